	.target	sm_90a

	.elftype	@"ET_EXEC"


//--------------------- .note.nv.tkinfo           --------------------------
	.section	.note.nv.tkinfo,"",@"SHT_NOTE"
	.sectionflags	@"SHF_NOTE_NV_TKINFO"
	.tkinfo
        /*0018*/ 	.word	0x00000002
        /*0030*/ 	.string	""
        /*0030*/ 	.string	"ptxas"
        /*0030*/ 	.string	"Cuda compilation tools, release 13.0, V13.0.88"
        /*0030*/ 	.string	"Build cuda_13.0.r13.0/compiler.36424714_0"
        /*0030*/ 	.string	"-arch sm_90a -m 64 "



//--------------------- .note.nv.cuinfo           --------------------------
	.section	.note.nv.cuinfo,"",@"SHT_NOTE"
	.sectionflags	@"SHF_NOTE_NV_CUINFO"
        /*0018*/ 	.short	0x0002
        /*001a*/ 	.short	0x005a
        /*001c*/ 	.short	0x0082
	.zero		2


//--------------------- .nv.info                  --------------------------
	.section	.nv.info,"",@"SHT_CUDA_INFO"
	.align	4


	//----- nvinfo : EIATTR_REGCOUNT
	.align		4
        /*0000*/ 	.byte	0x04, 0x2f
        /*0002*/ 	.short	(.L_10 - .L_9)
	.align		4
.L_9:
        /*0004*/ 	.word	index@(_ZN10layer_norm31ln_parallel_residual_fwd_kernelINS_13Kernel_traitsIfffffjLj2560ELj1ELj4ELj1ELj16ENS_18Kernel_traits_baseILj2560EfffffjLj128EEEEELb1ELb1ELb1EEEvNS_9FwdParamsE)
        /*0008*/ 	.word	0x000000ff


	//----- nvinfo : EIATTR_FRAME_SIZE
	.align		4
.L_10:
        /*000c*/ 	.byte	0x04, 0x11
        /*000e*/ 	.short	(.L_12 - .L_11)
	.align		4
.L_11:
        /*0010*/ 	.word	index@(_ZN10layer_norm31ln_parallel_residual_fwd_kernelINS_13Kernel_traitsIfffffjLj2560ELj1ELj4ELj1ELj16ENS_18Kernel_traits_baseILj2560EfffffjLj128EEEEELb1ELb1ELb1EEEvNS_9FwdParamsE)
        /*0014*/ 	.word	0x000000b0


	//----- nvinfo : EIATTR_REGCOUNT
	.align		4
.L_12:
        /*0018*/ 	.byte	0x04, 0x2f
        /*001a*/ 	.short	(.L_14 - .L_13)
	.align		4
.L_13:
        /*001c*/ 	.word	index@(_ZN10layer_norm31ln_parallel_residual_fwd_kernelINS_13Kernel_traitsIfffffjLj2560ELj1ELj4ELj1ELj16ENS_18Kernel_traits_baseILj2560EfffffjLj128EEEEELb1ELb1ELb0EEEvNS_9FwdParamsE)
        /*0020*/ 	.word	0x000000ff


	//----- nvinfo : EIATTR_FRAME_SIZE
	.align		4
.L_14:
        /*0024*/ 	.byte	0x04, 0x11
        /*0026*/ 	.short	(.L_16 - .L_15)
	.align		4
.L_15:
        /*0028*/ 	.word	index@(_ZN10layer_norm31ln_parallel_residual_fwd_kernelINS_13Kernel_traitsIfffffjLj2560ELj1ELj4ELj1ELj16ENS_18Kernel_traits_baseILj2560EfffffjLj128EEEEELb1ELb1ELb0EEEvNS_9FwdParamsE)
        /*002c*/ 	.word	0x00000068


	//----- nvinfo : EIATTR_REGCOUNT
	.align		4
.L_16:
        /*0030*/ 	.byte	0x04, 0x2f
        /*0032*/ 	.short	(.L_18 - .L_17)
	.align		4
.L_17:
        /*0034*/ 	.word	index@(_ZN10layer_norm31ln_parallel_residual_fwd_kernelINS_13Kernel_traitsIfffffjLj2560ELj1ELj4ELj1ELj16ENS_18Kernel_traits_baseILj2560EfffffjLj128EEEEELb1ELb0ELb1EEEvNS_9FwdParamsE)
        /*0038*/ 	.word	0x000000ff


	//----- nvinfo : EIATTR_FRAME_SIZE
	.align		4
.L_18:
        /*003c*/ 	.byte	0x04, 0x11
        /*003e*/ 	.short	(.L_20 - .L_19)
	.align		4
.L_19:
        /*0040*/ 	.word	index@(_ZN10layer_norm31ln_parallel_residual_fwd_kernelINS_13Kernel_traitsIfffffjLj2560ELj1ELj4ELj1ELj16ENS_18Kernel_traits_baseILj2560EfffffjLj128EEEEELb1ELb0ELb1EEEvNS_9FwdParamsE)
        /*0044*/ 	.word	0x00000348


	//----- nvinfo : EIATTR_REGCOUNT
	.align		4
.L_20:
        /*0048*/ 	.byte	0x04, 0x2f
        /*004a*/ 	.short	(.L_22 - .L_21)
	.align		4
.L_21:
        /*004c*/ 	.word	index@(_ZN10layer_norm31ln_parallel_residual_fwd_kernelINS_13Kernel_traitsIfffffjLj2560ELj1ELj4ELj1ELj16ENS_18Kernel_traits_baseILj2560EfffffjLj128EEEEELb1ELb0ELb0EEEvNS_9FwdParamsE)
        /*0050*/ 	.word	0x000000ff


	//----- nvinfo : EIATTR_FRAME_SIZE
	.align		4
.L_22:
        /*0054*/ 	.byte	0x04, 0x11
        /*0056*/ 	.short	(.L_24 - .L_23)
	.align		4
.L_23:
        /*0058*/ 	.word	index@(_ZN10layer_norm31ln_parallel_residual_fwd_kernelINS_13Kernel_traitsIfffffjLj2560ELj1ELj4ELj1ELj16ENS_18Kernel_traits_baseILj2560EfffffjLj128EEEEELb1ELb0ELb0EEEvNS_9FwdParamsE)
        /*005c*/ 	.word	0x00000308


	//----- nvinfo : EIATTR_REGCOUNT
	.align		4
.L_24:
        /*0060*/ 	.byte	0x04, 0x2f
        /*0062*/ 	.short	(.L_26 - .L_25)
	.align		4
.L_25:
        /*0064*/ 	.word	index@(_ZN10layer_norm31ln_parallel_residual_fwd_kernelINS_13Kernel_traitsIfffffjLj2560ELj1ELj4ELj1ELj16ENS_18Kernel_traits_baseILj2560EfffffjLj128EEEEELb0ELb1ELb1EEEvNS_9FwdParamsE)
        /*0068*/ 	.word	0x000000ff


	//----- nvinfo : EIATTR_FRAME_SIZE
	.align		4
.L_26:
        /*006c*/ 	.byte	0x04, 0x11
        /*006e*/ 	.short	(.L_28 - .L_27)
	.align		4
.L_27:
        /*0070*/ 	.word	index@(_ZN10layer_norm31ln_parallel_residual_fwd_kernelINS_13Kernel_traitsIfffffjLj2560ELj1ELj4ELj1ELj16ENS_18Kernel_traits_baseILj2560EfffffjLj128EEEEELb0ELb1ELb1EEEvNS_9FwdParamsE)
        /*0074*/ 	.word	0x00000070


	//----- nvinfo : EIATTR_REGCOUNT
	.align		4
.L_28:
        /*0078*/ 	.byte	0x04, 0x2f
        /*007a*/ 	.short	(.L_30 - .L_29)
	.align		4
.L_29:
        /*007c*/ 	.word	index@(_ZN10layer_norm31ln_parallel_residual_fwd_kernelINS_13Kernel_traitsIfffffjLj2560ELj1ELj4ELj1ELj16ENS_18Kernel_traits_baseILj2560EfffffjLj128EEEEELb0ELb1ELb0EEEvNS_9FwdParamsE)
        /*0080*/ 	.word	0x000000ff


	//----- nvinfo : EIATTR_FRAME_SIZE
	.align		4
.L_30:
        /*0084*/ 	.byte	0x04, 0x11
        /*0086*/ 	.short	(.L_32 - .L_31)
	.align		4
.L_31:
        /*0088*/ 	.word	index@(_ZN10layer_norm31ln_parallel_residual_fwd_kernelINS_13Kernel_traitsIfffffjLj2560ELj1ELj4ELj1ELj16ENS_18Kernel_traits_baseILj2560EfffffjLj128EEEEELb0ELb1ELb0EEEvNS_9FwdParamsE)
        /*008c*/ 	.word	0x00000040


	//----- nvinfo : EIATTR_REGCOUNT
	.align		4
.L_32:
        /*0090*/ 	.byte	0x04, 0x2f
        /*0092*/ 	.short	(.L_34 - .L_33)
	.align		4
.L_33:
        /*0094*/ 	.word	index@(_ZN10layer_norm31ln_parallel_residual_fwd_kernelINS_13Kernel_traitsIfffffjLj2560ELj1ELj4ELj1ELj16ENS_18Kernel_traits_baseILj2560EfffffjLj128EEEEELb0ELb0ELb1EEEvNS_9FwdParamsE)
        /*0098*/ 	.word	0x000000ff


	//----- nvinfo : EIATTR_FRAME_SIZE
	.align		4
.L_34:
        /*009c*/ 	.byte	0x04, 0x11
        /*009e*/ 	.short	(.L_36 - .L_35)
	.align		4
.L_35:
        /*00a0*/ 	.word	index@(_ZN10layer_norm31ln_parallel_residual_fwd_kernelINS_13Kernel_traitsIfffffjLj2560ELj1ELj4ELj1ELj16ENS_18Kernel_traits_baseILj2560EfffffjLj128EEEEELb0ELb0ELb1EEEvNS_9FwdParamsE)
        /*00a4*/ 	.word	0x00000318


	//----- nvinfo : EIATTR_REGCOUNT
	.align		4
.L_36:
        /*00a8*/ 	.byte	0x04, 0x2f
        /*00aa*/ 	.short	(.L_38 - .L_37)
	.align		4
.L_37:
        /*00ac*/ 	.word	index@(_ZN10layer_norm31ln_parallel_residual_fwd_kernelINS_13Kernel_traitsIfffffjLj2560ELj1ELj4ELj1ELj16ENS_18Kernel_traits_baseILj2560EfffffjLj128EEEEELb0ELb0ELb0EEEvNS_9FwdParamsE)
        /*00b0*/ 	.word	0x000000ff


	//----- nvinfo : EIATTR_FRAME_SIZE
	.align		4
.L_38:
        /*00b4*/ 	.byte	0x04, 0x11
        /*00b6*/ 	.short	(.L_40 - .L_39)
	.align		4
.L_39:
        /*00b8*/ 	.word	index@(_ZN10layer_norm31ln_parallel_residual_fwd_kernelINS_13Kernel_traitsIfffffjLj2560ELj1ELj4ELj1ELj16ENS_18Kernel_traits_baseILj2560EfffffjLj128EEEEELb0ELb0ELb0EEEvNS_9FwdParamsE)
        /*00bc*/ 	.word	0x000002e0


	//----- nvinfo : EIATTR_REGCOUNT
	.align		4
.L_40:
        /*00c0*/ 	.byte	0x04, 0x2f
        /*00c2*/ 	.short	(.L_42 - .L_41)
	.align		4
.L_41:
        /*00c4*/ 	.word	index@(_ZN10layer_norm31ln_parallel_residual_fwd_kernelINS_13Kernel_traitsI6__halfffffjLj2560ELj1ELj4ELj1ELj16ENS_18Kernel_traits_baseILj2560ES2_ffffjLj128EEEEELb1ELb1ELb1EEEvNS_9FwdParamsE)
        /*00c8*/ 	.word	0x000000ff


	//----- nvinfo : EIATTR_FRAME_SIZE
	.align		4
.L_42:
        /*00cc*/ 	.byte	0x04, 0x11
        /*00ce*/ 	.short	(.L_44 - .L_43)
	.align		4
.L_43:
        /*00d0*/ 	.word	index@(_ZN10layer_norm31ln_parallel_residual_fwd_kernelINS_13Kernel_traitsI6__halfffffjLj2560ELj1ELj4ELj1ELj16ENS_18Kernel_traits_baseILj2560ES2_ffffjLj128EEEEELb1ELb1ELb1EEEvNS_9FwdParamsE)
        /*00d4*/ 	.word	0x000000b0


	//----- nvinfo : EIATTR_REGCOUNT
	.align		4
.L_44:
        /*00d8*/ 	.byte	0x04, 0x2f
        /*00da*/ 	.short	(.L_46 - .L_45)
	.align		4
.L_45:
        /*00dc*/ 	.word	index@(_ZN10layer_norm31ln_parallel_residual_fwd_kernelINS_13Kernel_traitsI6__halfffffjLj2560ELj1ELj4ELj1ELj16ENS_18Kernel_traits_baseILj2560ES2_ffffjLj128EEEEELb1ELb1ELb0EEEvNS_9FwdParamsE)
        /*00e0*/ 	.word	0x000000ff


	//----- nvinfo : EIATTR_FRAME_SIZE
	.align		4
.L_46:
        /*00e4*/ 	.byte	0x04, 0x11
        /*00e6*/ 	.short	(.L_48 - .L_47)
	.align		4
.L_47:
        /*00e8*/ 	.word	index@(_ZN10layer_norm31ln_parallel_residual_fwd_kernelINS_13Kernel_traitsI6__halfffffjLj2560ELj1ELj4ELj1ELj16ENS_18Kernel_traits_baseILj2560ES2_ffffjLj128EEEEELb1ELb1ELb0EEEvNS_9FwdParamsE)
        /*00ec*/ 	.word	0x00000078


	//----- nvinfo : EIATTR_REGCOUNT
	.align		4
.L_48:
        /*00f0*/ 	.byte	0x04, 0x2f
        /*00f2*/ 	.short	(.L_50 - .L_49)
	.align		4
.L_49:
        /*00f4*/ 	.word	index@(_ZN10layer_norm31ln_parallel_residual_fwd_kernelINS_13Kernel_traitsI6__halfffffjLj2560ELj1ELj4ELj1ELj16ENS_18Kernel_traits_baseILj2560ES2_ffffjLj128EEEEELb1ELb0ELb1EEEvNS_9FwdParamsE)
        /*00f8*/ 	.word	0x000000ff


	//----- nvinfo : EIATTR_FRAME_SIZE
	.align		4
.L_50:
        /*00fc*/ 	.byte	0x04, 0x11
        /*00fe*/ 	.short	(.L_52 - .L_51)
	.align		4
.L_51:
        /*0100*/ 	.word	index@(_ZN10layer_norm31ln_parallel_residual_fwd_kernelINS_13Kernel_traitsI6__halfffffjLj2560ELj1ELj4ELj1ELj16ENS_18Kernel_traits_baseILj2560ES2_ffffjLj128EEEEELb1ELb0ELb1EEEvNS_9FwdParamsE)
        /*0104*/ 	.word	0x00000330


	//----- nvinfo : EIATTR_REGCOUNT
	.align		4
.L_52:
        /*0108*/ 	.byte	0x04, 0x2f
        /*010a*/ 	.short	(.L_54 - .L_53)
	.align		4
.L_53:
        /*010c*/ 	.word	index@(_ZN10layer_norm31ln_parallel_residual_fwd_kernelINS_13Kernel_traitsI6__halfffffjLj2560ELj1ELj4ELj1ELj16ENS_18Kernel_traits_baseILj2560ES2_ffffjLj128EEEEELb1ELb0ELb0EEEvNS_9FwdParamsE)
        /*0110*/ 	.word	0x000000ff


	//----- nvinfo : EIATTR_FRAME_SIZE
	.align		4
.L_54:
        /*0114*/ 	.byte	0x04, 0x11
        /*0116*/ 	.short	(.L_56 - .L_55)
	.align		4
.L_55:
        /*0118*/ 	.word	index@(_ZN10layer_norm31ln_parallel_residual_fwd_kernelINS_13Kernel_traitsI6__halfffffjLj2560ELj1ELj4ELj1ELj16ENS_18Kernel_traits_baseILj2560ES2_ffffjLj128EEEEELb1ELb0ELb0EEEvNS_9FwdParamsE)
        /*011c*/ 	.word	0x00000300


	//----- nvinfo : EIATTR_REGCOUNT
	.align		4
.L_56:
        /*0120*/ 	.byte	0x04, 0x2f
        /*0122*/ 	.short	(.L_58 - .L_57)
	.align		4
.L_57:
        /*0124*/ 	.word	index@(_ZN10layer_norm31ln_parallel_residual_fwd_kernelINS_13Kernel_traitsI6__halfffffjLj2560ELj1ELj4ELj1ELj16ENS_18Kernel_traits_baseILj2560ES2_ffffjLj128EEEEELb0ELb1ELb1EEEvNS_9FwdParamsE)
        /*0128*/ 	.word	0x000000ff


	//----- nvinfo : EIATTR_FRAME_SIZE
	.align		4
.L_58:
        /*012c*/ 	.byte	0x04, 0x11
        /*012e*/ 	.short	(.L_60 - .L_59)
	.align		4
.L_59:
        /*0130*/ 	.word	index@(_ZN10layer_norm31ln_parallel_residual_fwd_kernelINS_13Kernel_traitsI6__halfffffjLj2560ELj1ELj4ELj1ELj16ENS_18Kernel_traits_baseILj2560ES2_ffffjLj128EEEEELb0ELb1ELb1EEEvNS_9FwdParamsE)
        /*0134*/ 	.word	0x00000090


	//----- nvinfo : EIATTR_REGCOUNT
	.align		4
.L_60:
        /*0138*/ 	.byte	0x04, 0x2f
        /*013a*/ 	.short	(.L_62 - .L_61)
	.align		4
.L_61:
        /*013c*/ 	.word	index@(_ZN10layer_norm31ln_parallel_residual_fwd_kernelINS_13Kernel_traitsI6__halfffffjLj2560ELj1ELj4ELj1ELj16ENS_18Kernel_traits_baseILj2560ES2_ffffjLj128EEEEELb0ELb1ELb0EEEvNS_9FwdParamsE)
        /*0140*/ 	.word	0x000000ff


	//----- nvinfo : EIATTR_FRAME_SIZE
	.align		4
.L_62:
        /*0144*/ 	.byte	0x04, 0x11
        /*0146*/ 	.short	(.L_64 - .L_63)
	.align		4
.L_63:
        /*0148*/ 	.word	index@(_ZN10layer_norm31ln_parallel_residual_fwd_kernelINS_13Kernel_traitsI6__halfffffjLj2560ELj1ELj4ELj1ELj16ENS_18Kernel_traits_baseILj2560ES2_ffffjLj128EEEEELb0ELb1ELb0EEEvNS_9FwdParamsE)
        /*014c*/ 	.word	0x00000050


	//----- nvinfo : EIATTR_REGCOUNT
	.align		4
.L_64:
        /*0150*/ 	.byte	0x04, 0x2f
        /*0152*/ 	.short	(.L_66 - .L_65)
	.align		4
.L_65:
        /*0154*/ 	.word	index@(_ZN10layer_norm31ln_parallel_residual_fwd_kernelINS_13Kernel_traitsI6__halfffffjLj2560ELj1ELj4ELj1ELj16ENS_18Kernel_traits_baseILj2560ES2_ffffjLj128EEEEELb0ELb0ELb1EEEvNS_9FwdParamsE)
        /*0158*/ 	.word	0x000000ff


	//----- nvinfo : EIATTR_FRAME_SIZE
	.align		4
.L_66:
        /*015c*/ 	.byte	0x04, 0x11
        /*015e*/ 	.short	(.L_68 - .L_67)
	.align		4
.L_67:
        /*0160*/ 	.word	index@(_ZN10layer_norm31ln_parallel_residual_fwd_kernelINS_13Kernel_traitsI6__halfffffjLj2560ELj1ELj4ELj1ELj16ENS_18Kernel_traits_baseILj2560ES2_ffffjLj128EEEEELb0ELb0ELb1EEEvNS_9FwdParamsE)
        /*0164*/ 	.word	0x00000320


	//----- nvinfo : EIATTR_REGCOUNT
	.align		4
.L_68:
        /*0168*/ 	.byte	0x04, 0x2f
        /*016a*/ 	.short	(.L_70 - .L_69)
	.align		4
.L_69:
        /*016c*/ 	.word	index@(_ZN10layer_norm31ln_parallel_residual_fwd_kernelINS_13Kernel_traitsI6__halfffffjLj2560ELj1ELj4ELj1ELj16ENS_18Kernel_traits_baseILj2560ES2_ffffjLj128EEEEELb0ELb0ELb0EEEvNS_9FwdParamsE)
        /*0170*/ 	.word	0x000000ff


	//----- nvinfo : EIATTR_FRAME_SIZE
	.align		4
.L_70:
        /*0174*/ 	.byte	0x04, 0x11
        /*0176*/ 	.short	(.L_72 - .L_71)
	.align		4
.L_71:
        /*0178*/ 	.word	index@(_ZN10layer_norm31ln_parallel_residual_fwd_kernelINS_13Kernel_traitsI6__halfffffjLj2560ELj1ELj4ELj1ELj16ENS_18Kernel_traits_baseILj2560ES2_ffffjLj128EEEEELb0ELb0ELb0EEEvNS_9FwdParamsE)
        /*017c*/ 	.word	0x00000330


	//----- nvinfo : EIATTR_REGCOUNT
	.align		4
.L_72:
        /*0180*/ 	.byte	0x04, 0x2f
        /*0182*/ 	.short	(.L_74 - .L_73)
	.align		4
.L_73:
        /*0184*/ 	.word	index@(_ZN10layer_norm31ln_parallel_residual_fwd_kernelINS_13Kernel_traitsIf6__halffS2_fjLj2560ELj1ELj4ELj1ELj16ENS_18Kernel_traits_baseILj2560EfS2_fS2_fjLj128EEEEELb1ELb1ELb1EEEvNS_9FwdParamsE)
        /*0188*/ 	.word	0x000000ff


	//----- nvinfo : EIATTR_FRAME_SIZE
	.align		4
.L_74:
        /*018c*/ 	.byte	0x04, 0x11
        /*018e*/ 	.short	(.L_76 - .L_75)
	.align		4
.L_75:
        /*0190*/ 	.word	index@(_ZN10layer_norm31ln_parallel_residual_fwd_kernelINS_13Kernel_traitsIf6__halffS2_fjLj2560ELj1ELj4ELj1ELj16ENS_18Kernel_traits_baseILj2560EfS2_fS2_fjLj128EEEEELb1ELb1ELb1EEEvNS_9FwdParamsE)
        /*0194*/ 	.word	0x000000a0


	//----- nvinfo : EIATTR_REGCOUNT
	.align		4
.L_76:
        /*0198*/ 	.byte	0x04, 0x2f
        /*019a*/ 	.short	(.L_78 - .L_77)
	.align		4
.L_77:
        /*019c*/ 	.word	index@(_ZN10layer_norm31ln_parallel_residual_fwd_kernelINS_13Kernel_traitsIf6__halffS2_fjLj2560ELj1ELj4ELj1ELj16ENS_18Kernel_traits_baseILj2560EfS2_fS2_fjLj128EEEEELb1ELb1ELb0EEEvNS_9FwdParamsE)
        /*01a0*/ 	.word	0x000000ff


	//----- nvinfo : EIATTR_FRAME_SIZE
	.align		4
.L_78:
        /*01a4*/ 	.byte	0x04, 0x11
        /*01a6*/ 	.short	(.L_80 - .L_79)
	.align		4
.L_79:
        /*01a8*/ 	.word	index@(_ZN10layer_norm31ln_parallel_residual_fwd_kernelINS_13Kernel_traitsIf6__halffS2_fjLj2560ELj1ELj4ELj1ELj16ENS_18Kernel_traits_baseILj2560EfS2_fS2_fjLj128EEEEELb1ELb1ELb0EEEvNS_9FwdParamsE)
        /*01ac*/ 	.word	0x00000088


	//----- nvinfo : EIATTR_REGCOUNT
	.align		4
.L_80:
        /*01b0*/ 	.byte	0x04, 0x2f
        /*01b2*/ 	.short	(.L_82 - .L_81)
	.align		4
.L_81:
        /*01b4*/ 	.word	index@(_ZN10layer_norm31ln_parallel_residual_fwd_kernelINS_13Kernel_traitsIf6__halffS2_fjLj2560ELj1ELj4ELj1ELj16ENS_18Kernel_traits_baseILj2560EfS2_fS2_fjLj128EEEEELb1ELb0ELb1EEEvNS_9FwdParamsE)
        /*01b8*/ 	.word	0x000000ff


	//----- nvinfo : EIATTR_FRAME_SIZE
	.align		4
.L_82:
        /*01bc*/ 	.byte	0x04, 0x11
        /*01be*/ 	.short	(.L_84 - .L_83)
	.align		4
.L_83:
        /*01c0*/ 	.word	index@(_ZN10layer_norm31ln_parallel_residual_fwd_kernelINS_13Kernel_traitsIf6__halffS2_fjLj2560ELj1ELj4ELj1ELj16ENS_18Kernel_traits_baseILj2560EfS2_fS2_fjLj128EEEEELb1ELb0ELb1EEEvNS_9FwdParamsE)
        /*01c4*/ 	.word	0x00000340


	//----- nvinfo : EIATTR_REGCOUNT
	.align		4
.L_84:
        /*01c8*/ 	.byte	0x04, 0x2f
        /*01ca*/ 	.short	(.L_86 - .L_85)
	.align		4
.L_85:
        /*01cc*/ 	.word	index@(_ZN10layer_norm31ln_parallel_residual_fwd_kernelINS_13Kernel_traitsIf6__halffS2_fjLj2560ELj1ELj4ELj1ELj16ENS_18Kernel_traits_baseILj2560EfS2_fS2_fjLj128EEEEELb1ELb0ELb0EEEvNS_9FwdParamsE)
        /*01d0*/ 	.word	0x000000ff


	//----- nvinfo : EIATTR_FRAME_SIZE
	.align		4
.L_86:
        /*01d4*/ 	.byte	0x04, 0x11
        /*01d6*/ 	.short	(.L_88 - .L_87)
	.align		4
.L_87:
        /*01d8*/ 	.word	index@(_ZN10layer_norm31ln_parallel_residual_fwd_kernelINS_13Kernel_traitsIf6__halffS2_fjLj2560ELj1ELj4ELj1ELj16ENS_18Kernel_traits_baseILj2560EfS2_fS2_fjLj128EEEEELb1ELb0ELb0EEEvNS_9FwdParamsE)
        /*01dc*/ 	.word	0x00000330


	//----- nvinfo : EIATTR_REGCOUNT
	.align		4
.L_88:
        /*01e0*/ 	.byte	0x04, 0x2f
        /*01e2*/ 	.short	(.L_90 - .L_89)
	.align		4
.L_89:
        /*01e4*/ 	.word	index@(_ZN10layer_norm31ln_parallel_residual_fwd_kernelINS_13Kernel_traitsIf6__halffS2_fjLj2560ELj1ELj4ELj1ELj16ENS_18Kernel_traits_baseILj2560EfS2_fS2_fjLj128EEEEELb0ELb1ELb1EEEvNS_9FwdParamsE)
        /*01e8*/ 	.word	0x000000ff


	//----- nvinfo : EIATTR_FRAME_SIZE
	.align		4
.L_90:
        /*01ec*/ 	.byte	0x04, 0x11
        /*01ee*/ 	.short	(.L_92 - .L_91)
	.align		4
.L_91:
        /*01f0*/ 	.word	index@(_ZN10layer_norm31ln_parallel_residual_fwd_kernelINS_13Kernel_traitsIf6__halffS2_fjLj2560ELj1ELj4ELj1ELj16ENS_18Kernel_traits_baseILj2560EfS2_fS2_fjLj128EEEEELb0ELb1ELb1EEEvNS_9FwdParamsE)
        /*01f4*/ 	.word	0x00000048


	//----- nvinfo : EIATTR_REGCOUNT
	.align		4
.L_92:
        /*01f8*/ 	.byte	0x04, 0x2f
        /*01fa*/ 	.short	(.L_94 - .L_93)
	.align		4
.L_93:
        /*01fc*/ 	.word	index@(_ZN10layer_norm31ln_parallel_residual_fwd_kernelINS_13Kernel_traitsIf6__halffS2_fjLj2560ELj1ELj4ELj1ELj16ENS_18Kernel_traits_baseILj2560EfS2_fS2_fjLj128EEEEELb0ELb1ELb0EEEvNS_9FwdParamsE)
        /*0200*/ 	.word	0x000000ff


	//----- nvinfo : EIATTR_FRAME_SIZE
	.align		4
.L_94:
        /*0204*/ 	.byte	0x04, 0x11
        /*0206*/ 	.short	(.L_96 - .L_95)
	.align		4
.L_95:
        /*0208*/ 	.word	index@(_ZN10layer_norm31ln_parallel_residual_fwd_kernelINS_13Kernel_traitsIf6__halffS2_fjLj2560ELj1ELj4ELj1ELj16ENS_18Kernel_traits_baseILj2560EfS2_fS2_fjLj128EEEEELb0ELb1ELb0EEEvNS_9FwdParamsE)
        /*020c*/ 	.word	0x00000040


	//----- nvinfo : EIATTR_REGCOUNT
	.align		4
.L_96:
        /*0210*/ 	.byte	0x04, 0x2f
        /*0212*/ 	.short	(.L_98 - .L_97)
	.align		4
.L_97:
        /*0214*/ 	.word	index@(_ZN10layer_norm31ln_parallel_residual_fwd_kernelINS_13Kernel_traitsIf6__halffS2_fjLj2560ELj1ELj4ELj1ELj16ENS_18Kernel_traits_baseILj2560EfS2_fS2_fjLj128EEEEELb0ELb0ELb1EEEvNS_9FwdParamsE)
        /*0218*/ 	.word	0x000000ff


	//----- nvinfo : EIATTR_FRAME_SIZE
	.align		4
.L_98:
        /*021c*/ 	.byte	0x04, 0x11
        /*021e*/ 	.short	(.L_100 - .L_99)
	.align		4
.L_99:
        /*0220*/ 	.word	index@(_ZN10layer_norm31ln_parallel_residual_fwd_kernelINS_13Kernel_traitsIf6__halffS2_fjLj2560ELj1ELj4ELj1ELj16ENS_18Kernel_traits_baseILj2560EfS2_fS2_fjLj128EEEEELb0ELb0ELb1EEEvNS_9FwdParamsE)
        /*0224*/ 	.word	0x000002f8


	//----- nvinfo : EIATTR_REGCOUNT
	.align		4
.L_100:
        /*0228*/ 	.byte	0x04, 0x2f
        /*022a*/ 	.short	(.L_102 - .L_101)
	.align		4
.L_101:
        /*022c*/ 	.word	index@(_ZN10layer_norm31ln_parallel_residual_fwd_kernelINS_13Kernel_traitsIf6__halffS2_fjLj2560ELj1ELj4ELj1ELj16ENS_18Kernel_traits_baseILj2560EfS2_fS2_fjLj128EEEEELb0ELb0ELb0EEEvNS_9FwdParamsE)
        /*0230*/ 	.word	0x000000ff


	//----- nvinfo : EIATTR_FRAME_SIZE
	.align		4
.L_102:
        /*0234*/ 	.byte	0x04, 0x11
        /*0236*/ 	.short	(.L_104 - .L_103)
	.align		4
.L_103:
        /*0238*/ 	.word	index@(_ZN10layer_norm31ln_parallel_residual_fwd_kernelINS_13Kernel_traitsIf6__halffS2_fjLj2560ELj1ELj4ELj1ELj16ENS_18Kernel_traits_baseILj2560EfS2_fS2_fjLj128EEEEELb0ELb0ELb0EEEvNS_9FwdParamsE)
        /*023c*/ 	.word	0x000002f8


	//----- nvinfo : EIATTR_REGCOUNT
	.align		4
.L_104:
        /*0240*/ 	.byte	0x04, 0x2f
        /*0242*/ 	.short	(.L_106 - .L_105)
	.align		4
.L_105:
        /*0244*/ 	.word	index@(_ZN10layer_norm31ln_parallel_residual_fwd_kernelINS_13Kernel_traitsI6__halfS2_fS2_fjLj2560ELj1ELj4ELj1ELj16ENS_18Kernel_traits_baseILj2560ES2_S2_fS2_fjLj128EEEEELb1ELb1ELb1EEEvNS_9FwdParamsE)
        /*0248*/ 	.word	0x000000ff


	//----- nvinfo : EIATTR_FRAME_SIZE
	.align		4
.L_106:
        /*024c*/ 	.byte	0x04, 0x11
        /*024e*/ 	.short	(.L_108 - .L_107)
	.align		4
.L_107:
        /*0250*/ 	.word	index@(_ZN10layer_norm31ln_parallel_residual_fwd_kernelINS_13Kernel_traitsI6__halfS2_fS2_fjLj2560ELj1ELj4ELj1ELj16ENS_18Kernel_traits_baseILj2560ES2_S2_fS2_fjLj128EEEEELb1ELb1ELb1EEEvNS_9FwdParamsE)
        /*0254*/ 	.word	0x00000008


	//----- nvinfo : EIATTR_REGCOUNT
	.align		4
.L_108:
        /*0258*/ 	.byte	0x04, 0x2f
        /*025a*/ 	.short	(.L_110 - .L_109)
	.align		4
.L_109:
        /*025c*/ 	.word	index@(_ZN10layer_norm31ln_parallel_residual_fwd_kernelINS_13Kernel_traitsI6__halfS2_fS2_fjLj2560ELj1ELj4ELj1ELj16ENS_18Kernel_traits_baseILj2560ES2_S2_fS2_fjLj128EEEEELb1ELb1ELb0EEEvNS_9FwdParamsE)
        /*0260*/ 	.word	0x000000ff


	//----- nvinfo : EIATTR_FRAME_SIZE
	.align		4
.L_110:
        /*0264*/ 	.byte	0x04, 0x11
        /*0266*/ 	.short	(.L_112 - .L_111)
	.align		4
.L_111:
        /*0268*/ 	.word	index@(_ZN10layer_norm31ln_parallel_residual_fwd_kernelINS_13Kernel_traitsI6__halfS2_fS2_fjLj2560ELj1ELj4ELj1ELj16ENS_18Kernel_traits_baseILj2560ES2_S2_fS2_fjLj128EEEEELb1ELb1ELb0EEEvNS_9FwdParamsE)
        /*026c*/ 	.word	0x000000a0


	//----- nvinfo : EIATTR_REGCOUNT
	.align		4
.L_112:
        /*0270*/ 	.byte	0x04, 0x2f
        /*0272*/ 	.short	(.L_114 - .L_113)
	.align		4
.L_113:
        /*0274*/ 	.word	index@(_ZN10layer_norm31ln_parallel_residual_fwd_kernelINS_13Kernel_traitsI6__halfS2_fS2_fjLj2560ELj1ELj4ELj1ELj16ENS_18Kernel_traits_baseILj2560ES2_S2_fS2_fjLj128EEEEELb1ELb0ELb1EEEvNS_9FwdParamsE)
        /*0278*/ 	.word	0x000000ff


	//----- nvinfo : EIATTR_FRAME_SIZE
	.align		4
.L_114:
        /*027c*/ 	.byte	0x04, 0x11
        /*027e*/ 	.short	(.L_116 - .L_115)
	.align		4
.L_115:
        /*0280*/ 	.word	index@(_ZN10layer_norm31ln_parallel_residual_fwd_kernelINS_13Kernel_traitsI6__halfS2_fS2_fjLj2560ELj1ELj4ELj1ELj16ENS_18Kernel_traits_baseILj2560ES2_S2_fS2_fjLj128EEEEELb1ELb0ELb1EEEvNS_9FwdParamsE)
        /*0284*/ 	.word	0x000001e8


	//----- nvinfo : EIATTR_REGCOUNT
	.align		4
.L_116:
        /*0288*/ 	.byte	0x04, 0x2f
        /*028a*/ 	.short	(.L_118 - .L_117)
	.align		4
.L_117:
        /*028c*/ 	.word	index@(_ZN10layer_norm31ln_parallel_residual_fwd_kernelINS_13Kernel_traitsI6__halfS2_fS2_fjLj2560ELj1ELj4ELj1ELj16ENS_18Kernel_traits_baseILj2560ES2_S2_fS2_fjLj128EEEEELb1ELb0ELb0EEEvNS_9FwdParamsE)
        /*0290*/ 	.word	0x000000ff


	//----- nvinfo : EIATTR_FRAME_SIZE
	.align		4
.L_118:
        /*0294*/ 	.byte	0x04, 0x11
        /*0296*/ 	.short	(.L_120 - .L_119)
	.align		4
.L_119:
        /*0298*/ 	.word	index@(_ZN10layer_norm31ln_parallel_residual_fwd_kernelINS_13Kernel_traitsI6__halfS2_fS2_fjLj2560ELj1ELj4ELj1ELj16ENS_18Kernel_traits_baseILj2560ES2_S2_fS2_fjLj128EEEEELb1ELb0ELb0EEEvNS_9FwdParamsE)
        /*029c*/ 	.word	0x00000338


	//----- nvinfo : EIATTR_REGCOUNT
	.align		4
.L_120:
        /*02a0*/ 	.byte	0x04, 0x2f
        /*02a2*/ 	.short	(.L_122 - .L_121)
	.align		4
.L_121:
        /*02a4*/ 	.word	index@(_ZN10layer_norm31ln_parallel_residual_fwd_kernelINS_13Kernel_traitsI6__halfS2_fS2_fjLj2560ELj1ELj4ELj1ELj16ENS_18Kernel_traits_baseILj2560ES2_S2_fS2_fjLj128EEEEELb0ELb1ELb1EEEvNS_9FwdParamsE)
        /*02a8*/ 	.word	0x000000fe


	//----- nvinfo : EIATTR_FRAME_SIZE
	.align		4
.L_122:
        /*02ac*/ 	.byte	0x04, 0x11
        /*02ae*/ 	.short	(.L_124 - .L_123)
	.align		4
.L_123:
        /*02b0*/ 	.word	index@(_ZN10layer_norm31ln_parallel_residual_fwd_kernelINS_13Kernel_traitsI6__halfS2_fS2_fjLj2560ELj1ELj4ELj1ELj16ENS_18Kernel_traits_baseILj2560ES2_S2_fS2_fjLj128EEEEELb0ELb1ELb1EEEvNS_9FwdParamsE)
        /*02b4*/ 	.word	0x00000000


	//----- nvinfo : EIATTR_REGCOUNT
	.align		4
.L_124:
        /*02b8*/ 	.byte	0x04, 0x2f
        /*02ba*/ 	.short	(.L_126 - .L_125)
	.align		4
.L_125:
        /*02bc*/ 	.word	index@(_ZN10layer_norm31ln_parallel_residual_fwd_kernelINS_13Kernel_traitsI6__halfS2_fS2_fjLj2560ELj1ELj4ELj1ELj16ENS_18Kernel_traits_baseILj2560ES2_S2_fS2_fjLj128EEEEELb0ELb1ELb0EEEvNS_9FwdParamsE)
        /*02c0*/ 	.word	0x000000ff


	//----- nvinfo : EIATTR_FRAME_SIZE
	.align		4
.L_126:
        /*02c4*/ 	.byte	0x04, 0x11
        /*02c6*/ 	.short	(.L_128 - .L_127)
	.align		4
.L_127:
        /*02c8*/ 	.word	index@(_ZN10layer_norm31ln_parallel_residual_fwd_kernelINS_13Kernel_traitsI6__halfS2_fS2_fjLj2560ELj1ELj4ELj1ELj16ENS_18Kernel_traits_baseILj2560ES2_S2_fS2_fjLj128EEEEELb0ELb1ELb0EEEvNS_9FwdParamsE)
        /*02cc*/ 	.word	0x00000058


	//----- nvinfo : EIATTR_REGCOUNT
	.align		4
.L_128:
        /*02d0*/ 	.byte	0x04, 0x2f
        /*02d2*/ 	.short	(.L_130 - .L_129)
	.align		4
.L_129:
        /*02d4*/ 	.word	index@(_ZN10layer_norm31ln_parallel_residual_fwd_kernelINS_13Kernel_traitsI6__halfS2_fS2_fjLj2560ELj1ELj4ELj1ELj16ENS_18Kernel_traits_baseILj2560ES2_S2_fS2_fjLj128EEEEELb0ELb0ELb1EEEvNS_9FwdParamsE)
        /*02d8*/ 	.word	0x000000ff


	//----- nvinfo : EIATTR_FRAME_SIZE
	.align		4
.L_130:
        /*02dc*/ 	.byte	0x04, 0x11
        /*02de*/ 	.short	(.L_132 - .L_131)
	.align		4
.L_131:
        /*02e0*/ 	.word	index@(_ZN10layer_norm31ln_parallel_residual_fwd_kernelINS_13Kernel_traitsI6__halfS2_fS2_fjLj2560ELj1ELj4ELj1ELj16ENS_18Kernel_traits_baseILj2560ES2_S2_fS2_fjLj128EEEEELb0ELb0ELb1EEEvNS_9FwdParamsE)
        /*02e4*/ 	.word	0x000001a0


	//----- nvinfo : EIATTR_REGCOUNT
	.align		4
.L_132:
        /*02e8*/ 	.byte	0x04, 0x2f
        /*02ea*/ 	.short	(.L_134 - .L_133)
	.align		4
.L_133:
        /*02ec*/ 	.word	index@(_ZN10layer_norm31ln_parallel_residual_fwd_kernelINS_13Kernel_traitsI6__halfS2_fS2_fjLj2560ELj1ELj4ELj1ELj16ENS_18Kernel_traits_baseILj2560ES2_S2_fS2_fjLj128EEEEELb0ELb0ELb0EEEvNS_9FwdParamsE)
        /*02f0*/ 	.word	0x000000ff


	//----- nvinfo : EIATTR_FRAME_SIZE
	.align		4
.L_134:
        /*02f4*/ 	.byte	0x04, 0x11
        /*02f6*/ 	.short	(.L_136 - .L_135)
	.align		4
.L_135:
        /*02f8*/ 	.word	index@(_ZN10layer_norm31ln_parallel_residual_fwd_kernelINS_13Kernel_traitsI6__halfS2_fS2_fjLj2560ELj1ELj4ELj1ELj16ENS_18Kernel_traits_baseILj2560ES2_S2_fS2_fjLj128EEEEELb0ELb0ELb0EEEvNS_9FwdParamsE)
        /*02fc*/ 	.word	0x000002e8


	//----- nvinfo : EIATTR_REGCOUNT
	.align		4
.L_136:
        /*0300*/ 	.byte	0x04, 0x2f
        /*0302*/ 	.short	(.L_138 - .L_137)
	.align		4
.L_137:
        /*0304*/ 	.word	index@(_ZN10layer_norm31ln_parallel_residual_fwd_kernelINS_13Kernel_traitsIf6__halfS2_S2_fjLj2560ELj1ELj4ELj1ELj16ENS_18Kernel_traits_baseILj2560EfS2_S2_S2_fjLj128EEEEELb1ELb1ELb1EEEvNS_9FwdParamsE)
        /*0308*/ 	.word	0x000000ff


	//----- nvinfo : EIATTR_FRAME_SIZE
	.align		4
.L_138:
        /*030c*/ 	.byte	0x04, 0x11
        /*030e*/ 	.short	(.L_140 - .L_139)
	.align		4
.L_139:
        /*0310*/ 	.word	index@(_ZN10layer_norm31ln_parallel_residual_fwd_kernelINS_13Kernel_traitsIf6__halfS2_S2_fjLj2560ELj1ELj4ELj1ELj16ENS_18Kernel_traits_baseILj2560EfS2_S2_S2_fjLj128EEEEELb1ELb1ELb1EEEvNS_9FwdParamsE)
        /*0314*/ 	.word	0x00000090


	//----- nvinfo : EIATTR_REGCOUNT
	.align		4
.L_140:
        /*0318*/ 	.byte	0x04, 0x2f
        /*031a*/ 	.short	(.L_142 - .L_141)
	.align		4
.L_141:
        /*031c*/ 	.word	index@(_ZN10layer_norm31ln_parallel_residual_fwd_kernelINS_13Kernel_traitsIf6__halfS2_S2_fjLj2560ELj1ELj4ELj1ELj16ENS_18Kernel_traits_baseILj2560EfS2_S2_S2_fjLj128EEEEELb1ELb1ELb0EEEvNS_9FwdParamsE)
        /*0320*/ 	.word	0x000000ff


	//----- nvinfo : EIATTR_FRAME_SIZE
	.align		4
.L_142:
        /*0324*/ 	.byte	0x04, 0x11
        /*0326*/ 	.short	(.L_144 - .L_143)
	.align		4
.L_143:
        /*0328*/ 	.word	index@(_ZN10layer_norm31ln_parallel_residual_fwd_kernelINS_13Kernel_traitsIf6__halfS2_S2_fjLj2560ELj1ELj4ELj1ELj16ENS_18Kernel_traits_baseILj2560EfS2_S2_S2_fjLj128EEEEELb1ELb1ELb0EEEvNS_9FwdParamsE)
        /*032c*/ 	.word	0x00000078


	//----- nvinfo : EIATTR_REGCOUNT
	.align		4
.L_144:
        /*0330*/ 	.byte	0x04, 0x2f
        /*0332*/ 	.short	(.L_146 - .L_145)
	.align		4
.L_145:
        /*0334*/ 	.word	index@(_ZN10layer_norm31ln_parallel_residual_fwd_kernelINS_13Kernel_traitsIf6__halfS2_S2_fjLj2560ELj1ELj4ELj1ELj16ENS_18Kernel_traits_baseILj2560EfS2_S2_S2_fjLj128EEEEELb1ELb0ELb1EEEvNS_9FwdParamsE)
        /*0338*/ 	.word	0x00000080


	//----- nvinfo : EIATTR_FRAME_SIZE
	.align		4
.L_146:
        /*033c*/ 	.byte	0x04, 0x11
        /*033e*/ 	.short	(.L_148 - .L_147)
	.align		4
.L_147:
        /*0340*/ 	.word	index@(_ZN10layer_norm31ln_parallel_residual_fwd_kernelINS_13Kernel_traitsIf6__halfS2_S2_fjLj2560ELj1ELj4ELj1ELj16ENS_18Kernel_traits_baseILj2560EfS2_S2_S2_fjLj128EEEEELb1ELb0ELb1EEEvNS_9FwdParamsE)
        /*0344*/ 	.word	0x00000530


	//----- nvinfo : EIATTR_REGCOUNT
	.align		4
.L_148:
        /*0348*/ 	.byte	0x04, 0x2f
        /*034a*/ 	.short	(.L_150 - .L_149)
	.align		4
.L_149:
        /*034c*/ 	.word	index@(_ZN10layer_norm31ln_parallel_residual_fwd_kernelINS_13Kernel_traitsIf6__halfS2_S2_fjLj2560ELj1ELj4ELj1ELj16ENS_18Kernel_traits_baseILj2560EfS2_S2_S2_fjLj128EEEEELb1ELb0ELb0EEEvNS_9FwdParamsE)
        /*0350*/ 	.word	0x00000080


	//----- nvinfo : EIATTR_FRAME_SIZE
	.align		4
.L_150:
        /*0354*/ 	.byte	0x04, 0x11
        /*0356*/ 	.short	(.L_152 - .L_151)
	.align		4
.L_151:
        /*0358*/ 	.word	index@(_ZN10layer_norm31ln_parallel_residual_fwd_kernelINS_13Kernel_traitsIf6__halfS2_S2_fjLj2560ELj1ELj4ELj1ELj16ENS_18Kernel_traits_baseILj2560EfS2_S2_S2_fjLj128EEEEELb1ELb0ELb0EEEvNS_9FwdParamsE)
        /*035c*/ 	.word	0x00000530


	//----- nvinfo : EIATTR_REGCOUNT
	.align		4
.L_152:
        /*0360*/ 	.byte	0x04, 0x2f
        /*0362*/ 	.short	(.L_154 - .L_153)
	.align		4
.L_153:
        /*0364*/ 	.word	index@(_ZN10layer_norm31ln_parallel_residual_fwd_kernelINS_13Kernel_traitsIf6__halfS2_S2_fjLj2560ELj1ELj4ELj1ELj16ENS_18Kernel_traits_baseILj2560EfS2_S2_S2_fjLj128EEEEELb0ELb1ELb1EEEvNS_9FwdParamsE)
        /*0368*/ 	.word	0x000000ff


	//----- nvinfo : EIATTR_FRAME_SIZE
	.align		4
.L_154:
        /*036c*/ 	.byte	0x04, 0x11
        /*036e*/ 	.short	(.L_156 - .L_155)
	.align		4
.L_155:
        /*0370*/ 	.word	index@(_ZN10layer_norm31ln_parallel_residual_fwd_kernelINS_13Kernel_traitsIf6__halfS2_S2_fjLj2560ELj1ELj4ELj1ELj16ENS_18Kernel_traits_baseILj2560EfS2_S2_S2_fjLj128EEEEELb0ELb1ELb1EEEvNS_9FwdParamsE)
        /*0374*/ 	.word	0x00000050


	//----- nvinfo : EIATTR_REGCOUNT
	.align		4
.L_156:
        /*0378*/ 	.byte	0x04, 0x2f
        /*037a*/ 	.short	(.L_158 - .L_157)
	.align		4
.L_157:
        /*037c*/ 	.word	index@(_ZN10layer_norm31ln_parallel_residual_fwd_kernelINS_13Kernel_traitsIf6__halfS2_S2_fjLj2560ELj1ELj4ELj1ELj16ENS_18Kernel_traits_baseILj2560EfS2_S2_S2_fjLj128EEEEELb0ELb1ELb0EEEvNS_9FwdParamsE)
        /*0380*/ 	.word	0x000000ff


	//----- nvinfo : EIATTR_FRAME_SIZE
	.align		4
.L_158:
        /*0384*/ 	.byte	0x04, 0x11
        /*0386*/ 	.short	(.L_160 - .L_159)
	.align		4
.L_159:
        /*0388*/ 	.word	index@(_ZN10layer_norm31ln_parallel_residual_fwd_kernelINS_13Kernel_traitsIf6__halfS2_S2_fjLj2560ELj1ELj4ELj1ELj16ENS_18Kernel_traits_baseILj2560EfS2_S2_S2_fjLj128EEEEELb0ELb1ELb0EEEvNS_9FwdParamsE)
        /*038c*/ 	.word	0x00000040


	//----- nvinfo : EIATTR_REGCOUNT
	.align		4
.L_160:
        /*0390*/ 	.byte	0x04, 0x2f
        /*0392*/ 	.short	(.L_162 - .L_161)
	.align		4
.L_161:
        /*0394*/ 	.word	index@(_ZN10layer_norm31ln_parallel_residual_fwd_kernelINS_13Kernel_traitsIf6__halfS2_S2_fjLj2560ELj1ELj4ELj1ELj16ENS_18Kernel_traits_baseILj2560EfS2_S2_S2_fjLj128EEEEELb0ELb0ELb1EEEvNS_9FwdParamsE)
        /*0398*/ 	.word	0x000000ff


	//----- nvinfo : EIATTR_FRAME_SIZE
	.align		4
.L_162:
        /*039c*/ 	.byte	0x04, 0x11
        /*039e*/ 	.short	(.L_164 - .L_163)
	.align		4
.L_163:
        /*03a0*/ 	.word	index@(_ZN10layer_norm31ln_parallel_residual_fwd_kernelINS_13Kernel_traitsIf6__halfS2_S2_fjLj2560ELj1ELj4ELj1ELj16ENS_18Kernel_traits_baseILj2560EfS2_S2_S2_fjLj128EEEEELb0ELb0ELb1EEEvNS_9FwdParamsE)
        /*03a4*/ 	.word	0x000002f0


	//----- nvinfo : EIATTR_REGCOUNT
	.align		4
.L_164:
        /*03a8*/ 	.byte	0x04, 0x2f
        /*03aa*/ 	.short	(.L_166 - .L_165)
	.align		4
.L_165:
        /*03ac*/ 	.word	index@(_ZN10layer_norm31ln_parallel_residual_fwd_kernelINS_13Kernel_traitsIf6__halfS2_S2_fjLj2560ELj1ELj4ELj1ELj16ENS_18Kernel_traits_baseILj2560EfS2_S2_S2_fjLj128EEEEELb0ELb0ELb0EEEvNS_9FwdParamsE)
        /*03b0*/ 	.word	0x00000080


	//----- nvinfo : EIATTR_FRAME_SIZE
	.align		4
.L_166:
        /*03b4*/ 	.byte	0x04, 0x11
        /*03b6*/ 	.short	(.L_168 - .L_167)
	.align		4
.L_167:
        /*03b8*/ 	.word	index@(_ZN10layer_norm31ln_parallel_residual_fwd_kernelINS_13Kernel_traitsIf6__halfS2_S2_fjLj2560ELj1ELj4ELj1ELj16ENS_18Kernel_traits_baseILj2560EfS2_S2_S2_fjLj128EEEEELb0ELb0ELb0EEEvNS_9FwdParamsE)
        /*03bc*/ 	.word	0x000004f8


	//----- nvinfo : EIATTR_REGCOUNT
	.align		4
.L_168:
        /*03c0*/ 	.byte	0x04, 0x2f
        /*03c2*/ 	.short	(.L_170 - .L_169)
	.align		4
.L_169:
        /*03c4*/ 	.word	index@(_ZN10layer_norm31ln_parallel_residual_fwd_kernelINS_13Kernel_traitsIf13__nv_bfloat16fS2_fjLj2560ELj1ELj4ELj1ELj16ENS_18Kernel_traits_baseILj2560EfS2_fS2_fjLj128EEEEELb1ELb1ELb1EEEvNS_9FwdParamsE)
        /*03c8*/ 	.word	0x000000ff


	//----- nvinfo : EIATTR_FRAME_SIZE
	.align		4
.L_170:
        /*03cc*/ 	.byte	0x04, 0x11
        /*03ce*/ 	.short	(.L_172 - .L_171)
	.align		4
.L_171:
        /*03d0*/ 	.word	index@(_ZN10layer_norm31ln_parallel_residual_fwd_kernelINS_13Kernel_traitsIf13__nv_bfloat16fS2_fjLj2560ELj1ELj4ELj1ELj16ENS_18Kernel_traits_baseILj2560EfS2_fS2_fjLj128EEEEELb1ELb1ELb1EEEvNS_9FwdParamsE)
        /*03d4*/ 	.word	0x000000a0


	//----- nvinfo : EIATTR_REGCOUNT
	.align		4
.L_172:
        /*03d8*/ 	.byte	0x04, 0x2f
        /*03da*/ 	.short	(.L_174 - .L_173)
	.align		4
.L_173:
        /*03dc*/ 	.word	index@(_ZN10layer_norm31ln_parallel_residual_fwd_kernelINS_13Kernel_traitsIf13__nv_bfloat16fS2_fjLj2560ELj1ELj4ELj1ELj16ENS_18Kernel_traits_baseILj2560EfS2_fS2_fjLj128EEEEELb1ELb1ELb0EEEvNS_9FwdParamsE)
        /*03e0*/ 	.word	0x000000ff


	//----- nvinfo : EIATTR_FRAME_SIZE
	.align		4
.L_174:
        /*03e4*/ 	.byte	0x04, 0x11
        /*03e6*/ 	.short	(.L_176 - .L_175)
	.align		4
.L_175:
        /*03e8*/ 	.word	index@(_ZN10layer_norm31ln_parallel_residual_fwd_kernelINS_13Kernel_traitsIf13__nv_bfloat16fS2_fjLj2560ELj1ELj4ELj1ELj16ENS_18Kernel_traits_baseILj2560EfS2_fS2_fjLj128EEEEELb1ELb1ELb0EEEvNS_9FwdParamsE)
        /*03ec*/ 	.word	0x00000088


	//----- nvinfo : EIATTR_REGCOUNT
	.align		4
.L_176:
        /*03f0*/ 	.byte	0x04, 0x2f
        /*03f2*/ 	.short	(.L_178 - .L_177)
	.align		4
.L_177:
        /*03f4*/ 	.word	index@(_ZN10layer_norm31ln_parallel_residual_fwd_kernelINS_13Kernel_traitsIf13__nv_bfloat16fS2_fjLj2560ELj1ELj4ELj1ELj16ENS_18Kernel_traits_baseILj2560EfS2_fS2_fjLj128EEEEELb1ELb0ELb1EEEvNS_9FwdParamsE)
        /*03f8*/ 	.word	0x000000ff


	//----- nvinfo : EIATTR_FRAME_SIZE
	.align		4
.L_178:
        /*03fc*/ 	.byte	0x04, 0x11
        /*03fe*/ 	.short	(.L_180 - .L_179)
	.align		4
.L_179:
        /*0400*/ 	.word	index@(_ZN10layer_norm31ln_parallel_residual_fwd_kernelINS_13Kernel_traitsIf13__nv_bfloat16fS2_fjLj2560ELj1ELj4ELj1ELj16ENS_18Kernel_traits_baseILj2560EfS2_fS2_fjLj128EEEEELb1ELb0ELb1EEEvNS_9FwdParamsE)
        /*0404*/ 	.word	0x00000338


	//----- nvinfo : EIATTR_REGCOUNT
	.align		4
.L_180:
        /*0408*/ 	.byte	0x04, 0x2f
        /*040a*/ 	.short	(.L_182 - .L_181)
	.align		4
.L_181:
        /*040c*/ 	.word	index@(_ZN10layer_norm31ln_parallel_residual_fwd_kernelINS_13Kernel_traitsIf13__nv_bfloat16fS2_fjLj2560ELj1ELj4ELj1ELj16ENS_18Kernel_traits_baseILj2560EfS2_fS2_fjLj128EEEEELb1ELb0ELb0EEEvNS_9FwdParamsE)
        /*0410*/ 	.word	0x000000ff


	//----- nvinfo : EIATTR_FRAME_SIZE
	.align		4
.L_182:
        /*0414*/ 	.byte	0x04, 0x11
        /*0416*/ 	.short	(.L_184 - .L_183)
	.align		4
.L_183:
        /*0418*/ 	.word	index@(_ZN10layer_norm31ln_parallel_residual_fwd_kernelINS_13Kernel_traitsIf13__nv_bfloat16fS2_fjLj2560ELj1ELj4ELj1ELj16ENS_18Kernel_traits_baseILj2560EfS2_fS2_fjLj128EEEEELb1ELb0ELb0EEEvNS_9FwdParamsE)
        /*041c*/ 	.word	0x00000330


	//----- nvinfo : EIATTR_REGCOUNT
	.align		4
.L_184:
        /*0420*/ 	.byte	0x04, 0x2f
        /*0422*/ 	.short	(.L_186 - .L_185)
	.align		4
.L_185:
        /*0424*/ 	.word	index@(_ZN10layer_norm31ln_parallel_residual_fwd_kernelINS_13Kernel_traitsIf13__nv_bfloat16fS2_fjLj2560ELj1ELj4ELj1ELj16ENS_18Kernel_traits_baseILj2560EfS2_fS2_fjLj128EEEEELb0ELb1ELb1EEEvNS_9FwdParamsE)
        /*0428*/ 	.word	0x000000ff


	//----- nvinfo : EIATTR_FRAME_SIZE
	.align		4
.L_186:
        /*042c*/ 	.byte	0x04, 0x11
        /*042e*/ 	.short	(.L_188 - .L_187)
	.align		4
.L_187:
        /*0430*/ 	.word	index@(_ZN10layer_norm31ln_parallel_residual_fwd_kernelINS_13Kernel_traitsIf13__nv_bfloat16fS2_fjLj2560ELj1ELj4ELj1ELj16ENS_18Kernel_traits_baseILj2560EfS2_fS2_fjLj128EEEEELb0ELb1ELb1EEEvNS_9FwdParamsE)
        /*0434*/ 	.word	0x00000048


	//----- nvinfo : EIATTR_REGCOUNT
	.align		4
.L_188:
        /*0438*/ 	.byte	0x04, 0x2f
        /*043a*/ 	.short	(.L_190 - .L_189)
	.align		4
.L_189:
        /*043c*/ 	.word	index@(_ZN10layer_norm31ln_parallel_residual_fwd_kernelINS_13Kernel_traitsIf13__nv_bfloat16fS2_fjLj2560ELj1ELj4ELj1ELj16ENS_18Kernel_traits_baseILj2560EfS2_fS2_fjLj128EEEEELb0ELb1ELb0EEEvNS_9FwdParamsE)
        /*0440*/ 	.word	0x000000ff


	//----- nvinfo : EIATTR_FRAME_SIZE
	.align		4
.L_190:
        /*0444*/ 	.byte	0x04, 0x11
        /*0446*/ 	.short	(.L_192 - .L_191)
	.align		4
.L_191:
        /*0448*/ 	.word	index@(_ZN10layer_norm31ln_parallel_residual_fwd_kernelINS_13Kernel_traitsIf13__nv_bfloat16fS2_fjLj2560ELj1ELj4ELj1ELj16ENS_18Kernel_traits_baseILj2560EfS2_fS2_fjLj128EEEEELb0ELb1ELb0EEEvNS_9FwdParamsE)
        /*044c*/ 	.word	0x00000040


	//----- nvinfo : EIATTR_REGCOUNT
	.align		4
.L_192:
        /*0450*/ 	.byte	0x04, 0x2f
        /*0452*/ 	.short	(.L_194 - .L_193)
	.align		4
.L_193:
        /*0454*/ 	.word	index@(_ZN10layer_norm31ln_parallel_residual_fwd_kernelINS_13Kernel_traitsIf13__nv_bfloat16fS2_fjLj2560ELj1ELj4ELj1ELj16ENS_18Kernel_traits_baseILj2560EfS2_fS2_fjLj128EEEEELb0ELb0ELb1EEEvNS_9FwdParamsE)
        /*0458*/ 	.word	0x000000ff


	//----- nvinfo : EIATTR_FRAME_SIZE
	.align		4
.L_194:
        /*045c*/ 	.byte	0x04, 0x11
        /*045e*/ 	.short	(.L_196 - .L_195)
	.align		4
.L_195:
        /*0460*/ 	.word	index@(_ZN10layer_norm31ln_parallel_residual_fwd_kernelINS_13Kernel_traitsIf13__nv_bfloat16fS2_fjLj2560ELj1ELj4ELj1ELj16ENS_18Kernel_traits_baseILj2560EfS2_fS2_fjLj128EEEEELb0ELb0ELb1EEEvNS_9FwdParamsE)
        /*0464*/ 	.word	0x000002f8


	//----- nvinfo : EIATTR_REGCOUNT
	.align		4
.L_196:
        /*0468*/ 	.byte	0x04, 0x2f
        /*046a*/ 	.short	(.L_198 - .L_197)
	.align		4
.L_197:
        /*046c*/ 	.word	index@(_ZN10layer_norm31ln_parallel_residual_fwd_kernelINS_13Kernel_traitsIf13__nv_bfloat16fS2_fjLj2560ELj1ELj4ELj1ELj16ENS_18Kernel_traits_baseILj2560EfS2_fS2_fjLj128EEEEELb0ELb0ELb0EEEvNS_9FwdParamsE)
        /*0470*/ 	.word	0x000000ff


	//----- nvinfo : EIATTR_FRAME_SIZE
	.align		4
.L_198:
        /*0474*/ 	.byte	0x04, 0x11
        /*0476*/ 	.short	(.L_200 - .L_199)
	.align		4
.L_199:
        /*0478*/ 	.word	index@(_ZN10layer_norm31ln_parallel_residual_fwd_kernelINS_13Kernel_traitsIf13__nv_bfloat16fS2_fjLj2560ELj1ELj4ELj1ELj16ENS_18Kernel_traits_baseILj2560EfS2_fS2_fjLj128EEEEELb0ELb0ELb0EEEvNS_9FwdParamsE)
        /*047c*/ 	.word	0x000002f8


	//----- nvinfo : EIATTR_REGCOUNT
	.align		4
.L_200:
        /*0480*/ 	.byte	0x04, 0x2f
        /*0482*/ 	.short	(.L_202 - .L_201)
	.align		4
.L_201:
        /*0484*/ 	.word	index@(_ZN10layer_norm31ln_parallel_residual_fwd_kernelINS_13Kernel_traitsI13__nv_bfloat16S2_fS2_fjLj2560ELj1ELj4ELj1ELj16ENS_18Kernel_traits_baseILj2560ES2_S2_fS2_fjLj128EEEEELb1ELb1ELb1EEEvNS_9FwdParamsE)
        /*0488*/ 	.word	0x000000ff


	//----- nvinfo : EIATTR_FRAME_SIZE
	.align		4
.L_202:
        /*048c*/ 	.byte	0x04, 0x11
        /*048e*/ 	.short	(.L_204 - .L_203)
	.align		4
.L_203:
        /*0490*/ 	.word	index@(_ZN10layer_norm31ln_parallel_residual_fwd_kernelINS_13Kernel_traitsI13__nv_bfloat16S2_fS2_fjLj2560ELj1ELj4ELj1ELj16ENS_18Kernel_traits_baseILj2560ES2_S2_fS2_fjLj128EEEEELb1ELb1ELb1EEEvNS_9FwdParamsE)
        /*0494*/ 	.word	0x00000000


	//----- nvinfo : EIATTR_REGCOUNT
	.align		4
.L_204:
        /*0498*/ 	.byte	0x04, 0x2f
        /*049a*/ 	.short	(.L_206 - .L_205)
	.align		4
.L_205:
        /*049c*/ 	.word	index@(_ZN10layer_norm31ln_parallel_residual_fwd_kernelINS_13Kernel_traitsI13__nv_bfloat16S2_fS2_fjLj2560ELj1ELj4ELj1ELj16ENS_18Kernel_traits_baseILj2560ES2_S2_fS2_fjLj128EEEEELb1ELb1ELb0EEEvNS_9FwdParamsE)
        /*04a0*/ 	.word	0x000000ff


	//----- nvinfo : EIATTR_FRAME_SIZE
	.align		4
.L_206:
        /*04a4*/ 	.byte	0x04, 0x11
        /*04a6*/ 	.short	(.L_208 - .L_207)
	.align		4
.L_207:
        /*04a8*/ 	.word	index@(_ZN10layer_norm31ln_parallel_residual_fwd_kernelINS_13Kernel_traitsI13__nv_bfloat16S2_fS2_fjLj2560ELj1ELj4ELj1ELj16ENS_18Kernel_traits_baseILj2560ES2_S2_fS2_fjLj128EEEEELb1ELb1ELb0EEEvNS_9FwdParamsE)
        /*04ac*/ 	.word	0x00000098


	//----- nvinfo : EIATTR_REGCOUNT
	.align		4
.L_208:
        /*04b0*/ 	.byte	0x04, 0x2f
        /*04b2*/ 	.short	(.L_210 - .L_209)
	.align		4
.L_209:
        /*04b4*/ 	.word	index@(_ZN10layer_norm31ln_parallel_residual_fwd_kernelINS_13Kernel_traitsI13__nv_bfloat16S2_fS2_fjLj2560ELj1ELj4ELj1ELj16ENS_18Kernel_traits_baseILj2560ES2_S2_fS2_fjLj128EEEEELb1ELb0ELb1EEEvNS_9FwdParamsE)
        /*04b8*/ 	.word	0x000000ff


	//----- nvinfo : EIATTR_FRAME_SIZE
	.align		4
.L_210:
        /*04bc*/ 	.byte	0x04, 0x11
        /*04be*/ 	.short	(.L_212 - .L_211)
	.align		4
.L_211:
        /*04c0*/ 	.word	index@(_ZN10layer_norm31ln_parallel_residual_fwd_kernelINS_13Kernel_traitsI13__nv_bfloat16S2_fS2_fjLj2560ELj1ELj4ELj1ELj16ENS_18Kernel_traits_baseILj2560ES2_S2_fS2_fjLj128EEEEELb1ELb0ELb1EEEvNS_9FwdParamsE)
        /*04c4*/ 	.word	0x000001e8


	//----- nvinfo : EIATTR_REGCOUNT
	.align		4
.L_212:
        /*04c8*/ 	.byte	0x04, 0x2f
        /*04ca*/ 	.short	(.L_214 - .L_213)
	.align		4
.L_213:
        /*04cc*/ 	.word	index@(_ZN10layer_norm31ln_parallel_residual_fwd_kernelINS_13Kernel_traitsI13__nv_bfloat16S2_fS2_fjLj2560ELj1ELj4ELj1ELj16ENS_18Kernel_traits_baseILj2560ES2_S2_fS2_fjLj128EEEEELb1ELb0ELb0EEEvNS_9FwdParamsE)
        /*04d0*/ 	.word	0x000000ff


	//----- nvinfo : EIATTR_FRAME_SIZE
	.align		4
.L_214:
        /*04d4*/ 	.byte	0x04, 0x11
        /*04d6*/ 	.short	(.L_216 - .L_215)
	.align		4
.L_215:
        /*04d8*/ 	.word	index@(_ZN10layer_norm31ln_parallel_residual_fwd_kernelINS_13Kernel_traitsI13__nv_bfloat16S2_fS2_fjLj2560ELj1ELj4ELj1ELj16ENS_18Kernel_traits_baseILj2560ES2_S2_fS2_fjLj128EEEEELb1ELb0ELb0EEEvNS_9FwdParamsE)
        /*04dc*/ 	.word	0x00000328


	//----- nvinfo : EIATTR_REGCOUNT
	.align		4
.L_216:
        /*04e0*/ 	.byte	0x04, 0x2f
        /*04e2*/ 	.short	(.L_218 - .L_217)
	.align		4
.L_217:
        /*04e4*/ 	.word	index@(_ZN10layer_norm31ln_parallel_residual_fwd_kernelINS_13Kernel_traitsI13__nv_bfloat16S2_fS2_fjLj2560ELj1ELj4ELj1ELj16ENS_18Kernel_traits_baseILj2560ES2_S2_fS2_fjLj128EEEEELb0ELb1ELb1EEEvNS_9FwdParamsE)
        /*04e8*/ 	.word	0x000000fb


	//----- nvinfo : EIATTR_FRAME_SIZE
	.align		4
.L_218:
        /*04ec*/ 	.byte	0x04, 0x11
        /*04ee*/ 	.short	(.L_220 - .L_219)
	.align		4
.L_219:
        /*04f0*/ 	.word	index@(_ZN10layer_norm31ln_parallel_residual_fwd_kernelINS_13Kernel_traitsI13__nv_bfloat16S2_fS2_fjLj2560ELj1ELj4ELj1ELj16ENS_18Kernel_traits_baseILj2560ES2_S2_fS2_fjLj128EEEEELb0ELb1ELb1EEEvNS_9FwdParamsE)
        /*04f4*/ 	.word	0x00000000


	//----- nvinfo : EIATTR_REGCOUNT
	.align		4
.L_220:
        /*04f8*/ 	.byte	0x04, 0x2f
        /*04fa*/ 	.short	(.L_222 - .L_221)
	.align		4
.L_221:
        /*04fc*/ 	.word	index@(_ZN10layer_norm31ln_parallel_residual_fwd_kernelINS_13Kernel_traitsI13__nv_bfloat16S2_fS2_fjLj2560ELj1ELj4ELj1ELj16ENS_18Kernel_traits_baseILj2560ES2_S2_fS2_fjLj128EEEEELb0ELb1ELb0EEEvNS_9FwdParamsE)
        /*0500*/ 	.word	0x000000ff


	//----- nvinfo : EIATTR_FRAME_SIZE
	.align		4
.L_222:
        /*0504*/ 	.byte	0x04, 0x11
        /*0506*/ 	.short	(.L_224 - .L_223)
	.align		4
.L_223:
        /*0508*/ 	.word	index@(_ZN10layer_norm31ln_parallel_residual_fwd_kernelINS_13Kernel_traitsI13__nv_bfloat16S2_fS2_fjLj2560ELj1ELj4ELj1ELj16ENS_18Kernel_traits_baseILj2560ES2_S2_fS2_fjLj128EEEEELb0ELb1ELb0EEEvNS_9FwdParamsE)
        /*050c*/ 	.word	0x00000040


	//----- nvinfo : EIATTR_REGCOUNT
	.align		4
.L_224:
        /*0510*/ 	.byte	0x04, 0x2f
        /*0512*/ 	.short	(.L_226 - .L_225)
	.align		4
.L_225:
        /*0514*/ 	.word	index@(_ZN10layer_norm31ln_parallel_residual_fwd_kernelINS_13Kernel_traitsI13__nv_bfloat16S2_fS2_fjLj2560ELj1ELj4ELj1ELj16ENS_18Kernel_traits_baseILj2560ES2_S2_fS2_fjLj128EEEEELb0ELb0ELb1EEEvNS_9FwdParamsE)
        /*0518*/ 	.word	0x000000ff


	//----- nvinfo : EIATTR_FRAME_SIZE
	.align		4
.L_226:
        /*051c*/ 	.byte	0x04, 0x11
        /*051e*/ 	.short	(.L_228 - .L_227)
	.align		4
.L_227:
        /*0520*/ 	.word	index@(_ZN10layer_norm31ln_parallel_residual_fwd_kernelINS_13Kernel_traitsI13__nv_bfloat16S2_fS2_fjLj2560ELj1ELj4ELj1ELj16ENS_18Kernel_traits_baseILj2560ES2_S2_fS2_fjLj128EEEEELb0ELb0ELb1EEEvNS_9FwdParamsE)
        /*0524*/ 	.word	0x000001a0


	//----- nvinfo : EIATTR_REGCOUNT
	.align		4
.L_228:
        /*0528*/ 	.byte	0x04, 0x2f
        /*052a*/ 	.short	(.L_230 - .L_229)
	.align		4
.L_229:
        /*052c*/ 	.word	index@(_ZN10layer_norm31ln_parallel_residual_fwd_kernelINS_13Kernel_traitsI13__nv_bfloat16S2_fS2_fjLj2560ELj1ELj4ELj1ELj16ENS_18Kernel_traits_baseILj2560ES2_S2_fS2_fjLj128EEEEELb0ELb0ELb0EEEvNS_9FwdParamsE)
        /*0530*/ 	.word	0x000000ff


	//----- nvinfo : EIATTR_FRAME_SIZE
	.align		4
.L_230:
        /*0534*/ 	.byte	0x04, 0x11
        /*0536*/ 	.short	(.L_232 - .L_231)
	.align		4
.L_231:
        /*0538*/ 	.word	index@(_ZN10layer_norm31ln_parallel_residual_fwd_kernelINS_13Kernel_traitsI13__nv_bfloat16S2_fS2_fjLj2560ELj1ELj4ELj1ELj16ENS_18Kernel_traits_baseILj2560ES2_S2_fS2_fjLj128EEEEELb0ELb0ELb0EEEvNS_9FwdParamsE)
        /*053c*/ 	.word	0x000002e8


	//----- nvinfo : EIATTR_REGCOUNT
	.align		4
.L_232:
        /*0540*/ 	.byte	0x04, 0x2f
        /*0542*/ 	.short	(.L_234 - .L_233)
	.align		4
.L_233:
        /*0544*/ 	.word	index@(_ZN10layer_norm31ln_parallel_residual_fwd_kernelINS_13Kernel_traitsIf13__nv_bfloat16S2_S2_fjLj2560ELj1ELj4ELj1ELj16ENS_18Kernel_traits_baseILj2560EfS2_S2_S2_fjLj128EEEEELb1ELb1ELb1EEEvNS_9FwdParamsE)
        /*0548*/ 	.word	0x000000ff


	//----- nvinfo : EIATTR_FRAME_SIZE
	.align		4
.L_234:
        /*054c*/ 	.byte	0x04, 0x11
        /*054e*/ 	.short	(.L_236 - .L_235)
	.align		4
.L_235:
        /*0550*/ 	.word	index@(_ZN10layer_norm31ln_parallel_residual_fwd_kernelINS_13Kernel_traitsIf13__nv_bfloat16S2_S2_fjLj2560ELj1ELj4ELj1ELj16ENS_18Kernel_traits_baseILj2560EfS2_S2_S2_fjLj128EEEEELb1ELb1ELb1EEEvNS_9FwdParamsE)
        /*0554*/ 	.word	0x00000090


	//----- nvinfo : EIATTR_REGCOUNT
	.align		4
.L_236:
        /*0558*/ 	.byte	0x04, 0x2f
        /*055a*/ 	.short	(.L_238 - .L_237)
	.align		4
.L_237:
        /*055c*/ 	.word	index@(_ZN10layer_norm31ln_parallel_residual_fwd_kernelINS_13Kernel_traitsIf13__nv_bfloat16S2_S2_fjLj2560ELj1ELj4ELj1ELj16ENS_18Kernel_traits_baseILj2560EfS2_S2_S2_fjLj128EEEEELb1ELb1ELb0EEEvNS_9FwdParamsE)
        /*0560*/ 	.word	0x000000ff


	//----- nvinfo : EIATTR_FRAME_SIZE
	.align		4
.L_238:
        /*0564*/ 	.byte	0x04, 0x11
        /*0566*/ 	.short	(.L_240 - .L_239)
	.align		4
.L_239:
        /*0568*/ 	.word	index@(_ZN10layer_norm31ln_parallel_residual_fwd_kernelINS_13Kernel_traitsIf13__nv_bfloat16S2_S2_fjLj2560ELj1ELj4ELj1ELj16ENS_18Kernel_traits_baseILj2560EfS2_S2_S2_fjLj128EEEEELb1ELb1ELb0EEEvNS_9FwdParamsE)
        /*056c*/ 	.word	0x00000078


	//----- nvinfo : EIATTR_REGCOUNT
	.align		4
.L_240:
        /*0570*/ 	.byte	0x04, 0x2f
        /*0572*/ 	.short	(.L_242 - .L_241)
	.align		4
.L_241:
        /*0574*/ 	.word	index@(_ZN10layer_norm31ln_parallel_residual_fwd_kernelINS_13Kernel_traitsIf13__nv_bfloat16S2_S2_fjLj2560ELj1ELj4ELj1ELj16ENS_18Kernel_traits_baseILj2560EfS2_S2_S2_fjLj128EEEEELb1ELb0ELb1EEEvNS_9FwdParamsE)
        /*0578*/ 	.word	0x00000080


	//----- nvinfo : EIATTR_FRAME_SIZE
	.align		4
.L_242:
        /*057c*/ 	.byte	0x04, 0x11
        /*057e*/ 	.short	(.L_244 - .L_243)
	.align		4
.L_243:
        /*0580*/ 	.word	index@(_ZN10layer_norm31ln_parallel_residual_fwd_kernelINS_13Kernel_traitsIf13__nv_bfloat16S2_S2_fjLj2560ELj1ELj4ELj1ELj16ENS_18Kernel_traits_baseILj2560EfS2_S2_S2_fjLj128EEEEELb1ELb0ELb1EEEvNS_9FwdParamsE)
        /*0584*/ 	.word	0x00000530


	//----- nvinfo : EIATTR_REGCOUNT
	.align		4
.L_244:
        /*0588*/ 	.byte	0x04, 0x2f
        /*058a*/ 	.short	(.L_246 - .L_245)
	.align		4
.L_245:
        /*058c*/ 	.word	index@(_ZN10layer_norm31ln_parallel_residual_fwd_kernelINS_13Kernel_traitsIf13__nv_bfloat16S2_S2_fjLj2560ELj1ELj4ELj1ELj16ENS_18Kernel_traits_baseILj2560EfS2_S2_S2_fjLj128EEEEELb1ELb0ELb0EEEvNS_9FwdParamsE)
        /*0590*/ 	.word	0x00000080


	//----- nvinfo : EIATTR_FRAME_SIZE
	.align		4
.L_246:
        /*0594*/ 	.byte	0x04, 0x11
        /*0596*/ 	.short	(.L_248 - .L_247)
	.align		4
.L_247:
        /*0598*/ 	.word	index@(_ZN10layer_norm31ln_parallel_residual_fwd_kernelINS_13Kernel_traitsIf13__nv_bfloat16S2_S2_fjLj2560ELj1ELj4ELj1ELj16ENS_18Kernel_traits_baseILj2560EfS2_S2_S2_fjLj128EEEEELb1ELb0ELb0EEEvNS_9FwdParamsE)
        /*059c*/ 	.word	0x00000530


	//----- nvinfo : EIATTR_REGCOUNT
	.align		4
.L_248:
        /*05a0*/ 	.byte	0x04, 0x2f
        /*05a2*/ 	.short	(.L_250 - .L_249)
	.align		4
.L_249:
        /*05a4*/ 	.word	index@(_ZN10layer_norm31ln_parallel_residual_fwd_kernelINS_13Kernel_traitsIf13__nv_bfloat16S2_S2_fjLj2560ELj1ELj4ELj1ELj16ENS_18Kernel_traits_baseILj2560EfS2_S2_S2_fjLj128EEEEELb0ELb1ELb1EEEvNS_9FwdParamsE)
        /*05a8*/ 	.word	0x000000ff


	//----- nvinfo : EIATTR_FRAME_SIZE
	.align		4
.L_250:
        /*05ac*/ 	.byte	0x04, 0x11
        /*05ae*/ 	.short	(.L_252 - .L_251)
	.align		4
.L_251:
        /*05b0*/ 	.word	index@(_ZN10layer_norm31ln_parallel_residual_fwd_kernelINS_13Kernel_traitsIf13__nv_bfloat16S2_S2_fjLj2560ELj1ELj4ELj1ELj16ENS_18Kernel_traits_baseILj2560EfS2_S2_S2_fjLj128EEEEELb0ELb1ELb1EEEvNS_9FwdParamsE)
        /*05b4*/ 	.word	0x00000050


	//----- nvinfo : EIATTR_REGCOUNT
	.align		4
.L_252:
        /*05b8*/ 	.byte	0x04, 0x2f
        /*05ba*/ 	.short	(.L_254 - .L_253)
	.align		4
.L_253:
        /*05bc*/ 	.word	index@(_ZN10layer_norm31ln_parallel_residual_fwd_kernelINS_13Kernel_traitsIf13__nv_bfloat16S2_S2_fjLj2560ELj1ELj4ELj1ELj16ENS_18Kernel_traits_baseILj2560EfS2_S2_S2_fjLj128EEEEELb0ELb1ELb0EEEvNS_9FwdParamsE)
        /*05c0*/ 	.word	0x000000ff


	//----- nvinfo : EIATTR_FRAME_SIZE
	.align		4
.L_254:
        /*05c4*/ 	.byte	0x04, 0x11
        /*05c6*/ 	.short	(.L_256 - .L_255)
	.align		4
.L_255:
        /*05c8*/ 	.word	index@(_ZN10layer_norm31ln_parallel_residual_fwd_kernelINS_13Kernel_traitsIf13__nv_bfloat16S2_S2_fjLj2560ELj1ELj4ELj1ELj16ENS_18Kernel_traits_baseILj2560EfS2_S2_S2_fjLj128EEEEELb0ELb1ELb0EEEvNS_9FwdParamsE)
        /*05cc*/ 	.word	0x00000040


	//----- nvinfo : EIATTR_REGCOUNT
	.align		4
.L_256:
        /*05d0*/ 	.byte	0x04, 0x2f
        /*05d2*/ 	.short	(.L_258 - .L_257)
	.align		4
.L_257:
        /*05d4*/ 	.word	index@(_ZN10layer_norm31ln_parallel_residual_fwd_kernelINS_13Kernel_traitsIf13__nv_bfloat16S2_S2_fjLj2560ELj1ELj4ELj1ELj16ENS_18Kernel_traits_baseILj2560EfS2_S2_S2_fjLj128EEEEELb0ELb0ELb1EEEvNS_9FwdParamsE)
        /*05d8*/ 	.word	0x000000ff


	//----- nvinfo : EIATTR_FRAME_SIZE
	.align		4
.L_258:
        /*05dc*/ 	.byte	0x04, 0x11
        /*05de*/ 	.short	(.L_260 - .L_259)
	.align		4
.L_259:
        /*05e0*/ 	.word	index@(_ZN10layer_norm31ln_parallel_residual_fwd_kernelINS_13Kernel_traitsIf13__nv_bfloat16S2_S2_fjLj2560ELj1ELj4ELj1ELj16ENS_18Kernel_traits_baseILj2560EfS2_S2_S2_fjLj128EEEEELb0ELb0ELb1EEEvNS_9FwdParamsE)
        /*05e4*/ 	.word	0x000002f0


	//----- nvinfo : EIATTR_REGCOUNT
	.align		4
.L_260:
        /*05e8*/ 	.byte	0x04, 0x2f
        /*05ea*/ 	.short	(.L_262 - .L_261)
	.align		4
.L_261:
        /*05ec*/ 	.word	index@(_ZN10layer_norm31ln_parallel_residual_fwd_kernelINS_13Kernel_traitsIf13__nv_bfloat16S2_S2_fjLj2560ELj1ELj4ELj1ELj16ENS_18Kernel_traits_baseILj2560EfS2_S2_S2_fjLj128EEEEELb0ELb0ELb0EEEvNS_9FwdParamsE)
        /*05f0*/ 	.word	0x00000080


	//----- nvinfo : EIATTR_FRAME_SIZE
	.align		4
.L_262:
        /*05f4*/ 	.byte	0x04, 0x11
        /*05f6*/ 	.short	(.L_264 - .L_263)
	.align		4
.L_263:
        /*05f8*/ 	.word	index@(_ZN10layer_norm31ln_parallel_residual_fwd_kernelINS_13Kernel_traitsIf13__nv_bfloat16S2_S2_fjLj2560ELj1ELj4ELj1ELj16ENS_18Kernel_traits_baseILj2560EfS2_S2_S2_fjLj128EEEEELb0ELb0ELb0EEEvNS_9FwdParamsE)
        /*05fc*/ 	.word	0x000004f8


	//----- nvinfo : EIATTR_REGCOUNT
	.align		4
.L_264:
        /*0600*/ 	.byte	0x04, 0x2f
        /*0602*/ 	.short	(.L_266 - .L_265)
	.align		4
.L_265:
        /*0604*/ 	.word	index@(_ZN10layer_norm31ln_parallel_residual_fwd_kernelINS_13Kernel_traitsI6__halfS2_S2_S2_fjLj2560ELj1ELj4ELj1ELj16ENS_18Kernel_traits_baseILj2560ES2_S2_S2_S2_fjLj128EEEEELb1ELb1ELb1EEEvNS_9FwdParamsE)
        /*0608*/ 	.word	0x000000fe


	//----- nvinfo : EIATTR_FRAME_SIZE
	.align		4
.L_266:
        /*060c*/ 	.byte	0x04, 0x11
        /*060e*/ 	.short	(.L_268 - .L_267)
	.align		4
.L_267:
        /*0610*/ 	.word	index@(_ZN10layer_norm31ln_parallel_residual_fwd_kernelINS_13Kernel_traitsI6__halfS2_S2_S2_fjLj2560ELj1ELj4ELj1ELj16ENS_18Kernel_traits_baseILj2560ES2_S2_S2_S2_fjLj128EEEEELb1ELb1ELb1EEEvNS_9FwdParamsE)
        /*0614*/ 	.word	0x00000000


	//----- nvinfo : EIATTR_REGCOUNT
	.align		4
.L_268:
        /*0618*/ 	.byte	0x04, 0x2f
        /*061a*/ 	.short	(.L_270 - .L_269)
	.align		4
.L_269:
        /*061c*/ 	.word	index@(_ZN10layer_norm31ln_parallel_residual_fwd_kernelINS_13Kernel_traitsI6__halfS2_S2_S2_fjLj2560ELj1ELj4ELj1ELj16ENS_18Kernel_traits_baseILj2560ES2_S2_S2_S2_fjLj128EEEEELb1ELb1ELb0EEEvNS_9FwdParamsE)
        /*0620*/ 	.word	0x000000ff


	//----- nvinfo : EIATTR_FRAME_SIZE
	.align		4
.L_270:
        /*0624*/ 	.byte	0x04, 0x11
        /*0626*/ 	.short	(.L_272 - .L_271)
	.align		4
.L_271:
        /*0628*/ 	.word	index@(_ZN10layer_norm31ln_parallel_residual_fwd_kernelINS_13Kernel_traitsI6__halfS2_S2_S2_fjLj2560ELj1ELj4ELj1ELj16ENS_18Kernel_traits_baseILj2560ES2_S2_S2_S2_fjLj128EEEEELb1ELb1ELb0EEEvNS_9FwdParamsE)
        /*062c*/ 	.word	0x00000090


	//----- nvinfo : EIATTR_REGCOUNT
	.align		4
.L_272:
        /*0630*/ 	.byte	0x04, 0x2f
        /*0632*/ 	.short	(.L_274 - .L_273)
	.align		4
.L_273:
        /*0634*/ 	.word	index@(_ZN10layer_norm31ln_parallel_residual_fwd_kernelINS_13Kernel_traitsI6__halfS2_S2_S2_fjLj2560ELj1ELj4ELj1ELj16ENS_18Kernel_traits_baseILj2560ES2_S2_S2_S2_fjLj128EEEEELb1ELb0ELb1EEEvNS_9FwdParamsE)
        /*0638*/ 	.word	0x000000ff


	//----- nvinfo : EIATTR_FRAME_SIZE
	.align		4
.L_274:
        /*063c*/ 	.byte	0x04, 0x11
        /*063e*/ 	.short	(.L_276 - .L_275)
	.align		4
.L_275:
        /*0640*/ 	.word	index@(_ZN10layer_norm31ln_parallel_residual_fwd_kernelINS_13Kernel_traitsI6__halfS2_S2_S2_fjLj2560ELj1ELj4ELj1ELj16ENS_18Kernel_traits_baseILj2560ES2_S2_S2_S2_fjLj128EEEEELb1ELb0ELb1EEEvNS_9FwdParamsE)
        /*0644*/ 	.word	0x000001d8


	//----- nvinfo : EIATTR_REGCOUNT
	.align		4
.L_276:
        /*0648*/ 	.byte	0x04, 0x2f
        /*064a*/ 	.short	(.L_278 - .L_277)
	.align		4
.L_277:
        /*064c*/ 	.word	index@(_ZN10layer_norm31ln_parallel_residual_fwd_kernelINS_13Kernel_traitsI6__halfS2_S2_S2_fjLj2560ELj1ELj4ELj1ELj16ENS_18Kernel_traits_baseILj2560ES2_S2_S2_S2_fjLj128EEEEELb1ELb0ELb0EEEvNS_9FwdParamsE)
        /*0650*/ 	.word	0x000000ff


	//----- nvinfo : EIATTR_FRAME_SIZE
	.align		4
.L_278:
        /*0654*/ 	.byte	0x04, 0x11
        /*0656*/ 	.short	(.L_280 - .L_279)
	.align		4
.L_279:
        /*0658*/ 	.word	index@(_ZN10layer_norm31ln_parallel_residual_fwd_kernelINS_13Kernel_traitsI6__halfS2_S2_S2_fjLj2560ELj1ELj4ELj1ELj16ENS_18Kernel_traits_baseILj2560ES2_S2_S2_S2_fjLj128EEEEELb1ELb0ELb0EEEvNS_9FwdParamsE)
        /*065c*/ 	.word	0x00000320


	//----- nvinfo : EIATTR_REGCOUNT
	.align		4
.L_280:
        /*0660*/ 	.byte	0x04, 0x2f
        /*0662*/ 	.short	(.L_282 - .L_281)
	.align		4
.L_281:
        /*0664*/ 	.word	index@(_ZN10layer_norm31ln_parallel_residual_fwd_kernelINS_13Kernel_traitsI6__halfS2_S2_S2_fjLj2560ELj1ELj4ELj1ELj16ENS_18Kernel_traits_baseILj2560ES2_S2_S2_S2_fjLj128EEEEELb0ELb1ELb1EEEvNS_9FwdParamsE)
        /*0668*/ 	.word	0x000000f6


	//----- nvinfo : EIATTR_FRAME_SIZE
	.align		4
.L_282:
        /*066c*/ 	.byte	0x04, 0x11
        /*066e*/ 	.short	(.L_284 - .L_283)
	.align		4
.L_283:
        /*0670*/ 	.word	index@(_ZN10layer_norm31ln_parallel_residual_fwd_kernelINS_13Kernel_traitsI6__halfS2_S2_S2_fjLj2560ELj1ELj4ELj1ELj16ENS_18Kernel_traits_baseILj2560ES2_S2_S2_S2_fjLj128EEEEELb0ELb1ELb1EEEvNS_9FwdParamsE)
        /*0674*/ 	.word	0x00000000


	//----- nvinfo : EIATTR_REGCOUNT
	.align		4
.L_284:
        /*0678*/ 	.byte	0x04, 0x2f
        /*067a*/ 	.short	(.L_286 - .L_285)
	.align		4
.L_285:
        /*067c*/ 	.word	index@(_ZN10layer_norm31ln_parallel_residual_fwd_kernelINS_13Kernel_traitsI6__halfS2_S2_S2_fjLj2560ELj1ELj4ELj1ELj16ENS_18Kernel_traits_baseILj2560ES2_S2_S2_S2_fjLj128EEEEELb0ELb1ELb0EEEvNS_9FwdParamsE)
        /*0680*/ 	.word	0x000000ff


	//----- nvinfo : EIATTR_FRAME_SIZE
	.align		4
.L_286:
        /*0684*/ 	.byte	0x04, 0x11
        /*0686*/ 	.short	(.L_288 - .L_287)
	.align		4
.L_287:
        /*0688*/ 	.word	index@(_ZN10layer_norm31ln_parallel_residual_fwd_kernelINS_13Kernel_traitsI6__halfS2_S2_S2_fjLj2560ELj1ELj4ELj1ELj16ENS_18Kernel_traits_baseILj2560ES2_S2_S2_S2_fjLj128EEEEELb0ELb1ELb0EEEvNS_9FwdParamsE)
        /*068c*/ 	.word	0x00000058


	//----- nvinfo : EIATTR_REGCOUNT
	.align		4
.L_288:
        /*0690*/ 	.byte	0x04, 0x2f
        /*0692*/ 	.short	(.L_290 - .L_289)
	.align		4
.L_289:
        /*0694*/ 	.word	index@(_ZN10layer_norm31ln_parallel_residual_fwd_kernelINS_13Kernel_traitsI6__halfS2_S2_S2_fjLj2560ELj1ELj4ELj1ELj16ENS_18Kernel_traits_baseILj2560ES2_S2_S2_S2_fjLj128EEEEELb0ELb0ELb1EEEvNS_9FwdParamsE)
        /*0698*/ 	.word	0x000000ff


	//----- nvinfo : EIATTR_FRAME_SIZE
	.align		4
.L_290:
        /*069c*/ 	.byte	0x04, 0x11
        /*069e*/ 	.short	(.L_292 - .L_291)
	.align		4
.L_291:
        /*06a0*/ 	.word	index@(_ZN10layer_norm31ln_parallel_residual_fwd_kernelINS_13Kernel_traitsI6__halfS2_S2_S2_fjLj2560ELj1ELj4ELj1ELj16ENS_18Kernel_traits_baseILj2560ES2_S2_S2_S2_fjLj128EEEEELb0ELb0ELb1EEEvNS_9FwdParamsE)
        /*06a4*/ 	.word	0x000001a0


	//----- nvinfo : EIATTR_REGCOUNT
	.align		4
.L_292:
        /*06a8*/ 	.byte	0x04, 0x2f
        /*06aa*/ 	.short	(.L_294 - .L_293)
	.align		4
.L_293:
        /*06ac*/ 	.word	index@(_ZN10layer_norm31ln_parallel_residual_fwd_kernelINS_13Kernel_traitsI6__halfS2_S2_S2_fjLj2560ELj1ELj4ELj1ELj16ENS_18Kernel_traits_baseILj2560ES2_S2_S2_S2_fjLj128EEEEELb0ELb0ELb0EEEvNS_9FwdParamsE)
        /*06b0*/ 	.word	0x000000ff


	//----- nvinfo : EIATTR_FRAME_SIZE
	.align		4
.L_294:
        /*06b4*/ 	.byte	0x04, 0x11
        /*06b6*/ 	.short	(.L_296 - .L_295)
	.align		4
.L_295:
        /*06b8*/ 	.word	index@(_ZN10layer_norm31ln_parallel_residual_fwd_kernelINS_13Kernel_traitsI6__halfS2_S2_S2_fjLj2560ELj1ELj4ELj1ELj16ENS_18Kernel_traits_baseILj2560ES2_S2_S2_S2_fjLj128EEEEELb0ELb0ELb0EEEvNS_9FwdParamsE)
        /*06bc*/ 	.word	0x000002e8


	//----- nvinfo : EIATTR_REGCOUNT
	.align		4
.L_296:
        /*06c0*/ 	.byte	0x04, 0x2f
        /*06c2*/ 	.short	(.L_298 - .L_297)
	.align		4
.L_297:
        /*06c4*/ 	.word	index@(_ZN10layer_norm31ln_parallel_residual_fwd_kernelINS_13Kernel_traitsI13__nv_bfloat16S2_S2_S2_fjLj2560ELj1ELj4ELj1ELj16ENS_18Kernel_traits_baseILj2560ES2_S2_S2_S2_fjLj128EEEEELb1ELb1ELb1EEEvNS_9FwdParamsE)
        /*06c8*/ 	.word	0x000000fd


	//----- nvinfo : EIATTR_FRAME_SIZE
	.align		4
.L_298:
        /*06cc*/ 	.byte	0x04, 0x11
        /*06ce*/ 	.short	(.L_300 - .L_299)
	.align		4
.L_299:
        /*06d0*/ 	.word	index@(_ZN10layer_norm31ln_parallel_residual_fwd_kernelINS_13Kernel_traitsI13__nv_bfloat16S2_S2_S2_fjLj2560ELj1ELj4ELj1ELj16ENS_18Kernel_traits_baseILj2560ES2_S2_S2_S2_fjLj128EEEEELb1ELb1ELb1EEEvNS_9FwdParamsE)
        /*06d4*/ 	.word	0x00000000


	//----- nvinfo : EIATTR_REGCOUNT
	.align		4
.L_300:
        /*06d8*/ 	.byte	0x04, 0x2f
        /*06da*/ 	.short	(.L_302 - .L_301)
	.align		4
.L_301:
        /*06dc*/ 	.word	index@(_ZN10layer_norm31ln_parallel_residual_fwd_kernelINS_13Kernel_traitsI13__nv_bfloat16S2_S2_S2_fjLj2560ELj1ELj4ELj1ELj16ENS_18Kernel_traits_baseILj2560ES2_S2_S2_S2_fjLj128EEEEELb1ELb1ELb0EEEvNS_9FwdParamsE)
        /*06e0*/ 	.word	0x000000ff


	//----- nvinfo : EIATTR_FRAME_SIZE
	.align		4
.L_302:
        /*06e4*/ 	.byte	0x04, 0x11
        /*06e6*/ 	.short	(.L_304 - .L_303)
	.align		4
.L_303:
        /*06e8*/ 	.word	index@(_ZN10layer_norm31ln_parallel_residual_fwd_kernelINS_13Kernel_traitsI13__nv_bfloat16S2_S2_S2_fjLj2560ELj1ELj4ELj1ELj16ENS_18Kernel_traits_baseILj2560ES2_S2_S2_S2_fjLj128EEEEELb1ELb1ELb0EEEvNS_9FwdParamsE)
        /*06ec*/ 	.word	0x00000080


	//----- nvinfo : EIATTR_REGCOUNT
	.align		4
.L_304:
        /*06f0*/ 	.byte	0x04, 0x2f
        /*06f2*/ 	.short	(.L_306 - .L_305)
	.align		4
.L_305:
        /*06f4*/ 	.word	index@(_ZN10layer_norm31ln_parallel_residual_fwd_kernelINS_13Kernel_traitsI13__nv_bfloat16S2_S2_S2_fjLj2560ELj1ELj4ELj1ELj16ENS_18Kernel_traits_baseILj2560ES2_S2_S2_S2_fjLj128EEEEELb1ELb0ELb1EEEvNS_9FwdParamsE)
        /*06f8*/ 	.word	0x000000ff


	//----- nvinfo : EIATTR_FRAME_SIZE
	.align		4
.L_306:
        /*06fc*/ 	.byte	0x04, 0x11
        /*06fe*/ 	.short	(.L_308 - .L_307)
	.align		4
.L_307:
        /*0700*/ 	.word	index@(_ZN10layer_norm31ln_parallel_residual_fwd_kernelINS_13Kernel_traitsI13__nv_bfloat16S2_S2_S2_fjLj2560ELj1ELj4ELj1ELj16ENS_18Kernel_traits_baseILj2560ES2_S2_S2_S2_fjLj128EEEEELb1ELb0ELb1EEEvNS_9FwdParamsE)
        /*0704*/ 	.word	0x000001d8


	//----- nvinfo : EIATTR_REGCOUNT
	.align		4
.L_308:
        /*0708*/ 	.byte	0x04, 0x2f
        /*070a*/ 	.short	(.L_310 - .L_309)
	.align		4
.L_309:
        /*070c*/ 	.word	index@(_ZN10layer_norm31ln_parallel_residual_fwd_kernelINS_13Kernel_traitsI13__nv_bfloat16S2_S2_S2_fjLj2560ELj1ELj4ELj1ELj16ENS_18Kernel_traits_baseILj2560ES2_S2_S2_S2_fjLj128EEEEELb1ELb0ELb0EEEvNS_9FwdParamsE)
        /*0710*/ 	.word	0x000000ff


	//----- nvinfo : EIATTR_FRAME_SIZE
	.align		4
.L_310:
        /*0714*/ 	.byte	0x04, 0x11
        /*0716*/ 	.short	(.L_312 - .L_311)
	.align		4
.L_311:
        /*0718*/ 	.word	index@(_ZN10layer_norm31ln_parallel_residual_fwd_kernelINS_13Kernel_traitsI13__nv_bfloat16S2_S2_S2_fjLj2560ELj1ELj4ELj1ELj16ENS_18Kernel_traits_baseILj2560ES2_S2_S2_S2_fjLj128EEEEELb1ELb0ELb0EEEvNS_9FwdParamsE)
        /*071c*/ 	.word	0x00000310


	//----- nvinfo : EIATTR_REGCOUNT
	.align		4
.L_312:
        /*0720*/ 	.byte	0x04, 0x2f
        /*0722*/ 	.short	(.L_314 - .L_313)
	.align		4
.L_313:
        /*0724*/ 	.word	index@(_ZN10layer_norm31ln_parallel_residual_fwd_kernelINS_13Kernel_traitsI13__nv_bfloat16S2_S2_S2_fjLj2560ELj1ELj4ELj1ELj16ENS_18Kernel_traits_baseILj2560ES2_S2_S2_S2_fjLj128EEEEELb0ELb1ELb1EEEvNS_9FwdParamsE)
        /*0728*/ 	.word	0x000000fc


	//----- nvinfo : EIATTR_FRAME_SIZE
	.align		4
.L_314:
        /*072c*/ 	.byte	0x04, 0x11
        /*072e*/ 	.short	(.L_316 - .L_315)
	.align		4
.L_315:
        /*0730*/ 	.word	index@(_ZN10layer_norm31ln_parallel_residual_fwd_kernelINS_13Kernel_traitsI13__nv_bfloat16S2_S2_S2_fjLj2560ELj1ELj4ELj1ELj16ENS_18Kernel_traits_baseILj2560ES2_S2_S2_S2_fjLj128EEEEELb0ELb1ELb1EEEvNS_9FwdParamsE)
        /*0734*/ 	.word	0x00000000


	//----- nvinfo : EIATTR_REGCOUNT
	.align		4
.L_316:
        /*0738*/ 	.byte	0x04, 0x2f
        /*073a*/ 	.short	(.L_318 - .L_317)
	.align		4
.L_317:
        /*073c*/ 	.word	index@(_ZN10layer_norm31ln_parallel_residual_fwd_kernelINS_13Kernel_traitsI13__nv_bfloat16S2_S2_S2_fjLj2560ELj1ELj4ELj1ELj16ENS_18Kernel_traits_baseILj2560ES2_S2_S2_S2_fjLj128EEEEELb0ELb1ELb0EEEvNS_9FwdParamsE)
        /*0740*/ 	.word	0x000000ff


	//----- nvinfo : EIATTR_FRAME_SIZE
	.align		4
.L_318:
        /*0744*/ 	.byte	0x04, 0x11
        /*0746*/ 	.short	(.L_320 - .L_319)
	.align		4
.L_319:
        /*0748*/ 	.word	index@(_ZN10layer_norm31ln_parallel_residual_fwd_kernelINS_13Kernel_traitsI13__nv_bfloat16S2_S2_S2_fjLj2560ELj1ELj4ELj1ELj16ENS_18Kernel_traits_baseILj2560ES2_S2_S2_S2_fjLj128EEEEELb0ELb1ELb0EEEvNS_9FwdParamsE)
        /*074c*/ 	.word	0x00000040


	//----- nvinfo : EIATTR_REGCOUNT
	.align		4
.L_320:
        /*0750*/ 	.byte	0x04, 0x2f
        /*0752*/ 	.short	(.L_322 - .L_321)
	.align		4
.L_321:
        /*0754*/ 	.word	index@(_ZN10layer_norm31ln_parallel_residual_fwd_kernelINS_13Kernel_traitsI13__nv_bfloat16S2_S2_S2_fjLj2560ELj1ELj4ELj1ELj16ENS_18Kernel_traits_baseILj2560ES2_S2_S2_S2_fjLj128EEEEELb0ELb0ELb1EEEvNS_9FwdParamsE)
        /*0758*/ 	.word	0x000000ff


	//----- nvinfo : EIATTR_FRAME_SIZE
	.align		4
.L_322:
        /*075c*/ 	.byte	0x04, 0x11
        /*075e*/ 	.short	(.L_324 - .L_323)
	.align		4
.L_323:
        /*0760*/ 	.word	index@(_ZN10layer_norm31ln_parallel_residual_fwd_kernelINS_13Kernel_traitsI13__nv_bfloat16S2_S2_S2_fjLj2560ELj1ELj4ELj1ELj16ENS_18Kernel_traits_baseILj2560ES2_S2_S2_S2_fjLj128EEEEELb0ELb0ELb1EEEvNS_9FwdParamsE)
        /*0764*/ 	.word	0x000001a0


	//----- nvinfo : EIATTR_REGCOUNT
	.align		4
.L_324:
        /*0768*/ 	.byte	0x04, 0x2f
        /*076a*/ 	.short	(.L_326 - .L_325)
	.align		4
.L_325:
        /*076c*/ 	.word	index@(_ZN10layer_norm31ln_parallel_residual_fwd_kernelINS_13Kernel_traitsI13__nv_bfloat16S2_S2_S2_fjLj2560ELj1ELj4ELj1ELj16ENS_18Kernel_traits_baseILj2560ES2_S2_S2_S2_fjLj128EEEEELb0ELb0ELb0EEEvNS_9FwdParamsE)
        /*0770*/ 	.word	0x000000ff


	//----- nvinfo : EIATTR_FRAME_SIZE
	.align		4
.L_326:
        /*0774*/ 	.byte	0x04, 0x11
        /*0776*/ 	.short	(.L_328 - .L_327)
	.align		4
.L_327:
        /*0778*/ 	.word	index@(_ZN10layer_norm31ln_parallel_residual_fwd_kernelINS_13Kernel_traitsI13__nv_bfloat16S2_S2_S2_fjLj2560ELj1ELj4ELj1ELj16ENS_18Kernel_traits_baseILj2560ES2_S2_S2_S2_fjLj128EEEEELb0ELb0ELb0EEEvNS_9FwdParamsE)
        /*077c*/ 	.word	0x000002e8


	//----- nvinfo : EIATTR_MIN_STACK_SIZE
	.align		4
.L_328:
        /*0780*/ 	.byte	0x04, 0x12
        /*0782*/ 	.short	(.L_330 - .L_329)
	.align		4
.L_329:
        /*0784*/ 	.word	index@(_ZN10layer_norm31ln_parallel_residual_fwd_kernelINS_13Kernel_traitsI13__nv_bfloat16S2_S2_S2_fjLj2560ELj1ELj4ELj1ELj16ENS_18Kernel_traits_baseILj2560ES2_S2_S2_S2_fjLj128EEEEELb0ELb0ELb0EEEvNS_9FwdParamsE)
        /*0788*/ 	.word	0x000002e8


	//----- nvinfo : EIATTR_MIN_STACK_SIZE
	.align		4
.L_330:
        /*078c*/ 	.byte	0x04, 0x12
        /*078e*/ 	.short	(.L_332 - .L_331)
	.align		4
.L_331:
        /*0790*/ 	.word	index@(_ZN10layer_norm31ln_parallel_residual_fwd_kernelINS_13Kernel_traitsI13__nv_bfloat16S2_S2_S2_fjLj2560ELj1ELj4ELj1ELj16ENS_18Kernel_traits_baseILj2560ES2_S2_S2_S2_fjLj128EEEEELb0ELb0ELb1EEEvNS_9FwdParamsE)
        /*0794*/ 	.word	0x000001a0


	//----- nvinfo : EIATTR_MIN_STACK_SIZE
	.align		4
.L_332:
        /*0798*/ 	.byte	0x04, 0x12
        /*079a*/ 	.short	(.L_334 - .L_333)
	.align		4
.L_333:
        /*079c*/ 	.word	index@(_ZN10layer_norm31ln_parallel_residual_fwd_kernelINS_13Kernel_traitsI13__nv_bfloat16S2_S2_S2_fjLj2560ELj1ELj4ELj1ELj16ENS_18Kernel_traits_baseILj2560ES2_S2_S2_S2_fjLj128EEEEELb0ELb1ELb0EEEvNS_9FwdParamsE)
        /*07a0*/ 	.word	0x00000040


	//----- nvinfo : EIATTR_MIN_STACK_SIZE
	.align		4
.L_334:
        /*07a4*/ 	.byte	0x04, 0x12
        /*07a6*/ 	.short	(.L_336 - .L_335)
	.align		4
.L_335:
        /*07a8*/ 	.word	index@(_ZN10layer_norm31ln_parallel_residual_fwd_kernelINS_13Kernel_traitsI13__nv_bfloat16S2_S2_S2_fjLj2560ELj1ELj4ELj1ELj16ENS_18Kernel_traits_baseILj2560ES2_S2_S2_S2_fjLj128EEEEELb0ELb1ELb1EEEvNS_9FwdParamsE)
        /*07ac*/ 	.word	0x00000000


	//----- nvinfo : EIATTR_MIN_STACK_SIZE
	.align		4
.L_336:
        /*07b0*/ 	.byte	0x04, 0x12
        /*07b2*/ 	.short	(.L_338 - .L_337)
	.align		4
.L_337:
        /*07b4*/ 	.word	index@(_ZN10layer_norm31ln_parallel_residual_fwd_kernelINS_13Kernel_traitsI13__nv_bfloat16S2_S2_S2_fjLj2560ELj1ELj4ELj1ELj16ENS_18Kernel_traits_baseILj2560ES2_S2_S2_S2_fjLj128EEEEELb1ELb0ELb0EEEvNS_9FwdParamsE)
        /*07b8*/ 	.word	0x00000310


	//----- nvinfo : EIATTR_MIN_STACK_SIZE
	.align		4
.L_338:
        /*07bc*/ 	.byte	0x04, 0x12
        /*07be*/ 	.short	(.L_340 - .L_339)
	.align		4
.L_339:
        /*07c0*/ 	.word	index@(_ZN10layer_norm31ln_parallel_residual_fwd_kernelINS_13Kernel_traitsI13__nv_bfloat16S2_S2_S2_fjLj2560ELj1ELj4ELj1ELj16ENS_18Kernel_traits_baseILj2560ES2_S2_S2_S2_fjLj128EEEEELb1ELb0ELb1EEEvNS_9FwdParamsE)
        /*07c4*/ 	.word	0x000001d8


	//----- nvinfo : EIATTR_MIN_STACK_SIZE
	.align		4
.L_340:
        /*07c8*/ 	.byte	0x04, 0x12
        /*07ca*/ 	.short	(.L_342 - .L_341)
	.align		4
.L_341:
        /*07cc*/ 	.word	index@(_ZN10layer_norm31ln_parallel_residual_fwd_kernelINS_13Kernel_traitsI13__nv_bfloat16S2_S2_S2_fjLj2560ELj1ELj4ELj1ELj16ENS_18Kernel_traits_baseILj2560ES2_S2_S2_S2_fjLj128EEEEELb1ELb1ELb0EEEvNS_9FwdParamsE)
        /*07d0*/ 	.word	0x00000080


	//----- nvinfo : EIATTR_MIN_STACK_SIZE
	.align		4
.L_342:
        /*07d4*/ 	.byte	0x04, 0x12
        /*07d6*/ 	.short	(.L_344 - .L_343)
	.align		4
.L_343:
        /*07d8*/ 	.word	index@(_ZN10layer_norm31ln_parallel_residual_fwd_kernelINS_13Kernel_traitsI13__nv_bfloat16S2_S2_S2_fjLj2560ELj1ELj4ELj1ELj16ENS_18Kernel_traits_baseILj2560ES2_S2_S2_S2_fjLj128EEEEELb1ELb1ELb1EEEvNS_9FwdParamsE)
        /*07dc*/ 	.word	0x00000000


	//----- nvinfo : EIATTR_MIN_STACK_SIZE
	.align		4
.L_344:
        /*07e0*/ 	.byte	0x04, 0x12
        /*07e2*/ 	.short	(.L_346 - .L_345)
	.align		4
.L_345:
        /*07e4*/ 	.word	index@(_ZN10layer_norm31ln_parallel_residual_fwd_kernelINS_13Kernel_traitsI6__halfS2_S2_S2_fjLj2560ELj1ELj4ELj1ELj16ENS_18Kernel_traits_baseILj2560ES2_S2_S2_S2_fjLj128EEEEELb0ELb0ELb0EEEvNS_9FwdParamsE)
        /*07e8*/ 	.word	0x000002e8


	//----- nvinfo : EIATTR_MIN_STACK_SIZE
	.align		4
.L_346:
        /*07ec*/ 	.byte	0x04, 0x12
        /*07ee*/ 	.short	(.L_348 - .L_347)
	.align		4
.L_347:
        /*07f0*/ 	.word	index@(_ZN10layer_norm31ln_parallel_residual_fwd_kernelINS_13Kernel_traitsI6__halfS2_S2_S2_fjLj2560ELj1ELj4ELj1ELj16ENS_18Kernel_traits_baseILj2560ES2_S2_S2_S2_fjLj128EEEEELb0ELb0ELb1EEEvNS_9FwdParamsE)
        /*07f4*/ 	.word	0x000001a0


	//----- nvinfo : EIATTR_MIN_STACK_SIZE
	.align		4
.L_348:
        /*07f8*/ 	.byte	0x04, 0x12
        /*07fa*/ 	.short	(.L_350 - .L_349)
	.align		4
.L_349:
        /*07fc*/ 	.word	index@(_ZN10layer_norm31ln_parallel_residual_fwd_kernelINS_13Kernel_traitsI6__halfS2_S2_S2_fjLj2560ELj1ELj4ELj1ELj16ENS_18Kernel_traits_baseILj2560ES2_S2_S2_S2_fjLj128EEEEELb0ELb1ELb0EEEvNS_9FwdParamsE)
        /*0800*/ 	.word	0x00000058


	//----- nvinfo : EIATTR_MIN_STACK_SIZE
	.align		4
.L_350:
        /*0804*/ 	.byte	0x04, 0x12
        /*0806*/ 	.short	(.L_352 - .L_351)
	.align		4
.L_351:
        /*0808*/ 	.word	index@(_ZN10layer_norm31ln_parallel_residual_fwd_kernelINS_13Kernel_traitsI6__halfS2_S2_S2_fjLj2560ELj1ELj4ELj1ELj16ENS_18Kernel_traits_baseILj2560ES2_S2_S2_S2_fjLj128EEEEELb0ELb1ELb1EEEvNS_9FwdParamsE)
        /*080c*/ 	.word	0x00000000


	//----- nvinfo : EIATTR_MIN_STACK_SIZE
	.align		4
.L_352:
        /*0810*/ 	.byte	0x04, 0x12
        /*0812*/ 	.short	(.L_354 - .L_353)
	.align		4
.L_353:
        /*0814*/ 	.word	index@(_ZN10layer_norm31ln_parallel_residual_fwd_kernelINS_13Kernel_traitsI6__halfS2_S2_S2_fjLj2560ELj1ELj4ELj1ELj16ENS_18Kernel_traits_baseILj2560ES2_S2_S2_S2_fjLj128EEEEELb1ELb0ELb0EEEvNS_9FwdParamsE)
        /*0818*/ 	.word	0x00000320


	//----- nvinfo : EIATTR_MIN_STACK_SIZE
	.align		4
.L_354:
        /*081c*/ 	.byte	0x04, 0x12
        /*081e*/ 	.short	(.L_356 - .L_355)
	.align		4
.L_355:
        /*0820*/ 	.word	index@(_ZN10layer_norm31ln_parallel_residual_fwd_kernelINS_13Kernel_traitsI6__halfS2_S2_S2_fjLj2560ELj1ELj4ELj1ELj16ENS_18Kernel_traits_baseILj2560ES2_S2_S2_S2_fjLj128EEEEELb1ELb0ELb1EEEvNS_9FwdParamsE)
        /*0824*/ 	.word	0x000001d8


	//----- nvinfo : EIATTR_MIN_STACK_SIZE
	.align		4
.L_356:
        /*0828*/ 	.byte	0x04, 0x12
        /*082a*/ 	.short	(.L_358 - .L_357)
	.align		4
.L_357:
        /*082c*/ 	.word	index@(_ZN10layer_norm31ln_parallel_residual_fwd_kernelINS_13Kernel_traitsI6__halfS2_S2_S2_fjLj2560ELj1ELj4ELj1ELj16ENS_18Kernel_traits_baseILj2560ES2_S2_S2_S2_fjLj128EEEEELb1ELb1ELb0EEEvNS_9FwdParamsE)
        /*0830*/ 	.word	0x00000090


	//----- nvinfo : EIATTR_MIN_STACK_SIZE
	.align		4
.L_358:
        /*0834*/ 	.byte	0x04, 0x12
        /*0836*/ 	.short	(.L_360 - .L_359)
	.align		4
.L_359:
        /*0838*/ 	.word	index@(_ZN10layer_norm31ln_parallel_residual_fwd_kernelINS_13Kernel_traitsI6__halfS2_S2_S2_fjLj2560ELj1ELj4ELj1ELj16ENS_18Kernel_traits_baseILj2560ES2_S2_S2_S2_fjLj128EEEEELb1ELb1ELb1EEEvNS_9FwdParamsE)
        /*083c*/ 	.word	0x00000000


	//----- nvinfo : EIATTR_MIN_STACK_SIZE
	.align		4
.L_360:
        /*0840*/ 	.byte	0x04, 0x12
        /*0842*/ 	.short	(.L_362 - .L_361)
	.align		4
.L_361:
        /*0844*/ 	.word	index@(_ZN10layer_norm31ln_parallel_residual_fwd_kernelINS_13Kernel_traitsIf13__nv_bfloat16S2_S2_fjLj2560ELj1ELj4ELj1ELj16ENS_18Kernel_traits_baseILj2560EfS2_S2_S2_fjLj128EEEEELb0ELb0ELb0EEEvNS_9FwdParamsE)
        /*0848*/ 	.word	0x000004f8


	//----- nvinfo : EIATTR_MIN_STACK_SIZE
	.align		4
.L_362:
        /*084c*/ 	.byte	0x04, 0x12
        /*084e*/ 	.short	(.L_364 - .L_363)
	.align		4
.L_363:
        /*0850*/ 	.word	index@(_ZN10layer_norm31ln_parallel_residual_fwd_kernelINS_13Kernel_traitsIf13__nv_bfloat16S2_S2_fjLj2560ELj1ELj4ELj1ELj16ENS_18Kernel_traits_baseILj2560EfS2_S2_S2_fjLj128EEEEELb0ELb0ELb1EEEvNS_9FwdParamsE)
        /*0854*/ 	.word	0x000002f0


	//----- nvinfo : EIATTR_MIN_STACK_SIZE
	.align		4
.L_364:
        /*0858*/ 	.byte	0x04, 0x12
        /*085a*/ 	.short	(.L_366 - .L_365)
	.align		4
.L_365:
        /*085c*/ 	.word	index@(_ZN10layer_norm31ln_parallel_residual_fwd_kernelINS_13Kernel_traitsIf13__nv_bfloat16S2_S2_fjLj2560ELj1ELj4ELj1ELj16ENS_18Kernel_traits_baseILj2560EfS2_S2_S2_fjLj128EEEEELb0ELb1ELb0EEEvNS_9FwdParamsE)
        /*0860*/ 	.word	0x00000040


	//----- nvinfo : EIATTR_MIN_STACK_SIZE
	.align		4
.L_366:
        /*0864*/ 	.byte	0x04, 0x12
        /*0866*/ 	.short	(.L_368 - .L_367)
	.align		4
.L_367:
        /*0868*/ 	.word	index@(_ZN10layer_norm31ln_parallel_residual_fwd_kernelINS_13Kernel_traitsIf13__nv_bfloat16S2_S2_fjLj2560ELj1ELj4ELj1ELj16ENS_18Kernel_traits_baseILj2560EfS2_S2_S2_fjLj128EEEEELb0ELb1ELb1EEEvNS_9FwdParamsE)
        /*086c*/ 	.word	0x00000050


	//----- nvinfo : EIATTR_MIN_STACK_SIZE
	.align		4
.L_368:
        /*0870*/ 	.byte	0x04, 0x12
        /*0872*/ 	.short	(.L_370 - .L_369)
	.align		4
.L_369:
        /*0874*/ 	.word	index@(_ZN10layer_norm31ln_parallel_residual_fwd_kernelINS_13Kernel_traitsIf13__nv_bfloat16S2_S2_fjLj2560ELj1ELj4ELj1ELj16ENS_18Kernel_traits_baseILj2560EfS2_S2_S2_fjLj128EEEEELb1ELb0ELb0EEEvNS_9FwdParamsE)
        /*0878*/ 	.word	0x00000530


	//----- nvinfo : EIATTR_MIN_STACK_SIZE
	.align		4
.L_370:
        /*087c*/ 	.byte	0x04, 0x12
        /*087e*/ 	.short	(.L_372 - .L_371)
	.align		4
.L_371:
        /*0880*/ 	.word	index@(_ZN10layer_norm31ln_parallel_residual_fwd_kernelINS_13Kernel_traitsIf13__nv_bfloat16S2_S2_fjLj2560ELj1ELj4ELj1ELj16ENS_18Kernel_traits_baseILj2560EfS2_S2_S2_fjLj128EEEEELb1ELb0ELb1EEEvNS_9FwdParamsE)
        /*0884*/ 	.word	0x00000530


	//----- nvinfo : EIATTR_MIN_STACK_SIZE
	.align		4
.L_372:
        /*0888*/ 	.byte	0x04, 0x12
        /*088a*/ 	.short	(.L_374 - .L_373)
	.align		4
.L_373:
        /*088c*/ 	.word	index@(_ZN10layer_norm31ln_parallel_residual_fwd_kernelINS_13Kernel_traitsIf13__nv_bfloat16S2_S2_fjLj2560ELj1ELj4ELj1ELj16ENS_18Kernel_traits_baseILj2560EfS2_S2_S2_fjLj128EEEEELb1ELb1ELb0EEEvNS_9FwdParamsE)
        /*0890*/ 	.word	0x00000078


	//----- nvinfo : EIATTR_MIN_STACK_SIZE
	.align		4
.L_374:
        /*0894*/ 	.byte	0x04, 0x12
        /*0896*/ 	.short	(.L_376 - .L_375)
	.align		4
.L_375:
        /*0898*/ 	.word	index@(_ZN10layer_norm31ln_parallel_residual_fwd_kernelINS_13Kernel_traitsIf13__nv_bfloat16S2_S2_fjLj2560ELj1ELj4ELj1ELj16ENS_18Kernel_traits_baseILj2560EfS2_S2_S2_fjLj128EEEEELb1ELb1ELb1EEEvNS_9FwdParamsE)
        /*089c*/ 	.word	0x00000090


	//----- nvinfo : EIATTR_MIN_STACK_SIZE
	.align		4
.L_376:
        /*08a0*/ 	.byte	0x04, 0x12
        /*08a2*/ 	.short	(.L_378 - .L_377)
	.align		4
.L_377:
        /*08a4*/ 	.word	index@(_ZN10layer_norm31ln_parallel_residual_fwd_kernelINS_13Kernel_traitsI13__nv_bfloat16S2_fS2_fjLj2560ELj1ELj4ELj1ELj16ENS_18Kernel_traits_baseILj2560ES2_S2_fS2_fjLj128EEEEELb0ELb0ELb0EEEvNS_9FwdParamsE)
        /*08a8*/ 	.word	0x000002e8


	//----- nvinfo : EIATTR_MIN_STACK_SIZE
	.align		4
.L_378:
        /*08ac*/ 	.byte	0x04, 0x12
        /*08ae*/ 	.short	(.L_380 - .L_379)
	.align		4
.L_379:
        /*08b0*/ 	.word	index@(_ZN10layer_norm31ln_parallel_residual_fwd_kernelINS_13Kernel_traitsI13__nv_bfloat16S2_fS2_fjLj2560ELj1ELj4ELj1ELj16ENS_18Kernel_traits_baseILj2560ES2_S2_fS2_fjLj128EEEEELb0ELb0ELb1EEEvNS_9FwdParamsE)
        /*08b4*/ 	.word	0x000001a0


	//----- nvinfo : EIATTR_MIN_STACK_SIZE
	.align		4
.L_380:
        /*08b8*/ 	.byte	0x04, 0x12
        /*08ba*/ 	.short	(.L_382 - .L_381)
	.align		4
.L_381:
        /*08bc*/ 	.word	index@(_ZN10layer_norm31ln_parallel_residual_fwd_kernelINS_13Kernel_traitsI13__nv_bfloat16S2_fS2_fjLj2560ELj1ELj4ELj1ELj16ENS_18Kernel_traits_baseILj2560ES2_S2_fS2_fjLj128EEEEELb0ELb1ELb0EEEvNS_9FwdParamsE)
        /*08c0*/ 	.word	0x00000040


	//----- nvinfo : EIATTR_MIN_STACK_SIZE
	.align		4
.L_382:
        /*08c4*/ 	.byte	0x04, 0x12
        /*08c6*/ 	.short	(.L_384 - .L_383)
	.align		4
.L_383:
        /*08c8*/ 	.word	index@(_ZN10layer_norm31ln_parallel_residual_fwd_kernelINS_13Kernel_traitsI13__nv_bfloat16S2_fS2_fjLj2560ELj1ELj4ELj1ELj16ENS_18Kernel_traits_baseILj2560ES2_S2_fS2_fjLj128EEEEELb0ELb1ELb1EEEvNS_9FwdParamsE)
        /*08cc*/ 	.word	0x00000000


	//----- nvinfo : EIATTR_MIN_STACK_SIZE
	.align		4
.L_384:
        /*08d0*/ 	.byte	0x04, 0x12
        /*08d2*/ 	.short	(.L_386 - .L_385)
	.align		4
.L_385:
        /*08d4*/ 	.word	index@(_ZN10layer_norm31ln_parallel_residual_fwd_kernelINS_13Kernel_traitsI13__nv_bfloat16S2_fS2_fjLj2560ELj1ELj4ELj1ELj16ENS_18Kernel_traits_baseILj2560ES2_S2_fS2_fjLj128EEEEELb1ELb0ELb0EEEvNS_9FwdParamsE)
        /*08d8*/ 	.word	0x00000328


	//----- nvinfo : EIATTR_MIN_STACK_SIZE
	.align		4
.L_386:
        /*08dc*/ 	.byte	0x04, 0x12
        /*08de*/ 	.short	(.L_388 - .L_387)
	.align		4
.L_387:
        /*08e0*/ 	.word	index@(_ZN10layer_norm31ln_parallel_residual_fwd_kernelINS_13Kernel_traitsI13__nv_bfloat16S2_fS2_fjLj2560ELj1ELj4ELj1ELj16ENS_18Kernel_traits_baseILj2560ES2_S2_fS2_fjLj128EEEEELb1ELb0ELb1EEEvNS_9FwdParamsE)
        /*08e4*/ 	.word	0x000001e8


	//----- nvinfo : EIATTR_MIN_STACK_SIZE
	.align		4
.L_388:
        /*08e8*/ 	.byte	0x04, 0x12
        /*08ea*/ 	.short	(.L_390 - .L_389)
	.align		4
.L_389:
        /*08ec*/ 	.word	index@(_ZN10layer_norm31ln_parallel_residual_fwd_kernelINS_13Kernel_traitsI13__nv_bfloat16S2_fS2_fjLj2560ELj1ELj4ELj1ELj16ENS_18Kernel_traits_baseILj2560ES2_S2_fS2_fjLj128EEEEELb1ELb1ELb0EEEvNS_9FwdParamsE)
        /*08f0*/ 	.word	0x00000098


	//----- nvinfo : EIATTR_MIN_STACK_SIZE
	.align		4
.L_390:
        /*08f4*/ 	.byte	0x04, 0x12
        /*08f6*/ 	.short	(.L_392 - .L_391)
	.align		4
.L_391:
        /*08f8*/ 	.word	index@(_ZN10layer_norm31ln_parallel_residual_fwd_kernelINS_13Kernel_traitsI13__nv_bfloat16S2_fS2_fjLj2560ELj1ELj4ELj1ELj16ENS_18Kernel_traits_baseILj2560ES2_S2_fS2_fjLj128EEEEELb1ELb1ELb1EEEvNS_9FwdParamsE)
        /*08fc*/ 	.word	0x00000000


	//----- nvinfo : EIATTR_MIN_STACK_SIZE
	.align		4
.L_392:
        /*0900*/ 	.byte	0x04, 0x12
        /*0902*/ 	.short	(.L_394 - .L_393)
	.align		4
.L_393:
        /*0904*/ 	.word	index@(_ZN10layer_norm31ln_parallel_residual_fwd_kernelINS_13Kernel_traitsIf13__nv_bfloat16fS2_fjLj2560ELj1ELj4ELj1ELj16ENS_18Kernel_traits_baseILj2560EfS2_fS2_fjLj128EEEEELb0ELb0ELb0EEEvNS_9FwdParamsE)
        /*0908*/ 	.word	0x000002f8


	//----- nvinfo : EIATTR_MIN_STACK_SIZE
	.align		4
.L_394:
        /*090c*/ 	.byte	0x04, 0x12
        /*090e*/ 	.short	(.L_396 - .L_395)
	.align		4
.L_395:
        /*0910*/ 	.word	index@(_ZN10layer_norm31ln_parallel_residual_fwd_kernelINS_13Kernel_traitsIf13__nv_bfloat16fS2_fjLj2560ELj1ELj4ELj1ELj16ENS_18Kernel_traits_baseILj2560EfS2_fS2_fjLj128EEEEELb0ELb0ELb1EEEvNS_9FwdParamsE)
        /*0914*/ 	.word	0x000002f8


	//----- nvinfo : EIATTR_MIN_STACK_SIZE
	.align		4
.L_396:
        /*0918*/ 	.byte	0x04, 0x12
        /*091a*/ 	.short	(.L_398 - .L_397)
	.align		4
.L_397:
        /*091c*/ 	.word	index@(_ZN10layer_norm31ln_parallel_residual_fwd_kernelINS_13Kernel_traitsIf13__nv_bfloat16fS2_fjLj2560ELj1ELj4ELj1ELj16ENS_18Kernel_traits_baseILj2560EfS2_fS2_fjLj128EEEEELb0ELb1ELb0EEEvNS_9FwdParamsE)
        /*0920*/ 	.word	0x00000040


	//----- nvinfo : EIATTR_MIN_STACK_SIZE
	.align		4
.L_398:
        /*0924*/ 	.byte	0x04, 0x12
        /*0926*/ 	.short	(.L_400 - .L_399)
	.align		4
.L_399:
        /*0928*/ 	.word	index@(_ZN10layer_norm31ln_parallel_residual_fwd_kernelINS_13Kernel_traitsIf13__nv_bfloat16fS2_fjLj2560ELj1ELj4ELj1ELj16ENS_18Kernel_traits_baseILj2560EfS2_fS2_fjLj128EEEEELb0ELb1ELb1EEEvNS_9FwdParamsE)
        /*092c*/ 	.word	0x00000048


	//----- nvinfo : EIATTR_MIN_STACK_SIZE
	.align		4
.L_400:
        /*0930*/ 	.byte	0x04, 0x12
        /*0932*/ 	.short	(.L_402 - .L_401)
	.align		4
.L_401:
        /*0934*/ 	.word	index@(_ZN10layer_norm31ln_parallel_residual_fwd_kernelINS_13Kernel_traitsIf13__nv_bfloat16fS2_fjLj2560ELj1ELj4ELj1ELj16ENS_18Kernel_traits_baseILj2560EfS2_fS2_fjLj128EEEEELb1ELb0ELb0EEEvNS_9FwdParamsE)
        /*0938*/ 	.word	0x00000330


	//----- nvinfo : EIATTR_MIN_STACK_SIZE
	.align		4
.L_402:
        /*093c*/ 	.byte	0x04, 0x12
        /*093e*/ 	.short	(.L_404 - .L_403)
	.align		4
.L_403:
        /*0940*/ 	.word	index@(_ZN10layer_norm31ln_parallel_residual_fwd_kernelINS_13Kernel_traitsIf13__nv_bfloat16fS2_fjLj2560ELj1ELj4ELj1ELj16ENS_18Kernel_traits_baseILj2560EfS2_fS2_fjLj128EEEEELb1ELb0ELb1EEEvNS_9FwdParamsE)
        /*0944*/ 	.word	0x00000338


	//----- nvinfo : EIATTR_MIN_STACK_SIZE
	.align		4
.L_404:
        /*0948*/ 	.byte	0x04, 0x12
        /*094a*/ 	.short	(.L_406 - .L_405)
	.align		4
.L_405:
        /*094c*/ 	.word	index@(_ZN10layer_norm31ln_parallel_residual_fwd_kernelINS_13Kernel_traitsIf13__nv_bfloat16fS2_fjLj2560ELj1ELj4ELj1ELj16ENS_18Kernel_traits_baseILj2560EfS2_fS2_fjLj128EEEEELb1ELb1ELb0EEEvNS_9FwdParamsE)
        /*0950*/ 	.word	0x00000088


	//----- nvinfo : EIATTR_MIN_STACK_SIZE
	.align		4
.L_406:
        /*0954*/ 	.byte	0x04, 0x12
        /*0956*/ 	.short	(.L_408 - .L_407)
	.align		4
.L_407:
        /*0958*/ 	.word	index@(_ZN10layer_norm31ln_parallel_residual_fwd_kernelINS_13Kernel_traitsIf13__nv_bfloat16fS2_fjLj2560ELj1ELj4ELj1ELj16ENS_18Kernel_traits_baseILj2560EfS2_fS2_fjLj128EEEEELb1ELb1ELb1EEEvNS_9FwdParamsE)
        /*095c*/ 	.word	0x000000a0


	//----- nvinfo : EIATTR_MIN_STACK_SIZE
	.align		4
.L_408:
        /*0960*/ 	.byte	0x04, 0x12
        /*0962*/ 	.short	(.L_410 - .L_409)
	.align		4
.L_409:
        /*0964*/ 	.word	index@(_ZN10layer_norm31ln_parallel_residual_fwd_kernelINS_13Kernel_traitsIf6__halfS2_S2_fjLj2560ELj1ELj4ELj1ELj16ENS_18Kernel_traits_baseILj2560EfS2_S2_S2_fjLj128EEEEELb0ELb0ELb0EEEvNS_9FwdParamsE)
        /*0968*/ 	.word	0x000004f8


	//----- nvinfo : EIATTR_MIN_STACK_SIZE
	.align		4
.L_410:
        /*096c*/ 	.byte	0x04, 0x12
        /*096e*/ 	.short	(.L_412 - .L_411)
	.align		4
.L_411:
        /*0970*/ 	.word	index@(_ZN10layer_norm31ln_parallel_residual_fwd_kernelINS_13Kernel_traitsIf6__halfS2_S2_fjLj2560ELj1ELj4ELj1ELj16ENS_18Kernel_traits_baseILj2560EfS2_S2_S2_fjLj128EEEEELb0ELb0ELb1EEEvNS_9FwdParamsE)
        /*0974*/ 	.word	0x000002f0


	//----- nvinfo : EIATTR_MIN_STACK_SIZE
	.align		4
.L_412:
        /*0978*/ 	.byte	0x04, 0x12
        /*097a*/ 	.short	(.L_414 - .L_413)
	.align		4
.L_413:
        /*097c*/ 	.word	index@(_ZN10layer_norm31ln_parallel_residual_fwd_kernelINS_13Kernel_traitsIf6__halfS2_S2_fjLj2560ELj1ELj4ELj1ELj16ENS_18Kernel_traits_baseILj2560EfS2_S2_S2_fjLj128EEEEELb0ELb1ELb0EEEvNS_9FwdParamsE)
        /*0980*/ 	.word	0x00000040


	//----- nvinfo : EIATTR_MIN_STACK_SIZE
	.align		4
.L_414:
        /*0984*/ 	.byte	0x04, 0x12
        /*0986*/ 	.short	(.L_416 - .L_415)
	.align		4
.L_415:
        /*0988*/ 	.word	index@(_ZN10layer_norm31ln_parallel_residual_fwd_kernelINS_13Kernel_traitsIf6__halfS2_S2_fjLj2560ELj1ELj4ELj1ELj16ENS_18Kernel_traits_baseILj2560EfS2_S2_S2_fjLj128EEEEELb0ELb1ELb1EEEvNS_9FwdParamsE)
        /*098c*/ 	.word	0x00000050


	//----- nvinfo : EIATTR_MIN_STACK_SIZE
	.align		4
.L_416:
        /*0990*/ 	.byte	0x04, 0x12
        /*0992*/ 	.short	(.L_418 - .L_417)
	.align		4
.L_417:
        /*0994*/ 	.word	index@(_ZN10layer_norm31ln_parallel_residual_fwd_kernelINS_13Kernel_traitsIf6__halfS2_S2_fjLj2560ELj1ELj4ELj1ELj16ENS_18Kernel_traits_baseILj2560EfS2_S2_S2_fjLj128EEEEELb1ELb0ELb0EEEvNS_9FwdParamsE)
        /*0998*/ 	.word	0x00000530


	//----- nvinfo : EIATTR_MIN_STACK_SIZE
	.align		4
.L_418:
        /*099c*/ 	.byte	0x04, 0x12
        /*099e*/ 	.short	(.L_420 - .L_419)
	.align		4
.L_419:
        /*09a0*/ 	.word	index@(_ZN10layer_norm31ln_parallel_residual_fwd_kernelINS_13Kernel_traitsIf6__halfS2_S2_fjLj2560ELj1ELj4ELj1ELj16ENS_18Kernel_traits_baseILj2560EfS2_S2_S2_fjLj128EEEEELb1ELb0ELb1EEEvNS_9FwdParamsE)
        /*09a4*/ 	.word	0x00000530


	//----- nvinfo : EIATTR_MIN_STACK_SIZE
	.align		4
.L_420:
        /*09a8*/ 	.byte	0x04, 0x12
        /*09aa*/ 	.short	(.L_422 - .L_421)
	.align		4
.L_421:
        /*09ac*/ 	.word	index@(_ZN10layer_norm31ln_parallel_residual_fwd_kernelINS_13Kernel_traitsIf6__halfS2_S2_fjLj2560ELj1ELj4ELj1ELj16ENS_18Kernel_traits_baseILj2560EfS2_S2_S2_fjLj128EEEEELb1ELb1ELb0EEEvNS_9FwdParamsE)
        /*09b0*/ 	.word	0x00000078


	//----- nvinfo : EIATTR_MIN_STACK_SIZE
	.align		4
.L_422:
        /*09b4*/ 	.byte	0x04, 0x12
        /*09b6*/ 	.short	(.L_424 - .L_423)
	.align		4
.L_423:
        /*09b8*/ 	.word	index@(_ZN10layer_norm31ln_parallel_residual_fwd_kernelINS_13Kernel_traitsIf6__halfS2_S2_fjLj2560ELj1ELj4ELj1ELj16ENS_18Kernel_traits_baseILj2560EfS2_S2_S2_fjLj128EEEEELb1ELb1ELb1EEEvNS_9FwdParamsE)
        /*09bc*/ 	.word	0x00000090


	//----- nvinfo : EIATTR_MIN_STACK_SIZE
	.align		4
.L_424:
        /*09c0*/ 	.byte	0x04, 0x12
        /*09c2*/ 	.short	(.L_426 - .L_425)
	.align		4
.L_425:
        /*09c4*/ 	.word	index@(_ZN10layer_norm31ln_parallel_residual_fwd_kernelINS_13Kernel_traitsI6__halfS2_fS2_fjLj2560ELj1ELj4ELj1ELj16ENS_18Kernel_traits_baseILj2560ES2_S2_fS2_fjLj128EEEEELb0ELb0ELb0EEEvNS_9FwdParamsE)
        /*09c8*/ 	.word	0x000002e8


	//----- nvinfo : EIATTR_MIN_STACK_SIZE
	.align		4
.L_426:
        /*09cc*/ 	.byte	0x04, 0x12
        /*09ce*/ 	.short	(.L_428 - .L_427)
	.align		4
.L_427:
        /*09d0*/ 	.word	index@(_ZN10layer_norm31ln_parallel_residual_fwd_kernelINS_13Kernel_traitsI6__halfS2_fS2_fjLj2560ELj1ELj4ELj1ELj16ENS_18Kernel_traits_baseILj2560ES2_S2_fS2_fjLj128EEEEELb0ELb0ELb1EEEvNS_9FwdParamsE)
        /*09d4*/ 	.word	0x000001a0


	//----- nvinfo : EIATTR_MIN_STACK_SIZE
	.align		4
.L_428:
        /*09d8*/ 	.byte	0x04, 0x12
        /*09da*/ 	.short	(.L_430 - .L_429)
	.align		4
.L_429:
        /*09dc*/ 	.word	index@(_ZN10layer_norm31ln_parallel_residual_fwd_kernelINS_13Kernel_traitsI6__halfS2_fS2_fjLj2560ELj1ELj4ELj1ELj16ENS_18Kernel_traits_baseILj2560ES2_S2_fS2_fjLj128EEEEELb0ELb1ELb0EEEvNS_9FwdParamsE)
        /*09e0*/ 	.word	0x00000058


	//----- nvinfo : EIATTR_MIN_STACK_SIZE
	.align		4
.L_430:
        /*09e4*/ 	.byte	0x04, 0x12
        /*09e6*/ 	.short	(.L_432 - .L_431)
	.align		4
.L_431:
        /*09e8*/ 	.word	index@(_ZN10layer_norm31ln_parallel_residual_fwd_kernelINS_13Kernel_traitsI6__halfS2_fS2_fjLj2560ELj1ELj4ELj1ELj16ENS_18Kernel_traits_baseILj2560ES2_S2_fS2_fjLj128EEEEELb0ELb1ELb1EEEvNS_9FwdParamsE)
        /*09ec*/ 	.word	0x00000000


	//----- nvinfo : EIATTR_MIN_STACK_SIZE
	.align		4
.L_432:
        /*09f0*/ 	.byte	0x04, 0x12
        /*09f2*/ 	.short	(.L_434 - .L_433)
	.align		4
.L_433:
        /*09f4*/ 	.word	index@(_ZN10layer_norm31ln_parallel_residual_fwd_kernelINS_13Kernel_traitsI6__halfS2_fS2_fjLj2560ELj1ELj4ELj1ELj16ENS_18Kernel_traits_baseILj2560ES2_S2_fS2_fjLj128EEEEELb1ELb0ELb0EEEvNS_9FwdParamsE)
        /*09f8*/ 	.word	0x00000338


	//----- nvinfo : EIATTR_MIN_STACK_SIZE
	.align		4
.L_434:
        /*09fc*/ 	.byte	0x04, 0x12
        /*09fe*/ 	.short	(.L_436 - .L_435)
	.align		4
.L_435:
        /*0a00*/ 	.word	index@(_ZN10layer_norm31ln_parallel_residual_fwd_kernelINS_13Kernel_traitsI6__halfS2_fS2_fjLj2560ELj1ELj4ELj1ELj16ENS_18Kernel_traits_baseILj2560ES2_S2_fS2_fjLj128EEEEELb1ELb0ELb1EEEvNS_9FwdParamsE)
        /*0a04*/ 	.word	0x000001e8


	//----- nvinfo : EIATTR_MIN_STACK_SIZE
	.align		4
.L_436:
        /*0a08*/ 	.byte	0x04, 0x12
        /*0a0a*/ 	.short	(.L_438 - .L_437)
	.align		4
.L_437:
        /*0a0c*/ 	.word	index@(_ZN10layer_norm31ln_parallel_residual_fwd_kernelINS_13Kernel_traitsI6__halfS2_fS2_fjLj2560ELj1ELj4ELj1ELj16ENS_18Kernel_traits_baseILj2560ES2_S2_fS2_fjLj128EEEEELb1ELb1ELb0EEEvNS_9FwdParamsE)
        /*0a10*/ 	.word	0x000000a0


	//----- nvinfo : EIATTR_MIN_STACK_SIZE
	.align		4
.L_438:
        /*0a14*/ 	.byte	0x04, 0x12
        /*0a16*/ 	.short	(.L_440 - .L_439)
	.align		4
.L_439:
        /*0a18*/ 	.word	index@(_ZN10layer_norm31ln_parallel_residual_fwd_kernelINS_13Kernel_traitsI6__halfS2_fS2_fjLj2560ELj1ELj4ELj1ELj16ENS_18Kernel_traits_baseILj2560ES2_S2_fS2_fjLj128EEEEELb1ELb1ELb1EEEvNS_9FwdParamsE)
        /*0a1c*/ 	.word	0x00000008


	//----- nvinfo : EIATTR_MIN_STACK_SIZE
	.align		4
.L_440:
        /*0a20*/ 	.byte	0x04, 0x12
        /*0a22*/ 	.short	(.L_442 - .L_441)
	.align		4
.L_441:
        /*0a24*/ 	.word	index@(_ZN10layer_norm31ln_parallel_residual_fwd_kernelINS_13Kernel_traitsIf6__halffS2_fjLj2560ELj1ELj4ELj1ELj16ENS_18Kernel_traits_baseILj2560EfS2_fS2_fjLj128EEEEELb0ELb0ELb0EEEvNS_9FwdParamsE)
        /*0a28*/ 	.word	0x000002f8


	//----- nvinfo : EIATTR_MIN_STACK_SIZE
	.align		4
.L_442:
        /*0a2c*/ 	.byte	0x04, 0x12
        /*0a2e*/ 	.short	(.L_444 - .L_443)
	.align		4
.L_443:
        /*0a30*/ 	.word	index@(_ZN10layer_norm31ln_parallel_residual_fwd_kernelINS_13Kernel_traitsIf6__halffS2_fjLj2560ELj1ELj4ELj1ELj16ENS_18Kernel_traits_baseILj2560EfS2_fS2_fjLj128EEEEELb0ELb0ELb1EEEvNS_9FwdParamsE)
        /*0a34*/ 	.word	0x000002f8


	//----- nvinfo : EIATTR_MIN_STACK_SIZE
	.align		4
.L_444:
        /*0a38*/ 	.byte	0x04, 0x12
        /*0a3a*/ 	.short	(.L_446 - .L_445)
	.align		4
.L_445:
        /*0a3c*/ 	.word	index@(_ZN10layer_norm31ln_parallel_residual_fwd_kernelINS_13Kernel_traitsIf6__halffS2_fjLj2560ELj1ELj4ELj1ELj16ENS_18Kernel_traits_baseILj2560EfS2_fS2_fjLj128EEEEELb0ELb1ELb0EEEvNS_9FwdParamsE)
        /*0a40*/ 	.word	0x00000040


	//----- nvinfo : EIATTR_MIN_STACK_SIZE
	.align		4
.L_446:
        /*0a44*/ 	.byte	0x04, 0x12
        /*0a46*/ 	.short	(.L_448 - .L_447)
	.align		4
.L_447:
        /*0a48*/ 	.word	index@(_ZN10layer_norm31ln_parallel_residual_fwd_kernelINS_13Kernel_traitsIf6__halffS2_fjLj2560ELj1ELj4ELj1ELj16ENS_18Kernel_traits_baseILj2560EfS2_fS2_fjLj128EEEEELb0ELb1ELb1EEEvNS_9FwdParamsE)
        /*0a4c*/ 	.word	0x00000048


	//----- nvinfo : EIATTR_MIN_STACK_SIZE
	.align		4
.L_448:
        /*0a50*/ 	.byte	0x04, 0x12
        /*0a52*/ 	.short	(.L_450 - .L_449)
	.align		4
.L_449:
        /*0a54*/ 	.word	index@(_ZN10layer_norm31ln_parallel_residual_fwd_kernelINS_13Kernel_traitsIf6__halffS2_fjLj2560ELj1ELj4ELj1ELj16ENS_18Kernel_traits_baseILj2560EfS2_fS2_fjLj128EEEEELb1ELb0ELb0EEEvNS_9FwdParamsE)
        /*0a58*/ 	.word	0x00000330


	//----- nvinfo : EIATTR_MIN_STACK_SIZE
	.align		4
.L_450:
        /*0a5c*/ 	.byte	0x04, 0x12
        /*0a5e*/ 	.short	(.L_452 - .L_451)
	.align		4
.L_451:
        /*0a60*/ 	.word	index@(_ZN10layer_norm31ln_parallel_residual_fwd_kernelINS_13Kernel_traitsIf6__halffS2_fjLj2560ELj1ELj4ELj1ELj16ENS_18Kernel_traits_baseILj2560EfS2_fS2_fjLj128EEEEELb1ELb0ELb1EEEvNS_9FwdParamsE)
        /*0a64*/ 	.word	0x00000340


	//----- nvinfo : EIATTR_MIN_STACK_SIZE
	.align		4
.L_452:
        /*0a68*/ 	.byte	0x04, 0x12
        /*0a6a*/ 	.short	(.L_454 - .L_453)
	.align		4
.L_453:
        /*0a6c*/ 	.word	index@(_ZN10layer_norm31ln_parallel_residual_fwd_kernelINS_13Kernel_traitsIf6__halffS2_fjLj2560ELj1ELj4ELj1ELj16ENS_18Kernel_traits_baseILj2560EfS2_fS2_fjLj128EEEEELb1ELb1ELb0EEEvNS_9FwdParamsE)
        /*0a70*/ 	.word	0x00000088


	//----- nvinfo : EIATTR_MIN_STACK_SIZE
	.align		4
.L_454:
        /*0a74*/ 	.byte	0x04, 0x12
        /*0a76*/ 	.short	(.L_456 - .L_455)
	.align		4
.L_455:
        /*0a78*/ 	.word	index@(_ZN10layer_norm31ln_parallel_residual_fwd_kernelINS_13Kernel_traitsIf6__halffS2_fjLj2560ELj1ELj4ELj1ELj16ENS_18Kernel_traits_baseILj2560EfS2_fS2_fjLj128EEEEELb1ELb1ELb1EEEvNS_9FwdParamsE)
        /*0a7c*/ 	.word	0x000000a0


	//----- nvinfo : EIATTR_MIN_STACK_SIZE
	.align		4
.L_456:
        /*0a80*/ 	.byte	0x04, 0x12
        /*0a82*/ 	.short	(.L_458 - .L_457)
	.align		4
.L_457:
        /*0a84*/ 	.word	index@(_ZN10layer_norm31ln_parallel_residual_fwd_kernelINS_13Kernel_traitsI6__halfffffjLj2560ELj1ELj4ELj1ELj16ENS_18Kernel_traits_baseILj2560ES2_ffffjLj128EEEEELb0ELb0ELb0EEEvNS_9FwdParamsE)
        /*0a88*/ 	.word	0x00000330


	//----- nvinfo : EIATTR_MIN_STACK_SIZE
	.align		4
.L_458:
        /*0a8c*/ 	.byte	0x04, 0x12
        /*0a8e*/ 	.short	(.L_460 - .L_459)
	.align		4
.L_459:
        /*0a90*/ 	.word	index@(_ZN10layer_norm31ln_parallel_residual_fwd_kernelINS_13Kernel_traitsI6__halfffffjLj2560ELj1ELj4ELj1ELj16ENS_18Kernel_traits_baseILj2560ES2_ffffjLj128EEEEELb0ELb0ELb1EEEvNS_9FwdParamsE)
        /*0a94*/ 	.word	0x00000320


	//----- nvinfo : EIATTR_MIN_STACK_SIZE
	.align		4
.L_460:
        /*0a98*/ 	.byte	0x04, 0x12
        /*0a9a*/ 	.short	(.L_462 - .L_461)
	.align		4
.L_461:
        /*0a9c*/ 	.word	index@(_ZN10layer_norm31ln_parallel_residual_fwd_kernelINS_13Kernel_traitsI6__halfffffjLj2560ELj1ELj4ELj1ELj16ENS_18Kernel_traits_baseILj2560ES2_ffffjLj128EEEEELb0ELb1ELb0EEEvNS_9FwdParamsE)
        /*0aa0*/ 	.word	0x00000050


	//----- nvinfo : EIATTR_MIN_STACK_SIZE
	.align		4
.L_462:
        /*0aa4*/ 	.byte	0x04, 0x12
        /*0aa6*/ 	.short	(.L_464 - .L_463)
	.align		4
.L_463:
        /*0aa8*/ 	.word	index@(_ZN10layer_norm31ln_parallel_residual_fwd_kernelINS_13Kernel_traitsI6__halfffffjLj2560ELj1ELj4ELj1ELj16ENS_18Kernel_traits_baseILj2560ES2_ffffjLj128EEEEELb0ELb1ELb1EEEvNS_9FwdParamsE)
        /*0aac*/ 	.word	0x00000090


	//----- nvinfo : EIATTR_MIN_STACK_SIZE
	.align		4
.L_464:
        /*0ab0*/ 	.byte	0x04, 0x12
        /*0ab2*/ 	.short	(.L_466 - .L_465)
	.align		4
.L_465:
        /*0ab4*/ 	.word	index@(_ZN10layer_norm31ln_parallel_residual_fwd_kernelINS_13Kernel_traitsI6__halfffffjLj2560ELj1ELj4ELj1ELj16ENS_18Kernel_traits_baseILj2560ES2_ffffjLj128EEEEELb1ELb0ELb0EEEvNS_9FwdParamsE)
        /*0ab8*/ 	.word	0x00000300


	//----- nvinfo : EIATTR_MIN_STACK_SIZE
	.align		4
.L_466:
        /*0abc*/ 	.byte	0x04, 0x12
        /*0abe*/ 	.short	(.L_468 - .L_467)
	.align		4
.L_467:
        /*0ac0*/ 	.word	index@(_ZN10layer_norm31ln_parallel_residual_fwd_kernelINS_13Kernel_traitsI6__halfffffjLj2560ELj1ELj4ELj1ELj16ENS_18Kernel_traits_baseILj2560ES2_ffffjLj128EEEEELb1ELb0ELb1EEEvNS_9FwdParamsE)
        /*0ac4*/ 	.word	0x00000330


	//----- nvinfo : EIATTR_MIN_STACK_SIZE
	.align		4
.L_468:
        /*0ac8*/ 	.byte	0x04, 0x12
        /*0aca*/ 	.short	(.L_470 - .L_469)
	.align		4
.L_469:
        /*0acc*/ 	.word	index@(_ZN10layer_norm31ln_parallel_residual_fwd_kernelINS_13Kernel_traitsI6__halfffffjLj2560ELj1ELj4ELj1ELj16ENS_18Kernel_traits_baseILj2560ES2_ffffjLj128EEEEELb1ELb1ELb0EEEvNS_9FwdParamsE)
        /*0ad0*/ 	.word	0x00000078


	//----- nvinfo : EIATTR_MIN_STACK_SIZE
	.align		4
.L_470:
        /*0ad4*/ 	.byte	0x04, 0x12
        /*0ad6*/ 	.short	(.L_472 - .L_471)
	.align		4
.L_471:
        /*0ad8*/ 	.word	index@(_ZN10layer_norm31ln_parallel_residual_fwd_kernelINS_13Kernel_traitsI6__halfffffjLj2560ELj1ELj4ELj1ELj16ENS_18Kernel_traits_baseILj2560ES2_ffffjLj128EEEEELb1ELb1ELb1EEEvNS_9FwdParamsE)
        /*0adc*/ 	.word	0x000000b0


	//----- nvinfo : EIATTR_MIN_STACK_SIZE
	.align		4
.L_472:
        /*0ae0*/ 	.byte	0x04, 0x12
        /*0ae2*/ 	.short	(.L_474 - .L_473)
	.align		4
.L_473:
        /*0ae4*/ 	.word	index@(_ZN10layer_norm31ln_parallel_residual_fwd_kernelINS_13Kernel_traitsIfffffjLj2560ELj1ELj4ELj1ELj16ENS_18Kernel_traits_baseILj2560EfffffjLj128EEEEELb0ELb0ELb0EEEvNS_9FwdParamsE)
        /*0ae8*/ 	.word	0x000002e0


	//----- nvinfo : EIATTR_MIN_STACK_SIZE
	.align		4
.L_474:
        /*0aec*/ 	.byte	0x04, 0x12
        /*0aee*/ 	.short	(.L_476 - .L_475)
	.align		4
.L_475:
        /*0af0*/ 	.word	index@(_ZN10layer_norm31ln_parallel_residual_fwd_kernelINS_13Kernel_traitsIfffffjLj2560ELj1ELj4ELj1ELj16ENS_18Kernel_traits_baseILj2560EfffffjLj128EEEEELb0ELb0ELb1EEEvNS_9FwdParamsE)
        /*0af4*/ 	.word	0x00000318


	//----- nvinfo : EIATTR_MIN_STACK_SIZE
	.align		4
.L_476:
        /*0af8*/ 	.byte	0x04, 0x12
        /*0afa*/ 	.short	(.L_478 - .L_477)
	.align		4
.L_477:
        /*0afc*/ 	.word	index@(_ZN10layer_norm31ln_parallel_residual_fwd_kernelINS_13Kernel_traitsIfffffjLj2560ELj1ELj4ELj1ELj16ENS_18Kernel_traits_baseILj2560EfffffjLj128EEEEELb0ELb1ELb0EEEvNS_9FwdParamsE)
        /*0b00*/ 	.word	0x00000040


	//----- nvinfo : EIATTR_MIN_STACK_SIZE
	.align		4
.L_478:
        /*0b04*/ 	.byte	0x04, 0x12
        /*0b06*/ 	.short	(.L_480 - .L_479)
	.align		4
.L_479:
        /*0b08*/ 	.word	index@(_ZN10layer_norm31ln_parallel_residual_fwd_kernelINS_13Kernel_traitsIfffffjLj2560ELj1ELj4ELj1ELj16ENS_18Kernel_traits_baseILj2560EfffffjLj128EEEEELb0ELb1ELb1EEEvNS_9FwdParamsE)
        /*0b0c*/ 	.word	0x00000070


	//----- nvinfo : EIATTR_MIN_STACK_SIZE
	.align		4
.L_480:
        /*0b10*/ 	.byte	0x04, 0x12
        /*0b12*/ 	.short	(.L_482 - .L_481)
	.align		4
.L_481:
        /*0b14*/ 	.word	index@(_ZN10layer_norm31ln_parallel_residual_fwd_kernelINS_13Kernel_traitsIfffffjLj2560ELj1ELj4ELj1ELj16ENS_18Kernel_traits_baseILj2560EfffffjLj128EEEEELb1ELb0ELb0EEEvNS_9FwdParamsE)
        /*0b18*/ 	.word	0x00000308


	//----- nvinfo : EIATTR_MIN_STACK_SIZE
	.align		4
.L_482:
        /*0b1c*/ 	.byte	0x04, 0x12
        /*0b1e*/ 	.short	(.L_484 - .L_483)
	.align		4
.L_483:
        /*0b20*/ 	.word	index@(_ZN10layer_norm31ln_parallel_residual_fwd_kernelINS_13Kernel_traitsIfffffjLj2560ELj1ELj4ELj1ELj16ENS_18Kernel_traits_baseILj2560EfffffjLj128EEEEELb1ELb0ELb1EEEvNS_9FwdParamsE)
        /*0b24*/ 	.word	0x00000348


	//----- nvinfo : EIATTR_MIN_STACK_SIZE
	.align		4
.L_484:
        /*0b28*/ 	.byte	0x04, 0x12
        /*0b2a*/ 	.short	(.L_486 - .L_485)
	.align		4
.L_485:
        /*0b2c*/ 	.word	index@(_ZN10layer_norm31ln_parallel_residual_fwd_kernelINS_13Kernel_traitsIfffffjLj2560ELj1ELj4ELj1ELj16ENS_18Kernel_traits_baseILj2560EfffffjLj128EEEEELb1ELb1ELb0EEEvNS_9FwdParamsE)
        /*0b30*/ 	.word	0x00000068


	//----- nvinfo : EIATTR_MIN_STACK_SIZE
	.align		4
.L_486:
        /*0b34*/ 	.byte	0x04, 0x12
        /*0b36*/ 	.short	(.L_488 - .L_487)
	.align		4
.L_487:
        /*0b38*/ 	.word	index@(_ZN10layer_norm31ln_parallel_residual_fwd_kernelINS_13Kernel_traitsIfffffjLj2560ELj1ELj4ELj1ELj16ENS_18Kernel_traits_baseILj2560EfffffjLj128EEEEELb1ELb1ELb1EEEvNS_9FwdParamsE)
        /*0b3c*/ 	.word	0x000000b0
.L_488:


//--------------------- .nv.compat                --------------------------
	.section	.nv.compat,"",@"SHT_CUDA_COMPAT_INFO"
	.align	4
        /*0000*/ 	.byte	0x02, 0x09, 0x01, 0x00, 0x02, 0x02, 0x01, 0x00, 0x02, 0x05, 0x05, 0x00, 0x03, 0x07, 0x01, 0x01
        /*0010*/ 	.byte	0x02, 0x03, 0x00, 0x00, 0x02, 0x06, 0x01, 0x00, 0x04, 0x0b, 0x08, 0x00, 0x00, 0x00, 0x00, 0x00
        /*0020*/ 	.byte	0x00, 0x00, 0x00, 0x00


//--------------------- .nv.info._ZN10layer_norm31ln_parallel_residual_fwd_kernelINS_13Kernel_traitsI13__nv_bfloat16S2_S2_S2_fjLj2560ELj1ELj4ELj1ELj16ENS_18Kernel_traits_baseILj2560ES2_S2_S2_S2_fjLj128EEEEELb0ELb0ELb0EEEvNS_9FwdParamsE --------------------------
	.section	.nv.info._ZN10layer_norm31ln_parallel_residual_fwd_kernelINS_13Kernel_traitsI13__nv_bfloat16S2_S2_S2_fjLj2560ELj1ELj4ELj1ELj16ENS_18Kernel_traits_baseILj2560ES2_S2_S2_S2_fjLj128EEEEELb0ELb0ELb0EEEvNS_9FwdParamsE,"",@"SHT_CUDA_INFO"
	.sectionflags	@""
	.align	4


	//----- nvinfo : EIATTR_CUDA_API_VERSION
	.align		4
        /*0000*/ 	.byte	0x04, 0x37
        /*0002*/ 	.short	(.L_490 - .L_489)
.L_489:
        /*0004*/ 	.word	0x00000082


	//----- nvinfo : EIATTR_KPARAM_INFO
	.align		4
.L_490:
        /*0008*/ 	.byte	0x04, 0x17
        /*000a*/ 	.short	(.L_492 - .L_491)
.L_491:
        /*000c*/ 	.word	0x00000000
        /*0010*/ 	.short	0x0000
        /*0012*/ 	.short	0x0000
        /*0014*/ 	.byte	0x00, 0xf0, 0xa1, 0x03


	//----- nvinfo : EIATTR_SPARSE_MMA_MASK
	.align		4
.L_492:
        /*0018*/ 	.byte	0x03, 0x50
        /*001a*/ 	.short	0x0000


	//----- nvinfo : EIATTR_MAXREG_COUNT
	.align		4
        /*001c*/ 	.byte	0x03, 0x1b
        /*001e*/ 	.short	0x00ff


	//----- nvinfo : EIATTR_ANNOTATIONS
	.align		4
        /*0020*/ 	.byte	0x04, 0x55
        /*0022*/ 	.short	(.L_494 - .L_493)


	//   ....[0]....
.L_493:
        /*0024*/ 	.word	0x00000001
        /*0028*/ 	.byte	0x90, 0x0c, 0x00, 0x00, 0x01, 0x00, 0x00, 0x00, 0xa0, 0x0c, 0x00, 0x00, 0x01, 0x00, 0x00, 0x00
        /* <DEDUP_REMOVED lines=255> */
        /*1028*/ 	.byte	0xf0, 0xe6, 0x00, 0x00, 0x01, 0x00, 0x00, 0x00, 0x00, 0xe7, 0x00, 0x00


	//----- nvinfo : EIATTR_MERCURY_ISA_VERSION
	.align		4
.L_494:
        /*1034*/ 	.byte	0x03, 0x5f
        /*1036*/ 	.short	0x0101


	//----- nvinfo : EIATTR_COOP_GROUP_MASK_REGIDS
	.align		4
        /*1038*/ 	.byte	0x04, 0x29
        /*103a*/ 	.short	(.L_496 - .L_495)


	//   ....[0]....
.L_495:
        /*103c*/ 	.word	0xffffffff


	//   ....[1]....
        /*1040*/ 	.word	0xffffffff


	//   ....[2]....
        /*1044*/ 	.word	0xffffffff


	//   ....[3]....
        /*1048*/ 	.word	0xffffffff


	//   ....[4]....
        /*104c*/ 	.word	0xffffffff


	//   ....[5]....
        /*1050*/ 	.word	0xffffffff


	//   ....[6]....
        /*1054*/ 	.word	0xffffffff


	//   ....[7]....
        /*1058*/ 	.word	0xffffffff


	//   ....[8]....
        /*105c*/ 	.word	0xffffffff


	//   ....[9]....
        /*1060*/ 	.word	0xffffffff


	//   ....[10]....
        /*1064*/ 	.word	0x05000048


	//   ....[11]....
        /*1068*/ 	.word	0x05000048


	//   ....[12]....
        /*106c*/ 	.word	0x05000048


	//   ....[13]....
        /*1070*/ 	.word	0x05000048


	//   ....[14]....
        /*1074*/ 	.word	0x05000048


	//   ....[15]....
        /*1078*/ 	.word	0x05000048


	//   ....[16]....
        /*107c*/ 	.word	0x05000048


	//   ....[17]....
        /*1080*/ 	.word	0x05000048


	//   ....[18]....
        /*1084*/ 	.word	0x05000048


	//   ....[19]....
        /*1088*/ 	.word	0x05000048


	//----- nvinfo : EIATTR_COOP_GROUP_INSTR_OFFSETS
	.align		4
.L_496:
        /*108c*/ 	.byte	0x04, 0x28
        /*108e*/ 	.short	(.L_498 - .L_497)


	//   ....[0]....
.L_497:
        /*1090*/ 	.word	0x0000b670


	//   ....[1]....
        /*1094*/ 	.word	0x0000b6b0


	//   ....[2]....
        /*1098*/ 	.word	0x0000b6d0


	//   ....[3]....
        /*109c*/ 	.word	0x0000b6f0


	//   ....[4]....
        /*10a0*/ 	.word	0x0000b710


	//   ....[5]....
        /*10a4*/ 	.word	0x0000c1a0


	//   ....[6]....
        /*10a8*/ 	.word	0x0000c1c0


	//   ....[7]....
        /*10ac*/ 	.word	0x0000c1e0


	//   ....[8]....
        /*10b0*/ 	.word	0x0000c200


	//   ....[9]....
        /*10b4*/ 	.word	0x0000c220


	//   ....[10]....
        /*10b8*/ 	.word	0x0000f4c0


	//   ....[11]....
        /*10bc*/ 	.word	0x0000f560


	//   ....[12]....
        /*10c0*/ 	.word	0x0000f5d0


	//   ....[13]....
        /*10c4*/ 	.word	0x0000f640


	//   ....[14]....
        /*10c8*/ 	.word	0x0000f6b0


	//   ....[15]....
        /*10cc*/ 	.word	0x000101b0


	//   ....[16]....
        /*10d0*/ 	.word	0x00010220


	//   ....[17]....
        /*10d4*/ 	.word	0x00010290


	//   ....[18]....
        /*10d8*/ 	.word	0x00010300


	//   ....[19]....
        /*10dc*/ 	.word	0x00010370


	//----- nvinfo : EIATTR_EXIT_INSTR_OFFSETS
	.align		4
.L_498:
        /*10e0*/ 	.byte	0x04, 0x1c
        /*10e2*/ 	.short	(.L_500 - .L_499)


	//   ....[0]....
.L_499:
        /*10e4*/ 	.word	0x00001bc0


	//   ....[1]....
        /*10e8*/ 	.word	0x0000f450


	//----- nvinfo : EIATTR_MAX_THREADS
	.align		4
.L_500:
        /*10ec*/ 	.byte	0x04, 0x05
        /*10ee*/ 	.short	(.L_502 - .L_501)
.L_501:
        /*10f0*/ 	.word	0x00000080
        /*10f4*/ 	.word	0x00000001
        /*10f8*/ 	.word	0x00000001


	//----- nvinfo : EIATTR_CRS_STACK_SIZE
	.align		4
.L_502:
        /*10fc*/ 	.byte	0x04, 0x1e
        /*10fe*/ 	.short	(.L_504 - .L_503)
.L_503:
        /*1100*/ 	.word	0x00000000


	//----- nvinfo : EIATTR_CBANK_PARAM_SIZE
	.align		4
.L_504:
        /*1104*/ 	.byte	0x03, 0x19
        /*1106*/ 	.short	0x00e8


	//----- nvinfo : EIATTR_PARAM_CBANK
	.align		4
        /*1108*/ 	.byte	0x04, 0x0a
        /*110a*/ 	.short	(.L_506 - .L_505)
	.align		4
.L_505:
        /*110c*/ 	.word	index@(.nv.constant0._ZN10layer_norm31ln_parallel_residual_fwd_kernelINS_13Kernel_traitsI13__nv_bfloat16S2_S2_S2_fjLj2560ELj1ELj4ELj1ELj16ENS_18Kernel_traits_baseILj2560ES2_S2_S2_S2_fjLj128EEEEELb0ELb0ELb0EEEvNS_9FwdParamsE)
        /*1110*/ 	.short	0x0210
        /*1112*/ 	.short	0x00e8


	//----- nvinfo : EIATTR_SW_WAR
	.align		4
.L_506:
        /*1114*/ 	.byte	0x04, 0x36
        /*1116*/ 	.short	(.L_508 - .L_507)
.L_507:
        /*1118*/ 	.word	0x00000008
.L_508:


//--------------------- .nv.info._ZN10layer_norm31ln_parallel_residual_fwd_kernelINS_13Kernel_traitsI13__nv_bfloat16S2_S2_S2_fjLj2560ELj1ELj4ELj1ELj16ENS_18Kernel_traits_baseILj2560ES2_S2_S2_S2_fjLj128EEEEELb0ELb0ELb1EEEvNS_9FwdParamsE --------------------------
	.section	.nv.info._ZN10layer_norm31ln_parallel_residual_fwd_kernelINS_13Kernel_traitsI13__nv_bfloat16S2_S2_S2_fjLj2560ELj1ELj4ELj1ELj16ENS_18Kernel_traits_baseILj2560ES2_S2_S2_S2_fjLj128EEEEELb0ELb0ELb1EEEvNS_9FwdParamsE,"",@"SHT_CUDA_INFO"
	.sectionflags	@""
	.align	4


	//----- nvinfo : EIATTR_CUDA_API_VERSION
	.align		4
        /*0000*/ 	.byte	0x04, 0x37
        /*0002*/ 	.short	(.L_510 - .L_509)
.L_509:
        /*0004*/ 	.word	0x00000082


	//----- nvinfo : EIATTR_KPARAM_INFO
	.align		4
.L_510:
        /*0008*/ 	.byte	0x04, 0x17
        /*000a*/ 	.short	(.L_512 - .L_511)
.L_511:
        /*000c*/ 	.word	0x00000000
        /*0010*/ 	.short	0x0000
        /*0012*/ 	.short	0x0000
        /*0014*/ 	.byte	0x00, 0xf0, 0xa1, 0x03


	//----- nvinfo : EIATTR_SPARSE_MMA_MASK
	.align		4
.L_512:
        /*0018*/ 	.byte	0x03, 0x50
        /*001a*/ 	.short	0x0000


	//----- nvinfo : EIATTR_MAXREG_COUNT
	.align		4
        /*001c*/ 	.byte	0x03, 0x1b
        /*001e*/ 	.short	0x00ff


	//----- nvinfo : EIATTR_ANNOTATIONS
	.align		4
        /*0020*/ 	.byte	0x04, 0x55
        /*0022*/ 	.short	(.L_514 - .L_513)


	//   ....[0]....
.L_513:
        /* <DEDUP_REMOVED lines=104> */


	//----- nvinfo : EIATTR_MERCURY_ISA_VERSION
	.align		4
.L_514:
        /*0694*/ 	.byte	0x03, 0x5f
        /*0696*/ 	.short	0x0101


	//----- nvinfo : EIATTR_COOP_GROUP_MASK_REGIDS
	.align		4
        /*0698*/ 	.byte	0x04, 0x29
        /*069a*/ 	.short	(.L_516 - .L_515)


	//   ....[0]....
.L_515:
        /*069c*/ 	.word	0xffffffff


	//   ....[1]....
        /*06a0*/ 	.word	0xffffffff


	//   ....[2]....
        /*06a4*/ 	.word	0xffffffff


	//   ....[3]....
        /*06a8*/ 	.word	0xffffffff


	//   ....[4]....
        /*06ac*/ 	.word	0xffffffff


	//   ....[5]....
        /*06b0*/ 	.word	0xffffffff


	//   ....[6]....
        /*06b4*/ 	.word	0xffffffff


	//   ....[7]....
        /*06b8*/ 	.word	0xffffffff


	//   ....[8]....
        /*06bc*/ 	.word	0xffffffff


	//   ....[9]....
        /*06c0*/ 	.word	0xffffffff


	//   ....[10]....
        /*06c4*/ 	.word	0x05000084


	//   ....[11]....
        /*06c8*/ 	.word	0x05000084


	//   ....[12]....
        /*06cc*/ 	.word	0x05000084


	//   ....[13]....
        /*06d0*/ 	.word	0x05000084


	//   ....[14]....
        /*06d4*/ 	.word	0x05000084


	//   ....[15]....
        /*06d8*/ 	.word	0x05000084


	//   ....[16]....
        /*06dc*/ 	.word	0x05000084


	//   ....[17]....
        /*06e0*/ 	.word	0x05000084


	//   ....[18]....
        /*06e4*/ 	.word	0x05000084


	//   ....[19]....
        /*06e8*/ 	.word	0x05000084


	//----- nvinfo : EIATTR_COOP_GROUP_INSTR_OFFSETS
	.align		4
.L_516:
        /*06ec*/ 	.byte	0x04, 0x28
        /*06ee*/ 	.short	(.L_518 - .L_517)


	//   ....[0]....
.L_517:
        /*06f0*/ 	.word	0x00008a00


	//   ....[1]....
        /*06f4*/ 	.word	0x00008a30


	//   ....[2]....
        /*06f8*/ 	.word	0x00008a50


	//   ....[3]....
        /*06fc*/ 	.word	0x00008a70


	//   ....[4]....
        /*0700*/ 	.word	0x00008a90


	//   ....[5]....
        /*0704*/ 	.word	0x000094c0


	//   ....[6]....
        /*0708*/ 	.word	0x000094e0


	//   ....[7]....
        /*070c*/ 	.word	0x00009500


	//   ....[8]....
        /*0710*/ 	.word	0x00009520


	//   ....[9]....
        /*0714*/ 	.word	0x00009540


	//   ....[10]....
        /*0718*/ 	.word	0x0000c8a0


	//   ....[11]....
        /*071c*/ 	.word	0x0000c940


	//   ....[12]....
        /*0720*/ 	.word	0x0000c9b0


	//   ....[13]....
        /*0724*/ 	.word	0x0000ca20


	//   ....[14]....
        /*0728*/ 	.word	0x0000ca90


	//   ....[15]....
        /*072c*/ 	.word	0x0000d520


	//   ....[16]....
        /*0730*/ 	.word	0x0000d590


	//   ....[17]....
        /*0734*/ 	.word	0x0000d600


	//   ....[18]....
        /*0738*/ 	.word	0x0000d670


	//   ....[19]....
        /*073c*/ 	.word	0x0000d6e0


	//----- nvinfo : EIATTR_EXIT_INSTR_OFFSETS
	.align		4
.L_518:
        /*0740*/ 	.byte	0x04, 0x1c
        /*0742*/ 	.short	(.L_520 - .L_519)


	//   ....[0]....
.L_519:
        /*0744*/ 	.word	0x000008e0


	//   ....[1]....
        /*0748*/ 	.word	0x0000c830


	//----- nvinfo : EIATTR_MAX_THREADS
	.align		4
.L_520:
        /*074c*/ 	.byte	0x04, 0x05
        /*074e*/ 	.short	(.L_522 - .L_521)
.L_521:
        /*0750*/ 	.word	0x00000080
        /*0754*/ 	.word	0x00000001
        /*0758*/ 	.word	0x00000001


	//----- nvinfo : EIATTR_CRS_STACK_SIZE
	.align		4
.L_522:
        /*075c*/ 	.byte	0x04, 0x1e
        /*075e*/ 	.short	(.L_524 - .L_523)
.L_523:
        /*0760*/ 	.word	0x00000000


	//----- nvinfo : EIATTR_CBANK_PARAM_SIZE
	.align		4
.L_524:
        /*0764*/ 	.byte	0x03, 0x19
        /*0766*/ 	.short	0x00e8


	//----- nvinfo : EIATTR_PARAM_CBANK
	.align		4
        /*0768*/ 	.byte	0x04, 0x0a
        /*076a*/ 	.short	(.L_526 - .L_525)
	.align		4
.L_525:
        /*076c*/ 	.word	index@(.nv.constant0._ZN10layer_norm31ln_parallel_residual_fwd_kernelINS_13Kernel_traitsI13__nv_bfloat16S2_S2_S2_fjLj2560ELj1ELj4ELj1ELj16ENS_18Kernel_traits_baseILj2560ES2_S2_S2_S2_fjLj128EEEEELb0ELb0ELb1EEEvNS_9FwdParamsE)
        /*0770*/ 	.short	0x0210
        /*0772*/ 	.short	0x00e8


	//----- nvinfo : EIATTR_SW_WAR
	.align		4
.L_526:
        /*0774*/ 	.byte	0x04, 0x36
        /*0776*/ 	.short	(.L_528 - .L_527)
.L_527:
        /*0778*/ 	.word	0x00000008
.L_528:


//--------------------- .nv.info._ZN10layer_norm31ln_parallel_residual_fwd_kernelINS_13Kernel_traitsI13__nv_bfloat16S2_S2_S2_fjLj2560ELj1ELj4ELj1ELj16ENS_18Kernel_traits_baseILj2560ES2_S2_S2_S2_fjLj128EEEEELb0ELb1ELb0EEEvNS_9FwdParamsE --------------------------
	.section	.nv.info._ZN10layer_norm31ln_parallel_residual_fwd_kernelINS_13Kernel_traitsI13__nv_bfloat16S2_S2_S2_fjLj2560ELj1ELj4ELj1ELj16ENS_18Kernel_traits_baseILj2560ES2_S2_S2_S2_fjLj128EEEEELb0ELb1ELb0EEEvNS_9FwdParamsE,"",@"SHT_CUDA_INFO"
	.sectionflags	@""
	.align	4


	//----- nvinfo : EIATTR_CUDA_API_VERSION
	.align		4
        /*0000*/ 	.byte	0x04, 0x37
        /*0002*/ 	.short	(.L_530 - .L_529)
.L_529:
        /*0004*/ 	.word	0x00000082


	//----- nvinfo : EIATTR_KPARAM_INFO
	.align		4
.L_530:
        /*0008*/ 	.byte	0x04, 0x17
        /*000a*/ 	.short	(.L_532 - .L_531)
.L_531:
        /*000c*/ 	.word	0x00000000
        /*0010*/ 	.short	0x0000
        /*0012*/ 	.short	0x0000
        /*0014*/ 	.byte	0x00, 0xf0, 0xa1, 0x03


	//----- nvinfo : EIATTR_SPARSE_MMA_MASK
	.align		4
.L_532:
        /*0018*/ 	.byte	0x03, 0x50
        /*001a*/ 	.short	0x0000


	//----- nvinfo : EIATTR_MAXREG_COUNT
	.align		4
        /*001c*/ 	.byte	0x03, 0x1b
        /*001e*/ 	.short	0x00ff


	//----- nvinfo : EIATTR_ANNOTATIONS
	.align		4
        /*0020*/ 	.byte	0x04, 0x55
        /*0022*/ 	.short	(.L_534 - .L_533)


	//   ....[0]....
.L_533:
        /* <DEDUP_REMOVED lines=18> */


	//----- nvinfo : EIATTR_MERCURY_ISA_VERSION
	.align		4
.L_534:
        /*0134*/ 	.byte	0x03, 0x5f
        /*0136*/ 	.short	0x0101


	//----- nvinfo : EIATTR_COOP_GROUP_MASK_REGIDS
	.align		4
        /*0138*/ 	.byte	0x04, 0x29
        /*013a*/ 	.short	(.L_536 - .L_535)


	//   ....[0]....
.L_535:
        /*013c*/ 	.word	0xffffffff


	//   ....[1]....
        /*0140*/ 	.word	0xffffffff


	//   ....[2]....
        /*0144*/ 	.word	0xffffffff


	//   ....[3]....
        /*0148*/ 	.word	0xffffffff


	//   ....[4]....
        /*014c*/ 	.word	0xffffffff


	//   ....[5]....
        /*0150*/ 	.word	0xffffffff


	//   ....[6]....
        /*0154*/ 	.word	0xffffffff


	//   ....[7]....
        /*0158*/ 	.word	0xffffffff


	//   ....[8]....
        /*015c*/ 	.word	0xffffffff


	//   ....[9]....
        /*0160*/ 	.word	0xffffffff


	//   ....[10]....
        /*0164*/ 	.word	0x05000048


	//   ....[11]....
        /*0168*/ 	.word	0x05000048


	//   ....[12]....
        /*016c*/ 	.word	0x05000048


	//   ....[13]....
        /*0170*/ 	.word	0x05000048


	//   ....[14]....
        /*0174*/ 	.word	0x05000048


	//   ....[15]....
        /*0178*/ 	.word	0x05000048


	//   ....[16]....
        /*017c*/ 	.word	0x05000048


	//   ....[17]....
        /*0180*/ 	.word	0x05000048


	//   ....[18]....
        /*0184*/ 	.word	0x05000048


	//   ....[19]....
        /*0188*/ 	.word	0x05000048


	//----- nvinfo : EIATTR_COOP_GROUP_INSTR_OFFSETS
	.align		4
.L_536:
        /*018c*/ 	.byte	0x04, 0x28
        /*018e*/ 	.short	(.L_538 - .L_537)


	//   ....[0]....
.L_537:
        /*0190*/ 	.word	0x00008ca0


	//   ....[1]....
        /*0194*/ 	.word	0x00008ce0


	//   ....[2]....
        /*0198*/ 	.word	0x00008d00


	//   ....[3]....
        /*019c*/ 	.word	0x00008d20


	//   ....[4]....
        /*01a0*/ 	.word	0x00008d40


	//   ....[5]....
        /*01a4*/ 	.word	0x000097d0


	//   ....[6]....
        /*01a8*/ 	.word	0x000097f0


	//   ....[7]....
        /*01ac*/ 	.word	0x00009810


	//   ....[8]....
        /*01b0*/ 	.word	0x00009830


	//   ....[9]....
        /*01b4*/ 	.word	0x00009850


	//   ....[10]....
        /*01b8*/ 	.word	0x0000b280


	//   ....[11]....
        /*01bc*/ 	.word	0x0000b320


	//   ....[12]....
        /*01c0*/ 	.word	0x0000b390


	//   ....[13]....
        /*01c4*/ 	.word	0x0000b400


	//   ....[14]....
        /*01c8*/ 	.word	0x0000b470


	//   ....[15]....
        /*01cc*/ 	.word	0x0000bf70


	//   ....[16]....
        /*01d0*/ 	.word	0x0000bfe0


	//   ....[17]....
        /*01d4*/ 	.word	0x0000c050


	//   ....[18]....
        /*01d8*/ 	.word	0x0000c0c0


	//   ....[19]....
        /*01dc*/ 	.word	0x0000c130


	//----- nvinfo : EIATTR_EXIT_INSTR_OFFSETS
	.align		4
.L_538:
        /*01e0*/ 	.byte	0x04, 0x1c
        /*01e2*/ 	.short	(.L_540 - .L_539)


	//   ....[0]....
.L_539:
        /*01e4*/ 	.word	0x00000e90


	//   ....[1]....
        /*01e8*/ 	.word	0x0000b210


	//----- nvinfo : EIATTR_MAX_THREADS
	.align		4
.L_540:
        /*01ec*/ 	.byte	0x04, 0x05
        /*01ee*/ 	.short	(.L_542 - .L_541)
.L_541:
        /*01f0*/ 	.word	0x00000080
        /*01f4*/ 	.word	0x00000001
        /*01f8*/ 	.word	0x00000001


	//----- nvinfo : EIATTR_CRS_STACK_SIZE
	.align		4
.L_542:
        /*01fc*/ 	.byte	0x04, 0x1e
        /*01fe*/ 	.short	(.L_544 - .L_543)
.L_543:
        /*0200*/ 	.word	0x00000000


	//----- nvinfo : EIATTR_CBANK_PARAM_SIZE
	.align		4
.L_544:
        /*0204*/ 	.byte	0x03, 0x19
        /*0206*/ 	.short	0x00e8


	//----- nvinfo : EIATTR_PARAM_CBANK
	.align		4
        /*0208*/ 	.byte	0x04, 0x0a
        /*020a*/ 	.short	(.L_546 - .L_545)
	.align		4
.L_545:
        /*020c*/ 	.word	index@(.nv.constant0._ZN10layer_norm31ln_parallel_residual_fwd_kernelINS_13Kernel_traitsI13__nv_bfloat16S2_S2_S2_fjLj2560ELj1ELj4ELj1ELj16ENS_18Kernel_traits_baseILj2560ES2_S2_S2_S2_fjLj128EEEEELb0ELb1ELb0EEEvNS_9FwdParamsE)
        /*0210*/ 	.short	0x0210
        /*0212*/ 	.short	0x00e8


	//----- nvinfo : EIATTR_SW_WAR
	.align		4
.L_546:
        /*0214*/ 	.byte	0x04, 0x36
        /*0216*/ 	.short	(.L_548 - .L_547)
.L_547:
        /*0218*/ 	.word	0x00000008
.L_548:


//--------------------- .nv.info._ZN10layer_norm31ln_parallel_residual_fwd_kernelINS_13Kernel_traitsI13__nv_bfloat16S2_S2_S2_fjLj2560ELj1ELj4ELj1ELj16ENS_18Kernel_traits_baseILj2560ES2_S2_S2_S2_fjLj128EEEEELb0ELb1ELb1EEEvNS_9FwdParamsE --------------------------
	.section	.nv.info._ZN10layer_norm31ln_parallel_residual_fwd_kernelINS_13Kernel_traitsI13__nv_bfloat16S2_S2_S2_fjLj2560ELj1ELj4ELj1ELj16ENS_18Kernel_traits_baseILj2560ES2_S2_S2_S2_fjLj128EEEEELb0ELb1ELb1EEEvNS_9FwdParamsE,"",@"SHT_CUDA_INFO"
	.sectionflags	@""
	.align	4


	//----- nvinfo : EIATTR_CUDA_API_VERSION
	.align		4
        /*0000*/ 	.byte	0x04, 0x37
        /*0002*/ 	.short	(.L_550 - .L_549)
.L_549:
        /*0004*/ 	.word	0x00000082


	//----- nvinfo : EIATTR_KPARAM_INFO
	.align		4
.L_550:
        /*0008*/ 	.byte	0x04, 0x17
        /*000a*/ 	.short	(.L_552 - .L_551)
.L_551:
        /*000c*/ 	.word	0x00000000
        /*0010*/ 	.short	0x0000
        /*0012*/ 	.short	0x0000
        /*0014*/ 	.byte	0x00, 0xf0, 0xa1, 0x03


	//----- nvinfo : EIATTR_SPARSE_MMA_MASK
	.align		4
.L_552:
        /*0018*/ 	.byte	0x03, 0x50
        /*001a*/ 	.short	0x0000


	//----- nvinfo : EIATTR_MAXREG_COUNT
	.align		4
        /*001c*/ 	.byte	0x03, 0x1b
        /*001e*/ 	.short	0x00ff


	//----- nvinfo : EIATTR_MERCURY_ISA_VERSION
	.align		4
        /*0020*/ 	.byte	0x03, 0x5f
        /*0022*/ 	.short	0x0101


	//----- nvinfo : EIATTR_COOP_GROUP_MASK_REGIDS
	.align		4
        /*0024*/ 	.byte	0x04, 0x29
        /*0026*/ 	.short	(.L_554 - .L_553)


	//   ....[0]....
.L_553:
        /*0028*/ 	.word	0xffffffff


	//   ....[1]....
        /*002c*/ 	.word	0xffffffff


	//   ....[2]....
        /*0030*/ 	.word	0xffffffff


	//   ....[3]....
        /*0034*/ 	.word	0xffffffff


	//   ....[4]....
        /*0038*/ 	.word	0xffffffff


	//   ....[5]....
        /*003c*/ 	.word	0xffffffff


	//   ....[6]....
        /*0040*/ 	.word	0xffffffff


	//   ....[7]....
        /*0044*/ 	.word	0xffffffff


	//   ....[8]....
        /*0048*/ 	.word	0xffffffff


	//   ....[9]....
        /*004c*/ 	.word	0xffffffff


	//   ....[10]....
        /*0050*/ 	.word	0x050000e4


	//   ....[11]....
        /*0054*/ 	.word	0x050000e4


	//   ....[12]....
        /*0058*/ 	.word	0x050000e4


	//   ....[13]....
        /*005c*/ 	.word	0x050000e4


	//   ....[14]....
        /*0060*/ 	.word	0x050000e4


	//   ....[15]....
        /*0064*/ 	.word	0x050000e4


	//   ....[16]....
        /*0068*/ 	.word	0x050000e4


	//   ....[17]....
        /*006c*/ 	.word	0x050000e4


	//   ....[18]....
        /*0070*/ 	.word	0x050000e4


	//   ....[19]....
        /*0074*/ 	.word	0x050000e4


	//----- nvinfo : EIATTR_COOP_GROUP_INSTR_OFFSETS
	.align		4
.L_554:
        /*0078*/ 	.byte	0x04, 0x28
        /*007a*/ 	.short	(.L_556 - .L_555)


	//   ....[0]....
.L_555:
        /*007c*/ 	.word	0x00007360


	//   ....[1]....
        /*0080*/ 	.word	0x00007380


	//   ....[2]....
        /*0084*/ 	.word	0x000073a0


	//   ....[3]....
        /*0088*/ 	.word	0x000073c0


	//   ....[4]....
        /*008c*/ 	.word	0x000073f0


	//   ....[5]....
        /*0090*/ 	.word	0x00007e20


	//   ....[6]....
        /*0094*/ 	.word	0x00007e40


	//   ....[7]....
        /*0098*/ 	.word	0x00007e60


	//   ....[8]....
        /*009c*/ 	.word	0x00007e80


	//   ....[9]....
        /*00a0*/ 	.word	0x00007ea0


	//   ....[10]....
        /*00a4*/ 	.word	0x00009a90


	//   ....[11]....
        /*00a8*/ 	.word	0x00009b30


	//   ....[12]....
        /*00ac*/ 	.word	0x00009ba0


	//   ....[13]....
        /*00b0*/ 	.word	0x00009c10


	//   ....[14]....
        /*00b4*/ 	.word	0x00009c90


	//   ....[15]....
        /*00b8*/ 	.word	0x0000a700


	//   ....[16]....
        /*00bc*/ 	.word	0x0000a770


	//   ....[17]....
        /*00c0*/ 	.word	0x0000a7e0


	//   ....[18]....
        /*00c4*/ 	.word	0x0000a850


	//   ....[19]....
        /*00c8*/ 	.word	0x0000a8c0


	//----- nvinfo : EIATTR_EXIT_INSTR_OFFSETS
	.align		4
.L_556:
        /*00cc*/ 	.byte	0x04, 0x1c
        /*00ce*/ 	.short	(.L_558 - .L_557)


	//   ....[0]....
.L_557:
        /*00d0*/ 	.word	0x00000200


	//   ....[1]....
        /*00d4*/ 	.word	0x00009a20


	//----- nvinfo : EIATTR_MAX_THREADS
	.align		4
.L_558:
        /*00d8*/ 	.byte	0x04, 0x05
        /*00da*/ 	.short	(.L_560 - .L_559)
.L_559:
        /*00dc*/ 	.word	0x00000080
        /*00e0*/ 	.word	0x00000001
        /*00e4*/ 	.word	0x00000001


	//----- nvinfo : EIATTR_CRS_STACK_SIZE
	.align		4
.L_560:
        /*00e8*/ 	.byte	0x04, 0x1e
        /*00ea*/ 	.short	(.L_562 - .L_561)
.L_561:
        /*00ec*/ 	.word	0x00000000


	//----- nvinfo : EIATTR_CBANK_PARAM_SIZE
	.align		4
.L_562:
        /*00f0*/ 	.byte	0x03, 0x19
        /*00f2*/ 	.short	0x00e8


	//----- nvinfo : EIATTR_PARAM_CBANK
	.align		4
        /*00f4*/ 	.byte	0x04, 0x0a
        /*00f6*/ 	.short	(.L_564 - .L_563)
	.align		4
.L_563:
        /*00f8*/ 	.word	index@(.nv.constant0._ZN10layer_norm31ln_parallel_residual_fwd_kernelINS_13Kernel_traitsI13__nv_bfloat16S2_S2_S2_fjLj2560ELj1ELj4ELj1ELj16ENS_18Kernel_traits_baseILj2560ES2_S2_S2_S2_fjLj128EEEEELb0ELb1ELb1EEEvNS_9FwdParamsE)
        /*00fc*/ 	.short	0x0210
        /*00fe*/ 	.short	0x00e8


	//----- nvinfo : EIATTR_SW_WAR
	.align		4
.L_564:
        /*0100*/ 	.byte	0x04, 0x36
        /*0102*/ 	.short	(.L_566 - .L_565)
.L_565:
        /*0104*/ 	.word	0x00000008
.L_566:


//--------------------- .nv.info._ZN10layer_norm31ln_parallel_residual_fwd_kernelINS_13Kernel_traitsI13__nv_bfloat16S2_S2_S2_fjLj2560ELj1ELj4ELj1ELj16ENS_18Kernel_traits_baseILj2560ES2_S2_S2_S2_fjLj128EEEEELb1ELb0ELb0EEEvNS_9FwdParamsE --------------------------
	.section	.nv.info._ZN10layer_norm31ln_parallel_residual_fwd_kernelINS_13Kernel_traitsI13__nv_bfloat16S2_S2_S2_fjLj2560ELj1ELj4ELj1ELj16ENS_18Kernel_traits_baseILj2560ES2_S2_S2_S2_fjLj128EEEEELb1ELb0ELb0EEEvNS_9FwdParamsE,"",@"SHT_CUDA_INFO"
	.sectionflags	@""
	.align	4


	//----- nvinfo : EIATTR_CUDA_API_VERSION
	.align		4
        /*0000*/ 	.byte	0x04, 0x37
        /*0002*/ 	.short	(.L_568 - .L_567)
.L_567:
        /*0004*/ 	.word	0x00000082


	//----- nvinfo : EIATTR_KPARAM_INFO
	.align		4
.L_568:
        /*0008*/ 	.byte	0x04, 0x17
        /*000a*/ 	.short	(.L_570 - .L_569)
.L_569:
        /*000c*/ 	.word	0x00000000
        /*0010*/ 	.short	0x0000
        /*0012*/ 	.short	0x0000
        /*0014*/ 	.byte	0x00, 0xf0, 0xa1, 0x03


	//----- nvinfo : EIATTR_SPARSE_MMA_MASK
	.align		4
.L_570:
        /*0018*/ 	.byte	0x03, 0x50
        /*001a*/ 	.short	0x0000


	//----- nvinfo : EIATTR_MAXREG_COUNT
	.align		4
        /*001c*/ 	.byte	0x03, 0x1b
        /*001e*/ 	.short	0x00ff


	//----- nvinfo : EIATTR_ANNOTATIONS
	.align		4
        /*0020*/ 	.byte	0x04, 0x55
        /*0022*/ 	.short	(.L_572 - .L_571)


	//   ....[0]....
.L_571:
        /* <DEDUP_REMOVED lines=224> */


	//----- nvinfo : EIATTR_MERCURY_ISA_VERSION
	.align		4
.L_572:
        /*0e14*/ 	.byte	0x03, 0x5f
        /*0e16*/ 	.short	0x0101


	//----- nvinfo : EIATTR_COOP_GROUP_MASK_REGIDS
	.align		4
        /*0e18*/ 	.byte	0x04, 0x29
        /*0e1a*/ 	.short	(.L_574 - .L_573)


	//   ....[0]....
.L_573:
        /*0e1c*/ 	.word	0xffffffff


	//   ....[1]....
        /*0e20*/ 	.word	0xffffffff


	//   ....[2]....
        /*0e24*/ 	.word	0xffffffff


	//   ....[3]....
        /*0e28*/ 	.word	0xffffffff


	//   ....[4]....
        /*0e2c*/ 	.word	0xffffffff


	//   ....[5]....
        /*0e30*/ 	.word	0xffffffff


	//   ....[6]....
        /*0e34*/ 	.word	0xffffffff


	//   ....[7]....
        /*0e38*/ 	.word	0xffffffff


	//   ....[8]....
        /*0e3c*/ 	.word	0xffffffff


	//   ....[9]....
        /*0e40*/ 	.word	0xffffffff


	//   ....[10]....
        /*0e44*/ 	.word	0x05000045


	//   ....[11]....
        /*0e48*/ 	.word	0x05000045


	//   ....[12]....
        /*0e4c*/ 	.word	0x05000045


	//   ....[13]....
        /*0e50*/ 	.word	0x05000045


	//   ....[14]....
        /*0e54*/ 	.word	0x05000045


	//   ....[15]....
        /*0e58*/ 	.word	0x05000045


	//   ....[16]....
        /*0e5c*/ 	.word	0x05000045


	//   ....[17]....
        /*0e60*/ 	.word	0x05000045


	//   ....[18]....
        /*0e64*/ 	.word	0x05000045


	//   ....[19]....
        /*0e68*/ 	.word	0x05000045


	//----- nvinfo : EIATTR_COOP_GROUP_INSTR_OFFSETS
	.align		4
.L_574:
        /*0e6c*/ 	.byte	0x04, 0x28
        /*0e6e*/ 	.short	(.L_576 - .L_575)


	//   ....[0]....
.L_575:
        /*0e70*/ 	.word	0x0003e380


	//   ....[1]....
        /*0e74*/ 	.word	0x0003e3e0


	//   ....[2]....
        /*0e78*/ 	.word	0x0003e400


	//   ....[3]....
        /*0e7c*/ 	.word	0x0003e420


	//   ....[4]....
        /*0e80*/ 	.word	0x0003e450


	//   ....[5]....
        /*0e84*/ 	.word	0x0003eed0


	//   ....[6]....
        /*0e88*/ 	.word	0x0003eef0


	//   ....[7]....
        /*0e8c*/ 	.word	0x0003ef10


	//   ....[8]....
        /*0e90*/ 	.word	0x0003ef30


	//   ....[9]....
        /*0e94*/ 	.word	0x0003ef50


	//   ....[10]....
        /*0e98*/ 	.word	0x000421f0


	//   ....[11]....
        /*0e9c*/ 	.word	0x000422a0


	//   ....[12]....
        /*0ea0*/ 	.word	0x00042320


	//   ....[13]....
        /*0ea4*/ 	.word	0x00042390


	//   ....[14]....
        /*0ea8*/ 	.word	0x00042420


	//   ....[15]....
        /*0eac*/ 	.word	0x00042f10


	//   ....[16]....
        /*0eb0*/ 	.word	0x00042f80


	//   ....[17]....
        /*0eb4*/ 	.word	0x00042ff0


	//   ....[18]....
        /*0eb8*/ 	.word	0x00043060


	//   ....[19]....
        /*0ebc*/ 	.word	0x000430d0


	//----- nvinfo : EIATTR_EXIT_INSTR_OFFSETS
	.align		4
.L_576:
        /*0ec0*/ 	.byte	0x04, 0x1c
        /*0ec2*/ 	.short	(.L_578 - .L_577)


	//   ....[0]....
.L_577:
        /*0ec4*/ 	.word	0x00001e10


	//   ....[1]....
        /*0ec8*/ 	.word	0x00042180


	//----- nvinfo : EIATTR_MAX_THREADS
	.align		4
.L_578:
        /*0ecc*/ 	.byte	0x04, 0x05
        /*0ece*/ 	.short	(.L_580 - .L_579)
.L_579:
        /*0ed0*/ 	.word	0x00000080
        /*0ed4*/ 	.word	0x00000001
        /*0ed8*/ 	.word	0x00000001


	//----- nvinfo : EIATTR_CRS_STACK_SIZE
	.align		4
.L_580:
        /*0edc*/ 	.byte	0x04, 0x1e
        /*0ede*/ 	.short	(.L_582 - .L_581)
.L_581:
        /*0ee0*/ 	.word	0x00000000


	//----- nvinfo : EIATTR_CBANK_PARAM_SIZE
	.align		4
.L_582:
        /*0ee4*/ 	.byte	0x03, 0x19
        /*0ee6*/ 	.short	0x00e8


	//----- nvinfo : EIATTR_PARAM_CBANK
	.align		4
        /*0ee8*/ 	.byte	0x04, 0x0a
        /*0eea*/ 	.short	(.L_584 - .L_583)
	.align		4
.L_583:
        /*0eec*/ 	.word	index@(.nv.constant0._ZN10layer_norm31ln_parallel_residual_fwd_kernelINS_13Kernel_traitsI13__nv_bfloat16S2_S2_S2_fjLj2560ELj1ELj4ELj1ELj16ENS_18Kernel_traits_baseILj2560ES2_S2_S2_S2_fjLj128EEEEELb1ELb0ELb0EEEvNS_9FwdParamsE)
        /*0ef0*/ 	.short	0x0210
        /*0ef2*/ 	.short	0x00e8


	//----- nvinfo : EIATTR_SW_WAR
	.align		4
.L_584:
        /*0ef4*/ 	.byte	0x04, 0x36
        /*0ef6*/ 	.short	(.L_586 - .L_585)
.L_585:
        /*0ef8*/ 	.word	0x00000008
.L_586:


//--------------------- .nv.info._ZN10layer_norm31ln_parallel_residual_fwd_kernelINS_13Kernel_traitsI13__nv_bfloat16S2_S2_S2_fjLj2560ELj1ELj4ELj1ELj16ENS_18Kernel_traits_baseILj2560ES2_S2_S2_S2_fjLj128EEEEELb1ELb0ELb1EEEvNS_9FwdParamsE --------------------------
	.section	.nv.info._ZN10layer_norm31ln_parallel_residual_fwd_kernelINS_13Kernel_traitsI13__nv_bfloat16S2_S2_S2_fjLj2560ELj1ELj4ELj1ELj16ENS_18Kernel_traits_baseILj2560ES2_S2_S2_S2_fjLj128EEEEELb1ELb0ELb1EEEvNS_9FwdParamsE,"",@"SHT_CUDA_INFO"
	.sectionflags	@""
	.align	4


	//----- nvinfo : EIATTR_CUDA_API_VERSION
	.align		4
        /*0000*/ 	.byte	0x04, 0x37
        /*0002*/ 	.short	(.L_588 - .L_587)
.L_587:
        /*0004*/ 	.word	0x00000082


	//----- nvinfo : EIATTR_KPARAM_INFO
	.align		4
.L_588:
        /*0008*/ 	.byte	0x04, 0x17
        /*000a*/ 	.short	(.L_590 - .L_589)
.L_589:
        /*000c*/ 	.word	0x00000000
        /*0010*/ 	.short	0x0000
        /*0012*/ 	.short	0x0000
        /*0014*/ 	.byte	0x00, 0xf0, 0xa1, 0x03


	//----- nvinfo : EIATTR_SPARSE_MMA_MASK
	.align		4
.L_590:
        /*0018*/ 	.byte	0x03, 0x50
        /*001a*/ 	.short	0x0000


	//----- nvinfo : EIATTR_MAXREG_COUNT
	.align		4
        /*001c*/ 	.byte	0x03, 0x1b
        /*001e*/ 	.short	0x00ff


	//----- nvinfo : EIATTR_ANNOTATIONS
	.align		4
        /*0020*/ 	.byte	0x04, 0x55
        /*0022*/ 	.short	(.L_592 - .L_591)


	//   ....[0]....
.L_591:
        /* <DEDUP_REMOVED lines=118> */


	//----- nvinfo : EIATTR_MERCURY_ISA_VERSION
	.align		4
.L_592:
        /*0774*/ 	.byte	0x03, 0x5f
        /*0776*/ 	.short	0x0101


	//----- nvinfo : EIATTR_COOP_GROUP_MASK_REGIDS
	.align		4
        /*0778*/ 	.byte	0x04, 0x29
        /*077a*/ 	.short	(.L_594 - .L_593)


	//   ....[0]....
.L_593:
        /*077c*/ 	.word	0xffffffff


	//   ....[1]....
        /*0780*/ 	.word	0xffffffff


	//   ....[2]....
        /*0784*/ 	.word	0xffffffff


	//   ....[3]....
        /*0788*/ 	.word	0xffffffff


	//   ....[4]....
        /*078c*/ 	.word	0xffffffff


	//   ....[5]....
        /*0790*/ 	.word	0xffffffff


	//   ....[6]....
        /*0794*/ 	.word	0xffffffff


	//   ....[7]....
        /*0798*/ 	.word	0xffffffff


	//   ....[8]....
        /*079c*/ 	.word	0xffffffff


	//   ....[9]....
        /*07a0*/ 	.word	0xffffffff


	//   ....[10]....
        /*07a4*/ 	.word	0x05000061


	//   ....[11]....
        /*07a8*/ 	.word	0x05000061


	//   ....[12]....
        /*07ac*/ 	.word	0x05000061


	//   ....[13]....
        /*07b0*/ 	.word	0x05000061


	//   ....[14]....
        /*07b4*/ 	.word	0x05000061


	//   ....[15]....
        /*07b8*/ 	.word	0x05000061


	//   ....[16]....
        /*07bc*/ 	.word	0x05000061


	//   ....[17]....
        /*07c0*/ 	.word	0x05000061


	//   ....[18]....
        /*07c4*/ 	.word	0x05000061


	//   ....[19]....
        /*07c8*/ 	.word	0x05000061


	//----- nvinfo : EIATTR_COOP_GROUP_INSTR_OFFSETS
	.align		4
.L_594:
        /*07cc*/ 	.byte	0x04, 0x28
        /*07ce*/ 	.short	(.L_596 - .L_595)


	//   ....[0]....
.L_595:
        /*07d0*/ 	.word	0x0003c610


	//   ....[1]....
        /*07d4*/ 	.word	0x0003c630


	//   ....[2]....
        /*07d8*/ 	.word	0x0003c650


	//   ....[3]....
        /*07dc*/ 	.word	0x0003c670


	//   ....[4]....
        /*07e0*/ 	.word	0x0003c690


	//   ....[5]....
        /*07e4*/ 	.word	0x0003d0d0


	//   ....[6]....
        /*07e8*/ 	.word	0x0003d0f0


	//   ....[7]....
        /*07ec*/ 	.word	0x0003d110


	//   ....[8]....
        /*07f0*/ 	.word	0x0003d130


	//   ....[9]....
        /*07f4*/ 	.word	0x0003d150


	//   ....[10]....
        /*07f8*/ 	.word	0x00040590


	//   ....[11]....
        /*07fc*/ 	.word	0x00040620


	//   ....[12]....
        /*0800*/ 	.word	0x00040690


	//   ....[13]....
        /*0804*/ 	.word	0x00040700


	//   ....[14]....
        /*0808*/ 	.word	0x00040770


	//   ....[15]....
        /*080c*/ 	.word	0x00041210


	//   ....[16]....
        /*0810*/ 	.word	0x00041280


	//   ....[17]....
        /*0814*/ 	.word	0x000412f0


	//   ....[18]....
        /*0818*/ 	.word	0x00041360


	//   ....[19]....
        /*081c*/ 	.word	0x000413d0


	//----- nvinfo : EIATTR_EXIT_INSTR_OFFSETS
	.align		4
.L_596:
        /*0820*/ 	.byte	0x04, 0x1c
        /*0822*/ 	.short	(.L_598 - .L_597)


	//   ....[0]....
.L_597:
        /*0824*/ 	.word	0x00000bb0


	//   ....[1]....
        /*0828*/ 	.word	0x00040520


	//----- nvinfo : EIATTR_MAX_THREADS
	.align		4
.L_598:
        /*082c*/ 	.byte	0x04, 0x05
        /*082e*/ 	.short	(.L_600 - .L_599)
.L_599:
        /*0830*/ 	.word	0x00000080
        /*0834*/ 	.word	0x00000001
        /*0838*/ 	.word	0x00000001


	//----- nvinfo : EIATTR_CRS_STACK_SIZE
	.align		4
.L_600:
        /*083c*/ 	.byte	0x04, 0x1e
        /*083e*/ 	.short	(.L_602 - .L_601)
.L_601:
        /*0840*/ 	.word	0x00000000


	//----- nvinfo : EIATTR_CBANK_PARAM_SIZE
	.align		4
.L_602:
        /*0844*/ 	.byte	0x03, 0x19
        /*0846*/ 	.short	0x00e8


	//----- nvinfo : EIATTR_PARAM_CBANK
	.align		4
        /*0848*/ 	.byte	0x04, 0x0a
        /*084a*/ 	.short	(.L_604 - .L_603)
	.align		4
.L_603:
        /*084c*/ 	.word	index@(.nv.constant0._ZN10layer_norm31ln_parallel_residual_fwd_kernelINS_13Kernel_traitsI13__nv_bfloat16S2_S2_S2_fjLj2560ELj1ELj4ELj1ELj16ENS_18Kernel_traits_baseILj2560ES2_S2_S2_S2_fjLj128EEEEELb1ELb0ELb1EEEvNS_9FwdParamsE)
        /*0850*/ 	.short	0x0210
        /*0852*/ 	.short	0x00e8


	//----- nvinfo : EIATTR_SW_WAR
	.align		4
.L_604:
        /*0854*/ 	.byte	0x04, 0x36
        /*0856*/ 	.short	(.L_606 - .L_605)
.L_605:
        /*0858*/ 	.word	0x00000008
.L_606:


//--------------------- .nv.info._ZN10layer_norm31ln_parallel_residual_fwd_kernelINS_13Kernel_traitsI13__nv_bfloat16S2_S2_S2_fjLj2560ELj1ELj4ELj1ELj16ENS_18Kernel_traits_baseILj2560ES2_S2_S2_S2_fjLj128EEEEELb1ELb1ELb0EEEvNS_9FwdParamsE --------------------------
	.section	.nv.info._ZN10layer_norm31ln_parallel_residual_fwd_kernelINS_13Kernel_traitsI13__nv_bfloat16S2_S2_S2_fjLj2560ELj1ELj4ELj1ELj16ENS_18Kernel_traits_baseILj2560ES2_S2_S2_S2_fjLj128EEEEELb1ELb1ELb0EEEvNS_9FwdParamsE,"",@"SHT_CUDA_INFO"
	.sectionflags	@""
	.align	4


	//----- nvinfo : EIATTR_CUDA_API_VERSION
	.align		4
        /*0000*/ 	.byte	0x04, 0x37
        /*0002*/ 	.short	(.L_608 - .L_607)
.L_607:
        /*0004*/ 	.word	0x00000082


	//----- nvinfo : EIATTR_KPARAM_INFO
	.align		4
.L_608:
        /*0008*/ 	.byte	0x04, 0x17
        /*000a*/ 	.short	(.L_610 - .L_609)
.L_609:
        /*000c*/ 	.word	0x00000000
        /*0010*/ 	.short	0x0000
        /*0012*/ 	.short	0x0000
        /*0014*/ 	.byte	0x00, 0xf0, 0xa1, 0x03


	//----- nvinfo : EIATTR_SPARSE_MMA_MASK
	.align		4
.L_610:
        /*0018*/ 	.byte	0x03, 0x50
        /*001a*/ 	.short	0x0000


	//----- nvinfo : EIATTR_MAXREG_COUNT
	.align		4
        /*001c*/ 	.byte	0x03, 0x1b
        /*001e*/ 	.short	0x00ff


	//----- nvinfo : EIATTR_ANNOTATIONS
	.align		4
        /*0020*/ 	.byte	0x04, 0x55
        /*0022*/ 	.short	(.L_612 - .L_611)


	//   ....[0]....
.L_611:
        /* <DEDUP_REMOVED lines=36> */


	//----- nvinfo : EIATTR_MERCURY_ISA_VERSION
	.align		4
.L_612:
        /*0254*/ 	.byte	0x03, 0x5f
        /*0256*/ 	.short	0x0101


	//----- nvinfo : EIATTR_COOP_GROUP_MASK_REGIDS
	.align		4
        /*0258*/ 	.byte	0x04, 0x29
        /*025a*/ 	.short	(.L_614 - .L_613)


	//   ....[0]....
.L_613:
        /*025c*/ 	.word	0xffffffff


	//   ....[1]....
        /*0260*/ 	.word	0xffffffff


	//   ....[2]....
        /*0264*/ 	.word	0xffffffff


	//   ....[3]....
        /*0268*/ 	.word	0xffffffff


	//   ....[4]....
        /*026c*/ 	.word	0xffffffff


	//   ....[5]....
        /*0270*/ 	.word	0xffffffff


	//   ....[6]....
        /*0274*/ 	.word	0xffffffff


	//   ....[7]....
        /*0278*/ 	.word	0xffffffff


	//   ....[8]....
        /*027c*/ 	.word	0xffffffff


	//   ....[9]....
        /*0280*/ 	.word	0xffffffff


	//   ....[10]....
        /*0284*/ 	.word	0x05000045


	//   ....[11]....
        /*0288*/ 	.word	0x05000045


	//   ....[12]....
        /*028c*/ 	.word	0x05000045


	//   ....[13]....
        /*0290*/ 	.word	0x05000045


	//   ....[14]....
        /*0294*/ 	.word	0x05000045


	//   ....[15]....
        /*0298*/ 	.word	0x05000045


	//   ....[16]....
        /*029c*/ 	.word	0x05000045


	//   ....[17]....
        /*02a0*/ 	.word	0x05000045


	//   ....[18]....
        /*02a4*/ 	.word	0x05000045


	//   ....[19]....
        /*02a8*/ 	.word	0x05000045


	//----- nvinfo : EIATTR_COOP_GROUP_INSTR_OFFSETS
	.align		4
.L_614:
        /*02ac*/ 	.byte	0x04, 0x28
        /*02ae*/ 	.short	(.L_616 - .L_615)


	//   ....[0]....
.L_615:
        /*02b0*/ 	.word	0x0003d5a0


	//   ....[1]....
        /*02b4*/ 	.word	0x0003d600


	//   ....[2]....
        /*02b8*/ 	.word	0x0003d620


	//   ....[3]....
        /*02bc*/ 	.word	0x0003d640


	//   ....[4]....
        /*02c0*/ 	.word	0x0003d660


	//   ....[5]....
        /*02c4*/ 	.word	0x0003e0f0


	//   ....[6]....
        /*02c8*/ 	.word	0x0003e110


	//   ....[7]....
        /*02cc*/ 	.word	0x0003e130


	//   ....[8]....
        /*02d0*/ 	.word	0x0003e150


	//   ....[9]....
        /*02d4*/ 	.word	0x0003e170


	//   ....[10]....
        /*02d8*/ 	.word	0x0003fd70


	//   ....[11]....
        /*02dc*/ 	.word	0x0003fe20


	//   ....[12]....
        /*02e0*/ 	.word	0x0003fea0


	//   ....[13]....
        /*02e4*/ 	.word	0x0003ff10


	//   ....[14]....
        /*02e8*/ 	.word	0x0003ff80


	//   ....[15]....
        /*02ec*/ 	.word	0x00040a80


	//   ....[16]....
        /*02f0*/ 	.word	0x00040af0


	//   ....[17]....
        /*02f4*/ 	.word	0x00040b60


	//   ....[18]....
        /*02f8*/ 	.word	0x00040bd0


	//   ....[19]....
        /*02fc*/ 	.word	0x00040c40


	//----- nvinfo : EIATTR_EXIT_INSTR_OFFSETS
	.align		4
.L_616:
        /*0300*/ 	.byte	0x04, 0x1c
        /*0302*/ 	.short	(.L_618 - .L_617)


	//   ....[0]....
.L_617:
        /*0304*/ 	.word	0x00001310


	//   ....[1]....
        /*0308*/ 	.word	0x0003fd00


	//----- nvinfo : EIATTR_MAX_THREADS
	.align		4
.L_618:
        /*030c*/ 	.byte	0x04, 0x05
        /*030e*/ 	.short	(.L_620 - .L_619)
.L_619:
        /*0310*/ 	.word	0x00000080
        /*0314*/ 	.word	0x00000001
        /*0318*/ 	.word	0x00000001


	//----- nvinfo : EIATTR_CRS_STACK_SIZE
	.align		4
.L_620:
        /*031c*/ 	.byte	0x04, 0x1e
        /*031e*/ 	.short	(.L_622 - .L_621)
.L_621:
        /*0320*/ 	.word	0x00000000


	//----- nvinfo : EIATTR_CBANK_PARAM_SIZE
	.align		4
.L_622:
        /*0324*/ 	.byte	0x03, 0x19
        /*0326*/ 	.short	0x00e8


	//----- nvinfo : EIATTR_PARAM_CBANK
	.align		4
        /*0328*/ 	.byte	0x04, 0x0a
        /*032a*/ 	.short	(.L_624 - .L_623)
	.align		4
.L_623:
        /*032c*/ 	.word	index@(.nv.constant0._ZN10layer_norm31ln_parallel_residual_fwd_kernelINS_13Kernel_traitsI13__nv_bfloat16S2_S2_S2_fjLj2560ELj1ELj4ELj1ELj16ENS_18Kernel_traits_baseILj2560ES2_S2_S2_S2_fjLj128EEEEELb1ELb1ELb0EEEvNS_9FwdParamsE)
        /*0330*/ 	.short	0x0210
        /*0332*/ 	.short	0x00e8


	//----- nvinfo : EIATTR_SW_WAR
	.align		4
.L_624:
        /*0334*/ 	.byte	0x04, 0x36
        /*0336*/ 	.short	(.L_626 - .L_625)
.L_625:
        /*0338*/ 	.word	0x00000008
.L_626:


//--------------------- .nv.info._ZN10layer_norm31ln_parallel_residual_fwd_kernelINS_13Kernel_traitsI13__nv_bfloat16S2_S2_S2_fjLj2560ELj1ELj4ELj1ELj16ENS_18Kernel_traits_baseILj2560ES2_S2_S2_S2_fjLj128EEEEELb1ELb1ELb1EEEvNS_9FwdParamsE --------------------------
	.section	.nv.info._ZN10layer_norm31ln_parallel_residual_fwd_kernelINS_13Kernel_traitsI13__nv_bfloat16S2_S2_S2_fjLj2560ELj1ELj4ELj1ELj16ENS_18Kernel_traits_baseILj2560ES2_S2_S2_S2_fjLj128EEEEELb1ELb1ELb1EEEvNS_9FwdParamsE,"",@"SHT_CUDA_INFO"
	.sectionflags	@""
	.align	4


	//----- nvinfo : EIATTR_CUDA_API_VERSION
	.align		4
        /*0000*/ 	.byte	0x04, 0x37
        /*0002*/ 	.short	(.L_628 - .L_627)
.L_627:
        /*0004*/ 	.word	0x00000082


	//----- nvinfo : EIATTR_KPARAM_INFO
	.align		4
.L_628:
        /*0008*/ 	.byte	0x04, 0x17
        /*000a*/ 	.short	(.L_630 - .L_629)
.L_629:
        /*000c*/ 	.word	0x00000000
        /*0010*/ 	.short	0x0000
        /*0012*/ 	.short	0x0000
        /*0014*/ 	.byte	0x00, 0xf0, 0xa1, 0x03


	//----- nvinfo : EIATTR_SPARSE_MMA_MASK
	.align		4
.L_630:
        /*0018*/ 	.byte	0x03, 0x50
        /*001a*/ 	.short	0x0000


	//----- nvinfo : EIATTR_MAXREG_COUNT
	.align		4
        /*001c*/ 	.byte	0x03, 0x1b
        /*001e*/ 	.short	0x00ff


	//----- nvinfo : EIATTR_MERCURY_ISA_VERSION
	.align		4
        /*0020*/ 	.byte	0x03, 0x5f
        /*0022*/ 	.short	0x0101


	//----- nvinfo : EIATTR_COOP_GROUP_MASK_REGIDS
	.align		4
        /*0024*/ 	.byte	0x04, 0x29
        /*0026*/ 	.short	(.L_632 - .L_631)


	//   ....[0]....
.L_631:
        /*0028*/ 	.word	0xffffffff


	//   ....[1]....
        /*002c*/ 	.word	0xffffffff


	//   ....[2]....
        /*0030*/ 	.word	0xffffffff


	//   ....[3]....
        /*0034*/ 	.word	0xffffffff


	//   ....[4]....
        /*0038*/ 	.word	0xffffffff


	//   ....[5]....
        /*003c*/ 	.word	0xffffffff


	//   ....[6]....
        /*0040*/ 	.word	0xffffffff


	//   ....[7]....
        /*0044*/ 	.word	0xffffffff


	//   ....[8]....
        /*0048*/ 	.word	0xffffffff


	//   ....[9]....
        /*004c*/ 	.word	0xffffffff


	//   ....[10]....
        /*0050*/ 	.word	0x0500009d


	//   ....[11]....
        /*0054*/ 	.word	0x0500009d


	//   ....[12]....
        /*0058*/ 	.word	0x0500009d


	//   ....[13]....
        /*005c*/ 	.word	0x0500009d


	//   ....[14]....
        /*0060*/ 	.word	0x0500009d


	//   ....[15]....
        /*0064*/ 	.word	0x0500009d


	//   ....[16]....
        /*0068*/ 	.word	0x0500009d


	//   ....[17]....
        /*006c*/ 	.word	0x0500009d


	//   ....[18]....
        /*0070*/ 	.word	0x0500009d


	//   ....[19]....
        /*0074*/ 	.word	0x0500009d


	//----- nvinfo : EIATTR_COOP_GROUP_INSTR_OFFSETS
	.align		4
.L_632:
        /*0078*/ 	.byte	0x04, 0x28
        /*007a*/ 	.short	(.L_634 - .L_633)


	//   ....[0]....
.L_633:
        /*007c*/ 	.word	0x0003aed0


	//   ....[1]....
        /*0080*/ 	.word	0x0003aef0


	//   ....[2]....
        /*0084*/ 	.word	0x0003af10


	//   ....[3]....
        /*0088*/ 	.word	0x0003af30


	//   ....[4]....
        /*008c*/ 	.word	0x0003af60


	//   ....[5]....
        /*0090*/ 	.word	0x0003b990


	//   ....[6]....
        /*0094*/ 	.word	0x0003b9b0


	//   ....[7]....
        /*0098*/ 	.word	0x0003b9d0


	//   ....[8]....
        /*009c*/ 	.word	0x0003b9f0


	//   ....[9]....
        /*00a0*/ 	.word	0x0003ba10


	//   ....[10]....
        /*00a4*/ 	.word	0x0003d6a0


	//   ....[11]....
        /*00a8*/ 	.word	0x0003d740


	//   ....[12]....
        /*00ac*/ 	.word	0x0003d7b0


	//   ....[13]....
        /*00b0*/ 	.word	0x0003d820


	//   ....[14]....
        /*00b4*/ 	.word	0x0003d8a0


	//   ....[15]....
        /*00b8*/ 	.word	0x0003e320


	//   ....[16]....
        /*00bc*/ 	.word	0x0003e390


	//   ....[17]....
        /*00c0*/ 	.word	0x0003e400


	//   ....[18]....
        /*00c4*/ 	.word	0x0003e470


	//   ....[19]....
        /*00c8*/ 	.word	0x0003e4e0


	//----- nvinfo : EIATTR_EXIT_INSTR_OFFSETS
	.align		4
.L_634:
        /*00cc*/ 	.byte	0x04, 0x1c
        /*00ce*/ 	.short	(.L_636 - .L_635)


	//   ....[0]....
.L_635:
        /*00d0*/ 	.word	0x00000640


	//   ....[1]....
        /*00d4*/ 	.word	0x0003d630


	//----- nvinfo : EIATTR_MAX_THREADS
	.align		4
.L_636:
        /*00d8*/ 	.byte	0x04, 0x05
        /*00da*/ 	.short	(.L_638 - .L_637)
.L_637:
        /*00dc*/ 	.word	0x00000080
        /*00e0*/ 	.word	0x00000001
        /*00e4*/ 	.word	0x00000001


	//----- nvinfo : EIATTR_CRS_STACK_SIZE
	.align		4
.L_638:
        /*00e8*/ 	.byte	0x04, 0x1e
        /*00ea*/ 	.short	(.L_640 - .L_639)
.L_639:
        /*00ec*/ 	.word	0x00000000


	//----- nvinfo : EIATTR_CBANK_PARAM_SIZE
	.align		4
.L_640:
        /*00f0*/ 	.byte	0x03, 0x19
        /*00f2*/ 	.short	0x00e8


	//----- nvinfo : EIATTR_PARAM_CBANK
	.align		4
        /*00f4*/ 	.byte	0x04, 0x0a
        /*00f6*/ 	.short	(.L_642 - .L_641)
	.align		4
.L_641:
        /*00f8*/ 	.word	index@(.nv.constant0._ZN10layer_norm31ln_parallel_residual_fwd_kernelINS_13Kernel_traitsI13__nv_bfloat16S2_S2_S2_fjLj2560ELj1ELj4ELj1ELj16ENS_18Kernel_traits_baseILj2560ES2_S2_S2_S2_fjLj128EEEEELb1ELb1ELb1EEEvNS_9FwdParamsE)
        /*00fc*/ 	.short	0x0210
        /*00fe*/ 	.short	0x00e8


	//----- nvinfo : EIATTR_SW_WAR
	.align		4
.L_642:
        /*0100*/ 	.byte	0x04, 0x36
        /*0102*/ 	.short	(.L_644 - .L_643)
.L_643:
        /*0104*/ 	.word	0x00000008
.L_644:


//--------------------- .nv.info._ZN10layer_norm31ln_parallel_residual_fwd_kernelINS_13Kernel_traitsI6__halfS2_S2_S2_fjLj2560ELj1ELj4ELj1ELj16ENS_18Kernel_traits_baseILj2560ES2_S2_S2_S2_fjLj128EEEEELb0ELb0ELb0EEEvNS_9FwdParamsE --------------------------
	.section	.nv.info._ZN10layer_norm31ln_parallel_residual_fwd_kernelINS_13Kernel_traitsI6__halfS2_S2_S2_fjLj2560ELj1ELj4ELj1ELj16ENS_18Kernel_traits_baseILj2560ES2_S2_S2_S2_fjLj128EEEEELb0ELb0ELb0EEEvNS_9FwdParamsE,"",@"SHT_CUDA_INFO"
	.sectionflags	@""
	.align	4


	//----- nvinfo : EIATTR_CUDA_API_VERSION
	.align		4
        /*0000*/ 	.byte	0x04, 0x37
        /*0002*/ 	.short	(.L_646 - .L_645)
.L_645:
        /*0004*/ 	.word	0x00000082


	//----- nvinfo : EIATTR_KPARAM_INFO
	.align		4
.L_646:
        /*0008*/ 	.byte	0x04, 0x17
        /*000a*/ 	.short	(.L_648 - .L_647)
.L_647:
        /*000c*/ 	.word	0x00000000
        /*0010*/ 	.short	0x0000
        /*0012*/ 	.short	0x0000
        /*0014*/ 	.byte	0x00, 0xf0, 0xa1, 0x03


	//----- nvinfo : EIATTR_SPARSE_MMA_MASK
	.align		4
.L_648:
        /*0018*/ 	.byte	0x03, 0x50
        /*001a*/ 	.short	0x0000


	//----- nvinfo : EIATTR_MAXREG_COUNT
	.align		4
        /*001c*/ 	.byte	0x03, 0x1b
        /*001e*/ 	.short	0x00ff


	//----- nvinfo : EIATTR_ANNOTATIONS
	.align		4
        /*0020*/ 	.byte	0x04, 0x55
        /*0022*/ 	.short	(.L_650 - .L_649)


	//   ....[0]....
.L_649:
        /* <DEDUP_REMOVED lines=221> */


	//----- nvinfo : EIATTR_MERCURY_ISA_VERSION
	.align		4
.L_650:
        /*0de4*/ 	.byte	0x03, 0x5f
        /*0de6*/ 	.short	0x0101


	//----- nvinfo : EIATTR_COOP_GROUP_MASK_REGIDS
	.align		4
        /*0de8*/ 	.byte	0x04, 0x29
        /*0dea*/ 	.short	(.L_652 - .L_651)


	//   ....[0]....
.L_651:
        /*0dec*/ 	.word	0xffffffff


	//   ....[1]....
        /*0df0*/ 	.word	0xffffffff


	//   ....[2]....
        /*0df4*/ 	.word	0xffffffff


	//   ....[3]....
        /*0df8*/ 	.word	0xffffffff


	//   ....[4]....
        /*0dfc*/ 	.word	0xffffffff


	//   ....[5]....
        /*0e00*/ 	.word	0xffffffff


	//   ....[6]....
        /*0e04*/ 	.word	0xffffffff


	//   ....[7]....
        /*0e08*/ 	.word	0xffffffff


	//   ....[8]....
        /*0e0c*/ 	.word	0xffffffff


	//   ....[9]....
        /*0e10*/ 	.word	0xffffffff


	//   ....[10]....
        /*0e14*/ 	.word	0x05000048


	//   ....[11]....
        /*0e18*/ 	.word	0x05000048


	//   ....[12]....
        /*0e1c*/ 	.word	0x05000048


	//   ....[13]....
        /*0e20*/ 	.word	0x05000048


	//   ....[14]....
        /*0e24*/ 	.word	0x05000048


	//   ....[15]....
        /*0e28*/ 	.word	0x05000048


	//   ....[16]....
        /*0e2c*/ 	.word	0x05000048


	//   ....[17]....
        /*0e30*/ 	.word	0x05000048


	//   ....[18]....
        /*0e34*/ 	.word	0x05000048


	//   ....[19]....
        /*0e38*/ 	.word	0x05000048


	//----- nvinfo : EIATTR_COOP_GROUP_INSTR_OFFSETS
	.align		4
.L_652:
        /*0e3c*/ 	.byte	0x04, 0x28
        /*0e3e*/ 	.short	(.L_654 - .L_653)


	//   ....[0]....
.L_653:
        /*0e40*/ 	.word	0x00009ab0


	//   ....[1]....
        /*0e44*/ 	.word	0x00009af0


	//   ....[2]....
        /*0e48*/ 	.word	0x00009b10


	//   ....[3]....
        /*0e4c*/ 	.word	0x00009b30


	//   ....[4]....
        /*0e50*/ 	.word	0x00009b50


	//   ....[5]....
        /*0e54*/ 	.word	0x0000a5e0


	//   ....[6]....
        /*0e58*/ 	.word	0x0000a600


	//   ....[7]....
        /*0e5c*/ 	.word	0x0000a620


	//   ....[8]....
        /*0e60*/ 	.word	0x0000a640


	//   ....[9]....
        /*0e64*/ 	.word	0x0000a660


	//   ....[10]....
        /*0e68*/ 	.word	0x0000d900


	//   ....[11]....
        /*0e6c*/ 	.word	0x0000d9a0


	//   ....[12]....
        /*0e70*/ 	.word	0x0000da10


	//   ....[13]....
        /*0e74*/ 	.word	0x0000da80


	//   ....[14]....
        /*0e78*/ 	.word	0x0000daf0


	//   ....[15]....
        /*0e7c*/ 	.word	0x0000e5f0


	//   ....[16]....
        /*0e80*/ 	.word	0x0000e660


	//   ....[17]....
        /*0e84*/ 	.word	0x0000e6d0


	//   ....[18]....
        /*0e88*/ 	.word	0x0000e740


	//   ....[19]....
        /*0e8c*/ 	.word	0x0000e7b0


	//----- nvinfo : EIATTR_EXIT_INSTR_OFFSETS
	.align		4
.L_654:
        /*0e90*/ 	.byte	0x04, 0x1c
        /*0e92*/ 	.short	(.L_656 - .L_655)


	//   ....[0]....
.L_655:
        /*0e94*/ 	.word	0x00001510


	//   ....[1]....
        /*0e98*/ 	.word	0x0000d890


	//----- nvinfo : EIATTR_MAX_THREADS
	.align		4
.L_656:
        /*0e9c*/ 	.byte	0x04, 0x05
        /*0e9e*/ 	.short	(.L_658 - .L_657)
.L_657:
        /*0ea0*/ 	.word	0x00000080
        /*0ea4*/ 	.word	0x00000001
        /*0ea8*/ 	.word	0x00000001


	//----- nvinfo : EIATTR_CRS_STACK_SIZE
	.align		4
.L_658:
        /*0eac*/ 	.byte	0x04, 0x1e
        /*0eae*/ 	.short	(.L_660 - .L_659)
.L_659:
        /*0eb0*/ 	.word	0x00000000


	//----- nvinfo : EIATTR_CBANK_PARAM_SIZE
	.align		4
.L_660:
        /*0eb4*/ 	.byte	0x03, 0x19
        /*0eb6*/ 	.short	0x00e8


	//----- nvinfo : EIATTR_PARAM_CBANK
	.align		4
        /*0eb8*/ 	.byte	0x04, 0x0a
        /*0eba*/ 	.short	(.L_662 - .L_661)
	.align		4
.L_661:
        /*0ebc*/ 	.word	index@(.nv.constant0._ZN10layer_norm31ln_parallel_residual_fwd_kernelINS_13Kernel_traitsI6__halfS2_S2_S2_fjLj2560ELj1ELj4ELj1ELj16ENS_18Kernel_traits_baseILj2560ES2_S2_S2_S2_fjLj128EEEEELb0ELb0ELb0EEEvNS_9FwdParamsE)
        /*0ec0*/ 	.short	0x0210
        /*0ec2*/ 	.short	0x00e8


	//----- nvinfo : EIATTR_SW_WAR
	.align		4
.L_662:
        /*0ec4*/ 	.byte	0x04, 0x36
        /*0ec6*/ 	.short	(.L_664 - .L_663)
.L_663:
        /*0ec8*/ 	.word	0x00000008
.L_664:


//--------------------- .nv.info._ZN10layer_norm31ln_parallel_residual_fwd_kernelINS_13Kernel_traitsI6__halfS2_S2_S2_fjLj2560ELj1ELj4ELj1ELj16ENS_18Kernel_traits_baseILj2560ES2_S2_S2_S2_fjLj128EEEEELb0ELb0ELb1EEEvNS_9FwdParamsE --------------------------
	.section	.nv.info._ZN10layer_norm31ln_parallel_residual_fwd_kernelINS_13Kernel_traitsI6__halfS2_S2_S2_fjLj2560ELj1ELj4ELj1ELj16ENS_18Kernel_traits_baseILj2560ES2_S2_S2_S2_fjLj128EEEEELb0ELb0ELb1EEEvNS_9FwdParamsE,"",@"SHT_CUDA_INFO"
	.sectionflags	@""
	.align	4


	//----- nvinfo : EIATTR_CUDA_API_VERSION
	.align		4
        /*0000*/ 	.byte	0x04, 0x37
        /*0002*/ 	.short	(.L_666 - .L_665)
.L_665:
        /*0004*/ 	.word	0x00000082


	//----- nvinfo : EIATTR_KPARAM_INFO
	.align		4
.L_666:
        /*0008*/ 	.byte	0x04, 0x17
        /*000a*/ 	.short	(.L_668 - .L_667)
.L_667:
        /*000c*/ 	.word	0x00000000
        /*0010*/ 	.short	0x0000
        /*0012*/ 	.short	0x0000
        /*0014*/ 	.byte	0x00, 0xf0, 0xa1, 0x03


	//----- nvinfo : EIATTR_SPARSE_MMA_MASK
	.align		4
.L_668:
        /*0018*/ 	.byte	0x03, 0x50
        /*001a*/ 	.short	0x0000


	//----- nvinfo : EIATTR_MAXREG_COUNT
	.align		4
        /*001c*/ 	.byte	0x03, 0x1b
        /*001e*/ 	.short	0x00ff


	//----- nvinfo : EIATTR_ANNOTATIONS
	.align		4
        /*0020*/ 	.byte	0x04, 0x55
        /*0022*/ 	.short	(.L_670 - .L_669)


	//   ....[0]....
.L_669:
        /* <DEDUP_REMOVED lines=104> */


	//----- nvinfo : EIATTR_MERCURY_ISA_VERSION
	.align		4
.L_670:
        /*0694*/ 	.byte	0x03, 0x5f
        /*0696*/ 	.short	0x0101


	//----- nvinfo : EIATTR_COOP_GROUP_MASK_REGIDS
	.align		4
        /*0698*/ 	.byte	0x04, 0x29
        /*069a*/ 	.short	(.L_672 - .L_671)


	//   ....[0]....
.L_671:
        /*069c*/ 	.word	0xffffffff


	//   ....[1]....
        /*06a0*/ 	.word	0xffffffff


	//   ....[2]....
        /*06a4*/ 	.word	0xffffffff


	//   ....[3]....
        /*06a8*/ 	.word	0xffffffff


	//   ....[4]....
        /*06ac*/ 	.word	0xffffffff


	//   ....[5]....
        /*06b0*/ 	.word	0xffffffff


	//   ....[6]....
        /*06b4*/ 	.word	0xffffffff


	//   ....[7]....
        /*06b8*/ 	.word	0xffffffff


	//   ....[8]....
        /*06bc*/ 	.word	0xffffffff


	//   ....[9]....
        /*06c0*/ 	.word	0xffffffff


	//   ....[10]....
        /*06c4*/ 	.word	0x05000084


	//   ....[11]....
        /*06c8*/ 	.word	0x05000084


	//   ....[12]....
        /*06cc*/ 	.word	0x05000084


	//   ....[13]....
        /*06d0*/ 	.word	0x05000084


	//   ....[14]....
        /*06d4*/ 	.word	0x05000084


	//   ....[15]....
        /*06d8*/ 	.word	0x05000084


	//   ....[16]....
        /*06dc*/ 	.word	0x05000084


	//   ....[17]....
        /*06e0*/ 	.word	0x05000084


	//   ....[18]....
        /*06e4*/ 	.word	0x05000084


	//   ....[19]....
        /*06e8*/ 	.word	0x05000084


	//----- nvinfo : EIATTR_COOP_GROUP_INSTR_OFFSETS
	.align		4
.L_672:
        /*06ec*/ 	.byte	0x04, 0x28
        /*06ee*/ 	.short	(.L_674 - .L_673)


	//   ....[0]....
.L_673:
        /*06f0*/ 	.word	0x00007b00


	//   ....[1]....
        /*06f4*/ 	.word	0x00007b30


	//   ....[2]....
        /*06f8*/ 	.word	0x00007b50


	//   ....[3]....
        /*06fc*/ 	.word	0x00007b70


	//   ....[4]....
        /*0700*/ 	.word	0x00007b90


	//   ....[5]....
        /*0704*/ 	.word	0x000085c0


	//   ....[6]....
        /*0708*/ 	.word	0x000085e0


	//   ....[7]....
        /*070c*/ 	.word	0x00008600


	//   ....[8]....
        /*0710*/ 	.word	0x00008620


	//   ....[9]....
        /*0714*/ 	.word	0x00008640


	//   ....[10]....
        /*0718*/ 	.word	0x0000b470


	//   ....[11]....
        /*071c*/ 	.word	0x0000b510


	//   ....[12]....
        /*0720*/ 	.word	0x0000b580


	//   ....[13]....
        /*0724*/ 	.word	0x0000b5f0


	//   ....[14]....
        /*0728*/ 	.word	0x0000b660


	//   ....[15]....
        /*072c*/ 	.word	0x0000c0f0


	//   ....[16]....
        /*0730*/ 	.word	0x0000c160


	//   ....[17]....
        /*0734*/ 	.word	0x0000c1d0


	//   ....[18]....
        /*0738*/ 	.word	0x0000c240


	//   ....[19]....
        /*073c*/ 	.word	0x0000c2b0


	//----- nvinfo : EIATTR_EXIT_INSTR_OFFSETS
	.align		4
.L_674:
        /*0740*/ 	.byte	0x04, 0x1c
        /*0742*/ 	.short	(.L_676 - .L_675)


	//   ....[0]....
.L_675:
        /*0744*/ 	.word	0x000008e0


	//   ....[1]....
        /*0748*/ 	.word	0x0000b400


	//----- nvinfo : EIATTR_MAX_THREADS
	.align		4
.L_676:
        /*074c*/ 	.byte	0x04, 0x05
        /*074e*/ 	.short	(.L_678 - .L_677)
.L_677:
        /*0750*/ 	.word	0x00000080
        /*0754*/ 	.word	0x00000001
        /*0758*/ 	.word	0x00000001


	//----- nvinfo : EIATTR_CRS_STACK_SIZE
	.align		4
.L_678:
        /*075c*/ 	.byte	0x04, 0x1e
        /*075e*/ 	.short	(.L_680 - .L_679)
.L_679:
        /*0760*/ 	.word	0x00000000


	//----- nvinfo : EIATTR_CBANK_PARAM_SIZE
	.align		4
.L_680:
        /*0764*/ 	.byte	0x03, 0x19
        /*0766*/ 	.short	0x00e8


	//----- nvinfo : EIATTR_PARAM_CBANK
	.align		4
        /*0768*/ 	.byte	0x04, 0x0a
        /*076a*/ 	.short	(.L_682 - .L_681)
	.align		4
.L_681:
        /*076c*/ 	.word	index@(.nv.constant0._ZN10layer_norm31ln_parallel_residual_fwd_kernelINS_13Kernel_traitsI6__halfS2_S2_S2_fjLj2560ELj1ELj4ELj1ELj16ENS_18Kernel_traits_baseILj2560ES2_S2_S2_S2_fjLj128EEEEELb0ELb0ELb1EEEvNS_9FwdParamsE)
        /*0770*/ 	.short	0x0210
        /*0772*/ 	.short	0x00e8


	//----- nvinfo : EIATTR_SW_WAR
	.align		4
.L_682:
        /*0774*/ 	.byte	0x04, 0x36
        /*0776*/ 	.short	(.L_684 - .L_683)
.L_683:
        /*0778*/ 	.word	0x00000008
.L_684:


//--------------------- .nv.info._ZN10layer_norm31ln_parallel_residual_fwd_kernelINS_13Kernel_traitsI6__halfS2_S2_S2_fjLj2560ELj1ELj4ELj1ELj16ENS_18Kernel_traits_baseILj2560ES2_S2_S2_S2_fjLj128EEEEELb0ELb1ELb0EEEvNS_9FwdParamsE --------------------------
	.section	.nv.info._ZN10layer_norm31ln_parallel_residual_fwd_kernelINS_13Kernel_traitsI6__halfS2_S2_S2_fjLj2560ELj1ELj4ELj1ELj16ENS_18Kernel_traits_baseILj2560ES2_S2_S2_S2_fjLj128EEEEELb0ELb1ELb0EEEvNS_9FwdParamsE,"",@"SHT_CUDA_INFO"
	.sectionflags	@""
	.align	4


	//----- nvinfo : EIATTR_CUDA_API_VERSION
	.align		4
        /*0000*/ 	.byte	0x04, 0x37
        /*0002*/ 	.short	(.L_686 - .L_685)
.L_685:
        /*0004*/ 	.word	0x00000082


	//----- nvinfo : EIATTR_KPARAM_INFO
	.align		4
.L_686:
        /*0008*/ 	.byte	0x04, 0x17
        /*000a*/ 	.short	(.L_688 - .L_687)
.L_687:
        /*000c*/ 	.word	0x00000000
        /*0010*/ 	.short	0x0000
        /*0012*/ 	.short	0x0000
        /*0014*/ 	.byte	0x00, 0xf0, 0xa1, 0x03


	//----- nvinfo : EIATTR_SPARSE_MMA_MASK
	.align		4
.L_688:
        /*0018*/ 	.byte	0x03, 0x50
        /*001a*/ 	.short	0x0000


	//----- nvinfo : EIATTR_MAXREG_COUNT
	.align		4
        /*001c*/ 	.byte	0x03, 0x1b
        /*001e*/ 	.short	0x00ff


	//----- nvinfo : EIATTR_ANNOTATIONS
	.align		4
        /*0020*/ 	.byte	0x04, 0x55
        /*0022*/ 	.short	(.L_690 - .L_689)


	//   ....[0]....
.L_689:
        /* <DEDUP_REMOVED lines=22> */


	//----- nvinfo : EIATTR_MERCURY_ISA_VERSION
	.align		4
.L_690:
        /*0174*/ 	.byte	0x03, 0x5f
        /*0176*/ 	.short	0x0101


	//----- nvinfo : EIATTR_COOP_GROUP_MASK_REGIDS
	.align		4
        /*0178*/ 	.byte	0x04, 0x29
        /*017a*/ 	.short	(.L_692 - .L_691)


	//   ....[0]....
.L_691:
        /*017c*/ 	.word	0xffffffff


	//   ....[1]....
        /*0180*/ 	.word	0xffffffff


	//   ....[2]....
        /*0184*/ 	.word	0xffffffff


	//   ....[3]....
        /*0188*/ 	.word	0xffffffff


	//   ....[4]....
        /*018c*/ 	.word	0xffffffff


	//   ....[5]....
        /*0190*/ 	.word	0xffffffff


	//   ....[6]....
        /*0194*/ 	.word	0xffffffff


	//   ....[7]....
        /*0198*/ 	.word	0xffffffff


	//   ....[8]....
        /*019c*/ 	.word	0xffffffff


	//   ....[9]....
        /*01a0*/ 	.word	0xffffffff


	//   ....[10]....
        /*01a4*/ 	.word	0x05000048


	//   ....[11]....
        /*01a8*/ 	.word	0x05000048


	//   ....[12]....
        /*01ac*/ 	.word	0x05000048


	//   ....[13]....
        /*01b0*/ 	.word	0x05000048


	//   ....[14]....
        /*01b4*/ 	.word	0x05000048


	//   ....[15]....
        /*01b8*/ 	.word	0x05000048


	//   ....[16]....
        /*01bc*/ 	.word	0x05000048


	//   ....[17]....
        /*01c0*/ 	.word	0x05000048


	//   ....[18]....
        /*01c4*/ 	.word	0x05000048


	//   ....[19]....
        /*01c8*/ 	.word	0x05000048


	//----- nvinfo : EIATTR_COOP_GROUP_INSTR_OFFSETS
	.align		4
.L_692:
        /*01cc*/ 	.byte	0x04, 0x28
        /*01ce*/ 	.short	(.L_694 - .L_693)


	//   ....[0]....
.L_693:
        /*01d0*/ 	.word	0x00007da0


	//   ....[1]....
        /*01d4*/ 	.word	0x00007de0


	//   ....[2]....
        /*01d8*/ 	.word	0x00007e00


	//   ....[3]....
        /*01dc*/ 	.word	0x00007e20


	//   ....[4]....
        /*01e0*/ 	.word	0x00007e40


	//   ....[5]....
        /*01e4*/ 	.word	0x000088d0


	//   ....[6]....
        /*01e8*/ 	.word	0x000088f0


	//   ....[7]....
        /*01ec*/ 	.word	0x00008910


	//   ....[8]....
        /*01f0*/ 	.word	0x00008930


	//   ....[9]....
        /*01f4*/ 	.word	0x00008950


	//   ....[10]....
        /*01f8*/ 	.word	0x0000a400


	//   ....[11]....
        /*01fc*/ 	.word	0x0000a4a0


	//   ....[12]....
        /*0200*/ 	.word	0x0000a510


	//   ....[13]....
        /*0204*/ 	.word	0x0000a580


	//   ....[14]....
        /*0208*/ 	.word	0x0000a5f0


	//   ....[15]....
        /*020c*/ 	.word	0x0000b0f0


	//   ....[16]....
        /*0210*/ 	.word	0x0000b160


	//   ....[17]....
        /*0214*/ 	.word	0x0000b1d0


	//   ....[18]....
        /*0218*/ 	.word	0x0000b240


	//   ....[19]....
        /*021c*/ 	.word	0x0000b2b0


	//----- nvinfo : EIATTR_EXIT_INSTR_OFFSETS
	.align		4
.L_694:
        /*0220*/ 	.byte	0x04, 0x1c
        /*0222*/ 	.short	(.L_696 - .L_695)


	//   ....[0]....
.L_695:
        /*0224*/ 	.word	0x00000c50


	//   ....[1]....
        /*0228*/ 	.word	0x0000a390


	//----- nvinfo : EIATTR_MAX_THREADS
	.align		4
.L_696:
        /*022c*/ 	.byte	0x04, 0x05
        /*022e*/ 	.short	(.L_698 - .L_697)
.L_697:
        /*0230*/ 	.word	0x00000080
        /*0234*/ 	.word	0x00000001
        /*0238*/ 	.word	0x00000001


	//----- nvinfo : EIATTR_CRS_STACK_SIZE
	.align		4
.L_698:
        /*023c*/ 	.byte	0x04, 0x1e
        /*023e*/ 	.short	(.L_700 - .L_699)
.L_699:
        /*0240*/ 	.word	0x00000000


	//----- nvinfo : EIATTR_CBANK_PARAM_SIZE
	.align		4
.L_700:
        /*0244*/ 	.byte	0x03, 0x19
        /*0246*/ 	.short	0x00e8


	//----- nvinfo : EIATTR_PARAM_CBANK
	.align		4
        /*0248*/ 	.byte	0x04, 0x0a
        /*024a*/ 	.short	(.L_702 - .L_701)
	.align		4
.L_701:
        /*024c*/ 	.word	index@(.nv.constant0._ZN10layer_norm31ln_parallel_residual_fwd_kernelINS_13Kernel_traitsI6__halfS2_S2_S2_fjLj2560ELj1ELj4ELj1ELj16ENS_18Kernel_traits_baseILj2560ES2_S2_S2_S2_fjLj128EEEEELb0ELb1ELb0EEEvNS_9FwdParamsE)
        /*0250*/ 	.short	0x0210
        /*0252*/ 	.short	0x00e8


	//----- nvinfo : EIATTR_SW_WAR
	.align		4
.L_702:
        /*0254*/ 	.byte	0x04, 0x36
        /*0256*/ 	.short	(.L_704 - .L_703)
.L_703:
        /*0258*/ 	.word	0x00000008
.L_704:


//--------------------- .nv.info._ZN10layer_norm31ln_parallel_residual_fwd_kernelINS_13Kernel_traitsI6__halfS2_S2_S2_fjLj2560ELj1ELj4ELj1ELj16ENS_18Kernel_traits_baseILj2560ES2_S2_S2_S2_fjLj128EEEEELb0ELb1ELb1EEEvNS_9FwdParamsE --------------------------
	.section	.nv.info._ZN10layer_norm31ln_parallel_residual_fwd_kernelINS_13Kernel_traitsI6__halfS2_S2_S2_fjLj2560ELj1ELj4ELj1ELj16ENS_18Kernel_traits_baseILj2560ES2_S2_S2_S2_fjLj128EEEEELb0ELb1ELb1EEEvNS_9FwdParamsE,"",@"SHT_CUDA_INFO"
	.sectionflags	@""
	.align	4


	//----- nvinfo : EIATTR_CUDA_API_VERSION
	.align		4
        /*0000*/ 	.byte	0x04, 0x37
        /*0002*/ 	.short	(.L_706 - .L_705)
.L_705:
        /*0004*/ 	.word	0x00000082


	//----- nvinfo : EIATTR_KPARAM_INFO
	.align		4
.L_706:
        /*0008*/ 	.byte	0x04, 0x17
        /*000a*/ 	.short	(.L_708 - .L_707)
.L_707:
        /*000c*/ 	.word	0x00000000
        /*0010*/ 	.short	0x0000
        /*0012*/ 	.short	0x0000
        /*0014*/ 	.byte	0x00, 0xf0, 0xa1, 0x03


	//----- nvinfo : EIATTR_SPARSE_MMA_MASK
	.align		4
.L_708:
        /*0018*/ 	.byte	0x03, 0x50
        /*001a*/ 	.short	0x0000


	//----- nvinfo : EIATTR_MAXREG_COUNT
	.align		4
        /*001c*/ 	.byte	0x03, 0x1b
        /*001e*/ 	.short	0x00ff


	//----- nvinfo : EIATTR_MERCURY_ISA_VERSION
	.align		4
        /*0020*/ 	.byte	0x03, 0x5f
        /*0022*/ 	.short	0x0101


	//----- nvinfo : EIATTR_COOP_GROUP_MASK_REGIDS
	.align		4
        /*0024*/ 	.byte	0x04, 0x29
        /*0026*/ 	.short	(.L_710 - .L_709)


	//   ....[0]....
.L_709:
        /*0028*/ 	.word	0xffffffff


	//   ....[1]....
        /*002c*/ 	.word	0xffffffff


	//   ....[2]....
        /*0030*/ 	.word	0xffffffff


	//   ....[3]....
        /*0034*/ 	.word	0xffffffff


	//   ....[4]....
        /*0038*/ 	.word	0xffffffff


	//   ....[5]....
        /*003c*/ 	.word	0xffffffff


	//   ....[6]....
        /*0040*/ 	.word	0xffffffff


	//   ....[7]....
        /*0044*/ 	.word	0xffffffff


	//   ....[8]....
        /*0048*/ 	.word	0xffffffff


	//   ....[9]....
        /*004c*/ 	.word	0xffffffff


	//   ....[10]....
        /*0050*/ 	.word	0x050000e4


	//   ....[11]....
        /*0054*/ 	.word	0x050000e4


	//   ....[12]....
        /*0058*/ 	.word	0x050000e4


	//   ....[13]....
        /*005c*/ 	.word	0x050000e4


	//   ....[14]....
        /*0060*/ 	.word	0x050000e4


	//   ....[15]....
        /*0064*/ 	.word	0x050000e4


	//   ....[16]....
        /*0068*/ 	.word	0x050000e4


	//   ....[17]....
        /*006c*/ 	.word	0x050000e4


	//   ....[18]....
        /*0070*/ 	.word	0x050000e4


	//   ....[19]....
        /*0074*/ 	.word	0x050000e4


	//----- nvinfo : EIATTR_COOP_GROUP_INSTR_OFFSETS
	.align		4
.L_710:
        /*0078*/ 	.byte	0x04, 0x28
        /*007a*/ 	.short	(.L_712 - .L_711)


	//   ....[0]....
.L_711:
        /*007c*/ 	.word	0x000066d0


	//   ....[1]....
        /*0080*/ 	.word	0x000066f0


	//   ....[2]....
        /*0084*/ 	.word	0x00006710


	//   ....[3]....
        /*0088*/ 	.word	0x00006730


	//   ....[4]....
        /*008c*/ 	.word	0x00006760


	//   ....[5]....
        /*0090*/ 	.word	0x00007190


	//   ....[6]....
        /*0094*/ 	.word	0x000071b0


	//   ....[7]....
        /*0098*/ 	.word	0x000071d0


	//   ....[8]....
        /*009c*/ 	.word	0x000071f0


	//   ....[9]....
        /*00a0*/ 	.word	0x00007210


	//   ....[10]....
        /*00a4*/ 	.word	0x00008b80


	//   ....[11]....
        /*00a8*/ 	.word	0x00008c20


	//   ....[12]....
        /*00ac*/ 	.word	0x00008c90


	//   ....[13]....
        /*00b0*/ 	.word	0x00008d00


	//   ....[14]....
        /*00b4*/ 	.word	0x00008d80


	//   ....[15]....
        /*00b8*/ 	.word	0x000097f0


	//   ....[16]....
        /*00bc*/ 	.word	0x00009860


	//   ....[17]....
        /*00c0*/ 	.word	0x000098d0


	//   ....[18]....
        /*00c4*/ 	.word	0x00009940


	//   ....[19]....
        /*00c8*/ 	.word	0x000099b0


	//----- nvinfo : EIATTR_EXIT_INSTR_OFFSETS
	.align		4
.L_712:
        /*00cc*/ 	.byte	0x04, 0x1c
        /*00ce*/ 	.short	(.L_714 - .L_713)


	//   ....[0]....
.L_713:
        /*00d0*/ 	.word	0x00000200


	//   ....[1]....
        /*00d4*/ 	.word	0x00008b10


	//----- nvinfo : EIATTR_MAX_THREADS
	.align		4
.L_714:
        /*00d8*/ 	.byte	0x04, 0x05
        /*00da*/ 	.short	(.L_716 - .L_715)
.L_715:
        /*00dc*/ 	.word	0x00000080
        /*00e0*/ 	.word	0x00000001
        /*00e4*/ 	.word	0x00000001


	//----- nvinfo : EIATTR_CRS_STACK_SIZE
	.align		4
.L_716:
        /*00e8*/ 	.byte	0x04, 0x1e
        /*00ea*/ 	.short	(.L_718 - .L_717)
.L_717:
        /*00ec*/ 	.word	0x00000000


	//----- nvinfo : EIATTR_CBANK_PARAM_SIZE
	.align		4
.L_718:
        /*00f0*/ 	.byte	0x03, 0x19
        /*00f2*/ 	.short	0x00e8


	//----- nvinfo : EIATTR_PARAM_CBANK
	.align		4
        /*00f4*/ 	.byte	0x04, 0x0a
        /*00f6*/ 	.short	(.L_720 - .L_719)
	.align		4
.L_719:
        /*00f8*/ 	.word	index@(.nv.constant0._ZN10layer_norm31ln_parallel_residual_fwd_kernelINS_13Kernel_traitsI6__halfS2_S2_S2_fjLj2560ELj1ELj4ELj1ELj16ENS_18Kernel_traits_baseILj2560ES2_S2_S2_S2_fjLj128EEEEELb0ELb1ELb1EEEvNS_9FwdParamsE)
        /*00fc*/ 	.short	0x0210
        /*00fe*/ 	.short	0x00e8


	//----- nvinfo : EIATTR_SW_WAR
	.align		4
.L_720:
        /*0100*/ 	.byte	0x04, 0x36
        /*0102*/ 	.short	(.L_722 - .L_721)
.L_721:
        /*0104*/ 	.word	0x00000008
.L_722:


//--------------------- .nv.info._ZN10layer_norm31ln_parallel_residual_fwd_kernelINS_13Kernel_traitsI6__halfS2_S2_S2_fjLj2560ELj1ELj4ELj1ELj16ENS_18Kernel_traits_baseILj2560ES2_S2_S2_S2_fjLj128EEEEELb1ELb0ELb0EEEvNS_9FwdParamsE --------------------------
	.section	.nv.info._ZN10layer_norm31ln_parallel_residual_fwd_kernelINS_13Kernel_traitsI6__halfS2_S2_S2_fjLj2560ELj1ELj4ELj1ELj16ENS_18Kernel_traits_baseILj2560ES2_S2_S2_S2_fjLj128EEEEELb1ELb0ELb0EEEvNS_9FwdParamsE,"",@"SHT_CUDA_INFO"
	.sectionflags	@""
	.align	4


	//----- nvinfo : EIATTR_CUDA_API_VERSION
	.align		4
        /*0000*/ 	.byte	0x04, 0x37
        /*0002*/ 	.short	(.L_724 - .L_723)
.L_723:
        /*0004*/ 	.word	0x00000082


	//----- nvinfo : EIATTR_KPARAM_INFO
	.align		4
.L_724:
        /*0008*/ 	.byte	0x04, 0x17
        /*000a*/ 	.short	(.L_726 - .L_725)
.L_725:
        /*000c*/ 	.word	0x00000000
        /*0010*/ 	.short	0x0000
        /*0012*/ 	.short	0x0000
        /*0014*/ 	.byte	0x00, 0xf0, 0xa1, 0x03


	//----- nvinfo : EIATTR_SPARSE_MMA_MASK
	.align		4
.L_726:
        /*0018*/ 	.byte	0x03, 0x50
        /*001a*/ 	.short	0x0000


	//----- nvinfo : EIATTR_MAXREG_COUNT
	.align		4
        /*001c*/ 	.byte	0x03, 0x1b
        /*001e*/ 	.short	0x00ff


	//----- nvinfo : EIATTR_ANNOTATIONS
	.align		4
        /*0020*/ 	.byte	0x04, 0x55
        /*0022*/ 	.short	(.L_728 - .L_727)


	//   ....[0]....
.L_727:
        /* <DEDUP_REMOVED lines=240> */


	//----- nvinfo : EIATTR_MERCURY_ISA_VERSION
	.align		4
.L_728:
        /*0f14*/ 	.byte	0x03, 0x5f
        /*0f16*/ 	.short	0x0101


	//----- nvinfo : EIATTR_COOP_GROUP_MASK_REGIDS
	.align		4
        /*0f18*/ 	.byte	0x04, 0x29
        /*0f1a*/ 	.short	(.L_730 - .L_729)


	//   ....[0]....
.L_729:
        /*0f1c*/ 	.word	0xffffffff


	//   ....[1]....
        /*0f20*/ 	.word	0xffffffff


	//   ....[2]....
        /*0f24*/ 	.word	0xffffffff


	//   ....[3]....
        /*0f28*/ 	.word	0xffffffff


	//   ....[4]....
        /*0f2c*/ 	.word	0xffffffff


	//   ....[5]....
        /*0f30*/ 	.word	0xffffffff


	//   ....[6]....
        /*0f34*/ 	.word	0xffffffff


	//   ....[7]....
        /*0f38*/ 	.word	0xffffffff


	//   ....[8]....
        /*0f3c*/ 	.word	0xffffffff


	//   ....[9]....
        /*0f40*/ 	.word	0xffffffff


	//   ....[10]....
        /*0f44*/ 	.word	0x05000045


	//   ....[11]....
        /*0f48*/ 	.word	0x05000045


	//   ....[12]....
        /*0f4c*/ 	.word	0x05000045


	//   ....[13]....
        /*0f50*/ 	.word	0x05000045


	//   ....[14]....
        /*0f54*/ 	.word	0x05000045


	//   ....[15]....
        /*0f58*/ 	.word	0x05000045


	//   ....[16]....
        /*0f5c*/ 	.word	0x05000045


	//   ....[17]....
        /*0f60*/ 	.word	0x05000045


	//   ....[18]....
        /*0f64*/ 	.word	0x05000045


	//   ....[19]....
        /*0f68*/ 	.word	0x05000045


	//----- nvinfo : EIATTR_COOP_GROUP_INSTR_OFFSETS
	.align		4
.L_730:
        /*0f6c*/ 	.byte	0x04, 0x28
        /*0f6e*/ 	.short	(.L_732 - .L_731)


	//   ....[0]....
.L_731:
        /*0f70*/ 	.word	0x0003d970


	//   ....[1]....
        /*0f74*/ 	.word	0x0003d9d0


	//   ....[2]....
        /*0f78*/ 	.word	0x0003d9f0


	//   ....[3]....
        /*0f7c*/ 	.word	0x0003da10


	//   ....[4]....
        /*0f80*/ 	.word	0x0003da40


	//   ....[5]....
        /*0f84*/ 	.word	0x0003e4c0


	//   ....[6]....
        /*0f88*/ 	.word	0x0003e4e0


	//   ....[7]....
        /*0f8c*/ 	.word	0x0003e500


	//   ....[8]....
        /*0f90*/ 	.word	0x0003e520


	//   ....[9]....
        /*0f94*/ 	.word	0x0003e540


	//   ....[10]....
        /*0f98*/ 	.word	0x000419e0


	//   ....[11]....
        /*0f9c*/ 	.word	0x00041a90


	//   ....[12]....
        /*0fa0*/ 	.word	0x00041b10


	//   ....[13]....
        /*0fa4*/ 	.word	0x00041b80


	//   ....[14]....
        /*0fa8*/ 	.word	0x00041c10


	//   ....[15]....
        /*0fac*/ 	.word	0x00042700


	//   ....[16]....
        /*0fb0*/ 	.word	0x00042770


	//   ....[17]....
        /*0fb4*/ 	.word	0x000427e0


	//   ....[18]....
        /*0fb8*/ 	.word	0x00042850


	//   ....[19]....
        /*0fbc*/ 	.word	0x000428c0


	//----- nvinfo : EIATTR_EXIT_INSTR_OFFSETS
	.align		4
.L_732:
        /*0fc0*/ 	.byte	0x04, 0x1c
        /*0fc2*/ 	.short	(.L_734 - .L_733)


	//   ....[0]....
.L_733:
        /*0fc4*/ 	.word	0x00001980


	//   ....[1]....
        /*0fc8*/ 	.word	0x00041970


	//----- nvinfo : EIATTR_MAX_THREADS
	.align		4
.L_734:
        /*0fcc*/ 	.byte	0x04, 0x05
        /*0fce*/ 	.short	(.L_736 - .L_735)
.L_735:
        /*0fd0*/ 	.word	0x00000080
        /*0fd4*/ 	.word	0x00000001
        /*0fd8*/ 	.word	0x00000001


	//----- nvinfo : EIATTR_CRS_STACK_SIZE
	.align		4
.L_736:
        /*0fdc*/ 	.byte	0x04, 0x1e
        /*0fde*/ 	.short	(.L_738 - .L_737)
.L_737:
        /*0fe0*/ 	.word	0x00000000


	//----- nvinfo : EIATTR_CBANK_PARAM_SIZE
	.align		4
.L_738:
        /*0fe4*/ 	.byte	0x03, 0x19
        /*0fe6*/ 	.short	0x00e8


	//----- nvinfo : EIATTR_PARAM_CBANK
	.align		4
        /*0fe8*/ 	.byte	0x04, 0x0a
        /*0fea*/ 	.short	(.L_740 - .L_739)
	.align		4
.L_739:
        /*0fec*/ 	.word	index@(.nv.constant0._ZN10layer_norm31ln_parallel_residual_fwd_kernelINS_13Kernel_traitsI6__halfS2_S2_S2_fjLj2560ELj1ELj4ELj1ELj16ENS_18Kernel_traits_baseILj2560ES2_S2_S2_S2_fjLj128EEEEELb1ELb0ELb0EEEvNS_9FwdParamsE)
        /*0ff0*/ 	.short	0x0210
        /*0ff2*/ 	.short	0x00e8


	//----- nvinfo : EIATTR_SW_WAR
	.align		4
.L_740:
        /*0ff4*/ 	.byte	0x04, 0x36
        /*0ff6*/ 	.short	(.L_742 - .L_741)
.L_741:
        /*0ff8*/ 	.word	0x00000008
.L_742:


//--------------------- .nv.info._ZN10layer_norm31ln_parallel_residual_fwd_kernelINS_13Kernel_traitsI6__halfS2_S2_S2_fjLj2560ELj1ELj4ELj1ELj16ENS_18Kernel_traits_baseILj2560ES2_S2_S2_S2_fjLj128EEEEELb1ELb0ELb1EEEvNS_9FwdParamsE --------------------------
	.section	.nv.info._ZN10layer_norm31ln_parallel_residual_fwd_kernelINS_13Kernel_traitsI6__halfS2_S2_S2_fjLj2560ELj1ELj4ELj1ELj16ENS_18Kernel_traits_baseILj2560ES2_S2_S2_S2_fjLj128EEEEELb1ELb0ELb1EEEvNS_9FwdParamsE,"",@"SHT_CUDA_INFO"
	.sectionflags	@""
	.align	4


	//----- nvinfo : EIATTR_CUDA_API_VERSION
	.align		4
        /*0000*/ 	.byte	0x04, 0x37
        /*0002*/ 	.short	(.L_744 - .L_743)
.L_743:
        /*0004*/ 	.word	0x00000082


	//----- nvinfo : EIATTR_KPARAM_INFO
	.align		4
.L_744:
        /*0008*/ 	.byte	0x04, 0x17
        /*000a*/ 	.short	(.L_746 - .L_745)
.L_745:
        /*000c*/ 	.word	0x00000000
        /*0010*/ 	.short	0x0000
        /*0012*/ 	.short	0x0000
        /*0014*/ 	.byte	0x00, 0xf0, 0xa1, 0x03


	//----- nvinfo : EIATTR_SPARSE_MMA_MASK
	.align		4
.L_746:
        /*0018*/ 	.byte	0x03, 0x50
        /*001a*/ 	.short	0x0000


	//----- nvinfo : EIATTR_MAXREG_COUNT
	.align		4
        /*001c*/ 	.byte	0x03, 0x1b
        /*001e*/ 	.short	0x00ff


	//----- nvinfo : EIATTR_ANNOTATIONS
	.align		4
        /*0020*/ 	.byte	0x04, 0x55
        /*0022*/ 	.short	(.L_748 - .L_747)


	//   ....[0]....
.L_747:
        /* <DEDUP_REMOVED lines=119> */


	//----- nvinfo : EIATTR_MERCURY_ISA_VERSION
	.align		4
.L_748:
        /*0784*/ 	.byte	0x03, 0x5f
        /*0786*/ 	.short	0x0101


	//----- nvinfo : EIATTR_COOP_GROUP_MASK_REGIDS
	.align		4
        /*0788*/ 	.byte	0x04, 0x29
        /*078a*/ 	.short	(.L_750 - .L_749)


	//   ....[0]....
.L_749:
        /*078c*/ 	.word	0xffffffff


	//   ....[1]....
        /*0790*/ 	.word	0xffffffff


	//   ....[2]....
        /*0794*/ 	.word	0xffffffff


	//   ....[3]....
        /*0798*/ 	.word	0xffffffff


	//   ....[4]....
        /*079c*/ 	.word	0xffffffff


	//   ....[5]....
        /*07a0*/ 	.word	0xffffffff


	//   ....[6]....
        /*07a4*/ 	.word	0xffffffff


	//   ....[7]....
        /*07a8*/ 	.word	0xffffffff


	//   ....[8]....
        /*07ac*/ 	.word	0xffffffff


	//   ....[9]....
        /*07b0*/ 	.word	0xffffffff


	//   ....[10]....
        /*07b4*/ 	.word	0x05000061


	//   ....[11]....
        /*07b8*/ 	.word	0x05000061


	//   ....[12]....
        /*07bc*/ 	.word	0x05000061


	//   ....[13]....
        /*07c0*/ 	.word	0x05000061


	//   ....[14]....
        /*07c4*/ 	.word	0x05000061


	//   ....[15]....
        /*07c8*/ 	.word	0x05000061


	//   ....[16]....
        /*07cc*/ 	.word	0x05000061


	//   ....[17]....
        /*07d0*/ 	.word	0x05000061


	//   ....[18]....
        /*07d4*/ 	.word	0x05000061


	//   ....[19]....
        /*07d8*/ 	.word	0x05000061


	//----- nvinfo : EIATTR_COOP_GROUP_INSTR_OFFSETS
	.align		4
.L_750:
        /*07dc*/ 	.byte	0x04, 0x28
        /*07de*/ 	.short	(.L_752 - .L_751)


	//   ....[0]....
.L_751:
        /*07e0*/ 	.word	0x0003bba0


	//   ....[1]....
        /*07e4*/ 	.word	0x0003bbc0


	//   ....[2]....
        /*07e8*/ 	.word	0x0003bbe0


	//   ....[3]....
        /*07ec*/ 	.word	0x0003bc00


	//   ....[4]....
        /*07f0*/ 	.word	0x0003bc20


	//   ....[5]....
        /*07f4*/ 	.word	0x0003c660


	//   ....[6]....
        /*07f8*/ 	.word	0x0003c680


	//   ....[7]....
        /*07fc*/ 	.word	0x0003c6a0


	//   ....[8]....
        /*0800*/ 	.word	0x0003c6c0


	//   ....[9]....
        /*0804*/ 	.word	0x0003c6e0


	//   ....[10]....
        /*0808*/ 	.word	0x0003f640


	//   ....[11]....
        /*080c*/ 	.word	0x0003f6d0


	//   ....[12]....
        /*0810*/ 	.word	0x0003f740


	//   ....[13]....
        /*0814*/ 	.word	0x0003f7b0


	//   ....[14]....
        /*0818*/ 	.word	0x0003f820


	//   ....[15]....
        /*081c*/ 	.word	0x000402c0


	//   ....[16]....
        /*0820*/ 	.word	0x00040330


	//   ....[17]....
        /*0824*/ 	.word	0x000403a0


	//   ....[18]....
        /*0828*/ 	.word	0x00040410


	//   ....[19]....
        /*082c*/ 	.word	0x00040480


	//----- nvinfo : EIATTR_EXIT_INSTR_OFFSETS
	.align		4
.L_752:
        /*0830*/ 	.byte	0x04, 0x1c
        /*0832*/ 	.short	(.L_754 - .L_753)


	//   ....[0]....
.L_753:
        /*0834*/ 	.word	0x00000c50


	//   ....[1]....
        /*0838*/ 	.word	0x0003f5d0


	//----- nvinfo : EIATTR_MAX_THREADS
	.align		4
.L_754:
        /*083c*/ 	.byte	0x04, 0x05
        /*083e*/ 	.short	(.L_756 - .L_755)
.L_755:
        /*0840*/ 	.word	0x00000080
        /*0844*/ 	.word	0x00000001
        /*0848*/ 	.word	0x00000001


	//----- nvinfo : EIATTR_CRS_STACK_SIZE
	.align		4
.L_756:
        /*084c*/ 	.byte	0x04, 0x1e
        /*084e*/ 	.short	(.L_758 - .L_757)
.L_757:
        /*0850*/ 	.word	0x00000000


	//----- nvinfo : EIATTR_CBANK_PARAM_SIZE
	.align		4
.L_758:
        /*0854*/ 	.byte	0x03, 0x19
        /*0856*/ 	.short	0x00e8


	//----- nvinfo : EIATTR_PARAM_CBANK
	.align		4
        /*0858*/ 	.byte	0x04, 0x0a
        /*085a*/ 	.short	(.L_760 - .L_759)
	.align		4
.L_759:
        /*085c*/ 	.word	index@(.nv.constant0._ZN10layer_norm31ln_parallel_residual_fwd_kernelINS_13Kernel_traitsI6__halfS2_S2_S2_fjLj2560ELj1ELj4ELj1ELj16ENS_18Kernel_traits_baseILj2560ES2_S2_S2_S2_fjLj128EEEEELb1ELb0ELb1EEEvNS_9FwdParamsE)
        /*0860*/ 	.short	0x0210
        /*0862*/ 	.short	0x00e8


	//----- nvinfo : EIATTR_SW_WAR
	.align		4
.L_760:
        /*0864*/ 	.byte	0x04, 0x36
        /*0866*/ 	.short	(.L_762 - .L_761)
.L_761:
        /*0868*/ 	.word	0x00000008
.L_762:


//--------------------- .nv.info._ZN10layer_norm31ln_parallel_residual_fwd_kernelINS_13Kernel_traitsI6__halfS2_S2_S2_fjLj2560ELj1ELj4ELj1ELj16ENS_18Kernel_traits_baseILj2560ES2_S2_S2_S2_fjLj128EEEEELb1ELb1ELb0EEEvNS_9FwdParamsE --------------------------
	.section	.nv.info._ZN10layer_norm31ln_parallel_residual_fwd_kernelINS_13Kernel_traitsI6__halfS2_S2_S2_fjLj2560ELj1ELj4ELj1ELj16ENS_18Kernel_traits_baseILj2560ES2_S2_S2_S2_fjLj128EEEEELb1ELb1ELb0EEEvNS_9FwdParamsE,"",@"SHT_CUDA_INFO"
	.sectionflags	@""
	.align	4


	//----- nvinfo : EIATTR_CUDA_API_VERSION
	.align		4
        /*0000*/ 	.byte	0x04, 0x37
        /*0002*/ 	.short	(.L_764 - .L_763)
.L_763:
        /*0004*/ 	.word	0x00000082


	//----- nvinfo : EIATTR_KPARAM_INFO
	.align		4
.L_764:
        /*0008*/ 	.byte	0x04, 0x17
        /*000a*/ 	.short	(.L_766 - .L_765)
.L_765:
        /*000c*/ 	.word	0x00000000
        /*0010*/ 	.short	0x0000
        /*0012*/ 	.short	0x0000
        /*0014*/ 	.byte	0x00, 0xf0, 0xa1, 0x03


	//----- nvinfo : EIATTR_SPARSE_MMA_MASK
	.align		4
.L_766:
        /*0018*/ 	.byte	0x03, 0x50
        /*001a*/ 	.short	0x0000


	//----- nvinfo : EIATTR_MAXREG_COUNT
	.align		4
        /*001c*/ 	.byte	0x03, 0x1b
        /*001e*/ 	.short	0x00ff


	//----- nvinfo : EIATTR_ANNOTATIONS
	.align		4
        /*0020*/ 	.byte	0x04, 0x55
        /*0022*/ 	.short	(.L_768 - .L_767)


	//   ....[0]....
.L_767:
        /* <DEDUP_REMOVED lines=42> */


	//----- nvinfo : EIATTR_MERCURY_ISA_VERSION
	.align		4
.L_768:
        /*02b4*/ 	.byte	0x03, 0x5f
        /*02b6*/ 	.short	0x0101


	//----- nvinfo : EIATTR_COOP_GROUP_MASK_REGIDS
	.align		4
        /*02b8*/ 	.byte	0x04, 0x29
        /*02ba*/ 	.short	(.L_770 - .L_769)


	//   ....[0]....
.L_769:
        /*02bc*/ 	.word	0xffffffff


	//   ....[1]....
        /*02c0*/ 	.word	0xffffffff


	//   ....[2]....
        /*02c4*/ 	.word	0xffffffff


	//   ....[3]....
        /*02c8*/ 	.word	0xffffffff


	//   ....[4]....
        /*02cc*/ 	.word	0xffffffff


	//   ....[5]....
        /*02d0*/ 	.word	0xffffffff


	//   ....[6]....
        /*02d4*/ 	.word	0xffffffff


	//   ....[7]....
        /*02d8*/ 	.word	0xffffffff


	//   ....[8]....
        /*02dc*/ 	.word	0xffffffff


	//   ....[9]....
        /*02e0*/ 	.word	0xffffffff


	//   ....[10]....
        /*02e4*/ 	.word	0x05000045


	//   ....[11]....
        /*02e8*/ 	.word	0x05000045


	//   ....[12]....
        /*02ec*/ 	.word	0x05000045


	//   ....[13]....
        /*02f0*/ 	.word	0x05000045


	//   ....[14]....
        /*02f4*/ 	.word	0x05000045


	//   ....[15]....
        /*02f8*/ 	.word	0x05000045


	//   ....[16]....
        /*02fc*/ 	.word	0x05000045


	//   ....[17]....
        /*0300*/ 	.word	0x05000045


	//   ....[18]....
        /*0304*/ 	.word	0x05000045


	//   ....[19]....
        /*0308*/ 	.word	0x05000045


	//----- nvinfo : EIATTR_COOP_GROUP_INSTR_OFFSETS
	.align		4
.L_770:
        /*030c*/ 	.byte	0x04, 0x28
        /*030e*/ 	.short	(.L_772 - .L_771)


	//   ....[0]....
.L_771:
        /*0310*/ 	.word	0x0003c6a0


	//   ....[1]....
        /*0314*/ 	.word	0x0003c700


	//   ....[2]....
        /*0318*/ 	.word	0x0003c720


	//   ....[3]....
        /*031c*/ 	.word	0x0003c740


	//   ....[4]....
        /*0320*/ 	.word	0x0003c760


	//   ....[5]....
        /*0324*/ 	.word	0x0003d1f0


	//   ....[6]....
        /*0328*/ 	.word	0x0003d210


	//   ....[7]....
        /*032c*/ 	.word	0x0003d230


	//   ....[8]....
        /*0330*/ 	.word	0x0003d250


	//   ....[9]....
        /*0334*/ 	.word	0x0003d270


	//   ....[10]....
        /*0338*/ 	.word	0x0003ef30


	//   ....[11]....
        /*033c*/ 	.word	0x0003efe0


	//   ....[12]....
        /*0340*/ 	.word	0x0003f060


	//   ....[13]....
        /*0344*/ 	.word	0x0003f0d0


	//   ....[14]....
        /*0348*/ 	.word	0x0003f140


	//   ....[15]....
        /*034c*/ 	.word	0x0003fc40


	//   ....[16]....
        /*0350*/ 	.word	0x0003fcb0


	//   ....[17]....
        /*0354*/ 	.word	0x0003fd20


	//   ....[18]....
        /*0358*/ 	.word	0x0003fd90


	//   ....[19]....
        /*035c*/ 	.word	0x0003fe00


	//----- nvinfo : EIATTR_EXIT_INSTR_OFFSETS
	.align		4
.L_772:
        /*0360*/ 	.byte	0x04, 0x1c
        /*0362*/ 	.short	(.L_774 - .L_773)


	//   ....[0]....
.L_773:
        /*0364*/ 	.word	0x000010d0


	//   ....[1]....
        /*0368*/ 	.word	0x0003eec0


	//----- nvinfo : EIATTR_MAX_THREADS
	.align		4
.L_774:
        /*036c*/ 	.byte	0x04, 0x05
        /*036e*/ 	.short	(.L_776 - .L_775)
.L_775:
        /*0370*/ 	.word	0x00000080
        /*0374*/ 	.word	0x00000001
        /*0378*/ 	.word	0x00000001


	//----- nvinfo : EIATTR_CRS_STACK_SIZE
	.align		4
.L_776:
        /*037c*/ 	.byte	0x04, 0x1e
        /*037e*/ 	.short	(.L_778 - .L_777)
.L_777:
        /*0380*/ 	.word	0x00000000


	//----- nvinfo : EIATTR_CBANK_PARAM_SIZE
	.align		4
.L_778:
        /*0384*/ 	.byte	0x03, 0x19
        /*0386*/ 	.short	0x00e8


	//----- nvinfo : EIATTR_PARAM_CBANK
	.align		4
        /*0388*/ 	.byte	0x04, 0x0a
        /*038a*/ 	.short	(.L_780 - .L_779)
	.align		4
.L_779:
        /*038c*/ 	.word	index@(.nv.constant0._ZN10layer_norm31ln_parallel_residual_fwd_kernelINS_13Kernel_traitsI6__halfS2_S2_S2_fjLj2560ELj1ELj4ELj1ELj16ENS_18Kernel_traits_baseILj2560ES2_S2_S2_S2_fjLj128EEEEELb1ELb1ELb0EEEvNS_9FwdParamsE)
        /*0390*/ 	.short	0x0210
        /*0392*/ 	.short	0x00e8


	//----- nvinfo : EIATTR_SW_WAR
	.align		4
.L_780:
        /*0394*/ 	.byte	0x04, 0x36
        /*0396*/ 	.short	(.L_782 - .L_781)
.L_781:
        /*0398*/ 	.word	0x00000008
.L_782:


//--------------------- .nv.info._ZN10layer_norm31ln_parallel_residual_fwd_kernelINS_13Kernel_traitsI6__halfS2_S2_S2_fjLj2560ELj1ELj4ELj1ELj16ENS_18Kernel_traits_baseILj2560ES2_S2_S2_S2_fjLj128EEEEELb1ELb1ELb1EEEvNS_9FwdParamsE --------------------------
	.section	.nv.info._ZN10layer_norm31ln_parallel_residual_fwd_kernelINS_13Kernel_traitsI6__halfS2_S2_S2_fjLj2560ELj1ELj4ELj1ELj16ENS_18Kernel_traits_baseILj2560ES2_S2_S2_S2_fjLj128EEEEELb1ELb1ELb1EEEvNS_9FwdParamsE,"",@"SHT_CUDA_INFO"
	.sectionflags	@""
	.align	4


	//----- nvinfo : EIATTR_CUDA_API_VERSION
	.align		4
        /*0000*/ 	.byte	0x04, 0x37
        /*0002*/ 	.short	(.L_784 - .L_783)
.L_783:
        /*0004*/ 	.word	0x00000082


	//----- nvinfo : EIATTR_KPARAM_INFO
	.align		4
.L_784:
        /*0008*/ 	.byte	0x04, 0x17
        /*000a*/ 	.short	(.L_786 - .L_785)
.L_785:
        /*000c*/ 	.word	0x00000000
        /*0010*/ 	.short	0x0000
        /*0012*/ 	.short	0x0000
        /*0014*/ 	.byte	0x00, 0xf0, 0xa1, 0x03


	//----- nvinfo : EIATTR_SPARSE_MMA_MASK
	.align		4
.L_786:
        /*0018*/ 	.byte	0x03, 0x50
        /*001a*/ 	.short	0x0000


	//----- nvinfo : EIATTR_MAXREG_COUNT
	.align		4
        /*001c*/ 	.byte	0x03, 0x1b
        /*001e*/ 	.short	0x00ff


	//----- nvinfo : EIATTR_MERCURY_ISA_VERSION
	.align		4
        /*0020*/ 	.byte	0x03, 0x5f
        /*0022*/ 	.short	0x0101


	//----- nvinfo : EIATTR_COOP_GROUP_MASK_REGIDS
	.align		4
        /*0024*/ 	.byte	0x04, 0x29
        /*0026*/ 	.short	(.L_788 - .L_787)


	//   ....[0]....
.L_787:
        /*0028*/ 	.word	0xffffffff


	//   ....[1]....
        /*002c*/ 	.word	0xffffffff


	//   ....[2]....
        /*0030*/ 	.word	0xffffffff


	//   ....[3]....
        /*0034*/ 	.word	0xffffffff


	//   ....[4]....
        /*0038*/ 	.word	0xffffffff


	//   ....[5]....
        /*003c*/ 	.word	0xffffffff


	//   ....[6]....
        /*0040*/ 	.word	0xffffffff


	//   ....[7]....
        /*0044*/ 	.word	0xffffffff


	//   ....[8]....
        /*0048*/ 	.word	0xffffffff


	//   ....[9]....
        /*004c*/ 	.word	0xffffffff


	//   ....[10]....
        /*0050*/ 	.word	0x050000f2


	//   ....[11]....
        /*0054*/ 	.word	0x050000f2


	//   ....[12]....
        /*0058*/ 	.word	0x050000f2


	//   ....[13]....
        /*005c*/ 	.word	0x050000f2


	//   ....[14]....
        /*0060*/ 	.word	0x050000f2


	//   ....[15]....
        /*0064*/ 	.word	0x050000f2


	//   ....[16]....
        /*0068*/ 	.word	0x050000f2


	//   ....[17]....
        /*006c*/ 	.word	0x050000f2


	//   ....[18]....
        /*0070*/ 	.word	0x050000f2


	//   ....[19]....
        /*0074*/ 	.word	0x050000f2


	//----- nvinfo : EIATTR_COOP_GROUP_INSTR_OFFSETS
	.align		4
.L_788:
        /*0078*/ 	.byte	0x04, 0x28
        /*007a*/ 	.short	(.L_790 - .L_789)


	//   ....[0]....
.L_789:
        /*007c*/ 	.word	0x0003ab70


	//   ....[1]....
        /*0080*/ 	.word	0x0003ab90


	//   ....[2]....
        /*0084*/ 	.word	0x0003abb0


	//   ....[3]....
        /*0088*/ 	.word	0x0003abd0


	//   ....[4]....
        /*008c*/ 	.word	0x0003ac00


	//   ....[5]....
        /*0090*/ 	.word	0x0003b630


	//   ....[6]....
        /*0094*/ 	.word	0x0003b650


	//   ....[7]....
        /*0098*/ 	.word	0x0003b670


	//   ....[8]....
        /*009c*/ 	.word	0x0003b690


	//   ....[9]....
        /*00a0*/ 	.word	0x0003b6b0


	//   ....[10]....
        /*00a4*/ 	.word	0x0003d0c0


	//   ....[11]....
        /*00a8*/ 	.word	0x0003d160


	//   ....[12]....
        /*00ac*/ 	.word	0x0003d1d0


	//   ....[13]....
        /*00b0*/ 	.word	0x0003d240


	//   ....[14]....
        /*00b4*/ 	.word	0x0003d2c0


	//   ....[15]....
        /*00b8*/ 	.word	0x0003dd40


	//   ....[16]....
        /*00bc*/ 	.word	0x0003ddb0


	//   ....[17]....
        /*00c0*/ 	.word	0x0003de20


	//   ....[18]....
        /*00c4*/ 	.word	0x0003de90


	//   ....[19]....
        /*00c8*/ 	.word	0x0003df00


	//----- nvinfo : EIATTR_EXIT_INSTR_OFFSETS
	.align		4
.L_790:
        /*00cc*/ 	.byte	0x04, 0x1c
        /*00ce*/ 	.short	(.L_792 - .L_791)


	//   ....[0]....
.L_791:
        /*00d0*/ 	.word	0x00000640


	//   ....[1]....
        /*00d4*/ 	.word	0x0003d050


	//----- nvinfo : EIATTR_MAX_THREADS
	.align		4
.L_792:
        /*00d8*/ 	.byte	0x04, 0x05
        /*00da*/ 	.short	(.L_794 - .L_793)
.L_793:
        /*00dc*/ 	.word	0x00000080
        /*00e0*/ 	.word	0x00000001
        /*00e4*/ 	.word	0x00000001


	//----- nvinfo : EIATTR_CRS_STACK_SIZE
	.align		4
.L_794:
        /*00e8*/ 	.byte	0x04, 0x1e
        /*00ea*/ 	.short	(.L_796 - .L_795)
.L_795:
        /*00ec*/ 	.word	0x00000000


	//----- nvinfo : EIATTR_CBANK_PARAM_SIZE
	.align		4
.L_796:
        /*00f0*/ 	.byte	0x03, 0x19
        /*00f2*/ 	.short	0x00e8


	//----- nvinfo : EIATTR_PARAM_CBANK
	.align		4
        /*00f4*/ 	.byte	0x04, 0x0a
        /*00f6*/ 	.short	(.L_798 - .L_797)
	.align		4
.L_797:
        /*00f8*/ 	.word	index@(.nv.constant0._ZN10layer_norm31ln_parallel_residual_fwd_kernelINS_13Kernel_traitsI6__halfS2_S2_S2_fjLj2560ELj1ELj4ELj1ELj16ENS_18Kernel_traits_baseILj2560ES2_S2_S2_S2_fjLj128EEEEELb1ELb1ELb1EEEvNS_9FwdParamsE)
        /*00fc*/ 	.short	0x0210
        /*00fe*/ 	.short	0x00e8


	//----- nvinfo : EIATTR_SW_WAR
	.align		4
.L_798:
        /*0100*/ 	.byte	0x04, 0x36
        /*0102*/ 	.short	(.L_800 - .L_799)
.L_799:
        /*0104*/ 	.word	0x00000008
.L_800:


//--------------------- .nv.info._ZN10layer_norm31ln_parallel_residual_fwd_kernelINS_13Kernel_traitsIf13__nv_bfloat16S2_S2_fjLj2560ELj1ELj4ELj1ELj16ENS_18Kernel_traits_baseILj2560EfS2_S2_S2_fjLj128EEEEELb0ELb0ELb0EEEvNS_9FwdParamsE --------------------------
	.section	.nv.info._ZN10layer_norm31ln_parallel_residual_fwd_kernelINS_13Kernel_traitsIf13__nv_bfloat16S2_S2_fjLj2560ELj1ELj4ELj1ELj16ENS_18Kernel_traits_baseILj2560EfS2_S2_S2_fjLj128EEEEELb0ELb0ELb0EEEvNS_9FwdParamsE,"",@"SHT_CUDA_INFO"
	.sectionflags	@""
	.align	4


	//----- nvinfo : EIATTR_CUDA_API_VERSION
	.align		4
        /*0000*/ 	.byte	0x04, 0x37
        /*0002*/ 	.short	(.L_802 - .L_801)
.L_801:
        /*0004*/ 	.word	0x00000082


	//----- nvinfo : EIATTR_KPARAM_INFO
	.align		4
.L_802:
        /*0008*/ 	.byte	0x04, 0x17
        /*000a*/ 	.short	(.L_804 - .L_803)
.L_803:
        /*000c*/ 	.word	0x00000000
        /*0010*/ 	.short	0x0000
        /*0012*/ 	.short	0x0000
        /*0014*/ 	.byte	0x00, 0xf0, 0xa1, 0x03


	//----- nvinfo : EIATTR_SPARSE_MMA_MASK
	.align		4
.L_804:
        /*0018*/ 	.byte	0x03, 0x50
        /*001a*/ 	.short	0x0000


	//----- nvinfo : EIATTR_MAXREG_COUNT
	.align		4
        /*001c*/ 	.byte	0x03, 0x1b
        /*001e*/ 	.short	0x00ff


	//----- nvinfo : EIATTR_ANNOTATIONS
	.align		4
        /*0020*/ 	.byte	0x04, 0x55
        /*0022*/ 	.short	(.L_806 - .L_805)


	//   ....[0]....
.L_805:
        /* <DEDUP_REMOVED lines=323> */


	//----- nvinfo : EIATTR_MERCURY_ISA_VERSION
	.align		4
.L_806:
        /*1444*/ 	.byte	0x03, 0x5f
        /*1446*/ 	.short	0x0101


	//----- nvinfo : EIATTR_COOP_GROUP_MASK_REGIDS
	.align		4
        /*1448*/ 	.byte	0x04, 0x29
        /*144a*/ 	.short	(.L_808 - .L_807)


	//   ....[0]....
.L_807:
        /*144c*/ 	.word	0xffffffff


	//   ....[1]....
        /*1450*/ 	.word	0xffffffff


	//   ....[2]....
        /*1454*/ 	.word	0xffffffff


	//   ....[3]....
        /*1458*/ 	.word	0xffffffff


	//   ....[4]....
        /*145c*/ 	.word	0xffffffff


	//   ....[5]....
        /*1460*/ 	.word	0xffffffff


	//   ....[6]....
        /*1464*/ 	.word	0xffffffff


	//   ....[7]....
        /*1468*/ 	.word	0xffffffff


	//   ....[8]....
        /*146c*/ 	.word	0xffffffff


	//   ....[9]....
        /*1470*/ 	.word	0xffffffff


	//   ....[10]....
        /*1474*/ 	.word	0x0500002a


	//   ....[11]....
        /*1478*/ 	.word	0x0500002a


	//   ....[12]....
        /*147c*/ 	.word	0x0500002a


	//   ....[13]....
        /*1480*/ 	.word	0x0500002a


	//   ....[14]....
        /*1484*/ 	.word	0x0500002a


	//   ....[15]....
        /*1488*/ 	.word	0x0500002a


	//   ....[16]....
        /*148c*/ 	.word	0x0500002a


	//   ....[17]....
        /*1490*/ 	.word	0x0500002a


	//   ....[18]....
        /*1494*/ 	.word	0x0500002a


	//   ....[19]....
        /*1498*/ 	.word	0x0500002a


	//----- nvinfo : EIATTR_COOP_GROUP_INSTR_OFFSETS
	.align		4
.L_808:
        /*149c*/ 	.byte	0x04, 0x28
        /*149e*/ 	.short	(.L_810 - .L_809)


	//   ....[0]....
.L_809:
        /*14a0*/ 	.word	0x00009400


	//   ....[1]....
        /*14a4*/ 	.word	0x00009440


	//   ....[2]....
        /*14a8*/ 	.word	0x00009460


	//   ....[3]....
        /*14ac*/ 	.word	0x00009480


	//   ....[4]....
        /*14b0*/ 	.word	0x000094a0


	//   ....[5]....
        /*14b4*/ 	.word	0x00009f30


	//   ....[6]....
        /*14b8*/ 	.word	0x00009f50


	//   ....[7]....
        /*14bc*/ 	.word	0x00009f70


	//   ....[8]....
        /*14c0*/ 	.word	0x00009f90


	//   ....[9]....
        /*14c4*/ 	.word	0x00009fb0


	//   ....[10]....
        /*14c8*/ 	.word	0x0000e1d0


	//   ....[11]....
        /*14cc*/ 	.word	0x0000e270


	//   ....[12]....
        /*14d0*/ 	.word	0x0000e2d0


	//   ....[13]....
        /*14d4*/ 	.word	0x0000e330


	//   ....[14]....
        /*14d8*/ 	.word	0x0000e390


	//   ....[15]....
        /*14dc*/ 	.word	0x0000ee80


	//   ....[16]....
        /*14e0*/ 	.word	0x0000eee0


	//   ....[17]....
        /*14e4*/ 	.word	0x0000ef40


	//   ....[18]....
        /*14e8*/ 	.word	0x0000efa0


	//   ....[19]....
        /*14ec*/ 	.word	0x0000f000


	//----- nvinfo : EIATTR_EXIT_INSTR_OFFSETS
	.align		4
.L_810:
        /*14f0*/ 	.byte	0x04, 0x1c
        /*14f2*/ 	.short	(.L_812 - .L_811)


	//   ....[0]....
.L_811:
        /*14f4*/ 	.word	0x000023b0


	//   ....[1]....
        /*14f8*/ 	.word	0x0000e160


	//----- nvinfo : EIATTR_MAX_THREADS
	.align		4
.L_812:
        /*14fc*/ 	.byte	0x04, 0x05
        /*14fe*/ 	.short	(.L_814 - .L_813)
.L_813:
        /*1500*/ 	.word	0x00000080
        /*1504*/ 	.word	0x00000001
        /*1508*/ 	.word	0x00000001


	//----- nvinfo : EIATTR_CRS_STACK_SIZE
	.align		4
.L_814:
        /*150c*/ 	.byte	0x04, 0x1e
        /*150e*/ 	.short	(.L_816 - .L_815)
.L_815:
        /*1510*/ 	.word	0x00000000


	//----- nvinfo : EIATTR_CBANK_PARAM_SIZE
	.align		4
.L_816:
        /*1514*/ 	.byte	0x03, 0x19
        /*1516*/ 	.short	0x00e8


	//----- nvinfo : EIATTR_PARAM_CBANK
	.align		4
        /*1518*/ 	.byte	0x04, 0x0a
        /*151a*/ 	.short	(.L_818 - .L_817)
	.align		4
.L_817:
        /*151c*/ 	.word	index@(.nv.constant0._ZN10layer_norm31ln_parallel_residual_fwd_kernelINS_13Kernel_traitsIf13__nv_bfloat16S2_S2_fjLj2560ELj1ELj4ELj1ELj16ENS_18Kernel_traits_baseILj2560EfS2_S2_S2_fjLj128EEEEELb0ELb0ELb0EEEvNS_9FwdParamsE)
        /*1520*/ 	.short	0x0210
        /*1522*/ 	.short	0x00e8


	//----- nvinfo : EIATTR_SW_WAR
	.align		4
.L_818:
        /*1524*/ 	.byte	0x04, 0x36
        /*1526*/ 	.short	(.L_820 - .L_819)
.L_819:
        /*1528*/ 	.word	0x00000008
.L_820:


//--------------------- .nv.info._ZN10layer_norm31ln_parallel_residual_fwd_kernelINS_13Kernel_traitsIf13__nv_bfloat16S2_S2_fjLj2560ELj1ELj4ELj1ELj16ENS_18Kernel_traits_baseILj2560EfS2_S2_S2_fjLj128EEEEELb0ELb0ELb1EEEvNS_9FwdParamsE --------------------------
	.section	.nv.info._ZN10layer_norm31ln_parallel_residual_fwd_kernelINS_13Kernel_traitsIf13__nv_bfloat16S2_S2_fjLj2560ELj1ELj4ELj1ELj16ENS_18Kernel_traits_baseILj2560EfS2_S2_S2_fjLj128EEEEELb0ELb0ELb1EEEvNS_9FwdParamsE,"",@"SHT_CUDA_INFO"
	.sectionflags	@""
	.align	4


	//----- nvinfo : EIATTR_CUDA_API_VERSION
	.align		4
        /*0000*/ 	.byte	0x04, 0x37
        /*0002*/ 	.short	(.L_822 - .L_821)
.L_821:
        /*0004*/ 	.word	0x00000082


	//----- nvinfo : EIATTR_KPARAM_INFO
	.align		4
.L_822:
        /*0008*/ 	.byte	0x04, 0x17
        /*000a*/ 	.short	(.L_824 - .L_823)
.L_823:
        /*000c*/ 	.word	0x00000000
        /*0010*/ 	.short	0x0000
        /*0012*/ 	.short	0x0000
        /*0014*/ 	.byte	0x00, 0xf0, 0xa1, 0x03


	//----- nvinfo : EIATTR_SPARSE_MMA_MASK
	.align		4
.L_824:
        /*0018*/ 	.byte	0x03, 0x50
        /*001a*/ 	.short	0x0000


	//----- nvinfo : EIATTR_MAXREG_COUNT
	.align		4
        /*001c*/ 	.byte	0x03, 0x1b
        /*001e*/ 	.short	0x00ff


	//----- nvinfo : EIATTR_ANNOTATIONS
	.align		4
        /*0020*/ 	.byte	0x04, 0x55
        /*0022*/ 	.short	(.L_826 - .L_825)


	//   ....[0]....
.L_825:
        /* <DEDUP_REMOVED lines=142> */


	//----- nvinfo : EIATTR_MERCURY_ISA_VERSION
	.align		4
.L_826:
        /*08f4*/ 	.byte	0x03, 0x5f
        /*08f6*/ 	.short	0x0101


	//----- nvinfo : EIATTR_COOP_GROUP_MASK_REGIDS
	.align		4
        /*08f8*/ 	.byte	0x04, 0x29
        /*08fa*/ 	.short	(.L_828 - .L_827)


	//   ....[0]....
.L_827:
        /*08fc*/ 	.word	0xffffffff


	//   ....[1]....
        /*0900*/ 	.word	0xffffffff


	//   ....[2]....
        /*0904*/ 	.word	0xffffffff


	//   ....[3]....
        /*0908*/ 	.word	0xffffffff


	//   ....[4]....
        /*090c*/ 	.word	0xffffffff


	//   ....[5]....
        /*0910*/ 	.word	0xffffffff


	//   ....[6]....
        /*0914*/ 	.word	0xffffffff


	//   ....[7]....
        /*0918*/ 	.word	0xffffffff


	//   ....[8]....
        /*091c*/ 	.word	0xffffffff


	//   ....[9]....
        /*0920*/ 	.word	0xffffffff


	//   ....[10]....
        /*0924*/ 	.word	0x050000a3


	//   ....[11]....
        /*0928*/ 	.word	0x050000a3


	//   ....[12]....
        /*092c*/ 	.word	0x050000a3


	//   ....[13]....
        /*0930*/ 	.word	0x050000a3


	//   ....[14]....
        /*0934*/ 	.word	0x050000a3


	//   ....[15]....
        /*0938*/ 	.word	0x050000a3


	//   ....[16]....
        /*093c*/ 	.word	0x050000a3


	//   ....[17]....
        /*0940*/ 	.word	0x050000a3


	//   ....[18]....
        /*0944*/ 	.word	0x050000a3


	//   ....[19]....
        /*0948*/ 	.word	0x050000a3


	//----- nvinfo : EIATTR_COOP_GROUP_INSTR_OFFSETS
	.align		4
.L_828:
        /*094c*/ 	.byte	0x04, 0x28
        /*094e*/ 	.short	(.L_830 - .L_829)


	//   ....[0]....
.L_829:
        /*0950*/ 	.word	0x00007f80


	//   ....[1]....
        /*0954*/ 	.word	0x00007fb0


	//   ....[2]....
        /*0958*/ 	.word	0x00007fd0


	//   ....[3]....
        /*095c*/ 	.word	0x00007ff0


	//   ....[4]....
        /*0960*/ 	.word	0x00008010


	//   ....[5]....
        /*0964*/ 	.word	0x00008a40


	//   ....[6]....
        /*0968*/ 	.word	0x00008a60


	//   ....[7]....
        /*096c*/ 	.word	0x00008a80


	//   ....[8]....
        /*0970*/ 	.word	0x00008aa0


	//   ....[9]....
        /*0974*/ 	.word	0x00008ac0


	//   ....[10]....
        /*0978*/ 	.word	0x0000b440


	//   ....[11]....
        /*097c*/ 	.word	0x0000b4e0


	//   ....[12]....
        /*0980*/ 	.word	0x0000b540


	//   ....[13]....
        /*0984*/ 	.word	0x0000b5a0


	//   ....[14]....
        /*0988*/ 	.word	0x0000b600


	//   ....[15]....
        /*098c*/ 	.word	0x0000c080


	//   ....[16]....
        /*0990*/ 	.word	0x0000c0e0


	//   ....[17]....
        /*0994*/ 	.word	0x0000c140


	//   ....[18]....
        /*0998*/ 	.word	0x0000c1a0


	//   ....[19]....
        /*099c*/ 	.word	0x0000c200


	//----- nvinfo : EIATTR_EXIT_INSTR_OFFSETS
	.align		4
.L_830:
        /*09a0*/ 	.byte	0x04, 0x1c
        /*09a2*/ 	.short	(.L_832 - .L_831)


	//   ....[0]....
.L_831:
        /*09a4*/ 	.word	0x00000f90


	//   ....[1]....
        /*09a8*/ 	.word	0x0000b3d0


	//----- nvinfo : EIATTR_MAX_THREADS
	.align		4
.L_832:
        /*09ac*/ 	.byte	0x04, 0x05
        /*09ae*/ 	.short	(.L_834 - .L_833)
.L_833:
        /*09b0*/ 	.word	0x00000080
        /*09b4*/ 	.word	0x00000001
        /*09b8*/ 	.word	0x00000001


	//----- nvinfo : EIATTR_CRS_STACK_SIZE
	.align		4
.L_834:
        /*09bc*/ 	.byte	0x04, 0x1e
        /*09be*/ 	.short	(.L_836 - .L_835)
.L_835:
        /*09c0*/ 	.word	0x00000000


	//----- nvinfo : EIATTR_CBANK_PARAM_SIZE
	.align		4
.L_836:
        /*09c4*/ 	.byte	0x03, 0x19
        /*09c6*/ 	.short	0x00e8


	//----- nvinfo : EIATTR_PARAM_CBANK
	.align		4
        /*09c8*/ 	.byte	0x04, 0x0a
        /*09ca*/ 	.short	(.L_838 - .L_837)
	.align		4
.L_837:
        /*09cc*/ 	.word	index@(.nv.constant0._ZN10layer_norm31ln_parallel_residual_fwd_kernelINS_13Kernel_traitsIf13__nv_bfloat16S2_S2_fjLj2560ELj1ELj4ELj1ELj16ENS_18Kernel_traits_baseILj2560EfS2_S2_S2_fjLj128EEEEELb0ELb0ELb1EEEvNS_9FwdParamsE)
        /*09d0*/ 	.short	0x0210
        /*09d2*/ 	.short	0x00e8


	//----- nvinfo : EIATTR_SW_WAR
	.align		4
.L_838:
        /*09d4*/ 	.byte	0x04, 0x36
        /*09d6*/ 	.short	(.L_840 - .L_839)
.L_839:
        /*09d8*/ 	.word	0x00000008
.L_840:


//--------------------- .nv.info._ZN10layer_norm31ln_parallel_residual_fwd_kernelINS_13Kernel_traitsIf13__nv_bfloat16S2_S2_fjLj2560ELj1ELj4ELj1ELj16ENS_18Kernel_traits_baseILj2560EfS2_S2_S2_fjLj128EEEEELb0ELb1ELb0EEEvNS_9FwdParamsE --------------------------
	.section	.nv.info._ZN10layer_norm31ln_parallel_residual_fwd_kernelINS_13Kernel_traitsIf13__nv_bfloat16S2_S2_fjLj2560ELj1ELj4ELj1ELj16ENS_18Kernel_traits_baseILj2560EfS2_S2_S2_fjLj128EEEEELb0ELb1ELb0EEEvNS_9FwdParamsE,"",@"SHT_CUDA_INFO"
	.sectionflags	@""
	.align	4


	//----- nvinfo : EIATTR_CUDA_API_VERSION
	.align		4
        /*0000*/ 	.byte	0x04, 0x37
        /*0002*/ 	.short	(.L_842 - .L_841)
.L_841:
        /*0004*/ 	.word	0x00000082


	//----- nvinfo : EIATTR_KPARAM_INFO
	.align		4
.L_842:
        /*0008*/ 	.byte	0x04, 0x17
        /*000a*/ 	.short	(.L_844 - .L_843)
.L_843:
        /*000c*/ 	.word	0x00000000
        /*0010*/ 	.short	0x0000
        /*0012*/ 	.short	0x0000
        /*0014*/ 	.byte	0x00, 0xf0, 0xa1, 0x03


	//----- nvinfo : EIATTR_SPARSE_MMA_MASK
	.align		4
.L_844:
        /*0018*/ 	.byte	0x03, 0x50
        /*001a*/ 	.short	0x0000


	//----- nvinfo : EIATTR_MAXREG_COUNT
	.align		4
        /*001c*/ 	.byte	0x03, 0x1b
        /*001e*/ 	.short	0x00ff


	//----- nvinfo : EIATTR_ANNOTATIONS
	.align		4
        /*0020*/ 	.byte	0x04, 0x55
        /*0022*/ 	.short	(.L_846 - .L_845)


	//   ....[0]....
.L_845:
        /* <DEDUP_REMOVED lines=13> */


	//----- nvinfo : EIATTR_MERCURY_ISA_VERSION
	.align		4
.L_846:
        /*00e4*/ 	.byte	0x03, 0x5f
        /*00e6*/ 	.short	0x0101


	//----- nvinfo : EIATTR_COOP_GROUP_MASK_REGIDS
	.align		4
        /*00e8*/ 	.byte	0x04, 0x29
        /*00ea*/ 	.short	(.L_848 - .L_847)


	//   ....[0]....
.L_847:
        /*00ec*/ 	.word	0xffffffff


	//   ....[1]....
        /*00f0*/ 	.word	0xffffffff


	//   ....[2]....
        /*00f4*/ 	.word	0xffffffff


	//   ....[3]....
        /*00f8*/ 	.word	0xffffffff


	//   ....[4]....
        /*00fc*/ 	.word	0xffffffff


	//   ....[5]....
        /*0100*/ 	.word	0xffffffff


	//   ....[6]....
        /*0104*/ 	.word	0xffffffff


	//   ....[7]....
        /*0108*/ 	.word	0xffffffff


	//   ....[8]....
        /*010c*/ 	.word	0xffffffff


	//   ....[9]....
        /*0110*/ 	.word	0xffffffff


	//   ....[10]....
        /*0114*/ 	.word	0x05000078


	//   ....[11]....
        /*0118*/ 	.word	0x05000078


	//   ....[12]....
        /*011c*/ 	.word	0x05000078


	//   ....[13]....
        /*0120*/ 	.word	0x05000078


	//   ....[14]....
        /*0124*/ 	.word	0x05000078


	//   ....[15]....
        /*0128*/ 	.word	0x05000078


	//   ....[16]....
        /*012c*/ 	.word	0x05000078


	//   ....[17]....
        /*0130*/ 	.word	0x05000078


	//   ....[18]....
        /*0134*/ 	.word	0x05000078


	//   ....[19]....
        /*0138*/ 	.word	0x05000078


	//----- nvinfo : EIATTR_COOP_GROUP_INSTR_OFFSETS
	.align		4
.L_848:
        /*013c*/ 	.byte	0x04, 0x28
        /*013e*/ 	.short	(.L_850 - .L_849)


	//   ....[0]....
.L_849:
        /*0140*/ 	.word	0x00007f90


	//   ....[1]....
        /*0144*/ 	.word	0x00007fd0


	//   ....[2]....
        /*0148*/ 	.word	0x00007ff0


	//   ....[3]....
        /*014c*/ 	.word	0x00008010


	//   ....[4]....
        /*0150*/ 	.word	0x00008030


	//   ....[5]....
        /*0154*/ 	.word	0x00008ac0


	//   ....[6]....
        /*0158*/ 	.word	0x00008ae0


	//   ....[7]....
        /*015c*/ 	.word	0x00008b00


	//   ....[8]....
        /*0160*/ 	.word	0x00008b20


	//   ....[9]....
        /*0164*/ 	.word	0x00008b40


	//   ....[10]....
        /*0168*/ 	.word	0x0000a490


	//   ....[11]....
        /*016c*/ 	.word	0x0000a530


	//   ....[12]....
        /*0170*/ 	.word	0x0000a5a0


	//   ....[13]....
        /*0174*/ 	.word	0x0000a610


	//   ....[14]....
        /*0178*/ 	.word	0x0000a680


	//   ....[15]....
        /*017c*/ 	.word	0x0000b180


	//   ....[16]....
        /*0180*/ 	.word	0x0000b1f0


	//   ....[17]....
        /*0184*/ 	.word	0x0000b260


	//   ....[18]....
        /*0188*/ 	.word	0x0000b2d0


	//   ....[19]....
        /*018c*/ 	.word	0x0000b340


	//----- nvinfo : EIATTR_EXIT_INSTR_OFFSETS
	.align		4
.L_850:
        /*0190*/ 	.byte	0x04, 0x1c
        /*0192*/ 	.short	(.L_852 - .L_851)


	//   ....[0]....
.L_851:
        /*0194*/ 	.word	0x00000f50


	//   ....[1]....
        /*0198*/ 	.word	0x0000a420


	//----- nvinfo : EIATTR_MAX_THREADS
	.align		4
.L_852:
        /*019c*/ 	.byte	0x04, 0x05
        /*019e*/ 	.short	(.L_854 - .L_853)
.L_853:
        /*01a0*/ 	.word	0x00000080
        /*01a4*/ 	.word	0x00000001
        /*01a8*/ 	.word	0x00000001


	//----- nvinfo : EIATTR_CRS_STACK_SIZE
	.align		4
.L_854:
        /*01ac*/ 	.byte	0x04, 0x1e
        /*01ae*/ 	.short	(.L_856 - .L_855)
.L_855:
        /*01b0*/ 	.word	0x00000000


	//----- nvinfo : EIATTR_CBANK_PARAM_SIZE
	.align		4
.L_856:
        /*01b4*/ 	.byte	0x03, 0x19
        /*01b6*/ 	.short	0x00e8


	//----- nvinfo : EIATTR_PARAM_CBANK
	.align		4
        /*01b8*/ 	.byte	0x04, 0x0a
        /*01ba*/ 	.short	(.L_858 - .L_857)
	.align		4
.L_857:
        /*01bc*/ 	.word	index@(.nv.constant0._ZN10layer_norm31ln_parallel_residual_fwd_kernelINS_13Kernel_traitsIf13__nv_bfloat16S2_S2_fjLj2560ELj1ELj4ELj1ELj16ENS_18Kernel_traits_baseILj2560EfS2_S2_S2_fjLj128EEEEELb0ELb1ELb0EEEvNS_9FwdParamsE)
        /*01c0*/ 	.short	0x0210
        /*01c2*/ 	.short	0x00e8


	//----- nvinfo : EIATTR_SW_WAR
	.align		4
.L_858:
        /*01c4*/ 	.byte	0x04, 0x36
        /*01c6*/ 	.short	(.L_860 - .L_859)
.L_859:
        /*01c8*/ 	.word	0x00000008
.L_860:


//--------------------- .nv.info._ZN10layer_norm31ln_parallel_residual_fwd_kernelINS_13Kernel_traitsIf13__nv_bfloat16S2_S2_fjLj2560ELj1ELj4ELj1ELj16ENS_18Kernel_traits_baseILj2560EfS2_S2_S2_fjLj128EEEEELb0ELb1ELb1EEEvNS_9FwdParamsE --------------------------
	.section	.nv.info._ZN10layer_norm31ln_parallel_residual_fwd_kernelINS_13Kernel_traitsIf13__nv_bfloat16S2_S2_fjLj2560ELj1ELj4ELj1ELj16ENS_18Kernel_traits_baseILj2560EfS2_S2_S2_fjLj128EEEEELb0ELb1ELb1EEEvNS_9FwdParamsE,"",@"SHT_CUDA_INFO"
	.sectionflags	@""
	.align	4


	//----- nvinfo : EIATTR_CUDA_API_VERSION
	.align		4
        /*0000*/ 	.byte	0x04, 0x37
        /*0002*/ 	.short	(.L_862 - .L_861)
.L_861:
        /*0004*/ 	.word	0x00000082


	//----- nvinfo : EIATTR_KPARAM_INFO
	.align		4
.L_862:
        /*0008*/ 	.byte	0x04, 0x17
        /*000a*/ 	.short	(.L_864 - .L_863)
.L_863:
        /*000c*/ 	.word	0x00000000
        /*0010*/ 	.short	0x0000
        /*0012*/ 	.short	0x0000
        /*0014*/ 	.byte	0x00, 0xf0, 0xa1, 0x03


	//----- nvinfo : EIATTR_SPARSE_MMA_MASK
	.align		4
.L_864:
        /*0018*/ 	.byte	0x03, 0x50
        /*001a*/ 	.short	0x0000


	//----- nvinfo : EIATTR_MAXREG_COUNT
	.align		4
        /*001c*/ 	.byte	0x03, 0x1b
        /*001e*/ 	.short	0x00ff


	//----- nvinfo : EIATTR_ANNOTATIONS
	.align		4
        /*0020*/ 	.byte	0x04, 0x55
        /*0022*/ 	.short	(.L_866 - .L_865)


	//   ....[0]....
.L_865:
        /* <DEDUP_REMOVED lines=16> */


	//----- nvinfo : EIATTR_MERCURY_ISA_VERSION
	.align		4
.L_866:
        /*0114*/ 	.byte	0x03, 0x5f
        /*0116*/ 	.short	0x0101


	//----- nvinfo : EIATTR_COOP_GROUP_MASK_REGIDS
	.align		4
        /*0118*/ 	.byte	0x04, 0x29
        /*011a*/ 	.short	(.L_868 - .L_867)


	//   ....[0]....
.L_867:
        /*011c*/ 	.word	0xffffffff


	//   ....[1]....
        /*0120*/ 	.word	0xffffffff


	//   ....[2]....
        /*0124*/ 	.word	0xffffffff


	//   ....[3]....
        /*0128*/ 	.word	0xffffffff


	//   ....[4]....
        /*012c*/ 	.word	0xffffffff


	//   ....[5]....
        /*0130*/ 	.word	0xffffffff


	//   ....[6]....
        /*0134*/ 	.word	0xffffffff


	//   ....[7]....
        /*0138*/ 	.word	0xffffffff


	//   ....[8]....
        /*013c*/ 	.word	0xffffffff


	//   ....[9]....
        /*0140*/ 	.word	0xffffffff


	//   ....[10]....
        /*0144*/ 	.word	0x050000a2


	//   ....[11]....
        /*0148*/ 	.word	0x050000a2


	//   ....[12]....
        /*014c*/ 	.word	0x050000a2


	//   ....[13]....
        /*0150*/ 	.word	0x050000a2


	//   ....[14]....
        /*0154*/ 	.word	0x050000a2


	//   ....[15]....
        /*0158*/ 	.word	0x050000a2


	//   ....[16]....
        /*015c*/ 	.word	0x050000a2


	//   ....[17]....
        /*0160*/ 	.word	0x050000a2


	//   ....[18]....
        /*0164*/ 	.word	0x050000a2


	//   ....[19]....
        /*0168*/ 	.word	0x050000a2


	//----- nvinfo : EIATTR_COOP_GROUP_INSTR_OFFSETS
	.align		4
.L_868:
        /*016c*/ 	.byte	0x04, 0x28
        /*016e*/ 	.short	(.L_870 - .L_869)


	//   ....[0]....
.L_869:
        /*0170*/ 	.word	0x00006f10


	//   ....[1]....
        /*0174*/ 	.word	0x00006f40


	//   ....[2]....
        /*0178*/ 	.word	0x00006f60


	//   ....[3]....
        /*017c*/ 	.word	0x00006f80


	//   ....[4]....
        /*0180*/ 	.word	0x00006fa0


	//   ....[5]....
        /*0184*/ 	.word	0x000079d0


	//   ....[6]....
        /*0188*/ 	.word	0x000079f0


	//   ....[7]....
        /*018c*/ 	.word	0x00007a10


	//   ....[8]....
        /*0190*/ 	.word	0x00007a30


	//   ....[9]....
        /*0194*/ 	.word	0x00007a50


	//   ....[10]....
        /*0198*/ 	.word	0x00009000


	//   ....[11]....
        /*019c*/ 	.word	0x000090a0


	//   ....[12]....
        /*01a0*/ 	.word	0x00009100


	//   ....[13]....
        /*01a4*/ 	.word	0x00009160


	//   ....[14]....
        /*01a8*/ 	.word	0x000091c0


	//   ....[15]....
        /*01ac*/ 	.word	0x00009c40


	//   ....[16]....
        /*01b0*/ 	.word	0x00009ca0


	//   ....[17]....
        /*01b4*/ 	.word	0x00009d00


	//   ....[18]....
        /*01b8*/ 	.word	0x00009d60


	//   ....[19]....
        /*01bc*/ 	.word	0x00009dc0


	//----- nvinfo : EIATTR_EXIT_INSTR_OFFSETS
	.align		4
.L_870:
        /*01c0*/ 	.byte	0x04, 0x1c
        /*01c2*/ 	.short	(.L_872 - .L_871)


	//   ....[0]....
.L_871:
        /*01c4*/ 	.word	0x00000530


	//   ....[1]....
        /*01c8*/ 	.word	0x00008f90


	//----- nvinfo : EIATTR_MAX_THREADS
	.align		4
.L_872:
        /*01cc*/ 	.byte	0x04, 0x05
        /*01ce*/ 	.short	(.L_874 - .L_873)
.L_873:
        /*01d0*/ 	.word	0x00000080
        /*01d4*/ 	.word	0x00000001
        /*01d8*/ 	.word	0x00000001


	//----- nvinfo : EIATTR_CRS_STACK_SIZE
	.align		4
.L_874:
        /*01dc*/ 	.byte	0x04, 0x1e
        /*01de*/ 	.short	(.L_876 - .L_875)
.L_875:
        /*01e0*/ 	.word	0x00000000


	//----- nvinfo : EIATTR_CBANK_PARAM_SIZE
	.align		4
.L_876:
        /*01e4*/ 	.byte	0x03, 0x19
        /*01e6*/ 	.short	0x00e8


	//----- nvinfo : EIATTR_PARAM_CBANK
	.align		4
        /*01e8*/ 	.byte	0x04, 0x0a
        /*01ea*/ 	.short	(.L_878 - .L_877)
	.align		4
.L_877:
        /*01ec*/ 	.word	index@(.nv.constant0._ZN10layer_norm31ln_parallel_residual_fwd_kernelINS_13Kernel_traitsIf13__nv_bfloat16S2_S2_fjLj2560ELj1ELj4ELj1ELj16ENS_18Kernel_traits_baseILj2560EfS2_S2_S2_fjLj128EEEEELb0ELb1ELb1EEEvNS_9FwdParamsE)
        /*01f0*/ 	.short	0x0210
        /*01f2*/ 	.short	0x00e8


	//----- nvinfo : EIATTR_SW_WAR
	.align		4
.L_878:
        /*01f4*/ 	.byte	0x04, 0x36
        /*01f6*/ 	.short	(.L_880 - .L_879)
.L_879:
        /*01f8*/ 	.word	0x00000008
.L_880:


//--------------------- .nv.info._ZN10layer_norm31ln_parallel_residual_fwd_kernelINS_13Kernel_traitsIf13__nv_bfloat16S2_S2_fjLj2560ELj1ELj4ELj1ELj16ENS_18Kernel_traits_baseILj2560EfS2_S2_S2_fjLj128EEEEELb1ELb0ELb0EEEvNS_9FwdParamsE --------------------------
	.section	.nv.info._ZN10layer_norm31ln_parallel_residual_fwd_kernelINS_13Kernel_traitsIf13__nv_bfloat16S2_S2_fjLj2560ELj1ELj4ELj1ELj16ENS_18Kernel_traits_baseILj2560EfS2_S2_S2_fjLj128EEEEELb1ELb0ELb0EEEvNS_9FwdParamsE,"",@"SHT_CUDA_INFO"
	.sectionflags	@""
	.align	4


	//----- nvinfo : EIATTR_CUDA_API_VERSION
	.align		4
        /*0000*/ 	.byte	0x04, 0x37
        /*0002*/ 	.short	(.L_882 - .L_881)
.L_881:
        /*0004*/ 	.word	0x00000082


	//----- nvinfo : EIATTR_KPARAM_INFO
	.align		4
.L_882:
        /*0008*/ 	.byte	0x04, 0x17
        /*000a*/ 	.short	(.L_884 - .L_883)
.L_883:
        /*000c*/ 	.word	0x00000000
        /*0010*/ 	.short	0x0000
        /*0012*/ 	.short	0x0000
        /*0014*/ 	.byte	0x00, 0xf0, 0xa1, 0x03


	//----- nvinfo : EIATTR_SPARSE_MMA_MASK
	.align		4
.L_884:
        /*0018*/ 	.byte	0x03, 0x50
        /*001a*/ 	.short	0x0000


	//----- nvinfo : EIATTR_MAXREG_COUNT
	.align		4
        /*001c*/ 	.byte	0x03, 0x1b
        /*001e*/ 	.short	0x00ff


	//----- nvinfo : EIATTR_ANNOTATIONS
	.align		4
        /*0020*/ 	.byte	0x04, 0x55
        /*0022*/ 	.short	(.L_886 - .L_885)


	//   ....[0]....
.L_885:
        /* <DEDUP_REMOVED lines=347> */


	//----- nvinfo : EIATTR_MERCURY_ISA_VERSION
	.align		4
.L_886:
        /*15c4*/ 	.byte	0x03, 0x5f
        /*15c6*/ 	.short	0x0101


	//----- nvinfo : EIATTR_COOP_GROUP_MASK_REGIDS
	.align		4
        /*15c8*/ 	.byte	0x04, 0x29
        /*15ca*/ 	.short	(.L_888 - .L_887)


	//   ....[0]....
.L_887:
        /*15cc*/ 	.word	0xffffffff


	//   ....[1]....
        /*15d0*/ 	.word	0xffffffff


	//   ....[2]....
        /*15d4*/ 	.word	0xffffffff


	//   ....[3]....
        /*15d8*/ 	.word	0xffffffff


	//   ....[4]....
        /*15dc*/ 	.word	0xffffffff


	//   ....[5]....
        /*15e0*/ 	.word	0xffffffff


	//   ....[6]....
        /*15e4*/ 	.word	0xffffffff


	//   ....[7]....
        /*15e8*/ 	.word	0xffffffff


	//   ....[8]....
        /*15ec*/ 	.word	0xffffffff


	//   ....[9]....
        /*15f0*/ 	.word	0xffffffff


	//   ....[10]....
        /*15f4*/ 	.word	0x05000024


	//   ....[11]....
        /*15f8*/ 	.word	0x05000024


	//   ....[12]....
        /*15fc*/ 	.word	0x05000024


	//   ....[13]....
        /*1600*/ 	.word	0x05000024


	//   ....[14]....
        /*1604*/ 	.word	0x05000024


	//   ....[15]....
        /*1608*/ 	.word	0x05000024


	//   ....[16]....
        /*160c*/ 	.word	0x05000024


	//   ....[17]....
        /*1610*/ 	.word	0x05000024


	//   ....[18]....
        /*1614*/ 	.word	0x05000024


	//   ....[19]....
        /*1618*/ 	.word	0x05000024


	//----- nvinfo : EIATTR_COOP_GROUP_INSTR_OFFSETS
	.align		4
.L_888:
        /*161c*/ 	.byte	0x04, 0x28
        /*161e*/ 	.short	(.L_890 - .L_889)


	//   ....[0]....
.L_889:
        /*1620*/ 	.word	0x0003cb80


	//   ....[1]....
        /*1624*/ 	.word	0x0003cbf0


	//   ....[2]....
        /*1628*/ 	.word	0x0003cc10


	//   ....[3]....
        /*162c*/ 	.word	0x0003cc30


	//   ....[4]....
        /*1630*/ 	.word	0x0003cc50


	//   ....[5]....
        /*1634*/ 	.word	0x0003d6d0


	//   ....[6]....
        /*1638*/ 	.word	0x0003d6f0


	//   ....[7]....
        /*163c*/ 	.word	0x0003d710


	//   ....[8]....
        /*1640*/ 	.word	0x0003d730


	//   ....[9]....
        /*1644*/ 	.word	0x0003d750


	//   ....[10]....
        /*1648*/ 	.word	0x00041b40


	//   ....[11]....
        /*164c*/ 	.word	0x00041bf0


	//   ....[12]....
        /*1650*/ 	.word	0x00041c80


	//   ....[13]....
        /*1654*/ 	.word	0x00041cf0


	//   ....[14]....
        /*1658*/ 	.word	0x00041d60


	//   ....[15]....
        /*165c*/ 	.word	0x00042850


	//   ....[16]....
        /*1660*/ 	.word	0x000428c0


	//   ....[17]....
        /*1664*/ 	.word	0x00042930


	//   ....[18]....
        /*1668*/ 	.word	0x000429a0


	//   ....[19]....
        /*166c*/ 	.word	0x00042a10


	//----- nvinfo : EIATTR_EXIT_INSTR_OFFSETS
	.align		4
.L_890:
        /*1670*/ 	.byte	0x04, 0x1c
        /*1672*/ 	.short	(.L_892 - .L_891)


	//   ....[0]....
.L_891:
        /*1674*/ 	.word	0x00002940


	//   ....[1]....
        /*1678*/ 	.word	0x00041ad0


	//----- nvinfo : EIATTR_MAX_THREADS
	.align		4
.L_892:
        /*167c*/ 	.byte	0x04, 0x05
        /*167e*/ 	.short	(.L_894 - .L_893)
.L_893:
        /*1680*/ 	.word	0x00000080
        /*1684*/ 	.word	0x00000001
        /*1688*/ 	.word	0x00000001


	//----- nvinfo : EIATTR_CRS_STACK_SIZE
	.align		4
.L_894:
        /*168c*/ 	.byte	0x04, 0x1e
        /*168e*/ 	.short	(.L_896 - .L_895)
.L_895:
        /*1690*/ 	.word	0x00000000


	//----- nvinfo : EIATTR_CBANK_PARAM_SIZE
	.align		4
.L_896:
        /*1694*/ 	.byte	0x03, 0x19
        /*1696*/ 	.short	0x00e8


	//----- nvinfo : EIATTR_PARAM_CBANK
	.align		4
        /*1698*/ 	.byte	0x04, 0x0a
        /*169a*/ 	.short	(.L_898 - .L_897)
	.align		4
.L_897:
        /*169c*/ 	.word	index@(.nv.constant0._ZN10layer_norm31ln_parallel_residual_fwd_kernelINS_13Kernel_traitsIf13__nv_bfloat16S2_S2_fjLj2560ELj1ELj4ELj1ELj16ENS_18Kernel_traits_baseILj2560EfS2_S2_S2_fjLj128EEEEELb1ELb0ELb0EEEvNS_9FwdParamsE)
        /*16a0*/ 	.short	0x0210
        /*16a2*/ 	.short	0x00e8


	//----- nvinfo : EIATTR_SW_WAR
	.align		4
.L_898:
        /*16a4*/ 	.byte	0x04, 0x36
        /*16a6*/ 	.short	(.L_900 - .L_899)
.L_899:
        /*16a8*/ 	.word	0x00000008
.L_900:


//--------------------- .nv.info._ZN10layer_norm31ln_parallel_residual_fwd_kernelINS_13Kernel_traitsIf13__nv_bfloat16S2_S2_fjLj2560ELj1ELj4ELj1ELj16ENS_18Kernel_traits_baseILj2560EfS2_S2_S2_fjLj128EEEEELb1ELb0ELb1EEEvNS_9FwdParamsE --------------------------
	.section	.nv.info._ZN10layer_norm31ln_parallel_residual_fwd_kernelINS_13Kernel_traitsIf13__nv_bfloat16S2_S2_fjLj2560ELj1ELj4ELj1ELj16ENS_18Kernel_traits_baseILj2560EfS2_S2_S2_fjLj128EEEEELb1ELb0ELb1EEEvNS_9FwdParamsE,"",@"SHT_CUDA_INFO"
	.sectionflags	@""
	.align	4


	//----- nvinfo : EIATTR_CUDA_API_VERSION
	.align		4
        /*0000*/ 	.byte	0x04, 0x37
        /*0002*/ 	.short	(.L_902 - .L_901)
.L_901:
        /*0004*/ 	.word	0x00000082


	//----- nvinfo : EIATTR_KPARAM_INFO
	.align		4
.L_902:
        /*0008*/ 	.byte	0x04, 0x17
        /*000a*/ 	.short	(.L_904 - .L_903)
.L_903:
        /*000c*/ 	.word	0x00000000
        /*0010*/ 	.short	0x0000
        /*0012*/ 	.short	0x0000
        /*0014*/ 	.byte	0x00, 0xf0, 0xa1, 0x03


	//----- nvinfo : EIATTR_SPARSE_MMA_MASK
	.align		4
.L_904:
        /*0018*/ 	.byte	0x03, 0x50
        /*001a*/ 	.short	0x0000


	//----- nvinfo : EIATTR_MAXREG_COUNT
	.align		4
        /*001c*/ 	.byte	0x03, 0x1b
        /*001e*/ 	.short	0x00ff


	//----- nvinfo : EIATTR_ANNOTATIONS
	.align		4
        /*0020*/ 	.byte	0x04, 0x55
        /*0022*/ 	.short	(.L_906 - .L_905)


	//   ....[0]....
.L_905:
        /* <DEDUP_REMOVED lines=251> */


	//----- nvinfo : EIATTR_MERCURY_ISA_VERSION
	.align		4
.L_906:
        /*0fc4*/ 	.byte	0x03, 0x5f
        /*0fc6*/ 	.short	0x0101


	//----- nvinfo : EIATTR_COOP_GROUP_MASK_REGIDS
	.align		4
        /*0fc8*/ 	.byte	0x04, 0x29
        /*0fca*/ 	.short	(.L_908 - .L_907)


	//   ....[0]....
.L_907:
        /*0fcc*/ 	.word	0xffffffff


	//   ....[1]....
        /*0fd0*/ 	.word	0xffffffff


	//   ....[2]....
        /*0fd4*/ 	.word	0xffffffff


	//   ....[3]....
        /*0fd8*/ 	.word	0xffffffff


	//   ....[4]....
        /*0fdc*/ 	.word	0xffffffff


	//   ....[5]....
        /*0fe0*/ 	.word	0xffffffff


	//   ....[6]....
        /*0fe4*/ 	.word	0xffffffff


	//   ....[7]....
        /*0fe8*/ 	.word	0xffffffff


	//   ....[8]....
        /*0fec*/ 	.word	0xffffffff


	//   ....[9]....
        /*0ff0*/ 	.word	0xffffffff


	//   ....[10]....
        /*0ff4*/ 	.word	0x05000024


	//   ....[11]....
        /*0ff8*/ 	.word	0x05000024


	//   ....[12]....
        /*0ffc*/ 	.word	0x05000024


	//   ....[13]....
        /*1000*/ 	.word	0x05000024


	//   ....[14]....
        /*1004*/ 	.word	0x05000024


	//   ....[15]....
        /*1008*/ 	.word	0x05000024


	//   ....[16]....
        /*100c*/ 	.word	0x05000024


	//   ....[17]....
        /*1010*/ 	.word	0x05000024


	//   ....[18]....
        /*1014*/ 	.word	0x05000024


	//   ....[19]....
        /*1018*/ 	.word	0x05000024


	//----- nvinfo : EIATTR_COOP_GROUP_INSTR_OFFSETS
	.align		4
.L_908:
        /*101c*/ 	.byte	0x04, 0x28
        /*101e*/ 	.short	(.L_910 - .L_909)


	//   ....[0]....
.L_909:
        /*1020*/ 	.word	0x0003b870


	//   ....[1]....
        /*1024*/ 	.word	0x0003b8a0


	//   ....[2]....
        /*1028*/ 	.word	0x0003b8c0


	//   ....[3]....
        /*102c*/ 	.word	0x0003b8e0


	//   ....[4]....
        /*1030*/ 	.word	0x0003b900


	//   ....[5]....
        /*1034*/ 	.word	0x0003c330


	//   ....[6]....
        /*1038*/ 	.word	0x0003c350


	//   ....[7]....
        /*103c*/ 	.word	0x0003c370


	//   ....[8]....
        /*1040*/ 	.word	0x0003c390


	//   ....[9]....
        /*1044*/ 	.word	0x0003c3b0


	//   ....[10]....
        /*1048*/ 	.word	0x0003f6d0


	//   ....[11]....
        /*104c*/ 	.word	0x0003f770


	//   ....[12]....
        /*1050*/ 	.word	0x0003f7e0


	//   ....[13]....
        /*1054*/ 	.word	0x0003f850


	//   ....[14]....
        /*1058*/ 	.word	0x0003f8c0


	//   ....[15]....
        /*105c*/ 	.word	0x00040350


	//   ....[16]....
        /*1060*/ 	.word	0x000403c0


	//   ....[17]....
        /*1064*/ 	.word	0x00040430


	//   ....[18]....
        /*1068*/ 	.word	0x000404a0


	//   ....[19]....
        /*106c*/ 	.word	0x00040510


	//----- nvinfo : EIATTR_EXIT_INSTR_OFFSETS
	.align		4
.L_910:
        /*1070*/ 	.byte	0x04, 0x1c
        /*1072*/ 	.short	(.L_912 - .L_911)


	//   ....[0]....
.L_911:
        /*1074*/ 	.word	0x00001840


	//   ....[1]....
        /*1078*/ 	.word	0x0003f660


	//----- nvinfo : EIATTR_MAX_THREADS
	.align		4
.L_912:
        /*107c*/ 	.byte	0x04, 0x05
        /*107e*/ 	.short	(.L_914 - .L_913)
.L_913:
        /*1080*/ 	.word	0x00000080
        /*1084*/ 	.word	0x00000001
        /*1088*/ 	.word	0x00000001


	//----- nvinfo : EIATTR_CRS_STACK_SIZE
	.align		4
.L_914:
        /*108c*/ 	.byte	0x04, 0x1e
        /*108e*/ 	.short	(.L_916 - .L_915)
.L_915:
        /*1090*/ 	.word	0x00000000


	//----- nvinfo : EIATTR_CBANK_PARAM_SIZE
	.align		4
.L_916:
        /*1094*/ 	.byte	0x03, 0x19
        /*1096*/ 	.short	0x00e8


	//----- nvinfo : EIATTR_PARAM_CBANK
	.align		4
        /*1098*/ 	.byte	0x04, 0x0a
        /*109a*/ 	.short	(.L_918 - .L_917)
	.align		4
.L_917:
        /*109c*/ 	.word	index@(.nv.constant0._ZN10layer_norm31ln_parallel_residual_fwd_kernelINS_13Kernel_traitsIf13__nv_bfloat16S2_S2_fjLj2560ELj1ELj4ELj1ELj16ENS_18Kernel_traits_baseILj2560EfS2_S2_S2_fjLj128EEEEELb1ELb0ELb1EEEvNS_9FwdParamsE)
        /*10a0*/ 	.short	0x0210
        /*10a2*/ 	.short	0x00e8


	//----- nvinfo : EIATTR_SW_WAR
	.align		4
.L_918:
        /*10a4*/ 	.byte	0x04, 0x36
        /*10a6*/ 	.short	(.L_920 - .L_919)
.L_919:
        /*10a8*/ 	.word	0x00000008
.L_920:


//--------------------- .nv.info._ZN10layer_norm31ln_parallel_residual_fwd_kernelINS_13Kernel_traitsIf13__nv_bfloat16S2_S2_fjLj2560ELj1ELj4ELj1ELj16ENS_18Kernel_traits_baseILj2560EfS2_S2_S2_fjLj128EEEEELb1ELb1ELb0EEEvNS_9FwdParamsE --------------------------
	.section	.nv.info._ZN10layer_norm31ln_parallel_residual_fwd_kernelINS_13Kernel_traitsIf13__nv_bfloat16S2_S2_fjLj2560ELj1ELj4ELj1ELj16ENS_18Kernel_traits_baseILj2560EfS2_S2_S2_fjLj128EEEEELb1ELb1ELb0EEEvNS_9FwdParamsE,"",@"SHT_CUDA_INFO"
	.sectionflags	@""
	.align	4


	//----- nvinfo : EIATTR_CUDA_API_VERSION
	.align		4
        /*0000*/ 	.byte	0x04, 0x37
        /*0002*/ 	.short	(.L_922 - .L_921)
.L_921:
        /*0004*/ 	.word	0x00000082


	//----- nvinfo : EIATTR_KPARAM_INFO
	.align		4
.L_922:
        /*0008*/ 	.byte	0x04, 0x17
        /*000a*/ 	.short	(.L_924 - .L_923)
.L_923:
        /*000c*/ 	.word	0x00000000
        /*0010*/ 	.short	0x0000
        /*0012*/ 	.short	0x0000
        /*0014*/ 	.byte	0x00, 0xf0, 0xa1, 0x03


	//----- nvinfo : EIATTR_SPARSE_MMA_MASK
	.align		4
.L_924:
        /*0018*/ 	.byte	0x03, 0x50
        /*001a*/ 	.short	0x0000


	//----- nvinfo : EIATTR_MAXREG_COUNT
	.align		4
        /*001c*/ 	.byte	0x03, 0x1b
        /*001e*/ 	.short	0x00ff


	//----- nvinfo : EIATTR_ANNOTATIONS
	.align		4
        /*0020*/ 	.byte	0x04, 0x55
        /*0022*/ 	.short	(.L_926 - .L_925)


	//   ....[0]....
.L_925:
        /* <DEDUP_REMOVED lines=25> */


	//----- nvinfo : EIATTR_MERCURY_ISA_VERSION
	.align		4
.L_926:
        /*01a4*/ 	.byte	0x03, 0x5f
        /*01a6*/ 	.short	0x0101


	//----- nvinfo : EIATTR_COOP_GROUP_MASK_REGIDS
	.align		4
        /*01a8*/ 	.byte	0x04, 0x29
        /*01aa*/ 	.short	(.L_928 - .L_927)


	//   ....[0]....
.L_927:
        /*01ac*/ 	.word	0xffffffff


	//   ....[1]....
        /*01b0*/ 	.word	0xffffffff


	//   ....[2]....
        /*01b4*/ 	.word	0xffffffff


	//   ....[3]....
        /*01b8*/ 	.word	0xffffffff


	//   ....[4]....
        /*01bc*/ 	.word	0xffffffff


	//   ....[5]....
        /*01c0*/ 	.word	0xffffffff


	//   ....[6]....
        /*01c4*/ 	.word	0xffffffff


	//   ....[7]....
        /*01c8*/ 	.word	0xffffffff


	//   ....[8]....
        /*01cc*/ 	.word	0xffffffff


	//   ....[9]....
        /*01d0*/ 	.word	0xffffffff


	//   ....[10]....
        /*01d4*/ 	.word	0x05000058


	//   ....[11]....
        /*01d8*/ 	.word	0x05000058


	//   ....[12]....
        /*01dc*/ 	.word	0x05000058


	//   ....[13]....
        /*01e0*/ 	.word	0x05000058


	//   ....[14]....
        /*01e4*/ 	.word	0x05000058


	//   ....[15]....
        /*01e8*/ 	.word	0x05000058


	//   ....[16]....
        /*01ec*/ 	.word	0x05000058


	//   ....[17]....
        /*01f0*/ 	.word	0x05000058


	//   ....[18]....
        /*01f4*/ 	.word	0x05000058


	//   ....[19]....
        /*01f8*/ 	.word	0x05000058


	//----- nvinfo : EIATTR_COOP_GROUP_INSTR_OFFSETS
	.align		4
.L_928:
        /*01fc*/ 	.byte	0x04, 0x28
        /*01fe*/ 	.short	(.L_930 - .L_929)


	//   ....[0]....
.L_929:
        /*0200*/ 	.word	0x0003b410


	//   ....[1]....
        /*0204*/ 	.word	0x0003b480


	//   ....[2]....
        /*0208*/ 	.word	0x0003b4a0


	//   ....[3]....
        /*020c*/ 	.word	0x0003b4c0


	//   ....[4]....
        /*0210*/ 	.word	0x0003b4e0


	//   ....[5]....
        /*0214*/ 	.word	0x0003bf60


	//   ....[6]....
        /*0218*/ 	.word	0x0003bf80


	//   ....[7]....
        /*021c*/ 	.word	0x0003bfa0


	//   ....[8]....
        /*0220*/ 	.word	0x0003bfc0


	//   ....[9]....
        /*0224*/ 	.word	0x0003bfe0


	//   ....[10]....
        /*0228*/ 	.word	0x0003da90


	//   ....[11]....
        /*022c*/ 	.word	0x0003db40


	//   ....[12]....
        /*0230*/ 	.word	0x0003dbd0


	//   ....[13]....
        /*0234*/ 	.word	0x0003dc40


	//   ....[14]....
        /*0238*/ 	.word	0x0003dcb0


	//   ....[15]....
        /*023c*/ 	.word	0x0003e7a0


	//   ....[16]....
        /*0240*/ 	.word	0x0003e810


	//   ....[17]....
        /*0244*/ 	.word	0x0003e880


	//   ....[18]....
        /*0248*/ 	.word	0x0003e8f0


	//   ....[19]....
        /*024c*/ 	.word	0x0003e960


	//----- nvinfo : EIATTR_EXIT_INSTR_OFFSETS
	.align		4
.L_930:
        /*0250*/ 	.byte	0x04, 0x1c
        /*0252*/ 	.short	(.L_932 - .L_931)


	//   ....[0]....
.L_931:
        /*0254*/ 	.word	0x00001430


	//   ....[1]....
        /*0258*/ 	.word	0x0003da20


	//----- nvinfo : EIATTR_MAX_THREADS
	.align		4
.L_932:
        /*025c*/ 	.byte	0x04, 0x05
        /*025e*/ 	.short	(.L_934 - .L_933)
.L_933:
        /*0260*/ 	.word	0x00000080
        /*0264*/ 	.word	0x00000001
        /*0268*/ 	.word	0x00000001


	//----- nvinfo : EIATTR_CRS_STACK_SIZE
	.align		4
.L_934:
        /*026c*/ 	.byte	0x04, 0x1e
        /*026e*/ 	.short	(.L_936 - .L_935)
.L_935:
        /*0270*/ 	.word	0x00000000


	//----- nvinfo : EIATTR_CBANK_PARAM_SIZE
	.align		4
.L_936:
        /*0274*/ 	.byte	0x03, 0x19
        /*0276*/ 	.short	0x00e8


	//----- nvinfo : EIATTR_PARAM_CBANK
	.align		4
        /*0278*/ 	.byte	0x04, 0x0a
        /*027a*/ 	.short	(.L_938 - .L_937)
	.align		4
.L_937:
        /*027c*/ 	.word	index@(.nv.constant0._ZN10layer_norm31ln_parallel_residual_fwd_kernelINS_13Kernel_traitsIf13__nv_bfloat16S2_S2_fjLj2560ELj1ELj4ELj1ELj16ENS_18Kernel_traits_baseILj2560EfS2_S2_S2_fjLj128EEEEELb1ELb1ELb0EEEvNS_9FwdParamsE)
        /*0280*/ 	.short	0x0210
        /*0282*/ 	.short	0x00e8


	//----- nvinfo : EIATTR_SW_WAR
	.align		4
.L_938:
        /*0284*/ 	.byte	0x04, 0x36
        /*0286*/ 	.short	(.L_940 - .L_939)
.L_939:
        /*0288*/ 	.word	0x00000008
.L_940:


//--------------------- .nv.info._ZN10layer_norm31ln_parallel_residual_fwd_kernelINS_13Kernel_traitsIf13__nv_bfloat16S2_S2_fjLj2560ELj1ELj4ELj1ELj16ENS_18Kernel_traits_baseILj2560EfS2_S2_S2_fjLj128EEEEELb1ELb1ELb1EEEvNS_9FwdParamsE --------------------------
	.section	.nv.info._ZN10layer_norm31ln_parallel_residual_fwd_kernelINS_13Kernel_traitsIf13__nv_bfloat16S2_S2_fjLj2560ELj1ELj4ELj1ELj16ENS_18Kernel_traits_baseILj2560EfS2_S2_S2_fjLj128EEEEELb1ELb1ELb1EEEvNS_9FwdParamsE,"",@"SHT_CUDA_INFO"
	.sectionflags	@""
	.align	4


	//----- nvinfo : EIATTR_CUDA_API_VERSION
	.align		4
        /*0000*/ 	.byte	0x04, 0x37
        /*0002*/ 	.short	(.L_942 - .L_941)
.L_941:
        /*0004*/ 	.word	0x00000082


	//----- nvinfo : EIATTR_KPARAM_INFO
	.align		4
.L_942:
        /*0008*/ 	.byte	0x04, 0x17
        /*000a*/ 	.short	(.L_944 - .L_943)
.L_943:
        /*000c*/ 	.word	0x00000000
        /*0010*/ 	.short	0x0000
        /*0012*/ 	.short	0x0000
        /*0014*/ 	.byte	0x00, 0xf0, 0xa1, 0x03


	//----- nvinfo : EIATTR_SPARSE_MMA_MASK
	.align		4
.L_944:
        /*0018*/ 	.byte	0x03, 0x50
        /*001a*/ 	.short	0x0000


	//----- nvinfo : EIATTR_MAXREG_COUNT
	.align		4
        /*001c*/ 	.byte	0x03, 0x1b
        /*001e*/ 	.short	0x00ff


	//----- nvinfo : EIATTR_ANNOTATIONS
	.align		4
        /*0020*/ 	.byte	0x04, 0x55
        /*0022*/ 	.short	(.L_946 - .L_945)


	//   ....[0]....
.L_945:
        /* <DEDUP_REMOVED lines=28> */


	//----- nvinfo : EIATTR_MERCURY_ISA_VERSION
	.align		4
.L_946:
        /*01d4*/ 	.byte	0x03, 0x5f
        /*01d6*/ 	.short	0x0101


	//----- nvinfo : EIATTR_COOP_GROUP_MASK_REGIDS
	.align		4
        /*01d8*/ 	.byte	0x04, 0x29
        /*01da*/ 	.short	(.L_948 - .L_947)


	//   ....[0]....
.L_947:
        /*01dc*/ 	.word	0xffffffff


	//   ....[1]....
        /*01e0*/ 	.word	0xffffffff


	//   ....[2]....
        /*01e4*/ 	.word	0xffffffff


	//   ....[3]....
        /*01e8*/ 	.word	0xffffffff


	//   ....[4]....
        /*01ec*/ 	.word	0xffffffff


	//   ....[5]....
        /*01f0*/ 	.word	0xffffffff


	//   ....[6]....
        /*01f4*/ 	.word	0xffffffff


	//   ....[7]....
        /*01f8*/ 	.word	0xffffffff


	//   ....[8]....
        /*01fc*/ 	.word	0xffffffff


	//   ....[9]....
        /*0200*/ 	.word	0xffffffff


	//   ....[10]....
        /*0204*/ 	.word	0x05000058


	//   ....[11]....
        /*0208*/ 	.word	0x05000058


	//   ....[12]....
        /*020c*/ 	.word	0x05000058


	//   ....[13]....
        /*0210*/ 	.word	0x05000058


	//   ....[14]....
        /*0214*/ 	.word	0x05000058


	//   ....[15]....
        /*0218*/ 	.word	0x05000058


	//   ....[16]....
        /*021c*/ 	.word	0x05000058


	//   ....[17]....
        /*0220*/ 	.word	0x05000058


	//   ....[18]....
        /*0224*/ 	.word	0x05000058


	//   ....[19]....
        /*0228*/ 	.word	0x05000058


	//----- nvinfo : EIATTR_COOP_GROUP_INSTR_OFFSETS
	.align		4
.L_948:
        /*022c*/ 	.byte	0x04, 0x28
        /*022e*/ 	.short	(.L_950 - .L_949)


	//   ....[0]....
.L_949:
        /*0230*/ 	.word	0x0003b3f0


	//   ....[1]....
        /*0234*/ 	.word	0x0003b420


	//   ....[2]....
        /*0238*/ 	.word	0x0003b440


	//   ....[3]....
        /*023c*/ 	.word	0x0003b460


	//   ....[4]....
        /*0240*/ 	.word	0x0003b480


	//   ....[5]....
        /*0244*/ 	.word	0x0003beb0


	//   ....[6]....
        /*0248*/ 	.word	0x0003bed0


	//   ....[7]....
        /*024c*/ 	.word	0x0003bef0


	//   ....[8]....
        /*0250*/ 	.word	0x0003bf10


	//   ....[9]....
        /*0254*/ 	.word	0x0003bf30


	//   ....[10]....
        /*0258*/ 	.word	0x0003d620


	//   ....[11]....
        /*025c*/ 	.word	0x0003d6c0


	//   ....[12]....
        /*0260*/ 	.word	0x0003d730


	//   ....[13]....
        /*0264*/ 	.word	0x0003d7a0


	//   ....[14]....
        /*0268*/ 	.word	0x0003d810


	//   ....[15]....
        /*026c*/ 	.word	0x0003e2a0


	//   ....[16]....
        /*0270*/ 	.word	0x0003e310


	//   ....[17]....
        /*0274*/ 	.word	0x0003e380


	//   ....[18]....
        /*0278*/ 	.word	0x0003e3f0


	//   ....[19]....
        /*027c*/ 	.word	0x0003e460


	//----- nvinfo : EIATTR_EXIT_INSTR_OFFSETS
	.align		4
.L_950:
        /*0280*/ 	.byte	0x04, 0x1c
        /*0282*/ 	.short	(.L_952 - .L_951)


	//   ....[0]....
.L_951:
        /*0284*/ 	.word	0x00000970


	//   ....[1]....
        /*0288*/ 	.word	0x0003d5b0


	//----- nvinfo : EIATTR_MAX_THREADS
	.align		4
.L_952:
        /*028c*/ 	.byte	0x04, 0x05
        /*028e*/ 	.short	(.L_954 - .L_953)
.L_953:
        /*0290*/ 	.word	0x00000080
        /*0294*/ 	.word	0x00000001
        /*0298*/ 	.word	0x00000001


	//----- nvinfo : EIATTR_CRS_STACK_SIZE
	.align		4
.L_954:
        /*029c*/ 	.byte	0x04, 0x1e
        /*029e*/ 	.short	(.L_956 - .L_955)
.L_955:
        /*02a0*/ 	.word	0x00000000


	//----- nvinfo : EIATTR_CBANK_PARAM_SIZE
	.align		4
.L_956:
        /*02a4*/ 	.byte	0x03, 0x19
        /*02a6*/ 	.short	0x00e8


	//----- nvinfo : EIATTR_PARAM_CBANK
	.align		4
        /*02a8*/ 	.byte	0x04, 0x0a
        /*02aa*/ 	.short	(.L_958 - .L_957)
	.align		4
.L_957:
        /*02ac*/ 	.word	index@(.nv.constant0._ZN10layer_norm31ln_parallel_residual_fwd_kernelINS_13Kernel_traitsIf13__nv_bfloat16S2_S2_fjLj2560ELj1ELj4ELj1ELj16ENS_18Kernel_traits_baseILj2560EfS2_S2_S2_fjLj128EEEEELb1ELb1ELb1EEEvNS_9FwdParamsE)
        /*02b0*/ 	.short	0x0210
        /*02b2*/ 	.short	0x00e8


	//----- nvinfo : EIATTR_SW_WAR
	.align		4
.L_958:
        /*02b4*/ 	.byte	0x04, 0x36
        /*02b6*/ 	.short	(.L_960 - .L_959)
.L_959:
        /*02b8*/ 	.word	0x00000008
.L_960:


//--------------------- .nv.info._ZN10layer_norm31ln_parallel_residual_fwd_kernelINS_13Kernel_traitsI13__nv_bfloat16S2_fS2_fjLj2560ELj1ELj4ELj1ELj16ENS_18Kernel_traits_baseILj2560ES2_S2_fS2_fjLj128EEEEELb0ELb0ELb0EEEvNS_9FwdParamsE --------------------------
	.section	.nv.info._ZN10layer_norm31ln_parallel_residual_fwd_kernelINS_13Kernel_traitsI13__nv_bfloat16S2_fS2_fjLj2560ELj1ELj4ELj1ELj16ENS_18Kernel_traits_baseILj2560ES2_S2_fS2_fjLj128EEEEELb0ELb0ELb0EEEvNS_9FwdParamsE,"",@"SHT_CUDA_INFO"
	.sectionflags	@""
	.align	4


	//----- nvinfo : EIATTR_CUDA_API_VERSION
	.align		4
        /*0000*/ 	.byte	0x04, 0x37
        /*0002*/ 	.short	(.L_962 - .L_961)
.L_961:
        /*0004*/ 	.word	0x00000082


	//----- nvinfo : EIATTR_KPARAM_INFO
	.align		4
.L_962:
        /*0008*/ 	.byte	0x04, 0x17
        /*000a*/ 	.short	(.L_964 - .L_963)
.L_963:
        /*000c*/ 	.word	0x00000000
        /*0010*/ 	.short	0x0000
        /*0012*/ 	.short	0x0000
        /*0014*/ 	.byte	0x00, 0xf0, 0xa1, 0x03


	//----- nvinfo : EIATTR_SPARSE_MMA_MASK
	.align		4
.L_964:
        /*0018*/ 	.byte	0x03, 0x50
        /*001a*/ 	.short	0x0000


	//----- nvinfo : EIATTR_MAXREG_COUNT
	.align		4
        /*001c*/ 	.byte	0x03, 0x1b
        /*001e*/ 	.short	0x00ff


	//----- nvinfo : EIATTR_ANNOTATIONS
	.align		4
        /*0020*/ 	.byte	0x04, 0x55
        /*0022*/ 	.short	(.L_966 - .L_965)


	//   ....[0]....
.L_965:
        /* <DEDUP_REMOVED lines=257> */


	//----- nvinfo : EIATTR_MERCURY_ISA_VERSION
	.align		4
.L_966:
        /*1024*/ 	.byte	0x03, 0x5f
        /*1026*/ 	.short	0x0101


	//----- nvinfo : EIATTR_COOP_GROUP_MASK_REGIDS
	.align		4
        /*1028*/ 	.byte	0x04, 0x29
        /*102a*/ 	.short	(.L_968 - .L_967)


	//   ....[0]....
.L_967:
        /*102c*/ 	.word	0xffffffff


	//   ....[1]....
        /*1030*/ 	.word	0xffffffff


	//   ....[2]....
        /*1034*/ 	.word	0xffffffff


	//   ....[3]....
        /*1038*/ 	.word	0xffffffff


	//   ....[4]....
        /*103c*/ 	.word	0xffffffff


	//   ....[5]....
        /*1040*/ 	.word	0xffffffff


	//   ....[6]....
        /*1044*/ 	.word	0xffffffff


	//   ....[7]....
        /*1048*/ 	.word	0xffffffff


	//   ....[8]....
        /*104c*/ 	.word	0xffffffff


	//   ....[9]....
        /*1050*/ 	.word	0xffffffff


	//   ....[10]....
        /*1054*/ 	.word	0x05000084


	//   ....[11]....
        /*1058*/ 	.word	0x05000084


	//   ....[12]....
        /*105c*/ 	.word	0x05000084


	//   ....[13]....
        /*1060*/ 	.word	0x05000084


	//   ....[14]....
        /*1064*/ 	.word	0x05000084


	//   ....[15]....
        /*1068*/ 	.word	0x05000084


	//   ....[16]....
        /*106c*/ 	.word	0x05000084


	//   ....[17]....
        /*1070*/ 	.word	0x05000084


	//   ....[18]....
        /*1074*/ 	.word	0x05000084


	//   ....[19]....
        /*1078*/ 	.word	0x05000084


	//----- nvinfo : EIATTR_COOP_GROUP_INSTR_OFFSETS
	.align		4
.L_968:
        /*107c*/ 	.byte	0x04, 0x28
        /*107e*/ 	.short	(.L_970 - .L_969)


	//   ....[0]....
.L_969:
        /*1080*/ 	.word	0x000089a0


	//   ....[1]....
        /*1084*/ 	.word	0x000089e0


	//   ....[2]....
        /*1088*/ 	.word	0x00008a00


	//   ....[3]....
        /*108c*/ 	.word	0x00008a20


	//   ....[4]....
        /*1090*/ 	.word	0x00008a40


	//   ....[5]....
        /*1094*/ 	.word	0x000094c0


	//   ....[6]....
        /*1098*/ 	.word	0x000094e0


	//   ....[7]....
        /*109c*/ 	.word	0x00009500


	//   ....[8]....
        /*10a0*/ 	.word	0x00009520


	//   ....[9]....
        /*10a4*/ 	.word	0x00009540


	//   ....[10]....
        /*10a8*/ 	.word	0x0000c7d0


	//   ....[11]....
        /*10ac*/ 	.word	0x0000c870


	//   ....[12]....
        /*10b0*/ 	.word	0x0000c8e0


	//   ....[13]....
        /*10b4*/ 	.word	0x0000c950


	//   ....[14]....
        /*10b8*/ 	.word	0x0000c9c0


	//   ....[15]....
        /*10bc*/ 	.word	0x0000d4b0


	//   ....[16]....
        /*10c0*/ 	.word	0x0000d520


	//   ....[17]....
        /*10c4*/ 	.word	0x0000d590


	//   ....[18]....
        /*10c8*/ 	.word	0x0000d600


	//   ....[19]....
        /*10cc*/ 	.word	0x0000d670


	//----- nvinfo : EIATTR_EXIT_INSTR_OFFSETS
	.align		4
.L_970:
        /*10d0*/ 	.byte	0x04, 0x1c
        /*10d2*/ 	.short	(.L_972 - .L_971)


	//   ....[0]....
.L_971:
        /*10d4*/ 	.word	0x00001b70


	//   ....[1]....
        /*10d8*/ 	.word	0x0000c760


	//----- nvinfo : EIATTR_MAX_THREADS
	.align		4
.L_972:
        /*10dc*/ 	.byte	0x04, 0x05
        /*10de*/ 	.short	(.L_974 - .L_973)
.L_973:
        /*10e0*/ 	.word	0x00000080
        /*10e4*/ 	.word	0x00000001
        /*10e8*/ 	.word	0x00000001


	//----- nvinfo : EIATTR_CRS_STACK_SIZE
	.align		4
.L_974:
        /*10ec*/ 	.byte	0x04, 0x1e
        /*10ee*/ 	.short	(.L_976 - .L_975)
.L_975:
        /*10f0*/ 	.word	0x00000000


	//----- nvinfo : EIATTR_CBANK_PARAM_SIZE
	.align		4
.L_976:
        /*10f4*/ 	.byte	0x03, 0x19
        /*10f6*/ 	.short	0x00e8


	//----- nvinfo : EIATTR_PARAM_CBANK
	.align		4
        /*10f8*/ 	.byte	0x04, 0x0a
        /*10fa*/ 	.short	(.L_978 - .L_977)
	.align		4
.L_977:
        /*10fc*/ 	.word	index@(.nv.constant0._ZN10layer_norm31ln_parallel_residual_fwd_kernelINS_13Kernel_traitsI13__nv_bfloat16S2_fS2_fjLj2560ELj1ELj4ELj1ELj16ENS_18Kernel_traits_baseILj2560ES2_S2_fS2_fjLj128EEEEELb0ELb0ELb0EEEvNS_9FwdParamsE)
        /*1100*/ 	.short	0x0210
        /*1102*/ 	.short	0x00e8


	//----- nvinfo : EIATTR_SW_WAR
	.align		4
.L_978:
        /*1104*/ 	.byte	0x04, 0x36
        /*1106*/ 	.short	(.L_980 - .L_979)
.L_979:
        /*1108*/ 	.word	0x00000008
.L_980:


//--------------------- .nv.info._ZN10layer_norm31ln_parallel_residual_fwd_kernelINS_13Kernel_traitsI13__nv_bfloat16S2_fS2_fjLj2560ELj1ELj4ELj1ELj16ENS_18Kernel_traits_baseILj2560ES2_S2_fS2_fjLj128EEEEELb0ELb0ELb1EEEvNS_9FwdParamsE --------------------------
	.section	.nv.info._ZN10layer_norm31ln_parallel_residual_fwd_kernelINS_13Kernel_traitsI13__nv_bfloat16S2_fS2_fjLj2560ELj1ELj4ELj1ELj16ENS_18Kernel_traits_baseILj2560ES2_S2_fS2_fjLj128EEEEELb0ELb0ELb1EEEvNS_9FwdParamsE,"",@"SHT_CUDA_INFO"
	.sectionflags	@""
	.align	4


	//----- nvinfo : EIATTR_CUDA_API_VERSION
	.align		4
        /*0000*/ 	.byte	0x04, 0x37
        /*0002*/ 	.short	(.L_982 - .L_981)
.L_981:
        /*0004*/ 	.word	0x00000082


	//----- nvinfo : EIATTR_KPARAM_INFO
	.align		4
.L_982:
        /*0008*/ 	.byte	0x04, 0x17
        /*000a*/ 	.short	(.L_984 - .L_983)
.L_983:
        /*000c*/ 	.word	0x00000000
        /*0010*/ 	.short	0x0000
        /*0012*/ 	.short	0x0000
        /*0014*/ 	.byte	0x00, 0xf0, 0xa1, 0x03


	//----- nvinfo : EIATTR_SPARSE_MMA_MASK
	.align		4
.L_984:
        /*0018*/ 	.byte	0x03, 0x50
        /*001a*/ 	.short	0x0000


	//----- nvinfo : EIATTR_MAXREG_COUNT
	.align		4
        /*001c*/ 	.byte	0x03, 0x1b
        /*001e*/ 	.short	0x00ff


	//----- nvinfo : EIATTR_ANNOTATIONS
	.align		4
        /*0020*/ 	.byte	0x04, 0x55
        /*0022*/ 	.short	(.L_986 - .L_985)


	//   ....[0]....
.L_985:
        /* <DEDUP_REMOVED lines=104> */


	//----- nvinfo : EIATTR_MERCURY_ISA_VERSION
	.align		4
.L_986:
        /*0694*/ 	.byte	0x03, 0x5f
        /*0696*/ 	.short	0x0101


	//----- nvinfo : EIATTR_COOP_GROUP_MASK_REGIDS
	.align		4
        /*0698*/ 	.byte	0x04, 0x29
        /*069a*/ 	.short	(.L_988 - .L_987)


	//   ....[0]....
.L_987:
        /*069c*/ 	.word	0xffffffff


	//   ....[1]....
        /*06a0*/ 	.word	0xffffffff


	//   ....[2]....
        /*06a4*/ 	.word	0xffffffff


	//   ....[3]....
        /*06a8*/ 	.word	0xffffffff


	//   ....[4]....
        /*06ac*/ 	.word	0xffffffff


	//   ....[5]....
        /*06b0*/ 	.word	0xffffffff


	//   ....[6]....
        /*06b4*/ 	.word	0xffffffff


	//   ....[7]....
        /*06b8*/ 	.word	0xffffffff


	//   ....[8]....
        /*06bc*/ 	.word	0xffffffff


	//   ....[9]....
        /*06c0*/ 	.word	0xffffffff


	//   ....[10]....
        /*06c4*/ 	.word	0x050000d2


	//   ....[11]....
        /*06c8*/ 	.word	0x050000d2


	//   ....[12]....
        /*06cc*/ 	.word	0x050000d2


	//   ....[13]....
        /*06d0*/ 	.word	0x050000d2


	//   ....[14]....
        /*06d4*/ 	.word	0x050000d2


	//   ....[15]....
        /*06d8*/ 	.word	0x050000d2


	//   ....[16]....
        /*06dc*/ 	.word	0x050000d2


	//   ....[17]....
        /*06e0*/ 	.word	0x050000d2


	//   ....[18]....
        /*06e4*/ 	.word	0x050000d2


	//   ....[19]....
        /*06e8*/ 	.word	0x050000d2


	//----- nvinfo : EIATTR_COOP_GROUP_INSTR_OFFSETS
	.align		4
.L_988:
        /*06ec*/ 	.byte	0x04, 0x28
        /*06ee*/ 	.short	(.L_990 - .L_989)


	//   ....[0]....
.L_989:
        /*06f0*/ 	.word	0x00005d90


	//   ....[1]....
        /*06f4*/ 	.word	0x00005dc0


	//   ....[2]....
        /*06f8*/ 	.word	0x00005de0


	//   ....[3]....
        /*06fc*/ 	.word	0x00005e00


	//   ....[4]....
        /*0700*/ 	.word	0x00005e20


	//   ....[5]....
        /*0704*/ 	.word	0x00006850


	//   ....[6]....
        /*0708*/ 	.word	0x00006870


	//   ....[7]....
        /*070c*/ 	.word	0x00006890


	//   ....[8]....
        /*0710*/ 	.word	0x000068b0


	//   ....[9]....
        /*0714*/ 	.word	0x000068d0


	//   ....[10]....
        /*0718*/ 	.word	0x00009c00


	//   ....[11]....
        /*071c*/ 	.word	0x00009ca0


	//   ....[12]....
        /*0720*/ 	.word	0x00009d10


	//   ....[13]....
        /*0724*/ 	.word	0x00009d80


	//   ....[14]....
        /*0728*/ 	.word	0x00009df0


	//   ....[15]....
        /*072c*/ 	.word	0x0000a880


	//   ....[16]....
        /*0730*/ 	.word	0x0000a8f0


	//   ....[17]....
        /*0734*/ 	.word	0x0000a960


	//   ....[18]....
        /*0738*/ 	.word	0x0000a9d0


	//   ....[19]....
        /*073c*/ 	.word	0x0000aa40


	//----- nvinfo : EIATTR_EXIT_INSTR_OFFSETS
	.align		4
.L_990:
        /*0740*/ 	.byte	0x04, 0x1c
        /*0742*/ 	.short	(.L_992 - .L_991)


	//   ....[0]....
.L_991:
        /*0744*/ 	.word	0x00000800


	//   ....[1]....
        /*0748*/ 	.word	0x00009b90


	//----- nvinfo : EIATTR_MAX_THREADS
	.align		4
.L_992:
        /*074c*/ 	.byte	0x04, 0x05
        /*074e*/ 	.short	(.L_994 - .L_993)
.L_993:
        /*0750*/ 	.word	0x00000080
        /*0754*/ 	.word	0x00000001
        /*0758*/ 	.word	0x00000001


	//----- nvinfo : EIATTR_CRS_STACK_SIZE
	.align		4
.L_994:
        /*075c*/ 	.byte	0x04, 0x1e
        /*075e*/ 	.short	(.L_996 - .L_995)
.L_995:
        /*0760*/ 	.word	0x00000000


	//----- nvinfo : EIATTR_CBANK_PARAM_SIZE
	.align		4
.L_996:
        /*0764*/ 	.byte	0x03, 0x19
        /*0766*/ 	.short	0x00e8


	//----- nvinfo : EIATTR_PARAM_CBANK
	.align		4
        /*0768*/ 	.byte	0x04, 0x0a
        /*076a*/ 	.short	(.L_998 - .L_997)
	.align		4
.L_997:
        /*076c*/ 	.word	index@(.nv.constant0._ZN10layer_norm31ln_parallel_residual_fwd_kernelINS_13Kernel_traitsI13__nv_bfloat16S2_fS2_fjLj2560ELj1ELj4ELj1ELj16ENS_18Kernel_traits_baseILj2560ES2_S2_fS2_fjLj128EEEEELb0ELb0ELb1EEEvNS_9FwdParamsE)
        /*0770*/ 	.short	0x0210
        /*0772*/ 	.short	0x00e8


	//----- nvinfo : EIATTR_SW_WAR
	.align		4
.L_998:
        /*0774*/ 	.byte	0x04, 0x36
        /*0776*/ 	.short	(.L_1000 - .L_999)
.L_999:
        /*0778*/ 	.word	0x00000008
.L_1000:


//--------------------- .nv.info._ZN10layer_norm31ln_parallel_residual_fwd_kernelINS_13Kernel_traitsI13__nv_bfloat16S2_fS2_fjLj2560ELj1ELj4ELj1ELj16ENS_18Kernel_traits_baseILj2560ES2_S2_fS2_fjLj128EEEEELb0ELb1ELb0EEEvNS_9FwdParamsE --------------------------
	.section	.nv.info._ZN10layer_norm31ln_parallel_residual_fwd_kernelINS_13Kernel_traitsI13__nv_bfloat16S2_fS2_fjLj2560ELj1ELj4ELj1ELj16ENS_18Kernel_traits_baseILj2560ES2_S2_fS2_fjLj128EEEEELb0ELb1ELb0EEEvNS_9FwdParamsE,"",@"SHT_CUDA_INFO"
	.sectionflags	@""
	.align	4


	//----- nvinfo : EIATTR_CUDA_API_VERSION
	.align		4
        /*0000*/ 	.byte	0x04, 0x37
        /*0002*/ 	.short	(.L_1002 - .L_1001)
.L_1001:
        /*0004*/ 	.word	0x00000082


	//----- nvinfo : EIATTR_KPARAM_INFO
	.align		4
.L_1002:
        /*0008*/ 	.byte	0x04, 0x17
        /*000a*/ 	.short	(.L_1004 - .L_1003)
.L_1003:
        /*000c*/ 	.word	0x00000000
        /*0010*/ 	.short	0x0000
        /*0012*/ 	.short	0x0000
        /*0014*/ 	.byte	0x00, 0xf0, 0xa1, 0x03


	//----- nvinfo : EIATTR_SPARSE_MMA_MASK
	.align		4
.L_1004:
        /*0018*/ 	.byte	0x03, 0x50
        /*001a*/ 	.short	0x0000


	//----- nvinfo : EIATTR_MAXREG_COUNT
	.align		4
        /*001c*/ 	.byte	0x03, 0x1b
        /*001e*/ 	.short	0x00ff


	//----- nvinfo : EIATTR_ANNOTATIONS
	.align		4
        /*0020*/ 	.byte	0x04, 0x55
        /*0022*/ 	.short	(.L_1006 - .L_1005)


	//   ....[0]....
.L_1005:
        /* <DEDUP_REMOVED lines=18> */


	//----- nvinfo : EIATTR_MERCURY_ISA_VERSION
	.align		4
.L_1006:
        /*0134*/ 	.byte	0x03, 0x5f
        /*0136*/ 	.short	0x0101


	//----- nvinfo : EIATTR_COOP_GROUP_MASK_REGIDS
	.align		4
        /*0138*/ 	.byte	0x04, 0x29
        /*013a*/ 	.short	(.L_1008 - .L_1007)


	//   ....[0]....
.L_1007:
        /*013c*/ 	.word	0xffffffff


	//   ....[1]....
        /*0140*/ 	.word	0xffffffff


	//   ....[2]....
        /*0144*/ 	.word	0xffffffff


	//   ....[3]....
        /*0148*/ 	.word	0xffffffff


	//   ....[4]....
        /*014c*/ 	.word	0xffffffff


	//   ....[5]....
        /*0150*/ 	.word	0xffffffff


	//   ....[6]....
        /*0154*/ 	.word	0xffffffff


	//   ....[7]....
        /*0158*/ 	.word	0xffffffff


	//   ....[8]....
        /*015c*/ 	.word	0xffffffff


	//   ....[9]....
        /*0160*/ 	.word	0xffffffff


	//   ....[10]....
        /*0164*/ 	.word	0x05000084


	//   ....[11]....
        /*0168*/ 	.word	0x05000084


	//   ....[12]....
        /*016c*/ 	.word	0x05000084


	//   ....[13]....
        /*0170*/ 	.word	0x05000084


	//   ....[14]....
        /*0174*/ 	.word	0x05000084


	//   ....[15]....
        /*0178*/ 	.word	0x05000084


	//   ....[16]....
        /*017c*/ 	.word	0x05000084


	//   ....[17]....
        /*0180*/ 	.word	0x05000084


	//   ....[18]....
        /*0184*/ 	.word	0x05000084


	//   ....[19]....
        /*0188*/ 	.word	0x05000084


	//----- nvinfo : EIATTR_COOP_GROUP_INSTR_OFFSETS
	.align		4
.L_1008:
        /*018c*/ 	.byte	0x04, 0x28
        /*018e*/ 	.short	(.L_1010 - .L_1009)


	//   ....[0]....
.L_1009:
        /*0190*/ 	.word	0x00005ff0


	//   ....[1]....
        /*0194*/ 	.word	0x00006030


	//   ....[2]....
        /*0198*/ 	.word	0x00006050


	//   ....[3]....
        /*019c*/ 	.word	0x00006070


	//   ....[4]....
        /*01a0*/ 	.word	0x00006090


	//   ....[5]....
        /*01a4*/ 	.word	0x00006b10


	//   ....[6]....
        /*01a8*/ 	.word	0x00006b30


	//   ....[7]....
        /*01ac*/ 	.word	0x00006b50


	//   ....[8]....
        /*01b0*/ 	.word	0x00006b70


	//   ....[9]....
        /*01b4*/ 	.word	0x00006b90


	//   ....[10]....
        /*01b8*/ 	.word	0x000085b0


	//   ....[11]....
        /*01bc*/ 	.word	0x00008650


	//   ....[12]....
        /*01c0*/ 	.word	0x000086c0


	//   ....[13]....
        /*01c4*/ 	.word	0x00008730


	//   ....[14]....
        /*01c8*/ 	.word	0x000087a0


	//   ....[15]....
        /*01cc*/ 	.word	0x00009290


	//   ....[16]....
        /*01d0*/ 	.word	0x00009300


	//   ....[17]....
        /*01d4*/ 	.word	0x00009370


	//   ....[18]....
        /*01d8*/ 	.word	0x000093e0


	//   ....[19]....
        /*01dc*/ 	.word	0x00009450


	//----- nvinfo : EIATTR_EXIT_INSTR_OFFSETS
	.align		4
.L_1010:
        /*01e0*/ 	.byte	0x04, 0x1c
        /*01e2*/ 	.short	(.L_1012 - .L_1011)


	//   ....[0]....
.L_1011:
        /*01e4*/ 	.word	0x00000e50


	//   ....[1]....
        /*01e8*/ 	.word	0x00008540


	//----- nvinfo : EIATTR_MAX_THREADS
	.align		4
.L_1012:
        /*01ec*/ 	.byte	0x04, 0x05
        /*01ee*/ 	.short	(.L_1014 - .L_1013)
.L_1013:
        /*01f0*/ 	.word	0x00000080
        /*01f4*/ 	.word	0x00000001
        /*01f8*/ 	.word	0x00000001


	//----- nvinfo : EIATTR_CRS_STACK_SIZE
	.align		4
.L_1014:
        /*01fc*/ 	.byte	0x04, 0x1e
        /*01fe*/ 	.short	(.L_1016 - .L_1015)
.L_1015:
        /*0200*/ 	.word	0x00000000


	//----- nvinfo : EIATTR_CBANK_PARAM_SIZE
	.align		4
.L_1016:
        /*0204*/ 	.byte	0x03, 0x19
        /*0206*/ 	.short	0x00e8


	//----- nvinfo : EIATTR_PARAM_CBANK
	.align		4
        /*0208*/ 	.byte	0x04, 0x0a
        /*020a*/ 	.short	(.L_1018 - .L_1017)
	.align		4
.L_1017:
        /*020c*/ 	.word	index@(.nv.constant0._ZN10layer_norm31ln_parallel_residual_fwd_kernelINS_13Kernel_traitsI13__nv_bfloat16S2_fS2_fjLj2560ELj1ELj4ELj1ELj16ENS_18Kernel_traits_baseILj2560ES2_S2_fS2_fjLj128EEEEELb0ELb1ELb0EEEvNS_9FwdParamsE)
        /*0210*/ 	.short	0x0210
        /*0212*/ 	.short	0x00e8


	//----- nvinfo : EIATTR_SW_WAR
	.align		4
.L_1018:
        /*0214*/ 	.byte	0x04, 0x36
        /*0216*/ 	.short	(.L_1020 - .L_1019)
.L_1019:
        /*0218*/ 	.word	0x00000008
.L_1020:


//--------------------- .nv.info._ZN10layer_norm31ln_parallel_residual_fwd_kernelINS_13Kernel_traitsI13__nv_bfloat16S2_fS2_fjLj2560ELj1ELj4ELj1ELj16ENS_18Kernel_traits_baseILj2560ES2_S2_fS2_fjLj128EEEEELb0ELb1ELb1EEEvNS_9FwdParamsE --------------------------
	.section	.nv.info._ZN10layer_norm31ln_parallel_residual_fwd_kernelINS_13Kernel_traitsI13__nv_bfloat16S2_fS2_fjLj2560ELj1ELj4ELj1ELj16ENS_18Kernel_traits_baseILj2560ES2_S2_fS2_fjLj128EEEEELb0ELb1ELb1EEEvNS_9FwdParamsE,"",@"SHT_CUDA_INFO"
	.sectionflags	@""
	.align	4


	//----- nvinfo : EIATTR_CUDA_API_VERSION
	.align		4
        /*0000*/ 	.byte	0x04, 0x37
        /*0002*/ 	.short	(.L_1022 - .L_1021)
.L_1021:
        /*0004*/ 	.word	0x00000082


	//----- nvinfo : EIATTR_KPARAM_INFO
	.align		4
.L_1022:
        /*0008*/ 	.byte	0x04, 0x17
        /*000a*/ 	.short	(.L_1024 - .L_1023)
.L_1023:
        /*000c*/ 	.word	0x00000000
        /*0010*/ 	.short	0x0000
        /*0012*/ 	.short	0x0000
        /*0014*/ 	.byte	0x00, 0xf0, 0xa1, 0x03


	//----- nvinfo : EIATTR_SPARSE_MMA_MASK
	.align		4
.L_1024:
        /*0018*/ 	.byte	0x03, 0x50
        /*001a*/ 	.short	0x0000


	//----- nvinfo : EIATTR_MAXREG_COUNT
	.align		4
        /*001c*/ 	.byte	0x03, 0x1b
        /*001e*/ 	.short	0x00ff


	//----- nvinfo : EIATTR_MERCURY_ISA_VERSION
	.align		4
        /*0020*/ 	.byte	0x03, 0x5f
        /*0022*/ 	.short	0x0101


	//----- nvinfo : EIATTR_COOP_GROUP_MASK_REGIDS
	.align		4
        /*0024*/ 	.byte	0x04, 0x29
        /*0026*/ 	.short	(.L_1026 - .L_1025)


	//   ....[0]....
.L_1025:
        /*0028*/ 	.word	0xffffffff


	//   ....[1]....
        /*002c*/ 	.word	0xffffffff


	//   ....[2]....
        /*0030*/ 	.word	0xffffffff


	//   ....[3]....
        /*0034*/ 	.word	0xffffffff


	//   ....[4]....
        /*0038*/ 	.word	0xffffffff


	//   ....[5]....
        /*003c*/ 	.word	0xffffffff


	//   ....[6]....
        /*0040*/ 	.word	0xffffffff


	//   ....[7]....
        /*0044*/ 	.word	0xffffffff


	//   ....[8]....
        /*0048*/ 	.word	0xffffffff


	//   ....[9]....
        /*004c*/ 	.word	0xffffffff


	//   ....[10]....
        /*0050*/ 	.word	0x050000e9


	//   ....[11]....
        /*0054*/ 	.word	0x050000e9


	//   ....[12]....
        /*0058*/ 	.word	0x050000e9


	//   ....[13]....
        /*005c*/ 	.word	0x050000e9


	//   ....[14]....
        /*0060*/ 	.word	0x050000e9


	//   ....[15]....
        /*0064*/ 	.word	0x050000e9


	//   ....[16]....
        /*0068*/ 	.word	0x050000e9


	//   ....[17]....
        /*006c*/ 	.word	0x050000e9


	//   ....[18]....
        /*0070*/ 	.word	0x050000e9


	//   ....[19]....
        /*0074*/ 	.word	0x050000e9


	//----- nvinfo : EIATTR_COOP_GROUP_INSTR_OFFSETS
	.align		4
.L_1026:
        /*0078*/ 	.byte	0x04, 0x28
        /*007a*/ 	.short	(.L_1028 - .L_1027)


	//   ....[0]....
.L_1027:
        /*007c*/ 	.word	0x00004700


	//   ....[1]....
        /*0080*/ 	.word	0x00004730


	//   ....[2]....
        /*0084*/ 	.word	0x00004750


	//   ....[3]....
        /*0088*/ 	.word	0x00004770


	//   ....[4]....
        /*008c*/ 	.word	0x00004790


	//   ....[5]....
        /*0090*/ 	.word	0x000051c0


	//   ....[6]....
        /*0094*/ 	.word	0x000051e0


	//   ....[7]....
        /*0098*/ 	.word	0x00005200


	//   ....[8]....
        /*009c*/ 	.word	0x00005220


	//   ....[9]....
        /*00a0*/ 	.word	0x00005240


	//   ....[10]....
        /*00a4*/ 	.word	0x00006e40


	//   ....[11]....
        /*00a8*/ 	.word	0x00006ef0


	//   ....[12]....
        /*00ac*/ 	.word	0x00006f60


	//   ....[13]....
        /*00b0*/ 	.word	0x00006fd0


	//   ....[14]....
        /*00b4*/ 	.word	0x00007040


	//   ....[15]....
        /*00b8*/ 	.word	0x00007ac0


	//   ....[16]....
        /*00bc*/ 	.word	0x00007b30


	//   ....[17]....
        /*00c0*/ 	.word	0x00007ba0


	//   ....[18]....
        /*00c4*/ 	.word	0x00007c10


	//   ....[19]....
        /*00c8*/ 	.word	0x00007c80


	//----- nvinfo : EIATTR_EXIT_INSTR_OFFSETS
	.align		4
.L_1028:
        /*00cc*/ 	.byte	0x04, 0x1c
        /*00ce*/ 	.short	(.L_1030 - .L_1029)


	//   ....[0]....
.L_1029:
        /*00d0*/ 	.word	0x000001c0


	//   ....[1]....
        /*00d4*/ 	.word	0x00006dd0


	//----- nvinfo : EIATTR_MAX_THREADS
	.align		4
.L_1030:
        /*00d8*/ 	.byte	0x04, 0x05
        /*00da*/ 	.short	(.L_1032 - .L_1031)
.L_1031:
        /*00dc*/ 	.word	0x00000080
        /*00e0*/ 	.word	0x00000001
        /*00e4*/ 	.word	0x00000001


	//----- nvinfo : EIATTR_CRS_STACK_SIZE
	.align		4
.L_1032:
        /*00e8*/ 	.byte	0x04, 0x1e
        /*00ea*/ 	.short	(.L_1034 - .L_1033)
.L_1033:
        /*00ec*/ 	.word	0x00000000


	//----- nvinfo : EIATTR_CBANK_PARAM_SIZE
	.align		4
.L_1034:
        /*00f0*/ 	.byte	0x03, 0x19
        /*00f2*/ 	.short	0x00e8


	//----- nvinfo : EIATTR_PARAM_CBANK
	.align		4
        /*00f4*/ 	.byte	0x04, 0x0a
        /*00f6*/ 	.short	(.L_1036 - .L_1035)
	.align		4
.L_1035:
        /*00f8*/ 	.word	index@(.nv.constant0._ZN10layer_norm31ln_parallel_residual_fwd_kernelINS_13Kernel_traitsI13__nv_bfloat16S2_fS2_fjLj2560ELj1ELj4ELj1ELj16ENS_18Kernel_traits_baseILj2560ES2_S2_fS2_fjLj128EEEEELb0ELb1ELb1EEEvNS_9FwdParamsE)
        /*00fc*/ 	.short	0x0210
        /*00fe*/ 	.short	0x00e8


	//----- nvinfo : EIATTR_SW_WAR
	.align		4
.L_1036:
        /*0100*/ 	.byte	0x04, 0x36
        /*0102*/ 	.short	(.L_1038 - .L_1037)
.L_1037:
        /*0104*/ 	.word	0x00000008
.L_1038:


//--------------------- .nv.info._ZN10layer_norm31ln_parallel_residual_fwd_kernelINS_13Kernel_traitsI13__nv_bfloat16S2_fS2_fjLj2560ELj1ELj4ELj1ELj16ENS_18Kernel_traits_baseILj2560ES2_S2_fS2_fjLj128EEEEELb1ELb0ELb0EEEvNS_9FwdParamsE --------------------------
	.section	.nv.info._ZN10layer_norm31ln_parallel_residual_fwd_kernelINS_13Kernel_traitsI13__nv_bfloat16S2_fS2_fjLj2560ELj1ELj4ELj1ELj16ENS_18Kernel_traits_baseILj2560ES2_S2_fS2_fjLj128EEEEELb1ELb0ELb0EEEvNS_9FwdParamsE,"",@"SHT_CUDA_INFO"
	.sectionflags	@""
	.align	4


	//----- nvinfo : EIATTR_CUDA_API_VERSION
	.align		4
        /*0000*/ 	.byte	0x04, 0x37
        /*0002*/ 	.short	(.L_1040 - .L_1039)
.L_1039:
        /*0004*/ 	.word	0x00000082


	//----- nvinfo : EIATTR_KPARAM_INFO
	.align		4
.L_1040:
        /*0008*/ 	.byte	0x04, 0x17
        /*000a*/ 	.short	(.L_1042 - .L_1041)
.L_1041:
        /*000c*/ 	.word	0x00000000
        /*0010*/ 	.short	0x0000
        /*0012*/ 	.short	0x0000
        /*0014*/ 	.byte	0x00, 0xf0, 0xa1, 0x03


	//----- nvinfo : EIATTR_SPARSE_MMA_MASK
	.align		4
.L_1042:
        /*0018*/ 	.byte	0x03, 0x50
        /*001a*/ 	.short	0x0000


	//----- nvinfo : EIATTR_MAXREG_COUNT
	.align		4
        /*001c*/ 	.byte	0x03, 0x1b
        /*001e*/ 	.short	0x00ff


	//----- nvinfo : EIATTR_ANNOTATIONS
	.align		4
        /*0020*/ 	.byte	0x04, 0x55
        /*0022*/ 	.short	(.L_1044 - .L_1043)


	//   ....[0]....
.L_1043:
        /* <DEDUP_REMOVED lines=230> */


	//----- nvinfo : EIATTR_MERCURY_ISA_VERSION
	.align		4
.L_1044:
        /*0e74*/ 	.byte	0x03, 0x5f
        /*0e76*/ 	.short	0x0101


	//----- nvinfo : EIATTR_COOP_GROUP_MASK_REGIDS
	.align		4
        /*0e78*/ 	.byte	0x04, 0x29
        /*0e7a*/ 	.short	(.L_1046 - .L_1045)


	//   ....[0]....
.L_1045:
        /*0e7c*/ 	.word	0xffffffff


	//   ....[1]....
        /*0e80*/ 	.word	0xffffffff


	//   ....[2]....
        /*0e84*/ 	.word	0xffffffff


	//   ....[3]....
        /*0e88*/ 	.word	0xffffffff


	//   ....[4]....
        /*0e8c*/ 	.word	0xffffffff


	//   ....[5]....
        /*0e90*/ 	.word	0xffffffff


	//   ....[6]....
        /*0e94*/ 	.word	0xffffffff


	//   ....[7]....
        /*0e98*/ 	.word	0xffffffff


	//   ....[8]....
        /*0e9c*/ 	.word	0xffffffff


	//   ....[9]....
        /*0ea0*/ 	.word	0xffffffff


	//   ....[10]....
        /*0ea4*/ 	.word	0x05000085


	//   ....[11]....
        /*0ea8*/ 	.word	0x05000085


	//   ....[12]....
        /*0eac*/ 	.word	0x05000085


	//   ....[13]....
        /*0eb0*/ 	.word	0x05000085


	//   ....[14]....
        /*0eb4*/ 	.word	0x05000085


	//   ....[15]....
        /*0eb8*/ 	.word	0x05000085


	//   ....[16]....
        /*0ebc*/ 	.word	0x05000085


	//   ....[17]....
        /*0ec0*/ 	.word	0x05000085


	//   ....[18]....
        /*0ec4*/ 	.word	0x05000085


	//   ....[19]....
        /*0ec8*/ 	.word	0x05000085


	//----- nvinfo : EIATTR_COOP_GROUP_INSTR_OFFSETS
	.align		4
.L_1046:
        /*0ecc*/ 	.byte	0x04, 0x28
        /*0ece*/ 	.short	(.L_1048 - .L_1047)


	//   ....[0]....
.L_1047:
        /*0ed0*/ 	.word	0x0003dda0


	//   ....[1]....
        /*0ed4*/ 	.word	0x0003de00


	//   ....[2]....
        /*0ed8*/ 	.word	0x0003de20


	//   ....[3]....
        /*0edc*/ 	.word	0x0003de40


	//   ....[4]....
        /*0ee0*/ 	.word	0x0003de70


	//   ....[5]....
        /*0ee4*/ 	.word	0x0003e8f0


	//   ....[6]....
        /*0ee8*/ 	.word	0x0003e910


	//   ....[7]....
        /*0eec*/ 	.word	0x0003e930


	//   ....[8]....
        /*0ef0*/ 	.word	0x0003e950


	//   ....[9]....
        /*0ef4*/ 	.word	0x0003e970


	//   ....[10]....
        /*0ef8*/ 	.word	0x00041c70


	//   ....[11]....
        /*0efc*/ 	.word	0x00041d20


	//   ....[12]....
        /*0f00*/ 	.word	0x00041da0


	//   ....[13]....
        /*0f04*/ 	.word	0x00041e10


	//   ....[14]....
        /*0f08*/ 	.word	0x00041ea0


	//   ....[15]....
        /*0f0c*/ 	.word	0x00042990


	//   ....[16]....
        /*0f10*/ 	.word	0x00042a00


	//   ....[17]....
        /*0f14*/ 	.word	0x00042a70


	//   ....[18]....
        /*0f18*/ 	.word	0x00042ae0


	//   ....[19]....
        /*0f1c*/ 	.word	0x00042b50


	//----- nvinfo : EIATTR_EXIT_INSTR_OFFSETS
	.align		4
.L_1048:
        /*0f20*/ 	.byte	0x04, 0x1c
        /*0f22*/ 	.short	(.L_1050 - .L_1049)


	//   ....[0]....
.L_1049:
        /*0f24*/ 	.word	0x00001e10


	//   ....[1]....
        /*0f28*/ 	.word	0x00041c00


	//----- nvinfo : EIATTR_MAX_THREADS
	.align		4
.L_1050:
        /*0f2c*/ 	.byte	0x04, 0x05
        /*0f2e*/ 	.short	(.L_1052 - .L_1051)
.L_1051:
        /*0f30*/ 	.word	0x00000080
        /*0f34*/ 	.word	0x00000001
        /*0f38*/ 	.word	0x00000001


	//----- nvinfo : EIATTR_CRS_STACK_SIZE
	.align		4
.L_1052:
        /*0f3c*/ 	.byte	0x04, 0x1e
        /*0f3e*/ 	.short	(.L_1054 - .L_1053)
.L_1053:
        /*0f40*/ 	.word	0x00000000


	//----- nvinfo : EIATTR_CBANK_PARAM_SIZE
	.align		4
.L_1054:
        /*0f44*/ 	.byte	0x03, 0x19
        /*0f46*/ 	.short	0x00e8


	//----- nvinfo : EIATTR_PARAM_CBANK
	.align		4
        /*0f48*/ 	.byte	0x04, 0x0a
        /*0f4a*/ 	.short	(.L_1056 - .L_1055)
	.align		4
.L_1055:
        /*0f4c*/ 	.word	index@(.nv.constant0._ZN10layer_norm31ln_parallel_residual_fwd_kernelINS_13Kernel_traitsI13__nv_bfloat16S2_fS2_fjLj2560ELj1ELj4ELj1ELj16ENS_18Kernel_traits_baseILj2560ES2_S2_fS2_fjLj128EEEEELb1ELb0ELb0EEEvNS_9FwdParamsE)
        /*0f50*/ 	.short	0x0210
        /*0f52*/ 	.short	0x00e8


	//----- nvinfo : EIATTR_SW_WAR
	.align		4
.L_1056:
        /*0f54*/ 	.byte	0x04, 0x36
        /*0f56*/ 	.short	(.L_1058 - .L_1057)
.L_1057:
        /*0f58*/ 	.word	0x00000008
.L_1058:


//--------------------- .nv.info._ZN10layer_norm31ln_parallel_residual_fwd_kernelINS_13Kernel_traitsI13__nv_bfloat16S2_fS2_fjLj2560ELj1ELj4ELj1ELj16ENS_18Kernel_traits_baseILj2560ES2_S2_fS2_fjLj128EEEEELb1ELb0ELb1EEEvNS_9FwdParamsE --------------------------
	.section	.nv.info._ZN10layer_norm31ln_parallel_residual_fwd_kernelINS_13Kernel_traitsI13__nv_bfloat16S2_fS2_fjLj2560ELj1ELj4ELj1ELj16ENS_18Kernel_traits_baseILj2560ES2_S2_fS2_fjLj128EEEEELb1ELb0ELb1EEEvNS_9FwdParamsE,"",@"SHT_CUDA_INFO"
	.sectionflags	@""
	.align	4


	//----- nvinfo : EIATTR_CUDA_API_VERSION
	.align		4
        /*0000*/ 	.byte	0x04, 0x37
        /*0002*/ 	.short	(.L_1060 - .L_1059)
.L_1059:
        /*0004*/ 	.word	0x00000082


	//----- nvinfo : EIATTR_KPARAM_INFO
	.align		4
.L_1060:
        /*0008*/ 	.byte	0x04, 0x17
        /*000a*/ 	.short	(.L_1062 - .L_1061)
.L_1061:
        /*000c*/ 	.word	0x00000000
        /*0010*/ 	.short	0x0000
        /*0012*/ 	.short	0x0000
        /*0014*/ 	.byte	0x00, 0xf0, 0xa1, 0x03


	//----- nvinfo : EIATTR_SPARSE_MMA_MASK
	.align		4
.L_1062:
        /*0018*/ 	.byte	0x03, 0x50
        /*001a*/ 	.short	0x0000


	//----- nvinfo : EIATTR_MAXREG_COUNT
	.align		4
        /*001c*/ 	.byte	0x03, 0x1b
        /*001e*/ 	.short	0x00ff


	//----- nvinfo : EIATTR_ANNOTATIONS
	.align		4
        /*0020*/ 	.byte	0x04, 0x55
        /*0022*/ 	.short	(.L_1064 - .L_1063)


	//   ....[0]....
.L_1063:
        /* <DEDUP_REMOVED lines=123> */


	//----- nvinfo : EIATTR_MERCURY_ISA_VERSION
	.align		4
.L_1064:
        /*07c4*/ 	.byte	0x03, 0x5f
        /*07c6*/ 	.short	0x0101


	//----- nvinfo : EIATTR_COOP_GROUP_MASK_REGIDS
	.align		4
        /*07c8*/ 	.byte	0x04, 0x29
        /*07ca*/ 	.short	(.L_1066 - .L_1065)


	//   ....[0]....
.L_1065:
        /*07cc*/ 	.word	0xffffffff


	//   ....[1]....
        /*07d0*/ 	.word	0xffffffff


	//   ....[2]....
        /*07d4*/ 	.word	0xffffffff


	//   ....[3]....
        /*07d8*/ 	.word	0xffffffff


	//   ....[4]....
        /*07dc*/ 	.word	0xffffffff


	//   ....[5]....
        /*07e0*/ 	.word	0xffffffff


	//   ....[6]....
        /*07e4*/ 	.word	0xffffffff


	//   ....[7]....
        /*07e8*/ 	.word	0xffffffff


	//   ....[8]....
        /*07ec*/ 	.word	0xffffffff


	//   ....[9]....
        /*07f0*/ 	.word	0xffffffff


	//   ....[10]....
        /*07f4*/ 	.word	0x050000d3


	//   ....[11]....
        /*07f8*/ 	.word	0x050000d3


	//   ....[12]....
        /*07fc*/ 	.word	0x050000d3


	//   ....[13]....
        /*0800*/ 	.word	0x050000d3


	//   ....[14]....
        /*0804*/ 	.word	0x050000d3


	//   ....[15]....
        /*0808*/ 	.word	0x050000d3


	//   ....[16]....
        /*080c*/ 	.word	0x050000d3


	//   ....[17]....
        /*0810*/ 	.word	0x050000d3


	//   ....[18]....
        /*0814*/ 	.word	0x050000d3


	//   ....[19]....
        /*0818*/ 	.word	0x050000d3


	//----- nvinfo : EIATTR_COOP_GROUP_INSTR_OFFSETS
	.align		4
.L_1066:
        /*081c*/ 	.byte	0x04, 0x28
        /*081e*/ 	.short	(.L_1068 - .L_1067)


	//   ....[0]....
.L_1067:
        /*0820*/ 	.word	0x0003c210


	//   ....[1]....
        /*0824*/ 	.word	0x0003c230


	//   ....[2]....
        /*0828*/ 	.word	0x0003c250


	//   ....[3]....
        /*082c*/ 	.word	0x0003c270


	//   ....[4]....
        /*0830*/ 	.word	0x0003c290


	//   ....[5]....
        /*0834*/ 	.word	0x0003ccd0


	//   ....[6]....
        /*0838*/ 	.word	0x0003ccf0


	//   ....[7]....
        /*083c*/ 	.word	0x0003cd10


	//   ....[8]....
        /*0840*/ 	.word	0x0003cd30


	//   ....[9]....
        /*0844*/ 	.word	0x0003cd50


	//   ....[10]....
        /*0848*/ 	.word	0x00040200


	//   ....[11]....
        /*084c*/ 	.word	0x00040290


	//   ....[12]....
        /*0850*/ 	.word	0x00040300


	//   ....[13]....
        /*0854*/ 	.word	0x00040370


	//   ....[14]....
        /*0858*/ 	.word	0x000403e0


	//   ....[15]....
        /*085c*/ 	.word	0x00040e80


	//   ....[16]....
        /*0860*/ 	.word	0x00040ef0


	//   ....[17]....
        /*0864*/ 	.word	0x00040f60


	//   ....[18]....
        /*0868*/ 	.word	0x00040fd0


	//   ....[19]....
        /*086c*/ 	.word	0x00041040


	//----- nvinfo : EIATTR_EXIT_INSTR_OFFSETS
	.align		4
.L_1068:
        /*0870*/ 	.byte	0x04, 0x1c
        /*0872*/ 	.short	(.L_1070 - .L_1069)


	//   ....[0]....
.L_1069:
        /*0874*/ 	.word	0x00000bd0


	//   ....[1]....
        /*0878*/ 	.word	0x00040190


	//----- nvinfo : EIATTR_MAX_THREADS
	.align		4
.L_1070:
        /*087c*/ 	.byte	0x04, 0x05
        /*087e*/ 	.short	(.L_1072 - .L_1071)
.L_1071:
        /*0880*/ 	.word	0x00000080
        /*0884*/ 	.word	0x00000001
        /*0888*/ 	.word	0x00000001


	//----- nvinfo : EIATTR_CRS_STACK_SIZE
	.align		4
.L_1072:
        /*088c*/ 	.byte	0x04, 0x1e
        /*088e*/ 	.short	(.L_1074 - .L_1073)
.L_1073:
        /*0890*/ 	.word	0x00000000


	//----- nvinfo : EIATTR_CBANK_PARAM_SIZE
	.align		4
.L_1074:
        /*0894*/ 	.byte	0x03, 0x19
        /*0896*/ 	.short	0x00e8


	//----- nvinfo : EIATTR_PARAM_CBANK
	.align		4
        /*0898*/ 	.byte	0x04, 0x0a
        /*089a*/ 	.short	(.L_1076 - .L_1075)
	.align		4
.L_1075:
        /*089c*/ 	.word	index@(.nv.constant0._ZN10layer_norm31ln_parallel_residual_fwd_kernelINS_13Kernel_traitsI13__nv_bfloat16S2_fS2_fjLj2560ELj1ELj4ELj1ELj16ENS_18Kernel_traits_baseILj2560ES2_S2_fS2_fjLj128EEEEELb1ELb0ELb1EEEvNS_9FwdParamsE)
        /*08a0*/ 	.short	0x0210
        /*08a2*/ 	.short	0x00e8


	//----- nvinfo : EIATTR_SW_WAR
	.align		4
.L_1076:
        /*08a4*/ 	.byte	0x04, 0x36
        /*08a6*/ 	.short	(.L_1078 - .L_1077)
.L_1077:
        /*08a8*/ 	.word	0x00000008
.L_1078:


//--------------------- .nv.info._ZN10layer_norm31ln_parallel_residual_fwd_kernelINS_13Kernel_traitsI13__nv_bfloat16S2_fS2_fjLj2560ELj1ELj4ELj1ELj16ENS_18Kernel_traits_baseILj2560ES2_S2_fS2_fjLj128EEEEELb1ELb1ELb0EEEvNS_9FwdParamsE --------------------------
	.section	.nv.info._ZN10layer_norm31ln_parallel_residual_fwd_kernelINS_13Kernel_traitsI13__nv_bfloat16S2_fS2_fjLj2560ELj1ELj4ELj1ELj16ENS_18Kernel_traits_baseILj2560ES2_S2_fS2_fjLj128EEEEELb1ELb1ELb0EEEvNS_9FwdParamsE,"",@"SHT_CUDA_INFO"
	.sectionflags	@""
	.align	4


	//----- nvinfo : EIATTR_CUDA_API_VERSION
	.align		4
        /*0000*/ 	.byte	0x04, 0x37
        /*0002*/ 	.short	(.L_1080 - .L_1079)
.L_1079:
        /*0004*/ 	.word	0x00000082


	//----- nvinfo : EIATTR_KPARAM_INFO
	.align		4
.L_1080:
        /*0008*/ 	.byte	0x04, 0x17
        /*000a*/ 	.short	(.L_1082 - .L_1081)
.L_1081:
        /*000c*/ 	.word	0x00000000
        /*0010*/ 	.short	0x0000
        /*0012*/ 	.short	0x0000
        /*0014*/ 	.byte	0x00, 0xf0, 0xa1, 0x03


	//----- nvinfo : EIATTR_SPARSE_MMA_MASK
	.align		4
.L_1082:
        /*0018*/ 	.byte	0x03, 0x50
        /*001a*/ 	.short	0x0000


	//----- nvinfo : EIATTR_MAXREG_COUNT
	.align		4
        /*001c*/ 	.byte	0x03, 0x1b
        /*001e*/ 	.short	0x00ff


	//----- nvinfo : EIATTR_ANNOTATIONS
	.align		4
        /*0020*/ 	.byte	0x04, 0x55
        /*0022*/ 	.short	(.L_1084 - .L_1083)


	//   ....[0]....
.L_1083:
        /* <DEDUP_REMOVED lines=43> */


	//----- nvinfo : EIATTR_MERCURY_ISA_VERSION
	.align		4
.L_1084:
        /*02c4*/ 	.byte	0x03, 0x5f
        /*02c6*/ 	.short	0x0101


	//----- nvinfo : EIATTR_COOP_GROUP_MASK_REGIDS
	.align		4
        /*02c8*/ 	.byte	0x04, 0x29
        /*02ca*/ 	.short	(.L_1086 - .L_1085)


	//   ....[0]....
.L_1085:
        /*02cc*/ 	.word	0xffffffff


	//   ....[1]....
        /*02d0*/ 	.word	0xffffffff


	//   ....[2]....
        /*02d4*/ 	.word	0xffffffff


	//   ....[3]....
        /*02d8*/ 	.word	0xffffffff


	//   ....[4]....
        /*02dc*/ 	.word	0xffffffff


	//   ....[5]....
        /*02e0*/ 	.word	0xffffffff


	//   ....[6]....
        /*02e4*/ 	.word	0xffffffff


	//   ....[7]....
        /*02e8*/ 	.word	0xffffffff


	//   ....[8]....
        /*02ec*/ 	.word	0xffffffff


	//   ....[9]....
        /*02f0*/ 	.word	0xffffffff


	//   ....[10]....
        /*02f4*/ 	.word	0x05000085


	//   ....[11]....
        /*02f8*/ 	.word	0x05000085


	//   ....[12]....
        /*02fc*/ 	.word	0x05000085


	//   ....[13]....
        /*0300*/ 	.word	0x05000085


	//   ....[14]....
        /*0304*/ 	.word	0x05000085


	//   ....[15]....
        /*0308*/ 	.word	0x05000085


	//   ....[16]....
        /*030c*/ 	.word	0x05000085


	//   ....[17]....
        /*0310*/ 	.word	0x05000085


	//   ....[18]....
        /*0314*/ 	.word	0x05000085


	//   ....[19]....
        /*0318*/ 	.word	0x05000085


	//----- nvinfo : EIATTR_COOP_GROUP_INSTR_OFFSETS
	.align		4
.L_1086:
        /*031c*/ 	.byte	0x04, 0x28
        /*031e*/ 	.short	(.L_1088 - .L_1087)


	//   ....[0]....
.L_1087:
        /*0320*/ 	.word	0x0003c5a0


	//   ....[1]....
        /*0324*/ 	.word	0x0003c600


	//   ....[2]....
        /*0328*/ 	.word	0x0003c620


	//   ....[3]....
        /*032c*/ 	.word	0x0003c640


	//   ....[4]....
        /*0330*/ 	.word	0x0003c660


	//   ....[5]....
        /*0334*/ 	.word	0x0003d0f0


	//   ....[6]....
        /*0338*/ 	.word	0x0003d110


	//   ....[7]....
        /*033c*/ 	.word	0x0003d130


	//   ....[8]....
        /*0340*/ 	.word	0x0003d150


	//   ....[9]....
        /*0344*/ 	.word	0x0003d170


	//   ....[10]....
        /*0348*/ 	.word	0x0003ee10


	//   ....[11]....
        /*034c*/ 	.word	0x0003eec0


	//   ....[12]....
        /*0350*/ 	.word	0x0003ef40


	//   ....[13]....
        /*0354*/ 	.word	0x0003efb0


	//   ....[14]....
        /*0358*/ 	.word	0x0003f020


	//   ....[15]....
        /*035c*/ 	.word	0x0003fb20


	//   ....[16]....
        /*0360*/ 	.word	0x0003fb90


	//   ....[17]....
        /*0364*/ 	.word	0x0003fc00


	//   ....[18]....
        /*0368*/ 	.word	0x0003fc70


	//   ....[19]....
        /*036c*/ 	.word	0x0003fce0


	//----- nvinfo : EIATTR_EXIT_INSTR_OFFSETS
	.align		4
.L_1088:
        /*0370*/ 	.byte	0x04, 0x1c
        /*0372*/ 	.short	(.L_1090 - .L_1089)


	//   ....[0]....
.L_1089:
        /*0374*/ 	.word	0x00001310


	//   ....[1]....
        /*0378*/ 	.word	0x0003eda0


	//----- nvinfo : EIATTR_MAX_THREADS
	.align		4
.L_1090:
        /*037c*/ 	.byte	0x04, 0x05
        /*037e*/ 	.short	(.L_1092 - .L_1091)
.L_1091:
        /*0380*/ 	.word	0x00000080
        /*0384*/ 	.word	0x00000001
        /*0388*/ 	.word	0x00000001


	//----- nvinfo : EIATTR_CRS_STACK_SIZE
	.align		4
.L_1092:
        /*038c*/ 	.byte	0x04, 0x1e
        /*038e*/ 	.short	(.L_1094 - .L_1093)
.L_1093:
        /*0390*/ 	.word	0x00000000


	//----- nvinfo : EIATTR_CBANK_PARAM_SIZE
	.align		4
.L_1094:
        /*0394*/ 	.byte	0x03, 0x19
        /*0396*/ 	.short	0x00e8


	//----- nvinfo : EIATTR_PARAM_CBANK
	.align		4
        /*0398*/ 	.byte	0x04, 0x0a
        /*039a*/ 	.short	(.L_1096 - .L_1095)
	.align		4
.L_1095:
        /*039c*/ 	.word	index@(.nv.constant0._ZN10layer_norm31ln_parallel_residual_fwd_kernelINS_13Kernel_traitsI13__nv_bfloat16S2_fS2_fjLj2560ELj1ELj4ELj1ELj16ENS_18Kernel_traits_baseILj2560ES2_S2_fS2_fjLj128EEEEELb1ELb1ELb0EEEvNS_9FwdParamsE)
        /*03a0*/ 	.short	0x0210
        /*03a2*/ 	.short	0x00e8


	//----- nvinfo : EIATTR_SW_WAR
	.align		4
.L_1096:
        /*03a4*/ 	.byte	0x04, 0x36
        /*03a6*/ 	.short	(.L_1098 - .L_1097)
.L_1097:
        /*03a8*/ 	.word	0x00000008
.L_1098:


//--------------------- .nv.info._ZN10layer_norm31ln_parallel_residual_fwd_kernelINS_13Kernel_traitsI13__nv_bfloat16S2_fS2_fjLj2560ELj1ELj4ELj1ELj16ENS_18Kernel_traits_baseILj2560ES2_S2_fS2_fjLj128EEEEELb1ELb1ELb1EEEvNS_9FwdParamsE --------------------------
	.section	.nv.info._ZN10layer_norm31ln_parallel_residual_fwd_kernelINS_13Kernel_traitsI13__nv_bfloat16S2_fS2_fjLj2560ELj1ELj4ELj1ELj16ENS_18Kernel_traits_baseILj2560ES2_S2_fS2_fjLj128EEEEELb1ELb1ELb1EEEvNS_9FwdParamsE,"",@"SHT_CUDA_INFO"
	.sectionflags	@""
	.align	4


	//----- nvinfo : EIATTR_CUDA_API_VERSION
	.align		4
        /*0000*/ 	.byte	0x04, 0x37
        /*0002*/ 	.short	(.L_1100 - .L_1099)
.L_1099:
        /*0004*/ 	.word	0x00000082


	//----- nvinfo : EIATTR_KPARAM_INFO
	.align		4
.L_1100:
        /*0008*/ 	.byte	0x04, 0x17
        /*000a*/ 	.short	(.L_1102 - .L_1101)
.L_1101:
        /*000c*/ 	.word	0x00000000
        /*0010*/ 	.short	0x0000
        /*0012*/ 	.short	0x0000
        /*0014*/ 	.byte	0x00, 0xf0, 0xa1, 0x03


	//----- nvinfo : EIATTR_SPARSE_MMA_MASK
	.align		4
.L_1102:
        /*0018*/ 	.byte	0x03, 0x50
        /*001a*/ 	.short	0x0000


	//----- nvinfo : EIATTR_MAXREG_COUNT
	.align		4
        /*001c*/ 	.byte	0x03, 0x1b
        /*001e*/ 	.short	0x00ff


	//----- nvinfo : EIATTR_MERCURY_ISA_VERSION
	.align		4
        /*0020*/ 	.byte	0x03, 0x5f
        /*0022*/ 	.short	0x0101


	//----- nvinfo : EIATTR_COOP_GROUP_MASK_REGIDS
	.align		4
        /*0024*/ 	.byte	0x04, 0x29
        /*0026*/ 	.short	(.L_1104 - .L_1103)


	//   ....[0]....
.L_1103:
        /*0028*/ 	.word	0xffffffff


	//   ....[1]....
        /*002c*/ 	.word	0xffffffff


	//   ....[2]....
        /*0030*/ 	.word	0xffffffff


	//   ....[3]....
        /*0034*/ 	.word	0xffffffff


	//   ....[4]....
        /*0038*/ 	.word	0xffffffff


	//   ....[5]....
        /*003c*/ 	.word	0xffffffff


	//   ....[6]....
        /*0040*/ 	.word	0xffffffff


	//   ....[7]....
        /*0044*/ 	.word	0xffffffff


	//   ....[8]....
        /*0048*/ 	.word	0xffffffff


	//   ....[9]....
        /*004c*/ 	.word	0xffffffff


	//   ....[10]....
        /*0050*/ 	.word	0x050000ba


	//   ....[11]....
        /*0054*/ 	.word	0x050000ba


	//   ....[12]....
        /*0058*/ 	.word	0x050000ba


	//   ....[13]....
        /*005c*/ 	.word	0x050000ba


	//   ....[14]....
        /*0060*/ 	.word	0x050000ba


	//   ....[15]....
        /*0064*/ 	.word	0x050000ba


	//   ....[16]....
        /*0068*/ 	.word	0x050000ba


	//   ....[17]....
        /*006c*/ 	.word	0x050000ba


	//   ....[18]....
        /*0070*/ 	.word	0x050000ba


	//   ....[19]....
        /*0074*/ 	.word	0x050000ba


	//----- nvinfo : EIATTR_COOP_GROUP_INSTR_OFFSETS
	.align		4
.L_1104:
        /*0078*/ 	.byte	0x04, 0x28
        /*007a*/ 	.short	(.L_1106 - .L_1105)


	//   ....[0]....
.L_1105:
        /*007c*/ 	.word	0x0003a7b0


	//   ....[1]....
        /*0080*/ 	.word	0x0003a7e0


	//   ....[2]....
        /*0084*/ 	.word	0x0003a800


	//   ....[3]....
        /*0088*/ 	.word	0x0003a820


	//   ....[4]....
        /*008c*/ 	.word	0x0003a840


	//   ....[5]....
        /*0090*/ 	.word	0x0003b270


	//   ....[6]....
        /*0094*/ 	.word	0x0003b290


	//   ....[7]....
        /*0098*/ 	.word	0x0003b2b0


	//   ....[8]....
        /*009c*/ 	.word	0x0003b2d0


	//   ....[9]....
        /*00a0*/ 	.word	0x0003b2f0


	//   ....[10]....
        /*00a4*/ 	.word	0x0003cf10


	//   ....[11]....
        /*00a8*/ 	.word	0x0003cfb0


	//   ....[12]....
        /*00ac*/ 	.word	0x0003d010


	//   ....[13]....
        /*00b0*/ 	.word	0x0003d070


	//   ....[14]....
        /*00b4*/ 	.word	0x0003d0d0


	//   ....[15]....
        /*00b8*/ 	.word	0x0003db40


	//   ....[16]....
        /*00bc*/ 	.word	0x0003dba0


	//   ....[17]....
        /*00c0*/ 	.word	0x0003dc00


	//   ....[18]....
        /*00c4*/ 	.word	0x0003dc60


	//   ....[19]....
        /*00c8*/ 	.word	0x0003dcc0


	//----- nvinfo : EIATTR_EXIT_INSTR_OFFSETS
	.align		4
.L_1106:
        /*00cc*/ 	.byte	0x04, 0x1c
        /*00ce*/ 	.short	(.L_1108 - .L_1107)


	//   ....[0]....
.L_1107:
        /*00d0*/ 	.word	0x00000640


	//   ....[1]....
        /*00d4*/ 	.word	0x0003ceb0


	//----- nvinfo : EIATTR_MAX_THREADS
	.align		4
.L_1108:
        /*00d8*/ 	.byte	0x04, 0x05
        /*00da*/ 	.short	(.L_1110 - .L_1109)
.L_1109:
        /*00dc*/ 	.word	0x00000080
        /*00e0*/ 	.word	0x00000001
        /*00e4*/ 	.word	0x00000001


	//----- nvinfo : EIATTR_CRS_STACK_SIZE
	.align		4
.L_1110:
        /*00e8*/ 	.byte	0x04, 0x1e
        /*00ea*/ 	.short	(.L_1112 - .L_1111)
.L_1111:
        /*00ec*/ 	.word	0x00000000


	//----- nvinfo : EIATTR_CBANK_PARAM_SIZE
	.align		4
.L_1112:
        /*00f0*/ 	.byte	0x03, 0x19
        /*00f2*/ 	.short	0x00e8


	//----- nvinfo : EIATTR_PARAM_CBANK
	.align		4
        /*00f4*/ 	.byte	0x04, 0x0a
        /*00f6*/ 	.short	(.L_1114 - .L_1113)
	.align		4
.L_1113:
        /*00f8*/ 	.word	index@(.nv.constant0._ZN10layer_norm31ln_parallel_residual_fwd_kernelINS_13Kernel_traitsI13__nv_bfloat16S2_fS2_fjLj2560ELj1ELj4ELj1ELj16ENS_18Kernel_traits_baseILj2560ES2_S2_fS2_fjLj128EEEEELb1ELb1ELb1EEEvNS_9FwdParamsE)
        /*00fc*/ 	.short	0x0210
        /*00fe*/ 	.short	0x00e8


	//----- nvinfo : EIATTR_SW_WAR
	.align		4
.L_1114:
        /*0100*/ 	.byte	0x04, 0x36
        /*0102*/ 	.short	(.L_1116 - .L_1115)
.L_1115:
        /*0104*/ 	.word	0x00000008
.L_1116:


//--------------------- .nv.info._ZN10layer_norm31ln_parallel_residual_fwd_kernelINS_13Kernel_traitsIf13__nv_bfloat16fS2_fjLj2560ELj1ELj4ELj1ELj16ENS_18Kernel_traits_baseILj2560EfS2_fS2_fjLj128EEEEELb0ELb0ELb0EEEvNS_9FwdParamsE --------------------------
	.section	.nv.info._ZN10layer_norm31ln_parallel_residual_fwd_kernelINS_13Kernel_traitsIf13__nv_bfloat16fS2_fjLj2560ELj1ELj4ELj1ELj16ENS_18Kernel_traits_baseILj2560EfS2_fS2_fjLj128EEEEELb0ELb0ELb0EEEvNS_9FwdParamsE,"",@"SHT_CUDA_INFO"
	.sectionflags	@""
	.align	4


	//----- nvinfo : EIATTR_CUDA_API_VERSION
	.align		4
        /*0000*/ 	.byte	0x04, 0x37
        /*0002*/ 	.short	(.L_1118 - .L_1117)
.L_1117:
        /*0004*/ 	.word	0x00000082


	//----- nvinfo : EIATTR_KPARAM_INFO
	.align		4
.L_1118:
        /*0008*/ 	.byte	0x04, 0x17
        /*000a*/ 	.short	(.L_1120 - .L_1119)
.L_1119:
        /*000c*/ 	.word	0x00000000
        /*0010*/ 	.short	0x0000
        /*0012*/ 	.short	0x0000
        /*0014*/ 	.byte	0x00, 0xf0, 0xa1, 0x03


	//----- nvinfo : EIATTR_SPARSE_MMA_MASK
	.align		4
.L_1120:
        /*0018*/ 	.byte	0x03, 0x50
        /*001a*/ 	.short	0x0000


	//----- nvinfo : EIATTR_MAXREG_COUNT
	.align		4
        /*001c*/ 	.byte	0x03, 0x1b
        /*001e*/ 	.short	0x00ff


	//----- nvinfo : EIATTR_ANNOTATIONS
	.align		4
        /*0020*/ 	.byte	0x04, 0x55
        /*0022*/ 	.short	(.L_1122 - .L_1121)


	//   ....[0]....
.L_1121:
        /* <DEDUP_REMOVED lines=173> */


	//----- nvinfo : EIATTR_MERCURY_ISA_VERSION
	.align		4
.L_1122:
        /*0ae4*/ 	.byte	0x03, 0x5f
        /*0ae6*/ 	.short	0x0101


	//----- nvinfo : EIATTR_COOP_GROUP_MASK_REGIDS
	.align		4
        /*0ae8*/ 	.byte	0x04, 0x29
        /*0aea*/ 	.short	(.L_1124 - .L_1123)


	//   ....[0]....
.L_1123:
        /*0aec*/ 	.word	0xffffffff


	//   ....[1]....
        /*0af0*/ 	.word	0xffffffff


	//   ....[2]....
        /*0af4*/ 	.word	0xffffffff


	//   ....[3]....
        /*0af8*/ 	.word	0xffffffff


	//   ....[4]....
        /*0afc*/ 	.word	0xffffffff


	//   ....[5]....
        /*0b00*/ 	.word	0xffffffff


	//   ....[6]....
        /*0b04*/ 	.word	0xffffffff


	//   ....[7]....
        /*0b08*/ 	.word	0xffffffff


	//   ....[8]....
        /*0b0c*/ 	.word	0xffffffff


	//   ....[9]....
        /*0b10*/ 	.word	0xffffffff


	//   ....[10]....
        /*0b14*/ 	.word	0x05000003


	//   ....[11]....
        /*0b18*/ 	.word	0x05000003


	//   ....[12]....
        /*0b1c*/ 	.word	0x05000003


	//   ....[13]....
        /*0b20*/ 	.word	0x05000003


	//   ....[14]....
        /*0b24*/ 	.word	0x05000003


	//   ....[15]....
        /*0b28*/ 	.word	0x05000003


	//   ....[16]....
        /*0b2c*/ 	.word	0x05000003


	//   ....[17]....
        /*0b30*/ 	.word	0x05000003


	//   ....[18]....
        /*0b34*/ 	.word	0x05000003


	//   ....[19]....
        /*0b38*/ 	.word	0x05000003


	//----- nvinfo : EIATTR_COOP_GROUP_INSTR_OFFSETS
	.align		4
.L_1124:
        /*0b3c*/ 	.byte	0x04, 0x28
        /*0b3e*/ 	.short	(.L_1126 - .L_1125)


	//   ....[0]....
.L_1125:
        /*0b40*/ 	.word	0x00006350


	//   ....[1]....
        /*0b44*/ 	.word	0x00006390


	//   ....[2]....
        /*0b48*/ 	.word	0x000063b0


	//   ....[3]....
        /*0b4c*/ 	.word	0x000063d0


	//   ....[4]....
        /*0b50*/ 	.word	0x000063f0


	//   ....[5]....
        /*0b54*/ 	.word	0x00006e70


	//   ....[6]....
        /*0b58*/ 	.word	0x00006e90


	//   ....[7]....
        /*0b5c*/ 	.word	0x00006eb0


	//   ....[8]....
        /*0b60*/ 	.word	0x00006ed0


	//   ....[9]....
        /*0b64*/ 	.word	0x00006ef0


	//   ....[10]....
        /*0b68*/ 	.word	0x0000a120


	//   ....[11]....
        /*0b6c*/ 	.word	0x0000a1c0


	//   ....[12]....
        /*0b70*/ 	.word	0x0000a230


	//   ....[13]....
        /*0b74*/ 	.word	0x0000a2a0


	//   ....[14]....
        /*0b78*/ 	.word	0x0000a310


	//   ....[15]....
        /*0b7c*/ 	.word	0x0000ae00


	//   ....[16]....
        /*0b80*/ 	.word	0x0000ae70


	//   ....[17]....
        /*0b84*/ 	.word	0x0000aee0


	//   ....[18]....
        /*0b88*/ 	.word	0x0000af50


	//   ....[19]....
        /*0b8c*/ 	.word	0x0000afc0


	//----- nvinfo : EIATTR_EXIT_INSTR_OFFSETS
	.align		4
.L_1126:
        /*0b90*/ 	.byte	0x04, 0x1c
        /*0b92*/ 	.short	(.L_1128 - .L_1127)


	//   ....[0]....
.L_1127:
        /*0b94*/ 	.word	0x00001f50


	//   ....[1]....
        /*0b98*/ 	.word	0x0000a0b0


	//----- nvinfo : EIATTR_MAX_THREADS
	.align		4
.L_1128:
        /*0b9c*/ 	.byte	0x04, 0x05
        /*0b9e*/ 	.short	(.L_1130 - .L_1129)
.L_1129:
        /*0ba0*/ 	.word	0x00000080
        /*0ba4*/ 	.word	0x00000001
        /*0ba8*/ 	.word	0x00000001


	//----- nvinfo : EIATTR_CRS_STACK_SIZE
	.align		4
.L_1130:
        /*0bac*/ 	.byte	0x04, 0x1e
        /*0bae*/ 	.short	(.L_1132 - .L_1131)
.L_1131:
        /*0bb0*/ 	.word	0x00000000


	//----- nvinfo : EIATTR_CBANK_PARAM_SIZE
	.align		4
.L_1132:
        /*0bb4*/ 	.byte	0x03, 0x19
        /*0bb6*/ 	.short	0x00e8


	//----- nvinfo : EIATTR_PARAM_CBANK
	.align		4
        /*0bb8*/ 	.byte	0x04, 0x0a
        /*0bba*/ 	.short	(.L_1134 - .L_1133)
	.align		4
.L_1133:
        /*0bbc*/ 	.word	index@(.nv.constant0._ZN10layer_norm31ln_parallel_residual_fwd_kernelINS_13Kernel_traitsIf13__nv_bfloat16fS2_fjLj2560ELj1ELj4ELj1ELj16ENS_18Kernel_traits_baseILj2560EfS2_fS2_fjLj128EEEEELb0ELb0ELb0EEEvNS_9FwdParamsE)
        /*0bc0*/ 	.short	0x0210
        /*0bc2*/ 	.short	0x00e8


	//----- nvinfo : EIATTR_SW_WAR
	.align		4
.L_1134:
        /*0bc4*/ 	.byte	0x04, 0x36
        /*0bc6*/ 	.short	(.L_1136 - .L_1135)
.L_1135:
        /*0bc8*/ 	.word	0x00000008
.L_1136:


//--------------------- .nv.info._ZN10layer_norm31ln_parallel_residual_fwd_kernelINS_13Kernel_traitsIf13__nv_bfloat16fS2_fjLj2560ELj1ELj4ELj1ELj16ENS_18Kernel_traits_baseILj2560EfS2_fS2_fjLj128EEEEELb0ELb0ELb1EEEvNS_9FwdParamsE --------------------------
	.section	.nv.info._ZN10layer_norm31ln_parallel_residual_fwd_kernelINS_13Kernel_traitsIf13__nv_bfloat16fS2_fjLj2560ELj1ELj4ELj1ELj16ENS_18Kernel_traits_baseILj2560EfS2_fS2_fjLj128EEEEELb0ELb0ELb1EEEvNS_9FwdParamsE,"",@"SHT_CUDA_INFO"
	.sectionflags	@""
	.align	4


	//----- nvinfo : EIATTR_CUDA_API_VERSION
	.align		4
        /*0000*/ 	.byte	0x04, 0x37
        /*0002*/ 	.short	(.L_1138 - .L_1137)
.L_1137:
        /*0004*/ 	.word	0x00000082


	//----- nvinfo : EIATTR_KPARAM_INFO
	.align		4
.L_1138:
        /*0008*/ 	.byte	0x04, 0x17
        /*000a*/ 	.short	(.L_1140 - .L_1139)
.L_1139:
        /*000c*/ 	.word	0x00000000
        /*0010*/ 	.short	0x0000
        /*0012*/ 	.short	0x0000
        /*0014*/ 	.byte	0x00, 0xf0, 0xa1, 0x03


	//----- nvinfo : EIATTR_SPARSE_MMA_MASK
	.align		4
.L_1140:
        /*0018*/ 	.byte	0x03, 0x50
        /*001a*/ 	.short	0x0000


	//----- nvinfo : EIATTR_MAXREG_COUNT
	.align		4
        /*001c*/ 	.byte	0x03, 0x1b
        /*001e*/ 	.short	0x00ff


	//----- nvinfo : EIATTR_ANNOTATIONS
	.align		4
        /*0020*/ 	.byte	0x04, 0x55
        /*0022*/ 	.short	(.L_1142 - .L_1141)


	//   ....[0]....
.L_1141:
        /* <DEDUP_REMOVED lines=146> */


	//----- nvinfo : EIATTR_MERCURY_ISA_VERSION
	.align		4
.L_1142:
        /*0934*/ 	.byte	0x03, 0x5f
        /*0936*/ 	.short	0x0101


	//----- nvinfo : EIATTR_COOP_GROUP_MASK_REGIDS
	.align		4
        /*0938*/ 	.byte	0x04, 0x29
        /*093a*/ 	.short	(.L_1144 - .L_1143)


	//   ....[0]....
.L_1143:
        /*093c*/ 	.word	0xffffffff


	//   ....[1]....
        /*0940*/ 	.word	0xffffffff


	//   ....[2]....
        /*0944*/ 	.word	0xffffffff


	//   ....[3]....
        /*0948*/ 	.word	0xffffffff


	//   ....[4]....
        /*094c*/ 	.word	0xffffffff


	//   ....[5]....
        /*0950*/ 	.word	0xffffffff


	//   ....[6]....
        /*0954*/ 	.word	0xffffffff


	//   ....[7]....
        /*0958*/ 	.word	0xffffffff


	//   ....[8]....
        /*095c*/ 	.word	0xffffffff


	//   ....[9]....
        /*0960*/ 	.word	0xffffffff


	//   ....[10]....
        /*0964*/ 	.word	0x050000f0


	//   ....[11]....
        /*0968*/ 	.word	0x050000f0


	//   ....[12]....
        /*096c*/ 	.word	0x050000f0


	//   ....[13]....
        /*0970*/ 	.word	0x050000f0


	//   ....[14]....
        /*0974*/ 	.word	0x050000f0


	//   ....[15]....
        /*0978*/ 	.word	0x050000f0


	//   ....[16]....
        /*097c*/ 	.word	0x050000f0


	//   ....[17]....
        /*0980*/ 	.word	0x050000f0


	//   ....[18]....
        /*0984*/ 	.word	0x050000f0


	//   ....[19]....
        /*0988*/ 	.word	0x050000f0


	//----- nvinfo : EIATTR_COOP_GROUP_INSTR_OFFSETS
	.align		4
.L_1144:
        /*098c*/ 	.byte	0x04, 0x28
        /*098e*/ 	.short	(.L_1146 - .L_1145)


	//   ....[0]....
.L_1145:
        /*0990*/ 	.word	0x000052f0


	//   ....[1]....
        /*0994*/ 	.word	0x00005320


	//   ....[2]....
        /*0998*/ 	.word	0x00005340


	//   ....[3]....
        /*099c*/ 	.word	0x00005360


	//   ....[4]....
        /*09a0*/ 	.word	0x00005380


	//   ....[5]....
        /*09a4*/ 	.word	0x00005db0


	//   ....[6]....
        /*09a8*/ 	.word	0x00005dd0


	//   ....[7]....
        /*09ac*/ 	.word	0x00005df0


	//   ....[8]....
        /*09b0*/ 	.word	0x00005e10


	//   ....[9]....
        /*09b4*/ 	.word	0x00005e30


	//   ....[10]....
        /*09b8*/ 	.word	0x00008860


	//   ....[11]....
        /*09bc*/ 	.word	0x000088f0


	//   ....[12]....
        /*09c0*/ 	.word	0x00008960


	//   ....[13]....
        /*09c4*/ 	.word	0x000089d0


	//   ....[14]....
        /*09c8*/ 	.word	0x00008a40


	//   ....[15]....
        /*09cc*/ 	.word	0x000094d0


	//   ....[16]....
        /*09d0*/ 	.word	0x00009530


	//   ....[17]....
        /*09d4*/ 	.word	0x00009590


	//   ....[18]....
        /*09d8*/ 	.word	0x000095f0


	//   ....[19]....
        /*09dc*/ 	.word	0x00009650


	//----- nvinfo : EIATTR_EXIT_INSTR_OFFSETS
	.align		4
.L_1146:
        /*09e0*/ 	.byte	0x04, 0x1c
        /*09e2*/ 	.short	(.L_1148 - .L_1147)


	//   ....[0]....
.L_1147:
        /*09e4*/ 	.word	0x00000f80


	//   ....[1]....
        /*09e8*/ 	.word	0x000087f0


	//----- nvinfo : EIATTR_MAX_THREADS
	.align		4
.L_1148:
        /*09ec*/ 	.byte	0x04, 0x05
        /*09ee*/ 	.short	(.L_1150 - .L_1149)
.L_1149:
        /*09f0*/ 	.word	0x00000080
        /*09f4*/ 	.word	0x00000001
        /*09f8*/ 	.word	0x00000001


	//----- nvinfo : EIATTR_CRS_STACK_SIZE
	.align		4
.L_1150:
        /*09fc*/ 	.byte	0x04, 0x1e
        /*09fe*/ 	.short	(.L_1152 - .L_1151)
.L_1151:
        /*0a00*/ 	.word	0x00000000


	//----- nvinfo : EIATTR_CBANK_PARAM_SIZE
	.align		4
.L_1152:
        /*0a04*/ 	.byte	0x03, 0x19
        /*0a06*/ 	.short	0x00e8


	//----- nvinfo : EIATTR_PARAM_CBANK
	.align		4
        /*0a08*/ 	.byte	0x04, 0x0a
        /*0a0a*/ 	.short	(.L_1154 - .L_1153)
	.align		4
.L_1153:
        /*0a0c*/ 	.word	index@(.nv.constant0._ZN10layer_norm31ln_parallel_residual_fwd_kernelINS_13Kernel_traitsIf13__nv_bfloat16fS2_fjLj2560ELj1ELj4ELj1ELj16ENS_18Kernel_traits_baseILj2560EfS2_fS2_fjLj128EEEEELb0ELb0ELb1EEEvNS_9FwdParamsE)
        /*0a10*/ 	.short	0x0210
        /*0a12*/ 	.short	0x00e8


	//----- nvinfo : EIATTR_SW_WAR
	.align		4
.L_1154:
        /*0a14*/ 	.byte	0x04, 0x36
        /*0a16*/ 	.short	(.L_1156 - .L_1155)
.L_1155:
        /*0a18*/ 	.word	0x00000008
.L_1156:


//--------------------- .nv.info._ZN10layer_norm31ln_parallel_residual_fwd_kernelINS_13Kernel_traitsIf13__nv_bfloat16fS2_fjLj2560ELj1ELj4ELj1ELj16ENS_18Kernel_traits_baseILj2560EfS2_fS2_fjLj128EEEEELb0ELb1ELb0EEEvNS_9FwdParamsE --------------------------
	.section	.nv.info._ZN10layer_norm31ln_parallel_residual_fwd_kernelINS_13Kernel_traitsIf13__nv_bfloat16fS2_fjLj2560ELj1ELj4ELj1ELj16ENS_18Kernel_traits_baseILj2560EfS2_fS2_fjLj128EEEEELb0ELb1ELb0EEEvNS_9FwdParamsE,"",@"SHT_CUDA_INFO"
	.sectionflags	@""
	.align	4


	//----- nvinfo : EIATTR_CUDA_API_VERSION
	.align		4
        /*0000*/ 	.byte	0x04, 0x37
        /*0002*/ 	.short	(.L_1158 - .L_1157)
.L_1157:
        /*0004*/ 	.word	0x00000082


	//----- nvinfo : EIATTR_KPARAM_INFO
	.align		4
.L_1158:
        /*0008*/ 	.byte	0x04, 0x17
        /*000a*/ 	.short	(.L_1160 - .L_1159)
.L_1159:
        /*000c*/ 	.word	0x00000000
        /*0010*/ 	.short	0x0000
        /*0012*/ 	.short	0x0000
        /*0014*/ 	.byte	0x00, 0xf0, 0xa1, 0x03


	//----- nvinfo : EIATTR_SPARSE_MMA_MASK
	.align		4
.L_1160:
        /*0018*/ 	.byte	0x03, 0x50
        /*001a*/ 	.short	0x0000


	//----- nvinfo : EIATTR_MAXREG_COUNT
	.align		4
        /*001c*/ 	.byte	0x03, 0x1b
        /*001e*/ 	.short	0x00ff


	//----- nvinfo : EIATTR_ANNOTATIONS
	.align		4
        /*0020*/ 	.byte	0x04, 0x55
        /*0022*/ 	.short	(.L_1162 - .L_1161)


	//   ....[0]....
.L_1161:
        /* <DEDUP_REMOVED lines=14> */


	//----- nvinfo : EIATTR_MERCURY_ISA_VERSION
	.align		4
.L_1162:
        /*00f4*/ 	.byte	0x03, 0x5f
        /*00f6*/ 	.short	0x0101


	//----- nvinfo : EIATTR_COOP_GROUP_MASK_REGIDS
	.align		4
        /*00f8*/ 	.byte	0x04, 0x29
        /*00fa*/ 	.short	(.L_1164 - .L_1163)


	//   ....[0]....
.L_1163:
        /*00fc*/ 	.word	0xffffffff


	//   ....[1]....
        /*0100*/ 	.word	0xffffffff


	//   ....[2]....
        /*0104*/ 	.word	0xffffffff


	//   ....[3]....
        /*0108*/ 	.word	0xffffffff


	//   ....[4]....
        /*010c*/ 	.word	0xffffffff


	//   ....[5]....
        /*0110*/ 	.word	0xffffffff


	//   ....[6]....
        /*0114*/ 	.word	0xffffffff


	//   ....[7]....
        /*0118*/ 	.word	0xffffffff


	//   ....[8]....
        /*011c*/ 	.word	0xffffffff


	//   ....[9]....
        /*0120*/ 	.word	0xffffffff


	//   ....[10]....
        /*0124*/ 	.word	0x05000003


	//   ....[11]....
        /*0128*/ 	.word	0x05000003


	//   ....[12]....
        /*012c*/ 	.word	0x05000003


	//   ....[13]....
        /*0130*/ 	.word	0x05000003


	//   ....[14]....
        /*0134*/ 	.word	0x05000003


	//   ....[15]....
        /*0138*/ 	.word	0x05000003


	//   ....[16]....
        /*013c*/ 	.word	0x05000003


	//   ....[17]....
        /*0140*/ 	.word	0x05000003


	//   ....[18]....
        /*0144*/ 	.word	0x05000003


	//   ....[19]....
        /*0148*/ 	.word	0x05000003


	//----- nvinfo : EIATTR_COOP_GROUP_INSTR_OFFSETS
	.align		4
.L_1164:
        /*014c*/ 	.byte	0x04, 0x28
        /*014e*/ 	.short	(.L_1166 - .L_1165)


	//   ....[0]....
.L_1165:
        /*0150*/ 	.word	0x000052d0


	//   ....[1]....
        /*0154*/ 	.word	0x00005310


	//   ....[2]....
        /*0158*/ 	.word	0x00005330


	//   ....[3]....
        /*015c*/ 	.word	0x00005350


	//   ....[4]....
        /*0160*/ 	.word	0x00005370


	//   ....[5]....
        /*0164*/ 	.word	0x00005df0


	//   ....[6]....
        /*0168*/ 	.word	0x00005e10


	//   ....[7]....
        /*016c*/ 	.word	0x00005e30


	//   ....[8]....
        /*0170*/ 	.word	0x00005e50


	//   ....[9]....
        /*0174*/ 	.word	0x00005e70


	//   ....[10]....
        /*0178*/ 	.word	0x000077c0


	//   ....[11]....
        /*017c*/ 	.word	0x00007860


	//   ....[12]....
        /*0180*/ 	.word	0x000078d0


	//   ....[13]....
        /*0184*/ 	.word	0x00007940


	//   ....[14]....
        /*0188*/ 	.word	0x000079b0


	//   ....[15]....
        /*018c*/ 	.word	0x000084a0


	//   ....[16]....
        /*0190*/ 	.word	0x00008510


	//   ....[17]....
        /*0194*/ 	.word	0x00008580


	//   ....[18]....
        /*0198*/ 	.word	0x000085f0


	//   ....[19]....
        /*019c*/ 	.word	0x00008660


	//----- nvinfo : EIATTR_EXIT_INSTR_OFFSETS
	.align		4
.L_1166:
        /*01a0*/ 	.byte	0x04, 0x1c
        /*01a2*/ 	.short	(.L_1168 - .L_1167)


	//   ....[0]....
.L_1167:
        /*01a4*/ 	.word	0x00000ef0


	//   ....[1]....
        /*01a8*/ 	.word	0x00007750


	//----- nvinfo : EIATTR_MAX_THREADS
	.align		4
.L_1168:
        /*01ac*/ 	.byte	0x04, 0x05
        /*01ae*/ 	.short	(.L_1170 - .L_1169)
.L_1169:
        /*01b0*/ 	.word	0x00000080
        /*01b4*/ 	.word	0x00000001
        /*01b8*/ 	.word	0x00000001


	//----- nvinfo : EIATTR_CRS_STACK_SIZE
	.align		4
.L_1170:
        /*01bc*/ 	.byte	0x04, 0x1e
        /*01be*/ 	.short	(.L_1172 - .L_1171)
.L_1171:
        /*01c0*/ 	.word	0x00000000


	//----- nvinfo : EIATTR_CBANK_PARAM_SIZE
	.align		4
.L_1172:
        /*01c4*/ 	.byte	0x03, 0x19
        /*01c6*/ 	.short	0x00e8


	//----- nvinfo : EIATTR_PARAM_CBANK
	.align		4
        /*01c8*/ 	.byte	0x04, 0x0a
        /*01ca*/ 	.short	(.L_1174 - .L_1173)
	.align		4
.L_1173:
        /*01cc*/ 	.word	index@(.nv.constant0._ZN10layer_norm31ln_parallel_residual_fwd_kernelINS_13Kernel_traitsIf13__nv_bfloat16fS2_fjLj2560ELj1ELj4ELj1ELj16ENS_18Kernel_traits_baseILj2560EfS2_fS2_fjLj128EEEEELb0ELb1ELb0EEEvNS_9FwdParamsE)
        /*01d0*/ 	.short	0x0210
        /*01d2*/ 	.short	0x00e8


	//----- nvinfo : EIATTR_SW_WAR
	.align		4
.L_1174:
        /*01d4*/ 	.byte	0x04, 0x36
        /*01d6*/ 	.short	(.L_1176 - .L_1175)
.L_1175:
        /*01d8*/ 	.word	0x00000008
.L_1176:


//--------------------- .nv.info._ZN10layer_norm31ln_parallel_residual_fwd_kernelINS_13Kernel_traitsIf13__nv_bfloat16fS2_fjLj2560ELj1ELj4ELj1ELj16ENS_18Kernel_traits_baseILj2560EfS2_fS2_fjLj128EEEEELb0ELb1ELb1EEEvNS_9FwdParamsE --------------------------
	.section	.nv.info._ZN10layer_norm31ln_parallel_residual_fwd_kernelINS_13Kernel_traitsIf13__nv_bfloat16fS2_fjLj2560ELj1ELj4ELj1ELj16ENS_18Kernel_traits_baseILj2560EfS2_fS2_fjLj128EEEEELb0ELb1ELb1EEEvNS_9FwdParamsE,"",@"SHT_CUDA_INFO"
	.sectionflags	@""
	.align	4


	//----- nvinfo : EIATTR_CUDA_API_VERSION
	.align		4
        /*0000*/ 	.byte	0x04, 0x37
        /*0002*/ 	.short	(.L_1178 - .L_1177)
.L_1177:
        /*0004*/ 	.word	0x00000082


	//----- nvinfo : EIATTR_KPARAM_INFO
	.align		4
.L_1178:
        /*0008*/ 	.byte	0x04, 0x17
        /*000a*/ 	.short	(.L_1180 - .L_1179)
.L_1179:
        /*000c*/ 	.word	0x00000000
        /*0010*/ 	.short	0x0000
        /*0012*/ 	.short	0x0000
        /*0014*/ 	.byte	0x00, 0xf0, 0xa1, 0x03


	//----- nvinfo : EIATTR_SPARSE_MMA_MASK
	.align		4
.L_1180:
        /*0018*/ 	.byte	0x03, 0x50
        /*001a*/ 	.short	0x0000


	//----- nvinfo : EIATTR_MAXREG_COUNT
	.align		4
        /*001c*/ 	.byte	0x03, 0x1b
        /*001e*/ 	.short	0x00ff


	//----- nvinfo : EIATTR_ANNOTATIONS
	.align		4
        /*0020*/ 	.byte	0x04, 0x55
        /*0022*/ 	.short	(.L_1182 - .L_1181)


	//   ....[0]....
.L_1181:
        /* <DEDUP_REMOVED lines=15> */


	//----- nvinfo : EIATTR_MERCURY_ISA_VERSION
	.align		4
.L_1182:
        /*0104*/ 	.byte	0x03, 0x5f
        /*0106*/ 	.short	0x0101


	//----- nvinfo : EIATTR_COOP_GROUP_MASK_REGIDS
	.align		4
        /*0108*/ 	.byte	0x04, 0x29
        /*010a*/ 	.short	(.L_1184 - .L_1183)


	//   ....[0]....
.L_1183:
        /*010c*/ 	.word	0xffffffff


	//   ....[1]....
        /*0110*/ 	.word	0xffffffff


	//   ....[2]....
        /*0114*/ 	.word	0xffffffff


	//   ....[3]....
        /*0118*/ 	.word	0xffffffff


	//   ....[4]....
        /*011c*/ 	.word	0xffffffff


	//   ....[5]....
        /*0120*/ 	.word	0xffffffff


	//   ....[6]....
        /*0124*/ 	.word	0xffffffff


	//   ....[7]....
        /*0128*/ 	.word	0xffffffff


	//   ....[8]....
        /*012c*/ 	.word	0xffffffff


	//   ....[9]....
        /*0130*/ 	.word	0xffffffff


	//   ....[10]....
        /*0134*/ 	.word	0x050000f5


	//   ....[11]....
        /*0138*/ 	.word	0x050000f5


	//   ....[12]....
        /*013c*/ 	.word	0x050000f5


	//   ....[13]....
        /*0140*/ 	.word	0x050000f5


	//   ....[14]....
        /*0144*/ 	.word	0x050000f5


	//   ....[15]....
        /*0148*/ 	.word	0x050000f5


	//   ....[16]....
        /*014c*/ 	.word	0x050000f5


	//   ....[17]....
        /*0150*/ 	.word	0x050000f5


	//   ....[18]....
        /*0154*/ 	.word	0x050000f5


	//   ....[19]....
        /*0158*/ 	.word	0x050000f5


	//----- nvinfo : EIATTR_COOP_GROUP_INSTR_OFFSETS
	.align		4
.L_1184:
        /*015c*/ 	.byte	0x04, 0x28
        /*015e*/ 	.short	(.L_1186 - .L_1185)


	//   ....[0]....
.L_1185:
        /*0160*/ 	.word	0x000042b0


	//   ....[1]....
        /*0164*/ 	.word	0x000042e0


	//   ....[2]....
        /*0168*/ 	.word	0x00004300


	//   ....[3]....
        /*016c*/ 	.word	0x00004320


	//   ....[4]....
        /*0170*/ 	.word	0x00004340


	//   ....[5]....
        /*0174*/ 	.word	0x00004d70


	//   ....[6]....
        /*0178*/ 	.word	0x00004d90


	//   ....[7]....
        /*017c*/ 	.word	0x00004db0


	//   ....[8]....
        /*0180*/ 	.word	0x00004dd0


	//   ....[9]....
        /*0184*/ 	.word	0x00004df0


	//   ....[10]....
        /*0188*/ 	.word	0x000066f0


	//   ....[11]....
        /*018c*/ 	.word	0x00006780


	//   ....[12]....
        /*0190*/ 	.word	0x000067f0


	//   ....[13]....
        /*0194*/ 	.word	0x00006860


	//   ....[14]....
        /*0198*/ 	.word	0x000068d0


	//   ....[15]....
        /*019c*/ 	.word	0x00007360


	//   ....[16]....
        /*01a0*/ 	.word	0x000073c0


	//   ....[17]....
        /*01a4*/ 	.word	0x00007420


	//   ....[18]....
        /*01a8*/ 	.word	0x00007480


	//   ....[19]....
        /*01ac*/ 	.word	0x000074e0


	//----- nvinfo : EIATTR_EXIT_INSTR_OFFSETS
	.align		4
.L_1186:
        /*01b0*/ 	.byte	0x04, 0x1c
        /*01b2*/ 	.short	(.L_1188 - .L_1187)


	//   ....[0]....
.L_1187:
        /*01b4*/ 	.word	0x000004f0


	//   ....[1]....
        /*01b8*/ 	.word	0x00006680


	//----- nvinfo : EIATTR_MAX_THREADS
	.align		4
.L_1188:
        /*01bc*/ 	.byte	0x04, 0x05
        /*01be*/ 	.short	(.L_1190 - .L_1189)
.L_1189:
        /*01c0*/ 	.word	0x00000080
        /*01c4*/ 	.word	0x00000001
        /*01c8*/ 	.word	0x00000001


	//----- nvinfo : EIATTR_CRS_STACK_SIZE
	.align		4
.L_1190:
        /*01cc*/ 	.byte	0x04, 0x1e
        /*01ce*/ 	.short	(.L_1192 - .L_1191)
.L_1191:
        /*01d0*/ 	.word	0x00000000


	//----- nvinfo : EIATTR_CBANK_PARAM_SIZE
	.align		4
.L_1192:
        /*01d4*/ 	.byte	0x03, 0x19
        /*01d6*/ 	.short	0x00e8


	//----- nvinfo : EIATTR_PARAM_CBANK
	.align		4
        /*01d8*/ 	.byte	0x04, 0x0a
        /*01da*/ 	.short	(.L_1194 - .L_1193)
	.align		4
.L_1193:
        /*01dc*/ 	.word	index@(.nv.constant0._ZN10layer_norm31ln_parallel_residual_fwd_kernelINS_13Kernel_traitsIf13__nv_bfloat16fS2_fjLj2560ELj1ELj4ELj1ELj16ENS_18Kernel_traits_baseILj2560EfS2_fS2_fjLj128EEEEELb0ELb1ELb1EEEvNS_9FwdParamsE)
        /*01e0*/ 	.short	0x0210
        /*01e2*/ 	.short	0x00e8


	//----- nvinfo : EIATTR_SW_WAR
	.align		4
.L_1194:
        /*01e4*/ 	.byte	0x04, 0x36
        /*01e6*/ 	.short	(.L_1196 - .L_1195)
.L_1195:
        /*01e8*/ 	.word	0x00000008
.L_1196:


//--------------------- .nv.info._ZN10layer_norm31ln_parallel_residual_fwd_kernelINS_13Kernel_traitsIf13__nv_bfloat16fS2_fjLj2560ELj1ELj4ELj1ELj16ENS_18Kernel_traits_baseILj2560EfS2_fS2_fjLj128EEEEELb1ELb0ELb0EEEvNS_9FwdParamsE --------------------------
	.section	.nv.info._ZN10layer_norm31ln_parallel_residual_fwd_kernelINS_13Kernel_traitsIf13__nv_bfloat16fS2_fjLj2560ELj1ELj4ELj1ELj16ENS_18Kernel_traits_baseILj2560EfS2_fS2_fjLj128EEEEELb1ELb0ELb0EEEvNS_9FwdParamsE,"",@"SHT_CUDA_INFO"
	.sectionflags	@""
	.align	4


	//----- nvinfo : EIATTR_CUDA_API_VERSION
	.align		4
        /*0000*/ 	.byte	0x04, 0x37
        /*0002*/ 	.short	(.L_1198 - .L_1197)
.L_1197:
        /*0004*/ 	.word	0x00000082


	//----- nvinfo : EIATTR_KPARAM_INFO
	.align		4
.L_1198:
        /*0008*/ 	.byte	0x04, 0x17
        /*000a*/ 	.short	(.L_1200 - .L_1199)
.L_1199:
        /*000c*/ 	.word	0x00000000
        /*0010*/ 	.short	0x0000
        /*0012*/ 	.short	0x0000
        /*0014*/ 	.byte	0x00, 0xf0, 0xa1, 0x03


	//----- nvinfo : EIATTR_SPARSE_MMA_MASK
	.align		4
.L_1200:
        /*0018*/ 	.byte	0x03, 0x50
        /*001a*/ 	.short	0x0000


	//----- nvinfo : EIATTR_MAXREG_COUNT
	.align		4
        /*001c*/ 	.byte	0x03, 0x1b
        /*001e*/ 	.short	0x00ff


	//----- nvinfo : EIATTR_ANNOTATIONS
	.align		4
        /*0020*/ 	.byte	0x04, 0x55
        /*0022*/ 	.short	(.L_1202 - .L_1201)


	//   ....[0]....
.L_1201:
        /* <DEDUP_REMOVED lines=159> */


	//----- nvinfo : EIATTR_MERCURY_ISA_VERSION
	.align		4
.L_1202:
        /*0a04*/ 	.byte	0x03, 0x5f
        /*0a06*/ 	.short	0x0101


	//----- nvinfo : EIATTR_COOP_GROUP_MASK_REGIDS
	.align		4
        /*0a08*/ 	.byte	0x04, 0x29
        /*0a0a*/ 	.short	(.L_1204 - .L_1203)


	//   ....[0]....
.L_1203:
        /*0a0c*/ 	.word	0xffffffff


	//   ....[1]....
        /*0a10*/ 	.word	0xffffffff


	//   ....[2]....
        /*0a14*/ 	.word	0xffffffff


	//   ....[3]....
        /*0a18*/ 	.word	0xffffffff


	//   ....[4]....
        /*0a1c*/ 	.word	0xffffffff


	//   ....[5]....
        /*0a20*/ 	.word	0xffffffff


	//   ....[6]....
        /*0a24*/ 	.word	0xffffffff


	//   ....[7]....
        /*0a28*/ 	.word	0xffffffff


	//   ....[8]....
        /*0a2c*/ 	.word	0xffffffff


	//   ....[9]....
        /*0a30*/ 	.word	0xffffffff


	//   ....[10]....
        /*0a34*/ 	.word	0x05000016


	//   ....[11]....
        /*0a38*/ 	.word	0x05000016


	//   ....[12]....
        /*0a3c*/ 	.word	0x05000016


	//   ....[13]....
        /*0a40*/ 	.word	0x05000016


	//   ....[14]....
        /*0a44*/ 	.word	0x05000016


	//   ....[15]....
        /*0a48*/ 	.word	0x05000016


	//   ....[16]....
        /*0a4c*/ 	.word	0x05000016


	//   ....[17]....
        /*0a50*/ 	.word	0x05000016


	//   ....[18]....
        /*0a54*/ 	.word	0x05000016


	//   ....[19]....
        /*0a58*/ 	.word	0x05000016


	//----- nvinfo : EIATTR_COOP_GROUP_INSTR_OFFSETS
	.align		4
.L_1204:
        /*0a5c*/ 	.byte	0x04, 0x28
        /*0a5e*/ 	.short	(.L_1206 - .L_1205)


	//   ....[0]....
.L_1205:
        /*0a60*/ 	.word	0x0003ca00


	//   ....[1]....
        /*0a64*/ 	.word	0x0003ca70


	//   ....[2]....
        /*0a68*/ 	.word	0x0003ca90


	//   ....[3]....
        /*0a6c*/ 	.word	0x0003cab0


	//   ....[4]....
        /*0a70*/ 	.word	0x0003cad0


	//   ....[5]....
        /*0a74*/ 	.word	0x0003d550


	//   ....[6]....
        /*0a78*/ 	.word	0x0003d570


	//   ....[7]....
        /*0a7c*/ 	.word	0x0003d590


	//   ....[8]....
        /*0a80*/ 	.word	0x0003d5b0


	//   ....[9]....
        /*0a84*/ 	.word	0x0003d5d0


	//   ....[10]....
        /*0a88*/ 	.word	0x00040640


	//   ....[11]....
        /*0a8c*/ 	.word	0x000406f0


	//   ....[12]....
        /*0a90*/ 	.word	0x00040780


	//   ....[13]....
        /*0a94*/ 	.word	0x000407f0


	//   ....[14]....
        /*0a98*/ 	.word	0x00040860


	//   ....[15]....
        /*0a9c*/ 	.word	0x00041350


	//   ....[16]....
        /*0aa0*/ 	.word	0x000413c0


	//   ....[17]....
        /*0aa4*/ 	.word	0x00041430


	//   ....[18]....
        /*0aa8*/ 	.word	0x000414a0


	//   ....[19]....
        /*0aac*/ 	.word	0x00041510


	//----- nvinfo : EIATTR_EXIT_INSTR_OFFSETS
	.align		4
.L_1206:
        /*0ab0*/ 	.byte	0x04, 0x1c
        /*0ab2*/ 	.short	(.L_1208 - .L_1207)


	//   ....[0]....
.L_1207:
        /*0ab4*/ 	.word	0x00002580


	//   ....[1]....
        /*0ab8*/ 	.word	0x000405d0


	//----- nvinfo : EIATTR_MAX_THREADS
	.align		4
.L_1208:
        /*0abc*/ 	.byte	0x04, 0x05
        /*0abe*/ 	.short	(.L_1210 - .L_1209)
.L_1209:
        /*0ac0*/ 	.word	0x00000080
        /*0ac4*/ 	.word	0x00000001
        /*0ac8*/ 	.word	0x00000001


	//----- nvinfo : EIATTR_CRS_STACK_SIZE
	.align		4
.L_1210:
        /*0acc*/ 	.byte	0x04, 0x1e
        /*0ace*/ 	.short	(.L_1212 - .L_1211)
.L_1211:
        /*0ad0*/ 	.word	0x00000000


	//----- nvinfo : EIATTR_CBANK_PARAM_SIZE
	.align		4
.L_1212:
        /*0ad4*/ 	.byte	0x03, 0x19
        /*0ad6*/ 	.short	0x00e8


	//----- nvinfo : EIATTR_PARAM_CBANK
	.align		4
        /*0ad8*/ 	.byte	0x04, 0x0a
        /*0ada*/ 	.short	(.L_1214 - .L_1213)
	.align		4
.L_1213:
        /*0adc*/ 	.word	index@(.nv.constant0._ZN10layer_norm31ln_parallel_residual_fwd_kernelINS_13Kernel_traitsIf13__nv_bfloat16fS2_fjLj2560ELj1ELj4ELj1ELj16ENS_18Kernel_traits_baseILj2560EfS2_fS2_fjLj128EEEEELb1ELb0ELb0EEEvNS_9FwdParamsE)
        /*0ae0*/ 	.short	0x0210
        /*0ae2*/ 	.short	0x00e8


	//----- nvinfo : EIATTR_SW_WAR
	.align		4
.L_1214:
        /*0ae4*/ 	.byte	0x04, 0x36
        /*0ae6*/ 	.short	(.L_1216 - .L_1215)
.L_1215:
        /*0ae8*/ 	.word	0x00000008
.L_1216:


//--------------------- .nv.info._ZN10layer_norm31ln_parallel_residual_fwd_kernelINS_13Kernel_traitsIf13__nv_bfloat16fS2_fjLj2560ELj1ELj4ELj1ELj16ENS_18Kernel_traits_baseILj2560EfS2_fS2_fjLj128EEEEELb1ELb0ELb1EEEvNS_9FwdParamsE --------------------------
	.section	.nv.info._ZN10layer_norm31ln_parallel_residual_fwd_kernelINS_13Kernel_traitsIf13__nv_bfloat16fS2_fjLj2560ELj1ELj4ELj1ELj16ENS_18Kernel_traits_baseILj2560EfS2_fS2_fjLj128EEEEELb1ELb0ELb1EEEvNS_9FwdParamsE,"",@"SHT_CUDA_INFO"
	.sectionflags	@""
	.align	4


	//----- nvinfo : EIATTR_CUDA_API_VERSION
	.align		4
        /*0000*/ 	.byte	0x04, 0x37
        /*0002*/ 	.short	(.L_1218 - .L_1217)
.L_1217:
        /*0004*/ 	.word	0x00000082


	//----- nvinfo : EIATTR_KPARAM_INFO
	.align		4
.L_1218:
        /*0008*/ 	.byte	0x04, 0x17
        /*000a*/ 	.short	(.L_1220 - .L_1219)
.L_1219:
        /*000c*/ 	.word	0x00000000
        /*0010*/ 	.short	0x0000
        /*0012*/ 	.short	0x0000
        /*0014*/ 	.byte	0x00, 0xf0, 0xa1, 0x03


	//----- nvinfo : EIATTR_SPARSE_MMA_MASK
	.align		4
.L_1220:
        /*0018*/ 	.byte	0x03, 0x50
        /*001a*/ 	.short	0x0000


	//----- nvinfo : EIATTR_MAXREG_COUNT
	.align		4
        /*001c*/ 	.byte	0x03, 0x1b
        /*001e*/ 	.short	0x00ff


	//----- nvinfo : EIATTR_ANNOTATIONS
	.align		4
        /*0020*/ 	.byte	0x04, 0x55
        /*0022*/ 	.short	(.L_1222 - .L_1221)


	//   ....[0]....
.L_1221:
        /* <DEDUP_REMOVED lines=156> */


	//----- nvinfo : EIATTR_MERCURY_ISA_VERSION
	.align		4
.L_1222:
        /*09d4*/ 	.byte	0x03, 0x5f
        /*09d6*/ 	.short	0x0101


	//----- nvinfo : EIATTR_COOP_GROUP_MASK_REGIDS
	.align		4
        /*09d8*/ 	.byte	0x04, 0x29
        /*09da*/ 	.short	(.L_1224 - .L_1223)


	//   ....[0]....
.L_1223:
        /*09dc*/ 	.word	0xffffffff


	//   ....[1]....
        /*09e0*/ 	.word	0xffffffff


	//   ....[2]....
        /*09e4*/ 	.word	0xffffffff


	//   ....[3]....
        /*09e8*/ 	.word	0xffffffff


	//   ....[4]....
        /*09ec*/ 	.word	0xffffffff


	//   ....[5]....
        /*09f0*/ 	.word	0xffffffff


	//   ....[6]....
        /*09f4*/ 	.word	0xffffffff


	//   ....[7]....
        /*09f8*/ 	.word	0xffffffff


	//   ....[8]....
        /*09fc*/ 	.word	0xffffffff


	//   ....[9]....
        /*0a00*/ 	.word	0xffffffff


	//   ....[10]....
        /*0a04*/ 	.word	0x050000da


	//   ....[11]....
        /*0a08*/ 	.word	0x050000da


	//   ....[12]....
        /*0a0c*/ 	.word	0x050000da


	//   ....[13]....
        /*0a10*/ 	.word	0x050000da


	//   ....[14]....
        /*0a14*/ 	.word	0x050000da


	//   ....[15]....
        /*0a18*/ 	.word	0x050000da


	//   ....[16]....
        /*0a1c*/ 	.word	0x050000da


	//   ....[17]....
        /*0a20*/ 	.word	0x050000da


	//   ....[18]....
        /*0a24*/ 	.word	0x050000da


	//   ....[19]....
        /*0a28*/ 	.word	0x050000da


	//----- nvinfo : EIATTR_COOP_GROUP_INSTR_OFFSETS
	.align		4
.L_1224:
        /*0a2c*/ 	.byte	0x04, 0x28
        /*0a2e*/ 	.short	(.L_1226 - .L_1225)


	//   ....[0]....
.L_1225:
        /*0a30*/ 	.word	0x0003b8f0


	//   ....[1]....
        /*0a34*/ 	.word	0x0003b920


	//   ....[2]....
        /*0a38*/ 	.word	0x0003b940


	//   ....[3]....
        /*0a3c*/ 	.word	0x0003b960


	//   ....[4]....
        /*0a40*/ 	.word	0x0003b980


	//   ....[5]....
        /*0a44*/ 	.word	0x0003c3b0


	//   ....[6]....
        /*0a48*/ 	.word	0x0003c3d0


	//   ....[7]....
        /*0a4c*/ 	.word	0x0003c3f0


	//   ....[8]....
        /*0a50*/ 	.word	0x0003c410


	//   ....[9]....
        /*0a54*/ 	.word	0x0003c430


	//   ....[10]....
        /*0a58*/ 	.word	0x0003ef50


	//   ....[11]....
        /*0a5c*/ 	.word	0x0003eff0


	//   ....[12]....
        /*0a60*/ 	.word	0x0003f060


	//   ....[13]....
        /*0a64*/ 	.word	0x0003f0d0


	//   ....[14]....
        /*0a68*/ 	.word	0x0003f140


	//   ....[15]....
        /*0a6c*/ 	.word	0x0003fbd0


	//   ....[16]....
        /*0a70*/ 	.word	0x0003fc40


	//   ....[17]....
        /*0a74*/ 	.word	0x0003fcb0


	//   ....[18]....
        /*0a78*/ 	.word	0x0003fd20


	//   ....[19]....
        /*0a7c*/ 	.word	0x0003fd90


	//----- nvinfo : EIATTR_EXIT_INSTR_OFFSETS
	.align		4
.L_1226:
        /*0a80*/ 	.byte	0x04, 0x1c
        /*0a82*/ 	.short	(.L_1228 - .L_1227)


	//   ....[0]....
.L_1227:
        /*0a84*/ 	.word	0x00001470


	//   ....[1]....
        /*0a88*/ 	.word	0x0003eee0


	//----- nvinfo : EIATTR_MAX_THREADS
	.align		4
.L_1228:
        /*0a8c*/ 	.byte	0x04, 0x05
        /*0a8e*/ 	.short	(.L_1230 - .L_1229)
.L_1229:
        /*0a90*/ 	.word	0x00000080
        /*0a94*/ 	.word	0x00000001
        /*0a98*/ 	.word	0x00000001


	//----- nvinfo : EIATTR_CRS_STACK_SIZE
	.align		4
.L_1230:
        /*0a9c*/ 	.byte	0x04, 0x1e
        /*0a9e*/ 	.short	(.L_1232 - .L_1231)
.L_1231:
        /*0aa0*/ 	.word	0x00000000


	//----- nvinfo : EIATTR_CBANK_PARAM_SIZE
	.align		4
.L_1232:
        /*0aa4*/ 	.byte	0x03, 0x19
        /*0aa6*/ 	.short	0x00e8


	//----- nvinfo : EIATTR_PARAM_CBANK
	.align		4
        /*0aa8*/ 	.byte	0x04, 0x0a
        /*0aaa*/ 	.short	(.L_1234 - .L_1233)
	.align		4
.L_1233:
        /*0aac*/ 	.word	index@(.nv.constant0._ZN10layer_norm31ln_parallel_residual_fwd_kernelINS_13Kernel_traitsIf13__nv_bfloat16fS2_fjLj2560ELj1ELj4ELj1ELj16ENS_18Kernel_traits_baseILj2560EfS2_fS2_fjLj128EEEEELb1ELb0ELb1EEEvNS_9FwdParamsE)
        /*0ab0*/ 	.short	0x0210
        /*0ab2*/ 	.short	0x00e8


	//----- nvinfo : EIATTR_SW_WAR
	.align		4
.L_1234:
        /*0ab4*/ 	.byte	0x04, 0x36
        /*0ab6*/ 	.short	(.L_1236 - .L_1235)
.L_1235:
        /*0ab8*/ 	.word	0x00000008
.L_1236:


//--------------------- .nv.info._ZN10layer_norm31ln_parallel_residual_fwd_kernelINS_13Kernel_traitsIf13__nv_bfloat16fS2_fjLj2560ELj1ELj4ELj1ELj16ENS_18Kernel_traits_baseILj2560EfS2_fS2_fjLj128EEEEELb1ELb1ELb0EEEvNS_9FwdParamsE --------------------------
	.section	.nv.info._ZN10layer_norm31ln_parallel_residual_fwd_kernelINS_13Kernel_traitsIf13__nv_bfloat16fS2_fjLj2560ELj1ELj4ELj1ELj16ENS_18Kernel_traits_baseILj2560EfS2_fS2_fjLj128EEEEELb1ELb1ELb0EEEvNS_9FwdParamsE,"",@"SHT_CUDA_INFO"
	.sectionflags	@""
	.align	4


	//----- nvinfo : EIATTR_CUDA_API_VERSION
	.align		4
        /*0000*/ 	.byte	0x04, 0x37
        /*0002*/ 	.short	(.L_1238 - .L_1237)
.L_1237:
        /*0004*/ 	.word	0x00000082


	//----- nvinfo : EIATTR_KPARAM_INFO
	.align		4
.L_1238:
        /*0008*/ 	.byte	0x04, 0x17
        /*000a*/ 	.short	(.L_1240 - .L_1239)
.L_1239:
        /*000c*/ 	.word	0x00000000
        /*0010*/ 	.short	0x0000
        /*0012*/ 	.short	0x0000
        /*0014*/ 	.byte	0x00, 0xf0, 0xa1, 0x03


	//----- nvinfo : EIATTR_SPARSE_MMA_MASK
	.align		4
.L_1240:
        /*0018*/ 	.byte	0x03, 0x50
        /*001a*/ 	.short	0x0000


	//----- nvinfo : EIATTR_MAXREG_COUNT
	.align		4
        /*001c*/ 	.byte	0x03, 0x1b
        /*001e*/ 	.short	0x00ff


	//----- nvinfo : EIATTR_ANNOTATIONS
	.align		4
        /*0020*/ 	.byte	0x04, 0x55
        /*0022*/ 	.short	(.L_1242 - .L_1241)


	//   ....[0]....
.L_1241:
        /* <DEDUP_REMOVED lines=29> */


	//----- nvinfo : EIATTR_MERCURY_ISA_VERSION
	.align		4
.L_1242:
        /*01e4*/ 	.byte	0x03, 0x5f
        /*01e6*/ 	.short	0x0101


	//----- nvinfo : EIATTR_COOP_GROUP_MASK_REGIDS
	.align		4
        /*01e8*/ 	.byte	0x04, 0x29
        /*01ea*/ 	.short	(.L_1244 - .L_1243)


	//   ....[0]....
.L_1243:
        /*01ec*/ 	.word	0xffffffff


	//   ....[1]....
        /*01f0*/ 	.word	0xffffffff


	//   ....[2]....
        /*01f4*/ 	.word	0xffffffff


	//   ....[3]....
        /*01f8*/ 	.word	0xffffffff


	//   ....[4]....
        /*01fc*/ 	.word	0xffffffff


	//   ....[5]....
        /*0200*/ 	.word	0xffffffff


	//   ....[6]....
        /*0204*/ 	.word	0xffffffff


	//   ....[7]....
        /*0208*/ 	.word	0xffffffff


	//   ....[8]....
        /*020c*/ 	.word	0xffffffff


	//   ....[9]....
        /*0210*/ 	.word	0xffffffff


	//   ....[10]....
        /*0214*/ 	.word	0x050000bc


	//   ....[11]....
        /*0218*/ 	.word	0x050000bc


	//   ....[12]....
        /*021c*/ 	.word	0x050000bc


	//   ....[13]....
        /*0220*/ 	.word	0x050000bc


	//   ....[14]....
        /*0224*/ 	.word	0x050000bc


	//   ....[15]....
        /*0228*/ 	.word	0x050000bc


	//   ....[16]....
        /*022c*/ 	.word	0x050000bc


	//   ....[17]....
        /*0230*/ 	.word	0x050000bc


	//   ....[18]....
        /*0234*/ 	.word	0x050000bc


	//   ....[19]....
        /*0238*/ 	.word	0x050000bc


	//----- nvinfo : EIATTR_COOP_GROUP_INSTR_OFFSETS
	.align		4
.L_1244:
        /*023c*/ 	.byte	0x04, 0x28
        /*023e*/ 	.short	(.L_1246 - .L_1245)


	//   ....[0]....
.L_1245:
        /*0240*/ 	.word	0x0003aa80


	//   ....[1]....
        /*0244*/ 	.word	0x0003aaf0


	//   ....[2]....
        /*0248*/ 	.word	0x0003ab10


	//   ....[3]....
        /*024c*/ 	.word	0x0003ab30


	//   ....[4]....
        /*0250*/ 	.word	0x0003ab50


	//   ....[5]....
        /*0254*/ 	.word	0x0003b5d0


	//   ....[6]....
        /*0258*/ 	.word	0x0003b5f0


	//   ....[7]....
        /*025c*/ 	.word	0x0003b610


	//   ....[8]....
        /*0260*/ 	.word	0x0003b630


	//   ....[9]....
        /*0264*/ 	.word	0x0003b650


	//   ....[10]....
        /*0268*/ 	.word	0x0003d180


	//   ....[11]....
        /*026c*/ 	.word	0x0003d230


	//   ....[12]....
        /*0270*/ 	.word	0x0003d2c0


	//   ....[13]....
        /*0274*/ 	.word	0x0003d330


	//   ....[14]....
        /*0278*/ 	.word	0x0003d3a0


	//   ....[15]....
        /*027c*/ 	.word	0x0003de90


	//   ....[16]....
        /*0280*/ 	.word	0x0003df00


	//   ....[17]....
        /*0284*/ 	.word	0x0003df70


	//   ....[18]....
        /*0288*/ 	.word	0x0003dfe0


	//   ....[19]....
        /*028c*/ 	.word	0x0003e050


	//----- nvinfo : EIATTR_EXIT_INSTR_OFFSETS
	.align		4
.L_1246:
        /*0290*/ 	.byte	0x04, 0x1c
        /*0292*/ 	.short	(.L_1248 - .L_1247)


	//   ....[0]....
.L_1247:
        /*0294*/ 	.word	0x00001440


	//   ....[1]....
        /*0298*/ 	.word	0x0003d110


	//----- nvinfo : EIATTR_MAX_THREADS
	.align		4
.L_1248:
        /*029c*/ 	.byte	0x04, 0x05
        /*029e*/ 	.short	(.L_1250 - .L_1249)
.L_1249:
        /*02a0*/ 	.word	0x00000080
        /*02a4*/ 	.word	0x00000001
        /*02a8*/ 	.word	0x00000001


	//----- nvinfo : EIATTR_CRS_STACK_SIZE
	.align		4
.L_1250:
        /*02ac*/ 	.byte	0x04, 0x1e
        /*02ae*/ 	.short	(.L_1252 - .L_1251)
.L_1251:
        /*02b0*/ 	.word	0x00000000


	//----- nvinfo : EIATTR_CBANK_PARAM_SIZE
	.align		4
.L_1252:
        /*02b4*/ 	.byte	0x03, 0x19
        /*02b6*/ 	.short	0x00e8


	//----- nvinfo : EIATTR_PARAM_CBANK
	.align		4
        /*02b8*/ 	.byte	0x04, 0x0a
        /*02ba*/ 	.short	(.L_1254 - .L_1253)
	.align		4
.L_1253:
        /*02bc*/ 	.word	index@(.nv.constant0._ZN10layer_norm31ln_parallel_residual_fwd_kernelINS_13Kernel_traitsIf13__nv_bfloat16fS2_fjLj2560ELj1ELj4ELj1ELj16ENS_18Kernel_traits_baseILj2560EfS2_fS2_fjLj128EEEEELb1ELb1ELb0EEEvNS_9FwdParamsE)
        /*02c0*/ 	.short	0x0210
        /*02c2*/ 	.short	0x00e8


	//----- nvinfo : EIATTR_SW_WAR
	.align		4
.L_1254:
        /*02c4*/ 	.byte	0x04, 0x36
        /*02c6*/ 	.short	(.L_1256 - .L_1255)
.L_1255:
        /*02c8*/ 	.word	0x00000008
.L_1256:


//--------------------- .nv.info._ZN10layer_norm31ln_parallel_residual_fwd_kernelINS_13Kernel_traitsIf13__nv_bfloat16fS2_fjLj2560ELj1ELj4ELj1ELj16ENS_18Kernel_traits_baseILj2560EfS2_fS2_fjLj128EEEEELb1ELb1ELb1EEEvNS_9FwdParamsE --------------------------
	.section	.nv.info._ZN10layer_norm31ln_parallel_residual_fwd_kernelINS_13Kernel_traitsIf13__nv_bfloat16fS2_fjLj2560ELj1ELj4ELj1ELj16ENS_18Kernel_traits_baseILj2560EfS2_fS2_fjLj128EEEEELb1ELb1ELb1EEEvNS_9FwdParamsE,"",@"SHT_CUDA_INFO"
	.sectionflags	@""
	.align	4


	//----- nvinfo : EIATTR_CUDA_API_VERSION
	.align		4
        /*0000*/ 	.byte	0x04, 0x37
        /*0002*/ 	.short	(.L_1258 - .L_1257)
.L_1257:
        /*0004*/ 	.word	0x00000082


	//----- nvinfo : EIATTR_KPARAM_INFO
	.align		4
.L_1258:
        /*0008*/ 	.byte	0x04, 0x17
        /*000a*/ 	.short	(.L_1260 - .L_1259)
.L_1259:
        /*000c*/ 	.word	0x00000000
        /*0010*/ 	.short	0x0000
        /*0012*/ 	.short	0x0000
        /*0014*/ 	.byte	0x00, 0xf0, 0xa1, 0x03


	//----- nvinfo : EIATTR_SPARSE_MMA_MASK
	.align		4
.L_1260:
        /*0018*/ 	.byte	0x03, 0x50
        /*001a*/ 	.short	0x0000


	//----- nvinfo : EIATTR_MAXREG_COUNT
	.align		4
        /*001c*/ 	.byte	0x03, 0x1b
        /*001e*/ 	.short	0x00ff


	//----- nvinfo : EIATTR_ANNOTATIONS
	.align		4
        /*0020*/ 	.byte	0x04, 0x55
        /*0022*/ 	.short	(.L_1262 - .L_1261)


	//   ....[0]....
.L_1261:
        /* <DEDUP_REMOVED lines=31> */


	//----- nvinfo : EIATTR_MERCURY_ISA_VERSION
	.align		4
.L_1262:
        /*0204*/ 	.byte	0x03, 0x5f
        /*0206*/ 	.short	0x0101


	//----- nvinfo : EIATTR_COOP_GROUP_MASK_REGIDS
	.align		4
        /*0208*/ 	.byte	0x04, 0x29
        /*020a*/ 	.short	(.L_1264 - .L_1263)


	//   ....[0]....
.L_1263:
        /*020c*/ 	.word	0xffffffff


	//   ....[1]....
        /*0210*/ 	.word	0xffffffff


	//   ....[2]....
        /*0214*/ 	.word	0xffffffff


	//   ....[3]....
        /*0218*/ 	.word	0xffffffff


	//   ....[4]....
        /*021c*/ 	.word	0xffffffff


	//   ....[5]....
        /*0220*/ 	.word	0xffffffff


	//   ....[6]....
        /*0224*/ 	.word	0xffffffff


	//   ....[7]....
        /*0228*/ 	.word	0xffffffff


	//   ....[8]....
        /*022c*/ 	.word	0xffffffff


	//   ....[9]....
        /*0230*/ 	.word	0xffffffff


	//   ....[10]....
        /*0234*/ 	.word	0x050000d5


	//   ....[11]....
        /*0238*/ 	.word	0x050000d5


	//   ....[12]....
        /*023c*/ 	.word	0x050000d5


	//   ....[13]....
        /*0240*/ 	.word	0x050000d5


	//   ....[14]....
        /*0244*/ 	.word	0x050000d5


	//   ....[15]....
        /*0248*/ 	.word	0x050000d5


	//   ....[16]....
        /*024c*/ 	.word	0x050000d5


	//   ....[17]....
        /*0250*/ 	.word	0x050000d5


	//   ....[18]....
        /*0254*/ 	.word	0x050000d5


	//   ....[19]....
        /*0258*/ 	.word	0x050000d5


	//----- nvinfo : EIATTR_COOP_GROUP_INSTR_OFFSETS
	.align		4
.L_1264:
        /*025c*/ 	.byte	0x04, 0x28
        /*025e*/ 	.short	(.L_1266 - .L_1265)


	//   ....[0]....
.L_1265:
        /*0260*/ 	.word	0x0003a5f0


	//   ....[1]....
        /*0264*/ 	.word	0x0003a620


	//   ....[2]....
        /*0268*/ 	.word	0x0003a640


	//   ....[3]....
        /*026c*/ 	.word	0x0003a660


	//   ....[4]....
        /*0270*/ 	.word	0x0003a680


	//   ....[5]....
        /*0274*/ 	.word	0x0003b0b0


	//   ....[6]....
        /*0278*/ 	.word	0x0003b0d0


	//   ....[7]....
        /*027c*/ 	.word	0x0003b0f0


	//   ....[8]....
        /*0280*/ 	.word	0x0003b110


	//   ....[9]....
        /*0284*/ 	.word	0x0003b130


	//   ....[10]....
        /*0288*/ 	.word	0x0003c860


	//   ....[11]....
        /*028c*/ 	.word	0x0003c900


	//   ....[12]....
        /*0290*/ 	.word	0x0003c970


	//   ....[13]....
        /*0294*/ 	.word	0x0003c9e0


	//   ....[14]....
        /*0298*/ 	.word	0x0003ca50


	//   ....[15]....
        /*029c*/ 	.word	0x0003d4e0


	//   ....[16]....
        /*02a0*/ 	.word	0x0003d550


	//   ....[17]....
        /*02a4*/ 	.word	0x0003d5c0


	//   ....[18]....
        /*02a8*/ 	.word	0x0003d630


	//   ....[19]....
        /*02ac*/ 	.word	0x0003d6a0


	//----- nvinfo : EIATTR_EXIT_INSTR_OFFSETS
	.align		4
.L_1266:
        /*02b0*/ 	.byte	0x04, 0x1c
        /*02b2*/ 	.short	(.L_1268 - .L_1267)


	//   ....[0]....
.L_1267:
        /*02b4*/ 	.word	0x00000970


	//   ....[1]....
        /*02b8*/ 	.word	0x0003c7f0


	//----- nvinfo : EIATTR_MAX_THREADS
	.align		4
.L_1268:
        /*02bc*/ 	.byte	0x04, 0x05
        /*02be*/ 	.short	(.L_1270 - .L_1269)
.L_1269:
        /*02c0*/ 	.word	0x00000080
        /*02c4*/ 	.word	0x00000001
        /*02c8*/ 	.word	0x00000001


	//----- nvinfo : EIATTR_CRS_STACK_SIZE
	.align		4
.L_1270:
        /*02cc*/ 	.byte	0x04, 0x1e
        /*02ce*/ 	.short	(.L_1272 - .L_1271)
.L_1271:
        /*02d0*/ 	.word	0x00000000


	//----- nvinfo : EIATTR_CBANK_PARAM_SIZE
	.align		4
.L_1272:
        /*02d4*/ 	.byte	0x03, 0x19
        /*02d6*/ 	.short	0x00e8


	//----- nvinfo : EIATTR_PARAM_CBANK
	.align		4
        /*02d8*/ 	.byte	0x04, 0x0a
        /*02da*/ 	.short	(.L_1274 - .L_1273)
	.align		4
.L_1273:
        /*02dc*/ 	.word	index@(.nv.constant0._ZN10layer_norm31ln_parallel_residual_fwd_kernelINS_13Kernel_traitsIf13__nv_bfloat16fS2_fjLj2560ELj1ELj4ELj1ELj16ENS_18Kernel_traits_baseILj2560EfS2_fS2_fjLj128EEEEELb1ELb1ELb1EEEvNS_9FwdParamsE)
        /*02e0*/ 	.short	0x0210
        /*02e2*/ 	.short	0x00e8


	//----- nvinfo : EIATTR_SW_WAR
	.align		4
.L_1274:
        /*02e4*/ 	.byte	0x04, 0x36
        /*02e6*/ 	.short	(.L_1276 - .L_1275)
.L_1275:
        /*02e8*/ 	.word	0x00000008
.L_1276:


//--------------------- .nv.info._ZN10layer_norm31ln_parallel_residual_fwd_kernelINS_13Kernel_traitsIf6__halfS2_S2_fjLj2560ELj1ELj4ELj1ELj16ENS_18Kernel_traits_baseILj2560EfS2_S2_S2_fjLj128EEEEELb0ELb0ELb0EEEvNS_9FwdParamsE --------------------------
	.section	.nv.info._ZN10layer_norm31ln_parallel_residual_fwd_kernelINS_13Kernel_traitsIf6__halfS2_S2_fjLj2560ELj1ELj4ELj1ELj16ENS_18Kernel_traits_baseILj2560EfS2_S2_S2_fjLj128EEEEELb0ELb0ELb0EEEvNS_9FwdParamsE,"",@"SHT_CUDA_INFO"
	.sectionflags	@""
	.align	4


	//----- nvinfo : EIATTR_CUDA_API_VERSION
	.align		4
        /*0000*/ 	.byte	0x04, 0x37
        /*0002*/ 	.short	(.L_1278 - .L_1277)
.L_1277:
        /*0004*/ 	.word	0x00000082


	//----- nvinfo : EIATTR_KPARAM_INFO
	.align		4
.L_1278:
        /*0008*/ 	.byte	0x04, 0x17
        /*000a*/ 	.short	(.L_1280 - .L_1279)
.L_1279:
        /*000c*/ 	.word	0x00000000
        /*0010*/ 	.short	0x0000
        /*0012*/ 	.short	0x0000
        /*0014*/ 	.byte	0x00, 0xf0, 0xa1, 0x03


	//----- nvinfo : EIATTR_SPARSE_MMA_MASK
	.align		4
.L_1280:
        /*0018*/ 	.byte	0x03, 0x50
        /*001a*/ 	.short	0x0000


	//----- nvinfo : EIATTR_MAXREG_COUNT
	.align		4
        /*001c*/ 	.byte	0x03, 0x1b
        /*001e*/ 	.short	0x00ff


	//----- nvinfo : EIATTR_ANNOTATIONS
	.align		4
        /*0020*/ 	.byte	0x04, 0x55
        /*0022*/ 	.short	(.L_1282 - .L_1281)


	//   ....[0]....
.L_1281:
        /* <DEDUP_REMOVED lines=323> */


	//----- nvinfo : EIATTR_MERCURY_ISA_VERSION
	.align		4
.L_1282:
        /*1444*/ 	.byte	0x03, 0x5f
        /*1446*/ 	.short	0x0101


	//----- nvinfo : EIATTR_COOP_GROUP_MASK_REGIDS
	.align		4
        /*1448*/ 	.byte	0x04, 0x29
        /*144a*/ 	.short	(.L_1284 - .L_1283)


	//   ....[0]....
.L_1283:
        /*144c*/ 	.word	0xffffffff


	//   ....[1]....
        /*1450*/ 	.word	0xffffffff


	//   ....[2]....
        /*1454*/ 	.word	0xffffffff


	//   ....[3]....
        /*1458*/ 	.word	0xffffffff


	//   ....[4]....
        /*145c*/ 	.word	0xffffffff


	//   ....[5]....
        /*1460*/ 	.word	0xffffffff


	//   ....[6]....
        /*1464*/ 	.word	0xffffffff


	//   ....[7]....
        /*1468*/ 	.word	0xffffffff


	//   ....[8]....
        /*146c*/ 	.word	0xffffffff


	//   ....[9]....
        /*1470*/ 	.word	0xffffffff


	//   ....[10]....
        /*1474*/ 	.word	0x0500002a


	//   ....[11]....
        /*1478*/ 	.word	0x0500002a


	//   ....[12]....
        /*147c*/ 	.word	0x0500002a


	//   ....[13]....
        /*1480*/ 	.word	0x0500002a


	//   ....[14]....
        /*1484*/ 	.word	0x0500002a


	//   ....[15]....
        /*1488*/ 	.word	0x0500002a


	//   ....[16]....
        /*148c*/ 	.word	0x0500002a


	//   ....[17]....
        /*1490*/ 	.word	0x0500002a


	//   ....[18]....
        /*1494*/ 	.word	0x0500002a


	//   ....[19]....
        /*1498*/ 	.word	0x0500002a


	//----- nvinfo : EIATTR_COOP_GROUP_INSTR_OFFSETS
	.align		4
.L_1284:
        /*149c*/ 	.byte	0x04, 0x28
        /*149e*/ 	.short	(.L_1286 - .L_1285)


	//   ....[0]....
.L_1285:
        /*14a0*/ 	.word	0x00008a00


	//   ....[1]....
        /*14a4*/ 	.word	0x00008a40


	//   ....[2]....
        /*14a8*/ 	.word	0x00008a60


	//   ....[3]....
        /*14ac*/ 	.word	0x00008a80


	//   ....[4]....
        /*14b0*/ 	.word	0x00008aa0


	//   ....[5]....
        /*14b4*/ 	.word	0x00009530


	//   ....[6]....
        /*14b8*/ 	.word	0x00009550


	//   ....[7]....
        /*14bc*/ 	.word	0x00009570


	//   ....[8]....
        /*14c0*/ 	.word	0x00009590


	//   ....[9]....
        /*14c4*/ 	.word	0x000095b0


	//   ....[10]....
        /*14c8*/ 	.word	0x0000d7d0


	//   ....[11]....
        /*14cc*/ 	.word	0x0000d870


	//   ....[12]....
        /*14d0*/ 	.word	0x0000d8d0


	//   ....[13]....
        /*14d4*/ 	.word	0x0000d930


	//   ....[14]....
        /*14d8*/ 	.word	0x0000d990


	//   ....[15]....
        /*14dc*/ 	.word	0x0000e480


	//   ....[16]....
        /*14e0*/ 	.word	0x0000e4e0


	//   ....[17]....
        /*14e4*/ 	.word	0x0000e540


	//   ....[18]....
        /*14e8*/ 	.word	0x0000e5a0


	//   ....[19]....
        /*14ec*/ 	.word	0x0000e600


	//----- nvinfo : EIATTR_EXIT_INSTR_OFFSETS
	.align		4
.L_1286:
        /*14f0*/ 	.byte	0x04, 0x1c
        /*14f2*/ 	.short	(.L_1288 - .L_1287)


	//   ....[0]....
.L_1287:
        /*14f4*/ 	.word	0x000023b0


	//   ....[1]....
        /*14f8*/ 	.word	0x0000d760


	//----- nvinfo : EIATTR_MAX_THREADS
	.align		4
.L_1288:
        /*14fc*/ 	.byte	0x04, 0x05
        /*14fe*/ 	.short	(.L_1290 - .L_1289)
.L_1289:
        /*1500*/ 	.word	0x00000080
        /*1504*/ 	.word	0x00000001
        /*1508*/ 	.word	0x00000001


	//----- nvinfo : EIATTR_CRS_STACK_SIZE
	.align		4
.L_1290:
        /*150c*/ 	.byte	0x04, 0x1e
        /*150e*/ 	.short	(.L_1292 - .L_1291)
.L_1291:
        /*1510*/ 	.word	0x00000000


	//----- nvinfo : EIATTR_CBANK_PARAM_SIZE
	.align		4
.L_1292:
        /*1514*/ 	.byte	0x03, 0x19
        /*1516*/ 	.short	0x00e8


	//----- nvinfo : EIATTR_PARAM_CBANK
	.align		4
        /*1518*/ 	.byte	0x04, 0x0a
        /*151a*/ 	.short	(.L_1294 - .L_1293)
	.align		4
.L_1293:
        /*151c*/ 	.word	index@(.nv.constant0._ZN10layer_norm31ln_parallel_residual_fwd_kernelINS_13Kernel_traitsIf6__halfS2_S2_fjLj2560ELj1ELj4ELj1ELj16ENS_18Kernel_traits_baseILj2560EfS2_S2_S2_fjLj128EEEEELb0ELb0ELb0EEEvNS_9FwdParamsE)
        /*1520*/ 	.short	0x0210
        /*1522*/ 	.short	0x00e8


	//----- nvinfo : EIATTR_SW_WAR
	.align		4
.L_1294:
        /*1524*/ 	.byte	0x04, 0x36
        /*1526*/ 	.short	(.L_1296 - .L_1295)
.L_1295:
        /*1528*/ 	.word	0x00000008
.L_1296:


//--------------------- .nv.info._ZN10layer_norm31ln_parallel_residual_fwd_kernelINS_13Kernel_traitsIf6__halfS2_S2_fjLj2560ELj1ELj4ELj1ELj16ENS_18Kernel_traits_baseILj2560EfS2_S2_S2_fjLj128EEEEELb0ELb0ELb1EEEvNS_9FwdParamsE --------------------------
	.section	.nv.info._ZN10layer_norm31ln_parallel_residual_fwd_kernelINS_13Kernel_traitsIf6__halfS2_S2_fjLj2560ELj1ELj4ELj1ELj16ENS_18Kernel_traits_baseILj2560EfS2_S2_S2_fjLj128EEEEELb0ELb0ELb1EEEvNS_9FwdParamsE,"",@"SHT_CUDA_INFO"
	.sectionflags	@""
	.align	4


	//----- nvinfo : EIATTR_CUDA_API_VERSION
	.align		4
        /*0000*/ 	.byte	0x04, 0x37
        /*0002*/ 	.short	(.L_1298 - .L_1297)
.L_1297:
        /*0004*/ 	.word	0x00000082


	//----- nvinfo : EIATTR_KPARAM_INFO
	.align		4
.L_1298:
        /*0008*/ 	.byte	0x04, 0x17
        /*000a*/ 	.short	(.L_1300 - .L_1299)
.L_1299:
        /*000c*/ 	.word	0x00000000
        /*0010*/ 	.short	0x0000
        /*0012*/ 	.short	0x0000
        /*0014*/ 	.byte	0x00, 0xf0, 0xa1, 0x03


	//----- nvinfo : EIATTR_SPARSE_MMA_MASK
	.align		4
.L_1300:
        /*0018*/ 	.byte	0x03, 0x50
        /*001a*/ 	.short	0x0000


	//----- nvinfo : EIATTR_MAXREG_COUNT
	.align		4
        /*001c*/ 	.byte	0x03, 0x1b
        /*001e*/ 	.short	0x00ff


	//----- nvinfo : EIATTR_ANNOTATIONS
	.align		4
        /*0020*/ 	.byte	0x04, 0x55
        /*0022*/ 	.short	(.L_1302 - .L_1301)


	//   ....[0]....
.L_1301:
        /* <DEDUP_REMOVED lines=142> */


	//----- nvinfo : EIATTR_MERCURY_ISA_VERSION
	.align		4
.L_1302:
        /*08f4*/ 	.byte	0x03, 0x5f
        /*08f6*/ 	.short	0x0101


	//----- nvinfo : EIATTR_COOP_GROUP_MASK_REGIDS
	.align		4
        /*08f8*/ 	.byte	0x04, 0x29
        /*08fa*/ 	.short	(.L_1304 - .L_1303)


	//   ....[0]....
.L_1303:
        /*08fc*/ 	.word	0xffffffff


	//   ....[1]....
        /*0900*/ 	.word	0xffffffff


	//   ....[2]....
        /*0904*/ 	.word	0xffffffff


	//   ....[3]....
        /*0908*/ 	.word	0xffffffff


	//   ....[4]....
        /*090c*/ 	.word	0xffffffff


	//   ....[5]....
        /*0910*/ 	.word	0xffffffff


	//   ....[6]....
        /*0914*/ 	.word	0xffffffff


	//   ....[7]....
        /*0918*/ 	.word	0xffffffff


	//   ....[8]....
        /*091c*/ 	.word	0xffffffff


	//   ....[9]....
        /*0920*/ 	.word	0xffffffff


	//   ....[10]....
        /*0924*/ 	.word	0x050000a3


	//   ....[11]....
        /*0928*/ 	.word	0x050000a3


	//   ....[12]....
        /*092c*/ 	.word	0x050000a3


	//   ....[13]....
        /*0930*/ 	.word	0x050000a3


	//   ....[14]....
        /*0934*/ 	.word	0x050000a3


	//   ....[15]....
        /*0938*/ 	.word	0x050000a3


	//   ....[16]....
        /*093c*/ 	.word	0x050000a3


	//   ....[17]....
        /*0940*/ 	.word	0x050000a3


	//   ....[18]....
        /*0944*/ 	.word	0x050000a3


	//   ....[19]....
        /*0948*/ 	.word	0x050000a3


	//----- nvinfo : EIATTR_COOP_GROUP_INSTR_OFFSETS
	.align		4
.L_1304:
        /*094c*/ 	.byte	0x04, 0x28
        /*094e*/ 	.short	(.L_1306 - .L_1305)


	//   ....[0]....
.L_1305:
        /*0950*/ 	.word	0x00007580


	//   ....[1]....
        /*0954*/ 	.word	0x000075b0


	//   ....[2]....
        /*0958*/ 	.word	0x000075d0


	//   ....[3]....
        /*095c*/ 	.word	0x000075f0


	//   ....[4]....
        /*0960*/ 	.word	0x00007610


	//   ....[5]....
        /*0964*/ 	.word	0x00008040


	//   ....[6]....
        /*0968*/ 	.word	0x00008060


	//   ....[7]....
        /*096c*/ 	.word	0x00008080


	//   ....[8]....
        /*0970*/ 	.word	0x000080a0


	//   ....[9]....
        /*0974*/ 	.word	0x000080c0


	//   ....[10]....
        /*0978*/ 	.word	0x0000aa40


	//   ....[11]....
        /*097c*/ 	.word	0x0000aae0


	//   ....[12]....
        /*0980*/ 	.word	0x0000ab40


	//   ....[13]....
        /*0984*/ 	.word	0x0000aba0


	//   ....[14]....
        /*0988*/ 	.word	0x0000ac00


	//   ....[15]....
        /*098c*/ 	.word	0x0000b680


	//   ....[16]....
        /*0990*/ 	.word	0x0000b6e0


	//   ....[17]....
        /*0994*/ 	.word	0x0000b740


	//   ....[18]....
        /*0998*/ 	.word	0x0000b7a0


	//   ....[19]....
        /*099c*/ 	.word	0x0000b800


	//----- nvinfo : EIATTR_EXIT_INSTR_OFFSETS
	.align		4
.L_1306:
        /*09a0*/ 	.byte	0x04, 0x1c
        /*09a2*/ 	.short	(.L_1308 - .L_1307)


	//   ....[0]....
.L_1307:
        /*09a4*/ 	.word	0x00000f90


	//   ....[1]....
        /*09a8*/ 	.word	0x0000a9d0


	//----- nvinfo : EIATTR_MAX_THREADS
	.align		4
.L_1308:
        /*09ac*/ 	.byte	0x04, 0x05
        /*09ae*/ 	.short	(.L_1310 - .L_1309)
.L_1309:
        /*09b0*/ 	.word	0x00000080
        /*09b4*/ 	.word	0x00000001
        /*09b8*/ 	.word	0x00000001


	//----- nvinfo : EIATTR_CRS_STACK_SIZE
	.align		4
.L_1310:
        /*09bc*/ 	.byte	0x04, 0x1e
        /*09be*/ 	.short	(.L_1312 - .L_1311)
.L_1311:
        /*09c0*/ 	.word	0x00000000


	//----- nvinfo : EIATTR_CBANK_PARAM_SIZE
	.align		4
.L_1312:
        /*09c4*/ 	.byte	0x03, 0x19
        /*09c6*/ 	.short	0x00e8


	//----- nvinfo : EIATTR_PARAM_CBANK
	.align		4
        /*09c8*/ 	.byte	0x04, 0x0a
        /*09ca*/ 	.short	(.L_1314 - .L_1313)
	.align		4
.L_1313:
        /*09cc*/ 	.word	index@(.nv.constant0._ZN10layer_norm31ln_parallel_residual_fwd_kernelINS_13Kernel_traitsIf6__halfS2_S2_fjLj2560ELj1ELj4ELj1ELj16ENS_18Kernel_traits_baseILj2560EfS2_S2_S2_fjLj128EEEEELb0ELb0ELb1EEEvNS_9FwdParamsE)
        /*09d0*/ 	.short	0x0210
        /*09d2*/ 	.short	0x00e8


	//----- nvinfo : EIATTR_SW_WAR
	.align		4
.L_1314:
        /*09d4*/ 	.byte	0x04, 0x36
        /*09d6*/ 	.short	(.L_1316 - .L_1315)
.L_1315:
        /*09d8*/ 	.word	0x00000008
.L_1316:


//--------------------- .nv.info._ZN10layer_norm31ln_parallel_residual_fwd_kernelINS_13Kernel_traitsIf6__halfS2_S2_fjLj2560ELj1ELj4ELj1ELj16ENS_18Kernel_traits_baseILj2560EfS2_S2_S2_fjLj128EEEEELb0ELb1ELb0EEEvNS_9FwdParamsE --------------------------
	.section	.nv.info._ZN10layer_norm31ln_parallel_residual_fwd_kernelINS_13Kernel_traitsIf6__halfS2_S2_fjLj2560ELj1ELj4ELj1ELj16ENS_18Kernel_traits_baseILj2560EfS2_S2_S2_fjLj128EEEEELb0ELb1ELb0EEEvNS_9FwdParamsE,"",@"SHT_CUDA_INFO"
	.sectionflags	@""
	.align	4


	//----- nvinfo : EIATTR_CUDA_API_VERSION
	.align		4
        /*0000*/ 	.byte	0x04, 0x37
        /*0002*/ 	.short	(.L_1318 - .L_1317)
.L_1317:
        /*0004*/ 	.word	0x00000082


	//----- nvinfo : EIATTR_KPARAM_INFO
	.align		4
.L_1318:
        /*0008*/ 	.byte	0x04, 0x17
        /*000a*/ 	.short	(.L_1320 - .L_1319)
.L_1319:
        /*000c*/ 	.word	0x00000000
        /*0010*/ 	.short	0x0000
        /*0012*/ 	.short	0x0000
        /*0014*/ 	.byte	0x00, 0xf0, 0xa1, 0x03


	//----- nvinfo : EIATTR_SPARSE_MMA_MASK
	.align		4
.L_1320:
        /*0018*/ 	.byte	0x03, 0x50
        /*001a*/ 	.short	0x0000


	//----- nvinfo : EIATTR_MAXREG_COUNT
	.align		4
        /*001c*/ 	.byte	0x03, 0x1b
        /*001e*/ 	.short	0x00ff


	//----- nvinfo : EIATTR_ANNOTATIONS
	.align		4
        /*0020*/ 	.byte	0x04, 0x55
        /*0022*/ 	.short	(.L_1322 - .L_1321)


	//   ....[0]....
.L_1321:
        /* <DEDUP_REMOVED lines=13> */


	//----- nvinfo : EIATTR_MERCURY_ISA_VERSION
	.align		4
.L_1322:
        /*00e4*/ 	.byte	0x03, 0x5f
        /*00e6*/ 	.short	0x0101


	//----- nvinfo : EIATTR_COOP_GROUP_MASK_REGIDS
	.align		4
        /*00e8*/ 	.byte	0x04, 0x29
        /*00ea*/ 	.short	(.L_1324 - .L_1323)


	//   ....[0]....
.L_1323:
        /*00ec*/ 	.word	0xffffffff


	//   ....[1]....
        /*00f0*/ 	.word	0xffffffff


	//   ....[2]....
        /*00f4*/ 	.word	0xffffffff


	//   ....[3]....
        /*00f8*/ 	.word	0xffffffff


	//   ....[4]....
        /*00fc*/ 	.word	0xffffffff


	//   ....[5]....
        /*0100*/ 	.word	0xffffffff


	//   ....[6]....
        /*0104*/ 	.word	0xffffffff


	//   ....[7]....
        /*0108*/ 	.word	0xffffffff


	//   ....[8]....
        /*010c*/ 	.word	0xffffffff


	//   ....[9]....
        /*0110*/ 	.word	0xffffffff


	//   ....[10]....
        /*0114*/ 	.word	0x05000078


	//   ....[11]....
        /*0118*/ 	.word	0x05000078


	//   ....[12]....
        /*011c*/ 	.word	0x05000078


	//   ....[13]....
        /*0120*/ 	.word	0x05000078


	//   ....[14]....
        /*0124*/ 	.word	0x05000078


	//   ....[15]....
        /*0128*/ 	.word	0x05000078


	//   ....[16]....
        /*012c*/ 	.word	0x05000078


	//   ....[17]....
        /*0130*/ 	.word	0x05000078


	//   ....[18]....
        /*0134*/ 	.word	0x05000078


	//   ....[19]....
        /*0138*/ 	.word	0x05000078


	//----- nvinfo : EIATTR_COOP_GROUP_INSTR_OFFSETS
	.align		4
.L_1324:
        /*013c*/ 	.byte	0x04, 0x28
        /*013e*/ 	.short	(.L_1326 - .L_1325)


	//   ....[0]....
.L_1325:
        /*0140*/ 	.word	0x00007590


	//   ....[1]....
        /*0144*/ 	.word	0x000075d0


	//   ....[2]....
        /*0148*/ 	.word	0x000075f0


	//   ....[3]....
        /*014c*/ 	.word	0x00007610


	//   ....[4]....
        /*0150*/ 	.word	0x00007630


	//   ....[5]....
        /*0154*/ 	.word	0x000080c0


	//   ....[6]....
        /*0158*/ 	.word	0x000080e0


	//   ....[7]....
        /*015c*/ 	.word	0x00008100


	//   ....[8]....
        /*0160*/ 	.word	0x00008120


	//   ....[9]....
        /*0164*/ 	.word	0x00008140


	//   ....[10]....
        /*0168*/ 	.word	0x00009a90


	//   ....[11]....
        /*016c*/ 	.word	0x00009b30


	//   ....[12]....
        /*0170*/ 	.word	0x00009ba0


	//   ....[13]....
        /*0174*/ 	.word	0x00009c10


	//   ....[14]....
        /*0178*/ 	.word	0x00009c80


	//   ....[15]....
        /*017c*/ 	.word	0x0000a780


	//   ....[16]....
        /*0180*/ 	.word	0x0000a7f0


	//   ....[17]....
        /*0184*/ 	.word	0x0000a860


	//   ....[18]....
        /*0188*/ 	.word	0x0000a8d0


	//   ....[19]....
        /*018c*/ 	.word	0x0000a940


	//----- nvinfo : EIATTR_EXIT_INSTR_OFFSETS
	.align		4
.L_1326:
        /*0190*/ 	.byte	0x04, 0x1c
        /*0192*/ 	.short	(.L_1328 - .L_1327)


	//   ....[0]....
.L_1327:
        /*0194*/ 	.word	0x00000f50


	//   ....[1]....
        /*0198*/ 	.word	0x00009a20


	//----- nvinfo : EIATTR_MAX_THREADS
	.align		4
.L_1328:
        /*019c*/ 	.byte	0x04, 0x05
        /*019e*/ 	.short	(.L_1330 - .L_1329)
.L_1329:
        /*01a0*/ 	.word	0x00000080
        /*01a4*/ 	.word	0x00000001
        /*01a8*/ 	.word	0x00000001


	//----- nvinfo : EIATTR_CRS_STACK_SIZE
	.align		4
.L_1330:
        /*01ac*/ 	.byte	0x04, 0x1e
        /*01ae*/ 	.short	(.L_1332 - .L_1331)
.L_1331:
        /*01b0*/ 	.word	0x00000000


	//----- nvinfo : EIATTR_CBANK_PARAM_SIZE
	.align		4
.L_1332:
        /*01b4*/ 	.byte	0x03, 0x19
        /*01b6*/ 	.short	0x00e8


	//----- nvinfo : EIATTR_PARAM_CBANK
	.align		4
        /*01b8*/ 	.byte	0x04, 0x0a
        /*01ba*/ 	.short	(.L_1334 - .L_1333)
	.align		4
.L_1333:
        /*01bc*/ 	.word	index@(.nv.constant0._ZN10layer_norm31ln_parallel_residual_fwd_kernelINS_13Kernel_traitsIf6__halfS2_S2_fjLj2560ELj1ELj4ELj1ELj16ENS_18Kernel_traits_baseILj2560EfS2_S2_S2_fjLj128EEEEELb0ELb1ELb0EEEvNS_9FwdParamsE)
        /*01c0*/ 	.short	0x0210
        /*01c2*/ 	.short	0x00e8


	//----- nvinfo : EIATTR_SW_WAR
	.align		4
.L_1334:
        /*01c4*/ 	.byte	0x04, 0x36
        /*01c6*/ 	.short	(.L_1336 - .L_1335)
.L_1335:
        /*01c8*/ 	.word	0x00000008
.L_1336:


//--------------------- .nv.info._ZN10layer_norm31ln_parallel_residual_fwd_kernelINS_13Kernel_traitsIf6__halfS2_S2_fjLj2560ELj1ELj4ELj1ELj16ENS_18Kernel_traits_baseILj2560EfS2_S2_S2_fjLj128EEEEELb0ELb1ELb1EEEvNS_9FwdParamsE --------------------------
	.section	.nv.info._ZN10layer_norm31ln_parallel_residual_fwd_kernelINS_13Kernel_traitsIf6__halfS2_S2_fjLj2560ELj1ELj4ELj1ELj16ENS_18Kernel_traits_baseILj2560EfS2_S2_S2_fjLj128EEEEELb0ELb1ELb1EEEvNS_9FwdParamsE,"",@"SHT_CUDA_INFO"
	.sectionflags	@""
	.align	4


	//----- nvinfo : EIATTR_CUDA_API_VERSION
	.align		4
        /*0000*/ 	.byte	0x04, 0x37
        /*0002*/ 	.short	(.L_1338 - .L_1337)
.L_1337:
        /*0004*/ 	.word	0x00000082


	//----- nvinfo : EIATTR_KPARAM_INFO
	.align		4
.L_1338:
        /*0008*/ 	.byte	0x04, 0x17
        /*000a*/ 	.short	(.L_1340 - .L_1339)
.L_1339:
        /*000c*/ 	.word	0x00000000
        /*0010*/ 	.short	0x0000
        /*0012*/ 	.short	0x0000
        /*0014*/ 	.byte	0x00, 0xf0, 0xa1, 0x03


	//----- nvinfo : EIATTR_SPARSE_MMA_MASK
	.align		4
.L_1340:
        /*0018*/ 	.byte	0x03, 0x50
        /*001a*/ 	.short	0x0000


	//----- nvinfo : EIATTR_MAXREG_COUNT
	.align		4
        /*001c*/ 	.byte	0x03, 0x1b
        /*001e*/ 	.short	0x00ff


	//----- nvinfo : EIATTR_ANNOTATIONS
	.align		4
        /*0020*/ 	.byte	0x04, 0x55
        /*0022*/ 	.short	(.L_1342 - .L_1341)


	//   ....[0]....
.L_1341:
        /* <DEDUP_REMOVED lines=16> */


	//----- nvinfo : EIATTR_MERCURY_ISA_VERSION
	.align		4
.L_1342:
        /*0114*/ 	.byte	0x03, 0x5f
        /*0116*/ 	.short	0x0101


	//----- nvinfo : EIATTR_COOP_GROUP_MASK_REGIDS
	.align		4
        /*0118*/ 	.byte	0x04, 0x29
        /*011a*/ 	.short	(.L_1344 - .L_1343)


	//   ....[0]....
.L_1343:
        /*011c*/ 	.word	0xffffffff


	//   ....[1]....
        /*0120*/ 	.word	0xffffffff


	//   ....[2]....
        /*0124*/ 	.word	0xffffffff


	//   ....[3]....
        /*0128*/ 	.word	0xffffffff


	//   ....[4]....
        /*012c*/ 	.word	0xffffffff


	//   ....[5]....
        /*0130*/ 	.word	0xffffffff


	//   ....[6]....
        /*0134*/ 	.word	0xffffffff


	//   ....[7]....
        /*0138*/ 	.word	0xffffffff


	//   ....[8]....
        /*013c*/ 	.word	0xffffffff


	//   ....[9]....
        /*0140*/ 	.word	0xffffffff


	//   ....[10]....
        /*0144*/ 	.word	0x050000a2


	//   ....[11]....
        /*0148*/ 	.word	0x050000a2


	//   ....[12]....
        /*014c*/ 	.word	0x050000a2


	//   ....[13]....
        /*0150*/ 	.word	0x050000a2


	//   ....[14]....
        /*0154*/ 	.word	0x050000a2


	//   ....[15]....
        /*0158*/ 	.word	0x050000a2


	//   ....[16]....
        /*015c*/ 	.word	0x050000a2


	//   ....[17]....
        /*0160*/ 	.word	0x050000a2


	//   ....[18]....
        /*0164*/ 	.word	0x050000a2


	//   ....[19]....
        /*0168*/ 	.word	0x050000a2


	//----- nvinfo : EIATTR_COOP_GROUP_INSTR_OFFSETS
	.align		4
.L_1344:
        /*016c*/ 	.byte	0x04, 0x28
        /*016e*/ 	.short	(.L_1346 - .L_1345)


	//   ....[0]....
.L_1345:
        /*0170*/ 	.word	0x00006510


	//   ....[1]....
        /*0174*/ 	.word	0x00006540


	//   ....[2]....
        /*0178*/ 	.word	0x00006560


	//   ....[3]....
        /*017c*/ 	.word	0x00006580


	//   ....[4]....
        /*0180*/ 	.word	0x000065a0


	//   ....[5]....
        /*0184*/ 	.word	0x00006fd0


	//   ....[6]....
        /*0188*/ 	.word	0x00006ff0


	//   ....[7]....
        /*018c*/ 	.word	0x00007010


	//   ....[8]....
        /*0190*/ 	.word	0x00007030


	//   ....[9]....
        /*0194*/ 	.word	0x00007050


	//   ....[10]....
        /*0198*/ 	.word	0x00008600


	//   ....[11]....
        /*019c*/ 	.word	0x000086a0


	//   ....[12]....
        /*01a0*/ 	.word	0x00008700


	//   ....[13]....
        /*01a4*/ 	.word	0x00008760


	//   ....[14]....
        /*01a8*/ 	.word	0x000087c0


	//   ....[15]....
        /*01ac*/ 	.word	0x00009240


	//   ....[16]....
        /*01b0*/ 	.word	0x000092a0


	//   ....[17]....
        /*01b4*/ 	.word	0x00009300


	//   ....[18]....
        /*01b8*/ 	.word	0x00009360


	//   ....[19]....
        /*01bc*/ 	.word	0x000093c0


	//----- nvinfo : EIATTR_EXIT_INSTR_OFFSETS
	.align		4
.L_1346:
        /*01c0*/ 	.byte	0x04, 0x1c
        /*01c2*/ 	.short	(.L_1348 - .L_1347)


	//   ....[0]....
.L_1347:
        /*01c4*/ 	.word	0x00000530


	//   ....[1]....
        /*01c8*/ 	.word	0x00008590


	//----- nvinfo : EIATTR_MAX_THREADS
	.align		4
.L_1348:
        /*01cc*/ 	.byte	0x04, 0x05
        /*01ce*/ 	.short	(.L_1350 - .L_1349)
.L_1349:
        /*01d0*/ 	.word	0x00000080
        /*01d4*/ 	.word	0x00000001
        /*01d8*/ 	.word	0x00000001


	//----- nvinfo : EIATTR_CRS_STACK_SIZE
	.align		4
.L_1350:
        /*01dc*/ 	.byte	0x04, 0x1e
        /*01de*/ 	.short	(.L_1352 - .L_1351)
.L_1351:
        /*01e0*/ 	.word	0x00000000


	//----- nvinfo : EIATTR_CBANK_PARAM_SIZE
	.align		4
.L_1352:
        /*01e4*/ 	.byte	0x03, 0x19
        /*01e6*/ 	.short	0x00e8


	//----- nvinfo : EIATTR_PARAM_CBANK
	.align		4
        /*01e8*/ 	.byte	0x04, 0x0a
        /*01ea*/ 	.short	(.L_1354 - .L_1353)
	.align		4
.L_1353:
        /*01ec*/ 	.word	index@(.nv.constant0._ZN10layer_norm31ln_parallel_residual_fwd_kernelINS_13Kernel_traitsIf6__halfS2_S2_fjLj2560ELj1ELj4ELj1ELj16ENS_18Kernel_traits_baseILj2560EfS2_S2_S2_fjLj128EEEEELb0ELb1ELb1EEEvNS_9FwdParamsE)
        /*01f0*/ 	.short	0x0210
        /*01f2*/ 	.short	0x00e8


	//----- nvinfo : EIATTR_SW_WAR
	.align		4
.L_1354:
        /*01f4*/ 	.byte	0x04, 0x36
        /*01f6*/ 	.short	(.L_1356 - .L_1355)
.L_1355:
        /*01f8*/ 	.word	0x00000008
.L_1356:


//--------------------- .nv.info._ZN10layer_norm31ln_parallel_residual_fwd_kernelINS_13Kernel_traitsIf6__halfS2_S2_fjLj2560ELj1ELj4ELj1ELj16ENS_18Kernel_traits_baseILj2560EfS2_S2_S2_fjLj128EEEEELb1ELb0ELb0EEEvNS_9FwdParamsE --------------------------
	.section	.nv.info._ZN10layer_norm31ln_parallel_residual_fwd_kernelINS_13Kernel_traitsIf6__halfS2_S2_fjLj2560ELj1ELj4ELj1ELj16ENS_18Kernel_traits_baseILj2560EfS2_S2_S2_fjLj128EEEEELb1ELb0ELb0EEEvNS_9FwdParamsE,"",@"SHT_CUDA_INFO"
	.sectionflags	@""
	.align	4


	//----- nvinfo : EIATTR_CUDA_API_VERSION
	.align		4
        /*0000*/ 	.byte	0x04, 0x37
        /*0002*/ 	.short	(.L_1358 - .L_1357)
.L_1357:
        /*0004*/ 	.word	0x00000082


	//----- nvinfo : EIATTR_KPARAM_INFO
	.align		4
.L_1358:
        /*0008*/ 	.byte	0x04, 0x17
        /*000a*/ 	.short	(.L_1360 - .L_1359)
.L_1359:
        /*000c*/ 	.word	0x00000000
        /*0010*/ 	.short	0x0000
        /*0012*/ 	.short	0x0000
        /*0014*/ 	.byte	0x00, 0xf0, 0xa1, 0x03


	//----- nvinfo : EIATTR_SPARSE_MMA_MASK
	.align		4
.L_1360:
        /*0018*/ 	.byte	0x03, 0x50
        /*001a*/ 	.short	0x0000


	//----- nvinfo : EIATTR_MAXREG_COUNT
	.align		4
        /*001c*/ 	.byte	0x03, 0x1b
        /*001e*/ 	.short	0x00ff


	//----- nvinfo : EIATTR_ANNOTATIONS
	.align		4
        /*0020*/ 	.byte	0x04, 0x55
        /*0022*/ 	.short	(.L_1362 - .L_1361)


	//   ....[0]....
.L_1361:
        /* <DEDUP_REMOVED lines=347> */


	//----- nvinfo : EIATTR_MERCURY_ISA_VERSION
	.align		4
.L_1362:
        /*15c4*/ 	.byte	0x03, 0x5f
        /*15c6*/ 	.short	0x0101


	//----- nvinfo : EIATTR_COOP_GROUP_MASK_REGIDS
	.align		4
        /*15c8*/ 	.byte	0x04, 0x29
        /*15ca*/ 	.short	(.L_1364 - .L_1363)


	//   ....[0]....
.L_1363:
        /*15cc*/ 	.word	0xffffffff


	//   ....[1]....
        /*15d0*/ 	.word	0xffffffff


	//   ....[2]....
        /*15d4*/ 	.word	0xffffffff


	//   ....[3]....
        /*15d8*/ 	.word	0xffffffff


	//   ....[4]....
        /*15dc*/ 	.word	0xffffffff


	//   ....[5]....
        /*15e0*/ 	.word	0xffffffff


	//   ....[6]....
        /*15e4*/ 	.word	0xffffffff


	//   ....[7]....
        /*15e8*/ 	.word	0xffffffff


	//   ....[8]....
        /*15ec*/ 	.word	0xffffffff


	//   ....[9]....
        /*15f0*/ 	.word	0xffffffff


	//   ....[10]....
        /*15f4*/ 	.word	0x05000024


	//   ....[11]....
        /*15f8*/ 	.word	0x05000024


	//   ....[12]....
        /*15fc*/ 	.word	0x05000024


	//   ....[13]....
        /*1600*/ 	.word	0x05000024


	//   ....[14]....
        /*1604*/ 	.word	0x05000024


	//   ....[15]....
        /*1608*/ 	.word	0x05000024


	//   ....[16]....
        /*160c*/ 	.word	0x05000024


	//   ....[17]....
        /*1610*/ 	.word	0x05000024


	//   ....[18]....
        /*1614*/ 	.word	0x05000024


	//   ....[19]....
        /*1618*/ 	.word	0x05000024


	//----- nvinfo : EIATTR_COOP_GROUP_INSTR_OFFSETS
	.align		4
.L_1364:
        /*161c*/ 	.byte	0x04, 0x28
        /*161e*/ 	.short	(.L_1366 - .L_1365)


	//   ....[0]....
.L_1365:
        /*1620*/ 	.word	0x0003c110


	//   ....[1]....
        /*1624*/ 	.word	0x0003c180


	//   ....[2]....
        /*1628*/ 	.word	0x0003c1a0


	//   ....[3]....
        /*162c*/ 	.word	0x0003c1c0


	//   ....[4]....
        /*1630*/ 	.word	0x0003c1e0


	//   ....[5]....
        /*1634*/ 	.word	0x0003cc60


	//   ....[6]....
        /*1638*/ 	.word	0x0003cc80


	//   ....[7]....
        /*163c*/ 	.word	0x0003cca0


	//   ....[8]....
        /*1640*/ 	.word	0x0003ccc0


	//   ....[9]....
        /*1644*/ 	.word	0x0003cce0


	//   ....[10]....
        /*1648*/ 	.word	0x000410d0


	//   ....[11]....
        /*164c*/ 	.word	0x00041180


	//   ....[12]....
        /*1650*/ 	.word	0x00041210


	//   ....[13]....
        /*1654*/ 	.word	0x00041280


	//   ....[14]....
        /*1658*/ 	.word	0x000412f0


	//   ....[15]....
        /*165c*/ 	.word	0x00041de0


	//   ....[16]....
        /*1660*/ 	.word	0x00041e50


	//   ....[17]....
        /*1664*/ 	.word	0x00041ec0


	//   ....[18]....
        /*1668*/ 	.word	0x00041f30


	//   ....[19]....
        /*166c*/ 	.word	0x00041fa0


	//----- nvinfo : EIATTR_EXIT_INSTR_OFFSETS
	.align		4
.L_1366:
        /*1670*/ 	.byte	0x04, 0x1c
        /*1672*/ 	.short	(.L_1368 - .L_1367)


	//   ....[0]....
.L_1367:
        /*1674*/ 	.word	0x00002940


	//   ....[1]....
        /*1678*/ 	.word	0x00041060


	//----- nvinfo : EIATTR_MAX_THREADS
	.align		4
.L_1368:
        /*167c*/ 	.byte	0x04, 0x05
        /*167e*/ 	.short	(.L_1370 - .L_1369)
.L_1369:
        /*1680*/ 	.word	0x00000080
        /*1684*/ 	.word	0x00000001
        /*1688*/ 	.word	0x00000001


	//----- nvinfo : EIATTR_CRS_STACK_SIZE
	.align		4
.L_1370:
        /*168c*/ 	.byte	0x04, 0x1e
        /*168e*/ 	.short	(.L_1372 - .L_1371)
.L_1371:
        /*1690*/ 	.word	0x00000000


	//----- nvinfo : EIATTR_CBANK_PARAM_SIZE
	.align		4
.L_1372:
        /*1694*/ 	.byte	0x03, 0x19
        /*1696*/ 	.short	0x00e8


	//----- nvinfo : EIATTR_PARAM_CBANK
	.align		4
        /*1698*/ 	.byte	0x04, 0x0a
        /*169a*/ 	.short	(.L_1374 - .L_1373)
	.align		4
.L_1373:
        /*169c*/ 	.word	index@(.nv.constant0._ZN10layer_norm31ln_parallel_residual_fwd_kernelINS_13Kernel_traitsIf6__halfS2_S2_fjLj2560ELj1ELj4ELj1ELj16ENS_18Kernel_traits_baseILj2560EfS2_S2_S2_fjLj128EEEEELb1ELb0ELb0EEEvNS_9FwdParamsE)
        /*16a0*/ 	.short	0x0210
        /*16a2*/ 	.short	0x00e8


	//----- nvinfo : EIATTR_SW_WAR
	.align		4
.L_1374:
        /*16a4*/ 	.byte	0x04, 0x36
        /*16a6*/ 	.short	(.L_1376 - .L_1375)
.L_1375:
        /*16a8*/ 	.word	0x00000008
.L_1376:


//--------------------- .nv.info._ZN10layer_norm31ln_parallel_residual_fwd_kernelINS_13Kernel_traitsIf6__halfS2_S2_fjLj2560ELj1ELj4ELj1ELj16ENS_18Kernel_traits_baseILj2560EfS2_S2_S2_fjLj128EEEEELb1ELb0ELb1EEEvNS_9FwdParamsE --------------------------
	.section	.nv.info._ZN10layer_norm31ln_parallel_residual_fwd_kernelINS_13Kernel_traitsIf6__halfS2_S2_fjLj2560ELj1ELj4ELj1ELj16ENS_18Kernel_traits_baseILj2560EfS2_S2_S2_fjLj128EEEEELb1ELb0ELb1EEEvNS_9FwdParamsE,"",@"SHT_CUDA_INFO"
	.sectionflags	@""
	.align	4


	//----- nvinfo : EIATTR_CUDA_API_VERSION
	.align		4
        /*0000*/ 	.byte	0x04, 0x37
        /*0002*/ 	.short	(.L_1378 - .L_1377)
.L_1377:
        /*0004*/ 	.word	0x00000082


	//----- nvinfo : EIATTR_KPARAM_INFO
	.align		4
.L_1378:
        /*0008*/ 	.byte	0x04, 0x17
        /*000a*/ 	.short	(.L_1380 - .L_1379)
.L_1379:
        /*000c*/ 	.word	0x00000000
        /*0010*/ 	.short	0x0000
        /*0012*/ 	.short	0x0000
        /*0014*/ 	.byte	0x00, 0xf0, 0xa1, 0x03


	//----- nvinfo : EIATTR_SPARSE_MMA_MASK
	.align		4
.L_1380:
        /*0018*/ 	.byte	0x03, 0x50
        /*001a*/ 	.short	0x0000


	//----- nvinfo : EIATTR_MAXREG_COUNT
	.align		4
        /*001c*/ 	.byte	0x03, 0x1b
        /*001e*/ 	.short	0x00ff


	//----- nvinfo : EIATTR_ANNOTATIONS
	.align		4
        /*0020*/ 	.byte	0x04, 0x55
        /*0022*/ 	.short	(.L_1382 - .L_1381)


	//   ....[0]....
.L_1381:
        /* <DEDUP_REMOVED lines=251> */


	//----- nvinfo : EIATTR_MERCURY_ISA_VERSION
	.align		4
.L_1382:
        /*0fc4*/ 	.byte	0x03, 0x5f
        /*0fc6*/ 	.short	0x0101


	//----- nvinfo : EIATTR_COOP_GROUP_MASK_REGIDS
	.align		4
        /*0fc8*/ 	.byte	0x04, 0x29
        /*0fca*/ 	.short	(.L_1384 - .L_1383)


	//   ....[0]....
.L_1383:
        /*0fcc*/ 	.word	0xffffffff


	//   ....[1]....
        /*0fd0*/ 	.word	0xffffffff


	//   ....[2]....
        /*0fd4*/ 	.word	0xffffffff


	//   ....[3]....
        /*0fd8*/ 	.word	0xffffffff


	//   ....[4]....
        /*0fdc*/ 	.word	0xffffffff


	//   ....[5]....
        /*0fe0*/ 	.word	0xffffffff


	//   ....[6]....
        /*0fe4*/ 	.word	0xffffffff


	//   ....[7]....
        /*0fe8*/ 	.word	0xffffffff


	//   ....[8]....
        /*0fec*/ 	.word	0xffffffff


	//   ....[9]....
        /*0ff0*/ 	.word	0xffffffff


	//   ....[10]....
        /*0ff4*/ 	.word	0x05000024


	//   ....[11]....
        /*0ff8*/ 	.word	0x05000024


	//   ....[12]....
        /*0ffc*/ 	.word	0x05000024


	//   ....[13]....
        /*1000*/ 	.word	0x05000024


	//   ....[14]....
        /*1004*/ 	.word	0x05000024


	//   ....[15]....
        /*1008*/ 	.word	0x05000024


	//   ....[16]....
        /*100c*/ 	.word	0x05000024


	//   ....[17]....
        /*1010*/ 	.word	0x05000024


	//   ....[18]....
        /*1014*/ 	.word	0x05000024


	//   ....[19]....
        /*1018*/ 	.word	0x05000024


	//----- nvinfo : EIATTR_COOP_GROUP_INSTR_OFFSETS
	.align		4
.L_1384:
        /*101c*/ 	.byte	0x04, 0x28
        /*101e*/ 	.short	(.L_1386 - .L_1385)


	//   ....[0]....
.L_1385:
        /*1020*/ 	.word	0x0003ae80


	//   ....[1]....
        /*1024*/ 	.word	0x0003aeb0


	//   ....[2]....
        /*1028*/ 	.word	0x0003aed0


	//   ....[3]....
        /*102c*/ 	.word	0x0003aef0


	//   ....[4]....
        /*1030*/ 	.word	0x0003af10


	//   ....[5]....
        /*1034*/ 	.word	0x0003b940


	//   ....[6]....
        /*1038*/ 	.word	0x0003b960


	//   ....[7]....
        /*103c*/ 	.word	0x0003b980


	//   ....[8]....
        /*1040*/ 	.word	0x0003b9a0


	//   ....[9]....
        /*1044*/ 	.word	0x0003b9c0


	//   ....[10]....
        /*1048*/ 	.word	0x0003ece0


	//   ....[11]....
        /*104c*/ 	.word	0x0003ed80


	//   ....[12]....
        /*1050*/ 	.word	0x0003edf0


	//   ....[13]....
        /*1054*/ 	.word	0x0003ee60


	//   ....[14]....
        /*1058*/ 	.word	0x0003eed0


	//   ....[15]....
        /*105c*/ 	.word	0x0003f960


	//   ....[16]....
        /*1060*/ 	.word	0x0003f9d0


	//   ....[17]....
        /*1064*/ 	.word	0x0003fa40


	//   ....[18]....
        /*1068*/ 	.word	0x0003fab0


	//   ....[19]....
        /*106c*/ 	.word	0x0003fb20


	//----- nvinfo : EIATTR_EXIT_INSTR_OFFSETS
	.align		4
.L_1386:
        /*1070*/ 	.byte	0x04, 0x1c
        /*1072*/ 	.short	(.L_1388 - .L_1387)


	//   ....[0]....
.L_1387:
        /*1074*/ 	.word	0x00001840


	//   ....[1]....
        /*1078*/ 	.word	0x0003ec70


	//----- nvinfo : EIATTR_MAX_THREADS
	.align		4
.L_1388:
        /*107c*/ 	.byte	0x04, 0x05
        /*107e*/ 	.short	(.L_1390 - .L_1389)
.L_1389:
        /*1080*/ 	.word	0x00000080
        /*1084*/ 	.word	0x00000001
        /*1088*/ 	.word	0x00000001


	//----- nvinfo : EIATTR_CRS_STACK_SIZE
	.align		4
.L_1390:
        /*108c*/ 	.byte	0x04, 0x1e
        /*108e*/ 	.short	(.L_1392 - .L_1391)
.L_1391:
        /*1090*/ 	.word	0x00000000


	//----- nvinfo : EIATTR_CBANK_PARAM_SIZE
	.align		4
.L_1392:
        /*1094*/ 	.byte	0x03, 0x19
        /*1096*/ 	.short	0x00e8


	//----- nvinfo : EIATTR_PARAM_CBANK
	.align		4
        /*1098*/ 	.byte	0x04, 0x0a
        /*109a*/ 	.short	(.L_1394 - .L_1393)
	.align		4
.L_1393:
        /*109c*/ 	.word	index@(.nv.constant0._ZN10layer_norm31ln_parallel_residual_fwd_kernelINS_13Kernel_traitsIf6__halfS2_S2_fjLj2560ELj1ELj4ELj1ELj16ENS_18Kernel_traits_baseILj2560EfS2_S2_S2_fjLj128EEEEELb1ELb0ELb1EEEvNS_9FwdParamsE)
        /*10a0*/ 	.short	0x0210
        /*10a2*/ 	.short	0x00e8


	//----- nvinfo : EIATTR_SW_WAR
	.align		4
.L_1394:
        /*10a4*/ 	.byte	0x04, 0x36
        /*10a6*/ 	.short	(.L_1396 - .L_1395)
.L_1395:
        /*10a8*/ 	.word	0x00000008
.L_1396:


//--------------------- .nv.info._ZN10layer_norm31ln_parallel_residual_fwd_kernelINS_13Kernel_traitsIf6__halfS2_S2_fjLj2560ELj1ELj4ELj1ELj16ENS_18Kernel_traits_baseILj2560EfS2_S2_S2_fjLj128EEEEELb1ELb1ELb0EEEvNS_9FwdParamsE --------------------------
	.section	.nv.info._ZN10layer_norm31ln_parallel_residual_fwd_kernelINS_13Kernel_traitsIf6__halfS2_S2_fjLj2560ELj1ELj4ELj1ELj16ENS_18Kernel_traits_baseILj2560EfS2_S2_S2_fjLj128EEEEELb1ELb1ELb0EEEvNS_9FwdParamsE,"",@"SHT_CUDA_INFO"
	.sectionflags	@""
	.align	4


	//----- nvinfo : EIATTR_CUDA_API_VERSION
	.align		4
        /*0000*/ 	.byte	0x04, 0x37
        /*0002*/ 	.short	(.L_1398 - .L_1397)
.L_1397:
        /*0004*/ 	.word	0x00000082


	//----- nvinfo : EIATTR_KPARAM_INFO
	.align		4
.L_1398:
        /*0008*/ 	.byte	0x04, 0x17
        /*000a*/ 	.short	(.L_1400 - .L_1399)
.L_1399:
        /*000c*/ 	.word	0x00000000
        /*0010*/ 	.short	0x0000
        /*0012*/ 	.short	0x0000
        /*0014*/ 	.byte	0x00, 0xf0, 0xa1, 0x03


	//----- nvinfo : EIATTR_SPARSE_MMA_MASK
	.align		4
.L_1400:
        /*0018*/ 	.byte	0x03, 0x50
        /*001a*/ 	.short	0x0000


	//----- nvinfo : EIATTR_MAXREG_COUNT
	.align		4
        /*001c*/ 	.byte	0x03, 0x1b
        /*001e*/ 	.short	0x00ff


	//----- nvinfo : EIATTR_ANNOTATIONS
	.align		4
        /*0020*/ 	.byte	0x04, 0x55
        /*0022*/ 	.short	(.L_1402 - .L_1401)


	//   ....[0]....
.L_1401:
        /* <DEDUP_REMOVED lines=25> */


	//----- nvinfo : EIATTR_MERCURY_ISA_VERSION
	.align		4
.L_1402:
        /*01a4*/ 	.byte	0x03, 0x5f
        /*01a6*/ 	.short	0x0101


	//----- nvinfo : EIATTR_COOP_GROUP_MASK_REGIDS
	.align		4
        /*01a8*/ 	.byte	0x04, 0x29
        /*01aa*/ 	.short	(.L_1404 - .L_1403)


	//   ....[0]....
.L_1403:
        /*01ac*/ 	.word	0xffffffff


	//   ....[1]....
        /*01b0*/ 	.word	0xffffffff


	//   ....[2]....
        /*01b4*/ 	.word	0xffffffff


	//   ....[3]....
        /*01b8*/ 	.word	0xffffffff


	//   ....[4]....
        /*01bc*/ 	.word	0xffffffff


	//   ....[5]....
        /*01c0*/ 	.word	0xffffffff


	//   ....[6]....
        /*01c4*/ 	.word	0xffffffff


	//   ....[7]....
        /*01c8*/ 	.word	0xffffffff


	//   ....[8]....
        /*01cc*/ 	.word	0xffffffff


	//   ....[9]....
        /*01d0*/ 	.word	0xffffffff


	//   ....[10]....
        /*01d4*/ 	.word	0x05000058


	//   ....[11]....
        /*01d8*/ 	.word	0x05000058


	//   ....[12]....
        /*01dc*/ 	.word	0x05000058


	//   ....[13]....
        /*01e0*/ 	.word	0x05000058


	//   ....[14]....
        /*01e4*/ 	.word	0x05000058


	//   ....[15]....
        /*01e8*/ 	.word	0x05000058


	//   ....[16]....
        /*01ec*/ 	.word	0x05000058


	//   ....[17]....
        /*01f0*/ 	.word	0x05000058


	//   ....[18]....
        /*01f4*/ 	.word	0x05000058


	//   ....[19]....
        /*01f8*/ 	.word	0x05000058


	//----- nvinfo : EIATTR_COOP_GROUP_INSTR_OFFSETS
	.align		4
.L_1404:
        /*01fc*/ 	.byte	0x04, 0x28
        /*01fe*/ 	.short	(.L_1406 - .L_1405)


	//   ....[0]....
.L_1405:
        /*0200*/ 	.word	0x0003aa10


	//   ....[1]....
        /*0204*/ 	.word	0x0003aa80


	//   ....[2]....
        /*0208*/ 	.word	0x0003aaa0


	//   ....[3]....
        /*020c*/ 	.word	0x0003aac0


	//   ....[4]....
        /*0210*/ 	.word	0x0003aae0


	//   ....[5]....
        /*0214*/ 	.word	0x0003b560


	//   ....[6]....
        /*0218*/ 	.word	0x0003b580


	//   ....[7]....
        /*021c*/ 	.word	0x0003b5a0


	//   ....[8]....
        /*0220*/ 	.word	0x0003b5c0


	//   ....[9]....
        /*0224*/ 	.word	0x0003b5e0


	//   ....[10]....
        /*0228*/ 	.word	0x0003d090


	//   ....[11]....
        /*022c*/ 	.word	0x0003d140


	//   ....[12]....
        /*0230*/ 	.word	0x0003d1d0


	//   ....[13]....
        /*0234*/ 	.word	0x0003d240


	//   ....[14]....
        /*0238*/ 	.word	0x0003d2b0


	//   ....[15]....
        /*023c*/ 	.word	0x0003dda0


	//   ....[16]....
        /*0240*/ 	.word	0x0003de10


	//   ....[17]....
        /*0244*/ 	.word	0x0003de80


	//   ....[18]....
        /*0248*/ 	.word	0x0003def0


	//   ....[19]....
        /*024c*/ 	.word	0x0003df60


	//----- nvinfo : EIATTR_EXIT_INSTR_OFFSETS
	.align		4
.L_1406:
        /*0250*/ 	.byte	0x04, 0x1c
        /*0252*/ 	.short	(.L_1408 - .L_1407)


	//   ....[0]....
.L_1407:
        /*0254*/ 	.word	0x00001430


	//   ....[1]....
        /*0258*/ 	.word	0x0003d020


	//----- nvinfo : EIATTR_MAX_THREADS
	.align		4
.L_1408:
        /*025c*/ 	.byte	0x04, 0x05
        /*025e*/ 	.short	(.L_1410 - .L_1409)
.L_1409:
        /*0260*/ 	.word	0x00000080
        /*0264*/ 	.word	0x00000001
        /*0268*/ 	.word	0x00000001


	//----- nvinfo : EIATTR_CRS_STACK_SIZE
	.align		4
.L_1410:
        /*026c*/ 	.byte	0x04, 0x1e
        /*026e*/ 	.short	(.L_1412 - .L_1411)
.L_1411:
        /*0270*/ 	.word	0x00000000


	//----- nvinfo : EIATTR_CBANK_PARAM_SIZE
	.align		4
.L_1412:
        /*0274*/ 	.byte	0x03, 0x19
        /*0276*/ 	.short	0x00e8


	//----- nvinfo : EIATTR_PARAM_CBANK
	.align		4
        /*0278*/ 	.byte	0x04, 0x0a
        /*027a*/ 	.short	(.L_1414 - .L_1413)
	.align		4
.L_1413:
        /*027c*/ 	.word	index@(.nv.constant0._ZN10layer_norm31ln_parallel_residual_fwd_kernelINS_13Kernel_traitsIf6__halfS2_S2_fjLj2560ELj1ELj4ELj1ELj16ENS_18Kernel_traits_baseILj2560EfS2_S2_S2_fjLj128EEEEELb1ELb1ELb0EEEvNS_9FwdParamsE)
        /*0280*/ 	.short	0x0210
        /*0282*/ 	.short	0x00e8


	//----- nvinfo : EIATTR_SW_WAR
	.align		4
.L_1414:
        /*0284*/ 	.byte	0x04, 0x36
        /*0286*/ 	.short	(.L_1416 - .L_1415)
.L_1415:
        /*0288*/ 	.word	0x00000008
.L_1416:


//--------------------- .nv.info._ZN10layer_norm31ln_parallel_residual_fwd_kernelINS_13Kernel_traitsIf6__halfS2_S2_fjLj2560ELj1ELj4ELj1ELj16ENS_18Kernel_traits_baseILj2560EfS2_S2_S2_fjLj128EEEEELb1ELb1ELb1EEEvNS_9FwdParamsE --------------------------
	.section	.nv.info._ZN10layer_norm31ln_parallel_residual_fwd_kernelINS_13Kernel_traitsIf6__halfS2_S2_fjLj2560ELj1ELj4ELj1ELj16ENS_18Kernel_traits_baseILj2560EfS2_S2_S2_fjLj128EEEEELb1ELb1ELb1EEEvNS_9FwdParamsE,"",@"SHT_CUDA_INFO"
	.sectionflags	@""
	.align	4


	//----- nvinfo : EIATTR_CUDA_API_VERSION
	.align		4
        /*0000*/ 	.byte	0x04, 0x37
        /*0002*/ 	.short	(.L_1418 - .L_1417)
.L_1417:
        /*0004*/ 	.word	0x00000082


	//----- nvinfo : EIATTR_KPARAM_INFO
	.align		4
.L_1418:
        /*0008*/ 	.byte	0x04, 0x17
        /*000a*/ 	.short	(.L_1420 - .L_1419)
.L_1419:
        /*000c*/ 	.word	0x00000000
        /*0010*/ 	.short	0x0000
        /*0012*/ 	.short	0x0000
        /*0014*/ 	.byte	0x00, 0xf0, 0xa1, 0x03


	//----- nvinfo : EIATTR_SPARSE_MMA_MASK
	.align		4
.L_1420:
        /*0018*/ 	.byte	0x03, 0x50
        /*001a*/ 	.short	0x0000


	//----- nvinfo : EIATTR_MAXREG_COUNT
	.align		4
        /*001c*/ 	.byte	0x03, 0x1b
        /*001e*/ 	.short	0x00ff


	//----- nvinfo : EIATTR_ANNOTATIONS
	.align		4
        /*0020*/ 	.byte	0x04, 0x55
        /*0022*/ 	.short	(.L_1422 - .L_1421)


	//   ....[0]....
.L_1421:
        /* <DEDUP_REMOVED lines=28> */


	//----- nvinfo : EIATTR_MERCURY_ISA_VERSION
	.align		4
.L_1422:
        /*01d4*/ 	.byte	0x03, 0x5f
        /*01d6*/ 	.short	0x0101


	//----- nvinfo : EIATTR_COOP_GROUP_MASK_REGIDS
	.align		4
        /*01d8*/ 	.byte	0x04, 0x29
        /*01da*/ 	.short	(.L_1424 - .L_1423)


	//   ....[0]....
.L_1423:
        /*01dc*/ 	.word	0xffffffff


	//   ....[1]....
        /*01e0*/ 	.word	0xffffffff


	//   ....[2]....
        /*01e4*/ 	.word	0xffffffff


	//   ....[3]....
        /*01e8*/ 	.word	0xffffffff


	//   ....[4]....
        /*01ec*/ 	.word	0xffffffff


	//   ....[5]....
        /*01f0*/ 	.word	0xffffffff


	//   ....[6]....
        /*01f4*/ 	.word	0xffffffff


	//   ....[7]....
        /*01f8*/ 	.word	0xffffffff


	//   ....[8]....
        /*01fc*/ 	.word	0xffffffff


	//   ....[9]....
        /*0200*/ 	.word	0xffffffff


	//   ....[10]....
        /*0204*/ 	.word	0x05000030


	//   ....[11]....
        /*0208*/ 	.word	0x05000030


	//   ....[12]....
        /*020c*/ 	.word	0x05000030


	//   ....[13]....
        /*0210*/ 	.word	0x05000030


	//   ....[14]....
        /*0214*/ 	.word	0x05000030


	//   ....[15]....
        /*0218*/ 	.word	0x05000030


	//   ....[16]....
        /*021c*/ 	.word	0x05000030


	//   ....[17]....
        /*0220*/ 	.word	0x05000030


	//   ....[18]....
        /*0224*/ 	.word	0x05000030


	//   ....[19]....
        /*0228*/ 	.word	0x05000030


	//----- nvinfo : EIATTR_COOP_GROUP_INSTR_OFFSETS
	.align		4
.L_1424:
        /*022c*/ 	.byte	0x04, 0x28
        /*022e*/ 	.short	(.L_1426 - .L_1425)


	//   ....[0]....
.L_1425:
        /*0230*/ 	.word	0x0003a7a0


	//   ....[1]....
        /*0234*/ 	.word	0x0003a7d0


	//   ....[2]....
        /*0238*/ 	.word	0x0003a7f0


	//   ....[3]....
        /*023c*/ 	.word	0x0003a810


	//   ....[4]....
        /*0240*/ 	.word	0x0003a830


	//   ....[5]....
        /*0244*/ 	.word	0x0003b260


	//   ....[6]....
        /*0248*/ 	.word	0x0003b280


	//   ....[7]....
        /*024c*/ 	.word	0x0003b2a0


	//   ....[8]....
        /*0250*/ 	.word	0x0003b2c0


	//   ....[9]....
        /*0254*/ 	.word	0x0003b2e0


	//   ....[10]....
        /*0258*/ 	.word	0x0003c9d0


	//   ....[11]....
        /*025c*/ 	.word	0x0003ca70


	//   ....[12]....
        /*0260*/ 	.word	0x0003cae0


	//   ....[13]....
        /*0264*/ 	.word	0x0003cb50


	//   ....[14]....
        /*0268*/ 	.word	0x0003cbc0


	//   ....[15]....
        /*026c*/ 	.word	0x0003d650


	//   ....[16]....
        /*0270*/ 	.word	0x0003d6c0


	//   ....[17]....
        /*0274*/ 	.word	0x0003d730


	//   ....[18]....
        /*0278*/ 	.word	0x0003d7a0


	//   ....[19]....
        /*027c*/ 	.word	0x0003d810


	//----- nvinfo : EIATTR_EXIT_INSTR_OFFSETS
	.align		4
.L_1426:
        /*0280*/ 	.byte	0x04, 0x1c
        /*0282*/ 	.short	(.L_1428 - .L_1427)


	//   ....[0]....
.L_1427:
        /*0284*/ 	.word	0x00000970


	//   ....[1]....
        /*0288*/ 	.word	0x0003c960


	//----- nvinfo : EIATTR_MAX_THREADS
	.align		4
.L_1428:
        /*028c*/ 	.byte	0x04, 0x05
        /*028e*/ 	.short	(.L_1430 - .L_1429)
.L_1429:
        /*0290*/ 	.word	0x00000080
        /*0294*/ 	.word	0x00000001
        /*0298*/ 	.word	0x00000001


	//----- nvinfo : EIATTR_CRS_STACK_SIZE
	.align		4
.L_1430:
        /*029c*/ 	.byte	0x04, 0x1e
        /*029e*/ 	.short	(.L_1432 - .L_1431)
.L_1431:
        /*02a0*/ 	.word	0x00000000


	//----- nvinfo : EIATTR_CBANK_PARAM_SIZE
	.align		4
.L_1432:
        /*02a4*/ 	.byte	0x03, 0x19
        /*02a6*/ 	.short	0x00e8


	//----- nvinfo : EIATTR_PARAM_CBANK
	.align		4
        /*02a8*/ 	.byte	0x04, 0x0a
        /*02aa*/ 	.short	(.L_1434 - .L_1433)
	.align		4
.L_1433:
        /*02ac*/ 	.word	index@(.nv.constant0._ZN10layer_norm31ln_parallel_residual_fwd_kernelINS_13Kernel_traitsIf6__halfS2_S2_fjLj2560ELj1ELj4ELj1ELj16ENS_18Kernel_traits_baseILj2560EfS2_S2_S2_fjLj128EEEEELb1ELb1ELb1EEEvNS_9FwdParamsE)
        /*02b0*/ 	.short	0x0210
        /*02b2*/ 	.short	0x00e8


	//----- nvinfo : EIATTR_SW_WAR
	.align		4
.L_1434:
        /*02b4*/ 	.byte	0x04, 0x36
        /*02b6*/ 	.short	(.L_1436 - .L_1435)
.L_1435:
        /*02b8*/ 	.word	0x00000008
.L_1436:


//--------------------- .nv.info._ZN10layer_norm31ln_parallel_residual_fwd_kernelINS_13Kernel_traitsI6__halfS2_fS2_fjLj2560ELj1ELj4ELj1ELj16ENS_18Kernel_traits_baseILj2560ES2_S2_fS2_fjLj128EEEEELb0ELb0ELb0EEEvNS_9FwdParamsE --------------------------
	.section	.nv.info._ZN10layer_norm31ln_parallel_residual_fwd_kernelINS_13Kernel_traitsI6__halfS2_fS2_fjLj2560ELj1ELj4ELj1ELj16ENS_18Kernel_traits_baseILj2560ES2_S2_fS2_fjLj128EEEEELb0ELb0ELb0EEEvNS_9FwdParamsE,"",@"SHT_CUDA_INFO"
	.sectionflags	@""
	.align	4


	//----- nvinfo : EIATTR_CUDA_API_VERSION
	.align		4
        /*0000*/ 	.byte	0x04, 0x37
        /*0002*/ 	.short	(.L_1438 - .L_1437)
.L_1437:
        /*0004*/ 	.word	0x00000082


	//----- nvinfo : EIATTR_KPARAM_INFO
	.align		4
.L_1438:
        /*0008*/ 	.byte	0x04, 0x17
        /*000a*/ 	.short	(.L_1440 - .L_1439)
.L_1439:
        /*000c*/ 	.word	0x00000000
        /*0010*/ 	.short	0x0000
        /*0012*/ 	.short	0x0000
        /*0014*/ 	.byte	0x00, 0xf0, 0xa1, 0x03


	//----- nvinfo : EIATTR_SPARSE_MMA_MASK
	.align		4
.L_1440:
        /*0018*/ 	.byte	0x03, 0x50
        /*001a*/ 	.short	0x0000


	//----- nvinfo : EIATTR_MAXREG_COUNT
	.align		4
        /*001c*/ 	.byte	0x03, 0x1b
        /*001e*/ 	.short	0x00ff


	//----- nvinfo : EIATTR_ANNOTATIONS
	.align		4
        /*0020*/ 	.byte	0x04, 0x55
        /*0022*/ 	.short	(.L_1442 - .L_1441)


	//   ....[0]....
.L_1441:
        /* <DEDUP_REMOVED lines=221> */


	//----- nvinfo : EIATTR_MERCURY_ISA_VERSION
	.align		4
.L_1442:
        /*0de4*/ 	.byte	0x03, 0x5f
        /*0de6*/ 	.short	0x0101


	//----- nvinfo : EIATTR_COOP_GROUP_MASK_REGIDS
	.align		4
        /*0de8*/ 	.byte	0x04, 0x29
        /*0dea*/ 	.short	(.L_1444 - .L_1443)


	//   ....[0]....
.L_1443:
        /*0dec*/ 	.word	0xffffffff


	//   ....[1]....
        /*0df0*/ 	.word	0xffffffff


	//   ....[2]....
        /*0df4*/ 	.word	0xffffffff


	//   ....[3]....
        /*0df8*/ 	.word	0xffffffff


	//   ....[4]....
        /*0dfc*/ 	.word	0xffffffff


	//   ....[5]....
        /*0e00*/ 	.word	0xffffffff


	//   ....[6]....
        /*0e04*/ 	.word	0xffffffff


	//   ....[7]....
        /*0e08*/ 	.word	0xffffffff


	//   ....[8]....
        /*0e0c*/ 	.word	0xffffffff


	//   ....[9]....
        /*0e10*/ 	.word	0xffffffff


	//   ....[10]....
        /*0e14*/ 	.word	0x05000084


	//   ....[11]....
        /*0e18*/ 	.word	0x05000084


	//   ....[12]....
        /*0e1c*/ 	.word	0x05000084


	//   ....[13]....
        /*0e20*/ 	.word	0x05000084


	//   ....[14]....
        /*0e24*/ 	.word	0x05000084


	//   ....[15]....
        /*0e28*/ 	.word	0x05000084


	//   ....[16]....
        /*0e2c*/ 	.word	0x05000084


	//   ....[17]....
        /*0e30*/ 	.word	0x05000084


	//   ....[18]....
        /*0e34*/ 	.word	0x05000084


	//   ....[19]....
        /*0e38*/ 	.word	0x05000084


	//----- nvinfo : EIATTR_COOP_GROUP_INSTR_OFFSETS
	.align		4
.L_1444:
        /*0e3c*/ 	.byte	0x04, 0x28
        /*0e3e*/ 	.short	(.L_1446 - .L_1445)


	//   ....[0]....
.L_1445:
        /*0e40*/ 	.word	0x00007300


	//   ....[1]....
        /*0e44*/ 	.word	0x00007340


	//   ....[2]....
        /*0e48*/ 	.word	0x00007360


	//   ....[3]....
        /*0e4c*/ 	.word	0x00007380


	//   ....[4]....
        /*0e50*/ 	.word	0x000073a0


	//   ....[5]....
        /*0e54*/ 	.word	0x00007e20


	//   ....[6]....
        /*0e58*/ 	.word	0x00007e40


	//   ....[7]....
        /*0e5c*/ 	.word	0x00007e60


	//   ....[8]....
        /*0e60*/ 	.word	0x00007e80


	//   ....[9]....
        /*0e64*/ 	.word	0x00007ea0


	//   ....[10]....
        /*0e68*/ 	.word	0x0000b130


	//   ....[11]....
        /*0e6c*/ 	.word	0x0000b1d0


	//   ....[12]....
        /*0e70*/ 	.word	0x0000b240


	//   ....[13]....
        /*0e74*/ 	.word	0x0000b2b0


	//   ....[14]....
        /*0e78*/ 	.word	0x0000b320


	//   ....[15]....
        /*0e7c*/ 	.word	0x0000be10


	//   ....[16]....
        /*0e80*/ 	.word	0x0000be80


	//   ....[17]....
        /*0e84*/ 	.word	0x0000bef0


	//   ....[18]....
        /*0e88*/ 	.word	0x0000bf60


	//   ....[19]....
        /*0e8c*/ 	.word	0x0000bfd0


	//----- nvinfo : EIATTR_EXIT_INSTR_OFFSETS
	.align		4
.L_1446:
        /*0e90*/ 	.byte	0x04, 0x1c
        /*0e92*/ 	.short	(.L_1448 - .L_1447)


	//   ....[0]....
.L_1447:
        /*0e94*/ 	.word	0x000014d0


	//   ....[1]....
        /*0e98*/ 	.word	0x0000b0c0


	//----- nvinfo : EIATTR_MAX_THREADS
	.align		4
.L_1448:
        /*0e9c*/ 	.byte	0x04, 0x05
        /*0e9e*/ 	.short	(.L_1450 - .L_1449)
.L_1449:
        /*0ea0*/ 	.word	0x00000080
        /*0ea4*/ 	.word	0x00000001
        /*0ea8*/ 	.word	0x00000001


	//----- nvinfo : EIATTR_CRS_STACK_SIZE
	.align		4
.L_1450:
        /*0eac*/ 	.byte	0x04, 0x1e
        /*0eae*/ 	.short	(.L_1452 - .L_1451)
.L_1451:
        /*0eb0*/ 	.word	0x00000000


	//----- nvinfo : EIATTR_CBANK_PARAM_SIZE
	.align		4
.L_1452:
        /*0eb4*/ 	.byte	0x03, 0x19
        /*0eb6*/ 	.short	0x00e8


	//----- nvinfo : EIATTR_PARAM_CBANK
	.align		4
        /*0eb8*/ 	.byte	0x04, 0x0a
        /*0eba*/ 	.short	(.L_1454 - .L_1453)
	.align		4
.L_1453:
        /*0ebc*/ 	.word	index@(.nv.constant0._ZN10layer_norm31ln_parallel_residual_fwd_kernelINS_13Kernel_traitsI6__halfS2_fS2_fjLj2560ELj1ELj4ELj1ELj16ENS_18Kernel_traits_baseILj2560ES2_S2_fS2_fjLj128EEEEELb0ELb0ELb0EEEvNS_9FwdParamsE)
        /*0ec0*/ 	.short	0x0210
        /*0ec2*/ 	.short	0x00e8


	//----- nvinfo : EIATTR_SW_WAR
	.align		4
.L_1454:
        /*0ec4*/ 	.byte	0x04, 0x36
        /*0ec6*/ 	.short	(.L_1456 - .L_1455)
.L_1455:
        /*0ec8*/ 	.word	0x00000008
.L_1456:


//--------------------- .nv.info._ZN10layer_norm31ln_parallel_residual_fwd_kernelINS_13Kernel_traitsI6__halfS2_fS2_fjLj2560ELj1ELj4ELj1ELj16ENS_18Kernel_traits_baseILj2560ES2_S2_fS2_fjLj128EEEEELb0ELb0ELb1EEEvNS_9FwdParamsE --------------------------
	.section	.nv.info._ZN10layer_norm31ln_parallel_residual_fwd_kernelINS_13Kernel_traitsI6__halfS2_fS2_fjLj2560ELj1ELj4ELj1ELj16ENS_18Kernel_traits_baseILj2560ES2_S2_fS2_fjLj128EEEEELb0ELb0ELb1EEEvNS_9FwdParamsE,"",@"SHT_CUDA_INFO"
	.sectionflags	@""
	.align	4


	//----- nvinfo : EIATTR_CUDA_API_VERSION
	.align		4
        /*0000*/ 	.byte	0x04, 0x37
        /*0002*/ 	.short	(.L_1458 - .L_1457)
.L_1457:
        /*0004*/ 	.word	0x00000082


	//----- nvinfo : EIATTR_KPARAM_INFO
	.align		4
.L_1458:
        /*0008*/ 	.byte	0x04, 0x17
        /*000a*/ 	.short	(.L_1460 - .L_1459)
.L_1459:
        /*000c*/ 	.word	0x00000000
        /*0010*/ 	.short	0x0000
        /*0012*/ 	.short	0x0000
        /*0014*/ 	.byte	0x00, 0xf0, 0xa1, 0x03


	//----- nvinfo : EIATTR_SPARSE_MMA_MASK
	.align		4
.L_1460:
        /*0018*/ 	.byte	0x03, 0x50
        /*001a*/ 	.short	0x0000


	//----- nvinfo : EIATTR_MAXREG_COUNT
	.align		4
        /*001c*/ 	.byte	0x03, 0x1b
        /*001e*/ 	.short	0x00ff


	//----- nvinfo : EIATTR_ANNOTATIONS
	.align		4
        /*0020*/ 	.byte	0x04, 0x55
        /*0022*/ 	.short	(.L_1462 - .L_1461)


	//   ....[0]....
.L_1461:
        /* <DEDUP_REMOVED lines=105> */


	//----- nvinfo : EIATTR_MERCURY_ISA_VERSION
	.align		4
.L_1462:
        /*06a4*/ 	.byte	0x03, 0x5f
        /*06a6*/ 	.short	0x0101


	//----- nvinfo : EIATTR_COOP_GROUP_MASK_REGIDS
	.align		4
        /*06a8*/ 	.byte	0x04, 0x29
        /*06aa*/ 	.short	(.L_1464 - .L_1463)


	//   ....[0]....
.L_1463:
        /*06ac*/ 	.word	0xffffffff


	//   ....[1]....
        /*06b0*/ 	.word	0xffffffff


	//   ....[2]....
        /*06b4*/ 	.word	0xffffffff


	//   ....[3]....
        /*06b8*/ 	.word	0xffffffff


	//   ....[4]....
        /*06bc*/ 	.word	0xffffffff


	//   ....[5]....
        /*06c0*/ 	.word	0xffffffff


	//   ....[6]....
        /*06c4*/ 	.word	0xffffffff


	//   ....[7]....
        /*06c8*/ 	.word	0xffffffff


	//   ....[8]....
        /*06cc*/ 	.word	0xffffffff


	//   ....[9]....
        /*06d0*/ 	.word	0xffffffff


	//   ....[10]....
        /*06d4*/ 	.word	0x050000d2


	//   ....[11]....
        /*06d8*/ 	.word	0x050000d2


	//   ....[12]....
        /*06dc*/ 	.word	0x050000d2


	//   ....[13]....
        /*06e0*/ 	.word	0x050000d2


	//   ....[14]....
        /*06e4*/ 	.word	0x050000d2


	//   ....[15]....
        /*06e8*/ 	.word	0x050000d2


	//   ....[16]....
        /*06ec*/ 	.word	0x050000d2


	//   ....[17]....
        /*06f0*/ 	.word	0x050000d2


	//   ....[18]....
        /*06f4*/ 	.word	0x050000d2


	//   ....[19]....
        /*06f8*/ 	.word	0x050000d2


	//----- nvinfo : EIATTR_COOP_GROUP_INSTR_OFFSETS
	.align		4
.L_1464:
        /*06fc*/ 	.byte	0x04, 0x28
        /*06fe*/ 	.short	(.L_1466 - .L_1465)


	//   ....[0]....
.L_1465:
        /*0700*/ 	.word	0x00005380


	//   ....[1]....
        /*0704*/ 	.word	0x000053b0


	//   ....[2]....
        /*0708*/ 	.word	0x000053d0


	//   ....[3]....
        /*070c*/ 	.word	0x000053f0


	//   ....[4]....
        /*0710*/ 	.word	0x00005410


	//   ....[5]....
        /*0714*/ 	.word	0x00005e40


	//   ....[6]....
        /*0718*/ 	.word	0x00005e60


	//   ....[7]....
        /*071c*/ 	.word	0x00005e80


	//   ....[8]....
        /*0720*/ 	.word	0x00005ea0


	//   ....[9]....
        /*0724*/ 	.word	0x00005ec0


	//   ....[10]....
        /*0728*/ 	.word	0x00008d10


	//   ....[11]....
        /*072c*/ 	.word	0x00008db0


	//   ....[12]....
        /*0730*/ 	.word	0x00008e20


	//   ....[13]....
        /*0734*/ 	.word	0x00008e90


	//   ....[14]....
        /*0738*/ 	.word	0x00008f00


	//   ....[15]....
        /*073c*/ 	.word	0x00009990


	//   ....[16]....
        /*0740*/ 	.word	0x00009a00


	//   ....[17]....
        /*0744*/ 	.word	0x00009a70


	//   ....[18]....
        /*0748*/ 	.word	0x00009ae0


	//   ....[19]....
        /*074c*/ 	.word	0x00009b50


	//----- nvinfo : EIATTR_EXIT_INSTR_OFFSETS
	.align		4
.L_1466:
        /*0750*/ 	.byte	0x04, 0x1c
        /*0752*/ 	.short	(.L_1468 - .L_1467)


	//   ....[0]....
.L_1467:
        /*0754*/ 	.word	0x000008a0


	//   ....[1]....
        /*0758*/ 	.word	0x00008ca0


	//----- nvinfo : EIATTR_MAX_THREADS
	.align		4
.L_1468:
        /*075c*/ 	.byte	0x04, 0x05
        /*075e*/ 	.short	(.L_1470 - .L_1469)
.L_1469:
        /*0760*/ 	.word	0x00000080
        /*0764*/ 	.word	0x00000001
        /*0768*/ 	.word	0x00000001


	//----- nvinfo : EIATTR_CRS_STACK_SIZE
	.align		4
.L_1470:
        /*076c*/ 	.byte	0x04, 0x1e
        /*076e*/ 	.short	(.L_1472 - .L_1471)
.L_1471:
        /*0770*/ 	.word	0x00000000


	//----- nvinfo : EIATTR_CBANK_PARAM_SIZE
	.align		4
.L_1472:
        /*0774*/ 	.byte	0x03, 0x19
        /*0776*/ 	.short	0x00e8


	//----- nvinfo : EIATTR_PARAM_CBANK
	.align		4
        /*0778*/ 	.byte	0x04, 0x0a
        /*077a*/ 	.short	(.L_1474 - .L_1473)
	.align		4
.L_1473:
        /*077c*/ 	.word	index@(.nv.constant0._ZN10layer_norm31ln_parallel_residual_fwd_kernelINS_13Kernel_traitsI6__halfS2_fS2_fjLj2560ELj1ELj4ELj1ELj16ENS_18Kernel_traits_baseILj2560ES2_S2_fS2_fjLj128EEEEELb0ELb0ELb1EEEvNS_9FwdParamsE)
        /*0780*/ 	.short	0x0210
        /*0782*/ 	.short	0x00e8


	//----- nvinfo : EIATTR_SW_WAR
	.align		4
.L_1474:
        /*0784*/ 	.byte	0x04, 0x36
        /*0786*/ 	.short	(.L_1476 - .L_1475)
.L_1475:
        /*0788*/ 	.word	0x00000008
.L_1476:


//--------------------- .nv.info._ZN10layer_norm31ln_parallel_residual_fwd_kernelINS_13Kernel_traitsI6__halfS2_fS2_fjLj2560ELj1ELj4ELj1ELj16ENS_18Kernel_traits_baseILj2560ES2_S2_fS2_fjLj128EEEEELb0ELb1ELb0EEEvNS_9FwdParamsE --------------------------
	.section	.nv.info._ZN10layer_norm31ln_parallel_residual_fwd_kernelINS_13Kernel_traitsI6__halfS2_fS2_fjLj2560ELj1ELj4ELj1ELj16ENS_18Kernel_traits_baseILj2560ES2_S2_fS2_fjLj128EEEEELb0ELb1ELb0EEEvNS_9FwdParamsE,"",@"SHT_CUDA_INFO"
	.sectionflags	@""
	.align	4


	//----- nvinfo : EIATTR_CUDA_API_VERSION
	.align		4
        /*0000*/ 	.byte	0x04, 0x37
        /*0002*/ 	.short	(.L_1478 - .L_1477)
.L_1477:
        /*0004*/ 	.word	0x00000082


	//----- nvinfo : EIATTR_KPARAM_INFO
	.align		4
.L_1478:
        /*0008*/ 	.byte	0x04, 0x17
        /*000a*/ 	.short	(.L_1480 - .L_1479)
.L_1479:
        /*000c*/ 	.word	0x00000000
        /*0010*/ 	.short	0x0000
        /*0012*/ 	.short	0x0000
        /*0014*/ 	.byte	0x00, 0xf0, 0xa1, 0x03


	//----- nvinfo : EIATTR_SPARSE_MMA_MASK
	.align		4
.L_1480:
        /*0018*/ 	.byte	0x03, 0x50
        /*001a*/ 	.short	0x0000


	//----- nvinfo : EIATTR_MAXREG_COUNT
	.align		4
        /*001c*/ 	.byte	0x03, 0x1b
        /*001e*/ 	.short	0x00ff


	//----- nvinfo : EIATTR_ANNOTATIONS
	.align		4
        /*0020*/ 	.byte	0x04, 0x55
        /*0022*/ 	.short	(.L_1482 - .L_1481)


	//   ....[0]....
.L_1481:
        /* <DEDUP_REMOVED lines=22> */


	//----- nvinfo : EIATTR_MERCURY_ISA_VERSION
	.align		4
.L_1482:
        /*0174*/ 	.byte	0x03, 0x5f
        /*0176*/ 	.short	0x0101


	//----- nvinfo : EIATTR_COOP_GROUP_MASK_REGIDS
	.align		4
        /*0178*/ 	.byte	0x04, 0x29
        /*017a*/ 	.short	(.L_1484 - .L_1483)


	//   ....[0]....
.L_1483:
        /*017c*/ 	.word	0xffffffff


	//   ....[1]....
        /*0180*/ 	.word	0xffffffff


	//   ....[2]....
        /*0184*/ 	.word	0xffffffff


	//   ....[3]....
        /*0188*/ 	.word	0xffffffff


	//   ....[4]....
        /*018c*/ 	.word	0xffffffff


	//   ....[5]....
        /*0190*/ 	.word	0xffffffff


	//   ....[6]....
        /*0194*/ 	.word	0xffffffff


	//   ....[7]....
        /*0198*/ 	.word	0xffffffff


	//   ....[8]....
        /*019c*/ 	.word	0xffffffff


	//   ....[9]....
        /*01a0*/ 	.word	0xffffffff


	//   ....[10]....
        /*01a4*/ 	.word	0x05000084


	//   ....[11]....
        /*01a8*/ 	.word	0x05000084


	//   ....[12]....
        /*01ac*/ 	.word	0x05000084


	//   ....[13]....
        /*01b0*/ 	.word	0x05000084


	//   ....[14]....
        /*01b4*/ 	.word	0x05000084


	//   ....[15]....
        /*01b8*/ 	.word	0x05000084


	//   ....[16]....
        /*01bc*/ 	.word	0x05000084


	//   ....[17]....
        /*01c0*/ 	.word	0x05000084


	//   ....[18]....
        /*01c4*/ 	.word	0x05000084


	//   ....[19]....
        /*01c8*/ 	.word	0x05000084


	//----- nvinfo : EIATTR_COOP_GROUP_INSTR_OFFSETS
	.align		4
.L_1484:
        /*01cc*/ 	.byte	0x04, 0x28
        /*01ce*/ 	.short	(.L_1486 - .L_1485)


	//   ....[0]....
.L_1485:
        /*01d0*/ 	.word	0x000055e0


	//   ....[1]....
        /*01d4*/ 	.word	0x00005620


	//   ....[2]....
        /*01d8*/ 	.word	0x00005640


	//   ....[3]....
        /*01dc*/ 	.word	0x00005660


	//   ....[4]....
        /*01e0*/ 	.word	0x00005680


	//   ....[5]....
        /*01e4*/ 	.word	0x00006100


	//   ....[6]....
        /*01e8*/ 	.word	0x00006120


	//   ....[7]....
        /*01ec*/ 	.word	0x00006140


	//   ....[8]....
        /*01f0*/ 	.word	0x00006160


	//   ....[9]....
        /*01f4*/ 	.word	0x00006180


	//   ....[10]....
        /*01f8*/ 	.word	0x00007c20


	//   ....[11]....
        /*01fc*/ 	.word	0x00007cc0


	//   ....[12]....
        /*0200*/ 	.word	0x00007d30


	//   ....[13]....
        /*0204*/ 	.word	0x00007da0


	//   ....[14]....
        /*0208*/ 	.word	0x00007e10


	//   ....[15]....
        /*020c*/ 	.word	0x00008900


	//   ....[16]....
        /*0210*/ 	.word	0x00008970


	//   ....[17]....
        /*0214*/ 	.word	0x000089e0


	//   ....[18]....
        /*0218*/ 	.word	0x00008a50


	//   ....[19]....
        /*021c*/ 	.word	0x00008ac0


	//----- nvinfo : EIATTR_EXIT_INSTR_OFFSETS
	.align		4
.L_1486:
        /*0220*/ 	.byte	0x04, 0x1c
        /*0222*/ 	.short	(.L_1488 - .L_1487)


	//   ....[0]....
.L_1487:
        /*0224*/ 	.word	0x00000c10


	//   ....[1]....
        /*0228*/ 	.word	0x00007bb0


	//----- nvinfo : EIATTR_MAX_THREADS
	.align		4
.L_1488:
        /*022c*/ 	.byte	0x04, 0x05
        /*022e*/ 	.short	(.L_1490 - .L_1489)
.L_1489:
        /*0230*/ 	.word	0x00000080
        /*0234*/ 	.word	0x00000001
        /*0238*/ 	.word	0x00000001


	//----- nvinfo : EIATTR_CRS_STACK_SIZE
	.align		4
.L_1490:
        /*023c*/ 	.byte	0x04, 0x1e
        /*023e*/ 	.short	(.L_1492 - .L_1491)
.L_1491:
        /*0240*/ 	.word	0x00000000


	//----- nvinfo : EIATTR_CBANK_PARAM_SIZE
	.align		4
.L_1492:
        /*0244*/ 	.byte	0x03, 0x19
        /*0246*/ 	.short	0x00e8


	//----- nvinfo : EIATTR_PARAM_CBANK
	.align		4
        /*0248*/ 	.byte	0x04, 0x0a
        /*024a*/ 	.short	(.L_1494 - .L_1493)
	.align		4
.L_1493:
        /*024c*/ 	.word	index@(.nv.constant0._ZN10layer_norm31ln_parallel_residual_fwd_kernelINS_13Kernel_traitsI6__halfS2_fS2_fjLj2560ELj1ELj4ELj1ELj16ENS_18Kernel_traits_baseILj2560ES2_S2_fS2_fjLj128EEEEELb0ELb1ELb0EEEvNS_9FwdParamsE)
        /*0250*/ 	.short	0x0210
        /*0252*/ 	.short	0x00e8


	//----- nvinfo : EIATTR_SW_WAR
	.align		4
.L_1494:
        /*0254*/ 	.byte	0x04, 0x36
        /*0256*/ 	.short	(.L_1496 - .L_1495)
.L_1495:
        /*0258*/ 	.word	0x00000008
.L_1496:


//--------------------- .nv.info._ZN10layer_norm31ln_parallel_residual_fwd_kernelINS_13Kernel_traitsI6__halfS2_fS2_fjLj2560ELj1ELj4ELj1ELj16ENS_18Kernel_traits_baseILj2560ES2_S2_fS2_fjLj128EEEEELb0ELb1ELb1EEEvNS_9FwdParamsE --------------------------
	.section	.nv.info._ZN10layer_norm31ln_parallel_residual_fwd_kernelINS_13Kernel_traitsI6__halfS2_fS2_fjLj2560ELj1ELj4ELj1ELj16ENS_18Kernel_traits_baseILj2560ES2_S2_fS2_fjLj128EEEEELb0ELb1ELb1EEEvNS_9FwdParamsE,"",@"SHT_CUDA_INFO"
	.sectionflags	@""
	.align	4


	//----- nvinfo : EIATTR_CUDA_API_VERSION
	.align		4
        /*0000*/ 	.byte	0x04, 0x37
        /*0002*/ 	.short	(.L_1498 - .L_1497)
.L_1497:
        /*0004*/ 	.word	0x00000082


	//----- nvinfo : EIATTR_KPARAM_INFO
	.align		4
.L_1498:
        /*0008*/ 	.byte	0x04, 0x17
        /*000a*/ 	.short	(.L_1500 - .L_1499)
.L_1499:
        /*000c*/ 	.word	0x00000000
        /*0010*/ 	.short	0x0000
        /*0012*/ 	.short	0x0000
        /*0014*/ 	.byte	0x00, 0xf0, 0xa1, 0x03


	//----- nvinfo : EIATTR_SPARSE_MMA_MASK
	.align		4
.L_1500:
        /*0018*/ 	.byte	0x03, 0x50
        /*001a*/ 	.short	0x0000


	//----- nvinfo : EIATTR_MAXREG_COUNT
	.align		4
        /*001c*/ 	.byte	0x03, 0x1b
        /*001e*/ 	.short	0x00ff


	//----- nvinfo : EIATTR_MERCURY_ISA_VERSION
	.align		4
        /*0020*/ 	.byte	0x03, 0x5f
        /*0022*/ 	.short	0x0101


	//----- nvinfo : EIATTR_COOP_GROUP_MASK_REGIDS
	.align		4
        /*0024*/ 	.byte	0x04, 0x29
        /*0026*/ 	.short	(.L_1502 - .L_1501)


	//   ....[0]....
.L_1501:
        /*0028*/ 	.word	0xffffffff


	//   ....[1]....
        /*002c*/ 	.word	0xffffffff


	//   ....[2]....
        /*0030*/ 	.word	0xffffffff


	//   ....[3]....
        /*0034*/ 	.word	0xffffffff


	//   ....[4]....
        /*0038*/ 	.word	0xffffffff


	//   ....[5]....
        /*003c*/ 	.word	0xffffffff


	//   ....[6]....
        /*0040*/ 	.word	0xffffffff


	//   ....[7]....
        /*0044*/ 	.word	0xffffffff


	//   ....[8]....
        /*0048*/ 	.word	0xffffffff


	//   ....[9]....
        /*004c*/ 	.word	0xffffffff


	//   ....[10]....
        /*0050*/ 	.word	0x050000e9


	//   ....[11]....
        /*0054*/ 	.word	0x050000e9


	//   ....[12]....
        /*0058*/ 	.word	0x050000e9


	//   ....[13]....
        /*005c*/ 	.word	0x050000e9


	//   ....[14]....
        /*0060*/ 	.word	0x050000e9


	//   ....[15]....
        /*0064*/ 	.word	0x050000e9


	//   ....[16]....
        /*0068*/ 	.word	0x050000e9


	//   ....[17]....
        /*006c*/ 	.word	0x050000e9


	//   ....[18]....
        /*0070*/ 	.word	0x050000e9


	//   ....[19]....
        /*0074*/ 	.word	0x050000e9


	//----- nvinfo : EIATTR_COOP_GROUP_INSTR_OFFSETS
	.align		4
.L_1502:
        /*0078*/ 	.byte	0x04, 0x28
        /*007a*/ 	.short	(.L_1504 - .L_1503)


	//   ....[0]....
.L_1503:
        /*007c*/ 	.word	0x00003f70


	//   ....[1]....
        /*0080*/ 	.word	0x00003fa0


	//   ....[2]....
        /*0084*/ 	.word	0x00003fc0


	//   ....[3]....
        /*0088*/ 	.word	0x00003fe0


	//   ....[4]....
        /*008c*/ 	.word	0x00004000


	//   ....[5]....
        /*0090*/ 	.word	0x00004a30


	//   ....[6]....
        /*0094*/ 	.word	0x00004a50


	//   ....[7]....
        /*0098*/ 	.word	0x00004a70


	//   ....[8]....
        /*009c*/ 	.word	0x00004a90


	//   ....[9]....
        /*00a0*/ 	.word	0x00004ab0


	//   ....[10]....
        /*00a4*/ 	.word	0x00006430


	//   ....[11]....
        /*00a8*/ 	.word	0x000064e0


	//   ....[12]....
        /*00ac*/ 	.word	0x00006550


	//   ....[13]....
        /*00b0*/ 	.word	0x000065c0


	//   ....[14]....
        /*00b4*/ 	.word	0x00006630


	//   ....[15]....
        /*00b8*/ 	.word	0x000070b0


	//   ....[16]....
        /*00bc*/ 	.word	0x00007120


	//   ....[17]....
        /*00c0*/ 	.word	0x00007190


	//   ....[18]....
        /*00c4*/ 	.word	0x00007200


	//   ....[19]....
        /*00c8*/ 	.word	0x00007270


	//----- nvinfo : EIATTR_EXIT_INSTR_OFFSETS
	.align		4
.L_1504:
        /*00cc*/ 	.byte	0x04, 0x1c
        /*00ce*/ 	.short	(.L_1506 - .L_1505)


	//   ....[0]....
.L_1505:
        /*00d0*/ 	.word	0x000001c0


	//   ....[1]....
        /*00d4*/ 	.word	0x000063c0


	//----- nvinfo : EIATTR_MAX_THREADS
	.align		4
.L_1506:
        /*00d8*/ 	.byte	0x04, 0x05
        /*00da*/ 	.short	(.L_1508 - .L_1507)
.L_1507:
        /*00dc*/ 	.word	0x00000080
        /*00e0*/ 	.word	0x00000001
        /*00e4*/ 	.word	0x00000001


	//----- nvinfo : EIATTR_CRS_STACK_SIZE
	.align		4
.L_1508:
        /*00e8*/ 	.byte	0x04, 0x1e
        /*00ea*/ 	.short	(.L_1510 - .L_1509)
.L_1509:
        /*00ec*/ 	.word	0x00000000


	//----- nvinfo : EIATTR_CBANK_PARAM_SIZE
	.align		4
.L_1510:
        /*00f0*/ 	.byte	0x03, 0x19
        /*00f2*/ 	.short	0x00e8


	//----- nvinfo : EIATTR_PARAM_CBANK
	.align		4
        /*00f4*/ 	.byte	0x04, 0x0a
        /*00f6*/ 	.short	(.L_1512 - .L_1511)
	.align		4
.L_1511:
        /*00f8*/ 	.word	index@(.nv.constant0._ZN10layer_norm31ln_parallel_residual_fwd_kernelINS_13Kernel_traitsI6__halfS2_fS2_fjLj2560ELj1ELj4ELj1ELj16ENS_18Kernel_traits_baseILj2560ES2_S2_fS2_fjLj128EEEEELb0ELb1ELb1EEEvNS_9FwdParamsE)
        /*00fc*/ 	.short	0x0210
        /*00fe*/ 	.short	0x00e8


	//----- nvinfo : EIATTR_SW_WAR
	.align		4
.L_1512:
        /*0100*/ 	.byte	0x04, 0x36
        /*0102*/ 	.short	(.L_1514 - .L_1513)
.L_1513:
        /*0104*/ 	.word	0x00000008
.L_1514:


//--------------------- .nv.info._ZN10layer_norm31ln_parallel_residual_fwd_kernelINS_13Kernel_traitsI6__halfS2_fS2_fjLj2560ELj1ELj4ELj1ELj16ENS_18Kernel_traits_baseILj2560ES2_S2_fS2_fjLj128EEEEELb1ELb0ELb0EEEvNS_9FwdParamsE --------------------------
	.section	.nv.info._ZN10layer_norm31ln_parallel_residual_fwd_kernelINS_13Kernel_traitsI6__halfS2_fS2_fjLj2560ELj1ELj4ELj1ELj16ENS_18Kernel_traits_baseILj2560ES2_S2_fS2_fjLj128EEEEELb1ELb0ELb0EEEvNS_9FwdParamsE,"",@"SHT_CUDA_INFO"
	.sectionflags	@""
	.align	4


	//----- nvinfo : EIATTR_CUDA_API_VERSION
	.align		4
        /*0000*/ 	.byte	0x04, 0x37
        /*0002*/ 	.short	(.L_1516 - .L_1515)
.L_1515:
        /*0004*/ 	.word	0x00000082


	//----- nvinfo : EIATTR_KPARAM_INFO
	.align		4
.L_1516:
        /*0008*/ 	.byte	0x04, 0x17
        /*000a*/ 	.short	(.L_1518 - .L_1517)
.L_1517:
        /*000c*/ 	.word	0x00000000
        /*0010*/ 	.short	0x0000
        /*0012*/ 	.short	0x0000
        /*0014*/ 	.byte	0x00, 0xf0, 0xa1, 0x03


	//----- nvinfo : EIATTR_SPARSE_MMA_MASK
	.align		4
.L_1518:
        /*0018*/ 	.byte	0x03, 0x50
        /*001a*/ 	.short	0x0000


	//----- nvinfo : EIATTR_MAXREG_COUNT
	.align		4
        /*001c*/ 	.byte	0x03, 0x1b
        /*001e*/ 	.short	0x00ff


	//----- nvinfo : EIATTR_ANNOTATIONS
	.align		4
        /*0020*/ 	.byte	0x04, 0x55
        /*0022*/ 	.short	(.L_1520 - .L_1519)


	//   ....[0]....
.L_1519:
        /* <DEDUP_REMOVED lines=246> */


	//----- nvinfo : EIATTR_MERCURY_ISA_VERSION
	.align		4
.L_1520:
        /*0f74*/ 	.byte	0x03, 0x5f
        /*0f76*/ 	.short	0x0101


	//----- nvinfo : EIATTR_COOP_GROUP_MASK_REGIDS
	.align		4
        /*0f78*/ 	.byte	0x04, 0x29
        /*0f7a*/ 	.short	(.L_1522 - .L_1521)


	//   ....[0]....
.L_1521:
        /*0f7c*/ 	.word	0xffffffff


	//   ....[1]....
        /*0f80*/ 	.word	0xffffffff


	//   ....[2]....
        /*0f84*/ 	.word	0xffffffff


	//   ....[3]....
        /*0f88*/ 	.word	0xffffffff


	//   ....[4]....
        /*0f8c*/ 	.word	0xffffffff


	//   ....[5]....
        /*0f90*/ 	.word	0xffffffff


	//   ....[6]....
        /*0f94*/ 	.word	0xffffffff


	//   ....[7]....
        /*0f98*/ 	.word	0xffffffff


	//   ....[8]....
        /*0f9c*/ 	.word	0xffffffff


	//   ....[9]....
        /*0fa0*/ 	.word	0xffffffff


	//   ....[10]....
        /*0fa4*/ 	.word	0x05000085


	//   ....[11]....
        /*0fa8*/ 	.word	0x05000085


	//   ....[12]....
        /*0fac*/ 	.word	0x05000085


	//   ....[13]....
        /*0fb0*/ 	.word	0x05000085


	//   ....[14]....
        /*0fb4*/ 	.word	0x05000085


	//   ....[15]....
        /*0fb8*/ 	.word	0x05000085


	//   ....[16]....
        /*0fbc*/ 	.word	0x05000085


	//   ....[17]....
        /*0fc0*/ 	.word	0x05000085


	//   ....[18]....
        /*0fc4*/ 	.word	0x05000085


	//   ....[19]....
        /*0fc8*/ 	.word	0x05000085


	//----- nvinfo : EIATTR_COOP_GROUP_INSTR_OFFSETS
	.align		4
.L_1522:
        /*0fcc*/ 	.byte	0x04, 0x28
        /*0fce*/ 	.short	(.L_1524 - .L_1523)


	//   ....[0]....
.L_1523:
        /*0fd0*/ 	.word	0x0003d7f0


	//   ....[1]....
        /*0fd4*/ 	.word	0x0003d850


	//   ....[2]....
        /*0fd8*/ 	.word	0x0003d870


	//   ....[3]....
        /*0fdc*/ 	.word	0x0003d890


	//   ....[4]....
        /*0fe0*/ 	.word	0x0003d8c0


	//   ....[5]....
        /*0fe4*/ 	.word	0x0003e340


	//   ....[6]....
        /*0fe8*/ 	.word	0x0003e360


	//   ....[7]....
        /*0fec*/ 	.word	0x0003e380


	//   ....[8]....
        /*0ff0*/ 	.word	0x0003e3a0


	//   ....[9]....
        /*0ff4*/ 	.word	0x0003e3c0


	//   ....[10]....
        /*0ff8*/ 	.word	0x000418c0


	//   ....[11]....
        /*0ffc*/ 	.word	0x00041970


	//   ....[12]....
        /*1000*/ 	.word	0x000419f0


	//   ....[13]....
        /*1004*/ 	.word	0x00041a60


	//   ....[14]....
        /*1008*/ 	.word	0x00041af0


	//   ....[15]....
        /*100c*/ 	.word	0x000425e0


	//   ....[16]....
        /*1010*/ 	.word	0x00042650


	//   ....[17]....
        /*1014*/ 	.word	0x000426c0


	//   ....[18]....
        /*1018*/ 	.word	0x00042730


	//   ....[19]....
        /*101c*/ 	.word	0x000427a0


	//----- nvinfo : EIATTR_EXIT_INSTR_OFFSETS
	.align		4
.L_1524:
        /*1020*/ 	.byte	0x04, 0x1c
        /*1022*/ 	.short	(.L_1526 - .L_1525)


	//   ....[0]....
.L_1525:
        /*1024*/ 	.word	0x00001980


	//   ....[1]....
        /*1028*/ 	.word	0x00041850


	//----- nvinfo : EIATTR_MAX_THREADS
	.align		4
.L_1526:
        /*102c*/ 	.byte	0x04, 0x05
        /*102e*/ 	.short	(.L_1528 - .L_1527)
.L_1527:
        /*1030*/ 	.word	0x00000080
        /*1034*/ 	.word	0x00000001
        /*1038*/ 	.word	0x00000001


	//----- nvinfo : EIATTR_CRS_STACK_SIZE
	.align		4
.L_1528:
        /*103c*/ 	.byte	0x04, 0x1e
        /*103e*/ 	.short	(.L_1530 - .L_1529)
.L_1529:
        /*1040*/ 	.word	0x00000000


	//----- nvinfo : EIATTR_CBANK_PARAM_SIZE
	.align		4
.L_1530:
        /*1044*/ 	.byte	0x03, 0x19
        /*1046*/ 	.short	0x00e8


	//----- nvinfo : EIATTR_PARAM_CBANK
	.align		4
        /*1048*/ 	.byte	0x04, 0x0a
        /*104a*/ 	.short	(.L_1532 - .L_1531)
	.align		4
.L_1531:
        /*104c*/ 	.word	index@(.nv.constant0._ZN10layer_norm31ln_parallel_residual_fwd_kernelINS_13Kernel_traitsI6__halfS2_fS2_fjLj2560ELj1ELj4ELj1ELj16ENS_18Kernel_traits_baseILj2560ES2_S2_fS2_fjLj128EEEEELb1ELb0ELb0EEEvNS_9FwdParamsE)
        /*1050*/ 	.short	0x0210
        /*1052*/ 	.short	0x00e8


	//----- nvinfo : EIATTR_SW_WAR
	.align		4
.L_1532:
        /*1054*/ 	.byte	0x04, 0x36
        /*1056*/ 	.short	(.L_1534 - .L_1533)
.L_1533:
        /*1058*/ 	.word	0x00000008
.L_1534:


//--------------------- .nv.info._ZN10layer_norm31ln_parallel_residual_fwd_kernelINS_13Kernel_traitsI6__halfS2_fS2_fjLj2560ELj1ELj4ELj1ELj16ENS_18Kernel_traits_baseILj2560ES2_S2_fS2_fjLj128EEEEELb1ELb0ELb1EEEvNS_9FwdParamsE --------------------------
	.section	.nv.info._ZN10layer_norm31ln_parallel_residual_fwd_kernelINS_13Kernel_traitsI6__halfS2_fS2_fjLj2560ELj1ELj4ELj1ELj16ENS_18Kernel_traits_baseILj2560ES2_S2_fS2_fjLj128EEEEELb1ELb0ELb1EEEvNS_9FwdParamsE,"",@"SHT_CUDA_INFO"
	.sectionflags	@""
	.align	4


	//----- nvinfo : EIATTR_CUDA_API_VERSION
	.align		4
        /*0000*/ 	.byte	0x04, 0x37
        /*0002*/ 	.short	(.L_1536 - .L_1535)
.L_1535:
        /*0004*/ 	.word	0x00000082


	//----- nvinfo : EIATTR_KPARAM_INFO
	.align		4
.L_1536:
        /*0008*/ 	.byte	0x04, 0x17
        /*000a*/ 	.short	(.L_1538 - .L_1537)
.L_1537:
        /*000c*/ 	.word	0x00000000
        /*0010*/ 	.short	0x0000
        /*0012*/ 	.short	0x0000
        /*0014*/ 	.byte	0x00, 0xf0, 0xa1, 0x03


	//----- nvinfo : EIATTR_SPARSE_MMA_MASK
	.align		4
.L_1538:
        /*0018*/ 	.byte	0x03, 0x50
        /*001a*/ 	.short	0x0000


	//----- nvinfo : EIATTR_MAXREG_COUNT
	.align		4
        /*001c*/ 	.byte	0x03, 0x1b
        /*001e*/ 	.short	0x00ff


	//----- nvinfo : EIATTR_ANNOTATIONS
	.align		4
        /*0020*/ 	.byte	0x04, 0x55
        /*0022*/ 	.short	(.L_1540 - .L_1539)


	//   ....[0]....
.L_1539:
        /* <DEDUP_REMOVED lines=123> */


	//----- nvinfo : EIATTR_MERCURY_ISA_VERSION
	.align		4
.L_1540:
        /*07c4*/ 	.byte	0x03, 0x5f
        /*07c6*/ 	.short	0x0101


	//----- nvinfo : EIATTR_COOP_GROUP_MASK_REGIDS
	.align		4
        /*07c8*/ 	.byte	0x04, 0x29
        /*07ca*/ 	.short	(.L_1542 - .L_1541)


	//   ....[0]....
.L_1541:
        /*07cc*/ 	.word	0xffffffff


	//   ....[1]....
        /*07d0*/ 	.word	0xffffffff


	//   ....[2]....
        /*07d4*/ 	.word	0xffffffff


	//   ....[3]....
        /*07d8*/ 	.word	0xffffffff


	//   ....[4]....
        /*07dc*/ 	.word	0xffffffff


	//   ....[5]....
        /*07e0*/ 	.word	0xffffffff


	//   ....[6]....
        /*07e4*/ 	.word	0xffffffff


	//   ....[7]....
        /*07e8*/ 	.word	0xffffffff


	//   ....[8]....
        /*07ec*/ 	.word	0xffffffff


	//   ....[9]....
        /*07f0*/ 	.word	0xffffffff


	//   ....[10]....
        /*07f4*/ 	.word	0x050000d3


	//   ....[11]....
        /*07f8*/ 	.word	0x050000d3


	//   ....[12]....
        /*07fc*/ 	.word	0x050000d3


	//   ....[13]....
        /*0800*/ 	.word	0x050000d3


	//   ....[14]....
        /*0804*/ 	.word	0x050000d3


	//   ....[15]....
        /*0808*/ 	.word	0x050000d3


	//   ....[16]....
        /*080c*/ 	.word	0x050000d3


	//   ....[17]....
        /*0810*/ 	.word	0x050000d3


	//   ....[18]....
        /*0814*/ 	.word	0x050000d3


	//   ....[19]....
        /*0818*/ 	.word	0x050000d3


	//----- nvinfo : EIATTR_COOP_GROUP_INSTR_OFFSETS
	.align		4
.L_1542:
        /*081c*/ 	.byte	0x04, 0x28
        /*081e*/ 	.short	(.L_1544 - .L_1543)


	//   ....[0]....
.L_1543:
        /*0820*/ 	.word	0x0003b860


	//   ....[1]....
        /*0824*/ 	.word	0x0003b880


	//   ....[2]....
        /*0828*/ 	.word	0x0003b8a0


	//   ....[3]....
        /*082c*/ 	.word	0x0003b8c0


	//   ....[4]....
        /*0830*/ 	.word	0x0003b8e0


	//   ....[5]....
        /*0834*/ 	.word	0x0003c320


	//   ....[6]....
        /*0838*/ 	.word	0x0003c340


	//   ....[7]....
        /*083c*/ 	.word	0x0003c360


	//   ....[8]....
        /*0840*/ 	.word	0x0003c380


	//   ....[9]....
        /*0844*/ 	.word	0x0003c3a0


	//   ....[10]....
        /*0848*/ 	.word	0x0003f350


	//   ....[11]....
        /*084c*/ 	.word	0x0003f3e0


	//   ....[12]....
        /*0850*/ 	.word	0x0003f450


	//   ....[13]....
        /*0854*/ 	.word	0x0003f4c0


	//   ....[14]....
        /*0858*/ 	.word	0x0003f530


	//   ....[15]....
        /*085c*/ 	.word	0x0003ffd0


	//   ....[16]....
        /*0860*/ 	.word	0x00040040


	//   ....[17]....
        /*0864*/ 	.word	0x000400b0


	//   ....[18]....
        /*0868*/ 	.word	0x00040120


	//   ....[19]....
        /*086c*/ 	.word	0x00040190


	//----- nvinfo : EIATTR_EXIT_INSTR_OFFSETS
	.align		4
.L_1544:
        /*0870*/ 	.byte	0x04, 0x1c
        /*0872*/ 	.short	(.L_1546 - .L_1545)


	//   ....[0]....
.L_1545:
        /*0874*/ 	.word	0x00000c50


	//   ....[1]....
        /*0878*/ 	.word	0x0003f2e0


	//----- nvinfo : EIATTR_MAX_THREADS
	.align		4
.L_1546:
        /*087c*/ 	.byte	0x04, 0x05
        /*087e*/ 	.short	(.L_1548 - .L_1547)
.L_1547:
        /*0880*/ 	.word	0x00000080
        /*0884*/ 	.word	0x00000001
        /*0888*/ 	.word	0x00000001


	//----- nvinfo : EIATTR_CRS_STACK_SIZE
	.align		4
.L_1548:
        /*088c*/ 	.byte	0x04, 0x1e
        /*088e*/ 	.short	(.L_1550 - .L_1549)
.L_1549:
        /*0890*/ 	.word	0x00000000


	//----- nvinfo : EIATTR_CBANK_PARAM_SIZE
	.align		4
.L_1550:
        /*0894*/ 	.byte	0x03, 0x19
        /*0896*/ 	.short	0x00e8


	//----- nvinfo : EIATTR_PARAM_CBANK
	.align		4
        /*0898*/ 	.byte	0x04, 0x0a
        /*089a*/ 	.short	(.L_1552 - .L_1551)
	.align		4
.L_1551:
        /*089c*/ 	.word	index@(.nv.constant0._ZN10layer_norm31ln_parallel_residual_fwd_kernelINS_13Kernel_traitsI6__halfS2_fS2_fjLj2560ELj1ELj4ELj1ELj16ENS_18Kernel_traits_baseILj2560ES2_S2_fS2_fjLj128EEEEELb1ELb0ELb1EEEvNS_9FwdParamsE)
        /*08a0*/ 	.short	0x0210
        /*08a2*/ 	.short	0x00e8


	//----- nvinfo : EIATTR_SW_WAR
	.align		4
.L_1552:
        /*08a4*/ 	.byte	0x04, 0x36
        /*08a6*/ 	.short	(.L_1554 - .L_1553)
.L_1553:
        /*08a8*/ 	.word	0x00000008
.L_1554:


//--------------------- .nv.info._ZN10layer_norm31ln_parallel_residual_fwd_kernelINS_13Kernel_traitsI6__halfS2_fS2_fjLj2560ELj1ELj4ELj1ELj16ENS_18Kernel_traits_baseILj2560ES2_S2_fS2_fjLj128EEEEELb1ELb1ELb0EEEvNS_9FwdParamsE --------------------------
	.section	.nv.info._ZN10layer_norm31ln_parallel_residual_fwd_kernelINS_13Kernel_traitsI6__halfS2_fS2_fjLj2560ELj1ELj4ELj1ELj16ENS_18Kernel_traits_baseILj2560ES2_S2_fS2_fjLj128EEEEELb1ELb1ELb0EEEvNS_9FwdParamsE,"",@"SHT_CUDA_INFO"
	.sectionflags	@""
	.align	4


	//----- nvinfo : EIATTR_CUDA_API_VERSION
	.align		4
        /*0000*/ 	.byte	0x04, 0x37
        /*0002*/ 	.short	(.L_1556 - .L_1555)
.L_1555:
        /*0004*/ 	.word	0x00000082


	//----- nvinfo : EIATTR_KPARAM_INFO
	.align		4
.L_1556:
        /*0008*/ 	.byte	0x04, 0x17
        /*000a*/ 	.short	(.L_1558 - .L_1557)
.L_1557:
        /*000c*/ 	.word	0x00000000
        /*0010*/ 	.short	0x0000
        /*0012*/ 	.short	0x0000
        /*0014*/ 	.byte	0x00, 0xf0, 0xa1, 0x03


	//----- nvinfo : EIATTR_SPARSE_MMA_MASK
	.align		4
.L_1558:
        /*0018*/ 	.byte	0x03, 0x50
        /*001a*/ 	.short	0x0000


	//----- nvinfo : EIATTR_MAXREG_COUNT
	.align		4
        /*001c*/ 	.byte	0x03, 0x1b
        /*001e*/ 	.short	0x00ff


	//----- nvinfo : EIATTR_ANNOTATIONS
	.align		4
        /*0020*/ 	.byte	0x04, 0x55
        /*0022*/ 	.short	(.L_1560 - .L_1559)


	//   ....[0]....
.L_1559:
        /* <DEDUP_REMOVED lines=47> */


	//----- nvinfo : EIATTR_MERCURY_ISA_VERSION
	.align		4
.L_1560:
        /*0304*/ 	.byte	0x03, 0x5f
        /*0306*/ 	.short	0x0101


	//----- nvinfo : EIATTR_COOP_GROUP_MASK_REGIDS
	.align		4
        /*0308*/ 	.byte	0x04, 0x29
        /*030a*/ 	.short	(.L_1562 - .L_1561)


	//   ....[0]....
.L_1561:
        /*030c*/ 	.word	0xffffffff


	//   ....[1]....
        /*0310*/ 	.word	0xffffffff


	//   ....[2]....
        /*0314*/ 	.word	0xffffffff


	//   ....[3]....
        /*0318*/ 	.word	0xffffffff


	//   ....[4]....
        /*031c*/ 	.word	0xffffffff


	//   ....[5]....
        /*0320*/ 	.word	0xffffffff


	//   ....[6]....
        /*0324*/ 	.word	0xffffffff


	//   ....[7]....
        /*0328*/ 	.word	0xffffffff


	//   ....[8]....
        /*032c*/ 	.word	0xffffffff


	//   ....[9]....
        /*0330*/ 	.word	0xffffffff


	//   ....[10]....
        /*0334*/ 	.word	0x05000085


	//   ....[11]....
        /*0338*/ 	.word	0x05000085


	//   ....[12]....
        /*033c*/ 	.word	0x05000085


	//   ....[13]....
        /*0340*/ 	.word	0x05000085


	//   ....[14]....
        /*0344*/ 	.word	0x05000085


	//   ....[15]....
        /*0348*/ 	.word	0x05000085


	//   ....[16]....
        /*034c*/ 	.word	0x05000085


	//   ....[17]....
        /*0350*/ 	.word	0x05000085


	//   ....[18]....
        /*0354*/ 	.word	0x05000085


	//   ....[19]....
        /*0358*/ 	.word	0x05000085


	//----- nvinfo : EIATTR_COOP_GROUP_INSTR_OFFSETS
	.align		4
.L_1562:
        /*035c*/ 	.byte	0x04, 0x28
        /*035e*/ 	.short	(.L_1564 - .L_1563)


	//   ....[0]....
.L_1563:
        /*0360*/ 	.word	0x0003bba0


	//   ....[1]....
        /*0364*/ 	.word	0x0003bc00


	//   ....[2]....
        /*0368*/ 	.word	0x0003bc20


	//   ....[3]....
        /*036c*/ 	.word	0x0003bc40


	//   ....[4]....
        /*0370*/ 	.word	0x0003bc60


	//   ....[5]....
        /*0374*/ 	.word	0x0003c6f0


	//   ....[6]....
        /*0378*/ 	.word	0x0003c710


	//   ....[7]....
        /*037c*/ 	.word	0x0003c730


	//   ....[8]....
        /*0380*/ 	.word	0x0003c750


	//   ....[9]....
        /*0384*/ 	.word	0x0003c770


	//   ....[10]....
        /*0388*/ 	.word	0x0003e490


	//   ....[11]....
        /*038c*/ 	.word	0x0003e540


	//   ....[12]....
        /*0390*/ 	.word	0x0003e5c0


	//   ....[13]....
        /*0394*/ 	.word	0x0003e630


	//   ....[14]....
        /*0398*/ 	.word	0x0003e6a0


	//   ....[15]....
        /*039c*/ 	.word	0x0003f1a0


	//   ....[16]....
        /*03a0*/ 	.word	0x0003f210


	//   ....[17]....
        /*03a4*/ 	.word	0x0003f280


	//   ....[18]....
        /*03a8*/ 	.word	0x0003f2f0


	//   ....[19]....
        /*03ac*/ 	.word	0x0003f360


	//----- nvinfo : EIATTR_EXIT_INSTR_OFFSETS
	.align		4
.L_1564:
        /*03b0*/ 	.byte	0x04, 0x1c
        /*03b2*/ 	.short	(.L_1566 - .L_1565)


	//   ....[0]....
.L_1565:
        /*03b4*/ 	.word	0x000010d0


	//   ....[1]....
        /*03b8*/ 	.word	0x0003e420


	//----- nvinfo : EIATTR_MAX_THREADS
	.align		4
.L_1566:
        /*03bc*/ 	.byte	0x04, 0x05
        /*03be*/ 	.short	(.L_1568 - .L_1567)
.L_1567:
        /*03c0*/ 	.word	0x00000080
        /*03c4*/ 	.word	0x00000001
        /*03c8*/ 	.word	0x00000001


	//----- nvinfo : EIATTR_CRS_STACK_SIZE
	.align		4
.L_1568:
        /*03cc*/ 	.byte	0x04, 0x1e
        /*03ce*/ 	.short	(.L_1570 - .L_1569)
.L_1569:
        /*03d0*/ 	.word	0x00000000


	//----- nvinfo : EIATTR_CBANK_PARAM_SIZE
	.align		4
.L_1570:
        /*03d4*/ 	.byte	0x03, 0x19
        /*03d6*/ 	.short	0x00e8


	//----- nvinfo : EIATTR_PARAM_CBANK
	.align		4
        /*03d8*/ 	.byte	0x04, 0x0a
        /*03da*/ 	.short	(.L_1572 - .L_1571)
	.align		4
.L_1571:
        /*03dc*/ 	.word	index@(.nv.constant0._ZN10layer_norm31ln_parallel_residual_fwd_kernelINS_13Kernel_traitsI6__halfS2_fS2_fjLj2560ELj1ELj4ELj1ELj16ENS_18Kernel_traits_baseILj2560ES2_S2_fS2_fjLj128EEEEELb1ELb1ELb0EEEvNS_9FwdParamsE)
        /*03e0*/ 	.short	0x0210
        /*03e2*/ 	.short	0x00e8


	//----- nvinfo : EIATTR_SW_WAR
	.align		4
.L_1572:
        /*03e4*/ 	.byte	0x04, 0x36
        /*03e6*/ 	.short	(.L_1574 - .L_1573)
.L_1573:
        /*03e8*/ 	.word	0x00000008
.L_1574:


//--------------------- .nv.info._ZN10layer_norm31ln_parallel_residual_fwd_kernelINS_13Kernel_traitsI6__halfS2_fS2_fjLj2560ELj1ELj4ELj1ELj16ENS_18Kernel_traits_baseILj2560ES2_S2_fS2_fjLj128EEEEELb1ELb1ELb1EEEvNS_9FwdParamsE --------------------------
	.section	.nv.info._ZN10layer_norm31ln_parallel_residual_fwd_kernelINS_13Kernel_traitsI6__halfS2_fS2_fjLj2560ELj1ELj4ELj1ELj16ENS_18Kernel_traits_baseILj2560ES2_S2_fS2_fjLj128EEEEELb1ELb1ELb1EEEvNS_9FwdParamsE,"",@"SHT_CUDA_INFO"
	.sectionflags	@""
	.align	4


	//----- nvinfo : EIATTR_CUDA_API_VERSION
	.align		4
        /*0000*/ 	.byte	0x04, 0x37
        /*0002*/ 	.short	(.L_1576 - .L_1575)
.L_1575:
        /*0004*/ 	.word	0x00000082


	//----- nvinfo : EIATTR_KPARAM_INFO
	.align		4
.L_1576:
        /*0008*/ 	.byte	0x04, 0x17
        /*000a*/ 	.short	(.L_1578 - .L_1577)
.L_1577:
        /*000c*/ 	.word	0x00000000
        /*0010*/ 	.short	0x0000
        /*0012*/ 	.short	0x0000
        /*0014*/ 	.byte	0x00, 0xf0, 0xa1, 0x03


	//----- nvinfo : EIATTR_SPARSE_MMA_MASK
	.align		4
.L_1578:
        /*0018*/ 	.byte	0x03, 0x50
        /*001a*/ 	.short	0x0000


	//----- nvinfo : EIATTR_MAXREG_COUNT
	.align		4
        /*001c*/ 	.byte	0x03, 0x1b
        /*001e*/ 	.short	0x00ff


	//----- nvinfo : EIATTR_ANNOTATIONS
	.align		4
        /*0020*/ 	.byte	0x04, 0x55
        /*0022*/ 	.short	(.L_1580 - .L_1579)


	//   ....[0]....
.L_1579:
        /*0024*/ 	.word	0x00000001
        /*0028*/ 	.byte	0xc0, 0x08, 0x00, 0x00, 0x01, 0x00, 0x00, 0x00, 0x00, 0x09, 0x00, 0x00, 0x01, 0x00, 0x00, 0x00
        /*0038*/ 	.byte	0x50, 0xaa, 0x03, 0x00, 0x01, 0x00, 0x00, 0x00, 0x60, 0xaa, 0x03, 0x00


	//----- nvinfo : EIATTR_MERCURY_ISA_VERSION
	.align		4
.L_1580:
        /*0044*/ 	.byte	0x03, 0x5f
        /*0046*/ 	.short	0x0101


	//----- nvinfo : EIATTR_COOP_GROUP_MASK_REGIDS
	.align		4
        /*0048*/ 	.byte	0x04, 0x29
        /*004a*/ 	.short	(.L_1582 - .L_1581)


	//   ....[0]....
.L_1581:
        /*004c*/ 	.word	0xffffffff


	//   ....[1]....
        /*0050*/ 	.word	0xffffffff


	//   ....[2]....
        /*0054*/ 	.word	0xffffffff


	//   ....[3]....
        /*0058*/ 	.word	0xffffffff


	//   ....[4]....
        /*005c*/ 	.word	0xffffffff


	//   ....[5]....
        /*0060*/ 	.word	0xffffffff


	//   ....[6]....
        /*0064*/ 	.word	0xffffffff


	//   ....[7]....
        /*0068*/ 	.word	0xffffffff


	//   ....[8]....
        /*006c*/ 	.word	0xffffffff


	//   ....[9]....
        /*0070*/ 	.word	0xffffffff


	//   ....[10]....
        /*0074*/ 	.word	0x050000b9


	//   ....[11]....
        /*0078*/ 	.word	0x050000b9


	//   ....[12]....
        /*007c*/ 	.word	0x050000b9


	//   ....[13]....
        /*0080*/ 	.word	0x050000b9


	//   ....[14]....
        /*0084*/ 	.word	0x050000b9


	//   ....[15]....
        /*0088*/ 	.word	0x050000b9


	//   ....[16]....
        /*008c*/ 	.word	0x050000b9


	//   ....[17]....
        /*0090*/ 	.word	0x050000b9


	//   ....[18]....
        /*0094*/ 	.word	0x050000b9


	//   ....[19]....
        /*0098*/ 	.word	0x050000b9


	//----- nvinfo : EIATTR_COOP_GROUP_INSTR_OFFSETS
	.align		4
.L_1582:
        /*009c*/ 	.byte	0x04, 0x28
        /*009e*/ 	.short	(.L_1584 - .L_1583)


	//   ....[0]....
.L_1583:
        /*00a0*/ 	.word	0x00039f00


	//   ....[1]....
        /*00a4*/ 	.word	0x00039f30


	//   ....[2]....
        /*00a8*/ 	.word	0x00039f50


	//   ....[3]....
        /*00ac*/ 	.word	0x00039f70


	//   ....[4]....
        /*00b0*/ 	.word	0x00039f90


	//   ....[5]....
        /*00b4*/ 	.word	0x0003a9c0


	//   ....[6]....
        /*00b8*/ 	.word	0x0003a9e0


	//   ....[7]....
        /*00bc*/ 	.word	0x0003aa00


	//   ....[8]....
        /*00c0*/ 	.word	0x0003aa20


	//   ....[9]....
        /*00c4*/ 	.word	0x0003aa40


	//   ....[10]....
        /*00c8*/ 	.word	0x0003c410


	//   ....[11]....
        /*00cc*/ 	.word	0x0003c4a0


	//   ....[12]....
        /*00d0*/ 	.word	0x0003c500


	//   ....[13]....
        /*00d4*/ 	.word	0x0003c560


	//   ....[14]....
        /*00d8*/ 	.word	0x0003c5c0


	//   ....[15]....
        /*00dc*/ 	.word	0x0003d040


	//   ....[16]....
        /*00e0*/ 	.word	0x0003d090


	//   ....[17]....
        /*00e4*/ 	.word	0x0003d0f0


	//   ....[18]....
        /*00e8*/ 	.word	0x0003d150


	//   ....[19]....
        /*00ec*/ 	.word	0x0003d1b0


	//----- nvinfo : EIATTR_EXIT_INSTR_OFFSETS
	.align		4
.L_1584:
        /*00f0*/ 	.byte	0x04, 0x1c
        /*00f2*/ 	.short	(.L_1586 - .L_1585)


	//   ....[0]....
.L_1585:
        /*00f4*/ 	.word	0x00000650


	//   ....[1]....
        /*00f8*/ 	.word	0x0003c3a0


	//----- nvinfo : EIATTR_MAX_THREADS
	.align		4
.L_1586:
        /*00fc*/ 	.byte	0x04, 0x05
        /*00fe*/ 	.short	(.L_1588 - .L_1587)
.L_1587:
        /*0100*/ 	.word	0x00000080
        /*0104*/ 	.word	0x00000001
        /*0108*/ 	.word	0x00000001


	//----- nvinfo : EIATTR_CRS_STACK_SIZE
	.align		4
.L_1588:
        /*010c*/ 	.byte	0x04, 0x1e
        /*010e*/ 	.short	(.L_1590 - .L_1589)
.L_1589:
        /*0110*/ 	.word	0x00000000


	//----- nvinfo : EIATTR_CBANK_PARAM_SIZE
	.align		4
.L_1590:
        /*0114*/ 	.byte	0x03, 0x19
        /*0116*/ 	.short	0x00e8


	//----- nvinfo : EIATTR_PARAM_CBANK
	.align		4
        /*0118*/ 	.byte	0x04, 0x0a
        /*011a*/ 	.short	(.L_1592 - .L_1591)
	.align		4
.L_1591:
        /*011c*/ 	.word	index@(.nv.constant0._ZN10layer_norm31ln_parallel_residual_fwd_kernelINS_13Kernel_traitsI6__halfS2_fS2_fjLj2560ELj1ELj4ELj1ELj16ENS_18Kernel_traits_baseILj2560ES2_S2_fS2_fjLj128EEEEELb1ELb1ELb1EEEvNS_9FwdParamsE)
        /*0120*/ 	.short	0x0210
        /*0122*/ 	.short	0x00e8


	//----- nvinfo : EIATTR_SW_WAR
	.align		4
.L_1592:
        /*0124*/ 	.byte	0x04, 0x36
        /*0126*/ 	.short	(.L_1594 - .L_1593)
.L_1593:
        /*0128*/ 	.word	0x00000008
.L_1594:


//--------------------- .nv.info._ZN10layer_norm31ln_parallel_residual_fwd_kernelINS_13Kernel_traitsIf6__halffS2_fjLj2560ELj1ELj4ELj1ELj16ENS_18Kernel_traits_baseILj2560EfS2_fS2_fjLj128EEEEELb0ELb0ELb0EEEvNS_9FwdParamsE --------------------------
	.section	.nv.info._ZN10layer_norm31ln_parallel_residual_fwd_kernelINS_13Kernel_traitsIf6__halffS2_fjLj2560ELj1ELj4ELj1ELj16ENS_18Kernel_traits_baseILj2560EfS2_fS2_fjLj128EEEEELb0ELb0ELb0EEEvNS_9FwdParamsE,"",@"SHT_CUDA_INFO"
	.sectionflags	@""
	.align	4


	//----- nvinfo : EIATTR_CUDA_API_VERSION
	.align		4
        /*0000*/ 	.byte	0x04, 0x37
        /*0002*/ 	.short	(.L_1596 - .L_1595)
.L_1595:
        /*0004*/ 	.word	0x00000082


	//----- nvinfo : EIATTR_KPARAM_INFO
	.align		4
.L_1596:
        /*0008*/ 	.byte	0x04, 0x17
        /*000a*/ 	.short	(.L_1598 - .L_1597)
.L_1597:
        /*000c*/ 	.word	0x00000000
        /*0010*/ 	.short	0x0000
        /*0012*/ 	.short	0x0000
        /*0014*/ 	.byte	0x00, 0xf0, 0xa1, 0x03


	//----- nvinfo : EIATTR_SPARSE_MMA_MASK
	.align		4
.L_1598:
        /*0018*/ 	.byte	0x03, 0x50
        /*001a*/ 	.short	0x0000


	//----- nvinfo : EIATTR_MAXREG_COUNT
	.align		4
        /*001c*/ 	.byte	0x03, 0x1b
        /*001e*/ 	.short	0x00ff


	//----- nvinfo : EIATTR_ANNOTATIONS
	.align		4
        /*0020*/ 	.byte	0x04, 0x55
        /*0022*/ 	.short	(.L_1600 - .L_1599)


	//   ....[0]....
.L_1599:
        /* <DEDUP_REMOVED lines=173> */


	//----- nvinfo : EIATTR_MERCURY_ISA_VERSION
	.align		4
.L_1600:
        /*0ae4*/ 	.byte	0x03, 0x5f
        /*0ae6*/ 	.short	0x0101


	//----- nvinfo : EIATTR_COOP_GROUP_MASK_REGIDS
	.align		4
        /*0ae8*/ 	.byte	0x04, 0x29
        /*0aea*/ 	.short	(.L_1602 - .L_1601)


	//   ....[0]....
.L_1601:
        /*0aec*/ 	.word	0xffffffff


	//   ....[1]....
        /*0af0*/ 	.word	0xffffffff


	//   ....[2]....
        /*0af4*/ 	.word	0xffffffff


	//   ....[3]....
        /*0af8*/ 	.word	0xffffffff


	//   ....[4]....
        /*0afc*/ 	.word	0xffffffff


	//   ....[5]....
        /*0b00*/ 	.word	0xffffffff


	//   ....[6]....
        /*0b04*/ 	.word	0xffffffff


	//   ....[7]....
        /*0b08*/ 	.word	0xffffffff


	//   ....[8]....
        /*0b0c*/ 	.word	0xffffffff


	//   ....[9]....
        /*0b10*/ 	.word	0xffffffff


	//   ....[10]....
        /*0b14*/ 	.word	0x05000003


	//   ....[11]....
        /*0b18*/ 	.word	0x05000003


	//   ....[12]....
        /*0b1c*/ 	.word	0x05000003


	//   ....[13]....
        /*0b20*/ 	.word	0x05000003


	//   ....[14]....
        /*0b24*/ 	.word	0x05000003


	//   ....[15]....
        /*0b28*/ 	.word	0x05000003


	//   ....[16]....
        /*0b2c*/ 	.word	0x05000003


	//   ....[17]....
        /*0b30*/ 	.word	0x05000003


	//   ....[18]....
        /*0b34*/ 	.word	0x05000003


	//   ....[19]....
        /*0b38*/ 	.word	0x05000003


	//----- nvinfo : EIATTR_COOP_GROUP_INSTR_OFFSETS
	.align		4
.L_1602:
        /*0b3c*/ 	.byte	0x04, 0x28
        /*0b3e*/ 	.short	(.L_1604 - .L_1603)


	//   ....[0]....
.L_1603:
        /*0b40*/ 	.word	0x00005e50


	//   ....[1]....
        /*0b44*/ 	.word	0x00005e90


	//   ....[2]....
        /*0b48*/ 	.word	0x00005eb0


	//   ....[3]....
        /*0b4c*/ 	.word	0x00005ed0


	//   ....[4]....
        /*0b50*/ 	.word	0x00005ef0


	//   ....[5]....
        /*0b54*/ 	.word	0x00006970


	//   ....[6]....
        /*0b58*/ 	.word	0x00006990


	//   ....[7]....
        /*0b5c*/ 	.word	0x000069b0


	//   ....[8]....
        /*0b60*/ 	.word	0x000069d0


	//   ....[9]....
        /*0b64*/ 	.word	0x000069f0


	//   ....[10]....
        /*0b68*/ 	.word	0x00009c20


	//   ....[11]....
        /*0b6c*/ 	.word	0x00009cc0


	//   ....[12]....
        /*0b70*/ 	.word	0x00009d30


	//   ....[13]....
        /*0b74*/ 	.word	0x00009da0


	//   ....[14]....
        /*0b78*/ 	.word	0x00009e10


	//   ....[15]....
        /*0b7c*/ 	.word	0x0000a900


	//   ....[16]....
        /*0b80*/ 	.word	0x0000a970


	//   ....[17]....
        /*0b84*/ 	.word	0x0000a9e0


	//   ....[18]....
        /*0b88*/ 	.word	0x0000aa50


	//   ....[19]....
        /*0b8c*/ 	.word	0x0000aac0


	//----- nvinfo : EIATTR_EXIT_INSTR_OFFSETS
	.align		4
.L_1604:
        /*0b90*/ 	.byte	0x04, 0x1c
        /*0b92*/ 	.short	(.L_1606 - .L_1605)


	//   ....[0]....
.L_1605:
        /*0b94*/ 	.word	0x00001f50


	//   ....[1]....
        /*0b98*/ 	.word	0x00009bb0


	//----- nvinfo : EIATTR_MAX_THREADS
	.align		4
.L_1606:
        /*0b9c*/ 	.byte	0x04, 0x05
        /*0b9e*/ 	.short	(.L_1608 - .L_1607)
.L_1607:
        /*0ba0*/ 	.word	0x00000080
        /*0ba4*/ 	.word	0x00000001
        /*0ba8*/ 	.word	0x00000001


	//----- nvinfo : EIATTR_CRS_STACK_SIZE
	.align		4
.L_1608:
        /*0bac*/ 	.byte	0x04, 0x1e
        /*0bae*/ 	.short	(.L_1610 - .L_1609)
.L_1609:
        /*0bb0*/ 	.word	0x00000000


	//----- nvinfo : EIATTR_CBANK_PARAM_SIZE
	.align		4
.L_1610:
        /*0bb4*/ 	.byte	0x03, 0x19
        /*0bb6*/ 	.short	0x00e8


	//----- nvinfo : EIATTR_PARAM_CBANK
	.align		4
        /*0bb8*/ 	.byte	0x04, 0x0a
        /*0bba*/ 	.short	(.L_1612 - .L_1611)
	.align		4
.L_1611:
        /*0bbc*/ 	.word	index@(.nv.constant0._ZN10layer_norm31ln_parallel_residual_fwd_kernelINS_13Kernel_traitsIf6__halffS2_fjLj2560ELj1ELj4ELj1ELj16ENS_18Kernel_traits_baseILj2560EfS2_fS2_fjLj128EEEEELb0ELb0ELb0EEEvNS_9FwdParamsE)
        /*0bc0*/ 	.short	0x0210
        /*0bc2*/ 	.short	0x00e8


	//----- nvinfo : EIATTR_SW_WAR
	.align		4
.L_1612:
        /*0bc4*/ 	.byte	0x04, 0x36
        /*0bc6*/ 	.short	(.L_1614 - .L_1613)
.L_1613:
        /*0bc8*/ 	.word	0x00000008
.L_1614:


//--------------------- .nv.info._ZN10layer_norm31ln_parallel_residual_fwd_kernelINS_13Kernel_traitsIf6__halffS2_fjLj2560ELj1ELj4ELj1ELj16ENS_18Kernel_traits_baseILj2560EfS2_fS2_fjLj128EEEEELb0ELb0ELb1EEEvNS_9FwdParamsE --------------------------
	.section	.nv.info._ZN10layer_norm31ln_parallel_residual_fwd_kernelINS_13Kernel_traitsIf6__halffS2_fjLj2560ELj1ELj4ELj1ELj16ENS_18Kernel_traits_baseILj2560EfS2_fS2_fjLj128EEEEELb0ELb0ELb1EEEvNS_9FwdParamsE,"",@"SHT_CUDA_INFO"
	.sectionflags	@""
	.align	4


	//----- nvinfo : EIATTR_CUDA_API_VERSION
	.align		4
        /*0000*/ 	.byte	0x04, 0x37
        /*0002*/ 	.short	(.L_1616 - .L_1615)
.L_1615:
        /*0004*/ 	.word	0x00000082


	//----- nvinfo : EIATTR_KPARAM_INFO
	.align		4
.L_1616:
        /*0008*/ 	.byte	0x04, 0x17
        /*000a*/ 	.short	(.L_1618 - .L_1617)
.L_1617:
        /*000c*/ 	.word	0x00000000
        /*0010*/ 	.short	0x0000
        /*0012*/ 	.short	0x0000
        /*0014*/ 	.byte	0x00, 0xf0, 0xa1, 0x03


	//----- nvinfo : EIATTR_SPARSE_MMA_MASK
	.align		4
.L_1618:
        /*0018*/ 	.byte	0x03, 0x50
        /*001a*/ 	.short	0x0000


	//----- nvinfo : EIATTR_MAXREG_COUNT
	.align		4
        /*001c*/ 	.byte	0x03, 0x1b
        /*001e*/ 	.short	0x00ff


	//----- nvinfo : EIATTR_ANNOTATIONS
	.align		4
        /*0020*/ 	.byte	0x04, 0x55
        /*0022*/ 	.short	(.L_1620 - .L_1619)


	//   ....[0]....
.L_1619:
        /* <DEDUP_REMOVED lines=146> */


	//----- nvinfo : EIATTR_MERCURY_ISA_VERSION
	.align		4
.L_1620:
        /*0934*/ 	.byte	0x03, 0x5f
        /*0936*/ 	.short	0x0101


	//----- nvinfo : EIATTR_COOP_GROUP_MASK_REGIDS
	.align		4
        /*0938*/ 	.byte	0x04, 0x29
        /*093a*/ 	.short	(.L_1622 - .L_1621)


	//   ....[0]....
.L_1621:
        /*093c*/ 	.word	0xffffffff


	//   ....[1]....
        /*0940*/ 	.word	0xffffffff


	//   ....[2]....
        /*0944*/ 	.word	0xffffffff


	//   ....[3]....
        /*0948*/ 	.word	0xffffffff


	//   ....[4]....
        /*094c*/ 	.word	0xffffffff


	//   ....[5]....
        /*0950*/ 	.word	0xffffffff


	//   ....[6]....
        /*0954*/ 	.word	0xffffffff


	//   ....[7]....
        /*0958*/ 	.word	0xffffffff


	//   ....[8]....
        /*095c*/ 	.word	0xffffffff


	//   ....[9]....
        /*0960*/ 	.word	0xffffffff


	//   ....[10]....
        /*0964*/ 	.word	0x050000f0


	//   ....[11]....
        /*0968*/ 	.word	0x050000f0


	//   ....[12]....
        /*096c*/ 	.word	0x050000f0


	//   ....[13]....
        /*0970*/ 	.word	0x050000f0


	//   ....[14]....
        /*0974*/ 	.word	0x050000f0


	//   ....[15]....
        /*0978*/ 	.word	0x050000f0


	//   ....[16]....
        /*097c*/ 	.word	0x050000f0


	//   ....[17]....
        /*0980*/ 	.word	0x050000f0


	//   ....[18]....
        /*0984*/ 	.word	0x050000f0


	//   ....[19]....
        /*0988*/ 	.word	0x050000f0


	//----- nvinfo : EIATTR_COOP_GROUP_INSTR_OFFSETS
	.align		4
.L_1622:
        /*098c*/ 	.byte	0x04, 0x28
        /*098e*/ 	.short	(.L_1624 - .L_1623)


	//   ....[0]....
.L_1623:
        /*0990*/ 	.word	0x00004df0


	//   ....[1]....
        /*0994*/ 	.word	0x00004e20


	//   ....[2]....
        /*0998*/ 	.word	0x00004e40


	//   ....[3]....
        /*099c*/ 	.word	0x00004e60


	//   ....[4]....
        /*09a0*/ 	.word	0x00004e80


	//   ....[5]....
        /*09a4*/ 	.word	0x000058b0


	//   ....[6]....
        /*09a8*/ 	.word	0x000058d0


	//   ....[7]....
        /*09ac*/ 	.word	0x000058f0


	//   ....[8]....
        /*09b0*/ 	.word	0x00005910


	//   ....[9]....
        /*09b4*/ 	.word	0x00005930


	//   ....[10]....
        /*09b8*/ 	.word	0x00008360


	//   ....[11]....
        /*09bc*/ 	.word	0x000083f0


	//   ....[12]....
        /*09c0*/ 	.word	0x00008460


	//   ....[13]....
        /*09c4*/ 	.word	0x000084d0


	//   ....[14]....
        /*09c8*/ 	.word	0x00008540


	//   ....[15]....
        /*09cc*/ 	.word	0x00008fd0


	//   ....[16]....
        /*09d0*/ 	.word	0x00009030


	//   ....[17]....
        /*09d4*/ 	.word	0x00009090


	//   ....[18]....
        /*09d8*/ 	.word	0x000090f0


	//   ....[19]....
        /*09dc*/ 	.word	0x00009150


	//----- nvinfo : EIATTR_EXIT_INSTR_OFFSETS
	.align		4
.L_1624:
        /*09e0*/ 	.byte	0x04, 0x1c
        /*09e2*/ 	.short	(.L_1626 - .L_1625)


	//   ....[0]....
.L_1625:
        /*09e4*/ 	.word	0x00000f80


	//   ....[1]....
        /*09e8*/ 	.word	0x000082f0


	//----- nvinfo : EIATTR_MAX_THREADS
	.align		4
.L_1626:
        /*09ec*/ 	.byte	0x04, 0x05
        /*09ee*/ 	.short	(.L_1628 - .L_1627)
.L_1627:
        /*09f0*/ 	.word	0x00000080
        /*09f4*/ 	.word	0x00000001
        /*09f8*/ 	.word	0x00000001


	//----- nvinfo : EIATTR_CRS_STACK_SIZE
	.align		4
.L_1628:
        /*09fc*/ 	.byte	0x04, 0x1e
        /*09fe*/ 	.short	(.L_1630 - .L_1629)
.L_1629:
        /*0a00*/ 	.word	0x00000000


	//----- nvinfo : EIATTR_CBANK_PARAM_SIZE
	.align		4
.L_1630:
        /*0a04*/ 	.byte	0x03, 0x19
        /*0a06*/ 	.short	0x00e8


	//----- nvinfo : EIATTR_PARAM_CBANK
	.align		4
        /*0a08*/ 	.byte	0x04, 0x0a
        /*0a0a*/ 	.short	(.L_1632 - .L_1631)
	.align		4
.L_1631:
        /*0a0c*/ 	.word	index@(.nv.constant0._ZN10layer_norm31ln_parallel_residual_fwd_kernelINS_13Kernel_traitsIf6__halffS2_fjLj2560ELj1ELj4ELj1ELj16ENS_18Kernel_traits_baseILj2560EfS2_fS2_fjLj128EEEEELb0ELb0ELb1EEEvNS_9FwdParamsE)
        /*0a10*/ 	.short	0x0210
        /*0a12*/ 	.short	0x00e8


	//----- nvinfo : EIATTR_SW_WAR
	.align		4
.L_1632:
        /*0a14*/ 	.byte	0x04, 0x36
        /*0a16*/ 	.short	(.L_1634 - .L_1633)
.L_1633:
        /*0a18*/ 	.word	0x00000008
.L_1634:


//--------------------- .nv.info._ZN10layer_norm31ln_parallel_residual_fwd_kernelINS_13Kernel_traitsIf6__halffS2_fjLj2560ELj1ELj4ELj1ELj16ENS_18Kernel_traits_baseILj2560EfS2_fS2_fjLj128EEEEELb0ELb1ELb0EEEvNS_9FwdParamsE --------------------------
	.section	.nv.info._ZN10layer_norm31ln_parallel_residual_fwd_kernelINS_13Kernel_traitsIf6__halffS2_fjLj2560ELj1ELj4ELj1ELj16ENS_18Kernel_traits_baseILj2560EfS2_fS2_fjLj128EEEEELb0ELb1ELb0EEEvNS_9FwdParamsE,"",@"SHT_CUDA_INFO"
	.sectionflags	@""
	.align	4


	//----- nvinfo : EIATTR_CUDA_API_VERSION
	.align		4
        /*0000*/ 	.byte	0x04, 0x37
        /*0002*/ 	.short	(.L_1636 - .L_1635)
.L_1635:
        /*0004*/ 	.word	0x00000082


	//----- nvinfo : EIATTR_KPARAM_INFO
	.align		4
.L_1636:
        /*0008*/ 	.byte	0x04, 0x17
        /*000a*/ 	.short	(.L_1638 - .L_1637)
.L_1637:
        /*000c*/ 	.word	0x00000000
        /*0010*/ 	.short	0x0000
        /*0012*/ 	.short	0x0000
        /*0014*/ 	.byte	0x00, 0xf0, 0xa1, 0x03


	//----- nvinfo : EIATTR_SPARSE_MMA_MASK
	.align		4
.L_1638:
        /*0018*/ 	.byte	0x03, 0x50
        /*001a*/ 	.short	0x0000


	//----- nvinfo : EIATTR_MAXREG_COUNT
	.align		4
        /*001c*/ 	.byte	0x03, 0x1b
        /*001e*/ 	.short	0x00ff


	//----- nvinfo : EIATTR_ANNOTATIONS
	.align		4
        /*0020*/ 	.byte	0x04, 0x55
        /*0022*/ 	.short	(.L_1640 - .L_1639)


	//   ....[0]....
.L_1639:
        /* <DEDUP_REMOVED lines=14> */


	//----- nvinfo : EIATTR_MERCURY_ISA_VERSION
	.align		4
.L_1640:
        /*00f4*/ 	.byte	0x03, 0x5f
        /*00f6*/ 	.short	0x0101


	//----- nvinfo : EIATTR_COOP_GROUP_MASK_REGIDS
	.align		4
        /*00f8*/ 	.byte	0x04, 0x29
        /*00fa*/ 	.short	(.L_1642 - .L_1641)


	//   ....[0]....
.L_1641:
        /*00fc*/ 	.word	0xffffffff


	//   ....[1]....
        /*0100*/ 	.word	0xffffffff


	//   ....[2]....
        /*0104*/ 	.word	0xffffffff


	//   ....[3]....
        /*0108*/ 	.word	0xffffffff


	//   ....[4]....
        /*010c*/ 	.word	0xffffffff


	//   ....[5]....
        /*0110*/ 	.word	0xffffffff


	//   ....[6]....
        /*0114*/ 	.word	0xffffffff


	//   ....[7]....
        /*0118*/ 	.word	0xffffffff


	//   ....[8]....
        /*011c*/ 	.word	0xffffffff


	//   ....[9]....
        /*0120*/ 	.word	0xffffffff


	//   ....[10]....
        /*0124*/ 	.word	0x05000003


	//   ....[11]....
        /*0128*/ 	.word	0x05000003


	//   ....[12]....
        /*012c*/ 	.word	0x05000003


	//   ....[13]....
        /*0130*/ 	.word	0x05000003


	//   ....[14]....
        /*0134*/ 	.word	0x05000003


	//   ....[15]....
        /*0138*/ 	.word	0x05000003


	//   ....[16]....
        /*013c*/ 	.word	0x05000003


	//   ....[17]....
        /*0140*/ 	.word	0x05000003


	//   ....[18]....
        /*0144*/ 	.word	0x05000003


	//   ....[19]....
        /*0148*/ 	.word	0x05000003


	//----- nvinfo : EIATTR_COOP_GROUP_INSTR_OFFSETS
	.align		4
.L_1642:
        /*014c*/ 	.byte	0x04, 0x28
        /*014e*/ 	.short	(.L_1644 - .L_1643)


	//   ....[0]....
.L_1643:
        /*0150*/ 	.word	0x00004dd0


	//   ....[1]....
        /*0154*/ 	.word	0x00004e10


	//   ....[2]....
        /*0158*/ 	.word	0x00004e30


	//   ....[3]....
        /*015c*/ 	.word	0x00004e50


	//   ....[4]....
        /*0160*/ 	.word	0x00004e70


	//   ....[5]....
        /*0164*/ 	.word	0x000058f0


	//   ....[6]....
        /*0168*/ 	.word	0x00005910


	//   ....[7]....
        /*016c*/ 	.word	0x00005930


	//   ....[8]....
        /*0170*/ 	.word	0x00005950


	//   ....[9]....
        /*0174*/ 	.word	0x00005970


	//   ....[10]....
        /*0178*/ 	.word	0x000072c0


	//   ....[11]....
        /*017c*/ 	.word	0x00007360


	//   ....[12]....
        /*0180*/ 	.word	0x000073d0


	//   ....[13]....
        /*0184*/ 	.word	0x00007440


	//   ....[14]....
        /*0188*/ 	.word	0x000074b0


	//   ....[15]....
        /*018c*/ 	.word	0x00007fa0


	//   ....[16]....
        /*0190*/ 	.word	0x00008010


	//   ....[17]....
        /*0194*/ 	.word	0x00008080


	//   ....[18]....
        /*0198*/ 	.word	0x000080f0


	//   ....[19]....
        /*019c*/ 	.word	0x00008160


	//----- nvinfo : EIATTR_EXIT_INSTR_OFFSETS
	.align		4
.L_1644:
        /*01a0*/ 	.byte	0x04, 0x1c
        /*01a2*/ 	.short	(.L_1646 - .L_1645)


	//   ....[0]....
.L_1645:
        /*01a4*/ 	.word	0x00000ef0


	//   ....[1]....
        /*01a8*/ 	.word	0x00007250


	//----- nvinfo : EIATTR_MAX_THREADS
	.align		4
.L_1646:
        /*01ac*/ 	.byte	0x04, 0x05
        /*01ae*/ 	.short	(.L_1648 - .L_1647)
.L_1647:
        /*01b0*/ 	.word	0x00000080
        /*01b4*/ 	.word	0x00000001
        /*01b8*/ 	.word	0x00000001


	//----- nvinfo : EIATTR_CRS_STACK_SIZE
	.align		4
.L_1648:
        /*01bc*/ 	.byte	0x04, 0x1e
        /*01be*/ 	.short	(.L_1650 - .L_1649)
.L_1649:
        /*01c0*/ 	.word	0x00000000


	//----- nvinfo : EIATTR_CBANK_PARAM_SIZE
	.align		4
.L_1650:
        /*01c4*/ 	.byte	0x03, 0x19
        /*01c6*/ 	.short	0x00e8


	//----- nvinfo : EIATTR_PARAM_CBANK
	.align		4
        /*01c8*/ 	.byte	0x04, 0x0a
        /*01ca*/ 	.short	(.L_1652 - .L_1651)
	.align		4
.L_1651:
        /*01cc*/ 	.word	index@(.nv.constant0._ZN10layer_norm31ln_parallel_residual_fwd_kernelINS_13Kernel_traitsIf6__halffS2_fjLj2560ELj1ELj4ELj1ELj16ENS_18Kernel_traits_baseILj2560EfS2_fS2_fjLj128EEEEELb0ELb1ELb0EEEvNS_9FwdParamsE)
        /*01d0*/ 	.short	0x0210
        /*01d2*/ 	.short	0x00e8


	//----- nvinfo : EIATTR_SW_WAR
	.align		4
.L_1652:
        /*01d4*/ 	.byte	0x04, 0x36
        /*01d6*/ 	.short	(.L_1654 - .L_1653)
.L_1653:
        /*01d8*/ 	.word	0x00000008
.L_1654:


//--------------------- .nv.info._ZN10layer_norm31ln_parallel_residual_fwd_kernelINS_13Kernel_traitsIf6__halffS2_fjLj2560ELj1ELj4ELj1ELj16ENS_18Kernel_traits_baseILj2560EfS2_fS2_fjLj128EEEEELb0ELb1ELb1EEEvNS_9FwdParamsE --------------------------
	.section	.nv.info._ZN10layer_norm31ln_parallel_residual_fwd_kernelINS_13Kernel_traitsIf6__halffS2_fjLj2560ELj1ELj4ELj1ELj16ENS_18Kernel_traits_baseILj2560EfS2_fS2_fjLj128EEEEELb0ELb1ELb1EEEvNS_9FwdParamsE,"",@"SHT_CUDA_INFO"
	.sectionflags	@""
	.align	4


	//----- nvinfo : EIATTR_CUDA_API_VERSION
	.align		4
        /*0000*/ 	.byte	0x04, 0x37
        /*0002*/ 	.short	(.L_1656 - .L_1655)
.L_1655:
        /*0004*/ 	.word	0x00000082


	//----- nvinfo : EIATTR_KPARAM_INFO
	.align		4
.L_1656:
        /*0008*/ 	.byte	0x04, 0x17
        /*000a*/ 	.short	(.L_1658 - .L_1657)
.L_1657:
        /*000c*/ 	.word	0x00000000
        /*0010*/ 	.short	0x0000
        /*0012*/ 	.short	0x0000
        /*0014*/ 	.byte	0x00, 0xf0, 0xa1, 0x03


	//----- nvinfo : EIATTR_SPARSE_MMA_MASK
	.align		4
.L_1658:
        /*0018*/ 	.byte	0x03, 0x50
        /*001a*/ 	.short	0x0000


	//----- nvinfo : EIATTR_MAXREG_COUNT
	.align		4
        /*001c*/ 	.byte	0x03, 0x1b
        /*001e*/ 	.short	0x00ff


	//----- nvinfo : EIATTR_ANNOTATIONS
	.align		4
        /*0020*/ 	.byte	0x04, 0x55
        /*0022*/ 	.short	(.L_1660 - .L_1659)


	//   ....[0]....
.L_1659:
        /* <DEDUP_REMOVED lines=14> */


	//----- nvinfo : EIATTR_MERCURY_ISA_VERSION
	.align		4
.L_1660:
        /*00f4*/ 	.byte	0x03, 0x5f
        /*00f6*/ 	.short	0x0101


	//----- nvinfo : EIATTR_COOP_GROUP_MASK_REGIDS
	.align		4
        /*00f8*/ 	.byte	0x04, 0x29
        /*00fa*/ 	.short	(.L_1662 - .L_1661)


	//   ....[0]....
.L_1661:
        /*00fc*/ 	.word	0xffffffff


	//   ....[1]....
        /*0100*/ 	.word	0xffffffff


	//   ....[2]....
        /*0104*/ 	.word	0xffffffff


	//   ....[3]....
        /*0108*/ 	.word	0xffffffff


	//   ....[4]....
        /*010c*/ 	.word	0xffffffff


	//   ....[5]....
        /*0110*/ 	.word	0xffffffff


	//   ....[6]....
        /*0114*/ 	.word	0xffffffff


	//   ....[7]....
        /*0118*/ 	.word	0xffffffff


	//   ....[8]....
        /*011c*/ 	.word	0xffffffff


	//   ....[9]....
        /*0120*/ 	.word	0xffffffff


	//   ....[10]....
        /*0124*/ 	.word	0x050000f5


	//   ....[11]....
        /*0128*/ 	.word	0x050000f5


	//   ....[12]....
        /*012c*/ 	.word	0x050000f5


	//   ....[13]....
        /*0130*/ 	.word	0x050000f5


	//   ....[14]....
        /*0134*/ 	.word	0x050000f5


	//   ....[15]....
        /*0138*/ 	.word	0x050000f5


	//   ....[16]....
        /*013c*/ 	.word	0x050000f5


	//   ....[17]....
        /*0140*/ 	.word	0x050000f5


	//   ....[18]....
        /*0144*/ 	.word	0x050000f5


	//   ....[19]....
        /*0148*/ 	.word	0x050000f5


	//----- nvinfo : EIATTR_COOP_GROUP_INSTR_OFFSETS
	.align		4
.L_1662:
        /*014c*/ 	.byte	0x04, 0x28
        /*014e*/ 	.short	(.L_1664 - .L_1663)


	//   ....[0]....
.L_1663:
        /*0150*/ 	.word	0x00003db0


	//   ....[1]....
        /*0154*/ 	.word	0x00003de0


	//   ....[2]....
        /*0158*/ 	.word	0x00003e00


	//   ....[3]....
        /*015c*/ 	.word	0x00003e20


	//   ....[4]....
        /*0160*/ 	.word	0x00003e40


	//   ....[5]....
        /*0164*/ 	.word	0x00004870


	//   ....[6]....
        /*0168*/ 	.word	0x00004890


	//   ....[7]....
        /*016c*/ 	.word	0x000048b0


	//   ....[8]....
        /*0170*/ 	.word	0x000048d0


	//   ....[9]....
        /*0174*/ 	.word	0x000048f0


	//   ....[10]....
        /*0178*/ 	.word	0x00005f00


	//   ....[11]....
        /*017c*/ 	.word	0x00005f90


	//   ....[12]....
        /*0180*/ 	.word	0x00006000


	//   ....[13]....
        /*0184*/ 	.word	0x00006070


	//   ....[14]....
        /*0188*/ 	.word	0x000060e0


	//   ....[15]....
        /*018c*/ 	.word	0x00006b70


	//   ....[16]....
        /*0190*/ 	.word	0x00006bd0


	//   ....[17]....
        /*0194*/ 	.word	0x00006c30


	//   ....[18]....
        /*0198*/ 	.word	0x00006c90


	//   ....[19]....
        /*019c*/ 	.word	0x00006cf0


	//----- nvinfo : EIATTR_EXIT_INSTR_OFFSETS
	.align		4
.L_1664:
        /*01a0*/ 	.byte	0x04, 0x1c
        /*01a2*/ 	.short	(.L_1666 - .L_1665)


	//   ....[0]....
.L_1665:
        /*01a4*/ 	.word	0x000004f0


	//   ....[1]....
        /*01a8*/ 	.word	0x00005e90


	//----- nvinfo : EIATTR_MAX_THREADS
	.align		4
.L_1666:
        /*01ac*/ 	.byte	0x04, 0x05
        /*01ae*/ 	.short	(.L_1668 - .L_1667)
.L_1667:
        /*01b0*/ 	.word	0x00000080
        /*01b4*/ 	.word	0x00000001
        /*01b8*/ 	.word	0x00000001


	//----- nvinfo : EIATTR_CRS_STACK_SIZE
	.align		4
.L_1668:
        /*01bc*/ 	.byte	0x04, 0x1e
        /*01be*/ 	.short	(.L_1670 - .L_1669)
.L_1669:
        /*01c0*/ 	.word	0x00000000


	//----- nvinfo : EIATTR_CBANK_PARAM_SIZE
	.align		4
.L_1670:
        /*01c4*/ 	.byte	0x03, 0x19
        /*01c6*/ 	.short	0x00e8


	//----- nvinfo : EIATTR_PARAM_CBANK
	.align		4
        /*01c8*/ 	.byte	0x04, 0x0a
        /*01ca*/ 	.short	(.L_1672 - .L_1671)
	.align		4
.L_1671:
        /*01cc*/ 	.word	index@(.nv.constant0._ZN10layer_norm31ln_parallel_residual_fwd_kernelINS_13Kernel_traitsIf6__halffS2_fjLj2560ELj1ELj4ELj1ELj16ENS_18Kernel_traits_baseILj2560EfS2_fS2_fjLj128EEEEELb0ELb1ELb1EEEvNS_9FwdParamsE)
        /*01d0*/ 	.short	0x0210
        /*01d2*/ 	.short	0x00e8


	//----- nvinfo : EIATTR_SW_WAR
	.align		4
.L_1672:
        /*01d4*/ 	.byte	0x04, 0x36
        /*01d6*/ 	.short	(.L_1674 - .L_1673)
.L_1673:
        /*01d8*/ 	.word	0x00000008
.L_1674:


//--------------------- .nv.info._ZN10layer_norm31ln_parallel_residual_fwd_kernelINS_13Kernel_traitsIf6__halffS2_fjLj2560ELj1ELj4ELj1ELj16ENS_18Kernel_traits_baseILj2560EfS2_fS2_fjLj128EEEEELb1ELb0ELb0EEEvNS_9FwdParamsE --------------------------
	.section	.nv.info._ZN10layer_norm31ln_parallel_residual_fwd_kernelINS_13Kernel_traitsIf6__halffS2_fjLj2560ELj1ELj4ELj1ELj16ENS_18Kernel_traits_baseILj2560EfS2_fS2_fjLj128EEEEELb1ELb0ELb0EEEvNS_9FwdParamsE,"",@"SHT_CUDA_INFO"
	.sectionflags	@""
	.align	4


	//----- nvinfo : EIATTR_CUDA_API_VERSION
	.align		4
        /*0000*/ 	.byte	0x04, 0x37
        /*0002*/ 	.short	(.L_1676 - .L_1675)
.L_1675:
        /*0004*/ 	.word	0x00000082


	//----- nvinfo : EIATTR_KPARAM_INFO
	.align		4
.L_1676:
        /*0008*/ 	.byte	0x04, 0x17
        /*000a*/ 	.short	(.L_1678 - .L_1677)
.L_1677:
        /*000c*/ 	.word	0x00000000
        /*0010*/ 	.short	0x0000
        /*0012*/ 	.short	0x0000
        /*0014*/ 	.byte	0x00, 0xf0, 0xa1, 0x03


	//----- nvinfo : EIATTR_SPARSE_MMA_MASK
	.align		4
.L_1678:
        /*0018*/ 	.byte	0x03, 0x50
        /*001a*/ 	.short	0x0000


	//----- nvinfo : EIATTR_MAXREG_COUNT
	.align		4
        /*001c*/ 	.byte	0x03, 0x1b
        /*001e*/ 	.short	0x00ff


	//----- nvinfo : EIATTR_ANNOTATIONS
	.align		4
        /*0020*/ 	.byte	0x04, 0x55
        /*0022*/ 	.short	(.L_1680 - .L_1679)


	//   ....[0]....
.L_1679:
        /* <DEDUP_REMOVED lines=159> */


	//----- nvinfo : EIATTR_MERCURY_ISA_VERSION
	.align		4
.L_1680:
        /*0a04*/ 	.byte	0x03, 0x5f
        /*0a06*/ 	.short	0x0101


	//----- nvinfo : EIATTR_COOP_GROUP_MASK_REGIDS
	.align		4
        /*0a08*/ 	.byte	0x04, 0x29
        /*0a0a*/ 	.short	(.L_1682 - .L_1681)


	//   ....[0]....
.L_1681:
        /*0a0c*/ 	.word	0xffffffff


	//   ....[1]....
        /*0a10*/ 	.word	0xffffffff


	//   ....[2]....
        /*0a14*/ 	.word	0xffffffff


	//   ....[3]....
        /*0a18*/ 	.word	0xffffffff


	//   ....[4]....
        /*0a1c*/ 	.word	0xffffffff


	//   ....[5]....
        /*0a20*/ 	.word	0xffffffff


	//   ....[6]....
        /*0a24*/ 	.word	0xffffffff


	//   ....[7]....
        /*0a28*/ 	.word	0xffffffff


	//   ....[8]....
        /*0a2c*/ 	.word	0xffffffff


	//   ....[9]....
        /*0a30*/ 	.word	0xffffffff


	//   ....[10]....
        /*0a34*/ 	.word	0x05000016


	//   ....[11]....
        /*0a38*/ 	.word	0x05000016


	//   ....[12]....
        /*0a3c*/ 	.word	0x05000016


	//   ....[13]....
        /*0a40*/ 	.word	0x05000016


	//   ....[14]....
        /*0a44*/ 	.word	0x05000016


	//   ....[15]....
        /*0a48*/ 	.word	0x05000016


	//   ....[16]....
        /*0a4c*/ 	.word	0x05000016


	//   ....[17]....
        /*0a50*/ 	.word	0x05000016


	//   ....[18]....
        /*0a54*/ 	.word	0x05000016


	//   ....[19]....
        /*0a58*/ 	.word	0x05000016


	//----- nvinfo : EIATTR_COOP_GROUP_INSTR_OFFSETS
	.align		4
.L_1682:
        /*0a5c*/ 	.byte	0x04, 0x28
        /*0a5e*/ 	.short	(.L_1684 - .L_1683)


	//   ....[0]....
.L_1683:
        /*0a60*/ 	.word	0x0003c750


	//   ....[1]....
        /*0a64*/ 	.word	0x0003c7c0


	//   ....[2]....
        /*0a68*/ 	.word	0x0003c7e0


	//   ....[3]....
        /*0a6c*/ 	.word	0x0003c800


	//   ....[4]....
        /*0a70*/ 	.word	0x0003c820


	//   ....[5]....
        /*0a74*/ 	.word	0x0003d2a0


	//   ....[6]....
        /*0a78*/ 	.word	0x0003d2c0


	//   ....[7]....
        /*0a7c*/ 	.word	0x0003d2e0


	//   ....[8]....
        /*0a80*/ 	.word	0x0003d300


	//   ....[9]....
        /*0a84*/ 	.word	0x0003d320


	//   ....[10]....
        /*0a88*/ 	.word	0x00040390


	//   ....[11]....
        /*0a8c*/ 	.word	0x00040440


	//   ....[12]....
        /*0a90*/ 	.word	0x000404d0


	//   ....[13]....
        /*0a94*/ 	.word	0x00040540


	//   ....[14]....
        /*0a98*/ 	.word	0x000405b0


	//   ....[15]....
        /*0a9c*/ 	.word	0x000410a0


	//   ....[16]....
        /*0aa0*/ 	.word	0x00041110


	//   ....[17]....
        /*0aa4*/ 	.word	0x00041180


	//   ....[18]....
        /*0aa8*/ 	.word	0x000411f0


	//   ....[19]....
        /*0aac*/ 	.word	0x00041260


	//----- nvinfo : EIATTR_EXIT_INSTR_OFFSETS
	.align		4
.L_1684:
        /*0ab0*/ 	.byte	0x04, 0x1c
        /*0ab2*/ 	.short	(.L_1686 - .L_1685)


	//   ....[0]....
.L_1685:
        /*0ab4*/ 	.word	0x00002580


	//   ....[1]....
        /*0ab8*/ 	.word	0x00040320


	//----- nvinfo : EIATTR_MAX_THREADS
	.align		4
.L_1686:
        /*0abc*/ 	.byte	0x04, 0x05
        /*0abe*/ 	.short	(.L_1688 - .L_1687)
.L_1687:
        /*0ac0*/ 	.word	0x00000080
        /*0ac4*/ 	.word	0x00000001
        /*0ac8*/ 	.word	0x00000001


	//----- nvinfo : EIATTR_CRS_STACK_SIZE
	.align		4
.L_1688:
        /*0acc*/ 	.byte	0x04, 0x1e
        /*0ace*/ 	.short	(.L_1690 - .L_1689)
.L_1689:
        /*0ad0*/ 	.word	0x00000000


	//----- nvinfo : EIATTR_CBANK_PARAM_SIZE
	.align		4
.L_1690:
        /*0ad4*/ 	.byte	0x03, 0x19
        /*0ad6*/ 	.short	0x00e8


	//----- nvinfo : EIATTR_PARAM_CBANK
	.align		4
        /*0ad8*/ 	.byte	0x04, 0x0a
        /*0ada*/ 	.short	(.L_1692 - .L_1691)
	.align		4
.L_1691:
        /*0adc*/ 	.word	index@(.nv.constant0._ZN10layer_norm31ln_parallel_residual_fwd_kernelINS_13Kernel_traitsIf6__halffS2_fjLj2560ELj1ELj4ELj1ELj16ENS_18Kernel_traits_baseILj2560EfS2_fS2_fjLj128EEEEELb1ELb0ELb0EEEvNS_9FwdParamsE)
        /*0ae0*/ 	.short	0x0210
        /*0ae2*/ 	.short	0x00e8


	//----- nvinfo : EIATTR_SW_WAR
	.align		4
.L_1692:
        /*0ae4*/ 	.byte	0x04, 0x36
        /*0ae6*/ 	.short	(.L_1694 - .L_1693)
.L_1693:
        /*0ae8*/ 	.word	0x00000008
.L_1694:


//--------------------- .nv.info._ZN10layer_norm31ln_parallel_residual_fwd_kernelINS_13Kernel_traitsIf6__halffS2_fjLj2560ELj1ELj4ELj1ELj16ENS_18Kernel_traits_baseILj2560EfS2_fS2_fjLj128EEEEELb1ELb0ELb1EEEvNS_9FwdParamsE --------------------------
	.section	.nv.info._ZN10layer_norm31ln_parallel_residual_fwd_kernelINS_13Kernel_traitsIf6__halffS2_fjLj2560ELj1ELj4ELj1ELj16ENS_18Kernel_traits_baseILj2560EfS2_fS2_fjLj128EEEEELb1ELb0ELb1EEEvNS_9FwdParamsE,"",@"SHT_CUDA_INFO"
	.sectionflags	@""
	.align	4


	//----- nvinfo : EIATTR_CUDA_API_VERSION
	.align		4
        /*0000*/ 	.byte	0x04, 0x37
        /*0002*/ 	.short	(.L_1696 - .L_1695)
.L_1695:
        /*0004*/ 	.word	0x00000082


	//----- nvinfo : EIATTR_KPARAM_INFO
	.align		4
.L_1696:
        /*0008*/ 	.byte	0x04, 0x17
        /*000a*/ 	.short	(.L_1698 - .L_1697)
.L_1697:
        /*000c*/ 	.word	0x00000000
        /*0010*/ 	.short	0x0000
        /*0012*/ 	.short	0x0000
        /*0014*/ 	.byte	0x00, 0xf0, 0xa1, 0x03


	//----- nvinfo : EIATTR_SPARSE_MMA_MASK
	.align		4
.L_1698:
        /*0018*/ 	.byte	0x03, 0x50
        /*001a*/ 	.short	0x0000


	//----- nvinfo : EIATTR_MAXREG_COUNT
	.align		4
        /*001c*/ 	.byte	0x03, 0x1b
        /*001e*/ 	.short	0x00ff


	//----- nvinfo : EIATTR_ANNOTATIONS
	.align		4
        /*0020*/ 	.byte	0x04, 0x55
        /*0022*/ 	.short	(.L_1700 - .L_1699)


	//   ....[0]....
.L_1699:
        /* <DEDUP_REMOVED lines=157> */


	//----- nvinfo : EIATTR_MERCURY_ISA_VERSION
	.align		4
.L_1700:
        /*09e4*/ 	.byte	0x03, 0x5f
        /*09e6*/ 	.short	0x0101


	//----- nvinfo : EIATTR_COOP_GROUP_MASK_REGIDS
	.align		4
        /*09e8*/ 	.byte	0x04, 0x29
        /*09ea*/ 	.short	(.L_1702 - .L_1701)


	//   ....[0]....
.L_1701:
        /*09ec*/ 	.word	0xffffffff


	//   ....[1]....
        /*09f0*/ 	.word	0xffffffff


	//   ....[2]....
        /*09f4*/ 	.word	0xffffffff


	//   ....[3]....
        /*09f8*/ 	.word	0xffffffff


	//   ....[4]....
        /*09fc*/ 	.word	0xffffffff


	//   ....[5]....
        /*0a00*/ 	.word	0xffffffff


	//   ....[6]....
        /*0a04*/ 	.word	0xffffffff


	//   ....[7]....
        /*0a08*/ 	.word	0xffffffff


	//   ....[8]....
        /*0a0c*/ 	.word	0xffffffff


	//   ....[9]....
        /*0a10*/ 	.word	0xffffffff


	//   ....[10]....
        /*0a14*/ 	.word	0x050000da


	//   ....[11]....
        /*0a18*/ 	.word	0x050000da


	//   ....[12]....
        /*0a1c*/ 	.word	0x050000da


	//   ....[13]....
        /*0a20*/ 	.word	0x050000da


	//   ....[14]....
        /*0a24*/ 	.word	0x050000da


	//   ....[15]....
        /*0a28*/ 	.word	0x050000da


	//   ....[16]....
        /*0a2c*/ 	.word	0x050000da


	//   ....[17]....
        /*0a30*/ 	.word	0x050000da


	//   ....[18]....
        /*0a34*/ 	.word	0x050000da


	//   ....[19]....
        /*0a38*/ 	.word	0x050000da


	//----- nvinfo : EIATTR_COOP_GROUP_INSTR_OFFSETS
	.align		4
.L_1702:
        /*0a3c*/ 	.byte	0x04, 0x28
        /*0a3e*/ 	.short	(.L_1704 - .L_1703)


	//   ....[0]....
.L_1703:
        /*0a40*/ 	.word	0x0003b3e0


	//   ....[1]....
        /*0a44*/ 	.word	0x0003b410


	//   ....[2]....
        /*0a48*/ 	.word	0x0003b430


	//   ....[3]....
        /*0a4c*/ 	.word	0x0003b450


	//   ....[4]....
        /*0a50*/ 	.word	0x0003b470


	//   ....[5]....
        /*0a54*/ 	.word	0x0003bea0


	//   ....[6]....
        /*0a58*/ 	.word	0x0003bec0


	//   ....[7]....
        /*0a5c*/ 	.word	0x0003bee0


	//   ....[8]....
        /*0a60*/ 	.word	0x0003bf00


	//   ....[9]....
        /*0a64*/ 	.word	0x0003bf20


	//   ....[10]....
        /*0a68*/ 	.word	0x0003ea40


	//   ....[11]....
        /*0a6c*/ 	.word	0x0003eae0


	//   ....[12]....
        /*0a70*/ 	.word	0x0003eb50


	//   ....[13]....
        /*0a74*/ 	.word	0x0003ebc0


	//   ....[14]....
        /*0a78*/ 	.word	0x0003ec30


	//   ....[15]....
        /*0a7c*/ 	.word	0x0003f6c0


	//   ....[16]....
        /*0a80*/ 	.word	0x0003f730


	//   ....[17]....
        /*0a84*/ 	.word	0x0003f7a0


	//   ....[18]....
        /*0a88*/ 	.word	0x0003f810


	//   ....[19]....
        /*0a8c*/ 	.word	0x0003f880


	//----- nvinfo : EIATTR_EXIT_INSTR_OFFSETS
	.align		4
.L_1704:
        /*0a90*/ 	.byte	0x04, 0x1c
        /*0a92*/ 	.short	(.L_1706 - .L_1705)


	//   ....[0]....
.L_1705:
        /*0a94*/ 	.word	0x00001490


	//   ....[1]....
        /*0a98*/ 	.word	0x0003e9d0


	//----- nvinfo : EIATTR_MAX_THREADS
	.align		4
.L_1706:
        /*0a9c*/ 	.byte	0x04, 0x05
        /*0a9e*/ 	.short	(.L_1708 - .L_1707)
.L_1707:
        /*0aa0*/ 	.word	0x00000080
        /*0aa4*/ 	.word	0x00000001
        /*0aa8*/ 	.word	0x00000001


	//----- nvinfo : EIATTR_CRS_STACK_SIZE
	.align		4
.L_1708:
        /*0aac*/ 	.byte	0x04, 0x1e
        /*0aae*/ 	.short	(.L_1710 - .L_1709)
.L_1709:
        /*0ab0*/ 	.word	0x00000000


	//----- nvinfo : EIATTR_CBANK_PARAM_SIZE
	.align		4
.L_1710:
        /*0ab4*/ 	.byte	0x03, 0x19
        /*0ab6*/ 	.short	0x00e8


	//----- nvinfo : EIATTR_PARAM_CBANK
	.align		4
        /*0ab8*/ 	.byte	0x04, 0x0a
        /*0aba*/ 	.short	(.L_1712 - .L_1711)
	.align		4
.L_1711:
        /*0abc*/ 	.word	index@(.nv.constant0._ZN10layer_norm31ln_parallel_residual_fwd_kernelINS_13Kernel_traitsIf6__halffS2_fjLj2560ELj1ELj4ELj1ELj16ENS_18Kernel_traits_baseILj2560EfS2_fS2_fjLj128EEEEELb1ELb0ELb1EEEvNS_9FwdParamsE)
        /*0ac0*/ 	.short	0x0210
        /*0ac2*/ 	.short	0x00e8


	//----- nvinfo : EIATTR_SW_WAR
	.align		4
.L_1712:
        /*0ac4*/ 	.byte	0x04, 0x36
        /*0ac6*/ 	.short	(.L_1714 - .L_1713)
.L_1713:
        /*0ac8*/ 	.word	0x00000008
.L_1714:


//--------------------- .nv.info._ZN10layer_norm31ln_parallel_residual_fwd_kernelINS_13Kernel_traitsIf6__halffS2_fjLj2560ELj1ELj4ELj1ELj16ENS_18Kernel_traits_baseILj2560EfS2_fS2_fjLj128EEEEELb1ELb1ELb0EEEvNS_9FwdParamsE --------------------------
	.section	.nv.info._ZN10layer_norm31ln_parallel_residual_fwd_kernelINS_13Kernel_traitsIf6__halffS2_fjLj2560ELj1ELj4ELj1ELj16ENS_18Kernel_traits_baseILj2560EfS2_fS2_fjLj128EEEEELb1ELb1ELb0EEEvNS_9FwdParamsE,"",@"SHT_CUDA_INFO"
	.sectionflags	@""
	.align	4


	//----- nvinfo : EIATTR_CUDA_API_VERSION
	.align		4
        /*0000*/ 	.byte	0x04, 0x37
        /*0002*/ 	.short	(.L_1716 - .L_1715)
.L_1715:
        /*0004*/ 	.word	0x00000082


	//----- nvinfo : EIATTR_KPARAM_INFO
	.align		4
.L_1716:
        /*0008*/ 	.byte	0x04, 0x17
        /*000a*/ 	.short	(.L_1718 - .L_1717)
.L_1717:
        /*000c*/ 	.word	0x00000000
        /*0010*/ 	.short	0x0000
        /*0012*/ 	.short	0x0000
        /*0014*/ 	.byte	0x00, 0xf0, 0xa1, 0x03


	//----- nvinfo : EIATTR_SPARSE_MMA_MASK
	.align		4
.L_1718:
        /*0018*/ 	.byte	0x03, 0x50
        /*001a*/ 	.short	0x0000


	//----- nvinfo : EIATTR_MAXREG_COUNT
	.align		4
        /*001c*/ 	.byte	0x03, 0x1b
        /*001e*/ 	.short	0x00ff


	//----- nvinfo : EIATTR_ANNOTATIONS
	.align		4
        /*0020*/ 	.byte	0x04, 0x55
        /*0022*/ 	.short	(.L_1720 - .L_1719)


	//   ....[0]....
.L_1719:
        /* <DEDUP_REMOVED lines=29> */


	//----- nvinfo : EIATTR_MERCURY_ISA_VERSION
	.align		4
.L_1720:
        /*01e4*/ 	.byte	0x03, 0x5f
        /*01e6*/ 	.short	0x0101


	//----- nvinfo : EIATTR_COOP_GROUP_MASK_REGIDS
	.align		4
        /*01e8*/ 	.byte	0x04, 0x29
        /*01ea*/ 	.short	(.L_1722 - .L_1721)


	//   ....[0]....
.L_1721:
        /*01ec*/ 	.word	0xffffffff


	//   ....[1]....
        /*01f0*/ 	.word	0xffffffff


	//   ....[2]....
        /*01f4*/ 	.word	0xffffffff


	//   ....[3]....
        /*01f8*/ 	.word	0xffffffff


	//   ....[4]....
        /*01fc*/ 	.word	0xffffffff


	//   ....[5]....
        /*0200*/ 	.word	0xffffffff


	//   ....[6]....
        /*0204*/ 	.word	0xffffffff


	//   ....[7]....
        /*0208*/ 	.word	0xffffffff


	//   ....[8]....
        /*020c*/ 	.word	0xffffffff


	//   ....[9]....
        /*0210*/ 	.word	0xffffffff


	//   ....[10]....
        /*0214*/ 	.word	0x050000bc


	//   ....[11]....
        /*0218*/ 	.word	0x050000bc


	//   ....[12]....
        /*021c*/ 	.word	0x050000bc


	//   ....[13]....
        /*0220*/ 	.word	0x050000bc


	//   ....[14]....
        /*0224*/ 	.word	0x050000bc


	//   ....[15]....
        /*0228*/ 	.word	0x050000bc


	//   ....[16]....
        /*022c*/ 	.word	0x050000bc


	//   ....[17]....
        /*0230*/ 	.word	0x050000bc


	//   ....[18]....
        /*0234*/ 	.word	0x050000bc


	//   ....[19]....
        /*0238*/ 	.word	0x050000bc


	//----- nvinfo : EIATTR_COOP_GROUP_INSTR_OFFSETS
	.align		4
.L_1722:
        /*023c*/ 	.byte	0x04, 0x28
        /*023e*/ 	.short	(.L_1724 - .L_1723)


	//   ....[0]....
.L_1723:
        /*0240*/ 	.word	0x0003a340


	//   ....[1]....
        /*0244*/ 	.word	0x0003a3b0


	//   ....[2]....
        /*0248*/ 	.word	0x0003a3d0


	//   ....[3]....
        /*024c*/ 	.word	0x0003a3f0


	//   ....[4]....
        /*0250*/ 	.word	0x0003a410


	//   ....[5]....
        /*0254*/ 	.word	0x0003ae90


	//   ....[6]....
        /*0258*/ 	.word	0x0003aeb0


	//   ....[7]....
        /*025c*/ 	.word	0x0003aed0


	//   ....[8]....
        /*0260*/ 	.word	0x0003aef0


	//   ....[9]....
        /*0264*/ 	.word	0x0003af10


	//   ....[10]....
        /*0268*/ 	.word	0x0003ca40


	//   ....[11]....
        /*026c*/ 	.word	0x0003caf0


	//   ....[12]....
        /*0270*/ 	.word	0x0003cb80


	//   ....[13]....
        /*0274*/ 	.word	0x0003cbf0


	//   ....[14]....
        /*0278*/ 	.word	0x0003cc60


	//   ....[15]....
        /*027c*/ 	.word	0x0003d750


	//   ....[16]....
        /*0280*/ 	.word	0x0003d7c0


	//   ....[17]....
        /*0284*/ 	.word	0x0003d830


	//   ....[18]....
        /*0288*/ 	.word	0x0003d8a0


	//   ....[19]....
        /*028c*/ 	.word	0x0003d910


	//----- nvinfo : EIATTR_EXIT_INSTR_OFFSETS
	.align		4
.L_1724:
        /*0290*/ 	.byte	0x04, 0x1c
        /*0292*/ 	.short	(.L_1726 - .L_1725)


	//   ....[0]....
.L_1725:
        /*0294*/ 	.word	0x00001440


	//   ....[1]....
        /*0298*/ 	.word	0x0003c9d0


	//----- nvinfo : EIATTR_MAX_THREADS
	.align		4
.L_1726:
        /*029c*/ 	.byte	0x04, 0x05
        /*029e*/ 	.short	(.L_1728 - .L_1727)
.L_1727:
        /*02a0*/ 	.word	0x00000080
        /*02a4*/ 	.word	0x00000001
        /*02a8*/ 	.word	0x00000001


	//----- nvinfo : EIATTR_CRS_STACK_SIZE
	.align		4
.L_1728:
        /*02ac*/ 	.byte	0x04, 0x1e
        /*02ae*/ 	.short	(.L_1730 - .L_1729)
.L_1729:
        /*02b0*/ 	.word	0x00000000


	//----- nvinfo : EIATTR_CBANK_PARAM_SIZE
	.align		4
.L_1730:
        /*02b4*/ 	.byte	0x03, 0x19
        /*02b6*/ 	.short	0x00e8


	//----- nvinfo : EIATTR_PARAM_CBANK
	.align		4
        /*02b8*/ 	.byte	0x04, 0x0a
        /*02ba*/ 	.short	(.L_1732 - .L_1731)
	.align		4
.L_1731:
        /*02bc*/ 	.word	index@(.nv.constant0._ZN10layer_norm31ln_parallel_residual_fwd_kernelINS_13Kernel_traitsIf6__halffS2_fjLj2560ELj1ELj4ELj1ELj16ENS_18Kernel_traits_baseILj2560EfS2_fS2_fjLj128EEEEELb1ELb1ELb0EEEvNS_9FwdParamsE)
        /*02c0*/ 	.short	0x0210
        /*02c2*/ 	.short	0x00e8


	//----- nvinfo : EIATTR_SW_WAR
	.align		4
.L_1732:
        /*02c4*/ 	.byte	0x04, 0x36
        /*02c6*/ 	.short	(.L_1734 - .L_1733)
.L_1733:
        /*02c8*/ 	.word	0x00000008
.L_1734:


//--------------------- .nv.info._ZN10layer_norm31ln_parallel_residual_fwd_kernelINS_13Kernel_traitsIf6__halffS2_fjLj2560ELj1ELj4ELj1ELj16ENS_18Kernel_traits_baseILj2560EfS2_fS2_fjLj128EEEEELb1ELb1ELb1EEEvNS_9FwdParamsE --------------------------
	.section	.nv.info._ZN10layer_norm31ln_parallel_residual_fwd_kernelINS_13Kernel_traitsIf6__halffS2_fjLj2560ELj1ELj4ELj1ELj16ENS_18Kernel_traits_baseILj2560EfS2_fS2_fjLj128EEEEELb1ELb1ELb1EEEvNS_9FwdParamsE,"",@"SHT_CUDA_INFO"
	.sectionflags	@""
	.align	4


	//----- nvinfo : EIATTR_CUDA_API_VERSION
	.align		4
        /*0000*/ 	.byte	0x04, 0x37
        /*0002*/ 	.short	(.L_1736 - .L_1735)
.L_1735:
        /*0004*/ 	.word	0x00000082


	//----- nvinfo : EIATTR_KPARAM_INFO
	.align		4
.L_1736:
        /*0008*/ 	.byte	0x04, 0x17
        /*000a*/ 	.short	(.L_1738 - .L_1737)
.L_1737:
        /*000c*/ 	.word	0x00000000
        /*0010*/ 	.short	0x0000
        /*0012*/ 	.short	0x0000
        /*0014*/ 	.byte	0x00, 0xf0, 0xa1, 0x03


	//----- nvinfo : EIATTR_SPARSE_MMA_MASK
	.align		4
.L_1738:
        /*0018*/ 	.byte	0x03, 0x50
        /*001a*/ 	.short	0x0000


	//----- nvinfo : EIATTR_MAXREG_COUNT
	.align		4
        /*001c*/ 	.byte	0x03, 0x1b
        /*001e*/ 	.short	0x00ff


	//----- nvinfo : EIATTR_ANNOTATIONS
	.align		4
        /*0020*/ 	.byte	0x04, 0x55
        /*0022*/ 	.short	(.L_1740 - .L_1739)


	//   ....[0]....
.L_1739:
        /* <DEDUP_REMOVED lines=31> */


	//----- nvinfo : EIATTR_MERCURY_ISA_VERSION
	.align		4
.L_1740:
        /*0204*/ 	.byte	0x03, 0x5f
        /*0206*/ 	.short	0x0101


	//----- nvinfo : EIATTR_COOP_GROUP_MASK_REGIDS
	.align		4
        /*0208*/ 	.byte	0x04, 0x29
        /*020a*/ 	.short	(.L_1742 - .L_1741)


	//   ....[0]....
.L_1741:
        /*020c*/ 	.word	0xffffffff


	//   ....[1]....
        /*0210*/ 	.word	0xffffffff


	//   ....[2]....
        /*0214*/ 	.word	0xffffffff


	//   ....[3]....
        /*0218*/ 	.word	0xffffffff


	//   ....[4]....
        /*021c*/ 	.word	0xffffffff


	//   ....[5]....
        /*0220*/ 	.word	0xffffffff


	//   ....[6]....
        /*0224*/ 	.word	0xffffffff


	//   ....[7]....
        /*0228*/ 	.word	0xffffffff


	//   ....[8]....
        /*022c*/ 	.word	0xffffffff


	//   ....[9]....
        /*0230*/ 	.word	0xffffffff


	//   ....[10]....
        /*0234*/ 	.word	0x050000d3


	//   ....[11]....
        /*0238*/ 	.word	0x050000d3


	//   ....[12]....
        /*023c*/ 	.word	0x050000d3


	//   ....[13]....
        /*0240*/ 	.word	0x050000d3


	//   ....[14]....
        /*0244*/ 	.word	0x050000d3


	//   ....[15]....
        /*0248*/ 	.word	0x050000d3


	//   ....[16]....
        /*024c*/ 	.word	0x050000d3


	//   ....[17]....
        /*0250*/ 	.word	0x050000d3


	//   ....[18]....
        /*0254*/ 	.word	0x050000d3


	//   ....[19]....
        /*0258*/ 	.word	0x050000d3


	//----- nvinfo : EIATTR_COOP_GROUP_INSTR_OFFSETS
	.align		4
.L_1742:
        /*025c*/ 	.byte	0x04, 0x28
        /*025e*/ 	.short	(.L_1744 - .L_1743)


	//   ....[0]....
.L_1743:
        /*0260*/ 	.word	0x00039af0


	//   ....[1]....
        /*0264*/ 	.word	0x00039b20


	//   ....[2]....
        /*0268*/ 	.word	0x00039b40


	//   ....[3]....
        /*026c*/ 	.word	0x00039b60


	//   ....[4]....
        /*0270*/ 	.word	0x00039b80


	//   ....[5]....
        /*0274*/ 	.word	0x0003a5b0


	//   ....[6]....
        /*0278*/ 	.word	0x0003a5d0


	//   ....[7]....
        /*027c*/ 	.word	0x0003a5f0


	//   ....[8]....
        /*0280*/ 	.word	0x0003a610


	//   ....[9]....
        /*0284*/ 	.word	0x0003a630


	//   ....[10]....
        /*0288*/ 	.word	0x0003bd60


	//   ....[11]....
        /*028c*/ 	.word	0x0003be00


	//   ....[12]....
        /*0290*/ 	.word	0x0003be70


	//   ....[13]....
        /*0294*/ 	.word	0x0003bee0


	//   ....[14]....
        /*0298*/ 	.word	0x0003bf50


	//   ....[15]....
        /*029c*/ 	.word	0x0003c9e0


	//   ....[16]....
        /*02a0*/ 	.word	0x0003ca50


	//   ....[17]....
        /*02a4*/ 	.word	0x0003cac0


	//   ....[18]....
        /*02a8*/ 	.word	0x0003cb30


	//   ....[19]....
        /*02ac*/ 	.word	0x0003cba0


	//----- nvinfo : EIATTR_EXIT_INSTR_OFFSETS
	.align		4
.L_1744:
        /*02b0*/ 	.byte	0x04, 0x1c
        /*02b2*/ 	.short	(.L_1746 - .L_1745)


	//   ....[0]....
.L_1745:
        /*02b4*/ 	.word	0x00000970


	//   ....[1]....
        /*02b8*/ 	.word	0x0003bcf0


	//----- nvinfo : EIATTR_MAX_THREADS
	.align		4
.L_1746:
        /*02bc*/ 	.byte	0x04, 0x05
        /*02be*/ 	.short	(.L_1748 - .L_1747)
.L_1747:
        /*02c0*/ 	.word	0x00000080
        /*02c4*/ 	.word	0x00000001
        /*02c8*/ 	.word	0x00000001


	//----- nvinfo : EIATTR_CRS_STACK_SIZE
	.align		4
.L_1748:
        /*02cc*/ 	.byte	0x04, 0x1e
        /*02ce*/ 	.short	(.L_1750 - .L_1749)
.L_1749:
        /*02d0*/ 	.word	0x00000000


	//----- nvinfo : EIATTR_CBANK_PARAM_SIZE
	.align		4
.L_1750:
        /*02d4*/ 	.byte	0x03, 0x19
        /*02d6*/ 	.short	0x00e8


	//----- nvinfo : EIATTR_PARAM_CBANK
	.align		4
        /*02d8*/ 	.byte	0x04, 0x0a
        /*02da*/ 	.short	(.L_1752 - .L_1751)
	.align		4
.L_1751:
        /*02dc*/ 	.word	index@(.nv.constant0._ZN10layer_norm31ln_parallel_residual_fwd_kernelINS_13Kernel_traitsIf6__halffS2_fjLj2560ELj1ELj4ELj1ELj16ENS_18Kernel_traits_baseILj2560EfS2_fS2_fjLj128EEEEELb1ELb1ELb1EEEvNS_9FwdParamsE)
        /*02e0*/ 	.short	0x0210
        /*02e2*/ 	.short	0x00e8


	//----- nvinfo : EIATTR_SW_WAR
	.align		4
.L_1752:
        /*02e4*/ 	.byte	0x04, 0x36
        /*02e6*/ 	.short	(.L_1754 - .L_1753)
.L_1753:
        /*02e8*/ 	.word	0x00000008
.L_1754:


//--------------------- .nv.info._ZN10layer_norm31ln_parallel_residual_fwd_kernelINS_13Kernel_traitsI6__halfffffjLj2560ELj1ELj4ELj1ELj16ENS_18Kernel_traits_baseILj2560ES2_ffffjLj128EEEEELb0ELb0ELb0EEEvNS_9FwdParamsE --------------------------
	.section	.nv.info._ZN10layer_norm31ln_parallel_residual_fwd_kernelINS_13Kernel_traitsI6__halfffffjLj2560ELj1ELj4ELj1ELj16ENS_18Kernel_traits_baseILj2560ES2_ffffjLj128EEEEELb0ELb0ELb0EEEvNS_9FwdParamsE,"",@"SHT_CUDA_INFO"
	.sectionflags	@""
	.align	4


	//----- nvinfo : EIATTR_CUDA_API_VERSION
	.align		4
        /*0000*/ 	.byte	0x04, 0x37
        /*0002*/ 	.short	(.L_1756 - .L_1755)
.L_1755:
        /*0004*/ 	.word	0x00000082


	//----- nvinfo : EIATTR_KPARAM_INFO
	.align		4
.L_1756:
        /*0008*/ 	.byte	0x04, 0x17
        /*000a*/ 	.short	(.L_1758 - .L_1757)
.L_1757:
        /*000c*/ 	.word	0x00000000
        /*0010*/ 	.short	0x0000
        /*0012*/ 	.short	0x0000
        /*0014*/ 	.byte	0x00, 0xf0, 0xa1, 0x03


	//----- nvinfo : EIATTR_SPARSE_MMA_MASK
	.align		4
.L_1758:
        /*0018*/ 	.byte	0x03, 0x50
        /*001a*/ 	.short	0x0000


	//----- nvinfo : EIATTR_MAXREG_COUNT
	.align		4
        /*001c*/ 	.byte	0x03, 0x1b
        /*001e*/ 	.short	0x00ff


	//----- nvinfo : EIATTR_ANNOTATIONS
	.align		4
        /*0020*/ 	.byte	0x04, 0x55
        /*0022*/ 	.short	(.L_1760 - .L_1759)


	//   ....[0]....
.L_1759:
        /* <DEDUP_REMOVED lines=271> */


	//----- nvinfo : EIATTR_MERCURY_ISA_VERSION
	.align		4
.L_1760:
        /*1104*/ 	.byte	0x03, 0x5f
        /*1106*/ 	.short	0x0101


	//----- nvinfo : EIATTR_COOP_GROUP_MASK_REGIDS
	.align		4
        /*1108*/ 	.byte	0x04, 0x29
        /*110a*/ 	.short	(.L_1762 - .L_1761)


	//   ....[0]....
.L_1761:
        /*110c*/ 	.word	0xffffffff


	//   ....[1]....
        /*1110*/ 	.word	0xffffffff


	//   ....[2]....
        /*1114*/ 	.word	0xffffffff


	//   ....[3]....
        /*1118*/ 	.word	0xffffffff


	//   ....[4]....
        /*111c*/ 	.word	0xffffffff


	//   ....[5]....
        /*1120*/ 	.word	0xffffffff


	//   ....[6]....
        /*1124*/ 	.word	0xffffffff


	//   ....[7]....
        /*1128*/ 	.word	0xffffffff


	//   ....[8]....
        /*112c*/ 	.word	0xffffffff


	//   ....[9]....
        /*1130*/ 	.word	0xffffffff


	//   ....[10]....
        /*1134*/ 	.word	0x05000024


	//   ....[11]....
        /*1138*/ 	.word	0x05000024


	//   ....[12]....
        /*113c*/ 	.word	0x05000024


	//   ....[13]....
        /*1140*/ 	.word	0x05000024


	//   ....[14]....
        /*1144*/ 	.word	0x05000024


	//   ....[15]....
        /*1148*/ 	.word	0x05000024


	//   ....[16]....
        /*114c*/ 	.word	0x05000024


	//   ....[17]....
        /*1150*/ 	.word	0x05000024


	//   ....[18]....
        /*1154*/ 	.word	0x05000024


	//   ....[19]....
        /*1158*/ 	.word	0x05000024


	//----- nvinfo : EIATTR_COOP_GROUP_INSTR_OFFSETS
	.align		4
.L_1762:
        /*115c*/ 	.byte	0x04, 0x28
        /*115e*/ 	.short	(.L_1764 - .L_1763)


	//   ....[0]....
.L_1763:
        /*1160*/ 	.word	0x0000b830


	//   ....[1]....
        /*1164*/ 	.word	0x0000b870


	//   ....[2]....
        /*1168*/ 	.word	0x0000b890


	//   ....[3]....
        /*116c*/ 	.word	0x0000b8b0


	//   ....[4]....
        /*1170*/ 	.word	0x0000b8d0


	//   ....[5]....
        /*1174*/ 	.word	0x0000c400


	//   ....[6]....
        /*1178*/ 	.word	0x0000c420


	//   ....[7]....
        /*117c*/ 	.word	0x0000c440


	//   ....[8]....
        /*1180*/ 	.word	0x0000c460


	//   ....[9]....
        /*1184*/ 	.word	0x0000c480


	//   ....[10]....
        /*1188*/ 	.word	0x0000fc30


	//   ....[11]....
        /*118c*/ 	.word	0x0000fcd0


	//   ....[12]....
        /*1190*/ 	.word	0x0000fd40


	//   ....[13]....
        /*1194*/ 	.word	0x0000fdb0


	//   ....[14]....
        /*1198*/ 	.word	0x0000fe20


	//   ....[15]....
        /*119c*/ 	.word	0x000109c0


	//   ....[16]....
        /*11a0*/ 	.word	0x00010a30


	//   ....[17]....
        /*11a4*/ 	.word	0x00010aa0


	//   ....[18]....
        /*11a8*/ 	.word	0x00010b10


	//   ....[19]....
        /*11ac*/ 	.word	0x00010b80


	//----- nvinfo : EIATTR_EXIT_INSTR_OFFSETS
	.align		4
.L_1764:
        /*11b0*/ 	.byte	0x04, 0x1c
        /*11b2*/ 	.short	(.L_1766 - .L_1765)


	//   ....[0]....
.L_1765:
        /*11b4*/ 	.word	0x00002630


	//   ....[1]....
        /*11b8*/ 	.word	0x0000fbc0


	//----- nvinfo : EIATTR_MAX_THREADS
	.align		4
.L_1766:
        /*11bc*/ 	.byte	0x04, 0x05
        /*11be*/ 	.short	(.L_1768 - .L_1767)
.L_1767:
        /*11c0*/ 	.word	0x00000080
        /*11c4*/ 	.word	0x00000001
        /*11c8*/ 	.word	0x00000001


	//----- nvinfo : EIATTR_CRS_STACK_SIZE
	.align		4
.L_1768:
        /*11cc*/ 	.byte	0x04, 0x1e
        /*11ce*/ 	.short	(.L_1770 - .L_1769)
.L_1769:
        /*11d0*/ 	.word	0x00000000


	//----- nvinfo : EIATTR_CBANK_PARAM_SIZE
	.align		4
.L_1770:
        /*11d4*/ 	.byte	0x03, 0x19
        /*11d6*/ 	.short	0x00e8


	//----- nvinfo : EIATTR_PARAM_CBANK
	.align		4
        /*11d8*/ 	.byte	0x04, 0x0a
        /*11da*/ 	.short	(.L_1772 - .L_1771)
	.align		4
.L_1771:
        /*11dc*/ 	.word	index@(.nv.constant0._ZN10layer_norm31ln_parallel_residual_fwd_kernelINS_13Kernel_traitsI6__halfffffjLj2560ELj1ELj4ELj1ELj16ENS_18Kernel_traits_baseILj2560ES2_ffffjLj128EEEEELb0ELb0ELb0EEEvNS_9FwdParamsE)
        /*11e0*/ 	.short	0x0210
        /*11e2*/ 	.short	0x00e8


	//----- nvinfo : EIATTR_SW_WAR
	.align		4
.L_1772:
        /*11e4*/ 	.byte	0x04, 0x36
        /*11e6*/ 	.short	(.L_1774 - .L_1773)
.L_1773:
        /*11e8*/ 	.word	0x00000008
.L_1774:


//--------------------- .nv.info._ZN10layer_norm31ln_parallel_residual_fwd_kernelINS_13Kernel_traitsI6__halfffffjLj2560ELj1ELj4ELj1ELj16ENS_18Kernel_traits_baseILj2560ES2_ffffjLj128EEEEELb0ELb0ELb1EEEvNS_9FwdParamsE --------------------------
	.section	.nv.info._ZN10layer_norm31ln_parallel_residual_fwd_kernelINS_13Kernel_traitsI6__halfffffjLj2560ELj1ELj4ELj1ELj16ENS_18Kernel_traits_baseILj2560ES2_ffffjLj128EEEEELb0ELb0ELb1EEEvNS_9FwdParamsE,"",@"SHT_CUDA_INFO"
	.sectionflags	@""
	.align	4


	//----- nvinfo : EIATTR_CUDA_API_VERSION
	.align		4
        /*0000*/ 	.byte	0x04, 0x37
        /*0002*/ 	.short	(.L_1776 - .L_1775)
.L_1775:
        /*0004*/ 	.word	0x00000082


	//----- nvinfo : EIATTR_KPARAM_INFO
	.align		4
.L_1776:
        /*0008*/ 	.byte	0x04, 0x17
        /*000a*/ 	.short	(.L_1778 - .L_1777)
.L_1777:
        /*000c*/ 	.word	0x00000000
        /*0010*/ 	.short	0x0000
        /*0012*/ 	.short	0x0000
        /*0014*/ 	.byte	0x00, 0xf0, 0xa1, 0x03


	//----- nvinfo : EIATTR_SPARSE_MMA_MASK
	.align		4
.L_1778:
        /*0018*/ 	.byte	0x03, 0x50
        /*001a*/ 	.short	0x0000


	//----- nvinfo : EIATTR_MAXREG_COUNT
	.align		4
        /*001c*/ 	.byte	0x03, 0x1b
        /*001e*/ 	.short	0x00ff


	//----- nvinfo : EIATTR_ANNOTATIONS
	.align		4
        /*0020*/ 	.byte	0x04, 0x55
        /*0022*/ 	.short	(.L_1780 - .L_1779)


	//   ....[0]....
.L_1779:
        /* <DEDUP_REMOVED lines=200> */


	//----- nvinfo : EIATTR_MERCURY_ISA_VERSION
	.align		4
.L_1780:
        /*0c94*/ 	.byte	0x03, 0x5f
        /*0c96*/ 	.short	0x0101


	//----- nvinfo : EIATTR_COOP_GROUP_MASK_REGIDS
	.align		4
        /*0c98*/ 	.byte	0x04, 0x29
        /*0c9a*/ 	.short	(.L_1782 - .L_1781)


	//   ....[0]....
.L_1781:
        /*0c9c*/ 	.word	0xffffffff


	//   ....[1]....
        /*0ca0*/ 	.word	0xffffffff


	//   ....[2]....
        /*0ca4*/ 	.word	0xffffffff


	//   ....[3]....
        /*0ca8*/ 	.word	0xffffffff


	//   ....[4]....
        /*0cac*/ 	.word	0xffffffff


	//   ....[5]....
        /*0cb0*/ 	.word	0xffffffff


	//   ....[6]....
        /*0cb4*/ 	.word	0xffffffff


	//   ....[7]....
        /*0cb8*/ 	.word	0xffffffff


	//   ....[8]....
        /*0cbc*/ 	.word	0xffffffff


	//   ....[9]....
        /*0cc0*/ 	.word	0xffffffff


	//   ....[10]....
        /*0cc4*/ 	.word	0x050000a8


	//   ....[11]....
        /*0cc8*/ 	.word	0x050000a8


	//   ....[12]....
        /*0ccc*/ 	.word	0x050000a8


	//   ....[13]....
        /*0cd0*/ 	.word	0x050000a8


	//   ....[14]....
        /*0cd4*/ 	.word	0x050000a8


	//   ....[15]....
        /*0cd8*/ 	.word	0x050000a8


	//   ....[16]....
        /*0cdc*/ 	.word	0x050000a8


	//   ....[17]....
        /*0ce0*/ 	.word	0x050000a8


	//   ....[18]....
        /*0ce4*/ 	.word	0x050000a8


	//   ....[19]....
        /*0ce8*/ 	.word	0x050000a8


	//----- nvinfo : EIATTR_COOP_GROUP_INSTR_OFFSETS
	.align		4
.L_1782:
        /*0cec*/ 	.byte	0x04, 0x28
        /*0cee*/ 	.short	(.L_1784 - .L_1783)


	//   ....[0]....
.L_1783:
        /*0cf0*/ 	.word	0x00008c10


	//   ....[1]....
        /*0cf4*/ 	.word	0x00008c40


	//   ....[2]....
        /*0cf8*/ 	.word	0x00008c60


	//   ....[3]....
        /*0cfc*/ 	.word	0x00008c80


	//   ....[4]....
        /*0d00*/ 	.word	0x00008ca0


	//   ....[5]....
        /*0d04*/ 	.word	0x000096d0


	//   ....[6]....
        /*0d08*/ 	.word	0x000096f0


	//   ....[7]....
        /*0d0c*/ 	.word	0x00009710


	//   ....[8]....
        /*0d10*/ 	.word	0x00009730


	//   ....[9]....
        /*0d14*/ 	.word	0x00009750


	//   ....[10]....
        /*0d18*/ 	.word	0x0000bf40


	//   ....[11]....
        /*0d1c*/ 	.word	0x0000bfe0


	//   ....[12]....
        /*0d20*/ 	.word	0x0000c050


	//   ....[13]....
        /*0d24*/ 	.word	0x0000c0c0


	//   ....[14]....
        /*0d28*/ 	.word	0x0000c130


	//   ....[15]....
        /*0d2c*/ 	.word	0x0000cbc0


	//   ....[16]....
        /*0d30*/ 	.word	0x0000cc30


	//   ....[17]....
        /*0d34*/ 	.word	0x0000cca0


	//   ....[18]....
        /*0d38*/ 	.word	0x0000cd10


	//   ....[19]....
        /*0d3c*/ 	.word	0x0000cd80


	//----- nvinfo : EIATTR_EXIT_INSTR_OFFSETS
	.align		4
.L_1784:
        /*0d40*/ 	.byte	0x04, 0x1c
        /*0d42*/ 	.short	(.L_1786 - .L_1785)


	//   ....[0]....
.L_1785:
        /*0d44*/ 	.word	0x00001080


	//   ....[1]....
        /*0d48*/ 	.word	0x0000bed0


	//----- nvinfo : EIATTR_MAX_THREADS
	.align		4
.L_1786:
        /*0d4c*/ 	.byte	0x04, 0x05
        /*0d4e*/ 	.short	(.L_1788 - .L_1787)
.L_1787:
        /*0d50*/ 	.word	0x00000080
        /*0d54*/ 	.word	0x00000001
        /*0d58*/ 	.word	0x00000001


	//----- nvinfo : EIATTR_CRS_STACK_SIZE
	.align		4
.L_1788:
        /*0d5c*/ 	.byte	0x04, 0x1e
        /*0d5e*/ 	.short	(.L_1790 - .L_1789)
.L_1789:
        /*0d60*/ 	.word	0x00000000


	//----- nvinfo : EIATTR_CBANK_PARAM_SIZE
	.align		4
.L_1790:
        /*0d64*/ 	.byte	0x03, 0x19
        /*0d66*/ 	.short	0x00e8


	//----- nvinfo : EIATTR_PARAM_CBANK
	.align		4
        /*0d68*/ 	.byte	0x04, 0x0a
        /*0d6a*/ 	.short	(.L_1792 - .L_1791)
	.align		4
.L_1791:
        /*0d6c*/ 	.word	index@(.nv.constant0._ZN10layer_norm31ln_parallel_residual_fwd_kernelINS_13Kernel_traitsI6__halfffffjLj2560ELj1ELj4ELj1ELj16ENS_18Kernel_traits_baseILj2560ES2_ffffjLj128EEEEELb0ELb0ELb1EEEvNS_9FwdParamsE)
        /*0d70*/ 	.short	0x0210
        /*0d72*/ 	.short	0x00e8


	//----- nvinfo : EIATTR_SW_WAR
	.align		4
.L_1792:
        /*0d74*/ 	.byte	0x04, 0x36
        /*0d76*/ 	.short	(.L_1794 - .L_1793)
.L_1793:
        /*0d78*/ 	.word	0x00000008
.L_1794:


//--------------------- .nv.info._ZN10layer_norm31ln_parallel_residual_fwd_kernelINS_13Kernel_traitsI6__halfffffjLj2560ELj1ELj4ELj1ELj16ENS_18Kernel_traits_baseILj2560ES2_ffffjLj128EEEEELb0ELb1ELb0EEEvNS_9FwdParamsE --------------------------
	.section	.nv.info._ZN10layer_norm31ln_parallel_residual_fwd_kernelINS_13Kernel_traitsI6__halfffffjLj2560ELj1ELj4ELj1ELj16ENS_18Kernel_traits_baseILj2560ES2_ffffjLj128EEEEELb0ELb1ELb0EEEvNS_9FwdParamsE,"",@"SHT_CUDA_INFO"
	.sectionflags	@""
	.align	4


	//----- nvinfo : EIATTR_CUDA_API_VERSION
	.align		4
        /*0000*/ 	.byte	0x04, 0x37
        /*0002*/ 	.short	(.L_1796 - .L_1795)
.L_1795:
        /*0004*/ 	.word	0x00000082


	//----- nvinfo : EIATTR_KPARAM_INFO
	.align		4
.L_1796:
        /*0008*/ 	.byte	0x04, 0x17
        /*000a*/ 	.short	(.L_1798 - .L_1797)
.L_1797:
        /*000c*/ 	.word	0x00000000
        /*0010*/ 	.short	0x0000
        /*0012*/ 	.short	0x0000
        /*0014*/ 	.byte	0x00, 0xf0, 0xa1, 0x03


	//----- nvinfo : EIATTR_SPARSE_MMA_MASK
	.align		4
.L_1798:
        /*0018*/ 	.byte	0x03, 0x50
        /*001a*/ 	.short	0x0000


	//----- nvinfo : EIATTR_MAXREG_COUNT
	.align		4
        /*001c*/ 	.byte	0x03, 0x1b
        /*001e*/ 	.short	0x00ff


	//----- nvinfo : EIATTR_ANNOTATIONS
	.align		4
        /*0020*/ 	.byte	0x04, 0x55
        /*0022*/ 	.short	(.L_1800 - .L_1799)


	//   ....[0]....
.L_1799:
        /* <DEDUP_REMOVED lines=25> */


	//----- nvinfo : EIATTR_MERCURY_ISA_VERSION
	.align		4
.L_1800:
        /*01a4*/ 	.byte	0x03, 0x5f
        /*01a6*/ 	.short	0x0101


	//----- nvinfo : EIATTR_COOP_GROUP_MASK_REGIDS
	.align		4
        /*01a8*/ 	.byte	0x04, 0x29
        /*01aa*/ 	.short	(.L_1802 - .L_1801)


	//   ....[0]....
.L_1801:
        /*01ac*/ 	.word	0xffffffff


	//   ....[1]....
        /*01b0*/ 	.word	0xffffffff


	//   ....[2]....
        /*01b4*/ 	.word	0xffffffff


	//   ....[3]....
        /*01b8*/ 	.word	0xffffffff


	//   ....[4]....
        /*01bc*/ 	.word	0xffffffff


	//   ....[5]....
        /*01c0*/ 	.word	0xffffffff


	//   ....[6]....
        /*01c4*/ 	.word	0xffffffff


	//   ....[7]....
        /*01c8*/ 	.word	0xffffffff


	//   ....[8]....
        /*01cc*/ 	.word	0xffffffff


	//   ....[9]....
        /*01d0*/ 	.word	0xffffffff


	//   ....[10]....
        /*01d4*/ 	.word	0x05000084


	//   ....[11]....
        /*01d8*/ 	.word	0x05000084


	//   ....[12]....
        /*01dc*/ 	.word	0x05000084


	//   ....[13]....
        /*01e0*/ 	.word	0x05000084


	//   ....[14]....
        /*01e4*/ 	.word	0x05000084


	//   ....[15]....
        /*01e8*/ 	.word	0x05000084


	//   ....[16]....
        /*01ec*/ 	.word	0x05000084


	//   ....[17]....
        /*01f0*/ 	.word	0x05000084


	//   ....[18]....
        /*01f4*/ 	.word	0x05000084


	//   ....[19]....
        /*01f8*/ 	.word	0x05000084


	//----- nvinfo : EIATTR_COOP_GROUP_INSTR_OFFSETS
	.align		4
.L_1802:
        /*01fc*/ 	.byte	0x04, 0x28
        /*01fe*/ 	.short	(.L_1804 - .L_1803)


	//   ....[0]....
.L_1803:
        /*0200*/ 	.word	0x00008670


	//   ....[1]....
        /*0204*/ 	.word	0x000086b0


	//   ....[2]....
        /*0208*/ 	.word	0x000086d0


	//   ....[3]....
        /*020c*/ 	.word	0x000086f0


	//   ....[4]....
        /*0210*/ 	.word	0x00008710


	//   ....[5]....
        /*0214*/ 	.word	0x00009250


	//   ....[6]....
        /*0218*/ 	.word	0x00009270


	//   ....[7]....
        /*021c*/ 	.word	0x00009290


	//   ....[8]....
        /*0220*/ 	.word	0x000092b0


	//   ....[9]....
        /*0224*/ 	.word	0x000092d0


	//   ....[10]....
        /*0228*/ 	.word	0x0000b0b0


	//   ....[11]....
        /*022c*/ 	.word	0x0000b150


	//   ....[12]....
        /*0230*/ 	.word	0x0000b1c0


	//   ....[13]....
        /*0234*/ 	.word	0x0000b230


	//   ....[14]....
        /*0238*/ 	.word	0x0000b2a0


	//   ....[15]....
        /*023c*/ 	.word	0x0000be50


	//   ....[16]....
        /*0240*/ 	.word	0x0000bec0


	//   ....[17]....
        /*0244*/ 	.word	0x0000bf30


	//   ....[18]....
        /*0248*/ 	.word	0x0000bfa0


	//   ....[19]....
        /*024c*/ 	.word	0x0000c010


	//----- nvinfo : EIATTR_EXIT_INSTR_OFFSETS
	.align		4
.L_1804:
        /*0250*/ 	.byte	0x04, 0x1c
        /*0252*/ 	.short	(.L_1806 - .L_1805)


	//   ....[0]....
.L_1805:
        /*0254*/ 	.word	0x000015d0


	//   ....[1]....
        /*0258*/ 	.word	0x0000b040


	//----- nvinfo : EIATTR_MAX_THREADS
	.align		4
.L_1806:
        /*025c*/ 	.byte	0x04, 0x05
        /*025e*/ 	.short	(.L_1808 - .L_1807)
.L_1807:
        /*0260*/ 	.word	0x00000080
        /*0264*/ 	.word	0x00000001
        /*0268*/ 	.word	0x00000001


	//----- nvinfo : EIATTR_CRS_STACK_SIZE
	.align		4
.L_1808:
        /*026c*/ 	.byte	0x04, 0x1e
        /*026e*/ 	.short	(.L_1810 - .L_1809)
.L_1809:
        /*0270*/ 	.word	0x00000000


	//----- nvinfo : EIATTR_CBANK_PARAM_SIZE
	.align		4
.L_1810:
        /*0274*/ 	.byte	0x03, 0x19
        /*0276*/ 	.short	0x00e8


	//----- nvinfo : EIATTR_PARAM_CBANK
	.align		4
        /*0278*/ 	.byte	0x04, 0x0a
        /*027a*/ 	.short	(.L_1812 - .L_1811)
	.align		4
.L_1811:
        /*027c*/ 	.word	index@(.nv.constant0._ZN10layer_norm31ln_parallel_residual_fwd_kernelINS_13Kernel_traitsI6__halfffffjLj2560ELj1ELj4ELj1ELj16ENS_18Kernel_traits_baseILj2560ES2_ffffjLj128EEEEELb0ELb1ELb0EEEvNS_9FwdParamsE)
        /*0280*/ 	.short	0x0210
        /*0282*/ 	.short	0x00e8


	//----- nvinfo : EIATTR_SW_WAR
	.align		4
.L_1812:
        /*0284*/ 	.byte	0x04, 0x36
        /*0286*/ 	.short	(.L_1814 - .L_1813)
.L_1813:
        /*0288*/ 	.word	0x00000008
.L_1814:


//--------------------- .nv.info._ZN10layer_norm31ln_parallel_residual_fwd_kernelINS_13Kernel_traitsI6__halfffffjLj2560ELj1ELj4ELj1ELj16ENS_18Kernel_traits_baseILj2560ES2_ffffjLj128EEEEELb0ELb1ELb1EEEvNS_9FwdParamsE --------------------------
	.section	.nv.info._ZN10layer_norm31ln_parallel_residual_fwd_kernelINS_13Kernel_traitsI6__halfffffjLj2560ELj1ELj4ELj1ELj16ENS_18Kernel_traits_baseILj2560ES2_ffffjLj128EEEEELb0ELb1ELb1EEEvNS_9FwdParamsE,"",@"SHT_CUDA_INFO"
	.sectionflags	@""
	.align	4


	//----- nvinfo : EIATTR_CUDA_API_VERSION
	.align		4
        /*0000*/ 	.byte	0x04, 0x37
        /*0002*/ 	.short	(.L_1816 - .L_1815)
.L_1815:
        /*0004*/ 	.word	0x00000082


	//----- nvinfo : EIATTR_KPARAM_INFO
	.align		4
.L_1816:
        /*0008*/ 	.byte	0x04, 0x17
        /*000a*/ 	.short	(.L_1818 - .L_1817)
.L_1817:
        /*000c*/ 	.word	0x00000000
        /*0010*/ 	.short	0x0000
        /*0012*/ 	.short	0x0000
        /*0014*/ 	.byte	0x00, 0xf0, 0xa1, 0x03


	//----- nvinfo : EIATTR_SPARSE_MMA_MASK
	.align		4
.L_1818:
        /*0018*/ 	.byte	0x03, 0x50
        /*001a*/ 	.short	0x0000


	//----- nvinfo : EIATTR_MAXREG_COUNT
	.align		4
        /*001c*/ 	.byte	0x03, 0x1b
        /*001e*/ 	.short	0x00ff


	//----- nvinfo : EIATTR_ANNOTATIONS
	.align		4
        /*0020*/ 	.byte	0x04, 0x55
        /*0022*/ 	.short	(.L_1820 - .L_1819)


	//   ....[0]....
.L_1819:
        /* <DEDUP_REMOVED lines=37> */


	//----- nvinfo : EIATTR_MERCURY_ISA_VERSION
	.align		4
.L_1820:
        /*0264*/ 	.byte	0x03, 0x5f
        /*0266*/ 	.short	0x0101


	//----- nvinfo : EIATTR_COOP_GROUP_MASK_REGIDS
	.align		4
        /*0268*/ 	.byte	0x04, 0x29
        /*026a*/ 	.short	(.L_1822 - .L_1821)


	//   ....[0]....
.L_1821:
        /*026c*/ 	.word	0xffffffff


	//   ....[1]....
        /*0270*/ 	.word	0xffffffff


	//   ....[2]....
        /*0274*/ 	.word	0xffffffff


	//   ....[3]....
        /*0278*/ 	.word	0xffffffff


	//   ....[4]....
        /*027c*/ 	.word	0xffffffff


	//   ....[5]....
        /*0280*/ 	.word	0xffffffff


	//   ....[6]....
        /*0284*/ 	.word	0xffffffff


	//   ....[7]....
        /*0288*/ 	.word	0xffffffff


	//   ....[8]....
        /*028c*/ 	.word	0xffffffff


	//   ....[9]....
        /*0290*/ 	.word	0xffffffff


	//   ....[10]....
        /*0294*/ 	.word	0x050000aa


	//   ....[11]....
        /*0298*/ 	.word	0x050000aa


	//   ....[12]....
        /*029c*/ 	.word	0x050000aa


	//   ....[13]....
        /*02a0*/ 	.word	0x050000aa


	//   ....[14]....
        /*02a4*/ 	.word	0x050000aa


	//   ....[15]....
        /*02a8*/ 	.word	0x050000aa


	//   ....[16]....
        /*02ac*/ 	.word	0x050000aa


	//   ....[17]....
        /*02b0*/ 	.word	0x050000aa


	//   ....[18]....
        /*02b4*/ 	.word	0x050000aa


	//   ....[19]....
        /*02b8*/ 	.word	0x050000aa


	//----- nvinfo : EIATTR_COOP_GROUP_INSTR_OFFSETS
	.align		4
.L_1822:
        /*02bc*/ 	.byte	0x04, 0x28
        /*02be*/ 	.short	(.L_1824 - .L_1823)


	//   ....[0]....
.L_1823:
        /*02c0*/ 	.word	0x000067d0


	//   ....[1]....
        /*02c4*/ 	.word	0x00006800


	//   ....[2]....
        /*02c8*/ 	.word	0x00006820


	//   ....[3]....
        /*02cc*/ 	.word	0x00006840


	//   ....[4]....
        /*02d0*/ 	.word	0x00006860


	//   ....[5]....
        /*02d4*/ 	.word	0x00007290


	//   ....[6]....
        /*02d8*/ 	.word	0x000072b0


	//   ....[7]....
        /*02dc*/ 	.word	0x000072d0


	//   ....[8]....
        /*02e0*/ 	.word	0x000072f0


	//   ....[9]....
        /*02e4*/ 	.word	0x00007310


	//   ....[10]....
        /*02e8*/ 	.word	0x00008880


	//   ....[11]....
        /*02ec*/ 	.word	0x00008920


	//   ....[12]....
        /*02f0*/ 	.word	0x00008990


	//   ....[13]....
        /*02f4*/ 	.word	0x00008a00


	//   ....[14]....
        /*02f8*/ 	.word	0x00008a70


	//   ....[15]....
        /*02fc*/ 	.word	0x00009500


	//   ....[16]....
        /*0300*/ 	.word	0x00009570


	//   ....[17]....
        /*0304*/ 	.word	0x000095e0


	//   ....[18]....
        /*0308*/ 	.word	0x00009650


	//   ....[19]....
        /*030c*/ 	.word	0x000096c0


	//----- nvinfo : EIATTR_EXIT_INSTR_OFFSETS
	.align		4
.L_1824:
        /*0310*/ 	.byte	0x04, 0x1c
        /*0312*/ 	.short	(.L_1826 - .L_1825)


	//   ....[0]....
.L_1825:
        /*0314*/ 	.word	0x00000670


	//   ....[1]....
        /*0318*/ 	.word	0x00008810


	//----- nvinfo : EIATTR_MAX_THREADS
	.align		4
.L_1826:
        /*031c*/ 	.byte	0x04, 0x05
        /*031e*/ 	.short	(.L_1828 - .L_1827)
.L_1827:
        /*0320*/ 	.word	0x00000080
        /*0324*/ 	.word	0x00000001
        /*0328*/ 	.word	0x00000001


	//----- nvinfo : EIATTR_CRS_STACK_SIZE
	.align		4
.L_1828:
        /*032c*/ 	.byte	0x04, 0x1e
        /*032e*/ 	.short	(.L_1830 - .L_1829)
.L_1829:
        /*0330*/ 	.word	0x00000000


	//----- nvinfo : EIATTR_CBANK_PARAM_SIZE
	.align		4
.L_1830:
        /*0334*/ 	.byte	0x03, 0x19
        /*0336*/ 	.short	0x00e8


	//----- nvinfo : EIATTR_PARAM_CBANK
	.align		4
        /*0338*/ 	.byte	0x04, 0x0a
        /*033a*/ 	.short	(.L_1832 - .L_1831)
	.align		4
.L_1831:
        /*033c*/ 	.word	index@(.nv.constant0._ZN10layer_norm31ln_parallel_residual_fwd_kernelINS_13Kernel_traitsI6__halfffffjLj2560ELj1ELj4ELj1ELj16ENS_18Kernel_traits_baseILj2560ES2_ffffjLj128EEEEELb0ELb1ELb1EEEvNS_9FwdParamsE)
        /*0340*/ 	.short	0x0210
        /*0342*/ 	.short	0x00e8


	//----- nvinfo : EIATTR_SW_WAR
	.align		4
.L_1832:
        /*0344*/ 	.byte	0x04, 0x36
        /*0346*/ 	.short	(.L_1834 - .L_1833)
.L_1833:
        /*0348*/ 	.word	0x00000008
.L_1834:


//--------------------- .nv.info._ZN10layer_norm31ln_parallel_residual_fwd_kernelINS_13Kernel_traitsI6__halfffffjLj2560ELj1ELj4ELj1ELj16ENS_18Kernel_traits_baseILj2560ES2_ffffjLj128EEEEELb1ELb0ELb0EEEvNS_9FwdParamsE --------------------------
	.section	.nv.info._ZN10layer_norm31ln_parallel_residual_fwd_kernelINS_13Kernel_traitsI6__halfffffjLj2560ELj1ELj4ELj1ELj16ENS_18Kernel_traits_baseILj2560ES2_ffffjLj128EEEEELb1ELb0ELb0EEEvNS_9FwdParamsE,"",@"SHT_CUDA_INFO"
	.sectionflags	@""
	.align	4


	//----- nvinfo : EIATTR_CUDA_API_VERSION
	.align		4
        /*0000*/ 	.byte	0x04, 0x37
        /*0002*/ 	.short	(.L_1836 - .L_1835)
.L_1835:
        /*0004*/ 	.word	0x00000082


	//----- nvinfo : EIATTR_KPARAM_INFO
	.align		4
.L_1836:
        /*0008*/ 	.byte	0x04, 0x17
        /*000a*/ 	.short	(.L_1838 - .L_1837)
.L_1837:
        /*000c*/ 	.word	0x00000000
        /*0010*/ 	.short	0x0000
        /*0012*/ 	.short	0x0000
        /*0014*/ 	.byte	0x00, 0xf0, 0xa1, 0x03


	//----- nvinfo : EIATTR_SPARSE_MMA_MASK
	.align		4
.L_1838:
        /*0018*/ 	.byte	0x03, 0x50
        /*001a*/ 	.short	0x0000


	//----- nvinfo : EIATTR_MAXREG_COUNT
	.align		4
        /*001c*/ 	.byte	0x03, 0x1b
        /*001e*/ 	.short	0x00ff


	//----- nvinfo : EIATTR_ANNOTATIONS
	.align		4
        /*0020*/ 	.byte	0x04, 0x55
        /*0022*/ 	.short	(.L_1840 - .L_1839)


	//   ....[0]....
.L_1839:
        /* <DEDUP_REMOVED lines=221> */


	//----- nvinfo : EIATTR_MERCURY_ISA_VERSION
	.align		4
.L_1840:
        /*0de4*/ 	.byte	0x03, 0x5f
        /*0de6*/ 	.short	0x0101


	//----- nvinfo : EIATTR_COOP_GROUP_MASK_REGIDS
	.align		4
        /*0de8*/ 	.byte	0x04, 0x29
        /*0dea*/ 	.short	(.L_1842 - .L_1841)


	//   ....[0]....
.L_1841:
        /*0dec*/ 	.word	0xffffffff


	//   ....[1]....
        /*0df0*/ 	.word	0xffffffff


	//   ....[2]....
        /*0df4*/ 	.word	0xffffffff


	//   ....[3]....
        /*0df8*/ 	.word	0xffffffff


	//   ....[4]....
        /*0dfc*/ 	.word	0xffffffff


	//   ....[5]....
        /*0e00*/ 	.word	0xffffffff


	//   ....[6]....
        /*0e04*/ 	.word	0xffffffff


	//   ....[7]....
        /*0e08*/ 	.word	0xffffffff


	//   ....[8]....
        /*0e0c*/ 	.word	0xffffffff


	//   ....[9]....
        /*0e10*/ 	.word	0xffffffff


	//   ....[10]....
        /*0e14*/ 	.word	0x05000080


	//   ....[11]....
        /*0e18*/ 	.word	0x05000080


	//   ....[12]....
        /*0e1c*/ 	.word	0x05000080


	//   ....[13]....
        /*0e20*/ 	.word	0x05000080


	//   ....[14]....
        /*0e24*/ 	.word	0x05000080


	//   ....[15]....
        /*0e28*/ 	.word	0x05000080


	//   ....[16]....
        /*0e2c*/ 	.word	0x05000080


	//   ....[17]....
        /*0e30*/ 	.word	0x05000080


	//   ....[18]....
        /*0e34*/ 	.word	0x05000080


	//   ....[19]....
        /*0e38*/ 	.word	0x05000080


	//----- nvinfo : EIATTR_COOP_GROUP_INSTR_OFFSETS
	.align		4
.L_1842:
        /*0e3c*/ 	.byte	0x04, 0x28
        /*0e3e*/ 	.short	(.L_1844 - .L_1843)


	//   ....[0]....
.L_1843:
        /*0e40*/ 	.word	0x0003fe00


	//   ....[1]....
        /*0e44*/ 	.word	0x0003fec0


	//   ....[2]....
        /*0e48*/ 	.word	0x0003fee0


	//   ....[3]....
        /*0e4c*/ 	.word	0x0003ff00


	//   ....[4]....
        /*0e50*/ 	.word	0x0003ff30


	//   ....[5]....
        /*0e54*/ 	.word	0x00040a50


	//   ....[6]....
        /*0e58*/ 	.word	0x00040a70


	//   ....[7]....
        /*0e5c*/ 	.word	0x00040a90


	//   ....[8]....
        /*0e60*/ 	.word	0x00040ab0


	//   ....[9]....
        /*0e64*/ 	.word	0x00040ad0


	//   ....[10]....
        /*0e68*/ 	.word	0x00043eb0


	//   ....[11]....
        /*0e6c*/ 	.word	0x00043f60


	//   ....[12]....
        /*0e70*/ 	.word	0x00044040


	//   ....[13]....
        /*0e74*/ 	.word	0x000440b0


	//   ....[14]....
        /*0e78*/ 	.word	0x00044140


	//   ....[15]....
        /*0e7c*/ 	.word	0x00044cd0


	//   ....[16]....
        /*0e80*/ 	.word	0x00044d40


	//   ....[17]....
        /*0e84*/ 	.word	0x00044db0


	//   ....[18]....
        /*0e88*/ 	.word	0x00044e20


	//   ....[19]....
        /*0e8c*/ 	.word	0x00044e90


	//----- nvinfo : EIATTR_EXIT_INSTR_OFFSETS
	.align		4
.L_1844:
        /*0e90*/ 	.byte	0x04, 0x1c
        /*0e92*/ 	.short	(.L_1846 - .L_1845)


	//   ....[0]....
.L_1845:
        /*0e94*/ 	.word	0x00002b10


	//   ....[1]....
        /*0e98*/ 	.word	0x00043e40


	//----- nvinfo : EIATTR_MAX_THREADS
	.align		4
.L_1846:
        /*0e9c*/ 	.byte	0x04, 0x05
        /*0e9e*/ 	.short	(.L_1848 - .L_1847)
.L_1847:
        /*0ea0*/ 	.word	0x00000080
        /*0ea4*/ 	.word	0x00000001
        /*0ea8*/ 	.word	0x00000001


	//----- nvinfo : EIATTR_CRS_STACK_SIZE
	.align		4
.L_1848:
        /*0eac*/ 	.byte	0x04, 0x1e
        /*0eae*/ 	.short	(.L_1850 - .L_1849)
.L_1849:
        /*0eb0*/ 	.word	0x00000000


	//----- nvinfo : EIATTR_CBANK_PARAM_SIZE
	.align		4
.L_1850:
        /*0eb4*/ 	.byte	0x03, 0x19
        /*0eb6*/ 	.short	0x00e8


	//----- nvinfo : EIATTR_PARAM_CBANK
	.align		4
        /*0eb8*/ 	.byte	0x04, 0x0a
        /*0eba*/ 	.short	(.L_1852 - .L_1851)
	.align		4
.L_1851:
        /*0ebc*/ 	.word	index@(.nv.constant0._ZN10layer_norm31ln_parallel_residual_fwd_kernelINS_13Kernel_traitsI6__halfffffjLj2560ELj1ELj4ELj1ELj16ENS_18Kernel_traits_baseILj2560ES2_ffffjLj128EEEEELb1ELb0ELb0EEEvNS_9FwdParamsE)
        /*0ec0*/ 	.short	0x0210
        /*0ec2*/ 	.short	0x00e8


	//----- nvinfo : EIATTR_SW_WAR
	.align		4
.L_1852:
        /*0ec4*/ 	.byte	0x04, 0x36
        /*0ec6*/ 	.short	(.L_1854 - .L_1853)
.L_1853:
        /*0ec8*/ 	.word	0x00000008
.L_1854:


//--------------------- .nv.info._ZN10layer_norm31ln_parallel_residual_fwd_kernelINS_13Kernel_traitsI6__halfffffjLj2560ELj1ELj4ELj1ELj16ENS_18Kernel_traits_baseILj2560ES2_ffffjLj128EEEEELb1ELb0ELb1EEEvNS_9FwdParamsE --------------------------
	.section	.nv.info._ZN10layer_norm31ln_parallel_residual_fwd_kernelINS_13Kernel_traitsI6__halfffffjLj2560ELj1ELj4ELj1ELj16ENS_18Kernel_traits_baseILj2560ES2_ffffjLj128EEEEELb1ELb0ELb1EEEvNS_9FwdParamsE,"",@"SHT_CUDA_INFO"
	.sectionflags	@""
	.align	4


	//----- nvinfo : EIATTR_CUDA_API_VERSION
	.align		4
        /*0000*/ 	.byte	0x04, 0x37
        /*0002*/ 	.short	(.L_1856 - .L_1855)
.L_1855:
        /*0004*/ 	.word	0x00000082


	//----- nvinfo : EIATTR_KPARAM_INFO
	.align		4
.L_1856:
        /*0008*/ 	.byte	0x04, 0x17
        /*000a*/ 	.short	(.L_1858 - .L_1857)
.L_1857:
        /*000c*/ 	.word	0x00000000
        /*0010*/ 	.short	0x0000
        /*0012*/ 	.short	0x0000
        /*0014*/ 	.byte	0x00, 0xf0, 0xa1, 0x03


	//----- nvinfo : EIATTR_SPARSE_MMA_MASK
	.align		4
.L_1858:
        /*0018*/ 	.byte	0x03, 0x50
        /*001a*/ 	.short	0x0000


	//----- nvinfo : EIATTR_MAXREG_COUNT
	.align		4
        /*001c*/ 	.byte	0x03, 0x1b
        /*001e*/ 	.short	0x00ff


	//----- nvinfo : EIATTR_ANNOTATIONS
	.align		4
        /*0020*/ 	.byte	0x04, 0x55
        /*0022*/ 	.short	(.L_1860 - .L_1859)


	//   ....[0]....
.L_1859:
        /* <DEDUP_REMOVED lines=204> */


	//----- nvinfo : EIATTR_MERCURY_ISA_VERSION
	.align		4
.L_1860:
        /*0cd4*/ 	.byte	0x03, 0x5f
        /*0cd6*/ 	.short	0x0101


	//----- nvinfo : EIATTR_COOP_GROUP_MASK_REGIDS
	.align		4
        /*0cd8*/ 	.byte	0x04, 0x29
        /*0cda*/ 	.short	(.L_1862 - .L_1861)


	//   ....[0]....
.L_1861:
        /*0cdc*/ 	.word	0xffffffff


	//   ....[1]....
        /*0ce0*/ 	.word	0xffffffff


	//   ....[2]....
        /*0ce4*/ 	.word	0xffffffff


	//   ....[3]....
        /*0ce8*/ 	.word	0xffffffff


	//   ....[4]....
        /*0cec*/ 	.word	0xffffffff


	//   ....[5]....
        /*0cf0*/ 	.word	0xffffffff


	//   ....[6]....
        /*0cf4*/ 	.word	0xffffffff


	//   ....[7]....
        /*0cf8*/ 	.word	0xffffffff


	//   ....[8]....
        /*0cfc*/ 	.word	0xffffffff


	//   ....[9]....
        /*0d00*/ 	.word	0xffffffff


	//   ....[10]....
        /*0d04*/ 	.word	0x050000a8


	//   ....[11]....
        /*0d08*/ 	.word	0x050000a8


	//   ....[12]....
        /*0d0c*/ 	.word	0x050000a8


	//   ....[13]....
        /*0d10*/ 	.word	0x050000a8


	//   ....[14]....
        /*0d14*/ 	.word	0x050000a8


	//   ....[15]....
        /*0d18*/ 	.word	0x050000a8


	//   ....[16]....
        /*0d1c*/ 	.word	0x050000a8


	//   ....[17]....
        /*0d20*/ 	.word	0x050000a8


	//   ....[18]....
        /*0d24*/ 	.word	0x050000a8


	//   ....[19]....
        /*0d28*/ 	.word	0x050000a8


	//----- nvinfo : EIATTR_COOP_GROUP_INSTR_OFFSETS
	.align		4
.L_1862:
        /*0d2c*/ 	.byte	0x04, 0x28
        /*0d2e*/ 	.short	(.L_1864 - .L_1863)


	//   ....[0]....
.L_1863:
        /*0d30*/ 	.word	0x0003d050


	//   ....[1]....
        /*0d34*/ 	.word	0x0003d070


	//   ....[2]....
        /*0d38*/ 	.word	0x0003d090


	//   ....[3]....
        /*0d3c*/ 	.word	0x0003d0b0


	//   ....[4]....
        /*0d40*/ 	.word	0x0003d0e0


	//   ....[5]....
        /*0d44*/ 	.word	0x0003db10


	//   ....[6]....
        /*0d48*/ 	.word	0x0003db30


	//   ....[7]....
        /*0d4c*/ 	.word	0x0003db50


	//   ....[8]....
        /*0d50*/ 	.word	0x0003db70


	//   ....[9]....
        /*0d54*/ 	.word	0x0003db90


	//   ....[10]....
        /*0d58*/ 	.word	0x000403b0


	//   ....[11]....
        /*0d5c*/ 	.word	0x00040440


	//   ....[12]....
        /*0d60*/ 	.word	0x000404b0


	//   ....[13]....
        /*0d64*/ 	.word	0x00040520


	//   ....[14]....
        /*0d68*/ 	.word	0x000405b0


	//   ....[15]....
        /*0d6c*/ 	.word	0x00041040


	//   ....[16]....
        /*0d70*/ 	.word	0x000410b0


	//   ....[17]....
        /*0d74*/ 	.word	0x00041120


	//   ....[18]....
        /*0d78*/ 	.word	0x00041190


	//   ....[19]....
        /*0d7c*/ 	.word	0x00041200


	//----- nvinfo : EIATTR_EXIT_INSTR_OFFSETS
	.align		4
.L_1864:
        /*0d80*/ 	.byte	0x04, 0x1c
        /*0d82*/ 	.short	(.L_1866 - .L_1865)


	//   ....[0]....
.L_1865:
        /*0d84*/ 	.word	0x00001210


	//   ....[1]....
        /*0d88*/ 	.word	0x00040340


	//----- nvinfo : EIATTR_MAX_THREADS
	.align		4
.L_1866:
        /*0d8c*/ 	.byte	0x04, 0x05
        /*0d8e*/ 	.short	(.L_1868 - .L_1867)
.L_1867:
        /*0d90*/ 	.word	0x00000080
        /*0d94*/ 	.word	0x00000001
        /*0d98*/ 	.word	0x00000001


	//----- nvinfo : EIATTR_CRS_STACK_SIZE
	.align		4
.L_1868:
        /*0d9c*/ 	.byte	0x04, 0x1e
        /*0d9e*/ 	.short	(.L_1870 - .L_1869)
.L_1869:
        /*0da0*/ 	.word	0x00000000


	//----- nvinfo : EIATTR_CBANK_PARAM_SIZE
	.align		4
.L_1870:
        /*0da4*/ 	.byte	0x03, 0x19
        /*0da6*/ 	.short	0x00e8


	//----- nvinfo : EIATTR_PARAM_CBANK
	.align		4
        /*0da8*/ 	.byte	0x04, 0x0a
        /*0daa*/ 	.short	(.L_1872 - .L_1871)
	.align		4
.L_1871:
        /*0dac*/ 	.word	index@(.nv.constant0._ZN10layer_norm31ln_parallel_residual_fwd_kernelINS_13Kernel_traitsI6__halfffffjLj2560ELj1ELj4ELj1ELj16ENS_18Kernel_traits_baseILj2560ES2_ffffjLj128EEEEELb1ELb0ELb1EEEvNS_9FwdParamsE)
        /*0db0*/ 	.short	0x0210
        /*0db2*/ 	.short	0x00e8


	//----- nvinfo : EIATTR_SW_WAR
	.align		4
.L_1872:
        /*0db4*/ 	.byte	0x04, 0x36
        /*0db6*/ 	.short	(.L_1874 - .L_1873)
.L_1873:
        /*0db8*/ 	.word	0x00000008
.L_1874:


//--------------------- .nv.info._ZN10layer_norm31ln_parallel_residual_fwd_kernelINS_13Kernel_traitsI6__halfffffjLj2560ELj1ELj4ELj1ELj16ENS_18Kernel_traits_baseILj2560ES2_ffffjLj128EEEEELb1ELb1ELb0EEEvNS_9FwdParamsE --------------------------
	.section	.nv.info._ZN10layer_norm31ln_parallel_residual_fwd_kernelINS_13Kernel_traitsI6__halfffffjLj2560ELj1ELj4ELj1ELj16ENS_18Kernel_traits_baseILj2560ES2_ffffjLj128EEEEELb1ELb1ELb0EEEvNS_9FwdParamsE,"",@"SHT_CUDA_INFO"
	.sectionflags	@""
	.align	4


	//----- nvinfo : EIATTR_CUDA_API_VERSION
	.align		4
        /*0000*/ 	.byte	0x04, 0x37
        /*0002*/ 	.short	(.L_1876 - .L_1875)
.L_1875:
        /*0004*/ 	.word	0x00000082


	//----- nvinfo : EIATTR_KPARAM_INFO
	.align		4
.L_1876:
        /*0008*/ 	.byte	0x04, 0x17
        /*000a*/ 	.short	(.L_1878 - .L_1877)
.L_1877:
        /*000c*/ 	.word	0x00000000
        /*0010*/ 	.short	0x0000
        /*0012*/ 	.short	0x0000
        /*0014*/ 	.byte	0x00, 0xf0, 0xa1, 0x03


	//----- nvinfo : EIATTR_SPARSE_MMA_MASK
	.align		4
.L_1878:
        /*0018*/ 	.byte	0x03, 0x50
        /*001a*/ 	.short	0x0000


	//----- nvinfo : EIATTR_MAXREG_COUNT
	.align		4
        /*001c*/ 	.byte	0x03, 0x1b
        /*001e*/ 	.short	0x00ff


	//----- nvinfo : EIATTR_ANNOTATIONS
	.align		4
        /*0020*/ 	.byte	0x04, 0x55
        /*0022*/ 	.short	(.L_1880 - .L_1879)


	//   ....[0]....
.L_1879:
        /* <DEDUP_REMOVED lines=39> */


	//----- nvinfo : EIATTR_MERCURY_ISA_VERSION
	.align		4
.L_1880:
        /*0284*/ 	.byte	0x03, 0x5f
        /*0286*/ 	.short	0x0101


	//----- nvinfo : EIATTR_COOP_GROUP_MASK_REGIDS
	.align		4
        /*0288*/ 	.byte	0x04, 0x29
        /*028a*/ 	.short	(.L_1882 - .L_1881)


	//   ....[0]....
.L_1881:
        /*028c*/ 	.word	0xffffffff


	//   ....[1]....
        /*0290*/ 	.word	0xffffffff


	//   ....[2]....
        /*0294*/ 	.word	0xffffffff


	//   ....[3]....
        /*0298*/ 	.word	0xffffffff


	//   ....[4]....
        /*029c*/ 	.word	0xffffffff


	//   ....[5]....
        /*02a0*/ 	.word	0xffffffff


	//   ....[6]....
        /*02a4*/ 	.word	0xffffffff


	//   ....[7]....
        /*02a8*/ 	.word	0xffffffff


	//   ....[8]....
        /*02ac*/ 	.word	0xffffffff


	//   ....[9]....
        /*02b0*/ 	.word	0xffffffff


	//   ....[10]....
        /*02b4*/ 	.word	0x05000081


	//   ....[11]....
        /*02b8*/ 	.word	0x05000081


	//   ....[12]....
        /*02bc*/ 	.word	0x05000081


	//   ....[13]....
        /*02c0*/ 	.word	0x05000081


	//   ....[14]....
        /*02c4*/ 	.word	0x05000081


	//   ....[15]....
        /*02c8*/ 	.word	0x05000081


	//   ....[16]....
        /*02cc*/ 	.word	0x05000081


	//   ....[17]....
        /*02d0*/ 	.word	0x05000081


	//   ....[18]....
        /*02d4*/ 	.word	0x05000081


	//   ....[19]....
        /*02d8*/ 	.word	0x05000081


	//----- nvinfo : EIATTR_COOP_GROUP_INSTR_OFFSETS
	.align		4
.L_1882:
        /*02dc*/ 	.byte	0x04, 0x28
        /*02de*/ 	.short	(.L_1884 - .L_1883)


	//   ....[0]....
.L_1883:
        /*02e0*/ 	.word	0x0003d120


	//   ....[1]....
        /*02e4*/ 	.word	0x0003d1e0


	//   ....[2]....
        /*02e8*/ 	.word	0x0003d200


	//   ....[3]....
        /*02ec*/ 	.word	0x0003d220


	//   ....[4]....
        /*02f0*/ 	.word	0x0003d240


	//   ....[5]....
        /*02f4*/ 	.word	0x0003dd70


	//   ....[6]....
        /*02f8*/ 	.word	0x0003dd90


	//   ....[7]....
        /*02fc*/ 	.word	0x0003ddb0


	//   ....[8]....
        /*0300*/ 	.word	0x0003ddd0


	//   ....[9]....
        /*0304*/ 	.word	0x0003ddf0


	//   ....[10]....
        /*0308*/ 	.word	0x0003fce0


	//   ....[11]....
        /*030c*/ 	.word	0x0003fda0


	//   ....[12]....
        /*0310*/ 	.word	0x0003fe70


	//   ....[13]....
        /*0314*/ 	.word	0x0003fee0


	//   ....[14]....
        /*0318*/ 	.word	0x0003ff50


	//   ....[15]....
        /*031c*/ 	.word	0x00040af0


	//   ....[16]....
        /*0320*/ 	.word	0x00040b60


	//   ....[17]....
        /*0324*/ 	.word	0x00040bd0


	//   ....[18]....
        /*0328*/ 	.word	0x00040c40


	//   ....[19]....
        /*032c*/ 	.word	0x00040cb0


	//----- nvinfo : EIATTR_EXIT_INSTR_OFFSETS
	.align		4
.L_1884:
        /*0330*/ 	.byte	0x04, 0x1c
        /*0332*/ 	.short	(.L_1886 - .L_1885)


	//   ....[0]....
.L_1885:
        /*0334*/ 	.word	0x00001ad0


	//   ....[1]....
        /*0338*/ 	.word	0x0003fc70


	//----- nvinfo : EIATTR_MAX_THREADS
	.align		4
.L_1886:
        /*033c*/ 	.byte	0x04, 0x05
        /*033e*/ 	.short	(.L_1888 - .L_1887)
.L_1887:
        /*0340*/ 	.word	0x00000080
        /*0344*/ 	.word	0x00000001
        /*0348*/ 	.word	0x00000001


	//----- nvinfo : EIATTR_CRS_STACK_SIZE
	.align		4
.L_1888:
        /*034c*/ 	.byte	0x04, 0x1e
        /*034e*/ 	.short	(.L_1890 - .L_1889)
.L_1889:
        /*0350*/ 	.word	0x00000000


	//----- nvinfo : EIATTR_CBANK_PARAM_SIZE
	.align		4
.L_1890:
        /*0354*/ 	.byte	0x03, 0x19
        /*0356*/ 	.short	0x00e8


	//----- nvinfo : EIATTR_PARAM_CBANK
	.align		4
        /*0358*/ 	.byte	0x04, 0x0a
        /*035a*/ 	.short	(.L_1892 - .L_1891)
	.align		4
.L_1891:
        /*035c*/ 	.word	index@(.nv.constant0._ZN10layer_norm31ln_parallel_residual_fwd_kernelINS_13Kernel_traitsI6__halfffffjLj2560ELj1ELj4ELj1ELj16ENS_18Kernel_traits_baseILj2560ES2_ffffjLj128EEEEELb1ELb1ELb0EEEvNS_9FwdParamsE)
        /*0360*/ 	.short	0x0210
        /*0362*/ 	.short	0x00e8


	//----- nvinfo : EIATTR_SW_WAR
	.align		4
.L_1892:
        /*0364*/ 	.byte	0x04, 0x36
        /*0366*/ 	.short	(.L_1894 - .L_1893)
.L_1893:
        /*0368*/ 	.word	0x00000008
.L_1894:


//--------------------- .nv.info._ZN10layer_norm31ln_parallel_residual_fwd_kernelINS_13Kernel_traitsI6__halfffffjLj2560ELj1ELj4ELj1ELj16ENS_18Kernel_traits_baseILj2560ES2_ffffjLj128EEEEELb1ELb1ELb1EEEvNS_9FwdParamsE --------------------------
	.section	.nv.info._ZN10layer_norm31ln_parallel_residual_fwd_kernelINS_13Kernel_traitsI6__halfffffjLj2560ELj1ELj4ELj1ELj16ENS_18Kernel_traits_baseILj2560ES2_ffffjLj128EEEEELb1ELb1ELb1EEEvNS_9FwdParamsE,"",@"SHT_CUDA_INFO"
	.sectionflags	@""
	.align	4


	//----- nvinfo : EIATTR_CUDA_API_VERSION
	.align		4
        /*0000*/ 	.byte	0x04, 0x37
        /*0002*/ 	.short	(.L_1896 - .L_1895)
.L_1895:
        /*0004*/ 	.word	0x00000082


	//----- nvinfo : EIATTR_KPARAM_INFO
	.align		4
.L_1896:
        /*0008*/ 	.byte	0x04, 0x17
        /*000a*/ 	.short	(.L_1898 - .L_1897)
.L_1897:
        /*000c*/ 	.word	0x00000000
        /*0010*/ 	.short	0x0000
        /*0012*/ 	.short	0x0000
        /*0014*/ 	.byte	0x00, 0xf0, 0xa1, 0x03


	//----- nvinfo : EIATTR_SPARSE_MMA_MASK
	.align		4
.L_1898:
        /*0018*/ 	.byte	0x03, 0x50
        /*001a*/ 	.short	0x0000


	//----- nvinfo : EIATTR_MAXREG_COUNT
	.align		4
        /*001c*/ 	.byte	0x03, 0x1b
        /*001e*/ 	.short	0x00ff


	//----- nvinfo : EIATTR_ANNOTATIONS
	.align		4
        /*0020*/ 	.byte	0x04, 0x55
        /*0022*/ 	.short	(.L_1900 - .L_1899)


	//   ....[0]....
.L_1899:
        /* <DEDUP_REMOVED lines=44> */


	//----- nvinfo : EIATTR_MERCURY_ISA_VERSION
	.align		4
.L_1900:
        /*02d4*/ 	.byte	0x03, 0x5f
        /*02d6*/ 	.short	0x0101


	//----- nvinfo : EIATTR_COOP_GROUP_MASK_REGIDS
	.align		4
        /*02d8*/ 	.byte	0x04, 0x29
        /*02da*/ 	.short	(.L_1902 - .L_1901)


	//   ....[0]....
.L_1901:
        /*02dc*/ 	.word	0xffffffff


	//   ....[1]....
        /*02e0*/ 	.word	0xffffffff


	//   ....[2]....
        /*02e4*/ 	.word	0xffffffff


	//   ....[3]....
        /*02e8*/ 	.word	0xffffffff


	//   ....[4]....
        /*02ec*/ 	.word	0xffffffff


	//   ....[5]....
        /*02f0*/ 	.word	0xffffffff


	//   ....[6]....
        /*02f4*/ 	.word	0xffffffff


	//   ....[7]....
        /*02f8*/ 	.word	0xffffffff


	//   ....[8]....
        /*02fc*/ 	.word	0xffffffff


	//   ....[9]....
        /*0300*/ 	.word	0xffffffff


	//   ....[10]....
        /*0304*/ 	.word	0x0500008d


	//   ....[11]....
        /*0308*/ 	.word	0x0500008d


	//   ....[12]....
        /*030c*/ 	.word	0x0500008d


	//   ....[13]....
        /*0310*/ 	.word	0x0500008d


	//   ....[14]....
        /*0314*/ 	.word	0x0500008d


	//   ....[15]....
        /*0318*/ 	.word	0x0500008d


	//   ....[16]....
        /*031c*/ 	.word	0x0500008d


	//   ....[17]....
        /*0320*/ 	.word	0x0500008d


	//   ....[18]....
        /*0324*/ 	.word	0x0500008d


	//   ....[19]....
        /*0328*/ 	.word	0x0500008d


	//----- nvinfo : EIATTR_COOP_GROUP_INSTR_OFFSETS
	.align		4
.L_1902:
        /*032c*/ 	.byte	0x04, 0x28
        /*032e*/ 	.short	(.L_1904 - .L_1903)


	//   ....[0]....
.L_1903:
        /*0330*/ 	.word	0x0003abd0


	//   ....[1]....
        /*0334*/ 	.word	0x0003abf0


	//   ....[2]....
        /*0338*/ 	.word	0x0003ac10


	//   ....[3]....
        /*033c*/ 	.word	0x0003ac30


	//   ....[4]....
        /*0340*/ 	.word	0x0003ac50


	//   ....[5]....
        /*0344*/ 	.word	0x0003b690


	//   ....[6]....
        /*0348*/ 	.word	0x0003b6b0


	//   ....[7]....
        /*034c*/ 	.word	0x0003b6d0


	//   ....[8]....
        /*0350*/ 	.word	0x0003b6f0


	//   ....[9]....
        /*0354*/ 	.word	0x0003b710


	//   ....[10]....
        /*0358*/ 	.word	0x0003cd20


	//   ....[11]....
        /*035c*/ 	.word	0x0003cdb0


	//   ....[12]....
        /*0360*/ 	.word	0x0003ce20


	//   ....[13]....
        /*0364*/ 	.word	0x0003ce90


	//   ....[14]....
        /*0368*/ 	.word	0x0003cf00


	//   ....[15]....
        /*036c*/ 	.word	0x0003d9a0


	//   ....[16]....
        /*0370*/ 	.word	0x0003da10


	//   ....[17]....
        /*0374*/ 	.word	0x0003da80


	//   ....[18]....
        /*0378*/ 	.word	0x0003daf0


	//   ....[19]....
        /*037c*/ 	.word	0x0003db60


	//----- nvinfo : EIATTR_EXIT_INSTR_OFFSETS
	.align		4
.L_1904:
        /*0380*/ 	.byte	0x04, 0x1c
        /*0382*/ 	.short	(.L_1906 - .L_1905)


	//   ....[0]....
.L_1905:
        /*0384*/ 	.word	0x00000a50


	//   ....[1]....
        /*0388*/ 	.word	0x0003ccb0


	//----- nvinfo : EIATTR_MAX_THREADS
	.align		4
.L_1906:
        /*038c*/ 	.byte	0x04, 0x05
        /*038e*/ 	.short	(.L_1908 - .L_1907)
.L_1907:
        /*0390*/ 	.word	0x00000080
        /*0394*/ 	.word	0x00000001
        /*0398*/ 	.word	0x00000001


	//----- nvinfo : EIATTR_CRS_STACK_SIZE
	.align		4
.L_1908:
        /*039c*/ 	.byte	0x04, 0x1e
        /*039e*/ 	.short	(.L_1910 - .L_1909)
.L_1909:
        /*03a0*/ 	.word	0x00000000


	//----- nvinfo : EIATTR_CBANK_PARAM_SIZE
	.align		4
.L_1910:
        /*03a4*/ 	.byte	0x03, 0x19
        /*03a6*/ 	.short	0x00e8


	//----- nvinfo : EIATTR_PARAM_CBANK
	.align		4
        /*03a8*/ 	.byte	0x04, 0x0a
        /*03aa*/ 	.short	(.L_1912 - .L_1911)
	.align		4
.L_1911:
        /*03ac*/ 	.word	index@(.nv.constant0._ZN10layer_norm31ln_parallel_residual_fwd_kernelINS_13Kernel_traitsI6__halfffffjLj2560ELj1ELj4ELj1ELj16ENS_18Kernel_traits_baseILj2560ES2_ffffjLj128EEEEELb1ELb1ELb1EEEvNS_9FwdParamsE)
        /*03b0*/ 	.short	0x0210
        /*03b2*/ 	.short	0x00e8


	//----- nvinfo : EIATTR_SW_WAR
	.align		4
.L_1912:
        /*03b4*/ 	.byte	0x04, 0x36
        /*03b6*/ 	.short	(.L_1914 - .L_1913)
.L_1913:
        /*03b8*/ 	.word	0x00000008
.L_1914:


//--------------------- .nv.info._ZN10layer_norm31ln_parallel_residual_fwd_kernelINS_13Kernel_traitsIfffffjLj2560ELj1ELj4ELj1ELj16ENS_18Kernel_traits_baseILj2560EfffffjLj128EEEEELb0ELb0ELb0EEEvNS_9FwdParamsE --------------------------
	.section	.nv.info._ZN10layer_norm31ln_parallel_residual_fwd_kernelINS_13Kernel_traitsIfffffjLj2560ELj1ELj4ELj1ELj16ENS_18Kernel_traits_baseILj2560EfffffjLj128EEEEELb0ELb0ELb0EEEvNS_9FwdParamsE,"",@"SHT_CUDA_INFO"
	.sectionflags	@""
	.align	4


	//----- nvinfo : EIATTR_CUDA_API_VERSION
	.align		4
        /*0000*/ 	.byte	0x04, 0x37
        /*0002*/ 	.short	(.L_1916 - .L_1915)
.L_1915:
        /*0004*/ 	.word	0x00000082


	//----- nvinfo : EIATTR_KPARAM_INFO
	.align		4
.L_1916:
        /*0008*/ 	.byte	0x04, 0x17
        /*000a*/ 	.short	(.L_1918 - .L_1917)
.L_1917:
        /*000c*/ 	.word	0x00000000
        /*0010*/ 	.short	0x0000
        /*0012*/ 	.short	0x0000
        /*0014*/ 	.byte	0x00, 0xf0, 0xa1, 0x03


	//----- nvinfo : EIATTR_SPARSE_MMA_MASK
	.align		4
.L_1918:
        /*0018*/ 	.byte	0x03, 0x50
        /*001a*/ 	.short	0x0000


	//----- nvinfo : EIATTR_MAXREG_COUNT
	.align		4
        /*001c*/ 	.byte	0x03, 0x1b
        /*001e*/ 	.short	0x00ff


	//----- nvinfo : EIATTR_ANNOTATIONS
	.align		4
        /*0020*/ 	.byte	0x04, 0x55
        /*0022*/ 	.short	(.L_1920 - .L_1919)


	//   ....[0]....
.L_1919:
        /* <DEDUP_REMOVED lines=147> */


	//----- nvinfo : EIATTR_MERCURY_ISA_VERSION
	.align		4
.L_1920:
        /*0944*/ 	.byte	0x03, 0x5f
        /*0946*/ 	.short	0x0101


	//----- nvinfo : EIATTR_COOP_GROUP_MASK_REGIDS
	.align		4
        /*0948*/ 	.byte	0x04, 0x29
        /*094a*/ 	.short	(.L_1922 - .L_1921)


	//   ....[0]....
.L_1921:
        /*094c*/ 	.word	0xffffffff


	//   ....[1]....
        /*0950*/ 	.word	0xffffffff


	//   ....[2]....
        /*0954*/ 	.word	0xffffffff


	//   ....[3]....
        /*0958*/ 	.word	0xffffffff


	//   ....[4]....
        /*095c*/ 	.word	0xffffffff


	//   ....[5]....
        /*0960*/ 	.word	0xffffffff


	//   ....[6]....
        /*0964*/ 	.word	0xffffffff


	//   ....[7]....
        /*0968*/ 	.word	0xffffffff


	//   ....[8]....
        /*096c*/ 	.word	0xffffffff


	//   ....[9]....
        /*0970*/ 	.word	0xffffffff


	//   ....[10]....
        /*0974*/ 	.word	0x05000003


	//   ....[11]....
        /*0978*/ 	.word	0x05000003


	//   ....[12]....
        /*097c*/ 	.word	0x05000003


	//   ....[13]....
        /*0980*/ 	.word	0x05000003


	//   ....[14]....
        /*0984*/ 	.word	0x05000003


	//   ....[15]....
        /*0988*/ 	.word	0x05000003


	//   ....[16]....
        /*098c*/ 	.word	0x05000003


	//   ....[17]....
        /*0990*/ 	.word	0x05000003


	//   ....[18]....
        /*0994*/ 	.word	0x05000003


	//   ....[19]....
        /*0998*/ 	.word	0x05000003


	//----- nvinfo : EIATTR_COOP_GROUP_INSTR_OFFSETS
	.align		4
.L_1922:
        /*099c*/ 	.byte	0x04, 0x28
        /*099e*/ 	.short	(.L_1924 - .L_1923)


	//   ....[0]....
.L_1923:
        /*09a0*/ 	.word	0x00008c90


	//   ....[1]....
        /*09a4*/ 	.word	0x00008cd0


	//   ....[2]....
        /*09a8*/ 	.word	0x00008cf0


	//   ....[3]....
        /*09ac*/ 	.word	0x00008d10


	//   ....[4]....
        /*09b0*/ 	.word	0x00008d30


	//   ....[5]....
        /*09b4*/ 	.word	0x00009860


	//   ....[6]....
        /*09b8*/ 	.word	0x00009880


	//   ....[7]....
        /*09bc*/ 	.word	0x000098a0


	//   ....[8]....
        /*09c0*/ 	.word	0x000098c0


	//   ....[9]....
        /*09c4*/ 	.word	0x000098e0


	//   ....[10]....
        /*09c8*/ 	.word	0x0000ca50


	//   ....[11]....
        /*09cc*/ 	.word	0x0000caf0


	//   ....[12]....
        /*09d0*/ 	.word	0x0000cb60


	//   ....[13]....
        /*09d4*/ 	.word	0x0000cbd0


	//   ....[14]....
        /*09d8*/ 	.word	0x0000cc40


	//   ....[15]....
        /*09dc*/ 	.word	0x0000d7e0


	//   ....[16]....
        /*09e0*/ 	.word	0x0000d850


	//   ....[17]....
        /*09e4*/ 	.word	0x0000d8c0


	//   ....[18]....
        /*09e8*/ 	.word	0x0000d930


	//   ....[19]....
        /*09ec*/ 	.word	0x0000d9a0


	//----- nvinfo : EIATTR_EXIT_INSTR_OFFSETS
	.align		4
.L_1924:
        /*09f0*/ 	.byte	0x04, 0x1c
        /*09f2*/ 	.short	(.L_1926 - .L_1925)


	//   ....[0]....
.L_1925:
        /*09f4*/ 	.word	0x00002e90


	//   ....[1]....
        /*09f8*/ 	.word	0x0000c9e0


	//----- nvinfo : EIATTR_MAX_THREADS
	.align		4
.L_1926:
        /*09fc*/ 	.byte	0x04, 0x05
        /*09fe*/ 	.short	(.L_1928 - .L_1927)
.L_1927:
        /*0a00*/ 	.word	0x00000080
        /*0a04*/ 	.word	0x00000001
        /*0a08*/ 	.word	0x00000001


	//----- nvinfo : EIATTR_CRS_STACK_SIZE
	.align		4
.L_1928:
        /*0a0c*/ 	.byte	0x04, 0x1e
        /*0a0e*/ 	.short	(.L_1930 - .L_1929)
.L_1929:
        /*0a10*/ 	.word	0x00000000


	//----- nvinfo : EIATTR_CBANK_PARAM_SIZE
	.align		4
.L_1930:
        /*0a14*/ 	.byte	0x03, 0x19
        /*0a16*/ 	.short	0x00e8


	//----- nvinfo : EIATTR_PARAM_CBANK
	.align		4
        /*0a18*/ 	.byte	0x04, 0x0a
        /*0a1a*/ 	.short	(.L_1932 - .L_1931)
	.align		4
.L_1931:
        /*0a1c*/ 	.word	index@(.nv.constant0._ZN10layer_norm31ln_parallel_residual_fwd_kernelINS_13Kernel_traitsIfffffjLj2560ELj1ELj4ELj1ELj16ENS_18Kernel_traits_baseILj2560EfffffjLj128EEEEELb0ELb0ELb0EEEvNS_9FwdParamsE)
        /*0a20*/ 	.short	0x0210
        /*0a22*/ 	.short	0x00e8


	//----- nvinfo : EIATTR_SW_WAR
	.align		4
.L_1932:
        /*0a24*/ 	.byte	0x04, 0x36
        /*0a26*/ 	.short	(.L_1934 - .L_1933)
.L_1933:
        /*0a28*/ 	.word	0x00000008
.L_1934:


//--------------------- .nv.info._ZN10layer_norm31ln_parallel_residual_fwd_kernelINS_13Kernel_traitsIfffffjLj2560ELj1ELj4ELj1ELj16ENS_18Kernel_traits_baseILj2560EfffffjLj128EEEEELb0ELb0ELb1EEEvNS_9FwdParamsE --------------------------
	.section	.nv.info._ZN10layer_norm31ln_parallel_residual_fwd_kernelINS_13Kernel_traitsIfffffjLj2560ELj1ELj4ELj1ELj16ENS_18Kernel_traits_baseILj2560EfffffjLj128EEEEELb0ELb0ELb1EEEvNS_9FwdParamsE,"",@"SHT_CUDA_INFO"
	.sectionflags	@""
	.align	4


	//----- nvinfo : EIATTR_CUDA_API_VERSION
	.align		4
        /*0000*/ 	.byte	0x04, 0x37
        /*0002*/ 	.short	(.L_1936 - .L_1935)
.L_1935:
        /*0004*/ 	.word	0x00000082


	//----- nvinfo : EIATTR_KPARAM_INFO
	.align		4
.L_1936:
        /*0008*/ 	.byte	0x04, 0x17
        /*000a*/ 	.short	(.L_1938 - .L_1937)
.L_1937:
        /*000c*/ 	.word	0x00000000
        /*0010*/ 	.short	0x0000
        /*0012*/ 	.short	0x0000
        /*0014*/ 	.byte	0x00, 0xf0, 0xa1, 0x03


	//----- nvinfo : EIATTR_SPARSE_MMA_MASK
	.align		4
.L_1938:
        /*0018*/ 	.byte	0x03, 0x50
        /*001a*/ 	.short	0x0000


	//----- nvinfo : EIATTR_MAXREG_COUNT
	.align		4
        /*001c*/ 	.byte	0x03, 0x1b
        /*001e*/ 	.short	0x00ff


	//----- nvinfo : EIATTR_ANNOTATIONS
	.align		4
        /*0020*/ 	.byte	0x04, 0x55
        /*0022*/ 	.short	(.L_1940 - .L_1939)


	//   ....[0]....
.L_1939:
        /* <DEDUP_REMOVED lines=151> */


	//----- nvinfo : EIATTR_MERCURY_ISA_VERSION
	.align		4
.L_1940:
        /*0984*/ 	.byte	0x03, 0x5f
        /*0986*/ 	.short	0x0101


	//----- nvinfo : EIATTR_COOP_GROUP_MASK_REGIDS
	.align		4
        /*0988*/ 	.byte	0x04, 0x29
        /*098a*/ 	.short	(.L_1942 - .L_1941)


	//   ....[0]....
.L_1941:
        /*098c*/ 	.word	0xffffffff


	//   ....[1]....
        /*0990*/ 	.word	0xffffffff


	//   ....[2]....
        /*0994*/ 	.word	0xffffffff


	//   ....[3]....
        /*0998*/ 	.word	0xffffffff


	//   ....[4]....
        /*099c*/ 	.word	0xffffffff


	//   ....[5]....
        /*09a0*/ 	.word	0xffffffff


	//   ....[6]....
        /*09a4*/ 	.word	0xffffffff


	//   ....[7]....
        /*09a8*/ 	.word	0xffffffff


	//   ....[8]....
        /*09ac*/ 	.word	0xffffffff


	//   ....[9]....
        /*09b0*/ 	.word	0xffffffff


	//   ....[10]....
        /*09b4*/ 	.word	0x050000f8


	//   ....[11]....
        /*09b8*/ 	.word	0x050000f8


	//   ....[12]....
        /*09bc*/ 	.word	0x050000f8


	//   ....[13]....
        /*09c0*/ 	.word	0x050000f8


	//   ....[14]....
        /*09c4*/ 	.word	0x050000f8


	//   ....[15]....
        /*09c8*/ 	.word	0x050000f8


	//   ....[16]....
        /*09cc*/ 	.word	0x050000f8


	//   ....[17]....
        /*09d0*/ 	.word	0x050000f8


	//   ....[18]....
        /*09d4*/ 	.word	0x050000f8


	//   ....[19]....
        /*09d8*/ 	.word	0x050000f8


	//----- nvinfo : EIATTR_COOP_GROUP_INSTR_OFFSETS
	.align		4
.L_1942:
        /*09dc*/ 	.byte	0x04, 0x28
        /*09de*/ 	.short	(.L_1944 - .L_1943)


	//   ....[0]....
.L_1943:
        /*09e0*/ 	.word	0x00006a70


	//   ....[1]....
        /*09e4*/ 	.word	0x00006aa0


	//   ....[2]....
        /*09e8*/ 	.word	0x00006ac0


	//   ....[3]....
        /*09ec*/ 	.word	0x00006ae0


	//   ....[4]....
        /*09f0*/ 	.word	0x00006b00


	//   ....[5]....
        /*09f4*/ 	.word	0x00007530


	//   ....[6]....
        /*09f8*/ 	.word	0x00007550


	//   ....[7]....
        /*09fc*/ 	.word	0x00007570


	//   ....[8]....
        /*0a00*/ 	.word	0x00007590


	//   ....[9]....
        /*0a04*/ 	.word	0x000075b0


	//   ....[10]....
        /*0a08*/ 	.word	0x00009da0


	//   ....[11]....
        /*0a0c*/ 	.word	0x00009e40


	//   ....[12]....
        /*0a10*/ 	.word	0x00009ea0


	//   ....[13]....
        /*0a14*/ 	.word	0x00009f00


	//   ....[14]....
        /*0a18*/ 	.word	0x00009f60


	//   ....[15]....
        /*0a1c*/ 	.word	0x0000a9e0


	//   ....[16]....
        /*0a20*/ 	.word	0x0000aa40


	//   ....[17]....
        /*0a24*/ 	.word	0x0000aaa0


	//   ....[18]....
        /*0a28*/ 	.word	0x0000ab00


	//   ....[19]....
        /*0a2c*/ 	.word	0x0000ab60


	//----- nvinfo : EIATTR_EXIT_INSTR_OFFSETS
	.align		4
.L_1944:
        /*0a30*/ 	.byte	0x04, 0x1c
        /*0a32*/ 	.short	(.L_1946 - .L_1945)


	//   ....[0]....
.L_1945:
        /*0a34*/ 	.word	0x00001550


	//   ....[1]....
        /*0a38*/ 	.word	0x00009d30


	//----- nvinfo : EIATTR_MAX_THREADS
	.align		4
.L_1946:
        /*0a3c*/ 	.byte	0x04, 0x05
        /*0a3e*/ 	.short	(.L_1948 - .L_1947)
.L_1947:
        /*0a40*/ 	.word	0x00000080
        /*0a44*/ 	.word	0x00000001
        /*0a48*/ 	.word	0x00000001


	//----- nvinfo : EIATTR_CRS_STACK_SIZE
	.align		4
.L_1948:
        /*0a4c*/ 	.byte	0x04, 0x1e
        /*0a4e*/ 	.short	(.L_1950 - .L_1949)
.L_1949:
        /*0a50*/ 	.word	0x00000000


	//----- nvinfo : EIATTR_CBANK_PARAM_SIZE
	.align		4
.L_1950:
        /*0a54*/ 	.byte	0x03, 0x19
        /*0a56*/ 	.short	0x00e8


	//----- nvinfo : EIATTR_PARAM_CBANK
	.align		4
        /*0a58*/ 	.byte	0x04, 0x0a
        /*0a5a*/ 	.short	(.L_1952 - .L_1951)
	.align		4
.L_1951:
        /*0a5c*/ 	.word	index@(.nv.constant0._ZN10layer_norm31ln_parallel_residual_fwd_kernelINS_13Kernel_traitsIfffffjLj2560ELj1ELj4ELj1ELj16ENS_18Kernel_traits_baseILj2560EfffffjLj128EEEEELb0ELb0ELb1EEEvNS_9FwdParamsE)
        /*0a60*/ 	.short	0x0210
        /*0a62*/ 	.short	0x00e8


	//----- nvinfo : EIATTR_SW_WAR
	.align		4
.L_1952:
        /*0a64*/ 	.byte	0x04, 0x36
        /*0a66*/ 	.short	(.L_1954 - .L_1953)
.L_1953:
        /*0a68*/ 	.word	0x00000008
.L_1954:


//--------------------- .nv.info._ZN10layer_norm31ln_parallel_residual_fwd_kernelINS_13Kernel_traitsIfffffjLj2560ELj1ELj4ELj1ELj16ENS_18Kernel_traits_baseILj2560EfffffjLj128EEEEELb0ELb1ELb0EEEvNS_9FwdParamsE --------------------------
	.section	.nv.info._ZN10layer_norm31ln_parallel_residual_fwd_kernelINS_13Kernel_traitsIfffffjLj2560ELj1ELj4ELj1ELj16ENS_18Kernel_traits_baseILj2560EfffffjLj128EEEEELb0ELb1ELb0EEEvNS_9FwdParamsE,"",@"SHT_CUDA_INFO"
	.sectionflags	@""
	.align	4


	//----- nvinfo : EIATTR_CUDA_API_VERSION
	.align		4
        /*0000*/ 	.byte	0x04, 0x37
        /*0002*/ 	.short	(.L_1956 - .L_1955)
.L_1955:
        /*0004*/ 	.word	0x00000082


	//----- nvinfo : EIATTR_KPARAM_INFO
	.align		4
.L_1956:
        /*0008*/ 	.byte	0x04, 0x17
        /*000a*/ 	.short	(.L_1958 - .L_1957)
.L_1957:
        /*000c*/ 	.word	0x00000000
        /*0010*/ 	.short	0x0000
        /*0012*/ 	.short	0x0000
        /*0014*/ 	.byte	0x00, 0xf0, 0xa1, 0x03


	//----- nvinfo : EIATTR_SPARSE_MMA_MASK
	.align		4
.L_1958:
        /*0018*/ 	.byte	0x03, 0x50
        /*001a*/ 	.short	0x0000


	//----- nvinfo : EIATTR_MAXREG_COUNT
	.align		4
        /*001c*/ 	.byte	0x03, 0x1b
        /*001e*/ 	.short	0x00ff


	//----- nvinfo : EIATTR_ANNOTATIONS
	.align		4
        /*0020*/ 	.byte	0x04, 0x55
        /*0022*/ 	.short	(.L_1960 - .L_1959)


	//   ....[0]....
.L_1959:
        /* <DEDUP_REMOVED lines=19> */


	//----- nvinfo : EIATTR_MERCURY_ISA_VERSION
	.align		4
.L_1960:
        /*0144*/ 	.byte	0x03, 0x5f
        /*0146*/ 	.short	0x0101


	//----- nvinfo : EIATTR_COOP_GROUP_MASK_REGIDS
	.align		4
        /*0148*/ 	.byte	0x04, 0x29
        /*014a*/ 	.short	(.L_1962 - .L_1961)


	//   ....[0]....
.L_1961:
        /*014c*/ 	.word	0xffffffff


	//   ....[1]....
        /*0150*/ 	.word	0xffffffff


	//   ....[2]....
        /*0154*/ 	.word	0xffffffff


	//   ....[3]....
        /*0158*/ 	.word	0xffffffff


	//   ....[4]....
        /*015c*/ 	.word	0xffffffff


	//   ....[5]....
        /*0160*/ 	.word	0xffffffff


	//   ....[6]....
        /*0164*/ 	.word	0xffffffff


	//   ....[7]....
        /*0168*/ 	.word	0xffffffff


	//   ....[8]....
        /*016c*/ 	.word	0xffffffff


	//   ....[9]....
        /*0170*/ 	.word	0xffffffff


	//   ....[10]....
        /*0174*/ 	.word	0x05000003


	//   ....[11]....
        /*0178*/ 	.word	0x05000003


	//   ....[12]....
        /*017c*/ 	.word	0x05000003


	//   ....[13]....
        /*0180*/ 	.word	0x05000003


	//   ....[14]....
        /*0184*/ 	.word	0x05000003


	//   ....[15]....
        /*0188*/ 	.word	0x05000003


	//   ....[16]....
        /*018c*/ 	.word	0x05000003


	//   ....[17]....
        /*0190*/ 	.word	0x05000003


	//   ....[18]....
        /*0194*/ 	.word	0x05000003


	//   ....[19]....
        /*0198*/ 	.word	0x05000003


	//----- nvinfo : EIATTR_COOP_GROUP_INSTR_OFFSETS
	.align		4
.L_1962:
        /*019c*/ 	.byte	0x04, 0x28
        /*019e*/ 	.short	(.L_1964 - .L_1963)


	//   ....[0]....
.L_1963:
        /*01a0*/ 	.word	0x000075c0


	//   ....[1]....
        /*01a4*/ 	.word	0x00007600


	//   ....[2]....
        /*01a8*/ 	.word	0x00007620


	//   ....[3]....
        /*01ac*/ 	.word	0x00007640


	//   ....[4]....
        /*01b0*/ 	.word	0x00007660


	//   ....[5]....
        /*01b4*/ 	.word	0x000081a0


	//   ....[6]....
        /*01b8*/ 	.word	0x000081c0


	//   ....[7]....
        /*01bc*/ 	.word	0x000081e0


	//   ....[8]....
        /*01c0*/ 	.word	0x00008200


	//   ....[9]....
        /*01c4*/ 	.word	0x00008220


	//   ....[10]....
        /*01c8*/ 	.word	0x00009fa0


	//   ....[11]....
        /*01cc*/ 	.word	0x0000a040


	//   ....[12]....
        /*01d0*/ 	.word	0x0000a0b0


	//   ....[13]....
        /*01d4*/ 	.word	0x0000a120


	//   ....[14]....
        /*01d8*/ 	.word	0x0000a190


	//   ....[15]....
        /*01dc*/ 	.word	0x0000ad40


	//   ....[16]....
        /*01e0*/ 	.word	0x0000adb0


	//   ....[17]....
        /*01e4*/ 	.word	0x0000ae20


	//   ....[18]....
        /*01e8*/ 	.word	0x0000ae90


	//   ....[19]....
        /*01ec*/ 	.word	0x0000af00


	//----- nvinfo : EIATTR_EXIT_INSTR_OFFSETS
	.align		4
.L_1964:
        /*01f0*/ 	.byte	0x04, 0x1c
        /*01f2*/ 	.short	(.L_1966 - .L_1965)


	//   ....[0]....
.L_1965:
        /*01f4*/ 	.word	0x00001770


	//   ....[1]....
        /*01f8*/ 	.word	0x00009f30


	//----- nvinfo : EIATTR_MAX_THREADS
	.align		4
.L_1966:
        /*01fc*/ 	.byte	0x04, 0x05
        /*01fe*/ 	.short	(.L_1968 - .L_1967)
.L_1967:
        /*0200*/ 	.word	0x00000080
        /*0204*/ 	.word	0x00000001
        /*0208*/ 	.word	0x00000001


	//----- nvinfo : EIATTR_CRS_STACK_SIZE
	.align		4
.L_1968:
        /*020c*/ 	.byte	0x04, 0x1e
        /*020e*/ 	.short	(.L_1970 - .L_1969)
.L_1969:
        /*0210*/ 	.word	0x00000000


	//----- nvinfo : EIATTR_CBANK_PARAM_SIZE
	.align		4
.L_1970:
        /*0214*/ 	.byte	0x03, 0x19
        /*0216*/ 	.short	0x00e8


	//----- nvinfo : EIATTR_PARAM_CBANK
	.align		4
        /*0218*/ 	.byte	0x04, 0x0a
        /*021a*/ 	.short	(.L_1972 - .L_1971)
	.align		4
.L_1971:
        /*021c*/ 	.word	index@(.nv.constant0._ZN10layer_norm31ln_parallel_residual_fwd_kernelINS_13Kernel_traitsIfffffjLj2560ELj1ELj4ELj1ELj16ENS_18Kernel_traits_baseILj2560EfffffjLj128EEEEELb0ELb1ELb0EEEvNS_9FwdParamsE)
        /*0220*/ 	.short	0x0210
        /*0222*/ 	.short	0x00e8


	//----- nvinfo : EIATTR_SW_WAR
	.align		4
.L_1972:
        /*0224*/ 	.byte	0x04, 0x36
        /*0226*/ 	.short	(.L_1974 - .L_1973)
.L_1973:
        /*0228*/ 	.word	0x00000008
.L_1974:


//--------------------- .nv.info._ZN10layer_norm31ln_parallel_residual_fwd_kernelINS_13Kernel_traitsIfffffjLj2560ELj1ELj4ELj1ELj16ENS_18Kernel_traits_baseILj2560EfffffjLj128EEEEELb0ELb1ELb1EEEvNS_9FwdParamsE --------------------------
	.section	.nv.info._ZN10layer_norm31ln_parallel_residual_fwd_kernelINS_13Kernel_traitsIfffffjLj2560ELj1ELj4ELj1ELj16ENS_18Kernel_traits_baseILj2560EfffffjLj128EEEEELb0ELb1ELb1EEEvNS_9FwdParamsE,"",@"SHT_CUDA_INFO"
	.sectionflags	@""
	.align	4


	//----- nvinfo : EIATTR_CUDA_API_VERSION
	.align		4
        /*0000*/ 	.byte	0x04, 0x37
        /*0002*/ 	.short	(.L_1976 - .L_1975)
.L_1975:
        /*0004*/ 	.word	0x00000082


	//----- nvinfo : EIATTR_KPARAM_INFO
	.align		4
.L_1976:
        /*0008*/ 	.byte	0x04, 0x17
        /*000a*/ 	.short	(.L_1978 - .L_1977)
.L_1977:
        /*000c*/ 	.word	0x00000000
        /*0010*/ 	.short	0x0000
        /*0012*/ 	.short	0x0000
        /*0014*/ 	.byte	0x00, 0xf0, 0xa1, 0x03


	//----- nvinfo : EIATTR_SPARSE_MMA_MASK
	.align		4
.L_1978:
        /*0018*/ 	.byte	0x03, 0x50
        /*001a*/ 	.short	0x0000


	//----- nvinfo : EIATTR_MAXREG_COUNT
	.align		4
        /*001c*/ 	.byte	0x03, 0x1b
        /*001e*/ 	.short	0x00ff


	//----- nvinfo : EIATTR_ANNOTATIONS
	.align		4
        /*0020*/ 	.byte	0x04, 0x55
        /*0022*/ 	.short	(.L_1980 - .L_1979)


	//   ....[0]....
.L_1979:
        /* <DEDUP_REMOVED lines=22> */


	//----- nvinfo : EIATTR_MERCURY_ISA_VERSION
	.align		4
.L_1980:
        /*0174*/ 	.byte	0x03, 0x5f
        /*0176*/ 	.short	0x0101


	//----- nvinfo : EIATTR_COOP_GROUP_MASK_REGIDS
	.align		4
        /*0178*/ 	.byte	0x04, 0x29
        /*017a*/ 	.short	(.L_1982 - .L_1981)


	//   ....[0]....
.L_1981:
        /*017c*/ 	.word	0xffffffff


	//   ....[1]....
        /*0180*/ 	.word	0xffffffff


	//   ....[2]....
        /*0184*/ 	.word	0xffffffff


	//   ....[3]....
        /*0188*/ 	.word	0xffffffff


	//   ....[4]....
        /*018c*/ 	.word	0xffffffff


	//   ....[5]....
        /*0190*/ 	.word	0xffffffff


	//   ....[6]....
        /*0194*/ 	.word	0xffffffff


	//   ....[7]....
        /*0198*/ 	.word	0xffffffff


	//   ....[8]....
        /*019c*/ 	.word	0xffffffff


	//   ....[9]....
        /*01a0*/ 	.word	0xffffffff


	//   ....[10]....
        /*01a4*/ 	.word	0x05000007


	//   ....[11]....
        /*01a8*/ 	.word	0x05000007


	//   ....[12]....
        /*01ac*/ 	.word	0x05000007


	//   ....[13]....
        /*01b0*/ 	.word	0x05000007


	//   ....[14]....
        /*01b4*/ 	.word	0x05000007


	//   ....[15]....
        /*01b8*/ 	.word	0x05000007


	//   ....[16]....
        /*01bc*/ 	.word	0x05000007


	//   ....[17]....
        /*01c0*/ 	.word	0x05000007


	//   ....[18]....
        /*01c4*/ 	.word	0x05000007


	//   ....[19]....
        /*01c8*/ 	.word	0x05000007


	//----- nvinfo : EIATTR_COOP_GROUP_INSTR_OFFSETS
	.align		4
.L_1982:
        /*01cc*/ 	.byte	0x04, 0x28
        /*01ce*/ 	.short	(.L_1984 - .L_1983)


	//   ....[0]....
.L_1983:
        /*01d0*/ 	.word	0x000058b0


	//   ....[1]....
        /*01d4*/ 	.word	0x000058e0


	//   ....[2]....
        /*01d8*/ 	.word	0x00005900


	//   ....[3]....
        /*01dc*/ 	.word	0x00005920


	//   ....[4]....
        /*01e0*/ 	.word	0x00005940


	//   ....[5]....
        /*01e4*/ 	.word	0x00006370


	//   ....[6]....
        /*01e8*/ 	.word	0x00006390


	//   ....[7]....
        /*01ec*/ 	.word	0x000063b0


	//   ....[8]....
        /*01f0*/ 	.word	0x000063d0


	//   ....[9]....
        /*01f4*/ 	.word	0x000063f0


	//   ....[10]....
        /*01f8*/ 	.word	0x000079f0


	//   ....[11]....
        /*01fc*/ 	.word	0x00007a80


	//   ....[12]....
        /*0200*/ 	.word	0x00007af0


	//   ....[13]....
        /*0204*/ 	.word	0x00007b60


	//   ....[14]....
        /*0208*/ 	.word	0x00007bd0


	//   ....[15]....
        /*020c*/ 	.word	0x00008660


	//   ....[16]....
        /*0210*/ 	.word	0x000086c0


	//   ....[17]....
        /*0214*/ 	.word	0x00008720


	//   ....[18]....
        /*0218*/ 	.word	0x00008780


	//   ....[19]....
        /*021c*/ 	.word	0x000087e0


	//----- nvinfo : EIATTR_EXIT_INSTR_OFFSETS
	.align		4
.L_1984:
        /*0220*/ 	.byte	0x04, 0x1c
        /*0222*/ 	.short	(.L_1986 - .L_1985)


	//   ....[0]....
.L_1985:
        /*0224*/ 	.word	0x00000a10


	//   ....[1]....
        /*0228*/ 	.word	0x00007980


	//----- nvinfo : EIATTR_MAX_THREADS
	.align		4
.L_1986:
        /*022c*/ 	.byte	0x04, 0x05
        /*022e*/ 	.short	(.L_1988 - .L_1987)
.L_1987:
        /*0230*/ 	.word	0x00000080
        /*0234*/ 	.word	0x00000001
        /*0238*/ 	.word	0x00000001


	//----- nvinfo : EIATTR_CRS_STACK_SIZE
	.align		4
.L_1988:
        /*023c*/ 	.byte	0x04, 0x1e
        /*023e*/ 	.short	(.L_1990 - .L_1989)
.L_1989:
        /*0240*/ 	.word	0x00000000


	//----- nvinfo : EIATTR_CBANK_PARAM_SIZE
	.align		4
.L_1990:
        /*0244*/ 	.byte	0x03, 0x19
        /*0246*/ 	.short	0x00e8


	//----- nvinfo : EIATTR_PARAM_CBANK
	.align		4
        /*0248*/ 	.byte	0x04, 0x0a
        /*024a*/ 	.short	(.L_1992 - .L_1991)
	.align		4
.L_1991:
        /*024c*/ 	.word	index@(.nv.constant0._ZN10layer_norm31ln_parallel_residual_fwd_kernelINS_13Kernel_traitsIfffffjLj2560ELj1ELj4ELj1ELj16ENS_18Kernel_traits_baseILj2560EfffffjLj128EEEEELb0ELb1ELb1EEEvNS_9FwdParamsE)
        /*0250*/ 	.short	0x0210
        /*0252*/ 	.short	0x00e8


	//----- nvinfo : EIATTR_SW_WAR
	.align		4
.L_1992:
        /*0254*/ 	.byte	0x04, 0x36
        /*0256*/ 	.short	(.L_1994 - .L_1993)
.L_1993:
        /*0258*/ 	.word	0x00000008
.L_1994:


//--------------------- .nv.info._ZN10layer_norm31ln_parallel_residual_fwd_kernelINS_13Kernel_traitsIfffffjLj2560ELj1ELj4ELj1ELj16ENS_18Kernel_traits_baseILj2560EfffffjLj128EEEEELb1ELb0ELb0EEEvNS_9FwdParamsE --------------------------
	.section	.nv.info._ZN10layer_norm31ln_parallel_residual_fwd_kernelINS_13Kernel_traitsIfffffjLj2560ELj1ELj4ELj1ELj16ENS_18Kernel_traits_baseILj2560EfffffjLj128EEEEELb1ELb0ELb0EEEvNS_9FwdParamsE,"",@"SHT_CUDA_INFO"
	.sectionflags	@""
	.align	4


	//----- nvinfo : EIATTR_CUDA_API_VERSION
	.align		4
        /*0000*/ 	.byte	0x04, 0x37
        /*0002*/ 	.short	(.L_1996 - .L_1995)
.L_1995:
        /*0004*/ 	.word	0x00000082


	//----- nvinfo : EIATTR_KPARAM_INFO
	.align		4
.L_1996:
        /*0008*/ 	.byte	0x04, 0x17
        /*000a*/ 	.short	(.L_1998 - .L_1997)
.L_1997:
        /*000c*/ 	.word	0x00000000
        /*0010*/ 	.short	0x0000
        /*0012*/ 	.short	0x0000
        /*0014*/ 	.byte	0x00, 0xf0, 0xa1, 0x03


	//----- nvinfo : EIATTR_SPARSE_MMA_MASK
	.align		4
.L_1998:
        /*0018*/ 	.byte	0x03, 0x50
        /*001a*/ 	.short	0x0000


	//----- nvinfo : EIATTR_MAXREG_COUNT
	.align		4
        /*001c*/ 	.byte	0x03, 0x1b
        /*001e*/ 	.short	0x00ff


	//----- nvinfo : EIATTR_ANNOTATIONS
	.align		4
        /*0020*/ 	.byte	0x04, 0x55
        /*0022*/ 	.short	(.L_2000 - .L_1999)


	//   ....[0]....
.L_1999:
        /* <DEDUP_REMOVED lines=160> */


	//----- nvinfo : EIATTR_MERCURY_ISA_VERSION
	.align		4
.L_2000:
        /*0a14*/ 	.byte	0x03, 0x5f
        /*0a16*/ 	.short	0x0101


	//----- nvinfo : EIATTR_COOP_GROUP_MASK_REGIDS
	.align		4
        /*0a18*/ 	.byte	0x04, 0x29
        /*0a1a*/ 	.short	(.L_2002 - .L_2001)


	//   ....[0]....
.L_2001:
        /*0a1c*/ 	.word	0xffffffff


	//   ....[1]....
        /*0a20*/ 	.word	0xffffffff


	//   ....[2]....
        /*0a24*/ 	.word	0xffffffff


	//   ....[3]....
        /*0a28*/ 	.word	0xffffffff


	//   ....[4]....
        /*0a2c*/ 	.word	0xffffffff


	//   ....[5]....
        /*0a30*/ 	.word	0xffffffff


	//   ....[6]....
        /*0a34*/ 	.word	0xffffffff


	//   ....[7]....
        /*0a38*/ 	.word	0xffffffff


	//   ....[8]....
        /*0a3c*/ 	.word	0xffffffff


	//   ....[9]....
        /*0a40*/ 	.word	0xffffffff


	//   ....[10]....
        /*0a44*/ 	.word	0x0500000d


	//   ....[11]....
        /*0a48*/ 	.word	0x0500000d


	//   ....[12]....
        /*0a4c*/ 	.word	0x0500000d


	//   ....[13]....
        /*0a50*/ 	.word	0x0500000d


	//   ....[14]....
        /*0a54*/ 	.word	0x0500000d


	//   ....[15]....
        /*0a58*/ 	.word	0x0500000d


	//   ....[16]....
        /*0a5c*/ 	.word	0x0500000d


	//   ....[17]....
        /*0a60*/ 	.word	0x0500000d


	//   ....[18]....
        /*0a64*/ 	.word	0x0500000d


	//   ....[19]....
        /*0a68*/ 	.word	0x0500000d


	//----- nvinfo : EIATTR_COOP_GROUP_INSTR_OFFSETS
	.align		4
.L_2002:
        /*0a6c*/ 	.byte	0x04, 0x28
        /*0a6e*/ 	.short	(.L_2004 - .L_2003)


	//   ....[0]....
.L_2003:
        /*0a70*/ 	.word	0x0003d470


	//   ....[1]....
        /*0a74*/ 	.word	0x0003d540


	//   ....[2]....
        /*0a78*/ 	.word	0x0003d560


	//   ....[3]....
        /*0a7c*/ 	.word	0x0003d580


	//   ....[4]....
        /*0a80*/ 	.word	0x0003d5a0


	//   ....[5]....
        /*0a84*/ 	.word	0x0003e0c0


	//   ....[6]....
        /*0a88*/ 	.word	0x0003e0e0


	//   ....[7]....
        /*0a8c*/ 	.word	0x0003e100


	//   ....[8]....
        /*0a90*/ 	.word	0x0003e120


	//   ....[9]....
        /*0a94*/ 	.word	0x0003e140


	//   ....[10]....
        /*0a98*/ 	.word	0x00041450


	//   ....[11]....
        /*0a9c*/ 	.word	0x00041500


	//   ....[12]....
        /*0aa0*/ 	.word	0x000415f0


	//   ....[13]....
        /*0aa4*/ 	.word	0x00041660


	//   ....[14]....
        /*0aa8*/ 	.word	0x000416d0


	//   ....[15]....
        /*0aac*/ 	.word	0x00042260


	//   ....[16]....
        /*0ab0*/ 	.word	0x000422d0


	//   ....[17]....
        /*0ab4*/ 	.word	0x00042340


	//   ....[18]....
        /*0ab8*/ 	.word	0x000423b0


	//   ....[19]....
        /*0abc*/ 	.word	0x00042420


	//----- nvinfo : EIATTR_EXIT_INSTR_OFFSETS
	.align		4
.L_2004:
        /*0ac0*/ 	.byte	0x04, 0x1c
        /*0ac2*/ 	.short	(.L_2006 - .L_2005)


	//   ....[0]....
.L_2005:
        /*0ac4*/ 	.word	0x00003420


	//   ....[1]....
        /*0ac8*/ 	.word	0x000413e0


	//----- nvinfo : EIATTR_MAX_THREADS
	.align		4
.L_2006:
        /*0acc*/ 	.byte	0x04, 0x05
        /*0ace*/ 	.short	(.L_2008 - .L_2007)
.L_2007:
        /*0ad0*/ 	.word	0x00000080
        /*0ad4*/ 	.word	0x00000001
        /*0ad8*/ 	.word	0x00000001


	//----- nvinfo : EIATTR_CRS_STACK_SIZE
	.align		4
.L_2008:
        /*0adc*/ 	.byte	0x04, 0x1e
        /*0ade*/ 	.short	(.L_2010 - .L_2009)
.L_2009:
        /*0ae0*/ 	.word	0x00000000


	//----- nvinfo : EIATTR_CBANK_PARAM_SIZE
	.align		4
.L_2010:
        /*0ae4*/ 	.byte	0x03, 0x19
        /*0ae6*/ 	.short	0x00e8


	//----- nvinfo : EIATTR_PARAM_CBANK
	.align		4
        /*0ae8*/ 	.byte	0x04, 0x0a
        /*0aea*/ 	.short	(.L_2012 - .L_2011)
	.align		4
.L_2011:
        /*0aec*/ 	.word	index@(.nv.constant0._ZN10layer_norm31ln_parallel_residual_fwd_kernelINS_13Kernel_traitsIfffffjLj2560ELj1ELj4ELj1ELj16ENS_18Kernel_traits_baseILj2560EfffffjLj128EEEEELb1ELb0ELb0EEEvNS_9FwdParamsE)
        /*0af0*/ 	.short	0x0210
        /*0af2*/ 	.short	0x00e8


	//----- nvinfo : EIATTR_SW_WAR
	.align		4
.L_2012:
        /*0af4*/ 	.byte	0x04, 0x36
        /*0af6*/ 	.short	(.L_2014 - .L_2013)
.L_2013:
        /*0af8*/ 	.word	0x00000008
.L_2014:


//--------------------- .nv.info._ZN10layer_norm31ln_parallel_residual_fwd_kernelINS_13Kernel_traitsIfffffjLj2560ELj1ELj4ELj1ELj16ENS_18Kernel_traits_baseILj2560EfffffjLj128EEEEELb1ELb0ELb1EEEvNS_9FwdParamsE --------------------------
	.section	.nv.info._ZN10layer_norm31ln_parallel_residual_fwd_kernelINS_13Kernel_traitsIfffffjLj2560ELj1ELj4ELj1ELj16ENS_18Kernel_traits_baseILj2560EfffffjLj128EEEEELb1ELb0ELb1EEEvNS_9FwdParamsE,"",@"SHT_CUDA_INFO"
	.sectionflags	@""
	.align	4


	//----- nvinfo : EIATTR_CUDA_API_VERSION
	.align		4
        /*0000*/ 	.byte	0x04, 0x37
        /*0002*/ 	.short	(.L_2016 - .L_2015)
.L_2015:
        /*0004*/ 	.word	0x00000082


	//----- nvinfo : EIATTR_KPARAM_INFO
	.align		4
.L_2016:
        /*0008*/ 	.byte	0x04, 0x17
        /*000a*/ 	.short	(.L_2018 - .L_2017)
.L_2017:
        /*000c*/ 	.word	0x00000000
        /*0010*/ 	.short	0x0000
        /*0012*/ 	.short	0x0000
        /*0014*/ 	.byte	0x00, 0xf0, 0xa1, 0x03


	//----- nvinfo : EIATTR_SPARSE_MMA_MASK
	.align		4
.L_2018:
        /*0018*/ 	.byte	0x03, 0x50
        /*001a*/ 	.short	0x0000


	//----- nvinfo : EIATTR_MAXREG_COUNT
	.align		4
        /*001c*/ 	.byte	0x03, 0x1b
        /*001e*/ 	.short	0x00ff


	//----- nvinfo : EIATTR_ANNOTATIONS
	.align		4
        /*0020*/ 	.byte	0x04, 0x55
        /*0022*/ 	.short	(.L_2020 - .L_2019)


	//   ....[0]....
.L_2019:
        /* <DEDUP_REMOVED lines=159> */


	//----- nvinfo : EIATTR_MERCURY_ISA_VERSION
	.align		4
.L_2020:
        /*0a04*/ 	.byte	0x03, 0x5f
        /*0a06*/ 	.short	0x0101


	//----- nvinfo : EIATTR_COOP_GROUP_MASK_REGIDS
	.align		4
        /*0a08*/ 	.byte	0x04, 0x29
        /*0a0a*/ 	.short	(.L_2022 - .L_2021)


	//   ....[0]....
.L_2021:
        /*0a0c*/ 	.word	0xffffffff


	//   ....[1]....
        /*0a10*/ 	.word	0xffffffff


	//   ....[2]....
        /*0a14*/ 	.word	0xffffffff


	//   ....[3]....
        /*0a18*/ 	.word	0xffffffff


	//   ....[4]....
        /*0a1c*/ 	.word	0xffffffff


	//   ....[5]....
        /*0a20*/ 	.word	0xffffffff


	//   ....[6]....
        /*0a24*/ 	.word	0xffffffff


	//   ....[7]....
        /*0a28*/ 	.word	0xffffffff


	//   ....[8]....
        /*0a2c*/ 	.word	0xffffffff


	//   ....[9]....
        /*0a30*/ 	.word	0xffffffff


	//   ....[10]....
        /*0a34*/ 	.word	0x050000d6


	//   ....[11]....
        /*0a38*/ 	.word	0x050000d6


	//   ....[12]....
        /*0a3c*/ 	.word	0x050000d6


	//   ....[13]....
        /*0a40*/ 	.word	0x050000d6


	//   ....[14]....
        /*0a44*/ 	.word	0x050000d6


	//   ....[15]....
        /*0a48*/ 	.word	0x050000d6


	//   ....[16]....
        /*0a4c*/ 	.word	0x050000d6


	//   ....[17]....
        /*0a50*/ 	.word	0x050000d6


	//   ....[18]....
        /*0a54*/ 	.word	0x050000d6


	//   ....[19]....
        /*0a58*/ 	.word	0x050000d6


	//----- nvinfo : EIATTR_COOP_GROUP_INSTR_OFFSETS
	.align		4
.L_2022:
        /*0a5c*/ 	.byte	0x04, 0x28
        /*0a5e*/ 	.short	(.L_2024 - .L_2023)


	//   ....[0]....
.L_2023:
        /*0a60*/ 	.word	0x0003af10


	//   ....[1]....
        /*0a64*/ 	.word	0x0003af40


	//   ....[2]....
        /*0a68*/ 	.word	0x0003af60


	//   ....[3]....
        /*0a6c*/ 	.word	0x0003af80


	//   ....[4]....
        /*0a70*/ 	.word	0x0003afa0


	//   ....[5]....
        /*0a74*/ 	.word	0x0003b9d0


	//   ....[6]....
        /*0a78*/ 	.word	0x0003b9f0


	//   ....[7]....
        /*0a7c*/ 	.word	0x0003ba10


	//   ....[8]....
        /*0a80*/ 	.word	0x0003ba30


	//   ....[9]....
        /*0a84*/ 	.word	0x0003ba50


	//   ....[10]....
        /*0a88*/ 	.word	0x0003e320


	//   ....[11]....
        /*0a8c*/ 	.word	0x0003e3c0


	//   ....[12]....
        /*0a90*/ 	.word	0x0003e420


	//   ....[13]....
        /*0a94*/ 	.word	0x0003e480


	//   ....[14]....
        /*0a98*/ 	.word	0x0003e4e0


	//   ....[15]....
        /*0a9c*/ 	.word	0x0003ef60


	//   ....[16]....
        /*0aa0*/ 	.word	0x0003efc0


	//   ....[17]....
        /*0aa4*/ 	.word	0x0003f020


	//   ....[18]....
        /*0aa8*/ 	.word	0x0003f080


	//   ....[19]....
        /*0aac*/ 	.word	0x0003f0e0


	//----- nvinfo : EIATTR_EXIT_INSTR_OFFSETS
	.align		4
.L_2024:
        /*0ab0*/ 	.byte	0x04, 0x1c
        /*0ab2*/ 	.short	(.L_2026 - .L_2025)


	//   ....[0]....
.L_2025:
        /*0ab4*/ 	.word	0x00001a30


	//   ....[1]....
        /*0ab8*/ 	.word	0x0003e2b0


	//----- nvinfo : EIATTR_MAX_THREADS
	.align		4
.L_2026:
        /*0abc*/ 	.byte	0x04, 0x05
        /*0abe*/ 	.short	(.L_2028 - .L_2027)
.L_2027:
        /*0ac0*/ 	.word	0x00000080
        /*0ac4*/ 	.word	0x00000001
        /*0ac8*/ 	.word	0x00000001


	//----- nvinfo : EIATTR_CRS_STACK_SIZE
	.align		4
.L_2028:
        /*0acc*/ 	.byte	0x04, 0x1e
        /*0ace*/ 	.short	(.L_2030 - .L_2029)
.L_2029:
        /*0ad0*/ 	.word	0x00000000


	//----- nvinfo : EIATTR_CBANK_PARAM_SIZE
	.align		4
.L_2030:
        /*0ad4*/ 	.byte	0x03, 0x19
        /*0ad6*/ 	.short	0x00e8


	//----- nvinfo : EIATTR_PARAM_CBANK
	.align		4
        /*0ad8*/ 	.byte	0x04, 0x0a
        /*0ada*/ 	.short	(.L_2032 - .L_2031)
	.align		4
.L_2031:
        /*0adc*/ 	.word	index@(.nv.constant0._ZN10layer_norm31ln_parallel_residual_fwd_kernelINS_13Kernel_traitsIfffffjLj2560ELj1ELj4ELj1ELj16ENS_18Kernel_traits_baseILj2560EfffffjLj128EEEEELb1ELb0ELb1EEEvNS_9FwdParamsE)
        /*0ae0*/ 	.short	0x0210
        /*0ae2*/ 	.short	0x00e8


	//----- nvinfo : EIATTR_SW_WAR
	.align		4
.L_2032:
        /*0ae4*/ 	.byte	0x04, 0x36
        /*0ae6*/ 	.short	(.L_2034 - .L_2033)
.L_2033:
        /*0ae8*/ 	.word	0x00000008
.L_2034:


//--------------------- .nv.info._ZN10layer_norm31ln_parallel_residual_fwd_kernelINS_13Kernel_traitsIfffffjLj2560ELj1ELj4ELj1ELj16ENS_18Kernel_traits_baseILj2560EfffffjLj128EEEEELb1ELb1ELb0EEEvNS_9FwdParamsE --------------------------
	.section	.nv.info._ZN10layer_norm31ln_parallel_residual_fwd_kernelINS_13Kernel_traitsIfffffjLj2560ELj1ELj4ELj1ELj16ENS_18Kernel_traits_baseILj2560EfffffjLj128EEEEELb1ELb1ELb0EEEvNS_9FwdParamsE,"",@"SHT_CUDA_INFO"
	.sectionflags	@""
	.align	4


	//----- nvinfo : EIATTR_CUDA_API_VERSION
	.align		4
        /*0000*/ 	.byte	0x04, 0x37
        /*0002*/ 	.short	(.L_2036 - .L_2035)
.L_2035:
        /*0004*/ 	.word	0x00000082


	//----- nvinfo : EIATTR_KPARAM_INFO
	.align		4
.L_2036:
        /*0008*/ 	.byte	0x04, 0x17
        /*000a*/ 	.short	(.L_2038 - .L_2037)
.L_2037:
        /*000c*/ 	.word	0x00000000
        /*0010*/ 	.short	0x0000
        /*0012*/ 	.short	0x0000
        /*0014*/ 	.byte	0x00, 0xf0, 0xa1, 0x03


	//----- nvinfo : EIATTR_SPARSE_MMA_MASK
	.align		4
.L_2038:
        /*0018*/ 	.byte	0x03, 0x50
        /*001a*/ 	.short	0x0000


	//----- nvinfo : EIATTR_MAXREG_COUNT
	.align		4
        /*001c*/ 	.byte	0x03, 0x1b
        /*001e*/ 	.short	0x00ff


	//----- nvinfo : EIATTR_ANNOTATIONS
	.align		4
        /*0020*/ 	.byte	0x04, 0x55
        /*0022*/ 	.short	(.L_2040 - .L_2039)


	//   ....[0]....
.L_2039:
        /* <DEDUP_REMOVED lines=29> */


	//----- nvinfo : EIATTR_MERCURY_ISA_VERSION
	.align		4
.L_2040:
        /*01e4*/ 	.byte	0x03, 0x5f
        /*01e6*/ 	.short	0x0101


	//----- nvinfo : EIATTR_COOP_GROUP_MASK_REGIDS
	.align		4
        /*01e8*/ 	.byte	0x04, 0x29
        /*01ea*/ 	.short	(.L_2042 - .L_2041)


	//   ....[0]....
.L_2041:
        /*01ec*/ 	.word	0xffffffff


	//   ....[1]....
        /*01f0*/ 	.word	0xffffffff


	//   ....[2]....
        /*01f4*/ 	.word	0xffffffff


	//   ....[3]....
        /*01f8*/ 	.word	0xffffffff


	//   ....[4]....
        /*01fc*/ 	.word	0xffffffff


	//   ....[5]....
        /*0200*/ 	.word	0xffffffff


	//   ....[6]....
        /*0204*/ 	.word	0xffffffff


	//   ....[7]....
        /*0208*/ 	.word	0xffffffff


	//   ....[8]....
        /*020c*/ 	.word	0xffffffff


	//   ....[9]....
        /*0210*/ 	.word	0xffffffff


	//   ....[10]....
        /*0214*/ 	.word	0x0500000b


	//   ....[11]....
        /*0218*/ 	.word	0x0500000b


	//   ....[12]....
        /*021c*/ 	.word	0x0500000b


	//   ....[13]....
        /*0220*/ 	.word	0x0500000b


	//   ....[14]....
        /*0224*/ 	.word	0x0500000b


	//   ....[15]....
        /*0228*/ 	.word	0x0500000b


	//   ....[16]....
        /*022c*/ 	.word	0x0500000b


	//   ....[17]....
        /*0230*/ 	.word	0x0500000b


	//   ....[18]....
        /*0234*/ 	.word	0x0500000b


	//   ....[19]....
        /*0238*/ 	.word	0x0500000b


	//----- nvinfo : EIATTR_COOP_GROUP_INSTR_OFFSETS
	.align		4
.L_2042:
        /*023c*/ 	.byte	0x04, 0x28
        /*023e*/ 	.short	(.L_2044 - .L_2043)


	//   ....[0]....
.L_2043:
        /*0240*/ 	.word	0x0003c5d0


	//   ....[1]....
        /*0244*/ 	.word	0x0003c6a0


	//   ....[2]....
        /*0248*/ 	.word	0x0003c6c0


	//   ....[3]....
        /*024c*/ 	.word	0x0003c6e0


	//   ....[4]....
        /*0250*/ 	.word	0x0003c700


	//   ....[5]....
        /*0254*/ 	.word	0x0003d220


	//   ....[6]....
        /*0258*/ 	.word	0x0003d240


	//   ....[7]....
        /*025c*/ 	.word	0x0003d260


	//   ....[8]....
        /*0260*/ 	.word	0x0003d280


	//   ....[9]....
        /*0264*/ 	.word	0x0003d2a0


	//   ....[10]....
        /*0268*/ 	.word	0x0003f130


	//   ....[11]....
        /*026c*/ 	.word	0x0003f1e0


	//   ....[12]....
        /*0270*/ 	.word	0x0003f2d0


	//   ....[13]....
        /*0274*/ 	.word	0x0003f340


	//   ....[14]....
        /*0278*/ 	.word	0x0003f3b0


	//   ....[15]....
        /*027c*/ 	.word	0x0003ff40


	//   ....[16]....
        /*0280*/ 	.word	0x0003ffb0


	//   ....[17]....
        /*0284*/ 	.word	0x00040020


	//   ....[18]....
        /*0288*/ 	.word	0x00040090


	//   ....[19]....
        /*028c*/ 	.word	0x00040100


	//----- nvinfo : EIATTR_EXIT_INSTR_OFFSETS
	.align		4
.L_2044:
        /*0290*/ 	.byte	0x04, 0x1c
        /*0292*/ 	.short	(.L_2046 - .L_2045)


	//   ....[0]....
.L_2045:
        /*0294*/ 	.word	0x00001cd0


	//   ....[1]....
        /*0298*/ 	.word	0x0003f0c0


	//----- nvinfo : EIATTR_MAX_THREADS
	.align		4
.L_2046:
        /*029c*/ 	.byte	0x04, 0x05
        /*029e*/ 	.short	(.L_2048 - .L_2047)
.L_2047:
        /*02a0*/ 	.word	0x00000080
        /*02a4*/ 	.word	0x00000001
        /*02a8*/ 	.word	0x00000001


	//----- nvinfo : EIATTR_CRS_STACK_SIZE
	.align		4
.L_2048:
        /*02ac*/ 	.byte	0x04, 0x1e
        /*02ae*/ 	.short	(.L_2050 - .L_2049)
.L_2049:
        /*02b0*/ 	.word	0x00000000


	//----- nvinfo : EIATTR_CBANK_PARAM_SIZE
	.align		4
.L_2050:
        /*02b4*/ 	.byte	0x03, 0x19
        /*02b6*/ 	.short	0x00e8


	//----- nvinfo : EIATTR_PARAM_CBANK
	.align		4
        /*02b8*/ 	.byte	0x04, 0x0a
        /*02ba*/ 	.short	(.L_2052 - .L_2051)
	.align		4
.L_2051:
        /*02bc*/ 	.word	index@(.nv.constant0._ZN10layer_norm31ln_parallel_residual_fwd_kernelINS_13Kernel_traitsIfffffjLj2560ELj1ELj4ELj1ELj16ENS_18Kernel_traits_baseILj2560EfffffjLj128EEEEELb1ELb1ELb0EEEvNS_9FwdParamsE)
        /*02c0*/ 	.short	0x0210
        /*02c2*/ 	.short	0x00e8


	//----- nvinfo : EIATTR_SW_WAR
	.align		4
.L_2052:
        /*02c4*/ 	.byte	0x04, 0x36
        /*02c6*/ 	.short	(.L_2054 - .L_2053)
.L_2053:
        /*02c8*/ 	.word	0x00000008
.L_2054:


//--------------------- .nv.info._ZN10layer_norm31ln_parallel_residual_fwd_kernelINS_13Kernel_traitsIfffffjLj2560ELj1ELj4ELj1ELj16ENS_18Kernel_traits_baseILj2560EfffffjLj128EEEEELb1ELb1ELb1EEEvNS_9FwdParamsE --------------------------
	.section	.nv.info._ZN10layer_norm31ln_parallel_residual_fwd_kernelINS_13Kernel_traitsIfffffjLj2560ELj1ELj4ELj1ELj16ENS_18Kernel_traits_baseILj2560EfffffjLj128EEEEELb1ELb1ELb1EEEvNS_9FwdParamsE,"",@"SHT_CUDA_INFO"
	.sectionflags	@""
	.align	4


	//----- nvinfo : EIATTR_CUDA_API_VERSION
	.align		4
        /*0000*/ 	.byte	0x04, 0x37
        /*0002*/ 	.short	(.L_2056 - .L_2055)
.L_2055:
        /*0004*/ 	.word	0x00000082


	//----- nvinfo : EIATTR_KPARAM_INFO
	.align		4
.L_2056:
        /*0008*/ 	.byte	0x04, 0x17
        /*000a*/ 	.short	(.L_2058 - .L_2057)
.L_2057:
        /*000c*/ 	.word	0x00000000
        /*0010*/ 	.short	0x0000
        /*0012*/ 	.short	0x0000
        /*0014*/ 	.byte	0x00, 0xf0, 0xa1, 0x03


	//----- nvinfo : EIATTR_SPARSE_MMA_MASK
	.align		4
.L_2058:
        /*0018*/ 	.byte	0x03, 0x50
        /*001a*/ 	.short	0x0000


	//----- nvinfo : EIATTR_MAXREG_COUNT
	.align		4
        /*001c*/ 	.byte	0x03, 0x1b
        /*001e*/ 	.short	0x00ff


	//----- nvinfo : EIATTR_ANNOTATIONS
	.align		4
        /*0020*/ 	.byte	0x04, 0x55
        /*0022*/ 	.short	(.L_2060 - .L_2059)


	//   ....[0]....
.L_2059:
        /* <DEDUP_REMOVED lines=34> */


	//----- nvinfo : EIATTR_MERCURY_ISA_VERSION
	.align		4
.L_2060:
        /*0234*/ 	.byte	0x03, 0x5f
        /*0236*/ 	.short	0x0101


	//----- nvinfo : EIATTR_COOP_GROUP_MASK_REGIDS
	.align		4
        /*0238*/ 	.byte	0x04, 0x29
        /*023a*/ 	.short	(.L_2062 - .L_2061)


	//   ....[0]....
.L_2061:
        /*023c*/ 	.word	0xffffffff


	//   ....[1]....
        /*0240*/ 	.word	0xffffffff


	//   ....[2]....
        /*0244*/ 	.word	0xffffffff


	//   ....[3]....
        /*0248*/ 	.word	0xffffffff


	//   ....[4]....
        /*024c*/ 	.word	0xffffffff


	//   ....[5]....
        /*0250*/ 	.word	0xffffffff


	//   ....[6]....
        /*0254*/ 	.word	0xffffffff


	//   ....[7]....
        /*0258*/ 	.word	0xffffffff


	//   ....[8]....
        /*025c*/ 	.word	0xffffffff


	//   ....[9]....
        /*0260*/ 	.word	0xffffffff


	//   ....[10]....
        /*0264*/ 	.word	0x050000d0


	//   ....[11]....
        /*0268*/ 	.word	0x050000d0


	//   ....[12]....
        /*026c*/ 	.word	0x050000d0


	//   ....[13]....
        /*0270*/ 	.word	0x050000d0


	//   ....[14]....
        /*0274*/ 	.word	0x050000d0


	//   ....[15]....
        /*0278*/ 	.word	0x050000d0


	//   ....[16]....
        /*027c*/ 	.word	0x050000d0


	//   ....[17]....
        /*0280*/ 	.word	0x050000d0


	//   ....[18]....
        /*0284*/ 	.word	0x050000d0


	//   ....[19]....
        /*0288*/ 	.word	0x050000d0


	//----- nvinfo : EIATTR_COOP_GROUP_INSTR_OFFSETS
	.align		4
.L_2062:
        /*028c*/ 	.byte	0x04, 0x28
        /*028e*/ 	.short	(.L_2064 - .L_2063)


	//   ....[0]....
.L_2063:
        /*0290*/ 	.word	0x00039c80


	//   ....[1]....
        /*0294*/ 	.word	0x00039cb0


	//   ....[2]....
        /*0298*/ 	.word	0x00039cd0


	//   ....[3]....
        /*029c*/ 	.word	0x00039cf0


	//   ....[4]....
        /*02a0*/ 	.word	0x00039d10


	//   ....[5]....
        /*02a4*/ 	.word	0x0003a740


	//   ....[6]....
        /*02a8*/ 	.word	0x0003a760


	//   ....[7]....
        /*02ac*/ 	.word	0x0003a780


	//   ....[8]....
        /*02b0*/ 	.word	0x0003a7a0


	//   ....[9]....
        /*02b4*/ 	.word	0x0003a7c0


	//   ....[10]....
        /*02b8*/ 	.word	0x0003bde0


	//   ....[11]....
        /*02bc*/ 	.word	0x0003be80


	//   ....[12]....
        /*02c0*/ 	.word	0x0003bee0


	//   ....[13]....
        /*02c4*/ 	.word	0x0003bf40


	//   ....[14]....
        /*02c8*/ 	.word	0x0003bfa0


	//   ....[15]....
        /*02cc*/ 	.word	0x0003ca20


	//   ....[16]....
        /*02d0*/ 	.word	0x0003ca80


	//   ....[17]....
        /*02d4*/ 	.word	0x0003cae0


	//   ....[18]....
        /*02d8*/ 	.word	0x0003cb40


	//   ....[19]....
        /*02dc*/ 	.word	0x0003cba0


	//----- nvinfo : EIATTR_EXIT_INSTR_OFFSETS
	.align		4
.L_2064:
        /*02e0*/ 	.byte	0x04, 0x1c
        /*02e2*/ 	.short	(.L_2066 - .L_2065)


	//   ....[0]....
.L_2065:
        /*02e4*/ 	.word	0x00000e00


	//   ....[1]....
        /*02e8*/ 	.word	0x0003bd70


	//----- nvinfo : EIATTR_MAX_THREADS
	.align		4
.L_2066:
        /*02ec*/ 	.byte	0x04, 0x05
        /*02ee*/ 	.short	(.L_2068 - .L_2067)
.L_2067:
        /*02f0*/ 	.word	0x00000080
        /*02f4*/ 	.word	0x00000001
        /*02f8*/ 	.word	0x00000001


	//----- nvinfo : EIATTR_CRS_STACK_SIZE
	.align		4
.L_2068:
        /*02fc*/ 	.byte	0x04, 0x1e
        /*02fe*/ 	.short	(.L_2070 - .L_2069)
.L_2069:
        /*0300*/ 	.word	0x00000000


	//----- nvinfo : EIATTR_CBANK_PARAM_SIZE
	.align		4
.L_2070:
        /*0304*/ 	.byte	0x03, 0x19
        /*0306*/ 	.short	0x00e8


	//----- nvinfo : EIATTR_PARAM_CBANK
	.align		4
        /*0308*/ 	.byte	0x04, 0x0a
        /*030a*/ 	.short	(.L_2072 - .L_2071)
	.align		4
.L_2071:
        /*030c*/ 	.word	index@(.nv.constant0._ZN10layer_norm31ln_parallel_residual_fwd_kernelINS_13Kernel_traitsIfffffjLj2560ELj1ELj4ELj1ELj16ENS_18Kernel_traits_baseILj2560EfffffjLj128EEEEELb1ELb1ELb1EEEvNS_9FwdParamsE)
        /*0310*/ 	.short	0x0210
        /*0312*/ 	.short	0x00e8


	//----- nvinfo : EIATTR_SW_WAR
	.align		4
.L_2072:
        /*0314*/ 	.byte	0x04, 0x36
        /*0316*/ 	.short	(.L_2074 - .L_2073)
.L_2073:
        /*0318*/ 	.word	0x00000008
.L_2074:


//--------------------- .nv.callgraph             --------------------------
	.section	.nv.callgraph,"",@"SHT_CUDA_CALLGRAPH"
	.align	4
	.sectionentsize	8
	.align		4
        /*0000*/ 	.word	0x00000000
	.align		4
        /*0004*/ 	.word	0xffffffff
	.align		4
        /*0008*/ 	.word	0x00000000
	.align		4
        /*000c*/ 	.word	0xfffffffe
	.align		4
        /*0010*/ 	.word	0x00000000
	.align		4
        /*0014*/ 	.word	0xfffffffd
	.align		4
        /*0018*/ 	.word	0x00000000
	.align		4
        /*001c*/ 	.word	0xfffffffc


//--------------------- .nv.constant4             --------------------------
	.section	.nv.constant4,"a",@progbits
	.align	8
	.align		8
.nv.constant4:
        /*0000*/ 	.dword	precalc_xorwow_matrix
	.align		8
        /*0008*/ 	.dword	precalc_xorwow_offset_matrix
	.align		8
        /*0010*/ 	.dword	mrg32k3aM1
	.align		8
        /*0018*/ 	.dword	mrg32k3aM2
	.align		8
        /*0020*/ 	.dword	mrg32k3aM1SubSeq
	.align		8
        /*0028*/ 	.dword	mrg32k3aM2SubSeq
	.align		8
        /*0030*/ 	.dword	mrg32k3aM1Seq
	.align		8
        /*0038*/ 	.dword	mrg32k3aM2Seq


//--------------------- .nv.constant3             --------------------------
	.section	.nv.constant3,"a",@progbits
	.align	8
.nv.constant3:
	.type		__cr_lgamma_table,@object
	.size		__cr_lgamma_table,(.L_8 - __cr_lgamma_table)
__cr_lgamma_table:
        /*0000*/ 	.byte	0x00, 0x00, 0x00, 0x00, 0x00, 0x00, 0x00, 0x00, 0x00, 0x00, 0x00, 0x00, 0x00, 0x00, 0x00, 0x00
        /*0010*/ 	.byte	0xef, 0x39, 0xfa, 0xfe, 0x42, 0x2e, 0xe6, 0x3f, 0x02, 0x20, 0x2a, 0xfa, 0x0b, 0xab, 0xfc, 0x3f
        /*0020*/ 	.byte	0xf9, 0x2c, 0x92, 0x7c, 0xa7, 0x6c, 0x09, 0x40, 0xc9, 0x79, 0x44, 0x3c, 0x64, 0x26, 0x13, 0x40
        /*0030*/ 	.byte	0xca, 0x01, 0xcf, 0x3a, 0x27, 0x51, 0x1a, 0x40, 0x30, 0xcc, 0x2d, 0xf3, 0xe1, 0x0c, 0x21, 0x40
        /*0040*/ 	.byte	0x0d, 0xb7, 0xfc, 0x82, 0x8e, 0x35, 0x25, 0x40
.L_8:


//--------------------- .text._ZN10layer_norm31ln_parallel_residual_fwd_kernelINS_13Kernel_traitsI13__nv_bfloat16S2_S2_S2_fjLj2560ELj1ELj4ELj1ELj16ENS_18Kernel_traits_baseILj2560ES2_S2_S2_S2_fjLj128EEEEELb0ELb0ELb0EEEvNS_9FwdParamsE --------------------------
	.section	.text._ZN10layer_norm31ln_parallel_residual_fwd_kernelINS_13Kernel_traitsI13__nv_bfloat16S2_S2_S2_fjLj2560ELj1ELj4ELj1ELj16ENS_18Kernel_traits_baseILj2560ES2_S2_S2_S2_fjLj128EEEEELb0ELb0ELb0EEEvNS_9FwdParamsE,"ax",@progbits
	.align	128
        .global         _ZN10layer_norm31ln_parallel_residual_fwd_kernelINS_13Kernel_traitsI13__nv_bfloat16S2_S2_S2_fjLj2560ELj1ELj4ELj1ELj16ENS_18Kernel_traits_baseILj2560ES2_S2_S2_S2_fjLj128EEEEELb0ELb0ELb0EEEvNS_9FwdParamsE
        .type           _ZN10layer_norm31ln_parallel_residual_fwd_kernelINS_13Kernel_traitsI13__nv_bfloat16S2_S2_S2_fjLj2560ELj1ELj4ELj1ELj16ENS_18Kernel_traits_baseILj2560ES2_S2_S2_S2_fjLj128EEEEELb0ELb0ELb0EEEvNS_9FwdParamsE,@function
        .size           _ZN10layer_norm31ln_parallel_residual_fwd_kernelINS_13Kernel_traitsI13__nv_bfloat16S2_S2_S2_fjLj2560ELj1ELj4ELj1ELj16ENS_18Kernel_traits_baseILj2560ES2_S2_S2_S2_fjLj128EEEEELb0ELb0ELb0EEEvNS_9FwdParamsE,(.L_x_66034 - _ZN10layer_norm31ln_parallel_residual_fwd_kernelINS_13Kernel_traitsI13__nv_bfloat16S2_S2_S2_fjLj2560ELj1ELj4ELj1ELj16ENS_18Kernel_traits_baseILj2560ES2_S2_S2_S2_fjLj128EEEEELb0ELb0ELb0EEEvNS_9FwdParamsE)
        .other          _ZN10layer_norm31ln_parallel_residual_fwd_kernelINS_13Kernel_traitsI13__nv_bfloat16S2_S2_S2_fjLj2560ELj1ELj4ELj1ELj16ENS_18Kernel_traits_baseILj2560ES2_S2_S2_S2_fjLj128EEEEELb0ELb0ELb0EEEvNS_9FwdParamsE,@"STO_CUDA_ENTRY STV_DEFAULT"
_ZN10layer_norm31ln_parallel_residual_fwd_kernelINS_13Kernel_traitsI13__nv_bfloat16S2_S2_S2_fjLj2560ELj1ELj4ELj1ELj16ENS_18Kernel_traits_baseILj2560ES2_S2_S2_S2_fjLj128EEEEELb0ELb0ELb0EEEvNS_9FwdParamsE:
.text._ZN10layer_norm31ln_parallel_residual_fwd_kernelINS_13Kernel_traitsI13__nv_bfloat16S2_S2_S2_fjLj2560ELj1ELj4ELj1ELj16ENS_18Kernel_traits_baseILj2560ES2_S2_S2_S2_fjLj128EEEEELb0ELb0ELb0EEEvNS_9FwdParamsE:
[----:B------:R-:W0:Y:S01]  /*0000*/  LDC R1, c[0x0][0x28] ;  /* 0x00000a00ff017b82 */ /* 0x000e220000000800 */
[----:B------:R-:W1:Y:S07]  /*0010*/  S2R R88, SR_TID.X ;  /* 0x0000000000587919 */ /* 0x000e6e0000002100 */
[----:B------:R-:W2:Y:S01]  /*0020*/  LDC R3, c[0x0][0x218] ;  /* 0x00008600ff037b82 */ /* 0x000ea20000000800 */
[----:B------:R-:W-:Y:S01]  /*0030*/  LOP3.LUT R2, R2, 0xffff7fff, RZ, 0xc0, !PT ;  /* 0xffff7fff02027812 */ /* 0x000fe200078ec0ff */
[----:B------:R-:W-:Y:S01]  /*0040*/  ULDC.64 UR4, c[0x0][0x208] ;  /* 0x0000820000047ab9 */ /* 0x000fe20000000a00 */
[----:B------:R-:W3:Y:S01]  /*0050*/  S2R R11, SR_CTAID.X ;  /* 0x00000000000b7919 */ /* 0x000ee20000002500 */
[----:B------:R-:W-:Y:S01]  /*0060*/  BSSY B0, `(.L_x_0) ;  /* 0x0000035000007945 */ /* 0x000fe20003800000 */
[----:B0-----:R-:W-:-:S03]  /*0070*/  VIADD R1, R1, 0xfffffd18 ;  /* 0xfffffd1801017836 */ /* 0x001fc60000000000 */
[----:B------:R-:W0:Y:S01]  /*0080*/  LDC.64 R156, c[0x0][0x228] ;  /* 0x00008a00ff9c7b82 */ /* 0x000e220000000a00 */
[----:B--2---:R-:W-:-:S04]  /*0090*/  SHF.R.S32.HI R0, RZ, 0x1f, R3 ;  /* 0x0000001fff007819 */ /* 0x004fc80000011403 */
[----:B------:R-:W-:Y:S02]  /*00a0*/  LEA.HI R0, R0, R3, RZ, 0x3 ;  /* 0x0000000300007211 */ /* 0x000fe400078f18ff */
[C---:B-1----:R-:W-:Y:S02]  /*00b0*/  LOP3.LUT R3, R88.reuse, 0x1f, RZ, 0xc, !PT ;  /* 0x0000001f58037812 */ /* 0x042fe400078e0cff */
[----:B------:R-:W-:Y:S02]  /*00c0*/  LOP3.LUT R4, R88, 0x1f, RZ, 0xc0, !PT ;  /* 0x0000001f58047812 */ /* 0x000fe400078ec0ff */
[----:B------:R-:W-:-:S03]  /*00d0*/  LEA.HI.SX32 R0, R0, R3, 0x1d ;  /* 0x0000000300007211 */ /* 0x000fc600078feaff */
[----:B------:R-:W-:Y:S01]  /*00e0*/  IMAD.MOV.U32 R3, RZ, RZ, R4 ;  /* 0x000000ffff037224 */ /* 0x000fe200078e0004 */
[C---:B------:R-:W-:Y:S02]  /*00f0*/  ISETP.GE.U32.AND P6, PT, R0.reuse, 0x40, PT ;  /* 0x000000400000780c */ /* 0x040fe40003fc6070 */
[C---:B------:R-:W-:Y:S02]  /*0100*/  ISETP.GE.U32.AND P5, PT, R0.reuse, 0x60, PT ;  /* 0x000000600000780c */ /* 0x040fe40003fa6070 */
[C---:B------:R-:W-:Y:S02]  /*0110*/  LOP3.LUT P1, RZ, R0.reuse, 0xffffffe0, RZ, 0xc0, !PT ;  /* 0xffffffe000ff7812 */ /* 0x040fe4000782c0ff */
[----:B------:R-:W-:-:S07]  /*0120*/  ISETP.GE.U32.AND P4, PT, R0, 0x80, PT ;  /* 0x000000800000780c */ /* 0x000fce0003f86070 */
[----:B------:R-:W-:-:S04]  /*0130*/  @P6 LOP3.LUT R2, R2, 0x8000, RZ, 0xfc, !PT ;  /* 0x0000800002026812 */ /* 0x000fc800078efcff */
[----:B------:R-:W-:-:S04]  /*0140*/  LOP3.LUT R2, R2, 0xffffbfff, RZ, 0xc0, !PT ;  /* 0xffffbfff02027812 */ /* 0x000fc800078ec0ff */
[----:B------:R-:W-:-:S04]  /*0150*/  @P5 LOP3.LUT R2, R2, 0x4000, RZ, 0xfc, !PT ;  /* 0x0000400002025812 */ /* 0x000fc800078efcff */
[----:B------:R-:W-:-:S04]  /*0160*/  LOP3.LUT R2, R2, 0xffffdfff, RZ, 0xc0, !PT ;  /* 0xffffdfff02027812 */ /* 0x000fc800078ec0ff */
[----:B------:R-:W-:Y:S01]  /*0170*/  @P4 LOP3.LUT R2, R2, 0x2000, RZ, 0xfc, !PT ;  /* 0x0000200002024812 */ /* 0x000fe200078efcff */
[----:B0--3--:R-:W-:Y:S06]  /*0180*/  @!P1 BRA `(.L_x_1) ;  /* 0x0000000000889947 */ /* 0x009fec0003800000 */
[----:B------:R-:W-:Y:S01]  /*0190*/  ULDC.64 UR6, c[0x0][0x2c8] ;  /* 0x0000b20000067ab9 */ /* 0x000fe20000000a00 */
[----:B------:R-:W0:Y:S01]  /*01a0*/  LDC.64 R180, c[0x0][0x260] ;  /* 0x00009800ffb47b82 */ /* 0x000e220000000a00 */
[----:B------:R-:W-:Y:S01]  /*01b0*/  ISETP.NE.U32.AND P0, PT, RZ, UR6, PT ;  /* 0x00000006ff007c0c */ /* 0x000fe2000bf05070 */
[----:B------:R-:W-:Y:S01]  /*01c0*/  ULDC.64 UR8, c[0x0][0x2d0] ;  /* 0x0000b40000087ab9 */ /* 0x000fe20000000a00 */
[C---:B------:R-:W-:Y:S02]  /*01d0*/  SHF.L.U32 R82, R3.reuse, 0x4, RZ ;  /* 0x0000000403527819 */ /* 0x040fe400000006ff */
[----:B------:R-:W-:Y:S02]  /*01e0*/  ISETP.NE.AND.EX P0, PT, RZ, UR7, PT, P0 ;  /* 0x00000007ff007c0c */ /* 0x000fe4000bf05300 */
[----:B------:R-:W-:Y:S02]  /*01f0*/  ISETP.NE.U32.AND P2, PT, RZ, UR8, PT ;  /* 0x00000008ff007c0c */ /* 0x000fe4000bf45070 */
[----:B------:R-:W-:-:S02]  /*0200*/  SHF.L.U64.HI R6, R3, 0x4, RZ ;  /* 0x0000000403067819 */ /* 0x000fc400000102ff */
[----:B------:R-:W-:-:S07]  /*0210*/  ISETP.NE.AND.EX P2, PT, RZ, UR9, PT, P2 ;  /* 0x00000009ff007c0c */ /* 0x000fce000bf45320 */
[----:B------:R-:W-:-:S04]  /*0220*/  @P0 LEA R4, P3, R3, UR6, 0x4 ;  /* 0x0000000603040c11 */ /* 0x000fc8000f8620ff */
[C---:B------:R-:W-:Y:S01]  /*0230*/  @P0 LEA.HI.X R5, R3.reuse, UR7, RZ, 0x4, P3 ;  /* 0x0000000703050c11 */ /* 0x040fe200098f24ff */
[----:B------:R-:W-:Y:S01]  /*0240*/  ULDC.64 UR6, c[0x0][0x268] ;  /* 0x00009a0000067ab9 */ /* 0x000fe20000000a00 */
[C---:B0-----:R-:W-:Y:S01]  /*0250*/  IMAD.WIDE.U32 R180, R3.reuse, 0x10, R180 ;  /* 0x0000001003b47825 */ /* 0x041fe200078e00b4 */
[----:B------:R-:W-:Y:S02]  /*0260*/  IADD3 R160, P3, R82, UR6, RZ ;  /* 0x0000000652a07c10 */ /* 0x000fe4000ff7e0ff */
[----:B------:R0:W5:Y:S02]  /*0270*/  @P0 LDG.E.128 R84, desc[UR4][R4.64] ;  /* 0x0000000404540981 */ /* 0x000164000c1e1d00 */
[----:B------:R-:W-:Y:S02]  /*0280*/  IADD3.X R161, R6, UR7, RZ, P3, !PT ;  /* 0x0000000706a17c10 */ /* 0x000fe40009ffe4ff */
[----:B------:R-:W-:Y:S01]  /*0290*/  @P2 IADD3 R82, P3, R82, UR8, RZ ;  /* 0x0000000852522c10 */ /* 0x000fe2000ff7e0ff */
[----:B------:R-:W2:Y:S03]  /*02a0*/  LDG.E.128 R180, desc[UR4][R180.64] ;  /* 0x00000004b4b47981 */ /* 0x000ea6000c1e1d00 */
[----:B------:R-:W-:Y:S01]  /*02b0*/  @P2 IADD3.X R83, R6, UR9, RZ, P3, !PT ;  /* 0x0000000906532c10 */ /* 0x000fe20009ffe4ff */
[----:B------:R-:W3:Y:S05]  /*02c0*/  LDG.E.128 R160, desc[UR4][R160.64] ;  /* 0x00000004a0a07981 */ /* 0x000eea000c1e1d00 */
[----:B------:R-:W5:Y:S01]  /*02d0*/  @P2 LDG.E.128 R80, desc[UR4][R82.64] ;  /* 0x0000000452502981 */ /* 0x000f62000c1e1d00 */
[----:B------:R-:W-:-:S02]  /*02e0*/  LOP3.LUT R3, R3, 0x20, RZ, 0xfc, !PT ;  /* 0x0000002003037812 */ /* 0x000fc400078efcff */
[----:B------:R-:W-:Y:S02]  /*02f0*/  @!P0 CS2R R84, SRZ ;  /* 0x0000000000548805 */ /* 0x000fe4000001ff00 */
[----:B------:R-:W-:Y:S02]  /*0300*/  @!P0 CS2R R86, SRZ ;  /* 0x0000000000568805 */ /* 0x000fe4000001ff00 */
[----:B--2---:R-:W-:Y:S02]  /*0310*/  PRMT R89, R180, 0x7632, R89 ;  /* 0x00007632b4597816 */ /* 0x004fe40000000059 */
[----:B------:R-:W-:Y:S02]  /*0320*/  PRMT R91, R181, 0x7632, R91 ;  /* 0x00007632b55b7816 */ /* 0x000fe4000000005b */
[----:B------:R-:W-:Y:S02]  /*0330*/  PRMT R125, R182, 0x7632, R125 ;  /* 0x00007632b67d7816 */ /* 0x000fe4000000007d */
[----:B------:R-:W-:-:S02]  /*0340*/  PRMT R127, R183, 0x7632, R127 ;  /* 0x00007632b77f7816 */ /* 0x000fc4000000007f */
[----:B---3--:R-:W-:Y:S02]  /*0350*/  PRMT R90, R160, 0x7632, R90 ;  /* 0x00007632a05a7816 */ /* 0x008fe4000000005a */
[----:B------:R-:W-:Y:S02]  /*0360*/  @!P2 CS2R R80, SRZ ;  /* 0x000000000050a805 */ /* 0x000fe4000001ff00 */
[----:B------:R-:W-:Y:S02]  /*0370*/  @!P2 CS2R R82, SRZ ;  /* 0x000000000052a805 */ /* 0x000fe4000001ff00 */
[----:B------:R-:W-:Y:S02]  /*0380*/  PRMT R124, R161, 0x7632, R124 ;  /* 0x00007632a17c7816 */ /* 0x000fe4000000007c */
[----:B------:R-:W-:Y:S02]  /*0390*/  PRMT R126, R162, 0x7632, R126 ;  /* 0x00007632a27e7816 */ /* 0x000fe4000000007e */
[----:B0-----:R-:W-:-:S07]  /*03a0*/  PRMT R136, R163, 0x7632, R136 ;  /* 0x00007632a3887816 */ /* 0x001fce0000000088 */
.L_x_1:
[----:B------:R-:W-:Y:S05]  /*03b0*/  BSYNC B0 ;  /* 0x0000000000007941 */ /* 0x000fea0003800000 */
.L_x_0:
[----:B------:R-:W-:Y:S04]  /*03c0*/  BSSY B0, `(.L_x_2) ;  /* 0x0000024000007945 */ /* 0x000fe80003800000 */
[----:B------:R-:W-:Y:S05]  /*03d0*/  @!P6 BRA `(.L_x_3) ;  /* 0x000000000088e947 */ /* 0x000fea0003800000 */
[----:B------:R-:W-:Y:S01]  /*03e0*/  ULDC.64 UR6, c[0x0][0x2c8] ;  /* 0x0000b20000067ab9 */ /* 0x000fe20000000a00 */
[----:B------:R-:W0:Y:S01]  /*03f0*/  LDC.64 R6, c[0x0][0x260] ;  /* 0x00009800ff067b82 */ /* 0x000e220000000a00 */
[----:B------:R-:W-:Y:S01]  /*0400*/  ISETP.NE.U32.AND P0, PT, RZ, UR6, PT ;  /* 0x00000006ff007c0c */ /* 0x000fe2000bf05070 */
[----:B------:R-:W-:Y:S01]  /*0410*/  ULDC.64 UR8, c[0x0][0x2d0] ;  /* 0x0000b40000087ab9 */ /* 0x000fe20000000a00 */
[C---:B------:R-:W-:Y:S01]  /*0420*/  IMAD.SHL.U32 R74, R3.reuse, 0x10, RZ ;  /* 0x00000010034a7824 */ /* 0x040fe200078e00ff */
[----:B------:R-:W-:Y:S02]  /*0430*/  ISETP.NE.U32.AND P2, PT, RZ, UR8, PT ;  /* 0x00000008ff007c0c */ /* 0x000fe4000bf45070 */
[----:B------:R-:W-:Y:S02]  /*0440*/  ISETP.NE.AND.EX P0, PT, RZ, UR7, PT, P0 ;  /* 0x00000007ff007c0c */ /* 0x000fe4000bf05300 */
[----:B------:R-:W-:Y:S02]  /*0450*/  ISETP.NE.AND.EX P2, PT, RZ, UR9, PT, P2 ;  /* 0x00000009ff007c0c */ /* 0x000fe4000bf45320 */
[----:B------:R-:W-:-:S09]  /*0460*/  SHF.L.U64.HI R8, R3, 0x4, RZ ;  /* 0x0000000403087819 */ /* 0x000fd200000102ff */
        /* <DEDUP_REMOVED lines=12> */
[----:B------:R-:W-:Y:S01]  /*0530*/  VIADD R3, R3, 0x20 ;  /* 0x0000002003037836 */ /* 0x000fe20000000000 */
[----:B------:R-:W-:-:S02]  /*0540*/  @!P0 CS2R R76, SRZ ;  /* 0x00000000004c8805 */ /* 0x000fc4000001ff00 */
[----:B------:R-:W-:Y:S02]  /*0550*/  @!P0 CS2R R78, SRZ ;  /* 0x00000000004e8805 */ /* 0x000fe4000001ff00 */
[----:B--2---:R-:W-:Y:S02]  /*0560*/  PRMT R137, R144, 0x7632, R137 ;  /* 0x0000763290897816 */ /* 0x004fe40000000089 */
[----:B------:R-:W-:Y:S02]  /*0570*/  PRMT R149, R145, 0x7632, R149 ;  /* 0x0000763291957816 */ /* 0x000fe40000000095 */
[----:B------:R-:W-:Y:S02]  /*0580*/  PRMT R158, R146, 0x7632, R158 ;  /* 0x00007632929e7816 */ /* 0x000fe4000000009e */
[----:B------:R-:W-:Y:S02]  /*0590*/  PRMT R168, R147, 0x7632, R168 ;  /* 0x0000763293a87816 */ /* 0x000fe400000000a8 */
[----:B---3--:R-:W-:-:S02]  /*05a0*/  PRMT R139, R132, 0x7632, R139 ;  /* 0x00007632848b7816 */ /* 0x008fc4000000008b */
[----:B------:R-:W-:Y:S02]  /*05b0*/  @!P2 CS2R R72, SRZ ;  /* 0x000000000048a805 */ /* 0x000fe4000001ff00 */
[----:B------:R-:W-:Y:S02]  /*05c0*/  @!P2 CS2R R74, SRZ ;  /* 0x00000000004aa805 */ /* 0x000fe4000001ff00 */
[----:B------:R-:W-:Y:S02]  /*05d0*/  PRMT R150, R133, 0x7632, R150 ;  /* 0x0000763285967816 */ /* 0x000fe40000000096 */
[----:B------:R-:W-:Y:S02]  /*05e0*/  PRMT R166, R134, 0x7632, R166 ;  /* 0x0000763286a67816 */ /* 0x000fe400000000a6 */
[----:B0-----:R-:W-:-:S07]  /*05f0*/  PRMT R176, R135, 0x7632, R176 ;  /* 0x0000763287b07816 */ /* 0x001fce00000000b0 */
.L_x_3:
[----:B------:R-:W-:Y:S05]  /*0600*/  BSYNC B0 ;  /* 0x0000000000007941 */ /* 0x000fea0003800000 */
.L_x_2:
[----:B------:R-:W-:Y:S04]  /*0610*/  BSSY B0, `(.L_x_4) ;  /* 0x0000024000007945 */ /* 0x000fe80003800000 */
[----:B------:R-:W-:Y:S05]  /*0620*/  @!P5 BRA `(.L_x_5) ;  /* 0x000000000088d947 */ /* 0x000fea0003800000 */
        /* <DEDUP_REMOVED lines=34> */
.L_x_5:
[----:B------:R-:W-:Y:S05]  /*0850*/  BSYNC B0 ;  /* 0x0000000000007941 */ /* 0x000fea0003800000 */
.L_x_4:
        /* <DEDUP_REMOVED lines=23> */
[----:B------:R-:W-:-:S02]  /*09d0*/  IADD3 R3, R3, 0x20, RZ ;  /* 0x0000002003037810 */ /* 0x000fc40007ffe0ff */
        /* <DEDUP_REMOVED lines=12> */
.L_x_7:
[----:B------:R-:W-:Y:S05]  /*0aa0*/  BSYNC B0 ;  /* 0x0000000000007941 */ /* 0x000fea0003800000 */
.L_x_6:
[----:B------:R-:W-:Y:S01]  /*0ab0*/  ISETP.GE.U32.AND P0, PT, R0, 0xa0, PT ;  /* 0x000000a00000780c */ /* 0x000fe20003f06070 */
[----:B------:R-:W-:Y:S01]  /*0ac0*/  BSSY B0, `(.L_x_8) ;  /* 0x0000029000007945 */ /* 0x000fe20003800000 */
[----:B------:R-:W-:-:S11]  /*0ad0*/  LOP3.LUT R2, R2, 0xffffefff, RZ, 0xc0, !PT ;  /* 0xffffefff02027812 */ /* 0x000fd600078ec0ff */
[----:B------:R-:W-:Y:S01]  /*0ae0*/  @P0 LOP3.LUT R2, R2, 0x1000, RZ, 0xfc, !PT ;  /* 0x0000100002020812 */ /* 0x000fe200078efcff */
[----:B------:R-:W-:Y:S06]  /*0af0*/  @!P0 BRA `(.L_x_9) ;  /* 0x0000000000948947 */ /* 0x000fec0003800000 */
[----:B------:R-:W0:Y:S01]  /*0b00*/  LDC.64 R6, c[0x0][0x260] ;  /* 0x00009800ff067b82 */ /* 0x000e220000000a00 */
[----:B------:R-:W-:Y:S01]  /*0b10*/  ULDC.64 UR8, c[0x0][0x2d0] ;  /* 0x0000b40000087ab9 */ /* 0x000fe20000000a00 */
[C---:B------:R-:W-:Y:S01]  /*0b20*/  IMAD.SHL.U32 R50, R3.reuse, 0x10, RZ ;  /* 0x0000001003327824 */ /* 0x040fe200078e00ff */
[----:B------:R-:W-:Y:S01]  /*0b30*/  ISETP.NE.U32.AND P0, PT, RZ, UR8, PT ;  /* 0x00000008ff007c0c */ /* 0x000fe2000bf05070 */
[----:B------:R-:W-:Y:S01]  /*0b40*/  ULDC.64 UR6, c[0x0][0x268] ;  /* 0x00009a0000067ab9 */ /* 0x000fe20000000a00 */
[----:B------:R-:W-:Y:S02]  /*0b50*/  SHF.L.U64.HI R4, R3, 0x4, RZ ;  /* 0x0000000403047819 */ /* 0x000fe400000102ff */
[----:B------:R-:W-:Y:S02]  /*0b60*/  ISETP.NE.AND.EX P0, PT, RZ, UR9, PT, P0 ;  /* 0x00000009ff007c0c */ /* 0x000fe4000bf05300 */
[----:B------:R-:W-:-:S04]  /*0b70*/  IADD3 R104, P2, R50, UR6, RZ ;  /* 0x0000000632687c10 */ /* 0x000fc8000ff5e0ff */
[----:B------:R-:W-:Y:S01]  /*0b80*/  IADD3.X R105, R4, UR7, RZ, P2, !PT ;  /* 0x0000000704697c10 */ /* 0x000fe200097fe4ff */
[----:B------:R-:W-:-:S05]  /*0b90*/  ULDC.64 UR6, c[0x0][0x2c8] ;  /* 0x0000b20000067ab9 */ /* 0x000fca0000000a00 */
[----:B------:R-:W2:Y:S01]  /*0ba0*/  LDG.E.128 R104, desc[UR4][R104.64] ;  /* 0x0000000468687981 */ /* 0x000ea2000c1e1d00 */
[----:B------:R-:W-:Y:S01]  /*0bb0*/  @P0 IADD3 R50, P2, R50, UR8, RZ ;  /* 0x0000000832320c10 */ /* 0x000fe2000ff5e0ff */
[----:B0-----:R-:W-:-:S03]  /*0bc0*/  IMAD.WIDE.U32 R6, R3, 0x10, R6 ;  /* 0x0000001003067825 */ /* 0x001fc600078e0006 */
[----:B------:R-:W-:Y:S02]  /*0bd0*/  @P0 IADD3.X R51, R4, UR9, RZ, P2, !PT ;  /* 0x0000000904330c10 */ /* 0x000fe400097fe4ff */
[----:B------:R-:W-:Y:S01]  /*0be0*/  ISETP.NE.U32.AND P2, PT, RZ, UR6, PT ;  /* 0x00000006ff007c0c */ /* 0x000fe2000bf45070 */
[----:B------:R-:W3:Y:S03]  /*0bf0*/  LDG.E.128 R108, desc[UR4][R6.64] ;  /* 0x00000004066c7981 */ /* 0x000ee6000c1e1d00 */
[----:B------:R-:W-:Y:S01]  /*0c00*/  ISETP.NE.AND.EX P2, PT, RZ, UR7, PT, P2 ;  /* 0x00000007ff007c0c */ /* 0x000fe2000bf45320 */
[----:B------:R-:W5:-:S12]  /*0c10*/  @P0 LDG.E.128 R48, desc[UR4][R50.64] ;  /* 0x0000000432300981 */ /* 0x000f58000c1e1d00 */
[----:B------:R-:W-:-:S04]  /*0c20*/  @P2 LEA R4, P3, R3, UR6, 0x4 ;  /* 0x0000000603042c11 */ /* 0x000fc8000f8620ff */
[----:B------:R-:W-:-:S05]  /*0c30*/  @P2 LEA.HI.X R5, R3, UR7, RZ, 0x4, P3 ;  /* 0x0000000703052c11 */ /* 0x000fca00098f24ff */
[----:B------:R2:W5:Y:S01]  /*0c40*/  @P2 LDG.E.128 R52, desc[UR4][R4.64] ;  /* 0x0000000404342981 */ /* 0x000562000c1e1d00 */
[----:B------:R-:W-:Y:S01]  /*0c50*/  VIADD R3, R3, 0x20 ;  /* 0x0000002003037836 */ /* 0x000fe20000000000 */
[----:B--2---:R-:W-:Y:S02]  /*0c60*/  PRMT R4, R107, 0x7632, R4 ;  /* 0x000076326b047816 */ /* 0x004fe40000000004 */
[----:B------:R-:W-:Y:S02]  /*0c70*/  PRMT R5, R106, 0x7632, R5 ;  /* 0x000076326a057816 */ /* 0x000fe40000000005 */
[----:B---3--:R-:W-:-:S05]  /*0c80*/  PRMT R6, R111, 0x7632, R6 ;  /* 0x000076326f067816 */ /* 0x008fca0000000006 */
[----:B------:R0:W-:Y:S04]  /*0c90*/  STL.S16 [R1+0x4], R6 ;  /* 0x0000040601007387 */ /* 0x0001e80000100600 */
[----:B------:R0:W-:Y:S04]  /*0ca0*/  STL.S16 [R1+0x8], R4 ;  /* 0x0000080401007387 */ /* 0x0001e80000100600 */
[----:B------:R0:W-:Y:S01]  /*0cb0*/  STL.S16 [R1], R5 ;  /* 0x0000000501007387 */ /* 0x0001e20000100600 */
[----:B------:R-:W-:Y:S02]  /*0cc0*/  PRMT R246, R108, 0x7632, R246 ;  /* 0x000076326cf67816 */ /* 0x000fe400000000f6 */
[----:B------:R-:W-:-:S02]  /*0cd0*/  @!P0 CS2R R48, SRZ ;  /* 0x0000000000308805 */ /* 0x000fc4000001ff00 */
[----:B------:R-:W-:Y:S02]  /*0ce0*/  PRMT R250, R109, 0x7632, R250 ;  /* 0x000076326dfa7816 */ /* 0x000fe400000000fa */
[----:B------:R-:W-:Y:S02]  /*0cf0*/  @!P0 CS2R R50, SRZ ;  /* 0x0000000000328805 */ /* 0x000fe4000001ff00 */
[----:B------:R-:W-:Y:S02]  /*0d00*/  PRMT R252, R110, 0x7632, R252 ;  /* 0x000076326efc7816 */ /* 0x000fe400000000fc */
[----:B------:R-:W-:Y:S02]  /*0d10*/  PRMT R248, R104, 0x7632, R248 ;  /* 0x0000763268f87816 */ /* 0x000fe400000000f8 */
[----:B------:R-:W-:Y:S02]  /*0d20*/  PRMT R251, R105, 0x7632, R251 ;  /* 0x0000763269fb7816 */ /* 0x000fe400000000fb */
[----:B------:R-:W-:-:S02]  /*0d30*/  @!P2 CS2R R52, SRZ ;  /* 0x000000000034a805 */ /* 0x000fc4000001ff00 */
[----:B0-----:R-:W-:-:S07]  /*0d40*/  @!P2 CS2R R54, SRZ ;  /* 0x000000000036a805 */ /* 0x001fce000001ff00 */
.L_x_9:
[----:B------:R-:W-:Y:S05]  /*0d50*/  BSYNC B0 ;  /* 0x0000000000007941 */ /* 0x000fea0003800000 */
.L_x_8:
[----:B------:R-:W-:Y:S01]  /*0d60*/  ISETP.GE.U32.AND P0, PT, R0, 0xc0, PT ;  /* 0x000000c00000780c */ /* 0x000fe20003f06070 */
[----:B------:R-:W-:Y:S01]  /*0d70*/  BSSY B0, `(.L_x_10) ;  /* 0x000002e000007945 */ /* 0x000fe20003800000 */
[----:B------:R-:W-:-:S11]  /*0d80*/  LOP3.LUT R2, R2, 0xfffff7ff, RZ, 0xc0, !PT ;  /* 0xfffff7ff02027812 */ /* 0x000fd600078ec0ff */
[----:B------:R-:W-:Y:S01]  /*0d90*/  @P0 LOP3.LUT R2, R2, 0x800, RZ, 0xfc, !PT ;  /* 0x0000080002020812 */ /* 0x000fe200078efcff */
[----:B------:R-:W-:Y:S06]  /*0da0*/  @!P0 BRA `(.L_x_11) ;  /* 0x0000000000a88947 */ /* 0x000fec0003800000 */
[----:B------:R-:W0:Y:S01]  /*0db0*/  LDC.64 R8, c[0x0][0x260] ;  /* 0x00009800ff087b82 */ /* 0x000e220000000a00 */
[C---:B------:R-:W-:Y:S01]  /*0dc0*/  SHF.L.U32 R6, R3.reuse, 0x4, RZ ;  /* 0x0000000403067819 */ /* 0x040fe200000006ff */
[----:B------:R-:W-:Y:S01]  /*0dd0*/  ULDC.64 UR8, c[0x0][0x268] ;  /* 0x00009a0000087ab9 */ /* 0x000fe20000000a00 */
[----:B------:R-:W-:Y:S01]  /*0de0*/  SHF.L.U64.HI R7, R3, 0x4, RZ ;  /* 0x0000000403077819 */ /* 0x000fe200000102ff */
[----:B------:R-:W-:Y:S01]  /*0df0*/  ULDC.64 UR6, c[0x0][0x2c8] ;  /* 0x0000b20000067ab9 */ /* 0x000fe20000000a00 */
[----:B------:R-:W-:-:S04]  /*0e00*/  IADD3 R96, P0, R6, UR8, RZ ;  /* 0x0000000806607c10 */ /* 0x000fc8000ff1e0ff */
[----:B------:R-:W-:Y:S02]  /*0e10*/  IADD3.X R97, R7, UR9, RZ, P0, !PT ;  /* 0x0000000907617c10 */ /* 0x000fe400087fe4ff */
[----:B------:R-:W-:-:S04]  /*0e20*/  ISETP.NE.U32.AND P0, PT, RZ, UR6, PT ;  /* 0x00000006ff007c0c */ /* 0x000fc8000bf05070 */
[----:B------:R-:W-:Y:S01]  /*0e30*/  ISETP.NE.AND.EX P0, PT, RZ, UR7, PT, P0 ;  /* 0x00000007ff007c0c */ /* 0x000fe2000bf05300 */
[----:B------:R-:W2:Y:S01]  /*0e40*/  LDG.E.128 R96, desc[UR4][R96.64] ;  /* 0x0000000460607981 */ /* 0x000ea2000c1e1d00 */
[----:B0-----:R-:W-:-:S11]  /*0e50*/  IMAD.WIDE.U32 R8, R3, 0x10, R8 ;  /* 0x0000001003087825 */ /* 0x001fd600078e0008 */
[C---:B------:R-:W-:Y:S01]  /*0e60*/  @P0 LEA R4, P2, R3.reuse, UR6, 0x4 ;  /* 0x0000000603040c11 */ /* 0x040fe2000f8420ff */
[----:B------:R-:W3:Y:S03]  /*0e70*/  LDG.E.128 R100, desc[UR4][R8.64] ;  /* 0x0000000408647981 */ /* 0x000ee6000c1e1d00 */
[----:B------:R-:W-:Y:S01]  /*0e80*/  @P0 LEA.HI.X R5, R3, UR7, RZ, 0x4, P2 ;  /* 0x0000000703050c11 */ /* 0x000fe200090f24ff */
[----:B------:R-:W-:Y:S02]  /*0e90*/  ULDC.64 UR6, c[0x0][0x2d0] ;  /* 0x0000b40000067ab9 */ /* 0x000fe40000000a00 */
[----:B------:R-:W-:Y:S02]  /*0ea0*/  ISETP.NE.U32.AND P2, PT, RZ, UR6, PT ;  /* 0x00000006ff007c0c */ /* 0x000fe4000bf45070 */
[----:B------:R-:W5:Y:S02]  /*0eb0*/  @P0 LDG.E.128 R44, desc[UR4][R4.64] ;  /* 0x00000004042c0981 */ /* 0x000f64000c1e1d00 */
[----:B------:R-:W-:-:S13]  /*0ec0*/  ISETP.NE.AND.EX P2, PT, RZ, UR7, PT, P2 ;  /* 0x00000007ff007c0c */ /* 0x000fda000bf45320 */
[----:B------:R-:W-:-:S04]  /*0ed0*/  @P2 IADD3 R6, P3, R6, UR6, RZ ;  /* 0x0000000606062c10 */ /* 0x000fc8000ff7e0ff */
[----:B------:R-:W-:-:S05]  /*0ee0*/  @P2 IADD3.X R7, R7, UR7, RZ, P3, !PT ;  /* 0x0000000707072c10 */ /* 0x000fca0009ffe4ff */
[----:B------:R2:W5:Y:S01]  /*0ef0*/  @P2 LDG.E.128 R40, desc[UR4][R6.64] ;  /* 0x0000000406282981 */ /* 0x000562000c1e1d00 */
[----:B------:R-:W-:Y:S01]  /*0f00*/  VIADD R3, R3, 0x20 ;  /* 0x0000002003037836 */ /* 0x000fe20000000000 */
[----:B--2---:R-:W-:Y:S02]  /*0f10*/  PRMT R7, R96, 0x7632, R7 ;  /* 0x0000763260077816 */ /* 0x004fe40000000007 */
[----:B------:R-:W-:Y:S02]  /*0f20*/  PRMT R6, R97, 0x7632, R6 ;  /* 0x0000763261067816 */ /* 0x000fe40000000006 */
[----:B------:R-:W-:Y:S02]  /*0f30*/  PRMT R4, R99, 0x7632, R4 ;  /* 0x0000763263047816 */ /* 0x000fe40000000004 */
[----:B------:R-:W-:Y:S02]  /*0f40*/  PRMT R5, R98, 0x7632, R5 ;  /* 0x0000763262057816 */ /* 0x000fe40000000005 */
[----:B---3--:R-:W-:-:S02]  /*0f50*/  PRMT R12, R100, 0x7632, R12 ;  /* 0x00007632640c7816 */ /* 0x008fc4000000000c */
[----:B------:R-:W-:Y:S02]  /*0f60*/  PRMT R10, R101, 0x7632, R10 ;  /* 0x00007632650a7816 */ /* 0x000fe4000000000a */
[----:B------:R-:W-:Y:S02]  /*0f70*/  PRMT R9, R102, 0x7632, R9 ;  /* 0x0000763266097816 */ /* 0x000fe40000000009 */
[----:B------:R-:W-:Y:S01]  /*0f80*/  PRMT R8, R103, 0x7632, R8 ;  /* 0x0000763267087816 */ /* 0x000fe20000000008 */
[----:B------:R0:W-:Y:S04]  /*0f90*/  STL.S16 [R1+0x10], R12 ;  /* 0x0000100c01007387 */ /* 0x0001e80000100600 */
[----:B------:R0:W-:Y:S04]  /*0fa0*/  STL.S16 [R1+0x20], R10 ;  /* 0x0000200a01007387 */ /* 0x0001e80000100600 */
[----:B------:R0:W-:Y:S04]  /*0fb0*/  STL.S16 [R1+0x30], R9 ;  /* 0x0000300901007387 */ /* 0x0001e80000100600 */
[----:B------:R0:W-:Y:S04]  /*0fc0*/  STL.S16 [R1+0x40], R8 ;  /* 0x0000400801007387 */ /* 0x0001e80000100600 */
[----:B------:R0:W-:Y:S04]  /*0fd0*/  STL.S16 [R1+0x18], R7 ;  /* 0x0000180701007387 */ /* 0x0001e80000100600 */
[----:B------:R0:W-:Y:S04]  /*0fe0*/  STL.S16 [R1+0x28], R6 ;  /* 0x0000280601007387 */ /* 0x0001e80000100600 */
[----:B------:R0:W-:Y:S04]  /*0ff0*/  STL.S16 [R1+0x48], R4 ;  /* 0x0000480401007387 */ /* 0x0001e80000100600 */
[----:B------:R0:W-:Y:S01]  /*1000*/  STL.S16 [R1+0x38], R5 ;  /* 0x0000380501007387 */ /* 0x0001e20000100600 */
[----:B------:R-:W-:-:S02]  /*1010*/  @!P0 CS2R R44, SRZ ;  /* 0x00000000002c8805 */ /* 0x000fc4000001ff00 */
[----:B------:R-:W-:Y:S02]  /*1020*/  @!P0 CS2R R46, SRZ ;  /* 0x00000000002e8805 */ /* 0x000fe4000001ff00 */
[----:B------:R-:W-:Y:S02]  /*1030*/  @!P2 CS2R R40, SRZ ;  /* 0x000000000028a805 */ /* 0x000fe4000001ff00 */
[----:B------:R-:W-:-:S07]  /*1040*/  @!P2 CS2R R42, SRZ ;  /* 0x00000000002aa805 */ /* 0x000fce000001ff00 */
.L_x_11:
[----:B------:R-:W-:Y:S05]  /*1050*/  BSYNC B0 ;  /* 0x0000000000007941 */ /* 0x000fea0003800000 */
.L_x_10:
[----:B------:R-:W-:Y:S01]  /*1060*/  ISETP.GE.U32.AND P0, PT, R0, 0xe0, PT ;  /* 0x000000e00000780c */ /* 0x000fe20003f06070 */
[----:B------:R-:W-:Y:S01]  /*1070*/  BSSY B0, `(.L_x_12) ;  /* 0x0000030000007945 */ /* 0x000fe20003800000 */
[----:B------:R-:W-:Y:S02]  /*1080*/  SHF.R.U32.HI R88, RZ, 0x5, R88 ;  /* 0x00000005ff587819 */ /* 0x000fe40000011658 */
[----:B------:R-:W-:-:S03]  /*1090*/  LOP3.LUT R2, R2, 0xfffffbff, RZ, 0xc0, !PT ;  /* 0xfffffbff02027812 */ /* 0x000fc600078ec0ff */
[----:B------:R-:W-:-:S06]  /*10a0*/  IMAD R88, R11, 0x4, R88 ;  /* 0x000000040b587824 */ /* 0x000fcc00078e0258 */
[----:B------:R-:W-:Y:S01]  /*10b0*/  @P0 LOP3.LUT R2, R2, 0x400, RZ, 0xfc, !PT ;  /* 0x0000040002020812 */ /* 0x000fe200078efcff */
[----:B------:R-:W-:Y:S06]  /*10c0*/  @!P0 BRA `(.L_x_13) ;  /* 0x0000000000a88947 */ /* 0x000fec0003800000 */
[C---:B0-----:R-:W-:Y:S01]  /*10d0*/  SHF.L.U32 R6, R3.reuse, 0x4, RZ ;  /* 0x0000000403067819 */ /* 0x041fe200000006ff */
[----:B------:R-:W0:Y:S01]  /*10e0*/  LDC.64 R8, c[0x0][0x260] ;  /* 0x00009800ff087b82 */ /* 0x000e220000000a00 */
[----:B------:R-:W-:Y:S01]  /*10f0*/  ULDC.64 UR6, c[0x0][0x268] ;  /* 0x00009a0000067ab9 */ /* 0x000fe20000000a00 */
[----:B------:R-:W-:Y:S02]  /*1100*/  SHF.L.U64.HI R7, R3, 0x4, RZ ;  /* 0x0000000403077819 */ /* 0x000fe400000102ff */
[----:B------:R-:W-:-:S04]  /*1110*/  IADD3 R216, P0, R6, UR6, RZ ;  /* 0x0000000606d87c10 */ /* 0x000fc8000ff1e0ff */
[----:B------:R-:W-:Y:S01]  /*1120*/  IADD3.X R217, R7, UR7, RZ, P0, !PT ;  /* 0x0000000707d97c10 */ /* 0x000fe200087fe4ff */
[----:B------:R-:W-:Y:S02]  /*1130*/  ULDC.64 UR6, c[0x0][0x2c8] ;  /* 0x0000b20000067ab9 */ /* 0x000fe40000000a00 */
[----:B------:R-:W-:-:S03]  /*1140*/  ISETP.NE.U32.AND P0, PT, RZ, UR6, PT ;  /* 0x00000006ff007c0c */ /* 0x000fc6000bf05070 */
[----:B------:R-:W2:Y:S01]  /*1150*/  LDG.E.128 R216, desc[UR4][R216.64] ;  /* 0x00000004d8d87981 */ /* 0x000ea2000c1e1d00 */
[----:B------:R-:W-:Y:S01]  /*1160*/  ISETP.NE.AND.EX P0, PT, RZ, UR7, PT, P0 ;  /* 0x00000007ff007c0c */ /* 0x000fe2000bf05300 */
[----:B0-----:R-:W-:-:S12]  /*1170*/  IMAD.WIDE.U32 R8, R3, 0x10, R8 ;  /* 0x0000001003087825 */ /* 0x001fd800078e0008 */
        /* <DEDUP_REMOVED lines=31> */
.L_x_13:
[----:B------:R-:W-:Y:S05]  /*1370*/  BSYNC B0 ;  /* 0x0000000000007941 */ /* 0x000fea0003800000 */
.L_x_12:
[----:B------:R-:W-:Y:S01]  /*1380*/  ISETP.GE.U32.AND P0, PT, R0, 0x100, PT ;  /* 0x000001000000780c */ /* 0x000fe20003f06070 */
[----:B------:R-:W-:Y:S01]  /*1390*/  BSSY B0, `(.L_x_14) ;  /* 0x000002e000007945 */ /* 0x000fe20003800000 */
[----:B------:R-:W-:-:S11]  /*13a0*/  LOP3.LUT R2, R2, 0xfffffdff, RZ, 0xc0, !PT ;  /* 0xfffffdff02027812 */ /* 0x000fd600078ec0ff */
[----:B------:R-:W-:Y:S01]  /*13b0*/  @P0 LOP3.LUT R2, R2, 0x200, RZ, 0xfc, !PT ;  /* 0x0000020002020812 */ /* 0x000fe200078efcff */
[----:B------:R-:W-:Y:S06]  /*13c0*/  @!P0 BRA `(.L_x_15) ;  /* 0x0000000000a88947 */ /* 0x000fec0003800000 */
[C---:B01----:R-:W-:Y:S01]  /*13d0*/  IMAD.SHL.U32 R6, R3.reuse, 0x10, RZ ;  /* 0x0000001003067824 */ /* 0x043fe200078e00ff */
        /* <DEDUP_REMOVED lines=20> */
[----:B------:R-:W-:Y:S02]  /*1520*/  IADD3 R3, R3, 0x20, RZ ;  /* 0x0000002003037810 */ /* 0x000fe40007ffe0ff */
        /* <DEDUP_REMOVED lines=20> */
.L_x_15:
[----:B------:R-:W-:Y:S05]  /*1670*/  BSYNC B0 ;  /* 0x0000000000007941 */ /* 0x000fea0003800000 */
.L_x_14:
[----:B------:R-:W-:Y:S01]  /*1680*/  ISETP.GE.U32.AND P0, PT, R0, 0x120, PT ;  /* 0x000001200000780c */ /* 0x000fe20003f06070 */
[----:B------:R-:W-:Y:S01]  /*1690*/  BSSY B0, `(.L_x_16) ;  /* 0x000002e000007945 */ /* 0x000fe20003800000 */
[----:B------:R-:W-:-:S11]  /*16a0*/  LOP3.LUT R2, R2, 0xfffffeff, RZ, 0xc0, !PT ;  /* 0xfffffeff02027812 */ /* 0x000fd600078ec0ff */
[----:B------:R-:W-:Y:S01]  /*16b0*/  @P0 LOP3.LUT R2, R2, 0x100, RZ, 0xfc, !PT ;  /* 0x0000010002020812 */ /* 0x000fe200078efcff */
[----:B------:R-:W-:Y:S06]  /*16c0*/  @!P0 BRA `(.L_x_17) ;  /* 0x0000000000a88947 */ /* 0x000fec0003800000 */
[C---:B------:R-:W-:Y:S01]  /*16d0*/  IMAD.SHL.U32 R140, R3.reuse, 0x10, RZ ;  /* 0x00000010038c7824 */ /* 0x040fe200078e00ff */
[----:B------:R-:W3:Y:S01]  /*16e0*/  LDC.64 R172, c[0x0][0x260] ;  /* 0x00009800ffac7b82 */ /* 0x000ee20000000a00 */
[----:B------:R-:W-:Y:S01]  /*16f0*/  ULDC.64 UR6, c[0x0][0x268] ;  /* 0x00009a0000067ab9 */ /* 0x000fe20000000a00 */
[----:B012---:R-:W-:Y:S02]  /*1700*/  SHF.L.U64.HI R4, R3, 0x4, RZ ;  /* 0x0000000403047819 */ /* 0x007fe400000102ff */
[----:B------:R-:W-:-:S04]  /*1710*/  IADD3 R152, P0, R140, UR6, RZ ;  /* 0x000000068c987c10 */ /* 0x000fc8000ff1e0ff */
[----:B------:R-:W-:Y:S01]  /*1720*/  IADD3.X R153, R4, UR7, RZ, P0, !PT ;  /* 0x0000000704997c10 */ /* 0x000fe200087fe4ff */
[----:B------:R-:W-:Y:S02]  /*1730*/  ULDC.64 UR6, c[0x0][0x2c8] ;  /* 0x0000b20000067ab9 */ /* 0x000fe40000000a00 */
[----:B------:R-:W-:-:S03]  /*1740*/  ISETP.NE.U32.AND P0, PT, RZ, UR6, PT ;  /* 0x00000006ff007c0c */ /* 0x000fc6000bf05070 */
[----:B------:R-:W2:Y:S01]  /*1750*/  LDG.E.128 R152, desc[UR4][R152.64] ;  /* 0x0000000498987981 */ /* 0x000ea2000c1e1d00 */
[----:B------:R-:W-:Y:S01]  /*1760*/  ISETP.NE.AND.EX P0, PT, RZ, UR7, PT, P0 ;  /* 0x00000007ff007c0c */ /* 0x000fe2000bf05300 */
[----:B---3--:R-:W-:-:S12]  /*1770*/  IMAD.WIDE.U32 R172, R3, 0x10, R172 ;  /* 0x0000001003ac7825 */ /* 0x008fd800078e00ac */
[C---:B------:R-:W-:Y:S01]  /*1780*/  @P0 LEA R20, P2, R3.reuse, UR6, 0x4 ;  /* 0x0000000603140c11 */ /* 0x040fe2000f8420ff */
[----:B------:R-:W3:Y:S03]  /*1790*/  LDG.E.128 R172, desc[UR4][R172.64] ;  /* 0x00000004acac7981 */ /* 0x000ee6000c1e1d00 */
[----:B------:R-:W-:Y:S01]  /*17a0*/  @P0 LEA.HI.X R21, R3, UR7, RZ, 0x4, P2 ;  /* 0x0000000703150c11 */ /* 0x000fe200090f24ff */
[----:B------:R-:W-:Y:S02]  /*17b0*/  ULDC.64 UR6, c[0x0][0x2d0] ;  /* 0x0000b40000067ab9 */ /* 0x000fe40000000a00 */
[----:B------:R-:W-:-:S03]  /*17c0*/  ISETP.NE.U32.AND P2, PT, RZ, UR6, PT ;  /* 0x00000006ff007c0c */ /* 0x000fc6000bf45070 */
[----:B------:R-:W5:Y:S01]  /*17d0*/  @P0 LDG.E.128 R20, desc[UR4][R20.64] ;  /* 0x0000000414140981 */ /* 0x000f62000c1e1d00 */
[----:B------:R-:W-:-:S13]  /*17e0*/  ISETP.NE.AND.EX P2, PT, RZ, UR7, PT, P2 ;  /* 0x00000007ff007c0c */ /* 0x000fda000bf45320 */
[----:B------:R-:W-:-:S04]  /*17f0*/  @P2 IADD3 R140, P3, R140, UR6, RZ ;  /* 0x000000068c8c2c10 */ /* 0x000fc8000ff7e0ff */
[----:B------:R-:W-:-:S06]  /*1800*/  @P2 IADD3.X R141, R4, UR7, RZ, P3, !PT ;  /* 0x00000007048d2c10 */ /* 0x000fcc0009ffe4ff */
[----:B------:R-:W5:Y:S01]  /*1810*/  @P2 LDG.E.128 R140, desc[UR4][R140.64] ;  /* 0x000000048c8c2981 */ /* 0x000f62000c1e1d00 */
        /* <DEDUP_REMOVED lines=21> */
.L_x_17:
[----:B------:R-:W-:Y:S05]  /*1970*/  BSYNC B0 ;  /* 0x0000000000007941 */ /* 0x000fea0003800000 */
.L_x_16:
[----:B------:R-:W-:Y:S01]  /*1980*/  ISETP.GE.U32.AND P0, PT, R0, 0x140, PT ;  /* 0x000001400000780c */ /* 0x000fe20003f06070 */
[----:B------:R-:W-:Y:S01]  /*1990*/  BSSY B0, `(.L_x_18) ;  /* 0x000001d000007945 */ /* 0x000fe20003800000 */
[----:B------:R-:W-:-:S11]  /*19a0*/  LOP3.LUT R2, R2, 0xffffff7f, RZ, 0xc0, !PT ;  /* 0xffffff7f02027812 */ /* 0x000fd600078ec0ff */
[----:B------:R-:W-:Y:S01]  /*19b0*/  @P0 LOP3.LUT R2, R2, 0x80, RZ, 0xfc, !PT ;  /* 0x0000008002020812 */ /* 0x000fe200078efcff */
[----:B------:R-:W-:Y:S06]  /*19c0*/  @!P0 BRA `(.L_x_19) ;  /* 0x0000000000648947 */ /* 0x000fec0003800000 */
[----:B------:R-:W-:Y:S01]  /*19d0*/  SHF.L.U32 R16, R3, 0x4, RZ ;  /* 0x0000000403107819 */ /* 0x000fe200000006ff */
[----:B------:R-:W-:Y:S01]  /*19e0*/  ULDC.64 UR6, c[0x0][0x268] ;  /* 0x00009a0000067ab9 */ /* 0x000fe20000000a00 */
[----:B0123--:R-:W-:Y:S02]  /*19f0*/  SHF.R.U32.HI R4, RZ, 0x1c, R3 ;  /* 0x0000001cff047819 */ /* 0x00ffe40000011603 */
[----:B------:R-:W-:-:S04]  /*1a00*/  IADD3 R12, P0, R16, UR6, RZ ;  /* 0x00000006100c7c10 */ /* 0x000fc8000ff1e0ff */
[----:B------:R-:W-:Y:S01]  /*1a10*/  IADD3.X R13, R4, UR7, RZ, P0, !PT ;  /* 0x00000007040d7c10 */ /* 0x000fe200087fe4ff */
[----:B------:R-:W-:Y:S02]  /*1a20*/  ULDC.64 UR6, c[0x0][0x2c8] ;  /* 0x0000b20000067ab9 */ /* 0x000fe40000000a00 */
[----:B------:R-:W-:-:S03]  /*1a30*/  ISETP.NE.U32.AND P0, PT, RZ, UR6, PT ;  /* 0x00000006ff007c0c */ /* 0x000fc6000bf05070 */
[----:B------:R-:W5:Y:S01]  /*1a40*/  LDG.E.128 R12, desc[UR4][R12.64] ;  /* 0x000000040c0c7981 */ /* 0x000f62000c1e1d00 */
[----:B------:R-:W-:-:S13]  /*1a50*/  ISETP.NE.AND.EX P0, PT, RZ, UR7, PT, P0 ;  /* 0x00000007ff007c0c */ /* 0x000fda000bf05300 */
[----:B------:R-:W-:-:S04]  /*1a60*/  @P0 LEA R8, P2, R3, UR6, 0x4 ;  /* 0x0000000603080c11 */ /* 0x000fc8000f8420ff */
[----:B------:R-:W-:Y:S01]  /*1a70*/  @P0 LEA.HI.X R9, R3, UR7, RZ, 0x4, P2 ;  /* 0x0000000703090c11 */ /* 0x000fe200090f24ff */
[----:B------:R-:W-:Y:S02]  /*1a80*/  ULDC.64 UR6, c[0x0][0x2d0] ;  /* 0x0000b40000067ab9 */ /* 0x000fe40000000a00 */
[----:B------:R-:W-:-:S03]  /*1a90*/  ISETP.NE.U32.AND P2, PT, RZ, UR6, PT ;  /* 0x00000006ff007c0c */ /* 0x000fc6000bf45070 */
[----:B------:R-:W5:Y:S01]  /*1aa0*/  @P0 LDG.E.128 R8, desc[UR4][R8.64] ;  /* 0x0000000408080981 */ /* 0x000f62000c1e1d00 */
[----:B------:R-:W-:-:S13]  /*1ab0*/  ISETP.NE.AND.EX P2, PT, RZ, UR7, PT, P2 ;  /* 0x00000007ff007c0c */ /* 0x000fda000bf45320 */
[----:B------:R-:W-:-:S04]  /*1ac0*/  @P2 IADD3 R16, P3, R16, UR6, RZ ;  /* 0x0000000610102c10 */ /* 0x000fc8000ff7e0ff */
[----:B------:R-:W-:Y:S02]  /*1ad0*/  @P2 IADD3.X R17, R4, UR7, RZ, P3, !PT ;  /* 0x0000000704112c10 */ /* 0x000fe40009ffe4ff */
[----:B------:R-:W0:Y:S04]  /*1ae0*/  LDC.64 R4, c[0x0][0x260] ;  /* 0x00009800ff047b82 */ /* 0x000e280000000a00 */
[----:B------:R-:W5:Y:S01]  /*1af0*/  @P2 LDG.E.128 R16, desc[UR4][R16.64] ;  /* 0x0000000410102981 */ /* 0x000f62000c1e1d00 */
[----:B0-----:R-:W-:-:S06]  /*1b00*/  IMAD.WIDE.U32 R4, R3, 0x10, R4 ;  /* 0x0000001003047825 */ /* 0x001fcc00078e0004 */
[----:B------:R-:W5:Y:S01]  /*1b10*/  LDG.E.128 R4, desc[UR4][R4.64] ;  /* 0x0000000404047981 */ /* 0x000f62000c1e1d00 */
[----:B------:R-:W-:Y:S02]  /*1b20*/  @!P0 CS2R R8, SRZ ;  /* 0x0000000000088805 */ /* 0x000fe4000001ff00 */
[----:B------:R-:W-:Y:S02]  /*1b30*/  @!P0 CS2R R10, SRZ ;  /* 0x00000000000a8805 */ /* 0x000fe4000001ff00 */
[----:B------:R-:W-:Y:S02]  /*1b40*/  @!P2 CS2R R16, SRZ ;  /* 0x000000000010a805 */ /* 0x000fe4000001ff00 */
[----:B------:R-:W-:-:S07]  /*1b50*/  @!P2 CS2R R18, SRZ ;  /* 0x000000000012a805 */ /* 0x000fce000001ff00 */
.L_x_19:
[----:B------:R-:W-:Y:S05]  /*1b60*/  BSYNC B0 ;  /* 0x0000000000007941 */ /* 0x000fea0003800000 */
.L_x_18:
[----:B------:R-:W-:Y:S01]  /*1b70*/  ULDC UR8, c[0x0][0x214] ;  /* 0x0000850000087ab9 */ /* 0x000fe20000000800 */
[----:B------:R-:W-:Y:S01]  /*1b80*/  ULDC.64 UR6, c[0x0][0x230] ;  /* 0x00008c0000067ab9 */ /* 0x000fe20000000a00 */
[----:B------:R-:W-:Y:S02]  /*1b90*/  ISETP.GE.AND P2, PT, R88, UR8, PT ;  /* 0x0000000858007c0c */ /* 0x000fe4000bf46270 */
[----:B------:R-:W-:-:S04]  /*1ba0*/  LOP3.LUT P0, RZ, R156, UR6, RZ, 0xfc, !PT ;  /* 0x000000069cff7c12 */ /* 0x000fc8000f80fcff */
[----:B------:R-:W-:-:S07]  /*1bb0*/  LOP3.LUT P0, RZ, R157, UR7, RZ, 0xfc, P0 ;  /* 0x000000079dff7c12 */ /* 0x000fce000800fcff */
[----:B------:R-:W-:Y:S06]  /*1bc0*/  @P2 EXIT ;  /* 0x000000000000294d */ /* 0x000fec0003800000 */
[----:B------:R-:W4:Y:S01]  /*1bd0*/  LDL.LU R178, [R1+0xc8] ;  /* 0x0000c80001b27983 */ /* 0x000f220000300800 */
[----:B------:R-:W-:Y:S02]  /*1be0*/  IMAD.U32 R180, R180, 0x10000, RZ ;  /* 0x00010000b4b47824 */ /* 0x000fe400078e00ff */
[----:B------:R-:W-:Y:S01]  /*1bf0*/  IMAD.U32 R182, R182, 0x10000, RZ ;  /* 0x00010000b6b67824 */ /* 0x000fe200078e00ff */
[----:B------:R-:W2:Y:S01]  /*1c00*/  LDL.LU R164, [R1+0xa8] ;  /* 0x0000a80001a47983 */ /* 0x000ea20000300800 */
[----:B------:R-:W-:Y:S01]  /*1c10*/  IMAD.U32 R160, R160, 0x10000, RZ ;  /* 0x00010000a0a07824 */ /* 0x000fe200078e00ff */
[----:B------:R-:W-:Y:S02]  /*1c20*/  SHF.L.U32 R161, R161, 0x10, RZ ;  /* 0x00000010a1a17819 */ /* 0x000fe400000006ff */
[----:B------:R-:W-:Y:S01]  /*1c30*/  SHF.L.U32 R144, R144, 0x10, RZ ;  /* 0x0000001090907819 */ /* 0x000fe200000006ff */
[----:B------:R-:W3:Y:S01]  /*1c40*/  LDL.LU R170, [R1+0xb8] ;  /* 0x0000b80001aa7983 */ /* 0x000ee20000300800 */
[----:B------:R-:W-:-:S02]  /*1c50*/  IMAD.U32 R132, R132, 0x10000, RZ ;  /* 0x0001000084847824 */ /* 0x000fc400078e00ff */
[----:B------:R-:W-:Y:S01]  /*1c60*/  IMAD.U32 R128, R128, 0x10000, RZ ;  /* 0x0001000080807824 */ /* 0x000fe200078e00ff */
[----:B------:R0:W-:Y:S01]  /*1c70*/  STL [R1+0x2cc], R2 ;  /* 0x0002cc0201007387 */ /* 0x0001e20000100800 */
[----:B------:R-:W-:Y:S01]  /*1c80*/  SHF.L.U32 R120, R120, 0x10, RZ ;  /* 0x0000001078787819 */ /* 0x000fe200000006ff */
[----:B------:R-:W-:Y:S02]  /*1c90*/  IMAD.U32 R116, R116, 0x10000, RZ ;  /* 0x0001000074747824 */ /* 0x000fe400078e00ff */
[----:B------:R-:W-:Y:S01]  /*1ca0*/  IMAD.U32 R112, R112, 0x10000, RZ ;  /* 0x0001000070707824 */ /* 0x000fe200078e00ff */
[----:B------:R-:W-:Y:S01]  /*1cb0*/  SHF.L.U32 R108, R108, 0x10, RZ ;  /* 0x000000106c6c7819 */ /* 0x000fe200000006ff */
[----:B------:R-:W-:Y:S02]  /*1cc0*/  IMAD.U32 R104, R104, 0x10000, RZ ;  /* 0x0001000068687824 */ /* 0x000fe400078e00ff */
[----:B------:R-:W-:Y:S01]  /*1cd0*/  IMAD.U32 R100, R100, 0x10000, RZ ;  /* 0x0001000064647824 */ /* 0x000fe200078e00ff */
[----:B------:R-:W-:Y:S01]  /*1ce0*/  SHF.L.U32 R96, R96, 0x10, RZ ;  /* 0x0000001060607819 */ /* 0x000fe200000006ff */
[----:B0-----:R-:W4:Y:S01]  /*1cf0*/  LDL.LU R2, [R1+0xd0] ;  /* 0x0000d00001027983 */ /* 0x001f220000300800 */
[----:B-----5:R-:W-:Y:S01]  /*1d00*/  PRMT R247, R44, 0x7632, R247 ;  /* 0x000076322cf77816 */ /* 0x020fe200000000f7 */
[----:B------:R-:W-:Y:S01]  /*1d10*/  ULDC.U8 UR6, c[0x0][0x2a0] ;  /* 0x0000a80000067ab9 */ /* 0x000fe20000000000 */
[----:B------:R-:W-:Y:S01]  /*1d20*/  PRMT R245, R40, 0x7632, R245 ;  /* 0x0000763228f57816 */ /* 0x000fe200000000f5 */
[----:B------:R-:W2:Y:S01]  /*1d30*/  LDL.LU R188, [R1+0xd8] ;  /* 0x0000d80001bc7983 */ /* 0x000ea20000300800 */
[----:B------:R-:W-:Y:S01]  /*1d40*/  PRMT R231, R36, 0x7632, R231 ;  /* 0x0000763224e77816 */ /* 0x000fe200000000e7 */
[----:B------:R-:W-:Y:S01]  /*1d50*/  IMAD.U32 R218, R218, 0x10000, RZ ;  /* 0x00010000dada7824 */ /* 0x000fe200078e00ff */
[----:B------:R-:W-:Y:S01]  /*1d60*/  PRMT R213, R34, 0x7632, R213 ;  /* 0x0000763222d57816 */ /* 0x000fe200000000d5 */
[----:B------:R-:W2:Y:S01]  /*1d70*/  LDL.LU R156, [R1+0xf0] ;  /* 0x0000f000019c7983 */ /* 0x000ea20000300800 */
[----:B------:R-:W-:Y:S01]  /*1d80*/  PRMT R215, R38, 0x7632, R215 ;  /* 0x0000763226d77816 */ /* 0x000fe200000000d7 */
[----:B------:R-:W-:Y:S01]  /*1d90*/  IMAD.U32 R172, R172, 0x10000, RZ ;  /* 0x00010000acac7824 */ /* 0x000fe200078e00ff */
[----:B------:R-:W-:Y:S01]  /*1da0*/  PRMT R167, R20, 0x7632, R167 ;  /* 0x0000763214a77816 */ /* 0x000fe200000000a7 */
[----:B------:R-:W3:Y:S01]  /*1db0*/  LDL.LU R228, [R1+0x100] ;  /* 0x0001000001e47983 */ /* 0x000ee20000300800 */
[----:B------:R-:W-:Y:S01]  /*1dc0*/  PRMT R229, R32, 0x7632, R229 ;  /* 0x0000763220e57816 */ /* 0x000fe200000000e5 */
[----:B------:R-:W-:Y:S01]  /*1dd0*/  IMAD.U32 R154, R154, 0x10000, RZ ;  /* 0x000100009a9a7824 */ /* 0x000fe200078e00ff */
[----:B------:R-:W-:Y:S01]  /*1de0*/  PRMT R191, R29, 0x7632, R191 ;  /* 0x000076321dbf7816 */ /* 0x000fe200000000bf */
[----:B------:R-:W2:Y:S01]  /*1df0*/  LDL.LU R193, [R1+0x50] ;  /* 0x0000500001c17983 */ /* 0x000ea20000300800 */
[----:B------:R-:W-:Y:S01]  /*1e00*/  PRMT R223, R37, 0x7632, R223 ;  /* 0x0000763225df7816 */ /* 0x000fe200000000df */
[----:B------:R-:W-:Y:S01]  /*1e10*/  ULDC UR8, c[0x0][0x218] ;  /* 0x0000860000087ab9 */ /* 0x000fe20000000800 */
[----:B------:R-:W-:Y:S01]  /*1e20*/  PRMT R197, R24, 0x7632, R197 ;  /* 0x0000763218c57816 */ /* 0x000fe200000000c5 */
[----:B------:R-:W2:Y:S01]  /*1e30*/  LDL.LU R179, [R1+0x48] ;  /* 0x0000480001b37983 */ /* 0x000ea20000300800 */
[----:B------:R-:W-:Y:S01]  /*1e40*/  PRMT R159, R21, 0x7632, R159 ;  /* 0x00007632159f7816 */ /* 0x000fe2000000009f */
[----:B------:R-:W-:Y:S01]  /*1e50*/  ULDC UR7, c[0x0][0x2d8] ;  /* 0x0000b60000077ab9 */ /* 0x000fe20000000800 */
[----:B------:R-:W-:Y:S01]  /*1e60*/  PRMT R221, R33, 0x7632, R221 ;  /* 0x0000763221dd7816 */ /* 0x000fe200000000dd */
[----:B------:R-:W2:Y:S01]  /*1e70*/  LDL.LU R177, [R1+0x40] ;  /* 0x0000400001b17983 */ /* 0x000ea20000300800 */
[----:B------:R-:W-:Y:S01]  /*1e80*/  PRMT R151, R22, 0x7632, R151 ;  /* 0x0000763216977816 */ /* 0x000fe20000000097 */
[----:B------:R-:W-:Y:S01]  /*1e90*/  ULDC.64 UR10, c[0x0][0x228] ;  /* 0x00008a00000a7ab9 */ /* 0x000fe20000000a00 */
[----:B------:R-:W-:Y:S01]  /*1ea0*/  PRMT R189, R25, 0x7632, R189 ;  /* 0x0000763219bd7816 */ /* 0x000fe200000000bd */
[----:B------:R-:W2:Y:S01]  /*1eb0*/  LDL.LU R171, [R1+0x38] ;  /* 0x0000380001ab7983 */ /* 0x000ea20000300800 */
[----:B------:R-:W-:Y:S01]  /*1ec0*/  PRMT R249, R51, 0x7632, R249 ;  /* 0x0000763233f97816 */ /* 0x000fe200000000f9 */
[----:B------:R-:W-:-:S02]  /*1ed0*/  ULDC.64 UR12, c[0x0][0x230] ;  /* 0x00008c00000c7ab9 */ /* 0x000fc40000000a00 */
[----:B------:R-:W2:Y:S04]  /*1ee0*/  LDL.LU R169, [R1+0x30] ;  /* 0x0000300001a97983 */ /* 0x000ea80000300800 */
        /* <DEDUP_REMOVED lines=16> */
[----:B------:R0:W-:Y:S04]  /*1ff0*/  STL [R1+0x2c8], R0 ;  /* 0x0002c80001007387 */ /* 0x0001e80000100800 */
[----:B0-----:R-:W4:Y:S04]  /*2000*/  LDL.LU R0, [R1+0xe0] ;  /* 0x0000e00001007983 */ /* 0x001f280000300800 */
[----:B------:R4:W-:Y:S02]  /*2010*/  STL [R1+0x2c4], R180 ;  /* 0x0002c4b401007387 */ /* 0x0009e40000100800 */
[----:B----4-:R-:W-:Y:S01]  /*2020*/  IMAD.MOV.U32 R180, RZ, RZ, R0 ;  /* 0x000000ffffb47224 */ /* 0x010fe200078e0000 */
[----:B------:R-:W-:Y:S01]  /*2030*/  MOV R0, R2 ;  /* 0x0000000200007202 */ /* 0x000fe20000000f00 */
[----:B------:R-:W-:-:S05]  /*2040*/  IMAD.U32 R2, R181, 0x10000, RZ ;  /* 0x00010000b5027824 */ /* 0x000fca00078e00ff */
[----:B------:R0:W-:Y:S04]  /*2050*/  STL [R1+0x2bc], R2 ;  /* 0x0002bc0201007387 */ /* 0x0001e80000100800 */
[----:B0-----:R-:W4:Y:S04]  /*2060*/  LDL.LU R2, [R1+0x2cc] ;  /* 0x0002cc0001027983 */ /* 0x001f280000300800 */
[----:B------:R0:W-:Y:S02]  /*2070*/  STL [R1+0x2b4], R182 ;  /* 0x0002b4b601007387 */ /* 0x0001e40000100800 */
[----:B0-----:R-:W-:Y:S01]  /*2080*/  MOV R182, R0 ;  /* 0x0000000000b67202 */ /* 0x001fe20000000f00 */
[----:B------:R-:W-:-:S05]  /*2090*/  IMAD.U32 R0, R183, 0x10000, RZ ;  /* 0x00010000b7007824 */ /* 0x000fca00078e00ff */
[----:B------:R0:W-:Y:S04]  /*20a0*/  STL [R1+0x2ac], R0 ;  /* 0x0002ac0001007387 */ /* 0x0001e80000100800 */
[----:B0-----:R0:W5:Y:S04]  /*20b0*/  LDL.LU R0, [R1+0x2c8] ;  /* 0x0002c80001007983 */ /* 0x0011680000300800 */
[----:B------:R1:W-:Y:S04]  /*20c0*/  STL [R1+0x2c0], R160 ;  /* 0x0002c0a001007387 */ /* 0x0003e80000100800 */
[----:B-1----:R-:W4:Y:S01]  /*20d0*/  LDL.LU R160, [R1+0xc0] ;  /* 0x0000c00001a07983 */ /* 0x002f220000300800 */
[----:B------:R-:W-:Y:S01]  /*20e0*/  IMAD.U32 R44, R44, 0x10000, RZ ;  /* 0x000100002c2c7824 */ /* 0x000fe200078e00ff */
[----:B------:R-:W-:-:S02]  /*20f0*/  SHF.L.U32 R40, R40, 0x10, RZ ;  /* 0x0000001028287819 */ /* 0x000fc400000006ff */
[----:B------:R1:W-:Y:S01]  /*2100*/  STL [R1+0x2b8], R161 ;  /* 0x0002b8a101007387 */ /* 0x0003e20000100800 */
[----:B------:R-:W-:Y:S02]  /*2110*/  PRMT R181, R26, 0x7632, R181 ;  /* 0x000076321ab57816 */ /* 0x000fe400000000b5 */
[----:B------:R-:W-:Y:S02]  /*2120*/  PRMT R183, R30, 0x7632, R183 ;  /* 0x000076321eb77816 */ /* 0x000fe400000000b7 */
[----:B------:R-:W-:Y:S02]  /*2130*/  PRMT R241, R41, 0x7632, R241 ;  /* 0x0000763229f17816 */ /* 0x000fe400000000f1 */
[----:B------:R-:W-:Y:S02]  /*2140*/  PRMT R237, R42, 0x7632, R237 ;  /* 0x000076322aed7816 */ /* 0x000fe400000000ed */
[----:B------:R-:W-:Y:S01]  /*2150*/  PRMT R233, R43, 0x7632, R233 ;  /* 0x000076322be97816 */ /* 0x000fe200000000e9 */
[----:B-1----:R-:W-:Y:S01]  /*2160*/  IMAD.U32 R161, R162, 0x10000, RZ ;  /* 0x00010000a2a17824 */ /* 0x002fe200078e00ff */
[----:B------:R-:W-:-:S02]  /*2170*/  MOV R162, R182 ;  /* 0x000000b600a27202 */ /* 0x000fc40000000f00 */
[----:B---3--:R-:W-:Y:S01]  /*2180*/  MOV R182, R228 ;  /* 0x000000e400b67202 */ /* 0x008fe20000000f00 */
[----:B------:R-:W-:Y:S01]  /*2190*/  IMAD.U32 R228, R93, 0x10000, RZ ;  /* 0x000100005de47824 */ /* 0x000fe200078e00ff */
[----:B------:R1:W-:Y:S01]  /*21a0*/  STL [R1+0x2b0], R161 ;  /* 0x0002b0a101007387 */ /* 0x0003e20000100800 */
[----:B------:R-:W-:Y:S02]  /*21b0*/  PRMT R93, R85, 0x7632, R93 ;  /* 0x00007632555d7816 */ /* 0x000fe4000000005d */
[----:B------:R-:W-:Y:S02]  /*21c0*/  PRMT R199, R28, 0x7632, R199 ;  /* 0x000076321cc77816 */ /* 0x000fe400000000c7 */
[----:B------:R-:W-:Y:S02]  /*21d0*/  PRMT R165, R140, 0x7632, R165 ;  /* 0x000076328ca57816 */ /* 0x000fe400000000a5 */
[----:B------:R-:W-:Y:S02]  /*21e0*/  PRMT R157, R141, 0x7632, R157 ;  /* 0x000076328d9d7816 */ /* 0x000fe4000000009d */
[----:B------:R-:W-:Y:S01]  /*21f0*/  PRMT R148, R142, 0x7632, R148 ;  /* 0x000076328e947816 */ /* 0x000fe20000000094 */
[----:B-1----:R-:W-:Y:S01]  /*2200*/  IMAD.U32 R161, R163, 0x10000, RZ ;  /* 0x00010000a3a17824 */ /* 0x002fe200078e00ff */
[----:B------:R-:W-:-:S02]  /*2210*/  PRMT R243, R45, 0x7632, R243 ;  /* 0x000076322df37816 */ /* 0x000fc400000000f3 */
[----:B------:R-:W-:Y:S02]  /*2220*/  PRMT R239, R46, 0x7632, R239 ;  /* 0x000076322eef7816 */ /* 0x000fe400000000ef */
[----:B------:R1:W-:Y:S01]  /*2230*/  STL [R1+0x2a8], R161 ;  /* 0x0002a8a101007387 */ /* 0x0003e20000100800 */
[----:B------:R-:W-:Y:S02]  /*2240*/  PRMT R235, R47, 0x7632, R235 ;  /* 0x000076322feb7816 */ /* 0x000fe400000000eb */
[----:B------:R-:W-:Y:S01]  /*2250*/  SHF.L.U32 R204, R204, 0x10, RZ ;  /* 0x00000010cccc7819 */ /* 0x000fe200000006ff */
[----:B------:R3:W-:Y:S01]  /*2260*/  STL [R1+0x2a4], R144 ;  /* 0x0002a49001007387 */ /* 0x0007e20000100800 */
[----:B------:R-:W-:Y:S01]  /*2270*/  SHF.L.U32 R186, R186, 0x10, RZ ;  /* 0x00000010baba7819 */ /* 0x000fe200000006ff */
[----:B-1----:R-:W-:Y:S02]  /*2280*/  IMAD.MOV.U32 R161, RZ, RZ, R180 ;  /* 0x000000ffffa17224 */ /* 0x002fe400078e00b4 */
[----:B--2---:R-:W-:Y:S01]  /*2290*/  IMAD.MOV.U32 R180, RZ, RZ, R226 ;  /* 0x000000ffffb47224 */ /* 0x004fe200078e00e2 */
[----:B------:R-:W-:Y:S01]  /*22a0*/  MOV R226, R212 ;  /* 0x000000d400e27202 */ /* 0x000fe20000000f00 */
[----:B---3--:R-:W-:Y:S01]  /*22b0*/  IMAD.U32 R144, R145, 0x10000, RZ ;  /* 0x0001000091907824 */ /* 0x008fe200078e00ff */
[----:B------:R-:W-:Y:S01]  /*22c0*/  SHF.L.U32 R212, R95, 0x10, RZ ;  /* 0x000000105fd47819 */ /* 0x000fe200000006ff */
[----:B------:R-:W-:Y:S01]  /*22d0*/  IMAD.MOV.U32 R145, RZ, RZ, R170 ;  /* 0x000000ffff917224 */ /* 0x000fe200078e00aa */
[----:B------:R-:W-:-:S02]  /*22e0*/  PRMT R95, R87, 0x7632, R95 ;  /* 0x00007632575f7816 */ /* 0x000fc4000000005f */
[----:B------:R1:W-:Y:S01]  /*22f0*/  STL [R1+0x29c], R144 ;  /* 0x00029c9001007387 */ /* 0x0003e20000100800 */
[----:B------:R-:W-:Y:S01]  /*2300*/  ISETP.NE.AND P2, PT, RZ, UR6, PT ;  /* 0x00000006ff007c0c */ /* 0x000fe2000bf45270 */
[----:B------:R-:W-:Y:S01]  /*2310*/  IMAD.U32 R249, R249, 0x10000, RZ ;  /* 0x00010000f9f97824 */ /* 0x000fe200078e00ff */
[----:B------:R-:W-:Y:S01]  /*2320*/  SHF.L.U32 R170, R152, 0x10, RZ ;  /* 0x0000001098aa7819 */ /* 0x000fe200000006ff */
[----:B-1----:R-:W-:Y:S02]  /*2330*/  IMAD.U32 R144, R146, 0x10000, RZ ;  /* 0x0001000092907824 */ /* 0x002fe400078e00ff */
[----:B------:R-:W-:Y:S01]  /*2340*/  IMAD.U32 R146, R175, 0x10000, RZ ;  /* 0x00010000af927824 */ /* 0x000fe200078e00ff */
[----:B------:R-:W-:Y:S02]  /*2350*/  PRMT R175, R31, 0x7632, R175 ;  /* 0x000076321faf7816 */ /* 0x000fe400000000af */
[----:B------:R1:W-:Y:S02]  /*2360*/  STL [R1+0x294], R144 ;  /* 0x0002949001007387 */ /* 0x0003e40000100800 */
[----:B-1----:R-:W-:-:S02]  /*2370*/  SHF.L.U32 R144, R147, 0x10, RZ ;  /* 0x0000001093907819 */ /* 0x002fc400000006ff */
[----:B------:R-:W-:Y:S01]  /*2380*/  MOV R147, R182 ;  /* 0x000000b600937202 */ /* 0x000fe20000000f00 */
[----:B------:R-:W-:Y:S02]  /*2390*/  IMAD.MOV.U32 R182, RZ, RZ, R194 ;  /* 0x000000ffffb67224 */ /* 0x000fe400078e00c2 */
[----:B------:R1:W-:Y:S01]  /*23a0*/  STL [R1+0x28c], R144 ;  /* 0x00028c9001007387 */ /* 0x0003e20000100800 */
[----:B------:R-:W-:Y:S02]  /*23b0*/  IMAD.U32 R194, R185, 0x10000, RZ ;  /* 0x00010000b9c27824 */ /* 0x000fe400078e00ff */
[----:B------:R-:W-:Y:S01]  /*23c0*/  IMAD.U32 R185, R26, 0x10000, RZ ;  /* 0x000100001ab97824 */ /* 0x000fe200078e00ff */
[----:B------:R2:W-:Y:S01]  /*23d0*/  STL [R1+0x2a0], R132 ;  /* 0x0002a08401007387 */ /* 0x0005e20000100800 */
[----:B------:R-:W-:Y:S02]  /*23e0*/  PRMT R26, R4, 0x7632, R26 ;  /* 0x00007632041a7816 */ /* 0x000fe4000000001a */
[----:B-1----:R-:W-:-:S02]  /*23f0*/  SHF.L.U32 R144, R155, 0x10, RZ ;  /* 0x000000109b907819 */ /* 0x002fc400000006ff */
[----:B------:R-:W-:Y:S01]  /*2400*/  SHF.L.U32 R155, R22, 0x10, RZ ;  /* 0x00000010169b7819 */ /* 0x000fe200000006ff */
[----:B--2---:R-:W-:Y:S01]  /*2410*/  IMAD.U32 R132, R133, 0x10000, RZ ;  /* 0x0001000085847824 */ /* 0x004fe200078e00ff */
[----:B------:R-:W-:Y:S01]  /*2420*/  PRMT R22, R8, 0x7632, R22 ;  /* 0x0000763208167816 */ /* 0x000fe20000000016 */
[----:B------:R-:W-:Y:S02]  /*2430*/  IMAD.MOV.U32 R133, RZ, RZ, R161 ;  /* 0x000000ffff857224 */ /* 0x000fe400078e00a1 */
[----:B------:R-:W-:Y:S01]  /*2440*/  IMAD.MOV.U32 R161, RZ, RZ, R180 ;  /* 0x000000ffffa17224 */ /* 0x000fe200078e00b4 */
[----:B------:R1:W-:Y:S01]  /*2450*/  STL [R1+0x298], R132 ;  /* 0x0002988401007387 */ /* 0x0003e20000100800 */
[----:B------:R-:W-:Y:S02]  /*2460*/  SHF.L.U32 R180, R207, 0x10, RZ ;  /* 0x00000010cfb47819 */ /* 0x000fe400000006ff */
[----:B------:R-:W-:Y:S02]  /*2470*/  PRMT R207, R39, 0x7632, R207 ;  /* 0x0000763227cf7816 */ /* 0x000fe400000000cf */
[----:B-1----:R-:W-:-:S02]  /*2480*/  SHF.L.U32 R132, R134, 0x10, RZ ;  /* 0x0000001086847819 */ /* 0x002fc400000006ff */
[----:B------:R-:W-:Y:S01]  /*2490*/  MOV R134, R162 ;  /* 0x000000a200867202 */ /* 0x000fe20000000f00 */
[----:B------:R-:W-:Y:S02]  /*24a0*/  IMAD.U32 R162, R153, 0x10000, RZ ;  /* 0x0001000099a27824 */ /* 0x000fe400078e00ff */
[----:B------:R1:W-:Y:S01]  /*24b0*/  STL [R1+0x290], R132 ;  /* 0x0002908401007387 */ /* 0x0003e20000100800 */
[----:B------:R-:W-:Y:S02]  /*24c0*/  IMAD.U32 R153, R142, 0x10000, RZ ;  /* 0x000100008e997824 */ /* 0x000fe400078e00ff */
[----:B-1----:R-:W-:Y:S01]  /*24d0*/  IMAD.U32 R132, R135, 0x10000, RZ ;  /* 0x0001000087847824 */ /* 0x002fe200078e00ff */
[----:B------:R-:W-:Y:S01]  /*24e0*/  MOV R135, R178 ;  /* 0x000000b200877202 */ /* 0x000fe20000000f00 */
[----:B------:R-:W-:Y:S02]  /*24f0*/  IMAD.U32 R178, R187, 0x10000, RZ ;  /* 0x00010000bbb27824 */ /* 0x000fe400078e00ff */
[----:B------:R-:W-:Y:S01]  /*2500*/  IMAD.U32 R187, R30, 0x10000, RZ ;  /* 0x000100001ebb7824 */ /* 0x000fe200078e00ff */
[----:B------:R-:W-:Y:S01]  /*2510*/  STL [R1+0x288], R132 ;  /* 0x0002888401007387 */ /* 0x000fe20000100800 */
[----:B------:R-:W-:-:S03]  /*2520*/  PRMT R30, R10, 0x7632, R30 ;  /* 0x000076320a1e7816 */ /* 0x000fc6000000001e */
[----:B------:R1:W-:Y:S02]  /*2530*/  STL [R1+0x284], R128 ;  /* 0x0002848001007387 */ /* 0x0003e40000100800 */
[----:B-1----:R-:W-:Y:S02]  /*2540*/  SHF.L.U32 R128, R129, 0x10, RZ ;  /* 0x0000001081807819 */ /* 0x002fe400000006ff */
[----:B------:R-:W-:Y:S02]  /*2550*/  MOV R129, R226 ;  /* 0x000000e200817202 */ /* 0x000fe40000000f00 */
[----:B------:R-:W-:Y:S01]  /*2560*/  SHF.L.U32 R226, R217, 0x10, RZ ;  /* 0x00000010d9e27819 */ /* 0x000fe200000006ff */
[----:B------:R1:W-:Y:S01]  /*2570*/  STL [R1+0x27c], R128 ;  /* 0x00027c8001007387 */ /* 0x0003e20000100800 */
[----:B------:R-:W-:Y:S02]  /*2580*/  SHF.L.U32 R217, R34, 0x10, RZ ;  /* 0x0000001022d97819 */ /* 0x000fe400000006ff */
[----:B------:R-:W-:Y:S01]  /*2590*/  PRMT R34, R23, 0x7632, R34 ;  /* 0x0000763217227816 */ /* 0x000fe20000000022 */
[----:B-1----:R-:W-:-:S02]  /*25a0*/  IMAD.U32 R128, R130, 0x10000, RZ ;  /* 0x0001000082807824 */ /* 0x002fc400078e00ff */
[----:B------:R-:W-:Y:S02]  /*25b0*/  IMAD.MOV.U32 R130, RZ, RZ, R210 ;  /* 0x000000ffff827224 */ /* 0x000fe400078e00d2 */
[----:B------:R-:W-:Y:S01]  /*25c0*/  IMAD.U32 R210, R219, 0x10000, RZ ;  /* 0x00010000dbd27824 */ /* 0x000fe200078e00ff */
[----:B------:R1:W-:Y:S01]  /*25d0*/  STL [R1+0x274], R128 ;  /* 0x0002748001007387 */ /* 0x0003e20000100800 */
[----:B------:R-:W-:Y:S01]  /*25e0*/  IMAD.U32 R219, R38, 0x10000, RZ ;  /* 0x0001000026db7824 */ /* 0x000fe200078e00ff */
[----:B------:R-:W-:Y:S02]  /*25f0*/  SHF.L.U32 R38, R32, 0x10, RZ ;  /* 0x0000001020267819 */ /* 0x000fe400000006ff */
[----:B------:R-:W-:Y:S01]  /*2600*/  PRMT R32, R15, 0x7632, R32 ;  /* 0x000076320f207816 */ /* 0x000fe20000000020 */
[----:B-1----:R-:W-:Y:S02]  /*2610*/  IMAD.U32 R128, R131, 0x10000, RZ ;  /* 0x0001000083807824 */ /* 0x002fe400078e00ff */
[----:B------:R-:W-:-:S02]  /*2620*/  IMAD.MOV.U32 R131, RZ, RZ, R202 ;  /* 0x000000ffff837224 */ /* 0x000fc400078e00ca */
[----:B----4-:R-:W-:Y:S01]  /*2630*/  IMAD.MOV.U32 R163, RZ, RZ, R160 ;  /* 0x000000ffffa37224 */ /* 0x010fe200078e00a0 */
[----:B------:R1:W-:Y:S01]  /*2640*/  STL [R1+0x26c], R128 ;  /* 0x00026c8001007387 */ /* 0x0003e20000100800 */
[----:B------:R-:W-:Y:S02]  /*2650*/  IMAD.MOV.U32 R160, RZ, RZ, R156 ;  /* 0x000000ffffa07224 */ /* 0x000fe400078e009c */
[----:B------:R-:W-:Y:S01]  /*2660*/  IMAD.MOV.U32 R156, RZ, RZ, R220 ;  /* 0x000000ffff9c7224 */ /* 0x000fe200078e00dc */
[----:B------:R2:W-:Y:S01]  /*2670*/  STL [R1+0x280], R120 ;  /* 0x0002807801007387 */ /* 0x0005e20000100800 */
[----:B------:R-:W-:Y:S01]  /*2680*/  IMAD.U32 R220, R94, 0x10000, RZ ;  /* 0x000100005edc7824 */ /* 0x000fe200078e00ff */
[----:B------:R-:W-:Y:S01]  /*2690*/  PRMT R94, R86, 0x7632, R94 ;  /* 0x00007632565e7816 */ /* 0x000fe2000000005e */
[----:B------:R-:W-:Y:S01]  /*26a0*/  IMAD.MOV.U32 R132, RZ, RZ, R160 ;  /* 0x000000ffff847224 */ /* 0x000fe200078e00a0 */
[----:B------:R-:W-:Y:S01]  /*26b0*/  LOP3.LUT R2, R2, 0xffffffbf, RZ, 0xc0, !PT ;  /* 0xffffffbf02027812 */ /* 0x000fe200078ec0ff */
[----:B------:R-:W-:-:S02]  /*26c0*/  IMAD.MOV.U32 R160, RZ, RZ, R156 ;  /* 0x000000ffffa07224 */ /* 0x000fc400078e009c */
[----:B-1----:R-:W-:Y:S02]  /*26d0*/  IMAD.MOV.U32 R128, RZ, RZ, R163 ;  /* 0x000000ffff807224 */ /* 0x002fe400078e00a3 */
[----:B------:R-:W-:Y:S01]  /*26e0*/  IMAD.MOV.U32 R163, RZ, RZ, R164 ;  /* 0x000000ffffa37224 */ /* 0x000fe200078e00a4 */
[----:B------:R-:W-:Y:S01]  /*26f0*/  SHF.L.U32 R164, R173, 0x10, RZ ;  /* 0x00000010ada47819 */ /* 0x000fe200000006ff */
[----:B--2---:R-:W-:Y:S01]  /*2700*/  IMAD.U32 R120, R121, 0x10000, RZ ;  /* 0x0001000079787824 */ /* 0x004fe200078e00ff */
[----:B------:R-:W-:Y:S01]  /*2710*/  PRMT R173, R27, 0x7632, R173 ;  /* 0x000076321bad7816 */ /* 0x000fe200000000ad */
[----:B------:R-:W-:Y:S01]  /*2720*/  IMAD.MOV.U32 R121, RZ, RZ, R188 ;  /* 0x000000ffff797224 */ /* 0x000fe200078e00bc */
[----:B------:R-:W-:Y:S01]  /*2730*/  SHF.L.U32 R160, R160, 0x10, RZ ;  /* 0x00000010a0a07819 */ /* 0x000fe200000006ff */
[----:B------:R-:W-:Y:S01]  /*2740*/  IMAD.U32 R188, R206, 0x10000, RZ ;  /* 0x00010000cebc7824 */ /* 0x000fe200078e00ff */
[----:B------:R1:W-:Y:S01]  /*2750*/  STL [R1+0x278], R120 ;  /* 0x0002787801007387 */ /* 0x0003e20000100800 */
[----:B------:R-:W-:Y:S01]  /*2760*/  IMAD.U32 R202, R184, 0x10000, RZ ;  /* 0x00010000b8ca7824 */ /* 0x000fe200078e00ff */
[----:B------:R-:W-:Y:S01]  /*2770*/  SHF.L.U32 R152, R134, 0x10, RZ ;  /* 0x0000001086987819 */ /* 0x000fe200000006ff */
[----:B------:R-:W-:-:S02]  /*2780*/  IMAD.U32 R156, R174, 0x10000, RZ ;  /* 0x00010000ae9c7824 */ /* 0x000fc400078e00ff */
[----:B-1----:R-:W-:Y:S02]  /*2790*/  IMAD.U32 R120, R122, 0x10000, RZ ;  /* 0x000100007a787824 */ /* 0x002fe400078e00ff */
[----:B------:R-:W-:Y:S02]  /*27a0*/  IMAD.MOV.U32 R122, RZ, RZ, R135 ;  /* 0x000000ffff7a7224 */ /* 0x000fe400078e0087 */
[----:B------:R-:W-:Y:S01]  /*27b0*/  IMAD.MOV.U32 R135, RZ, RZ, R163 ;  /* 0x000000ffff877224 */ /* 0x000fe200078e00a3 */
[----:B------:R1:W-:Y:S01]  /*27c0*/  STL [R1+0x270], R120 ;  /* 0x0002707801007387 */ /* 0x0003e20000100800 */
[----:B------:R-:W-:Y:S02]  /*27d0*/  MOV R163, R227 ;  /* 0x000000e300a37202 */ /* 0x000fe40000000f00 */
[----:B------:R-:W-:Y:S02]  /*27e0*/  SHF.L.U32 R227, R37, 0x10, RZ ;  /* 0x0000001025e37819 */ /* 0x000fe400000006ff */
[----:B------:R-:W-:-:S02]  /*27f0*/  PRMT R37, R7, 0x7632, R37 ;  /* 0x0000763207257816 */ /* 0x000fc40000000025 */
[----:B-1----:R-:W-:Y:S02]  /*2800*/  SHF.L.U32 R120, R123, 0x10, RZ ;  /* 0x000000107b787819 */ /* 0x002fe400000006ff */
[----:B------:R-:W-:Y:S01]  /*2810*/  MOV R123, R145 ;  /* 0x00000091007b7202 */ /* 0x000fe20000000f00 */
[----:B------:R-:W-:Y:S02]  /*2820*/  IMAD.MOV.U32 R145, RZ, RZ, R161 ;  /* 0x000000ffff917224 */ /* 0x000fe400078e00a1 */
[----:B------:R1:W-:Y:S01]  /*2830*/  STL [R1+0x268], R120 ;  /* 0x0002687801007387 */ /* 0x0003e20000100800 */
[----:B------:R-:W-:Y:S02]  /*2840*/  IMAD.MOV.U32 R161, RZ, RZ, R225 ;  /* 0x000000ffffa17224 */ /* 0x000fe400078e00e1 */
[----:B------:R-:W-:Y:S01]  /*2850*/  IMAD.MOV.U32 R225, RZ, RZ, R211 ;  /* 0x000000ffffe17224 */ /* 0x000fe200078e00d3 */
[----:B------:R2:W-:Y:S01]  /*2860*/  STL [R1+0x264], R116 ;  /* 0x0002647401007387 */ /* 0x0005e20000100800 */
[----:B------:R-:W-:Y:S01]  /*2870*/  IMAD.U32 R211, R39, 0x10000, RZ ;  /* 0x0001000027d37824 */ /* 0x000fe200078e00ff */
[----:B-1----:R-:W-:Y:S01]  /*2880*/  MOV R120, R196 ;  /* 0x000000c400787202 */ /* 0x002fe20000000f00 */
[----:B------:R-:W-:Y:S01]  /*2890*/  IMAD.U32 R196, R205, 0x10000, RZ ;  /* 0x00010000cdc47824 */ /* 0x000fe200078e00ff */
[----:B------:R-:W-:Y:S01]  /*28a0*/  PRMT R205, R35, 0x7632, R205 ;  /* 0x0000763223cd7816 */ /* 0x000fe200000000cd */
[----:B--2---:R-:W-:-:S02]  /*28b0*/  IMAD.U32 R116, R117, 0x10000, RZ ;  /* 0x0001000075747824 */ /* 0x004fc400078e00ff */
[----:B------:R-:W-:Y:S02]  /*28c0*/  IMAD.MOV.U32 R117, RZ, RZ, R145 ;  /* 0x000000ffff757224 */ /* 0x000fe400078e0091 */
[----:B------:R-:W-:Y:S01]  /*28d0*/  IMAD.U32 R145, R23, 0x10000, RZ ;  /* 0x0001000017917824 */ /* 0x000fe200078e00ff */
[----:B------:R1:W-:Y:S01]  /*28e0*/  STL [R1+0x25c], R116 ;  /* 0x00025c7401007387 */ /* 0x0003e20000100800 */
[----:B------:R-:W-:Y:S02]  /*28f0*/  PRMT R23, R9, 0x7632, R23 ;  /* 0x0000763209177816 */ /* 0x000fe40000000017 */
[----:B-1----:R-:W-:Y:S02]  /*2900*/  SHF.L.U32 R116, R118, 0x10, RZ ;  /* 0x0000001076747819 */ /* 0x002fe400000006ff */
[----:B------:R-:W-:Y:S01]  /*2910*/  MOV R118, R163 ;  /* 0x000000a300767202 */ /* 0x000fe20000000f00 */
[----:B------:R-:W-:Y:S01]  /*2920*/  IMAD.U32 R163, R21, 0x10000, RZ ;  /* 0x0001000015a37824 */ /* 0x000fe200078e00ff */
[----:B------:R-:W-:Y:S01]  /*2930*/  PRMT R21, R16, 0x7632, R21 ;  /* 0x0000763210157816 */ /* 0x000fe20000000015 */
[----:B------:R1:W-:Y:S02]  /*2940*/  STL [R1+0x254], R116 ;  /* 0x0002547401007387 */ /* 0x0003e40000100800 */
[----:B-1----:R-:W-:-:S02]  /*2950*/  IMAD.U32 R116, R119, 0x10000, RZ ;  /* 0x0001000077747824 */ /* 0x002fc400078e00ff */
[----:B------:R-:W-:Y:S01]  /*2960*/  IMAD.MOV.U32 R119, RZ, RZ, R161 ;  /* 0x000000ffff777224 */ /* 0x000fe200078e00a1 */
[----:B------:R-:W-:Y:S02]  /*2970*/  SHF.L.U32 R161, R141, 0x10, RZ ;  /* 0x000000108da17819 */ /* 0x000fe400000006ff */
[----:B------:R1:W-:Y:S04]  /*2980*/  STL [R1+0x24c], R116 ;  /* 0x00024c7401007387 */ /* 0x0003e80000100800 */
[----:B------:R2:W-:Y:S01]  /*2990*/  STL [R1+0x260], R112 ;  /* 0x0002607001007387 */ /* 0x0005e20000100800 */
[----:B------:R-:W-:Y:S02]  /*29a0*/  IMAD.U32 R206, R118, 0x10000, RZ ;  /* 0x0001000076ce7824 */ /* 0x000fe400078e00ff */
[----:B-1----:R-:W-:-:S02]  /*29b0*/  IMAD.MOV.U32 R116, RZ, RZ, R135 ;  /* 0x000000ffff747224 */ /* 0x002fc400078e0087 */
[----:B------:R-:W-:Y:S01]  /*29c0*/  IMAD.U32 R135, R8, 0x10000, RZ ;  /* 0x0001000008877824 */ /* 0x000fe200078e00ff */
[----:B--2---:R-:W-:Y:S01]  /*29d0*/  SHF.L.U32 R112, R113, 0x10, RZ ;  /* 0x0000001071707819 */ /* 0x004fe200000006ff */
[----:B------:R-:W-:Y:S01]  /*29e0*/  IMAD.U32 R8, R11, 0x10000, RZ ;  /* 0x000100000b087824 */ /* 0x000fe200078e00ff */
[----:B------:R-:W-:Y:S01]  /*29f0*/  MOV R113, R209 ;  /* 0x000000d100717202 */ /* 0x000fe20000000f00 */
[----:B------:R-:W-:Y:S01]  /*2a00*/  IMAD.U32 R209, R35, 0x10000, RZ ;  /* 0x0001000023d17824 */ /* 0x000fe200078e00ff */
[----:B------:R-:W-:Y:S01]  /*2a10*/  PRMT R35, R11, 0x7632, R35 ;  /* 0x000076320b237816 */ /* 0x000fe20000000023 */
[----:B------:R1:W-:Y:S01]  /*2a20*/  STL [R1+0x258], R112 ;  /* 0x0002587001007387 */ /* 0x0003e20000100800 */
[----:B------:R-:W-:Y:S02]  /*2a30*/  IMAD.U32 R11, R14, 0x10000, RZ ;  /* 0x000100000e0b7824 */ /* 0x000fe400078e00ff */
[----:B-1----:R-:W-:Y:S02]  /*2a40*/  IMAD.U32 R112, R114, 0x10000, RZ ;  /* 0x0001000072707824 */ /* 0x002fe400078e00ff */
[----:B------:R-:W-:-:S02]  /*2a50*/  IMAD.MOV.U32 R114, RZ, RZ, R203 ;  /* 0x000000ffff727224 */ /* 0x000fc400078e00cb */
[----:B------:R-:W-:Y:S01]  /*2a60*/  IMAD.U32 R203, R28, 0x10000, RZ ;  /* 0x000100001ccb7824 */ /* 0x000fe200078e00ff */
[----:B------:R1:W-:Y:S01]  /*2a70*/  STL [R1+0x250], R112 ;  /* 0x0002507001007387 */ /* 0x0003e20000100800 */
[----:B------:R-:W-:Y:S01]  /*2a80*/  PRMT R28, R14, 0x7632, R28 ;  /* 0x000076320e1c7816 */ /* 0x000fe2000000001c */
[----:B------:R-:W-:Y:S02]  /*2a90*/  IMAD.U32 R14, R17, 0x10000, RZ ;  /* 0x00010000110e7824 */ /* 0x000fe400078e00ff */
[----:B-1----:R-:W-:Y:S02]  /*2aa0*/  IMAD.U32 R112, R115, 0x10000, RZ ;  /* 0x0001000073707824 */ /* 0x002fe400078e00ff */
[----:B------:R-:W-:Y:S01]  /*2ab0*/  IMAD.MOV.U32 R115, RZ, RZ, R201 ;  /* 0x000000ffff737224 */ /* 0x000fe200078e00c9 */
[----:B------:R-:W-:Y:S02]  /*2ac0*/  SHF.L.U32 R201, R24, 0x10, RZ ;  /* 0x0000001018c97819 */ /* 0x000fe400000006ff */
[----:B------:R1:W-:Y:S01]  /*2ad0*/  STL [R1+0x248], R112 ;  /* 0x0002487001007387 */ /* 0x0003e20000100800 */
[----:B------:R-:W-:-:S03]  /*2ae0*/  PRMT R24, R13, 0x7632, R24 ;  /* 0x000076320d187816 */ /* 0x000fc60000000018 */
[----:B------:R2:W-:Y:S01]  /*2af0*/  STL [R1+0x244], R108 ;  /* 0x0002446c01007387 */ /* 0x0005e20000100800 */
[----:B-1----:R-:W-:Y:S02]  /*2b00*/  IMAD.MOV.U32 R112, RZ, RZ, R225 ;  /* 0x000000ffff707224 */ /* 0x002fe400078e00e1 */
[----:B------:R-:W-:Y:S01]  /*2b10*/  IMAD.U32 R225, R33, 0x10000, RZ ;  /* 0x0001000021e17824 */ /* 0x000fe200078e00ff */
[----:B------:R-:W-:Y:S01]  /*2b20*/  PRMT R33, R19, 0x7632, R33 ;  /* 0x0000763213217816 */ /* 0x000fe20000000021 */
[----:B--2---:R-:W-:Y:S02]  /*2b30*/  IMAD.U32 R108, R109, 0x10000, RZ ;  /* 0x000100006d6c7824 */ /* 0x004fe400078e00ff */
[----:B------:R-:W-:Y:S02]  /*2b40*/  IMAD.MOV.U32 R109, RZ, RZ, R193 ;  /* 0x000000ffff6d7224 */ /* 0x000fe400078e00c1 */
[----:B------:R-:W-:Y:S01]  /*2b50*/  IMAD.U32 R193, R25, 0x10000, RZ ;  /* 0x0001000019c17824 */ /* 0x000fe200078e00ff */
[----:B------:R1:W-:Y:S01]  /*2b60*/  STL [R1+0x23c], R108 ;  /* 0x00023c6c01007387 */ /* 0x0003e20000100800 */
[----:B------:R-:W-:Y:S01]  /*2b70*/  PRMT R25, R17, 0x7632, R25 ;  /* 0x0000763211197816 */ /* 0x000fe20000000019 */
[----:B------:R-:W-:-:S02]  /*2b80*/  IMAD.MOV.U32 R17, RZ, RZ, R88 ;  /* 0x000000ffff117224 */ /* 0x000fc400078e0058 */
[----:B-1----:R-:W-:Y:S02]  /*2b90*/  IMAD.U32 R108, R110, 0x10000, RZ ;  /* 0x000100006e6c7824 */ /* 0x002fe400078e00ff */
[----:B------:R-:W-:Y:S02]  /*2ba0*/  IMAD.MOV.U32 R110, RZ, RZ, R179 ;  /* 0x000000ffff6e7224 */ /* 0x000fe400078e00b3 */
[----:B------:R-:W-:Y:S01]  /*2bb0*/  IMAD.U32 R179, R31, 0x10000, RZ ;  /* 0x000100001fb37824 */ /* 0x000fe200078e00ff */
[----:B------:R1:W-:Y:S01]  /*2bc0*/  STL [R1+0x234], R108 ;  /* 0x0002346c01007387 */ /* 0x0003e20000100800 */
[----:B------:R-:W-:Y:S02]  /*2bd0*/  PRMT R31, R5, 0x7632, R31 ;  /* 0x00007632051f7816 */ /* 0x000fe4000000001f */
[----:B-1----:R-:W-:Y:S02]  /*2be0*/  SHF.L.U32 R108, R111, 0x10, RZ ;  /* 0x000000106f6c7819 */ /* 0x002fe400000006ff */
[----:B------:R-:W-:-:S02]  /*2bf0*/  MOV R111, R177 ;  /* 0x000000b1006f7202 */ /* 0x000fc40000000f00 */
[----:B------:R-:W-:Y:S01]  /*2c00*/  SHF.L.U32 R177, R27, 0x10, RZ ;  /* 0x000000101bb17819 */ /* 0x000fe200000006ff */
[----:B------:R1:W-:Y:S01]  /*2c10*/  STL [R1+0x194], R108 ;  /* 0x0001946c01007387 */ /* 0x0003e20000100800 */
[C---:B------:R-:W-:Y:S01]  /*2c20*/  PRMT R27, R143.reuse, 0x7632, R27 ;  /* 0x000076328f1b7816 */ /* 0x040fe2000000001b */
[----:B------:R-:W-:Y:S02]  /*2c30*/  IMAD.U32 R143, R143, 0x10000, RZ ;  /* 0x000100008f8f7824 */ /* 0x000fe400078e00ff */
[----:B------:R2:W-:Y:S01]  /*2c40*/  STL [R1+0x240], R104 ;  /* 0x0002406801007387 */ /* 0x0005e20000100800 */
[----:B-1----:R-:W-:Y:S02]  /*2c50*/  MOV R108, R195 ;  /* 0x000000c3006c7202 */ /* 0x002fe40000000f00 */
[----:B------:R-:W-:Y:S01]  /*2c60*/  SHF.L.U32 R195, R29, 0x10, RZ ;  /* 0x000000101dc37819 */ /* 0x000fe200000006ff */
[----:B--2---:R-:W-:Y:S01]  /*2c70*/  IMAD.U32 R104, R105, 0x10000, RZ ;  /* 0x0001000069687824 */ /* 0x004fe200078e00ff */
[----:B------:R-:W-:Y:S01]  /*2c80*/  PRMT R29, R18, 0x7632, R29 ;  /* 0x00007632121d7816 */ /* 0x000fe2000000001d */
[----:B------:R-:W-:Y:S01]  /*2c90*/  IMAD.MOV.U32 R105, RZ, RZ, R169 ;  /* 0x000000ffff697224 */ /* 0x000fe200078e00a9 */
[----:B------:R-:W-:Y:S01]  /*2ca0*/  SHF.L.U32 R184, R121, 0x10, RZ ;  /* 0x0000001079b87819 */ /* 0x000fe200000006ff */
[----:B------:R-:W-:Y:S01]  /*2cb0*/  IMAD.U32 R169, R140, 0x10000, RZ ;  /* 0x000100008ca97824 */ /* 0x000fe200078e00ff */
[----:B------:R1:W-:Y:S02]  /*2cc0*/  STL [R1+0x238], R104 ;  /* 0x0002386801007387 */ /* 0x0003e40000100800 */
[----:B-1----:R-:W-:-:S02]  /*2cd0*/  SHF.L.U32 R104, R106, 0x10, RZ ;  /* 0x000000106a687819 */ /* 0x002fc400000006ff */
[----:B------:R-:W-:Y:S02]  /*2ce0*/  MOV R106, R138 ;  /* 0x0000008a006a7202 */ /* 0x000fe40000000f00 */
[----:B------:R-:W-:Y:S01]  /*2cf0*/  SHF.L.U32 R138, R4, 0x10, RZ ;  /* 0x00000010048a7819 */ /* 0x000fe200000006ff */
[----:B------:R1:W-:Y:S01]  /*2d00*/  STL [R1+0x19c], R104 ;  /* 0x00019c6801007387 */ /* 0x0003e20000100800 */
[----:B------:R-:W-:Y:S02]  /*2d10*/  IMAD.U32 R4, R6, 0x10000, RZ ;  /* 0x0001000006047824 */ /* 0x000fe400078e00ff */
[----:B-1----:R-:W-:Y:S02]  /*2d20*/  IMAD.U32 R104, R107, 0x10000, RZ ;  /* 0x000100006b687824 */ /* 0x002fe400078e00ff */
[----:B------:R-:W-:Y:S02]  /*2d30*/  IMAD.MOV.U32 R107, RZ, RZ, R3 ;  /* 0x000000ffff6b7224 */ /* 0x000fe400078e0003 */
[----:B------:R-:W-:Y:S01]  /*2d40*/  IMAD.U32 R3, R5, 0x10000, RZ ;  /* 0x0001000005037824 */ /* 0x000fe200078e00ff */
[----:B------:R1:W-:Y:S01]  /*2d50*/  STL [R1+0x18c], R104 ;  /* 0x00018c6801007387 */ /* 0x0003e20000100800 */
[----:B------:R-:W-:-:S02]  /*2d60*/  SHF.L.U32 R5, R7, 0x10, RZ ;  /* 0x0000001007057819 */ /* 0x000fc400000006ff */
[----:B------:R-:W-:Y:S01]  /*2d70*/  SHF.L.U32 R7, R10, 0x10, RZ ;  /* 0x000000100a077819 */ /* 0x000fe200000006ff */
[----:B------:R2:W-:Y:S01]  /*2d80*/  STL [R1+0x184], R100 ;  /* 0x0001846401007387 */ /* 0x0005e20000100800 */
[----:B------:R-:W-:Y:S02]  /*2d90*/  SHF.L.U32 R10, R13, 0x10, RZ ;  /* 0x000000100d0a7819 */ /* 0x000fe400000006ff */
[----:B------:R-:W-:Y:S02]  /*2da0*/  SHF.L.U32 R13, R16, 0x10, RZ ;  /* 0x00000010100d7819 */ /* 0x000fe400000006ff */
[----:B------:R-:W-:Y:S01]  /*2db0*/  SHF.L.U32 R16, R19, 0x10, RZ ;  /* 0x0000001013107819 */ /* 0x000fe200000006ff */
[----:B-1----:R-:W-:Y:S02]  /*2dc0*/  IMAD.MOV.U32 R104, RZ, RZ, R171 ;  /* 0x000000ffff687224 */ /* 0x002fe400078e00ab */
[----:B------:R-:W-:Y:S01]  /*2dd0*/  IMAD.U32 R171, R20, 0x10000, RZ ;  /* 0x0001000014ab7824 */ /* 0x000fe200078e00ff */
[----:B------:R-:W-:-:S02]  /*2de0*/  PRMT R20, R12, 0x7632, R20 ;  /* 0x000076320c147816 */ /* 0x000fc40000000014 */
[----:B--2---:R-:W-:-:S05]  /*2df0*/  SHF.L.U32 R100, R101, 0x10, RZ ;  /* 0x0000001065647819 */ /* 0x004fca00000006ff */
[----:B------:R1:W-:Y:S02]  /*2e00*/  STL [R1+0x174], R100 ;  /* 0x0001746401007387 */ /* 0x0003e40000100800 */
[----:B-1----:R-:W-:-:S05]  /*2e10*/  IMAD.U32 R100, R102, 0x10000, RZ ;  /* 0x0001000066647824 */ /* 0x002fca00078e00ff */
[----:B------:R1:W-:Y:S02]  /*2e20*/  STL [R1+0x164], R100 ;  /* 0x0001646401007387 */ /* 0x0003e40000100800 */
[----:B-1----:R-:W-:-:S05]  /*2e30*/  IMAD.U32 R100, R103, 0x10000, RZ ;  /* 0x0001000067647824 */ /* 0x002fca00078e00ff */
[----:B------:R-:W-:Y:S04]  /*2e40*/  STL [R1+0x154], R100 ;  /* 0x0001546401007387 */ /* 0x000fe80000100800 */
[----:B------:R1:W-:Y:S02]  /*2e50*/  STL [R1+0x17c], R96 ;  /* 0x00017c6001007387 */ /* 0x0003e40000100800 */
[----:B-1----:R-:W-:-:S05]  /*2e60*/  IMAD.U32 R96, R97, 0x10000, RZ ;  /* 0x0001000061607824 */ /* 0x002fca00078e00ff */
[----:B------:R1:W-:Y:S02]  /*2e70*/  STL [R1+0x16c], R96 ;  /* 0x00016c6001007387 */ /* 0x0003e40000100800 */
[----:B-1----:R-:W-:-:S05]  /*2e80*/  IMAD.U32 R96, R98, 0x10000, RZ ;  /* 0x0001000062607824 */ /* 0x002fca00078e00ff */
[----:B------:R1:W-:Y:S02]  /*2e90*/  STL [R1+0x15c], R96 ;  /* 0x00015c6001007387 */ /* 0x0003e40000100800 */
[----:B-1----:R-:W-:-:S05]  /*2ea0*/  SHF.L.U32 R96, R99, 0x10, RZ ;  /* 0x0000001063607819 */ /* 0x002fca00000006ff */
[----:B------:R1:W-:Y:S02]  /*2eb0*/  STL [R1+0x14c], R96 ;  /* 0x00014c6001007387 */ /* 0x0003e40000100800 */
[----:B-1----:R-:W-:Y:S01]  /*2ec0*/  IMAD.U32 R96, R92, 0x10000, RZ ;  /* 0x000100005c607824 */ /* 0x002fe200078e00ff */
[----:B------:R-:W-:-:S04]  /*2ed0*/  PRMT R92, R84, 0x7632, R92 ;  /* 0x00007632545c7816 */ /* 0x000fc8000000005c */
[----:B------:R1:W-:Y:S02]  /*2ee0*/  STL [R1+0x144], R96 ;  /* 0x0001446001007387 */ /* 0x0003e40000100800 */
[----:B-1----:R-:W-:-:S05]  /*2ef0*/  IMAD.U32 R96, R216, 0x10000, RZ ;  /* 0x00010000d8607824 */ /* 0x002fca00078e00ff */
[----:B------:R1:W-:Y:S02]  /*2f00*/  STL [R1+0x13c], R96 ;  /* 0x00013c6001007387 */ /* 0x0003e40000100800 */
[----:B-1----:R-:W-:Y:S01]  /*2f10*/  IMAD.U32 R96, R84, 0x10000, RZ ;  /* 0x0001000054607824 */ /* 0x002fe200078e00ff */
[----:B------:R-:W-:-:S04]  /*2f20*/  PRMT R84, R80, 0x7632, R84 ;  /* 0x0000763250547816 */ /* 0x000fc80000000054 */
[----:B------:R1:W-:Y:S02]  /*2f30*/  STL [R1+0x230], R96 ;  /* 0x0002306001007387 */ /* 0x0003e40000100800 */
[----:B-1----:R-:W-:Y:S01]  /*2f40*/  IMAD.U32 R96, R85, 0x10000, RZ ;  /* 0x0001000055607824 */ /* 0x002fe200078e00ff */
[----:B------:R-:W-:-:S04]  /*2f50*/  PRMT R85, R83, 0x7632, R85 ;  /* 0x0000763253557816 */ /* 0x000fc80000000055 */
[----:B------:R1:W-:Y:S02]  /*2f60*/  STL [R1+0x22c], R96 ;  /* 0x00022c6001007387 */ /* 0x0003e40000100800 */
[----:B-1----:R-:W-:Y:S02]  /*2f70*/  SHF.L.U32 R96, R86, 0x10, RZ ;  /* 0x0000001056607819 */ /* 0x002fe400000006ff */
[----:B------:R-:W-:-:S03]  /*2f80*/  PRMT R86, R78, 0x7632, R86 ;  /* 0x000076324e567816 */ /* 0x000fc60000000056 */
        /* <DEDUP_REMOVED lines=26> */
[C---:B------:R-:W-:Y:S01]  /*3130*/  PRMT R79, R71.reuse, 0x7632, R79 ;  /* 0x00007632474f7816 */ /* 0x040fe2000000004f */
[----:B------:R-:W-:Y:S02]  /*3140*/  IMAD.U32 R71, R71, 0x10000, RZ ;  /* 0x0001000047477824 */ /* 0x000fe400078e00ff */
        /* <DEDUP_REMOVED lines=21> */
[----:B------:R-:W-:Y:S04]  /*32a0*/  STL [R1+0x1e0], R96 ;  /* 0x0001e06001007387 */ /* 0x000fe80000100800 */
        /* <DEDUP_REMOVED lines=22> */
[----:B------:R-:W-:Y:S04]  /*3410*/  STL [R1+0x1c0], R71 ;  /* 0x0001c04701007387 */ /* 0x000fe80000100800 */
        /* <DEDUP_REMOVED lines=20> */
[C---:B------:R-:W-:Y:S02]  /*3560*/  PRMT R54, R55.reuse, 0x7632, R54 ;  /* 0x0000763237367816 */ /* 0x040fe40000000036 */
[----:B------:R-:W-:Y:S02]  /*3570*/  SHF.L.U32 R55, R55, 0x10, RZ ;  /* 0x0000001037377819 */ /* 0x000fe400000006ff */
[----:B------:R-:W-:Y:S04]  /*3580*/  STL [R1+0x1a0], R63 ;  /* 0x0001a03f01007387 */ /* 0x000fe80000100800 */
        /* <DEDUP_REMOVED lines=9> */
[----:B-1----:R-:W-:-:S05]  /*3620*/  IMAD.U32 R50, R51, 0x10000, RZ ;  /* 0x0001000033327824 */ /* 0x002fca00078e00ff */
[----:B------:R-:W-:Y:S04]  /*3630*/  STL [R1+0x188], R50 ;  /* 0x0001883201007387 */ /* 0x000fe80000100800 */
[----:B------:R1:W-:Y:S02]  /*3640*/  STL [R1+0x180], R44 ;  /* 0x0001802c01007387 */ /* 0x0003e40000100800 */
[----:B-1----:R-:W-:-:S05]  /*3650*/  SHF.L.U32 R44, R45, 0x10, RZ ;  /* 0x000000102d2c7819 */ /* 0x002fca00000006ff */
        /* <DEDUP_REMOVED lines=13> */
[----:B------:R-:W-:Y:S01]  /*3730*/  PRMT R36, R6, 0x7632, R36 ;  /* 0x0000763206247816 */ /* 0x000fe20000000024 */
[----:B------:R-:W-:Y:S02]  /*3740*/  IMAD.U32 R6, R9, 0x10000, RZ ;  /* 0x0001000009067824 */ /* 0x000fe400078e00ff */
[----:B------:R-:W-:Y:S01]  /*3750*/  IMAD.U32 R9, R12, 0x10000, RZ ;  /* 0x000100000c097824 */ /* 0x000fe200078e00ff */
[----:B------:R-:W-:Y:S01]  /*3760*/  STL [R1+0x140], R40 ;  /* 0x0001402801007387 */ /* 0x000fe20000100800 */
[----:B------:R-:W-:Y:S02]  /*3770*/  IMAD.U32 R12, R15, 0x10000, RZ ;  /* 0x000100000f0c7824 */ /* 0x000fe400078e00ff */
[----:B------:R-:W-:Y:S01]  /*3780*/  IMAD.U32 R15, R18, 0x10000, RZ ;  /* 0x00010000120f7824 */ /* 0x000fe200078e00ff */
[----:B------:R-:W-:Y:S01]  /*3790*/  STL [R1+0x138], R38 ;  /* 0x0001382601007387 */ /* 0x000fe20000100800 */
[----:B------:R-:W-:-:S05]  /*37a0*/  IMAD.U32 R18, R89, 0x10000, RZ ;  /* 0x0001000059127824 */ /* 0x000fca00078e00ff */
[----:B------:R1:W-:Y:S02]  /*37b0*/  STL [R1+0x134], R18 ;  /* 0x0001341201007387 */ /* 0x0003e40000100800 */
[----:B-1----:R-:W-:-:S05]  /*37c0*/  SHF.L.U32 R18, R90, 0x10, RZ ;  /* 0x000000105a127819 */ /* 0x002fca00000006ff */
[----:B------:R1:W-:Y:S02]  /*37d0*/  STL [R1+0x12c], R18 ;  /* 0x00012c1201007387 */ /* 0x0003e40000100800 */
[----:B-1----:R-:W-:-:S05]  /*37e0*/  IMAD.U32 R18, R91, 0x10000, RZ ;  /* 0x000100005b127824 */ /* 0x002fca00078e00ff */
[----:B------:R1:W-:Y:S02]  /*37f0*/  STL [R1+0x124], R18 ;  /* 0x0001241201007387 */ /* 0x0003e40000100800 */
[----:B-1----:R-:W-:-:S05]  /*3800*/  IMAD.U32 R18, R124, 0x10000, RZ ;  /* 0x000100007c127824 */ /* 0x002fca00078e00ff */
[----:B------:R1:W-:Y:S02]  /*3810*/  STL [R1+0x11c], R18 ;  /* 0x00011c1201007387 */ /* 0x0003e40000100800 */
[----:B-1----:R-:W-:-:S05]  /*3820*/  SHF.L.U32 R18, R125, 0x10, RZ ;  /* 0x000000107d127819 */ /* 0x002fca00000006ff */
        /* <DEDUP_REMOVED lines=64> */
[----:B------:R1:W-:Y:S04]  /*3c30*/  STL [R1+0x14], R18 ;  /* 0x0000141201007387 */ /* 0x0003e80000100800 */
[----:B------:R-:W1:Y:S02]  /*3c40*/  LDL.LU R100, [R1] ;  /* 0x0000000001647983 */ /* 0x000e640000300800 */
[----:B-1----:R-:W-:-:S05]  /*3c50*/  IMAD.U32 R18, R100, 0x10000, RZ ;  /* 0x0001000064127824 */ /* 0x002fca00078e00ff */
[----:B------:R1:W-:Y:S04]  /*3c60*/  STL [R1+0xc], R18 ;  /* 0x00000c1201007387 */ /* 0x0003e80000100800 */
[----:B------:R-:W1:Y:S02]  /*3c70*/  LDL.LU R100, [R1+0x4] ;  /* 0x0000040001647983 */ /* 0x000e640000300800 */
[----:B-1----:R-:W-:-:S05]  /*3c80*/  SHF.L.U32 R18, R100, 0x10, RZ ;  /* 0x0000001064127819 */ /* 0x002fca00000006ff */
[----:B------:R1:W-:Y:S04]  /*3c90*/  STL [R1+0x4], R18 ;  /* 0x0000041201007387 */ /* 0x0003e80000100800 */
[----:B------:R-:W2:Y:S02]  /*3ca0*/  LDL.LU R100, [R1+0x8] ;  /* 0x0000080001647983 */ /* 0x000ea40000300800 */
[----:B--2---:R-:W-:Y:S02]  /*3cb0*/  IMAD.U32 R250, R100, 0x10000, RZ ;  /* 0x0001000064fa7824 */ /* 0x004fe400078e00ff */
[----:B------:R-:W2:Y:S01]  /*3cc0*/  LDL.LU R100, [R1+0x10] ;  /* 0x0000100001647983 */ /* 0x000ea20000300800 */
[----:B------:R-:W-:Y:S01]  /*3cd0*/  SHF.L.U32 R38, R92, 0x10, RZ ;  /* 0x000000105c267819 */ /* 0x000fe200000006ff */
[----:B------:R-:W-:Y:S01]  /*3ce0*/  IMAD.U32 R19, R84, 0x10000, RZ ;  /* 0x0001000054137824 */ /* 0x000fe200078e00ff */
[----:B-1----:R-:W-:-:S02]  /*3cf0*/  SHF.L.U32 R18, R93, 0x10, RZ ;  /* 0x000000105d127819 */ /* 0x002fc400000006ff */
[----:B--2---:R-:W-:Y:S02]  /*3d00*/  SHF.L.U32 R248, R100, 0x10, RZ ;  /* 0x0000001064f87819 */ /* 0x004fe400000006ff */
[----:B------:R-:W2:Y:S01]  /*3d10*/  LDL.LU R100, [R1+0x18] ;  /* 0x0000180001647983 */ /* 0x000ea20000300800 */
[----:B------:R-:W-:Y:S01]  /*3d20*/  IMAD.U32 R139, R27, 0x10000, RZ ;  /* 0x000100001b8b7824 */ /* 0x000fe200078e00ff */
[----:B------:R-:W-:Y:S01]  /*3d30*/  SHF.L.U32 R244, R107, 0x10, RZ ;  /* 0x000000106bf47819 */ /* 0x000fe200000006ff */
[----:B------:R-:W-:Y:S01]  /*3d40*/  IMAD.U32 R27, R30, 0x10000, RZ ;  /* 0x000100001e1b7824 */ /* 0x000fe200078e00ff */
[----:B------:R1:W-:Y:S01]  /*3d50*/  STL [R1+0x130], R38 ;  /* 0x0001302601007387 */ /* 0x0003e20000100800 */
[----:B------:R-:W-:Y:S01]  /*3d60*/  IMAD.U32 R242, R106, 0x10000, RZ ;  /* 0x000100006af27824 */ /* 0x000fe200078e00ff */
[----:B------:R-:W-:Y:S01]  /*3d70*/  SHF.L.U32 R240, R105, 0x10, RZ ;  /* 0x0000001069f07819 */ /* 0x000fe200000006ff */
[----:B------:R-:W-:Y:S01]  /*3d80*/  IMAD.U32 R238, R104, 0x10000, RZ ;  /* 0x0001000068ee7824 */ /* 0x000fe200078e00ff */
[----:B------:R3:W-:Y:S01]  /*3d90*/  STL [R1+0x128], R19 ;  /* 0x0001281301007387 */ /* 0x0007e20000100800 */
[----:B------:R-:W-:Y:S01]  /*3da0*/  SHF.L.U32 R236, R111, 0x10, RZ ;  /* 0x000000106fec7819 */ /* 0x000fe200000006ff */
[----:B------:R-:W-:Y:S01]  /*3db0*/  IMAD.U32 R234, R110, 0x10000, RZ ;  /* 0x000100006eea7824 */ /* 0x000fe200078e00ff */
[----:B------:R-:W-:Y:S01]  /*3dc0*/  SHF.L.U32 R232, R109, 0x10, RZ ;  /* 0x000000106de87819 */ /* 0x000fe200000006ff */
[----:B------:R4:W-:Y:S01]  /*3dd0*/  STL [R1+0x120], R18 ;  /* 0x0001201201007387 */ /* 0x0009e20000100800 */
[----:B------:R-:W-:Y:S01]  /*3de0*/  IMAD.U32 R230, R108, 0x10000, RZ ;  /* 0x000100006ce67824 */ /* 0x000fe200078e00ff */
[----:B------:R-:W-:Y:S01]  /*3df0*/  SHF.L.U32 R224, R115, 0x10, RZ ;  /* 0x0000001073e07819 */ /* 0x000fe200000006ff */
[----:B-1----:R-:W-:Y:S01]  /*3e00*/  IMAD.U32 R38, R80, 0x10000, RZ ;  /* 0x0001000050267824 */ /* 0x002fe200078e00ff */
[----:B------:R-:W-:Y:S01]  /*3e10*/  SHF.L.U32 R216, R113, 0x10, RZ ;  /* 0x0000001071d87819 */ /* 0x000fe200000006ff */
[----:B------:R-:W-:Y:S01]  /*3e20*/  IMAD.U32 R222, R114, 0x10000, RZ ;  /* 0x0001000072de7824 */ /* 0x000fe200078e00ff */
[----:B---3--:R-:W-:Y:S01]  /*3e30*/  SHF.L.U32 R19, R94, 0x10, RZ ;  /* 0x000000105e137819 */ /* 0x008fe200000006ff */
[----:B------:R-:W-:Y:S01]  /*3e40*/  IMAD.U32 R214, R112, 0x10000, RZ ;  /* 0x0001000070d67824 */ /* 0x000fe200078e00ff */
[----:B------:R1:W-:Y:S01]  /*3e50*/  STL [R1+0x118], R38 ;  /* 0x0001182601007387 */ /* 0x0003e20000100800 */
[----:B------:R-:W-:Y:S01]  /*3e60*/  SHF.L.U32 R208, R119, 0x10, RZ ;  /* 0x0000001077d07819 */ /* 0x000fe200000006ff */
[----:B----4-:R-:W-:Y:S01]  /*3e70*/  IMAD.U32 R18, R81, 0x10000, RZ ;  /* 0x0001000051127824 */ /* 0x010fe200078e00ff */
[----:B------:R-:W-:Y:S01]  /*3e80*/  SHF.L.U32 R200, R117, 0x10, RZ ;  /* 0x0000001075c87819 */ /* 0x000fe200000006ff */
[----:B------:R3:W-:Y:S01]  /*3e90*/  STL [R1+0x110], R19 ;  /* 0x0001101301007387 */ /* 0x0007e20000100800 */
[----:B------:R-:W-:Y:S01]  /*3ea0*/  IMAD.U32 R198, R116, 0x10000, RZ ;  /* 0x0001000074c67824 */ /* 0x000fe200078e00ff */
[----:B------:R-:W-:Y:S01]  /*3eb0*/  SHF.L.U32 R192, R123, 0x10, RZ ;  /* 0x000000107bc07819 */ /* 0x000fe200000006ff */
[----:B------:R-:W-:Y:S01]  /*3ec0*/  IMAD.U32 R190, R122, 0x10000, RZ ;  /* 0x000100007abe7824 */ /* 0x000fe200078e00ff */
[----:B------:R4:W-:Y:S01]  /*3ed0*/  STL [R1+0x108], R18 ;  /* 0x0001081201007387 */ /* 0x0009e20000100800 */
[----:B------:R-:W-:Y:S01]  /*3ee0*/  IMAD.U32 R182, R182, 0x10000, RZ ;  /* 0x00010000b6b67824 */ /* 0x000fe200078e00ff */
[----:B-1----:R-:W-:Y:S01]  /*3ef0*/  SHF.L.U32 R38, R95, 0x10, RZ ;  /* 0x000000105f267819 */ /* 0x002fe200000006ff */
[----:B------:R-:W-:Y:S01]  /*3f00*/  IMAD.U32 R174, R131, 0x10000, RZ ;  /* 0x0001000083ae7824 */ /* 0x000fe200078e00ff */
[----:B------:R-:W-:Y:S01]  /*3f10*/  SHF.L.U32 R176, R120, 0x10, RZ ;  /* 0x0000001078b07819 */ /* 0x000fe200000006ff */
[----:B------:R-:W-:Y:S01]  /*3f20*/  IMAD.U32 R166, R129, 0x10000, RZ ;  /* 0x0001000081a67824 */ /* 0x000fe200078e00ff */
[----:B------:R-:W-:Y:S01]  /*3f30*/  SHF.L.U32 R168, R130, 0x10, RZ ;  /* 0x0000001082a87819 */ /* 0x000fe200000006ff */
[----:B---3--:R-:W-:Y:S01]  /*3f40*/  IMAD.U32 R19, R85, 0x10000, RZ ;  /* 0x0001000055137824 */ /* 0x008fe200078e00ff */
[----:B------:R1:W-:Y:S01]  /*3f50*/  STL [R1+0x100], R38 ;  /* 0x0001002601007387 */ /* 0x0003e20000100800 */
[----:B------:R-:W-:Y:S01]  /*3f60*/  IMAD.U32 R158, R128, 0x10000, RZ ;  /* 0x00010000809e7824 */ /* 0x000fe200078e00ff */
[----:B----4-:R-:W-:Y:S01]  /*3f70*/  SHF.L.U32 R18, R82, 0x10, RZ ;  /* 0x0000001052127819 */ /* 0x010fe200000006ff */
        /* <DEDUP_REMOVED lines=30> */
[----:B------:R-:W-:Y:S01]  /*4160*/  SHF.L.U32 R199, R199, 0x10, RZ ;  /* 0x00000010c7c77819 */ /* 0x000fe200000006ff */
[----:B------:R-:W-:Y:S01]  /*4170*/  IMAD.U32 R197, R197, 0x10000, RZ ;  /* 0x00010000c5c57824 */ /* 0x000fe200078e00ff */
[----:B----4-:R-:W-:Y:S01]  /*4180*/  SHF.L.U32 R18, R87, 0x10, RZ ;  /* 0x0000001057127819 */ /* 0x010fe200000006ff */
        /* <DEDUP_REMOVED lines=21> */
[----:B------:R-:W-:Y:S01]  /*42e0*/  SHF.L.U32 R20, R20, 0x10, RZ ;  /* 0x0000001014147819 */ /* 0x000fe200000006ff */
[----:B------:R-:W-:Y:S01]  /*42f0*/  IMAD.U32 R21, R21, 0x10000, RZ ;  /* 0x0001000015157824 */ /* 0x000fe200078e00ff */
[----:B-1----:R-:W-:Y:S01]  /*4300*/  SHF.L.U32 R38, R75, 0x10, RZ ;  /* 0x000000104b267819 */ /* 0x002fe200000006ff */
[----:B------:R-:W-:Y:S01]  /*4310*/  IMAD.U32 R23, R23, 0x10000, RZ ;  /* 0x0001000017177824 */ /* 0x000fe200078e00ff */
[----:B------:R-:W-:Y:S01]  /*4320*/  SHF.L.U32 R24, R24, 0x10, RZ ;  /* 0x0000001018187819 */ /* 0x000fe200000006ff */
[----:B---3--:R-:W-:Y:S01]  /*4330*/  IMAD.U32 R19, R64, 0x10000, RZ ;  /* 0x0001000040137824 */ /* 0x008fe200078e00ff */
[----:B------:R-:W-:Y:S01]  /*4340*/  SHF.L.U32 R28, R28, 0x10, RZ ;  /* 0x000000101c1c7819 */ /* 0x000fe200000006ff */
        /* <DEDUP_REMOVED lines=9> */
[----:B------:R-:W-:Y:S01]  /*43e0*/  @P2 LOP3.LUT R2, R2, 0x40, RZ, 0xfc, !PT ;  /* 0x0000004002022812 */ /* 0x000fe200078efcff */
[----:B-1----:R-:W-:Y:S01]  /*43f0*/  IMAD.U32 R38, R65, 0x10000, RZ ;  /* 0x0001000041267824 */ /* 0x002fe200078e00ff */
[----:B---3--:R-:W-:-:S04]  /*4400*/  SHF.L.U32 R19, R79, 0x10, RZ ;  /* 0x000000104f137819 */ /* 0x008fc800000006ff */
[----:B------:R1:W-:Y:S01]  /*4410*/  STL [R1+0x88], R38 ;  /* 0x0000882601007387 */ /* 0x0003e20000100800 */
[----:B----4-:R-:W-:-:S03]  /*4420*/  IMAD.U32 R18, R69, 0x10000, RZ ;  /* 0x0001000045127824 */ /* 0x010fc600078e00ff */
[----:B------:R3:W-:Y:S04]  /*4430*/  STL [R1+0x80], R19 ;  /* 0x0000801301007387 */ /* 0x0007e80000100800 */
[----:B------:R4:W-:Y:S01]  /*4440*/  STL [R1+0x78], R18 ;  /* 0x0000781201007387 */ /* 0x0009e20000100800 */
[----:B-1----:R-:W-:Y:S01]  /*4450*/  SHF.L.U32 R38, R66, 0x10, RZ ;  /* 0x0000001042267819 */ /* 0x002fe200000006ff */
[----:B---3--:R-:W-:-:S04]  /*4460*/  IMAD.U32 R19, R60, 0x10000, RZ ;  /* 0x000100003c137824 */ /* 0x008fc800078e00ff */
[----:B------:R1:W-:Y:S01]  /*4470*/  STL [R1+0x70], R38 ;  /* 0x0000702601007387 */ /* 0x0003e20000100800 */
[----:B----4-:R-:W-:-:S03]  /*4480*/  SHF.L.U32 R18, R67, 0x10, RZ ;  /* 0x0000001043127819 */ /* 0x010fc600000006ff */
[----:B------:R3:W-:Y:S04]  /*4490*/  STL [R1+0x68], R19 ;  /* 0x0000681301007387 */ /* 0x0007e80000100800 */
[----:B------:R4:W-:Y:S01]  /*44a0*/  STL [R1+0x60], R18 ;  /* 0x0000601201007387 */ /* 0x0009e20000100800 */
        /* <DEDUP_REMOVED lines=20> */
[----:B------:R-:W-:Y:S01]  /*45f0*/  STL [R1+0x10], R38 ;  /* 0x0000102601007387 */ /* 0x000fe20000100800 */
[----:B----4-:R-:W-:-:S03]  /*4600*/  SHF.L.U32 R18, R54, 0x10, RZ ;  /* 0x0000001036127819 */ /* 0x010fc600000006ff */
[----:B------:R1:W-:Y:S04]  /*4610*/  STL [R1+0x8], R19 ;  /* 0x0000081301007387 */ /* 0x0003e80000100800 */
[----:B------:R3:W-:Y:S01]  /*4620*/  STL [R1], R18 ;  /* 0x0000001201007387 */ /* 0x0007e20000100800 */
[----:B-1----:R-:W-:Y:S01]  /*4630*/  IMAD.U32 R19, R22, 0x10000, RZ ;  /* 0x0001000016137824 */ /* 0x002fe200078e00ff */
[----:B------:R-:W-:Y:S01]  /*4640*/  SHF.L.U32 R22, R31, 0x10, RZ ;  /* 0x000000101f167819 */ /* 0x000fe200000006ff */
[----:B------:R-:W-:Y:S01]  /*4650*/  IMAD.U32 R31, R35, 0x10000, RZ ;  /* 0x00010000231f7824 */ /* 0x000fe200078e00ff */
[----:B---3--:R-:W-:Y:S02]  /*4660*/  SHF.L.U32 R18, R26, 0x10, RZ ;  /* 0x000000101a127819 */ /* 0x008fe400000006ff */
[----:B------:R-:W-:Y:S01]  /*4670*/  SHF.L.U32 R26, R36, 0x10, RZ ;  /* 0x00000010241a7819 */ /* 0x000fe200000006ff */
[----:B0-2---:R-:W-:-:S07]  /*4680*/  IMAD.U32 R246, R100, 0x10000, RZ ;  /* 0x0001000064f67824 */ /* 0x005fce00078e00ff */
.L_x_381:
[----:B------:R-:W0:Y:S01]  /*4690*/  S2R R77, SR_TID.X ;  /* 0x00000000004d7919 */ /* 0x000e220000002100 */
[----:B------:R-:W-:Y:S01]  /*46a0*/  IMAD R58, R17, UR8, RZ ;  /* 0x00000008113a7c24 */ /* 0x000fe2000f8e02ff */
[----:B------:R-:W-:Y:S04]  /*46b0*/  BSSY B0, `(.L_x_20) ;  /* 0x00000ab000007945 */ /* 0x000fe80003800000 */
[----:B------:R-:W-:-:S04]  /*46c0*/  SHF.R.S32.HI R72, RZ, 0x1f, R58 ;  /* 0x0000001fff487819 */ /* 0x000fc8000001143a */
[----:B------:R-:W-:Y:S02]  /*46d0*/  LEA.HI R58, R72, R58, RZ, 0x3 ;  /* 0x0000003a483a7211 */ /* 0x000fe400078f18ff */
[----:B0-----:R-:W-:-:S04]  /*46e0*/  LOP3.LUT R77, R77, 0x1f, RZ, 0xc0, !PT ;  /* 0x0000001f4d4d7812 */ /* 0x001fc800078ec0ff */
[----:B------:R-:W-:-:S04]  /*46f0*/  LEA.HI.SX32 R58, R58, R77, 0x1d ;  /* 0x0000004d3a3a7211 */ /* 0x000fc800078feaff */
[----:B------:R-:W-:Y:S01]  /*4700*/  MOV R76, R58 ;  /* 0x0000003a004c7202 */ /* 0x000fe20000000f00 */
[----:B------:R-:W-:Y:S06]  /*4710*/  @!P1 BRA `(.L_x_21) ;  /* 0x0000000800909947 */ /* 0x000fec0003800000 */
[----:B------:R-:W0:Y:S01]  /*4720*/  LDC.64 R72, c[0x0][0x220] ;  /* 0x00008800ff487b82 */ /* 0x000e220000000a00 */
[----:B------:R-:W-:-:S04]  /*4730*/  ISETP.NE.U32.AND P2, PT, RZ, UR10, PT ;  /* 0x0000000aff007c0c */ /* 0x000fc8000bf45070 */
[----:B------:R-:W-:-:S13]  /*4740*/  ISETP.NE.AND.EX P2, PT, RZ, UR11, PT, P2 ;  /* 0x0000000bff007c0c */ /* 0x000fda000bf45320 */
[----:B------:R-:W-:-:S04]  /*4750*/  @P2 LEA R34, P3, R58, UR10, 0x4 ;  /* 0x0000000a3a222c11 */ /* 0x000fc8000f8620ff */
[C---:B------:R-:W-:Y:S01]  /*4760*/  @P2 LEA.HI.X R35, R58.reuse, UR11, RZ, 0x4, P3 ;  /* 0x0000000b3a232c11 */ /* 0x040fe200098f24ff */
[----:B0-----:R-:W-:-:S04]  /*4770*/  IMAD.WIDE.U32 R72, R58, 0x10, R72 ;  /* 0x000000103a487825 */ /* 0x001fc800078e0048 */
[----:B------:R0:W5:Y:S01]  /*4780*/  @P2 LDG.E.128 R60, desc[UR4][R34.64] ;  /* 0x00000004223c2981 */ /* 0x000162000c1e1d00 */
[----:B------:R-:W-:-:S03]  /*4790*/  ISETP.NE.U32.AND P2, PT, RZ, UR12, PT ;  /* 0x0000000cff007c0c */ /* 0x000fc6000bf45070 */
[----:B------:R-:W2:Y:S01]  /*47a0*/  LDG.E.128 R72, desc[UR4][R72.64] ;  /* 0x0000000448487981 */ /* 0x000ea2000c1e1d00 */
[----:B------:R-:W-:-:S13]  /*47b0*/  ISETP.NE.AND.EX P2, PT, RZ, UR13, PT, P2 ;  /* 0x0000000dff007c0c */ /* 0x000fda000bf45320 */
[----:B0-----:R-:W-:-:S04]  /*47c0*/  @P2 LEA R34, P3, R58, UR12, 0x4 ;  /* 0x0000000c3a222c11 */ /* 0x001fc8000f8620ff */
[----:B------:R-:W-:Y:S02]  /*47d0*/  @P2 LEA.HI.X R35, R58, UR13, RZ, 0x4, P3 ;  /* 0x0000000d3a232c11 */ /* 0x000fe400098f24ff */
[----:B------:R-:W-:-:S03]  /*47e0*/  ISETP.NE.U32.AND P3, PT, RZ, UR10, PT ;  /* 0x0000000aff007c0c */ /* 0x000fc6000bf65070 */
[----:B------:R2:W5:Y:S01]  /*47f0*/  @P2 LDG.E.128 R64, desc[UR4][R34.64] ;  /* 0x0000000422402981 */ /* 0x000562000c1e1d00 */
[----:B------:R-:W-:Y:S01]  /*4800*/  ISETP.NE.AND.EX P3, PT, RZ, UR11, PT, P3 ;  /* 0x0000000bff007c0c */ /* 0x000fe2000bf65330 */
[C---:B--2---:R-:W-:Y:S01]  /*4810*/  IMAD.U32 R34, R72.reuse, 0x10000, RZ ;  /* 0x0001000048227824 */ /* 0x044fe200078e00ff */
[----:B------:R-:W-:-:S11]  /*4820*/  PRMT R72, R72, 0x7632, R72 ;  /* 0x0000763248487816 */ /* 0x000fd60000000048 */
[----:B------:R-:W-:Y:S05]  /*4830*/  @P3 BRA `(.L_x_22) ;  /* 0x0000000000203947 */ /* 0x000fea0003800000 */
[----:B------:R-:W-:-:S04]  /*4840*/  ISETP.NE.U32.AND P4, PT, RZ, UR12, PT ;  /* 0x0000000cff007c0c */ /* 0x000fc8000bf85070 */
[----:B------:R-:W-:-:S13]  /*4850*/  ISETP.NE.AND.EX P4, PT, RZ, UR13, PT, P4 ;  /* 0x0000000dff007c0c */ /* 0x000fda000bf85340 */
[----:B------:R-:W-:Y:S05]  /*4860*/  @P4 BRA `(.L_x_23) ;  /* 0x0000000000084947 */ /* 0x000fea0003800000 */
[----:B------:R-:W-:Y:S05]  /*4870*/  @P0 BRA `(.L_x_24) ;  /* 0x0000000000200947 */ /* 0x000fea0003800000 */
[----:B------:R-:W-:Y:S05]  /*4880*/  BRA `(.L_x_25) ;  /* 0x0000000000247947 */ /* 0x000fea0003800000 */
.L_x_23:
[----:B-----5:R-:W-:-:S05]  /*4890*/  SHF.L.U32 R35, R64, 0x10, RZ ;  /* 0x0000001040237819 */ /* 0x020fca00000006ff */
[----:B------:R-:W-:Y:S01]  /*48a0*/  FADD.FTZ R34, R35, R34 ;  /* 0x0000002223227221 */ /* 0x000fe20000010000 */
[----:B------:R-:W-:Y:S06]  /*48b0*/  BRA `(.L_x_24) ;  /* 0x0000000000107947 */ /* 0x000fec0003800000 */
.L_x_22:
[----:B-----5:R-:W-:-:S04]  /*48c0*/  IMAD.U32 R35, R60, 0x10000, RZ ;  /* 0x000100003c237824 */ /* 0x020fc800078e00ff */
[----:B------:R-:W-:Y:S01]  /*48d0*/  FADD.FTZ R34, R35, R34 ;  /* 0x0000002223227221 */ /* 0x000fe20000010000 */
[----:B------:R-:W-:-:S05]  /*48e0*/  @P2 SHF.L.U32 R35, R64, 0x10, RZ ;  /* 0x0000001040232819 */ /* 0x000fca00000006ff */
[----:B------:R-:W-:-:S07]  /*48f0*/  @P2 FADD.FTZ R34, R35, R34 ;  /* 0x0000002223222221 */ /* 0x000fce0000010000 */
.L_x_24:
[----:B------:R-:W-:-:S04]  /*4900*/  F2FP.BF16.F32.PACK_AB R35, RZ, R34 ;  /* 0x00000022ff23723e */ /* 0x000fc800000010ff */
[----:B------:R-:W-:-:S07]  /*4910*/  PRMT R68, R35, 0x7610, R68 ;  /* 0x0000761023447816 */ /* 0x000fce0000000044 */
.L_x_25:
[----:B------:R-:W-:Y:S01]  /*4920*/  IMAD.U32 R35, R72, 0x10000, RZ ;  /* 0x0001000048237824 */ /* 0x000fe200078e00ff */
[----:B------:R-:W-:Y:S06]  /*4930*/  @P3 BRA `(.L_x_26) ;  /* 0x0000000000243947 */ /* 0x000fec0003800000 */
[----:B------:R-:W-:-:S04]  /*4940*/  ISETP.NE.U32.AND P4, PT, RZ, UR12, PT ;  /* 0x0000000cff007c0c */ /* 0x000fc8000bf85070 */
[----:B------:R-:W-:-:S13]  /*4950*/  ISETP.NE.AND.EX P4, PT, RZ, UR13, PT, P4 ;  /* 0x0000000dff007c0c */ /* 0x000fda000bf85340 */
[----:B------:R-:W-:Y:S05]  /*4960*/  @P4 BRA `(.L_x_27) ;  /* 0x0000000000084947 */ /* 0x000fea0003800000 */
[----:B------:R-:W-:Y:S05]  /*4970*/  @P0 BRA `(.L_x_28) ;  /* 0x00000000002c0947 */ /* 0x000fea0003800000 */
[----:B------:R-:W-:Y:S05]  /*4980*/  BRA `(.L_x_29) ;  /* 0x0000000000307947 */ /* 0x000fea0003800000 */
.L_x_27:
[----:B-----5:R-:W-:-:S04]  /*4990*/  PRMT R36, R64, 0x7632, R36 ;  /* 0x0000763240247816 */ /* 0x020fc80000000024 */
[----:B------:R-:W-:-:S05]  /*49a0*/  SHF.L.U32 R36, R36, 0x10, RZ ;  /* 0x0000001024247819 */ /* 0x000fca00000006ff */
[----:B------:R-:W-:Y:S01]  /*49b0*/  FADD.FTZ R35, R36, R35 ;  /* 0x0000002324237221 */ /* 0x000fe20000010000 */
[----:B------:R-:W-:Y:S06]  /*49c0*/  BRA `(.L_x_28) ;  /* 0x0000000000187947 */ /* 0x000fec0003800000 */
.L_x_26:
[----:B-----5:R-:W-:-:S05]  /*49d0*/  PRMT R36, R60, 0x7632, R36 ;  /* 0x000076323c247816 */ /* 0x020fca0000000024 */
[----:B------:R-:W-:-:S04]  /*49e0*/  IMAD.U32 R36, R36, 0x10000, RZ ;  /* 0x0001000024247824 */ /* 0x000fc800078e00ff */
[----:B------:R-:W-:Y:S01]  /*49f0*/  FADD.FTZ R35, R36, R35 ;  /* 0x0000002324237221 */ /* 0x000fe20000010000 */
[----:B------:R-:W-:-:S04]  /*4a00*/  @P2 PRMT R36, R64, 0x7632, R36 ;  /* 0x0000763240242816 */ /* 0x000fc80000000024 */
[----:B------:R-:W-:-:S05]  /*4a10*/  @P2 SHF.L.U32 R36, R36, 0x10, RZ ;  /* 0x0000001024242819 */ /* 0x000fca00000006ff */
[----:B------:R-:W-:-:S07]  /*4a20*/  @P2 FADD.FTZ R35, R36, R35 ;  /* 0x0000002324232221 */ /* 0x000fce0000010000 */
.L_x_28:
[----:B------:R-:W-:-:S04]  /*4a30*/  F2FP.BF16.F32.PACK_AB R36, RZ, R35 ;  /* 0x00000023ff24723e */ /* 0x000fc800000010ff */
[----:B------:R-:W-:-:S07]  /*4a40*/  PRMT R68, R68, 0x5410, R36 ;  /* 0x0000541044447816 */ /* 0x000fce0000000024 */
.L_x_29:
[C---:B------:R-:W-:Y:S01]  /*4a50*/  IMAD.U32 R36, R73.reuse, 0x10000, RZ ;  /* 0x0001000049247824 */ /* 0x040fe200078e00ff */
[----:B------:R-:W-:Y:S01]  /*4a60*/  PRMT R73, R73, 0x7632, R73 ;  /* 0x0000763249497816 */ /* 0x000fe20000000049 */
[----:B------:R-:W-:Y:S06]  /*4a70*/  @P3 BRA `(.L_x_30) ;  /* 0x0000000000203947 */ /* 0x000fec0003800000 */
[----:B------:R-:W-:-:S04]  /*4a80*/  ISETP.NE.U32.AND P4, PT, RZ, UR12, PT ;  /* 0x0000000cff007c0c */ /* 0x000fc8000bf85070 */
[----:B------:R-:W-:-:S13]  /*4a90*/  ISETP.NE.AND.EX P4, PT, RZ, UR13, PT, P4 ;  /* 0x0000000dff007c0c */ /* 0x000fda000bf85340 */
[----:B------:R-:W-:Y:S05]  /*4aa0*/  @P4 BRA `(.L_x_31) ;  /* 0x0000000000084947 */ /* 0x000fea0003800000 */
[----:B------:R-:W-:Y:S05]  /*4ab0*/  @P0 BRA `(.L_x_32) ;  /* 0x0000000000200947 */ /* 0x000fea0003800000 */
[----:B------:R-:W-:Y:S05]  /*4ac0*/  BRA `(.L_x_33) ;  /* 0x0000000000247947 */ /* 0x000fea0003800000 */
.L_x_31:
[----:B-----5:R-:W-:-:S05]  /*4ad0*/  SHF.L.U32 R72, R65, 0x10, RZ ;  /* 0x0000001041487819 */ /* 0x020fca00000006ff */
[----:B------:R-:W-:Y:S01]  /*4ae0*/  FADD.FTZ R36, R72, R36 ;  /* 0x0000002448247221 */ /* 0x000fe20000010000 */
[----:B------:R-:W-:Y:S06]  /*4af0*/  BRA `(.L_x_32) ;  /* 0x0000000000107947 */ /* 0x000fec0003800000 */
.L_x_30:
[----:B-----5:R-:W-:-:S04]  /*4b00*/  IMAD.U32 R72, R61, 0x10000, RZ ;  /* 0x000100003d487824 */ /* 0x020fc800078e00ff */
[----:B------:R-:W-:Y:S01]  /*4b10*/  FADD.FTZ R36, R72, R36 ;  /* 0x0000002448247221 */ /* 0x000fe20000010000 */
[----:B------:R-:W-:-:S05]  /*4b20*/  @P2 SHF.L.U32 R72, R65, 0x10, RZ ;  /* 0x0000001041482819 */ /* 0x000fca00000006ff */
[----:B------:R-:W-:-:S07]  /*4b30*/  @P2 FADD.FTZ R36, R72, R36 ;  /* 0x0000002448242221 */ /* 0x000fce0000010000 */
.L_x_32:
[----:B------:R-:W-:-:S04]  /*4b40*/  F2FP.BF16.F32.PACK_AB R72, RZ, R36 ;  /* 0x00000024ff48723e */ /* 0x000fc800000010ff */
[----:B------:R-:W-:-:S07]  /*4b50*/  PRMT R69, R72, 0x7610, R69 ;  /* 0x0000761048457816 */ /* 0x000fce0000000045 */
.L_x_33:
[----:B------:R-:W-:Y:S01]  /*4b60*/  IMAD.U32 R85, R73, 0x10000, RZ ;  /* 0x0001000049557824 */ /* 0x000fe200078e00ff */
[----:B------:R-:W-:Y:S06]  /*4b70*/  @P3 BRA `(.L_x_34) ;  /* 0x0000000000243947 */ /* 0x000fec0003800000 */
[----:B------:R-:W-:-:S04]  /*4b80*/  ISETP.NE.U32.AND P4, PT, RZ, UR12, PT ;  /* 0x0000000cff007c0c */ /* 0x000fc8000bf85070 */
[----:B------:R-:W-:-:S13]  /*4b90*/  ISETP.NE.AND.EX P4, PT, RZ, UR13, PT, P4 ;  /* 0x0000000dff007c0c */ /* 0x000fda000bf85340 */
[----:B------:R-:W-:Y:S05]  /*4ba0*/  @P4 BRA `(.L_x_35) ;  /* 0x0000000000084947 */ /* 0x000fea0003800000 */
[----:B------:R-:W-:Y:S05]  /*4bb0*/  @P0 BRA `(.L_x_36) ;  /* 0x00000000002c0947 */ /* 0x000fea0003800000 */
[----:B------:R-:W-:Y:S05]  /*4bc0*/  BRA `(.L_x_37) ;  /* 0x0000000000307947 */ /* 0x000fea0003800000 */
.L_x_35:
[----:B-----5:R-:W-:-:S04]  /*4bd0*/  PRMT R72, R65, 0x7632, R72 ;  /* 0x0000763241487816 */ /* 0x020fc80000000048 */
[----:B------:R-:W-:-:S05]  /*4be0*/  SHF.L.U32 R72, R72, 0x10, RZ ;  /* 0x0000001048487819 */ /* 0x000fca00000006ff */
[----:B------:R-:W-:Y:S01]  /*4bf0*/  FADD.FTZ R85, R72, R85 ;  /* 0x0000005548557221 */ /* 0x000fe20000010000 */
[----:B------:R-:W-:Y:S06]  /*4c00*/  BRA `(.L_x_36) ;  /* 0x0000000000187947 */ /* 0x000fec0003800000 */
.L_x_34:
[----:B-----5:R-:W-:-:S05]  /*4c10*/  PRMT R72, R61, 0x7632, R72 ;  /* 0x000076323d487816 */ /* 0x020fca0000000048 */
[----:B------:R-:W-:-:S04]  /*4c20*/  IMAD.U32 R72, R72, 0x10000, RZ ;  /* 0x0001000048487824 */ /* 0x000fc800078e00ff */
[----:B------:R-:W-:Y:S01]  /*4c30*/  FADD.FTZ R85, R72, R85 ;  /* 0x0000005548557221 */ /* 0x000fe20000010000 */
[----:B------:R-:W-:-:S04]  /*4c40*/  @P2 PRMT R72, R65, 0x7632, R72 ;  /* 0x0000763241482816 */ /* 0x000fc80000000048 */
[----:B------:R-:W-:-:S05]  /*4c50*/  @P2 SHF.L.U32 R72, R72, 0x10, RZ ;  /* 0x0000001048482819 */ /* 0x000fca00000006ff */
[----:B------:R-:W-:-:S07]  /*4c60*/  @P2 FADD.FTZ R85, R72, R85 ;  /* 0x0000005548552221 */ /* 0x000fce0000010000 */
.L_x_36:
[----:B------:R-:W-:-:S04]  /*4c70*/  F2FP.BF16.F32.PACK_AB R72, RZ, R85 ;  /* 0x00000055ff48723e */ /* 0x000fc800000010ff */
[----:B------:R-:W-:-:S07]  /*4c80*/  PRMT R69, R69, 0x5410, R72 ;  /* 0x0000541045457816 */ /* 0x000fce0000000048 */
.L_x_37:
        /* <DEDUP_REMOVED lines=8> */
.L_x_39:
[----:B-----5:R-:W-:-:S05]  /*4d10*/  SHF.L.U32 R72, R66, 0x10, RZ ;  /* 0x0000001042487819 */ /* 0x020fca00000006ff */
[----:B------:R-:W-:Y:S01]  /*4d20*/  FADD.FTZ R86, R72, R86 ;  /* 0x0000005648567221 */ /* 0x000fe20000010000 */
[----:B------:R-:W-:Y:S06]  /*4d30*/  BRA `(.L_x_40) ;  /* 0x0000000000107947 */ /* 0x000fec0003800000 */
.L_x_38:
[----:B-----5:R-:W-:-:S04]  /*4d40*/  IMAD.U32 R72, R62, 0x10000, RZ ;  /* 0x000100003e487824 */ /* 0x020fc800078e00ff */
[----:B------:R-:W-:Y:S01]  /*4d50*/  FADD.FTZ R86, R72, R86 ;  /* 0x0000005648567221 */ /* 0x000fe20000010000 */
[----:B------:R-:W-:-:S05]  /*4d60*/  @P2 SHF.L.U32 R72, R66, 0x10, RZ ;  /* 0x0000001042482819 */ /* 0x000fca00000006ff */
[----:B------:R-:W-:-:S07]  /*4d70*/  @P2 FADD.FTZ R86, R72, R86 ;  /* 0x0000005648562221 */ /* 0x000fce0000010000 */
.L_x_40:
[----:B------:R-:W-:-:S04]  /*4d80*/  F2FP.BF16.F32.PACK_AB R72, RZ, R86 ;  /* 0x00000056ff48723e */ /* 0x000fc800000010ff */
[----:B------:R-:W-:-:S07]  /*4d90*/  PRMT R70, R72, 0x7610, R70 ;  /* 0x0000761048467816 */ /* 0x000fce0000000046 */
.L_x_41:
[----:B------:R-:W-:Y:S01]  /*4da0*/  IMAD.U32 R105, R74, 0x10000, RZ ;  /* 0x000100004a697824 */ /* 0x000fe200078e00ff */
[----:B------:R-:W-:Y:S06]  /*4db0*/  @P3 BRA `(.L_x_42) ;  /* 0x0000000000243947 */ /* 0x000fec0003800000 */
[----:B------:R-:W-:-:S04]  /*4dc0*/  ISETP.NE.U32.AND P4, PT, RZ, UR12, PT ;  /* 0x0000000cff007c0c */ /* 0x000fc8000bf85070 */
[----:B------:R-:W-:-:S13]  /*4dd0*/  ISETP.NE.AND.EX P4, PT, RZ, UR13, PT, P4 ;  /* 0x0000000dff007c0c */ /* 0x000fda000bf85340 */
[----:B------:R-:W-:Y:S05]  /*4de0*/  @P4 BRA `(.L_x_43) ;  /* 0x0000000000084947 */ /* 0x000fea0003800000 */
[----:B------:R-:W-:Y:S05]  /*4df0*/  @P0 BRA `(.L_x_44) ;  /* 0x00000000002c0947 */ /* 0x000fea0003800000 */
[----:B------:R-:W-:Y:S05]  /*4e00*/  BRA `(.L_x_45) ;  /* 0x0000000000307947 */ /* 0x000fea0003800000 */
.L_x_43:
[----:B-----5:R-:W-:-:S04]  /*4e10*/  PRMT R72, R66, 0x7632, R72 ;  /* 0x0000763242487816 */ /* 0x020fc80000000048 */
[----:B------:R-:W-:-:S05]  /*4e20*/  SHF.L.U32 R72, R72, 0x10, RZ ;  /* 0x0000001048487819 */ /* 0x000fca00000006ff */
[----:B------:R-:W-:Y:S01]  /*4e30*/  FADD.FTZ R105, R72, R105 ;  /* 0x0000006948697221 */ /* 0x000fe20000010000 */
[----:B------:R-:W-:Y:S06]  /*4e40*/  BRA `(.L_x_44) ;  /* 0x0000000000187947 */ /* 0x000fec0003800000 */
.L_x_42:
[----:B-----5:R-:W-:-:S05]  /*4e50*/  PRMT R72, R62, 0x7632, R72 ;  /* 0x000076323e487816 */ /* 0x020fca0000000048 */
[----:B------:R-:W-:-:S04]  /*4e60*/  IMAD.U32 R72, R72, 0x10000, RZ ;  /* 0x0001000048487824 */ /* 0x000fc800078e00ff */
[----:B------:R-:W-:Y:S01]  /*4e70*/  FADD.FTZ R105, R72, R105 ;  /* 0x0000006948697221 */ /* 0x000fe20000010000 */
[----:B------:R-:W-:-:S04]  /*4e80*/  @P2 PRMT R72, R66, 0x7632, R72 ;  /* 0x0000763242482816 */ /* 0x000fc80000000048 */
[----:B------:R-:W-:-:S05]  /*4e90*/  @P2 SHF.L.U32 R72, R72, 0x10, RZ ;  /* 0x0000001048482819 */ /* 0x000fca00000006ff */
[----:B------:R-:W-:-:S07]  /*4ea0*/  @P2 FADD.FTZ R105, R72, R105 ;  /* 0x0000006948692221 */ /* 0x000fce0000010000 */
.L_x_44:
[----:B------:R-:W-:-:S04]  /*4eb0*/  F2FP.BF16.F32.PACK_AB R72, RZ, R105 ;  /* 0x00000069ff48723e */ /* 0x000fc800000010ff */
[----:B------:R-:W-:-:S07]  /*4ec0*/  PRMT R70, R70, 0x5410, R72 ;  /* 0x0000541046467816 */ /* 0x000fce0000000048 */
.L_x_45:
        /* <DEDUP_REMOVED lines=8> */
.L_x_47:
[----:B-----5:R-:W-:-:S05]  /*4f50*/  SHF.L.U32 R72, R67, 0x10, RZ ;  /* 0x0000001043487819 */ /* 0x020fca00000006ff */
[----:B------:R-:W-:Y:S01]  /*4f60*/  FADD.FTZ R106, R72, R106 ;  /* 0x0000006a486a7221 */ /* 0x000fe20000010000 */
[----:B------:R-:W-:Y:S06]  /*4f70*/  BRA `(.L_x_48) ;  /* 0x0000000000107947 */ /* 0x000fec0003800000 */
.L_x_46:
[----:B-----5:R-:W-:-:S04]  /*4f80*/  IMAD.U32 R72, R63, 0x10000, RZ ;  /* 0x000100003f487824 */ /* 0x020fc800078e00ff */
[----:B------:R-:W-:Y:S01]  /*4f90*/  FADD.FTZ R106, R72, R106 ;  /* 0x0000006a486a7221 */ /* 0x000fe20000010000 */
[----:B------:R-:W-:-:S05]  /*4fa0*/  @P2 SHF.L.U32 R72, R67, 0x10, RZ ;  /* 0x0000001043482819 */ /* 0x000fca00000006ff */
[----:B------:R-:W-:-:S07]  /*4fb0*/  @P2 FADD.FTZ R106, R72, R106 ;  /* 0x0000006a486a2221 */ /* 0x000fce0000010000 */
.L_x_48:
[----:B------:R-:W-:-:S04]  /*4fc0*/  F2FP.BF16.F32.PACK_AB R72, RZ, R106 ;  /* 0x0000006aff48723e */ /* 0x000fc800000010ff */
[----:B------:R-:W-:-:S07]  /*4fd0*/  PRMT R71, R72, 0x7610, R71 ;  /* 0x0000761048477816 */ /* 0x000fce0000000047 */
.L_x_49:
[----:B------:R-:W-:Y:S01]  /*4fe0*/  IMAD.U32 R125, R75, 0x10000, RZ ;  /* 0x000100004b7d7824 */ /* 0x000fe200078e00ff */
[----:B------:R-:W-:Y:S06]  /*4ff0*/  @P3 BRA `(.L_x_50) ;  /* 0x0000000000243947 */ /* 0x000fec0003800000 */
[----:B------:R-:W-:-:S04]  /*5000*/  ISETP.NE.U32.AND P2, PT, RZ, UR12, PT ;  /* 0x0000000cff007c0c */ /* 0x000fc8000bf45070 */
[----:B------:R-:W-:-:S13]  /*5010*/  ISETP.NE.AND.EX P2, PT, RZ, UR13, PT, P2 ;  /* 0x0000000dff007c0c */ /* 0x000fda000bf45320 */
[----:B------:R-:W-:Y:S05]  /*5020*/  @P2 BRA `(.L_x_51) ;  /* 0x0000000000082947 */ /* 0x000fea0003800000 */
[----:B------:R-:W-:Y:S05]  /*5030*/  @P0 BRA `(.L_x_52) ;  /* 0x00000000002c0947 */ /* 0x000fea0003800000 */
[----:B------:R-:W-:Y:S05]  /*5040*/  BRA `(.L_x_53) ;  /* 0x0000000000307947 */ /* 0x000fea0003800000 */
.L_x_51:
[----:B-----5:R-:W-:-:S04]  /*5050*/  PRMT R72, R67, 0x7632, R72 ;  /* 0x0000763243487816 */ /* 0x020fc80000000048 */
[----:B------:R-:W-:-:S05]  /*5060*/  SHF.L.U32 R72, R72, 0x10, RZ ;  /* 0x0000001048487819 */ /* 0x000fca00000006ff */
[----:B------:R-:W-:Y:S01]  /*5070*/  FADD.FTZ R125, R72, R125 ;  /* 0x0000007d487d7221 */ /* 0x000fe20000010000 */
[----:B------:R-:W-:Y:S06]  /*5080*/  BRA `(.L_x_52) ;  /* 0x0000000000187947 */ /* 0x000fec0003800000 */
.L_x_50:
[----:B-----5:R-:W-:-:S05]  /*5090*/  PRMT R72, R63, 0x7632, R72 ;  /* 0x000076323f487816 */ /* 0x020fca0000000048 */
[----:B------:R-:W-:-:S04]  /*50a0*/  IMAD.U32 R72, R72, 0x10000, RZ ;  /* 0x0001000048487824 */ /* 0x000fc800078e00ff */
[----:B------:R-:W-:Y:S01]  /*50b0*/  FADD.FTZ R125, R72, R125 ;  /* 0x0000007d487d7221 */ /* 0x000fe20000010000 */
[----:B------:R-:W-:-:S04]  /*50c0*/  @P2 PRMT R72, R67, 0x7632, R72 ;  /* 0x0000763243482816 */ /* 0x000fc80000000048 */
[----:B------:R-:W-:-:S05]  /*50d0*/  @P2 SHF.L.U32 R72, R72, 0x10, RZ ;  /* 0x0000001048482819 */ /* 0x000fca00000006ff */
[----:B------:R-:W-:-:S07]  /*50e0*/  @P2 FADD.FTZ R125, R72, R125 ;  /* 0x0000007d487d2221 */ /* 0x000fce0000010000 */
.L_x_52:
[----:B------:R-:W-:-:S04]  /*50f0*/  F2FP.BF16.F32.PACK_AB R72, RZ, R125 ;  /* 0x0000007dff48723e */ /* 0x000fc800000010ff */
[----:B------:R-:W-:-:S07]  /*5100*/  PRMT R71, R71, 0x5410, R72 ;  /* 0x0000541047477816 */ /* 0x000fce0000000048 */
.L_x_53:
[----:B------:R-:W0:Y:S01]  /*5110*/  @P0 LDC.64 R72, c[0x0][0x238] ;  /* 0x00008e00ff480b82 */ /* 0x000e220000000a00 */
[C---:B------:R-:W-:Y:S01]  /*5120*/  VIADD R76, R58.reuse, 0x20 ;  /* 0x000000203a4c7836 */ /* 0x040fe20000000000 */
[----:B0-----:R-:W-:-:S04]  /*5130*/  @P0 LEA R72, P2, R58, R72, 0x4 ;  /* 0x000000483a480211 */ /* 0x001fc800078420ff */
[----:B------:R-:W-:-:S05]  /*5140*/  @P0 LEA.HI.X R73, R58, R73, RZ, 0x4, P2 ;  /* 0x000000493a490211 */ /* 0x000fca00010f24ff */
[----:B------:R0:W-:Y:S04]  /*5150*/  @P0 STG.E.128 desc[UR4][R72.64], R68 ;  /* 0x0000004448000986 */ /* 0x0001e8000c101d04 */
.L_x_21:
[----:B------:R-:W-:Y:S05]  /*5160*/  BSYNC B0 ;  /* 0x0000000000007941 */ /* 0x000fea0003800000 */
.L_x_20:
[----:B-----5:R-:W-:Y:S01]  /*5170*/  ISETP.GE.U32.AND P2, PT, R0, 0x40, PT ;  /* 0x000000400000780c */ /* 0x020fe20003f46070 */
[----:B------:R-:W-:-:S12]  /*5180*/  BSSY B0, `(.L_x_54) ;  /* 0x00000a6000007945 */ /* 0x000fd80003800000 */
[----:B------:R-:W-:Y:S05]  /*5190*/  @!P2 BRA `(.L_x_55) ;  /* 0x000000080090a947 */ /* 0x000fea0003800000 */
[----:B------:R-:W-:Y:S01]  /*51a0*/  ISETP.NE.U32.AND P2, PT, RZ, UR10, PT ;  /* 0x0000000aff007c0c */ /* 0x000fe2000bf45070 */
[----:B0-----:R-:W0:Y:S03]  /*51b0*/  LDC.64 R72, c[0x0][0x220] ;  /* 0x00008800ff487b82 */ /* 0x001e260000000a00 */
[----:B------:R-:W-:-:S13]  /*51c0*/  ISETP.NE.AND.EX P2, PT, RZ, UR11, PT, P2 ;  /* 0x0000000bff007c0c */ /* 0x000fda000bf45320 */
[----:B------:R-:W-:-:S04]  /*51d0*/  @P2 LEA R38, P3, R76, UR10, 0x4 ;  /* 0x0000000a4c262c11 */ /* 0x000fc8000f8620ff */
[----:B------:R-:W-:-:S05]  /*51e0*/  @P2 LEA.HI.X R39, R76, UR11, RZ, 0x4, P3 ;  /* 0x0000000b4c272c11 */ /* 0x000fca00098f24ff */
[----:B------:R1:W5:Y:S01]  /*51f0*/  @P2 LDG.E.128 R60, desc[UR4][R38.64] ;  /* 0x00000004263c2981 */ /* 0x000362000c1e1d00 */
[----:B------:R-:W-:-:S04]  /*5200*/  ISETP.NE.U32.AND P2, PT, RZ, UR12, PT ;  /* 0x0000000cff007c0c */ /* 0x000fc8000bf45070 */
[----:B------:R-:W-:Y:S01]  /*5210*/  ISETP.NE.AND.EX P2, PT, RZ, UR13, PT, P2 ;  /* 0x0000000dff007c0c */ /* 0x000fe2000bf45320 */
[----:B0-----:R-:W-:-:S06]  /*5220*/  IMAD.WIDE.U32 R72, R76, 0x10, R72 ;  /* 0x000000104c487825 */ /* 0x001fcc00078e0048 */
[----:B------:R-:W2:Y:S06]  /*5230*/  LDG.E.128 R72, desc[UR4][R72.64] ;  /* 0x0000000448487981 */ /* 0x000eac000c1e1d00 */
[----:B-1----:R-:W-:-:S04]  /*5240*/  @P2 LEA R38, P3, R76, UR12, 0x4 ;  /* 0x0000000c4c262c11 */ /* 0x002fc8000f8620ff */
[----:B------:R-:W-:-:S05]  /*5250*/  @P2 LEA.HI.X R39, R76, UR13, RZ, 0x4, P3 ;  /* 0x0000000d4c272c11 */ /* 0x000fca00098f24ff */
[----:B------:R0:W5:Y:S01]  /*5260*/  @P2 LDG.E.128 R64, desc[UR4][R38.64] ;  /* 0x0000000426402981 */ /* 0x000162000c1e1d00 */
[----:B------:R-:W-:-:S04]  /*5270*/  ISETP.NE.U32.AND P3, PT, RZ, UR10, PT ;  /* 0x0000000aff007c0c */ /* 0x000fc8000bf65070 */
[----:B------:R-:W-:Y:S02]  /*5280*/  ISETP.NE.AND.EX P3, PT, RZ, UR11, PT, P3 ;  /* 0x0000000bff007c0c */ /* 0x000fe4000bf65330 */
[C---:B--2---:R-:W-:Y:S02]  /*5290*/  SHF.L.U32 R37, R72.reuse, 0x10, RZ ;  /* 0x0000001048257819 */ /* 0x044fe400000006ff */
[----:B------:R-:W-:-:S09]  /*52a0*/  PRMT R72, R72, 0x7632, R72 ;  /* 0x0000763248487816 */ /* 0x000fd20000000048 */
[----:B0-----:R-:W-:Y:S05]  /*52b0*/  @P3 BRA `(.L_x_56) ;  /* 0x0000000000203947 */ /* 0x001fea0003800000 */
[----:B------:R-:W-:-:S04]  /*52c0*/  ISETP.NE.U32.AND P4, PT, RZ, UR12, PT ;  /* 0x0000000cff007c0c */ /* 0x000fc8000bf85070 */
[----:B------:R-:W-:-:S13]  /*52d0*/  ISETP.NE.AND.EX P4, PT, RZ, UR13, PT, P4 ;  /* 0x0000000dff007c0c */ /* 0x000fda000bf85340 */
[----:B------:R-:W-:Y:S05]  /*52e0*/  @P4 BRA `(.L_x_57) ;  /* 0x0000000000084947 */ /* 0x000fea0003800000 */
[----:B------:R-:W-:Y:S05]  /*52f0*/  @P0 BRA `(.L_x_58) ;  /* 0x0000000000200947 */ /* 0x000fea0003800000 */
[----:B------:R-:W-:Y:S05]  /*5300*/  BRA `(.L_x_59) ;  /* 0x0000000000247947 */ /* 0x000fea0003800000 */
.L_x_57:
[----:B-----5:R-:W-:-:S04]  /*5310*/  IMAD.U32 R38, R64, 0x10000, RZ ;  /* 0x0001000040267824 */ /* 0x020fc800078e00ff */
[----:B------:R-:W-:Y:S01]  /*5320*/  FADD.FTZ R37, R38, R37 ;  /* 0x0000002526257221 */ /* 0x000fe20000010000 */
[----:B------:R-:W-:Y:S06]  /*5330*/  BRA `(.L_x_58) ;  /* 0x0000000000107947 */ /* 0x000fec0003800000 */
.L_x_56:
[----:B-----5:R-:W-:-:S05]  /*5340*/  SHF.L.U32 R38, R60, 0x10, RZ ;  /* 0x000000103c267819 */ /* 0x020fca00000006ff */
[----:B------:R-:W-:Y:S01]  /*5350*/  FADD.FTZ R37, R38, R37 ;  /* 0x0000002526257221 */ /* 0x000fe20000010000 */
[----:B------:R-:W-:-:S04]  /*5360*/  @P2 IMAD.U32 R38, R64, 0x10000, RZ ;  /* 0x0001000040262824 */ /* 0x000fc800078e00ff */
[----:B------:R-:W-:-:S07]  /*5370*/  @P2 FADD.FTZ R37, R38, R37 ;  /* 0x0000002526252221 */ /* 0x000fce0000010000 */
.L_x_58:
[----:B------:R-:W-:-:S04]  /*5380*/  F2FP.BF16.F32.PACK_AB R38, RZ, R37 ;  /* 0x00000025ff26723e */ /* 0x000fc800000010ff */
[----:B------:R-:W-:-:S07]  /*5390*/  PRMT R68, R38, 0x7610, R68 ;  /* 0x0000761026447816 */ /* 0x000fce0000000044 */
.L_x_59:
[----:B------:R-:W-:Y:S01]  /*53a0*/  SHF.L.U32 R38, R72, 0x10, RZ ;  /* 0x0000001048267819 */ /* 0x000fe200000006ff */
[----:B------:R-:W-:Y:S06]  /*53b0*/  @P3 BRA `(.L_x_60) ;  /* 0x0000000000243947 */ /* 0x000fec0003800000 */
[----:B------:R-:W-:-:S04]  /*53c0*/  ISETP.NE.U32.AND P4, PT, RZ, UR12, PT ;  /* 0x0000000cff007c0c */ /* 0x000fc8000bf85070 */
[----:B------:R-:W-:-:S13]  /*53d0*/  ISETP.NE.AND.EX P4, PT, RZ, UR13, PT, P4 ;  /* 0x0000000dff007c0c */ /* 0x000fda000bf85340 */
[----:B------:R-:W-:Y:S05]  /*53e0*/  @P4 BRA `(.L_x_61) ;  /* 0x0000000000084947 */ /* 0x000fea0003800000 */
[----:B------:R-:W-:Y:S05]  /*53f0*/  @P0 BRA `(.L_x_62) ;  /* 0x00000000002c0947 */ /* 0x000fea0003800000 */
[----:B------:R-:W-:Y:S05]  /*5400*/  BRA `(.L_x_63) ;  /* 0x0000000000307947 */ /* 0x000fea0003800000 */
.L_x_61:
[----:B-----5:R-:W-:-:S05]  /*5410*/  PRMT R39, R64, 0x7632, R39 ;  /* 0x0000763240277816 */ /* 0x020fca0000000027 */
[----:B------:R-:W-:-:S04]  /*5420*/  IMAD.U32 R39, R39, 0x10000, RZ ;  /* 0x0001000027277824 */ /* 0x000fc800078e00ff */
[----:B------:R-:W-:Y:S01]  /*5430*/  FADD.FTZ R38, R39, R38 ;  /* 0x0000002627267221 */ /* 0x000fe20000010000 */
[----:B------:R-:W-:Y:S06]  /*5440*/  BRA `(.L_x_62) ;  /* 0x0000000000187947 */ /* 0x000fec0003800000 */
.L_x_60:
[----:B-----5:R-:W-:-:S04]  /*5450*/  PRMT R39, R60, 0x7632, R39 ;  /* 0x000076323c277816 */ /* 0x020fc80000000027 */
[----:B------:R-:W-:-:S05]  /*5460*/  SHF.L.U32 R39, R39, 0x10, RZ ;  /* 0x0000001027277819 */ /* 0x000fca00000006ff */
[----:B------:R-:W-:Y:S01]  /*5470*/  FADD.FTZ R38, R39, R38 ;  /* 0x0000002627267221 */ /* 0x000fe20000010000 */
[----:B------:R-:W-:-:S05]  /*5480*/  @P2 PRMT R39, R64, 0x7632, R39 ;  /* 0x0000763240272816 */ /* 0x000fca0000000027 */
[----:B------:R-:W-:-:S04]  /*5490*/  @P2 IMAD.U32 R39, R39, 0x10000, RZ ;  /* 0x0001000027272824 */ /* 0x000fc800078e00ff */
[----:B------:R-:W-:-:S07]  /*54a0*/  @P2 FADD.FTZ R38, R39, R38 ;  /* 0x0000002627262221 */ /* 0x000fce0000010000 */
.L_x_62:
[----:B------:R-:W-:-:S04]  /*54b0*/  F2FP.BF16.F32.PACK_AB R39, RZ, R38 ;  /* 0x00000026ff27723e */ /* 0x000fc800000010ff */
[----:B------:R-:W-:-:S07]  /*54c0*/  PRMT R68, R68, 0x5410, R39 ;  /* 0x0000541044447816 */ /* 0x000fce0000000027 */
.L_x_63:
[C---:B------:R-:W-:Y:S02]  /*54d0*/  SHF.L.U32 R39, R73.reuse, 0x10, RZ ;  /* 0x0000001049277819 */ /* 0x040fe400000006ff */
[----:B------:R-:W-:Y:S01]  /*54e0*/  PRMT R73, R73, 0x7632, R73 ;  /* 0x0000763249497816 */ /* 0x000fe20000000049 */
[----:B------:R-:W-:Y:S06]  /*54f0*/  @P3 BRA `(.L_x_64) ;  /* 0x0000000000203947 */ /* 0x000fec0003800000 */
[----:B------:R-:W-:-:S04]  /*5500*/  ISETP.NE.U32.AND P4, PT, RZ, UR12, PT ;  /* 0x0000000cff007c0c */ /* 0x000fc8000bf85070 */
[----:B------:R-:W-:-:S13]  /*5510*/  ISETP.NE.AND.EX P4, PT, RZ, UR13, PT, P4 ;  /* 0x0000000dff007c0c */ /* 0x000fda000bf85340 */
[----:B------:R-:W-:Y:S05]  /*5520*/  @P4 BRA `(.L_x_65) ;  /* 0x0000000000084947 */ /* 0x000fea0003800000 */
[----:B------:R-:W-:Y:S05]  /*5530*/  @P0 BRA `(.L_x_66) ;  /* 0x0000000000200947 */ /* 0x000fea0003800000 */
[----:B------:R-:W-:Y:S05]  /*5540*/  BRA `(.L_x_67) ;  /* 0x0000000000247947 */ /* 0x000fea0003800000 */
.L_x_65:
[----:B-----5:R-:W-:-:S04]  /*5550*/  IMAD.U32 R72, R65, 0x10000, RZ ;  /* 0x0001000041487824 */ /* 0x020fc800078e00ff */
[----:B------:R-:W-:Y:S01]  /*5560*/  FADD.FTZ R39, R72, R39 ;  /* 0x0000002748277221 */ /* 0x000fe20000010000 */
[----:B------:R-:W-:Y:S06]  /*5570*/  BRA `(.L_x_66) ;  /* 0x0000000000107947 */ /* 0x000fec0003800000 */
.L_x_64:
[----:B-----5:R-:W-:-:S05]  /*5580*/  SHF.L.U32 R72, R61, 0x10, RZ ;  /* 0x000000103d487819 */ /* 0x020fca00000006ff */
[----:B------:R-:W-:Y:S01]  /*5590*/  FADD.FTZ R39, R72, R39 ;  /* 0x0000002748277221 */ /* 0x000fe20000010000 */
[----:B------:R-:W-:-:S04]  /*55a0*/  @P2 IMAD.U32 R72, R65, 0x10000, RZ ;  /* 0x0001000041482824 */ /* 0x000fc800078e00ff */
[----:B------:R-:W-:-:S07]  /*55b0*/  @P2 FADD.FTZ R39, R72, R39 ;  /* 0x0000002748272221 */ /* 0x000fce0000010000 */
.L_x_66:
[----:B------:R-:W-:-:S04]  /*55c0*/  F2FP.BF16.F32.PACK_AB R72, RZ, R39 ;  /* 0x00000027ff48723e */ /* 0x000fc800000010ff */
[----:B------:R-:W-:-:S07]  /*55d0*/  PRMT R69, R72, 0x7610, R69 ;  /* 0x0000761048457816 */ /* 0x000fce0000000045 */
.L_x_67:
[----:B------:R-:W-:Y:S01]  /*55e0*/  SHF.L.U32 R87, R73, 0x10, RZ ;  /* 0x0000001049577819 */ /* 0x000fe200000006ff */
[----:B------:R-:W-:Y:S06]  /*55f0*/  @P3 BRA `(.L_x_68) ;  /* 0x0000000000243947 */ /* 0x000fec0003800000 */
[----:B------:R-:W-:-:S04]  /*5600*/  ISETP.NE.U32.AND P4, PT, RZ, UR12, PT ;  /* 0x0000000cff007c0c */ /* 0x000fc8000bf85070 */
[----:B------:R-:W-:-:S13]  /*5610*/  ISETP.NE.AND.EX P4, PT, RZ, UR13, PT, P4 ;  /* 0x0000000dff007c0c */ /* 0x000fda000bf85340 */
[----:B------:R-:W-:Y:S05]  /*5620*/  @P4 BRA `(.L_x_69) ;  /* 0x0000000000084947 */ /* 0x000fea0003800000 */
[----:B------:R-:W-:Y:S05]  /*5630*/  @P0 BRA `(.L_x_70) ;  /* 0x00000000002c0947 */ /* 0x000fea0003800000 */
[----:B------:R-:W-:Y:S05]  /*5640*/  BRA `(.L_x_71) ;  /* 0x0000000000307947 */ /* 0x000fea0003800000 */
.L_x_69:
[----:B-----5:R-:W-:-:S05]  /*5650*/  PRMT R72, R65, 0x7632, R72 ;  /* 0x0000763241487816 */ /* 0x020fca0000000048 */
[----:B------:R-:W-:-:S04]  /*5660*/  IMAD.U32 R72, R72, 0x10000, RZ ;  /* 0x0001000048487824 */ /* 0x000fc800078e00ff */
[----:B------:R-:W-:Y:S01]  /*5670*/  FADD.FTZ R87, R72, R87 ;  /* 0x0000005748577221 */ /* 0x000fe20000010000 */
[----:B------:R-:W-:Y:S06]  /*5680*/  BRA `(.L_x_70) ;  /* 0x0000000000187947 */ /* 0x000fec0003800000 */
.L_x_68:
[----:B-----5:R-:W-:-:S04]  /*5690*/  PRMT R72, R61, 0x7632, R72 ;  /* 0x000076323d487816 */ /* 0x020fc80000000048 */
[----:B------:R-:W-:-:S05]  /*56a0*/  SHF.L.U32 R72, R72, 0x10, RZ ;  /* 0x0000001048487819 */ /* 0x000fca00000006ff */
[----:B------:R-:W-:Y:S01]  /*56b0*/  FADD.FTZ R87, R72, R87 ;  /* 0x0000005748577221 */ /* 0x000fe20000010000 */
[----:B------:R-:W-:-:S05]  /*56c0*/  @P2 PRMT R72, R65, 0x7632, R72 ;  /* 0x0000763241482816 */ /* 0x000fca0000000048 */
[----:B------:R-:W-:-:S04]  /*56d0*/  @P2 IMAD.U32 R72, R72, 0x10000, RZ ;  /* 0x0001000048482824 */ /* 0x000fc800078e00ff */
[----:B------:R-:W-:-:S07]  /*56e0*/  @P2 FADD.FTZ R87, R72, R87 ;  /* 0x0000005748572221 */ /* 0x000fce0000010000 */
.L_x_70:
[----:B------:R-:W-:-:S04]  /*56f0*/  F2FP.BF16.F32.PACK_AB R72, RZ, R87 ;  /* 0x00000057ff48723e */ /* 0x000fc800000010ff */
[----:B------:R-:W-:-:S07]  /*5700*/  PRMT R69, R69, 0x5410, R72 ;  /* 0x0000541045457816 */ /* 0x000fce0000000048 */
.L_x_71:
        /* <DEDUP_REMOVED lines=8> */
.L_x_73:
[----:B-----5:R-:W-:-:S04]  /*5790*/  IMAD.U32 R72, R66, 0x10000, RZ ;  /* 0x0001000042487824 */ /* 0x020fc800078e00ff */
[----:B------:R-:W-:Y:S01]  /*57a0*/  FADD.FTZ R88, R72, R88 ;  /* 0x0000005848587221 */ /* 0x000fe20000010000 */
[----:B------:R-:W-:Y:S06]  /*57b0*/  BRA `(.L_x_74) ;  /* 0x0000000000107947 */ /* 0x000fec0003800000 */
.L_x_72:
[----:B-----5:R-:W-:-:S05]  /*57c0*/  SHF.L.U32 R72, R62, 0x10, RZ ;  /* 0x000000103e487819 */ /* 0x020fca00000006ff */
[----:B------:R-:W-:Y:S01]  /*57d0*/  FADD.FTZ R88, R72, R88 ;  /* 0x0000005848587221 */ /* 0x000fe20000010000 */
[----:B------:R-:W-:-:S04]  /*57e0*/  @P2 IMAD.U32 R72, R66, 0x10000, RZ ;  /* 0x0001000042482824 */ /* 0x000fc800078e00ff */
[----:B------:R-:W-:-:S07]  /*57f0*/  @P2 FADD.FTZ R88, R72, R88 ;  /* 0x0000005848582221 */ /* 0x000fce0000010000 */
.L_x_74:
[----:B------:R-:W-:-:S04]  /*5800*/  F2FP.BF16.F32.PACK_AB R72, RZ, R88 ;  /* 0x00000058ff48723e */ /* 0x000fc800000010ff */
[----:B------:R-:W-:-:S07]  /*5810*/  PRMT R70, R72, 0x7610, R70 ;  /* 0x0000761048467816 */ /* 0x000fce0000000046 */
.L_x_75:
[----:B------:R-:W-:Y:S01]  /*5820*/  SHF.L.U32 R107, R74, 0x10, RZ ;  /* 0x000000104a6b7819 */ /* 0x000fe200000006ff */
[----:B------:R-:W-:Y:S06]  /*5830*/  @P3 BRA `(.L_x_76) ;  /* 0x0000000000243947 */ /* 0x000fec0003800000 */
[----:B------:R-:W-:-:S04]  /*5840*/  ISETP.NE.U32.AND P4, PT, RZ, UR12, PT ;  /* 0x0000000cff007c0c */ /* 0x000fc8000bf85070 */
[----:B------:R-:W-:-:S13]  /*5850*/  ISETP.NE.AND.EX P4, PT, RZ, UR13, PT, P4 ;  /* 0x0000000dff007c0c */ /* 0x000fda000bf85340 */
[----:B------:R-:W-:Y:S05]  /*5860*/  @P4 BRA `(.L_x_77) ;  /* 0x0000000000084947 */ /* 0x000fea0003800000 */
[----:B------:R-:W-:Y:S05]  /*5870*/  @P0 BRA `(.L_x_78) ;  /* 0x00000000002c0947 */ /* 0x000fea0003800000 */
[----:B------:R-:W-:Y:S05]  /*5880*/  BRA `(.L_x_79) ;  /* 0x0000000000307947 */ /* 0x000fea0003800000 */
.L_x_77:
[----:B-----5:R-:W-:-:S05]  /*5890*/  PRMT R72, R66, 0x7632, R72 ;  /* 0x0000763242487816 */ /* 0x020fca0000000048 */
[----:B------:R-:W-:-:S04]  /*58a0*/  IMAD.U32 R72, R72, 0x10000, RZ ;  /* 0x0001000048487824 */ /* 0x000fc800078e00ff */
[----:B------:R-:W-:Y:S01]  /*58b0*/  FADD.FTZ R107, R72, R107 ;  /* 0x0000006b486b7221 */ /* 0x000fe20000010000 */
[----:B------:R-:W-:Y:S06]  /*58c0*/  BRA `(.L_x_78) ;  /* 0x0000000000187947 */ /* 0x000fec0003800000 */
.L_x_76:
[----:B-----5:R-:W-:-:S04]  /*58d0*/  PRMT R72, R62, 0x7632, R72 ;  /* 0x000076323e487816 */ /* 0x020fc80000000048 */
[----:B------:R-:W-:-:S05]  /*58e0*/  SHF.L.U32 R72, R72, 0x10, RZ ;  /* 0x0000001048487819 */ /* 0x000fca00000006ff */
[----:B------:R-:W-:Y:S01]  /*58f0*/  FADD.FTZ R107, R72, R107 ;  /* 0x0000006b486b7221 */ /* 0x000fe20000010000 */
[----:B------:R-:W-:-:S05]  /*5900*/  @P2 PRMT R72, R66, 0x7632, R72 ;  /* 0x0000763242482816 */ /* 0x000fca0000000048 */
[----:B------:R-:W-:-:S04]  /*5910*/  @P2 IMAD.U32 R72, R72, 0x10000, RZ ;  /* 0x0001000048482824 */ /* 0x000fc800078e00ff */
[----:B------:R-:W-:-:S07]  /*5920*/  @P2 FADD.FTZ R107, R72, R107 ;  /* 0x0000006b486b2221 */ /* 0x000fce0000010000 */
.L_x_78:
[----:B------:R-:W-:-:S04]  /*5930*/  F2FP.BF16.F32.PACK_AB R72, RZ, R107 ;  /* 0x0000006bff48723e */ /* 0x000fc800000010ff */
[----:B------:R-:W-:-:S07]  /*5940*/  PRMT R70, R70, 0x5410, R72 ;  /* 0x0000541046467816 */ /* 0x000fce0000000048 */
.L_x_79:
        /* <DEDUP_REMOVED lines=8> */
.L_x_81:
[----:B-----5:R-:W-:-:S04]  /*59d0*/  IMAD.U32 R72, R67, 0x10000, RZ ;  /* 0x0001000043487824 */ /* 0x020fc800078e00ff */
[----:B------:R-:W-:Y:S01]  /*59e0*/  FADD.FTZ R108, R72, R108 ;  /* 0x0000006c486c7221 */ /* 0x000fe20000010000 */
[----:B------:R-:W-:Y:S06]  /*59f0*/  BRA `(.L_x_82) ;  /* 0x0000000000107947 */ /* 0x000fec0003800000 */
.L_x_80:
[----:B-----5:R-:W-:-:S05]  /*5a00*/  SHF.L.U32 R72, R63, 0x10, RZ ;  /* 0x000000103f487819 */ /* 0x020fca00000006ff */
[----:B------:R-:W-:Y:S01]  /*5a10*/  FADD.FTZ R108, R72, R108 ;  /* 0x0000006c486c7221 */ /* 0x000fe20000010000 */
[----:B------:R-:W-:-:S04]  /*5a20*/  @P2 IMAD.U32 R72, R67, 0x10000, RZ ;  /* 0x0001000043482824 */ /* 0x000fc800078e00ff */
[----:B------:R-:W-:-:S07]  /*5a30*/  @P2 FADD.FTZ R108, R72, R108 ;  /* 0x0000006c486c2221 */ /* 0x000fce0000010000 */
.L_x_82:
[----:B------:R-:W-:-:S04]  /*5a40*/  F2FP.BF16.F32.PACK_AB R72, RZ, R108 ;  /* 0x0000006cff48723e */ /* 0x000fc800000010ff */
[----:B------:R-:W-:-:S07]  /*5a50*/  PRMT R71, R72, 0x7610, R71 ;  /* 0x0000761048477816 */ /* 0x000fce0000000047 */
.L_x_83:
[----:B------:R-:W-:Y:S01]  /*5a60*/  SHF.L.U32 R126, R75, 0x10, RZ ;  /* 0x000000104b7e7819 */ /* 0x000fe200000006ff */
[----:B------:R-:W-:Y:S06]  /*5a70*/  @P3 BRA `(.L_x_84) ;  /* 0x0000000000243947 */ /* 0x000fec0003800000 */
[----:B------:R-:W-:-:S04]  /*5a80*/  ISETP.NE.U32.AND P2, PT, RZ, UR12, PT ;  /* 0x0000000cff007c0c */ /* 0x000fc8000bf45070 */
[----:B------:R-:W-:-:S13]  /*5a90*/  ISETP.NE.AND.EX P2, PT, RZ, UR13, PT, P2 ;  /* 0x0000000dff007c0c */ /* 0x000fda000bf45320 */
[----:B------:R-:W-:Y:S05]  /*5aa0*/  @P2 BRA `(.L_x_85) ;  /* 0x0000000000082947 */ /* 0x000fea0003800000 */
[----:B------:R-:W-:Y:S05]  /*5ab0*/  @P0 BRA `(.L_x_86) ;  /* 0x00000000002c0947 */ /* 0x000fea0003800000 */
[----:B------:R-:W-:Y:S05]  /*5ac0*/  BRA `(.L_x_87) ;  /* 0x0000000000307947 */ /* 0x000fea0003800000 */
.L_x_85:
[----:B-----5:R-:W-:-:S05]  /*5ad0*/  PRMT R72, R67, 0x7632, R72 ;  /* 0x0000763243487816 */ /* 0x020fca0000000048 */
[----:B------:R-:W-:-:S04]  /*5ae0*/  IMAD.U32 R72, R72, 0x10000, RZ ;  /* 0x0001000048487824 */ /* 0x000fc800078e00ff */
[----:B------:R-:W-:Y:S01]  /*5af0*/  FADD.FTZ R126, R72, R126 ;  /* 0x0000007e487e7221 */ /* 0x000fe20000010000 */
[----:B------:R-:W-:Y:S06]  /*5b00*/  BRA `(.L_x_86) ;  /* 0x0000000000187947 */ /* 0x000fec0003800000 */
.L_x_84:
[----:B-----5:R-:W-:-:S04]  /*5b10*/  PRMT R72, R63, 0x7632, R72 ;  /* 0x000076323f487816 */ /* 0x020fc80000000048 */
[----:B------:R-:W-:-:S05]  /*5b20*/  SHF.L.U32 R72, R72, 0x10, RZ ;  /* 0x0000001048487819 */ /* 0x000fca00000006ff */
[----:B------:R-:W-:Y:S01]  /*5b30*/  FADD.FTZ R126, R72, R126 ;  /* 0x0000007e487e7221 */ /* 0x000fe20000010000 */
[----:B------:R-:W-:-:S05]  /*5b40*/  @P2 PRMT R72, R67, 0x7632, R72 ;  /* 0x0000763243482816 */ /* 0x000fca0000000048 */
[----:B------:R-:W-:-:S04]  /*5b50*/  @P2 IMAD.U32 R72, R72, 0x10000, RZ ;  /* 0x0001000048482824 */ /* 0x000fc800078e00ff */
[----:B------:R-:W-:-:S07]  /*5b60*/  @P2 FADD.FTZ R126, R72, R126 ;  /* 0x0000007e487e2221 */ /* 0x000fce0000010000 */
.L_x_86:
[----:B------:R-:W-:-:S04]  /*5b70*/  F2FP.BF16.F32.PACK_AB R72, RZ, R126 ;  /* 0x0000007eff48723e */ /* 0x000fc800000010ff */
[----:B------:R-:W-:-:S07]  /*5b80*/  PRMT R71, R71, 0x5410, R72 ;  /* 0x0000541047477816 */ /* 0x000fce0000000048 */
.L_x_87:
[----:B------:R-:W0:Y:S02]  /*5b90*/  @P0 LDC.64 R72, c[0x0][0x238] ;  /* 0x00008e00ff480b82 */ /* 0x000e240000000a00 */
[----:B0-----:R-:W-:-:S04]  /*5ba0*/  @P0 LEA R72, P2, R76, R72, 0x4 ;  /* 0x000000484c480211 */ /* 0x001fc800078420ff */
[C---:B------:R-:W-:Y:S02]  /*5bb0*/  @P0 LEA.HI.X R73, R76.reuse, R73, RZ, 0x4, P2 ;  /* 0x000000494c490211 */ /* 0x040fe400010f24ff */
[----:B------:R-:W-:-:S03]  /*5bc0*/  IADD3 R76, R76, 0x20, RZ ;  /* 0x000000204c4c7810 */ /* 0x000fc60007ffe0ff */
[----:B------:R1:W-:Y:S04]  /*5bd0*/  @P0 STG.E.128 desc[UR4][R72.64], R68 ;  /* 0x0000004448000986 */ /* 0x0003e8000c101d04 */
.L_x_55:
[----:B------:R-:W-:Y:S05]  /*5be0*/  BSYNC B0 ;  /* 0x0000000000007941 */ /* 0x000fea0003800000 */
.L_x_54:
[----:B------:R-:W-:Y:S01]  /*5bf0*/  ISETP.GE.U32.AND P2, PT, R0, 0x60, PT ;  /* 0x000000600000780c */ /* 0x000fe20003f46070 */
[----:B------:R-:W-:-:S12]  /*5c00*/  BSSY B0, `(.L_x_88) ;  /* 0x00000a6000007945 */ /* 0x000fd80003800000 */
[----:B------:R-:W-:Y:S05]  /*5c10*/  @!P2 BRA `(.L_x_89) ;  /* 0x000000080090a947 */ /* 0x000fea0003800000 */
[----:B01----:R-:W0:Y:S01]  /*5c20*/  LDC.64 R72, c[0x0][0x220] ;  /* 0x00008800ff487b82 */ /* 0x003e220000000a00 */
[----:B------:R-:W-:-:S04]  /*5c30*/  ISETP.NE.U32.AND P2, PT, RZ, UR10, PT ;  /* 0x0000000aff007c0c */ /* 0x000fc8000bf45070 */
[----:B------:R-:W-:-:S13]  /*5c40*/  ISETP.NE.AND.EX P2, PT, RZ, UR11, PT, P2 ;  /* 0x0000000bff007c0c */ /* 0x000fda000bf45320 */
[----:B------:R-:W-:-:S04]  /*5c50*/  @P2 LEA R40, P3, R76, UR10, 0x4 ;  /* 0x0000000a4c282c11 */ /* 0x000fc8000f8620ff */
[C---:B------:R-:W-:Y:S01]  /*5c60*/  @P2 LEA.HI.X R41, R76.reuse, UR11, RZ, 0x4, P3 ;  /* 0x0000000b4c292c11 */ /* 0x040fe200098f24ff */
[----:B0-----:R-:W-:-:S04]  /*5c70*/  IMAD.WIDE.U32 R72, R76, 0x10, R72 ;  /* 0x000000104c487825 */ /* 0x001fc800078e0048 */
[----:B-----5:R0:W5:Y:S01]  /*5c80*/  @P2 LDG.E.128 R60, desc[UR4][R40.64] ;  /* 0x00000004283c2981 */ /* 0x020162000c1e1d00 */
        /* <DEDUP_REMOVED lines=16> */
.L_x_91:
[----:B-----5:R-:W-:-:S05]  /*5d90*/  SHF.L.U32 R41, R64, 0x10, RZ ;  /* 0x0000001040297819 */ /* 0x020fca00000006ff */
[----:B------:R-:W-:Y:S01]  /*5da0*/  FADD.FTZ R40, R41, R40 ;  /* 0x0000002829287221 */ /* 0x000fe20000010000 */
[----:B------:R-:W-:Y:S06]  /*5db0*/  BRA `(.L_x_92) ;  /* 0x0000000000107947 */ /* 0x000fec0003800000 */
.L_x_90:
[----:B-----5:R-:W-:-:S04]  /*5dc0*/  IMAD.U32 R41, R60, 0x10000, RZ ;  /* 0x000100003c297824 */ /* 0x020fc800078e00ff */
[----:B------:R-:W-:Y:S01]  /*5dd0*/  FADD.FTZ R40, R41, R40 ;  /* 0x0000002829287221 */ /* 0x000fe20000010000 */
[----:B------:R-:W-:-:S05]  /*5de0*/  @P2 SHF.L.U32 R41, R64, 0x10, RZ ;  /* 0x0000001040292819 */ /* 0x000fca00000006ff */
[----:B------:R-:W-:-:S07]  /*5df0*/  @P2 FADD.FTZ R40, R41, R40 ;  /* 0x0000002829282221 */ /* 0x000fce0000010000 */
.L_x_92:
[----:B------:R-:W-:-:S04]  /*5e00*/  F2FP.BF16.F32.PACK_AB R41, RZ, R40 ;  /* 0x00000028ff29723e */ /* 0x000fc800000010ff */
[----:B------:R-:W-:-:S07]  /*5e10*/  PRMT R68, R41, 0x7610, R68 ;  /* 0x0000761029447816 */ /* 0x000fce0000000044 */
.L_x_93:
[----:B------:R-:W-:Y:S01]  /*5e20*/  IMAD.U32 R41, R72, 0x10000, RZ ;  /* 0x0001000048297824 */ /* 0x000fe200078e00ff */
[----:B------:R-:W-:Y:S06]  /*5e30*/  @P3 BRA `(.L_x_94) ;  /* 0x0000000000243947 */ /* 0x000fec0003800000 */
[----:B------:R-:W-:-:S04]  /*5e40*/  ISETP.NE.U32.AND P4, PT, RZ, UR12, PT ;  /* 0x0000000cff007c0c */ /* 0x000fc8000bf85070 */
[----:B------:R-:W-:-:S13]  /*5e50*/  ISETP.NE.AND.EX P4, PT, RZ, UR13, PT, P4 ;  /* 0x0000000dff007c0c */ /* 0x000fda000bf85340 */
[----:B------:R-:W-:Y:S05]  /*5e60*/  @P4 BRA `(.L_x_95) ;  /* 0x0000000000084947 */ /* 0x000fea0003800000 */
[----:B------:R-:W-:Y:S05]  /*5e70*/  @P0 BRA `(.L_x_96) ;  /* 0x00000000002c0947 */ /* 0x000fea0003800000 */
[----:B------:R-:W-:Y:S05]  /*5e80*/  BRA `(.L_x_97) ;  /* 0x0000000000307947 */ /* 0x000fea0003800000 */
.L_x_95:
[----:B-----5:R-:W-:-:S04]  /*5e90*/  PRMT R42, R64, 0x7632, R42 ;  /* 0x00007632402a7816 */ /* 0x020fc8000000002a */
[----:B------:R-:W-:-:S05]  /*5ea0*/  SHF.L.U32 R42, R42, 0x10, RZ ;  /* 0x000000102a2a7819 */ /* 0x000fca00000006ff */
[----:B------:R-:W-:Y:S01]  /*5eb0*/  FADD.FTZ R41, R42, R41 ;  /* 0x000000292a297221 */ /* 0x000fe20000010000 */
[----:B------:R-:W-:Y:S06]  /*5ec0*/  BRA `(.L_x_96) ;  /* 0x0000000000187947 */ /* 0x000fec0003800000 */
.L_x_94:
[----:B-----5:R-:W-:-:S05]  /*5ed0*/  PRMT R42, R60, 0x7632, R42 ;  /* 0x000076323c2a7816 */ /* 0x020fca000000002a */
[----:B------:R-:W-:-:S04]  /*5ee0*/  IMAD.U32 R42, R42, 0x10000, RZ ;  /* 0x000100002a2a7824 */ /* 0x000fc800078e00ff */
[----:B------:R-:W-:Y:S01]  /*5ef0*/  FADD.FTZ R41, R42, R41 ;  /* 0x000000292a297221 */ /* 0x000fe20000010000 */
[----:B------:R-:W-:-:S04]  /*5f00*/  @P2 PRMT R42, R64, 0x7632, R42 ;  /* 0x00007632402a2816 */ /* 0x000fc8000000002a */
[----:B------:R-:W-:-:S05]  /*5f10*/  @P2 SHF.L.U32 R42, R42, 0x10, RZ ;  /* 0x000000102a2a2819 */ /* 0x000fca00000006ff */
[----:B------:R-:W-:-:S07]  /*5f20*/  @P2 FADD.FTZ R41, R42, R41 ;  /* 0x000000292a292221 */ /* 0x000fce0000010000 */
.L_x_96:
[----:B------:R-:W-:-:S04]  /*5f30*/  F2FP.BF16.F32.PACK_AB R42, RZ, R41 ;  /* 0x00000029ff2a723e */ /* 0x000fc800000010ff */
[----:B------:R-:W-:-:S07]  /*5f40*/  PRMT R68, R68, 0x5410, R42 ;  /* 0x0000541044447816 */ /* 0x000fce000000002a */
.L_x_97:
        /* <DEDUP_REMOVED lines=8> */
.L_x_99:
[----:B-----5:R-:W-:-:S05]  /*5fd0*/  SHF.L.U32 R72, R65, 0x10, RZ ;  /* 0x0000001041487819 */ /* 0x020fca00000006ff */
[----:B------:R-:W-:Y:S01]  /*5fe0*/  FADD.FTZ R42, R72, R42 ;  /* 0x0000002a482a7221 */ /* 0x000fe20000010000 */
[----:B------:R-:W-:Y:S06]  /*5ff0*/  BRA `(.L_x_100) ;  /* 0x0000000000107947 */ /* 0x000fec0003800000 */
.L_x_98:
[----:B-----5:R-:W-:-:S04]  /*6000*/  IMAD.U32 R72, R61, 0x10000, RZ ;  /* 0x000100003d487824 */ /* 0x020fc800078e00ff */
[----:B------:R-:W-:Y:S01]  /*6010*/  FADD.FTZ R42, R72, R42 ;  /* 0x0000002a482a7221 */ /* 0x000fe20000010000 */
[----:B------:R-:W-:-:S05]  /*6020*/  @P2 SHF.L.U32 R72, R65, 0x10, RZ ;  /* 0x0000001041482819 */ /* 0x000fca00000006ff */
[----:B------:R-:W-:-:S07]  /*6030*/  @P2 FADD.FTZ R42, R72, R42 ;  /* 0x0000002a482a2221 */ /* 0x000fce0000010000 */
.L_x_100:
[----:B------:R-:W-:-:S04]  /*6040*/  F2FP.BF16.F32.PACK_AB R72, RZ, R42 ;  /* 0x0000002aff48723e */ /* 0x000fc800000010ff */
[----:B------:R-:W-:-:S07]  /*6050*/  PRMT R69, R72, 0x7610, R69 ;  /* 0x0000761048457816 */ /* 0x000fce0000000045 */
.L_x_101:
[----:B------:R-:W-:Y:S01]  /*6060*/  IMAD.U32 R89, R73, 0x10000, RZ ;  /* 0x0001000049597824 */ /* 0x000fe200078e00ff */
[----:B------:R-:W-:Y:S06]  /*6070*/  @P3 BRA `(.L_x_102) ;  /* 0x0000000000243947 */ /* 0x000fec0003800000 */
[----:B------:R-:W-:-:S04]  /*6080*/  ISETP.NE.U32.AND P4, PT, RZ, UR12, PT ;  /* 0x0000000cff007c0c */ /* 0x000fc8000bf85070 */
[----:B------:R-:W-:-:S13]  /*6090*/  ISETP.NE.AND.EX P4, PT, RZ, UR13, PT, P4 ;  /* 0x0000000dff007c0c */ /* 0x000fda000bf85340 */
[----:B------:R-:W-:Y:S05]  /*60a0*/  @P4 BRA `(.L_x_103) ;  /* 0x0000000000084947 */ /* 0x000fea0003800000 */
[----:B------:R-:W-:Y:S05]  /*60b0*/  @P0 BRA `(.L_x_104) ;  /* 0x00000000002c0947 */ /* 0x000fea0003800000 */
[----:B------:R-:W-:Y:S05]  /*60c0*/  BRA `(.L_x_105) ;  /* 0x0000000000307947 */ /* 0x000fea0003800000 */
.L_x_103:
[----:B-----5:R-:W-:-:S04]  /*60d0*/  PRMT R72, R65, 0x7632, R72 ;  /* 0x0000763241487816 */ /* 0x020fc80000000048 */
[----:B------:R-:W-:-:S05]  /*60e0*/  SHF.L.U32 R72, R72, 0x10, RZ ;  /* 0x0000001048487819 */ /* 0x000fca00000006ff */
[----:B------:R-:W-:Y:S01]  /*60f0*/  FADD.FTZ R89, R72, R89 ;  /* 0x0000005948597221 */ /* 0x000fe20000010000 */
[----:B------:R-:W-:Y:S06]  /*6100*/  BRA `(.L_x_104) ;  /* 0x0000000000187947 */ /* 0x000fec0003800000 */
.L_x_102:
[----:B-----5:R-:W-:-:S05]  /*6110*/  PRMT R72, R61, 0x7632, R72 ;  /* 0x000076323d487816 */ /* 0x020fca0000000048 */
[----:B------:R-:W-:-:S04]  /*6120*/  IMAD.U32 R72, R72, 0x10000, RZ ;  /* 0x0001000048487824 */ /* 0x000fc800078e00ff */
[----:B------:R-:W-:Y:S01]  /*6130*/  FADD.FTZ R89, R72, R89 ;  /* 0x0000005948597221 */ /* 0x000fe20000010000 */
[----:B------:R-:W-:-:S04]  /*6140*/  @P2 PRMT R72, R65, 0x7632, R72 ;  /* 0x0000763241482816 */ /* 0x000fc80000000048 */
[----:B------:R-:W-:-:S05]  /*6150*/  @P2 SHF.L.U32 R72, R72, 0x10, RZ ;  /* 0x0000001048482819 */ /* 0x000fca00000006ff */
[----:B------:R-:W-:-:S07]  /*6160*/  @P2 FADD.FTZ R89, R72, R89 ;  /* 0x0000005948592221 */ /* 0x000fce0000010000 */
.L_x_104:
[----:B------:R-:W-:-:S04]  /*6170*/  F2FP.BF16.F32.PACK_AB R72, RZ, R89 ;  /* 0x00000059ff48723e */ /* 0x000fc800000010ff */
[----:B------:R-:W-:-:S07]  /*6180*/  PRMT R69, R69, 0x5410, R72 ;  /* 0x0000541045457816 */ /* 0x000fce0000000048 */
.L_x_105:
        /* <DEDUP_REMOVED lines=8> */
.L_x_107:
[----:B-----5:R-:W-:-:S05]  /*6210*/  SHF.L.U32 R72, R66, 0x10, RZ ;  /* 0x0000001042487819 */ /* 0x020fca00000006ff */
[----:B------:R-:W-:Y:S01]  /*6220*/  FADD.FTZ R90, R72, R90 ;  /* 0x0000005a485a7221 */ /* 0x000fe20000010000 */
[----:B------:R-:W-:Y:S06]  /*6230*/  BRA `(.L_x_108) ;  /* 0x0000000000107947 */ /* 0x000fec0003800000 */
.L_x_106:
[----:B-----5:R-:W-:-:S04]  /*6240*/  IMAD.U32 R72, R62, 0x10000, RZ ;  /* 0x000100003e487824 */ /* 0x020fc800078e00ff */
[----:B------:R-:W-:Y:S01]  /*6250*/  FADD.FTZ R90, R72, R90 ;  /* 0x0000005a485a7221 */ /* 0x000fe20000010000 */
[----:B------:R-:W-:-:S05]  /*6260*/  @P2 SHF.L.U32 R72, R66, 0x10, RZ ;  /* 0x0000001042482819 */ /* 0x000fca00000006ff */
[----:B------:R-:W-:-:S07]  /*6270*/  @P2 FADD.FTZ R90, R72, R90 ;  /* 0x0000005a485a2221 */ /* 0x000fce0000010000 */
.L_x_108:
[----:B------:R-:W-:-:S04]  /*6280*/  F2FP.BF16.F32.PACK_AB R72, RZ, R90 ;  /* 0x0000005aff48723e */ /* 0x000fc800000010ff */
[----:B------:R-:W-:-:S07]  /*6290*/  PRMT R70, R72, 0x7610, R70 ;  /* 0x0000761048467816 */ /* 0x000fce0000000046 */
.L_x_109:
[----:B------:R-:W-:Y:S01]  /*62a0*/  IMAD.U32 R109, R74, 0x10000, RZ ;  /* 0x000100004a6d7824 */ /* 0x000fe200078e00ff */
[----:B------:R-:W-:Y:S06]  /*62b0*/  @P3 BRA `(.L_x_110) ;  /* 0x0000000000243947 */ /* 0x000fec0003800000 */
[----:B------:R-:W-:-:S04]  /*62c0*/  ISETP.NE.U32.AND P4, PT, RZ, UR12, PT ;  /* 0x0000000cff007c0c */ /* 0x000fc8000bf85070 */
[----:B------:R-:W-:-:S13]  /*62d0*/  ISETP.NE.AND.EX P4, PT, RZ, UR13, PT, P4 ;  /* 0x0000000dff007c0c */ /* 0x000fda000bf85340 */
[----:B------:R-:W-:Y:S05]  /*62e0*/  @P4 BRA `(.L_x_111) ;  /* 0x0000000000084947 */ /* 0x000fea0003800000 */
[----:B------:R-:W-:Y:S05]  /*62f0*/  @P0 BRA `(.L_x_112) ;  /* 0x00000000002c0947 */ /* 0x000fea0003800000 */
[----:B------:R-:W-:Y:S05]  /*6300*/  BRA `(.L_x_113) ;  /* 0x0000000000307947 */ /* 0x000fea0003800000 */
.L_x_111:
[----:B-----5:R-:W-:-:S04]  /*6310*/  PRMT R72, R66, 0x7632, R72 ;  /* 0x0000763242487816 */ /* 0x020fc80000000048 */
[----:B------:R-:W-:-:S05]  /*6320*/  SHF.L.U32 R72, R72, 0x10, RZ ;  /* 0x0000001048487819 */ /* 0x000fca00000006ff */
[----:B------:R-:W-:Y:S01]  /*6330*/  FADD.FTZ R109, R72, R109 ;  /* 0x0000006d486d7221 */ /* 0x000fe20000010000 */
[----:B------:R-:W-:Y:S06]  /*6340*/  BRA `(.L_x_112) ;  /* 0x0000000000187947 */ /* 0x000fec0003800000 */
.L_x_110:
[----:B-----5:R-:W-:-:S05]  /*6350*/  PRMT R72, R62, 0x7632, R72 ;  /* 0x000076323e487816 */ /* 0x020fca0000000048 */
[----:B------:R-:W-:-:S04]  /*6360*/  IMAD.U32 R72, R72, 0x10000, RZ ;  /* 0x0001000048487824 */ /* 0x000fc800078e00ff */
[----:B------:R-:W-:Y:S01]  /*6370*/  FADD.FTZ R109, R72, R109 ;  /* 0x0000006d486d7221 */ /* 0x000fe20000010000 */
[----:B------:R-:W-:-:S04]  /*6380*/  @P2 PRMT R72, R66, 0x7632, R72 ;  /* 0x0000763242482816 */ /* 0x000fc80000000048 */
[----:B------:R-:W-:-:S05]  /*6390*/  @P2 SHF.L.U32 R72, R72, 0x10, RZ ;  /* 0x0000001048482819 */ /* 0x000fca00000006ff */
[----:B------:R-:W-:-:S07]  /*63a0*/  @P2 FADD.FTZ R109, R72, R109 ;  /* 0x0000006d486d2221 */ /* 0x000fce0000010000 */
.L_x_112:
[----:B------:R-:W-:-:S04]  /*63b0*/  F2FP.BF16.F32.PACK_AB R72, RZ, R109 ;  /* 0x0000006dff48723e */ /* 0x000fc800000010ff */
[----:B------:R-:W-:-:S07]  /*63c0*/  PRMT R70, R70, 0x5410, R72 ;  /* 0x0000541046467816 */ /* 0x000fce0000000048 */
.L_x_113:
        /* <DEDUP_REMOVED lines=8> */
.L_x_115:
[----:B-----5:R-:W-:-:S05]  /*6450*/  SHF.L.U32 R72, R67, 0x10, RZ ;  /* 0x0000001043487819 */ /* 0x020fca00000006ff */
[----:B------:R-:W-:Y:S01]  /*6460*/  FADD.FTZ R110, R72, R110 ;  /* 0x0000006e486e7221 */ /* 0x000fe20000010000 */
[----:B------:R-:W-:Y:S06]  /*6470*/  BRA `(.L_x_116) ;  /* 0x0000000000107947 */ /* 0x000fec0003800000 */
.L_x_114:
[----:B-----5:R-:W-:-:S04]  /*6480*/  IMAD.U32 R72, R63, 0x10000, RZ ;  /* 0x000100003f487824 */ /* 0x020fc800078e00ff */
[----:B------:R-:W-:Y:S01]  /*6490*/  FADD.FTZ R110, R72, R110 ;  /* 0x0000006e486e7221 */ /* 0x000fe20000010000 */
[----:B------:R-:W-:-:S05]  /*64a0*/  @P2 SHF.L.U32 R72, R67, 0x10, RZ ;  /* 0x0000001043482819 */ /* 0x000fca00000006ff */
[----:B------:R-:W-:-:S07]  /*64b0*/  @P2 FADD.FTZ R110, R72, R110 ;  /* 0x0000006e486e2221 */ /* 0x000fce0000010000 */
.L_x_116:
[----:B------:R-:W-:-:S04]  /*64c0*/  F2FP.BF16.F32.PACK_AB R72, RZ, R110 ;  /* 0x0000006eff48723e */ /* 0x000fc800000010ff */
[----:B------:R-:W-:-:S07]  /*64d0*/  PRMT R71, R72, 0x7610, R71 ;  /* 0x0000761048477816 */ /* 0x000fce0000000047 */
.L_x_117:
[----:B------:R-:W-:Y:S01]  /*64e0*/  IMAD.U32 R127, R75, 0x10000, RZ ;  /* 0x000100004b7f7824 */ /* 0x000fe200078e00ff */
[----:B------:R-:W-:Y:S06]  /*64f0*/  @P3 BRA `(.L_x_118) ;  /* 0x0000000000243947 */ /* 0x000fec0003800000 */
[----:B------:R-:W-:-:S04]  /*6500*/  ISETP.NE.U32.AND P2, PT, RZ, UR12, PT ;  /* 0x0000000cff007c0c */ /* 0x000fc8000bf45070 */
[----:B------:R-:W-:-:S13]  /*6510*/  ISETP.NE.AND.EX P2, PT, RZ, UR13, PT, P2 ;  /* 0x0000000dff007c0c */ /* 0x000fda000bf45320 */
[----:B------:R-:W-:Y:S05]  /*6520*/  @P2 BRA `(.L_x_119) ;  /* 0x0000000000082947 */ /* 0x000fea0003800000 */
[----:B------:R-:W-:Y:S05]  /*6530*/  @P0 BRA `(.L_x_120) ;  /* 0x00000000002c0947 */ /* 0x000fea0003800000 */
[----:B------:R-:W-:Y:S05]  /*6540*/  BRA `(.L_x_121) ;  /* 0x0000000000307947 */ /* 0x000fea0003800000 */
.L_x_119:
[----:B-----5:R-:W-:-:S04]  /*6550*/  PRMT R72, R67, 0x7632, R72 ;  /* 0x0000763243487816 */ /* 0x020fc80000000048 */
[----:B------:R-:W-:-:S05]  /*6560*/  SHF.L.U32 R72, R72, 0x10, RZ ;  /* 0x0000001048487819 */ /* 0x000fca00000006ff */
[----:B------:R-:W-:Y:S01]  /*6570*/  FADD.FTZ R127, R72, R127 ;  /* 0x0000007f487f7221 */ /* 0x000fe20000010000 */
[----:B------:R-:W-:Y:S06]  /*6580*/  BRA `(.L_x_120) ;  /* 0x0000000000187947 */ /* 0x000fec0003800000 */
.L_x_118:
[----:B-----5:R-:W-:-:S05]  /*6590*/  PRMT R72, R63, 0x7632, R72 ;  /* 0x000076323f487816 */ /* 0x020fca0000000048 */
[----:B------:R-:W-:-:S04]  /*65a0*/  IMAD.U32 R72, R72, 0x10000, RZ ;  /* 0x0001000048487824 */ /* 0x000fc800078e00ff */
[----:B------:R-:W-:Y:S01]  /*65b0*/  FADD.FTZ R127, R72, R127 ;  /* 0x0000007f487f7221 */ /* 0x000fe20000010000 */
[----:B------:R-:W-:-:S04]  /*65c0*/  @P2 PRMT R72, R67, 0x7632, R72 ;  /* 0x0000763243482816 */ /* 0x000fc80000000048 */
[----:B------:R-:W-:-:S05]  /*65d0*/  @P2 SHF.L.U32 R72, R72, 0x10, RZ ;  /* 0x0000001048482819 */ /* 0x000fca00000006ff */
[----:B------:R-:W-:-:S07]  /*65e0*/  @P2 FADD.FTZ R127, R72, R127 ;  /* 0x0000007f487f2221 */ /* 0x000fce0000010000 */
.L_x_120:
[----:B------:R-:W-:-:S04]  /*65f0*/  F2FP.BF16.F32.PACK_AB R72, RZ, R127 ;  /* 0x0000007fff48723e */ /* 0x000fc800000010ff */
[----:B------:R-:W-:-:S07]  /*6600*/  PRMT R71, R71, 0x5410, R72 ;  /* 0x0000541047477816 */ /* 0x000fce0000000048 */
.L_x_121:
[----:B------:R-:W0:Y:S02]  /*6610*/  @P0 LDC.64 R72, c[0x0][0x238] ;  /* 0x00008e00ff480b82 */ /* 0x000e240000000a00 */
[----:B0-----:R-:W-:-:S04]  /*6620*/  @P0 LEA R72, P2, R76, R72, 0x4 ;  /* 0x000000484c480211 */ /* 0x001fc800078420ff */
[C---:B------:R-:W-:Y:S01]  /*6630*/  @P0 LEA.HI.X R73, R76.reuse, R73, RZ, 0x4, P2 ;  /* 0x000000494c490211 */ /* 0x040fe200010f24ff */
[----:B------:R-:W-:-:S04]  /*6640*/  VIADD R76, R76, 0x20 ;  /* 0x000000204c4c7836 */ /* 0x000fc80000000000 */
[----:B------:R2:W-:Y:S04]  /*6650*/  @P0 STG.E.128 desc[UR4][R72.64], R68 ;  /* 0x0000004448000986 */ /* 0x0005e8000c101d04 */
.L_x_89:
[----:B------:R-:W-:Y:S05]  /*6660*/  BSYNC B0 ;  /* 0x0000000000007941 */ /* 0x000fea0003800000 */
.L_x_88:
[----:B------:R-:W-:Y:S01]  /*6670*/  ISETP.GE.U32.AND P2, PT, R0, 0x80, PT ;  /* 0x000000800000780c */ /* 0x000fe20003f46070 */
[----:B------:R-:W-:-:S12]  /*6680*/  BSSY B0, `(.L_x_122) ;  /* 0x00000a6000007945 */ /* 0x000fd80003800000 */
[----:B------:R-:W-:Y:S05]  /*6690*/  @!P2 BRA `(.L_x_123) ;  /* 0x000000080090a947 */ /* 0x000fea0003800000 */
[----:B------:R-:W-:Y:S01]  /*66a0*/  ISETP.NE.U32.AND P2, PT, RZ, UR10, PT ;  /* 0x0000000aff007c0c */ /* 0x000fe2000bf45070 */
[----:B012---:R-:W0:Y:S03]  /*66b0*/  LDC.64 R72, c[0x0][0x220] ;  /* 0x00008800ff487b82 */ /* 0x007e260000000a00 */
[----:B------:R-:W-:-:S13]  /*66c0*/  ISETP.NE.AND.EX P2, PT, RZ, UR11, PT, P2 ;  /* 0x0000000bff007c0c */ /* 0x000fda000bf45320 */
[----:B------:R-:W-:-:S04]  /*66d0*/  @P2 LEA R44, P3, R76, UR10, 0x4 ;  /* 0x0000000a4c2c2c11 */ /* 0x000fc8000f8620ff */
[----:B------:R-:W-:-:S05]  /*66e0*/  @P2 LEA.HI.X R45, R76, UR11, RZ, 0x4, P3 ;  /* 0x0000000b4c2d2c11 */ /* 0x000fca00098f24ff */
[----:B-----5:R1:W5:Y:S01]  /*66f0*/  @P2 LDG.E.128 R60, desc[UR4][R44.64] ;  /* 0x000000042c3c2981 */ /* 0x020362000c1e1d00 */
        /* <DEDUP_REMOVED lines=17> */
.L_x_125:
[----:B-----5:R-:W-:-:S04]  /*6810*/  IMAD.U32 R44, R64, 0x10000, RZ ;  /* 0x00010000402c7824 */ /* 0x020fc800078e00ff */
[----:B------:R-:W-:Y:S01]  /*6820*/  FADD.FTZ R43, R44, R43 ;  /* 0x0000002b2c2b7221 */ /* 0x000fe20000010000 */
[----:B------:R-:W-:Y:S06]  /*6830*/  BRA `(.L_x_126) ;  /* 0x0000000000107947 */ /* 0x000fec0003800000 */
.L_x_124:
[----:B-----5:R-:W-:-:S05]  /*6840*/  SHF.L.U32 R44, R60, 0x10, RZ ;  /* 0x000000103c2c7819 */ /* 0x020fca00000006ff */
[----:B------:R-:W-:Y:S01]  /*6850*/  FADD.FTZ R43, R44, R43 ;  /* 0x0000002b2c2b7221 */ /* 0x000fe20000010000 */
[----:B------:R-:W-:-:S04]  /*6860*/  @P2 IMAD.U32 R44, R64, 0x10000, RZ ;  /* 0x00010000402c2824 */ /* 0x000fc800078e00ff */
[----:B------:R-:W-:-:S07]  /*6870*/  @P2 FADD.FTZ R43, R44, R43 ;  /* 0x0000002b2c2b2221 */ /* 0x000fce0000010000 */
.L_x_126:
[----:B------:R-:W-:-:S04]  /*6880*/  F2FP.BF16.F32.PACK_AB R44, RZ, R43 ;  /* 0x0000002bff2c723e */ /* 0x000fc800000010ff */
[----:B------:R-:W-:-:S07]  /*6890*/  PRMT R68, R44, 0x7610, R68 ;  /* 0x000076102c447816 */ /* 0x000fce0000000044 */
.L_x_127:
[----:B------:R-:W-:Y:S01]  /*68a0*/  SHF.L.U32 R44, R72, 0x10, RZ ;  /* 0x00000010482c7819 */ /* 0x000fe200000006ff */
[----:B------:R-:W-:Y:S06]  /*68b0*/  @P3 BRA `(.L_x_128) ;  /* 0x0000000000243947 */ /* 0x000fec0003800000 */
[----:B------:R-:W-:-:S04]  /*68c0*/  ISETP.NE.U32.AND P4, PT, RZ, UR12, PT ;  /* 0x0000000cff007c0c */ /* 0x000fc8000bf85070 */
[----:B------:R-:W-:-:S13]  /*68d0*/  ISETP.NE.AND.EX P4, PT, RZ, UR13, PT, P4 ;  /* 0x0000000dff007c0c */ /* 0x000fda000bf85340 */
[----:B------:R-:W-:Y:S05]  /*68e0*/  @P4 BRA `(.L_x_129) ;  /* 0x0000000000084947 */ /* 0x000fea0003800000 */
[----:B------:R-:W-:Y:S05]  /*68f0*/  @P0 BRA `(.L_x_130) ;  /* 0x00000000002c0947 */ /* 0x000fea0003800000 */
[----:B------:R-:W-:Y:S05]  /*6900*/  BRA `(.L_x_131) ;  /* 0x0000000000307947 */ /* 0x000fea0003800000 */
.L_x_129:
[----:B-----5:R-:W-:-:S05]  /*6910*/  PRMT R45, R64, 0x7632, R45 ;  /* 0x00007632402d7816 */ /* 0x020fca000000002d */
[----:B------:R-:W-:-:S04]  /*6920*/  IMAD.U32 R45, R45, 0x10000, RZ ;  /* 0x000100002d2d7824 */ /* 0x000fc800078e00ff */
[----:B------:R-:W-:Y:S01]  /*6930*/  FADD.FTZ R44, R45, R44 ;  /* 0x0000002c2d2c7221 */ /* 0x000fe20000010000 */
[----:B------:R-:W-:Y:S06]  /*6940*/  BRA `(.L_x_130) ;  /* 0x0000000000187947 */ /* 0x000fec0003800000 */
.L_x_128:
[----:B-----5:R-:W-:-:S04]  /*6950*/  PRMT R45, R60, 0x7632, R45 ;  /* 0x000076323c2d7816 */ /* 0x020fc8000000002d */
[----:B------:R-:W-:-:S05]  /*6960*/  SHF.L.U32 R45, R45, 0x10, RZ ;  /* 0x000000102d2d7819 */ /* 0x000fca00000006ff */
[----:B------:R-:W-:Y:S01]  /*6970*/  FADD.FTZ R44, R45, R44 ;  /* 0x0000002c2d2c7221 */ /* 0x000fe20000010000 */
[----:B------:R-:W-:-:S05]  /*6980*/  @P2 PRMT R45, R64, 0x7632, R45 ;  /* 0x00007632402d2816 */ /* 0x000fca000000002d */
[----:B------:R-:W-:-:S04]  /*6990*/  @P2 IMAD.U32 R45, R45, 0x10000, RZ ;  /* 0x000100002d2d2824 */ /* 0x000fc800078e00ff */
[----:B------:R-:W-:-:S07]  /*69a0*/  @P2 FADD.FTZ R44, R45, R44 ;  /* 0x0000002c2d2c2221 */ /* 0x000fce0000010000 */
.L_x_130:
[----:B------:R-:W-:-:S04]  /*69b0*/  F2FP.BF16.F32.PACK_AB R45, RZ, R44 ;  /* 0x0000002cff2d723e */ /* 0x000fc800000010ff */
[----:B------:R-:W-:-:S07]  /*69c0*/  PRMT R68, R68, 0x5410, R45 ;  /* 0x0000541044447816 */ /* 0x000fce000000002d */
.L_x_131:
        /* <DEDUP_REMOVED lines=8> */
.L_x_133:
[----:B-----5:R-:W-:-:S04]  /*6a50*/  IMAD.U32 R72, R65, 0x10000, RZ ;  /* 0x0001000041487824 */ /* 0x020fc800078e00ff */
[----:B------:R-:W-:Y:S01]  /*6a60*/  FADD.FTZ R45, R72, R45 ;  /* 0x0000002d482d7221 */ /* 0x000fe20000010000 */
[----:B------:R-:W-:Y:S06]  /*6a70*/  BRA `(.L_x_134) ;  /* 0x0000000000107947 */ /* 0x000fec0003800000 */
.L_x_132:
[----:B-----5:R-:W-:-:S05]  /*6a80*/  SHF.L.U32 R72, R61, 0x10, RZ ;  /* 0x000000103d487819 */ /* 0x020fca00000006ff */
[----:B------:R-:W-:Y:S01]  /*6a90*/  FADD.FTZ R45, R72, R45 ;  /* 0x0000002d482d7221 */ /* 0x000fe20000010000 */
[----:B------:R-:W-:-:S04]  /*6aa0*/  @P2 IMAD.U32 R72, R65, 0x10000, RZ ;  /* 0x0001000041482824 */ /* 0x000fc800078e00ff */
[----:B------:R-:W-:-:S07]  /*6ab0*/  @P2 FADD.FTZ R45, R72, R45 ;  /* 0x0000002d482d2221 */ /* 0x000fce0000010000 */
.L_x_134:
[----:B------:R-:W-:-:S04]  /*6ac0*/  F2FP.BF16.F32.PACK_AB R72, RZ, R45 ;  /* 0x0000002dff48723e */ /* 0x000fc800000010ff */
[----:B------:R-:W-:-:S07]  /*6ad0*/  PRMT R69, R72, 0x7610, R69 ;  /* 0x0000761048457816 */ /* 0x000fce0000000045 */
.L_x_135:
[----:B------:R-:W-:Y:S01]  /*6ae0*/  SHF.L.U32 R91, R73, 0x10, RZ ;  /* 0x00000010495b7819 */ /* 0x000fe200000006ff */
[----:B------:R-:W-:Y:S06]  /*6af0*/  @P3 BRA `(.L_x_136) ;  /* 0x0000000000243947 */ /* 0x000fec0003800000 */
[----:B------:R-:W-:-:S04]  /*6b00*/  ISETP.NE.U32.AND P4, PT, RZ, UR12, PT ;  /* 0x0000000cff007c0c */ /* 0x000fc8000bf85070 */
[----:B------:R-:W-:-:S13]  /*6b10*/  ISETP.NE.AND.EX P4, PT, RZ, UR13, PT, P4 ;  /* 0x0000000dff007c0c */ /* 0x000fda000bf85340 */
[----:B------:R-:W-:Y:S05]  /*6b20*/  @P4 BRA `(.L_x_137) ;  /* 0x0000000000084947 */ /* 0x000fea0003800000 */
[----:B------:R-:W-:Y:S05]  /*6b30*/  @P0 BRA `(.L_x_138) ;  /* 0x00000000002c0947 */ /* 0x000fea0003800000 */
[----:B------:R-:W-:Y:S05]  /*6b40*/  BRA `(.L_x_139) ;  /* 0x0000000000307947 */ /* 0x000fea0003800000 */
.L_x_137:
[----:B-----5:R-:W-:-:S05]  /*6b50*/  PRMT R72, R65, 0x7632, R72 ;  /* 0x0000763241487816 */ /* 0x020fca0000000048 */
[----:B------:R-:W-:-:S04]  /*6b60*/  IMAD.U32 R72, R72, 0x10000, RZ ;  /* 0x0001000048487824 */ /* 0x000fc800078e00ff */
[----:B------:R-:W-:Y:S01]  /*6b70*/  FADD.FTZ R91, R72, R91 ;  /* 0x0000005b485b7221 */ /* 0x000fe20000010000 */
[----:B------:R-:W-:Y:S06]  /*6b80*/  BRA `(.L_x_138) ;  /* 0x0000000000187947 */ /* 0x000fec0003800000 */
.L_x_136:
[----:B-----5:R-:W-:-:S04]  /*6b90*/  PRMT R72, R61, 0x7632, R72 ;  /* 0x000076323d487816 */ /* 0x020fc80000000048 */
[----:B------:R-:W-:-:S05]  /*6ba0*/  SHF.L.U32 R72, R72, 0x10, RZ ;  /* 0x0000001048487819 */ /* 0x000fca00000006ff */
[----:B------:R-:W-:Y:S01]  /*6bb0*/  FADD.FTZ R91, R72, R91 ;  /* 0x0000005b485b7221 */ /* 0x000fe20000010000 */
[----:B------:R-:W-:-:S05]  /*6bc0*/  @P2 PRMT R72, R65, 0x7632, R72 ;  /* 0x0000763241482816 */ /* 0x000fca0000000048 */
[----:B------:R-:W-:-:S04]  /*6bd0*/  @P2 IMAD.U32 R72, R72, 0x10000, RZ ;  /* 0x0001000048482824 */ /* 0x000fc800078e00ff */
[----:B------:R-:W-:-:S07]  /*6be0*/  @P2 FADD.FTZ R91, R72, R91 ;  /* 0x0000005b485b2221 */ /* 0x000fce0000010000 */
.L_x_138:
[----:B------:R-:W-:-:S04]  /*6bf0*/  F2FP.BF16.F32.PACK_AB R72, RZ, R91 ;  /* 0x0000005bff48723e */ /* 0x000fc800000010ff */
[----:B------:R-:W-:-:S07]  /*6c00*/  PRMT R69, R69, 0x5410, R72 ;  /* 0x0000541045457816 */ /* 0x000fce0000000048 */
.L_x_139:
        /* <DEDUP_REMOVED lines=8> */
.L_x_141:
[----:B-----5:R-:W-:-:S04]  /*6c90*/  IMAD.U32 R72, R66, 0x10000, RZ ;  /* 0x0001000042487824 */ /* 0x020fc800078e00ff */
[----:B------:R-:W-:Y:S01]  /*6ca0*/  FADD.FTZ R92, R72, R92 ;  /* 0x0000005c485c7221 */ /* 0x000fe20000010000 */
[----:B------:R-:W-:Y:S06]  /*6cb0*/  BRA `(.L_x_142) ;  /* 0x0000000000107947 */ /* 0x000fec0003800000 */
.L_x_140:
[----:B-----5:R-:W-:-:S05]  /*6cc0*/  SHF.L.U32 R72, R62, 0x10, RZ ;  /* 0x000000103e487819 */ /* 0x020fca00000006ff */
[----:B------:R-:W-:Y:S01]  /*6cd0*/  FADD.FTZ R92, R72, R92 ;  /* 0x0000005c485c7221 */ /* 0x000fe20000010000 */
[----:B------:R-:W-:-:S04]  /*6ce0*/  @P2 IMAD.U32 R72, R66, 0x10000, RZ ;  /* 0x0001000042482824 */ /* 0x000fc800078e00ff */
[----:B------:R-:W-:-:S07]  /*6cf0*/  @P2 FADD.FTZ R92, R72, R92 ;  /* 0x0000005c485c2221 */ /* 0x000fce0000010000 */
.L_x_142:
[----:B------:R-:W-:-:S04]  /*6d00*/  F2FP.BF16.F32.PACK_AB R72, RZ, R92 ;  /* 0x0000005cff48723e */ /* 0x000fc800000010ff */
[----:B------:R-:W-:-:S07]  /*6d10*/  PRMT R70, R72, 0x7610, R70 ;  /* 0x0000761048467816 */ /* 0x000fce0000000046 */
.L_x_143:
[----:B------:R-:W-:Y:S01]  /*6d20*/  SHF.L.U32 R111, R74, 0x10, RZ ;  /* 0x000000104a6f7819 */ /* 0x000fe200000006ff */
[----:B------:R-:W-:Y:S06]  /*6d30*/  @P3 BRA `(.L_x_144) ;  /* 0x0000000000243947 */ /* 0x000fec0003800000 */
[----:B------:R-:W-:-:S04]  /*6d40*/  ISETP.NE.U32.AND P4, PT, RZ, UR12, PT ;  /* 0x0000000cff007c0c */ /* 0x000fc8000bf85070 */
[----:B------:R-:W-:-:S13]  /*6d50*/  ISETP.NE.AND.EX P4, PT, RZ, UR13, PT, P4 ;  /* 0x0000000dff007c0c */ /* 0x000fda000bf85340 */
[----:B------:R-:W-:Y:S05]  /*6d60*/  @P4 BRA `(.L_x_145) ;  /* 0x0000000000084947 */ /* 0x000fea0003800000 */
[----:B------:R-:W-:Y:S05]  /*6d70*/  @P0 BRA `(.L_x_146) ;  /* 0x00000000002c0947 */ /* 0x000fea0003800000 */
[----:B------:R-:W-:Y:S05]  /*6d80*/  BRA `(.L_x_147) ;  /* 0x0000000000307947 */ /* 0x000fea0003800000 */
.L_x_145:
[----:B-----5:R-:W-:-:S05]  /*6d90*/  PRMT R72, R66, 0x7632, R72 ;  /* 0x0000763242487816 */ /* 0x020fca0000000048 */
[----:B------:R-:W-:-:S04]  /*6da0*/  IMAD.U32 R72, R72, 0x10000, RZ ;  /* 0x0001000048487824 */ /* 0x000fc800078e00ff */
[----:B------:R-:W-:Y:S01]  /*6db0*/  FADD.FTZ R111, R72, R111 ;  /* 0x0000006f486f7221 */ /* 0x000fe20000010000 */
[----:B------:R-:W-:Y:S06]  /*6dc0*/  BRA `(.L_x_146) ;  /* 0x0000000000187947 */ /* 0x000fec0003800000 */
.L_x_144:
[----:B-----5:R-:W-:-:S04]  /*6dd0*/  PRMT R72, R62, 0x7632, R72 ;  /* 0x000076323e487816 */ /* 0x020fc80000000048 */
[----:B------:R-:W-:-:S05]  /*6de0*/  SHF.L.U32 R72, R72, 0x10, RZ ;  /* 0x0000001048487819 */ /* 0x000fca00000006ff */
[----:B------:R-:W-:Y:S01]  /*6df0*/  FADD.FTZ R111, R72, R111 ;  /* 0x0000006f486f7221 */ /* 0x000fe20000010000 */
[----:B------:R-:W-:-:S05]  /*6e00*/  @P2 PRMT R72, R66, 0x7632, R72 ;  /* 0x0000763242482816 */ /* 0x000fca0000000048 */
[----:B------:R-:W-:-:S04]  /*6e10*/  @P2 IMAD.U32 R72, R72, 0x10000, RZ ;  /* 0x0001000048482824 */ /* 0x000fc800078e00ff */
[----:B------:R-:W-:-:S07]  /*6e20*/  @P2 FADD.FTZ R111, R72, R111 ;  /* 0x0000006f486f2221 */ /* 0x000fce0000010000 */
.L_x_146:
[----:B------:R-:W-:-:S04]  /*6e30*/  F2FP.BF16.F32.PACK_AB R72, RZ, R111 ;  /* 0x0000006fff48723e */ /* 0x000fc800000010ff */
[----:B------:R-:W-:-:S07]  /*6e40*/  PRMT R70, R70, 0x5410, R72 ;  /* 0x0000541046467816 */ /* 0x000fce0000000048 */
.L_x_147:
        /* <DEDUP_REMOVED lines=8> */
.L_x_149:
[----:B-----5:R-:W-:-:S04]  /*6ed0*/  IMAD.U32 R72, R67, 0x10000, RZ ;  /* 0x0001000043487824 */ /* 0x020fc800078e00ff */
[----:B------:R-:W-:Y:S01]  /*6ee0*/  FADD.FTZ R112, R72, R112 ;  /* 0x0000007048707221 */ /* 0x000fe20000010000 */
[----:B------:R-:W-:Y:S06]  /*6ef0*/  BRA `(.L_x_150) ;  /* 0x0000000000107947 */ /* 0x000fec0003800000 */
.L_x_148:
[----:B-----5:R-:W-:-:S05]  /*6f00*/  SHF.L.U32 R72, R63, 0x10, RZ ;  /* 0x000000103f487819 */ /* 0x020fca00000006ff */
[----:B------:R-:W-:Y:S01]  /*6f10*/  FADD.FTZ R112, R72, R112 ;  /* 0x0000007048707221 */ /* 0x000fe20000010000 */
[----:B------:R-:W-:-:S04]  /*6f20*/  @P2 IMAD.U32 R72, R67, 0x10000, RZ ;  /* 0x0001000043482824 */ /* 0x000fc800078e00ff */
[----:B------:R-:W-:-:S07]  /*6f30*/  @P2 FADD.FTZ R112, R72, R112 ;  /* 0x0000007048702221 */ /* 0x000fce0000010000 */
.L_x_150:
[----:B------:R-:W-:-:S04]  /*6f40*/  F2FP.BF16.F32.PACK_AB R72, RZ, R112 ;  /* 0x00000070ff48723e */ /* 0x000fc800000010ff */
[----:B------:R-:W-:-:S07]  /*6f50*/  PRMT R71, R72, 0x7610, R71 ;  /* 0x0000761048477816 */ /* 0x000fce0000000047 */
.L_x_151:
[----:B------:R-:W-:Y:S01]  /*6f60*/  SHF.L.U32 R128, R75, 0x10, RZ ;  /* 0x000000104b807819 */ /* 0x000fe200000006ff */
[----:B------:R-:W-:Y:S06]  /*6f70*/  @P3 BRA `(.L_x_152) ;  /* 0x0000000000243947 */ /* 0x000fec0003800000 */
[----:B------:R-:W-:-:S04]  /*6f80*/  ISETP.NE.U32.AND P2, PT, RZ, UR12, PT ;  /* 0x0000000cff007c0c */ /* 0x000fc8000bf45070 */
[----:B------:R-:W-:-:S13]  /*6f90*/  ISETP.NE.AND.EX P2, PT, RZ, UR13, PT, P2 ;  /* 0x0000000dff007c0c */ /* 0x000fda000bf45320 */
[----:B------:R-:W-:Y:S05]  /*6fa0*/  @P2 BRA `(.L_x_153) ;  /* 0x0000000000082947 */ /* 0x000fea0003800000 */
[----:B------:R-:W-:Y:S05]  /*6fb0*/  @P0 BRA `(.L_x_154) ;  /* 0x00000000002c0947 */ /* 0x000fea0003800000 */
[----:B------:R-:W-:Y:S05]  /*6fc0*/  BRA `(.L_x_155) ;  /* 0x0000000000307947 */ /* 0x000fea0003800000 */
.L_x_153:
[----:B-----5:R-:W-:-:S05]  /*6fd0*/  PRMT R72, R67, 0x7632, R72 ;  /* 0x0000763243487816 */ /* 0x020fca0000000048 */
[----:B------:R-:W-:-:S04]  /*6fe0*/  IMAD.U32 R72, R72, 0x10000, RZ ;  /* 0x0001000048487824 */ /* 0x000fc800078e00ff */
[----:B------:R-:W-:Y:S01]  /*6ff0*/  FADD.FTZ R128, R72, R128 ;  /* 0x0000008048807221 */ /* 0x000fe20000010000 */
[----:B------:R-:W-:Y:S06]  /*7000*/  BRA `(.L_x_154) ;  /* 0x0000000000187947 */ /* 0x000fec0003800000 */
.L_x_152:
[----:B-----5:R-:W-:-:S04]  /*7010*/  PRMT R72, R63, 0x7632, R72 ;  /* 0x000076323f487816 */ /* 0x020fc80000000048 */
[----:B------:R-:W-:-:S05]  /*7020*/  SHF.L.U32 R72, R72, 0x10, RZ ;  /* 0x0000001048487819 */ /* 0x000fca00000006ff */
[----:B------:R-:W-:Y:S01]  /*7030*/  FADD.FTZ R128, R72, R128 ;  /* 0x0000008048807221 */ /* 0x000fe20000010000 */
[----:B------:R-:W-:-:S05]  /*7040*/  @P2 PRMT R72, R67, 0x7632, R72 ;  /* 0x0000763243482816 */ /* 0x000fca0000000048 */
[----:B------:R-:W-:-:S04]  /*7050*/  @P2 IMAD.U32 R72, R72, 0x10000, RZ ;  /* 0x0001000048482824 */ /* 0x000fc800078e00ff */
[----:B------:R-:W-:-:S07]  /*7060*/  @P2 FADD.FTZ R128, R72, R128 ;  /* 0x0000008048802221 */ /* 0x000fce0000010000 */
.L_x_154:
[----:B------:R-:W-:-:S04]  /*7070*/  F2FP.BF16.F32.PACK_AB R72, RZ, R128 ;  /* 0x00000080ff48723e */ /* 0x000fc800000010ff */
[----:B------:R-:W-:-:S07]  /*7080*/  PRMT R71, R71, 0x5410, R72 ;  /* 0x0000541047477816 */ /* 0x000fce0000000048 */
.L_x_155:
[----:B------:R-:W0:Y:S02]  /*7090*/  @P0 LDC.64 R72, c[0x0][0x238] ;  /* 0x00008e00ff480b82 */ /* 0x000e240000000a00 */
[----:B0-----:R-:W-:-:S04]  /*70a0*/  @P0 LEA R72, P2, R76, R72, 0x4 ;  /* 0x000000484c480211 */ /* 0x001fc800078420ff */
[C---:B------:R-:W-:Y:S02]  /*70b0*/  @P0 LEA.HI.X R73, R76.reuse, R73, RZ, 0x4, P2 ;  /* 0x000000494c490211 */ /* 0x040fe400010f24ff */
[----:B------:R-:W-:-:S03]  /*70c0*/  IADD3 R76, R76, 0x20, RZ ;  /* 0x000000204c4c7810 */ /* 0x000fc60007ffe0ff */
[----:B------:R3:W-:Y:S04]  /*70d0*/  @P0 STG.E.128 desc[UR4][R72.64], R68 ;  /* 0x0000004448000986 */ /* 0x0007e8000c101d04 */
.L_x_123:
[----:B------:R-:W-:Y:S05]  /*70e0*/  BSYNC B0 ;  /* 0x0000000000007941 */ /* 0x000fea0003800000 */
.L_x_122:
[----:B------:R-:W-:Y:S01]  /*70f0*/  ISETP.GE.U32.AND P2, PT, R0, 0xa0, PT ;  /* 0x000000a00000780c */ /* 0x000fe20003f46070 */
[----:B------:R-:W-:-:S12]  /*7100*/  BSSY B0, `(.L_x_156) ;  /* 0x00000a6000007945 */ /* 0x000fd80003800000 */
[----:B------:R-:W-:Y:S05]  /*7110*/  @!P2 BRA `(.L_x_157) ;  /* 0x000000080090a947 */ /* 0x000fea0003800000 */
[----:B0123--:R-:W0:Y:S01]  /*7120*/  LDC.64 R72, c[0x0][0x220] ;  /* 0x00008800ff487b82 */ /* 0x00fe220000000a00 */
        /* <DEDUP_REMOVED lines=22> */
.L_x_159:
[----:B-----5:R-:W-:-:S05]  /*7290*/  SHF.L.U32 R47, R64, 0x10, RZ ;  /* 0x00000010402f7819 */ /* 0x020fca00000006ff */
[----:B------:R-:W-:Y:S01]  /*72a0*/  FADD.FTZ R46, R47, R46 ;  /* 0x0000002e2f2e7221 */ /* 0x000fe20000010000 */
[----:B------:R-:W-:Y:S06]  /*72b0*/  BRA `(.L_x_160) ;  /* 0x0000000000107947 */ /* 0x000fec0003800000 */
.L_x_158:
[----:B-----5:R-:W-:-:S04]  /*72c0*/  IMAD.U32 R47, R60, 0x10000, RZ ;  /* 0x000100003c2f7824 */ /* 0x020fc800078e00ff */
[----:B------:R-:W-:Y:S01]  /*72d0*/  FADD.FTZ R46, R47, R46 ;  /* 0x0000002e2f2e7221 */ /* 0x000fe20000010000 */
[----:B------:R-:W-:-:S05]  /*72e0*/  @P2 SHF.L.U32 R47, R64, 0x10, RZ ;  /* 0x00000010402f2819 */ /* 0x000fca00000006ff */
[----:B------:R-:W-:-:S07]  /*72f0*/  @P2 FADD.FTZ R46, R47, R46 ;  /* 0x0000002e2f2e2221 */ /* 0x000fce0000010000 */
.L_x_160:
[----:B------:R-:W-:-:S04]  /*7300*/  F2FP.BF16.F32.PACK_AB R47, RZ, R46 ;  /* 0x0000002eff2f723e */ /* 0x000fc800000010ff */
[----:B------:R-:W-:-:S07]  /*7310*/  PRMT R68, R47, 0x7610, R68 ;  /* 0x000076102f447816 */ /* 0x000fce0000000044 */
.L_x_161:
[----:B------:R-:W-:Y:S01]  /*7320*/  IMAD.U32 R47, R72, 0x10000, RZ ;  /* 0x00010000482f7824 */ /* 0x000fe200078e00ff */
[----:B------:R-:W-:Y:S06]  /*7330*/  @P3 BRA `(.L_x_162) ;  /* 0x0000000000243947 */ /* 0x000fec0003800000 */
[----:B------:R-:W-:-:S04]  /*7340*/  ISETP.NE.U32.AND P4, PT, RZ, UR12, PT ;  /* 0x0000000cff007c0c */ /* 0x000fc8000bf85070 */
[----:B------:R-:W-:-:S13]  /*7350*/  ISETP.NE.AND.EX P4, PT, RZ, UR13, PT, P4 ;  /* 0x0000000dff007c0c */ /* 0x000fda000bf85340 */
[----:B------:R-:W-:Y:S05]  /*7360*/  @P4 BRA `(.L_x_163) ;  /* 0x0000000000084947 */ /* 0x000fea0003800000 */
[----:B------:R-:W-:Y:S05]  /*7370*/  @P0 BRA `(.L_x_164) ;  /* 0x00000000002c0947 */ /* 0x000fea0003800000 */
[----:B------:R-:W-:Y:S05]  /*7380*/  BRA `(.L_x_165) ;  /* 0x0000000000307947 */ /* 0x000fea0003800000 */
.L_x_163:
[----:B-----5:R-:W-:-:S04]  /*7390*/  PRMT R48, R64, 0x7632, R48 ;  /* 0x0000763240307816 */ /* 0x020fc80000000030 */
[----:B------:R-:W-:-:S05]  /*73a0*/  SHF.L.U32 R48, R48, 0x10, RZ ;  /* 0x0000001030307819 */ /* 0x000fca00000006ff */
[----:B------:R-:W-:Y:S01]  /*73b0*/  FADD.FTZ R47, R48, R47 ;  /* 0x0000002f302f7221 */ /* 0x000fe20000010000 */
[----:B------:R-:W-:Y:S06]  /*73c0*/  BRA `(.L_x_164) ;  /* 0x0000000000187947 */ /* 0x000fec0003800000 */
.L_x_162:
[----:B-----5:R-:W-:-:S05]  /*73d0*/  PRMT R48, R60, 0x7632, R48 ;  /* 0x000076323c307816 */ /* 0x020fca0000000030 */
[----:B------:R-:W-:-:S04]  /*73e0*/  IMAD.U32 R48, R48, 0x10000, RZ ;  /* 0x0001000030307824 */ /* 0x000fc800078e00ff */
[----:B------:R-:W-:Y:S01]  /*73f0*/  FADD.FTZ R47, R48, R47 ;  /* 0x0000002f302f7221 */ /* 0x000fe20000010000 */
[----:B------:R-:W-:-:S04]  /*7400*/  @P2 PRMT R48, R64, 0x7632, R48 ;  /* 0x0000763240302816 */ /* 0x000fc80000000030 */
[----:B------:R-:W-:-:S05]  /*7410*/  @P2 SHF.L.U32 R48, R48, 0x10, RZ ;  /* 0x0000001030302819 */ /* 0x000fca00000006ff */
[----:B------:R-:W-:-:S07]  /*7420*/  @P2 FADD.FTZ R47, R48, R47 ;  /* 0x0000002f302f2221 */ /* 0x000fce0000010000 */
.L_x_164:
[----:B------:R-:W-:-:S04]  /*7430*/  F2FP.BF16.F32.PACK_AB R48, RZ, R47 ;  /* 0x0000002fff30723e */ /* 0x000fc800000010ff */
[----:B------:R-:W-:-:S07]  /*7440*/  PRMT R68, R68, 0x5410, R48 ;  /* 0x0000541044447816 */ /* 0x000fce0000000030 */
.L_x_165:
        /* <DEDUP_REMOVED lines=8> */
.L_x_167:
[----:B-----5:R-:W-:-:S05]  /*74d0*/  SHF.L.U32 R72, R65, 0x10, RZ ;  /* 0x0000001041487819 */ /* 0x020fca00000006ff */
[----:B------:R-:W-:Y:S01]  /*74e0*/  FADD.FTZ R48, R72, R48 ;  /* 0x0000003048307221 */ /* 0x000fe20000010000 */
[----:B------:R-:W-:Y:S06]  /*74f0*/  BRA `(.L_x_168) ;  /* 0x0000000000107947 */ /* 0x000fec0003800000 */
.L_x_166:
[----:B-----5:R-:W-:-:S04]  /*7500*/  IMAD.U32 R72, R61, 0x10000, RZ ;  /* 0x000100003d487824 */ /* 0x020fc800078e00ff */
[----:B------:R-:W-:Y:S01]  /*7510*/  FADD.FTZ R48, R72, R48 ;  /* 0x0000003048307221 */ /* 0x000fe20000010000 */
[----:B------:R-:W-:-:S05]  /*7520*/  @P2 SHF.L.U32 R72, R65, 0x10, RZ ;  /* 0x0000001041482819 */ /* 0x000fca00000006ff */
[----:B------:R-:W-:-:S07]  /*7530*/  @P2 FADD.FTZ R48, R72, R48 ;  /* 0x0000003048302221 */ /* 0x000fce0000010000 */
.L_x_168:
[----:B------:R-:W-:-:S04]  /*7540*/  F2FP.BF16.F32.PACK_AB R72, RZ, R48 ;  /* 0x00000030ff48723e */ /* 0x000fc800000010ff */
[----:B------:R-:W-:-:S07]  /*7550*/  PRMT R69, R72, 0x7610, R69 ;  /* 0x0000761048457816 */ /* 0x000fce0000000045 */
.L_x_169:
[----:B------:R-:W-:Y:S01]  /*7560*/  IMAD.U32 R93, R73, 0x10000, RZ ;  /* 0x00010000495d7824 */ /* 0x000fe200078e00ff */
[----:B------:R-:W-:Y:S06]  /*7570*/  @P3 BRA `(.L_x_170) ;  /* 0x0000000000243947 */ /* 0x000fec0003800000 */
[----:B------:R-:W-:-:S04]  /*7580*/  ISETP.NE.U32.AND P4, PT, RZ, UR12, PT ;  /* 0x0000000cff007c0c */ /* 0x000fc8000bf85070 */
[----:B------:R-:W-:-:S13]  /*7590*/  ISETP.NE.AND.EX P4, PT, RZ, UR13, PT, P4 ;  /* 0x0000000dff007c0c */ /* 0x000fda000bf85340 */
[----:B------:R-:W-:Y:S05]  /*75a0*/  @P4 BRA `(.L_x_171) ;  /* 0x0000000000084947 */ /* 0x000fea0003800000 */
[----:B------:R-:W-:Y:S05]  /*75b0*/  @P0 BRA `(.L_x_172) ;  /* 0x00000000002c0947 */ /* 0x000fea0003800000 */
[----:B------:R-:W-:Y:S05]  /*75c0*/  BRA `(.L_x_173) ;  /* 0x0000000000307947 */ /* 0x000fea0003800000 */
.L_x_171:
[----:B-----5:R-:W-:-:S04]  /*75d0*/  PRMT R72, R65, 0x7632, R72 ;  /* 0x0000763241487816 */ /* 0x020fc80000000048 */
[----:B------:R-:W-:-:S05]  /*75e0*/  SHF.L.U32 R72, R72, 0x10, RZ ;  /* 0x0000001048487819 */ /* 0x000fca00000006ff */
[----:B------:R-:W-:Y:S01]  /*75f0*/  FADD.FTZ R93, R72, R93 ;  /* 0x0000005d485d7221 */ /* 0x000fe20000010000 */
[----:B------:R-:W-:Y:S06]  /*7600*/  BRA `(.L_x_172) ;  /* 0x0000000000187947 */ /* 0x000fec0003800000 */
.L_x_170:
[----:B-----5:R-:W-:-:S05]  /*7610*/  PRMT R72, R61, 0x7632, R72 ;  /* 0x000076323d487816 */ /* 0x020fca0000000048 */
[----:B------:R-:W-:-:S04]  /*7620*/  IMAD.U32 R72, R72, 0x10000, RZ ;  /* 0x0001000048487824 */ /* 0x000fc800078e00ff */
[----:B------:R-:W-:Y:S01]  /*7630*/  FADD.FTZ R93, R72, R93 ;  /* 0x0000005d485d7221 */ /* 0x000fe20000010000 */
[----:B------:R-:W-:-:S04]  /*7640*/  @P2 PRMT R72, R65, 0x7632, R72 ;  /* 0x0000763241482816 */ /* 0x000fc80000000048 */
[----:B------:R-:W-:-:S05]  /*7650*/  @P2 SHF.L.U32 R72, R72, 0x10, RZ ;  /* 0x0000001048482819 */ /* 0x000fca00000006ff */
[----:B------:R-:W-:-:S07]  /*7660*/  @P2 FADD.FTZ R93, R72, R93 ;  /* 0x0000005d485d2221 */ /* 0x000fce0000010000 */
.L_x_172:
[----:B------:R-:W-:-:S04]  /*7670*/  F2FP.BF16.F32.PACK_AB R72, RZ, R93 ;  /* 0x0000005dff48723e */ /* 0x000fc800000010ff */
[----:B------:R-:W-:-:S07]  /*7680*/  PRMT R69, R69, 0x5410, R72 ;  /* 0x0000541045457816 */ /* 0x000fce0000000048 */
.L_x_173:
        /* <DEDUP_REMOVED lines=8> */
.L_x_175:
[----:B-----5:R-:W-:-:S05]  /*7710*/  SHF.L.U32 R72, R66, 0x10, RZ ;  /* 0x0000001042487819 */ /* 0x020fca00000006ff */
[----:B------:R-:W-:Y:S01]  /*7720*/  FADD.FTZ R94, R72, R94 ;  /* 0x0000005e485e7221 */ /* 0x000fe20000010000 */
[----:B------:R-:W-:Y:S06]  /*7730*/  BRA `(.L_x_176) ;  /* 0x0000000000107947 */ /* 0x000fec0003800000 */
.L_x_174:
[----:B-----5:R-:W-:-:S04]  /*7740*/  IMAD.U32 R72, R62, 0x10000, RZ ;  /* 0x000100003e487824 */ /* 0x020fc800078e00ff */
[----:B------:R-:W-:Y:S01]  /*7750*/  FADD.FTZ R94, R72, R94 ;  /* 0x0000005e485e7221 */ /* 0x000fe20000010000 */
[----:B------:R-:W-:-:S05]  /*7760*/  @P2 SHF.L.U32 R72, R66, 0x10, RZ ;  /* 0x0000001042482819 */ /* 0x000fca00000006ff */
[----:B------:R-:W-:-:S07]  /*7770*/  @P2 FADD.FTZ R94, R72, R94 ;  /* 0x0000005e485e2221 */ /* 0x000fce0000010000 */
.L_x_176:
[----:B------:R-:W-:-:S04]  /*7780*/  F2FP.BF16.F32.PACK_AB R72, RZ, R94 ;  /* 0x0000005eff48723e */ /* 0x000fc800000010ff */
[----:B------:R-:W-:-:S07]  /*7790*/  PRMT R70, R72, 0x7610, R70 ;  /* 0x0000761048467816 */ /* 0x000fce0000000046 */
.L_x_177:
[----:B------:R-:W-:Y:S01]  /*77a0*/  IMAD.U32 R113, R74, 0x10000, RZ ;  /* 0x000100004a717824 */ /* 0x000fe200078e00ff */
[----:B------:R-:W-:Y:S06]  /*77b0*/  @P3 BRA `(.L_x_178) ;  /* 0x0000000000243947 */ /* 0x000fec0003800000 */
[----:B------:R-:W-:-:S04]  /*77c0*/  ISETP.NE.U32.AND P4, PT, RZ, UR12, PT ;  /* 0x0000000cff007c0c */ /* 0x000fc8000bf85070 */
[----:B------:R-:W-:-:S13]  /*77d0*/  ISETP.NE.AND.EX P4, PT, RZ, UR13, PT, P4 ;  /* 0x0000000dff007c0c */ /* 0x000fda000bf85340 */
[----:B------:R-:W-:Y:S05]  /*77e0*/  @P4 BRA `(.L_x_179) ;  /* 0x0000000000084947 */ /* 0x000fea0003800000 */
[----:B------:R-:W-:Y:S05]  /*77f0*/  @P0 BRA `(.L_x_180) ;  /* 0x00000000002c0947 */ /* 0x000fea0003800000 */
[----:B------:R-:W-:Y:S05]  /*7800*/  BRA `(.L_x_181) ;  /* 0x0000000000307947 */ /* 0x000fea0003800000 */
.L_x_179:
[----:B-----5:R-:W-:-:S04]  /*7810*/  PRMT R72, R66, 0x7632, R72 ;  /* 0x0000763242487816 */ /* 0x020fc80000000048 */
[----:B------:R-:W-:-:S05]  /*7820*/  SHF.L.U32 R72, R72, 0x10, RZ ;  /* 0x0000001048487819 */ /* 0x000fca00000006ff */
[----:B------:R-:W-:Y:S01]  /*7830*/  FADD.FTZ R113, R72, R113 ;  /* 0x0000007148717221 */ /* 0x000fe20000010000 */
[----:B------:R-:W-:Y:S06]  /*7840*/  BRA `(.L_x_180) ;  /* 0x0000000000187947 */ /* 0x000fec0003800000 */
.L_x_178:
[----:B-----5:R-:W-:-:S05]  /*7850*/  PRMT R72, R62, 0x7632, R72 ;  /* 0x000076323e487816 */ /* 0x020fca0000000048 */
[----:B------:R-:W-:-:S04]  /*7860*/  IMAD.U32 R72, R72, 0x10000, RZ ;  /* 0x0001000048487824 */ /* 0x000fc800078e00ff */
[----:B------:R-:W-:Y:S01]  /*7870*/  FADD.FTZ R113, R72, R113 ;  /* 0x0000007148717221 */ /* 0x000fe20000010000 */
[----:B------:R-:W-:-:S04]  /*7880*/  @P2 PRMT R72, R66, 0x7632, R72 ;  /* 0x0000763242482816 */ /* 0x000fc80000000048 */
[----:B------:R-:W-:-:S05]  /*7890*/  @P2 SHF.L.U32 R72, R72, 0x10, RZ ;  /* 0x0000001048482819 */ /* 0x000fca00000006ff */
[----:B------:R-:W-:-:S07]  /*78a0*/  @P2 FADD.FTZ R113, R72, R113 ;  /* 0x0000007148712221 */ /* 0x000fce0000010000 */
.L_x_180:
[----:B------:R-:W-:-:S04]  /*78b0*/  F2FP.BF16.F32.PACK_AB R72, RZ, R113 ;  /* 0x00000071ff48723e */ /* 0x000fc800000010ff */
[----:B------:R-:W-:-:S07]  /*78c0*/  PRMT R70, R70, 0x5410, R72 ;  /* 0x0000541046467816 */ /* 0x000fce0000000048 */
.L_x_181:
        /* <DEDUP_REMOVED lines=8> */
.L_x_183:
[----:B-----5:R-:W-:-:S05]  /*7950*/  SHF.L.U32 R72, R67, 0x10, RZ ;  /* 0x0000001043487819 */ /* 0x020fca00000006ff */
[----:B------:R-:W-:Y:S01]  /*7960*/  FADD.FTZ R114, R72, R114 ;  /* 0x0000007248727221 */ /* 0x000fe20000010000 */
[----:B------:R-:W-:Y:S06]  /*7970*/  BRA `(.L_x_184) ;  /* 0x0000000000107947 */ /* 0x000fec0003800000 */
.L_x_182:
[----:B-----5:R-:W-:-:S04]  /*7980*/  IMAD.U32 R72, R63, 0x10000, RZ ;  /* 0x000100003f487824 */ /* 0x020fc800078e00ff */
[----:B------:R-:W-:Y:S01]  /*7990*/  FADD.FTZ R114, R72, R114 ;  /* 0x0000007248727221 */ /* 0x000fe20000010000 */
[----:B------:R-:W-:-:S05]  /*79a0*/  @P2 SHF.L.U32 R72, R67, 0x10, RZ ;  /* 0x0000001043482819 */ /* 0x000fca00000006ff */
[----:B------:R-:W-:-:S07]  /*79b0*/  @P2 FADD.FTZ R114, R72, R114 ;  /* 0x0000007248722221 */ /* 0x000fce0000010000 */
.L_x_184:
[----:B------:R-:W-:-:S04]  /*79c0*/  F2FP.BF16.F32.PACK_AB R72, RZ, R114 ;  /* 0x00000072ff48723e */ /* 0x000fc800000010ff */
[----:B------:R-:W-:-:S07]  /*79d0*/  PRMT R71, R72, 0x7610, R71 ;  /* 0x0000761048477816 */ /* 0x000fce0000000047 */
.L_x_185:
[----:B------:R-:W-:Y:S01]  /*79e0*/  IMAD.U32 R129, R75, 0x10000, RZ ;  /* 0x000100004b817824 */ /* 0x000fe200078e00ff */
[----:B------:R-:W-:Y:S06]  /*79f0*/  @P3 BRA `(.L_x_186) ;  /* 0x0000000000243947 */ /* 0x000fec0003800000 */
[----:B------:R-:W-:-:S04]  /*7a00*/  ISETP.NE.U32.AND P2, PT, RZ, UR12, PT ;  /* 0x0000000cff007c0c */ /* 0x000fc8000bf45070 */
[----:B------:R-:W-:-:S13]  /*7a10*/  ISETP.NE.AND.EX P2, PT, RZ, UR13, PT, P2 ;  /* 0x0000000dff007c0c */ /* 0x000fda000bf45320 */
[----:B------:R-:W-:Y:S05]  /*7a20*/  @P2 BRA `(.L_x_187) ;  /* 0x0000000000082947 */ /* 0x000fea0003800000 */
[----:B------:R-:W-:Y:S05]  /*7a30*/  @P0 BRA `(.L_x_188) ;  /* 0x00000000002c0947 */ /* 0x000fea0003800000 */
[----:B------:R-:W-:Y:S05]  /*7a40*/  BRA `(.L_x_189) ;  /* 0x0000000000307947 */ /* 0x000fea0003800000 */
.L_x_187:
[----:B-----5:R-:W-:-:S04]  /*7a50*/  PRMT R72, R67, 0x7632, R72 ;  /* 0x0000763243487816 */ /* 0x020fc80000000048 */
[----:B------:R-:W-:-:S05]  /*7a60*/  SHF.L.U32 R72, R72, 0x10, RZ ;  /* 0x0000001048487819 */ /* 0x000fca00000006ff */
[----:B------:R-:W-:Y:S01]  /*7a70*/  FADD.FTZ R129, R72, R129 ;  /* 0x0000008148817221 */ /* 0x000fe20000010000 */
[----:B------:R-:W-:Y:S06]  /*7a80*/  BRA `(.L_x_188) ;  /* 0x0000000000187947 */ /* 0x000fec0003800000 */
.L_x_186:
[----:B-----5:R-:W-:-:S05]  /*7a90*/  PRMT R72, R63, 0x7632, R72 ;  /* 0x000076323f487816 */ /* 0x020fca0000000048 */
[----:B------:R-:W-:-:S04]  /*7aa0*/  IMAD.U32 R72, R72, 0x10000, RZ ;  /* 0x0001000048487824 */ /* 0x000fc800078e00ff */
[----:B------:R-:W-:Y:S01]  /*7ab0*/  FADD.FTZ R129, R72, R129 ;  /* 0x0000008148817221 */ /* 0x000fe20000010000 */
[----:B------:R-:W-:-:S04]  /*7ac0*/  @P2 PRMT R72, R67, 0x7632, R72 ;  /* 0x0000763243482816 */ /* 0x000fc80000000048 */
[----:B------:R-:W-:-:S05]  /*7ad0*/  @P2 SHF.L.U32 R72, R72, 0x10, RZ ;  /* 0x0000001048482819 */ /* 0x000fca00000006ff */
[----:B------:R-:W-:-:S07]  /*7ae0*/  @P2 FADD.FTZ R129, R72, R129 ;  /* 0x0000008148812221 */ /* 0x000fce0000010000 */
.L_x_188:
[----:B------:R-:W-:-:S04]  /*7af0*/  F2FP.BF16.F32.PACK_AB R72, RZ, R129 ;  /* 0x00000081ff48723e */ /* 0x000fc800000010ff */
[----:B------:R-:W-:-:S07]  /*7b00*/  PRMT R71, R71, 0x5410, R72 ;  /* 0x0000541047477816 */ /* 0x000fce0000000048 */
.L_x_189:
[----:B------:R-:W0:Y:S02]  /*7b10*/  @P0 LDC.64 R72, c[0x0][0x238] ;  /* 0x00008e00ff480b82 */ /* 0x000e240000000a00 */
[----:B0-----:R-:W-:-:S04]  /*7b20*/  @P0 LEA R72, P2, R76, R72, 0x4 ;  /* 0x000000484c480211 */ /* 0x001fc800078420ff */
[C---:B------:R-:W-:Y:S01]  /*7b30*/  @P0 LEA.HI.X R73, R76.reuse, R73, RZ, 0x4, P2 ;  /* 0x000000494c490211 */ /* 0x040fe200010f24ff */
[----:B------:R-:W-:-:S04]  /*7b40*/  VIADD R76, R76, 0x20 ;  /* 0x000000204c4c7836 */ /* 0x000fc80000000000 */
[----:B------:R4:W-:Y:S04]  /*7b50*/  @P0 STG.E.128 desc[UR4][R72.64], R68 ;  /* 0x0000004448000986 */ /* 0x0009e8000c101d04 */
.L_x_157:
[----:B------:R-:W-:Y:S05]  /*7b60*/  BSYNC B0 ;  /* 0x0000000000007941 */ /* 0x000fea0003800000 */
.L_x_156:
[----:B------:R-:W-:Y:S01]  /*7b70*/  ISETP.GE.U32.AND P2, PT, R0, 0xc0, PT ;  /* 0x000000c00000780c */ /* 0x000fe20003f46070 */
[----:B------:R-:W-:-:S12]  /*7b80*/  BSSY B0, `(.L_x_190) ;  /* 0x00000a6000007945 */ /* 0x000fd80003800000 */
[----:B------:R-:W-:Y:S05]  /*7b90*/  @!P2 BRA `(.L_x_191) ;  /* 0x000000080090a947 */ /* 0x000fea0003800000 */
[----:B------:R-:W-:Y:S01]  /*7ba0*/  ISETP.NE.U32.AND P2, PT, RZ, UR10, PT ;  /* 0x0000000aff007c0c */ /* 0x000fe2000bf45070 */
[----:B01234-:R-:W0:Y:S03]  /*7bb0*/  LDC.64 R72, c[0x0][0x220] ;  /* 0x00008800ff487b82 */ /* 0x01fe260000000a00 */
        /* <DEDUP_REMOVED lines=21> */
.L_x_193:
[----:B-----5:R-:W-:-:S04]  /*7d10*/  IMAD.U32 R50, R64, 0x10000, RZ ;  /* 0x0001000040327824 */ /* 0x020fc800078e00ff */
[----:B------:R-:W-:Y:S01]  /*7d20*/  FADD.FTZ R49, R50, R49 ;  /* 0x0000003132317221 */ /* 0x000fe20000010000 */
[----:B------:R-:W-:Y:S06]  /*7d30*/  BRA `(.L_x_194) ;  /* 0x0000000000107947 */ /* 0x000fec0003800000 */
.L_x_192:
[----:B-----5:R-:W-:-:S05]  /*7d40*/  SHF.L.U32 R50, R60, 0x10, RZ ;  /* 0x000000103c327819 */ /* 0x020fca00000006ff */
[----:B------:R-:W-:Y:S01]  /*7d50*/  FADD.FTZ R49, R50, R49 ;  /* 0x0000003132317221 */ /* 0x000fe20000010000 */
[----:B------:R-:W-:-:S04]  /*7d60*/  @P2 IMAD.U32 R50, R64, 0x10000, RZ ;  /* 0x0001000040322824 */ /* 0x000fc800078e00ff */
[----:B------:R-:W-:-:S07]  /*7d70*/  @P2 FADD.FTZ R49, R50, R49 ;  /* 0x0000003132312221 */ /* 0x000fce0000010000 */
.L_x_194:
[----:B------:R-:W-:-:S04]  /*7d80*/  F2FP.BF16.F32.PACK_AB R50, RZ, R49 ;  /* 0x00000031ff32723e */ /* 0x000fc800000010ff */
[----:B------:R-:W-:-:S07]  /*7d90*/  PRMT R68, R50, 0x7610, R68 ;  /* 0x0000761032447816 */ /* 0x000fce0000000044 */
.L_x_195:
[----:B------:R-:W-:Y:S01]  /*7da0*/  SHF.L.U32 R50, R72, 0x10, RZ ;  /* 0x0000001048327819 */ /* 0x000fe200000006ff */
[----:B------:R-:W-:Y:S06]  /*7db0*/  @P3 BRA `(.L_x_196) ;  /* 0x0000000000243947 */ /* 0x000fec0003800000 */
[----:B------:R-:W-:-:S04]  /*7dc0*/  ISETP.NE.U32.AND P4, PT, RZ, UR12, PT ;  /* 0x0000000cff007c0c */ /* 0x000fc8000bf85070 */
[----:B------:R-:W-:-:S13]  /*7dd0*/  ISETP.NE.AND.EX P4, PT, RZ, UR13, PT, P4 ;  /* 0x0000000dff007c0c */ /* 0x000fda000bf85340 */
[----:B------:R-:W-:Y:S05]  /*7de0*/  @P4 BRA `(.L_x_197) ;  /* 0x0000000000084947 */ /* 0x000fea0003800000 */
[----:B------:R-:W-:Y:S05]  /*7df0*/  @P0 BRA `(.L_x_198) ;  /* 0x00000000002c0947 */ /* 0x000fea0003800000 */
[----:B------:R-:W-:Y:S05]  /*7e00*/  BRA `(.L_x_199) ;  /* 0x0000000000307947 */ /* 0x000fea0003800000 */
.L_x_197:
[----:B-----5:R-:W-:-:S05]  /*7e10*/  PRMT R51, R64, 0x7632, R51 ;  /* 0x0000763240337816 */ /* 0x020fca0000000033 */
[----:B------:R-:W-:-:S04]  /*7e20*/  IMAD.U32 R51, R51, 0x10000, RZ ;  /* 0x0001000033337824 */ /* 0x000fc800078e00ff */
[----:B------:R-:W-:Y:S01]  /*7e30*/  FADD.FTZ R50, R51, R50 ;  /* 0x0000003233327221 */ /* 0x000fe20000010000 */
[----:B------:R-:W-:Y:S06]  /*7e40*/  BRA `(.L_x_198) ;  /* 0x0000000000187947 */ /* 0x000fec0003800000 */
.L_x_196:
[----:B-----5:R-:W-:-:S04]  /*7e50*/  PRMT R51, R60, 0x7632, R51 ;  /* 0x000076323c337816 */ /* 0x020fc80000000033 */
[----:B------:R-:W-:-:S05]  /*7e60*/  SHF.L.U32 R51, R51, 0x10, RZ ;  /* 0x0000001033337819 */ /* 0x000fca00000006ff */
[----:B------:R-:W-:Y:S01]  /*7e70*/  FADD.FTZ R50, R51, R50 ;  /* 0x0000003233327221 */ /* 0x000fe20000010000 */
[----:B------:R-:W-:-:S05]  /*7e80*/  @P2 PRMT R51, R64, 0x7632, R51 ;  /* 0x0000763240332816 */ /* 0x000fca0000000033 */
[----:B------:R-:W-:-:S04]  /*7e90*/  @P2 IMAD.U32 R51, R51, 0x10000, RZ ;  /* 0x0001000033332824 */ /* 0x000fc800078e00ff */
[----:B------:R-:W-:-:S07]  /*7ea0*/  @P2 FADD.FTZ R50, R51, R50 ;  /* 0x0000003233322221 */ /* 0x000fce0000010000 */
.L_x_198:
[----:B------:R-:W-:-:S04]  /*7eb0*/  F2FP.BF16.F32.PACK_AB R51, RZ, R50 ;  /* 0x00000032ff33723e */ /* 0x000fc800000010ff */
[----:B------:R-:W-:-:S07]  /*7ec0*/  PRMT R68, R68, 0x5410, R51 ;  /* 0x0000541044447816 */ /* 0x000fce0000000033 */
.L_x_199:
        /* <DEDUP_REMOVED lines=8> */
.L_x_201:
[----:B-----5:R-:W-:-:S04]  /*7f50*/  IMAD.U32 R72, R65, 0x10000, RZ ;  /* 0x0001000041487824 */ /* 0x020fc800078e00ff */
[----:B------:R-:W-:Y:S01]  /*7f60*/  FADD.FTZ R51, R72, R51 ;  /* 0x0000003348337221 */ /* 0x000fe20000010000 */
[----:B------:R-:W-:Y:S06]  /*7f70*/  BRA `(.L_x_202) ;  /* 0x0000000000107947 */ /* 0x000fec0003800000 */
.L_x_200:
[----:B-----5:R-:W-:-:S05]  /*7f80*/  SHF.L.U32 R72, R61, 0x10, RZ ;  /* 0x000000103d487819 */ /* 0x020fca00000006ff */
[----:B------:R-:W-:Y:S01]  /*7f90*/  FADD.FTZ R51, R72, R51 ;  /* 0x0000003348337221 */ /* 0x000fe20000010000 */
[----:B------:R-:W-:-:S04]  /*7fa0*/  @P2 IMAD.U32 R72, R65, 0x10000, RZ ;  /* 0x0001000041482824 */ /* 0x000fc800078e00ff */
[----:B------:R-:W-:-:S07]  /*7fb0*/  @P2 FADD.FTZ R51, R72, R51 ;  /* 0x0000003348332221 */ /* 0x000fce0000010000 */
.L_x_202:
[----:B------:R-:W-:-:S04]  /*7fc0*/  F2FP.BF16.F32.PACK_AB R72, RZ, R51 ;  /* 0x00000033ff48723e */ /* 0x000fc800000010ff */
[----:B------:R-:W-:-:S07]  /*7fd0*/  PRMT R69, R72, 0x7610, R69 ;  /* 0x0000761048457816 */ /* 0x000fce0000000045 */
.L_x_203:
[----:B------:R-:W-:Y:S01]  /*7fe0*/  SHF.L.U32 R95, R73, 0x10, RZ ;  /* 0x00000010495f7819 */ /* 0x000fe200000006ff */
[----:B------:R-:W-:Y:S06]  /*7ff0*/  @P3 BRA `(.L_x_204) ;  /* 0x0000000000243947 */ /* 0x000fec0003800000 */
[----:B------:R-:W-:-:S04]  /*8000*/  ISETP.NE.U32.AND P4, PT, RZ, UR12, PT ;  /* 0x0000000cff007c0c */ /* 0x000fc8000bf85070 */
[----:B------:R-:W-:-:S13]  /*8010*/  ISETP.NE.AND.EX P4, PT, RZ, UR13, PT, P4 ;  /* 0x0000000dff007c0c */ /* 0x000fda000bf85340 */
[----:B------:R-:W-:Y:S05]  /*8020*/  @P4 BRA `(.L_x_205) ;  /* 0x0000000000084947 */ /* 0x000fea0003800000 */
[----:B------:R-:W-:Y:S05]  /*8030*/  @P0 BRA `(.L_x_206) ;  /* 0x00000000002c0947 */ /* 0x000fea0003800000 */
[----:B------:R-:W-:Y:S05]  /*8040*/  BRA `(.L_x_207) ;  /* 0x0000000000307947 */ /* 0x000fea0003800000 */
.L_x_205:
[----:B-----5:R-:W-:-:S05]  /*8050*/  PRMT R72, R65, 0x7632, R72 ;  /* 0x0000763241487816 */ /* 0x020fca0000000048 */
[----:B------:R-:W-:-:S04]  /*8060*/  IMAD.U32 R72, R72, 0x10000, RZ ;  /* 0x0001000048487824 */ /* 0x000fc800078e00ff */
[----:B------:R-:W-:Y:S01]  /*8070*/  FADD.FTZ R95, R72, R95 ;  /* 0x0000005f485f7221 */ /* 0x000fe20000010000 */
[----:B------:R-:W-:Y:S06]  /*8080*/  BRA `(.L_x_206) ;  /* 0x0000000000187947 */ /* 0x000fec0003800000 */
.L_x_204:
[----:B-----5:R-:W-:-:S04]  /*8090*/  PRMT R72, R61, 0x7632, R72 ;  /* 0x000076323d487816 */ /* 0x020fc80000000048 */
[----:B------:R-:W-:-:S05]  /*80a0*/  SHF.L.U32 R72, R72, 0x10, RZ ;  /* 0x0000001048487819 */ /* 0x000fca00000006ff */
[----:B------:R-:W-:Y:S01]  /*80b0*/  FADD.FTZ R95, R72, R95 ;  /* 0x0000005f485f7221 */ /* 0x000fe20000010000 */
[----:B------:R-:W-:-:S05]  /*80c0*/  @P2 PRMT R72, R65, 0x7632, R72 ;  /* 0x0000763241482816 */ /* 0x000fca0000000048 */
[----:B------:R-:W-:-:S04]  /*80d0*/  @P2 IMAD.U32 R72, R72, 0x10000, RZ ;  /* 0x0001000048482824 */ /* 0x000fc800078e00ff */
[----:B------:R-:W-:-:S07]  /*80e0*/  @P2 FADD.FTZ R95, R72, R95 ;  /* 0x0000005f485f2221 */ /* 0x000fce0000010000 */
.L_x_206:
[----:B------:R-:W-:-:S04]  /*80f0*/  F2FP.BF16.F32.PACK_AB R72, RZ, R95 ;  /* 0x0000005fff48723e */ /* 0x000fc800000010ff */
[----:B------:R-:W-:-:S07]  /*8100*/  PRMT R69, R69, 0x5410, R72 ;  /* 0x0000541045457816 */ /* 0x000fce0000000048 */
.L_x_207:
        /* <DEDUP_REMOVED lines=8> */
.L_x_209:
[----:B-----5:R-:W-:-:S04]  /*8190*/  IMAD.U32 R72, R66, 0x10000, RZ ;  /* 0x0001000042487824 */ /* 0x020fc800078e00ff */
[----:B------:R-:W-:Y:S01]  /*81a0*/  FADD.FTZ R96, R72, R96 ;  /* 0x0000006048607221 */ /* 0x000fe20000010000 */
[----:B------:R-:W-:Y:S06]  /*81b0*/  BRA `(.L_x_210) ;  /* 0x0000000000107947 */ /* 0x000fec0003800000 */
.L_x_208:
[----:B-----5:R-:W-:-:S05]  /*81c0*/  SHF.L.U32 R72, R62, 0x10, RZ ;  /* 0x000000103e487819 */ /* 0x020fca00000006ff */
[----:B------:R-:W-:Y:S01]  /*81d0*/  FADD.FTZ R96, R72, R96 ;  /* 0x0000006048607221 */ /* 0x000fe20000010000 */
[----:B------:R-:W-:-:S04]  /*81e0*/  @P2 IMAD.U32 R72, R66, 0x10000, RZ ;  /* 0x0001000042482824 */ /* 0x000fc800078e00ff */
[----:B------:R-:W-:-:S07]  /*81f0*/  @P2 FADD.FTZ R96, R72, R96 ;  /* 0x0000006048602221 */ /* 0x000fce0000010000 */
.L_x_210:
[----:B------:R-:W-:-:S04]  /*8200*/  F2FP.BF16.F32.PACK_AB R72, RZ, R96 ;  /* 0x00000060ff48723e */ /* 0x000fc800000010ff */
[----:B------:R-:W-:-:S07]  /*8210*/  PRMT R70, R72, 0x7610, R70 ;  /* 0x0000761048467816 */ /* 0x000fce0000000046 */
.L_x_211:
[----:B------:R-:W-:Y:S01]  /*8220*/  SHF.L.U32 R115, R74, 0x10, RZ ;  /* 0x000000104a737819 */ /* 0x000fe200000006ff */
[----:B------:R-:W-:Y:S06]  /*8230*/  @P3 BRA `(.L_x_212) ;  /* 0x0000000000243947 */ /* 0x000fec0003800000 */
[----:B------:R-:W-:-:S04]  /*8240*/  ISETP.NE.U32.AND P4, PT, RZ, UR12, PT ;  /* 0x0000000cff007c0c */ /* 0x000fc8000bf85070 */
[----:B------:R-:W-:-:S13]  /*8250*/  ISETP.NE.AND.EX P4, PT, RZ, UR13, PT, P4 ;  /* 0x0000000dff007c0c */ /* 0x000fda000bf85340 */
[----:B------:R-:W-:Y:S05]  /*8260*/  @P4 BRA `(.L_x_213) ;  /* 0x0000000000084947 */ /* 0x000fea0003800000 */
[----:B------:R-:W-:Y:S05]  /*8270*/  @P0 BRA `(.L_x_214) ;  /* 0x00000000002c0947 */ /* 0x000fea0003800000 */
[----:B------:R-:W-:Y:S05]  /*8280*/  BRA `(.L_x_215) ;  /* 0x0000000000307947 */ /* 0x000fea0003800000 */
.L_x_213:
[----:B-----5:R-:W-:-:S05]  /*8290*/  PRMT R72, R66, 0x7632, R72 ;  /* 0x0000763242487816 */ /* 0x020fca0000000048 */
[----:B------:R-:W-:-:S04]  /*82a0*/  IMAD.U32 R72, R72, 0x10000, RZ ;  /* 0x0001000048487824 */ /* 0x000fc800078e00ff */
[----:B------:R-:W-:Y:S01]  /*82b0*/  FADD.FTZ R115, R72, R115 ;  /* 0x0000007348737221 */ /* 0x000fe20000010000 */
[----:B------:R-:W-:Y:S06]  /*82c0*/  BRA `(.L_x_214) ;  /* 0x0000000000187947 */ /* 0x000fec0003800000 */
.L_x_212:
[----:B-----5:R-:W-:-:S04]  /*82d0*/  PRMT R72, R62, 0x7632, R72 ;  /* 0x000076323e487816 */ /* 0x020fc80000000048 */
[----:B------:R-:W-:-:S05]  /*82e0*/  SHF.L.U32 R72, R72, 0x10, RZ ;  /* 0x0000001048487819 */ /* 0x000fca00000006ff */
[----:B------:R-:W-:Y:S01]  /*82f0*/  FADD.FTZ R115, R72, R115 ;  /* 0x0000007348737221 */ /* 0x000fe20000010000 */
[----:B------:R-:W-:-:S05]  /*8300*/  @P2 PRMT R72, R66, 0x7632, R72 ;  /* 0x0000763242482816 */ /* 0x000fca0000000048 */
[----:B------:R-:W-:-:S04]  /*8310*/  @P2 IMAD.U32 R72, R72, 0x10000, RZ ;  /* 0x0001000048482824 */ /* 0x000fc800078e00ff */
[----:B------:R-:W-:-:S07]  /*8320*/  @P2 FADD.FTZ R115, R72, R115 ;  /* 0x0000007348732221 */ /* 0x000fce0000010000 */
.L_x_214:
[----:B------:R-:W-:-:S04]  /*8330*/  F2FP.BF16.F32.PACK_AB R72, RZ, R115 ;  /* 0x00000073ff48723e */ /* 0x000fc800000010ff */
[----:B------:R-:W-:-:S07]  /*8340*/  PRMT R70, R70, 0x5410, R72 ;  /* 0x0000541046467816 */ /* 0x000fce0000000048 */
.L_x_215:
        /* <DEDUP_REMOVED lines=8> */
.L_x_217:
[----:B-----5:R-:W-:-:S04]  /*83d0*/  IMAD.U32 R72, R67, 0x10000, RZ ;  /* 0x0001000043487824 */ /* 0x020fc800078e00ff */
[----:B------:R-:W-:Y:S01]  /*83e0*/  FADD.FTZ R116, R72, R116 ;  /* 0x0000007448747221 */ /* 0x000fe20000010000 */
[----:B------:R-:W-:Y:S06]  /*83f0*/  BRA `(.L_x_218) ;  /* 0x0000000000107947 */ /* 0x000fec0003800000 */
.L_x_216:
[----:B-----5:R-:W-:-:S05]  /*8400*/  SHF.L.U32 R72, R63, 0x10, RZ ;  /* 0x000000103f487819 */ /* 0x020fca00000006ff */
[----:B------:R-:W-:Y:S01]  /*8410*/  FADD.FTZ R116, R72, R116 ;  /* 0x0000007448747221 */ /* 0x000fe20000010000 */
[----:B------:R-:W-:-:S04]  /*8420*/  @P2 IMAD.U32 R72, R67, 0x10000, RZ ;  /* 0x0001000043482824 */ /* 0x000fc800078e00ff */
[----:B------:R-:W-:-:S07]  /*8430*/  @P2 FADD.FTZ R116, R72, R116 ;  /* 0x0000007448742221 */ /* 0x000fce0000010000 */
.L_x_218:
[----:B------:R-:W-:-:S04]  /*8440*/  F2FP.BF16.F32.PACK_AB R72, RZ, R116 ;  /* 0x00000074ff48723e */ /* 0x000fc800000010ff */
[----:B------:R-:W-:-:S07]  /*8450*/  PRMT R71, R72, 0x7610, R71 ;  /* 0x0000761048477816 */ /* 0x000fce0000000047 */
.L_x_219:
[----:B------:R-:W-:Y:S01]  /*8460*/  SHF.L.U32 R130, R75, 0x10, RZ ;  /* 0x000000104b827819 */ /* 0x000fe200000006ff */
[----:B------:R-:W-:Y:S06]  /*8470*/  @P3 BRA `(.L_x_220) ;  /* 0x0000000000243947 */ /* 0x000fec0003800000 */
[----:B------:R-:W-:-:S04]  /*8480*/  ISETP.NE.U32.AND P2, PT, RZ, UR12, PT ;  /* 0x0000000cff007c0c */ /* 0x000fc8000bf45070 */
[----:B------:R-:W-:-:S13]  /*8490*/  ISETP.NE.AND.EX P2, PT, RZ, UR13, PT, P2 ;  /* 0x0000000dff007c0c */ /* 0x000fda000bf45320 */
[----:B------:R-:W-:Y:S05]  /*84a0*/  @P2 BRA `(.L_x_221) ;  /* 0x0000000000082947 */ /* 0x000fea0003800000 */
[----:B------:R-:W-:Y:S05]  /*84b0*/  @P0 BRA `(.L_x_222) ;  /* 0x00000000002c0947 */ /* 0x000fea0003800000 */
[----:B------:R-:W-:Y:S05]  /*84c0*/  BRA `(.L_x_223) ;  /* 0x0000000000307947 */ /* 0x000fea0003800000 */
.L_x_221:
[----:B-----5:R-:W-:-:S05]  /*84d0*/  PRMT R72, R67, 0x7632, R72 ;  /* 0x0000763243487816 */ /* 0x020fca0000000048 */
[----:B------:R-:W-:-:S04]  /*84e0*/  IMAD.U32 R72, R72, 0x10000, RZ ;  /* 0x0001000048487824 */ /* 0x000fc800078e00ff */
[----:B------:R-:W-:Y:S01]  /*84f0*/  FADD.FTZ R130, R72, R130 ;  /* 0x0000008248827221 */ /* 0x000fe20000010000 */
[----:B------:R-:W-:Y:S06]  /*8500*/  BRA `(.L_x_222) ;  /* 0x0000000000187947 */ /* 0x000fec0003800000 */
.L_x_220:
[----:B-----5:R-:W-:-:S04]  /*8510*/  PRMT R72, R63, 0x7632, R72 ;  /* 0x000076323f487816 */ /* 0x020fc80000000048 */
[----:B------:R-:W-:-:S05]  /*8520*/  SHF.L.U32 R72, R72, 0x10, RZ ;  /* 0x0000001048487819 */ /* 0x000fca00000006ff */
[----:B------:R-:W-:Y:S01]  /*8530*/  FADD.FTZ R130, R72, R130 ;  /* 0x0000008248827221 */ /* 0x000fe20000010000 */
[----:B------:R-:W-:-:S05]  /*8540*/  @P2 PRMT R72, R67, 0x7632, R72 ;  /* 0x0000763243482816 */ /* 0x000fca0000000048 */
[----:B------:R-:W-:-:S04]  /*8550*/  @P2 IMAD.U32 R72, R72, 0x10000, RZ ;  /* 0x0001000048482824 */ /* 0x000fc800078e00ff */
[----:B------:R-:W-:-:S07]  /*8560*/  @P2 FADD.FTZ R130, R72, R130 ;  /* 0x0000008248822221 */ /* 0x000fce0000010000 */
.L_x_222:
[----:B------:R-:W-:-:S04]  /*8570*/  F2FP.BF16.F32.PACK_AB R72, RZ, R130 ;  /* 0x00000082ff48723e */ /* 0x000fc800000010ff */
[----:B------:R-:W-:-:S07]  /*8580*/  PRMT R71, R71, 0x5410, R72 ;  /* 0x0000541047477816 */ /* 0x000fce0000000048 */
.L_x_223:
[----:B------:R-:W0:Y:S02]  /*8590*/  @P0 LDC.64 R72, c[0x0][0x238] ;  /* 0x00008e00ff480b82 */ /* 0x000e240000000a00 */
[----:B0-----:R-:W-:-:S04]  /*85a0*/  @P0 LEA R72, P2, R76, R72, 0x4 ;  /* 0x000000484c480211 */ /* 0x001fc800078420ff */
[C---:B------:R-:W-:Y:S02]  /*85b0*/  @P0 LEA.HI.X R73, R76.reuse, R73, RZ, 0x4, P2 ;  /* 0x000000494c490211 */ /* 0x040fe400010f24ff */
[----:B------:R-:W-:-:S03]  /*85c0*/  IADD3 R76, R76, 0x20, RZ ;  /* 0x000000204c4c7810 */ /* 0x000fc60007ffe0ff */
[----:B------:R0:W-:Y:S04]  /*85d0*/  @P0 STG.E.128 desc[UR4][R72.64], R68 ;  /* 0x0000004448000986 */ /* 0x0001e8000c101d04 */
.L_x_191:
[----:B------:R-:W-:Y:S05]  /*85e0*/  BSYNC B0 ;  /* 0x0000000000007941 */ /* 0x000fea0003800000 */
.L_x_190:
[----:B------:R-:W-:Y:S01]  /*85f0*/  ISETP.GE.U32.AND P2, PT, R0, 0xe0, PT ;  /* 0x000000e00000780c */ /* 0x000fe20003f46070 */
[----:B------:R-:W-:-:S12]  /*8600*/  BSSY B0, `(.L_x_224) ;  /* 0x00000a6000007945 */ /* 0x000fd80003800000 */
[----:B------:R-:W-:Y:S05]  /*8610*/  @!P2 BRA `(.L_x_225) ;  /* 0x000000080090a947 */ /* 0x000fea0003800000 */
[----:B01234-:R-:W0:Y:S01]  /*8620*/  LDC.64 R72, c[0x0][0x220] ;  /* 0x00008800ff487b82 */ /* 0x01fe220000000a00 */
        /* <DEDUP_REMOVED lines=22> */
.L_x_227:
[----:B-----5:R-:W-:-:S05]  /*8790*/  SHF.L.U32 R53, R64, 0x10, RZ ;  /* 0x0000001040357819 */ /* 0x020fca00000006ff */
[----:B------:R-:W-:Y:S01]  /*87a0*/  FADD.FTZ R52, R53, R52 ;  /* 0x0000003435347221 */ /* 0x000fe20000010000 */
[----:B------:R-:W-:Y:S06]  /*87b0*/  BRA `(.L_x_228) ;  /* 0x0000000000107947 */ /* 0x000fec0003800000 */
.L_x_226:
[----:B-----5:R-:W-:-:S04]  /*87c0*/  IMAD.U32 R53, R60, 0x10000, RZ ;  /* 0x000100003c357824 */ /* 0x020fc800078e00ff */
[----:B------:R-:W-:Y:S01]  /*87d0*/  FADD.FTZ R52, R53, R52 ;  /* 0x0000003435347221 */ /* 0x000fe20000010000 */
[----:B------:R-:W-:-:S05]  /*87e0*/  @P2 SHF.L.U32 R53, R64, 0x10, RZ ;  /* 0x0000001040352819 */ /* 0x000fca00000006ff */
[----:B------:R-:W-:-:S07]  /*87f0*/  @P2 FADD.FTZ R52, R53, R52 ;  /* 0x0000003435342221 */ /* 0x000fce0000010000 */
.L_x_228:
[----:B------:R-:W-:-:S04]  /*8800*/  F2FP.BF16.F32.PACK_AB R53, RZ, R52 ;  /* 0x00000034ff35723e */ /* 0x000fc800000010ff */
[----:B------:R-:W-:-:S07]  /*8810*/  PRMT R68, R53, 0x7610, R68 ;  /* 0x0000761035447816 */ /* 0x000fce0000000044 */
.L_x_229:
[----:B------:R-:W-:Y:S01]  /*8820*/  IMAD.U32 R53, R72, 0x10000, RZ ;  /* 0x0001000048357824 */ /* 0x000fe200078e00ff */
[----:B------:R-:W-:Y:S06]  /*8830*/  @P3 BRA `(.L_x_230) ;  /* 0x0000000000243947 */ /* 0x000fec0003800000 */
[----:B------:R-:W-:-:S04]  /*8840*/  ISETP.NE.U32.AND P4, PT, RZ, UR12, PT ;  /* 0x0000000cff007c0c */ /* 0x000fc8000bf85070 */
[----:B------:R-:W-:-:S13]  /*8850*/  ISETP.NE.AND.EX P4, PT, RZ, UR13, PT, P4 ;  /* 0x0000000dff007c0c */ /* 0x000fda000bf85340 */
[----:B------:R-:W-:Y:S05]  /*8860*/  @P4 BRA `(.L_x_231) ;  /* 0x0000000000084947 */ /* 0x000fea0003800000 */
[----:B------:R-:W-:Y:S05]  /*8870*/  @P0 BRA `(.L_x_232) ;  /* 0x00000000002c0947 */ /* 0x000fea0003800000 */
[----:B------:R-:W-:Y:S05]  /*8880*/  BRA `(.L_x_233) ;  /* 0x0000000000307947 */ /* 0x000fea0003800000 */
.L_x_231:
[----:B-----5:R-:W-:-:S04]  /*8890*/  PRMT R54, R64, 0x7632, R54 ;  /* 0x0000763240367816 */ /* 0x020fc80000000036 */
[----:B------:R-:W-:-:S05]  /*88a0*/  SHF.L.U32 R54, R54, 0x10, RZ ;  /* 0x0000001036367819 */ /* 0x000fca00000006ff */
[----:B------:R-:W-:Y:S01]  /*88b0*/  FADD.FTZ R53, R54, R53 ;  /* 0x0000003536357221 */ /* 0x000fe20000010000 */
[----:B------:R-:W-:Y:S06]  /*88c0*/  BRA `(.L_x_232) ;  /* 0x0000000000187947 */ /* 0x000fec0003800000 */
.L_x_230:
[----:B-----5:R-:W-:-:S05]  /*88d0*/  PRMT R54, R60, 0x7632, R54 ;  /* 0x000076323c367816 */ /* 0x020fca0000000036 */
[----:B------:R-:W-:-:S04]  /*88e0*/  IMAD.U32 R54, R54, 0x10000, RZ ;  /* 0x0001000036367824 */ /* 0x000fc800078e00ff */
[----:B------:R-:W-:Y:S01]  /*88f0*/  FADD.FTZ R53, R54, R53 ;  /* 0x0000003536357221 */ /* 0x000fe20000010000 */
[----:B------:R-:W-:-:S04]  /*8900*/  @P2 PRMT R54, R64, 0x7632, R54 ;  /* 0x0000763240362816 */ /* 0x000fc80000000036 */
[----:B------:R-:W-:-:S05]  /*8910*/  @P2 SHF.L.U32 R54, R54, 0x10, RZ ;  /* 0x0000001036362819 */ /* 0x000fca00000006ff */
[----:B------:R-:W-:-:S07]  /*8920*/  @P2 FADD.FTZ R53, R54, R53 ;  /* 0x0000003536352221 */ /* 0x000fce0000010000 */
.L_x_232:
[----:B------:R-:W-:-:S04]  /*8930*/  F2FP.BF16.F32.PACK_AB R54, RZ, R53 ;  /* 0x00000035ff36723e */ /* 0x000fc800000010ff */
[----:B------:R-:W-:-:S07]  /*8940*/  PRMT R68, R68, 0x5410, R54 ;  /* 0x0000541044447816 */ /* 0x000fce0000000036 */
.L_x_233:
        /* <DEDUP_REMOVED lines=8> */
.L_x_235:
[----:B-----5:R-:W-:-:S05]  /*89d0*/  SHF.L.U32 R72, R65, 0x10, RZ ;  /* 0x0000001041487819 */ /* 0x020fca00000006ff */
[----:B------:R-:W-:Y:S01]  /*89e0*/  FADD.FTZ R54, R72, R54 ;  /* 0x0000003648367221 */ /* 0x000fe20000010000 */
[----:B------:R-:W-:Y:S06]  /*89f0*/  BRA `(.L_x_236) ;  /* 0x0000000000107947 */ /* 0x000fec0003800000 */
.L_x_234:
[----:B-----5:R-:W-:-:S04]  /*8a00*/  IMAD.U32 R72, R61, 0x10000, RZ ;  /* 0x000100003d487824 */ /* 0x020fc800078e00ff */
[----:B------:R-:W-:Y:S01]  /*8a10*/  FADD.FTZ R54, R72, R54 ;  /* 0x0000003648367221 */ /* 0x000fe20000010000 */
[----:B------:R-:W-:-:S05]  /*8a20*/  @P2 SHF.L.U32 R72, R65, 0x10, RZ ;  /* 0x0000001041482819 */ /* 0x000fca00000006ff */
[----:B------:R-:W-:-:S07]  /*8a30*/  @P2 FADD.FTZ R54, R72, R54 ;  /* 0x0000003648362221 */ /* 0x000fce0000010000 */
.L_x_236:
[----:B------:R-:W-:-:S04]  /*8a40*/  F2FP.BF16.F32.PACK_AB R72, RZ, R54 ;  /* 0x00000036ff48723e */ /* 0x000fc800000010ff */
[----:B------:R-:W-:-:S07]  /*8a50*/  PRMT R69, R72, 0x7610, R69 ;  /* 0x0000761048457816 */ /* 0x000fce0000000045 */
.L_x_237:
[----:B------:R-:W-:Y:S01]  /*8a60*/  IMAD.U32 R97, R73, 0x10000, RZ ;  /* 0x0001000049617824 */ /* 0x000fe200078e00ff */
[----:B------:R-:W-:Y:S06]  /*8a70*/  @P3 BRA `(.L_x_238) ;  /* 0x0000000000243947 */ /* 0x000fec0003800000 */
[----:B------:R-:W-:-:S04]  /*8a80*/  ISETP.NE.U32.AND P4, PT, RZ, UR12, PT ;  /* 0x0000000cff007c0c */ /* 0x000fc8000bf85070 */
[----:B------:R-:W-:-:S13]  /*8a90*/  ISETP.NE.AND.EX P4, PT, RZ, UR13, PT, P4 ;  /* 0x0000000dff007c0c */ /* 0x000fda000bf85340 */
[----:B------:R-:W-:Y:S05]  /*8aa0*/  @P4 BRA `(.L_x_239) ;  /* 0x0000000000084947 */ /* 0x000fea0003800000 */
[----:B------:R-:W-:Y:S05]  /*8ab0*/  @P0 BRA `(.L_x_240) ;  /* 0x00000000002c0947 */ /* 0x000fea0003800000 */
[----:B------:R-:W-:Y:S05]  /*8ac0*/  BRA `(.L_x_241) ;  /* 0x0000000000307947 */ /* 0x000fea0003800000 */
.L_x_239:
[----:B-----5:R-:W-:-:S04]  /*8ad0*/  PRMT R72, R65, 0x7632, R72 ;  /* 0x0000763241487816 */ /* 0x020fc80000000048 */
[----:B------:R-:W-:-:S05]  /*8ae0*/  SHF.L.U32 R72, R72, 0x10, RZ ;  /* 0x0000001048487819 */ /* 0x000fca00000006ff */
[----:B------:R-:W-:Y:S01]  /*8af0*/  FADD.FTZ R97, R72, R97 ;  /* 0x0000006148617221 */ /* 0x000fe20000010000 */
[----:B------:R-:W-:Y:S06]  /*8b00*/  BRA `(.L_x_240) ;  /* 0x0000000000187947 */ /* 0x000fec0003800000 */
.L_x_238:
[----:B-----5:R-:W-:-:S05]  /*8b10*/  PRMT R72, R61, 0x7632, R72 ;  /* 0x000076323d487816 */ /* 0x020fca0000000048 */
[----:B------:R-:W-:-:S04]  /*8b20*/  IMAD.U32 R72, R72, 0x10000, RZ ;  /* 0x0001000048487824 */ /* 0x000fc800078e00ff */
[----:B------:R-:W-:Y:S01]  /*8b30*/  FADD.FTZ R97, R72, R97 ;  /* 0x0000006148617221 */ /* 0x000fe20000010000 */
[----:B------:R-:W-:-:S04]  /*8b40*/  @P2 PRMT R72, R65, 0x7632, R72 ;  /* 0x0000763241482816 */ /* 0x000fc80000000048 */
[----:B------:R-:W-:-:S05]  /*8b50*/  @P2 SHF.L.U32 R72, R72, 0x10, RZ ;  /* 0x0000001048482819 */ /* 0x000fca00000006ff */
[----:B------:R-:W-:-:S07]  /*8b60*/  @P2 FADD.FTZ R97, R72, R97 ;  /* 0x0000006148612221 */ /* 0x000fce0000010000 */
.L_x_240:
[----:B------:R-:W-:-:S04]  /*8b70*/  F2FP.BF16.F32.PACK_AB R72, RZ, R97 ;  /* 0x00000061ff48723e */ /* 0x000fc800000010ff */
[----:B------:R-:W-:-:S07]  /*8b80*/  PRMT R69, R69, 0x5410, R72 ;  /* 0x0000541045457816 */ /* 0x000fce0000000048 */
.L_x_241:
        /* <DEDUP_REMOVED lines=8> */
.L_x_243:
[----:B-----5:R-:W-:-:S05]  /*8c10*/  SHF.L.U32 R72, R66, 0x10, RZ ;  /* 0x0000001042487819 */ /* 0x020fca00000006ff */
[----:B------:R-:W-:Y:S01]  /*8c20*/  FADD.FTZ R98, R72, R98 ;  /* 0x0000006248627221 */ /* 0x000fe20000010000 */
[----:B------:R-:W-:Y:S06]  /*8c30*/  BRA `(.L_x_244) ;  /* 0x0000000000107947 */ /* 0x000fec0003800000 */
.L_x_242:
[----:B-----5:R-:W-:-:S04]  /*8c40*/  IMAD.U32 R72, R62, 0x10000, RZ ;  /* 0x000100003e487824 */ /* 0x020fc800078e00ff */
[----:B------:R-:W-:Y:S01]  /*8c50*/  FADD.FTZ R98, R72, R98 ;  /* 0x0000006248627221 */ /* 0x000fe20000010000 */
[----:B------:R-:W-:-:S05]  /*8c60*/  @P2 SHF.L.U32 R72, R66, 0x10, RZ ;  /* 0x0000001042482819 */ /* 0x000fca00000006ff */
[----:B------:R-:W-:-:S07]  /*8c70*/  @P2 FADD.FTZ R98, R72, R98 ;  /* 0x0000006248622221 */ /* 0x000fce0000010000 */
.L_x_244:
[----:B------:R-:W-:-:S04]  /*8c80*/  F2FP.BF16.F32.PACK_AB R72, RZ, R98 ;  /* 0x00000062ff48723e */ /* 0x000fc800000010ff */
[----:B------:R-:W-:-:S07]  /*8c90*/  PRMT R70, R72, 0x7610, R70 ;  /* 0x0000761048467816 */ /* 0x000fce0000000046 */
.L_x_245:
[----:B------:R-:W-:Y:S01]  /*8ca0*/  IMAD.U32 R117, R74, 0x10000, RZ ;  /* 0x000100004a757824 */ /* 0x000fe200078e00ff */
[----:B------:R-:W-:Y:S06]  /*8cb0*/  @P3 BRA `(.L_x_246) ;  /* 0x0000000000243947 */ /* 0x000fec0003800000 */
[----:B------:R-:W-:-:S04]  /*8cc0*/  ISETP.NE.U32.AND P4, PT, RZ, UR12, PT ;  /* 0x0000000cff007c0c */ /* 0x000fc8000bf85070 */
[----:B------:R-:W-:-:S13]  /*8cd0*/  ISETP.NE.AND.EX P4, PT, RZ, UR13, PT, P4 ;  /* 0x0000000dff007c0c */ /* 0x000fda000bf85340 */
[----:B------:R-:W-:Y:S05]  /*8ce0*/  @P4 BRA `(.L_x_247) ;  /* 0x0000000000084947 */ /* 0x000fea0003800000 */
[----:B------:R-:W-:Y:S05]  /*8cf0*/  @P0 BRA `(.L_x_248) ;  /* 0x00000000002c0947 */ /* 0x000fea0003800000 */
[----:B------:R-:W-:Y:S05]  /*8d00*/  BRA `(.L_x_249) ;  /* 0x0000000000307947 */ /* 0x000fea0003800000 */
.L_x_247:
[----:B-----5:R-:W-:-:S04]  /*8d10*/  PRMT R72, R66, 0x7632, R72 ;  /* 0x0000763242487816 */ /* 0x020fc80000000048 */
[----:B------:R-:W-:-:S05]  /*8d20*/  SHF.L.U32 R72, R72, 0x10, RZ ;  /* 0x0000001048487819 */ /* 0x000fca00000006ff */
[----:B------:R-:W-:Y:S01]  /*8d30*/  FADD.FTZ R117, R72, R117 ;  /* 0x0000007548757221 */ /* 0x000fe20000010000 */
[----:B------:R-:W-:Y:S06]  /*8d40*/  BRA `(.L_x_248) ;  /* 0x0000000000187947 */ /* 0x000fec0003800000 */
.L_x_246:
[----:B-----5:R-:W-:-:S05]  /*8d50*/  PRMT R72, R62, 0x7632, R72 ;  /* 0x000076323e487816 */ /* 0x020fca0000000048 */
[----:B------:R-:W-:-:S04]  /*8d60*/  IMAD.U32 R72, R72, 0x10000, RZ ;  /* 0x0001000048487824 */ /* 0x000fc800078e00ff */
[----:B------:R-:W-:Y:S01]  /*8d70*/  FADD.FTZ R117, R72, R117 ;  /* 0x0000007548757221 */ /* 0x000fe20000010000 */
[----:B------:R-:W-:-:S04]  /*8d80*/  @P2 PRMT R72, R66, 0x7632, R72 ;  /* 0x0000763242482816 */ /* 0x000fc80000000048 */
[----:B------:R-:W-:-:S05]  /*8d90*/  @P2 SHF.L.U32 R72, R72, 0x10, RZ ;  /* 0x0000001048482819 */ /* 0x000fca00000006ff */
[----:B------:R-:W-:-:S07]  /*8da0*/  @P2 FADD.FTZ R117, R72, R117 ;  /* 0x0000007548752221 */ /* 0x000fce0000010000 */
.L_x_248:
[----:B------:R-:W-:-:S04]  /*8db0*/  F2FP.BF16.F32.PACK_AB R72, RZ, R117 ;  /* 0x00000075ff48723e */ /* 0x000fc800000010ff */
[----:B------:R-:W-:-:S07]  /*8dc0*/  PRMT R70, R70, 0x5410, R72 ;  /* 0x0000541046467816 */ /* 0x000fce0000000048 */
.L_x_249:
        /* <DEDUP_REMOVED lines=8> */
.L_x_251:
[----:B-----5:R-:W-:-:S05]  /*8e50*/  SHF.L.U32 R72, R67, 0x10, RZ ;  /* 0x0000001043487819 */ /* 0x020fca00000006ff */
[----:B------:R-:W-:Y:S01]  /*8e60*/  FADD.FTZ R118, R72, R118 ;  /* 0x0000007648767221 */ /* 0x000fe20000010000 */
[----:B------:R-:W-:Y:S06]  /*8e70*/  BRA `(.L_x_252) ;  /* 0x0000000000107947 */ /* 0x000fec0003800000 */
.L_x_250:
[----:B-----5:R-:W-:-:S04]  /*8e80*/  IMAD.U32 R72, R63, 0x10000, RZ ;  /* 0x000100003f487824 */ /* 0x020fc800078e00ff */
[----:B------:R-:W-:Y:S01]  /*8e90*/  FADD.FTZ R118, R72, R118 ;  /* 0x0000007648767221 */ /* 0x000fe20000010000 */
[----:B------:R-:W-:-:S05]  /*8ea0*/  @P2 SHF.L.U32 R72, R67, 0x10, RZ ;  /* 0x0000001043482819 */ /* 0x000fca00000006ff */
[----:B------:R-:W-:-:S07]  /*8eb0*/  @P2 FADD.FTZ R118, R72, R118 ;  /* 0x0000007648762221 */ /* 0x000fce0000010000 */
.L_x_252:
[----:B------:R-:W-:-:S04]  /*8ec0*/  F2FP.BF16.F32.PACK_AB R72, RZ, R118 ;  /* 0x00000076ff48723e */ /* 0x000fc800000010ff */
[----:B------:R-:W-:-:S07]  /*8ed0*/  PRMT R71, R72, 0x7610, R71 ;  /* 0x0000761048477816 */ /* 0x000fce0000000047 */
.L_x_253:
[----:B------:R-:W-:Y:S01]  /*8ee0*/  IMAD.U32 R131, R75, 0x10000, RZ ;  /* 0x000100004b837824 */ /* 0x000fe200078e00ff */
[----:B------:R-:W-:Y:S06]  /*8ef0*/  @P3 BRA `(.L_x_254) ;  /* 0x0000000000243947 */ /* 0x000fec0003800000 */
[----:B------:R-:W-:-:S04]  /*8f00*/  ISETP.NE.U32.AND P2, PT, RZ, UR12, PT ;  /* 0x0000000cff007c0c */ /* 0x000fc8000bf45070 */
[----:B------:R-:W-:-:S13]  /*8f10*/  ISETP.NE.AND.EX P2, PT, RZ, UR13, PT, P2 ;  /* 0x0000000dff007c0c */ /* 0x000fda000bf45320 */
[----:B------:R-:W-:Y:S05]  /*8f20*/  @P2 BRA `(.L_x_255) ;  /* 0x0000000000082947 */ /* 0x000fea0003800000 */
[----:B------:R-:W-:Y:S05]  /*8f30*/  @P0 BRA `(.L_x_256) ;  /* 0x00000000002c0947 */ /* 0x000fea0003800000 */
[----:B------:R-:W-:Y:S05]  /*8f40*/  BRA `(.L_x_257) ;  /* 0x0000000000307947 */ /* 0x000fea0003800000 */
.L_x_255:
[----:B-----5:R-:W-:-:S04]  /*8f50*/  PRMT R72, R67, 0x7632, R72 ;  /* 0x0000763243487816 */ /* 0x020fc80000000048 */
[----:B------:R-:W-:-:S05]  /*8f60*/  SHF.L.U32 R72, R72, 0x10, RZ ;  /* 0x0000001048487819 */ /* 0x000fca00000006ff */
[----:B------:R-:W-:Y:S01]  /*8f70*/  FADD.FTZ R131, R72, R131 ;  /* 0x0000008348837221 */ /* 0x000fe20000010000 */
[----:B------:R-:W-:Y:S06]  /*8f80*/  BRA `(.L_x_256) ;  /* 0x0000000000187947 */ /* 0x000fec0003800000 */
.L_x_254:
[----:B-----5:R-:W-:-:S05]  /*8f90*/  PRMT R72, R63, 0x7632, R72 ;  /* 0x000076323f487816 */ /* 0x020fca0000000048 */
[----:B------:R-:W-:-:S04]  /*8fa0*/  IMAD.U32 R72, R72, 0x10000, RZ ;  /* 0x0001000048487824 */ /* 0x000fc800078e00ff */
[----:B------:R-:W-:Y:S01]  /*8fb0*/  FADD.FTZ R131, R72, R131 ;  /* 0x0000008348837221 */ /* 0x000fe20000010000 */
[----:B------:R-:W-:-:S04]  /*8fc0*/  @P2 PRMT R72, R67, 0x7632, R72 ;  /* 0x0000763243482816 */ /* 0x000fc80000000048 */
[----:B------:R-:W-:-:S05]  /*8fd0*/  @P2 SHF.L.U32 R72, R72, 0x10, RZ ;  /* 0x0000001048482819 */ /* 0x000fca00000006ff */
[----:B------:R-:W-:-:S07]  /*8fe0*/  @P2 FADD.FTZ R131, R72, R131 ;  /* 0x0000008348832221 */ /* 0x000fce0000010000 */
.L_x_256:
[----:B------:R-:W-:-:S04]  /*8ff0*/  F2FP.BF16.F32.PACK_AB R72, RZ, R131 ;  /* 0x00000083ff48723e */ /* 0x000fc800000010ff */
[----:B------:R-:W-:-:S07]  /*9000*/  PRMT R71, R71, 0x5410, R72 ;  /* 0x0000541047477816 */ /* 0x000fce0000000048 */
.L_x_257:
[----:B------:R-:W0:Y:S02]  /*9010*/  @P0 LDC.64 R72, c[0x0][0x238] ;  /* 0x00008e00ff480b82 */ /* 0x000e240000000a00 */
[----:B0-----:R-:W-:-:S04]  /*9020*/  @P0 LEA R72, P2, R76, R72, 0x4 ;  /* 0x000000484c480211 */ /* 0x001fc800078420ff */
[C---:B------:R-:W-:Y:S01]  /*9030*/  @P0 LEA.HI.X R73, R76.reuse, R73, RZ, 0x4, P2 ;  /* 0x000000494c490211 */ /* 0x040fe200010f24ff */
[----:B------:R-:W-:-:S04]  /*9040*/  VIADD R76, R76, 0x20 ;  /* 0x000000204c4c7836 */ /* 0x000fc80000000000 */
[----:B------:R0:W-:Y:S04]  /*9050*/  @P0 STG.E.128 desc[UR4][R72.64], R68 ;  /* 0x0000004448000986 */ /* 0x0001e8000c101d04 */
.L_x_225:
[----:B------:R-:W-:Y:S05]  /*9060*/  BSYNC B0 ;  /* 0x0000000000007941 */ /* 0x000fea0003800000 */
.L_x_224:
[----:B------:R-:W-:Y:S01]  /*9070*/  ISETP.GE.U32.AND P2, PT, R0, 0x100, PT ;  /* 0x000001000000780c */ /* 0x000fe20003f46070 */
[----:B------:R-:W-:-:S12]  /*9080*/  BSSY B0, `(.L_x_258) ;  /* 0x00000a6000007945 */ /* 0x000fd80003800000 */
[----:B------:R-:W-:Y:S05]  /*9090*/  @!P2 BRA `(.L_x_259) ;  /* 0x000000080090a947 */ /* 0x000fea0003800000 */
[----:B------:R-:W-:Y:S01]  /*90a0*/  ISETP.NE.U32.AND P2, PT, RZ, UR10, PT ;  /* 0x0000000aff007c0c */ /* 0x000fe2000bf45070 */
[----:B------:R-:W0:Y:S03]  /*90b0*/  LDC.64 R74, c[0x0][0x220] ;  /* 0x00008800ff4a7b82 */ /* 0x000e260000000a00 */
[----:B------:R-:W-:-:S13]  /*90c0*/  ISETP.NE.AND.EX P2, PT, RZ, UR11, PT, P2 ;  /* 0x0000000bff007c0c */ /* 0x000fda000bf45320 */
[----:B01234-:R-:W-:-:S04]  /*90d0*/  @P2 LEA R72, P3, R76, UR10, 0x4 ;  /* 0x0000000a4c482c11 */ /* 0x01ffc8000f8620ff */
[----:B------:R-:W-:-:S05]  /*90e0*/  @P2 LEA.HI.X R73, R76, UR11, RZ, 0x4, P3 ;  /* 0x0000000b4c492c11 */ /* 0x000fca00098f24ff */
[----:B-----5:R0:W5:Y:S01]  /*90f0*/  @P2 LDG.E.128 R60, desc[UR4][R72.64] ;  /* 0x00000004483c2981 */ /* 0x020162000c1e1d00 */
[----:B------:R-:W-:-:S04]  /*9100*/  ISETP.NE.U32.AND P2, PT, RZ, UR12, PT ;  /* 0x0000000cff007c0c */ /* 0x000fc8000bf45070 */
[----:B------:R-:W-:-:S13]  /*9110*/  ISETP.NE.AND.EX P2, PT, RZ, UR13, PT, P2 ;  /* 0x0000000dff007c0c */ /* 0x000fda000bf45320 */
[----:B0-----:R-:W-:-:S04]  /*9120*/  @P2 LEA R72, P3, R76, UR12, 0x4 ;  /* 0x0000000c4c482c11 */ /* 0x001fc8000f8620ff */
[----:B------:R-:W-:-:S05]  /*9130*/  @P2 LEA.HI.X R73, R76, UR13, RZ, 0x4, P3 ;  /* 0x0000000d4c492c11 */ /* 0x000fca00098f24ff */
[----:B------:R0:W5:Y:S02]  /*9140*/  @P2 LDG.E.128 R64, desc[UR4][R72.64] ;  /* 0x0000000448402981 */ /* 0x000164000c1e1d00 */
[----:B0-----:R-:W-:-:S06]  /*9150*/  IMAD.WIDE.U32 R72, R76, 0x10, R74 ;  /* 0x000000104c487825 */ /* 0x001fcc00078e004a */
[----:B------:R-:W2:Y:S01]  /*9160*/  LDG.E.128 R72, desc[UR4][R72.64] ;  /* 0x0000000448487981 */ /* 0x000ea2000c1e1d00 */
[----:B------:R-:W-:-:S04]  /*9170*/  ISETP.NE.U32.AND P3, PT, RZ, UR10, PT ;  /* 0x0000000aff007c0c */ /* 0x000fc8000bf65070 */
[----:B------:R-:W-:Y:S02]  /*9180*/  ISETP.NE.AND.EX P3, PT, RZ, UR11, PT, P3 ;  /* 0x0000000bff007c0c */ /* 0x000fe4000bf65330 */
[C---:B--2---:R-:W-:Y:S02]  /*9190*/  SHF.L.U32 R55, R72.reuse, 0x10, RZ ;  /* 0x0000001048377819 */ /* 0x044fe400000006ff */
[----:B------:R-:W-:-:S09]  /*91a0*/  PRMT R72, R72, 0x7632, R72 ;  /* 0x0000763248487816 */ /* 0x000fd20000000048 */
[----:B------:R-:W-:Y:S05]  /*91b0*/  @P3 BRA `(.L_x_260) ;  /* 0x0000000000203947 */ /* 0x000fea0003800000 */
[----:B------:R-:W-:-:S04]  /*91c0*/  ISETP.NE.U32.AND P4, PT, RZ, UR12, PT ;  /* 0x0000000cff007c0c */ /* 0x000fc8000bf85070 */
[----:B------:R-:W-:-:S13]  /*91d0*/  ISETP.NE.AND.EX P4, PT, RZ, UR13, PT, P4 ;  /* 0x0000000dff007c0c */ /* 0x000fda000bf85340 */
[----:B------:R-:W-:Y:S05]  /*91e0*/  @P4 BRA `(.L_x_261) ;  /* 0x0000000000084947 */ /* 0x000fea0003800000 */
[----:B------:R-:W-:Y:S05]  /*91f0*/  @P0 BRA `(.L_x_262) ;  /* 0x0000000000200947 */ /* 0x000fea0003800000 */
[----:B------:R-:W-:Y:S05]  /*9200*/  BRA `(.L_x_263) ;  /* 0x0000000000247947 */ /* 0x000fea0003800000 */
.L_x_261:
[----:B-----5:R-:W-:-:S04]  /*9210*/  IMAD.U32 R59, R64, 0x10000, RZ ;  /* 0x00010000403b7824 */ /* 0x020fc800078e00ff */
[----:B------:R-:W-:Y:S01]  /*9220*/  FADD.FTZ R55, R59, R55 ;  /* 0x000000373b377221 */ /* 0x000fe20000010000 */
[----:B------:R-:W-:Y:S06]  /*9230*/  BRA `(.L_x_262) ;  /* 0x0000000000107947 */ /* 0x000fec0003800000 */
.L_x_260:
[----:B-----5:R-:W-:-:S05]  /*9240*/  SHF.L.U32 R59, R60, 0x10, RZ ;  /* 0x000000103c3b7819 */ /* 0x020fca00000006ff */
[----:B------:R-:W-:Y:S01]  /*9250*/  FADD.FTZ R55, R59, R55 ;  /* 0x000000373b377221 */ /* 0x000fe20000010000 */
[----:B------:R-:W-:-:S04]  /*9260*/  @P2 IMAD.U32 R59, R64, 0x10000, RZ ;  /* 0x00010000403b2824 */ /* 0x000fc800078e00ff */
[----:B------:R-:W-:-:S07]  /*9270*/  @P2 FADD.FTZ R55, R59, R55 ;  /* 0x000000373b372221 */ /* 0x000fce0000010000 */
.L_x_262:
[----:B------:R-:W-:-:S04]  /*9280*/  F2FP.BF16.F32.PACK_AB R59, RZ, R55 ;  /* 0x00000037ff3b723e */ /* 0x000fc800000010ff */
[----:B------:R-:W-:-:S07]  /*9290*/  PRMT R68, R59, 0x7610, R68 ;  /* 0x000076103b447816 */ /* 0x000fce0000000044 */
.L_x_263:
[----:B------:R-:W-:Y:S01]  /*92a0*/  SHF.L.U32 R59, R72, 0x10, RZ ;  /* 0x00000010483b7819 */ /* 0x000fe200000006ff */
[----:B------:R-:W-:Y:S06]  /*92b0*/  @P3 BRA `(.L_x_264) ;  /* 0x0000000000243947 */ /* 0x000fec0003800000 */
[----:B------:R-:W-:-:S04]  /*92c0*/  ISETP.NE.U32.AND P4, PT, RZ, UR12, PT ;  /* 0x0000000cff007c0c */ /* 0x000fc8000bf85070 */
[----:B------:R-:W-:-:S13]  /*92d0*/  ISETP.NE.AND.EX P4, PT, RZ, UR13, PT, P4 ;  /* 0x0000000dff007c0c */ /* 0x000fda000bf85340 */
[----:B------:R-:W-:Y:S05]  /*92e0*/  @P4 BRA `(.L_x_265) ;  /* 0x0000000000084947 */ /* 0x000fea0003800000 */
[----:B------:R-:W-:Y:S05]  /*92f0*/  @P0 BRA `(.L_x_266) ;  /* 0x00000000002c0947 */ /* 0x000fea0003800000 */
[----:B------:R-:W-:Y:S05]  /*9300*/  BRA `(.L_x_267) ;  /* 0x0000000000307947 */ /* 0x000fea0003800000 */
.L_x_265:
[----:B-----5:R-:W-:-:S05]  /*9310*/  PRMT R72, R64, 0x7632, R72 ;  /* 0x0000763240487816 */ /* 0x020fca0000000048 */
[----:B------:R-:W-:-:S04]  /*9320*/  IMAD.U32 R72, R72, 0x10000, RZ ;  /* 0x0001000048487824 */ /* 0x000fc800078e00ff */
[----:B------:R-:W-:Y:S01]  /*9330*/  FADD.FTZ R59, R72, R59 ;  /* 0x0000003b483b7221 */ /* 0x000fe20000010000 */
[----:B------:R-:W-:Y:S06]  /*9340*/  BRA `(.L_x_266) ;  /* 0x0000000000187947 */ /* 0x000fec0003800000 */
.L_x_264:
[----:B-----5:R-:W-:-:S04]  /*9350*/  PRMT R72, R60, 0x7632, R72 ;  /* 0x000076323c487816 */ /* 0x020fc80000000048 */
[----:B------:R-:W-:-:S05]  /*9360*/  SHF.L.U32 R72, R72, 0x10, RZ ;  /* 0x0000001048487819 */ /* 0x000fca00000006ff */
[----:B------:R-:W-:Y:S01]  /*9370*/  FADD.FTZ R59, R72, R59 ;  /* 0x0000003b483b7221 */ /* 0x000fe20000010000 */
[----:B------:R-:W-:-:S05]  /*9380*/  @P2 PRMT R72, R64, 0x7632, R72 ;  /* 0x0000763240482816 */ /* 0x000fca0000000048 */
[----:B------:R-:W-:-:S04]  /*9390*/  @P2 IMAD.U32 R72, R72, 0x10000, RZ ;  /* 0x0001000048482824 */ /* 0x000fc800078e00ff */
[----:B------:R-:W-:-:S07]  /*93a0*/  @P2 FADD.FTZ R59, R72, R59 ;  /* 0x0000003b483b2221 */ /* 0x000fce0000010000 */
.L_x_266:
[----:B------:R-:W-:-:S04]  /*93b0*/  F2FP.BF16.F32.PACK_AB R72, RZ, R59 ;  /* 0x0000003bff48723e */ /* 0x000fc800000010ff */
[----:B------:R-:W-:-:S07]  /*93c0*/  PRMT R68, R68, 0x5410, R72 ;  /* 0x0000541044447816 */ /* 0x000fce0000000048 */
.L_x_267:
        /* <DEDUP_REMOVED lines=8> */
.L_x_269:
[----:B-----5:R-:W-:-:S04]  /*9450*/  IMAD.U32 R72, R65, 0x10000, RZ ;  /* 0x0001000041487824 */ /* 0x020fc800078e00ff */
[----:B------:R-:W-:Y:S01]  /*9460*/  FADD.FTZ R80, R72, R80 ;  /* 0x0000005048507221 */ /* 0x000fe20000010000 */
[----:B------:R-:W-:Y:S06]  /*9470*/  BRA `(.L_x_270) ;  /* 0x0000000000107947 */ /* 0x000fec0003800000 */
.L_x_268:
[----:B-----5:R-:W-:-:S05]  /*9480*/  SHF.L.U32 R72, R61, 0x10, RZ ;  /* 0x000000103d487819 */ /* 0x020fca00000006ff */
[----:B------:R-:W-:Y:S01]  /*9490*/  FADD.FTZ R80, R72, R80 ;  /* 0x0000005048507221 */ /* 0x000fe20000010000 */
[----:B------:R-:W-:-:S04]  /*94a0*/  @P2 IMAD.U32 R72, R65, 0x10000, RZ ;  /* 0x0001000041482824 */ /* 0x000fc800078e00ff */
[----:B------:R-:W-:-:S07]  /*94b0*/  @P2 FADD.FTZ R80, R72, R80 ;  /* 0x0000005048502221 */ /* 0x000fce0000010000 */
.L_x_270:
[----:B------:R-:W-:-:S04]  /*94c0*/  F2FP.BF16.F32.PACK_AB R72, RZ, R80 ;  /* 0x00000050ff48723e */ /* 0x000fc800000010ff */
[----:B------:R-:W-:-:S07]  /*94d0*/  PRMT R69, R72, 0x7610, R69 ;  /* 0x0000761048457816 */ /* 0x000fce0000000045 */
.L_x_271:
[----:B------:R-:W-:Y:S01]  /*94e0*/  SHF.L.U32 R99, R73, 0x10, RZ ;  /* 0x0000001049637819 */ /* 0x000fe200000006ff */
[----:B------:R-:W-:Y:S06]  /*94f0*/  @P3 BRA `(.L_x_272) ;  /* 0x0000000000243947 */ /* 0x000fec0003800000 */
[----:B------:R-:W-:-:S04]  /*9500*/  ISETP.NE.U32.AND P4, PT, RZ, UR12, PT ;  /* 0x0000000cff007c0c */ /* 0x000fc8000bf85070 */
[----:B------:R-:W-:-:S13]  /*9510*/  ISETP.NE.AND.EX P4, PT, RZ, UR13, PT, P4 ;  /* 0x0000000dff007c0c */ /* 0x000fda000bf85340 */
[----:B------:R-:W-:Y:S05]  /*9520*/  @P4 BRA `(.L_x_273) ;  /* 0x0000000000084947 */ /* 0x000fea0003800000 */
[----:B------:R-:W-:Y:S05]  /*9530*/  @P0 BRA `(.L_x_274) ;  /* 0x00000000002c0947 */ /* 0x000fea0003800000 */
[----:B------:R-:W-:Y:S05]  /*9540*/  BRA `(.L_x_275) ;  /* 0x0000000000307947 */ /* 0x000fea0003800000 */
.L_x_273:
[----:B-----5:R-:W-:-:S05]  /*9550*/  PRMT R72, R65, 0x7632, R72 ;  /* 0x0000763241487816 */ /* 0x020fca0000000048 */
[----:B------:R-:W-:-:S04]  /*9560*/  IMAD.U32 R72, R72, 0x10000, RZ ;  /* 0x0001000048487824 */ /* 0x000fc800078e00ff */
[----:B------:R-:W-:Y:S01]  /*9570*/  FADD.FTZ R99, R72, R99 ;  /* 0x0000006348637221 */ /* 0x000fe20000010000 */
[----:B------:R-:W-:Y:S06]  /*9580*/  BRA `(.L_x_274) ;  /* 0x0000000000187947 */ /* 0x000fec0003800000 */
.L_x_272:
[----:B-----5:R-:W-:-:S04]  /*9590*/  PRMT R72, R61, 0x7632, R72 ;  /* 0x000076323d487816 */ /* 0x020fc80000000048 */
[----:B------:R-:W-:-:S05]  /*95a0*/  SHF.L.U32 R72, R72, 0x10, RZ ;  /* 0x0000001048487819 */ /* 0x000fca00000006ff */
[----:B------:R-:W-:Y:S01]  /*95b0*/  FADD.FTZ R99, R72, R99 ;  /* 0x0000006348637221 */ /* 0x000fe20000010000 */
[----:B------:R-:W-:-:S05]  /*95c0*/  @P2 PRMT R72, R65, 0x7632, R72 ;  /* 0x0000763241482816 */ /* 0x000fca0000000048 */
[----:B------:R-:W-:-:S04]  /*95d0*/  @P2 IMAD.U32 R72, R72, 0x10000, RZ ;  /* 0x0001000048482824 */ /* 0x000fc800078e00ff */
[----:B------:R-:W-:-:S07]  /*95e0*/  @P2 FADD.FTZ R99, R72, R99 ;  /* 0x0000006348632221 */ /* 0x000fce0000010000 */
.L_x_274:
[----:B------:R-:W-:-:S04]  /*95f0*/  F2FP.BF16.F32.PACK_AB R72, RZ, R99 ;  /* 0x00000063ff48723e */ /* 0x000fc800000010ff */
[----:B------:R-:W-:-:S07]  /*9600*/  PRMT R69, R69, 0x5410, R72 ;  /* 0x0000541045457816 */ /* 0x000fce0000000048 */
.L_x_275:
        /* <DEDUP_REMOVED lines=8> */
.L_x_277:
[----:B-----5:R-:W-:-:S04]  /*9690*/  IMAD.U32 R72, R66, 0x10000, RZ ;  /* 0x0001000042487824 */ /* 0x020fc800078e00ff */
[----:B------:R-:W-:Y:S01]  /*96a0*/  FADD.FTZ R100, R72, R100 ;  /* 0x0000006448647221 */ /* 0x000fe20000010000 */
[----:B------:R-:W-:Y:S06]  /*96b0*/  BRA `(.L_x_278) ;  /* 0x0000000000107947 */ /* 0x000fec0003800000 */
.L_x_276:
[----:B-----5:R-:W-:-:S05]  /*96c0*/  SHF.L.U32 R72, R62, 0x10, RZ ;  /* 0x000000103e487819 */ /* 0x020fca00000006ff */
[----:B------:R-:W-:Y:S01]  /*96d0*/  FADD.FTZ R100, R72, R100 ;  /* 0x0000006448647221 */ /* 0x000fe20000010000 */
[----:B------:R-:W-:-:S04]  /*96e0*/  @P2 IMAD.U32 R72, R66, 0x10000, RZ ;  /* 0x0001000042482824 */ /* 0x000fc800078e00ff */
[----:B------:R-:W-:-:S07]  /*96f0*/  @P2 FADD.FTZ R100, R72, R100 ;  /* 0x0000006448642221 */ /* 0x000fce0000010000 */
.L_x_278:
[----:B------:R-:W-:-:S04]  /*9700*/  F2FP.BF16.F32.PACK_AB R72, RZ, R100 ;  /* 0x00000064ff48723e */ /* 0x000fc800000010ff */
[----:B------:R-:W-:-:S07]  /*9710*/  PRMT R70, R72, 0x7610, R70 ;  /* 0x0000761048467816 */ /* 0x000fce0000000046 */
.L_x_279:
[----:B------:R-:W-:Y:S01]  /*9720*/  SHF.L.U32 R119, R74, 0x10, RZ ;  /* 0x000000104a777819 */ /* 0x000fe200000006ff */
[----:B------:R-:W-:Y:S06]  /*9730*/  @P3 BRA `(.L_x_280) ;  /* 0x0000000000243947 */ /* 0x000fec0003800000 */
[----:B------:R-:W-:-:S04]  /*9740*/  ISETP.NE.U32.AND P4, PT, RZ, UR12, PT ;  /* 0x0000000cff007c0c */ /* 0x000fc8000bf85070 */
[----:B------:R-:W-:-:S13]  /*9750*/  ISETP.NE.AND.EX P4, PT, RZ, UR13, PT, P4 ;  /* 0x0000000dff007c0c */ /* 0x000fda000bf85340 */
[----:B------:R-:W-:Y:S05]  /*9760*/  @P4 BRA `(.L_x_281) ;  /* 0x0000000000084947 */ /* 0x000fea0003800000 */
[----:B------:R-:W-:Y:S05]  /*9770*/  @P0 BRA `(.L_x_282) ;  /* 0x00000000002c0947 */ /* 0x000fea0003800000 */
[----:B------:R-:W-:Y:S05]  /*9780*/  BRA `(.L_x_283) ;  /* 0x0000000000307947 */ /* 0x000fea0003800000 */
.L_x_281:
[----:B-----5:R-:W-:-:S05]  /*9790*/  PRMT R72, R66, 0x7632, R72 ;  /* 0x0000763242487816 */ /* 0x020fca0000000048 */
[----:B------:R-:W-:-:S04]  /*97a0*/  IMAD.U32 R72, R72, 0x10000, RZ ;  /* 0x0001000048487824 */ /* 0x000fc800078e00ff */
[----:B------:R-:W-:Y:S01]  /*97b0*/  FADD.FTZ R119, R72, R119 ;  /* 0x0000007748777221 */ /* 0x000fe20000010000 */
[----:B------:R-:W-:Y:S06]  /*97c0*/  BRA `(.L_x_282) ;  /* 0x0000000000187947 */ /* 0x000fec0003800000 */
.L_x_280:
[----:B-----5:R-:W-:-:S04]  /*97d0*/  PRMT R72, R62, 0x7632, R72 ;  /* 0x000076323e487816 */ /* 0x020fc80000000048 */
[----:B------:R-:W-:-:S05]  /*97e0*/  SHF.L.U32 R72, R72, 0x10, RZ ;  /* 0x0000001048487819 */ /* 0x000fca00000006ff */
[----:B------:R-:W-:Y:S01]  /*97f0*/  FADD.FTZ R119, R72, R119 ;  /* 0x0000007748777221 */ /* 0x000fe20000010000 */
[----:B------:R-:W-:-:S05]  /*9800*/  @P2 PRMT R72, R66, 0x7632, R72 ;  /* 0x0000763242482816 */ /* 0x000fca0000000048 */
[----:B------:R-:W-:-:S04]  /*9810*/  @P2 IMAD.U32 R72, R72, 0x10000, RZ ;  /* 0x0001000048482824 */ /* 0x000fc800078e00ff */
[----:B------:R-:W-:-:S07]  /*9820*/  @P2 FADD.FTZ R119, R72, R119 ;  /* 0x0000007748772221 */ /* 0x000fce0000010000 */
.L_x_282:
[----:B------:R-:W-:-:S04]  /*9830*/  F2FP.BF16.F32.PACK_AB R72, RZ, R119 ;  /* 0x00000077ff48723e */ /* 0x000fc800000010ff */
[----:B------:R-:W-:-:S07]  /*9840*/  PRMT R70, R70, 0x5410, R72 ;  /* 0x0000541046467816 */ /* 0x000fce0000000048 */
.L_x_283:
        /* <DEDUP_REMOVED lines=8> */
.L_x_285:
[----:B-----5:R-:W-:-:S04]  /*98d0*/  IMAD.U32 R72, R67, 0x10000, RZ ;  /* 0x0001000043487824 */ /* 0x020fc800078e00ff */
[----:B------:R-:W-:Y:S01]  /*98e0*/  FADD.FTZ R120, R72, R120 ;  /* 0x0000007848787221 */ /* 0x000fe20000010000 */
[----:B------:R-:W-:Y:S06]  /*98f0*/  BRA `(.L_x_286) ;  /* 0x0000000000107947 */ /* 0x000fec0003800000 */
.L_x_284:
[----:B-----5:R-:W-:-:S05]  /*9900*/  SHF.L.U32 R72, R63, 0x10, RZ ;  /* 0x000000103f487819 */ /* 0x020fca00000006ff */
[----:B------:R-:W-:Y:S01]  /*9910*/  FADD.FTZ R120, R72, R120 ;  /* 0x0000007848787221 */ /* 0x000fe20000010000 */
[----:B------:R-:W-:-:S04]  /*9920*/  @P2 IMAD.U32 R72, R67, 0x10000, RZ ;  /* 0x0001000043482824 */ /* 0x000fc800078e00ff */
[----:B------:R-:W-:-:S07]  /*9930*/  @P2 FADD.FTZ R120, R72, R120 ;  /* 0x0000007848782221 */ /* 0x000fce0000010000 */
.L_x_286:
[----:B------:R-:W-:-:S04]  /*9940*/  F2FP.BF16.F32.PACK_AB R72, RZ, R120 ;  /* 0x00000078ff48723e */ /* 0x000fc800000010ff */
[----:B------:R-:W-:-:S07]  /*9950*/  PRMT R71, R72, 0x7610, R71 ;  /* 0x0000761048477816 */ /* 0x000fce0000000047 */
.L_x_287:
[----:B------:R-:W-:Y:S01]  /*9960*/  SHF.L.U32 R132, R75, 0x10, RZ ;  /* 0x000000104b847819 */ /* 0x000fe200000006ff */
[----:B------:R-:W-:Y:S06]  /*9970*/  @P3 BRA `(.L_x_288) ;  /* 0x0000000000243947 */ /* 0x000fec0003800000 */
[----:B------:R-:W-:-:S04]  /*9980*/  ISETP.NE.U32.AND P2, PT, RZ, UR12, PT ;  /* 0x0000000cff007c0c */ /* 0x000fc8000bf45070 */
[----:B------:R-:W-:-:S13]  /*9990*/  ISETP.NE.AND.EX P2, PT, RZ, UR13, PT, P2 ;  /* 0x0000000dff007c0c */ /* 0x000fda000bf45320 */
[----:B------:R-:W-:Y:S05]  /*99a0*/  @P2 BRA `(.L_x_289) ;  /* 0x0000000000082947 */ /* 0x000fea0003800000 */
[----:B------:R-:W-:Y:S05]  /*99b0*/  @P0 BRA `(.L_x_290) ;  /* 0x00000000002c0947 */ /* 0x000fea0003800000 */
[----:B------:R-:W-:Y:S05]  /*99c0*/  BRA `(.L_x_291) ;  /* 0x0000000000307947 */ /* 0x000fea0003800000 */
.L_x_289:
[----:B-----5:R-:W-:-:S05]  /*99d0*/  PRMT R72, R67, 0x7632, R72 ;  /* 0x0000763243487816 */ /* 0x020fca0000000048 */
[----:B------:R-:W-:-:S04]  /*99e0*/  IMAD.U32 R72, R72, 0x10000, RZ ;  /* 0x0001000048487824 */ /* 0x000fc800078e00ff */
[----:B------:R-:W-:Y:S01]  /*99f0*/  FADD.FTZ R132, R72, R132 ;  /* 0x0000008448847221 */ /* 0x000fe20000010000 */
[----:B------:R-:W-:Y:S06]  /*9a00*/  BRA `(.L_x_290) ;  /* 0x0000000000187947 */ /* 0x000fec0003800000 */
.L_x_288:
[----:B-----5:R-:W-:-:S04]  /*9a10*/  PRMT R72, R63, 0x7632, R72 ;  /* 0x000076323f487816 */ /* 0x020fc80000000048 */
[----:B------:R-:W-:-:S05]  /*9a20*/  SHF.L.U32 R72, R72, 0x10, RZ ;  /* 0x0000001048487819 */ /* 0x000fca00000006ff */
[----:B------:R-:W-:Y:S01]  /*9a30*/  FADD.FTZ R132, R72, R132 ;  /* 0x0000008448847221 */ /* 0x000fe20000010000 */
[----:B------:R-:W-:-:S05]  /*9a40*/  @P2 PRMT R72, R67, 0x7632, R72 ;  /* 0x0000763243482816 */ /* 0x000fca0000000048 */
[----:B------:R-:W-:-:S04]  /*9a50*/  @P2 IMAD.U32 R72, R72, 0x10000, RZ ;  /* 0x0001000048482824 */ /* 0x000fc800078e00ff */
[----:B------:R-:W-:-:S07]  /*9a60*/  @P2 FADD.FTZ R132, R72, R132 ;  /* 0x0000008448842221 */ /* 0x000fce0000010000 */
.L_x_290:
[----:B------:R-:W-:-:S04]  /*9a70*/  F2FP.BF16.F32.PACK_AB R72, RZ, R132 ;  /* 0x00000084ff48723e */ /* 0x000fc800000010ff */
[----:B------:R-:W-:-:S07]  /*9a80*/  PRMT R71, R71, 0x5410, R72 ;  /* 0x0000541047477816 */ /* 0x000fce0000000048 */
.L_x_291:
[----:B------:R-:W0:Y:S02]  /*9a90*/  @P0 LDC.64 R72, c[0x0][0x238] ;  /* 0x00008e00ff480b82 */ /* 0x000e240000000a00 */
[----:B0-----:R-:W-:-:S04]  /*9aa0*/  @P0 LEA R72, P2, R76, R72, 0x4 ;  /* 0x000000484c480211 */ /* 0x001fc800078420ff */
[C---:B------:R-:W-:Y:S02]  /*9ab0*/  @P0 LEA.HI.X R73, R76.reuse, R73, RZ, 0x4, P2 ;  /* 0x000000494c490211 */ /* 0x040fe400010f24ff */
[----:B------:R-:W-:-:S03]  /*9ac0*/  IADD3 R76, R76, 0x20, RZ ;  /* 0x000000204c4c7810 */ /* 0x000fc60007ffe0ff */
[----:B------:R0:W-:Y:S04]  /*9ad0*/  @P0 STG.E.128 desc[UR4][R72.64], R68 ;  /* 0x0000004448000986 */ /* 0x0001e8000c101d04 */
.L_x_259:
[----:B------:R-:W-:Y:S05]  /*9ae0*/  BSYNC B0 ;  /* 0x0000000000007941 */ /* 0x000fea0003800000 */
.L_x_258:
        /* <DEDUP_REMOVED lines=26> */
.L_x_295:
[----:B-----5:R-:W-:-:S05]  /*9c90*/  SHF.L.U32 R72, R64, 0x10, RZ ;  /* 0x0000001040487819 */ /* 0x020fca00000006ff */
[----:B------:R-:W-:Y:S01]  /*9ca0*/  FADD.FTZ R56, R72, R56 ;  /* 0x0000003848387221 */ /* 0x000fe20000010000 */
[----:B------:R-:W-:Y:S06]  /*9cb0*/  BRA `(.L_x_296) ;  /* 0x0000000000107947 */ /* 0x000fec0003800000 */
.L_x_294:
[----:B-----5:R-:W-:-:S04]  /*9cc0*/  IMAD.U32 R72, R60, 0x10000, RZ ;  /* 0x000100003c487824 */ /* 0x020fc800078e00ff */
[----:B------:R-:W-:Y:S01]  /*9cd0*/  FADD.FTZ R56, R72, R56 ;  /* 0x0000003848387221 */ /* 0x000fe20000010000 */
[----:B------:R-:W-:-:S05]  /*9ce0*/  @P2 SHF.L.U32 R72, R64, 0x10, RZ ;  /* 0x0000001040482819 */ /* 0x000fca00000006ff */
[----:B------:R-:W-:-:S07]  /*9cf0*/  @P2 FADD.FTZ R56, R72, R56 ;  /* 0x0000003848382221 */ /* 0x000fce0000010000 */
.L_x_296:
[----:B------:R-:W-:-:S04]  /*9d00*/  F2FP.BF16.F32.PACK_AB R72, RZ, R56 ;  /* 0x00000038ff48723e */ /* 0x000fc800000010ff */
[----:B------:R-:W-:-:S07]  /*9d10*/  PRMT R68, R72, 0x7610, R68 ;  /* 0x0000761048447816 */ /* 0x000fce0000000044 */
.L_x_297:
[----:B------:R-:W-:Y:S01]  /*9d20*/  IMAD.U32 R81, R81, 0x10000, RZ ;  /* 0x0001000051517824 */ /* 0x000fe200078e00ff */
[----:B------:R-:W-:Y:S06]  /*9d30*/  @P3 BRA `(.L_x_298) ;  /* 0x0000000000243947 */ /* 0x000fec0003800000 */
[----:B------:R-:W-:-:S04]  /*9d40*/  ISETP.NE.U32.AND P4, PT, RZ, UR12, PT ;  /* 0x0000000cff007c0c */ /* 0x000fc8000bf85070 */
[----:B------:R-:W-:-:S13]  /*9d50*/  ISETP.NE.AND.EX P4, PT, RZ, UR13, PT, P4 ;  /* 0x0000000dff007c0c */ /* 0x000fda000bf85340 */
[----:B------:R-:W-:Y:S05]  /*9d60*/  @P4 BRA `(.L_x_299) ;  /* 0x0000000000084947 */ /* 0x000fea0003800000 */
[----:B------:R-:W-:Y:S05]  /*9d70*/  @P0 BRA `(.L_x_300) ;  /* 0x00000000002c0947 */ /* 0x000fea0003800000 */
[----:B------:R-:W-:Y:S05]  /*9d80*/  BRA `(.L_x_301) ;  /* 0x0000000000307947 */ /* 0x000fea0003800000 */
.L_x_299:
[----:B-----5:R-:W-:-:S04]  /*9d90*/  PRMT R72, R64, 0x7632, R72 ;  /* 0x0000763240487816 */ /* 0x020fc80000000048 */
[----:B------:R-:W-:-:S05]  /*9da0*/  SHF.L.U32 R72, R72, 0x10, RZ ;  /* 0x0000001048487819 */ /* 0x000fca00000006ff */
[----:B------:R-:W-:Y:S01]  /*9db0*/  FADD.FTZ R81, R72, R81 ;  /* 0x0000005148517221 */ /* 0x000fe20000010000 */
[----:B------:R-:W-:Y:S06]  /*9dc0*/  BRA `(.L_x_300) ;  /* 0x0000000000187947 */ /* 0x000fec0003800000 */
.L_x_298:
[----:B-----5:R-:W-:-:S05]  /*9dd0*/  PRMT R72, R60, 0x7632, R72 ;  /* 0x000076323c487816 */ /* 0x020fca0000000048 */
[----:B------:R-:W-:-:S04]  /*9de0*/  IMAD.U32 R72, R72, 0x10000, RZ ;  /* 0x0001000048487824 */ /* 0x000fc800078e00ff */
[----:B------:R-:W-:Y:S01]  /*9df0*/  FADD.FTZ R81, R72, R81 ;  /* 0x0000005148517221 */ /* 0x000fe20000010000 */
[----:B------:R-:W-:-:S04]  /*9e00*/  @P2 PRMT R72, R64, 0x7632, R72 ;  /* 0x0000763240482816 */ /* 0x000fc80000000048 */
[----:B------:R-:W-:-:S05]  /*9e10*/  @P2 SHF.L.U32 R72, R72, 0x10, RZ ;  /* 0x0000001048482819 */ /* 0x000fca00000006ff */
[----:B------:R-:W-:-:S07]  /*9e20*/  @P2 FADD.FTZ R81, R72, R81 ;  /* 0x0000005148512221 */ /* 0x000fce0000010000 */
.L_x_300:
[----:B------:R-:W-:-:S04]  /*9e30*/  F2FP.BF16.F32.PACK_AB R72, RZ, R81 ;  /* 0x00000051ff48723e */ /* 0x000fc800000010ff */
[----:B------:R-:W-:-:S07]  /*9e40*/  PRMT R68, R68, 0x5410, R72 ;  /* 0x0000541044447816 */ /* 0x000fce0000000048 */
.L_x_301:
        /* <DEDUP_REMOVED lines=8> */
.L_x_303:
[----:B-----5:R-:W-:-:S05]  /*9ed0*/  SHF.L.U32 R72, R65, 0x10, RZ ;  /* 0x0000001041487819 */ /* 0x020fca00000006ff */
[----:B------:R-:W-:Y:S01]  /*9ee0*/  FADD.FTZ R82, R72, R82 ;  /* 0x0000005248527221 */ /* 0x000fe20000010000 */
[----:B------:R-:W-:Y:S06]  /*9ef0*/  BRA `(.L_x_304) ;  /* 0x0000000000107947 */ /* 0x000fec0003800000 */
.L_x_302:
[----:B-----5:R-:W-:-:S04]  /*9f00*/  IMAD.U32 R72, R61, 0x10000, RZ ;  /* 0x000100003d487824 */ /* 0x020fc800078e00ff */
[----:B------:R-:W-:Y:S01]  /*9f10*/  FADD.FTZ R82, R72, R82 ;  /* 0x0000005248527221 */ /* 0x000fe20000010000 */
[----:B------:R-:W-:-:S05]  /*9f20*/  @P2 SHF.L.U32 R72, R65, 0x10, RZ ;  /* 0x0000001041482819 */ /* 0x000fca00000006ff */
[----:B------:R-:W-:-:S07]  /*9f30*/  @P2 FADD.FTZ R82, R72, R82 ;  /* 0x0000005248522221 */ /* 0x000fce0000010000 */
.L_x_304:
[----:B------:R-:W-:-:S04]  /*9f40*/  F2FP.BF16.F32.PACK_AB R72, RZ, R82 ;  /* 0x00000052ff48723e */ /* 0x000fc800000010ff */
[----:B------:R-:W-:-:S07]  /*9f50*/  PRMT R69, R72, 0x7610, R69 ;  /* 0x0000761048457816 */ /* 0x000fce0000000045 */
.L_x_305:
[----:B------:R-:W-:Y:S01]  /*9f60*/  IMAD.U32 R101, R73, 0x10000, RZ ;  /* 0x0001000049657824 */ /* 0x000fe200078e00ff */
[----:B------:R-:W-:Y:S06]  /*9f70*/  @P3 BRA `(.L_x_306) ;  /* 0x0000000000243947 */ /* 0x000fec0003800000 */
[----:B------:R-:W-:-:S04]  /*9f80*/  ISETP.NE.U32.AND P4, PT, RZ, UR12, PT ;  /* 0x0000000cff007c0c */ /* 0x000fc8000bf85070 */
[----:B------:R-:W-:-:S13]  /*9f90*/  ISETP.NE.AND.EX P4, PT, RZ, UR13, PT, P4 ;  /* 0x0000000dff007c0c */ /* 0x000fda000bf85340 */
[----:B------:R-:W-:Y:S05]  /*9fa0*/  @P4 BRA `(.L_x_307) ;  /* 0x0000000000084947 */ /* 0x000fea0003800000 */
[----:B------:R-:W-:Y:S05]  /*9fb0*/  @P0 BRA `(.L_x_308) ;  /* 0x00000000002c0947 */ /* 0x000fea0003800000 */
[----:B------:R-:W-:Y:S05]  /*9fc0*/  BRA `(.L_x_309) ;  /* 0x0000000000307947 */ /* 0x000fea0003800000 */
.L_x_307:
[----:B-----5:R-:W-:-:S04]  /*9fd0*/  PRMT R72, R65, 0x7632, R72 ;  /* 0x0000763241487816 */ /* 0x020fc80000000048 */
[----:B------:R-:W-:-:S05]  /*9fe0*/  SHF.L.U32 R72, R72, 0x10, RZ ;  /* 0x0000001048487819 */ /* 0x000fca00000006ff */
[----:B------:R-:W-:Y:S01]  /*9ff0*/  FADD.FTZ R101, R72, R101 ;  /* 0x0000006548657221 */ /* 0x000fe20000010000 */
[----:B------:R-:W-:Y:S06]  /*a000*/  BRA `(.L_x_308) ;  /* 0x0000000000187947 */ /* 0x000fec0003800000 */
.L_x_306:
[----:B-----5:R-:W-:-:S05]  /*a010*/  PRMT R72, R61, 0x7632, R72 ;  /* 0x000076323d487816 */ /* 0x020fca0000000048 */
[----:B------:R-:W-:-:S04]  /*a020*/  IMAD.U32 R72, R72, 0x10000, RZ ;  /* 0x0001000048487824 */ /* 0x000fc800078e00ff */
[----:B------:R-:W-:Y:S01]  /*a030*/  FADD.FTZ R101, R72, R101 ;  /* 0x0000006548657221 */ /* 0x000fe20000010000 */
[----:B------:R-:W-:-:S04]  /*a040*/  @P2 PRMT R72, R65, 0x7632, R72 ;  /* 0x0000763241482816 */ /* 0x000fc80000000048 */
[----:B------:R-:W-:-:S05]  /*a050*/  @P2 SHF.L.U32 R72, R72, 0x10, RZ ;  /* 0x0000001048482819 */ /* 0x000fca00000006ff */
[----:B------:R-:W-:-:S07]  /*a060*/  @P2 FADD.FTZ R101, R72, R101 ;  /* 0x0000006548652221 */ /* 0x000fce0000010000 */
.L_x_308:
[----:B------:R-:W-:-:S04]  /*a070*/  F2FP.BF16.F32.PACK_AB R72, RZ, R101 ;  /* 0x00000065ff48723e */ /* 0x000fc800000010ff */
[----:B------:R-:W-:-:S07]  /*a080*/  PRMT R69, R69, 0x5410, R72 ;  /* 0x0000541045457816 */ /* 0x000fce0000000048 */
.L_x_309:
        /* <DEDUP_REMOVED lines=8> */
.L_x_311:
[----:B-----5:R-:W-:-:S05]  /*a110*/  SHF.L.U32 R72, R66, 0x10, RZ ;  /* 0x0000001042487819 */ /* 0x020fca00000006ff */
[----:B------:R-:W-:Y:S01]  /*a120*/  FADD.FTZ R102, R72, R102 ;  /* 0x0000006648667221 */ /* 0x000fe20000010000 */
[----:B------:R-:W-:Y:S06]  /*a130*/  BRA `(.L_x_312) ;  /* 0x0000000000107947 */ /* 0x000fec0003800000 */
.L_x_310:
[----:B-----5:R-:W-:-:S04]  /*a140*/  IMAD.U32 R72, R62, 0x10000, RZ ;  /* 0x000100003e487824 */ /* 0x020fc800078e00ff */
[----:B------:R-:W-:Y:S01]  /*a150*/  FADD.FTZ R102, R72, R102 ;  /* 0x0000006648667221 */ /* 0x000fe20000010000 */
[----:B------:R-:W-:-:S05]  /*a160*/  @P2 SHF.L.U32 R72, R66, 0x10, RZ ;  /* 0x0000001042482819 */ /* 0x000fca00000006ff */
[----:B------:R-:W-:-:S07]  /*a170*/  @P2 FADD.FTZ R102, R72, R102 ;  /* 0x0000006648662221 */ /* 0x000fce0000010000 */
.L_x_312:
[----:B------:R-:W-:-:S04]  /*a180*/  F2FP.BF16.F32.PACK_AB R72, RZ, R102 ;  /* 0x00000066ff48723e */ /* 0x000fc800000010ff */
[----:B------:R-:W-:-:S07]  /*a190*/  PRMT R70, R72, 0x7610, R70 ;  /* 0x0000761048467816 */ /* 0x000fce0000000046 */
.L_x_313:
[----:B------:R-:W-:Y:S01]  /*a1a0*/  IMAD.U32 R121, R74, 0x10000, RZ ;  /* 0x000100004a797824 */ /* 0x000fe200078e00ff */
[----:B------:R-:W-:Y:S06]  /*a1b0*/  @P3 BRA `(.L_x_314) ;  /* 0x0000000000243947 */ /* 0x000fec0003800000 */
[----:B------:R-:W-:-:S04]  /*a1c0*/  ISETP.NE.U32.AND P4, PT, RZ, UR12, PT ;  /* 0x0000000cff007c0c */ /* 0x000fc8000bf85070 */
[----:B------:R-:W-:-:S13]  /*a1d0*/  ISETP.NE.AND.EX P4, PT, RZ, UR13, PT, P4 ;  /* 0x0000000dff007c0c */ /* 0x000fda000bf85340 */
[----:B------:R-:W-:Y:S05]  /*a1e0*/  @P4 BRA `(.L_x_315) ;  /* 0x0000000000084947 */ /* 0x000fea0003800000 */
[----:B------:R-:W-:Y:S05]  /*a1f0*/  @P0 BRA `(.L_x_316) ;  /* 0x00000000002c0947 */ /* 0x000fea0003800000 */
[----:B------:R-:W-:Y:S05]  /*a200*/  BRA `(.L_x_317) ;  /* 0x0000000000307947 */ /* 0x000fea0003800000 */
.L_x_315:
[----:B-----5:R-:W-:-:S04]  /*a210*/  PRMT R72, R66, 0x7632, R72 ;  /* 0x0000763242487816 */ /* 0x020fc80000000048 */
[----:B------:R-:W-:-:S05]  /*a220*/  SHF.L.U32 R72, R72, 0x10, RZ ;  /* 0x0000001048487819 */ /* 0x000fca00000006ff */
[----:B------:R-:W-:Y:S01]  /*a230*/  FADD.FTZ R121, R72, R121 ;  /* 0x0000007948797221 */ /* 0x000fe20000010000 */
[----:B------:R-:W-:Y:S06]  /*a240*/  BRA `(.L_x_316) ;  /* 0x0000000000187947 */ /* 0x000fec0003800000 */
.L_x_314:
[----:B-----5:R-:W-:-:S05]  /*a250*/  PRMT R72, R62, 0x7632, R72 ;  /* 0x000076323e487816 */ /* 0x020fca0000000048 */
[----:B------:R-:W-:-:S04]  /*a260*/  IMAD.U32 R72, R72, 0x10000, RZ ;  /* 0x0001000048487824 */ /* 0x000fc800078e00ff */
[----:B------:R-:W-:Y:S01]  /*a270*/  FADD.FTZ R121, R72, R121 ;  /* 0x0000007948797221 */ /* 0x000fe20000010000 */
[----:B------:R-:W-:-:S04]  /*a280*/  @P2 PRMT R72, R66, 0x7632, R72 ;  /* 0x0000763242482816 */ /* 0x000fc80000000048 */
[----:B------:R-:W-:-:S05]  /*a290*/  @P2 SHF.L.U32 R72, R72, 0x10, RZ ;  /* 0x0000001048482819 */ /* 0x000fca00000006ff */
[----:B------:R-:W-:-:S07]  /*a2a0*/  @P2 FADD.FTZ R121, R72, R121 ;  /* 0x0000007948792221 */ /* 0x000fce0000010000 */
.L_x_316:
[----:B------:R-:W-:-:S04]  /*a2b0*/  F2FP.BF16.F32.PACK_AB R72, RZ, R121 ;  /* 0x00000079ff48723e */ /* 0x000fc800000010ff */
[----:B------:R-:W-:-:S07]  /*a2c0*/  PRMT R70, R70, 0x5410, R72 ;  /* 0x0000541046467816 */ /* 0x000fce0000000048 */
.L_x_317:
        /* <DEDUP_REMOVED lines=8> */
.L_x_319:
[----:B-----5:R-:W-:-:S05]  /*a350*/  SHF.L.U32 R72, R67, 0x10, RZ ;  /* 0x0000001043487819 */ /* 0x020fca00000006ff */
[----:B------:R-:W-:Y:S01]  /*a360*/  FADD.FTZ R122, R72, R122 ;  /* 0x0000007a487a7221 */ /* 0x000fe20000010000 */
[----:B------:R-:W-:Y:S06]  /*a370*/  BRA `(.L_x_320) ;  /* 0x0000000000107947 */ /* 0x000fec0003800000 */
.L_x_318:
[----:B-----5:R-:W-:-:S04]  /*a380*/  IMAD.U32 R72, R63, 0x10000, RZ ;  /* 0x000100003f487824 */ /* 0x020fc800078e00ff */
[----:B------:R-:W-:Y:S01]  /*a390*/  FADD.FTZ R122, R72, R122 ;  /* 0x0000007a487a7221 */ /* 0x000fe20000010000 */
[----:B------:R-:W-:-:S05]  /*a3a0*/  @P2 SHF.L.U32 R72, R67, 0x10, RZ ;  /* 0x0000001043482819 */ /* 0x000fca00000006ff */
[----:B------:R-:W-:-:S07]  /*a3b0*/  @P2 FADD.FTZ R122, R72, R122 ;  /* 0x0000007a487a2221 */ /* 0x000fce0000010000 */
.L_x_320:
[----:B------:R-:W-:-:S04]  /*a3c0*/  F2FP.BF16.F32.PACK_AB R72, RZ, R122 ;  /* 0x0000007aff48723e */ /* 0x000fc800000010ff */
[----:B------:R-:W-:-:S07]  /*a3d0*/  PRMT R71, R72, 0x7610, R71 ;  /* 0x0000761048477816 */ /* 0x000fce0000000047 */
.L_x_321:
[----:B------:R-:W-:Y:S01]  /*a3e0*/  IMAD.U32 R133, R75, 0x10000, RZ ;  /* 0x000100004b857824 */ /* 0x000fe200078e00ff */
[----:B------:R-:W-:Y:S06]  /*a3f0*/  @P3 BRA `(.L_x_322) ;  /* 0x0000000000243947 */ /* 0x000fec0003800000 */
[----:B------:R-:W-:-:S04]  /*a400*/  ISETP.NE.U32.AND P2, PT, RZ, UR12, PT ;  /* 0x0000000cff007c0c */ /* 0x000fc8000bf45070 */
[----:B------:R-:W-:-:S13]  /*a410*/  ISETP.NE.AND.EX P2, PT, RZ, UR13, PT, P2 ;  /* 0x0000000dff007c0c */ /* 0x000fda000bf45320 */
[----:B------:R-:W-:Y:S05]  /*a420*/  @P2 BRA `(.L_x_323) ;  /* 0x0000000000082947 */ /* 0x000fea0003800000 */
[----:B------:R-:W-:Y:S05]  /*a430*/  @P0 BRA `(.L_x_324) ;  /* 0x00000000002c0947 */ /* 0x000fea0003800000 */
[----:B------:R-:W-:Y:S05]  /*a440*/  BRA `(.L_x_325) ;  /* 0x0000000000307947 */ /* 0x000fea0003800000 */
.L_x_323:
[----:B-----5:R-:W-:-:S04]  /*a450*/  PRMT R72, R67, 0x7632, R72 ;  /* 0x0000763243487816 */ /* 0x020fc80000000048 */
[----:B------:R-:W-:-:S05]  /*a460*/  SHF.L.U32 R72, R72, 0x10, RZ ;  /* 0x0000001048487819 */ /* 0x000fca00000006ff */
[----:B------:R-:W-:Y:S01]  /*a470*/  FADD.FTZ R133, R72, R133 ;  /* 0x0000008548857221 */ /* 0x000fe20000010000 */
[----:B------:R-:W-:Y:S06]  /*a480*/  BRA `(.L_x_324) ;  /* 0x0000000000187947 */ /* 0x000fec0003800000 */
.L_x_322:
[----:B-----5:R-:W-:-:S05]  /*a490*/  PRMT R72, R63, 0x7632, R72 ;  /* 0x000076323f487816 */ /* 0x020fca0000000048 */
[----:B------:R-:W-:-:S04]  /*a4a0*/  IMAD.U32 R72, R72, 0x10000, RZ ;  /* 0x0001000048487824 */ /* 0x000fc800078e00ff */
[----:B------:R-:W-:Y:S01]  /*a4b0*/  FADD.FTZ R133, R72, R133 ;  /* 0x0000008548857221 */ /* 0x000fe20000010000 */
[----:B------:R-:W-:-:S04]  /*a4c0*/  @P2 PRMT R72, R67, 0x7632, R72 ;  /* 0x0000763243482816 */ /* 0x000fc80000000048 */
[----:B------:R-:W-:-:S05]  /*a4d0*/  @P2 SHF.L.U32 R72, R72, 0x10, RZ ;  /* 0x0000001048482819 */ /* 0x000fca00000006ff */
[----:B------:R-:W-:-:S07]  /*a4e0*/  @P2 FADD.FTZ R133, R72, R133 ;  /* 0x0000008548852221 */ /* 0x000fce0000010000 */
.L_x_324:
[----:B------:R-:W-:-:S04]  /*a4f0*/  F2FP.BF16.F32.PACK_AB R72, RZ, R133 ;  /* 0x00000085ff48723e */ /* 0x000fc800000010ff */
[----:B------:R-:W-:-:S07]  /*a500*/  PRMT R71, R71, 0x5410, R72 ;  /* 0x0000541047477816 */ /* 0x000fce0000000048 */
.L_x_325:
[----:B------:R-:W0:Y:S02]  /*a510*/  @P0 LDC.64 R72, c[0x0][0x238] ;  /* 0x00008e00ff480b82 */ /* 0x000e240000000a00 */
[----:B0-----:R-:W-:-:S04]  /*a520*/  @P0 LEA R72, P2, R76, R72, 0x4 ;  /* 0x000000484c480211 */ /* 0x001fc800078420ff */
[C---:B------:R-:W-:Y:S01]  /*a530*/  @P0 LEA.HI.X R73, R76.reuse, R73, RZ, 0x4, P2 ;  /* 0x000000494c490211 */ /* 0x040fe200010f24ff */
[----:B------:R-:W-:-:S04]  /*a540*/  VIADD R76, R76, 0x20 ;  /* 0x000000204c4c7836 */ /* 0x000fc80000000000 */
[----:B------:R0:W-:Y:S04]  /*a550*/  @P0 STG.E.128 desc[UR4][R72.64], R68 ;  /* 0x0000004448000986 */ /* 0x0001e8000c101d04 */
.L_x_293:
[----:B------:R-:W-:Y:S05]  /*a560*/  BSYNC B0 ;  /* 0x0000000000007941 */ /* 0x000fea0003800000 */
.L_x_292:
        /* <DEDUP_REMOVED lines=26> */
.L_x_329:
[----:B-----5:R-:W-:-:S04]  /*a710*/  IMAD.U32 R72, R64, 0x10000, RZ ;  /* 0x0001000040487824 */ /* 0x020fc800078e00ff */
[----:B------:R-:W-:Y:S01]  /*a720*/  FADD.FTZ R57, R72, R57 ;  /* 0x0000003948397221 */ /* 0x000fe20000010000 */
[----:B------:R-:W-:Y:S06]  /*a730*/  BRA `(.L_x_330) ;  /* 0x0000000000107947 */ /* 0x000fec0003800000 */
.L_x_328:
[----:B-----5:R-:W-:-:S05]  /*a740*/  SHF.L.U32 R72, R60, 0x10, RZ ;  /* 0x000000103c487819 */ /* 0x020fca00000006ff */
[----:B------:R-:W-:Y:S01]  /*a750*/  FADD.FTZ R57, R72, R57 ;  /* 0x0000003948397221 */ /* 0x000fe20000010000 */
[----:B------:R-:W-:-:S04]  /*a760*/  @P2 IMAD.U32 R72, R64, 0x10000, RZ ;  /* 0x0001000040482824 */ /* 0x000fc800078e00ff */
[----:B------:R-:W-:-:S07]  /*a770*/  @P2 FADD.FTZ R57, R72, R57 ;  /* 0x0000003948392221 */ /* 0x000fce0000010000 */
.L_x_330:
[----:B------:R-:W-:-:S04]  /*a780*/  F2FP.BF16.F32.PACK_AB R72, RZ, R57 ;  /* 0x00000039ff48723e */ /* 0x000fc800000010ff */
[----:B------:R-:W-:-:S07]  /*a790*/  PRMT R68, R72, 0x7610, R68 ;  /* 0x0000761048447816 */ /* 0x000fce0000000044 */
.L_x_331:
[----:B------:R-:W-:Y:S01]  /*a7a0*/  SHF.L.U32 R83, R83, 0x10, RZ ;  /* 0x0000001053537819 */ /* 0x000fe200000006ff */
[----:B------:R-:W-:Y:S06]  /*a7b0*/  @P3 BRA `(.L_x_332) ;  /* 0x0000000000243947 */ /* 0x000fec0003800000 */
[----:B------:R-:W-:-:S04]  /*a7c0*/  ISETP.NE.U32.AND P4, PT, RZ, UR12, PT ;  /* 0x0000000cff007c0c */ /* 0x000fc8000bf85070 */
[----:B------:R-:W-:-:S13]  /*a7d0*/  ISETP.NE.AND.EX P4, PT, RZ, UR13, PT, P4 ;  /* 0x0000000dff007c0c */ /* 0x000fda000bf85340 */
[----:B------:R-:W-:Y:S05]  /*a7e0*/  @P4 BRA `(.L_x_333) ;  /* 0x0000000000084947 */ /* 0x000fea0003800000 */
[----:B------:R-:W-:Y:S05]  /*a7f0*/  @P0 BRA `(.L_x_334) ;  /* 0x00000000002c0947 */ /* 0x000fea0003800000 */
[----:B------:R-:W-:Y:S05]  /*a800*/  BRA `(.L_x_335) ;  /* 0x0000000000307947 */ /* 0x000fea0003800000 */
.L_x_333:
[----:B-----5:R-:W-:-:S05]  /*a810*/  PRMT R72, R64, 0x7632, R72 ;  /* 0x0000763240487816 */ /* 0x020fca0000000048 */
[----:B------:R-:W-:-:S04]  /*a820*/  IMAD.U32 R72, R72, 0x10000, RZ ;  /* 0x0001000048487824 */ /* 0x000fc800078e00ff */
[----:B------:R-:W-:Y:S01]  /*a830*/  FADD.FTZ R83, R72, R83 ;  /* 0x0000005348537221 */ /* 0x000fe20000010000 */
[----:B------:R-:W-:Y:S06]  /*a840*/  BRA `(.L_x_334) ;  /* 0x0000000000187947 */ /* 0x000fec0003800000 */
.L_x_332:
[----:B-----5:R-:W-:-:S04]  /*a850*/  PRMT R72, R60, 0x7632, R72 ;  /* 0x000076323c487816 */ /* 0x020fc80000000048 */
[----:B------:R-:W-:-:S05]  /*a860*/  SHF.L.U32 R72, R72, 0x10, RZ ;  /* 0x0000001048487819 */ /* 0x000fca00000006ff */
[----:B------:R-:W-:Y:S01]  /*a870*/  FADD.FTZ R83, R72, R83 ;  /* 0x0000005348537221 */ /* 0x000fe20000010000 */
[----:B------:R-:W-:-:S05]  /*a880*/  @P2 PRMT R72, R64, 0x7632, R72 ;  /* 0x0000763240482816 */ /* 0x000fca0000000048 */
[----:B------:R-:W-:-:S04]  /*a890*/  @P2 IMAD.U32 R72, R72, 0x10000, RZ ;  /* 0x0001000048482824 */ /* 0x000fc800078e00ff */
[----:B------:R-:W-:-:S07]  /*a8a0*/  @P2 FADD.FTZ R83, R72, R83 ;  /* 0x0000005348532221 */ /* 0x000fce0000010000 */
.L_x_334:
[----:B------:R-:W-:-:S04]  /*a8b0*/  F2FP.BF16.F32.PACK_AB R72, RZ, R83 ;  /* 0x00000053ff48723e */ /* 0x000fc800000010ff */
[----:B------:R-:W-:-:S07]  /*a8c0*/  PRMT R68, R68, 0x5410, R72 ;  /* 0x0000541044447816 */ /* 0x000fce0000000048 */
.L_x_335:
        /* <DEDUP_REMOVED lines=8> */
.L_x_337:
[----:B-----5:R-:W-:-:S04]  /*a950*/  IMAD.U32 R72, R65, 0x10000, RZ ;  /* 0x0001000041487824 */ /* 0x020fc800078e00ff */
[----:B------:R-:W-:Y:S01]  /*a960*/  FADD.FTZ R84, R72, R84 ;  /* 0x0000005448547221 */ /* 0x000fe20000010000 */
[----:B------:R-:W-:Y:S06]  /*a970*/  BRA `(.L_x_338) ;  /* 0x0000000000107947 */ /* 0x000fec0003800000 */
.L_x_336:
[----:B-----5:R-:W-:-:S05]  /*a980*/  SHF.L.U32 R72, R61, 0x10, RZ ;  /* 0x000000103d487819 */ /* 0x020fca00000006ff */
[----:B------:R-:W-:Y:S01]  /*a990*/  FADD.FTZ R84, R72, R84 ;  /* 0x0000005448547221 */ /* 0x000fe20000010000 */
[----:B------:R-:W-:-:S04]  /*a9a0*/  @P2 IMAD.U32 R72, R65, 0x10000, RZ ;  /* 0x0001000041482824 */ /* 0x000fc800078e00ff */
[----:B------:R-:W-:-:S07]  /*a9b0*/  @P2 FADD.FTZ R84, R72, R84 ;  /* 0x0000005448542221 */ /* 0x000fce0000010000 */
.L_x_338:
[----:B------:R-:W-:-:S04]  /*a9c0*/  F2FP.BF16.F32.PACK_AB R72, RZ, R84 ;  /* 0x00000054ff48723e */ /* 0x000fc800000010ff */
[----:B------:R-:W-:-:S07]  /*a9d0*/  PRMT R69, R72, 0x7610, R69 ;  /* 0x0000761048457816 */ /* 0x000fce0000000045 */
.L_x_339:
[----:B------:R-:W-:Y:S01]  /*a9e0*/  SHF.L.U32 R103, R73, 0x10, RZ ;  /* 0x0000001049677819 */ /* 0x000fe200000006ff */
[----:B------:R-:W-:Y:S06]  /*a9f0*/  @P3 BRA `(.L_x_340) ;  /* 0x0000000000243947 */ /* 0x000fec0003800000 */
[----:B------:R-:W-:-:S04]  /*aa00*/  ISETP.NE.U32.AND P4, PT, RZ, UR12, PT ;  /* 0x0000000cff007c0c */ /* 0x000fc8000bf85070 */
[----:B------:R-:W-:-:S13]  /*aa10*/  ISETP.NE.AND.EX P4, PT, RZ, UR13, PT, P4 ;  /* 0x0000000dff007c0c */ /* 0x000fda000bf85340 */
[----:B------:R-:W-:Y:S05]  /*aa20*/  @P4 BRA `(.L_x_341) ;  /* 0x0000000000084947 */ /* 0x000fea0003800000 */
[----:B------:R-:W-:Y:S05]  /*aa30*/  @P0 BRA `(.L_x_342) ;  /* 0x00000000002c0947 */ /* 0x000fea0003800000 */
[----:B------:R-:W-:Y:S05]  /*aa40*/  BRA `(.L_x_343) ;  /* 0x0000000000307947 */ /* 0x000fea0003800000 */
.L_x_341:
[----:B-----5:R-:W-:-:S05]  /*aa50*/  PRMT R72, R65, 0x7632, R72 ;  /* 0x0000763241487816 */ /* 0x020fca0000000048 */
[----:B------:R-:W-:-:S04]  /*aa60*/  IMAD.U32 R72, R72, 0x10000, RZ ;  /* 0x0001000048487824 */ /* 0x000fc800078e00ff */
[----:B------:R-:W-:Y:S01]  /*aa70*/  FADD.FTZ R103, R72, R103 ;  /* 0x0000006748677221 */ /* 0x000fe20000010000 */
[----:B------:R-:W-:Y:S06]  /*aa80*/  BRA `(.L_x_342) ;  /* 0x0000000000187947 */ /* 0x000fec0003800000 */
.L_x_340:
[----:B-----5:R-:W-:-:S04]  /*aa90*/  PRMT R72, R61, 0x7632, R72 ;  /* 0x000076323d487816 */ /* 0x020fc80000000048 */
[----:B------:R-:W-:-:S05]  /*aaa0*/  SHF.L.U32 R72, R72, 0x10, RZ ;  /* 0x0000001048487819 */ /* 0x000fca00000006ff */
[----:B------:R-:W-:Y:S01]  /*aab0*/  FADD.FTZ R103, R72, R103 ;  /* 0x0000006748677221 */ /* 0x000fe20000010000 */
[----:B------:R-:W-:-:S05]  /*aac0*/  @P2 PRMT R72, R65, 0x7632, R72 ;  /* 0x0000763241482816 */ /* 0x000fca0000000048 */
[----:B------:R-:W-:-:S04]  /*aad0*/  @P2 IMAD.U32 R72, R72, 0x10000, RZ ;  /* 0x0001000048482824 */ /* 0x000fc800078e00ff */
[----:B------:R-:W-:-:S07]  /*aae0*/  @P2 FADD.FTZ R103, R72, R103 ;  /* 0x0000006748672221 */ /* 0x000fce0000010000 */
.L_x_342:
[----:B------:R-:W-:-:S04]  /*aaf0*/  F2FP.BF16.F32.PACK_AB R72, RZ, R103 ;  /* 0x00000067ff48723e */ /* 0x000fc800000010ff */
[----:B------:R-:W-:-:S07]  /*ab00*/  PRMT R69, R69, 0x5410, R72 ;  /* 0x0000541045457816 */ /* 0x000fce0000000048 */
.L_x_343:
        /* <DEDUP_REMOVED lines=8> */
.L_x_345:
[----:B-----5:R-:W-:-:S04]  /*ab90*/  IMAD.U32 R72, R66, 0x10000, RZ ;  /* 0x0001000042487824 */ /* 0x020fc800078e00ff */
[----:B------:R-:W-:Y:S01]  /*aba0*/  FADD.FTZ R104, R72, R104 ;  /* 0x0000006848687221 */ /* 0x000fe20000010000 */
[----:B------:R-:W-:Y:S06]  /*abb0*/  BRA `(.L_x_346) ;  /* 0x0000000000107947 */ /* 0x000fec0003800000 */
.L_x_344:
[----:B-----5:R-:W-:-:S05]  /*abc0*/  SHF.L.U32 R72, R62, 0x10, RZ ;  /* 0x000000103e487819 */ /* 0x020fca00000006ff */
[----:B------:R-:W-:Y:S01]  /*abd0*/  FADD.FTZ R104, R72, R104 ;  /* 0x0000006848687221 */ /* 0x000fe20000010000 */
[----:B------:R-:W-:-:S04]  /*abe0*/  @P2 IMAD.U32 R72, R66, 0x10000, RZ ;  /* 0x0001000042482824 */ /* 0x000fc800078e00ff */
[----:B------:R-:W-:-:S07]  /*abf0*/  @P2 FADD.FTZ R104, R72, R104 ;  /* 0x0000006848682221 */ /* 0x000fce0000010000 */
.L_x_346:
[----:B------:R-:W-:-:S04]  /*ac00*/  F2FP.BF16.F32.PACK_AB R72, RZ, R104 ;  /* 0x00000068ff48723e */ /* 0x000fc800000010ff */
[----:B------:R-:W-:-:S07]  /*ac10*/  PRMT R70, R72, 0x7610, R70 ;  /* 0x0000761048467816 */ /* 0x000fce0000000046 */
.L_x_347:
[----:B------:R-:W-:Y:S01]  /*ac20*/  SHF.L.U32 R123, R74, 0x10, RZ ;  /* 0x000000104a7b7819 */ /* 0x000fe200000006ff */
[----:B------:R-:W-:Y:S06]  /*ac30*/  @P3 BRA `(.L_x_348) ;  /* 0x0000000000243947 */ /* 0x000fec0003800000 */
[----:B------:R-:W-:-:S04]  /*ac40*/  ISETP.NE.U32.AND P4, PT, RZ, UR12, PT ;  /* 0x0000000cff007c0c */ /* 0x000fc8000bf85070 */
[----:B------:R-:W-:-:S13]  /*ac50*/  ISETP.NE.AND.EX P4, PT, RZ, UR13, PT, P4 ;  /* 0x0000000dff007c0c */ /* 0x000fda000bf85340 */
[----:B------:R-:W-:Y:S05]  /*ac60*/  @P4 BRA `(.L_x_349) ;  /* 0x0000000000084947 */ /* 0x000fea0003800000 */
[----:B------:R-:W-:Y:S05]  /*ac70*/  @P0 BRA `(.L_x_350) ;  /* 0x00000000002c0947 */ /* 0x000fea0003800000 */
[----:B------:R-:W-:Y:S05]  /*ac80*/  BRA `(.L_x_351) ;  /* 0x0000000000307947 */ /* 0x000fea0003800000 */
.L_x_349:
[----:B-----5:R-:W-:-:S05]  /*ac90*/  PRMT R72, R66, 0x7632, R72 ;  /* 0x0000763242487816 */ /* 0x020fca0000000048 */
[----:B------:R-:W-:-:S04]  /*aca0*/  IMAD.U32 R72, R72, 0x10000, RZ ;  /* 0x0001000048487824 */ /* 0x000fc800078e00ff */
[----:B------:R-:W-:Y:S01]  /*acb0*/  FADD.FTZ R123, R72, R123 ;  /* 0x0000007b487b7221 */ /* 0x000fe20000010000 */
[----:B------:R-:W-:Y:S06]  /*acc0*/  BRA `(.L_x_350) ;  /* 0x0000000000187947 */ /* 0x000fec0003800000 */
.L_x_348:
[----:B-----5:R-:W-:-:S04]  /*acd0*/  PRMT R72, R62, 0x7632, R72 ;  /* 0x000076323e487816 */ /* 0x020fc80000000048 */
[----:B------:R-:W-:-:S05]  /*ace0*/  SHF.L.U32 R72, R72, 0x10, RZ ;  /* 0x0000001048487819 */ /* 0x000fca00000006ff */
[----:B------:R-:W-:Y:S01]  /*acf0*/  FADD.FTZ R123, R72, R123 ;  /* 0x0000007b487b7221 */ /* 0x000fe20000010000 */
[----:B------:R-:W-:-:S05]  /*ad00*/  @P2 PRMT R72, R66, 0x7632, R72 ;  /* 0x0000763242482816 */ /* 0x000fca0000000048 */
[----:B------:R-:W-:-:S04]  /*ad10*/  @P2 IMAD.U32 R72, R72, 0x10000, RZ ;  /* 0x0001000048482824 */ /* 0x000fc800078e00ff */
[----:B------:R-:W-:-:S07]  /*ad20*/  @P2 FADD.FTZ R123, R72, R123 ;  /* 0x0000007b487b2221 */ /* 0x000fce0000010000 */
.L_x_350:
[----:B------:R-:W-:-:S04]  /*ad30*/  F2FP.BF16.F32.PACK_AB R72, RZ, R123 ;  /* 0x0000007bff48723e */ /* 0x000fc800000010ff */
[----:B------:R-:W-:-:S07]  /*ad40*/  PRMT R70, R70, 0x5410, R72 ;  /* 0x0000541046467816 */ /* 0x000fce0000000048 */
.L_x_351:
        /* <DEDUP_REMOVED lines=8> */
.L_x_353:
[----:B-----5:R-:W-:-:S04]  /*add0*/  IMAD.U32 R72, R67, 0x10000, RZ ;  /* 0x0001000043487824 */ /* 0x020fc800078e00ff */
[----:B------:R-:W-:Y:S01]  /*ade0*/  FADD.FTZ R124, R72, R124 ;  /* 0x0000007c487c7221 */ /* 0x000fe20000010000 */
[----:B------:R-:W-:Y:S06]  /*adf0*/  BRA `(.L_x_354) ;  /* 0x0000000000107947 */ /* 0x000fec0003800000 */
.L_x_352:
[----:B-----5:R-:W-:-:S05]  /*ae00*/  SHF.L.U32 R72, R63, 0x10, RZ ;  /* 0x000000103f487819 */ /* 0x020fca00000006ff */
[----:B------:R-:W-:Y:S01]  /*ae10*/  FADD.FTZ R124, R72, R124 ;  /* 0x0000007c487c7221 */ /* 0x000fe20000010000 */
[----:B------:R-:W-:-:S04]  /*ae20*/  @P2 IMAD.U32 R72, R67, 0x10000, RZ ;  /* 0x0001000043482824 */ /* 0x000fc800078e00ff */
[----:B------:R-:W-:-:S07]  /*ae30*/  @P2 FADD.FTZ R124, R72, R124 ;  /* 0x0000007c487c2221 */ /* 0x000fce0000010000 */
.L_x_354:
[----:B------:R-:W-:-:S04]  /*ae40*/  F2FP.BF16.F32.PACK_AB R72, RZ, R124 ;  /* 0x0000007cff48723e */ /* 0x000fc800000010ff */
[----:B------:R-:W-:-:S07]  /*ae50*/  PRMT R71, R72, 0x7610, R71 ;  /* 0x0000761048477816 */ /* 0x000fce0000000047 */
.L_x_355:
[----:B------:R-:W-:Y:S01]  /*ae60*/  SHF.L.U32 R134, R75, 0x10, RZ ;  /* 0x000000104b867819 */ /* 0x000fe200000006ff */
[----:B------:R-:W-:Y:S06]  /*ae70*/  @P3 BRA `(.L_x_356) ;  /* 0x0000000000243947 */ /* 0x000fec0003800000 */
[----:B------:R-:W-:-:S04]  /*ae80*/  ISETP.NE.U32.AND P2, PT, RZ, UR12, PT ;  /* 0x0000000cff007c0c */ /* 0x000fc8000bf45070 */
[----:B------:R-:W-:-:S13]  /*ae90*/  ISETP.NE.AND.EX P2, PT, RZ, UR13, PT, P2 ;  /* 0x0000000dff007c0c */ /* 0x000fda000bf45320 */
[----:B------:R-:W-:Y:S05]  /*aea0*/  @P2 BRA `(.L_x_357) ;  /* 0x0000000000082947 */ /* 0x000fea0003800000 */
[----:B------:R-:W-:Y:S05]  /*aeb0*/  @P0 BRA `(.L_x_358) ;  /* 0x00000000002c0947 */ /* 0x000fea0003800000 */
[----:B------:R-:W-:Y:S05]  /*aec0*/  BRA `(.L_x_359) ;  /* 0x0000000000307947 */ /* 0x000fea0003800000 */
.L_x_357:
[----:B-----5:R-:W-:-:S05]  /*aed0*/  PRMT R72, R67, 0x7632, R72 ;  /* 0x0000763243487816 */ /* 0x020fca0000000048 */
[----:B------:R-:W-:-:S04]  /*aee0*/  IMAD.U32 R72, R72, 0x10000, RZ ;  /* 0x0001000048487824 */ /* 0x000fc800078e00ff */
[----:B------:R-:W-:Y:S01]  /*aef0*/  FADD.FTZ R134, R72, R134 ;  /* 0x0000008648867221 */ /* 0x000fe20000010000 */
[----:B------:R-:W-:Y:S06]  /*af00*/  BRA `(.L_x_358) ;  /* 0x0000000000187947 */ /* 0x000fec0003800000 */
.L_x_356:
[----:B-----5:R-:W-:-:S04]  /*af10*/  PRMT R72, R63, 0x7632, R72 ;  /* 0x000076323f487816 */ /* 0x020fc80000000048 */
[----:B------:R-:W-:-:S05]  /*af20*/  SHF.L.U32 R72, R72, 0x10, RZ ;  /* 0x0000001048487819 */ /* 0x000fca00000006ff */
[----:B------:R-:W-:Y:S01]  /*af30*/  FADD.FTZ R134, R72, R134 ;  /* 0x0000008648867221 */ /* 0x000fe20000010000 */
[----:B------:R-:W-:-:S05]  /*af40*/  @P2 PRMT R72, R67, 0x7632, R72 ;  /* 0x0000763243482816 */ /* 0x000fca0000000048 */
[----:B------:R-:W-:-:S04]  /*af50*/  @P2 IMAD.U32 R72, R72, 0x10000, RZ ;  /* 0x0001000048482824 */ /* 0x000fc800078e00ff */
[----:B------:R-:W-:-:S07]  /*af60*/  @P2 FADD.FTZ R134, R72, R134 ;  /* 0x0000008648862221 */ /* 0x000fce0000010000 */
.L_x_358:
[----:B------:R-:W-:-:S04]  /*af70*/  F2FP.BF16.F32.PACK_AB R72, RZ, R134 ;  /* 0x00000086ff48723e */ /* 0x000fc800000010ff */
[----:B------:R-:W-:-:S07]  /*af80*/  PRMT R71, R71, 0x5410, R72 ;  /* 0x0000541047477816 */ /* 0x000fce0000000048 */
.L_x_359:
[----:B------:R-:W0:Y:S02]  /*af90*/  @P0 LDC.64 R72, c[0x0][0x238] ;  /* 0x00008e00ff480b82 */ /* 0x000e240000000a00 */
[----:B0-----:R-:W-:-:S04]  /*afa0*/  @P0 LEA R72, P2, R76, R72, 0x4 ;  /* 0x000000484c480211 */ /* 0x001fc800078420ff */
[----:B------:R-:W-:-:S05]  /*afb0*/  @P0 LEA.HI.X R73, R76, R73, RZ, 0x4, P2 ;  /* 0x000000494c490211 */ /* 0x000fca00010f24ff */
[----:B------:R0:W-:Y:S04]  /*afc0*/  @P0 STG.E.128 desc[UR4][R72.64], R68 ;  /* 0x0000004448000986 */ /* 0x0001e8000c101d04 */
.L_x_327:
[----:B------:R-:W-:Y:S05]  /*afd0*/  BSYNC B0 ;  /* 0x0000000000007941 */ /* 0x000fea0003800000 */
.L_x_326:
[----:B01234-:R-:W-:Y:S01]  /*afe0*/  FADD.FTZ R72, RZ, R34 ;  /* 0x00000022ff487221 */ /* 0x01ffe20000010000 */
[----:B------:R-:W-:Y:S01]  /*aff0*/  ISETP.GT.U32.AND P2, PT, R0, 0x3f, PT ;  /* 0x0000003f0000780c */ /* 0x000fe20003f44070 */
[----:B------:R-:W-:Y:S01]  /*b000*/  UMOV UR6, 0xffffffff ;  /* 0xffffffff00067882 */ /* 0x000fe20000000000 */
[----:B------:R-:W-:Y:S01]  /*b010*/  LOP3.LUT R2, R2, 0xffffffdf, RZ, 0xc0, !PT ;  /* 0xffffffdf02027812 */ /* 0x000fe200078ec0ff */
[----:B------:R-:W-:Y:S01]  /*b020*/  FADD.FTZ R72, R35, R72 ;  /* 0x0000004823487221 */ /* 0x000fe20000010000 */
[C---:B------:R-:W-:Y:S02]  /*b030*/  ISETP.GT.U32.AND P3, PT, R0.reuse, 0x11f, PT ;  /* 0x0000011f0000780c */ /* 0x040fe40003f64070 */
[----:B------:R-:W-:Y:S01]  /*b040*/  ISETP.GT.U32.AND P4, PT, R0, 0x13f, PT ;  /* 0x0000013f0000780c */ /* 0x000fe20003f84070 */
[----:B------:R-:W-:Y:S01]  /*b050*/  FADD.FTZ R72, R36, R72 ;  /* 0x0000004824487221 */ /* 0x000fe20000010000 */
[----:B------:R-:W-:-:S03]  /*b060*/  ISETP.NE.AND P5, PT, R77, RZ, PT ;  /* 0x000000ff4d00720c */ /* 0x000fc60003fa5270 */
[----:B------:R-:W-:Y:S02]  /*b070*/  FADD.FTZ R72, R85, R72 ;  /* 0x0000004855487221 */ /* 0x000fe40000010000 */
[----:B------:R-:W-:Y:S02]  /*b080*/  @P2 LOP3.LUT R2, R2, 0x20, RZ, 0xfc, !PT ;  /* 0x0000002002022812 */ /* 0x000fe400078efcff */
[----:B------:R-:W-:Y:S02]  /*b090*/  FADD.FTZ R72, R86, R72 ;  /* 0x0000004856487221 */ /* 0x000fe40000010000 */
[----:B------:R-:W-:Y:S02]  /*b0a0*/  LOP3.LUT R2, R2, 0xffffffef, RZ, 0xc0, !PT ;  /* 0xffffffef02027812 */ /* 0x000fe400078ec0ff */
[----:B------:R-:W-:-:S04]  /*b0b0*/  FADD.FTZ R72, R105, R72 ;  /* 0x0000004869487221 */ /* 0x000fc80000010000 */
[----:B------:R-:W-:-:S04]  /*b0c0*/  FADD.FTZ R72, R106, R72 ;  /* 0x000000486a487221 */ /* 0x000fc80000010000 */
[----:B------:R-:W-:-:S05]  /*b0d0*/  FADD.FTZ R72, R125, R72 ;  /* 0x000000487d487221 */ /* 0x000fca0000010000 */
[----:B------:R-:W-:-:S05]  /*b0e0*/  FSEL R75, R72, RZ, P1 ;  /* 0x000000ff484b7208 */ /* 0x000fca0000800000 */
[----:B------:R-:W-:-:S04]  /*b0f0*/  FADD.FTZ R72, R37, R75 ;  /* 0x0000004b25487221 */ /* 0x000fc80000010000 */
[----:B------:R-:W-:-:S04]  /*b100*/  FADD.FTZ R72, R38, R72 ;  /* 0x0000004826487221 */ /* 0x000fc80000010000 */
[----:B------:R-:W-:-:S04]  /*b110*/  FADD.FTZ R72, R39, R72 ;  /* 0x0000004827487221 */ /* 0x000fc80000010000 */
[----:B------:R-:W-:-:S04]  /*b120*/  FADD.FTZ R72, R87, R72 ;  /* 0x0000004857487221 */ /* 0x000fc80000010000 */
[----:B------:R-:W-:-:S04]  /*b130*/  FADD.FTZ R72, R88, R72 ;  /* 0x0000004858487221 */ /* 0x000fc80000010000 */
[----:B------:R-:W-:-:S04]  /*b140*/  FADD.FTZ R72, R107, R72 ;  /* 0x000000486b487221 */ /* 0x000fc80000010000 */
[----:B------:R-:W-:-:S04]  /*b150*/  FADD.FTZ R72, R108, R72 ;  /* 0x000000486c487221 */ /* 0x000fc80000010000 */
[----:B------:R-:W-:Y:S01]  /*b160*/  @P2 FADD.FTZ R75, R126, R72 ;  /* 0x000000487e4b2221 */ /* 0x000fe20000010000 */
[----:B------:R-:W-:-:S03]  /*b170*/  ISETP.GT.U32.AND P2, PT, R0, 0x5f, PT ;  /* 0x0000005f0000780c */ /* 0x000fc60003f44070 */
[----:B------:R-:W-:-:S04]  /*b180*/  FADD.FTZ R72, R40, R75 ;  /* 0x0000004b28487221 */ /* 0x000fc80000010000 */
[----:B------:R-:W-:-:S04]  /*b190*/  FADD.FTZ R72, R41, R72 ;  /* 0x0000004829487221 */ /* 0x000fc80000010000 */
[----:B------:R-:W-:Y:S02]  /*b1a0*/  FADD.FTZ R72, R42, R72 ;  /* 0x000000482a487221 */ /* 0x000fe40000010000 */
[----:B------:R-:W-:Y:S02]  /*b1b0*/  @P2 LOP3.LUT R2, R2, 0x10, RZ, 0xfc, !PT ;  /* 0x0000001002022812 */ /* 0x000fe400078efcff */
[----:B------:R-:W-:Y:S02]  /*b1c0*/  FADD.FTZ R72, R89, R72 ;  /* 0x0000004859487221 */ /* 0x000fe40000010000 */
[----:B------:R-:W-:Y:S02]  /*b1d0*/  LOP3.LUT R2, R2, 0xfffffff7, RZ, 0xc0, !PT ;  /* 0xfffffff702027812 */ /* 0x000fe400078ec0ff */
        /* <DEDUP_REMOVED lines=50> */
[----:B------:R-:W-:-:S04]  /*b500*/  FADD.FTZ R72, R80, R72 ;  /* 0x0000004850487221 */ /* 0x000fc80000010000 */
[----:B------:R-:W-:-:S04]  /*b510*/  FADD.FTZ R72, R99, R72 ;  /* 0x0000004863487221 */ /* 0x000fc80000010000 */
[----:B------:R-:W-:-:S04]  /*b520*/  FADD.FTZ R72, R100, R72 ;  /* 0x0000004864487221 */ /* 0x000fc80000010000 */
[----:B------:R-:W-:-:S04]  /*b530*/  FADD.FTZ R72, R119, R72 ;  /* 0x0000004877487221 */ /* 0x000fc80000010000 */
[----:B------:R-:W-:-:S04]  /*b540*/  FADD.FTZ R72, R120, R72 ;  /* 0x0000004878487221 */ /* 0x000fc80000010000 */
[----:B------:R-:W-:-:S04]  /*b550*/  @P2 FADD.FTZ R75, R132, R72 ;  /* 0x00000048844b2221 */ /* 0x000fc80000010000 */
        /* <DEDUP_REMOVED lines=16> */
[----:B------:R-:W-:Y:S06]  /*b660*/  BRA.DIV UR6, `(.L_x_360) ;  /* 0x0000003e067c7947 */ /* 0x000fec000b800000 */
[----:B------:R-:W0:Y:S01]  /*b670*/  SHFL.BFLY PT, R72, R75, 0x1, 0x1f ;  /* 0x0c201f004b487f89 */ /* 0x000e2200000e0000 */
[----:B------:R-:W1:Y:S01]  /*b680*/  LDC R76, c[0x0][0x290] ;  /* 0x0000a400ff4c7b82 */ /* 0x000e620000000800 */
[----:B------:R-:W-:Y:S01]  /*b690*/  ISETP.GT.U32.AND P6, PT, R0, 0x3f, PT ;  /* 0x0000003f0000780c */ /* 0x000fe20003fc4070 */
[----:B0-----:R-:W-:-:S05]  /*b6a0*/  FADD.FTZ R75, R75, R72 ;  /* 0x000000484b4b7221 */ /* 0x001fca0000010000 */
[----:B------:R-:W0:Y:S02]  /*b6b0*/  SHFL.BFLY PT, R72, R75, 0x2, 0x1f ;  /* 0x0c401f004b487f89 */ /* 0x000e2400000e0000 */
[----:B0-----:R-:W-:-:S05]  /*b6c0*/  FADD.FTZ R75, R75, R72 ;  /* 0x000000484b4b7221 */ /* 0x001fca0000010000 */
[----:B------:R-:W0:Y:S02]  /*b6d0*/  SHFL.BFLY PT, R72, R75, 0x4, 0x1f ;  /* 0x0c801f004b487f89 */ /* 0x000e2400000e0000 */
[----:B0-----:R-:W-:-:S05]  /*b6e0*/  FADD.FTZ R75, R75, R72 ;  /* 0x000000484b4b7221 */ /* 0x001fca0000010000 */
[----:B------:R-:W0:Y:S02]  /*b6f0*/  SHFL.BFLY PT, R72, R75, 0x8, 0x1f ;  /* 0x0d001f004b487f89 */ /* 0x000e2400000e0000 */
[----:B0-----:R-:W-:-:S05]  /*b700*/  FADD.FTZ R75, R75, R72 ;  /* 0x000000484b4b7221 */ /* 0x001fca0000010000 */
[----:B------:R-:W0:Y:S02]  /*b710*/  SHFL.BFLY PT, R72, R75, 0x10, 0x1f ;  /* 0x0e001f004b487f89 */ /* 0x000e2400000e0000 */
[----:B0-----:R-:W-:-:S04]  /*b720*/  FADD.FTZ R72, R75, R72 ;  /* 0x000000484b487221 */ /* 0x001fc80000010000 */
[----:B-1----:R-:W-:-:S04]  /*b730*/  FMUL.FTZ R147, R72, R76 ;  /* 0x0000004c48937220 */ /* 0x002fc80000410000 */
[--C-:B------:R-:W-:Y:S01]  /*b740*/  FADD.FTZ R72, R34, -R147.reuse ;  /* 0x8000009322487221 */ /* 0x100fe20000010000 */
[----:B------:R-:W-:-:S03]  /*b750*/  FADD.FTZ R73, R35, -R147 ;  /* 0x8000009323497221 */ /* 0x000fc60000010000 */
[----:B------:R-:W-:-:S04]  /*b760*/  FFMA.FTZ R72, R72, R72, RZ ;  /* 0x0000004848487223 */ /* 0x000fc800000100ff */
[----:B------:R-:W-:Y:S01]  /*b770*/  FFMA.FTZ R72, R73, R73, R72 ;  /* 0x0000004949487223 */ /* 0x000fe20000010048 */
[----:B------:R-:W-:-:S04]  /*b780*/  FADD.FTZ R73, R36, -R147 ;  /* 0x8000009324497221 */ /* 0x000fc80000010000 */
        /* <DEDUP_REMOVED lines=12> */
[----:B------:R-:W-:Y:S01]  /*b850*/  FSEL R75, R72, RZ, P1 ;  /* 0x000000ff484b7208 */ /* 0x000fe20000800000 */
[----:B------:R-:W-:-:S04]  /*b860*/  FADD.FTZ R72, R37, -R147 ;  /* 0x8000009325487221 */ /* 0x000fc80000010000 */
[----:B------:R-:W-:-:S04]  /*b870*/  FFMA.FTZ R72, R72, R72, R75 ;  /* 0x0000004848487223 */ /* 0x000fc8000001004b */
        /* <DEDUP_REMOVED lines=12> */
[----:B------:R-:W-:Y:S01]  /*b940*/  @P6 FFMA.FTZ R75, R73, R73, R72 ;  /* 0x00000049494b6223 */ /* 0x000fe20000010048 */
[--C-:B------:R-:W-:Y:S01]  /*b950*/  FADD.FTZ R72, R40, -R147.reuse ;  /* 0x8000009328487221 */ /* 0x100fe20000010000 */
[----:B------:R-:W-:Y:S01]  /*b960*/  FADD.FTZ R73, R41, -R147 ;  /* 0x8000009329497221 */ /* 0x000fe20000010000 */
[----:B------:R-:W-:Y:S02]  /*b970*/  ISETP.GT.U32.AND P6, PT, R0, 0x5f, PT ;  /* 0x0000005f0000780c */ /* 0x000fe40003fc4070 */
        /* <DEDUP_REMOVED lines=83> */
[----:B------:R-:W-:-:S03]  /*beb0*/  FADD.FTZ R73, R59, -R147 ;  /* 0x800000933b497221 */ /* 0x000fc60000010000 */
        /* <DEDUP_REMOVED lines=45> */
[----:B------:R-:W-:-:S05]  /*c190*/  @P4 FFMA.FTZ R75, R73, R73, R72 ;  /* 0x00000049494b4223 */ /* 0x000fca0000010048 */
[----:B------:R-:W0:Y:S02]  /*c1a0*/  SHFL.BFLY PT, R72, R75, 0x1, 0x1f ;  /* 0x0c201f004b487f89 */ /* 0x000e2400000e0000 */
[----:B0-----:R-:W-:-:S05]  /*c1b0*/  FADD.FTZ R75, R75, R72 ;  /* 0x000000484b4b7221 */ /* 0x001fca0000010000 */
[----:B------:R-:W0:Y:S02]  /*c1c0*/  SHFL.BFLY PT, R72, R75, 0x2, 0x1f ;  /* 0x0c401f004b487f89 */ /* 0x000e2400000e0000 */
[----:B0-----:R-:W-:-:S05]  /*c1d0*/  FADD.FTZ R75, R75, R72 ;  /* 0x000000484b4b7221 */ /* 0x001fca0000010000 */
[----:B------:R-:W0:Y:S02]  /*c1e0*/  SHFL.BFLY PT, R72, R75, 0x4, 0x1f ;  /* 0x0c801f004b487f89 */ /* 0x000e2400000e0000 */
[----:B0-----:R-:W-:-:S05]  /*c1f0*/  FADD.FTZ R75, R75, R72 ;  /* 0x000000484b4b7221 */ /* 0x001fca0000010000 */
[----:B------:R-:W0:Y:S02]  /*c200*/  SHFL.BFLY PT, R72, R75, 0x8, 0x1f ;  /* 0x0d001f004b487f89 */ /* 0x000e2400000e0000 */
[----:B0-----:R-:W-:-:S05]  /*c210*/  FADD.FTZ R75, R75, R72 ;  /* 0x000000484b4b7221 */ /* 0x001fca0000010000 */
[----:B------:R0:W1:Y:S02]  /*c220*/  SHFL.BFLY PT, R72, R75, 0x10, 0x1f ;  /* 0x0e001f004b487f89 */ /* 0x00006400000e0000 */
.L_x_393:
[----:B-1----:R-:W-:Y:S01]  /*c230*/  FADD.FTZ R72, R75, R72 ;  /* 0x000000484b487221 */ /* 0x002fe20000010000 */
[----:B------:R-:W-:Y:S01]  /*c240*/  LOP3.LUT P2, RZ, R2, 0x40, RZ, 0xc0, !PT ;  /* 0x0000004002ff7812 */ /* 0x000fe2000784c0ff */
[----:B------:R-:W-:Y:S02]  /*c250*/  BSSY B0, `(.L_x_361) ;  /* 0x000006d000007945 */ /* 0x000fe40003800000 */
[----:B------:R-:W-:Y:S02]  /*c260*/  FFMA.FTZ R74, R72, R76, UR7 ;  /* 0x00000007484a7e23 */ /* 0x000fe4000801004c */
[----:B------:R-:W1:Y:S02]  /*c270*/  @!P5 LDC.64 R72, c[0x0][0x250] ;  /* 0x00009400ff48db82 */ /* 0x000e640000000a00 */
[----:B-1----:R-:W-:-:S05]  /*c280*/  @!P5 IMAD.WIDE R72, R17, 0x4, R72 ;  /* 0x000000041148d825 */ /* 0x002fca00078e0248 */
[----:B------:R1:W-:Y:S02]  /*c290*/  @!P5 STG.E desc[UR4][R72.64], R147 ;  /* 0x000000934800d986 */ /* 0x0003e4000c101904 */
[----:B-1----:R-:W-:-:S05]  /*c2a0*/  FMUL.FTZ R72, R147, R147 ;  /* 0x0000009393487220 */ /* 0x002fca0000410000 */
[----:B------:R-:W-:-:S05]  /*c2b0*/  FSEL R72, R72, RZ, P2 ;  /* 0x000000ff48487208 */ /* 0x000fca0001000000 */
[----:B------:R-:W-:Y:S02]  /*c2c0*/  FADD.FTZ R74, R74, R72 ;  /* 0x000000484a4a7221 */ /* 0x000fe40000010000 */
[----:B------:R-:W1:Y:S02]  /*c2d0*/  @!P5 LDC.64 R72, c[0x0][0x258] ;  /* 0x00009600ff48db82 */ /* 0x000e640000000a00 */
[----:B------:R-:W2:Y:S01]  /*c2e0*/  MUFU.RSQ R150, R74 ;  /* 0x0000004a00967308 */ /* 0x000ea20000001400 */
[----:B-1----:R-:W-:-:S05]  /*c2f0*/  @!P5 IMAD.WIDE R72, R17, 0x4, R72 ;  /* 0x000000041148d825 */ /* 0x002fca00078e0248 */
[----:B--2---:R1:W-:Y:S01]  /*c300*/  @!P5 STG.E desc[UR4][R72.64], R150 ;  /* 0x000000964800d986 */ /* 0x0043e2000c101904 */
[----:B------:R-:W-:Y:S05]  /*c310*/  @!P1 BRA `(.L_x_362) ;  /* 0x0000000400809947 */ /* 0x000fea0003800000 */
[----:B------:R-:W2:Y:S04]  /*c320*/  LDL R74, [R1+0x230] ;  /* 0x00023000014a7983 */ /* 0x000ea80000100800 */
[----:B------:R-:W2:Y:S04]  /*c330*/  LDL R252, [R1+0x2c4] ;  /* 0x0002c40001fc7983 */ /* 0x000ea80000100800 */
[----:B------:R-:W3:Y:S04]  /*c340*/  LDL R136, [R1+0x130] ;  /* 0x0001300001887983 */ /* 0x000ee80000100800 */
[----:B------:R-:W3:Y:S04]  /*c350*/  LDL R79, [R1+0x134] ;  /* 0x00013400014f7983 */ /* 0x000ee80000100800 */
[----:B------:R-:W4:Y:S04]  /*c360*/  LDL R251, [R1+0x224] ;  /* 0x0002240001fb7983 */ /* 0x000f280000100800 */
[----:B------:R-:W4:Y:S04]  /*c370*/  LDL R137, [R1+0x2c0] ;  /* 0x0002c00001897983 */ /* 0x000f280000100800 */
[----:B------:R-:W4:Y:S04]  /*c380*/  LDL R78, [R1+0x128] ;  /* 0x00012800014e7983 */ /* 0x000f280000100800 */
[----:B------:R-:W4:Y:S01]  /*c390*/  LDL R77, [R1+0x12c] ;  /* 0x00012c00014d7983 */ /* 0x000f220000100800 */
[----:B0-----:R-:W-:-:S05]  /*c3a0*/  FSEL R75, R147, RZ, !P2 ;  /* 0x000000ff934b7208 */ /* 0x001fca0005000000 */
[--C-:B------:R-:W-:Y:S01]  /*c3b0*/  FADD.FTZ R76, R34, -R75.reuse ;  /* 0x8000004b224c7221 */ /* 0x100fe20000010000 */
[----:B-1----:R-:W-:-:S03]  /*c3c0*/  FADD.FTZ R73, R35, -R75 ;  /* 0x8000004b23497221 */ /* 0x002fc60000010000 */
[C---:B------:R-:W-:Y:S01]  /*c3d0*/  FMUL.FTZ R76, R150.reuse, R76 ;  /* 0x0000004c964c7220 */ /* 0x040fe20000410000 */
[----:B------:R-:W-:Y:S01]  /*c3e0*/  FMUL.FTZ R73, R150, R73 ;  /* 0x0000004996497220 */ /* 0x000fe20000410000 */
[----:B------:R0:W-:Y:S04]  /*c3f0*/  STL [R1+0x2e4], R8 ;  /* 0x0002e40801007387 */ /* 0x0001e80000100800 */
[----:B------:R1:W-:Y:S04]  /*c400*/  STL [R1+0x2e0], R7 ;  /* 0x0002e00701007387 */ /* 0x0003e80000100800 */
[----:B------:R-:W-:Y:S04]  /*c410*/  STL [R1+0x2dc], R6 ;  /* 0x0002dc0601007387 */ /* 0x000fe80000100800 */
[----:B------:R-:W-:Y:S04]  /*c420*/  STL [R1+0x2d8], R5 ;  /* 0x0002d80501007387 */ /* 0x000fe80000100800 */
[----:B------:R-:W-:Y:S04]  /*c430*/  STL [R1+0x2d4], R4 ;  /* 0x0002d40401007387 */ /* 0x000fe80000100800 */
[----:B------:R-:W-:Y:S04]  /*c440*/  STL [R1+0x2d0], R3 ;  /* 0x0002d00301007387 */ /* 0x000fe80000100800 */
[----:B------:R-:W-:Y:S04]  /*c450*/  STL [R1+0x2cc], R2 ;  /* 0x0002cc0201007387 */ /* 0x000fe80000100800 */
[----:B------:R1:W-:Y:S04]  /*c460*/  STL [R1+0x2c8], R0 ;  /* 0x0002c80001007387 */ /* 0x0003e80000100800 */
[----:B0-----:R-:W4:Y:S04]  /*c470*/  LDL R8, [R1+0x220] ;  /* 0x0002200001087983 */ /* 0x001f280000100800 */
[----:B-1----:R-:W4:Y:S04]  /*c480*/  LDL R7, [R1+0x118] ;  /* 0x0001180001077983 */ /* 0x002f280000100800 */
[----:B------:R-:W4:Y:S04]  /*c490*/  LDL R0, [R1+0x2b8] ;  /* 0x0002b80001007983 */ /* 0x000f280000100800 */
[----:B------:R-:W4:Y:S04]  /*c4a0*/  LDL R6, [R1+0x11c] ;  /* 0x00011c0001067983 */ /* 0x000f280000100800 */
[----:B------:R-:W4:Y:S04]  /*c4b0*/  LDL R5, [R1+0x228] ;  /* 0x0002280001057983 */ /* 0x000f280000100800 */
[----:B------:R-:W4:Y:S04]  /*c4c0*/  LDL R4, [R1+0x21c] ;  /* 0x00021c0001047983 */ /* 0x000f280000100800 */
[----:B------:R-:W4:Y:S04]  /*c4d0*/  LDL R3, [R1+0x2b0] ;  /* 0x0002b00001037983 */ /* 0x000f280000100800 */
[----:B------:R-:W4:Y:S01]  /*c4e0*/  LDL R2, [R1+0x108] ;  /* 0x0001080001027983 */ /* 0x000f220000100800 */
[----:B--2---:R-:W-:-:S03]  /*c4f0*/  FFMA.FTZ R72, R252, R76, R74 ;  /* 0x0000004cfc487223 */ /* 0x004fc6000001004a */
[----:B------:R-:W2:Y:S01]  /*c500*/  LDL R252, [R1+0x110] ;  /* 0x0001100001fc7983 */ /* 0x000ea20000100800 */
[----:B---3--:R-:W-:-:S03]  /*c510*/  FFMA.FTZ R74, R79, R73, R136 ;  /* 0x000000494f4a7223 */ /* 0x008fc60000010088 */
[----:B------:R-:W3:Y:S01]  /*c520*/  LDL R79, [R1+0x120] ;  /* 0x00012000014f7983 */ /* 0x000ee20000100800 */
[----:B----4-:R-:W-:Y:S01]  /*c530*/  FFMA.FTZ R76, R137, R76, R251 ;  /* 0x0000004c894c7223 */ /* 0x010fe200000100fb */
[----:B------:R-:W-:Y:S01]  /*c540*/  F2FP.BF16.F32.PACK_AB R72, R74, R72 ;  /* 0x000000484a48723e */ /* 0x000fe200000010ff */
[----:B------:R-:W-:Y:S01]  /*c550*/  FFMA.FTZ R73, R77, R73, R78 ;  /* 0x000000494d497223 */ /* 0x000fe2000001004e */
[----:B------:R-:W4:Y:S04]  /*c560*/  LDL R74, [R1+0x2bc] ;  /* 0x0002bc00014a7983 */ /* 0x000f280000100800 */
[----:B------:R-:W-:Y:S01]  /*c570*/  F2FP.BF16.F32.PACK_AB R76, R73, R76 ;  /* 0x0000004c494c723e */ /* 0x000fe200000010ff */
[----:B------:R-:W3:Y:S04]  /*c580*/  LDL R78, [R1+0x124] ;  /* 0x00012400014e7983 */ /* 0x000ee80000100800 */
[----:B------:R-:W4:Y:S01]  /*c590*/  LDL R73, [R1+0x22c] ;  /* 0x00022c0001497983 */ /* 0x000f220000100800 */
[--C-:B------:R-:W-:Y:S01]  /*c5a0*/  FADD.FTZ R77, R36, -R75.reuse ;  /* 0x8000004b244d7221 */ /* 0x100fe20000010000 */
[----:B------:R-:W-:-:S02]  /*c5b0*/  FADD.FTZ R137, R85, -R75 ;  /* 0x8000004b55897221 */ /* 0x000fc40000010000 */
[----:B------:R-:W2:Y:S01]  /*c5c0*/  LDL R136, [R1+0x114] ;  /* 0x0001140001887983 */ /* 0x000ea20000100800 */
[C---:B------:R-:W-:Y:S01]  /*c5d0*/  FMUL.FTZ R77, R150.reuse, R77 ;  /* 0x0000004d964d7220 */ /* 0x040fe20000410000 */
[----:B------:R-:W-:Y:S02]  /*c5e0*/  FMUL.FTZ R137, R150, R137 ;  /* 0x0000008996897220 */ /* 0x000fe40000410000 */
[----:B------:R-:W2:Y:S01]  /*c5f0*/  LDL R251, [R1+0x10c] ;  /* 0x00010c0001fb7983 */ /* 0x000ea20000100800 */
[----:B----4-:R-:W-:Y:S01]  /*c600*/  FFMA.FTZ R73, R74, R77, R73 ;  /* 0x0000004d4a497223 */ /* 0x010fe20000010049 */
[----:B---3--:R-:W-:-:S05]  /*c610*/  FFMA.FTZ R74, R78, R137, R79 ;  /* 0x000000894e4a7223 */ /* 0x008fca000001004f */
[----:B------:R-:W-:Y:S02]  /*c620*/  F2FP.BF16.F32.PACK_AB R73, R74, R73 ;  /* 0x000000494a49723e */ /* 0x000fe400000010ff */
[----:B------:R-:W3:Y:S01]  /*c630*/  LDL R74, [R1+0x2b4] ;  /* 0x0002b400014a7983 */ /* 0x000ee20000100800 */
[--C-:B------:R-:W-:Y:S01]  /*c640*/  FADD.FTZ R78, R86, -R75.reuse ;  /* 0x8000004b564e7221 */ /* 0x100fe20000010000 */
[----:B------:R-:W-:Y:S01]  /*c650*/  FADD.FTZ R79, R105, -R75 ;  /* 0x8000004b694f7221 */ /* 0x000fe20000010000 */
[----:B------:R-:W-:Y:S02]  /*c660*/  FFMA.FTZ R77, R0, R77, R8 ;  /* 0x0000004d004d7223 */ /* 0x000fe40000010008 */
[C---:B------:R-:W-:Y:S01]  /*c670*/  FMUL.FTZ R78, R150.reuse, R78 ;  /* 0x0000004e964e7220 */ /* 0x040fe20000410000 */
[----:B------:R-:W-:Y:S01]  /*c680*/  FMUL.FTZ R79, R150, R79 ;  /* 0x0000004f964f7220 */ /* 0x000fe20000410000 */
[----:B------:R4:W5:Y:S01]  /*c690*/  LDL.LU R8, [R1+0x2e4] ;  /* 0x0002e40001087983 */ /* 0x0009620000300800 */
[----:B------:R-:W-:-:S02]  /*c6a0*/  FFMA.FTZ R137, R6, R137, R7 ;  /* 0x0000008906897223 */ /* 0x000fc40000010007 */
[-C--:B--2---:R-:W-:Y:S01]  /*c6b0*/  FFMA.FTZ R136, R136, R79.reuse, R252 ;  /* 0x0000004f88887223 */ /* 0x084fe200000100fc */
[----:B------:R-:W2:Y:S01]  /*c6c0*/  LDL R0, [R1+0x218] ;  /* 0x0002180001007983 */ /* 0x000ea20000100800 */
[----:B------:R-:W-:-:S03]  /*c6d0*/  FFMA.FTZ R79, R251, R79, R2 ;  /* 0x0000004ffb4f7223 */ /* 0x000fc60000010002 */
[----:B------:R4:W5:Y:S04]  /*c6e0*/  LDL.LU R7, [R1+0x2e0] ;  /* 0x0002e00001077983 */ /* 0x0009680000300800 */
[----:B------:R4:W5:Y:S01]  /*c6f0*/  LDL.LU R6, [R1+0x2dc] ;  /* 0x0002dc0001067983 */ /* 0x0009620000300800 */
[----:B------:R-:W-:Y:S01]  /*c700*/  F2FP.BF16.F32.PACK_AB R77, R137, R77 ;  /* 0x0000004d894d723e */ /* 0x000fe200000010ff */
[----:B------:R-:W-:Y:S01]  /*c710*/  FADD.FTZ R251, R125, -R75 ;  /* 0x8000004b7dfb7221 */ /* 0x000fe20000010000 */
[-C--:B---3--:R-:W-:Y:S01]  /*c720*/  FFMA.FTZ R74, R74, R78.reuse, R5 ;  /* 0x0000004e4a4a7223 */ /* 0x088fe20000010005 */
[----:B------:R-:W-:Y:S01]  /*c730*/  FFMA.FTZ R78, R3, R78, R4 ;  /* 0x0000004e034e7223 */ /* 0x000fe20000010004 */
[----:B------:R4:W5:Y:S04]  /*c740*/  LDL.LU R5, [R1+0x2d8] ;  /* 0x0002d80001057983 */ /* 0x0009680000300800 */
[----:B------:R4:W5:Y:S01]  /*c750*/  LDL.LU R4, [R1+0x2d4] ;  /* 0x0002d40001047983 */ /* 0x0009620000300800 */
[----:B------:R-:W-:Y:S01]  /*c760*/  F2FP.BF16.F32.PACK_AB R78, R79, R78 ;  /* 0x0000004e4f4e723e */ /* 0x000fe200000010ff */
[----:B------:R-:W-:-:S02]  /*c770*/  FADD.FTZ R79, R106, -R75 ;  /* 0x8000004b6a4f7221 */ /* 0x000fc40000010000 */
[----:B------:R4:W5:Y:S01]  /*c780*/  LDL.LU R3, [R1+0x2d0] ;  /* 0x0002d00001037983 */ /* 0x0009620000300800 */
[----:B------:R-:W-:-:S03]  /*c790*/  F2FP.BF16.F32.PACK_AB R74, R136, R74 ;  /* 0x0000004a884a723e */ /* 0x000fc600000010ff */
[----:B------:R-:W3:Y:S04]  /*c7a0*/  LDL R252, [R1+0xfc] ;  /* 0x0000fc0001fc7983 */ /* 0x000ee80000100800 */
[----:B------:R4:W5:Y:S04]  /*c7b0*/  LDL.LU R2, [R1+0x2cc] ;  /* 0x0002cc0001027983 */ /* 0x0009680000300800 */
[----:B------:R-:W2:Y:S04]  /*c7c0*/  LDL R137, [R1+0x104] ;  /* 0x0001040001897983 */ /* 0x000ea80000100800 */
[----:B------:R-:W2:Y:S04]  /*c7d0*/  LDL R136, [R1+0x100] ;  /* 0x0001000001887983 */ /* 0x000ea80000100800 */
[----:B------:R-:W4:Y:S01]  /*c7e0*/  LDL R75, [R1+0x2ac] ;  /* 0x0002ac00014b7983 */ /* 0x000f220000100800 */
[C---:B------:R-:W-:Y:S01]  /*c7f0*/  FMUL.FTZ R79, R150.reuse, R79 ;  /* 0x0000004f964f7220 */ /* 0x040fe20000410000 */
[----:B------:R-:W-:-:S04]  /*c800*/  FMUL.FTZ R251, R150, R251 ;  /* 0x000000fb96fb7220 */ /* 0x000fc80000410000 */
[----:B--2---:R-:W-:Y:S01]  /*c810*/  FFMA.FTZ R136, R137, R251, R136 ;  /* 0x000000fb89887223 */ /* 0x004fe20000010088 */
[----:B----4-:R-:W-:Y:S02]  /*c820*/  FFMA.FTZ R75, R75, R79, R0 ;  /* 0x0000004f4b4b7223 */ /* 0x010fe40000010000 */
[----:B------:R2:W5:Y:S03]  /*c830*/  LDL.LU R0, [R1+0x2c8] ;  /* 0x0002c80001007983 */ /* 0x0005660000300800 */
[----:B------:R-:W-:Y:S02]  /*c840*/  F2FP.BF16.F32.PACK_AB R75, R136, R75 ;  /* 0x0000004b884b723e */ /* 0x000fe400000010ff */
[----:B------:R-:W0:Y:S02]  /*c850*/  LDC.64 R136, c[0x0][0x2b8] ;  /* 0x0000ae00ff887b82 */ /* 0x000e240000000a00 */
[----:B0-----:R-:W-:-:S05]  /*c860*/  IMAD.WIDE.U32 R136, R58, 0x10, R136 ;  /* 0x000000103a887825 */ /* 0x001fca00078e0088 */
[----:B------:R0:W-:Y:S04]  /*c870*/  STG.E.128 desc[UR4][R136.64], R72 ;  /* 0x0000004888007986 */ /* 0x0001e8000c101d04 */
[----:B0-----:R-:W4:Y:S01]  /*c880*/  LDL R75, [R1+0x214] ;  /* 0x00021400014b7983 */ /* 0x001f220000100800 */
[----:B------:R-:W0:Y:S03]  /*c890*/  LDC.64 R72, c[0x0][0x2c0] ;  /* 0x0000b000ff487b82 */ /* 0x000e260000000a00 */
[----:B------:R-:W4:Y:S04]  /*c8a0*/  LDL R136, [R1+0x2a8] ;  /* 0x0002a80001887983 */ /* 0x000f280000100800 */
[----:B------:R-:W3:Y:S01]  /*c8b0*/  LDL R137, [R1+0xf8] ;  /* 0x0000f80001897983 */ /* 0x000ee20000100800 */
[C---:B0-----:R-:W-:Y:S01]  /*c8c0*/  IMAD.WIDE.U32 R72, R58.reuse, 0x10, R72 ;  /* 0x000000103a487825 */ /* 0x041fe200078e0048 */
[----:B------:R-:W-:-:S03]  /*c8d0*/  IADD3 R58, R58, 0x20, RZ ;  /* 0x000000203a3a7810 */ /* 0x000fc60007ffe0ff */
[----:B----4-:R-:W-:Y:S01]  /*c8e0*/  FFMA.FTZ R79, R136, R79, R75 ;  /* 0x0000004f884f7223 */ /* 0x010fe2000001004b */
[----:B---3--:R-:W-:-:S05]  /*c8f0*/  FFMA.FTZ R251, R252, R251, R137 ;  /* 0x000000fbfcfb7223 */ /* 0x008fca0000010089 */
[----:B------:R-:W-:-:S05]  /*c900*/  F2FP.BF16.F32.PACK_AB R79, R251, R79 ;  /* 0x0000004ffb4f723e */ /* 0x000fca00000010ff */
[----:B------:R2:W-:Y:S02]  /*c910*/  STG.E.128 desc[UR4][R72.64], R76 ;  /* 0x0000004c48007986 */ /* 0x0005e4000c101d04 */
.L_x_362:
[----:B------:R-:W-:Y:S05]  /*c920*/  BSYNC B0 ;  /* 0x0000000000007941 */ /* 0x000fea0003800000 */
.L_x_361:
[----:B-----5:R-:W-:Y:S01]  /*c930*/  ISETP.GE.U32.AND P3, PT, R0, 0x40, PT ;  /* 0x000000400000780c */ /* 0x020fe20003f66070 */
[----:B------:R-:W-:-:S12]  /*c940*/  BSSY B0, `(.L_x_363) ;  /* 0x0000062000007945 */ /* 0x000fd80003800000 */
[----:B------:R-:W-:Y:S05]  /*c950*/  @!P3 BRA `(.L_x_364) ;  /* 0x000000040080b947 */ /* 0x000fea0003800000 */
[----:B------:R-:W3:Y:S04]  /*c960*/  LDL R251, [R1+0x210] ;  /* 0x0002100001fb7983 */ /* 0x000ee80000100800 */
[----:B-12---:R-:W3:Y:S04]  /*c970*/  LDL R72, [R1+0x2a4] ;  /* 0x0002a40001487983 */ /* 0x006ee80000100800 */
[----:B------:R-:W2:Y:S04]  /*c980*/  LDL R79, [R1+0xf0] ;  /* 0x0000f000014f7983 */ /* 0x000ea80000100800 */
[----:B------:R-:W2:Y:S04]  /*c990*/  LDL R74, [R1+0xf4] ;  /* 0x0000f400014a7983 */ /* 0x000ea80000100800 */
[----:B------:R-:W4:Y:S04]  /*c9a0*/  LDL R137, [R1+0x20c] ;  /* 0x00020c0001897983 */ /* 0x000f280000100800 */
[----:B------:R-:W4:Y:S04]  /*c9b0*/  LDL R136, [R1+0x2a0] ;  /* 0x0002a00001887983 */ /* 0x000f280000100800 */
[----:B------:R-:W4:Y:S04]  /*c9c0*/  LDL R78, [R1+0xe8] ;  /* 0x0000e800014e7983 */ /* 0x000f280000100800 */
[----:B------:R-:W4:Y:S01]  /*c9d0*/  LDL R77, [R1+0xec] ;  /* 0x0000ec00014d7983 */ /* 0x000f220000100800 */
[----:B0-----:R-:W-:-:S05]  /*c9e0*/  FSEL R75, R147, RZ, !P2 ;  /* 0x000000ff934b7208 */ /* 0x001fca0005000000 */
[--C-:B------:R-:W-:Y:S01]  /*c9f0*/  FADD.FTZ R76, R37, -R75.reuse ;  /* 0x8000004b254c7221 */ /* 0x100fe20000010000 */
[----:B------:R-:W-:-:S03]  /*ca00*/  FADD.FTZ R73, R38, -R75 ;  /* 0x8000004b26497221 */ /* 0x000fc60000010000 */
        /* <DEDUP_REMOVED lines=17> */
[----:B------:R-:W4:Y:S04]  /*cb20*/  LDL R3, [R1+0x290] ;  /* 0x0002900001037983 */ /* 0x000f280000100800 */
[----:B------:R-:W4:Y:S01]  /*cb30*/  LDL R2, [R1+0xc8] ;  /* 0x0000c80001027983 */ /* 0x000f220000100800 */
[----:B---3--:R-:W-:-:S03]  /*cb40*/  FFMA.FTZ R72, R72, R76, R251 ;  /* 0x0000004c48487223 */ /* 0x008fc600000100fb */
[----:B------:R-:W3:Y:S01]  /*cb50*/  LDL R251, [R1+0xcc] ;  /* 0x0000cc0001fb7983 */ /* 0x000ee20000100800 */
[----:B--2---:R-:W-:-:S03]  /*cb60*/  FFMA.FTZ R74, R74, R73, R79 ;  /* 0x000000494a4a7223 */ /* 0x004fc6000001004f */
[----:B------:R-:W2:Y:S01]  /*cb70*/  LDL R79, [R1+0xe0] ;  /* 0x0000e000014f7983 */ /* 0x000ea20000100800 */
[----:B----4-:R-:W-:Y:S01]  /*cb80*/  FFMA.FTZ R76, R136, R76, R137 ;  /* 0x0000004c884c7223 */ /* 0x010fe20000010089 */
[----:B------:R-:W-:Y:S02]  /*cb90*/  F2FP.BF16.F32.PACK_AB R72, R74, R72 ;  /* 0x000000484a48723e */ /* 0x000fe400000010ff */
[----:B------:R-:W4:Y:S04]  /*cba0*/  LDL R136, [R1+0xd4] ;  /* 0x0000d40001887983 */ /* 0x000f280000100800 */
[----:B------:R-:W3:Y:S01]  /*cbb0*/  LDL R74, [R1+0x29c] ;  /* 0x00029c00014a7983 */ /* 0x000ee20000100800 */
[----:B------:R-:W-:-:S03]  /*cbc0*/  FFMA.FTZ R73, R77, R73, R78 ;  /* 0x000000494d497223 */ /* 0x000fc6000001004e */
[----:B------:R-:W2:Y:S02]  /*cbd0*/  LDL R78, [R1+0xe4] ;  /* 0x0000e400014e7983 */ /* 0x000ea40000100800 */
[----:B------:R-:W-:Y:S02]  /*cbe0*/  F2FP.BF16.F32.PACK_AB R76, R73, R76 ;  /* 0x0000004c494c723e */ /* 0x000fe400000010ff */
[----:B------:R-:W3:Y:S01]  /*cbf0*/  LDL R73, [R1+0x208] ;  /* 0x0002080001497983 */ /* 0x000ee20000100800 */
[--C-:B------:R-:W-:Y:S01]  /*cc00*/  FADD.FTZ R77, R39, -R75.reuse ;  /* 0x8000004b274d7221 */ /* 0x100fe20000010000 */
[----:B------:R-:W-:-:S03]  /*cc10*/  FADD.FTZ R137, R87, -R75 ;  /* 0x8000004b57897221 */ /* 0x000fc60000010000 */
[C---:B------:R-:W-:Y:S01]  /*cc20*/  FMUL.FTZ R77, R150.reuse, R77 ;  /* 0x0000004d964d7220 */ /* 0x040fe20000410000 */
[----:B------:R-:W-:-:S03]  /*cc30*/  FMUL.FTZ R137, R150, R137 ;  /* 0x0000008996897220 */ /* 0x000fc60000410000 */
[----:B---3--:R-:W-:Y:S01]  /*cc40*/  FFMA.FTZ R73, R74, R77, R73 ;  /* 0x0000004d4a497223 */ /* 0x008fe20000010049 */
[----:B--2---:R-:W-:-:S05]  /*cc50*/  FFMA.FTZ R74, R78, R137, R79 ;  /* 0x000000894e4a7223 */ /* 0x004fca000001004f */
[----:B------:R-:W-:Y:S02]  /*cc60*/  F2FP.BF16.F32.PACK_AB R73, R74, R73 ;  /* 0x000000494a49723e */ /* 0x000fe400000010ff */
[----:B------:R-:W2:Y:S01]  /*cc70*/  LDL R74, [R1+0x294] ;  /* 0x00029400014a7983 */ /* 0x000ea20000100800 */
[--C-:B------:R-:W-:Y:S01]  /*cc80*/  FADD.FTZ R78, R88, -R75.reuse ;  /* 0x8000004b584e7221 */ /* 0x100fe20000010000 */
[----:B------:R-:W-:Y:S01]  /*cc90*/  FADD.FTZ R79, R107, -R75 ;  /* 0x8000004b6b4f7221 */ /* 0x000fe20000010000 */
[----:B------:R-:W-:Y:S02]  /*cca0*/  FFMA.FTZ R77, R0, R77, R8 ;  /* 0x0000004d004d7223 */ /* 0x000fe40000010008 */
[C---:B------:R-:W-:Y:S01]  /*ccb0*/  FMUL.FTZ R78, R150.reuse, R78 ;  /* 0x0000004e964e7220 */ /* 0x040fe20000410000 */
[----:B------:R-:W-:Y:S01]  /*ccc0*/  FMUL.FTZ R79, R150, R79 ;  /* 0x0000004f964f7220 */ /* 0x000fe20000410000 */
[----:B------:R3:W5:Y:S01]  /*ccd0*/  LDL.LU R8, [R1+0x2e4] ;  /* 0x0002e40001087983 */ /* 0x0007620000300800 */
[----:B------:R-:W-:-:S02]  /*cce0*/  FFMA.FTZ R137, R6, R137, R7 ;  /* 0x0000008906897223 */ /* 0x000fc40000010007 */
[-C--:B----4-:R-:W-:Y:S01]  /*ccf0*/  FFMA.FTZ R136, R136, R79.reuse, R252 ;  /* 0x0000004f88887223 */ /* 0x090fe200000100fc */
[----:B------:R-:W4:Y:S01]  /*cd00*/  LDL R0, [R1+0x1f8] ;  /* 0x0001f80001007983 */ /* 0x000f220000100800 */
[----:B------:R-:W-:-:S03]  /*cd10*/  FFMA.FTZ R79, R251, R79, R2 ;  /* 0x0000004ffb4f7223 */ /* 0x000fc60000010002 */
[----:B------:R3:W5:Y:S04]  /*cd20*/  LDL.LU R7, [R1+0x2e0] ;  /* 0x0002e00001077983 */ /* 0x0007680000300800 */
[----:B------:R3:W5:Y:S01]  /*cd30*/  LDL.LU R6, [R1+0x2dc] ;  /* 0x0002dc0001067983 */ /* 0x0007620000300800 */
[----:B------:R-:W-:Y:S01]  /*cd40*/  F2FP.BF16.F32.PACK_AB R77, R137, R77 ;  /* 0x0000004d894d723e */ /* 0x000fe200000010ff */
[----:B------:R-:W-:Y:S01]  /*cd50*/  FADD.FTZ R251, R126, -R75 ;  /* 0x8000004b7efb7221 */ /* 0x000fe20000010000 */
[-C--:B--2---:R-:W-:Y:S01]  /*cd60*/  FFMA.FTZ R74, R74, R78.reuse, R5 ;  /* 0x0000004e4a4a7223 */ /* 0x084fe20000010005 */
[----:B------:R-:W-:Y:S01]  /*cd70*/  FFMA.FTZ R78, R3, R78, R4 ;  /* 0x0000004e034e7223 */ /* 0x000fe20000010004 */
[----:B------:R3:W5:Y:S04]  /*cd80*/  LDL.LU R5, [R1+0x2d8] ;  /* 0x0002d80001057983 */ /* 0x0007680000300800 */
[----:B------:R3:W5:Y:S01]  /*cd90*/  LDL.LU R4, [R1+0x2d4] ;  /* 0x0002d40001047983 */ /* 0x0007620000300800 */
[----:B------:R-:W-:Y:S01]  /*cda0*/  F2FP.BF16.F32.PACK_AB R78, R79, R78 ;  /* 0x0000004e4f4e723e */ /* 0x000fe200000010ff */
[----:B------:R-:W-:-:S02]  /*cdb0*/  FADD.FTZ R79, R108, -R75 ;  /* 0x8000004b6c4f7221 */ /* 0x000fc40000010000 */
[----:B------:R3:W5:Y:S01]  /*cdc0*/  LDL.LU R3, [R1+0x2d0] ;  /* 0x0002d00001037983 */ /* 0x0007620000300800 */
[----:B------:R-:W-:-:S03]  /*cdd0*/  F2FP.BF16.F32.PACK_AB R74, R136, R74 ;  /* 0x0000004a884a723e */ /* 0x000fc600000010ff */
[----:B------:R-:W2:Y:S04]  /*cde0*/  LDL R252, [R1+0xbc] ;  /* 0x0000bc0001fc7983 */ /* 0x000ea80000100800 */
[----:B------:R3:W5:Y:S04]  /*cdf0*/  LDL.LU R2, [R1+0x2cc] ;  /* 0x0002cc0001027983 */ /* 0x0007680000300800 */
[----:B------:R-:W4:Y:S04]  /*ce00*/  LDL R137, [R1+0xc4] ;  /* 0x0000c40001897983 */ /* 0x000f280000100800 */
[----:B------:R-:W4:Y:S04]  /*ce10*/  LDL R136, [R1+0xc0] ;  /* 0x0000c00001887983 */ /* 0x000f280000100800 */
[----:B------:R-:W3:Y:S01]  /*ce20*/  LDL R75, [R1+0x28c] ;  /* 0x00028c00014b7983 */ /* 0x000ee20000100800 */
[C---:B------:R-:W-:Y:S01]  /*ce30*/  FMUL.FTZ R79, R150.reuse, R79 ;  /* 0x0000004f964f7220 */ /* 0x040fe20000410000 */
[----:B------:R-:W-:-:S04]  /*ce40*/  FMUL.FTZ R251, R150, R251 ;  /* 0x000000fb96fb7220 */ /* 0x000fc80000410000 */
[----:B----4-:R-:W-:Y:S01]  /*ce50*/  FFMA.FTZ R136, R137, R251, R136 ;  /* 0x000000fb89887223 */ /* 0x010fe20000010088 */
[----:B---3--:R-:W-:Y:S02]  /*ce60*/  FFMA.FTZ R75, R75, R79, R0 ;  /* 0x0000004f4b4b7223 */ /* 0x008fe40000010000 */
        /* <DEDUP_REMOVED lines=8> */
[----:B------:R-:W2:Y:S01]  /*cef0*/  LDL R137, [R1+0xb8] ;  /* 0x0000b80001897983 */ /* 0x000ea20000100800 */
[----:B0-----:R-:W-:-:S04]  /*cf00*/  IMAD.WIDE.U32 R72, R58, 0x10, R72 ;  /* 0x000000103a487825 */ /* 0x001fc800078e0048 */
[----:B------:R-:W-:Y:S02]  /*cf10*/  VIADD R58, R58, 0x20 ;  /* 0x000000203a3a7836 */ /* 0x000fe40000000000 */
[----:B----4-:R-:W-:Y:S01]  /*cf20*/  FFMA.FTZ R79, R136, R79, R75 ;  /* 0x0000004f884f7223 */ /* 0x010fe2000001004b */
[----:B--2---:R-:W-:-:S05]  /*cf30*/  FFMA.FTZ R251, R252, R251, R137 ;  /* 0x000000fbfcfb7223 */ /* 0x004fca0000010089 */
[----:B------:R-:W-:-:S05]  /*cf40*/  F2FP.BF16.F32.PACK_AB R79, R251, R79 ;  /* 0x0000004ffb4f723e */ /* 0x000fca00000010ff */
[----:B------:R3:W-:Y:S02]  /*cf50*/  STG.E.128 desc[UR4][R72.64], R76 ;  /* 0x0000004c48007986 */ /* 0x0007e4000c101d04 */
.L_x_364:
[----:B------:R-:W-:Y:S05]  /*cf60*/  BSYNC B0 ;  /* 0x0000000000007941 */ /* 0x000fea0003800000 */
.L_x_363:
[----:B-----5:R-:W-:Y:S01]  /*cf70*/  ISETP.GE.U32.AND P3, PT, R0, 0x60, PT ;  /* 0x000000600000780c */ /* 0x020fe20003f66070 */
[----:B------:R-:W-:-:S12]  /*cf80*/  BSSY B0, `(.L_x_365) ;  /* 0x0000062000007945 */ /* 0x000fd80003800000 */
[----:B------:R-:W-:Y:S05]  /*cf90*/  @!P3 BRA `(.L_x_366) ;  /* 0x000000040080b947 */ /* 0x000fea0003800000 */
[----:B------:R-:W4:Y:S04]  /*cfa0*/  LDL R251, [R1+0x1f0] ;  /* 0x0001f00001fb7983 */ /* 0x000f280000100800 */
[----:B-123--:R-:W4:Y:S04]  /*cfb0*/  LDL R72, [R1+0x284] ;  /* 0x0002840001487983 */ /* 0x00ef280000100800 */
[----:B------:R-:W2:Y:S04]  /*cfc0*/  LDL R79, [R1+0xb0] ;  /* 0x0000b000014f7983 */ /* 0x000ea80000100800 */
[----:B------:R-:W2:Y:S04]  /*cfd0*/  LDL R74, [R1+0xb4] ;  /* 0x0000b400014a7983 */ /* 0x000ea80000100800 */
[----:B------:R-:W3:Y:S04]  /*cfe0*/  LDL R137, [R1+0x1ec] ;  /* 0x0001ec0001897983 */ /* 0x000ee80000100800 */
[----:B------:R-:W3:Y:S04]  /*cff0*/  LDL R136, [R1+0x280] ;  /* 0x0002800001887983 */ /* 0x000ee80000100800 */
[----:B------:R-:W3:Y:S04]  /*d000*/  LDL R78, [R1+0xa8] ;  /* 0x0000a800014e7983 */ /* 0x000ee80000100800 */
[----:B------:R-:W3:Y:S01]  /*d010*/  LDL R77, [R1+0xac] ;  /* 0x0000ac00014d7983 */ /* 0x000ee20000100800 */
        /* <DEDUP_REMOVED lines=13> */
[----:B0-----:R-:W3:Y:S04]  /*d0f0*/  LDL R8, [R1+0x1e4] ;  /* 0x0001e40001087983 */ /* 0x001ee80000100800 */
[----:B-1----:R-:W3:Y:S04]  /*d100*/  LDL R7, [R1+0x98] ;  /* 0x0000980001077983 */ /* 0x002ee80000100800 */
[----:B------:R-:W3:Y:S04]  /*d110*/  LDL R0, [R1+0x278] ;  /* 0x0002780001007983 */ /* 0x000ee80000100800 */
[----:B------:R-:W3:Y:S04]  /*d120*/  LDL R6, [R1+0x9c] ;  /* 0x00009c0001067983 */ /* 0x000ee80000100800 */
[----:B------:R-:W3:Y:S04]  /*d130*/  LDL R5, [R1+0x1e0] ;  /* 0x0001e00001057983 */ /* 0x000ee80000100800 */
[----:B------:R-:W3:Y:S04]  /*d140*/  LDL R252, [R1+0x90] ;  /* 0x0000900001fc7983 */ /* 0x000ee80000100800 */
[----:B------:R-:W3:Y:S04]  /*d150*/  LDL R4, [R1+0x1dc] ;  /* 0x0001dc0001047983 */ /* 0x000ee80000100800 */
[----:B------:R-:W3:Y:S04]  /*d160*/  LDL R3, [R1+0x270] ;  /* 0x0002700001037983 */ /* 0x000ee80000100800 */
[----:B------:R-:W3:Y:S01]  /*d170*/  LDL R2, [R1+0x88] ;  /* 0x0000880001027983 */ /* 0x000ee20000100800 */
[----:B----4-:R-:W-:-:S03]  /*d180*/  FFMA.FTZ R72, R72, R76, R251 ;  /* 0x0000004c48487223 */ /* 0x010fc600000100fb */
[----:B------:R-:W4:Y:S01]  /*d190*/  LDL R251, [R1+0x8c] ;  /* 0x00008c0001fb7983 */ /* 0x000f220000100800 */
[----:B--2---:R-:W-:-:S03]  /*d1a0*/  FFMA.FTZ R74, R74, R73, R79 ;  /* 0x000000494a4a7223 */ /* 0x004fc6000001004f */
[----:B------:R-:W2:Y:S01]  /*d1b0*/  LDL R79, [R1+0xa0] ;  /* 0x0000a000014f7983 */ /* 0x000ea20000100800 */
[----:B---3--:R-:W-:Y:S01]  /*d1c0*/  FFMA.FTZ R76, R136, R76, R137 ;  /* 0x0000004c884c7223 */ /* 0x008fe20000010089 */
[----:B------:R-:W-:Y:S02]  /*d1d0*/  F2FP.BF16.F32.PACK_AB R72, R74, R72 ;  /* 0x000000484a48723e */ /* 0x000fe400000010ff */
[----:B------:R-:W3:Y:S04]  /*d1e0*/  LDL R136, [R1+0x94] ;  /* 0x0000940001887983 */ /* 0x000ee80000100800 */
[----:B------:R-:W4:Y:S01]  /*d1f0*/  LDL R74, [R1+0x27c] ;  /* 0x00027c00014a7983 */ /* 0x000f220000100800 */
[----:B------:R-:W-:-:S03]  /*d200*/  FFMA.FTZ R73, R77, R73, R78 ;  /* 0x000000494d497223 */ /* 0x000fc6000001004e */
[----:B------:R-:W2:Y:S02]  /*d210*/  LDL R78, [R1+0xa4] ;  /* 0x0000a400014e7983 */ /* 0x000ea40000100800 */
[----:B------:R-:W-:Y:S02]  /*d220*/  F2FP.BF16.F32.PACK_AB R76, R73, R76 ;  /* 0x0000004c494c723e */ /* 0x000fe400000010ff */
[----:B------:R-:W4:Y:S01]  /*d230*/  LDL R73, [R1+0x1e8] ;  /* 0x0001e80001497983 */ /* 0x000f220000100800 */
[--C-:B------:R-:W-:Y:S01]  /*d240*/  FADD.FTZ R77, R42, -R75.reuse ;  /* 0x8000004b2a4d7221 */ /* 0x100fe20000010000 */
[----:B------:R-:W-:-:S03]  /*d250*/  FADD.FTZ R137, R89, -R75 ;  /* 0x8000004b59897221 */ /* 0x000fc60000010000 */
[C---:B------:R-:W-:Y:S01]  /*d260*/  FMUL.FTZ R77, R150.reuse, R77 ;  /* 0x0000004d964d7220 */ /* 0x040fe20000410000 */
[----:B------:R-:W-:-:S03]  /*d270*/  FMUL.FTZ R137, R150, R137 ;  /* 0x0000008996897220 */ /* 0x000fc60000410000 */
[----:B----4-:R-:W-:Y:S01]  /*d280*/  FFMA.FTZ R73, R74, R77, R73 ;  /* 0x0000004d4a497223 */ /* 0x010fe20000010049 */
        /* <DEDUP_REMOVED lines=10> */
[-C--:B---3--:R-:W-:Y:S01]  /*d330*/  FFMA.FTZ R136, R136, R79.reuse, R252 ;  /* 0x0000004f88887223 */ /* 0x088fe200000100fc */
[----:B------:R-:W3:Y:S01]  /*d340*/  LDL R0, [R1+0x1d8] ;  /* 0x0001d80001007983 */ /* 0x000ee20000100800 */
        /* <DEDUP_REMOVED lines=15> */
[----:B------:R-:W3:Y:S04]  /*d440*/  LDL R137, [R1+0x84] ;  /* 0x0000840001897983 */ /* 0x000ee80000100800 */
[----:B------:R-:W3:Y:S04]  /*d450*/  LDL R136, [R1+0x80] ;  /* 0x0000800001887983 */ /* 0x000ee80000100800 */
[----:B------:R-:W4:Y:S01]  /*d460*/  LDL R75, [R1+0x26c] ;  /* 0x00026c00014b7983 */ /* 0x000f220000100800 */
[C---:B------:R-:W-:Y:S01]  /*d470*/  FMUL.FTZ R79, R150.reuse, R79 ;  /* 0x0000004f964f7220 */ /* 0x040fe20000410000 */
[----:B------:R-:W-:-:S04]  /*d480*/  FMUL.FTZ R251, R150, R251 ;  /* 0x000000fb96fb7220 */ /* 0x000fc80000410000 */
[----:B---3--:R-:W-:Y:S01]  /*d490*/  FFMA.FTZ R136, R137, R251, R136 ;  /* 0x000000fb89887223 */ /* 0x008fe20000010088 */
[----:B----4-:R-:W-:Y:S02]  /*d4a0*/  FFMA.FTZ R75, R75, R79, R0 ;  /* 0x0000004f4b4b7223 */ /* 0x010fe40000010000 */
[----:B------:R4:W5:Y:S03]  /*d4b0*/  LDL.LU R0, [R1+0x2c8] ;  /* 0x0002c80001007983 */ /* 0x0009660000300800 */
[----:B------:R-:W-:Y:S02]  /*d4c0*/  F2FP.BF16.F32.PACK_AB R75, R136, R75 ;  /* 0x0000004b884b723e */ /* 0x000fe400000010ff */
[----:B------:R-:W0:Y:S02]  /*d4d0*/  LDC.64 R136, c[0x0][0x2b8] ;  /* 0x0000ae00ff887b82 */ /* 0x000e240000000a00 */
[----:B0-----:R-:W-:-:S05]  /*d4e0*/  IMAD.WIDE.U32 R136, R58, 0x10, R136 ;  /* 0x000000103a887825 */ /* 0x001fca00078e0088 */
[----:B------:R0:W-:Y:S04]  /*d4f0*/  STG.E.128 desc[UR4][R136.64], R72 ;  /* 0x0000004888007986 */ /* 0x0001e8000c101d04 */
[----:B0-----:R-:W3:Y:S01]  /*d500*/  LDL R75, [R1+0x1d4] ;  /* 0x0001d400014b7983 */ /* 0x001ee20000100800 */
[----:B------:R-:W0:Y:S03]  /*d510*/  LDC.64 R72, c[0x0][0x2c0] ;  /* 0x0000b000ff487b82 */ /* 0x000e260000000a00 */
[----:B------:R-:W3:Y:S04]  /*d520*/  LDL R136, [R1+0x268] ;  /* 0x0002680001887983 */ /* 0x000ee80000100800 */
[----:B------:R-:W2:Y:S01]  /*d530*/  LDL R137, [R1+0x78] ;  /* 0x0000780001897983 */ /* 0x000ea20000100800 */
[C---:B0-----:R-:W-:Y:S01]  /*d540*/  IMAD.WIDE.U32 R72, R58.reuse, 0x10, R72 ;  /* 0x000000103a487825 */ /* 0x041fe200078e0048 */
[----:B------:R-:W-:-:S03]  /*d550*/  IADD3 R58, R58, 0x20, RZ ;  /* 0x000000203a3a7810 */ /* 0x000fc60007ffe0ff */
[----:B---3--:R-:W-:Y:S01]  /*d560*/  FFMA.FTZ R79, R136, R79, R75 ;  /* 0x0000004f884f7223 */ /* 0x008fe2000001004b */
[----:B--2---:R-:W-:-:S05]  /*d570*/  FFMA.FTZ R251, R252, R251, R137 ;  /* 0x000000fbfcfb7223 */ /* 0x004fca0000010089 */
[----:B------:R-:W-:-:S05]  /*d580*/  F2FP.BF16.F32.PACK_AB R79, R251, R79 ;  /* 0x0000004ffb4f723e */ /* 0x000fca00000010ff */
[----:B------:R4:W-:Y:S02]  /*d590*/  STG.E.128 desc[UR4][R72.64], R76 ;  /* 0x0000004c48007986 */ /* 0x0009e4000c101d04 */
.L_x_366:
[----:B------:R-:W-:Y:S05]  /*d5a0*/  BSYNC B0 ;  /* 0x0000000000007941 */ /* 0x000fea0003800000 */
.L_x_365:
[----:B-----5:R-:W-:Y:S01]  /*d5b0*/  ISETP.GE.U32.AND P3, PT, R0, 0x80, PT ;  /* 0x000000800000780c */ /* 0x020fe20003f66070 */
[----:B------:R-:W-:-:S12]  /*d5c0*/  BSSY B0, `(.L_x_367) ;  /* 0x0000062000007945 */ /* 0x000fd80003800000 */
[----:B------:R-:W-:Y:S05]  /*d5d0*/  @!P3 BRA `(.L_x_368) ;  /* 0x000000040080b947 */ /* 0x000fea0003800000 */
[----:B------:R-:W2:Y:S04]  /*d5e0*/  LDL R251, [R1+0x1d0] ;  /* 0x0001d00001fb7983 */ /* 0x000ea80000100800 */
[----:B-1234-:R-:W2:Y:S04]  /*d5f0*/  LDL R72, [R1+0x264] ;  /* 0x0002640001487983 */ /* 0x01eea80000100800 */
        /* <DEDUP_REMOVED lines=33> */
[----:B------:R-:W-:Y:S02]  /*d810*/  F2FP.BF16.F32.PACK_AB R72, R74, R72 ;  /* 0x000000484a48723e */ /* 0x000fe400000010ff */
[----:B------:R-:W4:Y:S04]  /*d820*/  LDL R136, [R1+0x54] ;  /* 0x0000540001887983 */ /* 0x000f280000100800 */
[----:B------:R-:W2:Y:S01]  /*d830*/  LDL R74, [R1+0x25c] ;  /* 0x00025c00014a7983 */ /* 0x000ea20000100800 */
[----:B------:R-:W-:-:S03]  /*d840*/  FFMA.FTZ R73, R77, R73, R78 ;  /* 0x000000494d497223 */ /* 0x000fc6000001004e */
[----:B------:R-:W3:Y:S02]  /*d850*/  LDL R78, [R1+0x64] ;  /* 0x00006400014e7983 */ /* 0x000ee40000100800 */
[----:B------:R-:W-:Y:S02]  /*d860*/  F2FP.BF16.F32.PACK_AB R76, R73, R76 ;  /* 0x0000004c494c723e */ /* 0x000fe400000010ff */
[----:B------:R-:W2:Y:S01]  /*d870*/  LDL R73, [R1+0x1c8] ;  /* 0x0001c80001497983 */ /* 0x000ea20000100800 */
[--C-:B------:R-:W-:Y:S01]  /*d880*/  FADD.FTZ R77, R45, -R75.reuse ;  /* 0x8000004b2d4d7221 */ /* 0x100fe20000010000 */
[----:B------:R-:W-:-:S03]  /*d890*/  FADD.FTZ R137, R91, -R75 ;  /* 0x8000004b5b897221 */ /* 0x000fc60000010000 */
[C---:B------:R-:W-:Y:S01]  /*d8a0*/  FMUL.FTZ R77, R150.reuse, R77 ;  /* 0x0000004d964d7220 */ /* 0x040fe20000410000 */
[----:B------:R-:W-:-:S03]  /*d8b0*/  FMUL.FTZ R137, R150, R137 ;  /* 0x0000008996897220 */ /* 0x000fc60000410000 */
[----:B--2---:R-:W-:Y:S01]  /*d8c0*/  FFMA.FTZ R73, R74, R77, R73 ;  /* 0x0000004d4a497223 */ /* 0x004fe20000010049 */
[----:B---3--:R-:W-:-:S05]  /*d8d0*/  FFMA.FTZ R74, R78, R137, R79 ;  /* 0x000000894e4a7223 */ /* 0x008fca000001004f */
        /* <DEDUP_REMOVED lines=35> */
[----:B------:R-:W1:Y:S02]  /*db10*/  LDC.64 R136, c[0x0][0x2b8] ;  /* 0x0000ae00ff887b82 */ /* 0x000e640000000a00 */
[----:B-1----:R-:W-:-:S05]  /*db20*/  IMAD.WIDE.U32 R136, R58, 0x10, R136 ;  /* 0x000000103a887825 */ /* 0x002fca00078e0088 */
[----:B------:R1:W-:Y:S04]  /*db30*/  STG.E.128 desc[UR4][R136.64], R72 ;  /* 0x0000004888007986 */ /* 0x0003e8000c101d04 */
[----:B-1----:R-:W3:Y:S01]  /*db40*/  LDL R75, [R1+0x1b4] ;  /* 0x0001b400014b7983 */ /* 0x002ee20000100800 */
[----:B------:R-:W1:Y:S03]  /*db50*/  LDC.64 R72, c[0x0][0x2c0] ;  /* 0x0000b000ff487b82 */ /* 0x000e660000000a00 */
[----:B------:R-:W3:Y:S04]  /*db60*/  LDL R136, [R1+0x248] ;  /* 0x0002480001887983 */ /* 0x000ee80000100800 */
[----:B------:R-:W2:Y:S01]  /*db70*/  LDL R137, [R1+0x38] ;  /* 0x0000380001897983 */ /* 0x000ea20000100800 */
[----:B-1----:R-:W-:-:S04]  /*db80*/  IMAD.WIDE.U32 R72, R58, 0x10, R72 ;  /* 0x000000103a487825 */ /* 0x002fc800078e0048 */
[----:B------:R-:W-:Y:S02]  /*db90*/  VIADD R58, R58, 0x20 ;  /* 0x000000203a3a7836 */ /* 0x000fe40000000000 */
[----:B---3--:R-:W-:Y:S01]  /*dba0*/  FFMA.FTZ R79, R136, R79, R75 ;  /* 0x0000004f884f7223 */ /* 0x008fe2000001004b */
[----:B--2---:R-:W-:-:S05]  /*dbb0*/  FFMA.FTZ R251, R252, R251, R137 ;  /* 0x000000fbfcfb7223 */ /* 0x004fca0000010089 */
[----:B------:R-:W-:-:S05]  /*dbc0*/  F2FP.BF16.F32.PACK_AB R79, R251, R79 ;  /* 0x0000004ffb4f723e */ /* 0x000fca00000010ff */
[----:B------:R0:W-:Y:S02]  /*dbd0*/  STG.E.128 desc[UR4][R72.64], R76 ;  /* 0x0000004c48007986 */ /* 0x0001e4000c101d04 */
.L_x_368:
[----:B------:R-:W-:Y:S05]  /*dbe0*/  BSYNC B0 ;  /* 0x0000000000007941 */ /* 0x000fea0003800000 */
.L_x_367:
[----:B-----5:R-:W-:Y:S01]  /*dbf0*/  ISETP.GE.U32.AND P3, PT, R0, 0xa0, PT ;  /* 0x000000a00000780c */ /* 0x020fe20003f66070 */
[----:B------:R-:W-:-:S12]  /*dc00*/  BSSY B0, `(.L_x_369) ;  /* 0x0000060000007945 */ /* 0x000fd80003800000 */
[----:B------:R-:W-:Y:S05]  /*dc10*/  @!P3 BRA `(.L_x_370) ;  /* 0x000000040078b947 */ /* 0x000fea0003800000 */
[----:B------:R-:W2:Y:S04]  /*dc20*/  LDL R251, [R1+0x1b0] ;  /* 0x0001b00001fb7983 */ /* 0x000ea80000100800 */
[----:B01234-:R-:W2:Y:S04]  /*dc30*/  LDL R72, [R1+0x244] ;  /* 0x0002440001487983 */ /* 0x01fea80000100800 */
[----:B------:R-:W3:Y:S04]  /*dc40*/  LDL R79, [R1+0x30] ;  /* 0x00003000014f7983 */ /* 0x000ee80000100800 */
[----:B------:R-:W3:Y:S04]  /*dc50*/  LDL R74, [R1+0x34] ;  /* 0x00003400014a7983 */ /* 0x000ee80000100800 */
[----:B------:R-:W4:Y:S04]  /*dc60*/  LDL R137, [R1+0x1ac] ;  /* 0x0001ac0001897983 */ /* 0x000f280000100800 */
[----:B------:R-:W4:Y:S04]  /*dc70*/  LDL R136, [R1+0x240] ;  /* 0x0002400001887983 */ /* 0x000f280000100800 */
[----:B------:R-:W4:Y:S04]  /*dc80*/  LDL R78, [R1+0x28] ;  /* 0x00002800014e7983 */ /* 0x000f280000100800 */
[----:B------:R-:W4:Y:S01]  /*dc90*/  LDL R77, [R1+0x2c] ;  /* 0x00002c00014d7983 */ /* 0x000f220000100800 */
[----:B------:R-:W-:-:S05]  /*dca0*/  FSEL R75, R147, RZ, !P2 ;  /* 0x000000ff934b7208 */ /* 0x000fca0005000000 */
        /* <DEDUP_REMOVED lines=61> */
[----:B------:R-:W2:Y:S01]  /*e080*/  LDL R252, [R1+0x18c] ;  /* 0x00018c0001fc7983 */ /* 0x000ea20000100800 */
[----:B------:R-:W-:-:S03]  /*e090*/  F2FP.BF16.F32.PACK_AB R74, R136, R74 ;  /* 0x0000004a884a723e */ /* 0x000fc600000010ff */
[----:B------:R0:W5:Y:S04]  /*e0a0*/  LDL.LU R3, [R1+0x2d0] ;  /* 0x0002d00001037983 */ /* 0x0001680000300800 */
[----:B------:R0:W5:Y:S04]  /*e0b0*/  LDL.LU R2, [R1+0x2cc] ;  /* 0x0002cc0001027983 */ /* 0x0001680000300800 */
[----:B------:R-:W4:Y:S04]  /*e0c0*/  LDL R137, [R1+0x4] ;  /* 0x0000040001897983 */ /* 0x000f280000100800 */
[----:B------:R-:W4:Y:S04]  /*e0d0*/  LDL R136, [R1] ;  /* 0x0000000001887983 */ /* 0x000f280000100800 */
        /* <DEDUP_REMOVED lines=10> */
[----:B-1----:R-:W2:Y:S01]  /*e180*/  LDL R137, [R1+0x188] ;  /* 0x0001880001897983 */ /* 0x002ea20000100800 */
[----:B------:R-:W1:Y:S01]  /*e190*/  LDC.64 R72, c[0x0][0x2c0] ;  /* 0x0000b000ff487b82 */ /* 0x000e620000000a00 */
[----:B------:R-:W-:Y:S01]  /*e1a0*/  FFMA.FTZ R251, R250, R251, R249 ;  /* 0x000000fbfafb7223 */ /* 0x000fe200000100f9 */
[C---:B-1----:R-:W-:Y:S01]  /*e1b0*/  IMAD.WIDE.U32 R72, R58.reuse, 0x10, R72 ;  /* 0x000000103a487825 */ /* 0x042fe200078e0048 */
[----:B------:R-:W-:-:S03]  /*e1c0*/  IADD3 R58, R58, 0x20, RZ ;  /* 0x000000203a3a7810 */ /* 0x000fc60007ffe0ff */
[----:B--2---:R-:W-:-:S05]  /*e1d0*/  FFMA.FTZ R79, R252, R79, R137 ;  /* 0x0000004ffc4f7223 */ /* 0x004fca0000010089 */
[----:B------:R-:W-:-:S05]  /*e1e0*/  F2FP.BF16.F32.PACK_AB R79, R251, R79 ;  /* 0x0000004ffb4f723e */ /* 0x000fca00000010ff */
[----:B------:R0:W-:Y:S02]  /*e1f0*/  STG.E.128 desc[UR4][R72.64], R76 ;  /* 0x0000004c48007986 */ /* 0x0001e4000c101d04 */
.L_x_370:
[----:B------:R-:W-:Y:S05]  /*e200*/  BSYNC B0 ;  /* 0x0000000000007941 */ /* 0x000fea0003800000 */
.L_x_369:
        /* <DEDUP_REMOVED lines=8> */
[----:B------:R-:W4:Y:S01]  /*e290*/  LDL R78, [R1+0x174] ;  /* 0x00017400014e7983 */ /* 0x000f220000100800 */
[----:B------:R-:W-:-:S03]  /*e2a0*/  LOP3.LUT P2, RZ, R2, 0x40, RZ, 0xc0, !PT ;  /* 0x0000004002ff7812 */ /* 0x000fc6000784c0ff */
[----:B------:R0:W-:Y:S01]  /*e2b0*/  STL [R1+0x2cc], R3 ;  /* 0x0002cc0301007387 */ /* 0x0001e20000100800 */
[----:B------:R-:W-:-:S03]  /*e2c0*/  FSEL R75, R147, RZ, !P2 ;  /* 0x000000ff934b7208 */ /* 0x000fc60005000000 */
[----:B------:R1:W-:Y:S02]  /*e2d0*/  STL [R1+0x2c8], R0 ;  /* 0x0002c80001007387 */ /* 0x0003e40000100800 */
[--C-:B------:R-:W-:Y:S01]  /*e2e0*/  FADD.FTZ R76, R49, -R75.reuse ;  /* 0x8000004b314c7221 */ /* 0x100fe20000010000 */
[--C-:B------:R-:W-:Y:S01]  /*e2f0*/  FADD.FTZ R73, R50, -R75.reuse ;  /* 0x8000004b32497221 */ /* 0x100fe20000010000 */
[----:B------:R-:W-:Y:S01]  /*e300*/  FADD.FTZ R137, R95, -R75 ;  /* 0x8000004b5f897221 */ /* 0x000fe20000010000 */
[----:B------:R-:W4:Y:S01]  /*e310*/  LDL R252, [R1+0x164] ;  /* 0x0001640001fc7983 */ /* 0x000f220000100800 */
[C---:B------:R-:W-:Y:S01]  /*e320*/  FMUL.FTZ R76, R150.reuse, R76 ;  /* 0x0000004c964c7220 */ /* 0x040fe20000410000 */
[C---:B------:R-:W-:Y:S01]  /*e330*/  FMUL.FTZ R73, R150.reuse, R73 ;  /* 0x0000004996497220 */ /* 0x040fe20000410000 */
[----:B------:R-:W-:Y:S01]  /*e340*/  FMUL.FTZ R137, R150, R137 ;  /* 0x0000008996897220 */ /* 0x000fe20000410000 */
[----:B------:R-:W4:Y:S04]  /*e350*/  LDL R251, [R1+0x158] ;  /* 0x0001580001fb7983 */ /* 0x000f280000100800 */
[----:B0-----:R-:W4:Y:S04]  /*e360*/  LDL R3, [R1+0x168] ;  /* 0x0001680001037983 */ /* 0x001f280000100800 */
[----:B-1----:R-:W4:Y:S01]  /*e370*/  LDL R0, [R1+0x16c] ;  /* 0x00016c0001007983 */ /* 0x002f220000100800 */
[----:B--2---:R-:W-:-:S03]  /*e380*/  FFMA.FTZ R72, R72, R76, R136 ;  /* 0x0000004c48487223 */ /* 0x004fc60000010088 */
[----:B------:R-:W2:Y:S01]  /*e390*/  LDL R136, [R1+0x15c] ;  /* 0x00015c0001887983 */ /* 0x000ea20000100800 */
[----:B---3--:R-:W-:Y:S01]  /*e3a0*/  FFMA.FTZ R76, R74, R76, R77 ;  /* 0x0000004c4a4c7223 */ /* 0x008fe2000001004d */
[----:B------:R-:W-:Y:S01]  /*e3b0*/  FADD.FTZ R77, R51, -R75 ;  /* 0x8000004b334d7221 */ /* 0x000fe20000010000 */
[-C--:B------:R-:W-:Y:S01]  /*e3c0*/  FFMA.FTZ R74, R248, R73.reuse, R247 ;  /* 0x00000049f84a7223 */ /* 0x080fe200000100f7 */
[----:B------:R-:W-:Y:S02]  /*e3d0*/  FFMA.FTZ R73, R246, R73, R245 ;  /* 0x00000049f6497223 */ /* 0x000fe400000100f5 */
[----:B------:R-:W-:Y:S02]  /*e3e0*/  FMUL.FTZ R77, R150, R77 ;  /* 0x0000004d964d7220 */ /* 0x000fe40000410000 */
[----:B------:R-:W-:Y:S01]  /*e3f0*/  F2FP.BF16.F32.PACK_AB R72, R74, R72 ;  /* 0x000000484a48723e */ /* 0x000fe200000010ff */
[----:B------:R-:W-:Y:S01]  /*e400*/  FFMA.FTZ R74, R244, R137, R243 ;  /* 0x00000089f44a7223 */ /* 0x000fe200000100f3 */
[----:B------:R-:W-:Y:S01]  /*e410*/  F2FP.BF16.F32.PACK_AB R76, R73, R76 ;  /* 0x0000004c494c723e */ /* 0x000fe200000010ff */
[----:B----4-:R-:W-:-:S05]  /*e420*/  FFMA.FTZ R73, R78, R77, R79 ;  /* 0x0000004d4e497223 */ /* 0x010fca000001004f */
[----:B------:R-:W-:Y:S02]  /*e430*/  F2FP.BF16.F32.PACK_AB R73, R74, R73 ;  /* 0x000000494a49723e */ /* 0x000fe400000010ff */
[----:B------:R-:W3:Y:S01]  /*e440*/  LDL R74, [R1+0x160] ;  /* 0x00016000014a7983 */ /* 0x000ee20000100800 */
[--C-:B------:R-:W-:Y:S01]  /*e450*/  FADD.FTZ R78, R96, -R75.reuse ;  /* 0x8000004b604e7221 */ /* 0x100fe20000010000 */
[----:B------:R-:W-:-:S03]  /*e460*/  FADD.FTZ R79, R115, -R75 ;  /* 0x8000004b734f7221 */ /* 0x000fc60000010000 */
[C---:B------:R-:W-:Y:S01]  /*e470*/  FMUL.FTZ R78, R150.reuse, R78 ;  /* 0x0000004e964e7220 */ /* 0x040fe20000410000 */
[----:B------:R-:W-:Y:S01]  /*e480*/  FMUL.FTZ R79, R150, R79 ;  /* 0x0000004f964f7220 */ /* 0x000fe20000410000 */
[----:B------:R-:W-:Y:S01]  /*e490*/  FFMA.FTZ R137, R242, R137, R241 ;  /* 0x00000089f2897223 */ /* 0x000fe200000100f1 */
[----:B------:R-:W-:Y:S02]  /*e4a0*/  FFMA.FTZ R77, R0, R77, R3 ;  /* 0x0000004d004d7223 */ /* 0x000fe40000010003 */
[----:B------:R0:W5:Y:S03]  /*e4b0*/  LDL.LU R3, [R1+0x2cc] ;  /* 0x0002cc0001037983 */ /* 0x0001660000300800 */
[----:B------:R-:W-:Y:S01]  /*e4c0*/  F2FP.BF16.F32.PACK_AB R77, R137, R77 ;  /* 0x0000004d894d723e */ /* 0x000fe200000010ff */
[----:B------:R0:W5:Y:S04]  /*e4d0*/  LDL.LU R0, [R1+0x2c8] ;  /* 0x0002c80001007983 */ /* 0x0001680000300800 */
[----:B------:R-:W4:Y:S01]  /*e4e0*/  LDL R137, [R1+0x154] ;  /* 0x0001540001897983 */ /* 0x000f220000100800 */
[-C--:B---3--:R-:W-:Y:S01]  /*e4f0*/  FFMA.FTZ R74, R252, R78.reuse, R74 ;  /* 0x0000004efc4a7223 */ /* 0x088fe2000001004a */
[----:B--2---:R-:W-:Y:S01]  /*e500*/  FFMA.FTZ R78, R136, R78, R251 ;  /* 0x0000004e884e7223 */ /* 0x004fe200000100fb */
[----:B------:R-:W-:Y:S01]  /*e510*/  FFMA.FTZ R136, R240, R79, R239 ;  /* 0x0000004ff0887223 */ /* 0x000fe200000100ef */
[----:B------:R-:W2:Y:S04]  /*e520*/  LDL R252, [R1+0x14c] ;  /* 0x00014c0001fc7983 */ /* 0x000ea80000100800 */
[----:B------:R-:W-:-:S02]  /*e530*/  F2FP.BF16.F32.PACK_AB R74, R136, R74 ;  /* 0x0000004a884a723e */ /* 0x000fc400000010ff */
[----:B------:R-:W4:Y:S01]  /*e540*/  LDL R136, [R1+0x150] ;  /* 0x0001500001887983 */ /* 0x000f220000100800 */
[----:B------:R-:W-:Y:S01]  /*e550*/  FFMA.FTZ R79, R238, R79, R237 ;  /* 0x0000004fee4f7223 */ /* 0x000fe200000100ed */
[----:B------:R-:W-:-:S04]  /*e560*/  FADD.FTZ R251, R130, -R75 ;  /* 0x8000004b82fb7221 */ /* 0x000fc80000010000 */
[----:B------:R-:W-:Y:S01]  /*e570*/  F2FP.BF16.F32.PACK_AB R78, R79, R78 ;  /* 0x0000004e4f4e723e */ /* 0x000fe200000010ff */
[----:B------:R-:W-:Y:S01]  /*e580*/  FADD.FTZ R79, R116, -R75 ;  /* 0x8000004b744f7221 */ /* 0x000fe20000010000 */
[----:B------:R-:W-:-:S03]  /*e590*/  FMUL.FTZ R251, R150, R251 ;  /* 0x000000fb96fb7220 */ /* 0x000fc60000410000 */
[----:B------:R-:W-:-:S04]  /*e5a0*/  FMUL.FTZ R79, R150, R79 ;  /* 0x0000004f964f7220 */ /* 0x000fc80000410000 */
[----:B----4-:R-:W-:Y:S01]  /*e5b0*/  FFMA.FTZ R75, R137, R79, R136 ;  /* 0x0000004f894b7223 */ /* 0x010fe20000010088 */
[----:B------:R-:W-:-:S05]  /*e5c0*/  FFMA.FTZ R136, R236, R251, R235 ;  /* 0x000000fbec887223 */ /* 0x000fca00000100eb */
[----:B------:R-:W-:Y:S02]  /*e5d0*/  F2FP.BF16.F32.PACK_AB R75, R136, R75 ;  /* 0x0000004b884b723e */ /* 0x000fe400000010ff */
[----:B------:R-:W1:Y:S02]  /*e5e0*/  LDC.64 R136, c[0x0][0x2b8] ;  /* 0x0000ae00ff887b82 */ /* 0x000e640000000a00 */
[----:B-1----:R-:W-:-:S05]  /*e5f0*/  IMAD.WIDE.U32 R136, R58, 0x10, R136 ;  /* 0x000000103a887825 */ /* 0x002fca00078e0088 */
[----:B------:R1:W-:Y:S04]  /*e600*/  STG.E.128 desc[UR4][R136.64], R72 ;  /* 0x0000004888007986 */ /* 0x0003e8000c101d04 */
[----:B-1----:R-:W2:Y:S01]  /*e610*/  LDL R137, [R1+0x148] ;  /* 0x0001480001897983 */ /* 0x002ea20000100800 */
[----:B------:R-:W1:Y:S01]  /*e620*/  LDC.64 R72, c[0x0][0x2c0] ;  /* 0x0000b000ff487b82 */ /* 0x000e620000000a00 */
[----:B------:R-:W-:Y:S01]  /*e630*/  FFMA.FTZ R251, R234, R251, R233 ;  /* 0x000000fbeafb7223 */ /* 0x000fe200000100e9 */
[----:B-1----:R-:W-:-:S04]  /*e640*/  IMAD.WIDE.U32 R72, R58, 0x10, R72 ;  /* 0x000000103a487825 */ /* 0x002fc800078e0048 */
[----:B------:R-:W-:Y:S02]  /*e650*/  VIADD R58, R58, 0x20 ;  /* 0x000000203a3a7836 */ /* 0x000fe40000000000 */
[----:B--2---:R-:W-:-:S05]  /*e660*/  FFMA.FTZ R79, R252, R79, R137 ;  /* 0x0000004ffc4f7223 */ /* 0x004fca0000010089 */
[----:B------:R-:W-:-:S05]  /*e670*/  F2FP.BF16.F32.PACK_AB R79, R251, R79 ;  /* 0x0000004ffb4f723e */ /* 0x000fca00000010ff */
[----:B------:R0:W-:Y:S02]  /*e680*/  STG.E.128 desc[UR4][R72.64], R76 ;  /* 0x0000004c48007986 */ /* 0x0001e4000c101d04 */
.L_x_372:
[----:B------:R-:W-:Y:S05]  /*e690*/  BSYNC B0 ;  /* 0x0000000000007941 */ /* 0x000fea0003800000 */
.L_x_371:
[----:B-----5:R-:W-:Y:S01]  /*e6a0*/  ISETP.GE.U32.AND P2, PT, R0, 0xe0, PT ;  /* 0x000000e00000780c */ /* 0x020fe20003f46070 */
[----:B------:R-:W-:-:S12]  /*e6b0*/  BSSY B0, `(.L_x_373) ;  /* 0x0000037000007945 */ /* 0x000fd80003800000 */
[----:B------:R-:W-:Y:S05]  /*e6c0*/  @!P2 BRA `(.L_x_374) ;  /* 0x0000000000d4a947 */ /* 0x000fea0003800000 */
[----:B0-234-:R-:W2:Y:S04]  /*e6d0*/  LDL R78, [R1+0x140] ;  /* 0x00014000014e7983 */ /* 0x01dea80000100800 */
[----:B-1----:R-:W2:Y:S04]  /*e6e0*/  LDL R72, [R1+0x144] ;  /* 0x0001440001487983 */ /* 0x002ea80000100800 */
[----:B------:R-:W3:Y:S04]  /*e6f0*/  LDL R77, [R1+0x138] ;  /* 0x00013800014d7983 */ /* 0x000ee80000100800 */
[----:B------:R-:W3:Y:S01]  /*e700*/  LDL R74, [R1+0x13c] ;  /* 0x00013c00014a7983 */ /* 0x000ee20000100800 */
[----:B------:R-:W-:-:S04]  /*e710*/  LOP3.LUT P2, RZ, R2, 0x40, RZ, 0xc0, !PT ;  /* 0x0000004002ff7812 */ /* 0x000fc8000784c0ff */
[----:B------:R-:W-:-:S05]  /*e720*/  FSEL R75, R147, RZ, !P2 ;  /* 0x000000ff934b7208 */ /* 0x000fca0005000000 */
[--C-:B------:R-:W-:Y:S01]  /*e730*/  FADD.FTZ R76, R52, -R75.reuse ;  /* 0x8000004b344c7221 */ /* 0x100fe20000010000 */
[--C-:B------:R-:W-:Y:S01]  /*e740*/  FADD.FTZ R73, R53, -R75.reuse ;  /* 0x8000004b35497221 */ /* 0x100fe20000010000 */
[--C-:B------:R-:W-:Y:S01]  /*e750*/  FADD.FTZ R137, R97, -R75.reuse ;  /* 0x8000004b61897221 */ /* 0x100fe20000010000 */
[--C-:B------:R-:W-:Y:S01]  /*e760*/  FADD.FTZ R79, R117, -R75.reuse ;  /* 0x8000004b754f7221 */ /* 0x100fe20000010000 */
[C---:B------:R-:W-:Y:S01]  /*e770*/  FMUL.FTZ R76, R150.reuse, R76 ;  /* 0x0000004c964c7220 */ /* 0x040fe20000410000 */
[C---:B------:R-:W-:Y:S01]  /*e780*/  FMUL.FTZ R73, R150.reuse, R73 ;  /* 0x0000004996497220 */ /* 0x040fe20000410000 */
[C---:B------:R-:W-:Y:S01]  /*e790*/  FMUL.FTZ R137, R150.reuse, R137 ;  /* 0x0000008996897220 */ /* 0x040fe20000410000 */
[----:B------:R-:W-:Y:S01]  /*e7a0*/  FMUL.FTZ R79, R150, R79 ;  /* 0x0000004f964f7220 */ /* 0x000fe20000410000 */
[----:B------:R-:W-:-:S03]  /*e7b0*/  FADD.FTZ R251, R131, -R75 ;  /* 0x8000004b83fb7221 */ /* 0x000fc60000010000 */
[-C--:B------:R-:W-:Y:S01]  /*e7c0*/  FFMA.FTZ R136, R216, R79.reuse, R215 ;  /* 0x0000004fd8887223 */ /* 0x080fe200000100d7 */
[----:B------:R-:W-:Y:S01]  /*e7d0*/  FFMA.FTZ R79, R214, R79, R213 ;  /* 0x0000004fd64f7223 */ /* 0x000fe200000100d5 */
[----:B------:R-:W-:Y:S01]  /*e7e0*/  FMUL.FTZ R251, R150, R251 ;  /* 0x000000fb96fb7220 */ /* 0x000fe20000410000 */
[----:B--2---:R-:W-:Y:S01]  /*e7f0*/  FFMA.FTZ R72, R72, R76, R78 ;  /* 0x0000004c48487223 */ /* 0x004fe2000001004e */
[----:B------:R-:W-:-:S04]  /*e800*/  FADD.FTZ R78, R98, -R75 ;  /* 0x8000004b624e7221 */ /* 0x000fc80000010000 */
[----:B------:R-:W-:Y:S01]  /*e810*/  FMUL.FTZ R78, R150, R78 ;  /* 0x0000004e964e7220 */ /* 0x000fe20000410000 */
        /* <DEDUP_REMOVED lines=8> */
[-C--:B------:R-:W-:Y:S01]  /*e8a0*/  FFMA.FTZ R73, R228, R77.reuse, R227 ;  /* 0x0000004de4497223 */ /* 0x080fe200000100e3 */
[----:B------:R-:W-:Y:S01]  /*e8b0*/  FFMA.FTZ R77, R226, R77, R225 ;  /* 0x0000004de24d7223 */ /* 0x000fe200000100e1 */
[----:B------:R-:W-:-:S03]  /*e8c0*/  FFMA.FTZ R137, R222, R137, R221 ;  /* 0x00000089de897223 */ /* 0x000fc600000100dd */
[----:B------:R-:W-:Y:S01]  /*e8d0*/  F2FP.BF16.F32.PACK_AB R73, R74, R73 ;  /* 0x000000494a49723e */ /* 0x000fe200000010ff */
[-C--:B------:R-:W-:Y:S01]  /*e8e0*/  FFMA.FTZ R74, R220, R78.reuse, R219 ;  /* 0x0000004edc4a7223 */ /* 0x080fe200000100db */
[----:B------:R-:W-:Y:S01]  /*e8f0*/  FFMA.FTZ R78, R218, R78, R217 ;  /* 0x0000004eda4e7223 */ /* 0x000fe200000100d9 */
[----:B------:R-:W-:-:S03]  /*e900*/  F2FP.BF16.F32.PACK_AB R77, R137, R77 ;  /* 0x0000004d894d723e */ /* 0x000fc600000010ff */
[----:B------:R-:W-:Y:S01]  /*e910*/  F2FP.BF16.F32.PACK_AB R74, R136, R74 ;  /* 0x0000004a884a723e */ /* 0x000fe200000010ff */
[-C--:B------:R-:W-:Y:S01]  /*e920*/  FFMA.FTZ R136, R208, R251.reuse, R207 ;  /* 0x000000fbd0887223 */ /* 0x080fe200000100cf */
[----:B------:R-:W-:Y:S01]  /*e930*/  F2FP.BF16.F32.PACK_AB R78, R79, R78 ;  /* 0x0000004e4f4e723e */ /* 0x000fe200000010ff */
[----:B------:R-:W-:Y:S01]  /*e940*/  FADD.FTZ R79, R118, -R75 ;  /* 0x8000004b764f7221 */ /* 0x000fe20000010000 */
[----:B------:R-:W-:-:S03]  /*e950*/  FFMA.FTZ R251, R206, R251, R205 ;  /* 0x000000fbcefb7223 */ /* 0x000fc600000100cd */
[----:B------:R-:W-:-:S04]  /*e960*/  FMUL.FTZ R79, R150, R79 ;  /* 0x0000004f964f7220 */ /* 0x000fc80000410000 */
[-C--:B------:R-:W-:Y:S01]  /*e970*/  FFMA.FTZ R75, R212, R79.reuse, R211 ;  /* 0x0000004fd44b7223 */ /* 0x080fe200000100d3 */
[----:B------:R-:W-:-:S04]  /*e980*/  FFMA.FTZ R79, R210, R79, R209 ;  /* 0x0000004fd24f7223 */ /* 0x000fc800000100d1 */
[----:B------:R-:W-:Y:S02]  /*e990*/  F2FP.BF16.F32.PACK_AB R75, R136, R75 ;  /* 0x0000004b884b723e */ /* 0x000fe400000010ff */
[----:B------:R-:W0:Y:S01]  /*e9a0*/  LDC.64 R136, c[0x0][0x2b8] ;  /* 0x0000ae00ff887b82 */ /* 0x000e220000000a00 */
[----:B------:R-:W-:Y:S01]  /*e9b0*/  F2FP.BF16.F32.PACK_AB R79, R251, R79 ;  /* 0x0000004ffb4f723e */ /* 0x000fe200000010ff */
[----:B0-----:R-:W-:-:S05]  /*e9c0*/  IMAD.WIDE.U32 R136, R58, 0x10, R136 ;  /* 0x000000103a887825 */ /* 0x001fca00078e0088 */
[----:B------:R0:W-:Y:S02]  /*e9d0*/  STG.E.128 desc[UR4][R136.64], R72 ;  /* 0x0000004888007986 */ /* 0x0001e4000c101d04 */
[----:B0-----:R-:W0:Y:S02]  /*e9e0*/  LDC.64 R72, c[0x0][0x2c0] ;  /* 0x0000b000ff487b82 */ /* 0x001e240000000a00 */
[C---:B0-----:R-:W-:Y:S01]  /*e9f0*/  IMAD.WIDE.U32 R72, R58.reuse, 0x10, R72 ;  /* 0x000000103a487825 */ /* 0x041fe200078e0048 */
[----:B------:R-:W-:-:S04]  /*ea00*/  IADD3 R58, R58, 0x20, RZ ;  /* 0x000000203a3a7810 */ /* 0x000fc80007ffe0ff */
[----:B------:R0:W-:Y:S03]  /*ea10*/  STG.E.128 desc[UR4][R72.64], R76 ;  /* 0x0000004c48007986 */ /* 0x0001e6000c101d04 */
.L_x_374:
[----:B------:R-:W-:Y:S05]  /*ea20*/  BSYNC B0 ;  /* 0x0000000000007941 */ /* 0x000fea0003800000 */
.L_x_373:
[----:B------:R-:W-:Y:S01]  /*ea30*/  ISETP.GE.U32.AND P2, PT, R0, 0x100, PT ;  /* 0x000001000000780c */ /* 0x000fe20003f46070 */
[----:B------:R-:W-:-:S12]  /*ea40*/  BSSY B0, `(.L_x_375) ;  /* 0x0000033000007945 */ /* 0x000fd80003800000 */
[----:B------:R-:W-:Y:S05]  /*ea50*/  @!P2 BRA `(.L_x_376) ;  /* 0x0000000000c4a947 */ /* 0x000fea0003800000 */
[----:B------:R-:W-:-:S04]  /*ea60*/  LOP3.LUT P2, RZ, R2, 0x40, RZ, 0xc0, !PT ;  /* 0x0000004002ff7812 */ /* 0x000fc8000784c0ff */
[----:B0-----:R-:W-:-:S05]  /*ea70*/  FSEL R75, R147, RZ, !P2 ;  /* 0x000000ff934b7208 */ /* 0x001fca0005000000 */
[--C-:B--234-:R-:W-:Y:S01]  /*ea80*/  FADD.FTZ R76, R55, -R75.reuse ;  /* 0x8000004b374c7221 */ /* 0x11cfe20000010000 */
[--C-:B-1----:R-:W-:Y:S01]  /*ea90*/  FADD.FTZ R73, R59, -R75.reuse ;  /* 0x8000004b3b497221 */ /* 0x102fe20000010000 */
[--C-:B------:R-:W-:Y:S01]  /*eaa0*/  FADD.FTZ R77, R80, -R75.reuse ;  /* 0x8000004b504d7221 */ /* 0x100fe20000010000 */
[----:B------:R-:W-:Y:S01]  /*eab0*/  FADD.FTZ R137, R99, -R75 ;  /* 0x8000004b63897221 */ /* 0x000fe20000010000 */
[C---:B------:R-:W-:Y:S01]  /*eac0*/  FMUL.FTZ R76, R150.reuse, R76 ;  /* 0x0000004c964c7220 */ /* 0x040fe20000410000 */
[C---:B------:R-:W-:Y:S01]  /*ead0*/  FMUL.FTZ R73, R150.reuse, R73 ;  /* 0x0000004996497220 */ /* 0x040fe20000410000 */
[C---:B------:R-:W-:Y:S01]  /*eae0*/  FMUL.FTZ R77, R150.reuse, R77 ;  /* 0x0000004d964d7220 */ /* 0x040fe20000410000 */
[----:B------:R-:W-:Y:S01]  /*eaf0*/  FMUL.FTZ R137, R150, R137 ;  /* 0x0000008996897220 */ /* 0x000fe20000410000 */
[-C--:B------:R-:W-:Y:S01]  /*eb00*/  FFMA.FTZ R72, R204, R76.reuse, R203 ;  /* 0x0000004ccc487223 */ /* 0x080fe200000100cb */
[-C--:B------:R-:W-:Y:S01]  /*eb10*/  FFMA.FTZ R74, R200, R73.reuse, R199 ;  /* 0x00000049c84a7223 */ /* 0x080fe200000100c7 */
[----:B------:R-:W-:Y:S01]  /*eb20*/  FFMA.FTZ R76, R202, R76, R201 ;  /* 0x0000004cca4c7223 */ /* 0x000fe200000100c9 */
[----:B------:R-:W-:Y:S01]  /*eb30*/  FFMA.FTZ R73, R198, R73, R197 ;  /* 0x00000049c6497223 */ /* 0x000fe200000100c5 */
[--C-:B------:R-:W-:Y:S01]  /*eb40*/  FADD.FTZ R78, R100, -R75.reuse ;  /* 0x8000004b644e7221 */ /* 0x100fe20000010000 */
[----:B------:R-:W-:Y:S01]  /*eb50*/  FADD.FTZ R79, R119, -R75 ;  /* 0x8000004b774f7221 */ /* 0x000fe20000010000 */
[----:B------:R-:W-:Y:S01]  /*eb60*/  F2FP.BF16.F32.PACK_AB R72, R74, R72 ;  /* 0x000000484a48723e */ /* 0x000fe200000010ff */
[----:B------:R-:W-:Y:S01]  /*eb70*/  FFMA.FTZ R74, R192, R137, R191 ;  /* 0x00000089c04a7223 */ /* 0x000fe200000100bf */
[----:B------:R-:W-:Y:S01]  /*eb80*/  F2FP.BF16.F32.PACK_AB R76, R73, R76 ;  /* 0x0000004c494c723e */ /* 0x000fe200000010ff */
[----:B------:R-:W-:Y:S01]  /*eb90*/  FFMA.FTZ R73, R196, R77, R195 ;  /* 0x0000004dc4497223 */ /* 0x000fe200000100c3 */
[C---:B------:R-:W-:Y:S01]  /*eba0*/  FMUL.FTZ R78, R150.reuse, R78 ;  /* 0x0000004e964e7220 */ /* 0x040fe20000410000 */
[----:B------:R-:W-:Y:S01]  /*ebb0*/  FMUL.FTZ R79, R150, R79 ;  /* 0x0000004f964f7220 */ /* 0x000fe20000410000 */
[----:B------:R-:W-:Y:S01]  /*ebc0*/  FADD.FTZ R251, R132, -R75 ;  /* 0x8000004b84fb7221 */ /* 0x000fe20000010000 */
[----:B------:R-:W-:Y:S01]  /*ebd0*/  FFMA.FTZ R77, R194, R77, R193 ;  /* 0x0000004dc24d7223 */ /* 0x000fe200000100c1 */
[----:B------:R-:W-:Y:S01]  /*ebe0*/  F2FP.BF16.F32.PACK_AB R73, R74, R73 ;  /* 0x000000494a49723e */ /* 0x000fe200000010ff */
[-C--:B------:R-:W-:Y:S01]  /*ebf0*/  FFMA.FTZ R74, R188, R78.reuse, R187 ;  /* 0x0000004ebc4a7223 */ /* 0x080fe200000100bb */
[-C--:B------:R-:W-:Y:S01]  /*ec00*/  FFMA.FTZ R136, R184, R79.reuse, R183 ;  /* 0x0000004fb8887223 */ /* 0x080fe200000100b7 */
[----:B------:R-:W-:Y:S01]  /*ec10*/  FFMA.FTZ R78, R186, R78, R185 ;  /* 0x0000004eba4e7223 */ /* 0x000fe200000100b9 */
[----:B------:R-:W-:Y:S01]  /*ec20*/  FFMA.FTZ R79, R182, R79, R181 ;  /* 0x0000004fb64f7223 */ /* 0x000fe200000100b5 */
[----:B------:R-:W-:Y:S01]  /*ec30*/  FMUL.FTZ R251, R150, R251 ;  /* 0x000000fb96fb7220 */ /* 0x000fe20000410000 */
[----:B------:R-:W-:Y:S01]  /*ec40*/  FFMA.FTZ R137, R190, R137, R189 ;  /* 0x00000089be897223 */ /* 0x000fe200000100bd */
[----:B------:R-:W-:-:S02]  /*ec50*/  F2FP.BF16.F32.PACK_AB R74, R136, R74 ;  /* 0x0000004a884a723e */ /* 0x000fc400000010ff */
[----:B------:R-:W-:Y:S01]  /*ec60*/  F2FP.BF16.F32.PACK_AB R78, R79, R78 ;  /* 0x0000004e4f4e723e */ /* 0x000fe200000010ff */
[----:B------:R-:W-:Y:S01]  /*ec70*/  FADD.FTZ R79, R120, -R75 ;  /* 0x8000004b784f7221 */ /* 0x000fe20000010000 */
[----:B------:R-:W-:Y:S01]  /*ec80*/  FFMA.FTZ R136, R176, R251, R175 ;  /* 0x000000fbb0887223 */ /* 0x000fe200000100af */
[----:B------:R-:W-:Y:S01]  /*ec90*/  F2FP.BF16.F32.PACK_AB R77, R137, R77 ;  /* 0x0000004d894d723e */ /* 0x000fe200000010ff */
[----:B------:R-:W-:Y:S01]  /*eca0*/  FFMA.FTZ R251, R174, R251, R173 ;  /* 0x000000fbaefb7223 */ /* 0x000fe200000100ad */
        /* <DEDUP_REMOVED lines=9> */
[----:B0-----:R-:W-:-:S04]  /*ed40*/  IMAD.WIDE.U32 R72, R58, 0x10, R72 ;  /* 0x000000103a487825 */ /* 0x001fc800078e0048 */
[----:B------:R-:W-:Y:S01]  /*ed50*/  VIADD R58, R58, 0x20 ;  /* 0x000000203a3a7836 */ /* 0x000fe20000000000 */
[----:B------:R0:W-:Y:S06]  /*ed60*/  STG.E.128 desc[UR4][R72.64], R76 ;  /* 0x0000004c48007986 */ /* 0x0001ec000c101d04 */
.L_x_376:
[----:B------:R-:W-:Y:S05]  /*ed70*/  BSYNC B0 ;  /* 0x0000000000007941 */ /* 0x000fea0003800000 */
.L_x_375:
        /* <DEDUP_REMOVED lines=52> */
.L_x_378:
[----:B------:R-:W-:Y:S05]  /*f0c0*/  BSYNC B0 ;  /* 0x0000000000007941 */ /* 0x000fea0003800000 */
.L_x_377:
[----:B------:R-:W-:Y:S01]  /*f0d0*/  ISETP.GE.U32.AND P2, PT, R0, 0x140, PT ;  /* 0x000001400000780c */ /* 0x000fe20003f46070 */
[----:B------:R-:W-:-:S12]  /*f0e0*/  BSSY B0, `(.L_x_379) ;  /* 0x0000032000007945 */ /* 0x000fd80003800000 */
[----:B------:R-:W-:Y:S05]  /*f0f0*/  @!P2 BRA `(.L_x_380) ;  /* 0x0000000000c0a947 */ /* 0x000fea0003800000 */
[----:B------:R-:W-:-:S04]  /*f100*/  LOP3.LUT P2, RZ, R2, 0x40, RZ, 0xc0, !PT ;  /* 0x0000004002ff7812 */ /* 0x000fc8000784c0ff */
[----:B01234-:R-:W-:-:S05]  /*f110*/  FSEL R72, R147, RZ, !P2 ;  /* 0x000000ff93487208 */ /* 0x01ffca0005000000 */
[--C-:B------:R-:W-:Y:S01]  /*f120*/  FADD.FTZ R136, R57, -R72.reuse ;  /* 0x8000004839887221 */ /* 0x100fe20000010000 */
[--C-:B------:R-:W-:Y:S01]  /*f130*/  FADD.FTZ R79, R83, -R72.reuse ;  /* 0x80000048534f7221 */ /* 0x100fe20000010000 */
[--C-:B------:R-:W-:Y:S01]  /*f140*/  FADD.FTZ R137, R84, -R72.reuse ;  /* 0x8000004854897221 */ /* 0x100fe20000010000 */
[--C-:B------:R-:W-:Y:S01]  /*f150*/  FADD.FTZ R78, R103, -R72.reuse ;  /* 0x80000048674e7221 */ /* 0x100fe20000010000 */
[--C-:B------:R-:W-:Y:S01]  /*f160*/  FADD.FTZ R147, R104, -R72.reuse ;  /* 0x8000004868937221 */ /* 0x100fe20000010000 */
[--C-:B------:R-:W-:Y:S01]  /*f170*/  FADD.FTZ R251, R123, -R72.reuse ;  /* 0x800000487bfb7221 */ /* 0x100fe20000010000 */
[--C-:B------:R-:W-:Y:S01]  /*f180*/  FADD.FTZ R252, R124, -R72.reuse ;  /* 0x800000487cfc7221 */ /* 0x100fe20000010000 */
[----:B------:R-:W-:Y:S01]  /*f190*/  FADD.FTZ R72, R134, -R72 ;  /* 0x8000004886487221 */ /* 0x000fe20000010000 */
[C---:B------:R-:W-:Y:S01]  /*f1a0*/  FMUL.FTZ R136, R150.reuse, R136 ;  /* 0x0000008896887220 */ /* 0x040fe20000410000 */
[C---:B------:R-:W-:Y:S01]  /*f1b0*/  FMUL.FTZ R79, R150.reuse, R79 ;  /* 0x0000004f964f7220 */ /* 0x040fe20000410000 */
[C---:B------:R-:W-:Y:S01]  /*f1c0*/  FMUL.FTZ R137, R150.reuse, R137 ;  /* 0x0000008996897220 */ /* 0x040fe20000410000 */
[C---:B------:R-:W-:Y:S01]  /*f1d0*/  FMUL.FTZ R78, R150.reuse, R78 ;  /* 0x0000004e964e7220 */ /* 0x040fe20000410000 */
[C---:B------:R-:W-:Y:S01]  /*f1e0*/  FMUL.FTZ R147, R150.reuse, R147 ;  /* 0x0000009396937220 */ /* 0x040fe20000410000 */
[C---:B------:R-:W-:Y:S01]  /*f1f0*/  FMUL.FTZ R251, R150.reuse, R251 ;  /* 0x000000fb96fb7220 */ /* 0x040fe20000410000 */
[C---:B------:R-:W-:Y:S01]  /*f200*/  FMUL.FTZ R252, R150.reuse, R252 ;  /* 0x000000fc96fc7220 */ /* 0x040fe20000410000 */
[----:B------:R-:W-:Y:S01]  /*f210*/  FMUL.FTZ R150, R150, R72 ;  /* 0x0000004896967220 */ /* 0x000fe20000410000 */
[----:B------:R-:W-:Y:S01]  /*f220*/  FFMA.FTZ R72, R138, R136, R135 ;  /* 0x000000888a487223 */ /* 0x000fe20000010087 */
[----:B------:R-:W-:Y:S01]  /*f230*/  FFMA.FTZ R73, R18, R79, R19 ;  /* 0x0000004f12497223 */ /* 0x000fe20000010013 */
[----:B------:R-:W-:Y:S01]  /*f240*/  FFMA.FTZ R76, R22, R78, R23 ;  /* 0x0000004e164c7223 */ /* 0x000fe20000010017 */
[----:B------:R-:W-:Y:S01]  /*f250*/  FFMA.FTZ R74, R4, R147, R7 ;  /* 0x00000093044a7223 */ /* 0x000fe20000010007 */
[-C--:B------:R-:W-:Y:S01]  /*f260*/  FFMA.FTZ R75, R26, R251.reuse, R27 ;  /* 0x000000fb1a4b7223 */ /* 0x080fe2000001001b */
[----:B------:R-:W-:Y:S01]  /*f270*/  FFMA.FTZ R251, R28, R251, R29 ;  /* 0x000000fb1cfb7223 */ /* 0x000fe2000001001d */
[----:B------:R-:W-:Y:S01]  /*f280*/  F2FP.BF16.F32.PACK_AB R72, R73, R72 ;  /* 0x000000484948723e */ /* 0x000fe200000010ff */
[----:B------:R-:W-:Y:S01]  /*f290*/  FFMA.FTZ R73, R3, R137, R6 ;  /* 0x0000008903497223 */ /* 0x000fe20000010006 */
[----:B------:R-:W-:Y:S01]  /*f2a0*/  FFMA.FTZ R78, R24, R78, R25 ;  /* 0x0000004e184e7223 */ /* 0x000fe20000010019 */
[----:B------:R-:W-:Y:S01]  /*f2b0*/  F2FP.BF16.F32.PACK_AB R74, R75, R74 ;  /* 0x0000004a4b4a723e */ /* 0x000fe200000010ff */
[----:B------:R-:W-:Y:S01]  /*f2c0*/  FFMA.FTZ R75, R5, R252, R8 ;  /* 0x000000fc054b7223 */ /* 0x000fe20000010008 */
[----:B------:R-:W-:Y:S01]  /*f2d0*/  FFMA.FTZ R79, R20, R79, R21 ;  /* 0x0000004f144f7223 */ /* 0x000fe20000010015 */
[----:B------:R-:W-:Y:S01]  /*f2e0*/  F2FP.BF16.F32.PACK_AB R73, R76, R73 ;  /* 0x000000494c49723e */ /* 0x000fe200000010ff */
[-C--:B------:R-:W-:Y:S01]  /*f2f0*/  FFMA.FTZ R76, R30, R150.reuse, R31 ;  /* 0x000000961e4c7223 */ /* 0x080fe2000001001f */
[----:B------:R-:W-:-:S04]  /*f300*/  FFMA.FTZ R150, R32, R150, R33 ;  /* 0x0000009620967223 */ /* 0x000fc80000010021 */
[----:B------:R-:W-:Y:S02]  /*f310*/  F2FP.BF16.F32.PACK_AB R75, R76, R75 ;  /* 0x0000004b4c4b723e */ /* 0x000fe400000010ff */
[----:B------:R-:W0:Y:S02]  /*f320*/  LDC.64 R76, c[0x0][0x2b8] ;  /* 0x0000ae00ff4c7b82 */ /* 0x000e240000000a00 */
[----:B0-----:R-:W-:-:S05]  /*f330*/  IMAD.WIDE.U32 R76, R58, 0x10, R76 ;  /* 0x000000103a4c7825 */ /* 0x001fca00078e004c */
[----:B------:R0:W-:Y:S02]  /*f340*/  STG.E.128 desc[UR4][R76.64], R72 ;  /* 0x000000484c007986 */ /* 0x0001e4000c101d04 */
[----:B0-----:R-:W0:Y:S01]  /*f350*/  LDC.64 R76, c[0x0][0x2c0] ;  /* 0x0000b000ff4c7b82 */ /* 0x001e220000000a00 */
[----:B------:R-:W-:Y:S01]  /*f360*/  FFMA.FTZ R75, R12, R252, R16 ;  /* 0x000000fc0c4b7223 */ /* 0x000fe20000010010 */
[----:B------:R-:W-:Y:S01]  /*f370*/  FFMA.FTZ R72, R9, R136, R13 ;  /* 0x0000008809487223 */ /* 0x000fe2000001000d */
[----:B------:R-:W-:Y:S01]  /*f380*/  FFMA.FTZ R73, R10, R137, R14 ;  /* 0x000000890a497223 */ /* 0x000fe2000001000e */
[----:B------:R-:W-:Y:S02]  /*f390*/  FFMA.FTZ R74, R11, R147, R15 ;  /* 0x000000930b4a7223 */ /* 0x000fe4000001000f */
[----:B------:R-:W-:Y:S02]  /*f3a0*/  F2FP.BF16.F32.PACK_AB R75, R150, R75 ;  /* 0x0000004b964b723e */ /* 0x000fe400000010ff */
[----:B------:R-:W-:-:S02]  /*f3b0*/  F2FP.BF16.F32.PACK_AB R73, R78, R73 ;  /* 0x000000494e49723e */ /* 0x000fc400000010ff */
[----:B------:R-:W-:Y:S02]  /*f3c0*/  F2FP.BF16.F32.PACK_AB R74, R251, R74 ;  /* 0x0000004afb4a723e */ /* 0x000fe400000010ff */
[----:B------:R-:W-:Y:S01]  /*f3d0*/  F2FP.BF16.F32.PACK_AB R72, R79, R72 ;  /* 0x000000484f48723e */ /* 0x000fe200000010ff */
[----:B0-----:R-:W-:-:S05]  /*f3e0*/  IMAD.WIDE.U32 R76, R58, 0x10, R76 ;  /* 0x000000103a4c7825 */ /* 0x001fca00078e004c */
[----:B------:R0:W-:Y:S02]  /*f3f0*/  STG.E.128 desc[UR4][R76.64], R72 ;  /* 0x000000484c007986 */ /* 0x0001e4000c101d04 */
.L_x_380:
[----:B------:R-:W-:Y:S05]  /*f400*/  BSYNC B0 ;  /* 0x0000000000007941 */ /* 0x000fea0003800000 */
.L_x_379:
[----:B01234-:R-:W0:Y:S02]  /*f410*/  LDC.64 R72, c[0x0][0x210] ;  /* 0x00008400ff487b82 */ /* 0x01fe240000000a00 */
[----:B0-----:R-:W-:-:S05]  /*f420*/  IMAD R17, R72, 0x4, R17 ;  /* 0x0000000448117824 */ /* 0x001fca00078e0211 */
[----:B------:R-:W-:-:S13]  /*f430*/  ISETP.GE.AND P2, PT, R17, R73, PT ;  /* 0x000000491100720c */ /* 0x000fda0003f46270 */
[----:B------:R-:W-:Y:S05]  /*f440*/  @!P2 BRA `(.L_x_381) ;  /* 0xffffff500090a947 */ /* 0x000fea000383ffff */
[----:B------:R-:W-:Y:S05]  /*f450*/  EXIT ;  /* 0x000000000000794d */ /* 0x000fea0003800000 */
.L_x_360:
[----:B------:R-:W-:Y:S01]  /*f460*/  HFMA2.MMA R73, -RZ, RZ, 0, 1.847743988037109375e-06 ;  /* 0x0000001fff497435 */ /* 0x000fe200000001ff */
[----:B------:R-:W-:Y:S01]  /*f470*/  BSSY B0, `(.L_x_382) ;  /* 0x0000007000007945 */ /* 0x000fe20003800000 */
[----:B------:R-:W-:Y:S01]  /*f480*/  MOV R77, R75 ;  /* 0x0000004b004d7202 */ /* 0x000fe20000000f00 */
[----:B------:R-:W-:Y:S02]  /*f490*/  IMAD.MOV.U32 R74, RZ, RZ, 0x1 ;  /* 0x00000001ff4a7424 */ /* 0x000fe400078e00ff */
[----:B------:R-:W-:-:S07]  /*f4a0*/  IMAD.MOV.U32 R72, RZ, RZ, -0x1 ;  /* 0xffffffffff487424 */ /* 0x000fce00078e00ff */
[----:B-----5:R-:W-:Y:S05]  /*f4b0*/  WARPSYNC.COLLECTIVE R72, `(.L_x_383) ;  /* 0x0000000048087348 */ /* 0x020fea0003c00000 */
[----:B------:R0:W1:Y:S02]  /*f4c0*/  SHFL.BFLY P6, R72, R77, R74, R73 ;  /* 0x0c00004a4d487389 */ /* 0x00006400000c0049 */
[----:B01---5:R-:W-:Y:S01]  /*f4d0*/  ENDCOLLECTIVE ;  /* 0x000000000000791b */ /* 0x023fe20003800000 */
.L_x_383:
[----:B------:R-:W-:Y:S05]  /*f4e0*/  BSYNC B0 ;  /* 0x0000000000007941 */ /* 0x000fea0003800000 */
.L_x_382:
[----:B------:R-:W-:Y:S01]  /*f4f0*/  FADD.FTZ R75, R75, R72 ;  /* 0x000000484b4b7221 */ /* 0x000fe20000010000 */
[----:B------:R-:W-:Y:S01]  /*f500*/  HFMA2.MMA R73, -RZ, RZ, 0, 1.847743988037109375e-06 ;  /* 0x0000001fff497435 */ /* 0x000fe200000001ff */
[----:B------:R-:W-:Y:S01]  /*f510*/  IMAD.MOV.U32 R72, RZ, RZ, -0x1 ;  /* 0xffffffffff487424 */ /* 0x000fe200078e00ff */
[----:B------:R-:W0:Y:S01]  /*f520*/  LDC R76, c[0x0][0x290] ;  /* 0x0000a400ff4c7b82 */ /* 0x000e220000000800 */
[----:B------:R-:W-:Y:S01]  /*f530*/  IMAD.MOV.U32 R74, RZ, RZ, 0x2 ;  /* 0x00000002ff4a7424 */ /* 0x000fe200078e00ff */
[----:B------:R-:W-:-:S07]  /*f540*/  MOV R77, R75 ;  /* 0x0000004b004d7202 */ /* 0x000fce0000000f00 */
[----:B0-----:R-:W-:Y:S05]  /*f550*/  WARPSYNC.COLLECTIVE R72, `(.L_x_384) ;  /* 0x0000000048087348 */ /* 0x001fea0003c00000 */
[----:B------:R1:W2:Y:S02]  /*f560*/  SHFL.BFLY P6, R72, R77, R74, R73 ;  /* 0x0c00004a4d487389 */ /* 0x0002a400000c0049 */
[----:B012---:R-:W-:Y:S01]  /*f570*/  ENDCOLLECTIVE ;  /* 0x000000000000791b */ /* 0x007fe20003800000 */
.L_x_384:
[----:B------:R-:W-:Y:S02]  /*f580*/  IMAD.MOV.U32 R74, RZ, RZ, 0x4 ;  /* 0x00000004ff4a7424 */ /* 0x000fe400078e00ff */
[----:B------:R-:W-:Y:S01]  /*f590*/  FADD.FTZ R75, R75, R72 ;  /* 0x000000484b4b7221 */ /* 0x000fe20000010000 */
[----:B------:R-:W-:-:S04]  /*f5a0*/  MOV R72, 0xffffffff ;  /* 0xffffffff00487802 */ /* 0x000fc80000000f00 */
[----:B------:R-:W-:-:S07]  /*f5b0*/  MOV R77, R75 ;  /* 0x0000004b004d7202 */ /* 0x000fce0000000f00 */
[----:B------:R-:W-:Y:S05]  /*f5c0*/  WARPSYNC.COLLECTIVE R72, `(.L_x_385) ;  /* 0x0000000048087348 */ /* 0x000fea0003c00000 */
[----:B------:R0:W1:Y:S02]  /*f5d0*/  SHFL.BFLY P6, R72, R77, R74, R73 ;  /* 0x0c00004a4d487389 */ /* 0x00006400000c0049 */
[----:B01----:R-:W-:Y:S01]  /*f5e0*/  ENDCOLLECTIVE ;  /* 0x000000000000791b */ /* 0x003fe20003800000 */
.L_x_385:
[----:B------:R-:W-:Y:S01]  /*f5f0*/  HFMA2.MMA R74, -RZ, RZ, 0, 4.76837158203125e-07 ;  /* 0x00000008ff4a7435 */ /* 0x000fe200000001ff */
[----:B------:R-:W-:Y:S01]  /*f600*/  FADD.FTZ R75, R75, R72 ;  /* 0x000000484b4b7221 */ /* 0x000fe20000010000 */
[----:B------:R-:W-:-:S03]  /*f610*/  IMAD.MOV.U32 R72, RZ, RZ, -0x1 ;  /* 0xffffffffff487424 */ /* 0x000fc600078e00ff */
[----:B------:R-:W-:-:S07]  /*f620*/  IMAD.MOV.U32 R77, RZ, RZ, R75 ;  /* 0x000000ffff4d7224 */ /* 0x000fce00078e004b */
[----:B------:R-:W-:Y:S05]  /*f630*/  WARPSYNC.COLLECTIVE R72, `(.L_x_386) ;  /* 0x0000000048087348 */ /* 0x000fea0003c00000 */
[----:B------:R0:W1:Y:S02]  /*f640*/  SHFL.BFLY P6, R72, R77, R74, R73 ;  /* 0x0c00004a4d487389 */ /* 0x00006400000c0049 */
[----:B01----:R-:W-:Y:S01]  /*f650*/  ENDCOLLECTIVE ;  /* 0x000000000000791b */ /* 0x003fe20003800000 */
.L_x_386:
[----:B------:R-:W-:Y:S02]  /*f660*/  IMAD.MOV.U32 R74, RZ, RZ, 0x10 ;  /* 0x00000010ff4a7424 */ /* 0x000fe400078e00ff */
[----:B------:R-:W-:Y:S01]  /*f670*/  FADD.FTZ R75, R75, R72 ;  /* 0x000000484b4b7221 */ /* 0x000fe20000010000 */
[----:B------:R-:W-:-:S04]  /*f680*/  MOV R72, 0xffffffff ;  /* 0xffffffff00487802 */ /* 0x000fc80000000f00 */
[----:B------:R-:W-:-:S07]  /*f690*/  MOV R77, R75 ;  /* 0x0000004b004d7202 */ /* 0x000fce0000000f00 */
[----:B------:R-:W-:Y:S05]  /*f6a0*/  WARPSYNC.COLLECTIVE R72, `(.L_x_387) ;  /* 0x0000000048087348 */ /* 0x000fea0003c00000 */
[----:B------:R0:W1:Y:S02]  /*f6b0*/  SHFL.BFLY P6, R72, R77, R74, R73 ;  /* 0x0c00004a4d487389 */ /* 0x00006400000c0049 */
[----:B01----:R-:W-:Y:S01]  /*f6c0*/  ENDCOLLECTIVE ;  /* 0x000000000000791b */ /* 0x003fe20003800000 */
.L_x_387:
[----:B------:R-:W-:Y:S01]  /*f6d0*/  HFMA2.MMA R74, -RZ, RZ, 0, 5.9604644775390625e-08 ;  /* 0x00000001ff4a7435 */ /* 0x000fe200000001ff */
[----:B------:R-:W-:Y:S01]  /*f6e0*/  FADD.FTZ R72, R75, R72 ;  /* 0x000000484b487221 */ /* 0x000fe20000010000 */
[----:B------:R-:W-:-:S03]  /*f6f0*/  ISETP.GT.U32.AND P6, PT, R0, 0x3f, PT ;  /* 0x0000003f0000780c */ /* 0x000fc60003fc4070 */
[----:B------:R-:W-:-:S04]  /*f700*/  FMUL.FTZ R147, R72, R76 ;  /* 0x0000004c48937220 */ /* 0x000fc80000410000 */
        /* <DEDUP_REMOVED lines=166> */
[----:B------:R-:W-:Y:S01]  /*10170*/  MOV R72, 0xffffffff ;  /* 0xffffffff00487802 */ /* 0x000fe20000000f00 */
[----:B------:R-:W-:Y:S02]  /*10180*/  IMAD.MOV.U32 R73, RZ, RZ, 0x1f ;  /* 0x0000001fff497424 */ /* 0x000fe400078e00ff */
[----:B------:R-:W-:-:S07]  /*10190*/  IMAD.MOV.U32 R77, RZ, RZ, R75 ;  /* 0x000000ffff4d7224 */ /* 0x000fce00078e004b */
[----:B------:R-:W-:Y:S05]  /*101a0*/  WARPSYNC.COLLECTIVE R72, `(.L_x_388) ;  /* 0x0000000048087348 */ /* 0x000fea0003c00000 */
[----:B------:R0:W1:Y:S02]  /*101b0*/  SHFL.BFLY P6, R72, R77, R74, R73 ;  /* 0x0c00004a4d487389 */ /* 0x00006400000c0049 */
[----:B01----:R-:W-:Y:S01]  /*101c0*/  ENDCOLLECTIVE ;  /* 0x000000000000791b */ /* 0x003fe20003800000 */
.L_x_388:
[----:B------:R-:W-:Y:S01]  /*101d0*/  HFMA2.MMA R74, -RZ, RZ, 0, 1.1920928955078125e-07 ;  /* 0x00000002ff4a7435 */ /* 0x000fe200000001ff */
[----:B------:R-:W-:Y:S01]  /*101e0*/  FADD.FTZ R75, R75, R72 ;  /* 0x000000484b4b7221 */ /* 0x000fe20000010000 */
[----:B------:R-:W-:-:S03]  /*101f0*/  IMAD.MOV.U32 R72, RZ, RZ, -0x1 ;  /* 0xffffffffff487424 */ /* 0x000fc600078e00ff */
[----:B------:R-:W-:-:S07]  /*10200*/  IMAD.MOV.U32 R77, RZ, RZ, R75 ;  /* 0x000000ffff4d7224 */ /* 0x000fce00078e004b */
[----:B------:R-:W-:Y:S05]  /*10210*/  WARPSYNC.COLLECTIVE R72, `(.L_x_389) ;  /* 0x0000000048087348 */ /* 0x000fea0003c00000 */
[----:B------:R0:W1:Y:S02]  /*10220*/  SHFL.BFLY P6, R72, R77, R74, R73 ;  /* 0x0c00004a4d487389 */ /* 0x00006400000c0049 */
[----:B01----:R-:W-:Y:S01]  /*10230*/  ENDCOLLECTIVE ;  /* 0x000000000000791b */ /* 0x003fe20003800000 */
.L_x_389:
[----:B------:R-:W-:Y:S02]  /*10240*/  IMAD.MOV.U32 R74, RZ, RZ, 0x4 ;  /* 0x00000004ff4a7424 */ /* 0x000fe400078e00ff */
[----:B------:R-:W-:Y:S01]  /*10250*/  FADD.FTZ R75, R75, R72 ;  /* 0x000000484b4b7221 */ /* 0x000fe20000010000 */
[----:B------:R-:W-:-:S04]  /*10260*/  MOV R72, 0xffffffff ;  /* 0xffffffff00487802 */ /* 0x000fc80000000f00 */
[----:B------:R-:W-:-:S07]  /*10270*/  MOV R77, R75 ;  /* 0x0000004b004d7202 */ /* 0x000fce0000000f00 */
[----:B------:R-:W-:Y:S05]  /*10280*/  WARPSYNC.COLLECTIVE R72, `(.L_x_390) ;  /* 0x0000000048087348 */ /* 0x000fea0003c00000 */
[----:B------:R0:W1:Y:S02]  /*10290*/  SHFL.BFLY P6, R72, R77, R74, R73 ;  /* 0x0c00004a4d487389 */ /* 0x00006400000c0049 */
[----:B01----:R-:W-:Y:S01]  /*102a0*/  ENDCOLLECTIVE ;  /* 0x000000000000791b */ /* 0x003fe20003800000 */
.L_x_390:
[----:B------:R-:W-:Y:S01]  /*102b0*/  HFMA2.MMA R74, -RZ, RZ, 0, 4.76837158203125e-07 ;  /* 0x00000008ff4a7435 */ /* 0x000fe200000001ff */
[----:B------:R-:W-:Y:S01]  /*102c0*/  FADD.FTZ R75, R75, R72 ;  /* 0x000000484b4b7221 */ /* 0x000fe20000010000 */
[----:B------:R-:W-:-:S03]  /*102d0*/  IMAD.MOV.U32 R72, RZ, RZ, -0x1 ;  /* 0xffffffffff487424 */ /* 0x000fc600078e00ff */
[----:B------:R-:W-:-:S07]  /*102e0*/  IMAD.MOV.U32 R77, RZ, RZ, R75 ;  /* 0x000000ffff4d7224 */ /* 0x000fce00078e004b */
[----:B------:R-:W-:Y:S05]  /*102f0*/  WARPSYNC.COLLECTIVE R72, `(.L_x_391) ;  /* 0x0000000048087348 */ /* 0x000fea0003c00000 */
[----:B------:R0:W1:Y:S02]  /*10300*/  SHFL.BFLY P6, R72, R77, R74, R73 ;  /* 0x0c00004a4d487389 */ /* 0x00006400000c0049 */
[----:B01----:R-:W-:Y:S01]  /*10310*/  ENDCOLLECTIVE ;  /* 0x000000000000791b */ /* 0x003fe20003800000 */
.L_x_391:
[----:B------:R-:W-:Y:S02]  /*10320*/  IMAD.MOV.U32 R74, RZ, RZ, 0x10 ;  /* 0x00000010ff4a7424 */ /* 0x000fe400078e00ff */
[----:B------:R-:W-:Y:S01]  /*10330*/  FADD.FTZ R75, R75, R72 ;  /* 0x000000484b4b7221 */ /* 0x000fe20000010000 */
[----:B------:R-:W-:-:S04]  /*10340*/  MOV R72, 0xffffffff ;  /* 0xffffffff00487802 */ /* 0x000fc80000000f00 */
[----:B------:R-:W-:-:S07]  /*10350*/  MOV R77, R75 ;  /* 0x0000004b004d7202 */ /* 0x000fce0000000f00 */
[----:B------:R-:W-:Y:S05]  /*10360*/  WARPSYNC.COLLECTIVE R72, `(.L_x_392) ;  /* 0x0000000048087348 */ /* 0x000fea0003c00000 */
[----:B------:R0:W1:Y:S02]  /*10370*/  SHFL.BFLY P6, R72, R77, R74, R73 ;  /* 0x0c00004a4d487389 */ /* 0x00006400000c0049 */
[----:B01----:R-:W-:Y:S01]  /*10380*/  ENDCOLLECTIVE ;  /* 0x000000000000791b */ /* 0x003fe20003800000 */
.L_x_392:
[----:B------:R-:W-:Y:S05]  /*10390*/  BRA `(.L_x_393) ;  /* 0xffffffbc00a47947 */ /* 0x000fea000383ffff */
.L_x_394:
[----:B------:R-:W-:-:S00]  /*103a0*/  BRA `(.L_x_394) ;  /* 0xfffffffc00fc7947 */ /* 0x000fc0000383ffff */
[----:B------:R-:W-:-:S00]  /*103b0*/  NOP ;  /* 0x0000000000007918 */ /* 0x000fc00000000000 */
        /* <DEDUP_REMOVED lines=12> */
.L_x_66034:


//--------------------- .text._ZN10layer_norm31ln_parallel_residual_fwd_kernelINS_13Kernel_traitsI13__nv_bfloat16S2_S2_S2_fjLj2560ELj1ELj4ELj1ELj16ENS_18Kernel_traits_baseILj2560ES2_S2_S2_S2_fjLj128EEEEELb0ELb0ELb1EEEvNS_9FwdParamsE --------------------------
	.section	.text._ZN10layer_norm31ln_parallel_residual_fwd_kernelINS_13Kernel_traitsI13__nv_bfloat16S2_S2_S2_fjLj2560ELj1ELj4ELj1ELj16ENS_18Kernel_traits_baseILj2560ES2_S2_S2_S2_fjLj128EEEEELb0ELb0ELb1EEEvNS_9FwdParamsE,"ax",@progbits
	.align	128
        .global         _ZN10layer_norm31ln_parallel_residual_fwd_kernelINS_13Kernel_traitsI13__nv_bfloat16S2_S2_S2_fjLj2560ELj1ELj4ELj1ELj16ENS_18Kernel_traits_baseILj2560ES2_S2_S2_S2_fjLj128EEEEELb0ELb0ELb1EEEvNS_9FwdParamsE
        .type           _ZN10layer_norm31ln_parallel_residual_fwd_kernelINS_13Kernel_traitsI13__nv_bfloat16S2_S2_S2_fjLj2560ELj1ELj4ELj1ELj16ENS_18Kernel_traits_baseILj2560ES2_S2_S2_S2_fjLj128EEEEELb0ELb0ELb1EEEvNS_9FwdParamsE,@function
        .size           _ZN10layer_norm31ln_parallel_residual_fwd_kernelINS_13Kernel_traitsI13__nv_bfloat16S2_S2_S2_fjLj2560ELj1ELj4ELj1ELj16ENS_18Kernel_traits_baseILj2560ES2_S2_S2_S2_fjLj128EEEEELb0ELb0ELb1EEEvNS_9FwdParamsE,(.L_x_66035 - _ZN10layer_norm31ln_parallel_residual_fwd_kernelINS_13Kernel_traitsI13__nv_bfloat16S2_S2_S2_fjLj2560ELj1ELj4ELj1ELj16ENS_18Kernel_traits_baseILj2560ES2_S2_S2_S2_fjLj128EEEEELb0ELb0ELb1EEEvNS_9FwdParamsE)
        .other          _ZN10layer_norm31ln_parallel_residual_fwd_kernelINS_13Kernel_traitsI13__nv_bfloat16S2_S2_S2_fjLj2560ELj1ELj4ELj1ELj16ENS_18Kernel_traits_baseILj2560ES2_S2_S2_S2_fjLj128EEEEELb0ELb0ELb1EEEvNS_9FwdParamsE,@"STO_CUDA_ENTRY STV_DEFAULT"
_ZN10layer_norm31ln_parallel_residual_fwd_kernelINS_13Kernel_traitsI13__nv_bfloat16S2_S2_S2_fjLj2560ELj1ELj4ELj1ELj16ENS_18Kernel_traits_baseILj2560ES2_S2_S2_S2_fjLj128EEEEELb0ELb0ELb1EEEvNS_9FwdParamsE:
.text._ZN10layer_norm31ln_parallel_residual_fwd_kernelINS_13Kernel_traitsI13__nv_bfloat16S2_S2_S2_fjLj2560ELj1ELj4ELj1ELj16ENS_18Kernel_traits_baseILj2560ES2_S2_S2_S2_fjLj128EEEEELb0ELb0ELb1EEEvNS_9FwdParamsE:
[----:B------:R-:W0:Y:S01]  /*0000*/  LDC R1, c[0x0][0x28] ;  /* 0x00000a00ff017b82 */ /* 0x000e220000000800 */
[----:B------:R-:W1:Y:S01]  /*0010*/  S2R R0, SR_TID.X ;  /* 0x0000000000007919 */ /* 0x000e620000002100 */
[----:B------:R-:W-:Y:S01]  /*0020*/  ULDC.64 UR6, c[0x0][0x2c8] ;  /* 0x0000b20000067ab9 */ /* 0x000fe20000000a00 */
[----:B------:R-:W-:Y:S01]  /*0030*/  ULDC.64 UR8, c[0x0][0x2d0] ;  /* 0x0000b40000087ab9 */ /* 0x000fe20000000a00 */
[----:B------:R-:W-:Y:S01]  /*0040*/  ISETP.NE.U32.AND P3, PT, RZ, UR6, PT ;  /* 0x00000006ff007c0c */ /* 0x000fe2000bf65070 */
[----:B------:R-:W2:Y:S01]  /*0050*/  S2R R2, SR_CTAID.X ;  /* 0x0000000000027919 */ /* 0x000ea20000002500 */
[----:B------:R-:W-:Y:S01]  /*0060*/  ISETP.NE.U32.AND P2, PT, RZ, UR8, PT ;  /* 0x00000008ff007c0c */ /* 0x000fe2000bf45070 */
[----:B------:R-:W-:Y:S01]  /*0070*/  ULDC.64 UR4, c[0x0][0x208] ;  /* 0x0000820000047ab9 */ /* 0x000fe20000000a00 */
[----:B------:R-:W-:Y:S01]  /*0080*/  ISETP.NE.AND.EX P3, PT, RZ, UR7, PT, P3 ;  /* 0x00000007ff007c0c */ /* 0x000fe2000bf65330 */
[----:B------:R-:W3:Y:S01]  /*0090*/  LDC.64 R112, c[0x0][0x260] ;  /* 0x00009800ff707b82 */ /* 0x000ee20000000a00 */
[----:B------:R-:W-:Y:S01]  /*00a0*/  ISETP.NE.AND.EX P2, PT, RZ, UR9, PT, P2 ;  /* 0x00000009ff007c0c */ /* 0x000fe2000bf45320 */
[----:B------:R-:W-:Y:S01]  /*00b0*/  ULDC UR12, c[0x0][0x214] ;  /* 0x00008500000c7ab9 */ /* 0x000fe20000000800 */
[----:B------:R-:W-:Y:S01]  /*00c0*/  ULDC.64 UR10, c[0x0][0x230] ;  /* 0x00008c00000a7ab9 */ /* 0x000fe20000000a00 */
[----:B0-----:R-:W-:-:S10]  /*00d0*/  IADD3 R1, R1, -0x1a0, RZ ;  /* 0xfffffe6001017810 */ /* 0x001fd40007ffe0ff */
[----:B------:R-:W0:Y:S01]  /*00e0*/  @P2 LDC.64 R40, c[0x0][0x2d0] ;  /* 0x0000b400ff282b82 */ /* 0x000e220000000a00 */
[----:B-1----:R-:W-:-:S04]  /*00f0*/  LOP3.LUT R6, R0, 0x1f, RZ, 0xc0, !PT ;  /* 0x0000001f00067812 */ /* 0x002fc800078ec0ff */
[----:B------:R-:W-:-:S04]  /*0100*/  LOP3.LUT R3, R6, 0x120, RZ, 0xfc, !PT ;  /* 0x0000012006037812 */ /* 0x000fc800078efcff */
[----:B------:R-:W-:-:S04]  /*0110*/  @P3 LEA R44, P0, R3, UR6, 0x4 ;  /* 0x00000006032c3c11 */ /* 0x000fc8000f8020ff */
[----:B------:R-:W-:Y:S02]  /*0120*/  @P3 LEA.HI.X R45, R3, UR7, RZ, 0x4, P0 ;  /* 0x00000007032d3c11 */ /* 0x000fe400080f24ff */
[C---:B------:R-:W-:Y:S02]  /*0130*/  @P3 LEA R164, P0, R6.reuse, UR6, 0x4 ;  /* 0x0000000606a43c11 */ /* 0x040fe4000f8020ff */
[C---:B------:R-:W-:Y:S02]  /*0140*/  SHF.L.U32 R90, R6.reuse, 0x4, RZ ;  /* 0x00000004065a7819 */ /* 0x040fe400000006ff */
[----:B------:R-:W-:Y:S01]  /*0150*/  LOP3.LUT R49, R6, 0x20, RZ, 0xfc, !PT ;  /* 0x0000002006317812 */ /* 0x000fe200078efcff */
[----:B------:R-:W-:Y:S01]  /*0160*/  @P3 IMAD.X R165, RZ, RZ, UR7, P0 ;  /* 0x00000007ffa53e24 */ /* 0x000fe200080e06ff */
[----:B------:R-:W-:Y:S02]  /*0170*/  @P2 IADD3 R152, P0, R90, UR8, RZ ;  /* 0x000000085a982c10 */ /* 0x000fe4000ff1e0ff */
[----:B------:R-:W-:-:S02]  /*0180*/  LOP3.LUT R57, R6, 0x40, RZ, 0xfc, !PT ;  /* 0x0000004006397812 */ /* 0x000fc400078efcff */
[C---:B------:R-:W-:Y:S01]  /*0190*/  LOP3.LUT R65, R6.reuse, 0x60, RZ, 0xfc, !PT ;  /* 0x0000006006417812 */ /* 0x040fe200078efcff */
[----:B------:R-:W-:Y:S01]  /*01a0*/  @P2 IMAD.X R153, RZ, RZ, UR9, P0 ;  /* 0x00000009ff992e24 */ /* 0x000fe200080e06ff */
[----:B------:R-:W-:Y:S02]  /*01b0*/  @P3 LEA R148, P0, R49, UR6, 0x4 ;  /* 0x0000000631943c11 */ /* 0x000fe4000f8020ff */
[C---:B------:R-:W-:Y:S02]  /*01c0*/  LOP3.LUT R73, R6.reuse, 0x80, RZ, 0xfc, !PT ;  /* 0x0000008006497812 */ /* 0x040fe400078efcff */
[C---:B------:R-:W-:Y:S02]  /*01d0*/  LOP3.LUT R81, R6.reuse, 0xa0, RZ, 0xfc, !PT ;  /* 0x000000a006517812 */ /* 0x040fe400078efcff */
[C---:B------:R-:W-:Y:S02]  /*01e0*/  LOP3.LUT R89, R6.reuse, 0xc0, RZ, 0xfc, !PT ;  /* 0x000000c006597812 */ /* 0x040fe400078efcff */
[----:B------:R-:W-:-:S02]  /*01f0*/  LOP3.LUT R97, R6, 0xe0, RZ, 0xfc, !PT ;  /* 0x000000e006617812 */ /* 0x000fc400078efcff */
[----:B------:R-:W-:Y:S02]  /*0200*/  LOP3.LUT R105, R6, 0x100, RZ, 0xfc, !PT ;  /* 0x0000010006697812 */ /* 0x000fe400078efcff */
[----:B------:R-:W-:Y:S01]  /*0210*/  SHF.R.U32.HI R145, RZ, 0x5, R0 ;  /* 0x00000005ff917819 */ /* 0x000fe20000011600 */
[----:B0-----:R-:W-:Y:S01]  /*0220*/  @P2 IMAD.WIDE.U32 R40, R3, 0x10, R40 ;  /* 0x0000001003282825 */ /* 0x001fe200078e0028 */
[C---:B------:R-:W-:Y:S01]  /*0230*/  SHF.L.U32 R52, R49.reuse, 0x4, RZ ;  /* 0x0000000431347819 */ /* 0x040fe200000006ff */
[----:B------:R-:W5:Y:S01]  /*0240*/  @P3 LDG.E.128 R44, desc[UR4][R44.64] ;  /* 0x000000042c2c3981 */ /* 0x000f62000c1e1d00 */
[----:B------:R-:W-:Y:S02]  /*0250*/  @P3 LEA.HI.X R149, R49, UR7, RZ, 0x4, P0 ;  /* 0x0000000731953c11 */ /* 0x000fe400080f24ff */
[----:B------:R-:W-:Y:S01]  /*0260*/  SHF.R.U32.HI R4, RZ, 0x1c, R49 ;  /* 0x0000001cff047819 */ /* 0x000fe20000011631 */
[----:B------:R-:W-:Y:S01]  /*0270*/  IMAD.SHL.U32 R60, R57, 0x10, RZ ;  /* 0x00000010393c7824 */ /* 0x000fe200078e00ff */
[----:B------:R-:W-:Y:S01]  /*0280*/  @P2 IADD3 R140, P0, R52, UR8, RZ ;  /* 0x00000008348c2c10 */ /* 0x000fe2000ff1e0ff */
[----:B------:R-:W5:Y:S01]  /*0290*/  @P3 LDG.E.128 R164, desc[UR4][R164.64] ;  /* 0x00000004a4a43981 */ /* 0x000f62000c1e1d00 */
[----:B------:R-:W-:-:S02]  /*02a0*/  SHF.R.U32.HI R5, RZ, 0x1c, R57 ;  /* 0x0000001cff057819 */ /* 0x000fc40000011639 */
[----:B------:R-:W-:Y:S02]  /*02b0*/  SHF.L.U32 R68, R65, 0x4, RZ ;  /* 0x0000000441447819 */ /* 0x000fe400000006ff */
[----:B------:R-:W-:Y:S01]  /*02c0*/  SHF.R.U32.HI R48, RZ, 0x1c, R65 ;  /* 0x0000001cff307819 */ /* 0x000fe20000011641 */
[----:B------:R-:W-:Y:S01]  /*02d0*/  IMAD.SHL.U32 R76, R73, 0x10, RZ ;  /* 0x00000010494c7824 */ /* 0x000fe200078e00ff */
[----:B------:R-:W-:Y:S01]  /*02e0*/  @P2 IADD3.X R141, R4, UR9, RZ, P0, !PT ;  /* 0x00000009048d2c10 */ /* 0x000fe200087fe4ff */
[----:B------:R-:W5:Y:S01]  /*02f0*/  @P2 LDG.E.128 R152, desc[UR4][R152.64] ;  /* 0x0000000498982981 */ /* 0x000f62000c1e1d00 */
[----:B------:R-:W-:Y:S02]  /*0300*/  @P3 LEA R132, P0, R57, UR6, 0x4 ;  /* 0x0000000639843c11 */ /* 0x000fe4000f8020ff */
[----:B------:R-:W-:Y:S02]  /*0310*/  SHF.R.U32.HI R50, RZ, 0x1c, R73 ;  /* 0x0000001cff327819 */ /* 0x000fe40000011649 */
[----:B------:R-:W-:-:S02]  /*0320*/  SHF.L.U32 R86, R81, 0x4, RZ ;  /* 0x0000000451567819 */ /* 0x000fc400000006ff */
[----:B------:R-:W-:Y:S01]  /*0330*/  SHF.R.U32.HI R51, RZ, 0x1c, R81 ;  /* 0x0000001cff337819 */ /* 0x000fe20000011651 */
[----:B------:R-:W-:Y:S01]  /*0340*/  IMAD.SHL.U32 R92, R89, 0x10, RZ ;  /* 0x00000010595c7824 */ /* 0x000fe200078e00ff */
[----:B------:R-:W-:Y:S02]  /*0350*/  @P3 LEA.HI.X R133, R57, UR7, RZ, 0x4, P0 ;  /* 0x0000000739853c11 */ /* 0x000fe400080f24ff */
[----:B------:R-:W-:Y:S02]  /*0360*/  SHF.R.U32.HI R54, RZ, 0x1c, R89 ;  /* 0x0000001cff367819 */ /* 0x000fe40000011659 */
[----:B------:R-:W-:Y:S02]  /*0370*/  SHF.L.U32 R100, R97, 0x4, RZ ;  /* 0x0000000461647819 */ /* 0x000fe400000006ff */
[----:B------:R-:W-:Y:S01]  /*0380*/  SHF.R.U32.HI R55, RZ, 0x1c, R97 ;  /* 0x0000001cff377819 */ /* 0x000fe20000011661 */
[----:B------:R-:W-:Y:S01]  /*0390*/  IMAD.SHL.U32 R108, R105, 0x10, RZ ;  /* 0x00000010696c7824 */ /* 0x000fe200078e00ff */
[----:B------:R-:W-:Y:S01]  /*03a0*/  @P2 IADD3 R124, P0, R60, UR8, RZ ;  /* 0x000000083c7c2c10 */ /* 0x000fe2000ff1e0ff */
[----:B------:R-:W5:Y:S01]  /*03b0*/  @P2 LDG.E.128 R40, desc[UR4][R40.64] ;  /* 0x0000000428282981 */ /* 0x000f62000c1e1d00 */
[----:B------:R-:W0:Y:S02]  /*03c0*/  LDC.64 R6, c[0x0][0x228] ;  /* 0x00008a00ff067b82 */ /* 0x000e240000000a00 */
[----:B------:R-:W-:Y:S01]  /*03d0*/  @P2 IADD3.X R125, R5, UR9, RZ, P0, !PT ;  /* 0x00000009057d2c10 */ /* 0x000fe200087fe4ff */
[----:B------:R-:W5:Y:S01]  /*03e0*/  @P3 LDG.E.128 R148, desc[UR4][R148.64] ;  /* 0x0000000494943981 */ /* 0x000f62000c1e1d00 */
[----:B------:R-:W-:-:S02]  /*03f0*/  @P3 LEA R120, P0, R65, UR6, 0x4 ;  /* 0x0000000641783c11 */ /* 0x000fc4000f8020ff */
[----:B--2---:R-:W-:Y:S01]  /*0400*/  LEA R145, R2, R145, 0x2 ;  /* 0x0000009102917211 */ /* 0x004fe200078e10ff */
[----:B------:R-:W5:Y:S01]  /*0410*/  @P2 LDG.E.128 R140, desc[UR4][R140.64] ;  /* 0x000000048c8c2981 */ /* 0x000f62000c1e1d00 */
[----:B------:R-:W-:Y:S02]  /*0420*/  @P3 LEA.HI.X R121, R65, UR7, RZ, 0x4, P0 ;  /* 0x0000000741793c11 */ /* 0x000fe400080f24ff */
[----:B------:R-:W-:Y:S01]  /*0430*/  @P2 IADD3 R36, P0, R68, UR8, RZ ;  /* 0x0000000844242c10 */ /* 0x000fe2000ff1e0ff */
[----:B------:R-:W5:Y:S03]  /*0440*/  @P3 LDG.E.128 R132, desc[UR4][R132.64] ;  /* 0x0000000484843981 */ /* 0x000f66000c1e1d00 */
[----:B------:R-:W-:Y:S01]  /*0450*/  @P2 IADD3.X R37, R48, UR9, RZ, P0, !PT ;  /* 0x0000000930252c10 */ /* 0x000fe200087fe4ff */
[----:B------:R-:W5:Y:S01]  /*0460*/  @P2 LDG.E.128 R124, desc[UR4][R124.64] ;  /* 0x000000047c7c2981 */ /* 0x000f62000c1e1d00 */
[----:B------:R-:W-:-:S02]  /*0470*/  @P3 LEA R32, P0, R73, UR6, 0x4 ;  /* 0x0000000649203c11 */ /* 0x000fc4000f8020ff */
[----:B------:R-:W-:Y:S01]  /*0480*/  SHF.R.U32.HI R2, RZ, 0x1c, R105 ;  /* 0x0000001cff027819 */ /* 0x000fe20000011669 */
[----:B------:R-:W5:Y:S01]  /*0490*/  @P3 LDG.E.128 R120, desc[UR4][R120.64] ;  /* 0x0000000478783981 */ /* 0x000f62000c1e1d00 */
[----:B------:R-:W-:Y:S02]  /*04a0*/  @P3 LEA.HI.X R33, R73, UR7, RZ, 0x4, P0 ;  /* 0x0000000749213c11 */ /* 0x000fe400080f24ff */
[----:B------:R-:W-:Y:S01]  /*04b0*/  @P2 IADD3 R28, P0, R76, UR8, RZ ;  /* 0x000000084c1c2c10 */ /* 0x000fe2000ff1e0ff */
[----:B------:R-:W5:Y:S03]  /*04c0*/  @P2 LDG.E.128 R36, desc[UR4][R36.64] ;  /* 0x0000000424242981 */ /* 0x000f66000c1e1d00 */
[----:B------:R-:W-:Y:S01]  /*04d0*/  @P2 IADD3.X R29, R50, UR9, RZ, P0, !PT ;  /* 0x00000009321d2c10 */ /* 0x000fe200087fe4ff */
[----:B------:R-:W5:Y:S01]  /*04e0*/  @P3 LDG.E.128 R32, desc[UR4][R32.64] ;  /* 0x0000000420203981 */ /* 0x000f62000c1e1d00 */
[----:B------:R-:W-:-:S04]  /*04f0*/  @P3 LEA R24, P0, R81, UR6, 0x4 ;  /* 0x0000000651183c11 */ /* 0x000fc8000f8020ff */
[----:B------:R-:W-:Y:S01]  /*0500*/  @P3 LEA.HI.X R25, R81, UR7, RZ, 0x4, P0 ;  /* 0x0000000751193c11 */ /* 0x000fe200080f24ff */
[----:B------:R-:W5:Y:S01]  /*0510*/  @P2 LDG.E.128 R28, desc[UR4][R28.64] ;  /* 0x000000041c1c2981 */ /* 0x000f62000c1e1d00 */
[----:B------:R-:W-:-:S04]  /*0520*/  @P2 IADD3 R20, P0, R86, UR8, RZ ;  /* 0x0000000856142c10 */ /* 0x000fc8000ff1e0ff */
        /* <DEDUP_REMOVED lines=17> */
[----:B------:R-:W-:Y:S01]  /*0640*/  @P2 IADD3 R8, P0, R108, UR8, RZ ;  /* 0x000000086c082c10 */ /* 0x000fe2000ff1e0ff */
[----:B------:R-:W-:Y:S01]  /*0650*/  IMAD.SHL.U32 R0, R0, 0x10, RZ ;  /* 0x0000001000007824 */ /* 0x000fe200078e00ff */
[----:B------:R-:W-:Y:S02]  /*0660*/  ULDC.64 UR6, c[0x0][0x260] ;  /* 0x0000980000067ab9 */ /* 0x000fe40000000a00 */
[----:B------:R-:W-:Y:S01]  /*0670*/  @P2 IADD3.X R9, R2, UR9, RZ, P0, !PT ;  /* 0x0000000902092c10 */ /* 0x000fe200087fe4ff */
[----:B------:R-:W5:Y:S01]  /*0680*/  @P3 LDG.E.128 R188, desc[UR4][R188.64] ;  /* 0x00000004bcbc3981 */ /* 0x000f62000c1e1d00 */
[----:B------:R-:W-:-:S04]  /*0690*/  ULDC.64 UR8, c[0x0][0x268] ;  /* 0x00009a0000087ab9 */ /* 0x000fc80000000a00 */
[----:B------:R-:W5:Y:S01]  /*06a0*/  @P2 LDG.E.128 R8, desc[UR4][R8.64] ;  /* 0x0000000408082981 */ /* 0x000f62000c1e1d00 */
[----:B------:R-:W-:-:S04]  /*06b0*/  IADD3 R68, P5, R68, UR8, RZ ;  /* 0x0000000844447c10 */ /* 0x000fc8000ffbe0ff */
[----:B------:R-:W-:Y:S02]  /*06c0*/  IADD3.X R69, R48, UR9, RZ, P5, !PT ;  /* 0x0000000930457c10 */ /* 0x000fe4000affe4ff */
[----:B------:R-:W-:Y:S02]  /*06d0*/  IADD3 R76, P5, R76, UR8, RZ ;  /* 0x000000084c4c7c10 */ /* 0x000fe4000ffbe0ff */
[----:B------:R-:W-:Y:S02]  /*06e0*/  IADD3 R52, P1, R52, UR8, RZ ;  /* 0x0000000834347c10 */ /* 0x000fe4000ff3e0ff */
[----:B------:R-:W-:Y:S02]  /*06f0*/  IADD3.X R77, R50, UR9, RZ, P5, !PT ;  /* 0x00000009324d7c10 */ /* 0x000fe4000affe4ff */
[----:B------:R-:W-:Y:S02]  /*0700*/  IADD3 R60, P0, R60, UR8, RZ ;  /* 0x000000083c3c7c10 */ /* 0x000fe4000ff1e0ff */
[----:B------:R-:W-:-:S02]  /*0710*/  IADD3 R86, P5, R86, UR8, RZ ;  /* 0x0000000856567c10 */ /* 0x000fc4000ffbe0ff */
[----:B------:R-:W-:Y:S02]  /*0720*/  IADD3.X R53, R4, UR9, RZ, P1, !PT ;  /* 0x0000000904357c10 */ /* 0x000fe40008ffe4ff */
[----:B------:R-:W-:Y:S02]  /*0730*/  ISETP.GE.AND P1, PT, R145, UR12, PT ;  /* 0x0000000c91007c0c */ /* 0x000fe4000bf26270 */
[----:B------:R-:W-:Y:S02]  /*0740*/  IADD3.X R61, R5, UR9, RZ, P0, !PT ;  /* 0x00000009053d7c10 */ /* 0x000fe400087fe4ff */
[----:B------:R-:W-:Y:S02]  /*0750*/  IADD3.X R87, R51, UR9, RZ, P5, !PT ;  /* 0x0000000933577c10 */ /* 0x000fe4000affe4ff */
[----:B------:R-:W-:Y:S02]  /*0760*/  LOP3.LUT R0, R0, 0x1f0, RZ, 0xc0, !PT ;  /* 0x000001f000007812 */ /* 0x000fe400078ec0ff */
[----:B------:R-:W-:-:S02]  /*0770*/  IADD3 R90, P6, R90, UR8, RZ ;  /* 0x000000085a5a7c10 */ /* 0x000fc4000ffde0ff */
[C---:B------:R-:W-:Y:S02]  /*0780*/  LEA R116, P0, R3.reuse, UR8, 0x4 ;  /* 0x0000000803747c11 */ /* 0x040fe4000f8020ff */
[----:B------:R-:W-:Y:S02]  /*0790*/  IADD3 R92, P5, R92, UR8, RZ ;  /* 0x000000085c5c7c10 */ /* 0x000fe4000ffbe0ff */
[----:B------:R-:W-:Y:S02]  /*07a0*/  IADD3 R84, P4, R0, UR6, RZ ;  /* 0x0000000600547c10 */ /* 0x000fe4000ff9e0ff */
[----:B------:R-:W-:Y:S02]  /*07b0*/  IADD3.X R93, R54, UR9, RZ, P5, !PT ;  /* 0x00000009365d7c10 */ /* 0x000fe4000affe4ff */
[----:B------:R-:W-:Y:S02]  /*07c0*/  IADD3.X R91, RZ, UR9, RZ, P6, !PT ;  /* 0x00000009ff5b7c10 */ /* 0x000fe4000b7fe4ff */
[----:B------:R-:W-:-:S02]  /*07d0*/  LEA.HI.X R117, R3, UR9, RZ, 0x4, P0 ;  /* 0x0000000903757c11 */ /* 0x000fc400080f24ff */
[----:B------:R-:W-:Y:S02]  /*07e0*/  IADD3 R100, P5, R100, UR8, RZ ;  /* 0x0000000864647c10 */ /* 0x000fe4000ffbe0ff */
[----:B------:R-:W-:Y:S02]  /*07f0*/  IADD3 R108, P6, R108, UR8, RZ ;  /* 0x000000086c6c7c10 */ /* 0x000fe4000ffde0ff */
[----:B0-----:R-:W-:Y:S01]  /*0800*/  LOP3.LUT P0, RZ, R6, UR10, RZ, 0xfc, !PT ;  /* 0x0000000a06ff7c12 */ /* 0x001fe2000f80fcff */
[----:B------:R-:W-:Y:S01]  /*0810*/  IMAD.X R85, RZ, RZ, UR7, P4 ;  /* 0x00000007ff557e24 */ /* 0x000fe2000a0e06ff */
[----:B------:R-:W-:Y:S02]  /*0820*/  IADD3.X R101, R55, UR9, RZ, P5, !PT ;  /* 0x0000000937657c10 */ /* 0x000fe4000affe4ff */
[----:B------:R-:W-:Y:S02]  /*0830*/  IADD3.X R109, R2, UR9, RZ, P6, !PT ;  /* 0x00000009026d7c10 */ /* 0x000fe4000b7fe4ff */
[----:B------:R-:W-:Y:S01]  /*0840*/  LOP3.LUT P0, RZ, R7, UR11, RZ, 0xfc, P0 ;  /* 0x0000000b07ff7c12 */ /* 0x000fe2000800fcff */
[----:B---3--:R-:W-:-:S04]  /*0850*/  IMAD.WIDE.U32 R48, R49, 0x10, R112 ;  /* 0x0000001031307825 */ /* 0x008fc800078e0070 */
[----:B------:R-:W-:-:S04]  /*0860*/  IMAD.WIDE.U32 R56, R57, 0x10, R112 ;  /* 0x0000001039387825 */ /* 0x000fc800078e0070 */
[----:B------:R-:W-:-:S04]  /*0870*/  IMAD.WIDE.U32 R64, R65, 0x10, R112 ;  /* 0x0000001041407825 */ /* 0x000fc800078e0070 */
[----:B------:R-:W-:-:S04]  /*0880*/  IMAD.WIDE.U32 R72, R73, 0x10, R112 ;  /* 0x0000001049487825 */ /* 0x000fc800078e0070 */
[----:B------:R-:W-:-:S04]  /*0890*/  IMAD.WIDE.U32 R80, R81, 0x10, R112 ;  /* 0x0000001051507825 */ /* 0x000fc800078e0070 */
[----:B------:R-:W-:-:S04]  /*08a0*/  IMAD.WIDE.U32 R88, R89, 0x10, R112 ;  /* 0x0000001059587825 */ /* 0x000fc800078e0070 */
[----:B------:R-:W-:-:S04]  /*08b0*/  IMAD.WIDE.U32 R96, R97, 0x10, R112 ;  /* 0x0000001061607825 */ /* 0x000fc800078e0070 */
[----:B------:R-:W-:-:S04]  /*08c0*/  IMAD.WIDE.U32 R104, R105, 0x10, R112 ;  /* 0x0000001069687825 */ /* 0x000fc800078e0070 */
[----:B------:R-:W-:Y:S01]  /*08d0*/  IMAD.WIDE.U32 R112, R3, 0x10, R112 ;  /* 0x0000001003707825 */ /* 0x000fe200078e0070 */
[----:B------:R-:W-:Y:S06]  /*08e0*/  @P1 EXIT ;  /* 0x000000000000194d */ /* 0x000fec0003800000 */
[----:B-----5:R-:W-:Y:S02]  /*08f0*/  @!P2 CS2R R40, SRZ ;  /* 0x000000000028a805 */ /* 0x020fe4000001ff00 */
[----:B------:R-:W-:Y:S02]  /*0900*/  @!P3 CS2R R164, SRZ ;  /* 0x0000000000a4b805 */ /* 0x000fe4000001ff00 */
[----:B------:R-:W-:Y:S02]  /*0910*/  @!P3 CS2R R166, SRZ ;  /* 0x0000000000a6b805 */ /* 0x000fe4000001ff00 */
[----:B------:R-:W-:Y:S02]  /*0920*/  @!P3 CS2R R44, SRZ ;  /* 0x00000000002cb805 */ /* 0x000fe4000001ff00 */
[----:B------:R-:W-:Y:S02]  /*0930*/  @!P3 CS2R R46, SRZ ;  /* 0x00000000002eb805 */ /* 0x000fe4000001ff00 */
[----:B------:R-:W-:-:S02]  /*0940*/  @!P2 CS2R R42, SRZ ;  /* 0x00000000002aa805 */ /* 0x000fc4000001ff00 */
[C---:B------:R-:W-:Y:S01]  /*0950*/  PRMT R158, R41.reuse, 0x7632, R158 ;  /* 0x00007632299e7816 */ /* 0x040fe2000000009e */
[----:B------:R-:W-:Y:S01]  /*0960*/  IMAD.U32 R4, R41, 0x10000, RZ ;  /* 0x0001000029047824 */ /* 0x000fe200078e00ff */
[C---:B------:R-:W-:Y:S01]  /*0970*/  PRMT R156, R40.reuse, 0x7632, R156 ;  /* 0x00007632289c7816 */ /* 0x040fe2000000009c */
[----:B------:R-:W-:Y:S01]  /*0980*/  IMAD.U32 R0, R45, 0x10000, RZ ;  /* 0x000100002d007824 */ /* 0x000fe200078e00ff */
[----:B------:R-:W-:Y:S01]  /*0990*/  SHF.L.U32 R178, R40, 0x10, RZ ;  /* 0x0000001028b27819 */ /* 0x000fe200000006ff */
[----:B------:R-:W-:Y:S01]  /*09a0*/  IMAD.U32 R40, R165, 0x10000, RZ ;  /* 0x00010000a5287824 */ /* 0x000fe200078e00ff */
[----:B------:R-:W-:Y:S01]  /*09b0*/  SHF.L.U32 R41, R164, 0x10, RZ ;  /* 0x00000010a4297819 */ /* 0x000fe200000006ff */
[----:B------:R-:W-:Y:S01]  /*09c0*/  IMAD.U32 R3, R47, 0x10000, RZ ;  /* 0x000100002f037824 */ /* 0x000fe200078e00ff */
[----:B------:R-:W-:Y:S01]  /*09d0*/  SHF.L.U32 R50, R166, 0x10, RZ ;  /* 0x00000010a6327819 */ /* 0x000fe200000006ff */
[----:B------:R-:W5:Y:S01]  /*09e0*/  LDG.E.128 R52, desc[UR4][R52.64] ;  /* 0x0000000434347981 */ /* 0x000f62000c1e1d00 */
[----:B------:R-:W-:Y:S01]  /*09f0*/  ISETP.NE.U32.AND P1, PT, R6, RZ, PT ;  /* 0x000000ff0600720c */ /* 0x000fe20003f25070 */
[----:B------:R-:W-:Y:S01]  /*0a00*/  IMAD.U32 R6, R43, 0x10000, RZ ;  /* 0x000100002b067824 */ /* 0x000fe200078e00ff */
[C---:B------:R-:W-:Y:S01]  /*0a10*/  PRMT R177, R44.reuse, 0x7632, R177 ;  /* 0x000076322cb17816 */ /* 0x040fe200000000b1 */
[----:B------:R-:W-:Y:S01]  /*0a20*/  STL [R1+0x18c], R41 ;  /* 0x00018c2901007387 */ /* 0x000fe20000100800 */
[----:B------:R-:W-:-:S03]  /*0a30*/  SHF.L.U32 R187, R44, 0x10, RZ ;  /* 0x000000102cbb7819 */ /* 0x000fc600000006ff */
[----:B------:R-:W5:Y:S01]  /*0a40*/  LDG.E.128 R56, desc[UR4][R56.64] ;  /* 0x0000000438387981 */ /* 0x000f62000c1e1d00 */
[----:B------:R-:W-:-:S03]  /*0a50*/  PRMT R157, R45, 0x7632, R157 ;  /* 0x000076322d9d7816 */ /* 0x000fc6000000009d */
[----:B------:R-:W5:Y:S01]  /*0a60*/  LDG.E.128 R60, desc[UR4][R60.64] ;  /* 0x000000043c3c7981 */ /* 0x000f62000c1e1d00 */
[----:B------:R-:W-:-:S03]  /*0a70*/  PRMT R159, R46, 0x7632, R159 ;  /* 0x000076322e9f7816 */ /* 0x000fc6000000009f */
[----:B------:R-:W5:Y:S01]  /*0a80*/  LDG.E.128 R64, desc[UR4][R64.64] ;  /* 0x0000000440407981 */ /* 0x000f62000c1e1d00 */
        /* <DEDUP_REMOVED lines=9> */
[----:B------:R-:W5:Y:S04]  /*0b20*/  LDG.E.128 R92, desc[UR4][R92.64] ;  /* 0x000000045c5c7981 */ /* 0x000f68000c1e1d00 */
[----:B------:R-:W5:Y:S04]  /*0b30*/  LDG.E.128 R96, desc[UR4][R96.64] ;  /* 0x0000000460607981 */ /* 0x000f68000c1e1d00 */
[----:B------:R-:W5:Y:S04]  /*0b40*/  LDG.E.128 R100, desc[UR4][R100.64] ;  /* 0x0000000464647981 */ /* 0x000f68000c1e1d00 */
[----:B------:R-:W5:Y:S04]  /*0b50*/  LDG.E.128 R104, desc[UR4][R104.64] ;  /* 0x0000000468687981 */ /* 0x000f68000c1e1d00 */
[----:B------:R-:W5:Y:S04]  /*0b60*/  LDG.E.128 R108, desc[UR4][R108.64] ;  /* 0x000000046c6c7981 */ /* 0x000f68000c1e1d00 */
[----:B------:R-:W5:Y:S04]  /*0b70*/  LDG.E.128 R112, desc[UR4][R112.64] ;  /* 0x0000000470707981 */ /* 0x000f68000c1e1d00 */
[----:B------:R-:W5:Y:S01]  /*0b80*/  LDG.E.128 R116, desc[UR4][R116.64] ;  /* 0x0000000474747981 */ /* 0x000f62000c1e1d00 */
[----:B------:R-:W-:Y:S01]  /*0b90*/  IMAD.U32 R163, R167, 0x10000, RZ ;  /* 0x00010000a7a37824 */ /* 0x000fe200078e00ff */
[----:B------:R-:W-:-:S02]  /*0ba0*/  @!P2 CS2R R152, SRZ ;  /* 0x000000000098a805 */ /* 0x000fc4000001ff00 */
[----:B------:R-:W-:Y:S01]  /*0bb0*/  @!P2 CS2R R154, SRZ ;  /* 0x00000000009aa805 */ /* 0x000fe2000001ff00 */
[----:B------:R0:W-:Y:S01]  /*0bc0*/  STL [R1+0x184], R40 ;  /* 0x0001842801007387 */ /* 0x0001e20000100800 */
[----:B------:R-:W-:Y:S02]  /*0bd0*/  PRMT R146, R164, 0x7632, R146 ;  /* 0x00007632a4927816 */ /* 0x000fe40000000092 */
[----:B------:R-:W-:Y:S02]  /*0be0*/  @!P3 CS2R R148, SRZ ;  /* 0x000000000094b805 */ /* 0x000fe4000001ff00 */
[----:B------:R-:W-:Y:S01]  /*0bf0*/  @!P3 CS2R R150, SRZ ;  /* 0x000000000096b805 */ /* 0x000fe2000001ff00 */
[----:B------:R1:W5:Y:S01]  /*0c00*/  LDG.E.128 R44, desc[UR4][R90.64] ;  /* 0x000000045a2c7981 */ /* 0x000362000c1e1d00 */
[----:B------:R-:W-:Y:S02]  /*0c10*/  @!P2 CS2R R140, SRZ ;  /* 0x00000000008ca805 */ /* 0x000fe4000001ff00 */
[----:B------:R-:W-:-:S02]  /*0c20*/  @!P2 CS2R R142, SRZ ;  /* 0x00000000008ea805 */ /* 0x000fc4000001ff00 */
[----:B------:R-:W-:Y:S01]  /*0c30*/  @!P3 CS2R R132, SRZ ;  /* 0x000000000084b805 */ /* 0x000fe2000001ff00 */
[----:B------:R2:W-:Y:S01]  /*0c40*/  STL [R1+0x17c], R50 ;  /* 0x00017c3201007387 */ /* 0x0005e20000100800 */
[----:B------:R-:W-:Y:S02]  /*0c50*/  @!P3 CS2R R134, SRZ ;  /* 0x000000000086b805 */ /* 0x000fe4000001ff00 */
[----:B------:R-:W-:Y:S02]  /*0c60*/  @!P2 CS2R R124, SRZ ;  /* 0x00000000007ca805 */ /* 0x000fe4000001ff00 */
[----:B------:R-:W-:Y:S01]  /*0c70*/  @!P2 CS2R R126, SRZ ;  /* 0x00000000007ea805 */ /* 0x000fe2000001ff00 */
[----:B0-----:R1:W5:Y:S01]  /*0c80*/  LDG.E.128 R40, desc[UR4][R84.64] ;  /* 0x0000000454287981 */ /* 0x001362000c1e1d00 */
[----:B------:R-:W-:Y:S02]  /*0c90*/  @!P3 CS2R R120, SRZ ;  /* 0x000000000078b805 */ /* 0x000fe4000001ff00 */
[----:B------:R-:W-:-:S02]  /*0ca0*/  @!P3 CS2R R122, SRZ ;  /* 0x00000000007ab805 */ /* 0x000fc4000001ff00 */
[----:B------:R-:W-:Y:S01]  /*0cb0*/  @!P2 CS2R R36, SRZ ;  /* 0x000000000024a805 */ /* 0x000fe2000001ff00 */
[----:B------:R-:W5:Y:S01]  /*0cc0*/  LDG.E.128 R88, desc[UR4][R88.64] ;  /* 0x0000000458587981 */ /* 0x000f62000c1e1d00 */
[----:B------:R-:W-:Y:S02]  /*0cd0*/  @!P2 CS2R R38, SRZ ;  /* 0x000000000026a805 */ /* 0x000fe4000001ff00 */
[----:B------:R-:W-:Y:S02]  /*0ce0*/  @!P3 CS2R R32, SRZ ;  /* 0x000000000020b805 */ /* 0x000fe4000001ff00 */
[----:B------:R-:W-:Y:S01]  /*0cf0*/  @!P3 CS2R R34, SRZ ;  /* 0x000000000022b805 */ /* 0x000fe2000001ff00 */
[----:B--2---:R-:W5:Y:S01]  /*0d00*/  LDG.E.128 R48, desc[UR4][R48.64] ;  /* 0x0000000430307981 */ /* 0x004f62000c1e1d00 */
[----:B------:R-:W-:Y:S02]  /*0d10*/  @!P2 CS2R R28, SRZ ;  /* 0x00000000001ca805 */ /* 0x000fe4000001ff00 */
[----:B------:R-:W-:-:S02]  /*0d20*/  @!P2 CS2R R30, SRZ ;  /* 0x00000000001ea805 */ /* 0x000fc4000001ff00 */
[----:B------:R-:W-:Y:S01]  /*0d30*/  @!P3 CS2R R24, SRZ ;  /* 0x000000000018b805 */ /* 0x000fe2000001ff00 */
[----:B------:R-:W5:Y:S01]  /*0d40*/  LDG.E.128 R84, desc[UR4][R86.64] ;  /* 0x0000000456547981 */ /* 0x000f62000c1e1d00 */
[----:B------:R-:W-:Y:S02]  /*0d50*/  @!P3 CS2R R26, SRZ ;  /* 0x00000000001ab805 */ /* 0x000fe4000001ff00 */
[----:B------:R-:W-:Y:S02]  /*0d60*/  @!P2 CS2R R20, SRZ ;  /* 0x000000000014a805 */ /* 0x000fe4000001ff00 */
[----:B------:R-:W-:Y:S01]  /*0d70*/  @!P2 CS2R R22, SRZ ;  /* 0x000000000016a805 */ /* 0x000fe2000001ff00 */
[----:B------:R0:W-:Y:S01]  /*0d80*/  STL [R1+0x174], R163 ;  /* 0x000174a301007387 */ /* 0x0001e20000100800 */
[----:B------:R-:W-:Y:S01]  /*0d90*/  IMAD.U32 R164, R153, 0x10000, RZ ;  /* 0x0001000099a47824 */ /* 0x000fe200078e00ff */
[C---:B------:R-:W-:Y:S01]  /*0da0*/  PRMT R147, R155.reuse, 0x7632, R147 ;  /* 0x000076329b937816 */ /* 0x040fe20000000093 */
[----:B------:R-:W-:Y:S01]  /*0db0*/  IMAD.U32 R155, R155, 0x10000, RZ ;  /* 0x000100009b9b7824 */ /* 0x000fe200078e00ff */
[----:B------:R-:W-:-:S02]  /*0dc0*/  @!P3 CS2R R16, SRZ ;  /* 0x000000000010b805 */ /* 0x000fc4000001ff00 */
[----:B------:R-:W-:Y:S02]  /*0dd0*/  @!P2 CS2R R12, SRZ ;  /* 0x00000000000ca805 */ /* 0x000fe4000001ff00 */
[----:B------:R-:W-:Y:S02]  /*0de0*/  @!P2 CS2R R8, SRZ ;  /* 0x000000000008a805 */ /* 0x000fe4000001ff00 */
[----:B------:R-:W-:Y:S02]  /*0df0*/  PRMT R139, R165, 0x7632, R139 ;  /* 0x00007632a58b7816 */ /* 0x000fe4000000008b */
[----:B------:R-:W-:Y:S02]  /*0e00*/  @!P3 CS2R R234, SRZ ;  /* 0x0000000000eab805 */ /* 0x000fe4000001ff00 */
[----:B------:R-:W-:Y:S02]  /*0e10*/  PRMT R137, R166, 0x7632, R137 ;  /* 0x00007632a6897816 */ /* 0x000fe40000000089 */
[----:B------:R-:W-:-:S02]  /*0e20*/  @!P3 CS2R R232, SRZ ;  /* 0x0000000000e8b805 */ /* 0x000fc4000001ff00 */
[----:B0-----:R-:W-:Y:S02]  /*0e30*/  SHF.L.U32 R163, R152, 0x10, RZ ;  /* 0x0000001098a37819 */ /* 0x001fe400000006ff */
[----:B------:R-:W-:Y:S02]  /*0e40*/  @!P2 CS2R R220, SRZ ;  /* 0x0000000000dca805 */ /* 0x000fe4000001ff00 */
[----:B------:R-:W-:Y:S02]  /*0e50*/  @!P3 CS2R R188, SRZ ;  /* 0x0000000000bcb805 */ /* 0x000fe4000001ff00 */
[----:B------:R-:W-:Y:S02]  /*0e60*/  @!P3 CS2R R18, SRZ ;  /* 0x000000000012b805 */ /* 0x000fe4000001ff00 */
[----:B------:R-:W-:Y:S01]  /*0e70*/  @!P2 CS2R R222, SRZ ;  /* 0x0000000000dea805 */ /* 0x000fe2000001ff00 */
[----:B------:R0:W-:Y:S01]  /*0e80*/  STL [R1+0x188], R163 ;  /* 0x000188a301007387 */ /* 0x0001e20000100800 */
[----:B------:R-:W-:-:S02]  /*0e90*/  @!P3 CS2R R190, SRZ ;  /* 0x0000000000beb805 */ /* 0x000fc4000001ff00 */
[----:B------:R-:W-:Y:S02]  /*0ea0*/  @!P2 CS2R R14, SRZ ;  /* 0x00000000000ea805 */ /* 0x000fe4000001ff00 */
[----:B------:R-:W-:Y:S01]  /*0eb0*/  @!P2 CS2R R10, SRZ ;  /* 0x00000000000aa805 */ /* 0x000fe2000001ff00 */
[----:B------:R-:W-:Y:S01]  /*0ec0*/  STL [R1+0x180], R164 ;  /* 0x000180a401007387 */ /* 0x000fe20000100800 */
[----:B------:R-:W-:Y:S01]  /*0ed0*/  ULDC UR6, c[0x0][0x218] ;  /* 0x0000860000067ab9 */ /* 0x000fe20000000800 */
[----:B------:R-:W-:Y:S01]  /*0ee0*/  ULDC.U8 UR7, c[0x0][0x2a0] ;  /* 0x0000a80000077ab9 */ /* 0x000fe20000000000 */
[----:B------:R-:W-:Y:S01]  /*0ef0*/  ULDC UR8, c[0x0][0x2d8] ;  /* 0x0000b60000087ab9 */ /* 0x000fe20000000800 */
[----:B------:R-:W-:Y:S01]  /*0f00*/  ULDC.64 UR16, c[0x0][0x230] ;  /* 0x00008c0000107ab9 */ /* 0x000fe20000000a00 */
[----:B------:R-:W-:Y:S01]  /*0f10*/  ULDC.64 UR14, c[0x0][0x228] ;  /* 0x00008a00000e7ab9 */ /* 0x000fe20000000a00 */
[----:B0-----:R-:W-:Y:S01]  /*0f20*/  SHF.L.U32 R163, R154, 0x10, RZ ;  /* 0x000000109aa37819 */ /* 0x001fe200000006ff */
[----:B------:R-:W-:Y:S01]  /*0f30*/  ULDC.64 UR10, c[0x0][0x2b8] ;  /* 0x0000ae00000a7ab9 */ /* 0x000fe20000000a00 */
[----:B------:R-:W-:-:S03]  /*0f40*/  ULDC.64 UR12, c[0x0][0x2c0] ;  /* 0x0000b000000c7ab9 */ /* 0x000fc60000000a00 */
[----:B------:R-:W-:Y:S04]  /*0f50*/  STL [R1+0x178], R163 ;  /* 0x000178a301007387 */ /* 0x000fe80000100800 */
[----:B------:R0:W-:Y:S01]  /*0f60*/  STL [R1+0x170], R155 ;  /* 0x0001709b01007387 */ /* 0x0001e20000100800 */
[----:B------:R-:W-:Y:S02]  /*0f70*/  PRMT R136, R154, 0x7632, R136 ;  /* 0x000076329a887816 */ /* 0x000fe40000000088 */
[----:B------:R-:W-:Y:S02]  /*0f80*/  PRMT R154, R151, 0x7632, R154 ;  /* 0x00007632979a7816 */ /* 0x000fe4000000009a */
[----:B0-----:R-:W-:Y:S01]  /*0f90*/  SHF.L.U32 R155, R148, 0x10, RZ ;  /* 0x00000010949b7819 */ /* 0x001fe200000006ff */
[----:B------:R-:W-:-:S02]  /*0fa0*/  IMAD.U32 R163, R149, 0x10000, RZ ;  /* 0x0001000095a37824 */ /* 0x000fc400078e00ff */
[----:B------:R-:W-:Y:S02]  /*0fb0*/  IMAD.U32 R151, R151, 0x10000, RZ ;  /* 0x0001000097977824 */ /* 0x000fe400078e00ff */
[----:B------:R0:W-:Y:S04]  /*0fc0*/  STL [R1+0x16c], R155 ;  /* 0x00016c9b01007387 */ /* 0x0001e80000100800 */
[----:B------:R-:W-:Y:S01]  /*0fd0*/  STL [R1+0x164], R163 ;  /* 0x000164a301007387 */ /* 0x000fe20000100800 */
[----:B0-----:R-:W-:-:S05]  /*0fe0*/  SHF.L.U32 R155, R150, 0x10, RZ ;  /* 0x00000010969b7819 */ /* 0x001fca00000006ff */
[----:B------:R0:W-:Y:S04]  /*0ff0*/  STL [R1+0x15c], R155 ;  /* 0x00015c9b01007387 */ /* 0x0001e80000100800 */
[----:B------:R2:W-:Y:S01]  /*1000*/  STL [R1+0x154], R151 ;  /* 0x0001549701007387 */ /* 0x0005e20000100800 */
[----:B0-----:R-:W-:Y:S01]  /*1010*/  SHF.L.U32 R155, R140, 0x10, RZ ;  /* 0x000000108c9b7819 */ /* 0x001fe200000006ff */
[----:B--2---:R-:W-:-:S04]  /*1020*/  IMAD.U32 R151, R141, 0x10000, RZ ;  /* 0x000100008d977824 */ /* 0x004fc800078e00ff */
[----:B------:R0:W-:Y:S04]  /*1030*/  STL [R1+0x168], R155 ;  /* 0x0001689b01007387 */ /* 0x0001e80000100800 */
[----:B------:R2:W-:Y:S01]  /*1040*/  STL [R1+0x160], R151 ;  /* 0x0001609701007387 */ /* 0x0005e20000100800 */
[----:B0-----:R-:W-:Y:S01]  /*1050*/  SHF.L.U32 R155, R142, 0x10, RZ ;  /* 0x000000108e9b7819 */ /* 0x001fe200000006ff */
[----:B--2---:R-:W-:-:S04]  /*1060*/  IMAD.U32 R151, R143, 0x10000, RZ ;  /* 0x000100008f977824 */ /* 0x004fc800078e00ff */
[----:B------:R-:W-:Y:S04]  /*1070*/  STL [R1+0x158], R155 ;  /* 0x0001589b01007387 */ /* 0x000fe80000100800 */
[----:B------:R0:W-:Y:S01]  /*1080*/  STL [R1+0x150], R151 ;  /* 0x0001509701007387 */ /* 0x0001e20000100800 */
[----:B------:R-:W-:Y:S02]  /*1090*/  PRMT R138, R153, 0x7632, R138 ;  /* 0x00007632998a7816 */ /* 0x000fe4000000008a */
[----:B------:R-:W-:Y:S02]  /*10a0*/  PRMT R153, R150, 0x7632, R153 ;  /* 0x0000763296997816 */ /* 0x000fe40000000099 */
[----:B0-----:R-:W-:Y:S01]  /*10b0*/  SHF.L.U32 R151, R132, 0x10, RZ ;  /* 0x0000001084977819 */ /* 0x001fe200000006ff */
[----:B------:R-:W-:Y:S01]  /*10c0*/  IMAD.U32 R155, R133, 0x10000, RZ ;  /* 0x00010000859b7824 */ /* 0x000fe200078e00ff */
[C---:B------:R-:W-:Y:S01]  /*10d0*/  PRMT R150, R135.reuse, 0x7632, R150 ;  /* 0x0000763287967816 */ /* 0x040fe20000000096 */
[----:B------:R-:W-:-:S02]  /*10e0*/  IMAD.U32 R135, R135, 0x10000, RZ ;  /* 0x0001000087877824 */ /* 0x000fc400078e00ff */
        /* <DEDUP_REMOVED lines=27> */
[----:B------:R-:W-:Y:S01]  /*12a0*/  STL [R1+0x118], R151 ;  /* 0x0001189701007387 */ /* 0x000fe20000100800 */
[----:B------:R-:W-:-:S03]  /*12b0*/  PRMT R144, R152, 0x7632, R144 ;  /* 0x0000763298907816 */ /* 0x000fc60000000090 */
[----:B------:R0:W-:Y:S01]  /*12c0*/  STL [R1+0x110], R135 ;  /* 0x0001108701007387 */ /* 0x0001e20000100800 */
[----:B------:R-:W-:Y:S02]  /*12d0*/  PRMT R152, R148, 0x7632, R152 ;  /* 0x0000763294987816 */ /* 0x000fe40000000098 */
[----:B------:R-:W-:Y:S02]  /*12e0*/  PRMT R148, R149, 0x7632, R148 ;  /* 0x0000763295947816 */ /* 0x000fe40000000094 */
[----:B------:R-:W-:Y:S02]  /*12f0*/  PRMT R149, R134, 0x7632, R149 ;  /* 0x0000763286957816 */ /* 0x000fe40000000095 */
[----:B0-----:R-:W-:Y:S01]  /*1300*/  SHF.L.U32 R135, R32, 0x10, RZ ;  /* 0x0000001020877819 */ /* 0x001fe200000006ff */
[----:B------:R-:W-:Y:S01]  /*1310*/  IMAD.U32 R151, R33, 0x10000, RZ ;  /* 0x0001000021977824 */ /* 0x000fe200078e00ff */
[----:B------:R-:W-:Y:S02]  /*1320*/  PRMT R134, R123, 0x7632, R134 ;  /* 0x000076327b867816 */ /* 0x000fe40000000086 */
[C---:B------:R-:W-:Y:S01]  /*1330*/  PRMT R123, R35.reuse, 0x7632, R123 ;  /* 0x00007632237b7816 */ /* 0x040fe2000000007b */
[----:B------:R0:W-:Y:S01]  /*1340*/  STL [R1+0x10c], R135 ;  /* 0x00010c8701007387 */ /* 0x0001e20000100800 */
[----:B------:R-:W-:-:S03]  /*1350*/  IMAD.U32 R35, R35, 0x10000, RZ ;  /* 0x0001000023237824 */ /* 0x000fc600078e00ff */
        /* <DEDUP_REMOVED lines=16> */
[----:B0-----:R-:W-:Y:S02]  /*1460*/  SHF.L.U32 R35, R24, 0x10, RZ ;  /* 0x0000001018237819 */ /* 0x001fe400000006ff */
[----:B------:R-:W-:Y:S01]  /*1470*/  PRMT R133, R122, 0x7632, R133 ;  /* 0x000076327a857816 */ /* 0x000fe20000000085 */
[----:B------:R-:W-:Y:S01]  /*1480*/  IMAD.U32 R135, R25, 0x10000, RZ ;  /* 0x0001000019877824 */ /* 0x000fe200078e00ff */
[----:B------:R-:W-:Y:S01]  /*1490*/  PRMT R122, R34, 0x7632, R122 ;  /* 0x00007632227a7816 */ /* 0x000fe2000000007a */
[----:B------:R0:W-:Y:S01]  /*14a0*/  STL [R1+0x4c], R35 ;  /* 0x00004c2301007387 */ /* 0x0001e20000100800 */
[----:B------:R-:W-:-:S02]  /*14b0*/  PRMT R34, R26, 0x7632, R34 ;  /* 0x000076321a227816 */ /* 0x000fc40000000022 */
[----:B------:R-:W-:Y:S01]  /*14c0*/  PRMT R129, R141, 0x7632, R129 ;  /* 0x000076328d817816 */ /* 0x000fe20000000081 */
[----:B------:R-:W-:Y:S01]  /*14d0*/  STL [R1+0x3c], R135 ;  /* 0x00003c8701007387 */ /* 0x000fe20000100800 */
[----:B0-----:R-:W-:Y:S02]  /*14e0*/  SHF.L.U32 R35, R26, 0x10, RZ ;  /* 0x000000101a237819 */ /* 0x001fe400000006ff */
[C---:B------:R-:W-:Y:S01]  /*14f0*/  PRMT R26, R27.reuse, 0x7632, R26 ;  /* 0x000076321b1a7816 */ /* 0x040fe2000000001a */
[----:B------:R-:W-:Y:S01]  /*1500*/  IMAD.U32 R27, R27, 0x10000, RZ ;  /* 0x000100001b1b7824 */ /* 0x000fe200078e00ff */
[----:B------:R-:W-:Y:S01]  /*1510*/  PRMT R141, R132, 0x7632, R141 ;  /* 0x00007632848d7816 */ /* 0x000fe2000000008d */
        /* <DEDUP_REMOVED lines=9> */
[----:B------:R-:W-:Y:S01]  /*15b0*/  PRMT R31, R25, 0x7632, R31 ;  /* 0x00007632191f7816 */ /* 0x000fe2000000001f */
[----:B------:R0:W-:Y:S01]  /*15c0*/  STL [R1+0x48], R27 ;  /* 0x0000481b01007387 */ /* 0x0001e20000100800 */
[C---:B------:R-:W-:Y:S01]  /*15d0*/  PRMT R25, R23.reuse, 0x7632, R25 ;  /* 0x0000763217197816 */ /* 0x040fe20000000019 */
[----:B------:R-:W-:-:S02]  /*15e0*/  IMAD.U32 R23, R23, 0x10000, RZ ;  /* 0x0001000017177824 */ /* 0x000fc400078e00ff */
[----:B------:R-:W-:Y:S01]  /*15f0*/  STL [R1+0x38], R35 ;  /* 0x0000382301007387 */ /* 0x000fe20000100800 */
[----:B0-----:R-:W-:Y:S01]  /*1600*/  SHF.L.U32 R27, R22, 0x10, RZ ;  /* 0x00000010161b7819 */ /* 0x001fe200000006ff */
[C---:B------:R-:W-:Y:S01]  /*1610*/  IMAD.U32 R252, R17.reuse, 0x10000, RZ ;  /* 0x0001000011fc7824 */ /* 0x040fe200078e00ff */
[----:B------:R-:W-:-:S03]  /*1620*/  PRMT R247, R17, 0x7632, R247 ;  /* 0x0000763211f77816 */ /* 0x000fc600000000f7 */
[----:B------:R-:W-:Y:S01]  /*1630*/  STL [R1+0x28], R27 ;  /* 0x0000281b01007387 */ /* 0x000fe20000100800 */
[----:B------:R-:W-:-:S03]  /*1640*/  SHF.L.U32 R17, R12, 0x10, RZ ;  /* 0x000000100c117819 */ /* 0x000fc600000006ff */
[----:B------:R0:W-:Y:S01]  /*1650*/  STL [R1+0x18], R23 ;  /* 0x0000181701007387 */ /* 0x0001e20000100800 */
[C---:B------:R-:W-:Y:S02]  /*1660*/  PRMT R216, R8.reuse, 0x7632, R216 ;  /* 0x0000763208d87816 */ /* 0x040fe400000000d8 */
[----:B------:R-:W-:Y:S01]  /*1670*/  SHF.L.U32 R219, R8, 0x10, RZ ;  /* 0x0000001008db7819 */ /* 0x000fe200000006ff */
[----:B------:R-:W-:Y:S01]  /*1680*/  IMAD.U32 R8, R146, 0x10000, RZ ;  /* 0x0001000092087824 */ /* 0x000fe200078e00ff */
[----:B------:R-:W-:Y:S02]  /*1690*/  ISETP.NE.AND.EX P1, PT, R7, RZ, PT, P1 ;  /* 0x000000ff0700720c */ /* 0x000fe40003f25310 */
[----:B------:R-:W-:Y:S02]  /*16a0*/  SHF.L.U32 R7, R144, 0x10, RZ ;  /* 0x0000001090077819 */ /* 0x000fe400000006ff */
[----:B0-----:R-:W-:Y:S01]  /*16b0*/  SHF.L.U32 R23, R16, 0x10, RZ ;  /* 0x0000001010177819 */ /* 0x001fe200000006ff */
[C---:B------:R-:W-:Y:S01]  /*16c0*/  IMAD.U32 R206, R9.reuse, 0x10000, RZ ;  /* 0x0001000009ce7824 */ /* 0x040fe200078e00ff */
[----:B------:R-:W-:Y:S01]  /*16d0*/  PRMT R204, R9, 0x7632, R204 ;  /* 0x0000763209cc7816 */ /* 0x000fe200000000cc */
[----:B------:R-:W-:-:S02]  /*16e0*/  IMAD.U32 R9, R139, 0x10000, RZ ;  /* 0x000100008b097824 */ /* 0x000fc400078e00ff */
[----:B------:R-:W-:Y:S01]  /*16f0*/  STL [R1+0xc], R23 ;  /* 0x00000c1701007387 */ /* 0x000fe20000100800 */
[----:B------:R-:W-:-:S03]  /*1700*/  PRMT R131, R167, 0x7632, R131 ;  /* 0x00007632a7837816 */ /* 0x000fc60000000083 */
[----:B------:R-:W-:Y:S04]  /*1710*/  STL [R1+0x8], R17 ;  /* 0x0000081101007387 */ /* 0x000fe80000100800 */
[----:B------:R0:W-:Y:S04]  /*1720*/  STL [R1+0xf4], R8 ;  /* 0x0000f40801007387 */ /* 0x0001e80000100800 */
[----:B------:R2:W-:Y:S01]  /*1730*/  STL [R1+0xf0], R7 ;  /* 0x0000f00701007387 */ /* 0x0005e20000100800 */
[----:B0-----:R-:W-:-:S03]  /*1740*/  SHF.L.U32 R8, R138, 0x10, RZ ;  /* 0x000000108a087819 */ /* 0x001fc600000006ff */
[----:B------:R0:W-:Y:S01]  /*1750*/  STL [R1+0xec], R9 ;  /* 0x0000ec0901007387 */ /* 0x0001e20000100800 */
[----:B--2---:R-:W-:-:S03]  /*1760*/  IMAD.U32 R7, R137, 0x10000, RZ ;  /* 0x0001000089077824 */ /* 0x004fc600078e00ff */
[----:B------:R2:W-:Y:S04]  /*1770*/  STL [R1+0xe8], R8 ;  /* 0x0000e80801007387 */ /* 0x0005e80000100800 */
[----:B------:R3:W-:Y:S01]  /*1780*/  STL [R1+0xe4], R7 ;  /* 0x0000e40701007387 */ /* 0x0007e20000100800 */
[----:B0-----:R-:W-:Y:S01]  /*1790*/  SHF.L.U32 R9, R136, 0x10, RZ ;  /* 0x0000001088097819 */ /* 0x001fe200000006ff */
[----:B--2---:R-:W-:-:S04]  /*17a0*/  IMAD.U32 R8, R131, 0x10000, RZ ;  /* 0x0001000083087824 */ /* 0x004fc800078e00ff */
[----:B------:R0:W-:Y:S01]  /*17b0*/  STL [R1+0xe0], R9 ;  /* 0x0000e00901007387 */ /* 0x0001e20000100800 */
[----:B---3--:R-:W-:-:S03]  /*17c0*/  SHF.L.U32 R7, R147, 0x10, RZ ;  /* 0x0000001093077819 */ /* 0x008fc600000006ff */
[----:B------:R2:W-:Y:S04]  /*17d0*/  STL [R1+0xdc], R8 ;  /* 0x0000dc0801007387 */ /* 0x0005e80000100800 */
[----:B------:R3:W-:Y:S01]  /*17e0*/  STL [R1+0xd8], R7 ;  /* 0x0000d80701007387 */ /* 0x0007e20000100800 */
[----:B0-----:R-:W-:Y:S01]  /*17f0*/  IMAD.U32 R9, R152, 0x10000, RZ ;  /* 0x0001000098097824 */ /* 0x001fe200078e00ff */
[----:B--2---:R-:W-:-:S04]  /*1800*/  SHF.L.U32 R8, R130, 0x10, RZ ;  /* 0x0000001082087819 */ /* 0x004fc800000006ff */
[----:B------:R0:W-:Y:S01]  /*1810*/  STL [R1+0xd4], R9 ;  /* 0x0000d40901007387 */ /* 0x0001e20000100800 */
[----:B---3--:R-:W-:-:S03]  /*1820*/  IMAD.U32 R7, R148, 0x10000, RZ ;  /* 0x0001000094077824 */ /* 0x008fc600078e00ff */
[----:B------:R2:W-:Y:S04]  /*1830*/  STL [R1+0xd0], R8 ;  /* 0x0000d00801007387 */ /* 0x0005e80000100800 */
[----:B------:R3:W-:Y:S01]  /*1840*/  STL [R1+0xcc], R7 ;  /* 0x0000cc0701007387 */ /* 0x0007e20000100800 */
[----:B0-----:R-:W-:Y:S01]  /*1850*/  SHF.L.U32 R9, R129, 0x10, RZ ;  /* 0x0000001081097819 */ /* 0x001fe200000006ff */
[----:B--2---:R-:W-:-:S04]  /*1860*/  IMAD.U32 R8, R153, 0x10000, RZ ;  /* 0x0001000099087824 */ /* 0x004fc800078e00ff */
[----:B------:R0:W-:Y:S01]  /*1870*/  STL [R1+0xc8], R9 ;  /* 0x0000c80901007387 */ /* 0x0001e20000100800 */
[----:B---3--:R-:W-:-:S03]  /*1880*/  SHF.L.U32 R7, R140, 0x10, RZ ;  /* 0x000000108c077819 */ /* 0x008fc600000006ff */
[----:B------:R2:W-:Y:S01]  /*1890*/  STL [R1+0xc4], R8 ;  /* 0x0000c40801007387 */ /* 0x0005e20000100800 */
[----:B------:R-:W-:-:S03]  /*18a0*/  PRMT R128, R124, 0x7632, R128 ;  /* 0x000076327c807816 */ /* 0x000fc60000000080 */
[----:B------:R3:W-:Y:S01]  /*18b0*/  STL [R1+0xc0], R7 ;  /* 0x0000c00701007387 */ /* 0x0007e20000100800 */
[----:B0-----:R-:W-:Y:S01]  /*18c0*/  IMAD.U32 R9, R154, 0x10000, RZ ;  /* 0x000100009a097824 */ /* 0x001fe200078e00ff */
[----:B------:R-:W-:Y:S02]  /*18d0*/  PRMT R124, R125, 0x7632, R124 ;  /* 0x000076327d7c7816 */ /* 0x000fe4000000007c */
[----:B--2---:R-:W-:Y:S02]  /*18e0*/  SHF.L.U32 R8, R142, 0x10, RZ ;  /* 0x000000108e087819 */ /* 0x004fe400000006ff */
[----:B------:R0:W-:Y:S01]  /*18f0*/  STL [R1+0xbc], R9 ;  /* 0x0000bc0901007387 */ /* 0x0001e20000100800 */
[----:B---3--:R-:W-:-:S03]  /*1900*/  IMAD.U32 R7, R141, 0x10000, RZ ;  /* 0x000100008d077824 */ /* 0x008fc600078e00ff */
[----:B------:R2:W-:Y:S01]  /*1910*/  STL [R1+0xb8], R8 ;  /* 0x0000b80801007387 */ /* 0x0005e20000100800 */
[----:B------:R-:W-:-:S03]  /*1920*/  PRMT R125, R126, 0x7632, R125 ;  /* 0x000076327e7d7816 */ /* 0x000fc6000000007d */
        /* <DEDUP_REMOVED lines=24> */
[----:B--2---:R-:W-:-:S04]  /*1ab0*/  SHF.L.U32 R8, R36, 0x10, RZ ;  /* 0x0000001024087819 */ /* 0x004fc800000006ff */
[----:B------:R0:W-:Y:S01]  /*1ac0*/  STL [R1+0x8c], R9 ;  /* 0x00008c0901007387 */ /* 0x0001e20000100800 */
[----:B---3--:R-:W-:-:S03]  /*1ad0*/  IMAD.U32 R7, R133, 0x10000, RZ ;  /* 0x0001000085077824 */ /* 0x008fc600078e00ff */
[----:B------:R2:W-:Y:S01]  /*1ae0*/  STL [R1+0x88], R8 ;  /* 0x0000880801007387 */ /* 0x0005e20000100800 */
[----:B------:R-:W-:-:S03]  /*1af0*/  PRMT R38, R32, 0x7632, R38 ;  /* 0x0000763220267816 */ /* 0x000fc60000000026 */
[----:B------:R3:W-:Y:S01]  /*1b00*/  STL [R1+0x84], R7 ;  /* 0x0000840701007387 */ /* 0x0007e20000100800 */
[----:B0-----:R-:W-:Y:S02]  /*1b10*/  SHF.L.U32 R9, R37, 0x10, RZ ;  /* 0x0000001025097819 */ /* 0x001fe400000006ff */
[----:B------:R-:W-:Y:S01]  /*1b20*/  PRMT R32, R28, 0x7632, R32 ;  /* 0x000076321c207816 */ /* 0x000fe20000000020 */
[----:B--2---:R-:W-:Y:S02]  /*1b30*/  IMAD.U32 R8, R134, 0x10000, RZ ;  /* 0x0001000086087824 */ /* 0x004fe400078e00ff */
        /* <DEDUP_REMOVED lines=41> */
[C---:B------:R-:W-:Y:S01]  /*1dd0*/  PRMT R227, R234.reuse, 0x7632, R227 ;  /* 0x00007632eae37816 */ /* 0x040fe200000000e3 */
[----:B------:R-:W-:Y:S01]  /*1de0*/  IMAD.U32 R248, R13, 0x10000, RZ ;  /* 0x000100000df87824 */ /* 0x000fe200078e00ff */
[----:B------:R-:W-:Y:S01]  /*1df0*/  SHF.L.U32 R229, R234, 0x10, RZ ;  /* 0x00000010eae57819 */ /* 0x000fe200000006ff */
[----:B------:R3:W-:Y:S01]  /*1e00*/  STL [R1+0x14], R7 ;  /* 0x0000140701007387 */ /* 0x0007e20000100800 */
[----:B0-----:R-:W-:Y:S01]  /*1e10*/  SHF.L.U32 R9, R25, 0x10, RZ ;  /* 0x0000001019097819 */ /* 0x001fe200000006ff */
[----:B------:R-:W-:Y:S01]  /*1e20*/  IMAD.U32 R215, R189, 0x10000, RZ ;  /* 0x00010000bdd77824 */ /* 0x000fe200078e00ff */
[----:B------:R-:W-:Y:S01]  /*1e30*/  PRMT R246, R13, 0x7632, R246 ;  /* 0x000076320df67816 */ /* 0x000fe200000000f6 */
[----:B--2---:R-:W-:Y:S01]  /*1e40*/  IMAD.U32 R8, R22, 0x10000, RZ ;  /* 0x0001000016087824 */ /* 0x004fe200078e00ff */
[C---:B------:R-:W-:Y:S02]  /*1e50*/  PRMT R12, R232.reuse, 0x7632, R12 ;  /* 0x00007632e80c7816 */ /* 0x040fe4000000000c */
[----:B------:R-:W-:Y:S01]  /*1e60*/  SHF.L.U32 R237, R232, 0x10, RZ ;  /* 0x00000010e8ed7819 */ /* 0x000fe200000006ff */
[----:B------:R-:W-:Y:S01]  /*1e70*/  IMAD.U32 R232, R221, 0x10000, RZ ;  /* 0x00010000dde87824 */ /* 0x000fe200078e00ff */
[----:B------:R-:W-:-:S02]  /*1e80*/  PRMT R234, R220, 0x7632, R234 ;  /* 0x00007632dcea7816 */ /* 0x000fc400000000ea */
[----:B------:R-:W-:Y:S02]  /*1e90*/  SHF.L.U32 R236, R220, 0x10, RZ ;  /* 0x00000010dcec7819 */ /* 0x000fe400000006ff */
[----:B------:R-:W-:Y:S02]  /*1ea0*/  PRMT R205, R189, 0x7632, R205 ;  /* 0x00007632bdcd7816 */ /* 0x000fe400000000cd */
[----:B---3--:R-:W-:Y:S02]  /*1eb0*/  SHF.L.U32 R7, R16, 0x10, RZ ;  /* 0x0000001010077819 */ /* 0x008fe400000006ff */
[----:B------:R-:W-:Y:S02]  /*1ec0*/  PRMT R243, R18, 0x7632, R243 ;  /* 0x0000763212f37816 */ /* 0x000fe400000000f3 */
[----:B------:R-:W-:Y:S02]  /*1ed0*/  PRMT R239, R19, 0x7632, R239 ;  /* 0x0000763213ef7816 */ /* 0x000fe400000000ef */
[----:B------:R-:W-:-:S02]  /*1ee0*/  PRMT R231, R233, 0x7632, R231 ;  /* 0x00007632e9e77816 */ /* 0x000fc400000000e7 */
[----:B------:R-:W-:Y:S02]  /*1ef0*/  PRMT R13, R235, 0x7632, R13 ;  /* 0x00007632eb0d7816 */ /* 0x000fe4000000000d */
[----:B------:R-:W-:Y:S02]  /*1f00*/  PRMT R230, R221, 0x7632, R230 ;  /* 0x00007632dde67816 */ /* 0x000fe400000000e6 */
[----:B------:R-:W-:Y:S02]  /*1f10*/  PRMT R225, R222, 0x7632, R225 ;  /* 0x00007632dee17816 */ /* 0x000fe400000000e1 */
[C---:B------:R-:W-:Y:S02]  /*1f20*/  PRMT R217, R188.reuse, 0x7632, R217 ;  /* 0x00007632bcd97816 */ /* 0x040fe400000000d9 */
[----:B------:R-:W-:Y:S02]  /*1f30*/  SHF.L.U32 R220, R188, 0x10, RZ ;  /* 0x00000010bcdc7819 */ /* 0x000fe400000006ff */
[----:B------:R-:W-:Y:S01]  /*1f40*/  PRMT R189, R191, 0x7632, R189 ;  /* 0x00007632bfbd7816 */ /* 0x000fe200000000bd */
[----:B------:R-:W-:Y:S01]  /*1f50*/  STL [R1+0x10], R9 ;  /* 0x0000100901007387 */ /* 0x000fe20000100800 */
[----:B------:R-:W-:-:S02]  /*1f60*/  PRMT R242, R14, 0x7632, R242 ;  /* 0x000076320ef27816 */ /* 0x000fc400000000f2 */
[----:B------:R-:W-:Y:S02]  /*1f70*/  PRMT R238, R15, 0x7632, R238 ;  /* 0x000076320fee7816 */ /* 0x000fe400000000ee */
[----:B------:R-:W-:Y:S02]  /*1f80*/  PRMT R221, R223, 0x7632, R221 ;  /* 0x00007632dfdd7816 */ /* 0x000fe400000000dd */
[----:B------:R-:W-:Y:S02]  /*1f90*/  PRMT R201, R190, 0x7632, R201 ;  /* 0x00007632bec97816 */ /* 0x000fe400000000c9 */
[----:B------:R-:W-:Y:S02]  /*1fa0*/  PRMT R199, R10, 0x7632, R199 ;  /* 0x000076320ac77816 */ /* 0x000fe400000000c7 */
[----:B------:R-:W-:Y:S01]  /*1fb0*/  PRMT R188, R11, 0x7632, R188 ;  /* 0x000076320bbc7816 */ /* 0x000fe200000000bc */
[----:B------:R-:W-:Y:S01]  /*1fc0*/  IMAD.U32 R224, R235, 0x10000, RZ ;  /* 0x00010000ebe07824 */ /* 0x000fe200078e00ff */
[----:B------:R-:W-:Y:S01]  /*1fd0*/  SHF.L.U32 R228, R222, 0x10, RZ ;  /* 0x00000010dee47819 */ /* 0x000fe200000006ff */
[----:B------:R-:W-:Y:S01]  /*1fe0*/  STL [R1+0x4], R8 ;  /* 0x0000040801007387 */ /* 0x000fe20000100800 */
[----:B------:R-:W-:Y:S01]  /*1ff0*/  SHF.L.U32 R203, R190, 0x10, RZ ;  /* 0x00000010becb7819 */ /* 0x000fe200000006ff */
[----:B------:R-:W-:Y:S01]  /*2000*/  BSSY B0, `(.L_x_395) ;  /* 0x0000a82000007945 */ /* 0x000fe20003800000 */
[----:B------:R-:W-:Y:S01]  /*2010*/  SHF.L.U32 R244, R14, 0x10, RZ ;  /* 0x000000100ef47819 */ /* 0x000fe200000006ff */
[----:B------:R-:W-:Y:S01]  /*2020*/  IMAD.U32 R190, R11, 0x10000, RZ ;  /* 0x000100000bbe7824 */ /* 0x000fe200078e00ff */
[----:B------:R-:W-:Y:S01]  /*2030*/  SHF.L.U32 R202, R10, 0x10, RZ ;  /* 0x000000100aca7819 */ /* 0x000fe200000006ff */
[----:B------:R0:W-:Y:S01]  /*2040*/  STL [R1], R7 ;  /* 0x0000000701007387 */ /* 0x0001e20000100800 */
[----:B------:R-:W-:Y:S01]  /*2050*/  IMAD.U32 R235, R12, 0x10000, RZ ;  /* 0x000100000ceb7824 */ /* 0x000fe200078e00ff */
[----:B------:R-:W-:Y:S01]  /*2060*/  SHF.L.U32 R222, R13, 0x10, RZ ;  /* 0x000000100dde7819 */ /* 0x000fe200000006ff */
[----:B------:R-:W-:Y:S01]  /*2070*/  IMAD.U32 R241, R19, 0x10000, RZ ;  /* 0x0001000013f17824 */ /* 0x000fe200078e00ff */
[----:B------:R-:W-:Y:S01]  /*2080*/  SHF.L.U32 R245, R18, 0x10, RZ ;  /* 0x0000001012f57819 */ /* 0x000fe200000006ff */
[----:B------:R-:W-:Y:S01]  /*2090*/  IMAD.U32 R240, R15, 0x10000, RZ ;  /* 0x000100000ff07824 */ /* 0x000fe200078e00ff */
[----:B------:R-:W-:Y:S01]  /*20a0*/  MOV R14, R145 ;  /* 0x00000091000e7202 */ /* 0x000fe20000000f00 */
[----:B------:R-:W-:Y:S01]  /*20b0*/  IMAD.U32 R233, R233, 0x10000, RZ ;  /* 0x00010000e9e97824 */ /* 0x000fe200078e00ff */
[----:B------:R-:W-:Y:S01]  /*20c0*/  SHF.L.U32 R246, R246, 0x10, RZ ;  /* 0x00000010f6f67819 */ /* 0x000fe200000006ff */
        /* <DEDUP_REMOVED lines=20> */
[----:B0-----:R-:W-:Y:S01]  /*2210*/  IMAD.U32 R7, R156, 0x10000, RZ ;  /* 0x000100009c077824 */ /* 0x001fe200078e00ff */
[----:B------:R-:W-:Y:S01]  /*2220*/  SHF.L.U32 R188, R188, 0x10, RZ ;  /* 0x00000010bcbc7819 */ /* 0x000fe200000006ff */
[----:B------:R-:W-:Y:S01]  /*2230*/  IMAD.U32 R10, R159, 0x10000, RZ ;  /* 0x000100009f0a7824 */ /* 0x000fe200078e00ff */
[----:B------:R-:W-:Y:S01]  /*2240*/  SHF.L.U32 R177, R177, 0x10, RZ ;  /* 0x00000010b1b17819 */ /* 0x000fe200000006ff */
[----:B------:R-:W-:Y:S01]  /*2250*/  IMAD.U32 R13, R162, 0x10000, RZ ;  /* 0x00010000a20d7824 */ /* 0x000fe200078e00ff */
[----:B------:R-:W-:-:S02]  /*2260*/  SHF.L.U32 R8, R157, 0x10, RZ ;  /* 0x000000109d087819 */ /* 0x000fc400000006ff */
[----:B------:R-:W-:Y:S02]  /*2270*/  SHF.L.U32 R9, R158, 0x10, RZ ;  /* 0x000000109e097819 */ /* 0x000fe400000006ff */
[----:B------:R-:W-:Y:S02]  /*2280*/  SHF.L.U32 R11, R160, 0x10, RZ ;  /* 0x00000010a00b7819 */ /* 0x000fe400000006ff */
[----:B-1----:R-:W-:-:S07]  /*2290*/  SHF.L.U32 R12, R161, 0x10, RZ ;  /* 0x00000010a10c7819 */ /* 0x002fce00000006ff */
.L_x_717:
[----:B0-----:R-:W0:Y:S01]  /*22a0*/  S2R R218, SR_TID.X ;  /* 0x0000000000da7919 */ /* 0x001e220000002100 */
[----:B------:R-:W-:Y:S01]  /*22b0*/  IMAD R15, R14, UR6, RZ ;  /* 0x000000060e0f7c24 */ /* 0x000fe2000f8e02ff */
[----:B------:R-:W-:Y:S01]  /*22c0*/  ISETP.NE.U32.AND P2, PT, RZ, UR16, PT ;  /* 0x00000010ff007c0c */ /* 0x000fe2000bf45070 */
[----:B------:R-:W1:Y:S03]  /*22d0*/  LDC.64 R208, c[0x0][0x220] ;  /* 0x00008800ffd07b82 */ /* 0x000e660000000a00 */
[----:B------:R-:W-:Y:S02]  /*22e0*/  SHF.R.S32.HI R16, RZ, 0x1f, R15 ;  /* 0x0000001fff107819 */ /* 0x000fe4000001140f */
[----:B------:R-:W-:Y:S02]  /*22f0*/  ISETP.NE.AND.EX P2, PT, RZ, UR17, PT, P2 ;  /* 0x00000011ff007c0c */ /* 0x000fe4000bf45320 */
[----:B------:R-:W-:-:S02]  /*2300*/  LEA.HI R16, R16, R15, RZ, 0x3 ;  /* 0x0000000f10107211 */ /* 0x000fc400078f18ff */
[----:B0-----:R-:W-:-:S04]  /*2310*/  LOP3.LUT R218, R218, 0x1f, RZ, 0xc0, !PT ;  /* 0x0000001fdada7812 */ /* 0x001fc800078ec0ff */
[----:B------:R-:W-:-:S04]  /*2320*/  LEA.HI.SX32 R164, R16, R218, 0x1d ;  /* 0x000000da10a47211 */ /* 0x000fc800078feaff */
[----:B------:R-:W-:-:S04]  /*2330*/  @P1 LEA R16, P3, R164, UR14, 0x4 ;  /* 0x0000000ea4101c11 */ /* 0x000fc8000f8620ff */
[----:B------:R-:W-:-:S05]  /*2340*/  @P1 LEA.HI.X R17, R164, UR15, RZ, 0x4, P3 ;  /* 0x0000000fa4111c11 */ /* 0x000fca00098f24ff */
[----:B-----5:R0:W5:Y:S02]  /*2350*/  @P1 LDG.E.128 R120, desc[UR4][R16.64] ;  /* 0x0000000410781981 */ /* 0x020164000c1e1d00 */
[----:B0-----:R-:W-:-:S04]  /*2360*/  @P2 LEA R16, P3, R164, UR16, 0x4 ;  /* 0x00000010a4102c11 */ /* 0x001fc8000f8620ff */
[----:B------:R-:W-:-:S05]  /*2370*/  @P2 LEA.HI.X R17, R164, UR17, RZ, 0x4, P3 ;  /* 0x00000011a4112c11 */ /* 0x000fca00098f24ff */
[----:B------:R1:W5:Y:S02]  /*2380*/  @P2 LDG.E.128 R124, desc[UR4][R16.64] ;  /* 0x00000004107c2981 */ /* 0x000364000c1e1d00 */
[----:B-1----:R-:W-:-:S06]  /*2390*/  IMAD.WIDE.U32 R16, R164, 0x10, R208 ;  /* 0x00000010a4107825 */ /* 0x002fcc00078e00d0 */
        /* <DEDUP_REMOVED lines=11> */
.L_x_397:
[----:B-----5:R-:W-:-:S05]  /*2450*/  SHF.L.U32 R15, R124, 0x10, RZ ;  /* 0x000000107c0f7819 */ /* 0x020fca00000006ff */
[----:B------:R-:W-:Y:S01]  /*2460*/  FADD.FTZ R171, R171, R15 ;  /* 0x0000000fabab7221 */ /* 0x000fe20000010000 */
[----:B------:R-:W-:Y:S06]  /*2470*/  BRA `(.L_x_398) ;  /* 0x0000000000107947 */ /* 0x000fec0003800000 */
.L_x_396:
[----:B-----5:R-:W-:-:S04]  /*2480*/  IMAD.U32 R15, R120, 0x10000, RZ ;  /* 0x00010000780f7824 */ /* 0x020fc800078e00ff */
[----:B------:R-:W-:Y:S01]  /*2490*/  FADD.FTZ R171, R171, R15 ;  /* 0x0000000fabab7221 */ /* 0x000fe20000010000 */
[----:B------:R-:W-:-:S05]  /*24a0*/  @P2 SHF.L.U32 R15, R124, 0x10, RZ ;  /* 0x000000107c0f2819 */ /* 0x000fca00000006ff */
[----:B------:R-:W-:-:S07]  /*24b0*/  @P2 FADD.FTZ R171, R171, R15 ;  /* 0x0000000fabab2221 */ /* 0x000fce0000010000 */
.L_x_398:
[----:B------:R-:W-:-:S04]  /*24c0*/  F2FP.BF16.F32.PACK_AB R15, RZ, R171 ;  /* 0x000000abff0f723e */ /* 0x000fc800000010ff */
[----:B------:R-:W-:-:S07]  /*24d0*/  PRMT R128, R15, 0x7610, R128 ;  /* 0x000076100f807816 */ /* 0x000fce0000000080 */
.L_x_399:
[----:B------:R-:W-:Y:S01]  /*24e0*/  SHF.L.U32 R172, R16, 0x10, RZ ;  /* 0x0000001010ac7819 */ /* 0x000fe200000006ff */
[----:B------:R-:W-:Y:S06]  /*24f0*/  @P3 BRA `(.L_x_400) ;  /* 0x0000000000243947 */ /* 0x000fec0003800000 */
[----:B------:R-:W-:-:S04]  /*2500*/  ISETP.NE.U32.AND P4, PT, RZ, UR16, PT ;  /* 0x00000010ff007c0c */ /* 0x000fc8000bf85070 */
[----:B------:R-:W-:-:S13]  /*2510*/  ISETP.NE.AND.EX P4, PT, RZ, UR17, PT, P4 ;  /* 0x00000011ff007c0c */ /* 0x000fda000bf85340 */
[----:B------:R-:W-:Y:S05]  /*2520*/  @P4 BRA `(.L_x_401) ;  /* 0x0000000000084947 */ /* 0x000fea0003800000 */
[----:B------:R-:W-:Y:S05]  /*2530*/  @P0 BRA `(.L_x_402) ;  /* 0x00000000002c0947 */ /* 0x000fea0003800000 */
[----:B------:R-:W-:Y:S05]  /*2540*/  BRA `(.L_x_403) ;  /* 0x0000000000307947 */ /* 0x000fea0003800000 */
.L_x_401:
[----:B-----5:R-:W-:-:S05]  /*2550*/  PRMT R15, R124, 0x7632, R15 ;  /* 0x000076327c0f7816 */ /* 0x020fca000000000f */
[----:B------:R-:W-:-:S04]  /*2560*/  IMAD.U32 R15, R15, 0x10000, RZ ;  /* 0x000100000f0f7824 */ /* 0x000fc800078e00ff */
[----:B------:R-:W-:Y:S01]  /*2570*/  FADD.FTZ R172, R172, R15 ;  /* 0x0000000facac7221 */ /* 0x000fe20000010000 */
[----:B------:R-:W-:Y:S06]  /*2580*/  BRA `(.L_x_402) ;  /* 0x0000000000187947 */ /* 0x000fec0003800000 */
.L_x_400:
[----:B-----5:R-:W-:-:S04]  /*2590*/  PRMT R15, R120, 0x7632, R15 ;  /* 0x00007632780f7816 */ /* 0x020fc8000000000f */
[----:B------:R-:W-:-:S05]  /*25a0*/  SHF.L.U32 R15, R15, 0x10, RZ ;  /* 0x000000100f0f7819 */ /* 0x000fca00000006ff */
[--C-:B------:R-:W-:Y:S01]  /*25b0*/  FADD.FTZ R172, R172, R15.reuse ;  /* 0x0000000facac7221 */ /* 0x100fe20000010000 */
[----:B------:R-:W-:-:S04]  /*25c0*/  @P2 PRMT R15, R124, 0x7632, R15 ;  /* 0x000076327c0f2816 */ /* 0x000fc8000000000f */
[----:B------:R-:W-:-:S05]  /*25d0*/  @P2 SHF.L.U32 R15, R15, 0x10, RZ ;  /* 0x000000100f0f2819 */ /* 0x000fca00000006ff */
[----:B------:R-:W-:-:S07]  /*25e0*/  @P2 FADD.FTZ R172, R172, R15 ;  /* 0x0000000facac2221 */ /* 0x000fce0000010000 */
.L_x_402:
[----:B------:R-:W-:-:S04]  /*25f0*/  F2FP.BF16.F32.PACK_AB R15, RZ, R172 ;  /* 0x000000acff0f723e */ /* 0x000fc800000010ff */
[----:B------:R-:W-:-:S07]  /*2600*/  PRMT R128, R128, 0x5410, R15 ;  /* 0x0000541080807816 */ /* 0x000fce000000000f */
.L_x_403:
        /* <DEDUP_REMOVED lines=8> */
.L_x_405:
[----:B-----5:R-:W-:-:S05]  /*2690*/  SHF.L.U32 R15, R125, 0x10, RZ ;  /* 0x000000107d0f7819 */ /* 0x020fca00000006ff */
[----:B------:R-:W-:Y:S01]  /*26a0*/  FADD.FTZ R167, R167, R15 ;  /* 0x0000000fa7a77221 */ /* 0x000fe20000010000 */
[----:B------:R-:W-:Y:S06]  /*26b0*/  BRA `(.L_x_406) ;  /* 0x0000000000107947 */ /* 0x000fec0003800000 */
.L_x_404:
[----:B-----5:R-:W-:-:S05]  /*26c0*/  SHF.L.U32 R15, R121, 0x10, RZ ;  /* 0x00000010790f7819 */ /* 0x020fca00000006ff */
[----:B------:R-:W-:Y:S01]  /*26d0*/  FADD.FTZ R167, R167, R15 ;  /* 0x0000000fa7a77221 */ /* 0x000fe20000010000 */
[----:B------:R-:W-:-:S04]  /*26e0*/  @P2 IMAD.U32 R15, R125, 0x10000, RZ ;  /* 0x000100007d0f2824 */ /* 0x000fc800078e00ff */
[----:B------:R-:W-:-:S07]  /*26f0*/  @P2 FADD.FTZ R167, R167, R15 ;  /* 0x0000000fa7a72221 */ /* 0x000fce0000010000 */
.L_x_406:
[----:B------:R-:W-:-:S04]  /*2700*/  F2FP.BF16.F32.PACK_AB R15, RZ, R167 ;  /* 0x000000a7ff0f723e */ /* 0x000fc800000010ff */
[----:B------:R-:W-:-:S07]  /*2710*/  PRMT R129, R15, 0x7610, R129 ;  /* 0x000076100f817816 */ /* 0x000fce0000000081 */
.L_x_407:
[----:B------:R-:W-:Y:S01]  /*2720*/  SHF.L.U32 R168, R17, 0x10, RZ ;  /* 0x0000001011a87819 */ /* 0x000fe200000006ff */
[----:B------:R-:W-:Y:S06]  /*2730*/  @P3 BRA `(.L_x_408) ;  /* 0x0000000000243947 */ /* 0x000fec0003800000 */
[----:B------:R-:W-:-:S04]  /*2740*/  ISETP.NE.U32.AND P4, PT, RZ, UR16, PT ;  /* 0x00000010ff007c0c */ /* 0x000fc8000bf85070 */
[----:B------:R-:W-:-:S13]  /*2750*/  ISETP.NE.AND.EX P4, PT, RZ, UR17, PT, P4 ;  /* 0x00000011ff007c0c */ /* 0x000fda000bf85340 */
[----:B------:R-:W-:Y:S05]  /*2760*/  @P4 BRA `(.L_x_409) ;  /* 0x0000000000084947 */ /* 0x000fea0003800000 */
[----:B------:R-:W-:Y:S05]  /*2770*/  @P0 BRA `(.L_x_410) ;  /* 0x00000000002c0947 */ /* 0x000fea0003800000 */
[----:B------:R-:W-:Y:S05]  /*2780*/  BRA `(.L_x_411) ;  /* 0x0000000000307947 */ /* 0x000fea0003800000 */
.L_x_409:
[----:B-----5:R-:W-:-:S04]  /*2790*/  PRMT R15, R125, 0x7632, R15 ;  /* 0x000076327d0f7816 */ /* 0x020fc8000000000f */
[----:B------:R-:W-:-:S05]  /*27a0*/  SHF.L.U32 R15, R15, 0x10, RZ ;  /* 0x000000100f0f7819 */ /* 0x000fca00000006ff */
[----:B------:R-:W-:Y:S01]  /*27b0*/  FADD.FTZ R168, R168, R15 ;  /* 0x0000000fa8a87221 */ /* 0x000fe20000010000 */
[----:B------:R-:W-:Y:S06]  /*27c0*/  BRA `(.L_x_410) ;  /* 0x0000000000187947 */ /* 0x000fec0003800000 */
.L_x_408:
[----:B-----5:R-:W-:-:S05]  /*27d0*/  PRMT R15, R121, 0x7632, R15 ;  /* 0x00007632790f7816 */ /* 0x020fca000000000f */
[----:B------:R-:W-:-:S04]  /*27e0*/  IMAD.U32 R15, R15, 0x10000, RZ ;  /* 0x000100000f0f7824 */ /* 0x000fc800078e00ff */
[--C-:B------:R-:W-:Y:S01]  /*27f0*/  FADD.FTZ R168, R168, R15.reuse ;  /* 0x0000000fa8a87221 */ /* 0x100fe20000010000 */
[----:B------:R-:W-:-:S04]  /*2800*/  @P2 PRMT R15, R125, 0x7632, R15 ;  /* 0x000076327d0f2816 */ /* 0x000fc8000000000f */
[----:B------:R-:W-:-:S05]  /*2810*/  @P2 SHF.L.U32 R15, R15, 0x10, RZ ;  /* 0x000000100f0f2819 */ /* 0x000fca00000006ff */
[----:B------:R-:W-:-:S07]  /*2820*/  @P2 FADD.FTZ R168, R168, R15 ;  /* 0x0000000fa8a82221 */ /* 0x000fce0000010000 */
.L_x_410:
[----:B------:R-:W-:-:S04]  /*2830*/  F2FP.BF16.F32.PACK_AB R15, RZ, R168 ;  /* 0x000000a8ff0f723e */ /* 0x000fc800000010ff */
[----:B------:R-:W-:-:S07]  /*2840*/  PRMT R129, R129, 0x5410, R15 ;  /* 0x0000541081817816 */ /* 0x000fce000000000f */
.L_x_411:
        /* <DEDUP_REMOVED lines=8> */
.L_x_413:
[----:B-----5:R-:W-:-:S04]  /*28d0*/  IMAD.U32 R15, R126, 0x10000, RZ ;  /* 0x000100007e0f7824 */ /* 0x020fc800078e00ff */
[----:B------:R-:W-:Y:S01]  /*28e0*/  FADD.FTZ R169, R169, R15 ;  /* 0x0000000fa9a97221 */ /* 0x000fe20000010000 */
[----:B------:R-:W-:Y:S06]  /*28f0*/  BRA `(.L_x_414) ;  /* 0x0000000000107947 */ /* 0x000fec0003800000 */
.L_x_412:
[----:B-----5:R-:W-:-:S05]  /*2900*/  SHF.L.U32 R15, R122, 0x10, RZ ;  /* 0x000000107a0f7819 */ /* 0x020fca00000006ff */
[----:B------:R-:W-:Y:S01]  /*2910*/  FADD.FTZ R169, R169, R15 ;  /* 0x0000000fa9a97221 */ /* 0x000fe20000010000 */
[----:B------:R-:W-:-:S05]  /*2920*/  @P2 SHF.L.U32 R15, R126, 0x10, RZ ;  /* 0x000000107e0f2819 */ /* 0x000fca00000006ff */
[----:B------:R-:W-:-:S07]  /*2930*/  @P2 FADD.FTZ R169, R169, R15 ;  /* 0x0000000fa9a92221 */ /* 0x000fce0000010000 */
.L_x_414:
[----:B------:R-:W-:-:S04]  /*2940*/  F2FP.BF16.F32.PACK_AB R15, RZ, R169 ;  /* 0x000000a9ff0f723e */ /* 0x000fc800000010ff */
[----:B------:R-:W-:-:S07]  /*2950*/  PRMT R130, R15, 0x7610, R130 ;  /* 0x000076100f827816 */ /* 0x000fce0000000082 */
.L_x_415:
[----:B------:R-:W-:Y:S01]  /*2960*/  IMAD.U32 R170, R18, 0x10000, RZ ;  /* 0x0001000012aa7824 */ /* 0x000fe200078e00ff */
[----:B------:R-:W-:Y:S06]  /*2970*/  @P3 BRA `(.L_x_416) ;  /* 0x0000000000243947 */ /* 0x000fec0003800000 */
[----:B------:R-:W-:-:S04]  /*2980*/  ISETP.NE.U32.AND P4, PT, RZ, UR16, PT ;  /* 0x00000010ff007c0c */ /* 0x000fc8000bf85070 */
[----:B------:R-:W-:-:S13]  /*2990*/  ISETP.NE.AND.EX P4, PT, RZ, UR17, PT, P4 ;  /* 0x00000011ff007c0c */ /* 0x000fda000bf85340 */
[----:B------:R-:W-:Y:S05]  /*29a0*/  @P4 BRA `(.L_x_417) ;  /* 0x0000000000084947 */ /* 0x000fea0003800000 */
[----:B------:R-:W-:Y:S05]  /*29b0*/  @P0 BRA `(.L_x_418) ;  /* 0x00000000002c0947 */ /* 0x000fea0003800000 */
[----:B------:R-:W-:Y:S05]  /*29c0*/  BRA `(.L_x_419) ;  /* 0x0000000000307947 */ /* 0x000fea0003800000 */
.L_x_417:
[----:B-----5:R-:W-:-:S04]  /*29d0*/  PRMT R15, R126, 0x7632, R15 ;  /* 0x000076327e0f7816 */ /* 0x020fc8000000000f */
[----:B------:R-:W-:-:S05]  /*29e0*/  SHF.L.U32 R15, R15, 0x10, RZ ;  /* 0x000000100f0f7819 */ /* 0x000fca00000006ff */
[----:B------:R-:W-:Y:S01]  /*29f0*/  FADD.FTZ R170, R170, R15 ;  /* 0x0000000faaaa7221 */ /* 0x000fe20000010000 */
[----:B------:R-:W-:Y:S06]  /*2a00*/  BRA `(.L_x_418) ;  /* 0x0000000000187947 */ /* 0x000fec0003800000 */
.L_x_416:
[----:B-----5:R-:W-:-:S04]  /*2a10*/  PRMT R15, R122, 0x7632, R15 ;  /* 0x000076327a0f7816 */ /* 0x020fc8000000000f */
[----:B------:R-:W-:-:S05]  /*2a20*/  SHF.L.U32 R15, R15, 0x10, RZ ;  /* 0x000000100f0f7819 */ /* 0x000fca00000006ff */
[--C-:B------:R-:W-:Y:S01]  /*2a30*/  FADD.FTZ R170, R170, R15.reuse ;  /* 0x0000000faaaa7221 */ /* 0x100fe20000010000 */
[----:B------:R-:W-:-:S05]  /*2a40*/  @P2 PRMT R15, R126, 0x7632, R15 ;  /* 0x000076327e0f2816 */ /* 0x000fca000000000f */
[----:B------:R-:W-:-:S04]  /*2a50*/  @P2 IMAD.U32 R15, R15, 0x10000, RZ ;  /* 0x000100000f0f2824 */ /* 0x000fc800078e00ff */
[----:B------:R-:W-:-:S07]  /*2a60*/  @P2 FADD.FTZ R170, R170, R15 ;  /* 0x0000000faaaa2221 */ /* 0x000fce0000010000 */
.L_x_418:
[----:B------:R-:W-:-:S04]  /*2a70*/  F2FP.BF16.F32.PACK_AB R15, RZ, R170 ;  /* 0x000000aaff0f723e */ /* 0x000fc800000010ff */
[----:B------:R-:W-:-:S07]  /*2a80*/  PRMT R130, R130, 0x5410, R15 ;  /* 0x0000541082827816 */ /* 0x000fce000000000f */
.L_x_419:
        /* <DEDUP_REMOVED lines=8> */
.L_x_421:
[----:B-----5:R-:W-:-:S05]  /*2b10*/  SHF.L.U32 R15, R127, 0x10, RZ ;  /* 0x000000107f0f7819 */ /* 0x020fca00000006ff */
[----:B------:R-:W-:Y:S01]  /*2b20*/  FADD.FTZ R165, R165, R15 ;  /* 0x0000000fa5a57221 */ /* 0x000fe20000010000 */
[----:B------:R-:W-:Y:S06]  /*2b30*/  BRA `(.L_x_422) ;  /* 0x0000000000107947 */ /* 0x000fec0003800000 */
.L_x_420:
[----:B-----5:R-:W-:-:S04]  /*2b40*/  IMAD.U32 R15, R123, 0x10000, RZ ;  /* 0x000100007b0f7824 */ /* 0x020fc800078e00ff */
[----:B------:R-:W-:Y:S01]  /*2b50*/  FADD.FTZ R165, R165, R15 ;  /* 0x0000000fa5a57221 */ /* 0x000fe20000010000 */
[----:B------:R-:W-:-:S05]  /*2b60*/  @P2 SHF.L.U32 R15, R127, 0x10, RZ ;  /* 0x000000107f0f2819 */ /* 0x000fca00000006ff */
[----:B------:R-:W-:-:S07]  /*2b70*/  @P2 FADD.FTZ R165, R165, R15 ;  /* 0x0000000fa5a52221 */ /* 0x000fce0000010000 */
.L_x_422:
[----:B------:R-:W-:-:S04]  /*2b80*/  F2FP.BF16.F32.PACK_AB R15, RZ, R165 ;  /* 0x000000a5ff0f723e */ /* 0x000fc800000010ff */
[----:B------:R-:W-:-:S07]  /*2b90*/  PRMT R131, R15, 0x7610, R131 ;  /* 0x000076100f837816 */ /* 0x000fce0000000083 */
.L_x_423:
[----:B------:R-:W-:Y:S01]  /*2ba0*/  SHF.L.U32 R166, R19, 0x10, RZ ;  /* 0x0000001013a67819 */ /* 0x000fe200000006ff */
[----:B------:R-:W-:Y:S06]  /*2bb0*/  @P3 BRA `(.L_x_424) ;  /* 0x0000000000243947 */ /* 0x000fec0003800000 */
[----:B------:R-:W-:-:S04]  /*2bc0*/  ISETP.NE.U32.AND P4, PT, RZ, UR16, PT ;  /* 0x00000010ff007c0c */ /* 0x000fc8000bf85070 */
[----:B------:R-:W-:-:S13]  /*2bd0*/  ISETP.NE.AND.EX P4, PT, RZ, UR17, PT, P4 ;  /* 0x00000011ff007c0c */ /* 0x000fda000bf85340 */
[----:B------:R-:W-:Y:S05]  /*2be0*/  @P4 BRA `(.L_x_425) ;  /* 0x0000000000084947 */ /* 0x000fea0003800000 */
[----:B------:R-:W-:Y:S05]  /*2bf0*/  @P0 BRA `(.L_x_426) ;  /* 0x00000000002c0947 */ /* 0x000fea0003800000 */
[----:B------:R-:W-:Y:S05]  /*2c00*/  BRA `(.L_x_427) ;  /* 0x0000000000307947 */ /* 0x000fea0003800000 */
.L_x_425:
[----:B-----5:R-:W-:-:S05]  /*2c10*/  PRMT R15, R127, 0x7632, R15 ;  /* 0x000076327f0f7816 */ /* 0x020fca000000000f */
[----:B------:R-:W-:-:S04]  /*2c20*/  IMAD.U32 R15, R15, 0x10000, RZ ;  /* 0x000100000f0f7824 */ /* 0x000fc800078e00ff */
[----:B------:R-:W-:Y:S01]  /*2c30*/  FADD.FTZ R166, R166, R15 ;  /* 0x0000000fa6a67221 */ /* 0x000fe20000010000 */
[----:B------:R-:W-:Y:S06]  /*2c40*/  BRA `(.L_x_426) ;  /* 0x0000000000187947 */ /* 0x000fec0003800000 */
.L_x_424:
[----:B-----5:R-:W-:-:S04]  /*2c50*/  PRMT R15, R123, 0x7632, R15 ;  /* 0x000076327b0f7816 */ /* 0x020fc8000000000f */
[----:B------:R-:W-:-:S05]  /*2c60*/  SHF.L.U32 R15, R15, 0x10, RZ ;  /* 0x000000100f0f7819 */ /* 0x000fca00000006ff */
[--C-:B------:R-:W-:Y:S01]  /*2c70*/  FADD.FTZ R166, R166, R15.reuse ;  /* 0x0000000fa6a67221 */ /* 0x100fe20000010000 */
[----:B------:R-:W-:-:S04]  /*2c80*/  @P2 PRMT R15, R127, 0x7632, R15 ;  /* 0x000076327f0f2816 */ /* 0x000fc8000000000f */
[----:B------:R-:W-:-:S05]  /*2c90*/  @P2 SHF.L.U32 R15, R15, 0x10, RZ ;  /* 0x000000100f0f2819 */ /* 0x000fca00000006ff */
[----:B------:R-:W-:-:S07]  /*2ca0*/  @P2 FADD.FTZ R166, R166, R15 ;  /* 0x0000000fa6a62221 */ /* 0x000fce0000010000 */
.L_x_426:
[----:B------:R-:W-:-:S04]  /*2cb0*/  F2FP.BF16.F32.PACK_AB R15, RZ, R166 ;  /* 0x000000a6ff0f723e */ /* 0x000fc800000010ff */
[----:B------:R-:W-:-:S07]  /*2cc0*/  PRMT R131, R131, 0x5410, R15 ;  /* 0x0000541083837816 */ /* 0x000fce000000000f */
.L_x_427:
[----:B------:R-:W0:Y:S08]  /*2cd0*/  @P0 LDC.64 R16, c[0x0][0x238] ;  /* 0x00008e00ff100b82 */ /* 0x000e300000000a00 */
[----:B------:R-:W1:Y:S08]  /*2ce0*/  @P2 LDC.64 R20, c[0x0][0x230] ;  /* 0x00008c00ff142b82 */ /* 0x000e700000000a00 */
[----:B------:R-:W2:Y:S01]  /*2cf0*/  @P1 LDC.64 R18, c[0x0][0x228] ;  /* 0x00008a00ff121b82 */ /* 0x000ea20000000a00 */
[----:B0-----:R-:W-:-:S04]  /*2d00*/  @P0 LEA R16, P4, R164, R16, 0x4 ;  /* 0x00000010a4100211 */ /* 0x001fc800078820ff */
[----:B------:R-:W-:-:S05]  /*2d10*/  @P0 LEA.HI.X R17, R164, R17, RZ, 0x4, P4 ;  /* 0x00000011a4110211 */ /* 0x000fca00020f24ff */
[----:B------:R0:W-:Y:S02]  /*2d20*/  @P0 STG.E.128 desc[UR4][R16.64], R128 ;  /* 0x0000008010000986 */ /* 0x0001e4000c101d04 */
[----:B0-----:R-:W-:-:S04]  /*2d30*/  VIADD R16, R164, 0x20 ;  /* 0x00000020a4107836 */ /* 0x001fc80000000000 */
[----:B-1----:R-:W-:-:S04]  /*2d40*/  @P2 IMAD.WIDE.U32 R20, R16, 0x10, R20 ;  /* 0x0000001010142825 */ /* 0x002fc800078e0014 */
[C---:B--2---:R-:W-:Y:S01]  /*2d50*/  @P1 IMAD.WIDE.U32 R18, R16.reuse, 0x10, R18 ;  /* 0x0000001010121825 */ /* 0x044fe200078e0012 */
[----:B-----5:R0:W5:Y:S04]  /*2d60*/  @P2 LDG.E.128 R124, desc[UR4][R20.64] ;  /* 0x00000004147c2981 */ /* 0x020168000c1e1d00 */
[----:B------:R1:W5:Y:S01]  /*2d70*/  @P1 LDG.E.128 R120, desc[UR4][R18.64] ;  /* 0x0000000412781981 */ /* 0x000362000c1e1d00 */
[----:B0-----:R-:W-:-:S06]  /*2d80*/  IMAD.WIDE.U32 R20, R16, 0x10, R208 ;  /* 0x0000001010147825 */ /* 0x001fcc00078e00d0 */
[----:B------:R-:W2:Y:S02]  /*2d90*/  LDG.E.128 R20, desc[UR4][R20.64] ;  /* 0x0000000414147981 */ /* 0x000ea4000c1e1d00 */
[C---:B--2---:R-:W-:Y:S02]  /*2da0*/  SHF.L.U32 R153, R20.reuse, 0x10, RZ ;  /* 0x0000001014997819 */ /* 0x044fe400000006ff */
[----:B------:R-:W-:Y:S01]  /*2db0*/  PRMT R20, R20, 0x7632, R20 ;  /* 0x0000763214147816 */ /* 0x000fe20000000014 */
[----:B-1----:R-:W-:Y:S06]  /*2dc0*/  @P3 BRA `(.L_x_428) ;  /* 0x0000000000203947 */ /* 0x002fec0003800000 */
[----:B------:R-:W-:-:S04]  /*2dd0*/  ISETP.NE.U32.AND P4, PT, RZ, UR16, PT ;  /* 0x00000010ff007c0c */ /* 0x000fc8000bf85070 */
[----:B------:R-:W-:-:S13]  /*2de0*/  ISETP.NE.AND.EX P4, PT, RZ, UR17, PT, P4 ;  /* 0x00000011ff007c0c */ /* 0x000fda000bf85340 */
[----:B------:R-:W-:Y:S05]  /*2df0*/  @P4 BRA `(.L_x_429) ;  /* 0x0000000000084947 */ /* 0x000fea0003800000 */
[----:B------:R-:W-:Y:S05]  /*2e00*/  @P0 BRA `(.L_x_430) ;  /* 0x0000000000200947 */ /* 0x000fea0003800000 */
[----:B------:R-:W-:Y:S05]  /*2e10*/  BRA `(.L_x_431) ;  /* 0x0000000000247947 */ /* 0x000fea0003800000 */
.L_x_429:
[----:B-----5:R-:W-:-:S05]  /*2e20*/  SHF.L.U32 R15, R124, 0x10, RZ ;  /* 0x000000107c0f7819 */ /* 0x020fca00000006ff */
[----:B------:R-:W-:Y:S01]  /*2e30*/  FADD.FTZ R153, R15, R153 ;  /* 0x000000990f997221 */ /* 0x000fe20000010000 */
[----:B------:R-:W-:Y:S06]  /*2e40*/  BRA `(.L_x_430) ;  /* 0x0000000000107947 */ /* 0x000fec0003800000 */
.L_x_428:
[----:B-----5:R-:W-:-:S04]  /*2e50*/  IMAD.U32 R15, R120, 0x10000, RZ ;  /* 0x00010000780f7824 */ /* 0x020fc800078e00ff */
[----:B------:R-:W-:Y:S01]  /*2e60*/  FADD.FTZ R153, R15, R153 ;  /* 0x000000990f997221 */ /* 0x000fe20000010000 */
[----:B------:R-:W-:-:S05]  /*2e70*/  @P2 SHF.L.U32 R15, R124, 0x10, RZ ;  /* 0x000000107c0f2819 */ /* 0x000fca00000006ff */
[----:B------:R-:W-:-:S07]  /*2e80*/  @P2 FADD.FTZ R153, R15, R153 ;  /* 0x000000990f992221 */ /* 0x000fce0000010000 */
.L_x_430:
[----:B------:R-:W-:-:S04]  /*2e90*/  F2FP.BF16.F32.PACK_AB R15, RZ, R153 ;  /* 0x00000099ff0f723e */ /* 0x000fc800000010ff */
[----:B------:R-:W-:-:S07]  /*2ea0*/  PRMT R128, R15, 0x7610, R128 ;  /* 0x000076100f807816 */ /* 0x000fce0000000080 */
.L_x_431:
[----:B------:R-:W-:Y:S01]  /*2eb0*/  SHF.L.U32 R154, R20, 0x10, RZ ;  /* 0x00000010149a7819 */ /* 0x000fe200000006ff */
[----:B------:R-:W-:Y:S06]  /*2ec0*/  @P3 BRA `(.L_x_432) ;  /* 0x0000000000243947 */ /* 0x000fec0003800000 */
[----:B------:R-:W-:-:S04]  /*2ed0*/  ISETP.NE.U32.AND P4, PT, RZ, UR16, PT ;  /* 0x00000010ff007c0c */ /* 0x000fc8000bf85070 */
[----:B------:R-:W-:-:S13]  /*2ee0*/  ISETP.NE.AND.EX P4, PT, RZ, UR17, PT, P4 ;  /* 0x00000011ff007c0c */ /* 0x000fda000bf85340 */
[----:B------:R-:W-:Y:S05]  /*2ef0*/  @P4 BRA `(.L_x_433) ;  /* 0x0000000000084947 */ /* 0x000fea0003800000 */
[----:B------:R-:W-:Y:S05]  /*2f00*/  @P0 BRA `(.L_x_434) ;  /* 0x00000000002c0947 */ /* 0x000fea0003800000 */
[----:B------:R-:W-:Y:S05]  /*2f10*/  BRA `(.L_x_435) ;  /* 0x0000000000307947 */ /* 0x000fea0003800000 */
.L_x_433:
[----:B-----5:R-:W-:-:S05]  /*2f20*/  PRMT R15, R124, 0x7632, R15 ;  /* 0x000076327c0f7816 */ /* 0x020fca000000000f */
[----:B------:R-:W-:-:S04]  /*2f30*/  IMAD.U32 R15, R15, 0x10000, RZ ;  /* 0x000100000f0f7824 */ /* 0x000fc800078e00ff */
[----:B------:R-:W-:Y:S01]  /*2f40*/  FADD.FTZ R154, R154, R15 ;  /* 0x0000000f9a9a7221 */ /* 0x000fe20000010000 */
[----:B------:R-:W-:Y:S06]  /*2f50*/  BRA `(.L_x_434) ;  /* 0x0000000000187947 */ /* 0x000fec0003800000 */
.L_x_432:
[----:B-----5:R-:W-:-:S04]  /*2f60*/  PRMT R15, R120, 0x7632, R15 ;  /* 0x00007632780f7816 */ /* 0x020fc8000000000f */
[----:B------:R-:W-:-:S05]  /*2f70*/  SHF.L.U32 R15, R15, 0x10, RZ ;  /* 0x000000100f0f7819 */ /* 0x000fca00000006ff */
[--C-:B------:R-:W-:Y:S01]  /*2f80*/  FADD.FTZ R154, R154, R15.reuse ;  /* 0x0000000f9a9a7221 */ /* 0x100fe20000010000 */
[----:B------:R-:W-:-:S04]  /*2f90*/  @P2 PRMT R15, R124, 0x7632, R15 ;  /* 0x000076327c0f2816 */ /* 0x000fc8000000000f */
[----:B------:R-:W-:-:S05]  /*2fa0*/  @P2 SHF.L.U32 R15, R15, 0x10, RZ ;  /* 0x000000100f0f2819 */ /* 0x000fca00000006ff */
[----:B------:R-:W-:-:S07]  /*2fb0*/  @P2 FADD.FTZ R154, R154, R15 ;  /* 0x0000000f9a9a2221 */ /* 0x000fce0000010000 */
.L_x_434:
[----:B------:R-:W-:-:S04]  /*2fc0*/  F2FP.BF16.F32.PACK_AB R15, RZ, R154 ;  /* 0x0000009aff0f723e */ /* 0x000fc800000010ff */
[----:B------:R-:W-:-:S07]  /*2fd0*/  PRMT R128, R128, 0x5410, R15 ;  /* 0x0000541080807816 */ /* 0x000fce000000000f */
.L_x_435:
        /* <DEDUP_REMOVED lines=8> */
.L_x_437:
[----:B-----5:R-:W-:-:S05]  /*3060*/  SHF.L.U32 R15, R125, 0x10, RZ ;  /* 0x000000107d0f7819 */ /* 0x020fca00000006ff */
[----:B------:R-:W-:Y:S01]  /*3070*/  FADD.FTZ R147, R15, R147 ;  /* 0x000000930f937221 */ /* 0x000fe20000010000 */
[----:B------:R-:W-:Y:S06]  /*3080*/  BRA `(.L_x_438) ;  /* 0x0000000000107947 */ /* 0x000fec0003800000 */
.L_x_436:
[----:B-----5:R-:W-:-:S05]  /*3090*/  SHF.L.U32 R15, R121, 0x10, RZ ;  /* 0x00000010790f7819 */ /* 0x020fca00000006ff */
[----:B------:R-:W-:Y:S01]  /*30a0*/  FADD.FTZ R147, R15, R147 ;  /* 0x000000930f937221 */ /* 0x000fe20000010000 */
[----:B------:R-:W-:-:S04]  /*30b0*/  @P2 IMAD.U32 R15, R125, 0x10000, RZ ;  /* 0x000100007d0f2824 */ /* 0x000fc800078e00ff */
[----:B------:R-:W-:-:S07]  /*30c0*/  @P2 FADD.FTZ R147, R15, R147 ;  /* 0x000000930f932221 */ /* 0x000fce0000010000 */
.L_x_438:
[----:B------:R-:W-:-:S04]  /*30d0*/  F2FP.BF16.F32.PACK_AB R15, RZ, R147 ;  /* 0x00000093ff0f723e */ /* 0x000fc800000010ff */
[----:B------:R-:W-:-:S07]  /*30e0*/  PRMT R129, R15, 0x7610, R129 ;  /* 0x000076100f817816 */ /* 0x000fce0000000081 */
.L_x_439:
[----:B------:R-:W-:Y:S01]  /*30f0*/  SHF.L.U32 R148, R21, 0x10, RZ ;  /* 0x0000001015947819 */ /* 0x000fe200000006ff */
[----:B------:R-:W-:Y:S06]  /*3100*/  @P3 BRA `(.L_x_440) ;  /* 0x0000000000243947 */ /* 0x000fec0003800000 */
[----:B------:R-:W-:-:S04]  /*3110*/  ISETP.NE.U32.AND P4, PT, RZ, UR16, PT ;  /* 0x00000010ff007c0c */ /* 0x000fc8000bf85070 */
[----:B------:R-:W-:-:S13]  /*3120*/  ISETP.NE.AND.EX P4, PT, RZ, UR17, PT, P4 ;  /* 0x00000011ff007c0c */ /* 0x000fda000bf85340 */
[----:B------:R-:W-:Y:S05]  /*3130*/  @P4 BRA `(.L_x_441) ;  /* 0x0000000000084947 */ /* 0x000fea0003800000 */
[----:B------:R-:W-:Y:S05]  /*3140*/  @P0 BRA `(.L_x_442) ;  /* 0x00000000002c0947 */ /* 0x000fea0003800000 */
[----:B------:R-:W-:Y:S05]  /*3150*/  BRA `(.L_x_443) ;  /* 0x0000000000307947 */ /* 0x000fea0003800000 */
.L_x_441:
[----:B-----5:R-:W-:-:S04]  /*3160*/  PRMT R15, R125, 0x7632, R15 ;  /* 0x000076327d0f7816 */ /* 0x020fc8000000000f */
[----:B------:R-:W-:-:S05]  /*3170*/  SHF.L.U32 R15, R15, 0x10, RZ ;  /* 0x000000100f0f7819 */ /* 0x000fca00000006ff */
[----:B------:R-:W-:Y:S01]  /*3180*/  FADD.FTZ R148, R148, R15 ;  /* 0x0000000f94947221 */ /* 0x000fe20000010000 */
[----:B------:R-:W-:Y:S06]  /*3190*/  BRA `(.L_x_442) ;  /* 0x0000000000187947 */ /* 0x000fec0003800000 */
.L_x_440:
[----:B-----5:R-:W-:-:S05]  /*31a0*/  PRMT R15, R121, 0x7632, R15 ;  /* 0x00007632790f7816 */ /* 0x020fca000000000f */
[----:B------:R-:W-:-:S04]  /*31b0*/  IMAD.U32 R15, R15, 0x10000, RZ ;  /* 0x000100000f0f7824 */ /* 0x000fc800078e00ff */
[--C-:B------:R-:W-:Y:S01]  /*31c0*/  FADD.FTZ R148, R148, R15.reuse ;  /* 0x0000000f94947221 */ /* 0x100fe20000010000 */
[----:B------:R-:W-:-:S04]  /*31d0*/  @P2 PRMT R15, R125, 0x7632, R15 ;  /* 0x000076327d0f2816 */ /* 0x000fc8000000000f */
[----:B------:R-:W-:-:S05]  /*31e0*/  @P2 SHF.L.U32 R15, R15, 0x10, RZ ;  /* 0x000000100f0f2819 */ /* 0x000fca00000006ff */
[----:B------:R-:W-:-:S07]  /*31f0*/  @P2 FADD.FTZ R148, R148, R15 ;  /* 0x0000000f94942221 */ /* 0x000fce0000010000 */
.L_x_442:
[----:B------:R-:W-:-:S04]  /*3200*/  F2FP.BF16.F32.PACK_AB R15, RZ, R148 ;  /* 0x00000094ff0f723e */ /* 0x000fc800000010ff */
[----:B------:R-:W-:-:S07]  /*3210*/  PRMT R129, R129, 0x5410, R15 ;  /* 0x0000541081817816 */ /* 0x000fce000000000f */
.L_x_443:
        /* <DEDUP_REMOVED lines=8> */
.L_x_445:
[----:B-----5:R-:W-:-:S04]  /*32a0*/  IMAD.U32 R15, R126, 0x10000, RZ ;  /* 0x000100007e0f7824 */ /* 0x020fc800078e00ff */
[----:B------:R-:W-:Y:S01]  /*32b0*/  FADD.FTZ R149, R15, R149 ;  /* 0x000000950f957221 */ /* 0x000fe20000010000 */
[----:B------:R-:W-:Y:S06]  /*32c0*/  BRA `(.L_x_446) ;  /* 0x0000000000107947 */ /* 0x000fec0003800000 */
.L_x_444:
[----:B-----5:R-:W-:-:S05]  /*32d0*/  SHF.L.U32 R15, R122, 0x10, RZ ;  /* 0x000000107a0f7819 */ /* 0x020fca00000006ff */
[----:B------:R-:W-:Y:S01]  /*32e0*/  FADD.FTZ R149, R15, R149 ;  /* 0x000000950f957221 */ /* 0x000fe20000010000 */
[----:B------:R-:W-:-:S05]  /*32f0*/  @P2 SHF.L.U32 R15, R126, 0x10, RZ ;  /* 0x000000107e0f2819 */ /* 0x000fca00000006ff */
[----:B------:R-:W-:-:S07]  /*3300*/  @P2 FADD.FTZ R149, R15, R149 ;  /* 0x000000950f952221 */ /* 0x000fce0000010000 */
.L_x_446:
[----:B------:R-:W-:-:S04]  /*3310*/  F2FP.BF16.F32.PACK_AB R15, RZ, R149 ;  /* 0x00000095ff0f723e */ /* 0x000fc800000010ff */
[----:B------:R-:W-:-:S07]  /*3320*/  PRMT R130, R15, 0x7610, R130 ;  /* 0x000076100f827816 */ /* 0x000fce0000000082 */
.L_x_447:
[----:B------:R-:W-:Y:S01]  /*3330*/  IMAD.U32 R150, R22, 0x10000, RZ ;  /* 0x0001000016967824 */ /* 0x000fe200078e00ff */
[----:B------:R-:W-:Y:S06]  /*3340*/  @P3 BRA `(.L_x_448) ;  /* 0x0000000000243947 */ /* 0x000fec0003800000 */
[----:B------:R-:W-:-:S04]  /*3350*/  ISETP.NE.U32.AND P4, PT, RZ, UR16, PT ;  /* 0x00000010ff007c0c */ /* 0x000fc8000bf85070 */
[----:B------:R-:W-:-:S13]  /*3360*/  ISETP.NE.AND.EX P4, PT, RZ, UR17, PT, P4 ;  /* 0x00000011ff007c0c */ /* 0x000fda000bf85340 */
[----:B------:R-:W-:Y:S05]  /*3370*/  @P4 BRA `(.L_x_449) ;  /* 0x0000000000084947 */ /* 0x000fea0003800000 */
[----:B------:R-:W-:Y:S05]  /*3380*/  @P0 BRA `(.L_x_450) ;  /* 0x00000000002c0947 */ /* 0x000fea0003800000 */
[----:B------:R-:W-:Y:S05]  /*3390*/  BRA `(.L_x_451) ;  /* 0x0000000000307947 */ /* 0x000fea0003800000 */
.L_x_449:
[----:B-----5:R-:W-:-:S04]  /*33a0*/  PRMT R15, R126, 0x7632, R15 ;  /* 0x000076327e0f7816 */ /* 0x020fc8000000000f */
[----:B------:R-:W-:-:S05]  /*33b0*/  SHF.L.U32 R15, R15, 0x10, RZ ;  /* 0x000000100f0f7819 */ /* 0x000fca00000006ff */
[----:B------:R-:W-:Y:S01]  /*33c0*/  FADD.FTZ R150, R150, R15 ;  /* 0x0000000f96967221 */ /* 0x000fe20000010000 */
[----:B------:R-:W-:Y:S06]  /*33d0*/  BRA `(.L_x_450) ;  /* 0x0000000000187947 */ /* 0x000fec0003800000 */
.L_x_448:
[----:B-----5:R-:W-:-:S04]  /*33e0*/  PRMT R15, R122, 0x7632, R15 ;  /* 0x000076327a0f7816 */ /* 0x020fc8000000000f */
[----:B------:R-:W-:-:S05]  /*33f0*/  SHF.L.U32 R15, R15, 0x10, RZ ;  /* 0x000000100f0f7819 */ /* 0x000fca00000006ff */
[--C-:B------:R-:W-:Y:S01]  /*3400*/  FADD.FTZ R150, R150, R15.reuse ;  /* 0x0000000f96967221 */ /* 0x100fe20000010000 */
[----:B------:R-:W-:-:S05]  /*3410*/  @P2 PRMT R15, R126, 0x7632, R15 ;  /* 0x000076327e0f2816 */ /* 0x000fca000000000f */
[----:B------:R-:W-:-:S04]  /*3420*/  @P2 IMAD.U32 R15, R15, 0x10000, RZ ;  /* 0x000100000f0f2824 */ /* 0x000fc800078e00ff */
[----:B------:R-:W-:-:S07]  /*3430*/  @P2 FADD.FTZ R150, R150, R15 ;  /* 0x0000000f96962221 */ /* 0x000fce0000010000 */
.L_x_450:
[----:B------:R-:W-:-:S04]  /*3440*/  F2FP.BF16.F32.PACK_AB R15, RZ, R150 ;  /* 0x00000096ff0f723e */ /* 0x000fc800000010ff */
[----:B------:R-:W-:-:S07]  /*3450*/  PRMT R130, R130, 0x5410, R15 ;  /* 0x0000541082827816 */ /* 0x000fce000000000f */
.L_x_451:
        /* <DEDUP_REMOVED lines=8> */
.L_x_453:
[----:B-----5:R-:W-:-:S05]  /*34e0*/  SHF.L.U32 R15, R127, 0x10, RZ ;  /* 0x000000107f0f7819 */ /* 0x020fca00000006ff */
[----:B------:R-:W-:Y:S01]  /*34f0*/  FADD.FTZ R151, R15, R151 ;  /* 0x000000970f977221 */ /* 0x000fe20000010000 */
[----:B------:R-:W-:Y:S06]  /*3500*/  BRA `(.L_x_454) ;  /* 0x0000000000107947 */ /* 0x000fec0003800000 */
.L_x_452:
[----:B-----5:R-:W-:-:S04]  /*3510*/  IMAD.U32 R15, R123, 0x10000, RZ ;  /* 0x000100007b0f7824 */ /* 0x020fc800078e00ff */
[----:B------:R-:W-:Y:S01]  /*3520*/  FADD.FTZ R151, R15, R151 ;  /* 0x000000970f977221 */ /* 0x000fe20000010000 */
[----:B------:R-:W-:-:S05]  /*3530*/  @P2 SHF.L.U32 R15, R127, 0x10, RZ ;  /* 0x000000107f0f2819 */ /* 0x000fca00000006ff */
[----:B------:R-:W-:-:S07]  /*3540*/  @P2 FADD.FTZ R151, R15, R151 ;  /* 0x000000970f972221 */ /* 0x000fce0000010000 */
.L_x_454:
[----:B------:R-:W-:-:S04]  /*3550*/  F2FP.BF16.F32.PACK_AB R15, RZ, R151 ;  /* 0x00000097ff0f723e */ /* 0x000fc800000010ff */
[----:B------:R-:W-:-:S07]  /*3560*/  PRMT R131, R15, 0x7610, R131 ;  /* 0x000076100f837816 */ /* 0x000fce0000000083 */
.L_x_455:
[----:B------:R-:W-:Y:S01]  /*3570*/  SHF.L.U32 R152, R23, 0x10, RZ ;  /* 0x0000001017987819 */ /* 0x000fe200000006ff */
[----:B------:R-:W-:Y:S06]  /*3580*/  @P3 BRA `(.L_x_456) ;  /* 0x0000000000243947 */ /* 0x000fec0003800000 */
[----:B------:R-:W-:-:S04]  /*3590*/  ISETP.NE.U32.AND P4, PT, RZ, UR16, PT ;  /* 0x00000010ff007c0c */ /* 0x000fc8000bf85070 */
[----:B------:R-:W-:-:S13]  /*35a0*/  ISETP.NE.AND.EX P4, PT, RZ, UR17, PT, P4 ;  /* 0x00000011ff007c0c */ /* 0x000fda000bf85340 */
[----:B------:R-:W-:Y:S05]  /*35b0*/  @P4 BRA `(.L_x_457) ;  /* 0x0000000000084947 */ /* 0x000fea0003800000 */
[----:B------:R-:W-:Y:S05]  /*35c0*/  @P0 BRA `(.L_x_458) ;  /* 0x00000000002c0947 */ /* 0x000fea0003800000 */
[----:B------:R-:W-:Y:S05]  /*35d0*/  BRA `(.L_x_459) ;  /* 0x0000000000307947 */ /* 0x000fea0003800000 */
.L_x_457:
[----:B-----5:R-:W-:-:S05]  /*35e0*/  PRMT R15, R127, 0x7632, R15 ;  /* 0x000076327f0f7816 */ /* 0x020fca000000000f */
[----:B------:R-:W-:-:S04]  /*35f0*/  IMAD.U32 R15, R15, 0x10000, RZ ;  /* 0x000100000f0f7824 */ /* 0x000fc800078e00ff */
[----:B------:R-:W-:Y:S01]  /*3600*/  FADD.FTZ R152, R152, R15 ;  /* 0x0000000f98987221 */ /* 0x000fe20000010000 */
[----:B------:R-:W-:Y:S06]  /*3610*/  BRA `(.L_x_458) ;  /* 0x0000000000187947 */ /* 0x000fec0003800000 */
.L_x_456:
[----:B-----5:R-:W-:-:S04]  /*3620*/  PRMT R15, R123, 0x7632, R15 ;  /* 0x000076327b0f7816 */ /* 0x020fc8000000000f */
[----:B------:R-:W-:-:S05]  /*3630*/  SHF.L.U32 R15, R15, 0x10, RZ ;  /* 0x000000100f0f7819 */ /* 0x000fca00000006ff */
[--C-:B------:R-:W-:Y:S01]  /*3640*/  FADD.FTZ R152, R152, R15.reuse ;  /* 0x0000000f98987221 */ /* 0x100fe20000010000 */
[----:B------:R-:W-:-:S04]  /*3650*/  @P2 PRMT R15, R127, 0x7632, R15 ;  /* 0x000076327f0f2816 */ /* 0x000fc8000000000f */
[----:B------:R-:W-:-:S05]  /*3660*/  @P2 SHF.L.U32 R15, R15, 0x10, RZ ;  /* 0x000000100f0f2819 */ /* 0x000fca00000006ff */
[----:B------:R-:W-:-:S07]  /*3670*/  @P2 FADD.FTZ R152, R152, R15 ;  /* 0x0000000f98982221 */ /* 0x000fce0000010000 */
.L_x_458:
[----:B------:R-:W-:-:S04]  /*3680*/  F2FP.BF16.F32.PACK_AB R15, RZ, R152 ;  /* 0x00000098ff0f723e */ /* 0x000fc800000010ff */
[----:B------:R-:W-:-:S07]  /*3690*/  PRMT R131, R131, 0x5410, R15 ;  /* 0x0000541083837816 */ /* 0x000fce000000000f */
.L_x_459:
[----:B------:R-:W0:Y:S01]  /*36a0*/  @P0 LDC.64 R22, c[0x0][0x238] ;  /* 0x00008e00ff160b82 */ /* 0x000e220000000a00 */
[----:B------:R-:W-:-:S07]  /*36b0*/  VIADD R15, R164, 0x40 ;  /* 0x00000040a40f7836 */ /* 0x000fce0000000000 */
[----:B------:R-:W1:Y:S08]  /*36c0*/  @P2 LDC.64 R20, c[0x0][0x230] ;  /* 0x00008c00ff142b82 */ /* 0x000e700000000a00 */
[----:B------:R-:W2:Y:S01]  /*36d0*/  @P1 LDC.64 R18, c[0x0][0x228] ;  /* 0x00008a00ff121b82 */ /* 0x000ea20000000a00 */
[----:B0-----:R-:W-:-:S05]  /*36e0*/  @P0 IMAD.WIDE.U32 R22, R16, 0x10, R22 ;  /* 0x0000001010160825 */ /* 0x001fca00078e0016 */
[----:B------:R0:W-:Y:S01]  /*36f0*/  @P0 STG.E.128 desc[UR4][R22.64], R128 ;  /* 0x0000008016000986 */ /* 0x0001e2000c101d04 */
[----:B-1----:R-:W-:-:S05]  /*3700*/  @P2 IMAD.WIDE.U32 R20, R15, 0x10, R20 ;  /* 0x000000100f142825 */ /* 0x002fca00078e0014 */
[----:B-----5:R1:W5:Y:S01]  /*3710*/  @P2 LDG.E.128 R124, desc[UR4][R20.64] ;  /* 0x00000004147c2981 */ /* 0x020362000c1e1d00 */
[----:B--2---:R-:W-:-:S05]  /*3720*/  @P1 IMAD.WIDE.U32 R18, R15, 0x10, R18 ;  /* 0x000000100f121825 */ /* 0x004fca00078e0012 */
[----:B------:R2:W5:Y:S01]  /*3730*/  @P1 LDG.E.128 R120, desc[UR4][R18.64] ;  /* 0x0000000412781981 */ /* 0x000562000c1e1d00 */
[----:B-1----:R-:W-:-:S06]  /*3740*/  IMAD.WIDE.U32 R20, R15, 0x10, R208 ;  /* 0x000000100f147825 */ /* 0x002fcc00078e00d0 */
[----:B0-----:R-:W3:Y:S02]  /*3750*/  LDG.E.128 R20, desc[UR4][R20.64] ;  /* 0x0000000414147981 */ /* 0x001ee4000c1e1d00 */
[C---:B---3--:R-:W-:Y:S02]  /*3760*/  SHF.L.U32 R17, R20.reuse, 0x10, RZ ;  /* 0x0000001014117819 */ /* 0x048fe400000006ff */
[----:B------:R-:W-:Y:S01]  /*3770*/  PRMT R20, R20, 0x7632, R20 ;  /* 0x0000763214147816 */ /* 0x000fe20000000014 */
[----:B--2---:R-:W-:Y:S06]  /*3780*/  @P3 BRA `(.L_x_460) ;  /* 0x0000000000203947 */ /* 0x004fec0003800000 */
[----:B------:R-:W-:-:S04]  /*3790*/  ISETP.NE.U32.AND P4, PT, RZ, UR16, PT ;  /* 0x00000010ff007c0c */ /* 0x000fc8000bf85070 */
[----:B------:R-:W-:-:S13]  /*37a0*/  ISETP.NE.AND.EX P4, PT, RZ, UR17, PT, P4 ;  /* 0x00000011ff007c0c */ /* 0x000fda000bf85340 */
[----:B------:R-:W-:Y:S05]  /*37b0*/  @P4 BRA `(.L_x_461) ;  /* 0x0000000000084947 */ /* 0x000fea0003800000 */
[----:B------:R-:W-:Y:S05]  /*37c0*/  @P0 BRA `(.L_x_462) ;  /* 0x0000000000200947 */ /* 0x000fea0003800000 */
[----:B------:R-:W-:Y:S05]  /*37d0*/  BRA `(.L_x_463) ;  /* 0x0000000000247947 */ /* 0x000fea0003800000 */
.L_x_461:
[----:B-----5:R-:W-:-:S05]  /*37e0*/  SHF.L.U32 R18, R124, 0x10, RZ ;  /* 0x000000107c127819 */ /* 0x020fca00000006ff */
[----:B------:R-:W-:Y:S01]  /*37f0*/  FADD.FTZ R17, R18, R17 ;  /* 0x0000001112117221 */ /* 0x000fe20000010000 */
[----:B------:R-:W-:Y:S06]  /*3800*/  BRA `(.L_x_462) ;  /* 0x0000000000107947 */ /* 0x000fec0003800000 */
.L_x_460:
[----:B-----5:R-:W-:-:S04]  /*3810*/  IMAD.U32 R18, R120, 0x10000, RZ ;  /* 0x0001000078127824 */ /* 0x020fc800078e00ff */
[----:B------:R-:W-:Y:S01]  /*3820*/  FADD.FTZ R17, R18, R17 ;  /* 0x0000001112117221 */ /* 0x000fe20000010000 */
[----:B------:R-:W-:-:S05]  /*3830*/  @P2 SHF.L.U32 R18, R124, 0x10, RZ ;  /* 0x000000107c122819 */ /* 0x000fca00000006ff */
[----:B------:R-:W-:-:S07]  /*3840*/  @P2 FADD.FTZ R17, R18, R17 ;  /* 0x0000001112112221 */ /* 0x000fce0000010000 */
.L_x_462:
[----:B------:R-:W-:-:S04]  /*3850*/  F2FP.BF16.F32.PACK_AB R18, RZ, R17 ;  /* 0x00000011ff12723e */ /* 0x000fc800000010ff */
[----:B------:R-:W-:-:S07]  /*3860*/  PRMT R128, R18, 0x7610, R128 ;  /* 0x0000761012807816 */ /* 0x000fce0000000080 */
.L_x_463:
[----:B------:R-:W-:Y:S01]  /*3870*/  SHF.L.U32 R18, R20, 0x10, RZ ;  /* 0x0000001014127819 */ /* 0x000fe200000006ff */
[----:B------:R-:W-:Y:S06]  /*3880*/  @P3 BRA `(.L_x_464) ;  /* 0x0000000000243947 */ /* 0x000fec0003800000 */
[----:B------:R-:W-:-:S04]  /*3890*/  ISETP.NE.U32.AND P4, PT, RZ, UR16, PT ;  /* 0x00000010ff007c0c */ /* 0x000fc8000bf85070 */
[----:B------:R-:W-:-:S13]  /*38a0*/  ISETP.NE.AND.EX P4, PT, RZ, UR17, PT, P4 ;  /* 0x00000011ff007c0c */ /* 0x000fda000bf85340 */
[----:B------:R-:W-:Y:S05]  /*38b0*/  @P4 BRA `(.L_x_465) ;  /* 0x0000000000084947 */ /* 0x000fea0003800000 */
[----:B------:R-:W-:Y:S05]  /*38c0*/  @P0 BRA `(.L_x_466) ;  /* 0x00000000002c0947 */ /* 0x000fea0003800000 */
[----:B------:R-:W-:Y:S05]  /*38d0*/  BRA `(.L_x_467) ;  /* 0x0000000000307947 */ /* 0x000fea0003800000 */
.L_x_465:
[----:B-----5:R-:W-:-:S05]  /*38e0*/  PRMT R19, R124, 0x7632, R19 ;  /* 0x000076327c137816 */ /* 0x020fca0000000013 */
[----:B------:R-:W-:-:S04]  /*38f0*/  IMAD.U32 R19, R19, 0x10000, RZ ;  /* 0x0001000013137824 */ /* 0x000fc800078e00ff */
[----:B------:R-:W-:Y:S01]  /*3900*/  FADD.FTZ R18, R18, R19 ;  /* 0x0000001312127221 */ /* 0x000fe20000010000 */
[----:B------:R-:W-:Y:S06]  /*3910*/  BRA `(.L_x_466) ;  /* 0x0000000000187947 */ /* 0x000fec0003800000 */
.L_x_464:
[----:B-----5:R-:W-:-:S04]  /*3920*/  PRMT R19, R120, 0x7632, R19 ;  /* 0x0000763278137816 */ /* 0x020fc80000000013 */
[----:B------:R-:W-:-:S05]  /*3930*/  SHF.L.U32 R19, R19, 0x10, RZ ;  /* 0x0000001013137819 */ /* 0x000fca00000006ff */
[--C-:B------:R-:W-:Y:S01]  /*3940*/  FADD.FTZ R18, R18, R19.reuse ;  /* 0x0000001312127221 */ /* 0x100fe20000010000 */
[----:B------:R-:W-:-:S04]  /*3950*/  @P2 PRMT R19, R124, 0x7632, R19 ;  /* 0x000076327c132816 */ /* 0x000fc80000000013 */
[----:B------:R-:W-:-:S05]  /*3960*/  @P2 SHF.L.U32 R19, R19, 0x10, RZ ;  /* 0x0000001013132819 */ /* 0x000fca00000006ff */
[----:B------:R-:W-:-:S07]  /*3970*/  @P2 FADD.FTZ R18, R18, R19 ;  /* 0x0000001312122221 */ /* 0x000fce0000010000 */
.L_x_466:
[----:B------:R-:W-:-:S04]  /*3980*/  F2FP.BF16.F32.PACK_AB R19, RZ, R18 ;  /* 0x00000012ff13723e */ /* 0x000fc800000010ff */
[----:B------:R-:W-:-:S07]  /*3990*/  PRMT R128, R128, 0x5410, R19 ;  /* 0x0000541080807816 */ /* 0x000fce0000000013 */
.L_x_467:
        /* <DEDUP_REMOVED lines=8> */
.L_x_469:
[----:B-----5:R-:W-:-:S05]  /*3a20*/  SHF.L.U32 R20, R125, 0x10, RZ ;  /* 0x000000107d147819 */ /* 0x020fca00000006ff */
[----:B------:R-:W-:Y:S01]  /*3a30*/  FADD.FTZ R19, R20, R19 ;  /* 0x0000001314137221 */ /* 0x000fe20000010000 */
[----:B------:R-:W-:Y:S06]  /*3a40*/  BRA `(.L_x_470) ;  /* 0x0000000000107947 */ /* 0x000fec0003800000 */
.L_x_468:
[----:B-----5:R-:W-:-:S05]  /*3a50*/  SHF.L.U32 R20, R121, 0x10, RZ ;  /* 0x0000001079147819 */ /* 0x020fca00000006ff */
[----:B------:R-:W-:Y:S01]  /*3a60*/  FADD.FTZ R19, R20, R19 ;  /* 0x0000001314137221 */ /* 0x000fe20000010000 */
[----:B------:R-:W-:-:S04]  /*3a70*/  @P2 IMAD.U32 R20, R125, 0x10000, RZ ;  /* 0x000100007d142824 */ /* 0x000fc800078e00ff */
[----:B------:R-:W-:-:S07]  /*3a80*/  @P2 FADD.FTZ R19, R20, R19 ;  /* 0x0000001314132221 */ /* 0x000fce0000010000 */
.L_x_470:
[----:B------:R-:W-:-:S04]  /*3a90*/  F2FP.BF16.F32.PACK_AB R20, RZ, R19 ;  /* 0x00000013ff14723e */ /* 0x000fc800000010ff */
[----:B------:R-:W-:-:S07]  /*3aa0*/  PRMT R129, R20, 0x7610, R129 ;  /* 0x0000761014817816 */ /* 0x000fce0000000081 */
.L_x_471:
[----:B------:R-:W-:Y:S01]  /*3ab0*/  SHF.L.U32 R20, R21, 0x10, RZ ;  /* 0x0000001015147819 */ /* 0x000fe200000006ff */
[----:B------:R-:W-:Y:S06]  /*3ac0*/  @P3 BRA `(.L_x_472) ;  /* 0x0000000000243947 */ /* 0x000fec0003800000 */
[----:B------:R-:W-:-:S04]  /*3ad0*/  ISETP.NE.U32.AND P4, PT, RZ, UR16, PT ;  /* 0x00000010ff007c0c */ /* 0x000fc8000bf85070 */
[----:B------:R-:W-:-:S13]  /*3ae0*/  ISETP.NE.AND.EX P4, PT, RZ, UR17, PT, P4 ;  /* 0x00000011ff007c0c */ /* 0x000fda000bf85340 */
[----:B------:R-:W-:Y:S05]  /*3af0*/  @P4 BRA `(.L_x_473) ;  /* 0x0000000000084947 */ /* 0x000fea0003800000 */
[----:B------:R-:W-:Y:S05]  /*3b00*/  @P0 BRA `(.L_x_474) ;  /* 0x00000000002c0947 */ /* 0x000fea0003800000 */
[----:B------:R-:W-:Y:S05]  /*3b10*/  BRA `(.L_x_475) ;  /* 0x0000000000307947 */ /* 0x000fea0003800000 */
.L_x_473:
[----:B-----5:R-:W-:-:S04]  /*3b20*/  PRMT R21, R125, 0x7632, R21 ;  /* 0x000076327d157816 */ /* 0x020fc80000000015 */
[----:B------:R-:W-:-:S05]  /*3b30*/  SHF.L.U32 R21, R21, 0x10, RZ ;  /* 0x0000001015157819 */ /* 0x000fca00000006ff */
[----:B------:R-:W-:Y:S01]  /*3b40*/  FADD.FTZ R20, R20, R21 ;  /* 0x0000001514147221 */ /* 0x000fe20000010000 */
[----:B------:R-:W-:Y:S06]  /*3b50*/  BRA `(.L_x_474) ;  /* 0x0000000000187947 */ /* 0x000fec0003800000 */
.L_x_472:
[----:B-----5:R-:W-:-:S05]  /*3b60*/  PRMT R21, R121, 0x7632, R21 ;  /* 0x0000763279157816 */ /* 0x020fca0000000015 */
[----:B------:R-:W-:-:S04]  /*3b70*/  IMAD.U32 R21, R21, 0x10000, RZ ;  /* 0x0001000015157824 */ /* 0x000fc800078e00ff */
[--C-:B------:R-:W-:Y:S01]  /*3b80*/  FADD.FTZ R20, R20, R21.reuse ;  /* 0x0000001514147221 */ /* 0x100fe20000010000 */
[----:B------:R-:W-:-:S04]  /*3b90*/  @P2 PRMT R21, R125, 0x7632, R21 ;  /* 0x000076327d152816 */ /* 0x000fc80000000015 */
[----:B------:R-:W-:-:S05]  /*3ba0*/  @P2 SHF.L.U32 R21, R21, 0x10, RZ ;  /* 0x0000001015152819 */ /* 0x000fca00000006ff */
[----:B------:R-:W-:-:S07]  /*3bb0*/  @P2 FADD.FTZ R20, R20, R21 ;  /* 0x0000001514142221 */ /* 0x000fce0000010000 */
.L_x_474:
[----:B------:R-:W-:-:S04]  /*3bc0*/  F2FP.BF16.F32.PACK_AB R21, RZ, R20 ;  /* 0x00000014ff15723e */ /* 0x000fc800000010ff */
[----:B------:R-:W-:-:S07]  /*3bd0*/  PRMT R129, R129, 0x5410, R21 ;  /* 0x0000541081817816 */ /* 0x000fce0000000015 */
.L_x_475:
        /* <DEDUP_REMOVED lines=8> */
.L_x_477:
[----:B-----5:R-:W-:-:S04]  /*3c60*/  IMAD.U32 R22, R126, 0x10000, RZ ;  /* 0x000100007e167824 */ /* 0x020fc800078e00ff */
[----:B------:R-:W-:Y:S01]  /*3c70*/  FADD.FTZ R21, R22, R21 ;  /* 0x0000001516157221 */ /* 0x000fe20000010000 */
[----:B------:R-:W-:Y:S06]  /*3c80*/  BRA `(.L_x_478) ;  /* 0x0000000000107947 */ /* 0x000fec0003800000 */
.L_x_476:
[----:B-----5:R-:W-:-:S05]  /*3c90*/  SHF.L.U32 R22, R122, 0x10, RZ ;  /* 0x000000107a167819 */ /* 0x020fca00000006ff */
[----:B------:R-:W-:Y:S01]  /*3ca0*/  FADD.FTZ R21, R22, R21 ;  /* 0x0000001516157221 */ /* 0x000fe20000010000 */
[----:B------:R-:W-:-:S05]  /*3cb0*/  @P2 SHF.L.U32 R22, R126, 0x10, RZ ;  /* 0x000000107e162819 */ /* 0x000fca00000006ff */
[----:B------:R-:W-:-:S07]  /*3cc0*/  @P2 FADD.FTZ R21, R22, R21 ;  /* 0x0000001516152221 */ /* 0x000fce0000010000 */
.L_x_478:
[----:B------:R-:W-:-:S04]  /*3cd0*/  F2FP.BF16.F32.PACK_AB R22, RZ, R21 ;  /* 0x00000015ff16723e */ /* 0x000fc800000010ff */
[----:B------:R-:W-:-:S07]  /*3ce0*/  PRMT R130, R22, 0x7610, R130 ;  /* 0x0000761016827816 */ /* 0x000fce0000000082 */
.L_x_479:
[----:B------:R-:W-:Y:S01]  /*3cf0*/  IMAD.U32 R26, R26, 0x10000, RZ ;  /* 0x000100001a1a7824 */ /* 0x000fe200078e00ff */
[----:B------:R-:W-:Y:S06]  /*3d00*/  @P3 BRA `(.L_x_480) ;  /* 0x0000000000243947 */ /* 0x000fec0003800000 */
[----:B------:R-:W-:-:S04]  /*3d10*/  ISETP.NE.U32.AND P4, PT, RZ, UR16, PT ;  /* 0x00000010ff007c0c */ /* 0x000fc8000bf85070 */
[----:B------:R-:W-:-:S13]  /*3d20*/  ISETP.NE.AND.EX P4, PT, RZ, UR17, PT, P4 ;  /* 0x00000011ff007c0c */ /* 0x000fda000bf85340 */
[----:B------:R-:W-:Y:S05]  /*3d30*/  @P4 BRA `(.L_x_481) ;  /* 0x0000000000084947 */ /* 0x000fea0003800000 */
[----:B------:R-:W-:Y:S05]  /*3d40*/  @P0 BRA `(.L_x_482) ;  /* 0x00000000002c0947 */ /* 0x000fea0003800000 */
[----:B------:R-:W-:Y:S05]  /*3d50*/  BRA `(.L_x_483) ;  /* 0x0000000000307947 */ /* 0x000fea0003800000 */
.L_x_481:
[----:B-----5:R-:W-:-:S04]  /*3d60*/  PRMT R22, R126, 0x7632, R22 ;  /* 0x000076327e167816 */ /* 0x020fc80000000016 */
[----:B------:R-:W-:-:S05]  /*3d70*/  SHF.L.U32 R22, R22, 0x10, RZ ;  /* 0x0000001016167819 */ /* 0x000fca00000006ff */
[----:B------:R-:W-:Y:S01]  /*3d80*/  FADD.FTZ R26, R26, R22 ;  /* 0x000000161a1a7221 */ /* 0x000fe20000010000 */
[----:B------:R-:W-:Y:S06]  /*3d90*/  BRA `(.L_x_482) ;  /* 0x0000000000187947 */ /* 0x000fec0003800000 */
.L_x_480:
[----:B-----5:R-:W-:-:S04]  /*3da0*/  PRMT R22, R122, 0x7632, R22 ;  /* 0x000076327a167816 */ /* 0x020fc80000000016 */
[----:B------:R-:W-:-:S05]  /*3db0*/  SHF.L.U32 R22, R22, 0x10, RZ ;  /* 0x0000001016167819 */ /* 0x000fca00000006ff */
[--C-:B------:R-:W-:Y:S01]  /*3dc0*/  FADD.FTZ R26, R26, R22.reuse ;  /* 0x000000161a1a7221 */ /* 0x100fe20000010000 */
[----:B------:R-:W-:-:S05]  /*3dd0*/  @P2 PRMT R22, R126, 0x7632, R22 ;  /* 0x000076327e162816 */ /* 0x000fca0000000016 */
[----:B------:R-:W-:-:S04]  /*3de0*/  @P2 IMAD.U32 R22, R22, 0x10000, RZ ;  /* 0x0001000016162824 */ /* 0x000fc800078e00ff */
[----:B------:R-:W-:-:S07]  /*3df0*/  @P2 FADD.FTZ R26, R26, R22 ;  /* 0x000000161a1a2221 */ /* 0x000fce0000010000 */
.L_x_482:
[----:B------:R-:W-:-:S04]  /*3e00*/  F2FP.BF16.F32.PACK_AB R22, RZ, R26 ;  /* 0x0000001aff16723e */ /* 0x000fc800000010ff */
[----:B------:R-:W-:-:S07]  /*3e10*/  PRMT R130, R130, 0x5410, R22 ;  /* 0x0000541082827816 */ /* 0x000fce0000000016 */
.L_x_483:
        /* <DEDUP_REMOVED lines=8> */
.L_x_485:
[----:B-----5:R-:W-:-:S05]  /*3ea0*/  SHF.L.U32 R22, R127, 0x10, RZ ;  /* 0x000000107f167819 */ /* 0x020fca00000006ff */
[----:B------:R-:W-:Y:S01]  /*3eb0*/  FADD.FTZ R27, R22, R27 ;  /* 0x0000001b161b7221 */ /* 0x000fe20000010000 */
[----:B------:R-:W-:Y:S06]  /*3ec0*/  BRA `(.L_x_486) ;  /* 0x0000000000107947 */ /* 0x000fec0003800000 */
.L_x_484:
[----:B-----5:R-:W-:-:S04]  /*3ed0*/  IMAD.U32 R22, R123, 0x10000, RZ ;  /* 0x000100007b167824 */ /* 0x020fc800078e00ff */
[----:B------:R-:W-:Y:S01]  /*3ee0*/  FADD.FTZ R27, R22, R27 ;  /* 0x0000001b161b7221 */ /* 0x000fe20000010000 */
[----:B------:R-:W-:-:S05]  /*3ef0*/  @P2 SHF.L.U32 R22, R127, 0x10, RZ ;  /* 0x000000107f162819 */ /* 0x000fca00000006ff */
[----:B------:R-:W-:-:S07]  /*3f00*/  @P2 FADD.FTZ R27, R22, R27 ;  /* 0x0000001b161b2221 */ /* 0x000fce0000010000 */
.L_x_486:
[----:B------:R-:W-:-:S04]  /*3f10*/  F2FP.BF16.F32.PACK_AB R22, RZ, R27 ;  /* 0x0000001bff16723e */ /* 0x000fc800000010ff */
[----:B------:R-:W-:-:S07]  /*3f20*/  PRMT R131, R22, 0x7610, R131 ;  /* 0x0000761016837816 */ /* 0x000fce0000000083 */
.L_x_487:
[----:B------:R-:W-:Y:S01]  /*3f30*/  SHF.L.U32 R28, R23, 0x10, RZ ;  /* 0x00000010171c7819 */ /* 0x000fe200000006ff */
[----:B------:R-:W-:Y:S06]  /*3f40*/  @P3 BRA `(.L_x_488) ;  /* 0x0000000000243947 */ /* 0x000fec0003800000 */
[----:B------:R-:W-:-:S04]  /*3f50*/  ISETP.NE.U32.AND P4, PT, RZ, UR16, PT ;  /* 0x00000010ff007c0c */ /* 0x000fc8000bf85070 */
[----:B------:R-:W-:-:S13]  /*3f60*/  ISETP.NE.AND.EX P4, PT, RZ, UR17, PT, P4 ;  /* 0x00000011ff007c0c */ /* 0x000fda000bf85340 */
[----:B------:R-:W-:Y:S05]  /*3f70*/  @P4 BRA `(.L_x_489) ;  /* 0x0000000000084947 */ /* 0x000fea0003800000 */
[----:B------:R-:W-:Y:S05]  /*3f80*/  @P0 BRA `(.L_x_490) ;  /* 0x00000000002c0947 */ /* 0x000fea0003800000 */
[----:B------:R-:W-:Y:S05]  /*3f90*/  BRA `(.L_x_491) ;  /* 0x0000000000307947 */ /* 0x000fea0003800000 */
.L_x_489:
[----:B-----5:R-:W-:-:S05]  /*3fa0*/  PRMT R22, R127, 0x7632, R22 ;  /* 0x000076327f167816 */ /* 0x020fca0000000016 */
[----:B------:R-:W-:-:S04]  /*3fb0*/  IMAD.U32 R22, R22, 0x10000, RZ ;  /* 0x0001000016167824 */ /* 0x000fc800078e00ff */
[----:B------:R-:W-:Y:S01]  /*3fc0*/  FADD.FTZ R28, R28, R22 ;  /* 0x000000161c1c7221 */ /* 0x000fe20000010000 */
[----:B------:R-:W-:Y:S06]  /*3fd0*/  BRA `(.L_x_490) ;  /* 0x0000000000187947 */ /* 0x000fec0003800000 */
.L_x_488:
[----:B-----5:R-:W-:-:S04]  /*3fe0*/  PRMT R22, R123, 0x7632, R22 ;  /* 0x000076327b167816 */ /* 0x020fc80000000016 */
[----:B------:R-:W-:-:S05]  /*3ff0*/  SHF.L.U32 R22, R22, 0x10, RZ ;  /* 0x0000001016167819 */ /* 0x000fca00000006ff */
[--C-:B------:R-:W-:Y:S01]  /*4000*/  FADD.FTZ R28, R28, R22.reuse ;  /* 0x000000161c1c7221 */ /* 0x100fe20000010000 */
[----:B------:R-:W-:-:S04]  /*4010*/  @P2 PRMT R22, R127, 0x7632, R22 ;  /* 0x000076327f162816 */ /* 0x000fc80000000016 */
[----:B------:R-:W-:-:S05]  /*4020*/  @P2 SHF.L.U32 R22, R22, 0x10, RZ ;  /* 0x0000001016162819 */ /* 0x000fca00000006ff */
[----:B------:R-:W-:-:S07]  /*4030*/  @P2 FADD.FTZ R28, R28, R22 ;  /* 0x000000161c1c2221 */ /* 0x000fce0000010000 */
.L_x_490:
[----:B------:R-:W-:-:S04]  /*4040*/  F2FP.BF16.F32.PACK_AB R22, RZ, R28 ;  /* 0x0000001cff16723e */ /* 0x000fc800000010ff */
[----:B------:R-:W-:-:S07]  /*4050*/  PRMT R131, R131, 0x5410, R22 ;  /* 0x0000541083837816 */ /* 0x000fce0000000016 */
.L_x_491:
[----:B------:R-:W0:Y:S08]  /*4060*/  @P0 LDC.64 R22, c[0x0][0x238] ;  /* 0x00008e00ff160b82 */ /* 0x000e300000000a00 */
[----:B------:R-:W1:Y:S08]  /*4070*/  @P1 LDC.64 R24, c[0x0][0x228] ;  /* 0x00008a00ff181b82 */ /* 0x000e700000000a00 */
[----:B------:R-:W2:Y:S01]  /*4080*/  @P2 LDC.64 R30, c[0x0][0x230] ;  /* 0x00008c00ff1e2b82 */ /* 0x000ea20000000a00 */
[----:B0-----:R-:W-:-:S05]  /*4090*/  @P0 IMAD.WIDE.U32 R22, R15, 0x10, R22 ;  /* 0x000000100f160825 */ /* 0x001fca00078e0016 */
[----:B------:R0:W-:Y:S02]  /*40a0*/  @P0 STG.E.128 desc[UR4][R22.64], R128 ;  /* 0x0000008016000986 */ /* 0x0001e4000c101d04 */
[----:B0-----:R-:W-:-:S04]  /*40b0*/  VIADD R22, R164, 0x60 ;  /* 0x00000060a4167836 */ /* 0x001fc80000000000 */
[----:B------:R-:W-:-:S04]  /*40c0*/  IMAD.WIDE.U32 R32, R22, 0x10, R208 ;  /* 0x0000001016207825 */ /* 0x000fc800078e00d0 */
[C---:B-1----:R-:W-:Y:S02]  /*40d0*/  @P1 IMAD.WIDE.U32 R24, R22.reuse, 0x10, R24 ;  /* 0x0000001016181825 */ /* 0x042fe400078e0018 */
[----:B------:R-:W3:Y:S02]  /*40e0*/  LDG.E.128 R32, desc[UR4][R32.64] ;  /* 0x0000000420207981 */ /* 0x000ee4000c1e1d00 */
[----:B--2---:R-:W-:Y:S02]  /*40f0*/  @P2 IMAD.WIDE.U32 R30, R22, 0x10, R30 ;  /* 0x00000010161e2825 */ /* 0x004fe400078e001e */
[----:B-----5:R0:W5:Y:S04]  /*4100*/  @P1 LDG.E.128 R120, desc[UR4][R24.64] ;  /* 0x0000000418781981 */ /* 0x020168000c1e1d00 */
[----:B------:R0:W5:Y:S01]  /*4110*/  @P2 LDG.E.128 R124, desc[UR4][R30.64] ;  /* 0x000000041e7c2981 */ /* 0x000162000c1e1d00 */
[----:B---3--:R-:W-:-:S02]  /*4120*/  SHF.L.U32 R23, R32, 0x10, RZ ;  /* 0x0000001020177819 */ /* 0x008fc400000006ff */
[----:B------:R-:W-:Y:S01]  /*4130*/  PRMT R32, R32, 0x7632, R32 ;  /* 0x0000763220207816 */ /* 0x000fe20000000020 */
[----:B0-----:R-:W-:Y:S06]  /*4140*/  @P3 BRA `(.L_x_492) ;  /* 0x0000000000203947 */ /* 0x001fec0003800000 */
[----:B------:R-:W-:-:S04]  /*4150*/  ISETP.NE.U32.AND P4, PT, RZ, UR16, PT ;  /* 0x00000010ff007c0c */ /* 0x000fc8000bf85070 */
[----:B------:R-:W-:-:S13]  /*4160*/  ISETP.NE.AND.EX P4, PT, RZ, UR17, PT, P4 ;  /* 0x00000011ff007c0c */ /* 0x000fda000bf85340 */
[----:B------:R-:W-:Y:S05]  /*4170*/  @P4 BRA `(.L_x_493) ;  /* 0x0000000000084947 */ /* 0x000fea0003800000 */
[----:B------:R-:W-:Y:S05]  /*4180*/  @P0 BRA `(.L_x_494) ;  /* 0x0000000000200947 */ /* 0x000fea0003800000 */
[----:B------:R-:W-:Y:S05]  /*4190*/  BRA `(.L_x_495) ;  /* 0x0000000000247947 */ /* 0x000fea0003800000 */
.L_x_493:
[----:B-----5:R-:W-:-:S05]  /*41a0*/  SHF.L.U32 R24, R124, 0x10, RZ ;  /* 0x000000107c187819 */ /* 0x020fca00000006ff */
[----:B------:R-:W-:Y:S01]  /*41b0*/  FADD.FTZ R23, R24, R23 ;  /* 0x0000001718177221 */ /* 0x000fe20000010000 */
[----:B------:R-:W-:Y:S06]  /*41c0*/  BRA `(.L_x_494) ;  /* 0x0000000000107947 */ /* 0x000fec0003800000 */
.L_x_492:
[----:B-----5:R-:W-:-:S04]  /*41d0*/  IMAD.U32 R24, R120, 0x10000, RZ ;  /* 0x0001000078187824 */ /* 0x020fc800078e00ff */
[----:B------:R-:W-:Y:S01]  /*41e0*/  FADD.FTZ R23, R24, R23 ;  /* 0x0000001718177221 */ /* 0x000fe20000010000 */
[----:B------:R-:W-:-:S05]  /*41f0*/  @P2 SHF.L.U32 R24, R124, 0x10, RZ ;  /* 0x000000107c182819 */ /* 0x000fca00000006ff */
[----:B------:R-:W-:-:S07]  /*4200*/  @P2 FADD.FTZ R23, R24, R23 ;  /* 0x0000001718172221 */ /* 0x000fce0000010000 */
.L_x_494:
[----:B------:R-:W-:-:S04]  /*4210*/  F2FP.BF16.F32.PACK_AB R24, RZ, R23 ;  /* 0x00000017ff18723e */ /* 0x000fc800000010ff */
[----:B------:R-:W-:-:S07]  /*4220*/  PRMT R128, R24, 0x7610, R128 ;  /* 0x0000761018807816 */ /* 0x000fce0000000080 */
.L_x_495:
[----:B------:R-:W-:Y:S01]  /*4230*/  SHF.L.U32 R24, R32, 0x10, RZ ;  /* 0x0000001020187819 */ /* 0x000fe200000006ff */
[----:B------:R-:W-:Y:S06]  /*4240*/  @P3 BRA `(.L_x_496) ;  /* 0x0000000000243947 */ /* 0x000fec0003800000 */
[----:B------:R-:W-:-:S04]  /*4250*/  ISETP.NE.U32.AND P4, PT, RZ, UR16, PT ;  /* 0x00000010ff007c0c */ /* 0x000fc8000bf85070 */
[----:B------:R-:W-:-:S13]  /*4260*/  ISETP.NE.AND.EX P4, PT, RZ, UR17, PT, P4 ;  /* 0x00000011ff007c0c */ /* 0x000fda000bf85340 */
[----:B------:R-:W-:Y:S05]  /*4270*/  @P4 BRA `(.L_x_497) ;  /* 0x0000000000084947 */ /* 0x000fea0003800000 */
[----:B------:R-:W-:Y:S05]  /*4280*/  @P0 BRA `(.L_x_498) ;  /* 0x00000000002c0947 */ /* 0x000fea0003800000 */
[----:B------:R-:W-:Y:S05]  /*4290*/  BRA `(.L_x_499) ;  /* 0x0000000000307947 */ /* 0x000fea0003800000 */
.L_x_497:
[----:B-----5:R-:W-:-:S05]  /*42a0*/  PRMT R25, R124, 0x7632, R25 ;  /* 0x000076327c197816 */ /* 0x020fca0000000019 */
[----:B------:R-:W-:-:S04]  /*42b0*/  IMAD.U32 R25, R25, 0x10000, RZ ;  /* 0x0001000019197824 */ /* 0x000fc800078e00ff */
[----:B------:R-:W-:Y:S01]  /*42c0*/  FADD.FTZ R24, R24, R25 ;  /* 0x0000001918187221 */ /* 0x000fe20000010000 */
[----:B------:R-:W-:Y:S06]  /*42d0*/  BRA `(.L_x_498) ;  /* 0x0000000000187947 */ /* 0x000fec0003800000 */
.L_x_496:
[----:B-----5:R-:W-:-:S04]  /*42e0*/  PRMT R25, R120, 0x7632, R25 ;  /* 0x0000763278197816 */ /* 0x020fc80000000019 */
[----:B------:R-:W-:-:S05]  /*42f0*/  SHF.L.U32 R25, R25, 0x10, RZ ;  /* 0x0000001019197819 */ /* 0x000fca00000006ff */
[--C-:B------:R-:W-:Y:S01]  /*4300*/  FADD.FTZ R24, R24, R25.reuse ;  /* 0x0000001918187221 */ /* 0x100fe20000010000 */
[----:B------:R-:W-:-:S04]  /*4310*/  @P2 PRMT R25, R124, 0x7632, R25 ;  /* 0x000076327c192816 */ /* 0x000fc80000000019 */
[----:B------:R-:W-:-:S05]  /*4320*/  @P2 SHF.L.U32 R25, R25, 0x10, RZ ;  /* 0x0000001019192819 */ /* 0x000fca00000006ff */
[----:B------:R-:W-:-:S07]  /*4330*/  @P2 FADD.FTZ R24, R24, R25 ;  /* 0x0000001918182221 */ /* 0x000fce0000010000 */
.L_x_498:
[----:B------:R-:W-:-:S04]  /*4340*/  F2FP.BF16.F32.PACK_AB R25, RZ, R24 ;  /* 0x00000018ff19723e */ /* 0x000fc800000010ff */
[----:B------:R-:W-:-:S07]  /*4350*/  PRMT R128, R128, 0x5410, R25 ;  /* 0x0000541080807816 */ /* 0x000fce0000000019 */
.L_x_499:
        /* <DEDUP_REMOVED lines=8> */
.L_x_501:
[----:B-----5:R-:W-:-:S05]  /*43e0*/  SHF.L.U32 R29, R125, 0x10, RZ ;  /* 0x000000107d1d7819 */ /* 0x020fca00000006ff */
[----:B------:R-:W-:Y:S01]  /*43f0*/  FADD.FTZ R25, R29, R25 ;  /* 0x000000191d197221 */ /* 0x000fe20000010000 */
[----:B------:R-:W-:Y:S06]  /*4400*/  BRA `(.L_x_502) ;  /* 0x0000000000107947 */ /* 0x000fec0003800000 */
.L_x_500:
[----:B-----5:R-:W-:-:S05]  /*4410*/  SHF.L.U32 R29, R121, 0x10, RZ ;  /* 0x00000010791d7819 */ /* 0x020fca00000006ff */
[----:B------:R-:W-:Y:S01]  /*4420*/  FADD.FTZ R25, R29, R25 ;  /* 0x000000191d197221 */ /* 0x000fe20000010000 */
[----:B------:R-:W-:-:S04]  /*4430*/  @P2 IMAD.U32 R29, R125, 0x10000, RZ ;  /* 0x000100007d1d2824 */ /* 0x000fc800078e00ff */
[----:B------:R-:W-:-:S07]  /*4440*/  @P2 FADD.FTZ R25, R29, R25 ;  /* 0x000000191d192221 */ /* 0x000fce0000010000 */
.L_x_502:
[----:B------:R-:W-:-:S04]  /*4450*/  F2FP.BF16.F32.PACK_AB R29, RZ, R25 ;  /* 0x00000019ff1d723e */ /* 0x000fc800000010ff */
[----:B------:R-:W-:-:S07]  /*4460*/  PRMT R129, R29, 0x7610, R129 ;  /* 0x000076101d817816 */ /* 0x000fce0000000081 */
.L_x_503:
[----:B------:R-:W-:Y:S01]  /*4470*/  SHF.L.U32 R29, R33, 0x10, RZ ;  /* 0x00000010211d7819 */ /* 0x000fe200000006ff */
[----:B------:R-:W-:Y:S06]  /*4480*/  @P3 BRA `(.L_x_504) ;  /* 0x0000000000243947 */ /* 0x000fec0003800000 */
[----:B------:R-:W-:-:S04]  /*4490*/  ISETP.NE.U32.AND P4, PT, RZ, UR16, PT ;  /* 0x00000010ff007c0c */ /* 0x000fc8000bf85070 */
[----:B------:R-:W-:-:S13]  /*44a0*/  ISETP.NE.AND.EX P4, PT, RZ, UR17, PT, P4 ;  /* 0x00000011ff007c0c */ /* 0x000fda000bf85340 */
[----:B------:R-:W-:Y:S05]  /*44b0*/  @P4 BRA `(.L_x_505) ;  /* 0x0000000000084947 */ /* 0x000fea0003800000 */
[----:B------:R-:W-:Y:S05]  /*44c0*/  @P0 BRA `(.L_x_506) ;  /* 0x00000000002c0947 */ /* 0x000fea0003800000 */
[----:B------:R-:W-:Y:S05]  /*44d0*/  BRA `(.L_x_507) ;  /* 0x0000000000307947 */ /* 0x000fea0003800000 */
.L_x_505:
[----:B-----5:R-:W-:-:S04]  /*44e0*/  PRMT R30, R125, 0x7632, R30 ;  /* 0x000076327d1e7816 */ /* 0x020fc8000000001e */
[----:B------:R-:W-:-:S05]  /*44f0*/  SHF.L.U32 R30, R30, 0x10, RZ ;  /* 0x000000101e1e7819 */ /* 0x000fca00000006ff */
[----:B------:R-:W-:Y:S01]  /*4500*/  FADD.FTZ R29, R29, R30 ;  /* 0x0000001e1d1d7221 */ /* 0x000fe20000010000 */
[----:B------:R-:W-:Y:S06]  /*4510*/  BRA `(.L_x_506) ;  /* 0x0000000000187947 */ /* 0x000fec0003800000 */
.L_x_504:
[----:B-----5:R-:W-:-:S05]  /*4520*/  PRMT R30, R121, 0x7632, R30 ;  /* 0x00007632791e7816 */ /* 0x020fca000000001e */
[----:B------:R-:W-:-:S04]  /*4530*/  IMAD.U32 R30, R30, 0x10000, RZ ;  /* 0x000100001e1e7824 */ /* 0x000fc800078e00ff */
[--C-:B------:R-:W-:Y:S01]  /*4540*/  FADD.FTZ R29, R29, R30.reuse ;  /* 0x0000001e1d1d7221 */ /* 0x100fe20000010000 */
[----:B------:R-:W-:-:S04]  /*4550*/  @P2 PRMT R30, R125, 0x7632, R30 ;  /* 0x000076327d1e2816 */ /* 0x000fc8000000001e */
[----:B------:R-:W-:-:S05]  /*4560*/  @P2 SHF.L.U32 R30, R30, 0x10, RZ ;  /* 0x000000101e1e2819 */ /* 0x000fca00000006ff */
[----:B------:R-:W-:-:S07]  /*4570*/  @P2 FADD.FTZ R29, R29, R30 ;  /* 0x0000001e1d1d2221 */ /* 0x000fce0000010000 */
.L_x_506:
[----:B------:R-:W-:-:S04]  /*4580*/  F2FP.BF16.F32.PACK_AB R30, RZ, R29 ;  /* 0x0000001dff1e723e */ /* 0x000fc800000010ff */
[----:B------:R-:W-:-:S07]  /*4590*/  PRMT R129, R129, 0x5410, R30 ;  /* 0x0000541081817816 */ /* 0x000fce000000001e */
.L_x_507:
        /* <DEDUP_REMOVED lines=8> */
.L_x_509:
[----:B-----5:R-:W-:-:S04]  /*4620*/  IMAD.U32 R31, R126, 0x10000, RZ ;  /* 0x000100007e1f7824 */ /* 0x020fc800078e00ff */
[----:B------:R-:W-:Y:S01]  /*4630*/  FADD.FTZ R30, R31, R30 ;  /* 0x0000001e1f1e7221 */ /* 0x000fe20000010000 */
[----:B------:R-:W-:Y:S06]  /*4640*/  BRA `(.L_x_510) ;  /* 0x0000000000107947 */ /* 0x000fec0003800000 */
.L_x_508:
[----:B-----5:R-:W-:-:S05]  /*4650*/  SHF.L.U32 R31, R122, 0x10, RZ ;  /* 0x000000107a1f7819 */ /* 0x020fca00000006ff */
[----:B------:R-:W-:Y:S01]  /*4660*/  FADD.FTZ R30, R31, R30 ;  /* 0x0000001e1f1e7221 */ /* 0x000fe20000010000 */
[----:B------:R-:W-:-:S05]  /*4670*/  @P2 SHF.L.U32 R31, R126, 0x10, RZ ;  /* 0x000000107e1f2819 */ /* 0x000fca00000006ff */
[----:B------:R-:W-:-:S07]  /*4680*/  @P2 FADD.FTZ R30, R31, R30 ;  /* 0x0000001e1f1e2221 */ /* 0x000fce0000010000 */
.L_x_510:
[----:B------:R-:W-:-:S04]  /*4690*/  F2FP.BF16.F32.PACK_AB R31, RZ, R30 ;  /* 0x0000001eff1f723e */ /* 0x000fc800000010ff */
[----:B------:R-:W-:-:S07]  /*46a0*/  PRMT R130, R31, 0x7610, R130 ;  /* 0x000076101f827816 */ /* 0x000fce0000000082 */
.L_x_511:
[----:B------:R-:W-:Y:S01]  /*46b0*/  IMAD.U32 R31, R34, 0x10000, RZ ;  /* 0x00010000221f7824 */ /* 0x000fe200078e00ff */
[----:B------:R-:W-:Y:S06]  /*46c0*/  @P3 BRA `(.L_x_512) ;  /* 0x0000000000243947 */ /* 0x000fec0003800000 */
[----:B------:R-:W-:-:S04]  /*46d0*/  ISETP.NE.U32.AND P4, PT, RZ, UR16, PT ;  /* 0x00000010ff007c0c */ /* 0x000fc8000bf85070 */
[----:B------:R-:W-:-:S13]  /*46e0*/  ISETP.NE.AND.EX P4, PT, RZ, UR17, PT, P4 ;  /* 0x00000011ff007c0c */ /* 0x000fda000bf85340 */
[----:B------:R-:W-:Y:S05]  /*46f0*/  @P4 BRA `(.L_x_513) ;  /* 0x0000000000084947 */ /* 0x000fea0003800000 */
[----:B------:R-:W-:Y:S05]  /*4700*/  @P0 BRA `(.L_x_514) ;  /* 0x00000000002c0947 */ /* 0x000fea0003800000 */
[----:B------:R-:W-:Y:S05]  /*4710*/  BRA `(.L_x_515) ;  /* 0x0000000000307947 */ /* 0x000fea0003800000 */
.L_x_513:
[----:B-----5:R-:W-:-:S04]  /*4720*/  PRMT R32, R126, 0x7632, R32 ;  /* 0x000076327e207816 */ /* 0x020fc80000000020 */
[----:B------:R-:W-:-:S05]  /*4730*/  SHF.L.U32 R32, R32, 0x10, RZ ;  /* 0x0000001020207819 */ /* 0x000fca00000006ff */
[----:B------:R-:W-:Y:S01]  /*4740*/  FADD.FTZ R31, R31, R32 ;  /* 0x000000201f1f7221 */ /* 0x000fe20000010000 */
[----:B------:R-:W-:Y:S06]  /*4750*/  BRA `(.L_x_514) ;  /* 0x0000000000187947 */ /* 0x000fec0003800000 */
.L_x_512:
[----:B-----5:R-:W-:-:S04]  /*4760*/  PRMT R32, R122, 0x7632, R32 ;  /* 0x000076327a207816 */ /* 0x020fc80000000020 */
[----:B------:R-:W-:-:S05]  /*4770*/  SHF.L.U32 R32, R32, 0x10, RZ ;  /* 0x0000001020207819 */ /* 0x000fca00000006ff */
[--C-:B------:R-:W-:Y:S01]  /*4780*/  FADD.FTZ R31, R31, R32.reuse ;  /* 0x000000201f1f7221 */ /* 0x100fe20000010000 */
[----:B------:R-:W-:-:S05]  /*4790*/  @P2 PRMT R32, R126, 0x7632, R32 ;  /* 0x000076327e202816 */ /* 0x000fca0000000020 */
[----:B------:R-:W-:-:S04]  /*47a0*/  @P2 IMAD.U32 R32, R32, 0x10000, RZ ;  /* 0x0001000020202824 */ /* 0x000fc800078e00ff */
[----:B------:R-:W-:-:S07]  /*47b0*/  @P2 FADD.FTZ R31, R31, R32 ;  /* 0x000000201f1f2221 */ /* 0x000fce0000010000 */
.L_x_514:
[----:B------:R-:W-:-:S04]  /*47c0*/  F2FP.BF16.F32.PACK_AB R32, RZ, R31 ;  /* 0x0000001fff20723e */ /* 0x000fc800000010ff */
[----:B------:R-:W-:-:S07]  /*47d0*/  PRMT R130, R130, 0x5410, R32 ;  /* 0x0000541082827816 */ /* 0x000fce0000000020 */
.L_x_515:
        /* <DEDUP_REMOVED lines=8> */
.L_x_517:
[----:B-----5:R-:W-:-:S05]  /*4860*/  SHF.L.U32 R33, R127, 0x10, RZ ;  /* 0x000000107f217819 */ /* 0x020fca00000006ff */
[----:B------:R-:W-:Y:S01]  /*4870*/  FADD.FTZ R32, R33, R32 ;  /* 0x0000002021207221 */ /* 0x000fe20000010000 */
[----:B------:R-:W-:Y:S06]  /*4880*/  BRA `(.L_x_518) ;  /* 0x0000000000107947 */ /* 0x000fec0003800000 */
.L_x_516:
[----:B-----5:R-:W-:-:S04]  /*4890*/  IMAD.U32 R33, R123, 0x10000, RZ ;  /* 0x000100007b217824 */ /* 0x020fc800078e00ff */
[----:B------:R-:W-:Y:S01]  /*48a0*/  FADD.FTZ R32, R33, R32 ;  /* 0x0000002021207221 */ /* 0x000fe20000010000 */
[----:B------:R-:W-:-:S05]  /*48b0*/  @P2 SHF.L.U32 R33, R127, 0x10, RZ ;  /* 0x000000107f212819 */ /* 0x000fca00000006ff */
[----:B------:R-:W-:-:S07]  /*48c0*/  @P2 FADD.FTZ R32, R33, R32 ;  /* 0x0000002021202221 */ /* 0x000fce0000010000 */
.L_x_518:
[----:B------:R-:W-:-:S04]  /*48d0*/  F2FP.BF16.F32.PACK_AB R33, RZ, R32 ;  /* 0x00000020ff21723e */ /* 0x000fc800000010ff */
[----:B------:R-:W-:-:S07]  /*48e0*/  PRMT R131, R33, 0x7610, R131 ;  /* 0x0000761021837816 */ /* 0x000fce0000000083 */
.L_x_519:
[----:B------:R-:W-:Y:S01]  /*48f0*/  SHF.L.U32 R33, R35, 0x10, RZ ;  /* 0x0000001023217819 */ /* 0x000fe200000006ff */
[----:B------:R-:W-:Y:S06]  /*4900*/  @P3 BRA `(.L_x_520) ;  /* 0x0000000000243947 */ /* 0x000fec0003800000 */
[----:B------:R-:W-:-:S04]  /*4910*/  ISETP.NE.U32.AND P4, PT, RZ, UR16, PT ;  /* 0x00000010ff007c0c */ /* 0x000fc8000bf85070 */
[----:B------:R-:W-:-:S13]  /*4920*/  ISETP.NE.AND.EX P4, PT, RZ, UR17, PT, P4 ;  /* 0x00000011ff007c0c */ /* 0x000fda000bf85340 */
[----:B------:R-:W-:Y:S05]  /*4930*/  @P4 BRA `(.L_x_521) ;  /* 0x0000000000084947 */ /* 0x000fea0003800000 */
[----:B------:R-:W-:Y:S05]  /*4940*/  @P0 BRA `(.L_x_522) ;  /* 0x00000000002c0947 */ /* 0x000fea0003800000 */
[----:B------:R-:W-:Y:S05]  /*4950*/  BRA `(.L_x_523) ;  /* 0x0000000000307947 */ /* 0x000fea0003800000 */
.L_x_521:
[----:B-----5:R-:W-:-:S05]  /*4960*/  PRMT R34, R127, 0x7632, R34 ;  /* 0x000076327f227816 */ /* 0x020fca0000000022 */
[----:B------:R-:W-:-:S04]  /*4970*/  IMAD.U32 R34, R34, 0x10000, RZ ;  /* 0x0001000022227824 */ /* 0x000fc800078e00ff */
[----:B------:R-:W-:Y:S01]  /*4980*/  FADD.FTZ R33, R33, R34 ;  /* 0x0000002221217221 */ /* 0x000fe20000010000 */
[----:B------:R-:W-:Y:S06]  /*4990*/  BRA `(.L_x_522) ;  /* 0x0000000000187947 */ /* 0x000fec0003800000 */
.L_x_520:
[----:B-----5:R-:W-:-:S04]  /*49a0*/  PRMT R34, R123, 0x7632, R34 ;  /* 0x000076327b227816 */ /* 0x020fc80000000022 */
[----:B------:R-:W-:-:S05]  /*49b0*/  SHF.L.U32 R34, R34, 0x10, RZ ;  /* 0x0000001022227819 */ /* 0x000fca00000006ff */
[--C-:B------:R-:W-:Y:S01]  /*49c0*/  FADD.FTZ R33, R33, R34.reuse ;  /* 0x0000002221217221 */ /* 0x100fe20000010000 */
[----:B------:R-:W-:-:S04]  /*49d0*/  @P2 PRMT R34, R127, 0x7632, R34 ;  /* 0x000076327f222816 */ /* 0x000fc80000000022 */
[----:B------:R-:W-:-:S05]  /*49e0*/  @P2 SHF.L.U32 R34, R34, 0x10, RZ ;  /* 0x0000001022222819 */ /* 0x000fca00000006ff */
[----:B------:R-:W-:-:S07]  /*49f0*/  @P2 FADD.FTZ R33, R33, R34 ;  /* 0x0000002221212221 */ /* 0x000fce0000010000 */
.L_x_522:
[----:B------:R-:W-:-:S04]  /*4a00*/  F2FP.BF16.F32.PACK_AB R34, RZ, R33 ;  /* 0x00000021ff22723e */ /* 0x000fc800000010ff */
[----:B------:R-:W-:-:S07]  /*4a10*/  PRMT R131, R131, 0x5410, R34 ;  /* 0x0000541083837816 */ /* 0x000fce0000000022 */
.L_x_523:
        /* <DEDUP_REMOVED lines=20> */
.L_x_525:
[----:B-----5:R-:W-:-:S05]  /*4b60*/  SHF.L.U32 R36, R124, 0x10, RZ ;  /* 0x000000107c247819 */ /* 0x020fca00000006ff */
[----:B------:R-:W-:Y:S01]  /*4b70*/  FADD.FTZ R35, R36, R35 ;  /* 0x0000002324237221 */ /* 0x000fe20000010000 */
[----:B------:R-:W-:Y:S06]  /*4b80*/  BRA `(.L_x_526) ;  /* 0x0000000000107947 */ /* 0x000fec0003800000 */
.L_x_524:
[----:B-----5:R-:W-:-:S04]  /*4b90*/  IMAD.U32 R36, R120, 0x10000, RZ ;  /* 0x0001000078247824 */ /* 0x020fc800078e00ff */
[----:B------:R-:W-:Y:S01]  /*4ba0*/  FADD.FTZ R35, R36, R35 ;  /* 0x0000002324237221 */ /* 0x000fe20000010000 */
[----:B------:R-:W-:-:S05]  /*4bb0*/  @P2 SHF.L.U32 R36, R124, 0x10, RZ ;  /* 0x000000107c242819 */ /* 0x000fca00000006ff */
[----:B------:R-:W-:-:S07]  /*4bc0*/  @P2 FADD.FTZ R35, R36, R35 ;  /* 0x0000002324232221 */ /* 0x000fce0000010000 */
.L_x_526:
[----:B------:R-:W-:-:S04]  /*4bd0*/  F2FP.BF16.F32.PACK_AB R36, RZ, R35 ;  /* 0x00000023ff24723e */ /* 0x000fc800000010ff */
[----:B------:R-:W-:-:S07]  /*4be0*/  PRMT R128, R36, 0x7610, R128 ;  /* 0x0000761024807816 */ /* 0x000fce0000000080 */
.L_x_527:
[----:B------:R-:W-:Y:S01]  /*4bf0*/  SHF.L.U32 R36, R132, 0x10, RZ ;  /* 0x0000001084247819 */ /* 0x000fe200000006ff */
[----:B------:R-:W-:Y:S06]  /*4c00*/  @P3 BRA `(.L_x_528) ;  /* 0x0000000000243947 */ /* 0x000fec0003800000 */
[----:B------:R-:W-:-:S04]  /*4c10*/  ISETP.NE.U32.AND P4, PT, RZ, UR16, PT ;  /* 0x00000010ff007c0c */ /* 0x000fc8000bf85070 */
[----:B------:R-:W-:-:S13]  /*4c20*/  ISETP.NE.AND.EX P4, PT, RZ, UR17, PT, P4 ;  /* 0x00000011ff007c0c */ /* 0x000fda000bf85340 */
[----:B------:R-:W-:Y:S05]  /*4c30*/  @P4 BRA `(.L_x_529) ;  /* 0x0000000000084947 */ /* 0x000fea0003800000 */
[----:B------:R-:W-:Y:S05]  /*4c40*/  @P0 BRA `(.L_x_530) ;  /* 0x00000000002c0947 */ /* 0x000fea0003800000 */
[----:B------:R-:W-:Y:S05]  /*4c50*/  BRA `(.L_x_531) ;  /* 0x0000000000307947 */ /* 0x000fea0003800000 */
.L_x_529:
[----:B-----5:R-:W-:-:S05]  /*4c60*/  PRMT R37, R124, 0x7632, R37 ;  /* 0x000076327c257816 */ /* 0x020fca0000000025 */
[----:B------:R-:W-:-:S04]  /*4c70*/  IMAD.U32 R37, R37, 0x10000, RZ ;  /* 0x0001000025257824 */ /* 0x000fc800078e00ff */
[----:B------:R-:W-:Y:S01]  /*4c80*/  FADD.FTZ R36, R36, R37 ;  /* 0x0000002524247221 */ /* 0x000fe20000010000 */
[----:B------:R-:W-:Y:S06]  /*4c90*/  BRA `(.L_x_530) ;  /* 0x0000000000187947 */ /* 0x000fec0003800000 */
.L_x_528:
[----:B-----5:R-:W-:-:S04]  /*4ca0*/  PRMT R37, R120, 0x7632, R37 ;  /* 0x0000763278257816 */ /* 0x020fc80000000025 */
[----:B------:R-:W-:-:S05]  /*4cb0*/  SHF.L.U32 R37, R37, 0x10, RZ ;  /* 0x0000001025257819 */ /* 0x000fca00000006ff */
[--C-:B------:R-:W-:Y:S01]  /*4cc0*/  FADD.FTZ R36, R36, R37.reuse ;  /* 0x0000002524247221 */ /* 0x100fe20000010000 */
[----:B------:R-:W-:-:S04]  /*4cd0*/  @P2 PRMT R37, R124, 0x7632, R37 ;  /* 0x000076327c252816 */ /* 0x000fc80000000025 */
[----:B------:R-:W-:-:S05]  /*4ce0*/  @P2 SHF.L.U32 R37, R37, 0x10, RZ ;  /* 0x0000001025252819 */ /* 0x000fca00000006ff */
[----:B------:R-:W-:-:S07]  /*4cf0*/  @P2 FADD.FTZ R36, R36, R37 ;  /* 0x0000002524242221 */ /* 0x000fce0000010000 */
.L_x_530:
[----:B------:R-:W-:-:S04]  /*4d00*/  F2FP.BF16.F32.PACK_AB R37, RZ, R36 ;  /* 0x00000024ff25723e */ /* 0x000fc800000010ff */
[----:B------:R-:W-:-:S07]  /*4d10*/  PRMT R128, R128, 0x5410, R37 ;  /* 0x0000541080807816 */ /* 0x000fce0000000025 */
.L_x_531:
        /* <DEDUP_REMOVED lines=8> */
.L_x_533:
[----:B-----5:R-:W-:-:S05]  /*4da0*/  SHF.L.U32 R38, R125, 0x10, RZ ;  /* 0x000000107d267819 */ /* 0x020fca00000006ff */
[----:B------:R-:W-:Y:S01]  /*4db0*/  FADD.FTZ R37, R38, R37 ;  /* 0x0000002526257221 */ /* 0x000fe20000010000 */
[----:B------:R-:W-:Y:S06]  /*4dc0*/  BRA `(.L_x_534) ;  /* 0x0000000000107947 */ /* 0x000fec0003800000 */
.L_x_532:
[----:B-----5:R-:W-:-:S05]  /*4dd0*/  SHF.L.U32 R38, R121, 0x10, RZ ;  /* 0x0000001079267819 */ /* 0x020fca00000006ff */
[----:B------:R-:W-:Y:S01]  /*4de0*/  FADD.FTZ R37, R38, R37 ;  /* 0x0000002526257221 */ /* 0x000fe20000010000 */
[----:B------:R-:W-:-:S04]  /*4df0*/  @P2 IMAD.U32 R38, R125, 0x10000, RZ ;  /* 0x000100007d262824 */ /* 0x000fc800078e00ff */
[----:B------:R-:W-:-:S07]  /*4e00*/  @P2 FADD.FTZ R37, R38, R37 ;  /* 0x0000002526252221 */ /* 0x000fce0000010000 */
.L_x_534:
[----:B------:R-:W-:-:S04]  /*4e10*/  F2FP.BF16.F32.PACK_AB R38, RZ, R37 ;  /* 0x00000025ff26723e */ /* 0x000fc800000010ff */
[----:B------:R-:W-:-:S07]  /*4e20*/  PRMT R129, R38, 0x7610, R129 ;  /* 0x0000761026817816 */ /* 0x000fce0000000081 */
.L_x_535:
[----:B------:R-:W-:Y:S01]  /*4e30*/  SHF.L.U32 R38, R133, 0x10, RZ ;  /* 0x0000001085267819 */ /* 0x000fe200000006ff */
[----:B------:R-:W-:Y:S06]  /*4e40*/  @P3 BRA `(.L_x_536) ;  /* 0x0000000000243947 */ /* 0x000fec0003800000 */
[----:B------:R-:W-:-:S04]  /*4e50*/  ISETP.NE.U32.AND P4, PT, RZ, UR16, PT ;  /* 0x00000010ff007c0c */ /* 0x000fc8000bf85070 */
[----:B------:R-:W-:-:S13]  /*4e60*/  ISETP.NE.AND.EX P4, PT, RZ, UR17, PT, P4 ;  /* 0x00000011ff007c0c */ /* 0x000fda000bf85340 */
[----:B------:R-:W-:Y:S05]  /*4e70*/  @P4 BRA `(.L_x_537) ;  /* 0x0000000000084947 */ /* 0x000fea0003800000 */
[----:B------:R-:W-:Y:S05]  /*4e80*/  @P0 BRA `(.L_x_538) ;  /* 0x00000000002c0947 */ /* 0x000fea0003800000 */
[----:B------:R-:W-:Y:S05]  /*4e90*/  BRA `(.L_x_539) ;  /* 0x0000000000307947 */ /* 0x000fea0003800000 */
.L_x_537:
[----:B-----5:R-:W-:-:S04]  /*4ea0*/  PRMT R39, R125, 0x7632, R39 ;  /* 0x000076327d277816 */ /* 0x020fc80000000027 */
[----:B------:R-:W-:-:S05]  /*4eb0*/  SHF.L.U32 R39, R39, 0x10, RZ ;  /* 0x0000001027277819 */ /* 0x000fca00000006ff */
[----:B------:R-:W-:Y:S01]  /*4ec0*/  FADD.FTZ R38, R38, R39 ;  /* 0x0000002726267221 */ /* 0x000fe20000010000 */
[----:B------:R-:W-:Y:S06]  /*4ed0*/  BRA `(.L_x_538) ;  /* 0x0000000000187947 */ /* 0x000fec0003800000 */
.L_x_536:
[----:B-----5:R-:W-:-:S05]  /*4ee0*/  PRMT R39, R121, 0x7632, R39 ;  /* 0x0000763279277816 */ /* 0x020fca0000000027 */
[----:B------:R-:W-:-:S04]  /*4ef0*/  IMAD.U32 R39, R39, 0x10000, RZ ;  /* 0x0001000027277824 */ /* 0x000fc800078e00ff */
[--C-:B------:R-:W-:Y:S01]  /*4f00*/  FADD.FTZ R38, R38, R39.reuse ;  /* 0x0000002726267221 */ /* 0x100fe20000010000 */
[----:B------:R-:W-:-:S04]  /*4f10*/  @P2 PRMT R39, R125, 0x7632, R39 ;  /* 0x000076327d272816 */ /* 0x000fc80000000027 */
[----:B------:R-:W-:-:S05]  /*4f20*/  @P2 SHF.L.U32 R39, R39, 0x10, RZ ;  /* 0x0000001027272819 */ /* 0x000fca00000006ff */
[----:B------:R-:W-:-:S07]  /*4f30*/  @P2 FADD.FTZ R38, R38, R39 ;  /* 0x0000002726262221 */ /* 0x000fce0000010000 */
.L_x_538:
[----:B------:R-:W-:-:S04]  /*4f40*/  F2FP.BF16.F32.PACK_AB R39, RZ, R38 ;  /* 0x00000026ff27723e */ /* 0x000fc800000010ff */
[----:B------:R-:W-:-:S07]  /*4f50*/  PRMT R129, R129, 0x5410, R39 ;  /* 0x0000541081817816 */ /* 0x000fce0000000027 */
.L_x_539:
        /* <DEDUP_REMOVED lines=8> */
.L_x_541:
[----:B-----5:R-:W-:-:S04]  /*4fe0*/  IMAD.U32 R132, R126, 0x10000, RZ ;  /* 0x000100007e847824 */ /* 0x020fc800078e00ff */
[----:B------:R-:W-:Y:S01]  /*4ff0*/  FADD.FTZ R39, R132, R39 ;  /* 0x0000002784277221 */ /* 0x000fe20000010000 */
[----:B------:R-:W-:Y:S06]  /*5000*/  BRA `(.L_x_542) ;  /* 0x0000000000107947 */ /* 0x000fec0003800000 */
.L_x_540:
[----:B-----5:R-:W-:-:S05]  /*5010*/  SHF.L.U32 R132, R122, 0x10, RZ ;  /* 0x000000107a847819 */ /* 0x020fca00000006ff */
[----:B------:R-:W-:Y:S01]  /*5020*/  FADD.FTZ R39, R132, R39 ;  /* 0x0000002784277221 */ /* 0x000fe20000010000 */
[----:B------:R-:W-:-:S05]  /*5030*/  @P2 SHF.L.U32 R132, R126, 0x10, RZ ;  /* 0x000000107e842819 */ /* 0x000fca00000006ff */
[----:B------:R-:W-:-:S07]  /*5040*/  @P2 FADD.FTZ R39, R132, R39 ;  /* 0x0000002784272221 */ /* 0x000fce0000010000 */
.L_x_542:
[----:B------:R-:W-:-:S04]  /*5050*/  F2FP.BF16.F32.PACK_AB R132, RZ, R39 ;  /* 0x00000027ff84723e */ /* 0x000fc800000010ff */
[----:B------:R-:W-:-:S07]  /*5060*/  PRMT R130, R132, 0x7610, R130 ;  /* 0x0000761084827816 */ /* 0x000fce0000000082 */
.L_x_543:
[----:B------:R-:W-:Y:S01]  /*5070*/  IMAD.U32 R136, R134, 0x10000, RZ ;  /* 0x0001000086887824 */ /* 0x000fe200078e00ff */
[----:B------:R-:W-:Y:S06]  /*5080*/  @P3 BRA `(.L_x_544) ;  /* 0x0000000000243947 */ /* 0x000fec0003800000 */
[----:B------:R-:W-:-:S04]  /*5090*/  ISETP.NE.U32.AND P4, PT, RZ, UR16, PT ;  /* 0x00000010ff007c0c */ /* 0x000fc8000bf85070 */
[----:B------:R-:W-:-:S13]  /*50a0*/  ISETP.NE.AND.EX P4, PT, RZ, UR17, PT, P4 ;  /* 0x00000011ff007c0c */ /* 0x000fda000bf85340 */
[----:B------:R-:W-:Y:S05]  /*50b0*/  @P4 BRA `(.L_x_545) ;  /* 0x0000000000084947 */ /* 0x000fea0003800000 */
[----:B------:R-:W-:Y:S05]  /*50c0*/  @P0 BRA `(.L_x_546) ;  /* 0x00000000002c0947 */ /* 0x000fea0003800000 */
[----:B------:R-:W-:Y:S05]  /*50d0*/  BRA `(.L_x_547) ;  /* 0x0000000000307947 */ /* 0x000fea0003800000 */
.L_x_545:
[----:B-----5:R-:W-:-:S04]  /*50e0*/  PRMT R132, R126, 0x7632, R132 ;  /* 0x000076327e847816 */ /* 0x020fc80000000084 */
[----:B------:R-:W-:-:S05]  /*50f0*/  SHF.L.U32 R132, R132, 0x10, RZ ;  /* 0x0000001084847819 */ /* 0x000fca00000006ff */
[----:B------:R-:W-:Y:S01]  /*5100*/  FADD.FTZ R136, R136, R132 ;  /* 0x0000008488887221 */ /* 0x000fe20000010000 */
[----:B------:R-:W-:Y:S06]  /*5110*/  BRA `(.L_x_546) ;  /* 0x0000000000187947 */ /* 0x000fec0003800000 */
.L_x_544:
[----:B-----5:R-:W-:-:S04]  /*5120*/  PRMT R132, R122, 0x7632, R132 ;  /* 0x000076327a847816 */ /* 0x020fc80000000084 */
[----:B------:R-:W-:-:S05]  /*5130*/  SHF.L.U32 R132, R132, 0x10, RZ ;  /* 0x0000001084847819 */ /* 0x000fca00000006ff */
[--C-:B------:R-:W-:Y:S01]  /*5140*/  FADD.FTZ R136, R136, R132.reuse ;  /* 0x0000008488887221 */ /* 0x100fe20000010000 */
[----:B------:R-:W-:-:S05]  /*5150*/  @P2 PRMT R132, R126, 0x7632, R132 ;  /* 0x000076327e842816 */ /* 0x000fca0000000084 */
[----:B------:R-:W-:-:S04]  /*5160*/  @P2 IMAD.U32 R132, R132, 0x10000, RZ ;  /* 0x0001000084842824 */ /* 0x000fc800078e00ff */
[----:B------:R-:W-:-:S07]  /*5170*/  @P2 FADD.FTZ R136, R136, R132 ;  /* 0x0000008488882221 */ /* 0x000fce0000010000 */
.L_x_546:
[----:B------:R-:W-:-:S04]  /*5180*/  F2FP.BF16.F32.PACK_AB R132, RZ, R136 ;  /* 0x00000088ff84723e */ /* 0x000fc800000010ff */
[----:B------:R-:W-:-:S07]  /*5190*/  PRMT R130, R130, 0x5410, R132 ;  /* 0x0000541082827816 */ /* 0x000fce0000000084 */
.L_x_547:
        /* <DEDUP_REMOVED lines=8> */
.L_x_549:
[----:B-----5:R-:W-:-:S05]  /*5220*/  SHF.L.U32 R132, R127, 0x10, RZ ;  /* 0x000000107f847819 */ /* 0x020fca00000006ff */
[----:B------:R-:W-:Y:S01]  /*5230*/  FADD.FTZ R137, R132, R137 ;  /* 0x0000008984897221 */ /* 0x000fe20000010000 */
[----:B------:R-:W-:Y:S06]  /*5240*/  BRA `(.L_x_550) ;  /* 0x0000000000107947 */ /* 0x000fec0003800000 */
.L_x_548:
[----:B-----5:R-:W-:-:S04]  /*5250*/  IMAD.U32 R132, R123, 0x10000, RZ ;  /* 0x000100007b847824 */ /* 0x020fc800078e00ff */
[----:B------:R-:W-:Y:S01]  /*5260*/  FADD.FTZ R137, R132, R137 ;  /* 0x0000008984897221 */ /* 0x000fe20000010000 */
[----:B------:R-:W-:-:S05]  /*5270*/  @P2 SHF.L.U32 R132, R127, 0x10, RZ ;  /* 0x000000107f842819 */ /* 0x000fca00000006ff */
[----:B------:R-:W-:-:S07]  /*5280*/  @P2 FADD.FTZ R137, R132, R137 ;  /* 0x0000008984892221 */ /* 0x000fce0000010000 */
.L_x_550:
[----:B------:R-:W-:-:S04]  /*5290*/  F2FP.BF16.F32.PACK_AB R132, RZ, R137 ;  /* 0x00000089ff84723e */ /* 0x000fc800000010ff */
[----:B------:R-:W-:-:S07]  /*52a0*/  PRMT R131, R132, 0x7610, R131 ;  /* 0x0000761084837816 */ /* 0x000fce0000000083 */
.L_x_551:
[----:B------:R-:W-:Y:S01]  /*52b0*/  SHF.L.U32 R138, R135, 0x10, RZ ;  /* 0x00000010878a7819 */ /* 0x000fe200000006ff */
[----:B------:R-:W-:Y:S06]  /*52c0*/  @P3 BRA `(.L_x_552) ;  /* 0x0000000000243947 */ /* 0x000fec0003800000 */
[----:B------:R-:W-:-:S04]  /*52d0*/  ISETP.NE.U32.AND P4, PT, RZ, UR16, PT ;  /* 0x00000010ff007c0c */ /* 0x000fc8000bf85070 */
[----:B------:R-:W-:-:S13]  /*52e0*/  ISETP.NE.AND.EX P4, PT, RZ, UR17, PT, P4 ;  /* 0x00000011ff007c0c */ /* 0x000fda000bf85340 */
[----:B------:R-:W-:Y:S05]  /*52f0*/  @P4 BRA `(.L_x_553) ;  /* 0x0000000000084947 */ /* 0x000fea0003800000 */
[----:B------:R-:W-:Y:S05]  /*5300*/  @P0 BRA `(.L_x_554) ;  /* 0x00000000002c0947 */ /* 0x000fea0003800000 */
[----:B------:R-:W-:Y:S05]  /*5310*/  BRA `(.L_x_555) ;  /* 0x0000000000307947 */ /* 0x000fea0003800000 */
.L_x_553:
[----:B-----5:R-:W-:-:S05]  /*5320*/  PRMT R132, R127, 0x7632, R132 ;  /* 0x000076327f847816 */ /* 0x020fca0000000084 */
[----:B------:R-:W-:-:S04]  /*5330*/  IMAD.U32 R132, R132, 0x10000, RZ ;  /* 0x0001000084847824 */ /* 0x000fc800078e00ff */
[----:B------:R-:W-:Y:S01]  /*5340*/  FADD.FTZ R138, R138, R132 ;  /* 0x000000848a8a7221 */ /* 0x000fe20000010000 */
[----:B------:R-:W-:Y:S06]  /*5350*/  BRA `(.L_x_554) ;  /* 0x0000000000187947 */ /* 0x000fec0003800000 */
.L_x_552:
[----:B-----5:R-:W-:-:S04]  /*5360*/  PRMT R132, R123, 0x7632, R132 ;  /* 0x000076327b847816 */ /* 0x020fc80000000084 */
[----:B------:R-:W-:-:S05]  /*5370*/  SHF.L.U32 R132, R132, 0x10, RZ ;  /* 0x0000001084847819 */ /* 0x000fca00000006ff */
[--C-:B------:R-:W-:Y:S01]  /*5380*/  FADD.FTZ R138, R138, R132.reuse ;  /* 0x000000848a8a7221 */ /* 0x100fe20000010000 */
[----:B------:R-:W-:-:S04]  /*5390*/  @P2 PRMT R132, R127, 0x7632, R132 ;  /* 0x000076327f842816 */ /* 0x000fc80000000084 */
[----:B------:R-:W-:-:S05]  /*53a0*/  @P2 SHF.L.U32 R132, R132, 0x10, RZ ;  /* 0x0000001084842819 */ /* 0x000fca00000006ff */
[----:B------:R-:W-:-:S07]  /*53b0*/  @P2 FADD.FTZ R138, R138, R132 ;  /* 0x000000848a8a2221 */ /* 0x000fce0000010000 */
.L_x_554:
[----:B------:R-:W-:-:S04]  /*53c0*/  F2FP.BF16.F32.PACK_AB R132, RZ, R138 ;  /* 0x0000008aff84723e */ /* 0x000fc800000010ff */
[----:B------:R-:W-:-:S07]  /*53d0*/  PRMT R131, R131, 0x5410, R132 ;  /* 0x0000541083837816 */ /* 0x000fce0000000084 */
.L_x_555:
        /* <DEDUP_REMOVED lines=11> */
[----:B------:R-:W0:Y:S02]  /*5490*/  LDG.E.128 R132, desc[UR4][R132.64] ;  /* 0x0000000484847981 */ /* 0x000e24000c1e1d00 */
[C---:B0-----:R-:W-:Y:S02]  /*54a0*/  SHF.L.U32 R140, R132.reuse, 0x10, RZ ;  /* 0x00000010848c7819 */ /* 0x041fe400000006ff */
[----:B------:R-:W-:Y:S01]  /*54b0*/  PRMT R141, R132, 0x7632, R141 ;  /* 0x00007632848d7816 */ /* 0x000fe2000000008d */
[----:B--2---:R-:W-:Y:S06]  /*54c0*/  @P3 BRA `(.L_x_556) ;  /* 0x0000000000203947 */ /* 0x004fec0003800000 */
[----:B------:R-:W-:-:S04]  /*54d0*/  ISETP.NE.U32.AND P4, PT, RZ, UR16, PT ;  /* 0x00000010ff007c0c */ /* 0x000fc8000bf85070 */
[----:B------:R-:W-:-:S13]  /*54e0*/  ISETP.NE.AND.EX P4, PT, RZ, UR17, PT, P4 ;  /* 0x00000011ff007c0c */ /* 0x000fda000bf85340 */
[----:B------:R-:W-:Y:S05]  /*54f0*/  @P4 BRA `(.L_x_557) ;  /* 0x0000000000084947 */ /* 0x000fea0003800000 */
[----:B------:R-:W-:Y:S05]  /*5500*/  @P0 BRA `(.L_x_558) ;  /* 0x0000000000200947 */ /* 0x000fea0003800000 */
[----:B------:R-:W-:Y:S05]  /*5510*/  BRA `(.L_x_559) ;  /* 0x0000000000247947 */ /* 0x000fea0003800000 */
.L_x_557:
[----:B-----5:R-:W-:-:S05]  /*5520*/  SHF.L.U32 R132, R124, 0x10, RZ ;  /* 0x000000107c847819 */ /* 0x020fca00000006ff */
[----:B------:R-:W-:Y:S01]  /*5530*/  FADD.FTZ R140, R132, R140 ;  /* 0x0000008c848c7221 */ /* 0x000fe20000010000 */
[----:B------:R-:W-:Y:S06]  /*5540*/  BRA `(.L_x_558) ;  /* 0x0000000000107947 */ /* 0x000fec0003800000 */
.L_x_556:
[----:B-----5:R-:W-:-:S04]  /*5550*/  IMAD.U32 R132, R120, 0x10000, RZ ;  /* 0x0001000078847824 */ /* 0x020fc800078e00ff */
[----:B------:R-:W-:Y:S01]  /*5560*/  FADD.FTZ R140, R132, R140 ;  /* 0x0000008c848c7221 */ /* 0x000fe20000010000 */
[----:B------:R-:W-:-:S05]  /*5570*/  @P2 SHF.L.U32 R132, R124, 0x10, RZ ;  /* 0x000000107c842819 */ /* 0x000fca00000006ff */
[----:B------:R-:W-:-:S07]  /*5580*/  @P2 FADD.FTZ R140, R132, R140 ;  /* 0x0000008c848c2221 */ /* 0x000fce0000010000 */
.L_x_558:
[----:B------:R-:W-:-:S04]  /*5590*/  F2FP.BF16.F32.PACK_AB R132, RZ, R140 ;  /* 0x0000008cff84723e */ /* 0x000fc800000010ff */
[----:B------:R-:W-:-:S07]  /*55a0*/  PRMT R128, R132, 0x7610, R128 ;  /* 0x0000761084807816 */ /* 0x000fce0000000080 */
.L_x_559:
[----:B------:R-:W-:Y:S01]  /*55b0*/  SHF.L.U32 R141, R141, 0x10, RZ ;  /* 0x000000108d8d7819 */ /* 0x000fe200000006ff */
[----:B------:R-:W-:Y:S06]  /*55c0*/  @P3 BRA `(.L_x_560) ;  /* 0x0000000000243947 */ /* 0x000fec0003800000 */
[----:B------:R-:W-:-:S04]  /*55d0*/  ISETP.NE.U32.AND P4, PT, RZ, UR16, PT ;  /* 0x00000010ff007c0c */ /* 0x000fc8000bf85070 */
[----:B------:R-:W-:-:S13]  /*55e0*/  ISETP.NE.AND.EX P4, PT, RZ, UR17, PT, P4 ;  /* 0x00000011ff007c0c */ /* 0x000fda000bf85340 */
[----:B------:R-:W-:Y:S05]  /*55f0*/  @P4 BRA `(.L_x_561) ;  /* 0x0000000000084947 */ /* 0x000fea0003800000 */
[----:B------:R-:W-:Y:S05]  /*5600*/  @P0 BRA `(.L_x_562) ;  /* 0x00000000002c0947 */ /* 0x000fea0003800000 */
[----:B------:R-:W-:Y:S05]  /*5610*/  BRA `(.L_x_563) ;  /* 0x0000000000307947 */ /* 0x000fea0003800000 */
.L_x_561:
[----:B-----5:R-:W-:-:S05]  /*5620*/  PRMT R132, R124, 0x7632, R132 ;  /* 0x000076327c847816 */ /* 0x020fca0000000084 */
[----:B------:R-:W-:-:S04]  /*5630*/  IMAD.U32 R132, R132, 0x10000, RZ ;  /* 0x0001000084847824 */ /* 0x000fc800078e00ff */
[----:B------:R-:W-:Y:S01]  /*5640*/  FADD.FTZ R141, R141, R132 ;  /* 0x000000848d8d7221 */ /* 0x000fe20000010000 */
[----:B------:R-:W-:Y:S06]  /*5650*/  BRA `(.L_x_562) ;  /* 0x0000000000187947 */ /* 0x000fec0003800000 */
.L_x_560:
[----:B-----5:R-:W-:-:S04]  /*5660*/  PRMT R132, R120, 0x7632, R132 ;  /* 0x0000763278847816 */ /* 0x020fc80000000084 */
[----:B------:R-:W-:-:S05]  /*5670*/  SHF.L.U32 R132, R132, 0x10, RZ ;  /* 0x0000001084847819 */ /* 0x000fca00000006ff */
[--C-:B------:R-:W-:Y:S01]  /*5680*/  FADD.FTZ R141, R141, R132.reuse ;  /* 0x000000848d8d7221 */ /* 0x100fe20000010000 */
[----:B------:R-:W-:-:S04]  /*5690*/  @P2 PRMT R132, R124, 0x7632, R132 ;  /* 0x000076327c842816 */ /* 0x000fc80000000084 */
[----:B------:R-:W-:-:S05]  /*56a0*/  @P2 SHF.L.U32 R132, R132, 0x10, RZ ;  /* 0x0000001084842819 */ /* 0x000fca00000006ff */
[----:B------:R-:W-:-:S07]  /*56b0*/  @P2 FADD.FTZ R141, R141, R132 ;  /* 0x000000848d8d2221 */ /* 0x000fce0000010000 */
.L_x_562:
[----:B------:R-:W-:-:S04]  /*56c0*/  F2FP.BF16.F32.PACK_AB R132, RZ, R141 ;  /* 0x0000008dff84723e */ /* 0x000fc800000010ff */
[----:B------:R-:W-:-:S07]  /*56d0*/  PRMT R128, R128, 0x5410, R132 ;  /* 0x0000541080807816 */ /* 0x000fce0000000084 */
.L_x_563:
        /* <DEDUP_REMOVED lines=8> */
.L_x_565:
[----:B-----5:R-:W-:-:S05]  /*5760*/  SHF.L.U32 R132, R125, 0x10, RZ ;  /* 0x000000107d847819 */ /* 0x020fca00000006ff */
[----:B------:R-:W-:Y:S01]  /*5770*/  FADD.FTZ R142, R132, R142 ;  /* 0x0000008e848e7221 */ /* 0x000fe20000010000 */
[----:B------:R-:W-:Y:S06]  /*5780*/  BRA `(.L_x_566) ;  /* 0x0000000000107947 */ /* 0x000fec0003800000 */
.L_x_564:
[----:B-----5:R-:W-:-:S05]  /*5790*/  SHF.L.U32 R132, R121, 0x10, RZ ;  /* 0x0000001079847819 */ /* 0x020fca00000006ff */
[----:B------:R-:W-:Y:S01]  /*57a0*/  FADD.FTZ R142, R132, R142 ;  /* 0x0000008e848e7221 */ /* 0x000fe20000010000 */
[----:B------:R-:W-:-:S04]  /*57b0*/  @P2 IMAD.U32 R132, R125, 0x10000, RZ ;  /* 0x000100007d842824 */ /* 0x000fc800078e00ff */
[----:B------:R-:W-:-:S07]  /*57c0*/  @P2 FADD.FTZ R142, R132, R142 ;  /* 0x0000008e848e2221 */ /* 0x000fce0000010000 */
.L_x_566:
[----:B------:R-:W-:-:S04]  /*57d0*/  F2FP.BF16.F32.PACK_AB R132, RZ, R142 ;  /* 0x0000008eff84723e */ /* 0x000fc800000010ff */
[----:B------:R-:W-:-:S07]  /*57e0*/  PRMT R129, R132, 0x7610, R129 ;  /* 0x0000761084817816 */ /* 0x000fce0000000081 */
.L_x_567:
[----:B------:R-:W-:Y:S01]  /*57f0*/  SHF.L.U32 R143, R133, 0x10, RZ ;  /* 0x00000010858f7819 */ /* 0x000fe200000006ff */
[----:B------:R-:W-:Y:S06]  /*5800*/  @P3 BRA `(.L_x_568) ;  /* 0x0000000000243947 */ /* 0x000fec0003800000 */
[----:B------:R-:W-:-:S04]  /*5810*/  ISETP.NE.U32.AND P4, PT, RZ, UR16, PT ;  /* 0x00000010ff007c0c */ /* 0x000fc8000bf85070 */
[----:B------:R-:W-:-:S13]  /*5820*/  ISETP.NE.AND.EX P4, PT, RZ, UR17, PT, P4 ;  /* 0x00000011ff007c0c */ /* 0x000fda000bf85340 */
[----:B------:R-:W-:Y:S05]  /*5830*/  @P4 BRA `(.L_x_569) ;  /* 0x0000000000084947 */ /* 0x000fea0003800000 */
[----:B------:R-:W-:Y:S05]  /*5840*/  @P0 BRA `(.L_x_570) ;  /* 0x00000000002c0947 */ /* 0x000fea0003800000 */
[----:B------:R-:W-:Y:S05]  /*5850*/  BRA `(.L_x_571) ;  /* 0x0000000000307947 */ /* 0x000fea0003800000 */
.L_x_569:
[----:B-----5:R-:W-:-:S04]  /*5860*/  PRMT R132, R125, 0x7632, R132 ;  /* 0x000076327d847816 */ /* 0x020fc80000000084 */
[----:B------:R-:W-:-:S05]  /*5870*/  SHF.L.U32 R132, R132, 0x10, RZ ;  /* 0x0000001084847819 */ /* 0x000fca00000006ff */
[----:B------:R-:W-:Y:S01]  /*5880*/  FADD.FTZ R143, R143, R132 ;  /* 0x000000848f8f7221 */ /* 0x000fe20000010000 */
[----:B------:R-:W-:Y:S06]  /*5890*/  BRA `(.L_x_570) ;  /* 0x0000000000187947 */ /* 0x000fec0003800000 */
.L_x_568:
[----:B-----5:R-:W-:-:S05]  /*58a0*/  PRMT R132, R121, 0x7632, R132 ;  /* 0x0000763279847816 */ /* 0x020fca0000000084 */
[----:B------:R-:W-:-:S04]  /*58b0*/  IMAD.U32 R132, R132, 0x10000, RZ ;  /* 0x0001000084847824 */ /* 0x000fc800078e00ff */
[--C-:B------:R-:W-:Y:S01]  /*58c0*/  FADD.FTZ R143, R143, R132.reuse ;  /* 0x000000848f8f7221 */ /* 0x100fe20000010000 */
[----:B------:R-:W-:-:S04]  /*58d0*/  @P2 PRMT R132, R125, 0x7632, R132 ;  /* 0x000076327d842816 */ /* 0x000fc80000000084 */
[----:B------:R-:W-:-:S05]  /*58e0*/  @P2 SHF.L.U32 R132, R132, 0x10, RZ ;  /* 0x0000001084842819 */ /* 0x000fca00000006ff */
[----:B------:R-:W-:-:S07]  /*58f0*/  @P2 FADD.FTZ R143, R143, R132 ;  /* 0x000000848f8f2221 */ /* 0x000fce0000010000 */
.L_x_570:
[----:B------:R-:W-:-:S04]  /*5900*/  F2FP.BF16.F32.PACK_AB R132, RZ, R143 ;  /* 0x0000008fff84723e */ /* 0x000fc800000010ff */
[----:B------:R-:W-:-:S07]  /*5910*/  PRMT R129, R129, 0x5410, R132 ;  /* 0x0000541081817816 */ /* 0x000fce0000000084 */
.L_x_571:
        /* <DEDUP_REMOVED lines=8> */
.L_x_573:
[----:B-----5:R-:W-:-:S04]  /*59a0*/  IMAD.U32 R132, R126, 0x10000, RZ ;  /* 0x000100007e847824 */ /* 0x020fc800078e00ff */
[----:B------:R-:W-:Y:S01]  /*59b0*/  FADD.FTZ R144, R132, R144 ;  /* 0x0000009084907221 */ /* 0x000fe20000010000 */
[----:B------:R-:W-:Y:S06]  /*59c0*/  BRA `(.L_x_574) ;  /* 0x0000000000107947 */ /* 0x000fec0003800000 */
.L_x_572:
[----:B-----5:R-:W-:-:S05]  /*59d0*/  SHF.L.U32 R132, R122, 0x10, RZ ;  /* 0x000000107a847819 */ /* 0x020fca00000006ff */
[----:B------:R-:W-:Y:S01]  /*59e0*/  FADD.FTZ R144, R132, R144 ;  /* 0x0000009084907221 */ /* 0x000fe20000010000 */
[----:B------:R-:W-:-:S05]  /*59f0*/  @P2 SHF.L.U32 R132, R126, 0x10, RZ ;  /* 0x000000107e842819 */ /* 0x000fca00000006ff */
[----:B------:R-:W-:-:S07]  /*5a00*/  @P2 FADD.FTZ R144, R132, R144 ;  /* 0x0000009084902221 */ /* 0x000fce0000010000 */
.L_x_574:
[----:B------:R-:W-:-:S04]  /*5a10*/  F2FP.BF16.F32.PACK_AB R132, RZ, R144 ;  /* 0x00000090ff84723e */ /* 0x000fc800000010ff */
[----:B------:R-:W-:-:S07]  /*5a20*/  PRMT R130, R132, 0x7610, R130 ;  /* 0x0000761084827816 */ /* 0x000fce0000000082 */
.L_x_575:
[----:B------:R-:W-:Y:S01]  /*5a30*/  IMAD.U32 R145, R134, 0x10000, RZ ;  /* 0x0001000086917824 */ /* 0x000fe200078e00ff */
[----:B------:R-:W-:Y:S06]  /*5a40*/  @P3 BRA `(.L_x_576) ;  /* 0x0000000000243947 */ /* 0x000fec0003800000 */
[----:B------:R-:W-:-:S04]  /*5a50*/  ISETP.NE.U32.AND P4, PT, RZ, UR16, PT ;  /* 0x00000010ff007c0c */ /* 0x000fc8000bf85070 */
[----:B------:R-:W-:-:S13]  /*5a60*/  ISETP.NE.AND.EX P4, PT, RZ, UR17, PT, P4 ;  /* 0x00000011ff007c0c */ /* 0x000fda000bf85340 */
[----:B------:R-:W-:Y:S05]  /*5a70*/  @P4 BRA `(.L_x_577) ;  /* 0x0000000000084947 */ /* 0x000fea0003800000 */
[----:B------:R-:W-:Y:S05]  /*5a80*/  @P0 BRA `(.L_x_578) ;  /* 0x00000000002c0947 */ /* 0x000fea0003800000 */
[----:B------:R-:W-:Y:S05]  /*5a90*/  BRA `(.L_x_579) ;  /* 0x0000000000307947 */ /* 0x000fea0003800000 */
.L_x_577:
[----:B-----5:R-:W-:-:S04]  /*5aa0*/  PRMT R132, R126, 0x7632, R132 ;  /* 0x000076327e847816 */ /* 0x020fc80000000084 */
[----:B------:R-:W-:-:S05]  /*5ab0*/  SHF.L.U32 R132, R132, 0x10, RZ ;  /* 0x0000001084847819 */ /* 0x000fca00000006ff */
[----:B------:R-:W-:Y:S01]  /*5ac0*/  FADD.FTZ R145, R145, R132 ;  /* 0x0000008491917221 */ /* 0x000fe20000010000 */
[----:B------:R-:W-:Y:S06]  /*5ad0*/  BRA `(.L_x_578) ;  /* 0x0000000000187947 */ /* 0x000fec0003800000 */
.L_x_576:
[----:B-----5:R-:W-:-:S04]  /*5ae0*/  PRMT R132, R122, 0x7632, R132 ;  /* 0x000076327a847816 */ /* 0x020fc80000000084 */
[----:B------:R-:W-:-:S05]  /*5af0*/  SHF.L.U32 R132, R132, 0x10, RZ ;  /* 0x0000001084847819 */ /* 0x000fca00000006ff */
[--C-:B------:R-:W-:Y:S01]  /*5b00*/  FADD.FTZ R145, R145, R132.reuse ;  /* 0x0000008491917221 */ /* 0x100fe20000010000 */
[----:B------:R-:W-:-:S05]  /*5b10*/  @P2 PRMT R132, R126, 0x7632, R132 ;  /* 0x000076327e842816 */ /* 0x000fca0000000084 */
[----:B------:R-:W-:-:S04]  /*5b20*/  @P2 IMAD.U32 R132, R132, 0x10000, RZ ;  /* 0x0001000084842824 */ /* 0x000fc800078e00ff */
[----:B------:R-:W-:-:S07]  /*5b30*/  @P2 FADD.FTZ R145, R145, R132 ;  /* 0x0000008491912221 */ /* 0x000fce0000010000 */
.L_x_578:
[----:B------:R-:W-:-:S04]  /*5b40*/  F2FP.BF16.F32.PACK_AB R132, RZ, R145 ;  /* 0x00000091ff84723e */ /* 0x000fc800000010ff */
[----:B------:R-:W-:-:S07]  /*5b50*/  PRMT R130, R130, 0x5410, R132 ;  /* 0x0000541082827816 */ /* 0x000fce0000000084 */
.L_x_579:
        /* <DEDUP_REMOVED lines=8> */
.L_x_581:
[----:B-----5:R-:W-:-:S05]  /*5be0*/  SHF.L.U32 R132, R127, 0x10, RZ ;  /* 0x000000107f847819 */ /* 0x020fca00000006ff */
[----:B------:R-:W-:Y:S01]  /*5bf0*/  FADD.FTZ R146, R132, R146 ;  /* 0x0000009284927221 */ /* 0x000fe20000010000 */
[----:B------:R-:W-:Y:S06]  /*5c00*/  BRA `(.L_x_582) ;  /* 0x0000000000107947 */ /* 0x000fec0003800000 */
.L_x_580:
[----:B-----5:R-:W-:-:S04]  /*5c10*/  IMAD.U32 R132, R123, 0x10000, RZ ;  /* 0x000100007b847824 */ /* 0x020fc800078e00ff */
[----:B------:R-:W-:Y:S01]  /*5c20*/  FADD.FTZ R146, R132, R146 ;  /* 0x0000009284927221 */ /* 0x000fe20000010000 */
[----:B------:R-:W-:-:S05]  /*5c30*/  @P2 SHF.L.U32 R132, R127, 0x10, RZ ;  /* 0x000000107f842819 */ /* 0x000fca00000006ff */
[----:B------:R-:W-:-:S07]  /*5c40*/  @P2 FADD.FTZ R146, R132, R146 ;  /* 0x0000009284922221 */ /* 0x000fce0000010000 */
.L_x_582:
[----:B------:R-:W-:-:S04]  /*5c50*/  F2FP.BF16.F32.PACK_AB R132, RZ, R146 ;  /* 0x00000092ff84723e */ /* 0x000fc800000010ff */
[----:B------:R-:W-:-:S07]  /*5c60*/  PRMT R131, R132, 0x7610, R131 ;  /* 0x0000761084837816 */ /* 0x000fce0000000083 */
.L_x_583:
[----:B------:R-:W-:Y:S01]  /*5c70*/  SHF.L.U32 R155, R135, 0x10, RZ ;  /* 0x00000010879b7819 */ /* 0x000fe200000006ff */
[----:B------:R-:W-:Y:S06]  /*5c80*/  @P3 BRA `(.L_x_584) ;  /* 0x0000000000243947 */ /* 0x000fec0003800000 */
[----:B------:R-:W-:-:S04]  /*5c90*/  ISETP.NE.U32.AND P4, PT, RZ, UR16, PT ;  /* 0x00000010ff007c0c */ /* 0x000fc8000bf85070 */
[----:B------:R-:W-:-:S13]  /*5ca0*/  ISETP.NE.AND.EX P4, PT, RZ, UR17, PT, P4 ;  /* 0x00000011ff007c0c */ /* 0x000fda000bf85340 */
[----:B------:R-:W-:Y:S05]  /*5cb0*/  @P4 BRA `(.L_x_585) ;  /* 0x0000000000084947 */ /* 0x000fea0003800000 */
[----:B------:R-:W-:Y:S05]  /*5cc0*/  @P0 BRA `(.L_x_586) ;  /* 0x00000000002c0947 */ /* 0x000fea0003800000 */
[----:B------:R-:W-:Y:S05]  /*5cd0*/  BRA `(.L_x_587) ;  /* 0x0000000000307947 */ /* 0x000fea0003800000 */
.L_x_585:
[----:B-----5:R-:W-:-:S05]  /*5ce0*/  PRMT R132, R127, 0x7632, R132 ;  /* 0x000076327f847816 */ /* 0x020fca0000000084 */
[----:B------:R-:W-:-:S04]  /*5cf0*/  IMAD.U32 R132, R132, 0x10000, RZ ;  /* 0x0001000084847824 */ /* 0x000fc800078e00ff */
[----:B------:R-:W-:Y:S01]  /*5d00*/  FADD.FTZ R155, R155, R132 ;  /* 0x000000849b9b7221 */ /* 0x000fe20000010000 */
[----:B------:R-:W-:Y:S06]  /*5d10*/  BRA `(.L_x_586) ;  /* 0x0000000000187947 */ /* 0x000fec0003800000 */
.L_x_584:
[----:B-----5:R-:W-:-:S04]  /*5d20*/  PRMT R132, R123, 0x7632, R132 ;  /* 0x000076327b847816 */ /* 0x020fc80000000084 */
[----:B------:R-:W-:-:S05]  /*5d30*/  SHF.L.U32 R132, R132, 0x10, RZ ;  /* 0x0000001084847819 */ /* 0x000fca00000006ff */
[--C-:B------:R-:W-:Y:S01]  /*5d40*/  FADD.FTZ R155, R155, R132.reuse ;  /* 0x000000849b9b7221 */ /* 0x100fe20000010000 */
[----:B------:R-:W-:-:S04]  /*5d50*/  @P2 PRMT R132, R127, 0x7632, R132 ;  /* 0x000076327f842816 */ /* 0x000fc80000000084 */
[----:B------:R-:W-:-:S05]  /*5d60*/  @P2 SHF.L.U32 R132, R132, 0x10, RZ ;  /* 0x0000001084842819 */ /* 0x000fca00000006ff */
[----:B------:R-:W-:-:S07]  /*5d70*/  @P2 FADD.FTZ R155, R155, R132 ;  /* 0x000000849b9b2221 */ /* 0x000fce0000010000 */
.L_x_586:
[----:B------:R-:W-:-:S04]  /*5d80*/  F2FP.BF16.F32.PACK_AB R132, RZ, R155 ;  /* 0x0000009bff84723e */ /* 0x000fc800000010ff */
[----:B------:R-:W-:-:S07]  /*5d90*/  PRMT R131, R131, 0x5410, R132 ;  /* 0x0000541083837816 */ /* 0x000fce0000000084 */
.L_x_587:
[----:B------:R-:W0:Y:S08]  /*5da0*/  @P0 LDC.64 R156, c[0x0][0x238] ;  /* 0x00008e00ff9c0b82 */ /* 0x000e300000000a00 */
[----:B------:R-:W1:Y:S08]  /*5db0*/  @P1 LDC.64 R132, c[0x0][0x228] ;  /* 0x00008a00ff841b82 */ /* 0x000e700000000a00 */
[----:B------:R-:W2:Y:S01]  /*5dc0*/  @P2 LDC.64 R134, c[0x0][0x230] ;  /* 0x00008c00ff862b82 */ /* 0x000ea20000000a00 */
[----:B0-----:R-:W-:-:S05]  /*5dd0*/  @P0 IMAD.WIDE.U32 R156, R139, 0x10, R156 ;  /* 0x000000108b9c0825 */ /* 0x001fca00078e009c */
        /* <DEDUP_REMOVED lines=16> */
.L_x_589:
[----:B-----5:R-:W-:-:S05]  /*5ee0*/  SHF.L.U32 R132, R124, 0x10, RZ ;  /* 0x000000107c847819 */ /* 0x020fca00000006ff */
[----:B------:R-:W-:Y:S01]  /*5ef0*/  FADD.FTZ R157, R132, R157 ;  /* 0x0000009d849d7221 */ /* 0x000fe20000010000 */
[----:B------:R-:W-:Y:S06]  /*5f00*/  BRA `(.L_x_590) ;  /* 0x0000000000107947 */ /* 0x000fec0003800000 */
.L_x_588:
[----:B-----5:R-:W-:-:S04]  /*5f10*/  IMAD.U32 R132, R120, 0x10000, RZ ;  /* 0x0001000078847824 */ /* 0x020fc800078e00ff */
[----:B------:R-:W-:Y:S01]  /*5f20*/  FADD.FTZ R157, R132, R157 ;  /* 0x0000009d849d7221 */ /* 0x000fe20000010000 */
[----:B------:R-:W-:-:S05]  /*5f30*/  @P2 SHF.L.U32 R132, R124, 0x10, RZ ;  /* 0x000000107c842819 */ /* 0x000fca00000006ff */
[----:B------:R-:W-:-:S07]  /*5f40*/  @P2 FADD.FTZ R157, R132, R157 ;  /* 0x0000009d849d2221 */ /* 0x000fce0000010000 */
.L_x_590:
[----:B------:R-:W-:-:S04]  /*5f50*/  F2FP.BF16.F32.PACK_AB R132, RZ, R157 ;  /* 0x0000009dff84723e */ /* 0x000fc800000010ff */
[----:B------:R-:W-:-:S07]  /*5f60*/  PRMT R128, R132, 0x7610, R128 ;  /* 0x0000761084807816 */ /* 0x000fce0000000080 */
.L_x_591:
[----:B------:R-:W-:Y:S01]  /*5f70*/  SHF.L.U32 R158, R158, 0x10, RZ ;  /* 0x000000109e9e7819 */ /* 0x000fe200000006ff */
[----:B------:R-:W-:Y:S06]  /*5f80*/  @P3 BRA `(.L_x_592) ;  /* 0x0000000000243947 */ /* 0x000fec0003800000 */
[----:B------:R-:W-:-:S04]  /*5f90*/  ISETP.NE.U32.AND P4, PT, RZ, UR16, PT ;  /* 0x00000010ff007c0c */ /* 0x000fc8000bf85070 */
[----:B------:R-:W-:-:S13]  /*5fa0*/  ISETP.NE.AND.EX P4, PT, RZ, UR17, PT, P4 ;  /* 0x00000011ff007c0c */ /* 0x000fda000bf85340 */
[----:B------:R-:W-:Y:S05]  /*5fb0*/  @P4 BRA `(.L_x_593) ;  /* 0x0000000000084947 */ /* 0x000fea0003800000 */
[----:B------:R-:W-:Y:S05]  /*5fc0*/  @P0 BRA `(.L_x_594) ;  /* 0x00000000002c0947 */ /* 0x000fea0003800000 */
[----:B------:R-:W-:Y:S05]  /*5fd0*/  BRA `(.L_x_595) ;  /* 0x0000000000307947 */ /* 0x000fea0003800000 */
.L_x_593:
[----:B-----5:R-:W-:-:S05]  /*5fe0*/  PRMT R132, R124, 0x7632, R132 ;  /* 0x000076327c847816 */ /* 0x020fca0000000084 */
[----:B------:R-:W-:-:S04]  /*5ff0*/  IMAD.U32 R132, R132, 0x10000, RZ ;  /* 0x0001000084847824 */ /* 0x000fc800078e00ff */
[----:B------:R-:W-:Y:S01]  /*6000*/  FADD.FTZ R158, R158, R132 ;  /* 0x000000849e9e7221 */ /* 0x000fe20000010000 */
[----:B------:R-:W-:Y:S06]  /*6010*/  BRA `(.L_x_594) ;  /* 0x0000000000187947 */ /* 0x000fec0003800000 */
.L_x_592:
[----:B-----5:R-:W-:-:S04]  /*6020*/  PRMT R132, R120, 0x7632, R132 ;  /* 0x0000763278847816 */ /* 0x020fc80000000084 */
[----:B------:R-:W-:-:S05]  /*6030*/  SHF.L.U32 R132, R132, 0x10, RZ ;  /* 0x0000001084847819 */ /* 0x000fca00000006ff */
[--C-:B------:R-:W-:Y:S01]  /*6040*/  FADD.FTZ R158, R158, R132.reuse ;  /* 0x000000849e9e7221 */ /* 0x100fe20000010000 */
[----:B------:R-:W-:-:S04]  /*6050*/  @P2 PRMT R132, R124, 0x7632, R132 ;  /* 0x000076327c842816 */ /* 0x000fc80000000084 */
[----:B------:R-:W-:-:S05]  /*6060*/  @P2 SHF.L.U32 R132, R132, 0x10, RZ ;  /* 0x0000001084842819 */ /* 0x000fca00000006ff */
[----:B------:R-:W-:-:S07]  /*6070*/  @P2 FADD.FTZ R158, R158, R132 ;  /* 0x000000849e9e2221 */ /* 0x000fce0000010000 */
.L_x_594:
[----:B------:R-:W-:-:S04]  /*6080*/  F2FP.BF16.F32.PACK_AB R132, RZ, R158 ;  /* 0x0000009eff84723e */ /* 0x000fc800000010ff */
[----:B------:R-:W-:-:S07]  /*6090*/  PRMT R128, R128, 0x5410, R132 ;  /* 0x0000541080807816 */ /* 0x000fce0000000084 */
.L_x_595:
        /* <DEDUP_REMOVED lines=8> */
.L_x_597:
[----:B-----5:R-:W-:-:S05]  /*6120*/  SHF.L.U32 R132, R125, 0x10, RZ ;  /* 0x000000107d847819 */ /* 0x020fca00000006ff */
[----:B------:R-:W-:Y:S01]  /*6130*/  FADD.FTZ R159, R132, R159 ;  /* 0x0000009f849f7221 */ /* 0x000fe20000010000 */
[----:B------:R-:W-:Y:S06]  /*6140*/  BRA `(.L_x_598) ;  /* 0x0000000000107947 */ /* 0x000fec0003800000 */
.L_x_596:
[----:B-----5:R-:W-:-:S05]  /*6150*/  SHF.L.U32 R132, R121, 0x10, RZ ;  /* 0x0000001079847819 */ /* 0x020fca00000006ff */
[----:B------:R-:W-:Y:S01]  /*6160*/  FADD.FTZ R159, R132, R159 ;  /* 0x0000009f849f7221 */ /* 0x000fe20000010000 */
[----:B------:R-:W-:-:S04]  /*6170*/  @P2 IMAD.U32 R132, R125, 0x10000, RZ ;  /* 0x000100007d842824 */ /* 0x000fc800078e00ff */
[----:B------:R-:W-:-:S07]  /*6180*/  @P2 FADD.FTZ R159, R132, R159 ;  /* 0x0000009f849f2221 */ /* 0x000fce0000010000 */
.L_x_598:
[----:B------:R-:W-:-:S04]  /*6190*/  F2FP.BF16.F32.PACK_AB R132, RZ, R159 ;  /* 0x0000009fff84723e */ /* 0x000fc800000010ff */
[----:B------:R-:W-:-:S07]  /*61a0*/  PRMT R129, R132, 0x7610, R129 ;  /* 0x0000761084817816 */ /* 0x000fce0000000081 */
.L_x_599:
[----:B------:R-:W-:Y:S01]  /*61b0*/  SHF.L.U32 R160, R133, 0x10, RZ ;  /* 0x0000001085a07819 */ /* 0x000fe200000006ff */
[----:B------:R-:W-:Y:S06]  /*61c0*/  @P3 BRA `(.L_x_600) ;  /* 0x0000000000243947 */ /* 0x000fec0003800000 */
[----:B------:R-:W-:-:S04]  /*61d0*/  ISETP.NE.U32.AND P4, PT, RZ, UR16, PT ;  /* 0x00000010ff007c0c */ /* 0x000fc8000bf85070 */
[----:B------:R-:W-:-:S13]  /*61e0*/  ISETP.NE.AND.EX P4, PT, RZ, UR17, PT, P4 ;  /* 0x00000011ff007c0c */ /* 0x000fda000bf85340 */
[----:B------:R-:W-:Y:S05]  /*61f0*/  @P4 BRA `(.L_x_601) ;  /* 0x0000000000084947 */ /* 0x000fea0003800000 */
[----:B------:R-:W-:Y:S05]  /*6200*/  @P0 BRA `(.L_x_602) ;  /* 0x00000000002c0947 */ /* 0x000fea0003800000 */
[----:B------:R-:W-:Y:S05]  /*6210*/  BRA `(.L_x_603) ;  /* 0x0000000000307947 */ /* 0x000fea0003800000 */
.L_x_601:
[----:B-----5:R-:W-:-:S04]  /*6220*/  PRMT R132, R125, 0x7632, R132 ;  /* 0x000076327d847816 */ /* 0x020fc80000000084 */
[----:B------:R-:W-:-:S05]  /*6230*/  SHF.L.U32 R132, R132, 0x10, RZ ;  /* 0x0000001084847819 */ /* 0x000fca00000006ff */
[----:B------:R-:W-:Y:S01]  /*6240*/  FADD.FTZ R160, R160, R132 ;  /* 0x00000084a0a07221 */ /* 0x000fe20000010000 */
[----:B------:R-:W-:Y:S06]  /*6250*/  BRA `(.L_x_602) ;  /* 0x0000000000187947 */ /* 0x000fec0003800000 */
.L_x_600:
[----:B-----5:R-:W-:-:S05]  /*6260*/  PRMT R132, R121, 0x7632, R132 ;  /* 0x0000763279847816 */ /* 0x020fca0000000084 */
[----:B------:R-:W-:-:S04]  /*6270*/  IMAD.U32 R132, R132, 0x10000, RZ ;  /* 0x0001000084847824 */ /* 0x000fc800078e00ff */
[--C-:B------:R-:W-:Y:S01]  /*6280*/  FADD.FTZ R160, R160, R132.reuse ;  /* 0x00000084a0a07221 */ /* 0x100fe20000010000 */
[----:B------:R-:W-:-:S04]  /*6290*/  @P2 PRMT R132, R125, 0x7632, R132 ;  /* 0x000076327d842816 */ /* 0x000fc80000000084 */
[----:B------:R-:W-:-:S05]  /*62a0*/  @P2 SHF.L.U32 R132, R132, 0x10, RZ ;  /* 0x0000001084842819 */ /* 0x000fca00000006ff */
[----:B------:R-:W-:-:S07]  /*62b0*/  @P2 FADD.FTZ R160, R160, R132 ;  /* 0x00000084a0a02221 */ /* 0x000fce0000010000 */
.L_x_602:
[----:B------:R-:W-:-:S04]  /*62c0*/  F2FP.BF16.F32.PACK_AB R132, RZ, R160 ;  /* 0x000000a0ff84723e */ /* 0x000fc800000010ff */
[----:B------:R-:W-:-:S07]  /*62d0*/  PRMT R129, R129, 0x5410, R132 ;  /* 0x0000541081817816 */ /* 0x000fce0000000084 */
.L_x_603:
        /* <DEDUP_REMOVED lines=8> */
.L_x_605:
[----:B-----5:R-:W-:-:S04]  /*6360*/  IMAD.U32 R132, R126, 0x10000, RZ ;  /* 0x000100007e847824 */ /* 0x020fc800078e00ff */
[----:B------:R-:W-:Y:S01]  /*6370*/  FADD.FTZ R161, R132, R161 ;  /* 0x000000a184a17221 */ /* 0x000fe20000010000 */
[----:B------:R-:W-:Y:S06]  /*6380*/  BRA `(.L_x_606) ;  /* 0x0000000000107947 */ /* 0x000fec0003800000 */
.L_x_604:
[----:B-----5:R-:W-:-:S05]  /*6390*/  SHF.L.U32 R132, R122, 0x10, RZ ;  /* 0x000000107a847819 */ /* 0x020fca00000006ff */
[----:B------:R-:W-:Y:S01]  /*63a0*/  FADD.FTZ R161, R132, R161 ;  /* 0x000000a184a17221 */ /* 0x000fe20000010000 */
[----:B------:R-:W-:-:S05]  /*63b0*/  @P2 SHF.L.U32 R132, R126, 0x10, RZ ;  /* 0x000000107e842819 */ /* 0x000fca00000006ff */
[----:B------:R-:W-:-:S07]  /*63c0*/  @P2 FADD.FTZ R161, R132, R161 ;  /* 0x000000a184a12221 */ /* 0x000fce0000010000 */
.L_x_606:
[----:B------:R-:W-:-:S04]  /*63d0*/  F2FP.BF16.F32.PACK_AB R132, RZ, R161 ;  /* 0x000000a1ff84723e */ /* 0x000fc800000010ff */
[----:B------:R-:W-:-:S07]  /*63e0*/  PRMT R130, R132, 0x7610, R130 ;  /* 0x0000761084827816 */ /* 0x000fce0000000082 */
.L_x_607:
[----:B------:R-:W-:Y:S01]  /*63f0*/  IMAD.U32 R162, R134, 0x10000, RZ ;  /* 0x0001000086a27824 */ /* 0x000fe200078e00ff */
[----:B------:R-:W-:Y:S06]  /*6400*/  @P3 BRA `(.L_x_608) ;  /* 0x0000000000243947 */ /* 0x000fec0003800000 */
[----:B------:R-:W-:-:S04]  /*6410*/  ISETP.NE.U32.AND P4, PT, RZ, UR16, PT ;  /* 0x00000010ff007c0c */ /* 0x000fc8000bf85070 */
[----:B------:R-:W-:-:S13]  /*6420*/  ISETP.NE.AND.EX P4, PT, RZ, UR17, PT, P4 ;  /* 0x00000011ff007c0c */ /* 0x000fda000bf85340 */
[----:B------:R-:W-:Y:S05]  /*6430*/  @P4 BRA `(.L_x_609) ;  /* 0x0000000000084947 */ /* 0x000fea0003800000 */
[----:B------:R-:W-:Y:S05]  /*6440*/  @P0 BRA `(.L_x_610) ;  /* 0x00000000002c0947 */ /* 0x000fea0003800000 */
[----:B------:R-:W-:Y:S05]  /*6450*/  BRA `(.L_x_611) ;  /* 0x0000000000307947 */ /* 0x000fea0003800000 */
.L_x_609:
[----:B-----5:R-:W-:-:S04]  /*6460*/  PRMT R132, R126, 0x7632, R132 ;  /* 0x000076327e847816 */ /* 0x020fc80000000084 */
[----:B------:R-:W-:-:S05]  /*6470*/  SHF.L.U32 R132, R132, 0x10, RZ ;  /* 0x0000001084847819 */ /* 0x000fca00000006ff */
[----:B------:R-:W-:Y:S01]  /*6480*/  FADD.FTZ R162, R162, R132 ;  /* 0x00000084a2a27221 */ /* 0x000fe20000010000 */
[----:B------:R-:W-:Y:S06]  /*6490*/  BRA `(.L_x_610) ;  /* 0x0000000000187947 */ /* 0x000fec0003800000 */
.L_x_608:
[----:B-----5:R-:W-:-:S04]  /*64a0*/  PRMT R132, R122, 0x7632, R132 ;  /* 0x000076327a847816 */ /* 0x020fc80000000084 */
[----:B------:R-:W-:-:S05]  /*64b0*/  SHF.L.U32 R132, R132, 0x10, RZ ;  /* 0x0000001084847819 */ /* 0x000fca00000006ff */
[--C-:B------:R-:W-:Y:S01]  /*64c0*/  FADD.FTZ R162, R162, R132.reuse ;  /* 0x00000084a2a27221 */ /* 0x100fe20000010000 */
[----:B------:R-:W-:-:S05]  /*64d0*/  @P2 PRMT R132, R126, 0x7632, R132 ;  /* 0x000076327e842816 */ /* 0x000fca0000000084 */
[----:B------:R-:W-:-:S04]  /*64e0*/  @P2 IMAD.U32 R132, R132, 0x10000, RZ ;  /* 0x0001000084842824 */ /* 0x000fc800078e00ff */
[----:B------:R-:W-:-:S07]  /*64f0*/  @P2 FADD.FTZ R162, R162, R132 ;  /* 0x00000084a2a22221 */ /* 0x000fce0000010000 */
.L_x_610:
[----:B------:R-:W-:-:S04]  /*6500*/  F2FP.BF16.F32.PACK_AB R132, RZ, R162 ;  /* 0x000000a2ff84723e */ /* 0x000fc800000010ff */
[----:B------:R-:W-:-:S07]  /*6510*/  PRMT R130, R130, 0x5410, R132 ;  /* 0x0000541082827816 */ /* 0x000fce0000000084 */
.L_x_611:
        /* <DEDUP_REMOVED lines=8> */
.L_x_613:
[----:B-----5:R-:W-:-:S05]  /*65a0*/  SHF.L.U32 R132, R127, 0x10, RZ ;  /* 0x000000107f847819 */ /* 0x020fca00000006ff */
[----:B------:R-:W-:Y:S01]  /*65b0*/  FADD.FTZ R163, R132, R163 ;  /* 0x000000a384a37221 */ /* 0x000fe20000010000 */
[----:B------:R-:W-:Y:S06]  /*65c0*/  BRA `(.L_x_614) ;  /* 0x0000000000107947 */ /* 0x000fec0003800000 */
.L_x_612:
[----:B-----5:R-:W-:-:S04]  /*65d0*/  IMAD.U32 R132, R123, 0x10000, RZ ;  /* 0x000100007b847824 */ /* 0x020fc800078e00ff */
[----:B------:R-:W-:Y:S01]  /*65e0*/  FADD.FTZ R163, R132, R163 ;  /* 0x000000a384a37221 */ /* 0x000fe20000010000 */
[----:B------:R-:W-:-:S05]  /*65f0*/  @P2 SHF.L.U32 R132, R127, 0x10, RZ ;  /* 0x000000107f842819 */ /* 0x000fca00000006ff */
[----:B------:R-:W-:-:S07]  /*6600*/  @P2 FADD.FTZ R163, R132, R163 ;  /* 0x000000a384a32221 */ /* 0x000fce0000010000 */
.L_x_614:
[----:B------:R-:W-:-:S04]  /*6610*/  F2FP.BF16.F32.PACK_AB R132, RZ, R163 ;  /* 0x000000a3ff84723e */ /* 0x000fc800000010ff */
[----:B------:R-:W-:-:S07]  /*6620*/  PRMT R131, R132, 0x7610, R131 ;  /* 0x0000761084837816 */ /* 0x000fce0000000083 */
.L_x_615:
[----:B------:R-:W-:Y:S01]  /*6630*/  SHF.L.U32 R173, R135, 0x10, RZ ;  /* 0x0000001087ad7819 */ /* 0x000fe200000006ff */
[----:B------:R-:W-:Y:S06]  /*6640*/  @P3 BRA `(.L_x_616) ;  /* 0x0000000000243947 */ /* 0x000fec0003800000 */
[----:B------:R-:W-:-:S04]  /*6650*/  ISETP.NE.U32.AND P4, PT, RZ, UR16, PT ;  /* 0x00000010ff007c0c */ /* 0x000fc8000bf85070 */
[----:B------:R-:W-:-:S13]  /*6660*/  ISETP.NE.AND.EX P4, PT, RZ, UR17, PT, P4 ;  /* 0x00000011ff007c0c */ /* 0x000fda000bf85340 */
[----:B------:R-:W-:Y:S05]  /*6670*/  @P4 BRA `(.L_x_617) ;  /* 0x0000000000084947 */ /* 0x000fea0003800000 */
[----:B------:R-:W-:Y:S05]  /*6680*/  @P0 BRA `(.L_x_618) ;  /* 0x00000000002c0947 */ /* 0x000fea0003800000 */
[----:B------:R-:W-:Y:S05]  /*6690*/  BRA `(.L_x_619) ;  /* 0x0000000000307947 */ /* 0x000fea0003800000 */
.L_x_617:
[----:B-----5:R-:W-:-:S05]  /*66a0*/  PRMT R132, R127, 0x7632, R132 ;  /* 0x000076327f847816 */ /* 0x020fca0000000084 */
[----:B------:R-:W-:-:S04]  /*66b0*/  IMAD.U32 R132, R132, 0x10000, RZ ;  /* 0x0001000084847824 */ /* 0x000fc800078e00ff */
[----:B------:R-:W-:Y:S01]  /*66c0*/  FADD.FTZ R173, R173, R132 ;  /* 0x00000084adad7221 */ /* 0x000fe20000010000 */
[----:B------:R-:W-:Y:S06]  /*66d0*/  BRA `(.L_x_618) ;  /* 0x0000000000187947 */ /* 0x000fec0003800000 */
.L_x_616:
[----:B-----5:R-:W-:-:S04]  /*66e0*/  PRMT R132, R123, 0x7632, R132 ;  /* 0x000076327b847816 */ /* 0x020fc80000000084 */
[----:B------:R-:W-:-:S05]  /*66f0*/  SHF.L.U32 R132, R132, 0x10, RZ ;  /* 0x0000001084847819 */ /* 0x000fca00000006ff */
[--C-:B------:R-:W-:Y:S01]  /*6700*/  FADD.FTZ R173, R173, R132.reuse ;  /* 0x00000084adad7221 */ /* 0x100fe20000010000 */
[----:B------:R-:W-:-:S04]  /*6710*/  @P2 PRMT R132, R127, 0x7632, R132 ;  /* 0x000076327f842816 */ /* 0x000fc80000000084 */
[----:B------:R-:W-:-:S05]  /*6720*/  @P2 SHF.L.U32 R132, R132, 0x10, RZ ;  /* 0x0000001084842819 */ /* 0x000fca00000006ff */
[----:B------:R-:W-:-:S07]  /*6730*/  @P2 FADD.FTZ R173, R173, R132 ;  /* 0x00000084adad2221 */ /* 0x000fce0000010000 */
.L_x_618:
[----:B------:R-:W-:-:S04]  /*6740*/  F2FP.BF16.F32.PACK_AB R132, RZ, R173 ;  /* 0x000000adff84723e */ /* 0x000fc800000010ff */
[----:B------:R-:W-:-:S07]  /*6750*/  PRMT R131, R131, 0x5410, R132 ;  /* 0x0000541083837816 */ /* 0x000fce0000000084 */
.L_x_619:
        /* <DEDUP_REMOVED lines=11> */
[----:B------:R-:W2:Y:S02]  /*6810*/  LDG.E.128 R132, desc[UR4][R132.64] ;  /* 0x0000000484847981 */ /* 0x000ea4000c1e1d00 */
[C---:B--2---:R-:W-:Y:S02]  /*6820*/  SHF.L.U32 R179, R132.reuse, 0x10, RZ ;  /* 0x0000001084b37819 */ /* 0x044fe400000006ff */
[----:B------:R-:W-:Y:S01]  /*6830*/  PRMT R181, R132, 0x7632, R181 ;  /* 0x0000763284b57816 */ /* 0x000fe200000000b5 */
[----:B0-----:R-:W-:Y:S06]  /*6840*/  @P3 BRA `(.L_x_620) ;  /* 0x0000000000203947 */ /* 0x001fec0003800000 */
[----:B------:R-:W-:-:S04]  /*6850*/  ISETP.NE.U32.AND P4, PT, RZ, UR16, PT ;  /* 0x00000010ff007c0c */ /* 0x000fc8000bf85070 */
[----:B------:R-:W-:-:S13]  /*6860*/  ISETP.NE.AND.EX P4, PT, RZ, UR17, PT, P4 ;  /* 0x00000011ff007c0c */ /* 0x000fda000bf85340 */
[----:B------:R-:W-:Y:S05]  /*6870*/  @P4 BRA `(.L_x_621) ;  /* 0x0000000000084947 */ /* 0x000fea0003800000 */
[----:B------:R-:W-:Y:S05]  /*6880*/  @P0 BRA `(.L_x_622) ;  /* 0x0000000000200947 */ /* 0x000fea0003800000 */
[----:B------:R-:W-:Y:S05]  /*6890*/  BRA `(.L_x_623) ;  /* 0x0000000000247947 */ /* 0x000fea0003800000 */
.L_x_621:
[----:B-----5:R-:W-:-:S05]  /*68a0*/  SHF.L.U32 R132, R124, 0x10, RZ ;  /* 0x000000107c847819 */ /* 0x020fca00000006ff */
[----:B------:R-:W-:Y:S01]  /*68b0*/  FADD.FTZ R179, R132, R179 ;  /* 0x000000b384b37221 */ /* 0x000fe20000010000 */
[----:B------:R-:W-:Y:S06]  /*68c0*/  BRA `(.L_x_622) ;  /* 0x0000000000107947 */ /* 0x000fec0003800000 */
.L_x_620:
[----:B-----5:R-:W-:-:S04]  /*68d0*/  IMAD.U32 R132, R120, 0x10000, RZ ;  /* 0x0001000078847824 */ /* 0x020fc800078e00ff */
[----:B------:R-:W-:Y:S01]  /*68e0*/  FADD.FTZ R179, R132, R179 ;  /* 0x000000b384b37221 */ /* 0x000fe20000010000 */
[----:B------:R-:W-:-:S05]  /*68f0*/  @P2 SHF.L.U32 R132, R124, 0x10, RZ ;  /* 0x000000107c842819 */ /* 0x000fca00000006ff */
[----:B------:R-:W-:-:S07]  /*6900*/  @P2 FADD.FTZ R179, R132, R179 ;  /* 0x000000b384b32221 */ /* 0x000fce0000010000 */
.L_x_622:
[----:B------:R-:W-:-:S04]  /*6910*/  F2FP.BF16.F32.PACK_AB R132, RZ, R179 ;  /* 0x000000b3ff84723e */ /* 0x000fc800000010ff */
[----:B------:R-:W-:-:S07]  /*6920*/  PRMT R128, R132, 0x7610, R128 ;  /* 0x0000761084807816 */ /* 0x000fce0000000080 */
.L_x_623:
[----:B------:R-:W-:Y:S01]  /*6930*/  SHF.L.U32 R181, R181, 0x10, RZ ;  /* 0x00000010b5b57819 */ /* 0x000fe200000006ff */
[----:B------:R-:W-:Y:S06]  /*6940*/  @P3 BRA `(.L_x_624) ;  /* 0x0000000000243947 */ /* 0x000fec0003800000 */
[----:B------:R-:W-:-:S04]  /*6950*/  ISETP.NE.U32.AND P4, PT, RZ, UR16, PT ;  /* 0x00000010ff007c0c */ /* 0x000fc8000bf85070 */
[----:B------:R-:W-:-:S13]  /*6960*/  ISETP.NE.AND.EX P4, PT, RZ, UR17, PT, P4 ;  /* 0x00000011ff007c0c */ /* 0x000fda000bf85340 */
[----:B------:R-:W-:Y:S05]  /*6970*/  @P4 BRA `(.L_x_625) ;  /* 0x0000000000084947 */ /* 0x000fea0003800000 */
[----:B------:R-:W-:Y:S05]  /*6980*/  @P0 BRA `(.L_x_626) ;  /* 0x00000000002c0947 */ /* 0x000fea0003800000 */
[----:B------:R-:W-:Y:S05]  /*6990*/  BRA `(.L_x_627) ;  /* 0x0000000000307947 */ /* 0x000fea0003800000 */
.L_x_625:
[----:B-----5:R-:W-:-:S05]  /*69a0*/  PRMT R132, R124, 0x7632, R132 ;  /* 0x000076327c847816 */ /* 0x020fca0000000084 */
[----:B------:R-:W-:-:S04]  /*69b0*/  IMAD.U32 R132, R132, 0x10000, RZ ;  /* 0x0001000084847824 */ /* 0x000fc800078e00ff */
[----:B------:R-:W-:Y:S01]  /*69c0*/  FADD.FTZ R181, R181, R132 ;  /* 0x00000084b5b57221 */ /* 0x000fe20000010000 */
[----:B------:R-:W-:Y:S06]  /*69d0*/  BRA `(.L_x_626) ;  /* 0x0000000000187947 */ /* 0x000fec0003800000 */
.L_x_624:
[----:B-----5:R-:W-:-:S04]  /*69e0*/  PRMT R132, R120, 0x7632, R132 ;  /* 0x0000763278847816 */ /* 0x020fc80000000084 */
[----:B------:R-:W-:-:S05]  /*69f0*/  SHF.L.U32 R132, R132, 0x10, RZ ;  /* 0x0000001084847819 */ /* 0x000fca00000006ff */
[--C-:B------:R-:W-:Y:S01]  /*6a00*/  FADD.FTZ R181, R181, R132.reuse ;  /* 0x00000084b5b57221 */ /* 0x100fe20000010000 */
[----:B------:R-:W-:-:S04]  /*6a10*/  @P2 PRMT R132, R124, 0x7632, R132 ;  /* 0x000076327c842816 */ /* 0x000fc80000000084 */
[----:B------:R-:W-:-:S05]  /*6a20*/  @P2 SHF.L.U32 R132, R132, 0x10, RZ ;  /* 0x0000001084842819 */ /* 0x000fca00000006ff */
[----:B------:R-:W-:-:S07]  /*6a30*/  @P2 FADD.FTZ R181, R181, R132 ;  /* 0x00000084b5b52221 */ /* 0x000fce0000010000 */
.L_x_626:
[----:B------:R-:W-:-:S04]  /*6a40*/  F2FP.BF16.F32.PACK_AB R132, RZ, R181 ;  /* 0x000000b5ff84723e */ /* 0x000fc800000010ff */
[----:B------:R-:W-:-:S07]  /*6a50*/  PRMT R128, R128, 0x5410, R132 ;  /* 0x0000541080807816 */ /* 0x000fce0000000084 */
.L_x_627:
        /* <DEDUP_REMOVED lines=8> */
.L_x_629:
[----:B-----5:R-:W-:-:S05]  /*6ae0*/  SHF.L.U32 R132, R125, 0x10, RZ ;  /* 0x000000107d847819 */ /* 0x020fca00000006ff */
[----:B------:R-:W-:Y:S01]  /*6af0*/  FADD.FTZ R180, R132, R180 ;  /* 0x000000b484b47221 */ /* 0x000fe20000010000 */
[----:B------:R-:W-:Y:S06]  /*6b00*/  BRA `(.L_x_630) ;  /* 0x0000000000107947 */ /* 0x000fec0003800000 */
.L_x_628:
[----:B-----5:R-:W-:-:S05]  /*6b10*/  SHF.L.U32 R132, R121, 0x10, RZ ;  /* 0x0000001079847819 */ /* 0x020fca00000006ff */
[----:B------:R-:W-:Y:S01]  /*6b20*/  FADD.FTZ R180, R132, R180 ;  /* 0x000000b484b47221 */ /* 0x000fe20000010000 */
[----:B------:R-:W-:-:S04]  /*6b30*/  @P2 IMAD.U32 R132, R125, 0x10000, RZ ;  /* 0x000100007d842824 */ /* 0x000fc800078e00ff */
[----:B------:R-:W-:-:S07]  /*6b40*/  @P2 FADD.FTZ R180, R132, R180 ;  /* 0x000000b484b42221 */ /* 0x000fce0000010000 */
.L_x_630:
[----:B------:R-:W-:-:S04]  /*6b50*/  F2FP.BF16.F32.PACK_AB R132, RZ, R180 ;  /* 0x000000b4ff84723e */ /* 0x000fc800000010ff */
[----:B------:R-:W-:-:S07]  /*6b60*/  PRMT R129, R132, 0x7610, R129 ;  /* 0x0000761084817816 */ /* 0x000fce0000000081 */
.L_x_631:
[----:B------:R-:W-:Y:S01]  /*6b70*/  SHF.L.U32 R183, R133, 0x10, RZ ;  /* 0x0000001085b77819 */ /* 0x000fe200000006ff */
[----:B------:R-:W-:Y:S06]  /*6b80*/  @P3 BRA `(.L_x_632) ;  /* 0x0000000000243947 */ /* 0x000fec0003800000 */
[----:B------:R-:W-:-:S04]  /*6b90*/  ISETP.NE.U32.AND P4, PT, RZ, UR16, PT ;  /* 0x00000010ff007c0c */ /* 0x000fc8000bf85070 */
[----:B------:R-:W-:-:S13]  /*6ba0*/  ISETP.NE.AND.EX P4, PT, RZ, UR17, PT, P4 ;  /* 0x00000011ff007c0c */ /* 0x000fda000bf85340 */
[----:B------:R-:W-:Y:S05]  /*6bb0*/  @P4 BRA `(.L_x_633) ;  /* 0x0000000000084947 */ /* 0x000fea0003800000 */
[----:B------:R-:W-:Y:S05]  /*6bc0*/  @P0 BRA `(.L_x_634) ;  /* 0x00000000002c0947 */ /* 0x000fea0003800000 */
[----:B------:R-:W-:Y:S05]  /*6bd0*/  BRA `(.L_x_635) ;  /* 0x0000000000307947 */ /* 0x000fea0003800000 */
.L_x_633:
[----:B-----5:R-:W-:-:S04]  /*6be0*/  PRMT R132, R125, 0x7632, R132 ;  /* 0x000076327d847816 */ /* 0x020fc80000000084 */
[----:B------:R-:W-:-:S05]  /*6bf0*/  SHF.L.U32 R132, R132, 0x10, RZ ;  /* 0x0000001084847819 */ /* 0x000fca00000006ff */
[----:B------:R-:W-:Y:S01]  /*6c00*/  FADD.FTZ R183, R183, R132 ;  /* 0x00000084b7b77221 */ /* 0x000fe20000010000 */
[----:B------:R-:W-:Y:S06]  /*6c10*/  BRA `(.L_x_634) ;  /* 0x0000000000187947 */ /* 0x000fec0003800000 */
.L_x_632:
[----:B-----5:R-:W-:-:S05]  /*6c20*/  PRMT R132, R121, 0x7632, R132 ;  /* 0x0000763279847816 */ /* 0x020fca0000000084 */
[----:B------:R-:W-:-:S04]  /*6c30*/  IMAD.U32 R132, R132, 0x10000, RZ ;  /* 0x0001000084847824 */ /* 0x000fc800078e00ff */
[--C-:B------:R-:W-:Y:S01]  /*6c40*/  FADD.FTZ R183, R183, R132.reuse ;  /* 0x00000084b7b77221 */ /* 0x100fe20000010000 */
[----:B------:R-:W-:-:S04]  /*6c50*/  @P2 PRMT R132, R125, 0x7632, R132 ;  /* 0x000076327d842816 */ /* 0x000fc80000000084 */
[----:B------:R-:W-:-:S05]  /*6c60*/  @P2 SHF.L.U32 R132, R132, 0x10, RZ ;  /* 0x0000001084842819 */ /* 0x000fca00000006ff */
[----:B------:R-:W-:-:S07]  /*6c70*/  @P2 FADD.FTZ R183, R183, R132 ;  /* 0x00000084b7b72221 */ /* 0x000fce0000010000 */
.L_x_634:
[----:B------:R-:W-:-:S04]  /*6c80*/  F2FP.BF16.F32.PACK_AB R132, RZ, R183 ;  /* 0x000000b7ff84723e */ /* 0x000fc800000010ff */
[----:B------:R-:W-:-:S07]  /*6c90*/  PRMT R129, R129, 0x5410, R132 ;  /* 0x0000541081817816 */ /* 0x000fce0000000084 */
.L_x_635:
        /* <DEDUP_REMOVED lines=8> */
.L_x_637:
[----:B-----5:R-:W-:-:S04]  /*6d20*/  IMAD.U32 R132, R126, 0x10000, RZ ;  /* 0x000100007e847824 */ /* 0x020fc800078e00ff */
[----:B------:R-:W-:Y:S01]  /*6d30*/  FADD.FTZ R182, R132, R182 ;  /* 0x000000b684b67221 */ /* 0x000fe20000010000 */
[----:B------:R-:W-:Y:S06]  /*6d40*/  BRA `(.L_x_638) ;  /* 0x0000000000107947 */ /* 0x000fec0003800000 */
.L_x_636:
[----:B-----5:R-:W-:-:S05]  /*6d50*/  SHF.L.U32 R132, R122, 0x10, RZ ;  /* 0x000000107a847819 */ /* 0x020fca00000006ff */
[----:B------:R-:W-:Y:S01]  /*6d60*/  FADD.FTZ R182, R132, R182 ;  /* 0x000000b684b67221 */ /* 0x000fe20000010000 */
[----:B------:R-:W-:-:S05]  /*6d70*/  @P2 SHF.L.U32 R132, R126, 0x10, RZ ;  /* 0x000000107e842819 */ /* 0x000fca00000006ff */
[----:B------:R-:W-:-:S07]  /*6d80*/  @P2 FADD.FTZ R182, R132, R182 ;  /* 0x000000b684b62221 */ /* 0x000fce0000010000 */
.L_x_638:
[----:B------:R-:W-:-:S04]  /*6d90*/  F2FP.BF16.F32.PACK_AB R132, RZ, R182 ;  /* 0x000000b6ff84723e */ /* 0x000fc800000010ff */
[----:B------:R-:W-:-:S07]  /*6da0*/  PRMT R130, R132, 0x7610, R130 ;  /* 0x0000761084827816 */ /* 0x000fce0000000082 */
.L_x_639:
[----:B------:R-:W-:Y:S01]  /*6db0*/  IMAD.U32 R185, R134, 0x10000, RZ ;  /* 0x0001000086b97824 */ /* 0x000fe200078e00ff */
[----:B------:R-:W-:Y:S06]  /*6dc0*/  @P3 BRA `(.L_x_640) ;  /* 0x0000000000243947 */ /* 0x000fec0003800000 */
[----:B------:R-:W-:-:S04]  /*6dd0*/  ISETP.NE.U32.AND P4, PT, RZ, UR16, PT ;  /* 0x00000010ff007c0c */ /* 0x000fc8000bf85070 */
[----:B------:R-:W-:-:S13]  /*6de0*/  ISETP.NE.AND.EX P4, PT, RZ, UR17, PT, P4 ;  /* 0x00000011ff007c0c */ /* 0x000fda000bf85340 */
[----:B------:R-:W-:Y:S05]  /*6df0*/  @P4 BRA `(.L_x_641) ;  /* 0x0000000000084947 */ /* 0x000fea0003800000 */
[----:B------:R-:W-:Y:S05]  /*6e00*/  @P0 BRA `(.L_x_642) ;  /* 0x00000000002c0947 */ /* 0x000fea0003800000 */
[----:B------:R-:W-:Y:S05]  /*6e10*/  BRA `(.L_x_643) ;  /* 0x0000000000307947 */ /* 0x000fea0003800000 */
.L_x_641:
[----:B-----5:R-:W-:-:S04]  /*6e20*/  PRMT R132, R126, 0x7632, R132 ;  /* 0x000076327e847816 */ /* 0x020fc80000000084 */
[----:B------:R-:W-:-:S05]  /*6e30*/  SHF.L.U32 R132, R132, 0x10, RZ ;  /* 0x0000001084847819 */ /* 0x000fca00000006ff */
[----:B------:R-:W-:Y:S01]  /*6e40*/  FADD.FTZ R185, R185, R132 ;  /* 0x00000084b9b97221 */ /* 0x000fe20000010000 */
[----:B------:R-:W-:Y:S06]  /*6e50*/  BRA `(.L_x_642) ;  /* 0x0000000000187947 */ /* 0x000fec0003800000 */
.L_x_640:
[----:B-----5:R-:W-:-:S04]  /*6e60*/  PRMT R132, R122, 0x7632, R132 ;  /* 0x000076327a847816 */ /* 0x020fc80000000084 */
[----:B------:R-:W-:-:S05]  /*6e70*/  SHF.L.U32 R132, R132, 0x10, RZ ;  /* 0x0000001084847819 */ /* 0x000fca00000006ff */
[--C-:B------:R-:W-:Y:S01]  /*6e80*/  FADD.FTZ R185, R185, R132.reuse ;  /* 0x00000084b9b97221 */ /* 0x100fe20000010000 */
[----:B------:R-:W-:-:S05]  /*6e90*/  @P2 PRMT R132, R126, 0x7632, R132 ;  /* 0x000076327e842816 */ /* 0x000fca0000000084 */
[----:B------:R-:W-:-:S04]  /*6ea0*/  @P2 IMAD.U32 R132, R132, 0x10000, RZ ;  /* 0x0001000084842824 */ /* 0x000fc800078e00ff */
[----:B------:R-:W-:-:S07]  /*6eb0*/  @P2 FADD.FTZ R185, R185, R132 ;  /* 0x00000084b9b92221 */ /* 0x000fce0000010000 */
.L_x_642:
[----:B------:R-:W-:-:S04]  /*6ec0*/  F2FP.BF16.F32.PACK_AB R132, RZ, R185 ;  /* 0x000000b9ff84723e */ /* 0x000fc800000010ff */
[----:B------:R-:W-:-:S07]  /*6ed0*/  PRMT R130, R130, 0x5410, R132 ;  /* 0x0000541082827816 */ /* 0x000fce0000000084 */
.L_x_643:
        /* <DEDUP_REMOVED lines=8> */
.L_x_645:
[----:B-----5:R-:W-:-:S05]  /*6f60*/  SHF.L.U32 R132, R127, 0x10, RZ ;  /* 0x000000107f847819 */ /* 0x020fca00000006ff */
[----:B------:R-:W-:Y:S01]  /*6f70*/  FADD.FTZ R184, R132, R184 ;  /* 0x000000b884b87221 */ /* 0x000fe20000010000 */
[----:B------:R-:W-:Y:S06]  /*6f80*/  BRA `(.L_x_646) ;  /* 0x0000000000107947 */ /* 0x000fec0003800000 */
.L_x_644:
[----:B-----5:R-:W-:-:S04]  /*6f90*/  IMAD.U32 R132, R123, 0x10000, RZ ;  /* 0x000100007b847824 */ /* 0x020fc800078e00ff */
[----:B------:R-:W-:Y:S01]  /*6fa0*/  FADD.FTZ R184, R132, R184 ;  /* 0x000000b884b87221 */ /* 0x000fe20000010000 */
[----:B------:R-:W-:-:S05]  /*6fb0*/  @P2 SHF.L.U32 R132, R127, 0x10, RZ ;  /* 0x000000107f842819 */ /* 0x000fca00000006ff */
[----:B------:R-:W-:-:S07]  /*6fc0*/  @P2 FADD.FTZ R184, R132, R184 ;  /* 0x000000b884b82221 */ /* 0x000fce0000010000 */
.L_x_646:
[----:B------:R-:W-:-:S04]  /*6fd0*/  F2FP.BF16.F32.PACK_AB R132, RZ, R184 ;  /* 0x000000b8ff84723e */ /* 0x000fc800000010ff */
[----:B------:R-:W-:-:S07]  /*6fe0*/  PRMT R131, R132, 0x7610, R131 ;  /* 0x0000761084837816 */ /* 0x000fce0000000083 */
.L_x_647:
[----:B------:R-:W-:Y:S01]  /*6ff0*/  SHF.L.U32 R186, R135, 0x10, RZ ;  /* 0x0000001087ba7819 */ /* 0x000fe200000006ff */
[----:B------:R-:W-:Y:S06]  /*7000*/  @P3 BRA `(.L_x_648) ;  /* 0x0000000000243947 */ /* 0x000fec0003800000 */
[----:B------:R-:W-:-:S04]  /*7010*/  ISETP.NE.U32.AND P4, PT, RZ, UR16, PT ;  /* 0x00000010ff007c0c */ /* 0x000fc8000bf85070 */
[----:B------:R-:W-:-:S13]  /*7020*/  ISETP.NE.AND.EX P4, PT, RZ, UR17, PT, P4 ;  /* 0x00000011ff007c0c */ /* 0x000fda000bf85340 */
[----:B------:R-:W-:Y:S05]  /*7030*/  @P4 BRA `(.L_x_649) ;  /* 0x0000000000084947 */ /* 0x000fea0003800000 */
[----:B------:R-:W-:Y:S05]  /*7040*/  @P0 BRA `(.L_x_650) ;  /* 0x00000000002c0947 */ /* 0x000fea0003800000 */
[----:B------:R-:W-:Y:S05]  /*7050*/  BRA `(.L_x_651) ;  /* 0x0000000000307947 */ /* 0x000fea0003800000 */
.L_x_649:
[----:B-----5:R-:W-:-:S05]  /*7060*/  PRMT R132, R127, 0x7632, R132 ;  /* 0x000076327f847816 */ /* 0x020fca0000000084 */
[----:B------:R-:W-:-:S04]  /*7070*/  IMAD.U32 R132, R132, 0x10000, RZ ;  /* 0x0001000084847824 */ /* 0x000fc800078e00ff */
[----:B------:R-:W-:Y:S01]  /*7080*/  FADD.FTZ R186, R186, R132 ;  /* 0x00000084baba7221 */ /* 0x000fe20000010000 */
[----:B------:R-:W-:Y:S06]  /*7090*/  BRA `(.L_x_650) ;  /* 0x0000000000187947 */ /* 0x000fec0003800000 */
.L_x_648:
[----:B-----5:R-:W-:-:S04]  /*70a0*/  PRMT R132, R123, 0x7632, R132 ;  /* 0x000076327b847816 */ /* 0x020fc80000000084 */
[----:B------:R-:W-:-:S05]  /*70b0*/  SHF.L.U32 R132, R132, 0x10, RZ ;  /* 0x0000001084847819 */ /* 0x000fca00000006ff */
[--C-:B------:R-:W-:Y:S01]  /*70c0*/  FADD.FTZ R186, R186, R132.reuse ;  /* 0x00000084baba7221 */ /* 0x100fe20000010000 */
[----:B------:R-:W-:-:S04]  /*70d0*/  @P2 PRMT R132, R127, 0x7632, R132 ;  /* 0x000076327f842816 */ /* 0x000fc80000000084 */
[----:B------:R-:W-:-:S05]  /*70e0*/  @P2 SHF.L.U32 R132, R132, 0x10, RZ ;  /* 0x0000001084842819 */ /* 0x000fca00000006ff */
[----:B------:R-:W-:-:S07]  /*70f0*/  @P2 FADD.FTZ R186, R186, R132 ;  /* 0x00000084baba2221 */ /* 0x000fce0000010000 */
.L_x_650:
[----:B------:R-:W-:-:S04]  /*7100*/  F2FP.BF16.F32.PACK_AB R132, RZ, R186 ;  /* 0x000000baff84723e */ /* 0x000fc800000010ff */
[----:B------:R-:W-:-:S07]  /*7110*/  PRMT R131, R131, 0x5410, R132 ;  /* 0x0000541083837816 */ /* 0x000fce0000000084 */
.L_x_651:
        /* <DEDUP_REMOVED lines=20> */
.L_x_653:
[----:B-----5:R-:W-:-:S05]  /*7260*/  SHF.L.U32 R132, R124, 0x10, RZ ;  /* 0x000000107c847819 */ /* 0x020fca00000006ff */
[----:B------:R-:W-:Y:S01]  /*7270*/  FADD.FTZ R175, R132, R175 ;  /* 0x000000af84af7221 */ /* 0x000fe20000010000 */
[----:B------:R-:W-:Y:S06]  /*7280*/  BRA `(.L_x_654) ;  /* 0x0000000000107947 */ /* 0x000fec0003800000 */
.L_x_652:
[----:B-----5:R-:W-:-:S04]  /*7290*/  IMAD.U32 R132, R120, 0x10000, RZ ;  /* 0x0001000078847824 */ /* 0x020fc800078e00ff */
[----:B------:R-:W-:Y:S01]  /*72a0*/  FADD.FTZ R175, R132, R175 ;  /* 0x000000af84af7221 */ /* 0x000fe20000010000 */
[----:B------:R-:W-:-:S05]  /*72b0*/  @P2 SHF.L.U32 R132, R124, 0x10, RZ ;  /* 0x000000107c842819 */ /* 0x000fca00000006ff */
[----:B------:R-:W-:-:S07]  /*72c0*/  @P2 FADD.FTZ R175, R132, R175 ;  /* 0x000000af84af2221 */ /* 0x000fce0000010000 */
.L_x_654:
[----:B------:R-:W-:-:S04]  /*72d0*/  F2FP.BF16.F32.PACK_AB R132, RZ, R175 ;  /* 0x000000afff84723e */ /* 0x000fc800000010ff */
[----:B------:R-:W-:-:S07]  /*72e0*/  PRMT R128, R132, 0x7610, R128 ;  /* 0x0000761084807816 */ /* 0x000fce0000000080 */
.L_x_655:
[----:B------:R-:W-:Y:S01]  /*72f0*/  SHF.L.U32 R193, R193, 0x10, RZ ;  /* 0x00000010c1c17819 */ /* 0x000fe200000006ff */
[----:B------:R-:W-:Y:S06]  /*7300*/  @P3 BRA `(.L_x_656) ;  /* 0x0000000000243947 */ /* 0x000fec0003800000 */
[----:B------:R-:W-:-:S04]  /*7310*/  ISETP.NE.U32.AND P4, PT, RZ, UR16, PT ;  /* 0x00000010ff007c0c */ /* 0x000fc8000bf85070 */
[----:B------:R-:W-:-:S13]  /*7320*/  ISETP.NE.AND.EX P4, PT, RZ, UR17, PT, P4 ;  /* 0x00000011ff007c0c */ /* 0x000fda000bf85340 */
[----:B------:R-:W-:Y:S05]  /*7330*/  @P4 BRA `(.L_x_657) ;  /* 0x0000000000084947 */ /* 0x000fea0003800000 */
[----:B------:R-:W-:Y:S05]  /*7340*/  @P0 BRA `(.L_x_658) ;  /* 0x00000000002c0947 */ /* 0x000fea0003800000 */
[----:B------:R-:W-:Y:S05]  /*7350*/  BRA `(.L_x_659) ;  /* 0x0000000000307947 */ /* 0x000fea0003800000 */
.L_x_657:
[----:B-----5:R-:W-:-:S05]  /*7360*/  PRMT R132, R124, 0x7632, R132 ;  /* 0x000076327c847816 */ /* 0x020fca0000000084 */
[----:B------:R-:W-:-:S04]  /*7370*/  IMAD.U32 R132, R132, 0x10000, RZ ;  /* 0x0001000084847824 */ /* 0x000fc800078e00ff */
[----:B------:R-:W-:Y:S01]  /*7380*/  FADD.FTZ R193, R193, R132 ;  /* 0x00000084c1c17221 */ /* 0x000fe20000010000 */
[----:B------:R-:W-:Y:S06]  /*7390*/  BRA `(.L_x_658) ;  /* 0x0000000000187947 */ /* 0x000fec0003800000 */
.L_x_656:
[----:B-----5:R-:W-:-:S04]  /*73a0*/  PRMT R132, R120, 0x7632, R132 ;  /* 0x0000763278847816 */ /* 0x020fc80000000084 */
[----:B------:R-:W-:-:S05]  /*73b0*/  SHF.L.U32 R132, R132, 0x10, RZ ;  /* 0x0000001084847819 */ /* 0x000fca00000006ff */
[--C-:B------:R-:W-:Y:S01]  /*73c0*/  FADD.FTZ R193, R193, R132.reuse ;  /* 0x00000084c1c17221 */ /* 0x100fe20000010000 */
[----:B------:R-:W-:-:S04]  /*73d0*/  @P2 PRMT R132, R124, 0x7632, R132 ;  /* 0x000076327c842816 */ /* 0x000fc80000000084 */
[----:B------:R-:W-:-:S05]  /*73e0*/  @P2 SHF.L.U32 R132, R132, 0x10, RZ ;  /* 0x0000001084842819 */ /* 0x000fca00000006ff */
[----:B------:R-:W-:-:S07]  /*73f0*/  @P2 FADD.FTZ R193, R193, R132 ;  /* 0x00000084c1c12221 */ /* 0x000fce0000010000 */
.L_x_658:
[----:B------:R-:W-:-:S04]  /*7400*/  F2FP.BF16.F32.PACK_AB R132, RZ, R193 ;  /* 0x000000c1ff84723e */ /* 0x000fc800000010ff */
[----:B------:R-:W-:-:S07]  /*7410*/  PRMT R128, R128, 0x5410, R132 ;  /* 0x0000541080807816 */ /* 0x000fce0000000084 */
.L_x_659:
        /* <DEDUP_REMOVED lines=8> */
.L_x_661:
[----:B-----5:R-:W-:-:S05]  /*74a0*/  SHF.L.U32 R132, R125, 0x10, RZ ;  /* 0x000000107d847819 */ /* 0x020fca00000006ff */
[----:B------:R-:W-:Y:S01]  /*74b0*/  FADD.FTZ R192, R132, R192 ;  /* 0x000000c084c07221 */ /* 0x000fe20000010000 */
[----:B------:R-:W-:Y:S06]  /*74c0*/  BRA `(.L_x_662) ;  /* 0x0000000000107947 */ /* 0x000fec0003800000 */
.L_x_660:
[----:B-----5:R-:W-:-:S05]  /*74d0*/  SHF.L.U32 R132, R121, 0x10, RZ ;  /* 0x0000001079847819 */ /* 0x020fca00000006ff */
[----:B------:R-:W-:Y:S01]  /*74e0*/  FADD.FTZ R192, R132, R192 ;  /* 0x000000c084c07221 */ /* 0x000fe20000010000 */
[----:B------:R-:W-:-:S04]  /*74f0*/  @P2 IMAD.U32 R132, R125, 0x10000, RZ ;  /* 0x000100007d842824 */ /* 0x000fc800078e00ff */
[----:B------:R-:W-:-:S07]  /*7500*/  @P2 FADD.FTZ R192, R132, R192 ;  /* 0x000000c084c02221 */ /* 0x000fce0000010000 */
.L_x_662:
[----:B------:R-:W-:-:S04]  /*7510*/  F2FP.BF16.F32.PACK_AB R132, RZ, R192 ;  /* 0x000000c0ff84723e */ /* 0x000fc800000010ff */
[----:B------:R-:W-:-:S07]  /*7520*/  PRMT R129, R132, 0x7610, R129 ;  /* 0x0000761084817816 */ /* 0x000fce0000000081 */
.L_x_663:
[----:B------:R-:W-:Y:S01]  /*7530*/  SHF.L.U32 R195, R133, 0x10, RZ ;  /* 0x0000001085c37819 */ /* 0x000fe200000006ff */
[----:B------:R-:W-:Y:S06]  /*7540*/  @P3 BRA `(.L_x_664) ;  /* 0x0000000000243947 */ /* 0x000fec0003800000 */
[----:B------:R-:W-:-:S04]  /*7550*/  ISETP.NE.U32.AND P4, PT, RZ, UR16, PT ;  /* 0x00000010ff007c0c */ /* 0x000fc8000bf85070 */
[----:B------:R-:W-:-:S13]  /*7560*/  ISETP.NE.AND.EX P4, PT, RZ, UR17, PT, P4 ;  /* 0x00000011ff007c0c */ /* 0x000fda000bf85340 */
[----:B------:R-:W-:Y:S05]  /*7570*/  @P4 BRA `(.L_x_665) ;  /* 0x0000000000084947 */ /* 0x000fea0003800000 */
[----:B------:R-:W-:Y:S05]  /*7580*/  @P0 BRA `(.L_x_666) ;  /* 0x00000000002c0947 */ /* 0x000fea0003800000 */
[----:B------:R-:W-:Y:S05]  /*7590*/  BRA `(.L_x_667) ;  /* 0x0000000000307947 */ /* 0x000fea0003800000 */
.L_x_665:
[----:B-----5:R-:W-:-:S04]  /*75a0*/  PRMT R132, R125, 0x7632, R132 ;  /* 0x000076327d847816 */ /* 0x020fc80000000084 */
[----:B------:R-:W-:-:S05]  /*75b0*/  SHF.L.U32 R132, R132, 0x10, RZ ;  /* 0x0000001084847819 */ /* 0x000fca00000006ff */
[----:B------:R-:W-:Y:S01]  /*75c0*/  FADD.FTZ R195, R195, R132 ;  /* 0x00000084c3c37221 */ /* 0x000fe20000010000 */
[----:B------:R-:W-:Y:S06]  /*75d0*/  BRA `(.L_x_666) ;  /* 0x0000000000187947 */ /* 0x000fec0003800000 */
.L_x_664:
[----:B-----5:R-:W-:-:S05]  /*75e0*/  PRMT R132, R121, 0x7632, R132 ;  /* 0x0000763279847816 */ /* 0x020fca0000000084 */
[----:B------:R-:W-:-:S04]  /*75f0*/  IMAD.U32 R132, R132, 0x10000, RZ ;  /* 0x0001000084847824 */ /* 0x000fc800078e00ff */
[--C-:B------:R-:W-:Y:S01]  /*7600*/  FADD.FTZ R195, R195, R132.reuse ;  /* 0x00000084c3c37221 */ /* 0x100fe20000010000 */
[----:B------:R-:W-:-:S04]  /*7610*/  @P2 PRMT R132, R125, 0x7632, R132 ;  /* 0x000076327d842816 */ /* 0x000fc80000000084 */
[----:B------:R-:W-:-:S05]  /*7620*/  @P2 SHF.L.U32 R132, R132, 0x10, RZ ;  /* 0x0000001084842819 */ /* 0x000fca00000006ff */
[----:B------:R-:W-:-:S07]  /*7630*/  @P2 FADD.FTZ R195, R195, R132 ;  /* 0x00000084c3c32221 */ /* 0x000fce0000010000 */
.L_x_666:
[----:B------:R-:W-:-:S04]  /*7640*/  F2FP.BF16.F32.PACK_AB R132, RZ, R195 ;  /* 0x000000c3ff84723e */ /* 0x000fc800000010ff */
[----:B------:R-:W-:-:S07]  /*7650*/  PRMT R129, R129, 0x5410, R132 ;  /* 0x0000541081817816 */ /* 0x000fce0000000084 */
.L_x_667:
        /* <DEDUP_REMOVED lines=8> */
.L_x_669:
[----:B-----5:R-:W-:-:S04]  /*76e0*/  IMAD.U32 R132, R126, 0x10000, RZ ;  /* 0x000100007e847824 */ /* 0x020fc800078e00ff */
[----:B------:R-:W-:Y:S01]  /*76f0*/  FADD.FTZ R194, R132, R194 ;  /* 0x000000c284c27221 */ /* 0x000fe20000010000 */
[----:B------:R-:W-:Y:S06]  /*7700*/  BRA `(.L_x_670) ;  /* 0x0000000000107947 */ /* 0x000fec0003800000 */
.L_x_668:
[----:B-----5:R-:W-:-:S05]  /*7710*/  SHF.L.U32 R132, R122, 0x10, RZ ;  /* 0x000000107a847819 */ /* 0x020fca00000006ff */
[----:B------:R-:W-:Y:S01]  /*7720*/  FADD.FTZ R194, R132, R194 ;  /* 0x000000c284c27221 */ /* 0x000fe20000010000 */
[----:B------:R-:W-:-:S05]  /*7730*/  @P2 SHF.L.U32 R132, R126, 0x10, RZ ;  /* 0x000000107e842819 */ /* 0x000fca00000006ff */
[----:B------:R-:W-:-:S07]  /*7740*/  @P2 FADD.FTZ R194, R132, R194 ;  /* 0x000000c284c22221 */ /* 0x000fce0000010000 */
.L_x_670:
[----:B------:R-:W-:-:S04]  /*7750*/  F2FP.BF16.F32.PACK_AB R132, RZ, R194 ;  /* 0x000000c2ff84723e */ /* 0x000fc800000010ff */
[----:B------:R-:W-:-:S07]  /*7760*/  PRMT R130, R132, 0x7610, R130 ;  /* 0x0000761084827816 */ /* 0x000fce0000000082 */
.L_x_671:
[----:B------:R-:W-:Y:S01]  /*7770*/  IMAD.U32 R197, R134, 0x10000, RZ ;  /* 0x0001000086c57824 */ /* 0x000fe200078e00ff */
[----:B------:R-:W-:Y:S06]  /*7780*/  @P3 BRA `(.L_x_672) ;  /* 0x0000000000243947 */ /* 0x000fec0003800000 */
[----:B------:R-:W-:-:S04]  /*7790*/  ISETP.NE.U32.AND P4, PT, RZ, UR16, PT ;  /* 0x00000010ff007c0c */ /* 0x000fc8000bf85070 */
[----:B------:R-:W-:-:S13]  /*77a0*/  ISETP.NE.AND.EX P4, PT, RZ, UR17, PT, P4 ;  /* 0x00000011ff007c0c */ /* 0x000fda000bf85340 */
[----:B------:R-:W-:Y:S05]  /*77b0*/  @P4 BRA `(.L_x_673) ;  /* 0x0000000000084947 */ /* 0x000fea0003800000 */
[----:B------:R-:W-:Y:S05]  /*77c0*/  @P0 BRA `(.L_x_674) ;  /* 0x00000000002c0947 */ /* 0x000fea0003800000 */
[----:B------:R-:W-:Y:S05]  /*77d0*/  BRA `(.L_x_675) ;  /* 0x0000000000307947 */ /* 0x000fea0003800000 */
.L_x_673:
[----:B-----5:R-:W-:-:S04]  /*77e0*/  PRMT R132, R126, 0x7632, R132 ;  /* 0x000076327e847816 */ /* 0x020fc80000000084 */
[----:B------:R-:W-:-:S05]  /*77f0*/  SHF.L.U32 R132, R132, 0x10, RZ ;  /* 0x0000001084847819 */ /* 0x000fca00000006ff */
[----:B------:R-:W-:Y:S01]  /*7800*/  FADD.FTZ R197, R197, R132 ;  /* 0x00000084c5c57221 */ /* 0x000fe20000010000 */
[----:B------:R-:W-:Y:S06]  /*7810*/  BRA `(.L_x_674) ;  /* 0x0000000000187947 */ /* 0x000fec0003800000 */
.L_x_672:
[----:B-----5:R-:W-:-:S04]  /*7820*/  PRMT R132, R122, 0x7632, R132 ;  /* 0x000076327a847816 */ /* 0x020fc80000000084 */
[----:B------:R-:W-:-:S05]  /*7830*/  SHF.L.U32 R132, R132, 0x10, RZ ;  /* 0x0000001084847819 */ /* 0x000fca00000006ff */
[--C-:B------:R-:W-:Y:S01]  /*7840*/  FADD.FTZ R197, R197, R132.reuse ;  /* 0x00000084c5c57221 */ /* 0x100fe20000010000 */
[----:B------:R-:W-:-:S05]  /*7850*/  @P2 PRMT R132, R126, 0x7632, R132 ;  /* 0x000076327e842816 */ /* 0x000fca0000000084 */
[----:B------:R-:W-:-:S04]  /*7860*/  @P2 IMAD.U32 R132, R132, 0x10000, RZ ;  /* 0x0001000084842824 */ /* 0x000fc800078e00ff */
[----:B------:R-:W-:-:S07]  /*7870*/  @P2 FADD.FTZ R197, R197, R132 ;  /* 0x00000084c5c52221 */ /* 0x000fce0000010000 */
.L_x_674:
[----:B------:R-:W-:-:S04]  /*7880*/  F2FP.BF16.F32.PACK_AB R132, RZ, R197 ;  /* 0x000000c5ff84723e */ /* 0x000fc800000010ff */
[----:B------:R-:W-:-:S07]  /*7890*/  PRMT R130, R130, 0x5410, R132 ;  /* 0x0000541082827816 */ /* 0x000fce0000000084 */
.L_x_675:
        /* <DEDUP_REMOVED lines=8> */
.L_x_677:
[----:B-----5:R-:W-:-:S05]  /*7920*/  SHF.L.U32 R132, R127, 0x10, RZ ;  /* 0x000000107f847819 */ /* 0x020fca00000006ff */
[----:B------:R-:W-:Y:S01]  /*7930*/  FADD.FTZ R196, R132, R196 ;  /* 0x000000c484c47221 */ /* 0x000fe20000010000 */
[----:B------:R-:W-:Y:S06]  /*7940*/  BRA `(.L_x_678) ;  /* 0x0000000000107947 */ /* 0x000fec0003800000 */
.L_x_676:
[----:B-----5:R-:W-:-:S04]  /*7950*/  IMAD.U32 R132, R123, 0x10000, RZ ;  /* 0x000100007b847824 */ /* 0x020fc800078e00ff */
[----:B------:R-:W-:Y:S01]  /*7960*/  FADD.FTZ R196, R132, R196 ;  /* 0x000000c484c47221 */ /* 0x000fe20000010000 */
[----:B------:R-:W-:-:S05]  /*7970*/  @P2 SHF.L.U32 R132, R127, 0x10, RZ ;  /* 0x000000107f842819 */ /* 0x000fca00000006ff */
[----:B------:R-:W-:-:S07]  /*7980*/  @P2 FADD.FTZ R196, R132, R196 ;  /* 0x000000c484c42221 */ /* 0x000fce0000010000 */
.L_x_678:
[----:B------:R-:W-:-:S04]  /*7990*/  F2FP.BF16.F32.PACK_AB R132, RZ, R196 ;  /* 0x000000c4ff84723e */ /* 0x000fc800000010ff */
[----:B------:R-:W-:-:S07]  /*79a0*/  PRMT R131, R132, 0x7610, R131 ;  /* 0x0000761084837816 */ /* 0x000fce0000000083 */
.L_x_679:
[----:B------:R-:W-:Y:S01]  /*79b0*/  SHF.L.U32 R198, R135, 0x10, RZ ;  /* 0x0000001087c67819 */ /* 0x000fe200000006ff */
[----:B------:R-:W-:Y:S06]  /*79c0*/  @P3 BRA `(.L_x_680) ;  /* 0x0000000000243947 */ /* 0x000fec0003800000 */
[----:B------:R-:W-:-:S04]  /*79d0*/  ISETP.NE.U32.AND P4, PT, RZ, UR16, PT ;  /* 0x00000010ff007c0c */ /* 0x000fc8000bf85070 */
[----:B------:R-:W-:-:S13]  /*79e0*/  ISETP.NE.AND.EX P4, PT, RZ, UR17, PT, P4 ;  /* 0x00000011ff007c0c */ /* 0x000fda000bf85340 */
[----:B------:R-:W-:Y:S05]  /*79f0*/  @P4 BRA `(.L_x_681) ;  /* 0x0000000000084947 */ /* 0x000fea0003800000 */
[----:B------:R-:W-:Y:S05]  /*7a00*/  @P0 BRA `(.L_x_682) ;  /* 0x00000000002c0947 */ /* 0x000fea0003800000 */
[----:B------:R-:W-:Y:S05]  /*7a10*/  BRA `(.L_x_683) ;  /* 0x0000000000307947 */ /* 0x000fea0003800000 */
.L_x_681:
[----:B-----5:R-:W-:-:S05]  /*7a20*/  PRMT R132, R127, 0x7632, R132 ;  /* 0x000076327f847816 */ /* 0x020fca0000000084 */
[----:B------:R-:W-:-:S04]  /*7a30*/  IMAD.U32 R132, R132, 0x10000, RZ ;  /* 0x0001000084847824 */ /* 0x000fc800078e00ff */
[----:B------:R-:W-:Y:S01]  /*7a40*/  FADD.FTZ R198, R198, R132 ;  /* 0x00000084c6c67221 */ /* 0x000fe20000010000 */
[----:B------:R-:W-:Y:S06]  /*7a50*/  BRA `(.L_x_682) ;  /* 0x0000000000187947 */ /* 0x000fec0003800000 */
.L_x_680:
[----:B-----5:R-:W-:-:S04]  /*7a60*/  PRMT R132, R123, 0x7632, R132 ;  /* 0x000076327b847816 */ /* 0x020fc80000000084 */
[----:B------:R-:W-:-:S05]  /*7a70*/  SHF.L.U32 R132, R132, 0x10, RZ ;  /* 0x0000001084847819 */ /* 0x000fca00000006ff */
[--C-:B------:R-:W-:Y:S01]  /*7a80*/  FADD.FTZ R198, R198, R132.reuse ;  /* 0x00000084c6c67221 */ /* 0x100fe20000010000 */
[----:B------:R-:W-:-:S04]  /*7a90*/  @P2 PRMT R132, R127, 0x7632, R132 ;  /* 0x000076327f842816 */ /* 0x000fc80000000084 */
[----:B------:R-:W-:-:S05]  /*7aa0*/  @P2 SHF.L.U32 R132, R132, 0x10, RZ ;  /* 0x0000001084842819 */ /* 0x000fca00000006ff */
[----:B------:R-:W-:-:S07]  /*7ab0*/  @P2 FADD.FTZ R198, R198, R132 ;  /* 0x00000084c6c62221 */ /* 0x000fce0000010000 */
.L_x_682:
[----:B------:R-:W-:-:S04]  /*7ac0*/  F2FP.BF16.F32.PACK_AB R132, RZ, R198 ;  /* 0x000000c6ff84723e */ /* 0x000fc800000010ff */
[----:B------:R-:W-:-:S07]  /*7ad0*/  PRMT R131, R131, 0x5410, R132 ;  /* 0x0000541083837816 */ /* 0x000fce0000000084 */
.L_x_683:
[----:B------:R-:W0:Y:S01]  /*7ae0*/  @P0 LDC.64 R134, c[0x0][0x238] ;  /* 0x00008e00ff860b82 */ /* 0x000e220000000a00 */
[----:B------:R-:W-:-:S07]  /*7af0*/  VIADD R200, R164, 0x120 ;  /* 0x00000120a4c87836 */ /* 0x000fce0000000000 */
[----:B------:R-:W1:Y:S01]  /*7b00*/  @P1 LDC.64 R132, c[0x0][0x228] ;  /* 0x00008a00ff841b82 */ /* 0x000e620000000a00 */
[----:B0-----:R-:W-:-:S05]  /*7b10*/  @P0 IMAD.WIDE.U32 R134, R174, 0x10, R134 ;  /* 0x00000010ae860825 */ /* 0x001fca00078e0086 */
[----:B------:R0:W-:Y:S01]  /*7b20*/  @P0 STG.E.128 desc[UR4][R134.64], R128 ;  /* 0x0000008086000986 */ /* 0x0001e2000c101d04 */
[----:B-1----:R-:W-:-:S05]  /*7b30*/  @P1 IMAD.WIDE.U32 R132, R200, 0x10, R132 ;  /* 0x00000010c8841825 */ /* 0x002fca00078e0084 */
[----:B-----5:R1:W5:Y:S02]  /*7b40*/  @P1 LDG.E.128 R120, desc[UR4][R132.64] ;  /* 0x0000000484781981 */ /* 0x020364000c1e1d00 */
[----:B-1----:R-:W1:Y:S02]  /*7b50*/  @P2 LDC.64 R132, c[0x0][0x230] ;  /* 0x00008c00ff842b82 */ /* 0x002e640000000a00 */
[----:B-1----:R-:W-:-:S05]  /*7b60*/  @P2 IMAD.WIDE.U32 R132, R200, 0x10, R132 ;  /* 0x00000010c8842825 */ /* 0x002fca00078e0084 */
[----:B------:R1:W5:Y:S02]  /*7b70*/  @P2 LDG.E.128 R124, desc[UR4][R132.64] ;  /* 0x00000004847c2981 */ /* 0x000364000c1e1d00 */
[----:B-1----:R-:W-:-:S06]  /*7b80*/  IMAD.WIDE.U32 R132, R200, 0x10, R208 ;  /* 0x00000010c8847825 */ /* 0x002fcc00078e00d0 */
[----:B0-----:R-:W2:Y:S02]  /*7b90*/  LDG.E.128 R132, desc[UR4][R132.64] ;  /* 0x0000000484847981 */ /* 0x001ea4000c1e1d00 */
[C---:B--2---:R-:W-:Y:S02]  /*7ba0*/  SHF.L.U32 R207, R132.reuse, 0x10, RZ ;  /* 0x0000001084cf7819 */ /* 0x044fe400000006ff */
[----:B------:R-:W-:Y:S01]  /*7bb0*/  PRMT R209, R132, 0x7632, R209 ;  /* 0x0000763284d17816 */ /* 0x000fe200000000d1 */
[----:B------:R-:W-:Y:S06]  /*7bc0*/  @P3 BRA `(.L_x_684) ;  /* 0x0000000000203947 */ /* 0x000fec0003800000 */
[----:B------:R-:W-:-:S04]  /*7bd0*/  ISETP.NE.U32.AND P4, PT, RZ, UR16, PT ;  /* 0x00000010ff007c0c */ /* 0x000fc8000bf85070 */
[----:B------:R-:W-:-:S13]  /*7be0*/  ISETP.NE.AND.EX P4, PT, RZ, UR17, PT, P4 ;  /* 0x00000011ff007c0c */ /* 0x000fda000bf85340 */
[----:B------:R-:W-:Y:S05]  /*7bf0*/  @P4 BRA `(.L_x_685) ;  /* 0x0000000000084947 */ /* 0x000fea0003800000 */
[----:B------:R-:W-:Y:S05]  /*7c00*/  @P0 BRA `(.L_x_686) ;  /* 0x0000000000200947 */ /* 0x000fea0003800000 */
[----:B------:R-:W-:Y:S05]  /*7c10*/  BRA `(.L_x_687) ;  /* 0x0000000000247947 */ /* 0x000fea0003800000 */
.L_x_685:
[----:B-----5:R-:W-:-:S05]  /*7c20*/  SHF.L.U32 R132, R124, 0x10, RZ ;  /* 0x000000107c847819 */ /* 0x020fca00000006ff */
[----:B------:R-:W-:Y:S01]  /*7c30*/  FADD.FTZ R207, R132, R207 ;  /* 0x000000cf84cf7221 */ /* 0x000fe20000010000 */
[----:B------:R-:W-:Y:S06]  /*7c40*/  BRA `(.L_x_686) ;  /* 0x0000000000107947 */ /* 0x000fec0003800000 */
.L_x_684:
[----:B-----5:R-:W-:-:S04]  /*7c50*/  IMAD.U32 R132, R120, 0x10000, RZ ;  /* 0x0001000078847824 */ /* 0x020fc800078e00ff */
[----:B------:R-:W-:Y:S01]  /*7c60*/  FADD.FTZ R207, R132, R207 ;  /* 0x000000cf84cf7221 */ /* 0x000fe20000010000 */
[----:B------:R-:W-:-:S05]  /*7c70*/  @P2 SHF.L.U32 R132, R124, 0x10, RZ ;  /* 0x000000107c842819 */ /* 0x000fca00000006ff */
[----:B------:R-:W-:-:S07]  /*7c80*/  @P2 FADD.FTZ R207, R132, R207 ;  /* 0x000000cf84cf2221 */ /* 0x000fce0000010000 */
.L_x_686:
[----:B------:R-:W-:-:S04]  /*7c90*/  F2FP.BF16.F32.PACK_AB R132, RZ, R207 ;  /* 0x000000cfff84723e */ /* 0x000fc800000010ff */
[----:B------:R-:W-:-:S07]  /*7ca0*/  PRMT R128, R132, 0x7610, R128 ;  /* 0x0000761084807816 */ /* 0x000fce0000000080 */
.L_x_687:
[----:B------:R-:W-:Y:S01]  /*7cb0*/  SHF.L.U32 R209, R209, 0x10, RZ ;  /* 0x00000010d1d17819 */ /* 0x000fe200000006ff */
[----:B------:R-:W-:Y:S06]  /*7cc0*/  @P3 BRA `(.L_x_688) ;  /* 0x0000000000243947 */ /* 0x000fec0003800000 */
[----:B------:R-:W-:-:S04]  /*7cd0*/  ISETP.NE.U32.AND P4, PT, RZ, UR16, PT ;  /* 0x00000010ff007c0c */ /* 0x000fc8000bf85070 */
[----:B------:R-:W-:-:S13]  /*7ce0*/  ISETP.NE.AND.EX P4, PT, RZ, UR17, PT, P4 ;  /* 0x00000011ff007c0c */ /* 0x000fda000bf85340 */
[----:B------:R-:W-:Y:S05]  /*7cf0*/  @P4 BRA `(.L_x_689) ;  /* 0x0000000000084947 */ /* 0x000fea0003800000 */
[----:B------:R-:W-:Y:S05]  /*7d00*/  @P0 BRA `(.L_x_690) ;  /* 0x00000000002c0947 */ /* 0x000fea0003800000 */
[----:B------:R-:W-:Y:S05]  /*7d10*/  BRA `(.L_x_691) ;  /* 0x0000000000307947 */ /* 0x000fea0003800000 */
.L_x_689:
[----:B-----5:R-:W-:-:S05]  /*7d20*/  PRMT R132, R124, 0x7632, R132 ;  /* 0x000076327c847816 */ /* 0x020fca0000000084 */
[----:B------:R-:W-:-:S04]  /*7d30*/  IMAD.U32 R132, R132, 0x10000, RZ ;  /* 0x0001000084847824 */ /* 0x000fc800078e00ff */
[----:B------:R-:W-:Y:S01]  /*7d40*/  FADD.FTZ R209, R209, R132 ;  /* 0x00000084d1d17221 */ /* 0x000fe20000010000 */
[----:B------:R-:W-:Y:S06]  /*7d50*/  BRA `(.L_x_690) ;  /* 0x0000000000187947 */ /* 0x000fec0003800000 */
.L_x_688:
[----:B-----5:R-:W-:-:S04]  /*7d60*/  PRMT R132, R120, 0x7632, R132 ;  /* 0x0000763278847816 */ /* 0x020fc80000000084 */
[----:B------:R-:W-:-:S05]  /*7d70*/  SHF.L.U32 R132, R132, 0x10, RZ ;  /* 0x0000001084847819 */ /* 0x000fca00000006ff */
[--C-:B------:R-:W-:Y:S01]  /*7d80*/  FADD.FTZ R209, R209, R132.reuse ;  /* 0x00000084d1d17221 */ /* 0x100fe20000010000 */
[----:B------:R-:W-:-:S04]  /*7d90*/  @P2 PRMT R132, R124, 0x7632, R132 ;  /* 0x000076327c842816 */ /* 0x000fc80000000084 */
[----:B------:R-:W-:-:S05]  /*7da0*/  @P2 SHF.L.U32 R132, R132, 0x10, RZ ;  /* 0x0000001084842819 */ /* 0x000fca00000006ff */
[----:B------:R-:W-:-:S07]  /*7db0*/  @P2 FADD.FTZ R209, R209, R132 ;  /* 0x00000084d1d12221 */ /* 0x000fce0000010000 */
.L_x_690:
[----:B------:R-:W-:-:S04]  /*7dc0*/  F2FP.BF16.F32.PACK_AB R132, RZ, R209 ;  /* 0x000000d1ff84723e */ /* 0x000fc800000010ff */
[----:B------:R-:W-:-:S07]  /*7dd0*/  PRMT R128, R128, 0x5410, R132 ;  /* 0x0000541080807816 */ /* 0x000fce0000000084 */
.L_x_691:
        /* <DEDUP_REMOVED lines=8> */
.L_x_693:
[----:B-----5:R-:W-:-:S05]  /*7e60*/  SHF.L.U32 R132, R125, 0x10, RZ ;  /* 0x000000107d847819 */ /* 0x020fca00000006ff */
[----:B------:R-:W-:Y:S01]  /*7e70*/  FADD.FTZ R208, R132, R208 ;  /* 0x000000d084d07221 */ /* 0x000fe20000010000 */
[----:B------:R-:W-:Y:S06]  /*7e80*/  BRA `(.L_x_694) ;  /* 0x0000000000107947 */ /* 0x000fec0003800000 */
.L_x_692:
[----:B-----5:R-:W-:-:S05]  /*7e90*/  SHF.L.U32 R132, R121, 0x10, RZ ;  /* 0x0000001079847819 */ /* 0x020fca00000006ff */
[----:B------:R-:W-:Y:S01]  /*7ea0*/  FADD.FTZ R208, R132, R208 ;  /* 0x000000d084d07221 */ /* 0x000fe20000010000 */
[----:B------:R-:W-:-:S04]  /*7eb0*/  @P2 IMAD.U32 R132, R125, 0x10000, RZ ;  /* 0x000100007d842824 */ /* 0x000fc800078e00ff */
[----:B------:R-:W-:-:S07]  /*7ec0*/  @P2 FADD.FTZ R208, R132, R208 ;  /* 0x000000d084d02221 */ /* 0x000fce0000010000 */
.L_x_694:
[----:B------:R-:W-:-:S04]  /*7ed0*/  F2FP.BF16.F32.PACK_AB R132, RZ, R208 ;  /* 0x000000d0ff84723e */ /* 0x000fc800000010ff */
[----:B------:R-:W-:-:S07]  /*7ee0*/  PRMT R129, R132, 0x7610, R129 ;  /* 0x0000761084817816 */ /* 0x000fce0000000081 */
.L_x_695:
[----:B------:R-:W-:Y:S01]  /*7ef0*/  SHF.L.U32 R211, R133, 0x10, RZ ;  /* 0x0000001085d37819 */ /* 0x000fe200000006ff */
[----:B------:R-:W-:Y:S06]  /*7f00*/  @P3 BRA `(.L_x_696) ;  /* 0x0000000000243947 */ /* 0x000fec0003800000 */
[----:B------:R-:W-:-:S04]  /*7f10*/  ISETP.NE.U32.AND P4, PT, RZ, UR16, PT ;  /* 0x00000010ff007c0c */ /* 0x000fc8000bf85070 */
[----:B------:R-:W-:-:S13]  /*7f20*/  ISETP.NE.AND.EX P4, PT, RZ, UR17, PT, P4 ;  /* 0x00000011ff007c0c */ /* 0x000fda000bf85340 */
[----:B------:R-:W-:Y:S05]  /*7f30*/  @P4 BRA `(.L_x_697) ;  /* 0x0000000000084947 */ /* 0x000fea0003800000 */
[----:B------:R-:W-:Y:S05]  /*7f40*/  @P0 BRA `(.L_x_698) ;  /* 0x00000000002c0947 */ /* 0x000fea0003800000 */
[----:B------:R-:W-:Y:S05]  /*7f50*/  BRA `(.L_x_699) ;  /* 0x0000000000307947 */ /* 0x000fea0003800000 */
.L_x_697:
[----:B-----5:R-:W-:-:S04]  /*7f60*/  PRMT R132, R125, 0x7632, R132 ;  /* 0x000076327d847816 */ /* 0x020fc80000000084 */
[----:B------:R-:W-:-:S05]  /*7f70*/  SHF.L.U32 R132, R132, 0x10, RZ ;  /* 0x0000001084847819 */ /* 0x000fca00000006ff */
[----:B------:R-:W-:Y:S01]  /*7f80*/  FADD.FTZ R211, R211, R132 ;  /* 0x00000084d3d37221 */ /* 0x000fe20000010000 */
[----:B------:R-:W-:Y:S06]  /*7f90*/  BRA `(.L_x_698) ;  /* 0x0000000000187947 */ /* 0x000fec0003800000 */
.L_x_696:
[----:B-----5:R-:W-:-:S05]  /*7fa0*/  PRMT R132, R121, 0x7632, R132 ;  /* 0x0000763279847816 */ /* 0x020fca0000000084 */
[----:B------:R-:W-:-:S04]  /*7fb0*/  IMAD.U32 R132, R132, 0x10000, RZ ;  /* 0x0001000084847824 */ /* 0x000fc800078e00ff */
[--C-:B------:R-:W-:Y:S01]  /*7fc0*/  FADD.FTZ R211, R211, R132.reuse ;  /* 0x00000084d3d37221 */ /* 0x100fe20000010000 */
[----:B------:R-:W-:-:S04]  /*7fd0*/  @P2 PRMT R132, R125, 0x7632, R132 ;  /* 0x000076327d842816 */ /* 0x000fc80000000084 */
[----:B------:R-:W-:-:S05]  /*7fe0*/  @P2 SHF.L.U32 R132, R132, 0x10, RZ ;  /* 0x0000001084842819 */ /* 0x000fca00000006ff */
[----:B------:R-:W-:-:S07]  /*7ff0*/  @P2 FADD.FTZ R211, R211, R132 ;  /* 0x00000084d3d32221 */ /* 0x000fce0000010000 */
.L_x_698:
[----:B------:R-:W-:-:S04]  /*8000*/  F2FP.BF16.F32.PACK_AB R132, RZ, R211 ;  /* 0x000000d3ff84723e */ /* 0x000fc800000010ff */
[----:B------:R-:W-:-:S07]  /*8010*/  PRMT R129, R129, 0x5410, R132 ;  /* 0x0000541081817816 */ /* 0x000fce0000000084 */
.L_x_699:
        /* <DEDUP_REMOVED lines=8> */
.L_x_701:
[----:B-----5:R-:W-:-:S04]  /*80a0*/  IMAD.U32 R132, R126, 0x10000, RZ ;  /* 0x000100007e847824 */ /* 0x020fc800078e00ff */
[----:B------:R-:W-:Y:S01]  /*80b0*/  FADD.FTZ R210, R132, R210 ;  /* 0x000000d284d27221 */ /* 0x000fe20000010000 */
[----:B------:R-:W-:Y:S06]  /*80c0*/  BRA `(.L_x_702) ;  /* 0x0000000000107947 */ /* 0x000fec0003800000 */
.L_x_700:
[----:B-----5:R-:W-:-:S05]  /*80d0*/  SHF.L.U32 R132, R122, 0x10, RZ ;  /* 0x000000107a847819 */ /* 0x020fca00000006ff */
[----:B------:R-:W-:Y:S01]  /*80e0*/  FADD.FTZ R210, R132, R210 ;  /* 0x000000d284d27221 */ /* 0x000fe20000010000 */
[----:B------:R-:W-:-:S05]  /*80f0*/  @P2 SHF.L.U32 R132, R126, 0x10, RZ ;  /* 0x000000107e842819 */ /* 0x000fca00000006ff */
[----:B------:R-:W-:-:S07]  /*8100*/  @P2 FADD.FTZ R210, R132, R210 ;  /* 0x000000d284d22221 */ /* 0x000fce0000010000 */
.L_x_702:
[----:B------:R-:W-:-:S04]  /*8110*/  F2FP.BF16.F32.PACK_AB R132, RZ, R210 ;  /* 0x000000d2ff84723e */ /* 0x000fc800000010ff */
[----:B------:R-:W-:-:S07]  /*8120*/  PRMT R130, R132, 0x7610, R130 ;  /* 0x0000761084827816 */ /* 0x000fce0000000082 */
.L_x_703:
[----:B------:R-:W-:Y:S01]  /*8130*/  IMAD.U32 R213, R134, 0x10000, RZ ;  /* 0x0001000086d57824 */ /* 0x000fe200078e00ff */
[----:B------:R-:W-:Y:S06]  /*8140*/  @P3 BRA `(.L_x_704) ;  /* 0x0000000000243947 */ /* 0x000fec0003800000 */
[----:B------:R-:W-:-:S04]  /*8150*/  ISETP.NE.U32.AND P4, PT, RZ, UR16, PT ;  /* 0x00000010ff007c0c */ /* 0x000fc8000bf85070 */
[----:B------:R-:W-:-:S13]  /*8160*/  ISETP.NE.AND.EX P4, PT, RZ, UR17, PT, P4 ;  /* 0x00000011ff007c0c */ /* 0x000fda000bf85340 */
[----:B------:R-:W-:Y:S05]  /*8170*/  @P4 BRA `(.L_x_705) ;  /* 0x0000000000084947 */ /* 0x000fea0003800000 */
[----:B------:R-:W-:Y:S05]  /*8180*/  @P0 BRA `(.L_x_706) ;  /* 0x00000000002c0947 */ /* 0x000fea0003800000 */
[----:B------:R-:W-:Y:S05]  /*8190*/  BRA `(.L_x_707) ;  /* 0x0000000000307947 */ /* 0x000fea0003800000 */
.L_x_705:
[----:B-----5:R-:W-:-:S04]  /*81a0*/  PRMT R132, R126, 0x7632, R132 ;  /* 0x000076327e847816 */ /* 0x020fc80000000084 */
[----:B------:R-:W-:-:S05]  /*81b0*/  SHF.L.U32 R132, R132, 0x10, RZ ;  /* 0x0000001084847819 */ /* 0x000fca00000006ff */
[----:B------:R-:W-:Y:S01]  /*81c0*/  FADD.FTZ R213, R213, R132 ;  /* 0x00000084d5d57221 */ /* 0x000fe20000010000 */
[----:B------:R-:W-:Y:S06]  /*81d0*/  BRA `(.L_x_706) ;  /* 0x0000000000187947 */ /* 0x000fec0003800000 */
.L_x_704:
[----:B-----5:R-:W-:-:S04]  /*81e0*/  PRMT R132, R122, 0x7632, R132 ;  /* 0x000076327a847816 */ /* 0x020fc80000000084 */
[----:B------:R-:W-:-:S05]  /*81f0*/  SHF.L.U32 R132, R132, 0x10, RZ ;  /* 0x0000001084847819 */ /* 0x000fca00000006ff */
[--C-:B------:R-:W-:Y:S01]  /*8200*/  FADD.FTZ R213, R213, R132.reuse ;  /* 0x00000084d5d57221 */ /* 0x100fe20000010000 */
[----:B------:R-:W-:-:S05]  /*8210*/  @P2 PRMT R132, R126, 0x7632, R132 ;  /* 0x000076327e842816 */ /* 0x000fca0000000084 */
[----:B------:R-:W-:-:S04]  /*8220*/  @P2 IMAD.U32 R132, R132, 0x10000, RZ ;  /* 0x0001000084842824 */ /* 0x000fc800078e00ff */
[----:B------:R-:W-:-:S07]  /*8230*/  @P2 FADD.FTZ R213, R213, R132 ;  /* 0x00000084d5d52221 */ /* 0x000fce0000010000 */
.L_x_706:
[----:B------:R-:W-:-:S04]  /*8240*/  F2FP.BF16.F32.PACK_AB R132, RZ, R213 ;  /* 0x000000d5ff84723e */ /* 0x000fc800000010ff */
[----:B------:R-:W-:-:S07]  /*8250*/  PRMT R130, R130, 0x5410, R132 ;  /* 0x0000541082827816 */ /* 0x000fce0000000084 */
.L_x_707:
        /* <DEDUP_REMOVED lines=8> */
.L_x_709:
[----:B-----5:R-:W-:-:S05]  /*82e0*/  SHF.L.U32 R132, R127, 0x10, RZ ;  /* 0x000000107f847819 */ /* 0x020fca00000006ff */
[----:B------:R-:W-:Y:S01]  /*82f0*/  FADD.FTZ R212, R132, R212 ;  /* 0x000000d484d47221 */ /* 0x000fe20000010000 */
[----:B------:R-:W-:Y:S06]  /*8300*/  BRA `(.L_x_710) ;  /* 0x0000000000107947 */ /* 0x000fec0003800000 */
.L_x_708:
[----:B-----5:R-:W-:-:S04]  /*8310*/  IMAD.U32 R132, R123, 0x10000, RZ ;  /* 0x000100007b847824 */ /* 0x020fc800078e00ff */
[----:B------:R-:W-:Y:S01]  /*8320*/  FADD.FTZ R212, R132, R212 ;  /* 0x000000d484d47221 */ /* 0x000fe20000010000 */
[----:B------:R-:W-:-:S05]  /*8330*/  @P2 SHF.L.U32 R132, R127, 0x10, RZ ;  /* 0x000000107f842819 */ /* 0x000fca00000006ff */
[----:B------:R-:W-:-:S07]  /*8340*/  @P2 FADD.FTZ R212, R132, R212 ;  /* 0x000000d484d42221 */ /* 0x000fce0000010000 */
.L_x_710:
[----:B------:R-:W-:-:S04]  /*8350*/  F2FP.BF16.F32.PACK_AB R132, RZ, R212 ;  /* 0x000000d4ff84723e */ /* 0x000fc800000010ff */
[----:B------:R-:W-:-:S07]  /*8360*/  PRMT R131, R132, 0x7610, R131 ;  /* 0x0000761084837816 */ /* 0x000fce0000000083 */
.L_x_711:
[----:B------:R-:W-:Y:S01]  /*8370*/  SHF.L.U32 R214, R135, 0x10, RZ ;  /* 0x0000001087d67819 */ /* 0x000fe200000006ff */
[----:B------:R-:W-:Y:S06]  /*8380*/  @P3 BRA `(.L_x_712) ;  /* 0x0000000000243947 */ /* 0x000fec0003800000 */
[----:B------:R-:W-:-:S04]  /*8390*/  ISETP.NE.U32.AND P2, PT, RZ, UR16, PT ;  /* 0x00000010ff007c0c */ /* 0x000fc8000bf45070 */
[----:B------:R-:W-:-:S13]  /*83a0*/  ISETP.NE.AND.EX P2, PT, RZ, UR17, PT, P2 ;  /* 0x00000011ff007c0c */ /* 0x000fda000bf45320 */
[----:B------:R-:W-:Y:S05]  /*83b0*/  @P2 BRA `(.L_x_713) ;  /* 0x0000000000082947 */ /* 0x000fea0003800000 */
[----:B------:R-:W-:Y:S05]  /*83c0*/  @P0 BRA `(.L_x_714) ;  /* 0x00000000002c0947 */ /* 0x000fea0003800000 */
[----:B------:R-:W-:Y:S05]  /*83d0*/  BRA `(.L_x_715) ;  /* 0x0000000000307947 */ /* 0x000fea0003800000 */
.L_x_713:
[----:B-----5:R-:W-:-:S05]  /*83e0*/  PRMT R132, R127, 0x7632, R132 ;  /* 0x000076327f847816 */ /* 0x020fca0000000084 */
[----:B------:R-:W-:-:S04]  /*83f0*/  IMAD.U32 R132, R132, 0x10000, RZ ;  /* 0x0001000084847824 */ /* 0x000fc800078e00ff */
[----:B------:R-:W-:Y:S01]  /*8400*/  FADD.FTZ R214, R214, R132 ;  /* 0x00000084d6d67221 */ /* 0x000fe20000010000 */
[----:B------:R-:W-:Y:S06]  /*8410*/  BRA `(.L_x_714) ;  /* 0x0000000000187947 */ /* 0x000fec0003800000 */
.L_x_712:
[----:B-----5:R-:W-:-:S04]  /*8420*/  PRMT R132, R123, 0x7632, R132 ;  /* 0x000076327b847816 */ /* 0x020fc80000000084 */
[----:B------:R-:W-:-:S05]  /*8430*/  SHF.L.U32 R132, R132, 0x10, RZ ;  /* 0x0000001084847819 */ /* 0x000fca00000006ff */
[--C-:B------:R-:W-:Y:S01]  /*8440*/  FADD.FTZ R214, R214, R132.reuse ;  /* 0x00000084d6d67221 */ /* 0x100fe20000010000 */
[----:B------:R-:W-:-:S04]  /*8450*/  @P2 PRMT R132, R127, 0x7632, R132 ;  /* 0x000076327f842816 */ /* 0x000fc80000000084 */
[----:B------:R-:W-:-:S05]  /*8460*/  @P2 SHF.L.U32 R132, R132, 0x10, RZ ;  /* 0x0000001084842819 */ /* 0x000fca00000006ff */
[----:B------:R-:W-:-:S07]  /*8470*/  @P2 FADD.FTZ R214, R214, R132 ;  /* 0x00000084d6d62221 */ /* 0x000fce0000010000 */
.L_x_714:
[----:B------:R-:W-:-:S04]  /*8480*/  F2FP.BF16.F32.PACK_AB R132, RZ, R214 ;  /* 0x000000d6ff84723e */ /* 0x000fc800000010ff */
[----:B------:R-:W-:-:S07]  /*8490*/  PRMT R131, R131, 0x5410, R132 ;  /* 0x0000541083837816 */ /* 0x000fce0000000084 */
.L_x_715:
[----:B------:R-:W0:Y:S01]  /*84a0*/  @P0 LDC.64 R132, c[0x0][0x238] ;  /* 0x00008e00ff840b82 */ /* 0x000e220000000a00 */
[----:B------:R-:W-:Y:S01]  /*84b0*/  UMOV UR9, 0xffffffff ;  /* 0xffffffff00097882 */ /* 0x000fe20000000000 */
[----:B------:R-:W-:Y:S01]  /*84c0*/  ISETP.NE.AND P3, PT, R218, RZ, PT ;  /* 0x000000ffda00720c */ /* 0x000fe20003f65270 */
[----:B0-----:R-:W-:-:S05]  /*84d0*/  @P0 IMAD.WIDE.U32 R132, R200, 0x10, R132 ;  /* 0x00000010c8840825 */ /* 0x001fca00078e0084 */
[----:B------:R0:W-:Y:S02]  /*84e0*/  @P0 STG.E.128 desc[UR4][R132.64], R128 ;  /* 0x0000008084000986 */ /* 0x0001e4000c101d04 */
[----:B0-----:R-:W-:-:S04]  /*84f0*/  FADD.FTZ R132, RZ, R171 ;  /* 0x000000abff847221 */ /* 0x001fc80000010000 */
[----:B------:R-:W-:-:S04]  /*8500*/  FADD.FTZ R132, R132, R172 ;  /* 0x000000ac84847221 */ /* 0x000fc80000010000 */
        /* <DEDUP_REMOVED lines=77> */
[----:B------:R-:W-:Y:S01]  /*89e0*/  FADD.FTZ R135, R132, R214 ;  /* 0x000000d684877221 */ /* 0x000fe20000010000 */
[----:B------:R-:W-:Y:S06]  /*89f0*/  BRA.DIV UR9, `(.L_x_716) ;  /* 0x0000003e09907947 */ /* 0x000fec000b800000 */
[----:B------:R-:W0:Y:S01]  /*8a00*/  SHFL.BFLY PT, R132, R135, 0x1, 0x1f ;  /* 0x0c201f0087847f89 */ /* 0x000e2200000e0000 */
[----:B------:R-:W1:Y:S01]  /*8a10*/  LDC R218, c[0x0][0x290] ;  /* 0x0000a400ffda7b82 */ /* 0x000e620000000800 */
        /* <DEDUP_REMOVED lines=10> */
[C---:B------:R-:W-:Y:S01]  /*8ac0*/  FADD.FTZ R132, -R250.reuse, R171 ;  /* 0x000000abfa847221 */ /* 0x040fe20000010100 */
[C---:B------:R-:W-:Y:S01]  /*8ad0*/  FADD.FTZ R133, -R250.reuse, R172 ;  /* 0x000000acfa857221 */ /* 0x040fe20000010100 */
[----:B------:R-:W-:Y:S02]  /*8ae0*/  FADD.FTZ R135, -R250, R214 ;  /* 0x000000d6fa877221 */ /* 0x000fe40000010100 */
[----:B------:R-:W-:-:S04]  /*8af0*/  FFMA.FTZ R132, R132, R132, RZ ;  /* 0x0000008484847223 */ /* 0x000fc800000100ff */
[----:B------:R-:W-:Y:S01]  /*8b00*/  FFMA.FTZ R132, R133, R133, R132 ;  /* 0x0000008585847223 */ /* 0x000fe20000010084 */
[----:B------:R-:W-:-:S04]  /*8b10*/  FADD.FTZ R133, -R250, R167 ;  /* 0x000000a7fa857221 */ /* 0x000fc80000010100 */
        /* <DEDUP_REMOVED lines=152> */
[----:B------:R-:W-:-:S04]  /*94a0*/  FFMA.FTZ R132, R133, R133, R132 ;  /* 0x0000008585847223 */ /* 0x000fc80000010084 */
[----:B------:R-:W-:-:S05]  /*94b0*/  FFMA.FTZ R135, R135, R135, R132 ;  /* 0x0000008787877223 */ /* 0x000fca0000010084 */
        /* <DEDUP_REMOVED lines=9> */
.L_x_729:
[----:B------:R-:W2:Y:S04]  /*9550*/  LDL R251, [R1+0xf4] ;  /* 0x0000f40001fb7983 */ /* 0x000ea80000100800 */
[----:B------:R-:W3:Y:S01]  /*9560*/  LDL R249, [R1+0x18c] ;  /* 0x00018c0001f97983 */ /* 0x000ee20000100800 */
[----:B-1----:R-:W-:Y:S01]  /*9570*/  FADD.FTZ R132, R135, R132 ;  /* 0x0000008487847221 */ /* 0x002fe20000010000 */
[----:B------:R-:W-:Y:S01]  /*9580*/  FMUL.FTZ R226, R250, R250 ;  /* 0x000000fafae27220 */ /* 0x000fe20000410000 */
[----:B------:R-:W-:Y:S01]  /*9590*/  ISETP.NE.AND P2, PT, RZ, UR7, PT ;  /* 0x00000007ff007c0c */ /* 0x000fe2000bf45270 */
[----:B-----5:R1:W-:Y:S01]  /*95a0*/  STL [R1+0x198], R122 ;  /* 0x0001987a01007387 */ /* 0x0203e20000100800 */
[----:B------:R-:W-:Y:S01]  /*95b0*/  FFMA.FTZ R218, R132, R218, UR8 ;  /* 0x0000000884da7e23 */ /* 0x000fe200080100da */
[----:B0-----:R-:W0:Y:S01]  /*95c0*/  @!P3 LDC.64 R134, c[0x0][0x250] ;  /* 0x00009400ff86bb82 */ /* 0x001e220000000a00 */
[----:B------:R-:W-:Y:S01]  /*95d0*/  FSEL R226, R226, RZ, P2 ;  /* 0x000000ffe2e27208 */ /* 0x000fe20001000000 */
[----:B------:R4:W-:Y:S04]  /*95e0*/  STL [R1+0x194], R121 ;  /* 0x0001947901007387 */ /* 0x0009e80000100800 */
[----:B------:R4:W-:Y:S01]  /*95f0*/  STL [R1+0x190], R120 ;  /* 0x0001907801007387 */ /* 0x0009e20000100800 */
[----:B------:R-:W-:Y:S01]  /*9600*/  FADD.FTZ R218, R218, R226 ;  /* 0x000000e2dada7221 */ /* 0x000fe20000010000 */
[----:B------:R-:W0:Y:S01]  /*9610*/  @!P3 LDC.64 R132, c[0x0][0x258] ;  /* 0x00009600ff84bb82 */ /* 0x000e220000000a00 */
[----:B------:R-:W-:Y:S01]  /*9620*/  FSEL R226, R250, RZ, !P2 ;  /* 0x000000fffae27208 */ /* 0x000fe20005000000 */
[----:B-1----:R-:W3:Y:S03]  /*9630*/  LDL R122, [R1+0xec] ;  /* 0x0000ec00017a7983 */ /* 0x002ee60000100800 */
[----:B------:R-:W1:Y:S01]  /*9640*/  MUFU.RSQ R218, R218 ;  /* 0x000000da00da7308 */ /* 0x000e620000001400 */
[----:B----4-:R-:W4:Y:S01]  /*9650*/  LDL R121, [R1+0x184] ;  /* 0x0001840001797983 */ /* 0x010f220000100800 */
[C---:B------:R-:W-:Y:S01]  /*9660*/  FADD.FTZ R171, -R226.reuse, R171 ;  /* 0x000000abe2ab7221 */ /* 0x040fe20000010100 */
[----:B------:R-:W-:-:S02]  /*9670*/  FADD.FTZ R172, -R226, R172 ;  /* 0x000000ace2ac7221 */ /* 0x000fc40000010100 */
[----:B------:R-:W4:Y:S01]  /*9680*/  LDL R120, [R1+0x174] ;  /* 0x0001740001787983 */ /* 0x000f220000100800 */
[----:B0-----:R-:W-:-:S05]  /*9690*/  @!P3 IMAD.WIDE R134, R14, 0x4, R134 ;  /* 0x000000040e86b825 */ /* 0x001fca00078e0286 */
[----:B------:R0:W-:Y:S01]  /*96a0*/  @!P3 STG.E desc[UR4][R134.64], R250 ;  /* 0x000000fa8600b986 */ /* 0x0001e2000c101904 */
[C---:B-1----:R-:W-:Y:S01]  /*96b0*/  FMUL.FTZ R171, R218.reuse, R171 ;  /* 0x000000abdaab7220 */ /* 0x042fe20000410000 */
[----:B------:R-:W-:Y:S01]  /*96c0*/  FMUL.FTZ R172, R218, R172 ;  /* 0x000000acdaac7220 */ /* 0x000fe20000410000 */
[----:B------:R-:W-:-:S05]  /*96d0*/  @!P3 IMAD.WIDE R132, R14, 0x4, R132 ;  /* 0x000000040e84b825 */ /* 0x000fca00078e0284 */
[----:B------:R1:W-:Y:S01]  /*96e0*/  @!P3 STG.E desc[UR4][R132.64], R218 ;  /* 0x000000da8400b986 */ /* 0x0003e2000c101904 */
[C---:B------:R-:W-:Y:S01]  /*96f0*/  FADD.FTZ R168, -R226.reuse, R168 ;  /* 0x000000a8e2a87221 */ /* 0x040fe20000010100 */
[----:B------:R-:W-:Y:S02]  /*9700*/  FADD.FTZ R167, -R226, R167 ;  /* 0x000000a7e2a77221 */ /* 0x000fe40000010100 */
[----:B0-----:R-:W4:Y:S01]  /*9710*/  LDL R250, [R1+0x17c] ;  /* 0x00017c0001fa7983 */ /* 0x001f220000100800 */
[C---:B-1----:R-:W-:Y:S02]  /*9720*/  PRMT R132, R40.reuse, 0x7632, R132 ;  /* 0x0000763228847816 */ /* 0x042fe40000000084 */
[----:B------:R-:W-:-:S03]  /*9730*/  SHF.L.U32 R133, R40, 0x10, RZ ;  /* 0x0000001028857819 */ /* 0x000fc600000006ff */
[----:B------:R-:W-:Y:S02]  /*9740*/  IMAD.U32 R132, R132, 0x10000, RZ ;  /* 0x0001000084847824 */ /* 0x000fe400078e00ff */
[----:B------:R-:W-:Y:S01]  /*9750*/  FADD.FTZ R135, -R226, R169 ;  /* 0x000000a9e2877221 */ /* 0x000fe20000010100 */
[C---:B------:R-:W-:Y:S01]  /*9760*/  FMUL.FTZ R169, R218.reuse, R168 ;  /* 0x000000a8daa97220 */ /* 0x040fe20000410000 */
[----:B------:R-:W-:Y:S01]  /*9770*/  SHF.L.U32 R168, R41, 0x10, RZ ;  /* 0x0000001029a87819 */ /* 0x000fe200000006ff */
[----:B------:R-:W-:Y:S01]  /*9780*/  FMUL.FTZ R167, R218, R167 ;  /* 0x000000a7daa77220 */ /* 0x000fe20000410000 */
[----:B--2---:R-:W-:Y:S02]  /*9790*/  FFMA.FTZ R132, R172, R132, R251 ;  /* 0x00000084ac847223 */ /* 0x004fe400000100fb */
[----:B------:R-:W2:Y:S01]  /*97a0*/  LDL R251, [R1+0xe4] ;  /* 0x0000e40001fb7983 */ /* 0x000ea20000100800 */
[----:B---3--:R-:W-:-:S05]  /*97b0*/  FFMA.FTZ R133, R171, R133, R249 ;  /* 0x00000085ab857223 */ /* 0x008fca00000100f9 */
[----:B------:R-:W-:Y:S02]  /*97c0*/  F2FP.BF16.F32.PACK_AB R132, R132, R133 ;  /* 0x000000858484723e */ /* 0x000fe400000010ff */
[----:B------:R-:W-:-:S04]  /*97d0*/  PRMT R133, R41, 0x7632, R133 ;  /* 0x0000763229857816 */ /* 0x000fc80000000085 */
[----:B------:R-:W-:-:S05]  /*97e0*/  SHF.L.U32 R133, R133, 0x10, RZ ;  /* 0x0000001085857819 */ /* 0x000fca00000006ff */
[----:B------:R-:W-:Y:S02]  /*97f0*/  FFMA.FTZ R133, R169, R133, R122 ;  /* 0x00000085a9857223 */ /* 0x000fe4000001007a */
[----:B------:R0:W5:Y:S01]  /*9800*/  LDL.LU R122, [R1+0x198] ;  /* 0x00019800017a7983 */ /* 0x0001620000300800 */
[----:B----4-:R-:W-:-:S03]  /*9810*/  FFMA.FTZ R168, R167, R168, R121 ;  /* 0x000000a8a7a87223 */ /* 0x010fc60000010079 */
[----:B------:R0:W5:Y:S02]  /*9820*/  LDL.LU R121, [R1+0x194] ;  /* 0x0001940001797983 */ /* 0x0001640000300800 */
[----:B------:R-:W-:Y:S02]  /*9830*/  F2FP.BF16.F32.PACK_AB R133, R133, R168 ;  /* 0x000000a88585723e */ /* 0x000fe400000010ff */
[----:B------:R-:W3:Y:S01]  /*9840*/  LDL R168, [R1+0xdc] ;  /* 0x0000dc0001a87983 */ /* 0x000ee20000100800 */
[----:B------:R-:W-:Y:S01]  /*9850*/  PRMT R134, R42, 0x7632, R134 ;  /* 0x000076322a867816 */ /* 0x000fe20000000086 */
[----:B------:R-:W-:Y:S01]  /*9860*/  FADD.FTZ R249, -R226, R170 ;  /* 0x000000aae2f97221 */ /* 0x000fe20000010100 */
[----:B------:R-:W-:Y:S01]  /*9870*/  FMUL.FTZ R170, R218, R135 ;  /* 0x00000087daaa7220 */ /* 0x000fe20000410000 */
[----:B------:R-:W-:Y:S02]  /*9880*/  SHF.L.U32 R135, R42, 0x10, RZ ;  /* 0x000000102a877819 */ /* 0x000fe400000006ff */
[----:B------:R-:W-:-:S02]  /*9890*/  IMAD.U32 R134, R134, 0x10000, RZ ;  /* 0x0001000086867824 */ /* 0x000fc400078e00ff */
[----:B------:R-:W-:Y:S01]  /*98a0*/  FMUL.FTZ R249, R218, R249 ;  /* 0x000000f9daf97220 */ /* 0x000fe20000410000 */
[----:B------:R-:W-:Y:S01]  /*98b0*/  FFMA.FTZ R135, R170, R135, R250 ;  /* 0x00000087aa877223 */ /* 0x000fe200000100fa */
[----:B------:R-:W-:Y:S01]  /*98c0*/  FADD.FTZ R250, -R226, R165 ;  /* 0x000000a5e2fa7221 */ /* 0x000fe20000010100 */
[----:B------:R-:W-:-:S03]  /*98d0*/  SHF.L.U32 R165, R43, 0x10, RZ ;  /* 0x000000102ba57819 */ /* 0x000fc600000006ff */
[----:B------:R-:W-:-:S04]  /*98e0*/  FMUL.FTZ R250, R218, R250 ;  /* 0x000000fadafa7220 */ /* 0x000fc80000410000 */
[----:B------:R-:W-:Y:S02]  /*98f0*/  FFMA.FTZ R165, R250, R165, R120 ;  /* 0x000000a5faa57223 */ /* 0x000fe40000010078 */
[----:B------:R-:W4:Y:S01]  /*9900*/  LDL R120, [R1+0x178] ;  /* 0x0001780001787983 */ /* 0x000f220000100800 */
[----:B--2---:R-:W-:Y:S01]  /*9910*/  FFMA.FTZ R134, R249, R134, R251 ;  /* 0x00000086f9867223 */ /* 0x004fe200000100fb */
[----:B------:R-:W-:-:S04]  /*9920*/  FADD.FTZ R251, -R226, R166 ;  /* 0x000000a6e2fb7221 */ /* 0x000fc80000010100 */
[----:B------:R-:W-:Y:S02]  /*9930*/  F2FP.BF16.F32.PACK_AB R134, R134, R135 ;  /* 0x000000878686723e */ /* 0x000fe400000010ff */
[----:B------:R-:W-:Y:S01]  /*9940*/  PRMT R135, R43, 0x7632, R135 ;  /* 0x000076322b877816 */ /* 0x000fe20000000087 */
[----:B------:R-:W-:-:S04]  /*9950*/  FMUL.FTZ R251, R218, R251 ;  /* 0x000000fbdafb7220 */ /* 0x000fc80000410000 */
[----:B------:R-:W-:Y:S01]  /*9960*/  IMAD.U32 R135, R135, 0x10000, RZ ;  /* 0x0001000087877824 */ /* 0x000fe200078e00ff */
[----:B------:R-:W-:-:S03]  /*9970*/  SHF.R.U32.HI R166, RZ, 0x1c, R164 ;  /* 0x0000001cffa67819 */ /* 0x000fc600000116a4 */
[----:B---3--:R-:W-:Y:S01]  /*9980*/  FFMA.FTZ R135, R251, R135, R168 ;  /* 0x00000087fb877223 */ /* 0x008fe200000100a8 */
[----:B------:R-:W-:-:S04]  /*9990*/  SHF.L.U32 R168, R164, 0x4, RZ ;  /* 0x00000004a4a87819 */ /* 0x000fc800000006ff */
[----:B------:R-:W-:Y:S02]  /*99a0*/  IADD3 R164, P2, R168, UR10, RZ ;  /* 0x0000000aa8a47c10 */ /* 0x000fe4000ff5e0ff */
[----:B------:R-:W-:Y:S02]  /*99b0*/  F2FP.BF16.F32.PACK_AB R135, R135, R165 ;  /* 0x000000a58787723e */ /* 0x000fe400000010ff */
[----:B------:R-:W-:-:S05]  /*99c0*/  IADD3.X R165, R166, UR11, RZ, P2, !PT ;  /* 0x0000000ba6a57c10 */ /* 0x000fca00097fe4ff */
[----:B------:R1:W-:Y:S04]  /*99d0*/  STG.E.128 desc[UR4][R164.64], R132 ;  /* 0x00000084a4007986 */ /* 0x0003e8000c101d04 */
[----:B-1----:R-:W2:Y:S04]  /*99e0*/  LDL R165, [R1+0xe0] ;  /* 0x0000e00001a57983 */ /* 0x002ea80000100800 */
[----:B------:R-:W3:Y:S04]  /*99f0*/  LDL R132, [R1+0xd8] ;  /* 0x0000d80001847983 */ /* 0x000ee80000100800 */
[----:B------:R-:W4:Y:S01]  /*9a00*/  LDL R164, [R1+0x170] ;  /* 0x0001700001a47983 */ /* 0x000f220000100800 */
[----:B------:R-:W-:-:S04]  /*9a10*/  PRMT R134, R46, 0x7632, R134 ;  /* 0x000076322e867816 */ /* 0x000fc80000000086 */
[----:B------:R-:W-:Y:S02]  /*9a20*/  SHF.L.U32 R134, R134, 0x10, RZ ;  /* 0x0000001086867819 */ /* 0x000fe400000006ff */
[----:B------:R-:W-:-:S05]  /*9a30*/  PRMT R135, R47, 0x7632, R135 ;  /* 0x000076322f877816 */ /* 0x000fca0000000087 */
[----:B------:R-:W-:Y:S02]  /*9a40*/  IMAD.U32 R135, R135, 0x10000, RZ ;  /* 0x0001000087877824 */ /* 0x000fe400078e00ff */
[----:B--2---:R-:W-:Y:S02]  /*9a50*/  FFMA.FTZ R134, R249, R134, R165 ;  /* 0x00000086f9867223 */ /* 0x004fe400000100a5 */
[----:B------:R-:W2:Y:S01]  /*9a60*/  LDL R249, [R1+0xf0] ;  /* 0x0000f00001f97983 */ /* 0x000ea20000100800 */
[----:B---3--:R-:W-:Y:S01]  /*9a70*/  FFMA.FTZ R135, R251, R135, R132 ;  /* 0x00000087fb877223 */ /* 0x008fe20000010084 */
[----:B------:R-:W-:Y:S02]  /*9a80*/  SHF.L.U32 R132, R47, 0x10, RZ ;  /* 0x000000102f847819 */ /* 0x000fe400000006ff */
[----:B------:R-:W3:Y:S03]  /*9a90*/  LDL R251, [R1+0x180] ;  /* 0x0001800001fb7983 */ /* 0x000ee60000100800 */
[----:B----4-:R-:W-:Y:S01]  /*9aa0*/  FFMA.FTZ R250, R250, R132, R164 ;  /* 0x00000084fafa7223 */ /* 0x010fe200000100a4 */
[----:B------:R-:W-:Y:S01]  /*9ab0*/  IMAD.U32 R164, R46, 0x10000, RZ ;  /* 0x000100002ea47824 */ /* 0x000fe200078e00ff */
[----:B------:R-:W4:Y:S03]  /*9ac0*/  LDL R165, [R1+0x188] ;  /* 0x0001880001a57983 */ /* 0x000f260000100800 */
[----:B------:R-:W-:-:S02]  /*9ad0*/  FFMA.FTZ R170, R170, R164, R120 ;  /* 0x000000a4aaaa7223 */ /* 0x000fc40000010078 */
[----:B------:R0:W5:Y:S04]  /*9ae0*/  LDL.LU R120, [R1+0x190] ;  /* 0x0001900001787983 */ /* 0x0001680000300800 */
[----:B------:R-:W3:Y:S01]  /*9af0*/  LDL R164, [R1+0xe8] ;  /* 0x0000e80001a47983 */ /* 0x000ee20000100800 */
[----:B------:R-:W-:-:S04]  /*9b00*/  PRMT R132, R44, 0x7632, R132 ;  /* 0x000076322c847816 */ /* 0x000fc80000000084 */
[----:B------:R-:W-:Y:S02]  /*9b10*/  SHF.L.U32 R132, R132, 0x10, RZ ;  /* 0x0000001084847819 */ /* 0x000fe400000006ff */
[----:B------:R-:W-:-:S04]  /*9b20*/  PRMT R133, R45, 0x7632, R133 ;  /* 0x000076322d857816 */ /* 0x000fc80000000085 */
[----:B------:R-:W-:Y:S01]  /*9b30*/  SHF.L.U32 R133, R133, 0x10, RZ ;  /* 0x0000001085857819 */ /* 0x000fe200000006ff */
[----:B--2---:R-:W-:Y:S02]  /*9b40*/  FFMA.FTZ R132, R172, R132, R249 ;  /* 0x00000084ac847223 */ /* 0x004fe400000100f9 */
[----:B------:R-:W2:Y:S01]  /*9b50*/  LDL R249, [R1+0xd4] ;  /* 0x0000d40001f97983 */ /* 0x000ea20000100800 */
[----:B------:R-:W-:Y:S02]  /*9b60*/  F2FP.BF16.F32.PACK_AB R135, R135, R250 ;  /* 0x000000fa8787723e */ /* 0x000fe400000010ff */
[----:B------:R-:W-:Y:S01]  /*9b70*/  F2FP.BF16.F32.PACK_AB R134, R134, R170 ;  /* 0x000000aa8686723e */ /* 0x000fe200000010ff */
[----:B------:R-:W2:Y:S04]  /*9b80*/  LDL R250, [R1+0xcc] ;  /* 0x0000cc0001fa7983 */ /* 0x000ea80000100800 */
[----:B------:R-:W2:Y:S01]  /*9b90*/  LDL R170, [R1+0x154] ;  /* 0x0001540001aa7983 */ /* 0x000ea20000100800 */
[----:B------:R-:W-:-:S03]  /*9ba0*/  FADD.FTZ R153, -R226, R153 ;  /* 0x00000099e2997221 */ /* 0x000fc60000010100 */
[----:B------:R-:W2:Y:S01]  /*9bb0*/  LDL R172, [R1+0x15c] ;  /* 0x00015c0001ac7983 */ /* 0x000ea20000100800 */
[----:B---3--:R-:W-:Y:S01]  /*9bc0*/  FFMA.FTZ R133, R169, R133, R164 ;  /* 0x00000085a9857223 */ /* 0x008fe200000100a4 */
[----:B------:R-:W-:Y:S02]  /*9bd0*/  IMAD.U32 R164, R45, 0x10000, RZ ;  /* 0x000100002da47824 */ /* 0x000fe400078e00ff */
[----:B------:R-:W3:Y:S02]  /*9be0*/  LDL R169, [R1+0x16c] ;  /* 0x00016c0001a97983 */ /* 0x000ee40000100800 */
[----:B------:R-:W-:Y:S01]  /*9bf0*/  FFMA.FTZ R167, R167, R164, R251 ;  /* 0x000000a4a7a77223 */ /* 0x000fe200000100fb */
[----:B------:R-:W-:Y:S01]  /*9c00*/  SHF.L.U32 R164, R44, 0x10, RZ ;  /* 0x000000102ca47819 */ /* 0x000fe200000006ff */
[C---:B------:R-:W-:Y:S01]  /*9c10*/  FADD.FTZ R149, -R226.reuse, R149 ;  /* 0x00000095e2957221 */ /* 0x040fe20000010100 */
[C---:B------:R-:W-:Y:S01]  /*9c20*/  FADD.FTZ R147, -R226.reuse, R147 ;  /* 0x00000093e2937221 */ /* 0x040fe20000010100 */
[----:B------:R-:W-:Y:S01]  /*9c30*/  FADD.FTZ R148, -R226, R148 ;  /* 0x00000094e2947221 */ /* 0x000fe20000010100 */
[----:B------:R-:W-:Y:S01]  /*9c40*/  F2FP.BF16.F32.PACK_AB R133, R133, R167 ;  /* 0x000000a78585723e */ /* 0x000fe200000010ff */
[----:B----4-:R-:W-:Y:S01]  /*9c50*/  FFMA.FTZ R171, R171, R164, R165 ;  /* 0x000000a4abab7223 */ /* 0x010fe200000100a5 */
[----:B------:R-:W4:Y:S01]  /*9c60*/  LDL R167, [R1+0x164] ;  /* 0x0001640001a77983 */ /* 0x000f220000100800 */
[----:B------:R-:W-:-:S03]  /*9c70*/  IADD3 R164, P2, R168, UR12, RZ ;  /* 0x0000000ca8a47c10 */ /* 0x000fc6000ff5e0ff */
[----:B------:R-:W-:Y:S01]  /*9c80*/  F2FP.BF16.F32.PACK_AB R132, R132, R171 ;  /* 0x000000ab8484723e */ /* 0x000fe200000010ff */
[----:B------:R-:W4:Y:S01]  /*9c90*/  LDL R251, [R1+0xb8] ;  /* 0x0000b80001fb7983 */ /* 0x000f220000100800 */
[----:B------:R-:W-:-:S03]  /*9ca0*/  IADD3.X R165, R166, UR13, RZ, P2, !PT ;  /* 0x0000000da6a57c10 */ /* 0x000fc600097fe4ff */
[----:B------:R-:W4:Y:S04]  /*9cb0*/  LDL R171, [R1+0xbc] ;  /* 0x0000bc0001ab7983 */ /* 0x000f280000100800 */
[----:B------:R1:W-:Y:S02]  /*9cc0*/  STG.E.128 desc[UR4][R164.64], R132 ;  /* 0x00000084a4007986 */ /* 0x0003e4000c101d04 */
[----:B-1----:R-:W-:Y:S01]  /*9cd0*/  PRMT R132, R48, 0x7632, R132 ;  /* 0x0000763230847816 */ /* 0x002fe20000000084 */
[----:B------:R-:W-:Y:S01]  /*9ce0*/  FADD.FTZ R133, -R226, R154 ;  /* 0x0000009ae2857221 */ /* 0x000fe20000010100 */
[----:B------:R-:W-:Y:S02]  /*9cf0*/  FMUL.FTZ R154, R218, R153 ;  /* 0x00000099da9a7220 */ /* 0x000fe40000410000 */
[----:B------:R-:W-:Y:S01]  /*9d00*/  SHF.L.U32 R132, R132, 0x10, RZ ;  /* 0x0000001084847819 */ /* 0x000fe200000006ff */
[----:B------:R-:W-:-:S04]  /*9d10*/  FMUL.FTZ R153, R218, R133 ;  /* 0x00000085da997220 */ /* 0x000fc80000410000 */
[----:B--2---:R-:W-:Y:S02]  /*9d20*/  FFMA.FTZ R132, R153, R132, R249 ;  /* 0x0000008499847223 */ /* 0x004fe400000100f9 */
[----:B------:R-:W2:Y:S01]  /*9d30*/  LDL R249, [R1+0xc4] ;  /* 0x0000c40001f97983 */ /* 0x000ea20000100800 */
[----:B------:R-:W-:Y:S02]  /*9d40*/  IMAD.U32 R133, R48, 0x10000, RZ ;  /* 0x0001000030857824 */ /* 0x000fe400078e00ff */
[----:B------:R-:W-:Y:S01]  /*9d50*/  FADD.FTZ R165, -R226, R151 ;  /* 0x00000097e2a57221 */ /* 0x000fe20000010100 */
[----:B------:R-:W-:Y:S01]  /*9d60*/  FMUL.FTZ R151, R218, R149 ;  /* 0x00000095da977220 */ /* 0x000fe20000410000 */
[C---:B------:R-:W-:Y:S01]  /*9d70*/  PRMT R135, R49.reuse, 0x7632, R135 ;  /* 0x0000763231877816 */ /* 0x040fe20000000087 */
[----:B------:R-:W-:Y:S01]  /*9d80*/  FADD.FTZ R164, -R226, R150 ;  /* 0x00000096e2a47221 */ /* 0x000fe20000010100 */
[----:B------:R-:W-:Y:S01]  /*9d90*/  SHF.L.U32 R149, R49, 0x10, RZ ;  /* 0x0000001031957819 */ /* 0x000fe200000006ff */
[----:B------:R-:W-:Y:S01]  /*9da0*/  FMUL.FTZ R147, R218, R147 ;  /* 0x00000093da937220 */ /* 0x000fe20000410000 */
[----:B------:R-:W-:Y:S01]  /*9db0*/  FADD.FTZ R166, -R226, R152 ;  /* 0x00000098e2a67221 */ /* 0x000fe20000010100 */
[----:B---3--:R-:W-:Y:S01]  /*9dc0*/  FFMA.FTZ R133, R154, R133, R169 ;  /* 0x000000859a857223 */ /* 0x008fe200000100a9 */
[----:B------:R-:W-:Y:S01]  /*9dd0*/  SHF.L.U32 R135, R135, 0x10, RZ ;  /* 0x0000001087877819 */ /* 0x000fe200000006ff */
[C---:B------:R-:W-:Y:S01]  /*9de0*/  FMUL.FTZ R152, R218.reuse, R164 ;  /* 0x000000a4da987220 */ /* 0x040fe20000410000 */
[----:B------:R-:W-:Y:S01]  /*9df0*/  FMUL.FTZ R150, R218, R148 ;  /* 0x00000094da967220 */ /* 0x000fe20000410000 */
[----:B------:R-:W-:Y:S01]  /*9e00*/  PRMT R134, R50, 0x7632, R134 ;  /* 0x0000763232867816 */ /* 0x000fe20000000086 */
[----:B------:R-:W1:Y:S01]  /*9e10*/  LDC.64 R168, c[0x0][0x2b8] ;  /* 0x0000ae00ffa87b82 */ /* 0x000e620000000a00 */
[----:B------:R-:W-:-:S02]  /*9e20*/  F2FP.BF16.F32.PACK_AB R132, R132, R133 ;  /* 0x000000858484723e */ /* 0x000fc400000010ff */
[----:B------:R-:W-:Y:S01]  /*9e30*/  PRMT R133, R51, 0x7632, R133 ;  /* 0x0000763233857816 */ /* 0x000fe20000000085 */
[C---:B------:R-:W-:Y:S01]  /*9e40*/  FMUL.FTZ R164, R218.reuse, R165 ;  /* 0x000000a5daa47220 */ /* 0x040fe20000410000 */
[----:B----4-:R-:W-:Y:S01]  /*9e50*/  FFMA.FTZ R149, R147, R149, R167 ;  /* 0x0000009593957223 */ /* 0x010fe200000100a7 */
[----:B------:R-:W-:Y:S01]  /*9e60*/  FMUL.FTZ R165, R218, R166 ;  /* 0x000000a6daa57220 */ /* 0x000fe20000410000 */
[----:B------:R-:W-:Y:S02]  /*9e70*/  IMAD.U32 R167, R51, 0x10000, RZ ;  /* 0x0001000033a77824 */ /* 0x000fe400078e00ff */
[----:B------:R-:W-:Y:S02]  /*9e80*/  IMAD.U32 R133, R133, 0x10000, RZ ;  /* 0x0001000085857824 */ /* 0x000fe400078e00ff */
[----:B------:R-:W-:Y:S01]  /*9e90*/  FFMA.FTZ R166, R150, R135, R250 ;  /* 0x0000008796a67223 */ /* 0x000fe200000100fa */
[----:B------:R-:W-:Y:S01]  /*9ea0*/  FFMA.FTZ R167, R164, R167, R170 ;  /* 0x000000a7a4a77223 */ /* 0x000fe200000100aa */
[----:B------:R-:W-:Y:S01]  /*9eb0*/  SHF.L.U32 R148, R50, 0x10, RZ ;  /* 0x0000001032947819 */ /* 0x000fe200000006ff */
[----:B------:R-:W3:Y:S01]  /*9ec0*/  LDL R170, [R1+0x158] ;  /* 0x0001580001aa7983 */ /* 0x000ee20000100800 */
[----:B------:R-:W-:-:S03]  /*9ed0*/  FFMA.FTZ R135, R165, R133, R171 ;  /* 0x00000085a5877223 */ /* 0x000fc600000100ab */
[----:B------:R-:W4:Y:S01]  /*9ee0*/  LDL R171, [R1+0x150] ;  /* 0x0001500001ab7983 */ /* 0x000f220000100800 */
[----:B------:R-:W-:Y:S01]  /*9ef0*/  SHF.L.U32 R134, R134, 0x10, RZ ;  /* 0x0000001086867819 */ /* 0x000fe200000006ff */
[----:B------:R-:W-:Y:S01]  /*9f00*/  FFMA.FTZ R148, R151, R148, R172 ;  /* 0x0000009497947223 */ /* 0x000fe200000100ac */
[----:B------:R-:W-:Y:S01]  /*9f10*/  F2FP.BF16.F32.PACK_AB R135, R135, R167 ;  /* 0x000000a78787723e */ /* 0x000fe200000010ff */
[----:B------:R-:W4:Y:S01]  /*9f20*/  LDL R172, [R1+0xd0] ;  /* 0x0000d00001ac7983 */ /* 0x000f220000100800 */
[----:B------:R-:W-:-:S03]  /*9f30*/  F2FP.BF16.F32.PACK_AB R133, R166, R149 ;  /* 0x00000095a685723e */ /* 0x000fc600000010ff */
[----:B------:R-:W4:Y:S04]  /*9f40*/  LDL R167, [R1+0x160] ;  /* 0x0001600001a77983 */ /* 0x000f280000100800 */
[----:B------:R-:W4:Y:S04]  /*9f50*/  LDL R166, [R1+0x168] ;  /* 0x0001680001a67983 */ /* 0x000f280000100800 */
[----:B------:R-:W4:Y:S01]  /*9f60*/  LDL R250, [R1+0xc0] ;  /* 0x0000c00001fa7983 */ /* 0x000f220000100800 */
[----:B--2---:R-:W-:-:S03]  /*9f70*/  FFMA.FTZ R134, R152, R134, R249 ;  /* 0x0000008698867223 */ /* 0x004fc600000100f9 */
[----:B------:R-:W2:Y:S02]  /*9f80*/  LDL R249, [R1+0xc8] ;  /* 0x0000c80001f97983 */ /* 0x000ea40000100800 */
[----:B------:R-:W-:Y:S01]  /*9f90*/  F2FP.BF16.F32.PACK_AB R134, R134, R148 ;  /* 0x000000948686723e */ /* 0x000fe200000010ff */
[----:B-1----:R-:W-:-:S05]  /*9fa0*/  IMAD.WIDE.U32 R148, R16, 0x10, R168 ;  /* 0x0000001010947825 */ /* 0x002fca00078e00a8 */
[----:B------:R1:W-:Y:S02]  /*9fb0*/  STG.E.128 desc[UR4][R148.64], R132 ;  /* 0x0000008494007986 */ /* 0x0003e4000c101d04 */
[C---:B-1----:R-:W-:Y:S01]  /*9fc0*/  SHF.L.U32 R149, R55.reuse, 0x10, RZ ;  /* 0x0000001037957819 */ /* 0x042fe200000006ff */
[----:B------:R-:W-:Y:S01]  /*9fd0*/  IMAD.U32 R148, R54, 0x10000, RZ ;  /* 0x0001000036947824 */ /* 0x000fe200078e00ff */
[----:B------:R-:W-:-:S03]  /*9fe0*/  PRMT R132, R55, 0x7632, R132 ;  /* 0x0000763237847816 */ /* 0x000fc60000000084 */
[----:B---3--:R-:W-:Y:S01]  /*9ff0*/  FFMA.FTZ R151, R151, R148, R170 ;  /* 0x0000009497977223 */ /* 0x008fe200000100aa */
[----:B------:R-:W-:Y:S01]  /*a000*/  SHF.L.U32 R132, R132, 0x10, RZ ;  /* 0x0000001084847819 */ /* 0x000fe200000006ff */
[----:B------:R-:W3:Y:S01]  /*a010*/  LDL R170, [R1+0x14c] ;  /* 0x00014c0001aa7983 */ /* 0x000ee20000100800 */
[----:B----4-:R-:W-:-:S03]  /*a020*/  FFMA.FTZ R164, R164, R149, R171 ;  /* 0x00000095a4a47223 */ /* 0x010fc600000100ab */
[----:B------:R-:W4:Y:S01]  /*a030*/  LDL R171, [R1+0xb4] ;  /* 0x0000b40001ab7983 */ /* 0x000f220000100800 */
[----:B------:R-:W-:Y:S01]  /*a040*/  FFMA.FTZ R135, R165, R132, R251 ;  /* 0x00000084a5877223 */ /* 0x000fe200000100fb */
[----:B------:R-:W-:Y:S02]  /*a050*/  PRMT R132, R52, 0x7632, R132 ;  /* 0x0000763234847816 */ /* 0x000fe40000000084 */
[----:B------:R-:W-:Y:S01]  /*a060*/  PRMT R134, R54, 0x7632, R134 ;  /* 0x0000763236867816 */ /* 0x000fe20000000086 */
[----:B------:R-:W4:Y:S01]  /*a070*/  LDL R165, [R1+0xa4] ;  /* 0x0000a40001a57983 */ /* 0x000f220000100800 */
[C---:B------:R-:W-:Y:S02]  /*a080*/  PRMT R133, R53.reuse, 0x7632, R133 ;  /* 0x0000763235857816 */ /* 0x040fe40000000085 */
[----:B------:R-:W-:Y:S02]  /*a090*/  SHF.L.U32 R149, R53, 0x10, RZ ;  /* 0x0000001035957819 */ /* 0x000fe400000006ff */
[----:B------:R-:W-:-:S02]  /*a0a0*/  SHF.L.U32 R132, R132, 0x10, RZ ;  /* 0x0000001084847819 */ /* 0x000fc400000006ff */
[----:B------:R-:W-:Y:S01]  /*a0b0*/  SHF.L.U32 R148, R52, 0x10, RZ ;  /* 0x0000001034947819 */ /* 0x000fe200000006ff */
[----:B------:R-:W-:Y:S01]  /*a0c0*/  IMAD.U32 R133, R133, 0x10000, RZ ;  /* 0x0001000085857824 */ /* 0x000fe200078e00ff */
[----:B------:R-:W-:Y:S01]  /*a0d0*/  SHF.L.U32 R134, R134, 0x10, RZ ;  /* 0x0000001086867819 */ /* 0x000fe200000006ff */
[----:B------:R-:W-:Y:S01]  /*a0e0*/  FFMA.FTZ R147, R147, R149, R167 ;  /* 0x0000009593937223 */ /* 0x000fe200000100a7 */
[----:B------:R-:W-:Y:S01]  /*a0f0*/  FFMA.FTZ R132, R153, R132, R172 ;  /* 0x0000008499847223 */ /* 0x000fe200000100ac */
[----:B------:R-:W-:Y:S01]  /*a100*/  FFMA.FTZ R154, R154, R148, R166 ;  /* 0x000000949a9a7223 */ /* 0x000fe200000100a6 */
[----:B------:R-:W4:Y:S01]  /*a110*/  LDL R167, [R1+0xac] ;  /* 0x0000ac0001a77983 */ /* 0x000f220000100800 */
[----:B------:R-:W-:Y:S02]  /*a120*/  FFMA.FTZ R134, R152, R134, R250 ;  /* 0x0000008698867223 */ /* 0x000fe400000100fa */
[----:B------:R-:W1:Y:S01]  /*a130*/  LDC.64 R250, c[0x0][0x2c0] ;  /* 0x0000b000fffa7b82 */ /* 0x000e620000000a00 */
[----:B------:R-:W4:Y:S04]  /*a140*/  LDL R166, [R1+0x144] ;  /* 0x0001440001a67983 */ /* 0x000f280000100800 */
[----:B------:R-:W4:Y:S04]  /*a150*/  LDL R153, [R1+0x13c] ;  /* 0x00013c0001997983 */ /* 0x000f280000100800 */
[----:B------:R-:W4:Y:S01]  /*a160*/  LDL R152, [R1+0x9c] ;  /* 0x00009c0001987983 */ /* 0x000f220000100800 */
[----:B--2---:R-:W-:Y:S01]  /*a170*/  FFMA.FTZ R133, R150, R133, R249 ;  /* 0x0000008596857223 */ /* 0x004fe200000100f9 */
[----:B------:R-:W-:-:S02]  /*a180*/  F2FP.BF16.F32.PACK_AB R135, R135, R164 ;  /* 0x000000a48787723e */ /* 0x000fc400000010ff */
[----:B------:R-:W2:Y:S01]  /*a190*/  LDL R150, [R1+0x134] ;  /* 0x0001340001967983 */ /* 0x000ea20000100800 */
[----:B------:R-:W-:Y:S01]  /*a1a0*/  F2FP.BF16.F32.PACK_AB R134, R134, R151 ;  /* 0x000000978686723e */ /* 0x000fe200000010ff */
[----:B-1----:R-:W-:Y:S01]  /*a1b0*/  IMAD.WIDE.U32 R148, R16, 0x10, R250 ;  /* 0x0000001010947825 */ /* 0x002fe200078e00fa */
[----:B------:R-:W-:-:S03]  /*a1c0*/  F2FP.BF16.F32.PACK_AB R133, R133, R147 ;  /* 0x000000938585723e */ /* 0x000fc600000010ff */
[----:B------:R-:W-:Y:S01]  /*a1d0*/  FADD.FTZ R19, -R226, R19 ;  /* 0x00000013e2137221 */ /* 0x000fe20000010100 */
[----:B------:R-:W-:Y:S01]  /*a1e0*/  F2FP.BF16.F32.PACK_AB R132, R132, R154 ;  /* 0x0000009a8484723e */ /* 0x000fe200000010ff */
[----:B------:R-:W-:Y:S01]  /*a1f0*/  FADD.FTZ R21, -R226, R21 ;  /* 0x00000015e2157221 */ /* 0x000fe20000010100 */
[----:B------:R-:W-:Y:S01]  /*a200*/  PRMT R16, R56, 0x7632, R16 ;  /* 0x0000763238107816 */ /* 0x000fe20000000010 */
[C---:B------:R-:W-:Y:S01]  /*a210*/  FADD.FTZ R35, -R226.reuse, R35 ;  /* 0x00000023e2237221 */ /* 0x040fe20000010100 */
[----:B------:R-:W-:Y:S01]  /*a220*/  FADD.FTZ R179, -R226, R179 ;  /* 0x000000b3e2b37221 */ /* 0x000fe20000010100 */
[----:B------:R1:W-:Y:S02]  /*a230*/  STG.E.128 desc[UR4][R148.64], R132 ;  /* 0x0000008494007986 */ /* 0x0003e4000c101d04 */
[----:B------:R-:W-:Y:S02]  /*a240*/  IMAD.U32 R16, R16, 0x10000, RZ ;  /* 0x0001000010107824 */ /* 0x000fe400078e00ff */
[C---:B------:R-:W-:Y:S01]  /*a250*/  FADD.FTZ R23, -R226.reuse, R23 ;  /* 0x00000017e2177221 */ /* 0x040fe20000010100 */
        /* <DEDUP_REMOVED lines=14> */
[C---:B-1----:R-:W-:Y:S01]  /*a340*/  FADD.FTZ R132, -R226.reuse, R17 ;  /* 0x00000011e2847221 */ /* 0x042fe20000010100 */
[----:B------:R-:W-:Y:S01]  /*a350*/  FADD.FTZ R133, -R226, R18 ;  /* 0x00000012e2857221 */ /* 0x000fe20000010100 */
[----:B------:R-:W-:Y:S01]  /*a360*/  SHF.L.U32 R17, R56, 0x10, RZ ;  /* 0x0000001038117819 */ /* 0x000fe200000006ff */
[----:B------:R-:W-:Y:S01]  /*a370*/  FADD.FTZ R140, -R226, R140 ;  /* 0x0000008ce28c7221 */ /* 0x000fe20000010100 */
[C---:B------:R-:W-:Y:S01]  /*a380*/  FMUL.FTZ R132, R218.reuse, R132 ;  /* 0x00000084da847220 */ /* 0x040fe20000410000 */
[----:B------:R-:W-:Y:S01]  /*a390*/  FMUL.FTZ R133, R218, R133 ;  /* 0x00000085da857220 */ /* 0x000fe20000410000 */
[C---:B------:R-:W-:Y:S01]  /*a3a0*/  FADD.FTZ R141, -R226.reuse, R141 ;  /* 0x0000008de28d7221 */ /* 0x040fe20000010100 */
[----:B------:R-:W-:Y:S01]  /*a3b0*/  FADD.FTZ R142, -R226, R142 ;  /* 0x0000008ee28e7221 */ /* 0x000fe20000010100 */
[----:B---3--:R-:W-:Y:S01]  /*a3c0*/  FFMA.FTZ R17, R132, R17, R170 ;  /* 0x0000001184117223 */ /* 0x008fe200000100aa */
[----:B----4-:R-:W-:Y:S01]  /*a3d0*/  FFMA.FTZ R16, R133, R16, R171 ;  /* 0x0000001085107223 */ /* 0x010fe200000100ab */
[----:B------:R-:W-:Y:S01]  /*a3e0*/  FADD.FTZ R135, -R226, R20 ;  /* 0x00000014e2877221 */ /* 0x000fe20000010100 */
[----:B------:R-:W-:Y:S01]  /*a3f0*/  PRMT R18, R58, 0x7632, R18 ;  /* 0x000076323a127816 */ /* 0x000fe20000000012 */
[C---:B------:R-:W-:Y:S01]  /*a400*/  FADD.FTZ R20, -R226.reuse, R27 ;  /* 0x0000001be2147221 */ /* 0x040fe20000010100 */
[----:B------:R-:W-:Y:S01]  /*a410*/  PRMT R148, R59, 0x7632, R148 ;  /* 0x000076323b947816 */ /* 0x000fe20000000094 */
[----:B------:R-:W-:Y:S01]  /*a420*/  FADD.FTZ R134, -R226, R26 ;  /* 0x0000001ae2867221 */ /* 0x000fe20000010100 */
[----:B------:R-:W-:Y:S01]  /*a430*/  F2FP.BF16.F32.PACK_AB R16, R16, R17 ;  /* 0x000000111010723e */ /* 0x000fe200000010ff */
[----:B------:R-:W-:Y:S01]  /*a440*/  FADD.FTZ R147, -R226, R28 ;  /* 0x0000001ce2937221 */ /* 0x000fe20000010100 */
[C---:B------:R-:W-:Y:S01]  /*a450*/  PRMT R17, R57.reuse, 0x7632, R17 ;  /* 0x0000763239117816 */ /* 0x040fe20000000011 */
[C---:B------:R-:W-:Y:S01]  /*a460*/  FMUL.FTZ R26, R218.reuse, R19 ;  /* 0x00000013da1a7220 */ /* 0x040fe20000410000 */
[C---:B------:R-:W-:Y:S01]  /*a470*/  FMUL.FTZ R135, R218.reuse, R135 ;  /* 0x00000087da877220 */ /* 0x040fe20000410000 */
[----:B------:R-:W-:Y:S01]  /*a480*/  SHF.L.U32 R19, R57, 0x10, RZ ;  /* 0x0000001039137819 */ /* 0x000fe200000006ff */
[----:B------:R-:W-:Y:S01]  /*a490*/  FMUL.FTZ R28, R218, R20 ;  /* 0x00000014da1c7220 */ /* 0x000fe20000410000 */
[----:B------:R-:W-:Y:S01]  /*a4a0*/  SHF.L.U32 R17, R17, 0x10, RZ ;  /* 0x0000001011117819 */ /* 0x000fe200000006ff */
[----:B------:R-:W-:Y:S01]  /*a4b0*/  IMAD.U32 R18, R18, 0x10000, RZ ;  /* 0x0001000012127824 */ /* 0x000fe200078e00ff */
[----:B------:R-:W-:Y:S01]  /*a4c0*/  SHF.L.U32 R148, R148, 0x10, RZ ;  /* 0x0000001094947819 */ /* 0x000fe200000006ff */
[C---:B------:R-:W-:Y:S01]  /*a4d0*/  FMUL.FTZ R27, R218.reuse, R21 ;  /* 0x00000015da1b7220 */ /* 0x040fe20000410000 */
[----:B------:R-:W-:Y:S01]  /*a4e0*/  FMUL.FTZ R134, R218, R134 ;  /* 0x00000086da867220 */ /* 0x000fe20000410000 */
[----:B------:R-:W-:Y:S01]  /*a4f0*/  IMAD.U32 R20, R58, 0x10000, RZ ;  /* 0x000100003a147824 */ /* 0x000fe200078e00ff */
[----:B------:R-:W-:Y:S01]  /*a500*/  SHF.L.U32 R149, R59, 0x10, RZ ;  /* 0x000000103b957819 */ /* 0x000fe200000006ff */
[----:B------:R-:W-:Y:S01]  /*a510*/  FMUL.FTZ R147, R218, R147 ;  /* 0x00000093da937220 */ /* 0x000fe20000410000 */
[----:B------:R-:W-:Y:S01]  /*a520*/  FFMA.FTZ R21, R135, R17, R167 ;  /* 0x0000001187157223 */ /* 0x000fe200000100a7 */
[----:B------:R-:W-:Y:S01]  /*a530*/  FFMA.FTZ R17, R26, R19, R166 ;  /* 0x000000131a117223 */ /* 0x000fe200000100a6 */
[----:B------:R-:W-:Y:S01]  /*a540*/  FFMA.FTZ R18, R134, R18, R165 ;  /* 0x0000001286127223 */ /* 0x000fe200000100a5 */
[C---:B------:R-:W-:Y:S01]  /*a550*/  FADD.FTZ R143, -R226.reuse, R143 ;  /* 0x0000008fe28f7221 */ /* 0x040fe20000010100 */
[C---:B------:R-:W-:Y:S01]  /*a560*/  FADD.FTZ R146, -R226.reuse, R146 ;  /* 0x00000092e2927221 */ /* 0x040fe20000010100 */
[----:B------:R-:W-:Y:S01]  /*a570*/  FFMA.FTZ R20, R27, R20, R153 ;  /* 0x000000141b147223 */ /* 0x000fe20000010099 */
[C---:B------:R-:W-:Y:S01]  /*a580*/  FADD.FTZ R155, -R226.reuse, R155 ;  /* 0x0000009be29b7221 */ /* 0x040fe20000010100 */
[C---:B------:R-:W-:Y:S01]  /*a590*/  FADD.FTZ R157, -R226.reuse, R157 ;  /* 0x0000009de29d7221 */ /* 0x040fe20000010100 */
[C---:B------:R-:W-:Y:S01]  /*a5a0*/  FADD.FTZ R158, -R226.reuse, R158 ;  /* 0x0000009ee29e7221 */ /* 0x040fe20000010100 */
[----:B------:R-:W-:Y:S01]  /*a5b0*/  FFMA.FTZ R19, R147, R148, R152 ;  /* 0x0000009493137223 */ /* 0x000fe20000010098 */
[----:B------:R-:W-:Y:S01]  /*a5c0*/  F2FP.BF16.F32.PACK_AB R17, R21, R17 ;  /* 0x000000111511723e */ /* 0x000fe200000010ff */
[----:B------:R-:W-:Y:S01]  /*a5d0*/  FADD.FTZ R159, -R226, R159 ;  /* 0x0000009fe29f7221 */ /* 0x000fe20000010100 */
[----:B------:R-:W-:Y:S01]  /*a5e0*/  F2FP.BF16.F32.PACK_AB R18, R18, R20 ;  /* 0x000000141212723e */ /* 0x000fe200000010ff */
[----:B------:R-:W-:-:S04]  /*a5f0*/  IMAD.WIDE.U32 R20, R15, 0x10, R168 ;  /* 0x000000100f147825 */ /* 0x000fc800078e00a8 */
        /* <DEDUP_REMOVED lines=25> */
[----:B------:R-:W-:Y:S01]  /*a790*/  FADD.FTZ R214, -R226, R214 ;  /* 0x000000d6e2d67221 */ /* 0x000fe20000010100 */
[----:B------:R-:W3:Y:S04]  /*a7a0*/  LDL R249, [R1+0x138] ;  /* 0x0001380001f97983 */ /* 0x000ee80000100800 */
[----:B------:R-:W4:Y:S04]  /*a7b0*/  LDL R172, [R1+0x140] ;  /* 0x0001400001ac7983 */ /* 0x000f280000100800 */
[----:B------:R-:W4:Y:S01]  /*a7c0*/  LDL R171, [R1+0x148] ;  /* 0x0001480001ab7983 */ /* 0x000f220000100800 */
[----:B--2---:R-:W-:-:S05]  /*a7d0*/  FFMA.FTZ R149, R28, R149, R150 ;  /* 0x000000951c957223 */ /* 0x004fca0000010096 */
[----:B------:R-:W-:Y:S01]  /*a7e0*/  F2FP.BF16.F32.PACK_AB R19, R19, R149 ;  /* 0x000000951313723e */ /* 0x000fe200000010ff */
[----:B------:R-:W-:-:S04]  /*a7f0*/  FMUL.FTZ R149, R218, R35 ;  /* 0x00000023da957220 */ /* 0x000fc80000410000 */
[----:B------:R1:W-:Y:S01]  /*a800*/  STG.E.128 desc[UR4][R20.64], R16 ;  /* 0x0000001014007986 */ /* 0x0003e2000c101d04 */
[----:B------:R-:W-:-:S03]  /*a810*/  FMUL.FTZ R35, R218, R179 ;  /* 0x000000b3da237220 */ /* 0x000fc60000410000 */
[----:B------:R-:W2:Y:S04]  /*a820*/  LDL R179, [R1+0x130] ;  /* 0x0001300001b37983 */ /* 0x000ea80000100800 */
[----:B-1----:R-:W3:Y:S01]  /*a830*/  LDL R19, [R1+0x98] ;  /* 0x0000980001137983 */ /* 0x002ee20000100800 */
[----:B------:R-:W-:-:S03]  /*a840*/  FADD.FTZ R20, -R226, R207 ;  /* 0x000000cfe2147221 */ /* 0x000fc60000010100 */
[----:B------:R-:W4:Y:S01]  /*a850*/  LDL R207, [R1+0xb0] ;  /* 0x0000b00001cf7983 */ /* 0x000f220000100800 */
[C---:B------:R-:W-:Y:S01]  /*a860*/  FADD.FTZ R17, -R226.reuse, R144 ;  /* 0x00000090e2117221 */ /* 0x040fe20000010100 */
[C---:B------:R-:W-:Y:S01]  /*a870*/  FADD.FTZ R16, -R226.reuse, R145 ;  /* 0x00000091e2107221 */ /* 0x040fe20000010100 */
[----:B------:R-:W-:Y:S02]  /*a880*/  FADD.FTZ R21, -R226, R208 ;  /* 0x000000d0e2157221 */ /* 0x000fe40000010100 */
[----:B------:R-:W4:Y:S01]  /*a890*/  LDL R226, [R1+0xa0] ;  /* 0x0000a00001e27983 */ /* 0x000f220000100800 */
[----:B------:R-:W-:-:S03]  /*a8a0*/  PRMT R18, R63, 0x7632, R18 ;  /* 0x000076323f127816 */ /* 0x000fc60000000012 */
[----:B------:R-:W4:Y:S01]  /*a8b0*/  LDL R208, [R1+0xa8] ;  /* 0x0000a80001d07983 */ /* 0x000f220000100800 */
[----:B------:R-:W-:Y:S01]  /*a8c0*/  SHF.L.U32 R18, R18, 0x10, RZ ;  /* 0x0000001012127819 */ /* 0x000fe200000006ff */
[C---:B------:R-:W-:Y:S01]  /*a8d0*/  FMUL.FTZ R144, R218.reuse, R142 ;  /* 0x0000008eda907220 */ /* 0x040fe20000410000 */
[----:B------:R-:W-:Y:S01]  /*a8e0*/  FMUL.FTZ R142, R218, R16 ;  /* 0x00000010da8e7220 */ /* 0x000fe20000410000 */
[----:B------:R-:W-:-:S04]  /*a8f0*/  PRMT R16, R62, 0x7632, R16 ;  /* 0x000076323e107816 */ /* 0x000fc80000000010 */
[----:B------:R-:W-:Y:S01]  /*a900*/  SHF.L.U32 R16, R16, 0x10, RZ ;  /* 0x0000001010107819 */ /* 0x000fe200000006ff */
[----:B---3--:R-:W-:Y:S01]  /*a910*/  FFMA.FTZ R18, R147, R18, R19 ;  /* 0x0000001293127223 */ /* 0x008fe20000010013 */
[----:B------:R-:W-:-:S04]  /*a920*/  IMAD.U32 R19, R63, 0x10000, RZ ;  /* 0x000100003f137824 */ /* 0x000fc800078e00ff */
[----:B--2---:R-:W-:Y:S01]  /*a930*/  FFMA.FTZ R19, R28, R19, R179 ;  /* 0x000000131c137223 */ /* 0x004fe200000100b3 */
[----:B------:R-:W-:Y:S01]  /*a940*/  PRMT R28, R60, 0x7632, R28 ;  /* 0x000076323c1c7816 */ /* 0x000fe2000000001c */
[C---:B------:R-:W-:Y:S01]  /*a950*/  FMUL.FTZ R145, R218.reuse, R17 ;  /* 0x00000011da917220 */ /* 0x040fe20000410000 */
[----:B------:R-:W-:Y:S01]  /*a960*/  FMUL.FTZ R153, R218, R30 ;  /* 0x0000001eda997220 */ /* 0x000fe20000410000 */
[----:B----4-:R-:W-:Y:S01]  /*a970*/  FFMA.FTZ R16, R134, R16, R226 ;  /* 0x0000001086107223 */ /* 0x010fe200000100e2 */
[----:B------:R-:W-:Y:S01]  /*a980*/  FMUL.FTZ R151, R218, R25 ;  /* 0x00000019da977220 */ /* 0x000fe20000410000 */
[----:B------:R-:W-:Y:S02]  /*a990*/  IMAD.U32 R28, R28, 0x10000, RZ ;  /* 0x000100001c1c7824 */ /* 0x000fe400078e00ff */
[C---:B------:R-:W-:Y:S01]  /*a9a0*/  FMUL.FTZ R154, R218.reuse, R39 ;  /* 0x00000027da9a7220 */ /* 0x040fe20000410000 */
[----:B------:R-:W-:Y:S01]  /*a9b0*/  FMUL.FTZ R170, R218, R33 ;  /* 0x00000021daaa7220 */ /* 0x000fe20000410000 */
[----:B------:R-:W2:Y:S01]  /*a9c0*/  LDL R179, [R1+0x8c] ;  /* 0x00008c0001b37983 */ /* 0x000ea20000100800 */
[----:B------:R-:W-:Y:S01]  /*a9d0*/  FFMA.FTZ R28, R133, R28, R207 ;  /* 0x0000001c851c7223 */ /* 0x000fe200000100cf */
[----:B------:R-:W-:-:S02]  /*a9e0*/  SHF.L.U32 R133, R62, 0x10, RZ ;  /* 0x000000103e857819 */ /* 0x000fc400000006ff */
[----:B------:R-:W-:Y:S02]  /*a9f0*/  F2FP.BF16.F32.PACK_AB R19, R18, R19 ;  /* 0x000000131213723e */ /* 0x000fe400000010ff */
[----:B------:R-:W-:Y:S01]  /*aa00*/  PRMT R17, R61, 0x7632, R17 ;  /* 0x000076323d117816 */ /* 0x000fe20000000011 */
[----:B------:R-:W-:Y:S01]  /*aa10*/  FFMA.FTZ R133, R27, R133, R249 ;  /* 0x000000851b857223 */ /* 0x000fe200000100f9 */
[----:B------:R-:W-:Y:S01]  /*aa20*/  SHF.L.U32 R18, R61, 0x10, RZ ;  /* 0x000000103d127819 */ /* 0x000fe200000006ff */
[----:B------:R-:W-:Y:S02]  /*aa30*/  IMAD.U32 R27, R60, 0x10000, RZ ;  /* 0x000100003c1b7824 */ /* 0x000fe400078e00ff */
[----:B------:R-:W-:Y:S01]  /*aa40*/  FMUL.FTZ R30, R218, R182 ;  /* 0x000000b6da1e7220 */ /* 0x000fe20000410000 */
[----:B------:R-:W-:Y:S01]  /*aa50*/  SHF.L.U32 R17, R17, 0x10, RZ ;  /* 0x0000001011117819 */ /* 0x000fe200000006ff */
[----:B------:R-:W3:Y:S01]  /*aa60*/  LDL R182, [R1+0x84] ;  /* 0x0000840001b67983 */ /* 0x000ee20000100800 */
[----:B------:R-:W-:Y:S01]  /*aa70*/  FFMA.FTZ R26, R26, R18, R172 ;  /* 0x000000121a1a7223 */ /* 0x000fe200000100ac */
[----:B------:R-:W-:Y:S01]  /*aa80*/  F2FP.BF16.F32.PACK_AB R18, R16, R133 ;  /* 0x000000851012723e */ /* 0x000fe200000010ff */
[----:B------:R-:W-:Y:S01]  /*aa90*/  FFMA.FTZ R16, R132, R27, R171 ;  /* 0x0000001b84107223 */ /* 0x000fe200000100ab */
[----:B------:R-:W-:Y:S01]  /*aaa0*/  FFMA.FTZ R17, R135, R17, R208 ;  /* 0x0000001187117223 */ /* 0x000fe200000100d0 */
[----:B------:R-:W4:Y:S04]  /*aab0*/  LDL R171, [R1+0x124] ;  /* 0x0001240001ab7983 */ /* 0x000f280000100800 */
[----:B------:R-:W-:Y:S01]  /*aac0*/  F2FP.BF16.F32.PACK_AB R17, R17, R26 ;  /* 0x0000001a1111723e */ /* 0x000fe200000010ff */
[----:B------:R-:W-:Y:S01]  /*aad0*/  FMUL.FTZ R39, R218, R180 ;  /* 0x000000b4da277220 */ /* 0x000fe20000410000 */
[----:B------:R-:W-:Y:S01]  /*aae0*/  PRMT R26, R71, 0x7632, R26 ;  /* 0x00007632471a7816 */ /* 0x000fe2000000001a */
[----:B------:R-:W2:Y:S01]  /*aaf0*/  LDL R180, [R1+0x80] ;  /* 0x0000800001b47983 */ /* 0x000ea20000100800 */
[----:B------:R-:W-:-:S02]  /*ab00*/  F2FP.BF16.F32.PACK_AB R16, R28, R16 ;  /* 0x000000101c10723e */ /* 0x000fc400000010ff */
[----:B------:R-:W-:Y:S01]  /*ab10*/  SHF.L.U32 R28, R26, 0x10, RZ ;  /* 0x000000101a1c7819 */ /* 0x000fe200000006ff */
[----:B------:R-:W-:Y:S01]  /*ab20*/  IMAD.WIDE.U32 R26, R15, 0x10, R250 ;  /* 0x000000100f1a7825 */ /* 0x000fe200078e00fa */
[----:B------:R-:W2:Y:S04]  /*ab30*/  LDL R172, [R1+0x11c] ;  /* 0x00011c0001ac7983 */ /* 0x000ea80000100800 */
[----:B------:R1:W-:Y:S01]  /*ab40*/  STG.E.128 desc[UR4][R26.64], R16 ;  /* 0x000000101a007986 */ /* 0x0003e2000c101d04 */
[C---:B------:R-:W-:Y:S01]  /*ab50*/  FMUL.FTZ R164, R218.reuse, R32 ;  /* 0x00000020daa47220 */ /* 0x040fe20000410000 */
[C---:B------:R-:W-:Y:S01]  /*ab60*/  FMUL.FTZ R33, R218.reuse, R196 ;  /* 0x000000c4da217220 */ /* 0x040fe20000410000 */
[C---:B------:R-:W-:Y:S01]  /*ab70*/  FMUL.FTZ R165, R218.reuse, R36 ;  /* 0x00000024daa57220 */ /* 0x040fe20000410000 */
[C---:B------:R-:W-:Y:S01]  /*ab80*/  FMUL.FTZ R168, R218.reuse, R31 ;  /* 0x0000001fdaa87220 */ /* 0x040fe20000410000 */
[----:B------:R-:W-:Y:S01]  /*ab90*/  FMUL.FTZ R152, R218, R37 ;  /* 0x00000025da987220 */ /* 0x000fe20000410000 */
[----:B------:R-:W2:Y:S01]  /*aba0*/  LDL R135, [R1+0x114] ;  /* 0x0001140001877983 */ /* 0x000ea20000100800 */
[----:B------:R-:W-:Y:S01]  /*abb0*/  PRMT R134, R68, 0x7632, R134 ;  /* 0x0000763244867816 */ /* 0x000fe20000000086 */
[C---:B------:R-:W-:Y:S01]  /*abc0*/  FMUL.FTZ R150, R218.reuse, R24 ;  /* 0x00000018da967220 */ /* 0x040fe20000410000 */
[C---:B------:R-:W-:Y:S01]  /*abd0*/  FMUL.FTZ R166, R218.reuse, R29 ;  /* 0x0000001ddaa67220 */ /* 0x040fe20000410000 */
[----:B------:R-:W-:Y:S01]  /*abe0*/  FMUL.FTZ R148, R218, R23 ;  /* 0x00000017da947220 */ /* 0x000fe20000410000 */
[----:B------:R-:W2:Y:S01]  /*abf0*/  LDL R207, [R1+0x54] ;  /* 0x0000540001cf7983 */ /* 0x000ea20000100800 */
[----:B-1----:R-:W-:-:S02]  /*ac00*/  IMAD.U32 R27, R65, 0x10000, RZ ;  /* 0x00010000411b7824 */ /* 0x002fc400078e00ff */
[----:B------:R-:W-:Y:S01]  /*ac10*/  FMUL.FTZ R32, R218, R194 ;  /* 0x000000c2da207220 */ /* 0x000fe20000410000 */
[----:B------:R-:W2:Y:S04]  /*ac20*/  LDL R196, [R1+0x7c] ;  /* 0x00007c0001c47983 */ /* 0x000ea80000100800 */
[----:B------:R-:W2:Y:S01]  /*ac30*/  LDL R194, [R1+0x78] ;  /* 0x0000780001c27983 */ /* 0x000ea20000100800 */
[----:B----4-:R-:W-:-:S03]  /*ac40*/  FFMA.FTZ R27, R151, R27, R171 ;  /* 0x0000001b971b7223 */ /* 0x010fc600000100ab */
[----:B------:R-:W4:Y:S01]  /*ac50*/  LDL R171, [R1+0x90] ;  /* 0x0000900001ab7983 */ /* 0x000f220000100800 */
[C---:B------:R-:W-:Y:S01]  /*ac60*/  FMUL.FTZ R36, R218.reuse, R175 ;  /* 0x000000afda247220 */ /* 0x040fe20000410000 */
[C---:B------:R-:W-:Y:S01]  /*ac70*/  FMUL.FTZ R31, R218.reuse, R184 ;  /* 0x000000b8da1f7220 */ /* 0x040fe20000410000 */
[----:B------:R-:W-:Y:S01]  /*ac80*/  FMUL.FTZ R37, R218, R192 ;  /* 0x000000c0da257220 */ /* 0x000fe20000410000 */
[----:B------:R-:W4:Y:S04]  /*ac90*/  LDL R175, [R1+0x88] ;  /* 0x0000880001af7983 */ /* 0x000f280000100800 */
[----:B------:R-:W4:Y:S04]  /*aca0*/  LDL R192, [R1+0x94] ;  /* 0x0000940001c07983 */ /* 0x000f280000100800 */
[----:B------:R-:W4:Y:S01]  /*acb0*/  LDL R184, [R1+0x12c] ;  /* 0x00012c0001b87983 */ /* 0x000f220000100800 */
[----:B------:R-:W-:-:S05]  /*acc0*/  PRMT R18, R66, 0x7632, R18 ;  /* 0x0000763242127816 */ /* 0x000fca0000000012 */
[----:B------:R-:W-:-:S04]  /*acd0*/  IMAD.U32 R18, R18, 0x10000, RZ ;  /* 0x0001000012127824 */ /* 0x000fc800078e00ff */
[----:B---3--:R-:W-:Y:S02]  /*ace0*/  FFMA.FTZ R18, R168, R18, R182 ;  /* 0x00000012a8127223 */ /* 0x008fe400000100b6 */
[----:B------:R-:W3:Y:S01]  /*acf0*/  LDL R182, [R1+0x110] ;  /* 0x0001100001b67983 */ /* 0x000ee20000100800 */
[----:B------:R-:W-:Y:S02]  /*ad00*/  SHF.L.U32 R134, R134, 0x10, RZ ;  /* 0x0000001086867819 */ /* 0x000fe400000006ff */
[----:B------:R-:W-:Y:S02]  /*ad10*/  PRMT R26, R70, 0x7632, R26 ;  /* 0x00007632461a7816 */ /* 0x000fe4000000001a */
[----:B------:R-:W-:Y:S02]  /*ad20*/  PRMT R17, R65, 0x7632, R17 ;  /* 0x0000763241117816 */ /* 0x000fe40000000011 */
[----:B------:R-:W-:Y:S02]  /*ad30*/  SHF.L.U32 R26, R26, 0x10, RZ ;  /* 0x000000101a1a7819 */ /* 0x000fe400000006ff */
[----:B------:R-:W-:-:S02]  /*ad40*/  PRMT R132, R67, 0x7632, R132 ;  /* 0x0000763243847816 */ /* 0x000fc40000000084 */
[----:B------:R-:W-:Y:S01]  /*ad50*/  SHF.L.U32 R17, R17, 0x10, RZ ;  /* 0x0000001011117819 */ /* 0x000fe200000006ff */
[----:B--2---:R-:W-:Y:S01]  /*ad60*/  FFMA.FTZ R168, R168, R26, R180 ;  /* 0x0000001aa8a87223 */ /* 0x004fe200000100b4 */
[----:B------:R-:W-:Y:S01]  /*ad70*/  SHF.L.U32 R26, R66, 0x10, RZ ;  /* 0x00000010421a7819 */ /* 0x000fe200000006ff */
[----:B------:R-:W2:Y:S01]  /*ad80*/  LDL R180, [R1+0x64] ;  /* 0x0000640001b47983 */ /* 0x000ea20000100800 */
[----:B------:R-:W-:Y:S01]  /*ad90*/  SHF.L.U32 R132, R132, 0x10, RZ ;  /* 0x0000001084847819 */ /* 0x000fe200000006ff */
[----:B------:R-:W-:Y:S01]  /*ada0*/  FFMA.FTZ R17, R166, R17, R179 ;  /* 0x00000011a6117223 */ /* 0x000fe200000100b3 */
[----:B----4-:R-:W-:Y:S01]  /*adb0*/  FFMA.FTZ R134, R150, R134, R171 ;  /* 0x0000008696867223 */ /* 0x010fe200000100ab */
[----:B------:R-:W-:Y:S01]  /*adc0*/  FFMA.FTZ R26, R153, R26, R172 ;  /* 0x0000001a991a7223 */ /* 0x000fe200000100ac */
[----:B------:R-:W4:Y:S01]  /*add0*/  LDL R171, [R1+0x118] ;  /* 0x0001180001ab7983 */ /* 0x000f220000100800 */
[C---:B------:R-:W-:Y:S01]  /*ade0*/  FFMA.FTZ R15, R170.reuse, R132, R196 ;  /* 0x00000084aa0f7223 */ /* 0x040fe200000100c4 */
[----:B------:R-:W-:Y:S01]  /*adf0*/  FFMA.FTZ R170, R170, R28, R194 ;  /* 0x0000001caaaa7223 */ /* 0x000fe200000100c2 */
[----:B------:R-:W-:-:S02]  /*ae00*/  PRMT R28, R69, 0x7632, R28 ;  /* 0x00007632451c7816 */ /* 0x000fc4000000001c */
[C---:B------:R-:W-:Y:S01]  /*ae10*/  PRMT R16, R64.reuse, 0x7632, R16 ;  /* 0x0000763240107816 */ /* 0x040fe20000000010 */
[----:B------:R-:W-:Y:S01]  /*ae20*/  IMAD.U32 R19, R64, 0x10000, RZ ;  /* 0x0001000040137824 */ /* 0x000fe200078e00ff */
[----:B------:R-:W-:Y:S01]  /*ae30*/  F2FP.BF16.F32.PACK_AB R17, R17, R27 ;  /* 0x0000001b1111723e */ /* 0x000fe200000010ff */
[----:B------:R-:W2:Y:S01]  /*ae40*/  LDL R179, [R1+0x60] ;  /* 0x0000600001b37983 */ /* 0x000ea20000100800 */
[----:B------:R-:W-:Y:S02]  /*ae50*/  F2FP.BF16.F32.PACK_AB R18, R18, R26 ;  /* 0x0000001a1212723e */ /* 0x000fe400000010ff */
[----:B------:R-:W1:Y:S01]  /*ae60*/  LDC.64 R26, c[0x0][0x2b8] ;  /* 0x0000ae00ff1a7b82 */ /* 0x000e620000000a00 */
[----:B------:R-:W-:Y:S01]  /*ae70*/  SHF.L.U32 R28, R28, 0x10, RZ ;  /* 0x000000101c1c7819 */ /* 0x000fe200000006ff */
[----:B------:R-:W2:Y:S01]  /*ae80*/  LDL R172, [R1+0x68] ;  /* 0x0000680001ac7983 */ /* 0x000ea20000100800 */
[----:B------:R-:W-:Y:S01]  /*ae90*/  SHF.L.U32 R16, R16, 0x10, RZ ;  /* 0x0000001010107819 */ /* 0x000fe200000006ff */
[----:B------:R-:W-:-:S02]  /*aea0*/  FFMA.FTZ R19, R148, R19, R184 ;  /* 0x0000001394137223 */ /* 0x000fc400000100b8 */
[----:B------:R-:W-:Y:S01]  /*aeb0*/  FFMA.FTZ R28, R166, R28, R175 ;  /* 0x0000001ca61c7223 */ /* 0x000fe200000100af */
[----:B------:R-:W2:Y:S01]  /*aec0*/  LDL R184, [R1+0x14] ;  /* 0x0000140001b87983 */ /* 0x000ea20000100800 */
[----:B------:R-:W-:-:S03]  /*aed0*/  FFMA.FTZ R16, R150, R16, R192 ;  /* 0x0000001096107223 */ /* 0x000fc600000100c0 */
[----:B------:R-:W2:Y:S02]  /*aee0*/  LDL R175, [R1+0x6c] ;  /* 0x00006c0001af7983 */ /* 0x000ea40000100800 */
[----:B------:R-:W-:Y:S02]  /*aef0*/  F2FP.BF16.F32.PACK_AB R16, R16, R19 ;  /* 0x000000131010723e */ /* 0x000fe400000010ff */
[----:B------:R-:W-:Y:S01]  /*af00*/  SHF.L.U32 R19, R67, 0x10, RZ ;  /* 0x0000001043137819 */ /* 0x000fe200000006ff */
[----:B------:R-:W-:Y:S01]  /*af10*/  FMUL.FTZ R24, R218, R161 ;  /* 0x000000a1da187220 */ /* 0x000fe20000410000 */
[----:B------:R-:W2:Y:S03]  /*af20*/  LDL R196, [R1+0x50] ;  /* 0x0000500001c47983 */ /* 0x000ea60000100800 */
[----:B------:R-:W-:Y:S01]  /*af30*/  FFMA.FTZ R19, R164, R19, R135 ;  /* 0x00000013a4137223 */ /* 0x000fe20000010087 */
[----:B------:R-:W-:-:S02]  /*af40*/  IMAD.U32 R135, R71, 0x10000, RZ ;  /* 0x0001000047877824 */ /* 0x000fc400078e00ff */
[C---:B------:R-:W-:Y:S01]  /*af50*/  FMUL.FTZ R169, R218.reuse, R136 ;  /* 0x00000088daa97220 */ /* 0x040fe20000410000 */
[----:B------:R-:W-:Y:S01]  /*af60*/  FMUL.FTZ R167, R218, R38 ;  /* 0x00000026daa77220 */ /* 0x000fe20000410000 */
[----:B-1----:R-:W-:Y:S01]  /*af70*/  IMAD.WIDE.U32 R26, R22, 0x10, R26 ;  /* 0x00000010161a7825 */ /* 0x002fe200078e001a */
[----:B------:R-:W-:-:S03]  /*af80*/  F2FP.BF16.F32.PACK_AB R19, R15, R19 ;  /* 0x000000130f13723e */ /* 0x000fc600000010ff */
[----:B---3--:R-:W-:Y:S01]  /*af90*/  FFMA.FTZ R135, R164, R135, R182 ;  /* 0x00000087a4877223 */ /* 0x008fe200000100b6 */
[----:B------:R-:W-:Y:S01]  /*afa0*/  PRMT R132, R83, 0x7632, R132 ;  /* 0x0000763253847816 */ /* 0x000fe20000000084 */
[----:B------:R-:W3:Y:S04]  /*afb0*/  LDL R182, [R1+0x10] ;  /* 0x0000100001b67983 */ /* 0x000ee80000100800 */
[----:B------:R1:W-:Y:S01]  /*afc0*/  STG.E.128 desc[UR4][R26.64], R16 ;  /* 0x000000101a007986 */ /* 0x0003e2000c101d04 */
[----:B------:R-:W-:Y:S01]  /*afd0*/  FMUL.FTZ R155, R218, R155 ;  /* 0x0000009bda9b7220 */ /* 0x000fe20000410000 */
[----:B------:R-:W-:Y:S02]  /*afe0*/  PRMT R147, R84, 0x7632, R147 ;  /* 0x0000763254937816 */ /* 0x000fe40000000093 */
[----:B------:R-:W-:Y:S01]  /*aff0*/  PRMT R150, R75, 0x7632, R150 ;  /* 0x000076324b967816 */ /* 0x000fe20000000096 */
[C---:B------:R-:W-:Y:S01]  /*b000*/  FMUL.FTZ R138, R218.reuse, R138 ;  /* 0x0000008ada8a7220 */ /* 0x040fe20000410000 */
[----:B------:R-:W-:Y:S01]  /*b010*/  FMUL.FTZ R143, R218, R143 ;  /* 0x0000008fda8f7220 */ /* 0x000fe20000410000 */
[----:B------:R-:W-:Y:S01]  /*b020*/  PRMT R133, R82, 0x7632, R133 ;  /* 0x0000763252857816 */ /* 0x000fe20000000085 */
[C---:B------:R-:W-:Y:S01]  /*b030*/  FMUL.FTZ R173, R218.reuse, R173 ;  /* 0x000000addaad7220 */ /* 0x040fe20000410000 */
[----:B------:R-:W-:Y:S01]  /*b040*/  FMUL.FTZ R162, R218, R162 ;  /* 0x000000a2daa27220 */ /* 0x000fe20000410000 */
[----:B------:R-:W3:Y:S04]  /*b050*/  LDL R194, [R1+0x74] ;  /* 0x0000740001c27983 */ /* 0x000ee80000100800 */
[----:B------:R-:W3:Y:S01]  /*b060*/  LDL R192, [R1+0x70] ;  /* 0x0000700001c07983 */ /* 0x000ee20000100800 */
[----:B-1----:R-:W-:-:S03]  /*b070*/  SHF.L.U32 R18, R70, 0x10, RZ ;  /* 0x0000001046127819 */ /* 0x002fc600000006ff */
[----:B------:R-:W3:Y:S01]  /*b080*/  LDL R19, [R1+0x20] ;  /* 0x0000200001137983 */ /* 0x000ee20000100800 */
[----:B------:R-:W-:-:S03]  /*b090*/  PRMT R161, R74, 0x7632, R161 ;  /* 0x000076324aa17816 */ /* 0x000fc600000000a1 */
[----:B------:R-:W3:Y:S01]  /*b0a0*/  LDL R27, [R1+0x128] ;  /* 0x00012800011b7983 */ /* 0x000ee20000100800 */
[----:B------:R-:W-:Y:S02]  /*b0b0*/  PRMT R16, R78, 0x7632, R16 ;  /* 0x000076324e107816 */ /* 0x000fe40000000010 */
[----:B------:R-:W-:Y:S01]  /*b0c0*/  PRMT R164, R73, 0x7632, R164 ;  /* 0x0000763249a47816 */ /* 0x000fe200000000a4 */
[----:B------:R-:W3:Y:S01]  /*b0d0*/  LDL R26, [R1+0x24] ;  /* 0x00002400011a7983 */ /* 0x000ee20000100800 */
[----:B----4-:R-:W-:-:S03]  /*b0e0*/  FFMA.FTZ R18, R153, R18, R171 ;  /* 0x0000001299127223 */ /* 0x010fc600000100ab */
[----:B------:R-:W4:Y:S01]  /*b0f0*/  LDL R171, [R1+0x40] ;  /* 0x0000400001ab7983 */ /* 0x000f220000100800 */
[----:B------:R-:W-:-:S05]  /*b100*/  SHF.L.U32 R161, R161, 0x10, RZ ;  /* 0x00000010a1a17819 */ /* 0x000fca00000006ff */
[----:B--2---:R-:W-:Y:S02]  /*b110*/  FFMA.FTZ R161, R169, R161, R180 ;  /* 0x000000a1a9a17223 */ /* 0x004fe400000100b4 */
[----:B------:R-:W2:Y:S01]  /*b120*/  LDL R180, [R1+0x120] ;  /* 0x0001200001b47983 */ /* 0x000ea20000100800 */
[----:B------:R-:W-:Y:S01]  /*b130*/  SHF.L.U32 R164, R164, 0x10, RZ ;  /* 0x00000010a4a47819 */ /* 0x000fe200000006ff */
[----:B------:R-:W-:Y:S01]  /*b140*/  IMAD.U32 R16, R16, 0x10000, RZ ;  /* 0x0001000010107824 */ /* 0x000fe200078e00ff */
[----:B------:R-:W-:-:S03]  /*b150*/  PRMT R15, R77, 0x7632, R15 ;  /* 0x000076324d0f7816 */ /* 0x000fc6000000000f */
[----:B------:R-:W-:Y:S02]  /*b160*/  FFMA.FTZ R169, R169, R16, R179 ;  /* 0x00000010a9a97223 */ /* 0x000fe400000100b3 */
[----:B------:R-:W2:Y:S01]  /*b170*/  LDL R179, [R1+0x34] ;  /* 0x0000340001b37983 */ /* 0x000ea20000100800 */
[----:B------:R-:W-:Y:S01]  /*b180*/  SHF.L.U32 R15, R15, 0x10, RZ ;  /* 0x000000100f0f7819 */ /* 0x000fe200000006ff */
[C---:B------:R-:W-:Y:S02]  /*b190*/  FFMA.FTZ R164, R167.reuse, R164, R175 ;  /* 0x000000a4a7a47223 */ /* 0x040fe400000100af */
[----:B------:R-:W2:Y:S02]  /*b1a0*/  LDL R175, [R1+0x30] ;  /* 0x0000300001af7983 */ /* 0x000ea40000100800 */
[----:B------:R-:W-:Y:S01]  /*b1b0*/  FFMA.FTZ R167, R167, R15, R172 ;  /* 0x0000000fa7a77223 */ /* 0x000fe200000100ac */
[----:B------:R-:W-:Y:S02]  /*b1c0*/  PRMT R15, R87, 0x7632, R15 ;  /* 0x00007632570f7816 */ /* 0x000fe4000000000f */
[----:B------:R-:W-:Y:S01]  /*b1d0*/  SHF.L.U32 R132, R132, 0x10, RZ ;  /* 0x0000001084847819 */ /* 0x000fe200000006ff */
[----:B------:R-:W-:Y:S01]  /*b1e0*/  FMUL.FTZ R136, R218, R141 ;  /* 0x0000008dda887220 */ /* 0x000fe20000410000 */
[----:B------:R-:W-:Y:S01]  /*b1f0*/  SHF.L.U32 R147, R147, 0x10, RZ ;  /* 0x0000001093937819 */ /* 0x000fe200000006ff */
[----:B------:R-:W-:Y:S01]  /*b200*/  IMAD.U32 R15, R15, 0x10000, RZ ;  /* 0x000100000f0f7824 */ /* 0x000fe200078e00ff */
[----:B------:R-:W2:Y:S01]  /*b210*/  LDL R172, [R1+0x44] ;  /* 0x0000440001ac7983 */ /* 0x000ea20000100800 */
[----:B------:R-:W-:-:S02]  /*b220*/  FFMA.FTZ R132, R155, R132, R184 ;  /* 0x000000849b847223 */ /* 0x000fc400000100b8 */
[----:B---3--:R-:W-:Y:S01]  /*b230*/  FFMA.FTZ R155, R155, R15, R182 ;  /* 0x0000000f9b9b7223 */ /* 0x008fe200000100b6 */
[----:B------:R-:W-:-:S04]  /*b240*/  PRMT R15, R86, 0x7632, R15 ;  /* 0x00007632560f7816 */ /* 0x000fc8000000000f */
[----:B------:R-:W-:-:S05]  /*b250*/  SHF.L.U32 R15, R15, 0x10, RZ ;  /* 0x000000100f0f7819 */ /* 0x000fca00000006ff */
[----:B------:R-:W-:Y:S01]  /*b260*/  FFMA.FTZ R15, R142, R15, R19 ;  /* 0x0000000f8e0f7223 */ /* 0x000fe20000010013 */
[----:B------:R-:W-:Y:S02]  /*b270*/  F2FP.BF16.F32.PACK_AB R19, R170, R135 ;  /* 0x00000087aa13723e */ /* 0x000fe400000010ff */
[----:B------:R-:W3:Y:S01]  /*b280*/  LDL R170, [R1+0xfc] ;  /* 0x0000fc0001aa7983 */ /* 0x000ee20000100800 */
[----:B----4-:R-:W-:-:S03]  /*b290*/  FFMA.FTZ R147, R136, R147, R171 ;  /* 0x0000009388937223 */ /* 0x010fc600000100ab */
[----:B------:R-:W4:Y:S01]  /*b2a0*/  LDL R171, [R1+0x104] ;  /* 0x0001040001ab7983 */ /* 0x000f220000100800 */
[----:B------:R-:W-:Y:S01]  /*b2b0*/  PRMT R17, R79, 0x7632, R17 ;  /* 0x000076324f117816 */ /* 0x000fe20000000011 */
[----:B------:R-:W-:-:S03]  /*b2c0*/  IMAD.U32 R150, R150, 0x10000, RZ ;  /* 0x0001000096967824 */ /* 0x000fc600078e00ff */
[----:B------:R-:W-:Y:S01]  /*b2d0*/  SHF.L.U32 R17, R17, 0x10, RZ ;  /* 0x0000001011117819 */ /* 0x000fe200000006ff */
[----:B------:R-:W-:Y:S01]  /*b2e0*/  FFMA.FTZ R150, R138, R150, R207 ;  /* 0x000000968a967223 */ /* 0x000fe200000100cf */
[----:B------:R-:W-:-:S03]  /*b2f0*/  IMAD.U32 R16, R68, 0x10000, RZ ;  /* 0x0001000044107824 */ /* 0x000fc600078e00ff */
[----:B------:R-:W-:Y:S01]  /*b300*/  FFMA.FTZ R138, R138, R17, R196 ;  /* 0x000000118a8a7223 */ /* 0x000fe200000100c4 */
[----:B------:R-:W-:Y:S01]  /*b310*/  SHF.L.U32 R17, R69, 0x10, RZ ;  /* 0x0000001045117819 */ /* 0x000fe200000006ff */
[----:B------:R-:W-:-:S04]  /*b320*/  FFMA.FTZ R16, R148, R16, R27 ;  /* 0x0000001094107223 */ /* 0x000fc8000001001b */
[----:B--2---:R-:W-:Y:S01]  /*b330*/  FFMA.FTZ R17, R151, R17, R180 ;  /* 0x0000001197117223 */ /* 0x004fe200000100b4 */
[----:B------:R-:W-:Y:S02]  /*b340*/  F2FP.BF16.F32.PACK_AB R16, R134, R16 ;  /* 0x000000108610723e */ /* 0x000fe400000010ff */
[----:B------:R-:W-:Y:S02]  /*b350*/  SHF.L.U32 R133, R133, 0x10, RZ ;  /* 0x0000001085857819 */ /* 0x000fe400000006ff */
[----:B------:R-:W-:Y:S02]  /*b360*/  F2FP.BF16.F32.PACK_AB R18, R168, R18 ;  /* 0x00000012a812723e */ /* 0x000fe400000010ff */
[----:B------:R-:W-:Y:S01]  /*b370*/  PRMT R153, R90, 0x7632, R153 ;  /* 0x000076325a997816 */ /* 0x000fe20000000099 */
[----:B------:R-:W-:Y:S01]  /*b380*/  FMUL.FTZ R141, R218, R163 ;  /* 0x000000a3da8d7220 */ /* 0x000fe20000410000 */
[----:B------:R-:W-:Y:S01]  /*b390*/  F2FP.BF16.F32.PACK_AB R17, R28, R17 ;  /* 0x000000111c11723e */ /* 0x000fe200000010ff */
[C---:B------:R-:W-:Y:S01]  /*b3a0*/  FMUL.FTZ R158, R218.reuse, R158 ;  /* 0x0000009eda9e7220 */ /* 0x040fe20000410000 */
[----:B------:R-:W-:Y:S01]  /*b3b0*/  PRMT R134, R81, 0x7632, R134 ;  /* 0x0000763251867816 */ /* 0x000fe20000000086 */
[C---:B------:R-:W-:Y:S01]  /*b3c0*/  FMUL.FTZ R137, R218.reuse, R137 ;  /* 0x00000089da897220 */ /* 0x040fe20000410000 */
[----:B------:R-:W-:Y:S01]  /*b3d0*/  PRMT R28, R85, 0x7632, R28 ;  /* 0x00007632551c7816 */ /* 0x000fe2000000001c */
[----:B------:R-:W-:Y:S01]  /*b3e0*/  FMUL.FTZ R25, R218, R140 ;  /* 0x0000008cda197220 */ /* 0x000fe20000410000 */
[----:B------:R-:W-:Y:S01]  /*b3f0*/  SHF.L.U32 R134, R134, 0x10, RZ ;  /* 0x0000001086867819 */ /* 0x000fe200000006ff */
[----:B------:R-:W-:Y:S01]  /*b400*/  FMUL.FTZ R160, R218, R160 ;  /* 0x000000a0daa07220 */ /* 0x000fe20000410000 */
[----:B------:R-:W-:Y:S01]  /*b410*/  PRMT R151, R91, 0x7632, R151 ;  /* 0x000076325b977816 */ /* 0x000fe20000000097 */
[----:B------:R-:W-:Y:S01]  /*b420*/  IMAD.U32 R28, R28, 0x10000, RZ ;  /* 0x000100001c1c7824 */ /* 0x000fe200078e00ff */
[----:B------:R-:W-:Y:S01]  /*b430*/  PRMT R135, R80, 0x7632, R135 ;  /* 0x0000763250877816 */ /* 0x000fe20000000087 */
[C---:B------:R-:W-:Y:S01]  /*b440*/  FFMA.FTZ R134, R143.reuse, R134, R179 ;  /* 0x000000868f867223 */ /* 0x040fe200000100b3 */
[----:B------:R-:W-:Y:S01]  /*b450*/  PRMT R166, R72, 0x7632, R166 ;  /* 0x0000763248a67816 */ /* 0x000fe200000000a6 */
[----:B------:R-:W-:Y:S01]  /*b460*/  FFMA.FTZ R28, R143, R28, R175 ;  /* 0x0000001c8f1c7223 */ /* 0x000fe200000100af */
[----:B------:R-:W2:Y:S04]  /*b470*/  LDL R179, [R1+0x4] ;  /* 0x0000040001b37983 */ /* 0x000ea80000100800 */
[----:B------:R-:W2:Y:S01]  /*b480*/  LDL R175, [R1] ;  /* 0x0000000001af7983 */ /* 0x000ea20000100800 */
[----:B------:R-:W-:Y:S01]  /*b490*/  FFMA.FTZ R133, R142, R133, R26 ;  /* 0x000000858e857223 */ /* 0x000fe2000001001a */
[----:B------:R-:W-:-:S02]  /*b4a0*/  IMAD.WIDE.U32 R26, R22, 0x10, R250 ;  /* 0x00000010161a7825 */ /* 0x000fc400078e00fa */
[----:B------:R-:W2:Y:S04]  /*b4b0*/  LDL R142, [R1+0x5c] ;  /* 0x00005c00018e7983 */ /* 0x000ea80000100800 */
[----:B------:R-:W2:Y:S04]  /*b4c0*/  LDL R143, [R1+0x58] ;  /* 0x00005800018f7983 */ /* 0x000ea80000100800 */
[----:B------:R1:W-:Y:S01]  /*b4d0*/  STG.E.128 desc[UR4][R26.64], R16 ;  /* 0x000000101a007986 */ /* 0x0003e2000c101d04 */
[----:B------:R-:W-:Y:S01]  /*b4e0*/  IMAD.U32 R151, R151, 0x10000, RZ ;  /* 0x0001000097977824 */ /* 0x000fe200078e00ff */
[----:B------:R-:W-:Y:S01]  /*b4f0*/  SHF.L.U32 R153, R153, 0x10, RZ ;  /* 0x0000001099997819 */ /* 0x000fe200000006ff */
[C---:B------:R-:W-:Y:S01]  /*b500*/  FMUL.FTZ R185, R218.reuse, R185 ;  /* 0x000000b9dab97220 */ /* 0x040fe20000410000 */
[----:B------:R-:W-:Y:S01]  /*b510*/  FMUL.FTZ R183, R218, R183 ;  /* 0x000000b7dab77220 */ /* 0x000fe20000410000 */
[----:B------:R-:W-:Y:S01]  /*b520*/  FFMA.FTZ R151, R173, R151, R239 ;  /* 0x00000097ad977223 */ /* 0x000fe200000100ef */
[----:B------:R-:W-:Y:S01]  /*b530*/  SHF.L.U32 R135, R135, 0x10, RZ ;  /* 0x0000001087877819 */ /* 0x000fe200000006ff */
[----:B------:R-:W-:Y:S01]  /*b540*/  FFMA.FTZ R153, R162, R153, R243 ;  /* 0x00000099a2997223 */ /* 0x000fe200000100f3 */
[C---:B------:R-:W-:Y:S01]  /*b550*/  FMUL.FTZ R198, R218.reuse, R198 ;  /* 0x000000c6dac67220 */ /* 0x040fe20000410000 */
[C---:B------:R-:W-:Y:S01]  /*b560*/  FMUL.FTZ R29, R218.reuse, R157 ;  /* 0x0000009dda1d7220 */ /* 0x040fe20000410000 */
[C---:B------:R-:W-:Y:S01]  /*b570*/  FMUL.FTZ R181, R218.reuse, R181 ;  /* 0x000000b5dab57220 */ /* 0x040fe20000410000 */
[C---:B------:R-:W-:Y:S01]  /*b580*/  FMUL.FTZ R197, R218.reuse, R197 ;  /* 0x000000c5dac57220 */ /* 0x040fe20000410000 */
[----:B------:R-:W-:Y:S01]  /*b590*/  FMUL.FTZ R195, R218, R195 ;  /* 0x000000c3dac37220 */ /* 0x000fe20000410000 */
[----:B------:R-:W2:Y:S01]  /*b5a0*/  LDL R180, [R1+0x18] ;  /* 0x0000180001b47983 */ /* 0x000ea20000100800 */
[----:B-1----:R-:W-:-:S02]  /*b5b0*/  PRMT R18, R95, 0x7632, R18 ;  /* 0x000076325f127816 */ /* 0x002fc40000000012 */
[----:B------:R-:W-:Y:S02]  /*b5c0*/  PRMT R17, R94, 0x7632, R17 ;  /* 0x000076325e117816 */ /* 0x000fe40000000011 */
[----:B------:R-:W-:-:S03]  /*b5d0*/  SHF.L.U32 R18, R18, 0x10, RZ ;  /* 0x0000001012127819 */ /* 0x000fc600000006ff */
[----:B------:R-:W-:Y:S02]  /*b5e0*/  IMAD.U32 R17, R17, 0x10000, RZ ;  /* 0x0001000011117824 */ /* 0x000fe400078e00ff */
[----:B------:R-:W-:Y:S01]  /*b5f0*/  FFMA.FTZ R173, R173, R18, R238 ;  /* 0x00000012adad7223 */ /* 0x000fe200000100ee */
[----:B------:R-:W-:Y:S01]  /*b600*/  SHF.L.U32 R18, R74, 0x10, RZ ;  /* 0x000000104a127819 */ /* 0x000fe200000006ff */
[----:B------:R-:W-:Y:S01]  /*b610*/  FFMA.FTZ R162, R162, R17, R242 ;  /* 0x00000011a2a27223 */ /* 0x000fe200000100f2 */
[----:B------:R-:W-:Y:S02]  /*b620*/  IMAD.U32 R17, R73, 0x10000, RZ ;  /* 0x0001000049117824 */ /* 0x000fe400078e00ff */
[----:B------:R-:W-:Y:S01]  /*b630*/  FFMA.FTZ R135, R136, R135, R172 ;  /* 0x0000008788877223 */ /* 0x000fe200000100ac */
[----:B---3--:R-:W-:Y:S01]  /*b640*/  FFMA.FTZ R18, R154, R18, R170 ;  /* 0x000000129a127223 */ /* 0x008fe200000100aa */
[----:B------:R-:W3:Y:S01]  /*b650*/  LDL R172, [R1+0x10c] ;  /* 0x00010c0001ac7983 */ /* 0x000ee20000100800 */
[----:B----4-:R-:W-:-:S02]  /*b660*/  FFMA.FTZ R17, R152, R17, R171 ;  /* 0x0000001198117223 */ /* 0x010fc400000100ab */
[----:B------:R-:W1:Y:S02]  /*b670*/  LDC.64 R170, c[0x0][0x2b8] ;  /* 0x0000ae00ffaa7b82 */ /* 0x000e640000000a00 */
[----:B-1----:R-:W-:Y:S02]  /*b680*/  IMAD.WIDE.U32 R26, R34, 0x10, R170 ;  /* 0x00000010221a7825 */ /* 0x002fe400078e00aa */
[----:B------:R-:W4:Y:S04]  /*b690*/  LDL R171, [R1+0xf8] ;  /* 0x0000f80001ab7983 */ /* 0x000f280000100800 */
[----:B------:R-:W4:Y:S01]  /*b6a0*/  LDL R170, [R1+0x100] ;  /* 0x0001000001aa7983 */ /* 0x000f220000100800 */
[----:B------:R-:W-:Y:S02]  /*b6b0*/  PRMT R163, R88, 0x7632, R163 ;  /* 0x0000763258a37816 */ /* 0x000fe400000000a3 */
[----:B------:R-:W-:-:S03]  /*b6c0*/  PRMT R19, R92, 0x7632, R19 ;  /* 0x000076325c137816 */ /* 0x000fc60000000013 */
[----:B------:R-:W-:Y:S01]  /*b6d0*/  IMAD.U32 R163, R163, 0x10000, RZ ;  /* 0x00010000a3a37824 */ /* 0x000fe200078e00ff */
[----:B------:R-:W-:-:S03]  /*b6e0*/  SHF.L.U32 R19, R19, 0x10, RZ ;  /* 0x0000001013137819 */ /* 0x000fc600000006ff */
[C---:B--2---:R-:W-:Y:S02]  /*b6f0*/  FFMA.FTZ R163, R158.reuse, R163, R179 ;  /* 0x000000a39ea37223 */ /* 0x044fe400000100b3 */
[----:B------:R-:W-:Y:S01]  /*b700*/  FFMA.FTZ R158, R158, R19, R175 ;  /* 0x000000139e9e7223 */ /* 0x000fe200000100af */
[----:B------:R-:W-:Y:S01]  /*b710*/  SHF.L.U32 R19, R75, 0x10, RZ ;  /* 0x000000104b137819 */ /* 0x000fe200000006ff */
[----:B------:R-:W-:Y:S01]  /*b720*/  FMUL.FTZ R140, R218, R159 ;  /* 0x0000009fda8c7220 */ /* 0x000fe20000410000 */
[----:B------:R-:W-:Y:S01]  /*b730*/  PRMT R16, R93, 0x7632, R16 ;  /* 0x000076325d107816 */ /* 0x000fe20000000010 */
[----:B------:R-:W-:Y:S01]  /*b740*/  IMAD.U32 R166, R166, 0x10000, RZ ;  /* 0x00010000a6a67824 */ /* 0x000fe200078e00ff */
[----:B------:R-:W-:Y:S01]  /*b750*/  F2FP.BF16.F32.PACK_AB R17, R164, R17 ;  /* 0x00000011a411723e */ /* 0x000fe200000010ff */
[----:B------:R-:W-:Y:S01]  /*b760*/  FFMA.FTZ R19, R137, R19, R142 ;  /* 0x0000001389137223 */ /* 0x000fe2000001008e */
[----:B------:R-:W-:Y:S01]  /*b770*/  IMAD.U32 R142, R79, 0x10000, RZ ;  /* 0x000100004f8e7824 */ /* 0x000fe200078e00ff */
[----:B------:R-:W-:Y:S01]  /*b780*/  PRMT R159, R89, 0x7632, R159 ;  /* 0x00007632599f7816 */ /* 0x000fe2000000009f */
[----:B------:R-:W2:Y:S02]  /*b790*/  LDL R179, [R1+0x28] ;  /* 0x0000280001b37983 */ /* 0x000ea40000100800 */
[----:B------:R-:W-:-:S02]  /*b7a0*/  FFMA.FTZ R137, R137, R142, R143 ;  /* 0x0000008e89897223 */ /* 0x000fc4000001008f */
[----:B------:R-:W2:Y:S01]  /*b7b0*/  LDL R143, [R1+0x108] ;  /* 0x00010800018f7983 */ /* 0x000ea20000100800 */
[----:B------:R-:W-:Y:S02]  /*b7c0*/  SHF.L.U32 R159, R159, 0x10, RZ ;  /* 0x000000109f9f7819 */ /* 0x000fe400000006ff */
[----:B------:R-:W-:Y:S01]  /*b7d0*/  SHF.L.U32 R16, R16, 0x10, RZ ;  /* 0x0000001010107819 */ /* 0x000fe200000006ff */
[----:B------:R-:W-:Y:S01]  /*b7e0*/  FFMA.FTZ R166, R165, R166, R194 ;  /* 0x000000a6a5a67223 */ /* 0x000fe200000100c2 */
[----:B------:R-:W-:Y:S01]  /*b7f0*/  F2FP.BF16.F32.PACK_AB R18, R161, R18 ;  /* 0x00000012a112723e */ /* 0x000fe200000010ff */
[----:B------:R-:W-:Y:S01]  /*b800*/  FFMA.FTZ R159, R160, R159, R247 ;  /* 0x0000009fa09f7223 */ /* 0x000fe200000100f7 */
[----:B------:R-:W-:Y:S01]  /*b810*/  F2FP.BF16.F32.PACK_AB R19, R150, R19 ;  /* 0x000000139613723e */ /* 0x000fe200000010ff */
[----:B------:R-:W-:Y:S01]  /*b820*/  FFMA.FTZ R160, R160, R16, R246 ;  /* 0x00000010a0a07223 */ /* 0x000fe200000100f6 */
[----:B------:R-:W-:Y:S01]  /*b830*/  SHF.L.U32 R16, R72, 0x10, RZ ;  /* 0x0000001048107819 */ /* 0x000fe200000006ff */
[----:B------:R-:W2:Y:S01]  /*b840*/  LDL R142, [R1+0x1c] ;  /* 0x00001c00018e7983 */ /* 0x000ea20000100800 */
[----:B------:R-:W-:-:S02]  /*b850*/  PRMT R161, R98, 0x7632, R161 ;  /* 0x0000763262a17816 */ /* 0x000fc400000000a1 */
[----:B------:R-:W-:Y:S02]  /*b860*/  PRMT R164, R97, 0x7632, R164 ;  /* 0x0000763261a47816 */ /* 0x000fe400000000a4 */
[----:B------:R-:W-:Y:S01]  /*b870*/  SHF.L.U32 R161, R161, 0x10, RZ ;  /* 0x00000010a1a17819 */ /* 0x000fe200000006ff */
[----:B---3--:R-:W-:Y:S02]  /*b880*/  FFMA.FTZ R16, R149, R16, R172 ;  /* 0x0000001095107223 */ /* 0x008fe400000100ac */
[----:B------:R-:W-:Y:S02]  /*b890*/  IMAD.U32 R164, R164, 0x10000, RZ ;  /* 0x00010000a4a47824 */ /* 0x000fe400078e00ff */
[----:B------:R-:W-:Y:S01]  /*b8a0*/  FFMA.FTZ R161, R185, R161, R227 ;  /* 0x000000a1b9a17223 */ /* 0x000fe200000100e3 */
[----:B------:R-:W-:Y:S01]  /*b8b0*/  PRMT R150, R107, 0x7632, R150 ;  /* 0x000076326b967816 */ /* 0x000fe20000000096 */
[----:B------:R-:W3:Y:S01]  /*b8c0*/  LDL R172, [R1+0x38] ;  /* 0x0000380001ac7983 */ /* 0x000ee20000100800 */
[----:B------:R-:W-:-:S05]  /*b8d0*/  F2FP.BF16.F32.PACK_AB R16, R166, R16 ;  /* 0x00000010a610723e */ /* 0x000fca00000010ff */
[----:B------:R1:W-:Y:S01]  /*b8e0*/  STG.E.128 desc[UR4][R26.64], R16 ;  /* 0x000000101a007986 */ /* 0x0003e2000c101d04 */
[----:B------:R-:W-:Y:S01]  /*b8f0*/  FFMA.FTZ R164, R183, R164, R231 ;  /* 0x000000a4b7a47223 */ /* 0x000fe200000100e7 */
[----:B------:R-:W-:Y:S02]  /*b900*/  SHF.L.U32 R150, R150, 0x10, RZ ;  /* 0x0000001096967819 */ /* 0x000fe400000006ff */
[----:B-1----:R-:W-:Y:S02]  /*b910*/  PRMT R18, R102, 0x7632, R18 ;  /* 0x0000763266127816 */ /* 0x002fe40000000012 */
[----:B------:R-:W-:Y:S02]  /*b920*/  PRMT R17, R101, 0x7632, R17 ;  /* 0x0000763265117816 */ /* 0x000fe40000000011 */
[----:B------:R-:W-:Y:S02]  /*b930*/  SHF.L.U32 R18, R18, 0x10, RZ ;  /* 0x0000001012127819 */ /* 0x000fe400000006ff */
[----:B------:R-:W-:-:S03]  /*b940*/  SHF.L.U32 R17, R17, 0x10, RZ ;  /* 0x0000001011117819 */ /* 0x000fc600000006ff */
[----:B------:R-:W-:Y:S01]  /*b950*/  FFMA.FTZ R185, R185, R18, R225 ;  /* 0x00000012b9b97223 */ /* 0x000fe200000100e1 */
[----:B------:R-:W-:Y:S02]  /*b960*/  IMAD.U32 R18, R78, 0x10000, RZ ;  /* 0x000100004e127824 */ /* 0x000fe400078e00ff */
[----:B------:R-:W-:Y:S01]  /*b970*/  FFMA.FTZ R183, R183, R17, R230 ;  /* 0x00000011b7b77223 */ /* 0x000fe200000100e6 */
[----:B------:R-:W-:-:S04]  /*b980*/  PRMT R17, R111, 0x7632, R17 ;  /* 0x000076326f117816 */ /* 0x000fc80000000011 */
[----:B------:R-:W-:Y:S01]  /*b990*/  SHF.L.U32 R17, R17, 0x10, RZ ;  /* 0x0000001011117819 */ /* 0x000fe200000006ff */
[----:B------:R-:W-:-:S04]  /*b9a0*/  FFMA.FTZ R150, R198, R150, R189 ;  /* 0x00000096c6967223 */ /* 0x000fc800000100bd */
[----:B------:R-:W-:Y:S01]  /*b9b0*/  FFMA.FTZ R198, R198, R17, R188 ;  /* 0x00000011c6c67223 */ /* 0x000fe200000100bc */
[----:B------:R-:W-:Y:S02]  /*b9c0*/  IMAD.U32 R17, R77, 0x10000, RZ ;  /* 0x000100004d117824 */ /* 0x000fe400078e00ff */
[----:B----4-:R-:W-:Y:S02]  /*b9d0*/  FFMA.FTZ R18, R154, R18, R171 ;  /* 0x000000129a127223 */ /* 0x010fe400000100ab */
[----:B------:R-:W4:Y:S01]  /*b9e0*/  LDL R171, [R1+0x4c] ;  /* 0x00004c0001ab7983 */ /* 0x000f220000100800 */
[----:B------:R-:W-:-:S03]  /*b9f0*/  FFMA.FTZ R17, R152, R17, R170 ;  /* 0x0000001198117223 */ /* 0x000fc600000100aa */
[----:B------:R-:W3:Y:S01]  /*ba00*/  LDL R170, [R1+0x3c] ;  /* 0x00003c0001aa7983 */ /* 0x000ee20000100800 */
[----:B------:R-:W-:-:S04]  /*ba10*/  PRMT R157, R76, 0x7632, R157 ;  /* 0x000076324c9d7816 */ /* 0x000fc8000000009d */
[----:B------:R-:W-:Y:S02]  /*ba20*/  SHF.L.U32 R157, R157, 0x10, RZ ;  /* 0x000000109d9d7819 */ /* 0x000fe400000006ff */
[----:B------:R-:W-:-:S03]  /*ba30*/  PRMT R16, R100, 0x7632, R16 ;  /* 0x0000763264107816 */ /* 0x000fc60000000010 */
[----:B------:R-:W-:Y:S01]  /*ba40*/  FFMA.FTZ R157, R165, R157, R192 ;  /* 0x0000009da59d7223 */ /* 0x000fe200000100c0 */
[----:B------:R-:W-:Y:S02]  /*ba50*/  PRMT R165, R96, 0x7632, R165 ;  /* 0x0000763260a57816 */ /* 0x000fe400000000a5 */
[----:B------:R-:W-:-:S03]  /*ba60*/  SHF.L.U32 R16, R16, 0x10, RZ ;  /* 0x0000001010107819 */ /* 0x000fc600000006ff */
[----:B------:R-:W-:Y:S01]  /*ba70*/  IMAD.U32 R165, R165, 0x10000, RZ ;  /* 0x00010000a5a57824 */ /* 0x000fe200078e00ff */
[----:B------:R-:W-:-:S03]  /*ba80*/  PRMT R19, R106, 0x7632, R19 ;  /* 0x000076326a137816 */ /* 0x000fc60000000013 */
[C---:B------:R-:W-:Y:S01]  /*ba90*/  FFMA.FTZ R165, R181.reuse, R165, R235 ;  /* 0x000000a5b5a57223 */ /* 0x040fe200000100eb */
[----:B------:R-:W-:Y:S01]  /*baa0*/  FFMA.FTZ R181, R181, R16, R234 ;  /* 0x00000010b5b57223 */ /* 0x000fe200000100ea */
[----:B------:R-:W-:Y:S01]  /*bab0*/  PRMT R16, R110, 0x7632, R16 ;  /* 0x000076326e107816 */ /* 0x000fe20000000010 */
[----:B------:R-:W-:-:S03]  /*bac0*/  IMAD.U32 R154, R19, 0x10000, RZ ;  /* 0x00010000139a7824 */ /* 0x000fc600078e00ff */
[----:B------:R-:W-:Y:S01]  /*bad0*/  SHF.L.U32 R16, R16, 0x10, RZ ;  /* 0x0000001010107819 */ /* 0x000fe200000006ff */
[----:B------:R-:W-:-:S04]  /*bae0*/  FFMA.FTZ R154, R197, R154, R201 ;  /* 0x0000009ac59a7223 */ /* 0x000fc800000100c9 */
[----:B------:R-:W-:Y:S01]  /*baf0*/  FFMA.FTZ R197, R197, R16, R199 ;  /* 0x00000010c5c57223 */ /* 0x000fe200000100c7 */
[----:B------:R-:W-:-:S05]  /*bb00*/  SHF.L.U32 R16, R76, 0x10, RZ ;  /* 0x000000104c107819 */ /* 0x000fca00000006ff */
[----:B--2---:R-:W-:Y:S02]  /*bb10*/  FFMA.FTZ R16, R149, R16, R143 ;  /* 0x0000001095107223 */ /* 0x004fe4000001008f */
[----:B------:R-:W2:Y:S01]  /*bb20*/  LDL R143, [R1+0x2c] ;  /* 0x00002c00018f7983 */ /* 0x000ea20000100800 */
[----:B------:R-:W-:Y:S02]  /*bb30*/  PRMT R26, R105, 0x7632, R26 ;  /* 0x00007632691a7816 */ /* 0x000fe4000000001a */
[----:B------:R-:W-:Y:S02]  /*bb40*/  PRMT R19, R109, 0x7632, R19 ;  /* 0x000076326d137816 */ /* 0x000fe40000000013 */
[----:B------:R-:W-:Y:S02]  /*bb50*/  SHF.L.U32 R26, R26, 0x10, RZ ;  /* 0x000000101a1a7819 */ /* 0x000fe400000006ff */
[----:B------:R-:W-:-:S03]  /*bb60*/  SHF.L.U32 R19, R19, 0x10, RZ ;  /* 0x0000001013137819 */ /* 0x000fc600000006ff */
[----:B------:R-:W-:Y:S01]  /*bb70*/  FFMA.FTZ R149, R195, R26, R205 ;  /* 0x0000001ac3957223 */ /* 0x000fe200000100cd */
[----:B------:R-:W-:Y:S01]  /*bb80*/  F2FP.BF16.F32.PACK_AB R18, R169, R18 ;  /* 0x00000012a912723e */ /* 0x000fe200000010ff */
[----:B------:R-:W-:Y:S01]  /*bb90*/  FFMA.FTZ R195, R195, R19, R204 ;  /* 0x00000013c3c37223 */ /* 0x000fe200000100cc */
[----:B------:R-:W-:Y:S01]  /*bba0*/  F2FP.BF16.F32.PACK_AB R19, R138, R137 ;  /* 0x000000898a13723e */ /* 0x000fe200000010ff */
[----:B------:R-:W-:Y:S01]  /*bbb0*/  IMAD.WIDE.U32 R26, R34, 0x10, R250 ;  /* 0x00000010221a7825 */ /* 0x000fe200078e00fa */
[----:B------:R-:W-:Y:S01]  /*bbc0*/  F2FP.BF16.F32.PACK_AB R17, R167, R17 ;  /* 0x00000011a711723e */ /* 0x000fe200000010ff */
[----:B------:R-:W2:Y:S01]  /*bbd0*/  LDL R169, [R1+0x8] ;  /* 0x0000080001a97983 */ /* 0x000ea20000100800 */
[----:B------:R-:W-:-:S05]  /*bbe0*/  F2FP.BF16.F32.PACK_AB R16, R157, R16 ;  /* 0x000000109d10723e */ /* 0x000fca00000010ff */
[----:B------:R1:W-:Y:S02]  /*bbf0*/  STG.E.128 desc[UR4][R26.64], R16 ;  /* 0x000000101a007986 */ /* 0x0003e4000c101d04 */
[----:B-1----:R-:W-:Y:S02]  /*bc00*/  SHF.L.U32 R16, R80, 0x10, RZ ;  /* 0x0000001050107819 */ /* 0x002fe400000006ff */
[----:B------:R-:W-:-:S03]  /*bc10*/  SHF.L.U32 R17, R81, 0x10, RZ ;  /* 0x0000001051117819 */ /* 0x000fc600000006ff */
[----:B----4-:R-:W-:Y:S02]  /*bc20*/  FFMA.FTZ R16, R25, R16, R171 ;  /* 0x0000001019107223 */ /* 0x010fe400000100ab */
[----:B------:R-:W4:Y:S01]  /*bc30*/  LDL R171, [R1+0x48] ;  /* 0x0000480001ab7983 */ /* 0x000f220000100800 */
[----:B---3--:R-:W-:-:S03]  /*bc40*/  FFMA.FTZ R17, R144, R17, R170 ;  /* 0x0000001190117223 */ /* 0x008fc600000100aa */
[----:B------:R-:W3:Y:S01]  /*bc50*/  LDL R170, [R1+0xc] ;  /* 0x00000c0001aa7983 */ /* 0x000ee20000100800 */
[----:B------:R-:W-:Y:S01]  /*bc60*/  SHF.L.U32 R19, R83, 0x10, RZ ;  /* 0x0000001053137819 */ /* 0x000fe200000006ff */
[----:B------:R-:W-:Y:S01]  /*bc70*/  FMUL.FTZ R146, R218, R146 ;  /* 0x00000092da927220 */ /* 0x000fe20000410000 */
[----:B------:R-:W-:-:S03]  /*bc80*/  IMAD.U32 R18, R82, 0x10000, RZ ;  /* 0x0001000052127824 */ /* 0x000fc600078e00ff */
[----:B------:R-:W-:Y:S01]  /*bc90*/  FFMA.FTZ R19, R146, R19, R142 ;  /* 0x0000001392137223 */ /* 0x000fe2000001008e */
[----:B------:R-:W-:Y:S02]  /*bca0*/  PRMT R152, R114, 0x7632, R152 ;  /* 0x0000763272987816 */ /* 0x000fe40000000098 */
[----:B------:R-:W-:Y:S01]  /*bcb0*/  PRMT R26, R118, 0x7632, R26 ;  /* 0x00007632761a7816 */ /* 0x000fe2000000001a */
[----:B------:R-:W-:Y:S01]  /*bcc0*/  FMUL.FTZ R213, R218, R213 ;  /* 0x000000d5dad57220 */ /* 0x000fe20000410000 */
[----:B------:R-:W-:-:S03]  /*bcd0*/  SHF.L.U32 R152, R152, 0x10, RZ ;  /* 0x0000001098987819 */ /* 0x000fc600000006ff */
[----:B------:R-:W-:Y:S01]  /*bce0*/  IMAD.U32 R26, R26, 0x10000, RZ ;  /* 0x000100001a1a7824 */ /* 0x000fe200078e00ff */
[----:B------:R-:W-:Y:S01]  /*bcf0*/  PRMT R168, R112, 0x7632, R168 ;  /* 0x0000763270a87816 */ /* 0x000fe200000000a8 */
[----:B--2---:R-:W-:Y:S02]  /*bd00*/  FFMA.FTZ R18, R145, R18, R143 ;  /* 0x0000001291127223 */ /* 0x004fe4000001008f */
[----:B------:R-:W1:Y:S01]  /*bd10*/  LDC.64 R142, c[0x0][0x2b8] ;  /* 0x0000ae00ff8e7b82 */ /* 0x000e620000000a00 */
[C---:B------:R-:W-:Y:S01]  /*bd20*/  FFMA.FTZ R152, R213.reuse, R152, R10 ;  /* 0x00000098d5987223 */ /* 0x040fe2000001000a */
[----:B------:R-:W-:Y:S01]  /*bd30*/  PRMT R34, R116, 0x7632, R34 ;  /* 0x0000763274227816 */ /* 0x000fe20000000022 */
[----:B------:R-:W-:Y:S01]  /*bd40*/  FFMA.FTZ R213, R213, R26, R11 ;  /* 0x0000001ad5d57223 */ /* 0x000fe2000001000b */
[----:B------:R-:W-:Y:S02]  /*bd50*/  F2FP.BF16.F32.PACK_AB R16, R135, R16 ;  /* 0x000000108710723e */ /* 0x000fe400000010ff */
[----:B------:R-:W-:-:S02]  /*bd60*/  F2FP.BF16.F32.PACK_AB R17, R134, R17 ;  /* 0x000000118611723e */ /* 0x000fc400000010ff */
[----:B------:R-:W-:Y:S02]  /*bd70*/  F2FP.BF16.F32.PACK_AB R18, R133, R18 ;  /* 0x000000128512723e */ /* 0x000fe400000010ff */
[----:B------:R-:W-:Y:S01]  /*bd80*/  F2FP.BF16.F32.PACK_AB R19, R132, R19 ;  /* 0x000000138413723e */ /* 0x000fe200000010ff */
[----:B------:R-:W-:Y:S01]  /*bd90*/  FMUL.FTZ R209, R218, R209 ;  /* 0x000000d1dad17220 */ /* 0x000fe20000410000 */
[----:B------:R-:W-:Y:S01]  /*bda0*/  IMAD.U32 R168, R168, 0x10000, RZ ;  /* 0x00010000a8a87824 */ /* 0x000fe200078e00ff */
[----:B------:R-:W-:-:S03]  /*bdb0*/  SHF.L.U32 R34, R34, 0x10, RZ ;  /* 0x0000001022227819 */ /* 0x000fc600000006ff */
[----:B------:R-:W-:Y:S01]  /*bdc0*/  FFMA.FTZ R168, R209, R168, R177 ;  /* 0x000000a8d1a87223 */ /* 0x000fe200000100b1 */
[----:B-1----:R-:W-:-:S04]  /*bdd0*/  IMAD.WIDE.U32 R26, R139, 0x10, R142 ;  /* 0x000000108b1a7825 */ /* 0x002fc800078e008e */
[----:B------:R-:W-:Y:S01]  /*bde0*/  FFMA.FTZ R209, R209, R34, R7 ;  /* 0x00000022d1d17223 */ /* 0x000fe20000010007 */
[----:B------:R-:W-:Y:S01]  /*bdf0*/  SHF.L.U32 R34, R85, 0x10, RZ ;  /* 0x0000001055227819 */ /* 0x000fe200000006ff */
[----:B------:R1:W-:Y:S04]  /*be00*/  STG.E.128 desc[UR4][R26.64], R16 ;  /* 0x000000101a007986 */ /* 0x0003e8000c101d04 */
[----:B------:R-:W-:Y:S01]  /*be10*/  FFMA.FTZ R144, R144, R34, R172 ;  /* 0x0000002290907223 */ /* 0x000fe200000100ac */
[----:B------:R-:W-:Y:S01]  /*be20*/  IMAD.U32 R34, R94, 0x10000, RZ ;  /* 0x000100005e227824 */ /* 0x000fe200078e00ff */
[----:B-1----:R-:W-:Y:S01]  /*be30*/  SHF.L.U32 R27, R87, 0x10, RZ ;  /* 0x00000010571b7819 */ /* 0x002fe200000006ff */
[----:B------:R-:W-:-:S04]  /*be40*/  IMAD.U32 R26, R86, 0x10000, RZ ;  /* 0x00010000561a7824 */ /* 0x000fc800078e00ff */
[----:B------:R-:W-:Y:S01]  /*be50*/  FFMA.FTZ R27, R146, R27, R180 ;  /* 0x0000001b921b7223 */ /* 0x000fe200000100b4 */
[----:B------:R-:W-:Y:S01]  /*be60*/  FFMA.FTZ R26, R145, R26, R179 ;  /* 0x0000001a911a7223 */ /* 0x000fe200000100b3 */
[----:B------:R-:W-:Y:S01]  /*be70*/  SHF.L.U32 R145, R84, 0x10, RZ ;  /* 0x0000001054917819 */ /* 0x000fe200000006ff */
[----:B------:R-:W-:Y:S02]  /*be80*/  IMAD.U32 R146, R91, 0x10000, RZ ;  /* 0x000100005b927824 */ /* 0x000fe400078e00ff */
[----:B------:R-:W-:Y:S02]  /*be90*/  F2FP.BF16.F32.PACK_AB R27, R155, R27 ;  /* 0x0000001b9b1b723e */ /* 0x000fe400000010ff */
[----:B------:R-:W-:Y:S01]  /*bea0*/  SHF.L.U32 R155, R90, 0x10, RZ ;  /* 0x000000105a9b7819 */ /* 0x000fe200000006ff */
[----:B------:R-:W-:-:S04]  /*beb0*/  FFMA.FTZ R34, R24, R34, R244 ;  /* 0x0000002218227223 */ /* 0x000fc800000100f4 */
[----:B------:R-:W-:Y:S01]  /*bec0*/  FFMA.FTZ R155, R24, R155, R245 ;  /* 0x0000009b189b7223 */ /* 0x000fe200000100f5 */
[----:B------:R-:W-:Y:S02]  /*bed0*/  F2FP.BF16.F32.PACK_AB R26, R15, R26 ;  /* 0x0000001a0f1a723e */ /* 0x000fe400000010ff */
[----:B------:R-:W-:-:S05]  /*bee0*/  SHF.L.U32 R15, R95, 0x10, RZ ;  /* 0x000000105f0f7819 */ /* 0x000fca00000006ff */
[----:B------:R-:W-:Y:S01]  /*bef0*/  FFMA.FTZ R15, R141, R15, R240 ;  /* 0x0000000f8d0f7223 */ /* 0x000fe200000100f0 */
[----:B------:R-:W-:Y:S02]  /*bf00*/  PRMT R167, R113, 0x7632, R167 ;  /* 0x0000763271a77816 */ /* 0x000fe400000000a7 */
[----:B------:R-:W-:Y:S02]  /*bf10*/  PRMT R22, R99, 0x7632, R22 ;  /* 0x0000763263167816 */ /* 0x000fe40000000016 */
[----:B------:R-:W-:Y:S01]  /*bf20*/  PRMT R132, R117, 0x7632, R132 ;  /* 0x0000763275847816 */ /* 0x000fe20000000084 */
[C---:B------:R-:W-:Y:S01]  /*bf30*/  FMUL.FTZ R211, R218.reuse, R211 ;  /* 0x000000d3dad37220 */ /* 0x040fe20000410000 */
[----:B------:R-:W-:Y:S01]  /*bf40*/  SHF.L.U32 R167, R167, 0x10, RZ ;  /* 0x00000010a7a77819 */ /* 0x000fe200000006ff */
[----:B------:R-:W-:Y:S01]  /*bf50*/  FMUL.FTZ R186, R218, R186 ;  /* 0x000000badaba7220 */ /* 0x000fe20000410000 */
[----:B------:R-:W-:Y:S02]  /*bf60*/  SHF.L.U32 R22, R22, 0x10, RZ ;  /* 0x0000001016167819 */ /* 0x000fe400000006ff */
[----:B------:R-:W-:Y:S01]  /*bf70*/  SHF.L.U32 R132, R132, 0x10, RZ ;  /* 0x0000001084847819 */ /* 0x000fe200000006ff */
[C---:B------:R-:W-:Y:S01]  /*bf80*/  FFMA.FTZ R167, R211.reuse, R167, R8 ;  /* 0x000000a7d3a77223 */ /* 0x040fe20000010008 */
[----:B------:R-:W-:Y:S01]  /*bf90*/  F2FP.BF16.F32.PACK_AB R34, R162, R34 ;  /* 0x00000022a222723e */ /* 0x000fe200000010ff */
[----:B------:R-:W-:Y:S01]  /*bfa0*/  IMAD.U32 R162, R106, 0x10000, RZ ;  /* 0x000100006aa27824 */ /* 0x000fe200078e00ff */
[----:B------:R-:W-:Y:S01]  /*bfb0*/  SHF.L.U32 R172, R104, 0x10, RZ ;  /* 0x0000001068ac7819 */ /* 0x000fe200000006ff */
[----:B------:R-:W-:Y:S01]  /*bfc0*/  FMUL.FTZ R38, R218, R212 ;  /* 0x000000d4da267220 */ /* 0x000fe20000410000 */
[----:B------:R-:W-:Y:S01]  /*bfd0*/  FFMA.FTZ R22, R186, R22, R222 ;  /* 0x00000016ba167223 */ /* 0x000fe200000100de */
[----:B------:R-:W-:Y:S01]  /*bfe0*/  FFMA.FTZ R211, R211, R132, R9 ;  /* 0x00000084d3d37223 */ /* 0x000fe20000010009 */
[----:B------:R-:W-:-:S04]  /*bff0*/  IMAD.WIDE.U32 R18, R156, 0x10, R142 ;  /* 0x000000109c127825 */ /* 0x000fc800078e008e */
[----:B------:R-:W-:Y:S01]  /*c000*/  FFMA.FTZ R162, R32, R162, R203 ;  /* 0x000000a220a27223 */ /* 0x000fe200000100cb */
[----:B------:R-:W-:Y:S01]  /*c010*/  FFMA.FTZ R172, R36, R172, R220 ;  /* 0x000000ac24ac7223 */ /* 0x000fe200000100dc */
[----:B------:R-:W-:-:S04]  /*c020*/  IMAD.WIDE.U32 R16, R176, 0x10, R142 ;  /* 0x00000010b0107825 */ /* 0x000fc800078e008e */
[----:B------:R-:W-:-:S04]  /*c030*/  IMAD.WIDE.U32 R132, R174, 0x10, R142 ;  /* 0x00000010ae847825 */ /* 0x000fc800078e008e */
[----:B------:R-:W-:Y:S01]  /*c040*/  IMAD.WIDE.U32 R134, R200, 0x10, R142 ;  /* 0x00000010c8867825 */ /* 0x000fe200078e008e */
[----:B------:R-:W-:-:S03]  /*c050*/  PRMT R136, R103, 0x7632, R136 ;  /* 0x0000763267887816 */ /* 0x000fc60000000088 */
[----:B------:R-:W-:-:S04]  /*c060*/  IMAD.WIDE.U32 R142, R139, 0x10, R250 ;  /* 0x000000108b8e7825 */ /* 0x000fc800078e00fa */
[----:B------:R-:W-:Y:S01]  /*c070*/  IMAD.WIDE.U32 R156, R156, 0x10, R250 ;  /* 0x000000109c9c7825 */ /* 0x000fe200078e00fa */
[----:B------:R-:W-:Y:S02]  /*c080*/  SHF.L.U32 R136, R136, 0x10, RZ ;  /* 0x0000001088887819 */ /* 0x000fe400000006ff */
[----:B------:R-:W-:Y:S02]  /*c090*/  PRMT R166, R104, 0x7632, R166 ;  /* 0x0000763268a67816 */ /* 0x000fe400000000a6 */
[----:B------:R-:W-:Y:S01]  /*c0a0*/  PRMT R137, R108, 0x7632, R137 ;  /* 0x000076326c897816 */ /* 0x000fe20000000089 */
[----:B------:R-:W-:Y:S01]  /*c0b0*/  FFMA.FTZ R186, R186, R136, R221 ;  /* 0x00000088baba7223 */ /* 0x000fe200000100dd */
[----:B------:R-:W-:Y:S02]  /*c0c0*/  PRMT R148, R115, 0x7632, R148 ;  /* 0x0000763273947816 */ /* 0x000fe40000000094 */
[----:B------:R-:W-:Y:S01]  /*c0d0*/  PRMT R136, R119, 0x7632, R136 ;  /* 0x0000763277887816 */ /* 0x000fe20000000088 */
[----:B------:R-:W-:Y:S01]  /*c0e0*/  FMUL.FTZ R193, R218, R193 ;  /* 0x000000c1dac17220 */ /* 0x000fe20000410000 */
[----:B------:R-:W-:Y:S01]  /*c0f0*/  IMAD.U32 R166, R166, 0x10000, RZ ;  /* 0x00010000a6a67824 */ /* 0x000fe200078e00ff */
[----:B------:R-:W-:Y:S01]  /*c100*/  SHF.L.U32 R137, R137, 0x10, RZ ;  /* 0x0000001089897819 */ /* 0x000fe200000006ff */
[----:B------:R-:W-:Y:S01]  /*c110*/  FMUL.FTZ R20, R218, R20 ;  /* 0x00000014da147220 */ /* 0x000fe20000410000 */
[----:B------:R-:W-:Y:S01]  /*c120*/  SHF.L.U32 R148, R148, 0x10, RZ ;  /* 0x0000001094947819 */ /* 0x000fe200000006ff */
[C---:B------:R-:W-:Y:S01]  /*c130*/  FMUL.FTZ R21, R218.reuse, R21 ;  /* 0x00000015da157220 */ /* 0x040fe20000410000 */
[C---:B------:R-:W-:Y:S01]  /*c140*/  FMUL.FTZ R23, R218.reuse, R210 ;  /* 0x000000d2da177220 */ /* 0x040fe20000410000 */
[----:B------:R-:W-:Y:S01]  /*c150*/  FMUL.FTZ R214, R218, R214 ;  /* 0x000000d6dad67220 */ /* 0x000fe20000410000 */
[----:B------:R-:W-:-:S02]  /*c160*/  IMAD.U32 R136, R136, 0x10000, RZ ;  /* 0x0001000088887824 */ /* 0x000fc400078e00ff */
[C---:B------:R-:W-:Y:S01]  /*c170*/  FFMA.FTZ R166, R193.reuse, R166, R217 ;  /* 0x000000a6c1a67223 */ /* 0x040fe200000100d9 */
[----:B------:R-:W-:Y:S01]  /*c180*/  FFMA.FTZ R193, R193, R137, R216 ;  /* 0x00000089c1c17223 */ /* 0x000fe200000100d8 */
[C---:B------:R-:W-:Y:S01]  /*c190*/  FFMA.FTZ R148, R214.reuse, R148, R12 ;  /* 0x00000094d6947223 */ /* 0x040fe2000001000c */
[----:B------:R-:W-:Y:S01]  /*c1a0*/  FFMA.FTZ R214, R214, R136, R13 ;  /* 0x00000088d6d67223 */ /* 0x000fe2000001000d */
[----:B------:R-:W-:-:S04]  /*c1b0*/  IMAD.WIDE.U32 R136, R176, 0x10, R250 ;  /* 0x00000010b0887825 */ /* 0x000fc800078e00fa */
[----:B------:R-:W-:-:S04]  /*c1c0*/  IMAD.WIDE.U32 R174, R174, 0x10, R250 ;  /* 0x00000010aeae7825 */ /* 0x000fc800078e00fa */
[----:B------:R-:W-:-:S04]  /*c1d0*/  IMAD.WIDE.U32 R138, R200, 0x10, R250 ;  /* 0x00000010c88a7825 */ /* 0x000fc800078e00fa */
[----:B----4-:R-:W-:Y:S01]  /*c1e0*/  FFMA.FTZ R145, R25, R145, R171 ;  /* 0x0000009119917223 */ /* 0x010fe200000100ab */
[----:B------:R-:W-:Y:S01]  /*c1f0*/  F2FP.BF16.F32.PACK_AB R25, R28, R144 ;  /* 0x000000901c19723e */ /* 0x000fe200000010ff */
[----:B------:R-:W-:Y:S01]  /*c200*/  FFMA.FTZ R144, R141, R146, R241 ;  /* 0x000000928d907223 */ /* 0x000fe200000100f1 */
[----:B------:R-:W-:Y:S02]  /*c210*/  SHF.L.U32 R146, R89, 0x10, RZ ;  /* 0x0000001059927819 */ /* 0x000fe400000006ff */
[----:B------:R-:W-:Y:S02]  /*c220*/  F2FP.BF16.F32.PACK_AB R24, R147, R145 ;  /* 0x000000919318723e */ /* 0x000fe400000010ff */
[----:B------:R-:W-:Y:S01]  /*c230*/  SHF.L.U32 R28, R88, 0x10, RZ ;  /* 0x00000010581c7819 */ /* 0x000fe200000006ff */
[----:B------:R-:W-:Y:S01]  /*c240*/  FFMA.FTZ R146, R140, R146, R252 ;  /* 0x000000928c927223 */ /* 0x000fe200000100fc */
[----:B------:R-:W-:-:S03]  /*c250*/  SHF.L.U32 R145, R92, 0x10, RZ ;  /* 0x000000105c917819 */ /* 0x000fc600000006ff */
[C---:B---3--:R-:W-:Y:S02]  /*c260*/  FFMA.FTZ R28, R29.reuse, R28, R170 ;  /* 0x0000001c1d1c7223 */ /* 0x048fe400000100aa */
[----:B------:R-:W-:Y:S01]  /*c270*/  FFMA.FTZ R145, R29, R145, R169 ;  /* 0x000000911d917223 */ /* 0x000fe200000100a9 */
[----:B------:R-:W-:Y:S01]  /*c280*/  F2FP.BF16.F32.PACK_AB R29, R159, R146 ;  /* 0x000000929f1d723e */ /* 0x000fe200000010ff */
[----:B------:R-:W-:Y:S01]  /*c290*/  IMAD.U32 R147, R103, 0x10000, RZ ;  /* 0x0001000067937824 */ /* 0x000fe200078e00ff */
[----:B------:R-:W-:Y:S01]  /*c2a0*/  SHF.L.U32 R159, R99, 0x10, RZ ;  /* 0x00000010639f7819 */ /* 0x000fe200000006ff */
[----:B------:R-:W-:Y:S01]  /*c2b0*/  IMAD.U32 R141, R93, 0x10000, RZ ;  /* 0x000100005d8d7824 */ /* 0x000fe200078e00ff */
[----:B------:R-:W-:Y:S01]  /*c2c0*/  F2FP.BF16.F32.PACK_AB R28, R163, R28 ;  /* 0x0000001ca31c723e */ /* 0x000fe200000010ff */
[----:B------:R-:W-:Y:S01]  /*c2d0*/  FFMA.FTZ R147, R31, R147, R223 ;  /* 0x000000931f937223 */ /* 0x000fe200000100df */
[----:B------:R-:W-:Y:S01]  /*c2e0*/  SHF.L.U32 R163, R101, 0x10, RZ ;  /* 0x0000001065a37819 */ /* 0x000fe200000006ff */
[----:B------:R-:W-:Y:S01]  /*c2f0*/  FFMA.FTZ R159, R31, R159, R224 ;  /* 0x0000009f1f9f7223 */ /* 0x000fe200000100e0 */
[----:B------:R-:W-:Y:S01]  /*c300*/  FFMA.FTZ R141, R140, R141, R248 ;  /* 0x0000008d8c8d7223 */ /* 0x000fe200000100f8 */
[----:B------:R-:W-:Y:S01]  /*c310*/  F2FP.BF16.F32.PACK_AB R31, R151, R144 ;  /* 0x00000090971f723e */ /* 0x000fe200000010ff */
[----:B------:R-:W-:Y:S01]  /*c320*/  IMAD.U32 R144, R97, 0x10000, RZ ;  /* 0x0001000061907824 */ /* 0x000fe200078e00ff */
[----:B------:R-:W-:Y:S01]  /*c330*/  SHF.L.U32 R170, R98, 0x10, RZ ;  /* 0x0000001062aa7819 */ /* 0x000fe200000006ff */
[----:B------:R-:W-:Y:S01]  /*c340*/  IMAD.U32 R169, R100, 0x10000, RZ ;  /* 0x0001000064a97824 */ /* 0x000fe200078e00ff */
[----:B------:R-:W-:-:S02]  /*c350*/  SHF.L.U32 R146, R102, 0x10, RZ ;  /* 0x0000001066927819 */ /* 0x000fc400000006ff */
[----:B------:R-:W-:Y:S01]  /*c360*/  SHF.L.U32 R140, R96, 0x10, RZ ;  /* 0x00000010608c7819 */ /* 0x000fe200000006ff */
[C---:B------:R-:W-:Y:S01]  /*c370*/  FFMA.FTZ R144, R39.reuse, R144, R233 ;  /* 0x0000009027907223 */ /* 0x040fe200000100e9 */
[----:B------:R-:W-:Y:S01]  /*c380*/  FFMA.FTZ R163, R39, R163, R232 ;  /* 0x000000a327a37223 */ /* 0x000fe200000100e8 */
[C---:B------:R-:W-:Y:S01]  /*c390*/  FFMA.FTZ R170, R30.reuse, R170, R229 ;  /* 0x000000aa1eaa7223 */ /* 0x040fe200000100e5 */
[----:B------:R-:W-:Y:S01]  /*c3a0*/  FFMA.FTZ R146, R30, R146, R228 ;  /* 0x000000921e927223 */ /* 0x000fe200000100e4 */
[C---:B------:R-:W-:Y:S01]  /*c3b0*/  FFMA.FTZ R39, R35.reuse, R140, R237 ;  /* 0x0000008c23277223 */ /* 0x040fe200000100ed */
[----:B------:R-:W-:Y:S01]  /*c3c0*/  FFMA.FTZ R169, R35, R169, R236 ;  /* 0x000000a923a97223 */ /* 0x000fe200000100ec */
[----:B------:R-:W-:Y:S01]  /*c3d0*/  F2FP.BF16.F32.PACK_AB R30, R153, R155 ;  /* 0x0000009b991e723e */ /* 0x000fe200000010ff */
[----:B------:R-:W-:Y:S01]  /*c3e0*/  IMAD.U32 R153, R109, 0x10000, RZ ;  /* 0x000100006d997824 */ /* 0x000fe200078e00ff */
[----:B------:R-:W-:Y:S02]  /*c3f0*/  F2FP.BF16.F32.PACK_AB R35, R173, R15 ;  /* 0x0000000fad23723e */ /* 0x000fe400000010ff */
[----:B------:R-:W-:-:S02]  /*c400*/  SHF.L.U32 R171, R105, 0x10, RZ ;  /* 0x0000001069ab7819 */ /* 0x000fc400000006ff */
[----:B------:R-:W-:Y:S02]  /*c410*/  SHF.L.U32 R151, R107, 0x10, RZ ;  /* 0x000000106b977819 */ /* 0x000fe400000006ff */
[----:B------:R-:W-:Y:S01]  /*c420*/  SHF.L.U32 R15, R111, 0x10, RZ ;  /* 0x000000106f0f7819 */ /* 0x000fe200000006ff */
[C---:B------:R-:W-:Y:S01]  /*c430*/  FFMA.FTZ R171, R37.reuse, R171, R215 ;  /* 0x000000ab25ab7223 */ /* 0x040fe200000100d7 */
[----:B------:R-:W-:Y:S01]  /*c440*/  FFMA.FTZ R153, R37, R153, R206 ;  /* 0x0000009925997223 */ /* 0x000fe200000100ce */
[----:B------:R-:W-:Y:S01]  /*c450*/  SHF.L.U32 R140, R110, 0x10, RZ ;  /* 0x000000106e8c7819 */ /* 0x000fe200000006ff */
[C---:B------:R-:W-:Y:S01]  /*c460*/  FFMA.FTZ R151, R33.reuse, R151, R191 ;  /* 0x0000009721977223 */ /* 0x040fe200000100bf */
[----:B------:R-:W-:Y:S01]  /*c470*/  FFMA.FTZ R15, R33, R15, R190 ;  /* 0x0000000f210f7223 */ /* 0x000fe200000100be */
[----:B------:R-:W-:Y:S02]  /*c480*/  SHF.L.U32 R155, R108, 0x10, RZ ;  /* 0x000000106c9b7819 */ /* 0x000fe400000006ff */
[----:B------:R-:W-:-:S02]  /*c490*/  F2FP.BF16.F32.PACK_AB R37, R164, R144 ;  /* 0x00000090a425723e */ /* 0x000fc400000010ff */
[----:B------:R-:W-:Y:S01]  /*c4a0*/  F2FP.BF16.F32.PACK_AB R33, R160, R141 ;  /* 0x0000008da021723e */ /* 0x000fe200000010ff */
[----:B------:R-:W-:Y:S01]  /*c4b0*/  IMAD.U32 R141, R115, 0x10000, RZ ;  /* 0x00010000738d7824 */ /* 0x000fe200078e00ff */
[----:B------:R-:W-:Y:S01]  /*c4c0*/  SHF.L.U32 R144, R119, 0x10, RZ ;  /* 0x0000001077907819 */ /* 0x000fe200000006ff */
[----:B------:R-:W-:Y:S01]  /*c4d0*/  FFMA.FTZ R140, R32, R140, R202 ;  /* 0x0000008c208c7223 */ /* 0x000fe200000100ca */
[----:B------:R-:W-:Y:S01]  /*c4e0*/  FFMA.FTZ R155, R36, R155, R219 ;  /* 0x0000009b249b7223 */ /* 0x000fe200000100db */
[----:B------:R-:W-:Y:S01]  /*c4f0*/  F2FP.BF16.F32.PACK_AB R32, R158, R145 ;  /* 0x000000919e20723e */ /* 0x000fe200000010ff */
[C---:B------:R-:W-:Y:S01]  /*c500*/  FFMA.FTZ R141, R38.reuse, R141, R3 ;  /* 0x0000008d268d7223 */ /* 0x040fe20000010003 */
[----:B------:R-:W-:Y:S01]  /*c510*/  F2FP.BF16.F32.PACK_AB R36, R165, R39 ;  /* 0x00000027a524723e */ /* 0x000fe200000010ff */
[----:B------:R-:W-:Y:S01]  /*c520*/  FFMA.FTZ R144, R38, R144, R6 ;  /* 0x0000009026907223 */ /* 0x000fe20000010006 */
[----:B------:R-:W-:Y:S02]  /*c530*/  F2FP.BF16.F32.PACK_AB R38, R161, R170 ;  /* 0x000000aaa126723e */ /* 0x000fe400000010ff */
[----:B------:R-:W-:Y:S01]  /*c540*/  F2FP.BF16.F32.PACK_AB R39, R22, R159 ;  /* 0x0000009f1627723e */ /* 0x000fe200000010ff */
[----:B------:R-:W-:Y:S04]  /*c550*/  STG.E.128 desc[UR4][R142.64], R24 ;  /* 0x000000188e007986 */ /* 0x000fe8000c101d04 */
[----:B------:R-:W-:Y:S04]  /*c560*/  STG.E.128 desc[UR4][R18.64], R28 ;  /* 0x0000001c12007986 */ /* 0x000fe8000c101d04 */
[----:B------:R-:W-:Y:S04]  /*c570*/  STG.E.128 desc[UR4][R156.64], R32 ;  /* 0x000000209c007986 */ /* 0x000fe8000c101d04 */
[----:B------:R1:W-:Y:S01]  /*c580*/  STG.E.128 desc[UR4][R16.64], R36 ;  /* 0x0000002410007986 */ /* 0x0003e2000c101d04 */
[----:B------:R-:W-:Y:S01]  /*c590*/  SHF.L.U32 R158, R114, 0x10, RZ ;  /* 0x00000010729e7819 */ /* 0x000fe200000006ff */
[----:B------:R-:W-:Y:S01]  /*c5a0*/  IMAD.U32 R164, R112, 0x10000, RZ ;  /* 0x0001000070a47824 */ /* 0x000fe200078e00ff */
[----:B------:R-:W-:Y:S01]  /*c5b0*/  SHF.L.U32 R161, R113, 0x10, RZ ;  /* 0x0000001071a17819 */ /* 0x000fe200000006ff */
[----:B------:R-:W-:Y:S01]  /*c5c0*/  IMAD.U32 R145, R118, 0x10000, RZ ;  /* 0x0001000076917824 */ /* 0x000fe200078e00ff */
[----:B------:R-:W-:-:S02]  /*c5d0*/  SHF.L.U32 R159, R117, 0x10, RZ ;  /* 0x00000010759f7819 */ /* 0x000fc400000006ff */
[----:B------:R-:W-:Y:S01]  /*c5e0*/  SHF.L.U32 R160, R116, 0x10, RZ ;  /* 0x0000001074a07819 */ /* 0x000fe200000006ff */
[----:B-1----:R-:W1:Y:S01]  /*c5f0*/  LDC.64 R36, c[0x0][0x210] ;  /* 0x00008400ff247b82 */ /* 0x002e620000000a00 */
[----:B------:R-:W-:Y:S01]  /*c600*/  FFMA.FTZ R158, R23, R158, R2 ;  /* 0x0000009e179e7223 */ /* 0x000fe20000010002 */
[----:B------:R-:W-:Y:S01]  /*c610*/  FFMA.FTZ R161, R21, R161, R0 ;  /* 0x000000a115a17223 */ /* 0x000fe20000010000 */
[C---:B------:R-:W-:Y:S01]  /*c620*/  FFMA.FTZ R164, R20.reuse, R164, R187 ;  /* 0x000000a414a47223 */ /* 0x040fe200000100bb */
[----:B------:R-:W-:Y:S01]  /*c630*/  FFMA.FTZ R145, R23, R145, R5 ;  /* 0x0000009117917223 */ /* 0x000fe20000010005 */
[----:B------:R-:W-:Y:S01]  /*c640*/  FFMA.FTZ R159, R21, R159, R4 ;  /* 0x0000009f159f7223 */ /* 0x000fe20000010004 */
[----:B------:R-:W-:Y:S01]  /*c650*/  FFMA.FTZ R160, R20, R160, R178 ;  /* 0x000000a014a07223 */ /* 0x000fe200000100b2 */
[----:B------:R-:W-:Y:S02]  /*c660*/  F2FP.BF16.F32.PACK_AB R19, R186, R147 ;  /* 0x00000093ba13723e */ /* 0x000fe400000010ff */
[----:B------:R-:W-:-:S02]  /*c670*/  F2FP.BF16.F32.PACK_AB R18, R185, R146 ;  /* 0x00000092b912723e */ /* 0x000fc400000010ff */
[----:B------:R-:W-:Y:S02]  /*c680*/  F2FP.BF16.F32.PACK_AB R17, R183, R163 ;  /* 0x000000a3b711723e */ /* 0x000fe400000010ff */
[----:B------:R-:W-:Y:S02]  /*c690*/  F2FP.BF16.F32.PACK_AB R16, R181, R169 ;  /* 0x000000a9b510723e */ /* 0x000fe400000010ff */
[----:B------:R-:W-:Y:S02]  /*c6a0*/  F2FP.BF16.F32.PACK_AB R20, R166, R172 ;  /* 0x000000aca614723e */ /* 0x000fe400000010ff */
[----:B------:R-:W-:Y:S02]  /*c6b0*/  F2FP.BF16.F32.PACK_AB R21, R149, R171 ;  /* 0x000000ab9515723e */ /* 0x000fe400000010ff */
        /* <DEDUP_REMOVED lines=9> */
[----:B------:R-:W-:Y:S01]  /*c750*/  F2FP.BF16.F32.PACK_AB R31, R148, R141 ;  /* 0x0000008d941f723e */ /* 0x000fe200000010ff */
[----:B------:R0:W-:Y:S01]  /*c760*/  STG.E.128 desc[UR4][R136.64], R16 ;  /* 0x0000001088007986 */ /* 0x0001e2000c101d04 */
[----:B------:R-:W-:Y:S02]  /*c770*/  F2FP.BF16.F32.PACK_AB R35, R214, R144 ;  /* 0x00000090d623723e */ /* 0x000fe400000010ff */
[----:B------:R-:W-:Y:S02]  /*c780*/  F2FP.BF16.F32.PACK_AB R34, R213, R145 ;  /* 0x00000091d522723e */ /* 0x000fe400000010ff */
[----:B------:R-:W-:Y:S02]  /*c790*/  F2FP.BF16.F32.PACK_AB R33, R211, R159 ;  /* 0x0000009fd321723e */ /* 0x000fe400000010ff */
[----:B------:R-:W-:Y:S01]  /*c7a0*/  F2FP.BF16.F32.PACK_AB R32, R209, R160 ;  /* 0x000000a0d120723e */ /* 0x000fe200000010ff */
[----:B------:R0:W-:Y:S01]  /*c7b0*/  STG.E.128 desc[UR4][R132.64], R20 ;  /* 0x0000001484007986 */ /* 0x0001e2000c101d04 */
[----:B-1----:R-:W-:-:S03]  /*c7c0*/  LEA R14, R36, R14, 0x2 ;  /* 0x0000000e240e7211 */ /* 0x002fc600078e10ff */
[----:B------:R0:W-:Y:S04]  /*c7d0*/  STG.E.128 desc[UR4][R174.64], R24 ;  /* 0x00000018ae007986 */ /* 0x0001e8000c101d04 */
[----:B------:R0:W-:Y:S04]  /*c7e0*/  STG.E.128 desc[UR4][R134.64], R28 ;  /* 0x0000001c86007986 */ /* 0x0001e8000c101d04 */
[----:B------:R0:W-:Y:S01]  /*c7f0*/  STG.E.128 desc[UR4][R138.64], R32 ;  /* 0x000000208a007986 */ /* 0x0001e2000c101d04 */
[----:B------:R-:W-:-:S13]  /*c800*/  ISETP.GE.AND P2, PT, R14, R37, PT ;  /* 0x000000250e00720c */ /* 0x000fda0003f46270 */
[----:B------:R-:W-:Y:S05]  /*c810*/  @!P2 BRA `(.L_x_717) ;  /* 0xffffff5800a0a947 */ /* 0x000fea000383ffff */
[----:B------:R-:W-:Y:S05]  /*c820*/  BSYNC B0 ;  /* 0x0000000000007941 */ /* 0x000fea0003800000 */
.L_x_395:
[----:B------:R-:W-:Y:S05]  /*c830*/  EXIT ;  /* 0x000000000000794d */ /* 0x000fea0003800000 */
.L_x_716:
[----:B------:R-:W-:Y:S01]  /*c840*/  HFMA2.MMA R134, -RZ, RZ, 0, 5.9604644775390625e-08 ;  /* 0x00000001ff867435 */ /* 0x000fe200000001ff */
[----:B------:R-:W-:Y:S01]  /*c850*/  BSSY B1, `(.L_x_718) ;  /* 0x0000007000017945 */ /* 0x000fe20003800000 */
[----:B------:R-:W-:Y:S01]  /*c860*/  IMAD.MOV.U32 R249, RZ, RZ, R135 ;  /* 0x000000fffff97224 */ /* 0x000fe200078e0087 */
[----:B------:R-:W-:Y:S01]  /*c870*/  MOV R133, 0x1f ;  /* 0x0000001f00857802 */ /* 0x000fe20000000f00 */
[----:B------:R-:W-:-:S07]  /*c880*/  IMAD.MOV.U32 R132, RZ, RZ, -0x1 ;  /* 0xffffffffff847424 */ /* 0x000fce00078e00ff */
[----:B-----5:R-:W-:Y:S05]  /*c890*/  WARPSYNC.COLLECTIVE R132, `(.L_x_719) ;  /* 0x0000000084087348 */ /* 0x020fea0003c00000 */
[----:B------:R0:W1:Y:S02]  /*c8a0*/  SHFL.BFLY P2, R132, R249, R134, R133 ;  /* 0x0c000086f9847389 */ /* 0x0000640000040085 */
[----:B01---5:R-:W-:Y:S01]  /*c8b0*/  ENDCOLLECTIVE ;  /* 0x000000000000791b */ /* 0x023fe20003800000 */
.L_x_719:
[----:B------:R-:W-:Y:S05]  /*c8c0*/  BSYNC B1 ;  /* 0x0000000000017941 */ /* 0x000fea0003800000 */
.L_x_718:
[----:B------:R-:W-:Y:S01]  /*c8d0*/  FADD.FTZ R135, R135, R132 ;  /* 0x0000008487877221 */ /* 0x000fe20000010000 */
[----:B------:R-:W-:Y:S01]  /*c8e0*/  HFMA2.MMA R134, -RZ, RZ, 0, 1.1920928955078125e-07 ;  /* 0x00000002ff867435 */ /* 0x000fe200000001ff */
[----:B------:R-:W-:Y:S01]  /*c8f0*/  MOV R132, 0xffffffff ;  /* 0xffffffff00847802 */ /* 0x000fe20000000f00 */
[----:B------:R-:W-:Y:S01]  /*c900*/  IMAD.MOV.U32 R133, RZ, RZ, 0x1f ;  /* 0x0000001fff857424 */ /* 0x000fe200078e00ff */
[----:B------:R-:W0:Y:S01]  /*c910*/  LDC R218, c[0x0][0x290] ;  /* 0x0000a400ffda7b82 */ /* 0x000e220000000800 */
[----:B------:R-:W-:-:S07]  /*c920*/  MOV R249, R135 ;  /* 0x0000008700f97202 */ /* 0x000fce0000000f00 */
[----:B0-----:R-:W-:Y:S05]  /*c930*/  WARPSYNC.COLLECTIVE R132, `(.L_x_720) ;  /* 0x0000000084087348 */ /* 0x001fea0003c00000 */
[----:B------:R1:W2:Y:S02]  /*c940*/  SHFL.BFLY P2, R132, R249, R134, R133 ;  /* 0x0c000086f9847389 */ /* 0x0002a40000040085 */
[----:B012---:R-:W-:Y:S01]  /*c950*/  ENDCOLLECTIVE ;  /* 0x000000000000791b */ /* 0x007fe20003800000 */
.L_x_720:
[----:B------:R-:W-:Y:S02]  /*c960*/  IMAD.MOV.U32 R134, RZ, RZ, 0x4 ;  /* 0x00000004ff867424 */ /* 0x000fe400078e00ff */
[----:B------:R-:W-:Y:S01]  /*c970*/  FADD.FTZ R135, R135, R132 ;  /* 0x0000008487877221 */ /* 0x000fe20000010000 */
[----:B------:R-:W-:-:S04]  /*c980*/  MOV R132, 0xffffffff ;  /* 0xffffffff00847802 */ /* 0x000fc80000000f00 */
[----:B------:R-:W-:-:S07]  /*c990*/  MOV R249, R135 ;  /* 0x0000008700f97202 */ /* 0x000fce0000000f00 */
[----:B------:R-:W-:Y:S05]  /*c9a0*/  WARPSYNC.COLLECTIVE R132, `(.L_x_721) ;  /* 0x0000000084087348 */ /* 0x000fea0003c00000 */
[----:B------:R0:W1:Y:S02]  /*c9b0*/  SHFL.BFLY P2, R132, R249, R134, R133 ;  /* 0x0c000086f9847389 */ /* 0x0000640000040085 */
[----:B01----:R-:W-:Y:S01]  /*c9c0*/  ENDCOLLECTIVE ;  /* 0x000000000000791b */ /* 0x003fe20003800000 */
.L_x_721:
[----:B------:R-:W-:Y:S02]  /*c9d0*/  IMAD.MOV.U32 R134, RZ, RZ, 0x8 ;  /* 0x00000008ff867424 */ /* 0x000fe400078e00ff */
[----:B------:R-:W-:Y:S01]  /*c9e0*/  FADD.FTZ R135, R135, R132 ;  /* 0x0000008487877221 */ /* 0x000fe20000010000 */
[----:B------:R-:W-:-:S04]  /*c9f0*/  MOV R132, 0xffffffff ;  /* 0xffffffff00847802 */ /* 0x000fc80000000f00 */
[----:B------:R-:W-:-:S07]  /*ca00*/  MOV R249, R135 ;  /* 0x0000008700f97202 */ /* 0x000fce0000000f00 */
[----:B------:R-:W-:Y:S05]  /*ca10*/  WARPSYNC.COLLECTIVE R132, `(.L_x_722) ;  /* 0x0000000084087348 */ /* 0x000fea0003c00000 */
[----:B------:R0:W1:Y:S02]  /*ca20*/  SHFL.BFLY P2, R132, R249, R134, R133 ;  /* 0x0c000086f9847389 */ /* 0x0000640000040085 */
[----:B01----:R-:W-:Y:S01]  /*ca30*/  ENDCOLLECTIVE ;  /* 0x000000000000791b */ /* 0x003fe20003800000 */
.L_x_722:
[----:B------:R-:W-:Y:S02]  /*ca40*/  IMAD.MOV.U32 R134, RZ, RZ, 0x10 ;  /* 0x00000010ff867424 */ /* 0x000fe400078e00ff */
[----:B------:R-:W-:Y:S01]  /*ca50*/  FADD.FTZ R135, R135, R132 ;  /* 0x0000008487877221 */ /* 0x000fe20000010000 */
[----:B------:R-:W-:-:S04]  /*ca60*/  MOV R132, 0xffffffff ;  /* 0xffffffff00847802 */ /* 0x000fc80000000f00 */
[----:B------:R-:W-:-:S07]  /*ca70*/  MOV R249, R135 ;  /* 0x0000008700f97202 */ /* 0x000fce0000000f00 */
[----:B------:R-:W-:Y:S05]  /*ca80*/  WARPSYNC.COLLECTIVE R132, `(.L_x_723) ;  /* 0x0000000084087348 */ /* 0x000fea0003c00000 */
[----:B------:R0:W1:Y:S02]  /*ca90*/  SHFL.BFLY P2, R132, R249, R134, R133 ;  /* 0x0c000086f9847389 */ /* 0x0000640000040085 */
[----:B01----:R-:W-:Y:S01]  /*caa0*/  ENDCOLLECTIVE ;  /* 0x000000000000791b */ /* 0x003fe20003800000 */
.L_x_723:
[----:B------:R-:W-:Y:S02]  /*cab0*/  IMAD.MOV.U32 R134, RZ, RZ, 0x1 ;  /* 0x00000001ff867424 */ /* 0x000fe400078e00ff */
[----:B------:R-:W-:-:S04]  /*cac0*/  FADD.FTZ R132, R135, R132 ;  /* 0x0000008487847221 */ /* 0x000fc80000010000 */
[----:B------:R-:W-:-:S04]  /*cad0*/  FMUL.FTZ R250, R132, R218 ;  /* 0x000000da84fa7220 */ /* 0x000fc80000410000 */
        /* <DEDUP_REMOVED lines=159> */
[----:B------:R-:W-:-:S03]  /*d4d0*/  HFMA2.MMA R133, -RZ, RZ, 0, 1.847743988037109375e-06 ;  /* 0x0000001fff857435 */ /* 0x000fc600000001ff */
[----:B------:R-:W-:Y:S01]  /*d4e0*/  FFMA.FTZ R135, R135, R135, R132 ;  /* 0x0000008787877223 */ /* 0x000fe20000010084 */
[----:B------:R-:W-:-:S04]  /*d4f0*/  MOV R132, 0xffffffff ;  /* 0xffffffff00847802 */ /* 0x000fc80000000f00 */
[----:B------:R-:W-:-:S07]  /*d500*/  MOV R249, R135 ;  /* 0x0000008700f97202 */ /* 0x000fce0000000f00 */
[----:B------:R-:W-:Y:S05]  /*d510*/  WARPSYNC.COLLECTIVE R132, `(.L_x_724) ;  /* 0x0000000084087348 */ /* 0x000fea0003c00000 */
[----:B------:R0:W1:Y:S02]  /*d520*/  SHFL.BFLY P2, R132, R249, R134, R133 ;  /* 0x0c000086f9847389 */ /* 0x0000640000040085 */
[----:B01----:R-:W-:Y:S01]  /*d530*/  ENDCOLLECTIVE ;  /* 0x000000000000791b */ /* 0x003fe20003800000 */
.L_x_724:
[----:B------:R-:W-:Y:S01]  /*d540*/  HFMA2.MMA R134, -RZ, RZ, 0, 1.1920928955078125e-07 ;  /* 0x00000002ff867435 */ /* 0x000fe200000001ff */
[----:B------:R-:W-:Y:S01]  /*d550*/  FADD.FTZ R135, R135, R132 ;  /* 0x0000008487877221 */ /* 0x000fe20000010000 */
[----:B------:R-:W-:-:S03]  /*d560*/  MOV R132, 0xffffffff ;  /* 0xffffffff00847802 */ /* 0x000fc60000000f00 */
[----:B------:R-:W-:-:S07]  /*d570*/  IMAD.MOV.U32 R249, RZ, RZ, R135 ;  /* 0x000000fffff97224 */ /* 0x000fce00078e0087 */
[----:B------:R-:W-:Y:S05]  /*d580*/  WARPSYNC.COLLECTIVE R132, `(.L_x_725) ;  /* 0x0000000084087348 */ /* 0x000fea0003c00000 */
[----:B------:R0:W1:Y:S02]  /*d590*/  SHFL.BFLY P2, R132, R249, R134, R133 ;  /* 0x0c000086f9847389 */ /* 0x0000640000040085 */
[----:B01----:R-:W-:Y:S01]  /*d5a0*/  ENDCOLLECTIVE ;  /* 0x000000000000791b */ /* 0x003fe20003800000 */
.L_x_725:
[----:B------:R-:W-:Y:S01]  /*d5b0*/  HFMA2.MMA R134, -RZ, RZ, 0, 2.384185791015625e-07 ;  /* 0x00000004ff867435 */ /* 0x000fe200000001ff */
[----:B------:R-:W-:Y:S01]  /*d5c0*/  FADD.FTZ R135, R135, R132 ;  /* 0x0000008487877221 */ /* 0x000fe20000010000 */
[----:B------:R-:W-:-:S03]  /*d5d0*/  MOV R132, 0xffffffff ;  /* 0xffffffff00847802 */ /* 0x000fc60000000f00 */
[----:B------:R-:W-:-:S07]  /*d5e0*/  IMAD.MOV.U32 R249, RZ, RZ, R135 ;  /* 0x000000fffff97224 */ /* 0x000fce00078e0087 */
[----:B------:R-:W-:Y:S05]  /*d5f0*/  WARPSYNC.COLLECTIVE R132, `(.L_x_726) ;  /* 0x0000000084087348 */ /* 0x000fea0003c00000 */
[----:B------:R0:W1:Y:S02]  /*d600*/  SHFL.BFLY P2, R132, R249, R134, R133 ;  /* 0x0c000086f9847389 */ /* 0x0000640000040085 */
[----:B01----:R-:W-:Y:S01]  /*d610*/  ENDCOLLECTIVE ;  /* 0x000000000000791b */ /* 0x003fe20003800000 */
.L_x_726:
[----:B------:R-:W-:Y:S01]  /*d620*/  HFMA2.MMA R134, -RZ, RZ, 0, 4.76837158203125e-07 ;  /* 0x00000008ff867435 */ /* 0x000fe200000001ff */
[----:B------:R-:W-:Y:S01]  /*d630*/  FADD.FTZ R135, R135, R132 ;  /* 0x0000008487877221 */ /* 0x000fe20000010000 */
[----:B------:R-:W-:-:S03]  /*d640*/  MOV R132, 0xffffffff ;  /* 0xffffffff00847802 */ /* 0x000fc60000000f00 */
[----:B------:R-:W-:-:S07]  /*d650*/  IMAD.MOV.U32 R249, RZ, RZ, R135 ;  /* 0x000000fffff97224 */ /* 0x000fce00078e0087 */
[----:B------:R-:W-:Y:S05]  /*d660*/  WARPSYNC.COLLECTIVE R132, `(.L_x_727) ;  /* 0x0000000084087348 */ /* 0x000fea0003c00000 */
[----:B------:R0:W1:Y:S02]  /*d670*/  SHFL.BFLY P2, R132, R249, R134, R133 ;  /* 0x0c000086f9847389 */ /* 0x0000640000040085 */
[----:B01----:R-:W-:Y:S01]  /*d680*/  ENDCOLLECTIVE ;  /* 0x000000000000791b */ /* 0x003fe20003800000 */
.L_x_727:
[----:B------:R-:W-:Y:S01]  /*d690*/  HFMA2.MMA R134, -RZ, RZ, 0, 9.5367431640625e-07 ;  /* 0x00000010ff867435 */ /* 0x000fe200000001ff */
[----:B------:R-:W-:Y:S01]  /*d6a0*/  FADD.FTZ R135, R135, R132 ;  /* 0x0000008487877221 */ /* 0x000fe20000010000 */
[----:B------:R-:W-:-:S03]  /*d6b0*/  MOV R132, 0xffffffff ;  /* 0xffffffff00847802 */ /* 0x000fc60000000f00 */
[----:B------:R-:W-:-:S07]  /*d6c0*/  IMAD.MOV.U32 R249, RZ, RZ, R135 ;  /* 0x000000fffff97224 */ /* 0x000fce00078e0087 */
[----:B------:R-:W-:Y:S05]  /*d6d0*/  WARPSYNC.COLLECTIVE R132, `(.L_x_728) ;  /* 0x0000000084087348 */ /* 0x000fea0003c00000 */
[----:B------:R0:W1:Y:S02]  /*d6e0*/  SHFL.BFLY P2, R132, R249, R134, R133 ;  /* 0x0c000086f9847389 */ /* 0x0000640000040085 */
[----:B01----:R-:W-:Y:S01]  /*d6f0*/  ENDCOLLECTIVE ;  /* 0x000000000000791b */ /* 0x003fe20003800000 */
.L_x_728:
[----:B------:R-:W-:Y:S05]  /*d700*/  BRA `(.L_x_729) ;  /* 0xffffffbc00907947 */ /* 0x000fea000383ffff */
.L_x_730:
        /* <DEDUP_REMOVED lines=15> */
.L_x_66035:


//--------------------- .text._ZN10layer_norm31ln_parallel_residual_fwd_kernelINS_13Kernel_traitsI13__nv_bfloat16S2_S2_S2_fjLj2560ELj1ELj4ELj1ELj16ENS_18Kernel_traits_baseILj2560ES2_S2_S2_S2_fjLj128EEEEELb0ELb1ELb0EEEvNS_9FwdParamsE --------------------------
	.section	.text._ZN10layer_norm31ln_parallel_residual_fwd_kernelINS_13Kernel_traitsI13__nv_bfloat16S2_S2_S2_fjLj2560ELj1ELj4ELj1ELj16ENS_18Kernel_traits_baseILj2560ES2_S2_S2_S2_fjLj128EEEEELb0ELb1ELb0EEEvNS_9FwdParamsE,"ax",@progbits
	.align	128
        .global         _ZN10layer_norm31ln_parallel_residual_fwd_kernelINS_13Kernel_traitsI13__nv_bfloat16S2_S2_S2_fjLj2560ELj1ELj4ELj1ELj16ENS_18Kernel_traits_baseILj2560ES2_S2_S2_S2_fjLj128EEEEELb0ELb1ELb0EEEvNS_9FwdParamsE
        .type           _ZN10layer_norm31ln_parallel_residual_fwd_kernelINS_13Kernel_traitsI13__nv_bfloat16S2_S2_S2_fjLj2560ELj1ELj4ELj1ELj16ENS_18Kernel_traits_baseILj2560ES2_S2_S2_S2_fjLj128EEEEELb0ELb1ELb0EEEvNS_9FwdParamsE,@function
        .size           _ZN10layer_norm31ln_parallel_residual_fwd_kernelINS_13Kernel_traitsI13__nv_bfloat16S2_S2_S2_fjLj2560ELj1ELj4ELj1ELj16ENS_18Kernel_traits_baseILj2560ES2_S2_S2_S2_fjLj128EEEEELb0ELb1ELb0EEEvNS_9FwdParamsE,(.L_x_66036 - _ZN10layer_norm31ln_parallel_residual_fwd_kernelINS_13Kernel_traitsI13__nv_bfloat16S2_S2_S2_fjLj2560ELj1ELj4ELj1ELj16ENS_18Kernel_traits_baseILj2560ES2_S2_S2_S2_fjLj128EEEEELb0ELb1ELb0EEEvNS_9FwdParamsE)
        .other          _ZN10layer_norm31ln_parallel_residual_fwd_kernelINS_13Kernel_traitsI13__nv_bfloat16S2_S2_S2_fjLj2560ELj1ELj4ELj1ELj16ENS_18Kernel_traits_baseILj2560ES2_S2_S2_S2_fjLj128EEEEELb0ELb1ELb0EEEvNS_9FwdParamsE,@"STO_CUDA_ENTRY STV_DEFAULT"
_ZN10layer_norm31ln_parallel_residual_fwd_kernelINS_13Kernel_traitsI13__nv_bfloat16S2_S2_S2_fjLj2560ELj1ELj4ELj1ELj16ENS_18Kernel_traits_baseILj2560ES2_S2_S2_S2_fjLj128EEEEELb0ELb1ELb0EEEvNS_9FwdParamsE:
.text._ZN10layer_norm31ln_parallel_residual_fwd_kernelINS_13Kernel_traitsI13__nv_bfloat16S2_S2_S2_fjLj2560ELj1ELj4ELj1ELj16ENS_18Kernel_traits_baseILj2560ES2_S2_S2_S2_fjLj128EEEEELb0ELb1ELb0EEEvNS_9FwdParamsE:
[----:B------:R-:W0:Y:S01]  /*0000*/  LDC R1, c[0x0][0x28] ;  /* 0x00000a00ff017b82 */ /* 0x000e220000000800 */
[----:B------:R-:W1:Y:S07]  /*0010*/  S2R R70, SR_TID.X ;  /* 0x0000000000467919 */ /* 0x000e6e0000002100 */
[----:B------:R-:W2:Y:S01]  /*0020*/  LDC R5, c[0x0][0x218] ;  /* 0x00008600ff057b82 */ /* 0x000ea20000000800 */
[----:B------:R-:W-:Y:S01]  /*0030*/  LOP3.LUT R2, R2, 0xffff7fff, RZ, 0xc0, !PT ;  /* 0xffff7fff02027812 */ /* 0x000fe200078ec0ff */
[----:B------:R-:W-:Y:S01]  /*0040*/  ULDC.64 UR4, c[0x0][0x208] ;  /* 0x0000820000047ab9 */ /* 0x000fe20000000a00 */
[----:B------:R-:W3:Y:S01]  /*0050*/  S2R R9, SR_CTAID.X ;  /* 0x0000000000097919 */ /* 0x000ee20000002500 */
[----:B------:R-:W-:Y:S01]  /*0060*/  BSSY B0, `(.L_x_731) ;  /* 0x0000026000007945 */ /* 0x000fe20003800000 */
[----:B0-----:R-:W-:-:S03]  /*0070*/  IADD3 R1, R1, -0x40, RZ ;  /* 0xffffffc001017810 */ /* 0x001fc60007ffe0ff */
        /* <DEDUP_REMOVED lines=9> */
[C---:B------:R-:W-:Y:S02]  /*0110*/  ISETP.GE.U32.AND P4, PT, R0.reuse, 0x80, PT ;  /* 0x000000800000780c */ /* 0x040fe40003f86070 */
[C---:B------:R-:W-:Y:S02]  /*0120*/  LOP3.LUT P1, RZ, R0.reuse, 0xffffffe0, RZ, 0xc0, !PT ;  /* 0xffffffe000ff7812 */ /* 0x040fe4000782c0ff */
[----:B------:R-:W-:-:S05]  /*0130*/  ISETP.GE.U32.AND P3, PT, R0, 0xa0, PT ;  /* 0x000000a00000780c */ /* 0x000fca0003f66070 */
[----:B------:R-:W-:-:S04]  /*0140*/  @P6 LOP3.LUT R2, R2, 0x8000, RZ, 0xfc, !PT ;  /* 0x0000800002026812 */ /* 0x000fc800078efcff */
[----:B------:R-:W-:-:S04]  /*0150*/  LOP3.LUT R2, R2, 0xffffbfff, RZ, 0xc0, !PT ;  /* 0xffffbfff02027812 */ /* 0x000fc800078ec0ff */
[----:B------:R-:W-:-:S04]  /*0160*/  @P5 LOP3.LUT R2, R2, 0x4000, RZ, 0xfc, !PT ;  /* 0x0000400002025812 */ /* 0x000fc800078efcff */
[----:B------:R-:W-:-:S04]  /*0170*/  LOP3.LUT R2, R2, 0xffffdfff, RZ, 0xc0, !PT ;  /* 0xffffdfff02027812 */ /* 0x000fc800078ec0ff */
[----:B------:R-:W-:-:S04]  /*0180*/  @P4 LOP3.LUT R2, R2, 0x2000, RZ, 0xfc, !PT ;  /* 0x0000200002024812 */ /* 0x000fc800078efcff */
[----:B------:R-:W-:-:S04]  /*0190*/  LOP3.LUT R2, R2, 0xffffefff, RZ, 0xc0, !PT ;  /* 0xffffefff02027812 */ /* 0x000fc800078ec0ff */
[----:B------:R-:W-:Y:S01]  /*01a0*/  @P3 LOP3.LUT R2, R2, 0x1000, RZ, 0xfc, !PT ;  /* 0x0000100002023812 */ /* 0x000fe200078efcff */
[----:B0--3--:R-:W-:Y:S06]  /*01b0*/  @!P1 BRA `(.L_x_732) ;  /* 0x0000000000409947 */ /* 0x009fec0003800000 */
[----:B------:R-:W0:Y:S01]  /*01c0*/  LDC.64 R56, c[0x0][0x260] ;  /* 0x00009800ff387b82 */ /* 0x000e220000000a00 */
[----:B------:R-:W-:Y:S02]  /*01d0*/  ULDC.64 UR6, c[0x0][0x2c8] ;  /* 0x0000b20000067ab9 */ /* 0x000fe40000000a00 */
[----:B------:R-:W-:-:S04]  /*01e0*/  ISETP.NE.U32.AND P0, PT, RZ, UR6, PT ;  /* 0x00000006ff007c0c */ /* 0x000fc8000bf05070 */
[----:B------:R-:W-:-:S13]  /*01f0*/  ISETP.NE.AND.EX P0, PT, RZ, UR7, PT, P0 ;  /* 0x00000007ff007c0c */ /* 0x000fda000bf05300 */
[C---:B------:R-:W-:Y:S01]  /*0200*/  @P0 LEA R4, P2, R3.reuse, UR6, 0x4 ;  /* 0x0000000603040c11 */ /* 0x040fe2000f8420ff */
[----:B0-----:R-:W-:-:S03]  /*0210*/  IMAD.WIDE.U32 R56, R3, 0x10, R56 ;  /* 0x0000001003387825 */ /* 0x001fc600078e0038 */
[----:B------:R-:W-:-:S03]  /*0220*/  @P0 LEA.HI.X R5, R3, UR7, RZ, 0x4, P2 ;  /* 0x0000000703050c11 */ /* 0x000fc600090f24ff */
[----:B------:R-:W2:Y:S04]  /*0230*/  LDG.E.128 R56, desc[UR4][R56.64] ;  /* 0x0000000438387981 */ /* 0x000ea8000c1e1d00 */
[----:B------:R0:W5:Y:S01]  /*0240*/  @P0 LDG.E.128 R44, desc[UR4][R4.64] ;  /* 0x00000004042c0981 */ /* 0x000162000c1e1d00 */
[----:B------:R-:W-:Y:S02]  /*0250*/  LOP3.LUT R3, R3, 0x20, RZ, 0xfc, !PT ;  /* 0x0000002003037812 */ /* 0x000fe400078efcff */
[----:B--2---:R-:W-:Y:S02]  /*0260*/  PRMT R244, R56, 0x7632, R244 ;  /* 0x0000763238f47816 */ /* 0x004fe400000000f4 */
[----:B------:R-:W-:Y:S02]  /*0270*/  PRMT R242, R57, 0x7632, R242 ;  /* 0x0000763239f27816 */ /* 0x000fe400000000f2 */
[----:B------:R-:W-:-:S02]  /*0280*/  PRMT R240, R58, 0x7632, R240 ;  /* 0x000076323af07816 */ /* 0x000fc400000000f0 */
[----:B------:R-:W-:Y:S02]  /*0290*/  @!P0 CS2R R44, SRZ ;  /* 0x00000000002c8805 */ /* 0x000fe4000001ff00 */
[----:B------:R-:W-:Y:S02]  /*02a0*/  PRMT R238, R59, 0x7632, R238 ;  /* 0x000076323bee7816 */ /* 0x000fe400000000ee */
[----:B0-----:R-:W-:-:S07]  /*02b0*/  @!P0 CS2R R46, SRZ ;  /* 0x00000000002e8805 */ /* 0x001fce000001ff00 */
.L_x_732:
[----:B------:R-:W-:Y:S05]  /*02c0*/  BSYNC B0 ;  /* 0x0000000000007941 */ /* 0x000fea0003800000 */
.L_x_731:
[----:B------:R-:W-:Y:S04]  /*02d0*/  BSSY B0, `(.L_x_733) ;  /* 0x0000012000007945 */ /* 0x000fe80003800000 */
[----:B------:R-:W-:Y:S05]  /*02e0*/  @!P6 BRA `(.L_x_734) ;  /* 0x000000000040e947 */ /* 0x000fea0003800000 */
[----:B------:R-:W0:Y:S01]  /*02f0*/  LDC.64 R4, c[0x0][0x260] ;  /* 0x00009800ff047b82 */ /* 0x000e220000000a00 */
[----:B------:R-:W-:Y:S02]  /*0300*/  ULDC.64 UR6, c[0x0][0x2c8] ;  /* 0x0000b20000067ab9 */ /* 0x000fe40000000a00 */
[----:B------:R-:W-:-:S04]  /*0310*/  ISETP.NE.U32.AND P0, PT, RZ, UR6, PT ;  /* 0x00000006ff007c0c */ /* 0x000fc8000bf05070 */
[----:B------:R-:W-:Y:S01]  /*0320*/  ISETP.NE.AND.EX P0, PT, RZ, UR7, PT, P0 ;  /* 0x00000007ff007c0c */ /* 0x000fe2000bf05300 */
[----:B0-----:R-:W-:-:S12]  /*0330*/  IMAD.WIDE.U32 R52, R3, 0x10, R4 ;  /* 0x0000001003347825 */ /* 0x001fd800078e0004 */
[----:B------:R-:W-:-:S04]  /*0340*/  @P0 LEA R4, P2, R3, UR6, 0x4 ;  /* 0x0000000603040c11 */ /* 0x000fc8000f8420ff */
[C---:B------:R-:W-:Y:S01]  /*0350*/  @P0 LEA.HI.X R5, R3.reuse, UR7, RZ, 0x4, P2 ;  /* 0x0000000703050c11 */ /* 0x040fe200090f24ff */
[----:B------:R-:W2:Y:S04]  /*0360*/  LDG.E.128 R52, desc[UR4][R52.64] ;  /* 0x0000000434347981 */ /* 0x000ea8000c1e1d00 */
[----:B------:R0:W5:Y:S01]  /*0370*/  @P0 LDG.E.128 R40, desc[UR4][R4.64] ;  /* 0x0000000404280981 */ /* 0x000162000c1e1d00 */
[----:B------:R-:W-:Y:S02]  /*0380*/  IADD3 R3, R3, 0x20, RZ ;  /* 0x0000002003037810 */ /* 0x000fe40007ffe0ff */
[----:B--2---:R-:W-:Y:S02]  /*0390*/  PRMT R236, R52, 0x7632, R236 ;  /* 0x0000763234ec7816 */ /* 0x004fe400000000ec */
[----:B------:R-:W-:-:S02]  /*03a0*/  PRMT R234, R53, 0x7632, R234 ;  /* 0x0000763235ea7816 */ /* 0x000fc400000000ea */
[----:B------:R-:W-:Y:S02]  /*03b0*/  PRMT R232, R54, 0x7632, R232 ;  /* 0x0000763236e87816 */ /* 0x000fe400000000e8 */
[----:B------:R-:W-:Y:S02]  /*03c0*/  @!P0 CS2R R40, SRZ ;  /* 0x0000000000288805 */ /* 0x000fe4000001ff00 */
[----:B------:R-:W-:Y:S02]  /*03d0*/  PRMT R230, R55, 0x7632, R230 ;  /* 0x0000763237e67816 */ /* 0x000fe400000000e6 */
[----:B0-----:R-:W-:-:S07]  /*03e0*/  @!P0 CS2R R42, SRZ ;  /* 0x00000000002a8805 */ /* 0x001fce000001ff00 */
.L_x_734:
[----:B------:R-:W-:Y:S05]  /*03f0*/  BSYNC B0 ;  /* 0x0000000000007941 */ /* 0x000fea0003800000 */
.L_x_733:
        /* <DEDUP_REMOVED lines=11> */
[----:B------:R-:W-:Y:S01]  /*04b0*/  VIADD R3, R3, 0x20 ;  /* 0x0000002003037836 */ /* 0x000fe20000000000 */
[----:B--2---:R-:W-:Y:S02]  /*04c0*/  PRMT R228, R48, 0x7632, R228 ;  /* 0x0000763230e47816 */ /* 0x004fe400000000e4 */
[----:B------:R-:W-:Y:S02]  /*04d0*/  PRMT R226, R49, 0x7632, R226 ;  /* 0x0000763231e27816 */ /* 0x000fe400000000e2 */
[----:B------:R-:W-:-:S02]  /*04e0*/  PRMT R222, R50, 0x7632, R222 ;  /* 0x0000763232de7816 */ /* 0x000fc400000000de */
[----:B------:R-:W-:Y:S02]  /*04f0*/  @!P0 CS2R R36, SRZ ;  /* 0x0000000000248805 */ /* 0x000fe4000001ff00 */
[----:B------:R-:W-:Y:S02]  /*0500*/  PRMT R60, R51, 0x7632, R60 ;  /* 0x00007632333c7816 */ /* 0x000fe4000000003c */
[----:B0-----:R-:W-:-:S07]  /*0510*/  @!P0 CS2R R38, SRZ ;  /* 0x0000000000268805 */ /* 0x001fce000001ff00 */
.L_x_736:
[----:B------:R-:W-:Y:S05]  /*0520*/  BSYNC B0 ;  /* 0x0000000000007941 */ /* 0x000fea0003800000 */
.L_x_735:
        /* <DEDUP_REMOVED lines=18> */
.L_x_738:
[----:B------:R-:W-:Y:S05]  /*0650*/  BSYNC B0 ;  /* 0x0000000000007941 */ /* 0x000fea0003800000 */
.L_x_737:
        /* <DEDUP_REMOVED lines=18> */
.L_x_740:
[----:B------:R-:W-:Y:S05]  /*0780*/  BSYNC B0 ;  /* 0x0000000000007941 */ /* 0x000fea0003800000 */
.L_x_739:
[----:B------:R-:W-:Y:S01]  /*0790*/  ISETP.GE.U32.AND P0, PT, R0, 0xc0, PT ;  /* 0x000000c00000780c */ /* 0x000fe20003f06070 */
[----:B------:R-:W-:Y:S01]  /*07a0*/  BSSY B0, `(.L_x_741) ;  /* 0x0000014000007945 */ /* 0x000fe20003800000 */
[----:B------:R-:W-:-:S11]  /*07b0*/  LOP3.LUT R2, R2, 0xfffff7ff, RZ, 0xc0, !PT ;  /* 0xfffff7ff02027812 */ /* 0x000fd600078ec0ff */
[----:B------:R-:W-:Y:S01]  /*07c0*/  @P0 LOP3.LUT R2, R2, 0x800, RZ, 0xfc, !PT ;  /* 0x0000080002020812 */ /* 0x000fe200078efcff */
[----:B------:R-:W-:Y:S06]  /*07d0*/  @!P0 BRA `(.L_x_742) ;  /* 0x0000000000408947 */ /* 0x000fec0003800000 */
[----:B------:R-:W0:Y:S01]  /*07e0*/  LDC.64 R6, c[0x0][0x260] ;  /* 0x00009800ff067b82 */ /* 0x000e220000000a00 */
[----:B------:R-:W-:Y:S02]  /*07f0*/  ULDC.64 UR6, c[0x0][0x2c8] ;  /* 0x0000b20000067ab9 */ /* 0x000fe40000000a00 */
[----:B------:R-:W-:-:S04]  /*0800*/  ISETP.NE.U32.AND P0, PT, RZ, UR6, PT ;  /* 0x00000006ff007c0c */ /* 0x000fc8000bf05070 */
[----:B------:R-:W-:-:S13]  /*0810*/  ISETP.NE.AND.EX P0, PT, RZ, UR7, PT, P0 ;  /* 0x00000007ff007c0c */ /* 0x000fda000bf05300 */
[----:B------:R-:W-:-:S04]  /*0820*/  @P0 LEA R4, P2, R3, UR6, 0x4 ;  /* 0x0000000603040c11 */ /* 0x000fc8000f8420ff */
[C---:B------:R-:W-:Y:S01]  /*0830*/  @P0 LEA.HI.X R5, R3.reuse, UR7, RZ, 0x4, P2 ;  /* 0x0000000703050c11 */ /* 0x040fe200090f24ff */
[----:B0-----:R-:W-:-:S04]  /*0840*/  IMAD.WIDE.U32 R6, R3, 0x10, R6 ;  /* 0x0000001003067825 */ /* 0x001fc800078e0006 */
[----:B------:R0:W5:Y:S04]  /*0850*/  @P0 LDG.E.128 R28, desc[UR4][R4.64] ;  /* 0x00000004041c0981 */ /* 0x000168000c1e1d00 */
[----:B------:R-:W2:Y:S01]  /*0860*/  LDG.E.128 R172, desc[UR4][R6.64] ;  /* 0x0000000406ac7981 */ /* 0x000ea2000c1e1d00 */
[----:B------:R-:W-:Y:S02]  /*0870*/  IADD3 R3, R3, 0x20, RZ ;  /* 0x0000002003037810 */ /* 0x000fe40007ffe0ff */
[----:B------:R-:W-:Y:S02]  /*0880*/  @!P0 CS2R R28, SRZ ;  /* 0x00000000001c8805 */ /* 0x000fe4000001ff00 */
[----:B------:R-:W-:Y:S02]  /*0890*/  @!P0 CS2R R30, SRZ ;  /* 0x00000000001e8805 */ /* 0x000fe4000001ff00 */
[----:B--2---:R-:W-:-:S02]  /*08a0*/  PRMT R180, R172, 0x7632, R180 ;  /* 0x00007632acb47816 */ /* 0x004fc400000000b4 */
[----:B------:R-:W-:Y:S02]  /*08b0*/  PRMT R176, R173, 0x7632, R176 ;  /* 0x00007632adb07816 */ /* 0x000fe400000000b0 */
[----:B------:R-:W-:Y:S02]  /*08c0*/  PRMT R63, R174, 0x7632, R63 ;  /* 0x00007632ae3f7816 */ /* 0x000fe4000000003f */
[----:B0-----:R-:W-:-:S07]  /*08d0*/  PRMT R168, R175, 0x7632, R168 ;  /* 0x00007632afa87816 */ /* 0x001fce00000000a8 */
.L_x_742:
[----:B------:R-:W-:Y:S05]  /*08e0*/  BSYNC B0 ;  /* 0x0000000000007941 */ /* 0x000fea0003800000 */
.L_x_741:
[----:B------:R-:W-:Y:S01]  /*08f0*/  ISETP.GE.U32.AND P0, PT, R0, 0xe0, PT ;  /* 0x000000e00000780c */ /* 0x000fe20003f06070 */
[----:B------:R-:W-:Y:S01]  /*0900*/  BSSY B0, `(.L_x_743) ;  /* 0x0000016000007945 */ /* 0x000fe20003800000 */
[----:B------:R-:W-:Y:S02]  /*0910*/  SHF.R.U32.HI R70, RZ, 0x5, R70 ;  /* 0x00000005ff467819 */ /* 0x000fe40000011646 */
[----:B------:R-:W-:-:S03]  /*0920*/  LOP3.LUT R2, R2, 0xfffffbff, RZ, 0xc0, !PT ;  /* 0xfffffbff02027812 */ /* 0x000fc600078ec0ff */
[----:B------:R-:W-:-:S06]  /*0930*/  IMAD R70, R9, 0x4, R70 ;  /* 0x0000000409467824 */ /* 0x000fcc00078e0246 */
        /* <DEDUP_REMOVED lines=18> */
.L_x_744:
[----:B------:R-:W-:Y:S05]  /*0a60*/  BSYNC B0 ;  /* 0x0000000000007941 */ /* 0x000fea0003800000 */
.L_x_743:
        /* <DEDUP_REMOVED lines=14> */
[----:B------:R-:W-:Y:S01]  /*0b50*/  VIADD R3, R3, 0x20 ;  /* 0x0000002003037836 */ /* 0x000fe20000000000 */
[----:B------:R-:W-:Y:S02]  /*0b60*/  @!P0 CS2R R20, SRZ ;  /* 0x0000000000148805 */ /* 0x000fe4000001ff00 */
[----:B------:R-:W-:Y:S02]  /*0b70*/  @!P0 CS2R R22, SRZ ;  /* 0x0000000000168805 */ /* 0x000fe4000001ff00 */
[----:B--2---:R-:W-:-:S02]  /*0b80*/  PRMT R148, R140, 0x7632, R148 ;  /* 0x000076328c947816 */ /* 0x004fc40000000094 */
[----:B------:R-:W-:Y:S02]  /*0b90*/  PRMT R144, R141, 0x7632, R144 ;  /* 0x000076328d907816 */ /* 0x000fe40000000090 */
[----:B------:R-:W-:Y:S02]  /*0ba0*/  PRMT R65, R142, 0x7632, R65 ;  /* 0x000076328e417816 */ /* 0x000fe40000000041 */
[----:B0-----:R-:W-:-:S07]  /*0bb0*/  PRMT R136, R143, 0x7632, R136 ;  /* 0x000076328f887816 */ /* 0x001fce0000000088 */
.L_x_746:
[----:B------:R-:W-:Y:S05]  /*0bc0*/  BSYNC B0 ;  /* 0x0000000000007941 */ /* 0x000fea0003800000 */
.L_x_745:
        /* <DEDUP_REMOVED lines=9> */
[C---:B------:R-:W-:Y:S01]  /*0c60*/  @P0 LEA R12, P2, R3.reuse, UR6, 0x4 ;  /* 0x00000006030c0c11 */ /* 0x040fe2000f8420ff */
[----:B0-----:R-:W-:-:S03]  /*0c70*/  IMAD.WIDE.U32 R4, R3, 0x10, R4 ;  /* 0x0000001003047825 */ /* 0x001fc600078e0004 */
[----:B------:R-:W-:-:S05]  /*0c80*/  @P0 LEA.HI.X R13, R3, UR7, RZ, 0x4, P2 ;  /* 0x00000007030d0c11 */ /* 0x000fca00090f24ff */
        /* <DEDUP_REMOVED lines=9> */
.L_x_748:
[----:B------:R-:W-:Y:S05]  /*0d20*/  BSYNC B0 ;  /* 0x0000000000007941 */ /* 0x000fea0003800000 */
.L_x_747:
[----:B------:R-:W-:Y:S01]  /*0d30*/  ISETP.GE.U32.AND P0, PT, R0, 0x140, PT ;  /* 0x000001400000780c */ /* 0x000fe20003f06070 */
[----:B------:R-:W-:Y:S01]  /*0d40*/  BSSY B0, `(.L_x_749) ;  /* 0x000000f000007945 */ /* 0x000fe20003800000 */
[----:B------:R-:W-:-:S11]  /*0d50*/  LOP3.LUT R2, R2, 0xffffff7f, RZ, 0xc0, !PT ;  /* 0xffffff7f02027812 */ /* 0x000fd600078ec0ff */
[----:B------:R-:W-:Y:S01]  /*0d60*/  @P0 LOP3.LUT R2, R2, 0x80, RZ, 0xfc, !PT ;  /* 0x0000008002020812 */ /* 0x000fe200078efcff */
[----:B------:R-:W-:Y:S06]  /*0d70*/  @!P0 BRA `(.L_x_750) ;  /* 0x00000000002c8947 */ /* 0x000fec0003800000 */
[----:B------:R-:W-:Y:S01]  /*0d80*/  ULDC.64 UR6, c[0x0][0x2c8] ;  /* 0x0000b20000067ab9 */ /* 0x000fe20000000a00 */
[----:B------:R-:W0:Y:S01]  /*0d90*/  LDC.64 R12, c[0x0][0x260] ;  /* 0x00009800ff0c7b82 */ /* 0x000e220000000a00 */
[----:B------:R-:W-:-:S04]  /*0da0*/  ISETP.NE.U32.AND P0, PT, RZ, UR6, PT ;  /* 0x00000006ff007c0c */ /* 0x000fc8000bf05070 */
[----:B------:R-:W-:-:S13]  /*0db0*/  ISETP.NE.AND.EX P0, PT, RZ, UR7, PT, P0 ;  /* 0x00000007ff007c0c */ /* 0x000fda000bf05300 */
[----:B------:R-:W-:-:S04]  /*0dc0*/  @P0 LEA R72, P2, R3, UR6, 0x4 ;  /* 0x0000000603480c11 */ /* 0x000fc8000f8420ff */
[C---:B------:R-:W-:Y:S01]  /*0dd0*/  @P0 LEA.HI.X R73, R3.reuse, UR7, RZ, 0x4, P2 ;  /* 0x0000000703490c11 */ /* 0x040fe200090f24ff */
[----:B0-----:R-:W-:-:S04]  /*0de0*/  IMAD.WIDE.U32 R12, R3, 0x10, R12 ;  /* 0x00000010030c7825 */ /* 0x001fc800078e000c */
[----:B------:R0:W5:Y:S04]  /*0df0*/  @P0 LDG.E.128 R16, desc[UR4][R72.64] ;  /* 0x0000000448100981 */ /* 0x000168000c1e1d00 */
[----:B------:R-:W5:Y:S01]  /*0e00*/  LDG.E.128 R12, desc[UR4][R12.64] ;  /* 0x000000040c0c7981 */ /* 0x000f62000c1e1d00 */
[----:B------:R-:W-:Y:S02]  /*0e10*/  @!P0 CS2R R16, SRZ ;  /* 0x0000000000108805 */ /* 0x000fe4000001ff00 */
[----:B0-----:R-:W-:-:S07]  /*0e20*/  @!P0 CS2R R18, SRZ ;  /* 0x0000000000128805 */ /* 0x001fce000001ff00 */
.L_x_750:
[----:B------:R-:W-:Y:S05]  /*0e30*/  BSYNC B0 ;  /* 0x0000000000007941 */ /* 0x000fea0003800000 */
.L_x_749:
[----:B------:R-:W-:Y:S01]  /*0e40*/  ULDC UR8, c[0x0][0x214] ;  /* 0x0000850000087ab9 */ /* 0x000fe20000000800 */
[----:B------:R-:W-:Y:S01]  /*0e50*/  ULDC.64 UR6, c[0x0][0x230] ;  /* 0x00008c0000067ab9 */ /* 0x000fe20000000a00 */
[----:B------:R-:W-:Y:S02]  /*0e60*/  ISETP.GE.AND P2, PT, R70, UR8, PT ;  /* 0x0000000846007c0c */ /* 0x000fe4000bf46270 */
[----:B------:R-:W-:-:S04]  /*0e70*/  LOP3.LUT P0, RZ, R74, UR6, RZ, 0xfc, !PT ;  /* 0x000000064aff7c12 */ /* 0x000fc8000f80fcff */
[----:B------:R-:W-:-:S07]  /*0e80*/  LOP3.LUT P0, RZ, R75, UR7, RZ, 0xfc, P0 ;  /* 0x000000074bff7c12 */ /* 0x000fce000800fcff */
[----:B------:R-:W-:Y:S06]  /*0e90*/  @P2 EXIT ;  /* 0x000000000000294d */ /* 0x000fec0003800000 */
[----:B------:R-:W-:Y:S01]  /*0ea0*/  IMAD.U32 R3, R56, 0x10000, RZ ;  /* 0x0001000038037824 */ /* 0x000fe200078e00ff */
[----:B------:R-:W-:Y:S01]  /*0eb0*/  SHF.L.U32 R56, R57, 0x10, RZ ;  /* 0x0000001039387819 */ /* 0x000fe200000006ff */
[----:B------:R-:W-:Y:S01]  /*0ec0*/  IMAD.U32 R57, R58, 0x10000, RZ ;  /* 0x000100003a397824 */ /* 0x000fe200078e00ff */
[C---:B-----5:R-:W-:Y:S01]  /*0ed0*/  PRMT R243, R44.reuse, 0x7632, R243 ;  /* 0x000076322cf37816 */ /* 0x060fe200000000f3 */
[----:B------:R-:W-:Y:S01]  /*0ee0*/  IMAD.U32 R44, R44, 0x10000, RZ ;  /* 0x000100002c2c7824 */ /* 0x000fe200078e00ff */
[----:B------:R0:W-:Y:S01]  /*0ef0*/  STL [R1+0x30], R3 ;  /* 0x0000300301007387 */ /* 0x0001e20000100800 */
[C---:B------:R-:W-:Y:S01]  /*0f00*/  PRMT R235, R40.reuse, 0x7632, R235 ;  /* 0x0000763228eb7816 */ /* 0x040fe200000000eb */
[----:B------:R-:W-:Y:S01]  /*0f10*/  IMAD.U32 R40, R40, 0x10000, RZ ;  /* 0x0001000028287824 */ /* 0x000fe200078e00ff */
[----:B------:R-:W-:Y:S01]  /*0f20*/  ULDC.U8 UR6, c[0x0][0x2a0] ;  /* 0x0000a80000067ab9 */ /* 0x000fe20000000000 */
[----:B------:R1:W-:Y:S01]  /*0f30*/  STL [R1+0x28], R56 ;  /* 0x0000283801007387 */ /* 0x0003e20000100800 */
[----:B------:R-:W-:Y:S01]  /*0f40*/  SHF.L.U32 R154, R159, 0x10, RZ ;  /* 0x000000109f9a7819 */ /* 0x000fe200000006ff */
[----:B------:R-:W-:Y:S01]  /*0f50*/  IMAD.U32 R181, R28, 0x10000, RZ ;  /* 0x000100001cb57824 */ /* 0x000fe200078e00ff */
[----:B------:R-:W-:Y:S01]  /*0f60*/  SHF.L.U32 R162, R157, 0x10, RZ ;  /* 0x000000109da27819 */ /* 0x000fe200000006ff */
[----:B------:R-:W-:Y:S01]  /*0f70*/  STL [R1+0x20], R57 ;  /* 0x0000203901007387 */ /* 0x000fe20000100800 */
[----:B------:R-:W-:Y:S01]  /*0f80*/  PRMT R159, R25, 0x7632, R159 ;  /* 0x00007632199f7816 */ /* 0x000fe2000000009f */
[----:B------:R-:W-:Y:S01]  /*0f90*/  IMAD.U32 R157, R26, 0x10000, RZ ;  /* 0x000100001a9d7824 */ /* 0x000fe200078e00ff */
[----:B0-----:R-:W-:Y:S01]  /*0fa0*/  SHF.L.U32 R3, R59, 0x10, RZ ;  /* 0x000000103b037819 */ /* 0x001fe200000006ff */
[----:B------:R-:W-:Y:S01]  /*0fb0*/  IMAD.U32 R247, R36, 0x10000, RZ ;  /* 0x0001000024f77824 */ /* 0x000fe200078e00ff */
[----:B------:R-:W-:Y:S01]  /*0fc0*/  SHF.L.U32 R161, R25, 0x10, RZ ;  /* 0x0000001019a17819 */ /* 0x000fe200000006ff */
[----:B-1----:R-:W-:Y:S01]  /*0fd0*/  IMAD.U32 R56, R52, 0x10000, RZ ;  /* 0x0001000034387824 */ /* 0x002fe200078e00ff */
[----:B------:R-:W-:Y:S01]  /*0fe0*/  SHF.L.U32 R52, R53, 0x10, RZ ;  /* 0x0000001035347819 */ /* 0x000fe200000006ff */
[----:B------:R0:W-:Y:S01]  /*0ff0*/  STL [R1+0x18], R3 ;  /* 0x0000180301007387 */ /* 0x0001e20000100800 */
[----:B------:R-:W-:Y:S01]  /*1000*/  ISETP.NE.AND P2, PT, RZ, UR6, PT ;  /* 0x00000006ff007c0c */ /* 0x000fe2000bf45270 */
[----:B------:R-:W-:Y:S01]  /*1010*/  IMAD.U32 R198, R32, 0x10000, RZ ;  /* 0x0001000020c67824 */ /* 0x000fe200078e00ff */
[----:B------:R-:W-:Y:S01]  /*1020*/  PRMT R155, R26, 0x7632, R155 ;  /* 0x000076321a9b7816 */ /* 0x000fe2000000009b */
[----:B------:R-:W-:Y:S01]  /*1030*/  STL [R1+0x10], R56 ;  /* 0x0000103801007387 */ /* 0x000fe20000100800 */
[----:B------:R-:W-:Y:S01]  /*1040*/  PRMT R25, R8, 0x7632, R25 ;  /* 0x0000763208197816 */ /* 0x000fe20000000019 */
[----:B------:R-:W-:Y:S01]  /*1050*/  IMAD.U32 R165, R24, 0x10000, RZ ;  /* 0x0001000018a57824 */ /* 0x000fe200078e00ff */
[C---:B------:R-:W-:Y:S01]  /*1060*/  PRMT R151, R27.reuse, 0x7632, R151 ;  /* 0x000076321b977816 */ /* 0x040fe20000000097 */
[----:B------:R-:W-:Y:S01]  /*1070*/  STL [R1+0x8], R52 ;  /* 0x0000083401007387 */ /* 0x000fe20000100800 */
[----:B------:R-:W-:Y:S01]  /*1080*/  SHF.L.U32 R153, R27, 0x10, RZ ;  /* 0x000000101b997819 */ /* 0x000fe200000006ff */
[----:B0-----:R-:W-:Y:S01]  /*1090*/  IMAD.U32 R3, R54, 0x10000, RZ ;  /* 0x0001000036037824 */ /* 0x001fe200078e00ff */
[----:B------:R-:W-:Y:S01]  /*10a0*/  PRMT R26, R9, 0x7632, R26 ;  /* 0x00007632091a7816 */ /* 0x000fe2000000001a */
[----:B------:R-:W-:Y:S01]  /*10b0*/  IMAD.U32 R208, R218, 0x10000, RZ ;  /* 0x00010000dad07824 */ /* 0x000fe200078e00ff */
[----:B------:R-:W-:Y:S01]  /*10c0*/  SHF.L.U32 R170, R175, 0x10, RZ ;  /* 0x00000010afaa7819 */ /* 0x000fe200000006ff */
[----:B------:R-:W-:Y:S01]  /*10d0*/  IMAD.U32 R199, R188, 0x10000, RZ ;  /* 0x00010000bcc77824 */ /* 0x000fe200078e00ff */
[----:B------:R0:W-:Y:S01]  /*10e0*/  STL [R1], R3 ;  /* 0x0000000301007387 */ /* 0x0001e20000100800 */
[----:B------:R-:W-:Y:S01]  /*10f0*/  PRMT R179, R28, 0x7632, R179 ;  /* 0x000076321cb37816 */ /* 0x000fe200000000b3 */
[----:B------:R-:W-:Y:S01]  /*1100*/  IMAD.U32 R182, R172, 0x10000, RZ ;  /* 0x00010000acb67824 */ /* 0x000fe200078e00ff */
[----:B------:R-:W-:Y:S01]  /*1110*/  PRMT R27, R10, 0x7632, R27 ;  /* 0x000076320a1b7816 */ /* 0x000fe2000000001b */
[----:B------:R1:W-:Y:S01]  /*1120*/  STL [R1+0x2c], R44 ;  /* 0x00002c2c01007387 */ /* 0x0003e20000100800 */
[C---:B------:R-:W-:Y:S01]  /*1130*/  PRMT R175, R29.reuse, 0x7632, R175 ;  /* 0x000076321daf7816 */ /* 0x040fe200000000af */
[----:B------:R-:W-:Y:S01]  /*1140*/  IMAD.U32 R166, R156, 0x10000, RZ ;  /* 0x000100009ca67824 */ /* 0x000fe200078e00ff */
[----:B------:R-:W-:Y:S01]  /*1150*/  SHF.L.U32 R177, R29, 0x10, RZ ;  /* 0x000000101db17819 */ /* 0x000fe200000006ff */
[----:B------:R-:W-:Y:S01]  /*1160*/  IMAD.U32 R150, R140, 0x10000, RZ ;  /* 0x000100008c967824 */ /* 0x000fe200078e00ff */
[----:B------:R-:W-:Y:S01]  /*1170*/  PRMT R28, R11, 0x7632, R28 ;  /* 0x000076320b1c7816 */ /* 0x000fe2000000001c */
[----:B0-----:R-:W-:Y:S01]  /*1180*/  IMAD.U32 R3, R4, 0x10000, RZ ;  /* 0x0001000004037824 */ /* 0x001fe200078e00ff */
[----:B------:R-:W-:Y:S01]  /*1190*/  SHF.L.U32 R4, R5, 0x10, RZ ;  /* 0x0000001005047819 */ /* 0x000fe200000006ff */
[----:B------:R-:W-:Y:S01]  /*11a0*/  IMAD.U32 R5, R6, 0x10000, RZ ;  /* 0x0001000006057824 */ /* 0x000fe200078e00ff */
[----:B------:R-:W-:Y:S01]  /*11b0*/  SHF.L.U32 R6, R7, 0x10, RZ ;  /* 0x0000001007067819 */ /* 0x000fe200000006ff */
[----:B-1----:R-:W-:Y:S01]  /*11c0*/  IMAD.U32 R44, R46, 0x10000, RZ ;  /* 0x000100002e2c7824 */ /* 0x002fe200078e00ff */
[----:B------:R-:W-:Y:S01]  /*11d0*/  SHF.L.U32 R7, R45, 0x10, RZ ;  /* 0x000000102d077819 */ /* 0x000fe200000006ff */
[----:B------:R-:W-:Y:S01]  /*11e0*/  IMAD.U32 R207, R202, 0x10000, RZ ;  /* 0x00010000cacf7824 */ /* 0x000fe200078e00ff */
[----:B------:R-:W-:Y:S01]  /*11f0*/  SHF.L.U32 R186, R191, 0x10, RZ ;  /* 0x00000010bfba7819 */ /* 0x000fe200000006ff */
[----:B------:R-:W-:Y:S01]  /*1200*/  IMAD.U32 R149, R20, 0x10000, RZ ;  /* 0x0001000014957824 */ /* 0x000fe200078e00ff */
[C---:B------:R-:W-:Y:S01]  /*1210*/  PRMT R167, R31.reuse, 0x7632, R167 ;  /* 0x000076321fa77816 */ /* 0x040fe200000000a7 */
[----:B------:R0:W-:Y:S01]  /*1220*/  STL [R1+0x24], R7 ;  /* 0x0000240701007387 */ /* 0x0001e20000100800 */
[----:B------:R-:W-:Y:S01]  /*1230*/  SHF.L.U32 R169, R31, 0x10, RZ ;  /* 0x000000101fa97819 */ /* 0x000fe200000006ff */
[----:B------:R-:W-:Y:S01]  /*1240*/  IMAD.U32 R248, R48, 0x10000, RZ ;  /* 0x0001000030f87824 */ /* 0x000fe200078e00ff */
[----:B------:R-:W-:Y:S01]  /*1250*/  PRMT R29, R12, 0x7632, R29 ;  /* 0x000076320c1d7816 */ /* 0x000fe2000000001d */
[----:B------:R-:W-:Y:S01]  /*1260*/  STL [R1+0x1c], R44 ;  /* 0x00001c2c01007387 */ /* 0x000fe20000100800 */
[----:B------:R-:W-:Y:S01]  /*1270*/  SHF.L.U32 R194, R189, 0x10, RZ ;  /* 0x00000010bdc27819 */ /* 0x000fe200000006ff */
[----:B------:R-:W-:Y:S01]  /*1280*/  IMAD.U32 R189, R34, 0x10000, RZ ;  /* 0x0001000022bd7824 */ /* 0x000fe200078e00ff */
[----:B------:R-:W-:Y:S01]  /*1290*/  SHF.L.U32 R178, R173, 0x10, RZ ;  /* 0x00000010adb27819 */ /* 0x000fe200000006ff */
[----:B------:R-:W-:Y:S01]  /*12a0*/  IMAD.U32 R173, R30, 0x10000, RZ ;  /* 0x000100001ead7824 */ /* 0x000fe200078e00ff */
[----:B------:R-:W-:Y:S01]  /*12b0*/  PRMT R191, R33, 0x7632, R191 ;  /* 0x0000763221bf7816 */ /* 0x000fe200000000bf */
[----:B------:R-:W-:Y:S01]  /*12c0*/  IMAD.U32 R224, R50, 0x10000, RZ ;  /* 0x0001000032e07824 */ /* 0x000fe200078e00ff */
[----:B0-----:R-:W-:Y:S01]  /*12d0*/  SHF.L.U32 R7, R47, 0x10, RZ ;  /* 0x000000102f077819 */ /* 0x001fe200000006ff */
[----:B------:R-:W-:Y:S01]  /*12e0*/  IMAD.U32 R216, R216, 0x10000, RZ ;  /* 0x00010000d8d87824 */ /* 0x000fe200078e00ff */
[----:B------:R-:W-:Y:S01]  /*12f0*/  SHF.L.U32 R193, R33, 0x10, RZ ;  /* 0x0000001021c17819 */ /* 0x000fe200000006ff */
[----:B------:R-:W-:Y:S01]  /*1300*/  IMAD.U32 R190, R190, 0x10000, RZ ;  /* 0x00010000bebe7824 */ /* 0x000fe200078e00ff */
[----:B------:R-:W-:Y:S01]  /*1310*/  PRMT R31, R13, 0x7632, R31 ;  /* 0x000076320d1f7816 */ /* 0x000fe2000000001f */
[----:B------:R0:W-:Y:S01]  /*1320*/  STL [R1+0x14], R7 ;  /* 0x0000140701007387 */ /* 0x0001e20000100800 */
[----:B------:R-:W-:Y:S01]  /*1330*/  SHF.L.U32 R212, R217, 0x10, RZ ;  /* 0x00000010d9d47819 */ /* 0x000fe200000006ff */
[----:B------:R-:W-:Y:S01]  /*1340*/  IMAD.U32 R174, R174, 0x10000, RZ ;  /* 0x00010000aeae7824 */ /* 0x000fe200078e00ff */
[----:B------:R-:W-:Y:S01]  /*1350*/  SHF.L.U32 R138, R143, 0x10, RZ ;  /* 0x000000108f8a7819 */ /* 0x000fe200000006ff */
[----:B------:R-:W-:Y:S01]  /*1360*/  STL [R1+0xc], R40 ;  /* 0x00000c2801007387 */ /* 0x000fe20000100800 */
[----:B------:R-:W-:Y:S01]  /*1370*/  PRMT R227, R36, 0x7632, R227 ;  /* 0x0000763224e37816 */ /* 0x000fe200000000e3 */
[----:B------:R-:W-:Y:S01]  /*1380*/  IMAD.U32 R158, R158, 0x10000, RZ ;  /* 0x000100009e9e7824 */ /* 0x000fe200078e00ff */
[C---:B------:R-:W-:Y:S01]  /*1390*/  PRMT R209, R201.reuse, 0x7632, R209 ;  /* 0x00007632c9d17816 */ /* 0x040fe200000000d1 */
[----:B------:R-:W-:Y:S01]  /*13a0*/  IMAD.U32 R142, R142, 0x10000, RZ ;  /* 0x000100008e8e7824 */ /* 0x000fe200078e00ff */
[----:B------:R-:W-:Y:S01]  /*13b0*/  SHF.L.U32 R211, R201, 0x10, RZ ;  /* 0x00000010c9d37819 */ /* 0x000fe200000006ff */
[----:B------:R-:W-:Y:S01]  /*13c0*/  IMAD.U32 R251, R42, 0x10000, RZ ;  /* 0x000100002afb7824 */ /* 0x000fe200078e00ff */
[----:B0-----:R-:W-:Y:S01]  /*13d0*/  SHF.L.U32 R7, R41, 0x10, RZ ;  /* 0x0000001029077819 */ /* 0x001fe200000006ff */
[----:B------:R-:W-:Y:S01]  /*13e0*/  IMAD.U32 R223, R38, 0x10000, RZ ;  /* 0x0001000026df7824 */ /* 0x000fe200078e00ff */
        /* <DEDUP_REMOVED lines=9> */
[----:B------:R-:W-:Y:S01]  /*1480*/  IMAD.U32 R234, R234, 0x10000, RZ ;  /* 0x00010000eaea7824 */ /* 0x000fe200078e00ff */
[----:B------:R-:W-:Y:S01]  /*1490*/  PRMT R163, R24, 0x7632, R163 ;  /* 0x0000763218a37816 */ /* 0x000fe200000000a3 */
[----:B------:R-:W-:Y:S01]  /*14a0*/  IMAD.U32 R230, R230, 0x10000, RZ ;  /* 0x00010000e6e67824 */ /* 0x000fe200078e00ff */
[----:B------:R-:W-:Y:S01]  /*14b0*/  PRMT R33, R14, 0x7632, R33 ;  /* 0x000076320e217816 */ /* 0x000fe20000000021 */
[----:B0-----:R-:W-:Y:S01]  /*14c0*/  IMAD.U32 R7, R8, 0x10000, RZ ;  /* 0x0001000008077824 */ /* 0x001fe200078e00ff */
[----:B------:R-:W-:Y:S01]  /*14d0*/  SHF.L.U32 R8, R9, 0x10, RZ ;  /* 0x0000001009087819 */ /* 0x000fe200000006ff */
[----:B------:R-:W-:Y:S01]  /*14e0*/  IMAD.U32 R9, R10, 0x10000, RZ ;  /* 0x000100000a097824 */ /* 0x000fe200078e00ff */
[----:B------:R-:W-:Y:S01]  /*14f0*/  SHF.L.U32 R10, R11, 0x10, RZ ;  /* 0x000000100b0a7819 */ /* 0x000fe200000006ff */
        /* <DEDUP_REMOVED lines=21> */
[C---:B------:R-:W-:Y:S01]  /*1650*/  PRMT R35, R15.reuse, 0x7632, R35 ;  /* 0x000076320f237816 */ /* 0x040fe20000000023 */
[----:B------:R-:W-:Y:S01]  /*1660*/  IMAD.U32 R144, R144, 0x10000, RZ ;  /* 0x0001000090907824 */ /* 0x000fe200078e00ff */
[----:B------:R-:W-:Y:S01]  /*1670*/  SHF.L.U32 R14, R15, 0x10, RZ ;  /* 0x000000100f0e7819 */ /* 0x000fe200000006ff */
[C---:B------:R-:W-:Y:S01]  /*1680*/  IMAD.U32 R15, R16.reuse, 0x10000, RZ ;  /* 0x00010000100f7824 */ /* 0x040fe200078e00ff */
        /* <DEDUP_REMOVED lines=22> */
[----:B------:R-:W-:Y:S01]  /*17f0*/  LOP3.LUT R2, R2, 0xffffffbf, RZ, 0xc0, !PT ;  /* 0xffffffbf02027812 */ /* 0x000fe200078ec0ff */
        /* <DEDUP_REMOVED lines=12> */
[----:B------:R-:W-:Y:S01]  /*18c0*/  IMAD.MOV.U32 R19, RZ, RZ, R70 ;  /* 0x000000ffff137224 */ /* 0x000fe200078e0046 */
        /* <DEDUP_REMOVED lines=23> */
[----:B------:R-:W-:Y:S01]  /*1a40*/  ULDC UR8, c[0x0][0x218] ;  /* 0x0000860000087ab9 */ /* 0x000fe20000000800 */
[----:B------:R-:W-:Y:S01]  /*1a50*/  SHF.L.U32 R222, R222, 0x10, RZ ;  /* 0x00000010dede7819 */ /* 0x000fe200000006ff */
[----:B------:R-:W-:Y:S01]  /*1a60*/  ULDC UR7, c[0x0][0x2d8] ;  /* 0x0000b60000077ab9 */ /* 0x000fe20000000800 */
[----:B------:R-:W-:Y:S01]  /*1a70*/  SHF.L.U32 R214, R214, 0x10, RZ ;  /* 0x00000010d6d67819 */ /* 0x000fe200000006ff */
[----:B------:R-:W-:Y:S01]  /*1a80*/  ULDC.64 UR10, c[0x0][0x228] ;  /* 0x00008a00000a7ab9 */ /* 0x000fe20000000a00 */
[----:B------:R-:W-:Y:S01]  /*1a90*/  SHF.L.U32 R206, R206, 0x10, RZ ;  /* 0x00000010cece7819 */ /* 0x000fe200000006ff */
[----:B------:R-:W-:Y:S01]  /*1aa0*/  ULDC.64 UR12, c[0x0][0x230] ;  /* 0x00008c00000c7ab9 */ /* 0x000fe20000000a00 */
[----:B------:R-:W-:-:S02]  /*1ab0*/  SHF.L.U32 R196, R196, 0x10, RZ ;  /* 0x00000010c4c47819 */ /* 0x000fc400000006ff */
[----:B------:R-:W-:Y:S02]  /*1ac0*/  SHF.L.U32 R188, R62, 0x10, RZ ;  /* 0x000000103ebc7819 */ /* 0x000fe400000006ff */
[----:B------:R-:W-:Y:S02]  /*1ad0*/  SHF.L.U32 R180, R180, 0x10, RZ ;  /* 0x00000010b4b47819 */ /* 0x000fe400000006ff */
[----:B------:R-:W-:Y:S02]  /*1ae0*/  SHF.L.U32 R172, R63, 0x10, RZ ;  /* 0x000000103fac7819 */ /* 0x000fe400000006ff */
[----:B------:R-:W-:Y:S02]  /*1af0*/  SHF.L.U32 R164, R164, 0x10, RZ ;  /* 0x00000010a4a47819 */ /* 0x000fe400000006ff */
[----:B------:R-:W-:Y:S02]  /*1b00*/  SHF.L.U32 R156, R64, 0x10, RZ ;  /* 0x00000010409c7819 */ /* 0x000fe400000006ff */
        /* <DEDUP_REMOVED lines=26> */
[----:B------:R-:W-:-:S07]  /*1cb0*/  @P2 LOP3.LUT R2, R2, 0x40, RZ, 0xfc, !PT ;  /* 0x0000004002022812 */ /* 0x000fce00078efcff */
.L_x_1112:
        /* <DEDUP_REMOVED lines=9> */
[----:B------:R-:W-:Y:S01]  /*1d50*/  ISETP.NE.U32.AND P2, PT, RZ, UR10, PT ;  /* 0x0000000aff007c0c */ /* 0x000fe2000bf45070 */
[----:B------:R-:W0:Y:S03]  /*1d60*/  LDC.64 R72, c[0x0][0x220] ;  /* 0x00008800ff487b82 */ /* 0x000e260000000a00 */
        /* <DEDUP_REMOVED lines=12> */
[----:B------:R-:W-:Y:S01]  /*1e30*/  ISETP.NE.AND.EX P3, PT, RZ, UR11, PT, P3 ;  /* 0x0000000bff007c0c */ /* 0x000fe2000bf65330 */
[C---:B--2---:R-:W-:Y:S01]  /*1e40*/  IMAD.U32 R38, R72.reuse, 0x10000, RZ ;  /* 0x0001000048267824 */ /* 0x044fe200078e00ff */
[----:B------:R-:W-:-:S11]  /*1e50*/  PRMT R72, R72, 0x7632, R72 ;  /* 0x0000763248487816 */ /* 0x000fd60000000048 */
[----:B0-----:R-:W-:Y:S05]  /*1e60*/  @P3 BRA `(.L_x_753) ;  /* 0x0000000000203947 */ /* 0x001fea0003800000 */
[----:B------:R-:W-:-:S04]  /*1e70*/  ISETP.NE.U32.AND P4, PT, RZ, UR12, PT ;  /* 0x0000000cff007c0c */ /* 0x000fc8000bf85070 */
[----:B------:R-:W-:-:S13]  /*1e80*/  ISETP.NE.AND.EX P4, PT, RZ, UR13, PT, P4 ;  /* 0x0000000dff007c0c */ /* 0x000fda000bf85340 */
[----:B------:R-:W-:Y:S05]  /*1e90*/  @P4 BRA `(.L_x_754) ;  /* 0x0000000000084947 */ /* 0x000fea0003800000 */
[----:B------:R-:W-:Y:S05]  /*1ea0*/  @P0 BRA `(.L_x_755) ;  /* 0x0000000000200947 */ /* 0x000fea0003800000 */
[----:B------:R-:W-:Y:S05]  /*1eb0*/  BRA `(.L_x_756) ;  /* 0x0000000000247947 */ /* 0x000fea0003800000 */
.L_x_754:
[----:B-----5:R-:W-:-:S05]  /*1ec0*/  SHF.L.U32 R48, R64, 0x10, RZ ;  /* 0x0000001040307819 */ /* 0x020fca00000006ff */
[----:B------:R-:W-:Y:S01]  /*1ed0*/  FADD.FTZ R38, R48, R38 ;  /* 0x0000002630267221 */ /* 0x000fe20000010000 */
[----:B------:R-:W-:Y:S06]  /*1ee0*/  BRA `(.L_x_755) ;  /* 0x0000000000107947 */ /* 0x000fec0003800000 */
.L_x_753:
[----:B-----5:R-:W-:-:S04]  /*1ef0*/  IMAD.U32 R48, R60, 0x10000, RZ ;  /* 0x000100003c307824 */ /* 0x020fc800078e00ff */
[----:B------:R-:W-:Y:S01]  /*1f00*/  FADD.FTZ R38, R48, R38 ;  /* 0x0000002630267221 */ /* 0x000fe20000010000 */
[----:B------:R-:W-:-:S05]  /*1f10*/  @P2 SHF.L.U32 R48, R64, 0x10, RZ ;  /* 0x0000001040302819 */ /* 0x000fca00000006ff */
[----:B------:R-:W-:-:S07]  /*1f20*/  @P2 FADD.FTZ R38, R48, R38 ;  /* 0x0000002630262221 */ /* 0x000fce0000010000 */
.L_x_755:
[----:B------:R-:W-:-:S04]  /*1f30*/  F2FP.BF16.F32.PACK_AB R48, RZ, R38 ;  /* 0x00000026ff30723e */ /* 0x000fc800000010ff */
[----:B------:R-:W-:-:S07]  /*1f40*/  PRMT R68, R48, 0x7610, R68 ;  /* 0x0000761030447816 */ /* 0x000fce0000000044 */
.L_x_756:
[----:B------:R-:W-:Y:S01]  /*1f50*/  IMAD.U32 R48, R72, 0x10000, RZ ;  /* 0x0001000048307824 */ /* 0x000fe200078e00ff */
[----:B------:R-:W-:Y:S06]  /*1f60*/  @P3 BRA `(.L_x_757) ;  /* 0x0000000000243947 */ /* 0x000fec0003800000 */
[----:B------:R-:W-:-:S04]  /*1f70*/  ISETP.NE.U32.AND P4, PT, RZ, UR12, PT ;  /* 0x0000000cff007c0c */ /* 0x000fc8000bf85070 */
[----:B------:R-:W-:-:S13]  /*1f80*/  ISETP.NE.AND.EX P4, PT, RZ, UR13, PT, P4 ;  /* 0x0000000dff007c0c */ /* 0x000fda000bf85340 */
[----:B------:R-:W-:Y:S05]  /*1f90*/  @P4 BRA `(.L_x_758) ;  /* 0x0000000000084947 */ /* 0x000fea0003800000 */
[----:B------:R-:W-:Y:S05]  /*1fa0*/  @P0 BRA `(.L_x_759) ;  /* 0x00000000002c0947 */ /* 0x000fea0003800000 */
[----:B------:R-:W-:Y:S05]  /*1fb0*/  BRA `(.L_x_760) ;  /* 0x0000000000307947 */ /* 0x000fea0003800000 */
.L_x_758:
[----:B-----5:R-:W-:-:S04]  /*1fc0*/  PRMT R49, R64, 0x7632, R49 ;  /* 0x0000763240317816 */ /* 0x020fc80000000031 */
[----:B------:R-:W-:-:S05]  /*1fd0*/  SHF.L.U32 R49, R49, 0x10, RZ ;  /* 0x0000001031317819 */ /* 0x000fca00000006ff */
[----:B------:R-:W-:Y:S01]  /*1fe0*/  FADD.FTZ R48, R49, R48 ;  /* 0x0000003031307221 */ /* 0x000fe20000010000 */
[----:B------:R-:W-:Y:S06]  /*1ff0*/  BRA `(.L_x_759) ;  /* 0x0000000000187947 */ /* 0x000fec0003800000 */
.L_x_757:
[----:B-----5:R-:W-:-:S05]  /*2000*/  PRMT R49, R60, 0x7632, R49 ;  /* 0x000076323c317816 */ /* 0x020fca0000000031 */
[----:B------:R-:W-:-:S04]  /*2010*/  IMAD.U32 R49, R49, 0x10000, RZ ;  /* 0x0001000031317824 */ /* 0x000fc800078e00ff */
[----:B------:R-:W-:Y:S01]  /*2020*/  FADD.FTZ R48, R49, R48 ;  /* 0x0000003031307221 */ /* 0x000fe20000010000 */
[----:B------:R-:W-:-:S04]  /*2030*/  @P2 PRMT R49, R64, 0x7632, R49 ;  /* 0x0000763240312816 */ /* 0x000fc80000000031 */
[----:B------:R-:W-:-:S05]  /*2040*/  @P2 SHF.L.U32 R49, R49, 0x10, RZ ;  /* 0x0000001031312819 */ /* 0x000fca00000006ff */
[----:B------:R-:W-:-:S07]  /*2050*/  @P2 FADD.FTZ R48, R49, R48 ;  /* 0x0000003031302221 */ /* 0x000fce0000010000 */
.L_x_759:
[----:B------:R-:W-:-:S04]  /*2060*/  F2FP.BF16.F32.PACK_AB R49, RZ, R48 ;  /* 0x00000030ff31723e */ /* 0x000fc800000010ff */
[----:B------:R-:W-:-:S07]  /*2070*/  PRMT R68, R68, 0x5410, R49 ;  /* 0x0000541044447816 */ /* 0x000fce0000000031 */
.L_x_760:
        /* <DEDUP_REMOVED lines=8> */
.L_x_762:
[----:B-----5:R-:W-:-:S05]  /*2100*/  SHF.L.U32 R72, R65, 0x10, RZ ;  /* 0x0000001041487819 */ /* 0x020fca00000006ff */
[----:B------:R-:W-:Y:S01]  /*2110*/  FADD.FTZ R49, R72, R49 ;  /* 0x0000003148317221 */ /* 0x000fe20000010000 */
[----:B------:R-:W-:Y:S06]  /*2120*/  BRA `(.L_x_763) ;  /* 0x0000000000107947 */ /* 0x000fec0003800000 */
.L_x_761:
[----:B-----5:R-:W-:-:S04]  /*2130*/  IMAD.U32 R72, R61, 0x10000, RZ ;  /* 0x000100003d487824 */ /* 0x020fc800078e00ff */
[----:B------:R-:W-:Y:S01]  /*2140*/  FADD.FTZ R49, R72, R49 ;  /* 0x0000003148317221 */ /* 0x000fe20000010000 */
[----:B------:R-:W-:-:S05]  /*2150*/  @P2 SHF.L.U32 R72, R65, 0x10, RZ ;  /* 0x0000001041482819 */ /* 0x000fca00000006ff */
[----:B------:R-:W-:-:S07]  /*2160*/  @P2 FADD.FTZ R49, R72, R49 ;  /* 0x0000003148312221 */ /* 0x000fce0000010000 */
.L_x_763:
[----:B------:R-:W-:-:S04]  /*2170*/  F2FP.BF16.F32.PACK_AB R72, RZ, R49 ;  /* 0x00000031ff48723e */ /* 0x000fc800000010ff */
[----:B------:R-:W-:-:S07]  /*2180*/  PRMT R69, R72, 0x7610, R69 ;  /* 0x0000761048457816 */ /* 0x000fce0000000045 */
.L_x_764:
[----:B------:R-:W-:Y:S01]  /*2190*/  IMAD.U32 R84, R73, 0x10000, RZ ;  /* 0x0001000049547824 */ /* 0x000fe200078e00ff */
[----:B------:R-:W-:Y:S06]  /*21a0*/  @P3 BRA `(.L_x_765) ;  /* 0x0000000000243947 */ /* 0x000fec0003800000 */
[----:B------:R-:W-:-:S04]  /*21b0*/  ISETP.NE.U32.AND P4, PT, RZ, UR12, PT ;  /* 0x0000000cff007c0c */ /* 0x000fc8000bf85070 */
[----:B------:R-:W-:-:S13]  /*21c0*/  ISETP.NE.AND.EX P4, PT, RZ, UR13, PT, P4 ;  /* 0x0000000dff007c0c */ /* 0x000fda000bf85340 */
[----:B------:R-:W-:Y:S05]  /*21d0*/  @P4 BRA `(.L_x_766) ;  /* 0x0000000000084947 */ /* 0x000fea0003800000 */
[----:B------:R-:W-:Y:S05]  /*21e0*/  @P0 BRA `(.L_x_767) ;  /* 0x00000000002c0947 */ /* 0x000fea0003800000 */
[----:B------:R-:W-:Y:S05]  /*21f0*/  BRA `(.L_x_768) ;  /* 0x0000000000307947 */ /* 0x000fea0003800000 */
.L_x_766:
[----:B-----5:R-:W-:-:S04]  /*2200*/  PRMT R72, R65, 0x7632, R72 ;  /* 0x0000763241487816 */ /* 0x020fc80000000048 */
[----:B------:R-:W-:-:S05]  /*2210*/  SHF.L.U32 R72, R72, 0x10, RZ ;  /* 0x0000001048487819 */ /* 0x000fca00000006ff */
[----:B------:R-:W-:Y:S01]  /*2220*/  FADD.FTZ R84, R72, R84 ;  /* 0x0000005448547221 */ /* 0x000fe20000010000 */
[----:B------:R-:W-:Y:S06]  /*2230*/  BRA `(.L_x_767) ;  /* 0x0000000000187947 */ /* 0x000fec0003800000 */
.L_x_765:
[----:B-----5:R-:W-:-:S05]  /*2240*/  PRMT R72, R61, 0x7632, R72 ;  /* 0x000076323d487816 */ /* 0x020fca0000000048 */
[----:B------:R-:W-:-:S04]  /*2250*/  IMAD.U32 R72, R72, 0x10000, RZ ;  /* 0x0001000048487824 */ /* 0x000fc800078e00ff */
[----:B------:R-:W-:Y:S01]  /*2260*/  FADD.FTZ R84, R72, R84 ;  /* 0x0000005448547221 */ /* 0x000fe20000010000 */
[----:B------:R-:W-:-:S04]  /*2270*/  @P2 PRMT R72, R65, 0x7632, R72 ;  /* 0x0000763241482816 */ /* 0x000fc80000000048 */
[----:B------:R-:W-:-:S05]  /*2280*/  @P2 SHF.L.U32 R72, R72, 0x10, RZ ;  /* 0x0000001048482819 */ /* 0x000fca00000006ff */
[----:B------:R-:W-:-:S07]  /*2290*/  @P2 FADD.FTZ R84, R72, R84 ;  /* 0x0000005448542221 */ /* 0x000fce0000010000 */
.L_x_767:
[----:B------:R-:W-:-:S04]  /*22a0*/  F2FP.BF16.F32.PACK_AB R72, RZ, R84 ;  /* 0x00000054ff48723e */ /* 0x000fc800000010ff */
[----:B------:R-:W-:-:S07]  /*22b0*/  PRMT R69, R69, 0x5410, R72 ;  /* 0x0000541045457816 */ /* 0x000fce0000000048 */
.L_x_768:
        /* <DEDUP_REMOVED lines=8> */
.L_x_770:
[----:B-----5:R-:W-:-:S05]  /*2340*/  SHF.L.U32 R72, R66, 0x10, RZ ;  /* 0x0000001042487819 */ /* 0x020fca00000006ff */
[----:B------:R-:W-:Y:S01]  /*2350*/  FADD.FTZ R85, R72, R85 ;  /* 0x0000005548557221 */ /* 0x000fe20000010000 */
[----:B------:R-:W-:Y:S06]  /*2360*/  BRA `(.L_x_771) ;  /* 0x0000000000107947 */ /* 0x000fec0003800000 */
.L_x_769:
[----:B-----5:R-:W-:-:S04]  /*2370*/  IMAD.U32 R72, R62, 0x10000, RZ ;  /* 0x000100003e487824 */ /* 0x020fc800078e00ff */
[----:B------:R-:W-:Y:S01]  /*2380*/  FADD.FTZ R85, R72, R85 ;  /* 0x0000005548557221 */ /* 0x000fe20000010000 */
[----:B------:R-:W-:-:S05]  /*2390*/  @P2 SHF.L.U32 R72, R66, 0x10, RZ ;  /* 0x0000001042482819 */ /* 0x000fca00000006ff */
[----:B------:R-:W-:-:S07]  /*23a0*/  @P2 FADD.FTZ R85, R72, R85 ;  /* 0x0000005548552221 */ /* 0x000fce0000010000 */
.L_x_771:
[----:B------:R-:W-:-:S04]  /*23b0*/  F2FP.BF16.F32.PACK_AB R72, RZ, R85 ;  /* 0x00000055ff48723e */ /* 0x000fc800000010ff */
[----:B------:R-:W-:-:S07]  /*23c0*/  PRMT R70, R72, 0x7610, R70 ;  /* 0x0000761048467816 */ /* 0x000fce0000000046 */
.L_x_772:
[----:B------:R-:W-:Y:S01]  /*23d0*/  IMAD.U32 R104, R74, 0x10000, RZ ;  /* 0x000100004a687824 */ /* 0x000fe200078e00ff */
[----:B------:R-:W-:Y:S06]  /*23e0*/  @P3 BRA `(.L_x_773) ;  /* 0x0000000000243947 */ /* 0x000fec0003800000 */
[----:B------:R-:W-:-:S04]  /*23f0*/  ISETP.NE.U32.AND P4, PT, RZ, UR12, PT ;  /* 0x0000000cff007c0c */ /* 0x000fc8000bf85070 */
[----:B------:R-:W-:-:S13]  /*2400*/  ISETP.NE.AND.EX P4, PT, RZ, UR13, PT, P4 ;  /* 0x0000000dff007c0c */ /* 0x000fda000bf85340 */
[----:B------:R-:W-:Y:S05]  /*2410*/  @P4 BRA `(.L_x_774) ;  /* 0x0000000000084947 */ /* 0x000fea0003800000 */
[----:B------:R-:W-:Y:S05]  /*2420*/  @P0 BRA `(.L_x_775) ;  /* 0x00000000002c0947 */ /* 0x000fea0003800000 */
[----:B------:R-:W-:Y:S05]  /*2430*/  BRA `(.L_x_776) ;  /* 0x0000000000307947 */ /* 0x000fea0003800000 */
.L_x_774:
[----:B-----5:R-:W-:-:S04]  /*2440*/  PRMT R72, R66, 0x7632, R72 ;  /* 0x0000763242487816 */ /* 0x020fc80000000048 */
[----:B------:R-:W-:-:S05]  /*2450*/  SHF.L.U32 R72, R72, 0x10, RZ ;  /* 0x0000001048487819 */ /* 0x000fca00000006ff */
[----:B------:R-:W-:Y:S01]  /*2460*/  FADD.FTZ R104, R72, R104 ;  /* 0x0000006848687221 */ /* 0x000fe20000010000 */
[----:B------:R-:W-:Y:S06]  /*2470*/  BRA `(.L_x_775) ;  /* 0x0000000000187947 */ /* 0x000fec0003800000 */
.L_x_773:
[----:B-----5:R-:W-:-:S05]  /*2480*/  PRMT R72, R62, 0x7632, R72 ;  /* 0x000076323e487816 */ /* 0x020fca0000000048 */
[----:B------:R-:W-:-:S04]  /*2490*/  IMAD.U32 R72, R72, 0x10000, RZ ;  /* 0x0001000048487824 */ /* 0x000fc800078e00ff */
[----:B------:R-:W-:Y:S01]  /*24a0*/  FADD.FTZ R104, R72, R104 ;  /* 0x0000006848687221 */ /* 0x000fe20000010000 */
[----:B------:R-:W-:-:S04]  /*24b0*/  @P2 PRMT R72, R66, 0x7632, R72 ;  /* 0x0000763242482816 */ /* 0x000fc80000000048 */
[----:B------:R-:W-:-:S05]  /*24c0*/  @P2 SHF.L.U32 R72, R72, 0x10, RZ ;  /* 0x0000001048482819 */ /* 0x000fca00000006ff */
[----:B------:R-:W-:-:S07]  /*24d0*/  @P2 FADD.FTZ R104, R72, R104 ;  /* 0x0000006848682221 */ /* 0x000fce0000010000 */
.L_x_775:
[----:B------:R-:W-:-:S04]  /*24e0*/  F2FP.BF16.F32.PACK_AB R72, RZ, R104 ;  /* 0x00000068ff48723e */ /* 0x000fc800000010ff */
[----:B------:R-:W-:-:S07]  /*24f0*/  PRMT R70, R70, 0x5410, R72 ;  /* 0x0000541046467816 */ /* 0x000fce0000000048 */
.L_x_776:
        /* <DEDUP_REMOVED lines=8> */
.L_x_778:
[----:B-----5:R-:W-:-:S05]  /*2580*/  SHF.L.U32 R72, R67, 0x10, RZ ;  /* 0x0000001043487819 */ /* 0x020fca00000006ff */
[----:B------:R-:W-:Y:S01]  /*2590*/  FADD.FTZ R105, R72, R105 ;  /* 0x0000006948697221 */ /* 0x000fe20000010000 */
[----:B------:R-:W-:Y:S06]  /*25a0*/  BRA `(.L_x_779) ;  /* 0x0000000000107947 */ /* 0x000fec0003800000 */
.L_x_777:
[----:B-----5:R-:W-:-:S04]  /*25b0*/  IMAD.U32 R72, R63, 0x10000, RZ ;  /* 0x000100003f487824 */ /* 0x020fc800078e00ff */
[----:B------:R-:W-:Y:S01]  /*25c0*/  FADD.FTZ R105, R72, R105 ;  /* 0x0000006948697221 */ /* 0x000fe20000010000 */
[----:B------:R-:W-:-:S05]  /*25d0*/  @P2 SHF.L.U32 R72, R67, 0x10, RZ ;  /* 0x0000001043482819 */ /* 0x000fca00000006ff */
[----:B------:R-:W-:-:S07]  /*25e0*/  @P2 FADD.FTZ R105, R72, R105 ;  /* 0x0000006948692221 */ /* 0x000fce0000010000 */
.L_x_779:
[----:B------:R-:W-:-:S04]  /*25f0*/  F2FP.BF16.F32.PACK_AB R72, RZ, R105 ;  /* 0x00000069ff48723e */ /* 0x000fc800000010ff */
[----:B------:R-:W-:-:S07]  /*2600*/  PRMT R71, R72, 0x7610, R71 ;  /* 0x0000761048477816 */ /* 0x000fce0000000047 */
.L_x_780:
[----:B------:R-:W-:Y:S01]  /*2610*/  IMAD.U32 R125, R75, 0x10000, RZ ;  /* 0x000100004b7d7824 */ /* 0x000fe200078e00ff */
[----:B------:R-:W-:Y:S06]  /*2620*/  @P3 BRA `(.L_x_781) ;  /* 0x0000000000243947 */ /* 0x000fec0003800000 */
[----:B------:R-:W-:-:S04]  /*2630*/  ISETP.NE.U32.AND P2, PT, RZ, UR12, PT ;  /* 0x0000000cff007c0c */ /* 0x000fc8000bf45070 */
[----:B------:R-:W-:-:S13]  /*2640*/  ISETP.NE.AND.EX P2, PT, RZ, UR13, PT, P2 ;  /* 0x0000000dff007c0c */ /* 0x000fda000bf45320 */
[----:B------:R-:W-:Y:S05]  /*2650*/  @P2 BRA `(.L_x_782) ;  /* 0x0000000000082947 */ /* 0x000fea0003800000 */
[----:B------:R-:W-:Y:S05]  /*2660*/  @P0 BRA `(.L_x_783) ;  /* 0x00000000002c0947 */ /* 0x000fea0003800000 */
[----:B------:R-:W-:Y:S05]  /*2670*/  BRA `(.L_x_784) ;  /* 0x0000000000307947 */ /* 0x000fea0003800000 */
.L_x_782:
[----:B-----5:R-:W-:-:S04]  /*2680*/  PRMT R72, R67, 0x7632, R72 ;  /* 0x0000763243487816 */ /* 0x020fc80000000048 */
[----:B------:R-:W-:-:S05]  /*2690*/  SHF.L.U32 R72, R72, 0x10, RZ ;  /* 0x0000001048487819 */ /* 0x000fca00000006ff */
[----:B------:R-:W-:Y:S01]  /*26a0*/  FADD.FTZ R125, R72, R125 ;  /* 0x0000007d487d7221 */ /* 0x000fe20000010000 */
[----:B------:R-:W-:Y:S06]  /*26b0*/  BRA `(.L_x_783) ;  /* 0x0000000000187947 */ /* 0x000fec0003800000 */
.L_x_781:
[----:B-----5:R-:W-:-:S05]  /*26c0*/  PRMT R72, R63, 0x7632, R72 ;  /* 0x000076323f487816 */ /* 0x020fca0000000048 */
[----:B------:R-:W-:-:S04]  /*26d0*/  IMAD.U32 R72, R72, 0x10000, RZ ;  /* 0x0001000048487824 */ /* 0x000fc800078e00ff */
[----:B------:R-:W-:Y:S01]  /*26e0*/  FADD.FTZ R125, R72, R125 ;  /* 0x0000007d487d7221 */ /* 0x000fe20000010000 */
[----:B------:R-:W-:-:S04]  /*26f0*/  @P2 PRMT R72, R67, 0x7632, R72 ;  /* 0x0000763243482816 */ /* 0x000fc80000000048 */
[----:B------:R-:W-:-:S05]  /*2700*/  @P2 SHF.L.U32 R72, R72, 0x10, RZ ;  /* 0x0000001048482819 */ /* 0x000fca00000006ff */
[----:B------:R-:W-:-:S07]  /*2710*/  @P2 FADD.FTZ R125, R72, R125 ;  /* 0x0000007d487d2221 */ /* 0x000fce0000010000 */
.L_x_783:
[----:B------:R-:W-:-:S04]  /*2720*/  F2FP.BF16.F32.PACK_AB R72, RZ, R125 ;  /* 0x0000007dff48723e */ /* 0x000fc800000010ff */
[----:B------:R-:W-:-:S07]  /*2730*/  PRMT R71, R71, 0x5410, R72 ;  /* 0x0000541047477816 */ /* 0x000fce0000000048 */
.L_x_784:
[----:B------:R-:W0:Y:S01]  /*2740*/  @P0 LDC.64 R72, c[0x0][0x238] ;  /* 0x00008e00ff480b82 */ /* 0x000e220000000a00 */
[C---:B------:R-:W-:Y:S01]  /*2750*/  VIADD R134, R37.reuse, 0x20 ;  /* 0x0000002025867836 */ /* 0x040fe20000000000 */
[----:B0-----:R-:W-:-:S04]  /*2760*/  @P0 LEA R72, P2, R37, R72, 0x4 ;  /* 0x0000004825480211 */ /* 0x001fc800078420ff */
[----:B------:R-:W-:-:S05]  /*2770*/  @P0 LEA.HI.X R73, R37, R73, RZ, 0x4, P2 ;  /* 0x0000004925490211 */ /* 0x000fca00010f24ff */
[----:B------:R0:W-:Y:S04]  /*2780*/  @P0 STG.E.128 desc[UR4][R72.64], R68 ;  /* 0x0000004448000986 */ /* 0x0001e8000c101d04 */
.L_x_752:
[----:B------:R-:W-:Y:S05]  /*2790*/  BSYNC B0 ;  /* 0x0000000000007941 */ /* 0x000fea0003800000 */
.L_x_751:
[----:B------:R-:W-:Y:S01]  /*27a0*/  ISETP.GE.U32.AND P2, PT, R0, 0x40, PT ;  /* 0x000000400000780c */ /* 0x000fe20003f46070 */
[----:B------:R-:W-:-:S12]  /*27b0*/  BSSY B0, `(.L_x_785) ;  /* 0x00000a6000007945 */ /* 0x000fd80003800000 */
[----:B------:R-:W-:Y:S05]  /*27c0*/  @!P2 BRA `(.L_x_786) ;  /* 0x000000080090a947 */ /* 0x000fea0003800000 */
[----:B------:R-:W-:Y:S01]  /*27d0*/  ISETP.NE.U32.AND P2, PT, RZ, UR10, PT ;  /* 0x0000000aff007c0c */ /* 0x000fe2000bf45070 */
[----:B0-----:R-:W0:Y:S03]  /*27e0*/  LDC.64 R72, c[0x0][0x220] ;  /* 0x00008800ff487b82 */ /* 0x001e260000000a00 */
        /* <DEDUP_REMOVED lines=21> */
.L_x_788:
[----:B-----5:R-:W-:-:S04]  /*2940*/  IMAD.U32 R50, R64, 0x10000, RZ ;  /* 0x0001000040327824 */ /* 0x020fc800078e00ff */
[----:B------:R-:W-:Y:S01]  /*2950*/  FADD.FTZ R39, R50, R39 ;  /* 0x0000002732277221 */ /* 0x000fe20000010000 */
[----:B------:R-:W-:Y:S06]  /*2960*/  BRA `(.L_x_789) ;  /* 0x0000000000107947 */ /* 0x000fec0003800000 */
.L_x_787:
[----:B-----5:R-:W-:-:S05]  /*2970*/  SHF.L.U32 R50, R60, 0x10, RZ ;  /* 0x000000103c327819 */ /* 0x020fca00000006ff */
[----:B------:R-:W-:Y:S01]  /*2980*/  FADD.FTZ R39, R50, R39 ;  /* 0x0000002732277221 */ /* 0x000fe20000010000 */
[----:B------:R-:W-:-:S04]  /*2990*/  @P2 IMAD.U32 R50, R64, 0x10000, RZ ;  /* 0x0001000040322824 */ /* 0x000fc800078e00ff */
[----:B------:R-:W-:-:S07]  /*29a0*/  @P2 FADD.FTZ R39, R50, R39 ;  /* 0x0000002732272221 */ /* 0x000fce0000010000 */
.L_x_789:
[----:B------:R-:W-:-:S04]  /*29b0*/  F2FP.BF16.F32.PACK_AB R50, RZ, R39 ;  /* 0x00000027ff32723e */ /* 0x000fc800000010ff */
[----:B------:R-:W-:-:S07]  /*29c0*/  PRMT R68, R50, 0x7610, R68 ;  /* 0x0000761032447816 */ /* 0x000fce0000000044 */
.L_x_790:
[----:B------:R-:W-:Y:S01]  /*29d0*/  SHF.L.U32 R50, R72, 0x10, RZ ;  /* 0x0000001048327819 */ /* 0x000fe200000006ff */
[----:B------:R-:W-:Y:S06]  /*29e0*/  @P3 BRA `(.L_x_791) ;  /* 0x0000000000243947 */ /* 0x000fec0003800000 */
[----:B------:R-:W-:-:S04]  /*29f0*/  ISETP.NE.U32.AND P4, PT, RZ, UR12, PT ;  /* 0x0000000cff007c0c */ /* 0x000fc8000bf85070 */
[----:B------:R-:W-:-:S13]  /*2a00*/  ISETP.NE.AND.EX P4, PT, RZ, UR13, PT, P4 ;  /* 0x0000000dff007c0c */ /* 0x000fda000bf85340 */
[----:B------:R-:W-:Y:S05]  /*2a10*/  @P4 BRA `(.L_x_792) ;  /* 0x0000000000084947 */ /* 0x000fea0003800000 */
[----:B------:R-:W-:Y:S05]  /*2a20*/  @P0 BRA `(.L_x_793) ;  /* 0x00000000002c0947 */ /* 0x000fea0003800000 */
[----:B------:R-:W-:Y:S05]  /*2a30*/  BRA `(.L_x_794) ;  /* 0x0000000000307947 */ /* 0x000fea0003800000 */
.L_x_792:
[----:B-----5:R-:W-:-:S05]  /*2a40*/  PRMT R51, R64, 0x7632, R51 ;  /* 0x0000763240337816 */ /* 0x020fca0000000033 */
[----:B------:R-:W-:-:S04]  /*2a50*/  IMAD.U32 R51, R51, 0x10000, RZ ;  /* 0x0001000033337824 */ /* 0x000fc800078e00ff */
[----:B------:R-:W-:Y:S01]  /*2a60*/  FADD.FTZ R50, R51, R50 ;  /* 0x0000003233327221 */ /* 0x000fe20000010000 */
[----:B------:R-:W-:Y:S06]  /*2a70*/  BRA `(.L_x_793) ;  /* 0x0000000000187947 */ /* 0x000fec0003800000 */
.L_x_791:
[----:B-----5:R-:W-:-:S04]  /*2a80*/  PRMT R51, R60, 0x7632, R51 ;  /* 0x000076323c337816 */ /* 0x020fc80000000033 */
[----:B------:R-:W-:-:S05]  /*2a90*/  SHF.L.U32 R51, R51, 0x10, RZ ;  /* 0x0000001033337819 */ /* 0x000fca00000006ff */
[----:B------:R-:W-:Y:S01]  /*2aa0*/  FADD.FTZ R50, R51, R50 ;  /* 0x0000003233327221 */ /* 0x000fe20000010000 */
[----:B------:R-:W-:-:S05]  /*2ab0*/  @P2 PRMT R51, R64, 0x7632, R51 ;  /* 0x0000763240332816 */ /* 0x000fca0000000033 */
[----:B------:R-:W-:-:S04]  /*2ac0*/  @P2 IMAD.U32 R51, R51, 0x10000, RZ ;  /* 0x0001000033332824 */ /* 0x000fc800078e00ff */
[----:B------:R-:W-:-:S07]  /*2ad0*/  @P2 FADD.FTZ R50, R51, R50 ;  /* 0x0000003233322221 */ /* 0x000fce0000010000 */
.L_x_793:
[----:B------:R-:W-:-:S04]  /*2ae0*/  F2FP.BF16.F32.PACK_AB R51, RZ, R50 ;  /* 0x00000032ff33723e */ /* 0x000fc800000010ff */
[----:B------:R-:W-:-:S07]  /*2af0*/  PRMT R68, R68, 0x5410, R51 ;  /* 0x0000541044447816 */ /* 0x000fce0000000033 */
.L_x_794:
        /* <DEDUP_REMOVED lines=8> */
.L_x_796:
[----:B-----5:R-:W-:-:S04]  /*2b80*/  IMAD.U32 R72, R65, 0x10000, RZ ;  /* 0x0001000041487824 */ /* 0x020fc800078e00ff */
[----:B------:R-:W-:Y:S01]  /*2b90*/  FADD.FTZ R51, R72, R51 ;  /* 0x0000003348337221 */ /* 0x000fe20000010000 */
[----:B------:R-:W-:Y:S06]  /*2ba0*/  BRA `(.L_x_797) ;  /* 0x0000000000107947 */ /* 0x000fec0003800000 */
.L_x_795:
[----:B-----5:R-:W-:-:S05]  /*2bb0*/  SHF.L.U32 R72, R61, 0x10, RZ ;  /* 0x000000103d487819 */ /* 0x020fca00000006ff */
[----:B------:R-:W-:Y:S01]  /*2bc0*/  FADD.FTZ R51, R72, R51 ;  /* 0x0000003348337221 */ /* 0x000fe20000010000 */
[----:B------:R-:W-:-:S04]  /*2bd0*/  @P2 IMAD.U32 R72, R65, 0x10000, RZ ;  /* 0x0001000041482824 */ /* 0x000fc800078e00ff */
[----:B------:R-:W-:-:S07]  /*2be0*/  @P2 FADD.FTZ R51, R72, R51 ;  /* 0x0000003348332221 */ /* 0x000fce0000010000 */
.L_x_797:
[----:B------:R-:W-:-:S04]  /*2bf0*/  F2FP.BF16.F32.PACK_AB R72, RZ, R51 ;  /* 0x00000033ff48723e */ /* 0x000fc800000010ff */
[----:B------:R-:W-:-:S07]  /*2c00*/  PRMT R69, R72, 0x7610, R69 ;  /* 0x0000761048457816 */ /* 0x000fce0000000045 */
.L_x_798:
[----:B------:R-:W-:Y:S01]  /*2c10*/  SHF.L.U32 R86, R73, 0x10, RZ ;  /* 0x0000001049567819 */ /* 0x000fe200000006ff */
[----:B------:R-:W-:Y:S06]  /*2c20*/  @P3 BRA `(.L_x_799) ;  /* 0x0000000000243947 */ /* 0x000fec0003800000 */
[----:B------:R-:W-:-:S04]  /*2c30*/  ISETP.NE.U32.AND P4, PT, RZ, UR12, PT ;  /* 0x0000000cff007c0c */ /* 0x000fc8000bf85070 */
[----:B------:R-:W-:-:S13]  /*2c40*/  ISETP.NE.AND.EX P4, PT, RZ, UR13, PT, P4 ;  /* 0x0000000dff007c0c */ /* 0x000fda000bf85340 */
[----:B------:R-:W-:Y:S05]  /*2c50*/  @P4 BRA `(.L_x_800) ;  /* 0x0000000000084947 */ /* 0x000fea0003800000 */
[----:B------:R-:W-:Y:S05]  /*2c60*/  @P0 BRA `(.L_x_801) ;  /* 0x00000000002c0947 */ /* 0x000fea0003800000 */
[----:B------:R-:W-:Y:S05]  /*2c70*/  BRA `(.L_x_802) ;  /* 0x0000000000307947 */ /* 0x000fea0003800000 */
.L_x_800:
[----:B-----5:R-:W-:-:S05]  /*2c80*/  PRMT R72, R65, 0x7632, R72 ;  /* 0x0000763241487816 */ /* 0x020fca0000000048 */
[----:B------:R-:W-:-:S04]  /*2c90*/  IMAD.U32 R72, R72, 0x10000, RZ ;  /* 0x0001000048487824 */ /* 0x000fc800078e00ff */
[----:B------:R-:W-:Y:S01]  /*2ca0*/  FADD.FTZ R86, R72, R86 ;  /* 0x0000005648567221 */ /* 0x000fe20000010000 */
[----:B------:R-:W-:Y:S06]  /*2cb0*/  BRA `(.L_x_801) ;  /* 0x0000000000187947 */ /* 0x000fec0003800000 */
.L_x_799:
[----:B-----5:R-:W-:-:S04]  /*2cc0*/  PRMT R72, R61, 0x7632, R72 ;  /* 0x000076323d487816 */ /* 0x020fc80000000048 */
[----:B------:R-:W-:-:S05]  /*2cd0*/  SHF.L.U32 R72, R72, 0x10, RZ ;  /* 0x0000001048487819 */ /* 0x000fca00000006ff */
[----:B------:R-:W-:Y:S01]  /*2ce0*/  FADD.FTZ R86, R72, R86 ;  /* 0x0000005648567221 */ /* 0x000fe20000010000 */
[----:B------:R-:W-:-:S05]  /*2cf0*/  @P2 PRMT R72, R65, 0x7632, R72 ;  /* 0x0000763241482816 */ /* 0x000fca0000000048 */
[----:B------:R-:W-:-:S04]  /*2d00*/  @P2 IMAD.U32 R72, R72, 0x10000, RZ ;  /* 0x0001000048482824 */ /* 0x000fc800078e00ff */
[----:B------:R-:W-:-:S07]  /*2d10*/  @P2 FADD.FTZ R86, R72, R86 ;  /* 0x0000005648562221 */ /* 0x000fce0000010000 */
.L_x_801:
[----:B------:R-:W-:-:S04]  /*2d20*/  F2FP.BF16.F32.PACK_AB R72, RZ, R86 ;  /* 0x00000056ff48723e */ /* 0x000fc800000010ff */
[----:B------:R-:W-:-:S07]  /*2d30*/  PRMT R69, R69, 0x5410, R72 ;  /* 0x0000541045457816 */ /* 0x000fce0000000048 */
.L_x_802:
        /* <DEDUP_REMOVED lines=8> */
.L_x_804:
[----:B-----5:R-:W-:-:S04]  /*2dc0*/  IMAD.U32 R72, R66, 0x10000, RZ ;  /* 0x0001000042487824 */ /* 0x020fc800078e00ff */
[----:B------:R-:W-:Y:S01]  /*2dd0*/  FADD.FTZ R87, R72, R87 ;  /* 0x0000005748577221 */ /* 0x000fe20000010000 */
[----:B------:R-:W-:Y:S06]  /*2de0*/  BRA `(.L_x_805) ;  /* 0x0000000000107947 */ /* 0x000fec0003800000 */
.L_x_803:
[----:B-----5:R-:W-:-:S05]  /*2df0*/  SHF.L.U32 R72, R62, 0x10, RZ ;  /* 0x000000103e487819 */ /* 0x020fca00000006ff */
[----:B------:R-:W-:Y:S01]  /*2e00*/  FADD.FTZ R87, R72, R87 ;  /* 0x0000005748577221 */ /* 0x000fe20000010000 */
[----:B------:R-:W-:-:S04]  /*2e10*/  @P2 IMAD.U32 R72, R66, 0x10000, RZ ;  /* 0x0001000042482824 */ /* 0x000fc800078e00ff */
[----:B------:R-:W-:-:S07]  /*2e20*/  @P2 FADD.FTZ R87, R72, R87 ;  /* 0x0000005748572221 */ /* 0x000fce0000010000 */
.L_x_805:
[----:B------:R-:W-:-:S04]  /*2e30*/  F2FP.BF16.F32.PACK_AB R72, RZ, R87 ;  /* 0x00000057ff48723e */ /* 0x000fc800000010ff */
[----:B------:R-:W-:-:S07]  /*2e40*/  PRMT R70, R72, 0x7610, R70 ;  /* 0x0000761048467816 */ /* 0x000fce0000000046 */
.L_x_806:
[----:B------:R-:W-:Y:S01]  /*2e50*/  SHF.L.U32 R106, R74, 0x10, RZ ;  /* 0x000000104a6a7819 */ /* 0x000fe200000006ff */
[----:B------:R-:W-:Y:S06]  /*2e60*/  @P3 BRA `(.L_x_807) ;  /* 0x0000000000243947 */ /* 0x000fec0003800000 */
[----:B------:R-:W-:-:S04]  /*2e70*/  ISETP.NE.U32.AND P4, PT, RZ, UR12, PT ;  /* 0x0000000cff007c0c */ /* 0x000fc8000bf85070 */
[----:B------:R-:W-:-:S13]  /*2e80*/  ISETP.NE.AND.EX P4, PT, RZ, UR13, PT, P4 ;  /* 0x0000000dff007c0c */ /* 0x000fda000bf85340 */
[----:B------:R-:W-:Y:S05]  /*2e90*/  @P4 BRA `(.L_x_808) ;  /* 0x0000000000084947 */ /* 0x000fea0003800000 */
[----:B------:R-:W-:Y:S05]  /*2ea0*/  @P0 BRA `(.L_x_809) ;  /* 0x00000000002c0947 */ /* 0x000fea0003800000 */
[----:B------:R-:W-:Y:S05]  /*2eb0*/  BRA `(.L_x_810) ;  /* 0x0000000000307947 */ /* 0x000fea0003800000 */
.L_x_808:
[----:B-----5:R-:W-:-:S05]  /*2ec0*/  PRMT R72, R66, 0x7632, R72 ;  /* 0x0000763242487816 */ /* 0x020fca0000000048 */
[----:B------:R-:W-:-:S04]  /*2ed0*/  IMAD.U32 R72, R72, 0x10000, RZ ;  /* 0x0001000048487824 */ /* 0x000fc800078e00ff */
[----:B------:R-:W-:Y:S01]  /*2ee0*/  FADD.FTZ R106, R72, R106 ;  /* 0x0000006a486a7221 */ /* 0x000fe20000010000 */
[----:B------:R-:W-:Y:S06]  /*2ef0*/  BRA `(.L_x_809) ;  /* 0x0000000000187947 */ /* 0x000fec0003800000 */
.L_x_807:
[----:B-----5:R-:W-:-:S04]  /*2f00*/  PRMT R72, R62, 0x7632, R72 ;  /* 0x000076323e487816 */ /* 0x020fc80000000048 */
[----:B------:R-:W-:-:S05]  /*2f10*/  SHF.L.U32 R72, R72, 0x10, RZ ;  /* 0x0000001048487819 */ /* 0x000fca00000006ff */
[----:B------:R-:W-:Y:S01]  /*2f20*/  FADD.FTZ R106, R72, R106 ;  /* 0x0000006a486a7221 */ /* 0x000fe20000010000 */
[----:B------:R-:W-:-:S05]  /*2f30*/  @P2 PRMT R72, R66, 0x7632, R72 ;  /* 0x0000763242482816 */ /* 0x000fca0000000048 */
[----:B------:R-:W-:-:S04]  /*2f40*/  @P2 IMAD.U32 R72, R72, 0x10000, RZ ;  /* 0x0001000048482824 */ /* 0x000fc800078e00ff */
[----:B------:R-:W-:-:S07]  /*2f50*/  @P2 FADD.FTZ R106, R72, R106 ;  /* 0x0000006a486a2221 */ /* 0x000fce0000010000 */
.L_x_809:
[----:B------:R-:W-:-:S04]  /*2f60*/  F2FP.BF16.F32.PACK_AB R72, RZ, R106 ;  /* 0x0000006aff48723e */ /* 0x000fc800000010ff */
[----:B------:R-:W-:-:S07]  /*2f70*/  PRMT R70, R70, 0x5410, R72 ;  /* 0x0000541046467816 */ /* 0x000fce0000000048 */
.L_x_810:
        /* <DEDUP_REMOVED lines=8> */
.L_x_812:
[----:B-----5:R-:W-:-:S04]  /*3000*/  IMAD.U32 R72, R67, 0x10000, RZ ;  /* 0x0001000043487824 */ /* 0x020fc800078e00ff */
[----:B------:R-:W-:Y:S01]  /*3010*/  FADD.FTZ R107, R72, R107 ;  /* 0x0000006b486b7221 */ /* 0x000fe20000010000 */
[----:B------:R-:W-:Y:S06]  /*3020*/  BRA `(.L_x_813) ;  /* 0x0000000000107947 */ /* 0x000fec0003800000 */
.L_x_811:
[----:B-----5:R-:W-:-:S05]  /*3030*/  SHF.L.U32 R72, R63, 0x10, RZ ;  /* 0x000000103f487819 */ /* 0x020fca00000006ff */
[----:B------:R-:W-:Y:S01]  /*3040*/  FADD.FTZ R107, R72, R107 ;  /* 0x0000006b486b7221 */ /* 0x000fe20000010000 */
[----:B------:R-:W-:-:S04]  /*3050*/  @P2 IMAD.U32 R72, R67, 0x10000, RZ ;  /* 0x0001000043482824 */ /* 0x000fc800078e00ff */
[----:B------:R-:W-:-:S07]  /*3060*/  @P2 FADD.FTZ R107, R72, R107 ;  /* 0x0000006b486b2221 */ /* 0x000fce0000010000 */
.L_x_813:
[----:B------:R-:W-:-:S04]  /*3070*/  F2FP.BF16.F32.PACK_AB R72, RZ, R107 ;  /* 0x0000006bff48723e */ /* 0x000fc800000010ff */
[----:B------:R-:W-:-:S07]  /*3080*/  PRMT R71, R72, 0x7610, R71 ;  /* 0x0000761048477816 */ /* 0x000fce0000000047 */
.L_x_814:
[----:B------:R-:W-:Y:S01]  /*3090*/  SHF.L.U32 R126, R75, 0x10, RZ ;  /* 0x000000104b7e7819 */ /* 0x000fe200000006ff */
[----:B------:R-:W-:Y:S06]  /*30a0*/  @P3 BRA `(.L_x_815) ;  /* 0x0000000000243947 */ /* 0x000fec0003800000 */
[----:B------:R-:W-:-:S04]  /*30b0*/  ISETP.NE.U32.AND P2, PT, RZ, UR12, PT ;  /* 0x0000000cff007c0c */ /* 0x000fc8000bf45070 */
[----:B------:R-:W-:-:S13]  /*30c0*/  ISETP.NE.AND.EX P2, PT, RZ, UR13, PT, P2 ;  /* 0x0000000dff007c0c */ /* 0x000fda000bf45320 */
[----:B------:R-:W-:Y:S05]  /*30d0*/  @P2 BRA `(.L_x_816) ;  /* 0x0000000000082947 */ /* 0x000fea0003800000 */
[----:B------:R-:W-:Y:S05]  /*30e0*/  @P0 BRA `(.L_x_817) ;  /* 0x00000000002c0947 */ /* 0x000fea0003800000 */
[----:B------:R-:W-:Y:S05]  /*30f0*/  BRA `(.L_x_818) ;  /* 0x0000000000307947 */ /* 0x000fea0003800000 */
.L_x_816:
[----:B-----5:R-:W-:-:S05]  /*3100*/  PRMT R72, R67, 0x7632, R72 ;  /* 0x0000763243487816 */ /* 0x020fca0000000048 */
[----:B------:R-:W-:-:S04]  /*3110*/  IMAD.U32 R72, R72, 0x10000, RZ ;  /* 0x0001000048487824 */ /* 0x000fc800078e00ff */
[----:B------:R-:W-:Y:S01]  /*3120*/  FADD.FTZ R126, R72, R126 ;  /* 0x0000007e487e7221 */ /* 0x000fe20000010000 */
[----:B------:R-:W-:Y:S06]  /*3130*/  BRA `(.L_x_817) ;  /* 0x0000000000187947 */ /* 0x000fec0003800000 */
.L_x_815:
[----:B-----5:R-:W-:-:S04]  /*3140*/  PRMT R72, R63, 0x7632, R72 ;  /* 0x000076323f487816 */ /* 0x020fc80000000048 */
[----:B------:R-:W-:-:S05]  /*3150*/  SHF.L.U32 R72, R72, 0x10, RZ ;  /* 0x0000001048487819 */ /* 0x000fca00000006ff */
[----:B------:R-:W-:Y:S01]  /*3160*/  FADD.FTZ R126, R72, R126 ;  /* 0x0000007e487e7221 */ /* 0x000fe20000010000 */
[----:B------:R-:W-:-:S05]  /*3170*/  @P2 PRMT R72, R67, 0x7632, R72 ;  /* 0x0000763243482816 */ /* 0x000fca0000000048 */
[----:B------:R-:W-:-:S04]  /*3180*/  @P2 IMAD.U32 R72, R72, 0x10000, RZ ;  /* 0x0001000048482824 */ /* 0x000fc800078e00ff */
[----:B------:R-:W-:-:S07]  /*3190*/  @P2 FADD.FTZ R126, R72, R126 ;  /* 0x0000007e487e2221 */ /* 0x000fce0000010000 */
.L_x_817:
[----:B------:R-:W-:-:S04]  /*31a0*/  F2FP.BF16.F32.PACK_AB R72, RZ, R126 ;  /* 0x0000007eff48723e */ /* 0x000fc800000010ff */
[----:B------:R-:W-:-:S07]  /*31b0*/  PRMT R71, R71, 0x5410, R72 ;  /* 0x0000541047477816 */ /* 0x000fce0000000048 */
.L_x_818:
[----:B------:R-:W0:Y:S02]  /*31c0*/  @P0 LDC.64 R72, c[0x0][0x238] ;  /* 0x00008e00ff480b82 */ /* 0x000e240000000a00 */
[----:B0-----:R-:W-:-:S04]  /*31d0*/  @P0 LEA R72, P2, R134, R72, 0x4 ;  /* 0x0000004886480211 */ /* 0x001fc800078420ff */
[C---:B------:R-:W-:Y:S02]  /*31e0*/  @P0 LEA.HI.X R73, R134.reuse, R73, RZ, 0x4, P2 ;  /* 0x0000004986490211 */ /* 0x040fe400010f24ff */
[----:B------:R-:W-:-:S03]  /*31f0*/  IADD3 R134, R134, 0x20, RZ ;  /* 0x0000002086867810 */ /* 0x000fc60007ffe0ff */
[----:B------:R1:W-:Y:S04]  /*3200*/  @P0 STG.E.128 desc[UR4][R72.64], R68 ;  /* 0x0000004448000986 */ /* 0x0003e8000c101d04 */
.L_x_786:
[----:B------:R-:W-:Y:S05]  /*3210*/  BSYNC B0 ;  /* 0x0000000000007941 */ /* 0x000fea0003800000 */
.L_x_785:
[----:B------:R-:W-:Y:S01]  /*3220*/  ISETP.GE.U32.AND P2, PT, R0, 0x60, PT ;  /* 0x000000600000780c */ /* 0x000fe20003f46070 */
[----:B------:R-:W-:-:S12]  /*3230*/  BSSY B0, `(.L_x_819) ;  /* 0x00000a6000007945 */ /* 0x000fd80003800000 */
[----:B------:R-:W-:Y:S05]  /*3240*/  @!P2 BRA `(.L_x_820) ;  /* 0x000000080090a947 */ /* 0x000fea0003800000 */
[----:B------:R-:W-:Y:S01]  /*3250*/  ISETP.NE.U32.AND P2, PT, RZ, UR10, PT ;  /* 0x0000000aff007c0c */ /* 0x000fe2000bf45070 */
[----:B01----:R-:W0:Y:S03]  /*3260*/  LDC.64 R72, c[0x0][0x220] ;  /* 0x00008800ff487b82 */ /* 0x003e260000000a00 */
        /* <DEDUP_REMOVED lines=21> */
.L_x_822:
[----:B-----5:R-:W-:-:S05]  /*33c0*/  SHF.L.U32 R52, R64, 0x10, RZ ;  /* 0x0000001040347819 */ /* 0x020fca00000006ff */
[----:B------:R-:W-:Y:S01]  /*33d0*/  FADD.FTZ R40, R52, R40 ;  /* 0x0000002834287221 */ /* 0x000fe20000010000 */
[----:B------:R-:W-:Y:S06]  /*33e0*/  BRA `(.L_x_823) ;  /* 0x0000000000107947 */ /* 0x000fec0003800000 */
.L_x_821:
[----:B-----5:R-:W-:-:S04]  /*33f0*/  IMAD.U32 R52, R60, 0x10000, RZ ;  /* 0x000100003c347824 */ /* 0x020fc800078e00ff */
[----:B------:R-:W-:Y:S01]  /*3400*/  FADD.FTZ R40, R52, R40 ;  /* 0x0000002834287221 */ /* 0x000fe20000010000 */
[----:B------:R-:W-:-:S05]  /*3410*/  @P2 SHF.L.U32 R52, R64, 0x10, RZ ;  /* 0x0000001040342819 */ /* 0x000fca00000006ff */
[----:B------:R-:W-:-:S07]  /*3420*/  @P2 FADD.FTZ R40, R52, R40 ;  /* 0x0000002834282221 */ /* 0x000fce0000010000 */
.L_x_823:
[----:B------:R-:W-:-:S04]  /*3430*/  F2FP.BF16.F32.PACK_AB R52, RZ, R40 ;  /* 0x00000028ff34723e */ /* 0x000fc800000010ff */
[----:B------:R-:W-:-:S07]  /*3440*/  PRMT R68, R52, 0x7610, R68 ;  /* 0x0000761034447816 */ /* 0x000fce0000000044 */
.L_x_824:
[----:B------:R-:W-:Y:S01]  /*3450*/  IMAD.U32 R52, R72, 0x10000, RZ ;  /* 0x0001000048347824 */ /* 0x000fe200078e00ff */
[----:B------:R-:W-:Y:S06]  /*3460*/  @P3 BRA `(.L_x_825) ;  /* 0x0000000000243947 */ /* 0x000fec0003800000 */
[----:B------:R-:W-:-:S04]  /*3470*/  ISETP.NE.U32.AND P4, PT, RZ, UR12, PT ;  /* 0x0000000cff007c0c */ /* 0x000fc8000bf85070 */
[----:B------:R-:W-:-:S13]  /*3480*/  ISETP.NE.AND.EX P4, PT, RZ, UR13, PT, P4 ;  /* 0x0000000dff007c0c */ /* 0x000fda000bf85340 */
[----:B------:R-:W-:Y:S05]  /*3490*/  @P4 BRA `(.L_x_826) ;  /* 0x0000000000084947 */ /* 0x000fea0003800000 */
[----:B------:R-:W-:Y:S05]  /*34a0*/  @P0 BRA `(.L_x_827) ;  /* 0x00000000002c0947 */ /* 0x000fea0003800000 */
[----:B------:R-:W-:Y:S05]  /*34b0*/  BRA `(.L_x_828) ;  /* 0x0000000000307947 */ /* 0x000fea0003800000 */
.L_x_826:
[----:B-----5:R-:W-:-:S04]  /*34c0*/  PRMT R53, R64, 0x7632, R53 ;  /* 0x0000763240357816 */ /* 0x020fc80000000035 */
[----:B------:R-:W-:-:S05]  /*34d0*/  SHF.L.U32 R53, R53, 0x10, RZ ;  /* 0x0000001035357819 */ /* 0x000fca00000006ff */
[----:B------:R-:W-:Y:S01]  /*34e0*/  FADD.FTZ R52, R53, R52 ;  /* 0x0000003435347221 */ /* 0x000fe20000010000 */
[----:B------:R-:W-:Y:S06]  /*34f0*/  BRA `(.L_x_827) ;  /* 0x0000000000187947 */ /* 0x000fec0003800000 */
.L_x_825:
[----:B-----5:R-:W-:-:S05]  /*3500*/  PRMT R53, R60, 0x7632, R53 ;  /* 0x000076323c357816 */ /* 0x020fca0000000035 */
[----:B------:R-:W-:-:S04]  /*3510*/  IMAD.U32 R53, R53, 0x10000, RZ ;  /* 0x0001000035357824 */ /* 0x000fc800078e00ff */
[----:B------:R-:W-:Y:S01]  /*3520*/  FADD.FTZ R52, R53, R52 ;  /* 0x0000003435347221 */ /* 0x000fe20000010000 */
[----:B------:R-:W-:-:S04]  /*3530*/  @P2 PRMT R53, R64, 0x7632, R53 ;  /* 0x0000763240352816 */ /* 0x000fc80000000035 */
[----:B------:R-:W-:-:S05]  /*3540*/  @P2 SHF.L.U32 R53, R53, 0x10, RZ ;  /* 0x0000001035352819 */ /* 0x000fca00000006ff */
[----:B------:R-:W-:-:S07]  /*3550*/  @P2 FADD.FTZ R52, R53, R52 ;  /* 0x0000003435342221 */ /* 0x000fce0000010000 */
.L_x_827:
[----:B------:R-:W-:-:S04]  /*3560*/  F2FP.BF16.F32.PACK_AB R53, RZ, R52 ;  /* 0x00000034ff35723e */ /* 0x000fc800000010ff */
[----:B------:R-:W-:-:S07]  /*3570*/  PRMT R68, R68, 0x5410, R53 ;  /* 0x0000541044447816 */ /* 0x000fce0000000035 */
.L_x_828:
        /* <DEDUP_REMOVED lines=8> */
.L_x_830:
[----:B-----5:R-:W-:-:S05]  /*3600*/  SHF.L.U32 R72, R65, 0x10, RZ ;  /* 0x0000001041487819 */ /* 0x020fca00000006ff */
[----:B------:R-:W-:Y:S01]  /*3610*/  FADD.FTZ R53, R72, R53 ;  /* 0x0000003548357221 */ /* 0x000fe20000010000 */
[----:B------:R-:W-:Y:S06]  /*3620*/  BRA `(.L_x_831) ;  /* 0x0000000000107947 */ /* 0x000fec0003800000 */
.L_x_829:
[----:B-----5:R-:W-:-:S04]  /*3630*/  IMAD.U32 R72, R61, 0x10000, RZ ;  /* 0x000100003d487824 */ /* 0x020fc800078e00ff */
[----:B------:R-:W-:Y:S01]  /*3640*/  FADD.FTZ R53, R72, R53 ;  /* 0x0000003548357221 */ /* 0x000fe20000010000 */
[----:B------:R-:W-:-:S05]  /*3650*/  @P2 SHF.L.U32 R72, R65, 0x10, RZ ;  /* 0x0000001041482819 */ /* 0x000fca00000006ff */
[----:B------:R-:W-:-:S07]  /*3660*/  @P2 FADD.FTZ R53, R72, R53 ;  /* 0x0000003548352221 */ /* 0x000fce0000010000 */
.L_x_831:
[----:B------:R-:W-:-:S04]  /*3670*/  F2FP.BF16.F32.PACK_AB R72, RZ, R53 ;  /* 0x00000035ff48723e */ /* 0x000fc800000010ff */
[----:B------:R-:W-:-:S07]  /*3680*/  PRMT R69, R72, 0x7610, R69 ;  /* 0x0000761048457816 */ /* 0x000fce0000000045 */
.L_x_832:
[----:B------:R-:W-:Y:S01]  /*3690*/  IMAD.U32 R88, R73, 0x10000, RZ ;  /* 0x0001000049587824 */ /* 0x000fe200078e00ff */
[----:B------:R-:W-:Y:S06]  /*36a0*/  @P3 BRA `(.L_x_833) ;  /* 0x0000000000243947 */ /* 0x000fec0003800000 */
[----:B------:R-:W-:-:S04]  /*36b0*/  ISETP.NE.U32.AND P4, PT, RZ, UR12, PT ;  /* 0x0000000cff007c0c */ /* 0x000fc8000bf85070 */
[----:B------:R-:W-:-:S13]  /*36c0*/  ISETP.NE.AND.EX P4, PT, RZ, UR13, PT, P4 ;  /* 0x0000000dff007c0c */ /* 0x000fda000bf85340 */
[----:B------:R-:W-:Y:S05]  /*36d0*/  @P4 BRA `(.L_x_834) ;  /* 0x0000000000084947 */ /* 0x000fea0003800000 */
[----:B------:R-:W-:Y:S05]  /*36e0*/  @P0 BRA `(.L_x_835) ;  /* 0x00000000002c0947 */ /* 0x000fea0003800000 */
[----:B------:R-:W-:Y:S05]  /*36f0*/  BRA `(.L_x_836) ;  /* 0x0000000000307947 */ /* 0x000fea0003800000 */
.L_x_834:
[----:B-----5:R-:W-:-:S04]  /*3700*/  PRMT R72, R65, 0x7632, R72 ;  /* 0x0000763241487816 */ /* 0x020fc80000000048 */
[----:B------:R-:W-:-:S05]  /*3710*/  SHF.L.U32 R72, R72, 0x10, RZ ;  /* 0x0000001048487819 */ /* 0x000fca00000006ff */
[----:B------:R-:W-:Y:S01]  /*3720*/  FADD.FTZ R88, R72, R88 ;  /* 0x0000005848587221 */ /* 0x000fe20000010000 */
[----:B------:R-:W-:Y:S06]  /*3730*/  BRA `(.L_x_835) ;  /* 0x0000000000187947 */ /* 0x000fec0003800000 */
.L_x_833:
[----:B-----5:R-:W-:-:S05]  /*3740*/  PRMT R72, R61, 0x7632, R72 ;  /* 0x000076323d487816 */ /* 0x020fca0000000048 */
[----:B------:R-:W-:-:S04]  /*3750*/  IMAD.U32 R72, R72, 0x10000, RZ ;  /* 0x0001000048487824 */ /* 0x000fc800078e00ff */
[----:B------:R-:W-:Y:S01]  /*3760*/  FADD.FTZ R88, R72, R88 ;  /* 0x0000005848587221 */ /* 0x000fe20000010000 */
[----:B------:R-:W-:-:S04]  /*3770*/  @P2 PRMT R72, R65, 0x7632, R72 ;  /* 0x0000763241482816 */ /* 0x000fc80000000048 */
[----:B------:R-:W-:-:S05]  /*3780*/  @P2 SHF.L.U32 R72, R72, 0x10, RZ ;  /* 0x0000001048482819 */ /* 0x000fca00000006ff */
[----:B------:R-:W-:-:S07]  /*3790*/  @P2 FADD.FTZ R88, R72, R88 ;  /* 0x0000005848582221 */ /* 0x000fce0000010000 */
.L_x_835:
[----:B------:R-:W-:-:S04]  /*37a0*/  F2FP.BF16.F32.PACK_AB R72, RZ, R88 ;  /* 0x00000058ff48723e */ /* 0x000fc800000010ff */
[----:B------:R-:W-:-:S07]  /*37b0*/  PRMT R69, R69, 0x5410, R72 ;  /* 0x0000541045457816 */ /* 0x000fce0000000048 */
.L_x_836:
        /* <DEDUP_REMOVED lines=8> */
.L_x_838:
[----:B-----5:R-:W-:-:S05]  /*3840*/  SHF.L.U32 R72, R66, 0x10, RZ ;  /* 0x0000001042487819 */ /* 0x020fca00000006ff */
[----:B------:R-:W-:Y:S01]  /*3850*/  FADD.FTZ R89, R72, R89 ;  /* 0x0000005948597221 */ /* 0x000fe20000010000 */
[----:B------:R-:W-:Y:S06]  /*3860*/  BRA `(.L_x_839) ;  /* 0x0000000000107947 */ /* 0x000fec0003800000 */
.L_x_837:
[----:B-----5:R-:W-:-:S04]  /*3870*/  IMAD.U32 R72, R62, 0x10000, RZ ;  /* 0x000100003e487824 */ /* 0x020fc800078e00ff */
[----:B------:R-:W-:Y:S01]  /*3880*/  FADD.FTZ R89, R72, R89 ;  /* 0x0000005948597221 */ /* 0x000fe20000010000 */
[----:B------:R-:W-:-:S05]  /*3890*/  @P2 SHF.L.U32 R72, R66, 0x10, RZ ;  /* 0x0000001042482819 */ /* 0x000fca00000006ff */
[----:B------:R-:W-:-:S07]  /*38a0*/  @P2 FADD.FTZ R89, R72, R89 ;  /* 0x0000005948592221 */ /* 0x000fce0000010000 */
.L_x_839:
[----:B------:R-:W-:-:S04]  /*38b0*/  F2FP.BF16.F32.PACK_AB R72, RZ, R89 ;  /* 0x00000059ff48723e */ /* 0x000fc800000010ff */
[----:B------:R-:W-:-:S07]  /*38c0*/  PRMT R70, R72, 0x7610, R70 ;  /* 0x0000761048467816 */ /* 0x000fce0000000046 */
.L_x_840:
[----:B------:R-:W-:Y:S01]  /*38d0*/  IMAD.U32 R108, R74, 0x10000, RZ ;  /* 0x000100004a6c7824 */ /* 0x000fe200078e00ff */
[----:B------:R-:W-:Y:S06]  /*38e0*/  @P3 BRA `(.L_x_841) ;  /* 0x0000000000243947 */ /* 0x000fec0003800000 */
[----:B------:R-:W-:-:S04]  /*38f0*/  ISETP.NE.U32.AND P4, PT, RZ, UR12, PT ;  /* 0x0000000cff007c0c */ /* 0x000fc8000bf85070 */
[----:B------:R-:W-:-:S13]  /*3900*/  ISETP.NE.AND.EX P4, PT, RZ, UR13, PT, P4 ;  /* 0x0000000dff007c0c */ /* 0x000fda000bf85340 */
[----:B------:R-:W-:Y:S05]  /*3910*/  @P4 BRA `(.L_x_842) ;  /* 0x0000000000084947 */ /* 0x000fea0003800000 */
[----:B------:R-:W-:Y:S05]  /*3920*/  @P0 BRA `(.L_x_843) ;  /* 0x00000000002c0947 */ /* 0x000fea0003800000 */
[----:B------:R-:W-:Y:S05]  /*3930*/  BRA `(.L_x_844) ;  /* 0x0000000000307947 */ /* 0x000fea0003800000 */
.L_x_842:
[----:B-----5:R-:W-:-:S04]  /*3940*/  PRMT R72, R66, 0x7632, R72 ;  /* 0x0000763242487816 */ /* 0x020fc80000000048 */
[----:B------:R-:W-:-:S05]  /*3950*/  SHF.L.U32 R72, R72, 0x10, RZ ;  /* 0x0000001048487819 */ /* 0x000fca00000006ff */
[----:B------:R-:W-:Y:S01]  /*3960*/  FADD.FTZ R108, R72, R108 ;  /* 0x0000006c486c7221 */ /* 0x000fe20000010000 */
[----:B------:R-:W-:Y:S06]  /*3970*/  BRA `(.L_x_843) ;  /* 0x0000000000187947 */ /* 0x000fec0003800000 */
.L_x_841:
[----:B-----5:R-:W-:-:S05]  /*3980*/  PRMT R72, R62, 0x7632, R72 ;  /* 0x000076323e487816 */ /* 0x020fca0000000048 */
[----:B------:R-:W-:-:S04]  /*3990*/  IMAD.U32 R72, R72, 0x10000, RZ ;  /* 0x0001000048487824 */ /* 0x000fc800078e00ff */
[----:B------:R-:W-:Y:S01]  /*39a0*/  FADD.FTZ R108, R72, R108 ;  /* 0x0000006c486c7221 */ /* 0x000fe20000010000 */
[----:B------:R-:W-:-:S04]  /*39b0*/  @P2 PRMT R72, R66, 0x7632, R72 ;  /* 0x0000763242482816 */ /* 0x000fc80000000048 */
[----:B------:R-:W-:-:S05]  /*39c0*/  @P2 SHF.L.U32 R72, R72, 0x10, RZ ;  /* 0x0000001048482819 */ /* 0x000fca00000006ff */
[----:B------:R-:W-:-:S07]  /*39d0*/  @P2 FADD.FTZ R108, R72, R108 ;  /* 0x0000006c486c2221 */ /* 0x000fce0000010000 */
.L_x_843:
[----:B------:R-:W-:-:S04]  /*39e0*/  F2FP.BF16.F32.PACK_AB R72, RZ, R108 ;  /* 0x0000006cff48723e */ /* 0x000fc800000010ff */
[----:B------:R-:W-:-:S07]  /*39f0*/  PRMT R70, R70, 0x5410, R72 ;  /* 0x0000541046467816 */ /* 0x000fce0000000048 */
.L_x_844:
        /* <DEDUP_REMOVED lines=8> */
.L_x_846:
[----:B-----5:R-:W-:-:S05]  /*3a80*/  SHF.L.U32 R72, R67, 0x10, RZ ;  /* 0x0000001043487819 */ /* 0x020fca00000006ff */
[----:B------:R-:W-:Y:S01]  /*3a90*/  FADD.FTZ R109, R72, R109 ;  /* 0x0000006d486d7221 */ /* 0x000fe20000010000 */
[----:B------:R-:W-:Y:S06]  /*3aa0*/  BRA `(.L_x_847) ;  /* 0x0000000000107947 */ /* 0x000fec0003800000 */
.L_x_845:
[----:B-----5:R-:W-:-:S04]  /*3ab0*/  IMAD.U32 R72, R63, 0x10000, RZ ;  /* 0x000100003f487824 */ /* 0x020fc800078e00ff */
[----:B------:R-:W-:Y:S01]  /*3ac0*/  FADD.FTZ R109, R72, R109 ;  /* 0x0000006d486d7221 */ /* 0x000fe20000010000 */
[----:B------:R-:W-:-:S05]  /*3ad0*/  @P2 SHF.L.U32 R72, R67, 0x10, RZ ;  /* 0x0000001043482819 */ /* 0x000fca00000006ff */
[----:B------:R-:W-:-:S07]  /*3ae0*/  @P2 FADD.FTZ R109, R72, R109 ;  /* 0x0000006d486d2221 */ /* 0x000fce0000010000 */
.L_x_847:
[----:B------:R-:W-:-:S04]  /*3af0*/  F2FP.BF16.F32.PACK_AB R72, RZ, R109 ;  /* 0x0000006dff48723e */ /* 0x000fc800000010ff */
[----:B------:R-:W-:-:S07]  /*3b00*/  PRMT R71, R72, 0x7610, R71 ;  /* 0x0000761048477816 */ /* 0x000fce0000000047 */
.L_x_848:
[----:B------:R-:W-:Y:S01]  /*3b10*/  IMAD.U32 R127, R75, 0x10000, RZ ;  /* 0x000100004b7f7824 */ /* 0x000fe200078e00ff */
[----:B------:R-:W-:Y:S06]  /*3b20*/  @P3 BRA `(.L_x_849) ;  /* 0x0000000000243947 */ /* 0x000fec0003800000 */
[----:B------:R-:W-:-:S04]  /*3b30*/  ISETP.NE.U32.AND P2, PT, RZ, UR12, PT ;  /* 0x0000000cff007c0c */ /* 0x000fc8000bf45070 */
[----:B------:R-:W-:-:S13]  /*3b40*/  ISETP.NE.AND.EX P2, PT, RZ, UR13, PT, P2 ;  /* 0x0000000dff007c0c */ /* 0x000fda000bf45320 */
[----:B------:R-:W-:Y:S05]  /*3b50*/  @P2 BRA `(.L_x_850) ;  /* 0x0000000000082947 */ /* 0x000fea0003800000 */
[----:B------:R-:W-:Y:S05]  /*3b60*/  @P0 BRA `(.L_x_851) ;  /* 0x00000000002c0947 */ /* 0x000fea0003800000 */
[----:B------:R-:W-:Y:S05]  /*3b70*/  BRA `(.L_x_852) ;  /* 0x0000000000307947 */ /* 0x000fea0003800000 */
.L_x_850:
[----:B-----5:R-:W-:-:S04]  /*3b80*/  PRMT R72, R67, 0x7632, R72 ;  /* 0x0000763243487816 */ /* 0x020fc80000000048 */
[----:B------:R-:W-:-:S05]  /*3b90*/  SHF.L.U32 R72, R72, 0x10, RZ ;  /* 0x0000001048487819 */ /* 0x000fca00000006ff */
[----:B------:R-:W-:Y:S01]  /*3ba0*/  FADD.FTZ R127, R72, R127 ;  /* 0x0000007f487f7221 */ /* 0x000fe20000010000 */
[----:B------:R-:W-:Y:S06]  /*3bb0*/  BRA `(.L_x_851) ;  /* 0x0000000000187947 */ /* 0x000fec0003800000 */
.L_x_849:
[----:B-----5:R-:W-:-:S05]  /*3bc0*/  PRMT R72, R63, 0x7632, R72 ;  /* 0x000076323f487816 */ /* 0x020fca0000000048 */
[----:B------:R-:W-:-:S04]  /*3bd0*/  IMAD.U32 R72, R72, 0x10000, RZ ;  /* 0x0001000048487824 */ /* 0x000fc800078e00ff */
[----:B------:R-:W-:Y:S01]  /*3be0*/  FADD.FTZ R127, R72, R127 ;  /* 0x0000007f487f7221 */ /* 0x000fe20000010000 */
[----:B------:R-:W-:-:S04]  /*3bf0*/  @P2 PRMT R72, R67, 0x7632, R72 ;  /* 0x0000763243482816 */ /* 0x000fc80000000048 */
[----:B------:R-:W-:-:S05]  /*3c00*/  @P2 SHF.L.U32 R72, R72, 0x10, RZ ;  /* 0x0000001048482819 */ /* 0x000fca00000006ff */
[----:B------:R-:W-:-:S07]  /*3c10*/  @P2 FADD.FTZ R127, R72, R127 ;  /* 0x0000007f487f2221 */ /* 0x000fce0000010000 */
.L_x_851:
[----:B------:R-:W-:-:S04]  /*3c20*/  F2FP.BF16.F32.PACK_AB R72, RZ, R127 ;  /* 0x0000007fff48723e */ /* 0x000fc800000010ff */
[----:B------:R-:W-:-:S07]  /*3c30*/  PRMT R71, R71, 0x5410, R72 ;  /* 0x0000541047477816 */ /* 0x000fce0000000048 */
.L_x_852:
[----:B------:R-:W0:Y:S02]  /*3c40*/  @P0 LDC.64 R72, c[0x0][0x238] ;  /* 0x00008e00ff480b82 */ /* 0x000e240000000a00 */
[----:B0-----:R-:W-:-:S04]  /*3c50*/  @P0 LEA R72, P2, R134, R72, 0x4 ;  /* 0x0000004886480211 */ /* 0x001fc800078420ff */
[C---:B------:R-:W-:Y:S01]  /*3c60*/  @P0 LEA.HI.X R73, R134.reuse, R73, RZ, 0x4, P2 ;  /* 0x0000004986490211 */ /* 0x040fe200010f24ff */
[----:B------:R-:W-:-:S04]  /*3c70*/  VIADD R134, R134, 0x20 ;  /* 0x0000002086867836 */ /* 0x000fc80000000000 */
[----:B------:R2:W-:Y:S04]  /*3c80*/  @P0 STG.E.128 desc[UR4][R72.64], R68 ;  /* 0x0000004448000986 */ /* 0x0005e8000c101d04 */
.L_x_820:
[----:B------:R-:W-:Y:S05]  /*3c90*/  BSYNC B0 ;  /* 0x0000000000007941 */ /* 0x000fea0003800000 */
.L_x_819:
        /* <DEDUP_REMOVED lines=26> */
.L_x_856:
[----:B-----5:R-:W-:-:S04]  /*3e40*/  IMAD.U32 R54, R64, 0x10000, RZ ;  /* 0x0001000040367824 */ /* 0x020fc800078e00ff */
[----:B------:R-:W-:Y:S01]  /*3e50*/  FADD.FTZ R41, R54, R41 ;  /* 0x0000002936297221 */ /* 0x000fe20000010000 */
[----:B------:R-:W-:Y:S06]  /*3e60*/  BRA `(.L_x_857) ;  /* 0x0000000000107947 */ /* 0x000fec0003800000 */
.L_x_855:
[----:B-----5:R-:W-:-:S05]  /*3e70*/  SHF.L.U32 R54, R60, 0x10, RZ ;  /* 0x000000103c367819 */ /* 0x020fca00000006ff */
[----:B------:R-:W-:Y:S01]  /*3e80*/  FADD.FTZ R41, R54, R41 ;  /* 0x0000002936297221 */ /* 0x000fe20000010000 */
[----:B------:R-:W-:-:S04]  /*3e90*/  @P2 IMAD.U32 R54, R64, 0x10000, RZ ;  /* 0x0001000040362824 */ /* 0x000fc800078e00ff */
[----:B------:R-:W-:-:S07]  /*3ea0*/  @P2 FADD.FTZ R41, R54, R41 ;  /* 0x0000002936292221 */ /* 0x000fce0000010000 */
.L_x_857:
[----:B------:R-:W-:-:S04]  /*3eb0*/  F2FP.BF16.F32.PACK_AB R54, RZ, R41 ;  /* 0x00000029ff36723e */ /* 0x000fc800000010ff */
[----:B------:R-:W-:-:S07]  /*3ec0*/  PRMT R68, R54, 0x7610, R68 ;  /* 0x0000761036447816 */ /* 0x000fce0000000044 */
.L_x_858:
[----:B------:R-:W-:Y:S01]  /*3ed0*/  SHF.L.U32 R54, R72, 0x10, RZ ;  /* 0x0000001048367819 */ /* 0x000fe200000006ff */
[----:B------:R-:W-:Y:S06]  /*3ee0*/  @P3 BRA `(.L_x_859) ;  /* 0x0000000000243947 */ /* 0x000fec0003800000 */
[----:B------:R-:W-:-:S04]  /*3ef0*/  ISETP.NE.U32.AND P4, PT, RZ, UR12, PT ;  /* 0x0000000cff007c0c */ /* 0x000fc8000bf85070 */
[----:B------:R-:W-:-:S13]  /*3f00*/  ISETP.NE.AND.EX P4, PT, RZ, UR13, PT, P4 ;  /* 0x0000000dff007c0c */ /* 0x000fda000bf85340 */
[----:B------:R-:W-:Y:S05]  /*3f10*/  @P4 BRA `(.L_x_860) ;  /* 0x0000000000084947 */ /* 0x000fea0003800000 */
[----:B------:R-:W-:Y:S05]  /*3f20*/  @P0 BRA `(.L_x_861) ;  /* 0x00000000002c0947 */ /* 0x000fea0003800000 */
[----:B------:R-:W-:Y:S05]  /*3f30*/  BRA `(.L_x_862) ;  /* 0x0000000000307947 */ /* 0x000fea0003800000 */
.L_x_860:
[----:B-----5:R-:W-:-:S05]  /*3f40*/  PRMT R55, R64, 0x7632, R55 ;  /* 0x0000763240377816 */ /* 0x020fca0000000037 */
[----:B------:R-:W-:-:S04]  /*3f50*/  IMAD.U32 R55, R55, 0x10000, RZ ;  /* 0x0001000037377824 */ /* 0x000fc800078e00ff */
[----:B------:R-:W-:Y:S01]  /*3f60*/  FADD.FTZ R54, R55, R54 ;  /* 0x0000003637367221 */ /* 0x000fe20000010000 */
[----:B------:R-:W-:Y:S06]  /*3f70*/  BRA `(.L_x_861) ;  /* 0x0000000000187947 */ /* 0x000fec0003800000 */
.L_x_859:
[----:B-----5:R-:W-:-:S04]  /*3f80*/  PRMT R55, R60, 0x7632, R55 ;  /* 0x000076323c377816 */ /* 0x020fc80000000037 */
[----:B------:R-:W-:-:S05]  /*3f90*/  SHF.L.U32 R55, R55, 0x10, RZ ;  /* 0x0000001037377819 */ /* 0x000fca00000006ff */
[----:B------:R-:W-:Y:S01]  /*3fa0*/  FADD.FTZ R54, R55, R54 ;  /* 0x0000003637367221 */ /* 0x000fe20000010000 */
[----:B------:R-:W-:-:S05]  /*3fb0*/  @P2 PRMT R55, R64, 0x7632, R55 ;  /* 0x0000763240372816 */ /* 0x000fca0000000037 */
[----:B------:R-:W-:-:S04]  /*3fc0*/  @P2 IMAD.U32 R55, R55, 0x10000, RZ ;  /* 0x0001000037372824 */ /* 0x000fc800078e00ff */
[----:B------:R-:W-:-:S07]  /*3fd0*/  @P2 FADD.FTZ R54, R55, R54 ;  /* 0x0000003637362221 */ /* 0x000fce0000010000 */
.L_x_861:
[----:B------:R-:W-:-:S04]  /*3fe0*/  F2FP.BF16.F32.PACK_AB R55, RZ, R54 ;  /* 0x00000036ff37723e */ /* 0x000fc800000010ff */
[----:B------:R-:W-:-:S07]  /*3ff0*/  PRMT R68, R68, 0x5410, R55 ;  /* 0x0000541044447816 */ /* 0x000fce0000000037 */
.L_x_862:
        /* <DEDUP_REMOVED lines=8> */
.L_x_864:
[----:B-----5:R-:W-:-:S04]  /*4080*/  IMAD.U32 R72, R65, 0x10000, RZ ;  /* 0x0001000041487824 */ /* 0x020fc800078e00ff */
[----:B------:R-:W-:Y:S01]  /*4090*/  FADD.FTZ R55, R72, R55 ;  /* 0x0000003748377221 */ /* 0x000fe20000010000 */
[----:B------:R-:W-:Y:S06]  /*40a0*/  BRA `(.L_x_865) ;  /* 0x0000000000107947 */ /* 0x000fec0003800000 */
.L_x_863:
[----:B-----5:R-:W-:-:S05]  /*40b0*/  SHF.L.U32 R72, R61, 0x10, RZ ;  /* 0x000000103d487819 */ /* 0x020fca00000006ff */
[----:B------:R-:W-:Y:S01]  /*40c0*/  FADD.FTZ R55, R72, R55 ;  /* 0x0000003748377221 */ /* 0x000fe20000010000 */
[----:B------:R-:W-:-:S04]  /*40d0*/  @P2 IMAD.U32 R72, R65, 0x10000, RZ ;  /* 0x0001000041482824 */ /* 0x000fc800078e00ff */
[----:B------:R-:W-:-:S07]  /*40e0*/  @P2 FADD.FTZ R55, R72, R55 ;  /* 0x0000003748372221 */ /* 0x000fce0000010000 */
.L_x_865:
[----:B------:R-:W-:-:S04]  /*40f0*/  F2FP.BF16.F32.PACK_AB R72, RZ, R55 ;  /* 0x00000037ff48723e */ /* 0x000fc800000010ff */
[----:B------:R-:W-:-:S07]  /*4100*/  PRMT R69, R72, 0x7610, R69 ;  /* 0x0000761048457816 */ /* 0x000fce0000000045 */
.L_x_866:
[----:B------:R-:W-:Y:S01]  /*4110*/  SHF.L.U32 R90, R73, 0x10, RZ ;  /* 0x00000010495a7819 */ /* 0x000fe200000006ff */
[----:B------:R-:W-:Y:S06]  /*4120*/  @P3 BRA `(.L_x_867) ;  /* 0x0000000000243947 */ /* 0x000fec0003800000 */
[----:B------:R-:W-:-:S04]  /*4130*/  ISETP.NE.U32.AND P4, PT, RZ, UR12, PT ;  /* 0x0000000cff007c0c */ /* 0x000fc8000bf85070 */
[----:B------:R-:W-:-:S13]  /*4140*/  ISETP.NE.AND.EX P4, PT, RZ, UR13, PT, P4 ;  /* 0x0000000dff007c0c */ /* 0x000fda000bf85340 */
[----:B------:R-:W-:Y:S05]  /*4150*/  @P4 BRA `(.L_x_868) ;  /* 0x0000000000084947 */ /* 0x000fea0003800000 */
[----:B------:R-:W-:Y:S05]  /*4160*/  @P0 BRA `(.L_x_869) ;  /* 0x00000000002c0947 */ /* 0x000fea0003800000 */
[----:B------:R-:W-:Y:S05]  /*4170*/  BRA `(.L_x_870) ;  /* 0x0000000000307947 */ /* 0x000fea0003800000 */
.L_x_868:
[----:B-----5:R-:W-:-:S05]  /*4180*/  PRMT R72, R65, 0x7632, R72 ;  /* 0x0000763241487816 */ /* 0x020fca0000000048 */
[----:B------:R-:W-:-:S04]  /*4190*/  IMAD.U32 R72, R72, 0x10000, RZ ;  /* 0x0001000048487824 */ /* 0x000fc800078e00ff */
[----:B------:R-:W-:Y:S01]  /*41a0*/  FADD.FTZ R90, R72, R90 ;  /* 0x0000005a485a7221 */ /* 0x000fe20000010000 */
[----:B------:R-:W-:Y:S06]  /*41b0*/  BRA `(.L_x_869) ;  /* 0x0000000000187947 */ /* 0x000fec0003800000 */
.L_x_867:
[----:B-----5:R-:W-:-:S04]  /*41c0*/  PRMT R72, R61, 0x7632, R72 ;  /* 0x000076323d487816 */ /* 0x020fc80000000048 */
[----:B------:R-:W-:-:S05]  /*41d0*/  SHF.L.U32 R72, R72, 0x10, RZ ;  /* 0x0000001048487819 */ /* 0x000fca00000006ff */
[----:B------:R-:W-:Y:S01]  /*41e0*/  FADD.FTZ R90, R72, R90 ;  /* 0x0000005a485a7221 */ /* 0x000fe20000010000 */
[----:B------:R-:W-:-:S05]  /*41f0*/  @P2 PRMT R72, R65, 0x7632, R72 ;  /* 0x0000763241482816 */ /* 0x000fca0000000048 */
[----:B------:R-:W-:-:S04]  /*4200*/  @P2 IMAD.U32 R72, R72, 0x10000, RZ ;  /* 0x0001000048482824 */ /* 0x000fc800078e00ff */
[----:B------:R-:W-:-:S07]  /*4210*/  @P2 FADD.FTZ R90, R72, R90 ;  /* 0x0000005a485a2221 */ /* 0x000fce0000010000 */
.L_x_869:
[----:B------:R-:W-:-:S04]  /*4220*/  F2FP.BF16.F32.PACK_AB R72, RZ, R90 ;  /* 0x0000005aff48723e */ /* 0x000fc800000010ff */
[----:B------:R-:W-:-:S07]  /*4230*/  PRMT R69, R69, 0x5410, R72 ;  /* 0x0000541045457816 */ /* 0x000fce0000000048 */
.L_x_870:
        /* <DEDUP_REMOVED lines=8> */
.L_x_872:
[----:B-----5:R-:W-:-:S04]  /*42c0*/  IMAD.U32 R72, R66, 0x10000, RZ ;  /* 0x0001000042487824 */ /* 0x020fc800078e00ff */
[----:B------:R-:W-:Y:S01]  /*42d0*/  FADD.FTZ R91, R72, R91 ;  /* 0x0000005b485b7221 */ /* 0x000fe20000010000 */
[----:B------:R-:W-:Y:S06]  /*42e0*/  BRA `(.L_x_873) ;  /* 0x0000000000107947 */ /* 0x000fec0003800000 */
.L_x_871:
[----:B-----5:R-:W-:-:S05]  /*42f0*/  SHF.L.U32 R72, R62, 0x10, RZ ;  /* 0x000000103e487819 */ /* 0x020fca00000006ff */
[----:B------:R-:W-:Y:S01]  /*4300*/  FADD.FTZ R91, R72, R91 ;  /* 0x0000005b485b7221 */ /* 0x000fe20000010000 */
[----:B------:R-:W-:-:S04]  /*4310*/  @P2 IMAD.U32 R72, R66, 0x10000, RZ ;  /* 0x0001000042482824 */ /* 0x000fc800078e00ff */
[----:B------:R-:W-:-:S07]  /*4320*/  @P2 FADD.FTZ R91, R72, R91 ;  /* 0x0000005b485b2221 */ /* 0x000fce0000010000 */
.L_x_873:
[----:B------:R-:W-:-:S04]  /*4330*/  F2FP.BF16.F32.PACK_AB R72, RZ, R91 ;  /* 0x0000005bff48723e */ /* 0x000fc800000010ff */
[----:B------:R-:W-:-:S07]  /*4340*/  PRMT R70, R72, 0x7610, R70 ;  /* 0x0000761048467816 */ /* 0x000fce0000000046 */
.L_x_874:
[----:B------:R-:W-:Y:S01]  /*4350*/  SHF.L.U32 R110, R74, 0x10, RZ ;  /* 0x000000104a6e7819 */ /* 0x000fe200000006ff */
[----:B------:R-:W-:Y:S06]  /*4360*/  @P3 BRA `(.L_x_875) ;  /* 0x0000000000243947 */ /* 0x000fec0003800000 */
[----:B------:R-:W-:-:S04]  /*4370*/  ISETP.NE.U32.AND P4, PT, RZ, UR12, PT ;  /* 0x0000000cff007c0c */ /* 0x000fc8000bf85070 */
[----:B------:R-:W-:-:S13]  /*4380*/  ISETP.NE.AND.EX P4, PT, RZ, UR13, PT, P4 ;  /* 0x0000000dff007c0c */ /* 0x000fda000bf85340 */
[----:B------:R-:W-:Y:S05]  /*4390*/  @P4 BRA `(.L_x_876) ;  /* 0x0000000000084947 */ /* 0x000fea0003800000 */
[----:B------:R-:W-:Y:S05]  /*43a0*/  @P0 BRA `(.L_x_877) ;  /* 0x00000000002c0947 */ /* 0x000fea0003800000 */
[----:B------:R-:W-:Y:S05]  /*43b0*/  BRA `(.L_x_878) ;  /* 0x0000000000307947 */ /* 0x000fea0003800000 */
.L_x_876:
[----:B-----5:R-:W-:-:S05]  /*43c0*/  PRMT R72, R66, 0x7632, R72 ;  /* 0x0000763242487816 */ /* 0x020fca0000000048 */
[----:B------:R-:W-:-:S04]  /*43d0*/  IMAD.U32 R72, R72, 0x10000, RZ ;  /* 0x0001000048487824 */ /* 0x000fc800078e00ff */
[----:B------:R-:W-:Y:S01]  /*43e0*/  FADD.FTZ R110, R72, R110 ;  /* 0x0000006e486e7221 */ /* 0x000fe20000010000 */
[----:B------:R-:W-:Y:S06]  /*43f0*/  BRA `(.L_x_877) ;  /* 0x0000000000187947 */ /* 0x000fec0003800000 */
.L_x_875:
[----:B-----5:R-:W-:-:S04]  /*4400*/  PRMT R72, R62, 0x7632, R72 ;  /* 0x000076323e487816 */ /* 0x020fc80000000048 */
[----:B------:R-:W-:-:S05]  /*4410*/  SHF.L.U32 R72, R72, 0x10, RZ ;  /* 0x0000001048487819 */ /* 0x000fca00000006ff */
[----:B------:R-:W-:Y:S01]  /*4420*/  FADD.FTZ R110, R72, R110 ;  /* 0x0000006e486e7221 */ /* 0x000fe20000010000 */
[----:B------:R-:W-:-:S05]  /*4430*/  @P2 PRMT R72, R66, 0x7632, R72 ;  /* 0x0000763242482816 */ /* 0x000fca0000000048 */
[----:B------:R-:W-:-:S04]  /*4440*/  @P2 IMAD.U32 R72, R72, 0x10000, RZ ;  /* 0x0001000048482824 */ /* 0x000fc800078e00ff */
[----:B------:R-:W-:-:S07]  /*4450*/  @P2 FADD.FTZ R110, R72, R110 ;  /* 0x0000006e486e2221 */ /* 0x000fce0000010000 */
.L_x_877:
[----:B------:R-:W-:-:S04]  /*4460*/  F2FP.BF16.F32.PACK_AB R72, RZ, R110 ;  /* 0x0000006eff48723e */ /* 0x000fc800000010ff */
[----:B------:R-:W-:-:S07]  /*4470*/  PRMT R70, R70, 0x5410, R72 ;  /* 0x0000541046467816 */ /* 0x000fce0000000048 */
.L_x_878:
        /* <DEDUP_REMOVED lines=8> */
.L_x_880:
[----:B-----5:R-:W-:-:S04]  /*4500*/  IMAD.U32 R72, R67, 0x10000, RZ ;  /* 0x0001000043487824 */ /* 0x020fc800078e00ff */
[----:B------:R-:W-:Y:S01]  /*4510*/  FADD.FTZ R111, R72, R111 ;  /* 0x0000006f486f7221 */ /* 0x000fe20000010000 */
[----:B------:R-:W-:Y:S06]  /*4520*/  BRA `(.L_x_881) ;  /* 0x0000000000107947 */ /* 0x000fec0003800000 */
.L_x_879:
[----:B-----5:R-:W-:-:S05]  /*4530*/  SHF.L.U32 R72, R63, 0x10, RZ ;  /* 0x000000103f487819 */ /* 0x020fca00000006ff */
[----:B------:R-:W-:Y:S01]  /*4540*/  FADD.FTZ R111, R72, R111 ;  /* 0x0000006f486f7221 */ /* 0x000fe20000010000 */
[----:B------:R-:W-:-:S04]  /*4550*/  @P2 IMAD.U32 R72, R67, 0x10000, RZ ;  /* 0x0001000043482824 */ /* 0x000fc800078e00ff */
[----:B------:R-:W-:-:S07]  /*4560*/  @P2 FADD.FTZ R111, R72, R111 ;  /* 0x0000006f486f2221 */ /* 0x000fce0000010000 */
.L_x_881:
[----:B------:R-:W-:-:S04]  /*4570*/  F2FP.BF16.F32.PACK_AB R72, RZ, R111 ;  /* 0x0000006fff48723e */ /* 0x000fc800000010ff */
[----:B------:R-:W-:-:S07]  /*4580*/  PRMT R71, R72, 0x7610, R71 ;  /* 0x0000761048477816 */ /* 0x000fce0000000047 */
.L_x_882:
[----:B------:R-:W-:Y:S01]  /*4590*/  SHF.L.U32 R128, R75, 0x10, RZ ;  /* 0x000000104b807819 */ /* 0x000fe200000006ff */
[----:B------:R-:W-:Y:S06]  /*45a0*/  @P3 BRA `(.L_x_883) ;  /* 0x0000000000243947 */ /* 0x000fec0003800000 */
[----:B------:R-:W-:-:S04]  /*45b0*/  ISETP.NE.U32.AND P2, PT, RZ, UR12, PT ;  /* 0x0000000cff007c0c */ /* 0x000fc8000bf45070 */
[----:B------:R-:W-:-:S13]  /*45c0*/  ISETP.NE.AND.EX P2, PT, RZ, UR13, PT, P2 ;  /* 0x0000000dff007c0c */ /* 0x000fda000bf45320 */
[----:B------:R-:W-:Y:S05]  /*45d0*/  @P2 BRA `(.L_x_884) ;  /* 0x0000000000082947 */ /* 0x000fea0003800000 */
[----:B------:R-:W-:Y:S05]  /*45e0*/  @P0 BRA `(.L_x_885) ;  /* 0x00000000002c0947 */ /* 0x000fea0003800000 */
[----:B------:R-:W-:Y:S05]  /*45f0*/  BRA `(.L_x_886) ;  /* 0x0000000000307947 */ /* 0x000fea0003800000 */
.L_x_884:
[----:B-----5:R-:W-:-:S05]  /*4600*/  PRMT R72, R67, 0x7632, R72 ;  /* 0x0000763243487816 */ /* 0x020fca0000000048 */
[----:B------:R-:W-:-:S04]  /*4610*/  IMAD.U32 R72, R72, 0x10000, RZ ;  /* 0x0001000048487824 */ /* 0x000fc800078e00ff */
[----:B------:R-:W-:Y:S01]  /*4620*/  FADD.FTZ R128, R72, R128 ;  /* 0x0000008048807221 */ /* 0x000fe20000010000 */
[----:B------:R-:W-:Y:S06]  /*4630*/  BRA `(.L_x_885) ;  /* 0x0000000000187947 */ /* 0x000fec0003800000 */
.L_x_883:
[----:B-----5:R-:W-:-:S04]  /*4640*/  PRMT R72, R63, 0x7632, R72 ;  /* 0x000076323f487816 */ /* 0x020fc80000000048 */
[----:B------:R-:W-:-:S05]  /*4650*/  SHF.L.U32 R72, R72, 0x10, RZ ;  /* 0x0000001048487819 */ /* 0x000fca00000006ff */
[----:B------:R-:W-:Y:S01]  /*4660*/  FADD.FTZ R128, R72, R128 ;  /* 0x0000008048807221 */ /* 0x000fe20000010000 */
[----:B------:R-:W-:-:S05]  /*4670*/  @P2 PRMT R72, R67, 0x7632, R72 ;  /* 0x0000763243482816 */ /* 0x000fca0000000048 */
[----:B------:R-:W-:-:S04]  /*4680*/  @P2 IMAD.U32 R72, R72, 0x10000, RZ ;  /* 0x0001000048482824 */ /* 0x000fc800078e00ff */
[----:B------:R-:W-:-:S07]  /*4690*/  @P2 FADD.FTZ R128, R72, R128 ;  /* 0x0000008048802221 */ /* 0x000fce0000010000 */
.L_x_885:
[----:B------:R-:W-:-:S04]  /*46a0*/  F2FP.BF16.F32.PACK_AB R72, RZ, R128 ;  /* 0x00000080ff48723e */ /* 0x000fc800000010ff */
[----:B------:R-:W-:-:S07]  /*46b0*/  PRMT R71, R71, 0x5410, R72 ;  /* 0x0000541047477816 */ /* 0x000fce0000000048 */
.L_x_886:
[----:B------:R-:W0:Y:S02]  /*46c0*/  @P0 LDC.64 R72, c[0x0][0x238] ;  /* 0x00008e00ff480b82 */ /* 0x000e240000000a00 */
[----:B0-----:R-:W-:-:S04]  /*46d0*/  @P0 LEA R72, P2, R134, R72, 0x4 ;  /* 0x0000004886480211 */ /* 0x001fc800078420ff */
[C---:B------:R-:W-:Y:S02]  /*46e0*/  @P0 LEA.HI.X R73, R134.reuse, R73, RZ, 0x4, P2 ;  /* 0x0000004986490211 */ /* 0x040fe400010f24ff */
[----:B------:R-:W-:-:S03]  /*46f0*/  IADD3 R134, R134, 0x20, RZ ;  /* 0x0000002086867810 */ /* 0x000fc60007ffe0ff */
[----:B------:R3:W-:Y:S04]  /*4700*/  @P0 STG.E.128 desc[UR4][R72.64], R68 ;  /* 0x0000004448000986 */ /* 0x0007e8000c101d04 */
.L_x_854:
[----:B------:R-:W-:Y:S05]  /*4710*/  BSYNC B0 ;  /* 0x0000000000007941 */ /* 0x000fea0003800000 */
.L_x_853:
[----:B------:R-:W-:Y:S01]  /*4720*/  ISETP.GE.U32.AND P2, PT, R0, 0xa0, PT ;  /* 0x000000a00000780c */ /* 0x000fe20003f46070 */
[----:B------:R-:W-:-:S12]  /*4730*/  BSSY B0, `(.L_x_887) ;  /* 0x00000a6000007945 */ /* 0x000fd80003800000 */
[----:B------:R-:W-:Y:S05]  /*4740*/  @!P2 BRA `(.L_x_888) ;  /* 0x000000080090a947 */ /* 0x000fea0003800000 */
[----:B------:R-:W-:Y:S01]  /*4750*/  ISETP.NE.U32.AND P2, PT, RZ, UR10, PT ;  /* 0x0000000aff007c0c */ /* 0x000fe2000bf45070 */
[----:B0123--:R-:W0:Y:S03]  /*4760*/  LDC.64 R72, c[0x0][0x220] ;  /* 0x00008800ff487b82 */ /* 0x00fe260000000a00 */
        /* <DEDUP_REMOVED lines=21> */
.L_x_890:
[----:B-----5:R-:W-:-:S05]  /*48c0*/  SHF.L.U32 R56, R64, 0x10, RZ ;  /* 0x0000001040387819 */ /* 0x020fca00000006ff */
[----:B------:R-:W-:Y:S01]  /*48d0*/  FADD.FTZ R42, R56, R42 ;  /* 0x0000002a382a7221 */ /* 0x000fe20000010000 */
[----:B------:R-:W-:Y:S06]  /*48e0*/  BRA `(.L_x_891) ;  /* 0x0000000000107947 */ /* 0x000fec0003800000 */
.L_x_889:
[----:B-----5:R-:W-:-:S04]  /*48f0*/  IMAD.U32 R56, R60, 0x10000, RZ ;  /* 0x000100003c387824 */ /* 0x020fc800078e00ff */
[----:B------:R-:W-:Y:S01]  /*4900*/  FADD.FTZ R42, R56, R42 ;  /* 0x0000002a382a7221 */ /* 0x000fe20000010000 */
[----:B------:R-:W-:-:S05]  /*4910*/  @P2 SHF.L.U32 R56, R64, 0x10, RZ ;  /* 0x0000001040382819 */ /* 0x000fca00000006ff */
[----:B------:R-:W-:-:S07]  /*4920*/  @P2 FADD.FTZ R42, R56, R42 ;  /* 0x0000002a382a2221 */ /* 0x000fce0000010000 */
.L_x_891:
[----:B------:R-:W-:-:S04]  /*4930*/  F2FP.BF16.F32.PACK_AB R56, RZ, R42 ;  /* 0x0000002aff38723e */ /* 0x000fc800000010ff */
[----:B------:R-:W-:-:S07]  /*4940*/  PRMT R68, R56, 0x7610, R68 ;  /* 0x0000761038447816 */ /* 0x000fce0000000044 */
.L_x_892:
[----:B------:R-:W-:Y:S01]  /*4950*/  IMAD.U32 R56, R72, 0x10000, RZ ;  /* 0x0001000048387824 */ /* 0x000fe200078e00ff */
[----:B------:R-:W-:Y:S06]  /*4960*/  @P3 BRA `(.L_x_893) ;  /* 0x0000000000243947 */ /* 0x000fec0003800000 */
[----:B------:R-:W-:-:S04]  /*4970*/  ISETP.NE.U32.AND P4, PT, RZ, UR12, PT ;  /* 0x0000000cff007c0c */ /* 0x000fc8000bf85070 */
[----:B------:R-:W-:-:S13]  /*4980*/  ISETP.NE.AND.EX P4, PT, RZ, UR13, PT, P4 ;  /* 0x0000000dff007c0c */ /* 0x000fda000bf85340 */
[----:B------:R-:W-:Y:S05]  /*4990*/  @P4 BRA `(.L_x_894) ;  /* 0x0000000000084947 */ /* 0x000fea0003800000 */
[----:B------:R-:W-:Y:S05]  /*49a0*/  @P0 BRA `(.L_x_895) ;  /* 0x00000000002c0947 */ /* 0x000fea0003800000 */
[----:B------:R-:W-:Y:S05]  /*49b0*/  BRA `(.L_x_896) ;  /* 0x0000000000307947 */ /* 0x000fea0003800000 */
.L_x_894:
[----:B-----5:R-:W-:-:S04]  /*49c0*/  PRMT R57, R64, 0x7632, R57 ;  /* 0x0000763240397816 */ /* 0x020fc80000000039 */
[----:B------:R-:W-:-:S05]  /*49d0*/  SHF.L.U32 R57, R57, 0x10, RZ ;  /* 0x0000001039397819 */ /* 0x000fca00000006ff */
[----:B------:R-:W-:Y:S01]  /*49e0*/  FADD.FTZ R56, R57, R56 ;  /* 0x0000003839387221 */ /* 0x000fe20000010000 */
[----:B------:R-:W-:Y:S06]  /*49f0*/  BRA `(.L_x_895) ;  /* 0x0000000000187947 */ /* 0x000fec0003800000 */
.L_x_893:
[----:B-----5:R-:W-:-:S05]  /*4a00*/  PRMT R57, R60, 0x7632, R57 ;  /* 0x000076323c397816 */ /* 0x020fca0000000039 */
[----:B------:R-:W-:-:S04]  /*4a10*/  IMAD.U32 R57, R57, 0x10000, RZ ;  /* 0x0001000039397824 */ /* 0x000fc800078e00ff */
[----:B------:R-:W-:Y:S01]  /*4a20*/  FADD.FTZ R56, R57, R56 ;  /* 0x0000003839387221 */ /* 0x000fe20000010000 */
[----:B------:R-:W-:-:S04]  /*4a30*/  @P2 PRMT R57, R64, 0x7632, R57 ;  /* 0x0000763240392816 */ /* 0x000fc80000000039 */
[----:B------:R-:W-:-:S05]  /*4a40*/  @P2 SHF.L.U32 R57, R57, 0x10, RZ ;  /* 0x0000001039392819 */ /* 0x000fca00000006ff */
[----:B------:R-:W-:-:S07]  /*4a50*/  @P2 FADD.FTZ R56, R57, R56 ;  /* 0x0000003839382221 */ /* 0x000fce0000010000 */
.L_x_895:
[----:B------:R-:W-:-:S04]  /*4a60*/  F2FP.BF16.F32.PACK_AB R57, RZ, R56 ;  /* 0x00000038ff39723e */ /* 0x000fc800000010ff */
[----:B------:R-:W-:-:S07]  /*4a70*/  PRMT R68, R68, 0x5410, R57 ;  /* 0x0000541044447816 */ /* 0x000fce0000000039 */
.L_x_896:
        /* <DEDUP_REMOVED lines=8> */
.L_x_898:
[----:B-----5:R-:W-:-:S05]  /*4b00*/  SHF.L.U32 R72, R65, 0x10, RZ ;  /* 0x0000001041487819 */ /* 0x020fca00000006ff */
[----:B------:R-:W-:Y:S01]  /*4b10*/  FADD.FTZ R57, R72, R57 ;  /* 0x0000003948397221 */ /* 0x000fe20000010000 */
[----:B------:R-:W-:Y:S06]  /*4b20*/  BRA `(.L_x_899) ;  /* 0x0000000000107947 */ /* 0x000fec0003800000 */
.L_x_897:
[----:B-----5:R-:W-:-:S04]  /*4b30*/  IMAD.U32 R72, R61, 0x10000, RZ ;  /* 0x000100003d487824 */ /* 0x020fc800078e00ff */
[----:B------:R-:W-:Y:S01]  /*4b40*/  FADD.FTZ R57, R72, R57 ;  /* 0x0000003948397221 */ /* 0x000fe20000010000 */
[----:B------:R-:W-:-:S05]  /*4b50*/  @P2 SHF.L.U32 R72, R65, 0x10, RZ ;  /* 0x0000001041482819 */ /* 0x000fca00000006ff */
[----:B------:R-:W-:-:S07]  /*4b60*/  @P2 FADD.FTZ R57, R72, R57 ;  /* 0x0000003948392221 */ /* 0x000fce0000010000 */
.L_x_899:
[----:B------:R-:W-:-:S04]  /*4b70*/  F2FP.BF16.F32.PACK_AB R72, RZ, R57 ;  /* 0x00000039ff48723e */ /* 0x000fc800000010ff */
[----:B------:R-:W-:-:S07]  /*4b80*/  PRMT R69, R72, 0x7610, R69 ;  /* 0x0000761048457816 */ /* 0x000fce0000000045 */
.L_x_900:
[----:B------:R-:W-:Y:S01]  /*4b90*/  IMAD.U32 R92, R73, 0x10000, RZ ;  /* 0x00010000495c7824 */ /* 0x000fe200078e00ff */
[----:B------:R-:W-:Y:S06]  /*4ba0*/  @P3 BRA `(.L_x_901) ;  /* 0x0000000000243947 */ /* 0x000fec0003800000 */
[----:B------:R-:W-:-:S04]  /*4bb0*/  ISETP.NE.U32.AND P4, PT, RZ, UR12, PT ;  /* 0x0000000cff007c0c */ /* 0x000fc8000bf85070 */
[----:B------:R-:W-:-:S13]  /*4bc0*/  ISETP.NE.AND.EX P4, PT, RZ, UR13, PT, P4 ;  /* 0x0000000dff007c0c */ /* 0x000fda000bf85340 */
[----:B------:R-:W-:Y:S05]  /*4bd0*/  @P4 BRA `(.L_x_902) ;  /* 0x0000000000084947 */ /* 0x000fea0003800000 */
[----:B------:R-:W-:Y:S05]  /*4be0*/  @P0 BRA `(.L_x_903) ;  /* 0x00000000002c0947 */ /* 0x000fea0003800000 */
[----:B------:R-:W-:Y:S05]  /*4bf0*/  BRA `(.L_x_904) ;  /* 0x0000000000307947 */ /* 0x000fea0003800000 */
.L_x_902:
[----:B-----5:R-:W-:-:S04]  /*4c00*/  PRMT R72, R65, 0x7632, R72 ;  /* 0x0000763241487816 */ /* 0x020fc80000000048 */
[----:B------:R-:W-:-:S05]  /*4c10*/  SHF.L.U32 R72, R72, 0x10, RZ ;  /* 0x0000001048487819 */ /* 0x000fca00000006ff */
[----:B------:R-:W-:Y:S01]  /*4c20*/  FADD.FTZ R92, R72, R92 ;  /* 0x0000005c485c7221 */ /* 0x000fe20000010000 */
[----:B------:R-:W-:Y:S06]  /*4c30*/  BRA `(.L_x_903) ;  /* 0x0000000000187947 */ /* 0x000fec0003800000 */
.L_x_901:
[----:B-----5:R-:W-:-:S05]  /*4c40*/  PRMT R72, R61, 0x7632, R72 ;  /* 0x000076323d487816 */ /* 0x020fca0000000048 */
[----:B------:R-:W-:-:S04]  /*4c50*/  IMAD.U32 R72, R72, 0x10000, RZ ;  /* 0x0001000048487824 */ /* 0x000fc800078e00ff */
[----:B------:R-:W-:Y:S01]  /*4c60*/  FADD.FTZ R92, R72, R92 ;  /* 0x0000005c485c7221 */ /* 0x000fe20000010000 */
[----:B------:R-:W-:-:S04]  /*4c70*/  @P2 PRMT R72, R65, 0x7632, R72 ;  /* 0x0000763241482816 */ /* 0x000fc80000000048 */
[----:B------:R-:W-:-:S05]  /*4c80*/  @P2 SHF.L.U32 R72, R72, 0x10, RZ ;  /* 0x0000001048482819 */ /* 0x000fca00000006ff */
[----:B------:R-:W-:-:S07]  /*4c90*/  @P2 FADD.FTZ R92, R72, R92 ;  /* 0x0000005c485c2221 */ /* 0x000fce0000010000 */
.L_x_903:
[----:B------:R-:W-:-:S04]  /*4ca0*/  F2FP.BF16.F32.PACK_AB R72, RZ, R92 ;  /* 0x0000005cff48723e */ /* 0x000fc800000010ff */
[----:B------:R-:W-:-:S07]  /*4cb0*/  PRMT R69, R69, 0x5410, R72 ;  /* 0x0000541045457816 */ /* 0x000fce0000000048 */
.L_x_904:
        /* <DEDUP_REMOVED lines=8> */
.L_x_906:
[----:B-----5:R-:W-:-:S05]  /*4d40*/  SHF.L.U32 R72, R66, 0x10, RZ ;  /* 0x0000001042487819 */ /* 0x020fca00000006ff */
[----:B------:R-:W-:Y:S01]  /*4d50*/  FADD.FTZ R93, R72, R93 ;  /* 0x0000005d485d7221 */ /* 0x000fe20000010000 */
[----:B------:R-:W-:Y:S06]  /*4d60*/  BRA `(.L_x_907) ;  /* 0x0000000000107947 */ /* 0x000fec0003800000 */
.L_x_905:
[----:B-----5:R-:W-:-:S04]  /*4d70*/  IMAD.U32 R72, R62, 0x10000, RZ ;  /* 0x000100003e487824 */ /* 0x020fc800078e00ff */
[----:B------:R-:W-:Y:S01]  /*4d80*/  FADD.FTZ R93, R72, R93 ;  /* 0x0000005d485d7221 */ /* 0x000fe20000010000 */
[----:B------:R-:W-:-:S05]  /*4d90*/  @P2 SHF.L.U32 R72, R66, 0x10, RZ ;  /* 0x0000001042482819 */ /* 0x000fca00000006ff */
[----:B------:R-:W-:-:S07]  /*4da0*/  @P2 FADD.FTZ R93, R72, R93 ;  /* 0x0000005d485d2221 */ /* 0x000fce0000010000 */
.L_x_907:
[----:B------:R-:W-:-:S04]  /*4db0*/  F2FP.BF16.F32.PACK_AB R72, RZ, R93 ;  /* 0x0000005dff48723e */ /* 0x000fc800000010ff */
[----:B------:R-:W-:-:S07]  /*4dc0*/  PRMT R70, R72, 0x7610, R70 ;  /* 0x0000761048467816 */ /* 0x000fce0000000046 */
.L_x_908:
[----:B------:R-:W-:Y:S01]  /*4dd0*/  IMAD.U32 R112, R74, 0x10000, RZ ;  /* 0x000100004a707824 */ /* 0x000fe200078e00ff */
[----:B------:R-:W-:Y:S06]  /*4de0*/  @P3 BRA `(.L_x_909) ;  /* 0x0000000000243947 */ /* 0x000fec0003800000 */
[----:B------:R-:W-:-:S04]  /*4df0*/  ISETP.NE.U32.AND P4, PT, RZ, UR12, PT ;  /* 0x0000000cff007c0c */ /* 0x000fc8000bf85070 */
[----:B------:R-:W-:-:S13]  /*4e00*/  ISETP.NE.AND.EX P4, PT, RZ, UR13, PT, P4 ;  /* 0x0000000dff007c0c */ /* 0x000fda000bf85340 */
[----:B------:R-:W-:Y:S05]  /*4e10*/  @P4 BRA `(.L_x_910) ;  /* 0x0000000000084947 */ /* 0x000fea0003800000 */
[----:B------:R-:W-:Y:S05]  /*4e20*/  @P0 BRA `(.L_x_911) ;  /* 0x00000000002c0947 */ /* 0x000fea0003800000 */
[----:B------:R-:W-:Y:S05]  /*4e30*/  BRA `(.L_x_912) ;  /* 0x0000000000307947 */ /* 0x000fea0003800000 */
.L_x_910:
[----:B-----5:R-:W-:-:S04]  /*4e40*/  PRMT R72, R66, 0x7632, R72 ;  /* 0x0000763242487816 */ /* 0x020fc80000000048 */
[----:B------:R-:W-:-:S05]  /*4e50*/  SHF.L.U32 R72, R72, 0x10, RZ ;  /* 0x0000001048487819 */ /* 0x000fca00000006ff */
[----:B------:R-:W-:Y:S01]  /*4e60*/  FADD.FTZ R112, R72, R112 ;  /* 0x0000007048707221 */ /* 0x000fe20000010000 */
[----:B------:R-:W-:Y:S06]  /*4e70*/  BRA `(.L_x_911) ;  /* 0x0000000000187947 */ /* 0x000fec0003800000 */
.L_x_909:
[----:B-----5:R-:W-:-:S05]  /*4e80*/  PRMT R72, R62, 0x7632, R72 ;  /* 0x000076323e487816 */ /* 0x020fca0000000048 */
[----:B------:R-:W-:-:S04]  /*4e90*/  IMAD.U32 R72, R72, 0x10000, RZ ;  /* 0x0001000048487824 */ /* 0x000fc800078e00ff */
[----:B------:R-:W-:Y:S01]  /*4ea0*/  FADD.FTZ R112, R72, R112 ;  /* 0x0000007048707221 */ /* 0x000fe20000010000 */
[----:B------:R-:W-:-:S04]  /*4eb0*/  @P2 PRMT R72, R66, 0x7632, R72 ;  /* 0x0000763242482816 */ /* 0x000fc80000000048 */
[----:B------:R-:W-:-:S05]  /*4ec0*/  @P2 SHF.L.U32 R72, R72, 0x10, RZ ;  /* 0x0000001048482819 */ /* 0x000fca00000006ff */
[----:B------:R-:W-:-:S07]  /*4ed0*/  @P2 FADD.FTZ R112, R72, R112 ;  /* 0x0000007048702221 */ /* 0x000fce0000010000 */
.L_x_911:
[----:B------:R-:W-:-:S04]  /*4ee0*/  F2FP.BF16.F32.PACK_AB R72, RZ, R112 ;  /* 0x00000070ff48723e */ /* 0x000fc800000010ff */
[----:B------:R-:W-:-:S07]  /*4ef0*/  PRMT R70, R70, 0x5410, R72 ;  /* 0x0000541046467816 */ /* 0x000fce0000000048 */
.L_x_912:
        /* <DEDUP_REMOVED lines=8> */
.L_x_914:
[----:B-----5:R-:W-:-:S05]  /*4f80*/  SHF.L.U32 R72, R67, 0x10, RZ ;  /* 0x0000001043487819 */ /* 0x020fca00000006ff */
[----:B------:R-:W-:Y:S01]  /*4f90*/  FADD.FTZ R113, R72, R113 ;  /* 0x0000007148717221 */ /* 0x000fe20000010000 */
[----:B------:R-:W-:Y:S06]  /*4fa0*/  BRA `(.L_x_915) ;  /* 0x0000000000107947 */ /* 0x000fec0003800000 */
.L_x_913:
[----:B-----5:R-:W-:-:S04]  /*4fb0*/  IMAD.U32 R72, R63, 0x10000, RZ ;  /* 0x000100003f487824 */ /* 0x020fc800078e00ff */
[----:B------:R-:W-:Y:S01]  /*4fc0*/  FADD.FTZ R113, R72, R113 ;  /* 0x0000007148717221 */ /* 0x000fe20000010000 */
[----:B------:R-:W-:-:S05]  /*4fd0*/  @P2 SHF.L.U32 R72, R67, 0x10, RZ ;  /* 0x0000001043482819 */ /* 0x000fca00000006ff */
[----:B------:R-:W-:-:S07]  /*4fe0*/  @P2 FADD.FTZ R113, R72, R113 ;  /* 0x0000007148712221 */ /* 0x000fce0000010000 */
.L_x_915:
[----:B------:R-:W-:-:S04]  /*4ff0*/  F2FP.BF16.F32.PACK_AB R72, RZ, R113 ;  /* 0x00000071ff48723e */ /* 0x000fc800000010ff */
[----:B------:R-:W-:-:S07]  /*5000*/  PRMT R71, R72, 0x7610, R71 ;  /* 0x0000761048477816 */ /* 0x000fce0000000047 */
.L_x_916:
[----:B------:R-:W-:Y:S01]  /*5010*/  IMAD.U32 R129, R75, 0x10000, RZ ;  /* 0x000100004b817824 */ /* 0x000fe200078e00ff */
[----:B------:R-:W-:Y:S06]  /*5020*/  @P3 BRA `(.L_x_917) ;  /* 0x0000000000243947 */ /* 0x000fec0003800000 */
[----:B------:R-:W-:-:S04]  /*5030*/  ISETP.NE.U32.AND P2, PT, RZ, UR12, PT ;  /* 0x0000000cff007c0c */ /* 0x000fc8000bf45070 */
[----:B------:R-:W-:-:S13]  /*5040*/  ISETP.NE.AND.EX P2, PT, RZ, UR13, PT, P2 ;  /* 0x0000000dff007c0c */ /* 0x000fda000bf45320 */
[----:B------:R-:W-:Y:S05]  /*5050*/  @P2 BRA `(.L_x_918) ;  /* 0x0000000000082947 */ /* 0x000fea0003800000 */
[----:B------:R-:W-:Y:S05]  /*5060*/  @P0 BRA `(.L_x_919) ;  /* 0x00000000002c0947 */ /* 0x000fea0003800000 */
[----:B------:R-:W-:Y:S05]  /*5070*/  BRA `(.L_x_920) ;  /* 0x0000000000307947 */ /* 0x000fea0003800000 */
.L_x_918:
[----:B-----5:R-:W-:-:S04]  /*5080*/  PRMT R72, R67, 0x7632, R72 ;  /* 0x0000763243487816 */ /* 0x020fc80000000048 */
[----:B------:R-:W-:-:S05]  /*5090*/  SHF.L.U32 R72, R72, 0x10, RZ ;  /* 0x0000001048487819 */ /* 0x000fca00000006ff */
[----:B------:R-:W-:Y:S01]  /*50a0*/  FADD.FTZ R129, R72, R129 ;  /* 0x0000008148817221 */ /* 0x000fe20000010000 */
[----:B------:R-:W-:Y:S06]  /*50b0*/  BRA `(.L_x_919) ;  /* 0x0000000000187947 */ /* 0x000fec0003800000 */
.L_x_917:
[----:B-----5:R-:W-:-:S05]  /*50c0*/  PRMT R72, R63, 0x7632, R72 ;  /* 0x000076323f487816 */ /* 0x020fca0000000048 */
[----:B------:R-:W-:-:S04]  /*50d0*/  IMAD.U32 R72, R72, 0x10000, RZ ;  /* 0x0001000048487824 */ /* 0x000fc800078e00ff */
[----:B------:R-:W-:Y:S01]  /*50e0*/  FADD.FTZ R129, R72, R129 ;  /* 0x0000008148817221 */ /* 0x000fe20000010000 */
[----:B------:R-:W-:-:S04]  /*50f0*/  @P2 PRMT R72, R67, 0x7632, R72 ;  /* 0x0000763243482816 */ /* 0x000fc80000000048 */
[----:B------:R-:W-:-:S05]  /*5100*/  @P2 SHF.L.U32 R72, R72, 0x10, RZ ;  /* 0x0000001048482819 */ /* 0x000fca00000006ff */
[----:B------:R-:W-:-:S07]  /*5110*/  @P2 FADD.FTZ R129, R72, R129 ;  /* 0x0000008148812221 */ /* 0x000fce0000010000 */
.L_x_919:
[----:B------:R-:W-:-:S04]  /*5120*/  F2FP.BF16.F32.PACK_AB R72, RZ, R129 ;  /* 0x00000081ff48723e */ /* 0x000fc800000010ff */
[----:B------:R-:W-:-:S07]  /*5130*/  PRMT R71, R71, 0x5410, R72 ;  /* 0x0000541047477816 */ /* 0x000fce0000000048 */
.L_x_920:
[----:B------:R-:W0:Y:S02]  /*5140*/  @P0 LDC.64 R72, c[0x0][0x238] ;  /* 0x00008e00ff480b82 */ /* 0x000e240000000a00 */
[----:B0-----:R-:W-:-:S04]  /*5150*/  @P0 LEA R72, P2, R134, R72, 0x4 ;  /* 0x0000004886480211 */ /* 0x001fc800078420ff */
[C---:B------:R-:W-:Y:S01]  /*5160*/  @P0 LEA.HI.X R73, R134.reuse, R73, RZ, 0x4, P2 ;  /* 0x0000004986490211 */ /* 0x040fe200010f24ff */
[----:B------:R-:W-:-:S04]  /*5170*/  VIADD R134, R134, 0x20 ;  /* 0x0000002086867836 */ /* 0x000fc80000000000 */
[----:B------:R4:W-:Y:S04]  /*5180*/  @P0 STG.E.128 desc[UR4][R72.64], R68 ;  /* 0x0000004448000986 */ /* 0x0009e8000c101d04 */
.L_x_888:
[----:B------:R-:W-:Y:S05]  /*5190*/  BSYNC B0 ;  /* 0x0000000000007941 */ /* 0x000fea0003800000 */
.L_x_887:
        /* <DEDUP_REMOVED lines=26> */
.L_x_924:
[----:B-----5:R-:W-:-:S04]  /*5340*/  IMAD.U32 R58, R64, 0x10000, RZ ;  /* 0x00010000403a7824 */ /* 0x020fc800078e00ff */
[----:B------:R-:W-:Y:S01]  /*5350*/  FADD.FTZ R43, R58, R43 ;  /* 0x0000002b3a2b7221 */ /* 0x000fe20000010000 */
[----:B------:R-:W-:Y:S06]  /*5360*/  BRA `(.L_x_925) ;  /* 0x0000000000107947 */ /* 0x000fec0003800000 */
.L_x_923:
[----:B-----5:R-:W-:-:S05]  /*5370*/  SHF.L.U32 R58, R60, 0x10, RZ ;  /* 0x000000103c3a7819 */ /* 0x020fca00000006ff */
[----:B------:R-:W-:Y:S01]  /*5380*/  FADD.FTZ R43, R58, R43 ;  /* 0x0000002b3a2b7221 */ /* 0x000fe20000010000 */
[----:B------:R-:W-:-:S04]  /*5390*/  @P2 IMAD.U32 R58, R64, 0x10000, RZ ;  /* 0x00010000403a2824 */ /* 0x000fc800078e00ff */
[----:B------:R-:W-:-:S07]  /*53a0*/  @P2 FADD.FTZ R43, R58, R43 ;  /* 0x0000002b3a2b2221 */ /* 0x000fce0000010000 */
.L_x_925:
[----:B------:R-:W-:-:S04]  /*53b0*/  F2FP.BF16.F32.PACK_AB R58, RZ, R43 ;  /* 0x0000002bff3a723e */ /* 0x000fc800000010ff */
[----:B------:R-:W-:-:S07]  /*53c0*/  PRMT R68, R58, 0x7610, R68 ;  /* 0x000076103a447816 */ /* 0x000fce0000000044 */
.L_x_926:
[----:B------:R-:W-:Y:S01]  /*53d0*/  SHF.L.U32 R58, R72, 0x10, RZ ;  /* 0x00000010483a7819 */ /* 0x000fe200000006ff */
[----:B------:R-:W-:Y:S06]  /*53e0*/  @P3 BRA `(.L_x_927) ;  /* 0x0000000000243947 */ /* 0x000fec0003800000 */
[----:B------:R-:W-:-:S04]  /*53f0*/  ISETP.NE.U32.AND P4, PT, RZ, UR12, PT ;  /* 0x0000000cff007c0c */ /* 0x000fc8000bf85070 */
[----:B------:R-:W-:-:S13]  /*5400*/  ISETP.NE.AND.EX P4, PT, RZ, UR13, PT, P4 ;  /* 0x0000000dff007c0c */ /* 0x000fda000bf85340 */
[----:B------:R-:W-:Y:S05]  /*5410*/  @P4 BRA `(.L_x_928) ;  /* 0x0000000000084947 */ /* 0x000fea0003800000 */
[----:B------:R-:W-:Y:S05]  /*5420*/  @P0 BRA `(.L_x_929) ;  /* 0x00000000002c0947 */ /* 0x000fea0003800000 */
[----:B------:R-:W-:Y:S05]  /*5430*/  BRA `(.L_x_930) ;  /* 0x0000000000307947 */ /* 0x000fea0003800000 */
.L_x_928:
[----:B-----5:R-:W-:-:S05]  /*5440*/  PRMT R59, R64, 0x7632, R59 ;  /* 0x00007632403b7816 */ /* 0x020fca000000003b */
[----:B------:R-:W-:-:S04]  /*5450*/  IMAD.U32 R59, R59, 0x10000, RZ ;  /* 0x000100003b3b7824 */ /* 0x000fc800078e00ff */
[----:B------:R-:W-:Y:S01]  /*5460*/  FADD.FTZ R58, R59, R58 ;  /* 0x0000003a3b3a7221 */ /* 0x000fe20000010000 */
[----:B------:R-:W-:Y:S06]  /*5470*/  BRA `(.L_x_929) ;  /* 0x0000000000187947 */ /* 0x000fec0003800000 */
.L_x_927:
[----:B-----5:R-:W-:-:S04]  /*5480*/  PRMT R59, R60, 0x7632, R59 ;  /* 0x000076323c3b7816 */ /* 0x020fc8000000003b */
[----:B------:R-:W-:-:S05]  /*5490*/  SHF.L.U32 R59, R59, 0x10, RZ ;  /* 0x000000103b3b7819 */ /* 0x000fca00000006ff */
[----:B------:R-:W-:Y:S01]  /*54a0*/  FADD.FTZ R58, R59, R58 ;  /* 0x0000003a3b3a7221 */ /* 0x000fe20000010000 */
[----:B------:R-:W-:-:S05]  /*54b0*/  @P2 PRMT R59, R64, 0x7632, R59 ;  /* 0x00007632403b2816 */ /* 0x000fca000000003b */
[----:B------:R-:W-:-:S04]  /*54c0*/  @P2 IMAD.U32 R59, R59, 0x10000, RZ ;  /* 0x000100003b3b2824 */ /* 0x000fc800078e00ff */
[----:B------:R-:W-:-:S07]  /*54d0*/  @P2 FADD.FTZ R58, R59, R58 ;  /* 0x0000003a3b3a2221 */ /* 0x000fce0000010000 */
.L_x_929:
[----:B------:R-:W-:-:S04]  /*54e0*/  F2FP.BF16.F32.PACK_AB R59, RZ, R58 ;  /* 0x0000003aff3b723e */ /* 0x000fc800000010ff */
[----:B------:R-:W-:-:S07]  /*54f0*/  PRMT R68, R68, 0x5410, R59 ;  /* 0x0000541044447816 */ /* 0x000fce000000003b */
.L_x_930:
        /* <DEDUP_REMOVED lines=8> */
.L_x_932:
[----:B-----5:R-:W-:-:S04]  /*5580*/  IMAD.U32 R72, R65, 0x10000, RZ ;  /* 0x0001000041487824 */ /* 0x020fc800078e00ff */
[----:B------:R-:W-:Y:S01]  /*5590*/  FADD.FTZ R59, R72, R59 ;  /* 0x0000003b483b7221 */ /* 0x000fe20000010000 */
[----:B------:R-:W-:Y:S06]  /*55a0*/  BRA `(.L_x_933) ;  /* 0x0000000000107947 */ /* 0x000fec0003800000 */
.L_x_931:
[----:B-----5:R-:W-:-:S05]  /*55b0*/  SHF.L.U32 R72, R61, 0x10, RZ ;  /* 0x000000103d487819 */ /* 0x020fca00000006ff */
[----:B------:R-:W-:Y:S01]  /*55c0*/  FADD.FTZ R59, R72, R59 ;  /* 0x0000003b483b7221 */ /* 0x000fe20000010000 */
[----:B------:R-:W-:-:S04]  /*55d0*/  @P2 IMAD.U32 R72, R65, 0x10000, RZ ;  /* 0x0001000041482824 */ /* 0x000fc800078e00ff */
[----:B------:R-:W-:-:S07]  /*55e0*/  @P2 FADD.FTZ R59, R72, R59 ;  /* 0x0000003b483b2221 */ /* 0x000fce0000010000 */
.L_x_933:
[----:B------:R-:W-:-:S04]  /*55f0*/  F2FP.BF16.F32.PACK_AB R72, RZ, R59 ;  /* 0x0000003bff48723e */ /* 0x000fc800000010ff */
[----:B------:R-:W-:-:S07]  /*5600*/  PRMT R69, R72, 0x7610, R69 ;  /* 0x0000761048457816 */ /* 0x000fce0000000045 */
.L_x_934:
[----:B------:R-:W-:Y:S01]  /*5610*/  SHF.L.U32 R94, R73, 0x10, RZ ;  /* 0x00000010495e7819 */ /* 0x000fe200000006ff */
[----:B------:R-:W-:Y:S06]  /*5620*/  @P3 BRA `(.L_x_935) ;  /* 0x0000000000243947 */ /* 0x000fec0003800000 */
[----:B------:R-:W-:-:S04]  /*5630*/  ISETP.NE.U32.AND P4, PT, RZ, UR12, PT ;  /* 0x0000000cff007c0c */ /* 0x000fc8000bf85070 */
[----:B------:R-:W-:-:S13]  /*5640*/  ISETP.NE.AND.EX P4, PT, RZ, UR13, PT, P4 ;  /* 0x0000000dff007c0c */ /* 0x000fda000bf85340 */
[----:B------:R-:W-:Y:S05]  /*5650*/  @P4 BRA `(.L_x_936) ;  /* 0x0000000000084947 */ /* 0x000fea0003800000 */
[----:B------:R-:W-:Y:S05]  /*5660*/  @P0 BRA `(.L_x_937) ;  /* 0x00000000002c0947 */ /* 0x000fea0003800000 */
[----:B------:R-:W-:Y:S05]  /*5670*/  BRA `(.L_x_938) ;  /* 0x0000000000307947 */ /* 0x000fea0003800000 */
.L_x_936:
[----:B-----5:R-:W-:-:S05]  /*5680*/  PRMT R72, R65, 0x7632, R72 ;  /* 0x0000763241487816 */ /* 0x020fca0000000048 */
[----:B------:R-:W-:-:S04]  /*5690*/  IMAD.U32 R72, R72, 0x10000, RZ ;  /* 0x0001000048487824 */ /* 0x000fc800078e00ff */
[----:B------:R-:W-:Y:S01]  /*56a0*/  FADD.FTZ R94, R72, R94 ;  /* 0x0000005e485e7221 */ /* 0x000fe20000010000 */
[----:B------:R-:W-:Y:S06]  /*56b0*/  BRA `(.L_x_937) ;  /* 0x0000000000187947 */ /* 0x000fec0003800000 */
.L_x_935:
[----:B-----5:R-:W-:-:S04]  /*56c0*/  PRMT R72, R61, 0x7632, R72 ;  /* 0x000076323d487816 */ /* 0x020fc80000000048 */
[----:B------:R-:W-:-:S05]  /*56d0*/  SHF.L.U32 R72, R72, 0x10, RZ ;  /* 0x0000001048487819 */ /* 0x000fca00000006ff */
[----:B------:R-:W-:Y:S01]  /*56e0*/  FADD.FTZ R94, R72, R94 ;  /* 0x0000005e485e7221 */ /* 0x000fe20000010000 */
[----:B------:R-:W-:-:S05]  /*56f0*/  @P2 PRMT R72, R65, 0x7632, R72 ;  /* 0x0000763241482816 */ /* 0x000fca0000000048 */
[----:B------:R-:W-:-:S04]  /*5700*/  @P2 IMAD.U32 R72, R72, 0x10000, RZ ;  /* 0x0001000048482824 */ /* 0x000fc800078e00ff */
[----:B------:R-:W-:-:S07]  /*5710*/  @P2 FADD.FTZ R94, R72, R94 ;  /* 0x0000005e485e2221 */ /* 0x000fce0000010000 */
.L_x_937:
[----:B------:R-:W-:-:S04]  /*5720*/  F2FP.BF16.F32.PACK_AB R72, RZ, R94 ;  /* 0x0000005eff48723e */ /* 0x000fc800000010ff */
[----:B------:R-:W-:-:S07]  /*5730*/  PRMT R69, R69, 0x5410, R72 ;  /* 0x0000541045457816 */ /* 0x000fce0000000048 */
.L_x_938:
        /* <DEDUP_REMOVED lines=8> */
.L_x_940:
[----:B-----5:R-:W-:-:S04]  /*57c0*/  IMAD.U32 R72, R66, 0x10000, RZ ;  /* 0x0001000042487824 */ /* 0x020fc800078e00ff */
[----:B------:R-:W-:Y:S01]  /*57d0*/  FADD.FTZ R95, R72, R95 ;  /* 0x0000005f485f7221 */ /* 0x000fe20000010000 */
[----:B------:R-:W-:Y:S06]  /*57e0*/  BRA `(.L_x_941) ;  /* 0x0000000000107947 */ /* 0x000fec0003800000 */
.L_x_939:
[----:B-----5:R-:W-:-:S05]  /*57f0*/  SHF.L.U32 R72, R62, 0x10, RZ ;  /* 0x000000103e487819 */ /* 0x020fca00000006ff */
[----:B------:R-:W-:Y:S01]  /*5800*/  FADD.FTZ R95, R72, R95 ;  /* 0x0000005f485f7221 */ /* 0x000fe20000010000 */
[----:B------:R-:W-:-:S04]  /*5810*/  @P2 IMAD.U32 R72, R66, 0x10000, RZ ;  /* 0x0001000042482824 */ /* 0x000fc800078e00ff */
[----:B------:R-:W-:-:S07]  /*5820*/  @P2 FADD.FTZ R95, R72, R95 ;  /* 0x0000005f485f2221 */ /* 0x000fce0000010000 */
.L_x_941:
[----:B------:R-:W-:-:S04]  /*5830*/  F2FP.BF16.F32.PACK_AB R72, RZ, R95 ;  /* 0x0000005fff48723e */ /* 0x000fc800000010ff */
[----:B------:R-:W-:-:S07]  /*5840*/  PRMT R70, R72, 0x7610, R70 ;  /* 0x0000761048467816 */ /* 0x000fce0000000046 */
.L_x_942:
[----:B------:R-:W-:Y:S01]  /*5850*/  SHF.L.U32 R114, R74, 0x10, RZ ;  /* 0x000000104a727819 */ /* 0x000fe200000006ff */
[----:B------:R-:W-:Y:S06]  /*5860*/  @P3 BRA `(.L_x_943) ;  /* 0x0000000000243947 */ /* 0x000fec0003800000 */
[----:B------:R-:W-:-:S04]  /*5870*/  ISETP.NE.U32.AND P4, PT, RZ, UR12, PT ;  /* 0x0000000cff007c0c */ /* 0x000fc8000bf85070 */
[----:B------:R-:W-:-:S13]  /*5880*/  ISETP.NE.AND.EX P4, PT, RZ, UR13, PT, P4 ;  /* 0x0000000dff007c0c */ /* 0x000fda000bf85340 */
[----:B------:R-:W-:Y:S05]  /*5890*/  @P4 BRA `(.L_x_944) ;  /* 0x0000000000084947 */ /* 0x000fea0003800000 */
[----:B------:R-:W-:Y:S05]  /*58a0*/  @P0 BRA `(.L_x_945) ;  /* 0x00000000002c0947 */ /* 0x000fea0003800000 */
[----:B------:R-:W-:Y:S05]  /*58b0*/  BRA `(.L_x_946) ;  /* 0x0000000000307947 */ /* 0x000fea0003800000 */
.L_x_944:
[----:B-----5:R-:W-:-:S05]  /*58c0*/  PRMT R72, R66, 0x7632, R72 ;  /* 0x0000763242487816 */ /* 0x020fca0000000048 */
[----:B------:R-:W-:-:S04]  /*58d0*/  IMAD.U32 R72, R72, 0x10000, RZ ;  /* 0x0001000048487824 */ /* 0x000fc800078e00ff */
[----:B------:R-:W-:Y:S01]  /*58e0*/  FADD.FTZ R114, R72, R114 ;  /* 0x0000007248727221 */ /* 0x000fe20000010000 */
[----:B------:R-:W-:Y:S06]  /*58f0*/  BRA `(.L_x_945) ;  /* 0x0000000000187947 */ /* 0x000fec0003800000 */
.L_x_943:
[----:B-----5:R-:W-:-:S04]  /*5900*/  PRMT R72, R62, 0x7632, R72 ;  /* 0x000076323e487816 */ /* 0x020fc80000000048 */
[----:B------:R-:W-:-:S05]  /*5910*/  SHF.L.U32 R72, R72, 0x10, RZ ;  /* 0x0000001048487819 */ /* 0x000fca00000006ff */
[----:B------:R-:W-:Y:S01]  /*5920*/  FADD.FTZ R114, R72, R114 ;  /* 0x0000007248727221 */ /* 0x000fe20000010000 */
[----:B------:R-:W-:-:S05]  /*5930*/  @P2 PRMT R72, R66, 0x7632, R72 ;  /* 0x0000763242482816 */ /* 0x000fca0000000048 */
[----:B------:R-:W-:-:S04]  /*5940*/  @P2 IMAD.U32 R72, R72, 0x10000, RZ ;  /* 0x0001000048482824 */ /* 0x000fc800078e00ff */
[----:B------:R-:W-:-:S07]  /*5950*/  @P2 FADD.FTZ R114, R72, R114 ;  /* 0x0000007248722221 */ /* 0x000fce0000010000 */
.L_x_945:
[----:B------:R-:W-:-:S04]  /*5960*/  F2FP.BF16.F32.PACK_AB R72, RZ, R114 ;  /* 0x00000072ff48723e */ /* 0x000fc800000010ff */
[----:B------:R-:W-:-:S07]  /*5970*/  PRMT R70, R70, 0x5410, R72 ;  /* 0x0000541046467816 */ /* 0x000fce0000000048 */
.L_x_946:
        /* <DEDUP_REMOVED lines=8> */
.L_x_948:
[----:B-----5:R-:W-:-:S04]  /*5a00*/  IMAD.U32 R72, R67, 0x10000, RZ ;  /* 0x0001000043487824 */ /* 0x020fc800078e00ff */
[----:B------:R-:W-:Y:S01]  /*5a10*/  FADD.FTZ R115, R72, R115 ;  /* 0x0000007348737221 */ /* 0x000fe20000010000 */
[----:B------:R-:W-:Y:S06]  /*5a20*/  BRA `(.L_x_949) ;  /* 0x0000000000107947 */ /* 0x000fec0003800000 */
.L_x_947:
[----:B-----5:R-:W-:-:S05]  /*5a30*/  SHF.L.U32 R72, R63, 0x10, RZ ;  /* 0x000000103f487819 */ /* 0x020fca00000006ff */
[----:B------:R-:W-:Y:S01]  /*5a40*/  FADD.FTZ R115, R72, R115 ;  /* 0x0000007348737221 */ /* 0x000fe20000010000 */
[----:B------:R-:W-:-:S04]  /*5a50*/  @P2 IMAD.U32 R72, R67, 0x10000, RZ ;  /* 0x0001000043482824 */ /* 0x000fc800078e00ff */
[----:B------:R-:W-:-:S07]  /*5a60*/  @P2 FADD.FTZ R115, R72, R115 ;  /* 0x0000007348732221 */ /* 0x000fce0000010000 */
.L_x_949:
[----:B------:R-:W-:-:S04]  /*5a70*/  F2FP.BF16.F32.PACK_AB R72, RZ, R115 ;  /* 0x00000073ff48723e */ /* 0x000fc800000010ff */
[----:B------:R-:W-:-:S07]  /*5a80*/  PRMT R71, R72, 0x7610, R71 ;  /* 0x0000761048477816 */ /* 0x000fce0000000047 */
.L_x_950:
[----:B------:R-:W-:Y:S01]  /*5a90*/  SHF.L.U32 R130, R75, 0x10, RZ ;  /* 0x000000104b827819 */ /* 0x000fe200000006ff */
[----:B------:R-:W-:Y:S06]  /*5aa0*/  @P3 BRA `(.L_x_951) ;  /* 0x0000000000243947 */ /* 0x000fec0003800000 */
[----:B------:R-:W-:-:S04]  /*5ab0*/  ISETP.NE.U32.AND P2, PT, RZ, UR12, PT ;  /* 0x0000000cff007c0c */ /* 0x000fc8000bf45070 */
[----:B------:R-:W-:-:S13]  /*5ac0*/  ISETP.NE.AND.EX P2, PT, RZ, UR13, PT, P2 ;  /* 0x0000000dff007c0c */ /* 0x000fda000bf45320 */
[----:B------:R-:W-:Y:S05]  /*5ad0*/  @P2 BRA `(.L_x_952) ;  /* 0x0000000000082947 */ /* 0x000fea0003800000 */
[----:B------:R-:W-:Y:S05]  /*5ae0*/  @P0 BRA `(.L_x_953) ;  /* 0x00000000002c0947 */ /* 0x000fea0003800000 */
[----:B------:R-:W-:Y:S05]  /*5af0*/  BRA `(.L_x_954) ;  /* 0x0000000000307947 */ /* 0x000fea0003800000 */
.L_x_952:
[----:B-----5:R-:W-:-:S05]  /*5b00*/  PRMT R72, R67, 0x7632, R72 ;  /* 0x0000763243487816 */ /* 0x020fca0000000048 */
[----:B------:R-:W-:-:S04]  /*5b10*/  IMAD.U32 R72, R72, 0x10000, RZ ;  /* 0x0001000048487824 */ /* 0x000fc800078e00ff */
[----:B------:R-:W-:Y:S01]  /*5b20*/  FADD.FTZ R130, R72, R130 ;  /* 0x0000008248827221 */ /* 0x000fe20000010000 */
[----:B------:R-:W-:Y:S06]  /*5b30*/  BRA `(.L_x_953) ;  /* 0x0000000000187947 */ /* 0x000fec0003800000 */
.L_x_951:
[----:B-----5:R-:W-:-:S04]  /*5b40*/  PRMT R72, R63, 0x7632, R72 ;  /* 0x000076323f487816 */ /* 0x020fc80000000048 */
[----:B------:R-:W-:-:S05]  /*5b50*/  SHF.L.U32 R72, R72, 0x10, RZ ;  /* 0x0000001048487819 */ /* 0x000fca00000006ff */
[----:B------:R-:W-:Y:S01]  /*5b60*/  FADD.FTZ R130, R72, R130 ;  /* 0x0000008248827221 */ /* 0x000fe20000010000 */
[----:B------:R-:W-:-:S05]  /*5b70*/  @P2 PRMT R72, R67, 0x7632, R72 ;  /* 0x0000763243482816 */ /* 0x000fca0000000048 */
[----:B------:R-:W-:-:S04]  /*5b80*/  @P2 IMAD.U32 R72, R72, 0x10000, RZ ;  /* 0x0001000048482824 */ /* 0x000fc800078e00ff */
[----:B------:R-:W-:-:S07]  /*5b90*/  @P2 FADD.FTZ R130, R72, R130 ;  /* 0x0000008248822221 */ /* 0x000fce0000010000 */
.L_x_953:
[----:B------:R-:W-:-:S04]  /*5ba0*/  F2FP.BF16.F32.PACK_AB R72, RZ, R130 ;  /* 0x00000082ff48723e */ /* 0x000fc800000010ff */
[----:B------:R-:W-:-:S07]  /*5bb0*/  PRMT R71, R71, 0x5410, R72 ;  /* 0x0000541047477816 */ /* 0x000fce0000000048 */
.L_x_954:
[----:B------:R-:W0:Y:S02]  /*5bc0*/  @P0 LDC.64 R72, c[0x0][0x238] ;  /* 0x00008e00ff480b82 */ /* 0x000e240000000a00 */
[----:B0-----:R-:W-:-:S04]  /*5bd0*/  @P0 LEA R72, P2, R134, R72, 0x4 ;  /* 0x0000004886480211 */ /* 0x001fc800078420ff */
[C---:B------:R-:W-:Y:S02]  /*5be0*/  @P0 LEA.HI.X R73, R134.reuse, R73, RZ, 0x4, P2 ;  /* 0x0000004986490211 */ /* 0x040fe400010f24ff */
[----:B------:R-:W-:-:S03]  /*5bf0*/  IADD3 R134, R134, 0x20, RZ ;  /* 0x0000002086867810 */ /* 0x000fc60007ffe0ff */
[----:B------:R0:W-:Y:S04]  /*5c00*/  @P0 STG.E.128 desc[UR4][R72.64], R68 ;  /* 0x0000004448000986 */ /* 0x0001e8000c101d04 */
.L_x_922:
[----:B------:R-:W-:Y:S05]  /*5c10*/  BSYNC B0 ;  /* 0x0000000000007941 */ /* 0x000fea0003800000 */
.L_x_921:
        /* <DEDUP_REMOVED lines=26> */
.L_x_958:
[----:B-----5:R-:W-:-:S05]  /*5dc0*/  SHF.L.U32 R72, R64, 0x10, RZ ;  /* 0x0000001040487819 */ /* 0x020fca00000006ff */
[----:B------:R-:W-:Y:S01]  /*5dd0*/  FADD.FTZ R44, R72, R44 ;  /* 0x0000002c482c7221 */ /* 0x000fe20000010000 */
[----:B------:R-:W-:Y:S06]  /*5de0*/  BRA `(.L_x_959) ;  /* 0x0000000000107947 */ /* 0x000fec0003800000 */
.L_x_957:
[----:B-----5:R-:W-:-:S04]  /*5df0*/  IMAD.U32 R72, R60, 0x10000, RZ ;  /* 0x000100003c487824 */ /* 0x020fc800078e00ff */
[----:B------:R-:W-:Y:S01]  /*5e00*/  FADD.FTZ R44, R72, R44 ;  /* 0x0000002c482c7221 */ /* 0x000fe20000010000 */
[----:B------:R-:W-:-:S05]  /*5e10*/  @P2 SHF.L.U32 R72, R64, 0x10, RZ ;  /* 0x0000001040482819 */ /* 0x000fca00000006ff */
[----:B------:R-:W-:-:S07]  /*5e20*/  @P2 FADD.FTZ R44, R72, R44 ;  /* 0x0000002c482c2221 */ /* 0x000fce0000010000 */
.L_x_959:
[----:B------:R-:W-:-:S04]  /*5e30*/  F2FP.BF16.F32.PACK_AB R72, RZ, R44 ;  /* 0x0000002cff48723e */ /* 0x000fc800000010ff */
[----:B------:R-:W-:-:S07]  /*5e40*/  PRMT R68, R72, 0x7610, R68 ;  /* 0x0000761048447816 */ /* 0x000fce0000000044 */
.L_x_960:
[----:B------:R-:W-:Y:S01]  /*5e50*/  IMAD.U32 R76, R76, 0x10000, RZ ;  /* 0x000100004c4c7824 */ /* 0x000fe200078e00ff */
[----:B------:R-:W-:Y:S06]  /*5e60*/  @P3 BRA `(.L_x_961) ;  /* 0x0000000000243947 */ /* 0x000fec0003800000 */
[----:B------:R-:W-:-:S04]  /*5e70*/  ISETP.NE.U32.AND P4, PT, RZ, UR12, PT ;  /* 0x0000000cff007c0c */ /* 0x000fc8000bf85070 */
[----:B------:R-:W-:-:S13]  /*5e80*/  ISETP.NE.AND.EX P4, PT, RZ, UR13, PT, P4 ;  /* 0x0000000dff007c0c */ /* 0x000fda000bf85340 */
[----:B------:R-:W-:Y:S05]  /*5e90*/  @P4 BRA `(.L_x_962) ;  /* 0x0000000000084947 */ /* 0x000fea0003800000 */
[----:B------:R-:W-:Y:S05]  /*5ea0*/  @P0 BRA `(.L_x_963) ;  /* 0x00000000002c0947 */ /* 0x000fea0003800000 */
[----:B------:R-:W-:Y:S05]  /*5eb0*/  BRA `(.L_x_964) ;  /* 0x0000000000307947 */ /* 0x000fea0003800000 */
.L_x_962:
[----:B-----5:R-:W-:-:S04]  /*5ec0*/  PRMT R72, R64, 0x7632, R72 ;  /* 0x0000763240487816 */ /* 0x020fc80000000048 */
[----:B------:R-:W-:-:S05]  /*5ed0*/  SHF.L.U32 R72, R72, 0x10, RZ ;  /* 0x0000001048487819 */ /* 0x000fca00000006ff */
[----:B------:R-:W-:Y:S01]  /*5ee0*/  FADD.FTZ R76, R72, R76 ;  /* 0x0000004c484c7221 */ /* 0x000fe20000010000 */
[----:B------:R-:W-:Y:S06]  /*5ef0*/  BRA `(.L_x_963) ;  /* 0x0000000000187947 */ /* 0x000fec0003800000 */
.L_x_961:
[----:B-----5:R-:W-:-:S05]  /*5f00*/  PRMT R72, R60, 0x7632, R72 ;  /* 0x000076323c487816 */ /* 0x020fca0000000048 */
[----:B------:R-:W-:-:S04]  /*5f10*/  IMAD.U32 R72, R72, 0x10000, RZ ;  /* 0x0001000048487824 */ /* 0x000fc800078e00ff */
[----:B------:R-:W-:Y:S01]  /*5f20*/  FADD.FTZ R76, R72, R76 ;  /* 0x0000004c484c7221 */ /* 0x000fe20000010000 */
[----:B------:R-:W-:-:S04]  /*5f30*/  @P2 PRMT R72, R64, 0x7632, R72 ;  /* 0x0000763240482816 */ /* 0x000fc80000000048 */
[----:B------:R-:W-:-:S05]  /*5f40*/  @P2 SHF.L.U32 R72, R72, 0x10, RZ ;  /* 0x0000001048482819 */ /* 0x000fca00000006ff */
[----:B------:R-:W-:-:S07]  /*5f50*/  @P2 FADD.FTZ R76, R72, R76 ;  /* 0x0000004c484c2221 */ /* 0x000fce0000010000 */
.L_x_963:
[----:B------:R-:W-:-:S04]  /*5f60*/  F2FP.BF16.F32.PACK_AB R72, RZ, R76 ;  /* 0x0000004cff48723e */ /* 0x000fc800000010ff */
[----:B------:R-:W-:-:S07]  /*5f70*/  PRMT R68, R68, 0x5410, R72 ;  /* 0x0000541044447816 */ /* 0x000fce0000000048 */
.L_x_964:
        /* <DEDUP_REMOVED lines=8> */
.L_x_966:
[----:B-----5:R-:W-:-:S05]  /*6000*/  SHF.L.U32 R72, R65, 0x10, RZ ;  /* 0x0000001041487819 */ /* 0x020fca00000006ff */
[----:B------:R-:W-:Y:S01]  /*6010*/  FADD.FTZ R77, R72, R77 ;  /* 0x0000004d484d7221 */ /* 0x000fe20000010000 */
[----:B------:R-:W-:Y:S06]  /*6020*/  BRA `(.L_x_967) ;  /* 0x0000000000107947 */ /* 0x000fec0003800000 */
.L_x_965:
[----:B-----5:R-:W-:-:S04]  /*6030*/  IMAD.U32 R72, R61, 0x10000, RZ ;  /* 0x000100003d487824 */ /* 0x020fc800078e00ff */
[----:B------:R-:W-:Y:S01]  /*6040*/  FADD.FTZ R77, R72, R77 ;  /* 0x0000004d484d7221 */ /* 0x000fe20000010000 */
[----:B------:R-:W-:-:S05]  /*6050*/  @P2 SHF.L.U32 R72, R65, 0x10, RZ ;  /* 0x0000001041482819 */ /* 0x000fca00000006ff */
[----:B------:R-:W-:-:S07]  /*6060*/  @P2 FADD.FTZ R77, R72, R77 ;  /* 0x0000004d484d2221 */ /* 0x000fce0000010000 */
.L_x_967:
[----:B------:R-:W-:-:S04]  /*6070*/  F2FP.BF16.F32.PACK_AB R72, RZ, R77 ;  /* 0x0000004dff48723e */ /* 0x000fc800000010ff */
[----:B------:R-:W-:-:S07]  /*6080*/  PRMT R69, R72, 0x7610, R69 ;  /* 0x0000761048457816 */ /* 0x000fce0000000045 */
.L_x_968:
[----:B------:R-:W-:Y:S01]  /*6090*/  IMAD.U32 R96, R73, 0x10000, RZ ;  /* 0x0001000049607824 */ /* 0x000fe200078e00ff */
[----:B------:R-:W-:Y:S06]  /*60a0*/  @P3 BRA `(.L_x_969) ;  /* 0x0000000000243947 */ /* 0x000fec0003800000 */
[----:B------:R-:W-:-:S04]  /*60b0*/  ISETP.NE.U32.AND P4, PT, RZ, UR12, PT ;  /* 0x0000000cff007c0c */ /* 0x000fc8000bf85070 */
[----:B------:R-:W-:-:S13]  /*60c0*/  ISETP.NE.AND.EX P4, PT, RZ, UR13, PT, P4 ;  /* 0x0000000dff007c0c */ /* 0x000fda000bf85340 */
[----:B------:R-:W-:Y:S05]  /*60d0*/  @P4 BRA `(.L_x_970) ;  /* 0x0000000000084947 */ /* 0x000fea0003800000 */
[----:B------:R-:W-:Y:S05]  /*60e0*/  @P0 BRA `(.L_x_971) ;  /* 0x00000000002c0947 */ /* 0x000fea0003800000 */
[----:B------:R-:W-:Y:S05]  /*60f0*/  BRA `(.L_x_972) ;  /* 0x0000000000307947 */ /* 0x000fea0003800000 */
.L_x_970:
[----:B-----5:R-:W-:-:S04]  /*6100*/  PRMT R72, R65, 0x7632, R72 ;  /* 0x0000763241487816 */ /* 0x020fc80000000048 */
[----:B------:R-:W-:-:S05]  /*6110*/  SHF.L.U32 R72, R72, 0x10, RZ ;  /* 0x0000001048487819 */ /* 0x000fca00000006ff */
[----:B------:R-:W-:Y:S01]  /*6120*/  FADD.FTZ R96, R72, R96 ;  /* 0x0000006048607221 */ /* 0x000fe20000010000 */
[----:B------:R-:W-:Y:S06]  /*6130*/  BRA `(.L_x_971) ;  /* 0x0000000000187947 */ /* 0x000fec0003800000 */
.L_x_969:
[----:B-----5:R-:W-:-:S05]  /*6140*/  PRMT R72, R61, 0x7632, R72 ;  /* 0x000076323d487816 */ /* 0x020fca0000000048 */
[----:B------:R-:W-:-:S04]  /*6150*/  IMAD.U32 R72, R72, 0x10000, RZ ;  /* 0x0001000048487824 */ /* 0x000fc800078e00ff */
[----:B------:R-:W-:Y:S01]  /*6160*/  FADD.FTZ R96, R72, R96 ;  /* 0x0000006048607221 */ /* 0x000fe20000010000 */
[----:B------:R-:W-:-:S04]  /*6170*/  @P2 PRMT R72, R65, 0x7632, R72 ;  /* 0x0000763241482816 */ /* 0x000fc80000000048 */
[----:B------:R-:W-:-:S05]  /*6180*/  @P2 SHF.L.U32 R72, R72, 0x10, RZ ;  /* 0x0000001048482819 */ /* 0x000fca00000006ff */
[----:B------:R-:W-:-:S07]  /*6190*/  @P2 FADD.FTZ R96, R72, R96 ;  /* 0x0000006048602221 */ /* 0x000fce0000010000 */
.L_x_971:
[----:B------:R-:W-:-:S04]  /*61a0*/  F2FP.BF16.F32.PACK_AB R72, RZ, R96 ;  /* 0x00000060ff48723e */ /* 0x000fc800000010ff */
[----:B------:R-:W-:-:S07]  /*61b0*/  PRMT R69, R69, 0x5410, R72 ;  /* 0x0000541045457816 */ /* 0x000fce0000000048 */
.L_x_972:
        /* <DEDUP_REMOVED lines=8> */
.L_x_974:
[----:B-----5:R-:W-:-:S05]  /*6240*/  SHF.L.U32 R72, R66, 0x10, RZ ;  /* 0x0000001042487819 */ /* 0x020fca00000006ff */
[----:B------:R-:W-:Y:S01]  /*6250*/  FADD.FTZ R97, R72, R97 ;  /* 0x0000006148617221 */ /* 0x000fe20000010000 */
[----:B------:R-:W-:Y:S06]  /*6260*/  BRA `(.L_x_975) ;  /* 0x0000000000107947 */ /* 0x000fec0003800000 */
.L_x_973:
[----:B-----5:R-:W-:-:S04]  /*6270*/  IMAD.U32 R72, R62, 0x10000, RZ ;  /* 0x000100003e487824 */ /* 0x020fc800078e00ff */
[----:B------:R-:W-:Y:S01]  /*6280*/  FADD.FTZ R97, R72, R97 ;  /* 0x0000006148617221 */ /* 0x000fe20000010000 */
[----:B------:R-:W-:-:S05]  /*6290*/  @P2 SHF.L.U32 R72, R66, 0x10, RZ ;  /* 0x0000001042482819 */ /* 0x000fca00000006ff */
[----:B------:R-:W-:-:S07]  /*62a0*/  @P2 FADD.FTZ R97, R72, R97 ;  /* 0x0000006148612221 */ /* 0x000fce0000010000 */
.L_x_975:
[----:B------:R-:W-:-:S04]  /*62b0*/  F2FP.BF16.F32.PACK_AB R72, RZ, R97 ;  /* 0x00000061ff48723e */ /* 0x000fc800000010ff */
[----:B------:R-:W-:-:S07]  /*62c0*/  PRMT R70, R72, 0x7610, R70 ;  /* 0x0000761048467816 */ /* 0x000fce0000000046 */
.L_x_976:
[----:B------:R-:W-:Y:S01]  /*62d0*/  IMAD.U32 R116, R74, 0x10000, RZ ;  /* 0x000100004a747824 */ /* 0x000fe200078e00ff */
[----:B------:R-:W-:Y:S06]  /*62e0*/  @P3 BRA `(.L_x_977) ;  /* 0x0000000000243947 */ /* 0x000fec0003800000 */
[----:B------:R-:W-:-:S04]  /*62f0*/  ISETP.NE.U32.AND P4, PT, RZ, UR12, PT ;  /* 0x0000000cff007c0c */ /* 0x000fc8000bf85070 */
[----:B------:R-:W-:-:S13]  /*6300*/  ISETP.NE.AND.EX P4, PT, RZ, UR13, PT, P4 ;  /* 0x0000000dff007c0c */ /* 0x000fda000bf85340 */
[----:B------:R-:W-:Y:S05]  /*6310*/  @P4 BRA `(.L_x_978) ;  /* 0x0000000000084947 */ /* 0x000fea0003800000 */
[----:B------:R-:W-:Y:S05]  /*6320*/  @P0 BRA `(.L_x_979) ;  /* 0x00000000002c0947 */ /* 0x000fea0003800000 */
[----:B------:R-:W-:Y:S05]  /*6330*/  BRA `(.L_x_980) ;  /* 0x0000000000307947 */ /* 0x000fea0003800000 */
.L_x_978:
[----:B-----5:R-:W-:-:S04]  /*6340*/  PRMT R72, R66, 0x7632, R72 ;  /* 0x0000763242487816 */ /* 0x020fc80000000048 */
[----:B------:R-:W-:-:S05]  /*6350*/  SHF.L.U32 R72, R72, 0x10, RZ ;  /* 0x0000001048487819 */ /* 0x000fca00000006ff */
[----:B------:R-:W-:Y:S01]  /*6360*/  FADD.FTZ R116, R72, R116 ;  /* 0x0000007448747221 */ /* 0x000fe20000010000 */
[----:B------:R-:W-:Y:S06]  /*6370*/  BRA `(.L_x_979) ;  /* 0x0000000000187947 */ /* 0x000fec0003800000 */
.L_x_977:
[----:B-----5:R-:W-:-:S05]  /*6380*/  PRMT R72, R62, 0x7632, R72 ;  /* 0x000076323e487816 */ /* 0x020fca0000000048 */
[----:B------:R-:W-:-:S04]  /*6390*/  IMAD.U32 R72, R72, 0x10000, RZ ;  /* 0x0001000048487824 */ /* 0x000fc800078e00ff */
[----:B------:R-:W-:Y:S01]  /*63a0*/  FADD.FTZ R116, R72, R116 ;  /* 0x0000007448747221 */ /* 0x000fe20000010000 */
[----:B------:R-:W-:-:S04]  /*63b0*/  @P2 PRMT R72, R66, 0x7632, R72 ;  /* 0x0000763242482816 */ /* 0x000fc80000000048 */
[----:B------:R-:W-:-:S05]  /*63c0*/  @P2 SHF.L.U32 R72, R72, 0x10, RZ ;  /* 0x0000001048482819 */ /* 0x000fca00000006ff */
[----:B------:R-:W-:-:S07]  /*63d0*/  @P2 FADD.FTZ R116, R72, R116 ;  /* 0x0000007448742221 */ /* 0x000fce0000010000 */
.L_x_979:
[----:B------:R-:W-:-:S04]  /*63e0*/  F2FP.BF16.F32.PACK_AB R72, RZ, R116 ;  /* 0x00000074ff48723e */ /* 0x000fc800000010ff */
[----:B------:R-:W-:-:S07]  /*63f0*/  PRMT R70, R70, 0x5410, R72 ;  /* 0x0000541046467816 */ /* 0x000fce0000000048 */
.L_x_980:
        /* <DEDUP_REMOVED lines=8> */
.L_x_982:
[----:B-----5:R-:W-:-:S05]  /*6480*/  SHF.L.U32 R72, R67, 0x10, RZ ;  /* 0x0000001043487819 */ /* 0x020fca00000006ff */
[----:B------:R-:W-:Y:S01]  /*6490*/  FADD.FTZ R117, R72, R117 ;  /* 0x0000007548757221 */ /* 0x000fe20000010000 */
[----:B------:R-:W-:Y:S06]  /*64a0*/  BRA `(.L_x_983) ;  /* 0x0000000000107947 */ /* 0x000fec0003800000 */
.L_x_981:
[----:B-----5:R-:W-:-:S04]  /*64b0*/  IMAD.U32 R72, R63, 0x10000, RZ ;  /* 0x000100003f487824 */ /* 0x020fc800078e00ff */
[----:B------:R-:W-:Y:S01]  /*64c0*/  FADD.FTZ R117, R72, R117 ;  /* 0x0000007548757221 */ /* 0x000fe20000010000 */
[----:B------:R-:W-:-:S05]  /*64d0*/  @P2 SHF.L.U32 R72, R67, 0x10, RZ ;  /* 0x0000001043482819 */ /* 0x000fca00000006ff */
[----:B------:R-:W-:-:S07]  /*64e0*/  @P2 FADD.FTZ R117, R72, R117 ;  /* 0x0000007548752221 */ /* 0x000fce0000010000 */
.L_x_983:
[----:B------:R-:W-:-:S04]  /*64f0*/  F2FP.BF16.F32.PACK_AB R72, RZ, R117 ;  /* 0x00000075ff48723e */ /* 0x000fc800000010ff */
[----:B------:R-:W-:-:S07]  /*6500*/  PRMT R71, R72, 0x7610, R71 ;  /* 0x0000761048477816 */ /* 0x000fce0000000047 */
.L_x_984:
[----:B------:R-:W-:Y:S01]  /*6510*/  IMAD.U32 R131, R75, 0x10000, RZ ;  /* 0x000100004b837824 */ /* 0x000fe200078e00ff */
[----:B------:R-:W-:Y:S06]  /*6520*/  @P3 BRA `(.L_x_985) ;  /* 0x0000000000243947 */ /* 0x000fec0003800000 */
[----:B------:R-:W-:-:S04]  /*6530*/  ISETP.NE.U32.AND P2, PT, RZ, UR12, PT ;  /* 0x0000000cff007c0c */ /* 0x000fc8000bf45070 */
[----:B------:R-:W-:-:S13]  /*6540*/  ISETP.NE.AND.EX P2, PT, RZ, UR13, PT, P2 ;  /* 0x0000000dff007c0c */ /* 0x000fda000bf45320 */
[----:B------:R-:W-:Y:S05]  /*6550*/  @P2 BRA `(.L_x_986) ;  /* 0x0000000000082947 */ /* 0x000fea0003800000 */
[----:B------:R-:W-:Y:S05]  /*6560*/  @P0 BRA `(.L_x_987) ;  /* 0x00000000002c0947 */ /* 0x000fea0003800000 */
[----:B------:R-:W-:Y:S05]  /*6570*/  BRA `(.L_x_988) ;  /* 0x0000000000307947 */ /* 0x000fea0003800000 */
.L_x_986:
[----:B-----5:R-:W-:-:S04]  /*6580*/  PRMT R72, R67, 0x7632, R72 ;  /* 0x0000763243487816 */ /* 0x020fc80000000048 */
[----:B------:R-:W-:-:S05]  /*6590*/  SHF.L.U32 R72, R72, 0x10, RZ ;  /* 0x0000001048487819 */ /* 0x000fca00000006ff */
[----:B------:R-:W-:Y:S01]  /*65a0*/  FADD.FTZ R131, R72, R131 ;  /* 0x0000008348837221 */ /* 0x000fe20000010000 */
[----:B------:R-:W-:Y:S06]  /*65b0*/  BRA `(.L_x_987) ;  /* 0x0000000000187947 */ /* 0x000fec0003800000 */
.L_x_985:
[----:B-----5:R-:W-:-:S05]  /*65c0*/  PRMT R72, R63, 0x7632, R72 ;  /* 0x000076323f487816 */ /* 0x020fca0000000048 */
[----:B------:R-:W-:-:S04]  /*65d0*/  IMAD.U32 R72, R72, 0x10000, RZ ;  /* 0x0001000048487824 */ /* 0x000fc800078e00ff */
[----:B------:R-:W-:Y:S01]  /*65e0*/  FADD.FTZ R131, R72, R131 ;  /* 0x0000008348837221 */ /* 0x000fe20000010000 */
[----:B------:R-:W-:-:S04]  /*65f0*/  @P2 PRMT R72, R67, 0x7632, R72 ;  /* 0x0000763243482816 */ /* 0x000fc80000000048 */
[----:B------:R-:W-:-:S05]  /*6600*/  @P2 SHF.L.U32 R72, R72, 0x10, RZ ;  /* 0x0000001048482819 */ /* 0x000fca00000006ff */
[----:B------:R-:W-:-:S07]  /*6610*/  @P2 FADD.FTZ R131, R72, R131 ;  /* 0x0000008348832221 */ /* 0x000fce0000010000 */
.L_x_987:
[----:B------:R-:W-:-:S04]  /*6620*/  F2FP.BF16.F32.PACK_AB R72, RZ, R131 ;  /* 0x00000083ff48723e */ /* 0x000fc800000010ff */
[----:B------:R-:W-:-:S07]  /*6630*/  PRMT R71, R71, 0x5410, R72 ;  /* 0x0000541047477816 */ /* 0x000fce0000000048 */
.L_x_988:
[----:B------:R-:W0:Y:S02]  /*6640*/  @P0 LDC.64 R72, c[0x0][0x238] ;  /* 0x00008e00ff480b82 */ /* 0x000e240000000a00 */
[----:B0-----:R-:W-:-:S04]  /*6650*/  @P0 LEA R72, P2, R134, R72, 0x4 ;  /* 0x0000004886480211 */ /* 0x001fc800078420ff */
[C---:B------:R-:W-:Y:S01]  /*6660*/  @P0 LEA.HI.X R73, R134.reuse, R73, RZ, 0x4, P2 ;  /* 0x0000004986490211 */ /* 0x040fe200010f24ff */
[----:B------:R-:W-:-:S04]  /*6670*/  VIADD R134, R134, 0x20 ;  /* 0x0000002086867836 */ /* 0x000fc80000000000 */
[----:B------:R0:W-:Y:S04]  /*6680*/  @P0 STG.E.128 desc[UR4][R72.64], R68 ;  /* 0x0000004448000986 */ /* 0x0001e8000c101d04 */
.L_x_956:
[----:B------:R-:W-:Y:S05]  /*6690*/  BSYNC B0 ;  /* 0x0000000000007941 */ /* 0x000fea0003800000 */
.L_x_955:
        /* <DEDUP_REMOVED lines=26> */
.L_x_992:
[----:B-----5:R-:W-:-:S04]  /*6840*/  IMAD.U32 R72, R64, 0x10000, RZ ;  /* 0x0001000040487824 */ /* 0x020fc800078e00ff */
[----:B------:R-:W-:Y:S01]  /*6850*/  FADD.FTZ R45, R72, R45 ;  /* 0x0000002d482d7221 */ /* 0x000fe20000010000 */
[----:B------:R-:W-:Y:S06]  /*6860*/  BRA `(.L_x_993) ;  /* 0x0000000000107947 */ /* 0x000fec0003800000 */
.L_x_991:
[----:B-----5:R-:W-:-:S05]  /*6870*/  SHF.L.U32 R72, R60, 0x10, RZ ;  /* 0x000000103c487819 */ /* 0x020fca00000006ff */
[----:B------:R-:W-:Y:S01]  /*6880*/  FADD.FTZ R45, R72, R45 ;  /* 0x0000002d482d7221 */ /* 0x000fe20000010000 */
[----:B------:R-:W-:-:S04]  /*6890*/  @P2 IMAD.U32 R72, R64, 0x10000, RZ ;  /* 0x0001000040482824 */ /* 0x000fc800078e00ff */
[----:B------:R-:W-:-:S07]  /*68a0*/  @P2 FADD.FTZ R45, R72, R45 ;  /* 0x0000002d482d2221 */ /* 0x000fce0000010000 */
.L_x_993:
[----:B------:R-:W-:-:S04]  /*68b0*/  F2FP.BF16.F32.PACK_AB R72, RZ, R45 ;  /* 0x0000002dff48723e */ /* 0x000fc800000010ff */
[----:B------:R-:W-:-:S07]  /*68c0*/  PRMT R68, R72, 0x7610, R68 ;  /* 0x0000761048447816 */ /* 0x000fce0000000044 */
.L_x_994:
[----:B------:R-:W-:Y:S01]  /*68d0*/  SHF.L.U32 R78, R78, 0x10, RZ ;  /* 0x000000104e4e7819 */ /* 0x000fe200000006ff */
[----:B------:R-:W-:Y:S06]  /*68e0*/  @P3 BRA `(.L_x_995) ;  /* 0x0000000000243947 */ /* 0x000fec0003800000 */
[----:B------:R-:W-:-:S04]  /*68f0*/  ISETP.NE.U32.AND P4, PT, RZ, UR12, PT ;  /* 0x0000000cff007c0c */ /* 0x000fc8000bf85070 */
[----:B------:R-:W-:-:S13]  /*6900*/  ISETP.NE.AND.EX P4, PT, RZ, UR13, PT, P4 ;  /* 0x0000000dff007c0c */ /* 0x000fda000bf85340 */
[----:B------:R-:W-:Y:S05]  /*6910*/  @P4 BRA `(.L_x_996) ;  /* 0x0000000000084947 */ /* 0x000fea0003800000 */
[----:B------:R-:W-:Y:S05]  /*6920*/  @P0 BRA `(.L_x_997) ;  /* 0x00000000002c0947 */ /* 0x000fea0003800000 */
[----:B------:R-:W-:Y:S05]  /*6930*/  BRA `(.L_x_998) ;  /* 0x0000000000307947 */ /* 0x000fea0003800000 */
.L_x_996:
[----:B-----5:R-:W-:-:S05]  /*6940*/  PRMT R72, R64, 0x7632, R72 ;  /* 0x0000763240487816 */ /* 0x020fca0000000048 */
[----:B------:R-:W-:-:S04]  /*6950*/  IMAD.U32 R72, R72, 0x10000, RZ ;  /* 0x0001000048487824 */ /* 0x000fc800078e00ff */
[----:B------:R-:W-:Y:S01]  /*6960*/  FADD.FTZ R78, R72, R78 ;  /* 0x0000004e484e7221 */ /* 0x000fe20000010000 */
[----:B------:R-:W-:Y:S06]  /*6970*/  BRA `(.L_x_997) ;  /* 0x0000000000187947 */ /* 0x000fec0003800000 */
.L_x_995:
[----:B-----5:R-:W-:-:S04]  /*6980*/  PRMT R72, R60, 0x7632, R72 ;  /* 0x000076323c487816 */ /* 0x020fc80000000048 */
[----:B------:R-:W-:-:S05]  /*6990*/  SHF.L.U32 R72, R72, 0x10, RZ ;  /* 0x0000001048487819 */ /* 0x000fca00000006ff */
[----:B------:R-:W-:Y:S01]  /*69a0*/  FADD.FTZ R78, R72, R78 ;  /* 0x0000004e484e7221 */ /* 0x000fe20000010000 */
[----:B------:R-:W-:-:S05]  /*69b0*/  @P2 PRMT R72, R64, 0x7632, R72 ;  /* 0x0000763240482816 */ /* 0x000fca0000000048 */
[----:B------:R-:W-:-:S04]  /*69c0*/  @P2 IMAD.U32 R72, R72, 0x10000, RZ ;  /* 0x0001000048482824 */ /* 0x000fc800078e00ff */
[----:B------:R-:W-:-:S07]  /*69d0*/  @P2 FADD.FTZ R78, R72, R78 ;  /* 0x0000004e484e2221 */ /* 0x000fce0000010000 */
.L_x_997:
[----:B------:R-:W-:-:S04]  /*69e0*/  F2FP.BF16.F32.PACK_AB R72, RZ, R78 ;  /* 0x0000004eff48723e */ /* 0x000fc800000010ff */
[----:B------:R-:W-:-:S07]  /*69f0*/  PRMT R68, R68, 0x5410, R72 ;  /* 0x0000541044447816 */ /* 0x000fce0000000048 */
.L_x_998:
        /* <DEDUP_REMOVED lines=8> */
.L_x_1000:
[----:B-----5:R-:W-:-:S04]  /*6a80*/  IMAD.U32 R72, R65, 0x10000, RZ ;  /* 0x0001000041487824 */ /* 0x020fc800078e00ff */
[----:B------:R-:W-:Y:S01]  /*6a90*/  FADD.FTZ R79, R72, R79 ;  /* 0x0000004f484f7221 */ /* 0x000fe20000010000 */
[----:B------:R-:W-:Y:S06]  /*6aa0*/  BRA `(.L_x_1001) ;  /* 0x0000000000107947 */ /* 0x000fec0003800000 */
.L_x_999:
[----:B-----5:R-:W-:-:S05]  /*6ab0*/  SHF.L.U32 R72, R61, 0x10, RZ ;  /* 0x000000103d487819 */ /* 0x020fca00000006ff */
[----:B------:R-:W-:Y:S01]  /*6ac0*/  FADD.FTZ R79, R72, R79 ;  /* 0x0000004f484f7221 */ /* 0x000fe20000010000 */
[----:B------:R-:W-:-:S04]  /*6ad0*/  @P2 IMAD.U32 R72, R65, 0x10000, RZ ;  /* 0x0001000041482824 */ /* 0x000fc800078e00ff */
[----:B------:R-:W-:-:S07]  /*6ae0*/  @P2 FADD.FTZ R79, R72, R79 ;  /* 0x0000004f484f2221 */ /* 0x000fce0000010000 */
.L_x_1001:
[----:B------:R-:W-:-:S04]  /*6af0*/  F2FP.BF16.F32.PACK_AB R72, RZ, R79 ;  /* 0x0000004fff48723e */ /* 0x000fc800000010ff */
[----:B------:R-:W-:-:S07]  /*6b00*/  PRMT R69, R72, 0x7610, R69 ;  /* 0x0000761048457816 */ /* 0x000fce0000000045 */
.L_x_1002:
[----:B------:R-:W-:Y:S01]  /*6b10*/  SHF.L.U32 R98, R73, 0x10, RZ ;  /* 0x0000001049627819 */ /* 0x000fe200000006ff */
[----:B------:R-:W-:Y:S06]  /*6b20*/  @P3 BRA `(.L_x_1003) ;  /* 0x0000000000243947 */ /* 0x000fec0003800000 */
[----:B------:R-:W-:-:S04]  /*6b30*/  ISETP.NE.U32.AND P4, PT, RZ, UR12, PT ;  /* 0x0000000cff007c0c */ /* 0x000fc8000bf85070 */
[----:B------:R-:W-:-:S13]  /*6b40*/  ISETP.NE.AND.EX P4, PT, RZ, UR13, PT, P4 ;  /* 0x0000000dff007c0c */ /* 0x000fda000bf85340 */
[----:B------:R-:W-:Y:S05]  /*6b50*/  @P4 BRA `(.L_x_1004) ;  /* 0x0000000000084947 */ /* 0x000fea0003800000 */
[----:B------:R-:W-:Y:S05]  /*6b60*/  @P0 BRA `(.L_x_1005) ;  /* 0x00000000002c0947 */ /* 0x000fea0003800000 */
[----:B------:R-:W-:Y:S05]  /*6b70*/  BRA `(.L_x_1006) ;  /* 0x0000000000307947 */ /* 0x000fea0003800000 */
.L_x_1004:
[----:B-----5:R-:W-:-:S05]  /*6b80*/  PRMT R72, R65, 0x7632, R72 ;  /* 0x0000763241487816 */ /* 0x020fca0000000048 */
[----:B------:R-:W-:-:S04]  /*6b90*/  IMAD.U32 R72, R72, 0x10000, RZ ;  /* 0x0001000048487824 */ /* 0x000fc800078e00ff */
[----:B------:R-:W-:Y:S01]  /*6ba0*/  FADD.FTZ R98, R72, R98 ;  /* 0x0000006248627221 */ /* 0x000fe20000010000 */
[----:B------:R-:W-:Y:S06]  /*6bb0*/  BRA `(.L_x_1005) ;  /* 0x0000000000187947 */ /* 0x000fec0003800000 */
.L_x_1003:
[----:B-----5:R-:W-:-:S04]  /*6bc0*/  PRMT R72, R61, 0x7632, R72 ;  /* 0x000076323d487816 */ /* 0x020fc80000000048 */
[----:B------:R-:W-:-:S05]  /*6bd0*/  SHF.L.U32 R72, R72, 0x10, RZ ;  /* 0x0000001048487819 */ /* 0x000fca00000006ff */
[----:B------:R-:W-:Y:S01]  /*6be0*/  FADD.FTZ R98, R72, R98 ;  /* 0x0000006248627221 */ /* 0x000fe20000010000 */
[----:B------:R-:W-:-:S05]  /*6bf0*/  @P2 PRMT R72, R65, 0x7632, R72 ;  /* 0x0000763241482816 */ /* 0x000fca0000000048 */
[----:B------:R-:W-:-:S04]  /*6c00*/  @P2 IMAD.U32 R72, R72, 0x10000, RZ ;  /* 0x0001000048482824 */ /* 0x000fc800078e00ff */
[----:B------:R-:W-:-:S07]  /*6c10*/  @P2 FADD.FTZ R98, R72, R98 ;  /* 0x0000006248622221 */ /* 0x000fce0000010000 */
.L_x_1005:
[----:B------:R-:W-:-:S04]  /*6c20*/  F2FP.BF16.F32.PACK_AB R72, RZ, R98 ;  /* 0x00000062ff48723e */ /* 0x000fc800000010ff */
[----:B------:R-:W-:-:S07]  /*6c30*/  PRMT R69, R69, 0x5410, R72 ;  /* 0x0000541045457816 */ /* 0x000fce0000000048 */
.L_x_1006:
        /* <DEDUP_REMOVED lines=8> */
.L_x_1008:
[----:B-----5:R-:W-:-:S04]  /*6cc0*/  IMAD.U32 R72, R66, 0x10000, RZ ;  /* 0x0001000042487824 */ /* 0x020fc800078e00ff */
[----:B------:R-:W-:Y:S01]  /*6cd0*/  FADD.FTZ R99, R72, R99 ;  /* 0x0000006348637221 */ /* 0x000fe20000010000 */
[----:B------:R-:W-:Y:S06]  /*6ce0*/  BRA `(.L_x_1009) ;  /* 0x0000000000107947 */ /* 0x000fec0003800000 */
.L_x_1007:
[----:B-----5:R-:W-:-:S05]  /*6cf0*/  SHF.L.U32 R72, R62, 0x10, RZ ;  /* 0x000000103e487819 */ /* 0x020fca00000006ff */
[----:B------:R-:W-:Y:S01]  /*6d00*/  FADD.FTZ R99, R72, R99 ;  /* 0x0000006348637221 */ /* 0x000fe20000010000 */
[----:B------:R-:W-:-:S04]  /*6d10*/  @P2 IMAD.U32 R72, R66, 0x10000, RZ ;  /* 0x0001000042482824 */ /* 0x000fc800078e00ff */
[----:B------:R-:W-:-:S07]  /*6d20*/  @P2 FADD.FTZ R99, R72, R99 ;  /* 0x0000006348632221 */ /* 0x000fce0000010000 */
.L_x_1009:
[----:B------:R-:W-:-:S04]  /*6d30*/  F2FP.BF16.F32.PACK_AB R72, RZ, R99 ;  /* 0x00000063ff48723e */ /* 0x000fc800000010ff */
[----:B------:R-:W-:-:S07]  /*6d40*/  PRMT R70, R72, 0x7610, R70 ;  /* 0x0000761048467816 */ /* 0x000fce0000000046 */
.L_x_1010:
[----:B------:R-:W-:Y:S01]  /*6d50*/  SHF.L.U32 R118, R74, 0x10, RZ ;  /* 0x000000104a767819 */ /* 0x000fe200000006ff */
[----:B------:R-:W-:Y:S06]  /*6d60*/  @P3 BRA `(.L_x_1011) ;  /* 0x0000000000243947 */ /* 0x000fec0003800000 */
[----:B------:R-:W-:-:S04]  /*6d70*/  ISETP.NE.U32.AND P4, PT, RZ, UR12, PT ;  /* 0x0000000cff007c0c */ /* 0x000fc8000bf85070 */
[----:B------:R-:W-:-:S13]  /*6d80*/  ISETP.NE.AND.EX P4, PT, RZ, UR13, PT, P4 ;  /* 0x0000000dff007c0c */ /* 0x000fda000bf85340 */
[----:B------:R-:W-:Y:S05]  /*6d90*/  @P4 BRA `(.L_x_1012) ;  /* 0x0000000000084947 */ /* 0x000fea0003800000 */
[----:B------:R-:W-:Y:S05]  /*6da0*/  @P0 BRA `(.L_x_1013) ;  /* 0x00000000002c0947 */ /* 0x000fea0003800000 */
[----:B------:R-:W-:Y:S05]  /*6db0*/  BRA `(.L_x_1014) ;  /* 0x0000000000307947 */ /* 0x000fea0003800000 */
.L_x_1012:
[----:B-----5:R-:W-:-:S05]  /*6dc0*/  PRMT R72, R66, 0x7632, R72 ;  /* 0x0000763242487816 */ /* 0x020fca0000000048 */
[----:B------:R-:W-:-:S04]  /*6dd0*/  IMAD.U32 R72, R72, 0x10000, RZ ;  /* 0x0001000048487824 */ /* 0x000fc800078e00ff */
[----:B------:R-:W-:Y:S01]  /*6de0*/  FADD.FTZ R118, R72, R118 ;  /* 0x0000007648767221 */ /* 0x000fe20000010000 */
[----:B------:R-:W-:Y:S06]  /*6df0*/  BRA `(.L_x_1013) ;  /* 0x0000000000187947 */ /* 0x000fec0003800000 */
.L_x_1011:
[----:B-----5:R-:W-:-:S04]  /*6e00*/  PRMT R72, R62, 0x7632, R72 ;  /* 0x000076323e487816 */ /* 0x020fc80000000048 */
[----:B------:R-:W-:-:S05]  /*6e10*/  SHF.L.U32 R72, R72, 0x10, RZ ;  /* 0x0000001048487819 */ /* 0x000fca00000006ff */
[----:B------:R-:W-:Y:S01]  /*6e20*/  FADD.FTZ R118, R72, R118 ;  /* 0x0000007648767221 */ /* 0x000fe20000010000 */
[----:B------:R-:W-:-:S05]  /*6e30*/  @P2 PRMT R72, R66, 0x7632, R72 ;  /* 0x0000763242482816 */ /* 0x000fca0000000048 */
[----:B------:R-:W-:-:S04]  /*6e40*/  @P2 IMAD.U32 R72, R72, 0x10000, RZ ;  /* 0x0001000048482824 */ /* 0x000fc800078e00ff */
[----:B------:R-:W-:-:S07]  /*6e50*/  @P2 FADD.FTZ R118, R72, R118 ;  /* 0x0000007648762221 */ /* 0x000fce0000010000 */
.L_x_1013:
[----:B------:R-:W-:-:S04]  /*6e60*/  F2FP.BF16.F32.PACK_AB R72, RZ, R118 ;  /* 0x00000076ff48723e */ /* 0x000fc800000010ff */
[----:B------:R-:W-:-:S07]  /*6e70*/  PRMT R70, R70, 0x5410, R72 ;  /* 0x0000541046467816 */ /* 0x000fce0000000048 */
.L_x_1014:
        /* <DEDUP_REMOVED lines=8> */
.L_x_1016:
[----:B-----5:R-:W-:-:S04]  /*6f00*/  IMAD.U32 R72, R67, 0x10000, RZ ;  /* 0x0001000043487824 */ /* 0x020fc800078e00ff */
[----:B------:R-:W-:Y:S01]  /*6f10*/  FADD.FTZ R119, R72, R119 ;  /* 0x0000007748777221 */ /* 0x000fe20000010000 */
[----:B------:R-:W-:Y:S06]  /*6f20*/  BRA `(.L_x_1017) ;  /* 0x0000000000107947 */ /* 0x000fec0003800000 */
.L_x_1015:
[----:B-----5:R-:W-:-:S05]  /*6f30*/  SHF.L.U32 R72, R63, 0x10, RZ ;  /* 0x000000103f487819 */ /* 0x020fca00000006ff */
[----:B------:R-:W-:Y:S01]  /*6f40*/  FADD.FTZ R119, R72, R119 ;  /* 0x0000007748777221 */ /* 0x000fe20000010000 */
[----:B------:R-:W-:-:S04]  /*6f50*/  @P2 IMAD.U32 R72, R67, 0x10000, RZ ;  /* 0x0001000043482824 */ /* 0x000fc800078e00ff */
[----:B------:R-:W-:-:S07]  /*6f60*/  @P2 FADD.FTZ R119, R72, R119 ;  /* 0x0000007748772221 */ /* 0x000fce0000010000 */
.L_x_1017:
[----:B------:R-:W-:-:S04]  /*6f70*/  F2FP.BF16.F32.PACK_AB R72, RZ, R119 ;  /* 0x00000077ff48723e */ /* 0x000fc800000010ff */
[----:B------:R-:W-:-:S07]  /*6f80*/  PRMT R71, R72, 0x7610, R71 ;  /* 0x0000761048477816 */ /* 0x000fce0000000047 */
.L_x_1018:
[----:B------:R-:W-:Y:S01]  /*6f90*/  SHF.L.U32 R132, R75, 0x10, RZ ;  /* 0x000000104b847819 */ /* 0x000fe200000006ff */
[----:B------:R-:W-:Y:S06]  /*6fa0*/  @P3 BRA `(.L_x_1019) ;  /* 0x0000000000243947 */ /* 0x000fec0003800000 */
[----:B------:R-:W-:-:S04]  /*6fb0*/  ISETP.NE.U32.AND P2, PT, RZ, UR12, PT ;  /* 0x0000000cff007c0c */ /* 0x000fc8000bf45070 */
[----:B------:R-:W-:-:S13]  /*6fc0*/  ISETP.NE.AND.EX P2, PT, RZ, UR13, PT, P2 ;  /* 0x0000000dff007c0c */ /* 0x000fda000bf45320 */
[----:B------:R-:W-:Y:S05]  /*6fd0*/  @P2 BRA `(.L_x_1020) ;  /* 0x0000000000082947 */ /* 0x000fea0003800000 */
[----:B------:R-:W-:Y:S05]  /*6fe0*/  @P0 BRA `(.L_x_1021) ;  /* 0x00000000002c0947 */ /* 0x000fea0003800000 */
[----:B------:R-:W-:Y:S05]  /*6ff0*/  BRA `(.L_x_1022) ;  /* 0x0000000000307947 */ /* 0x000fea0003800000 */
.L_x_1020:
[----:B-----5:R-:W-:-:S04]  /*7000*/  PRMT R72, R67, 0x7632, R72 ;  /* 0x0000763243487816 */ /* 0x020fc80000000048 */
[----:B------:R-:W-:-:S05]  /*7010*/  SHF.L.U32 R72, R72, 0x10, RZ ;  /* 0x0000001048487819 */ /* 0x000fca00000006ff */
[----:B------:R-:W-:Y:S01]  /*7020*/  FADD.FTZ R132, R72, R132 ;  /* 0x0000008448847221 */ /* 0x000fe20000010000 */
[----:B------:R-:W-:Y:S06]  /*7030*/  BRA `(.L_x_1021) ;  /* 0x0000000000187947 */ /* 0x000fec0003800000 */
.L_x_1019:
[----:B-----5:R-:W-:-:S05]  /*7040*/  PRMT R72, R63, 0x7632, R72 ;  /* 0x000076323f487816 */ /* 0x020fca0000000048 */
[----:B------:R-:W-:-:S04]  /*7050*/  IMAD.U32 R72, R72, 0x10000, RZ ;  /* 0x0001000048487824 */ /* 0x000fc800078e00ff */
[----:B------:R-:W-:Y:S01]  /*7060*/  FADD.FTZ R132, R72, R132 ;  /* 0x0000008448847221 */ /* 0x000fe20000010000 */
[----:B------:R-:W-:-:S04]  /*7070*/  @P2 PRMT R72, R67, 0x7632, R72 ;  /* 0x0000763243482816 */ /* 0x000fc80000000048 */
[----:B------:R-:W-:-:S05]  /*7080*/  @P2 SHF.L.U32 R72, R72, 0x10, RZ ;  /* 0x0000001048482819 */ /* 0x000fca00000006ff */
[----:B------:R-:W-:-:S07]  /*7090*/  @P2 FADD.FTZ R132, R72, R132 ;  /* 0x0000008448842221 */ /* 0x000fce0000010000 */
.L_x_1021:
[----:B------:R-:W-:-:S04]  /*70a0*/  F2FP.BF16.F32.PACK_AB R72, RZ, R132 ;  /* 0x00000084ff48723e */ /* 0x000fc800000010ff */
[----:B------:R-:W-:-:S07]  /*70b0*/  PRMT R71, R71, 0x5410, R72 ;  /* 0x0000541047477816 */ /* 0x000fce0000000048 */
.L_x_1022:
[----:B------:R-:W0:Y:S02]  /*70c0*/  @P0 LDC.64 R72, c[0x0][0x238] ;  /* 0x00008e00ff480b82 */ /* 0x000e240000000a00 */
[----:B0-----:R-:W-:-:S04]  /*70d0*/  @P0 LEA R72, P2, R134, R72, 0x4 ;  /* 0x0000004886480211 */ /* 0x001fc800078420ff */
[C---:B------:R-:W-:Y:S02]  /*70e0*/  @P0 LEA.HI.X R73, R134.reuse, R73, RZ, 0x4, P2 ;  /* 0x0000004986490211 */ /* 0x040fe400010f24ff */
[----:B------:R-:W-:-:S03]  /*70f0*/  IADD3 R134, R134, 0x20, RZ ;  /* 0x0000002086867810 */ /* 0x000fc60007ffe0ff */
[----:B------:R0:W-:Y:S04]  /*7100*/  @P0 STG.E.128 desc[UR4][R72.64], R68 ;  /* 0x0000004448000986 */ /* 0x0001e8000c101d04 */
.L_x_990:
[----:B------:R-:W-:Y:S05]  /*7110*/  BSYNC B0 ;  /* 0x0000000000007941 */ /* 0x000fea0003800000 */
.L_x_989:
        /* <DEDUP_REMOVED lines=26> */
.L_x_1026:
[----:B-----5:R-:W-:-:S05]  /*72c0*/  SHF.L.U32 R72, R64, 0x10, RZ ;  /* 0x0000001040487819 */ /* 0x020fca00000006ff */
[----:B------:R-:W-:Y:S01]  /*72d0*/  FADD.FTZ R46, R72, R46 ;  /* 0x0000002e482e7221 */ /* 0x000fe20000010000 */
[----:B------:R-:W-:Y:S06]  /*72e0*/  BRA `(.L_x_1027) ;  /* 0x0000000000107947 */ /* 0x000fec0003800000 */
.L_x_1025:
[----:B-----5:R-:W-:-:S05]  /*72f0*/  SHF.L.U32 R72, R60, 0x10, RZ ;  /* 0x000000103c487819 */ /* 0x020fca00000006ff */
[----:B------:R-:W-:Y:S01]  /*7300*/  FADD.FTZ R46, R72, R46 ;  /* 0x0000002e482e7221 */ /* 0x000fe20000010000 */
[----:B------:R-:W-:-:S04]  /*7310*/  @P2 IMAD.U32 R72, R64, 0x10000, RZ ;  /* 0x0001000040482824 */ /* 0x000fc800078e00ff */
[----:B------:R-:W-:-:S07]  /*7320*/  @P2 FADD.FTZ R46, R72, R46 ;  /* 0x0000002e482e2221 */ /* 0x000fce0000010000 */
.L_x_1027:
[----:B------:R-:W-:-:S04]  /*7330*/  F2FP.BF16.F32.PACK_AB R72, RZ, R46 ;  /* 0x0000002eff48723e */ /* 0x000fc800000010ff */
[----:B------:R-:W-:-:S07]  /*7340*/  PRMT R68, R72, 0x7610, R68 ;  /* 0x0000761048447816 */ /* 0x000fce0000000044 */
.L_x_1028:
[----:B------:R-:W-:Y:S01]  /*7350*/  SHF.L.U32 R80, R80, 0x10, RZ ;  /* 0x0000001050507819 */ /* 0x000fe200000006ff */
[----:B------:R-:W-:Y:S06]  /*7360*/  @P3 BRA `(.L_x_1029) ;  /* 0x0000000000243947 */ /* 0x000fec0003800000 */
[----:B------:R-:W-:-:S04]  /*7370*/  ISETP.NE.U32.AND P4, PT, RZ, UR12, PT ;  /* 0x0000000cff007c0c */ /* 0x000fc8000bf85070 */
[----:B------:R-:W-:-:S13]  /*7380*/  ISETP.NE.AND.EX P4, PT, RZ, UR13, PT, P4 ;  /* 0x0000000dff007c0c */ /* 0x000fda000bf85340 */
[----:B------:R-:W-:Y:S05]  /*7390*/  @P4 BRA `(.L_x_1030) ;  /* 0x0000000000084947 */ /* 0x000fea0003800000 */
[----:B------:R-:W-:Y:S05]  /*73a0*/  @P0 BRA `(.L_x_1031) ;  /* 0x00000000002c0947 */ /* 0x000fea0003800000 */
[----:B------:R-:W-:Y:S05]  /*73b0*/  BRA `(.L_x_1032) ;  /* 0x0000000000307947 */ /* 0x000fea0003800000 */
.L_x_1030:
[----:B-----5:R-:W-:-:S04]  /*73c0*/  PRMT R72, R64, 0x7632, R72 ;  /* 0x0000763240487816 */ /* 0x020fc80000000048 */
[----:B------:R-:W-:-:S05]  /*73d0*/  SHF.L.U32 R72, R72, 0x10, RZ ;  /* 0x0000001048487819 */ /* 0x000fca00000006ff */
[----:B------:R-:W-:Y:S01]  /*73e0*/  FADD.FTZ R80, R72, R80 ;  /* 0x0000005048507221 */ /* 0x000fe20000010000 */
[----:B------:R-:W-:Y:S06]  /*73f0*/  BRA `(.L_x_1031) ;  /* 0x0000000000187947 */ /* 0x000fec0003800000 */
.L_x_1029:
[----:B-----5:R-:W-:-:S05]  /*7400*/  PRMT R72, R60, 0x7632, R72 ;  /* 0x000076323c487816 */ /* 0x020fca0000000048 */
[----:B------:R-:W-:-:S04]  /*7410*/  IMAD.U32 R72, R72, 0x10000, RZ ;  /* 0x0001000048487824 */ /* 0x000fc800078e00ff */
[----:B------:R-:W-:Y:S01]  /*7420*/  FADD.FTZ R80, R72, R80 ;  /* 0x0000005048507221 */ /* 0x000fe20000010000 */
[----:B------:R-:W-:-:S04]  /*7430*/  @P2 PRMT R72, R64, 0x7632, R72 ;  /* 0x0000763240482816 */ /* 0x000fc80000000048 */
[----:B------:R-:W-:-:S05]  /*7440*/  @P2 SHF.L.U32 R72, R72, 0x10, RZ ;  /* 0x0000001048482819 */ /* 0x000fca00000006ff */
[----:B------:R-:W-:-:S07]  /*7450*/  @P2 FADD.FTZ R80, R72, R80 ;  /* 0x0000005048502221 */ /* 0x000fce0000010000 */
.L_x_1031:
[----:B------:R-:W-:-:S04]  /*7460*/  F2FP.BF16.F32.PACK_AB R72, RZ, R80 ;  /* 0x00000050ff48723e */ /* 0x000fc800000010ff */
[----:B------:R-:W-:-:S07]  /*7470*/  PRMT R68, R68, 0x5410, R72 ;  /* 0x0000541044447816 */ /* 0x000fce0000000048 */
.L_x_1032:
        /* <DEDUP_REMOVED lines=8> */
.L_x_1034:
[----:B-----5:R-:W-:-:S04]  /*7500*/  IMAD.U32 R72, R65, 0x10000, RZ ;  /* 0x0001000041487824 */ /* 0x020fc800078e00ff */
[----:B------:R-:W-:Y:S01]  /*7510*/  FADD.FTZ R81, R72, R81 ;  /* 0x0000005148517221 */ /* 0x000fe20000010000 */
[----:B------:R-:W-:Y:S06]  /*7520*/  BRA `(.L_x_1035) ;  /* 0x0000000000107947 */ /* 0x000fec0003800000 */
.L_x_1033:
[----:B-----5:R-:W-:-:S05]  /*7530*/  SHF.L.U32 R72, R61, 0x10, RZ ;  /* 0x000000103d487819 */ /* 0x020fca00000006ff */
[----:B------:R-:W-:Y:S01]  /*7540*/  FADD.FTZ R81, R72, R81 ;  /* 0x0000005148517221 */ /* 0x000fe20000010000 */
[----:B------:R-:W-:-:S05]  /*7550*/  @P2 SHF.L.U32 R72, R65, 0x10, RZ ;  /* 0x0000001041482819 */ /* 0x000fca00000006ff */
[----:B------:R-:W-:-:S07]  /*7560*/  @P2 FADD.FTZ R81, R72, R81 ;  /* 0x0000005148512221 */ /* 0x000fce0000010000 */
.L_x_1035:
[----:B------:R-:W-:-:S04]  /*7570*/  F2FP.BF16.F32.PACK_AB R72, RZ, R81 ;  /* 0x00000051ff48723e */ /* 0x000fc800000010ff */
[----:B------:R-:W-:-:S07]  /*7580*/  PRMT R69, R72, 0x7610, R69 ;  /* 0x0000761048457816 */ /* 0x000fce0000000045 */
.L_x_1036:
[----:B------:R-:W-:Y:S01]  /*7590*/  IMAD.U32 R100, R73, 0x10000, RZ ;  /* 0x0001000049647824 */ /* 0x000fe200078e00ff */
[----:B------:R-:W-:Y:S06]  /*75a0*/  @P3 BRA `(.L_x_1037) ;  /* 0x0000000000243947 */ /* 0x000fec0003800000 */
[----:B------:R-:W-:-:S04]  /*75b0*/  ISETP.NE.U32.AND P4, PT, RZ, UR12, PT ;  /* 0x0000000cff007c0c */ /* 0x000fc8000bf85070 */
[----:B------:R-:W-:-:S13]  /*75c0*/  ISETP.NE.AND.EX P4, PT, RZ, UR13, PT, P4 ;  /* 0x0000000dff007c0c */ /* 0x000fda000bf85340 */
[----:B------:R-:W-:Y:S05]  /*75d0*/  @P4 BRA `(.L_x_1038) ;  /* 0x0000000000084947 */ /* 0x000fea0003800000 */
[----:B------:R-:W-:Y:S05]  /*75e0*/  @P0 BRA `(.L_x_1039) ;  /* 0x00000000002c0947 */ /* 0x000fea0003800000 */
[----:B------:R-:W-:Y:S05]  /*75f0*/  BRA `(.L_x_1040) ;  /* 0x0000000000307947 */ /* 0x000fea0003800000 */
.L_x_1038:
[----:B-----5:R-:W-:-:S04]  /*7600*/  PRMT R72, R65, 0x7632, R72 ;  /* 0x0000763241487816 */ /* 0x020fc80000000048 */
[----:B------:R-:W-:-:S05]  /*7610*/  SHF.L.U32 R72, R72, 0x10, RZ ;  /* 0x0000001048487819 */ /* 0x000fca00000006ff */
[----:B------:R-:W-:Y:S01]  /*7620*/  FADD.FTZ R100, R72, R100 ;  /* 0x0000006448647221 */ /* 0x000fe20000010000 */
[----:B------:R-:W-:Y:S06]  /*7630*/  BRA `(.L_x_1039) ;  /* 0x0000000000187947 */ /* 0x000fec0003800000 */
.L_x_1037:
[----:B-----5:R-:W-:-:S04]  /*7640*/  PRMT R72, R61, 0x7632, R72 ;  /* 0x000076323d487816 */ /* 0x020fc80000000048 */
[----:B------:R-:W-:-:S05]  /*7650*/  SHF.L.U32 R72, R72, 0x10, RZ ;  /* 0x0000001048487819 */ /* 0x000fca00000006ff */
[----:B------:R-:W-:Y:S01]  /*7660*/  FADD.FTZ R100, R72, R100 ;  /* 0x0000006448647221 */ /* 0x000fe20000010000 */
[----:B------:R-:W-:-:S05]  /*7670*/  @P2 PRMT R72, R65, 0x7632, R72 ;  /* 0x0000763241482816 */ /* 0x000fca0000000048 */
[----:B------:R-:W-:-:S04]  /*7680*/  @P2 IMAD.U32 R72, R72, 0x10000, RZ ;  /* 0x0001000048482824 */ /* 0x000fc800078e00ff */
[----:B------:R-:W-:-:S07]  /*7690*/  @P2 FADD.FTZ R100, R72, R100 ;  /* 0x0000006448642221 */ /* 0x000fce0000010000 */
.L_x_1039:
[----:B------:R-:W-:-:S04]  /*76a0*/  F2FP.BF16.F32.PACK_AB R72, RZ, R100 ;  /* 0x00000064ff48723e */ /* 0x000fc800000010ff */
[----:B------:R-:W-:-:S07]  /*76b0*/  PRMT R69, R69, 0x5410, R72 ;  /* 0x0000541045457816 */ /* 0x000fce0000000048 */
.L_x_1040:
        /* <DEDUP_REMOVED lines=8> */
.L_x_1042:
[----:B-----5:R-:W-:-:S05]  /*7740*/  SHF.L.U32 R72, R66, 0x10, RZ ;  /* 0x0000001042487819 */ /* 0x020fca00000006ff */
[----:B------:R-:W-:Y:S01]  /*7750*/  FADD.FTZ R101, R72, R101 ;  /* 0x0000006548657221 */ /* 0x000fe20000010000 */
[----:B------:R-:W-:Y:S06]  /*7760*/  BRA `(.L_x_1043) ;  /* 0x0000000000107947 */ /* 0x000fec0003800000 */
.L_x_1041:
[----:B-----5:R-:W-:-:S04]  /*7770*/  IMAD.U32 R72, R62, 0x10000, RZ ;  /* 0x000100003e487824 */ /* 0x020fc800078e00ff */
[----:B------:R-:W-:Y:S01]  /*7780*/  FADD.FTZ R101, R72, R101 ;  /* 0x0000006548657221 */ /* 0x000fe20000010000 */
[----:B------:R-:W-:-:S05]  /*7790*/  @P2 SHF.L.U32 R72, R66, 0x10, RZ ;  /* 0x0000001042482819 */ /* 0x000fca00000006ff */
[----:B------:R-:W-:-:S07]  /*77a0*/  @P2 FADD.FTZ R101, R72, R101 ;  /* 0x0000006548652221 */ /* 0x000fce0000010000 */
.L_x_1043:
[----:B------:R-:W-:-:S04]  /*77b0*/  F2FP.BF16.F32.PACK_AB R72, RZ, R101 ;  /* 0x00000065ff48723e */ /* 0x000fc800000010ff */
[----:B------:R-:W-:-:S07]  /*77c0*/  PRMT R70, R72, 0x7610, R70 ;  /* 0x0000761048467816 */ /* 0x000fce0000000046 */
.L_x_1044:
[----:B------:R-:W-:Y:S01]  /*77d0*/  SHF.L.U32 R120, R74, 0x10, RZ ;  /* 0x000000104a787819 */ /* 0x000fe200000006ff */
[----:B------:R-:W-:Y:S06]  /*77e0*/  @P3 BRA `(.L_x_1045) ;  /* 0x0000000000243947 */ /* 0x000fec0003800000 */
[----:B------:R-:W-:-:S04]  /*77f0*/  ISETP.NE.U32.AND P4, PT, RZ, UR12, PT ;  /* 0x0000000cff007c0c */ /* 0x000fc8000bf85070 */
[----:B------:R-:W-:-:S13]  /*7800*/  ISETP.NE.AND.EX P4, PT, RZ, UR13, PT, P4 ;  /* 0x0000000dff007c0c */ /* 0x000fda000bf85340 */
[----:B------:R-:W-:Y:S05]  /*7810*/  @P4 BRA `(.L_x_1046) ;  /* 0x0000000000084947 */ /* 0x000fea0003800000 */
[----:B------:R-:W-:Y:S05]  /*7820*/  @P0 BRA `(.L_x_1047) ;  /* 0x00000000002c0947 */ /* 0x000fea0003800000 */
[----:B------:R-:W-:Y:S05]  /*7830*/  BRA `(.L_x_1048) ;  /* 0x0000000000307947 */ /* 0x000fea0003800000 */
.L_x_1046:
[----:B-----5:R-:W-:-:S05]  /*7840*/  PRMT R72, R66, 0x7632, R72 ;  /* 0x0000763242487816 */ /* 0x020fca0000000048 */
[----:B------:R-:W-:-:S04]  /*7850*/  IMAD.U32 R72, R72, 0x10000, RZ ;  /* 0x0001000048487824 */ /* 0x000fc800078e00ff */
[----:B------:R-:W-:Y:S01]  /*7860*/  FADD.FTZ R120, R72, R120 ;  /* 0x0000007848787221 */ /* 0x000fe20000010000 */
[----:B------:R-:W-:Y:S06]  /*7870*/  BRA `(.L_x_1047) ;  /* 0x0000000000187947 */ /* 0x000fec0003800000 */
.L_x_1045:
[----:B-----5:R-:W-:-:S04]  /*7880*/  PRMT R72, R62, 0x7632, R72 ;  /* 0x000076323e487816 */ /* 0x020fc80000000048 */
[----:B------:R-:W-:-:S05]  /*7890*/  SHF.L.U32 R72, R72, 0x10, RZ ;  /* 0x0000001048487819 */ /* 0x000fca00000006ff */
[----:B------:R-:W-:Y:S01]  /*78a0*/  FADD.FTZ R120, R72, R120 ;  /* 0x0000007848787221 */ /* 0x000fe20000010000 */
[----:B------:R-:W-:-:S04]  /*78b0*/  @P2 PRMT R72, R66, 0x7632, R72 ;  /* 0x0000763242482816 */ /* 0x000fc80000000048 */
[----:B------:R-:W-:-:S05]  /*78c0*/  @P2 SHF.L.U32 R72, R72, 0x10, RZ ;  /* 0x0000001048482819 */ /* 0x000fca00000006ff */
[----:B------:R-:W-:-:S07]  /*78d0*/  @P2 FADD.FTZ R120, R72, R120 ;  /* 0x0000007848782221 */ /* 0x000fce0000010000 */
.L_x_1047:
[----:B------:R-:W-:-:S04]  /*78e0*/  F2FP.BF16.F32.PACK_AB R72, RZ, R120 ;  /* 0x00000078ff48723e */ /* 0x000fc800000010ff */
[----:B------:R-:W-:-:S07]  /*78f0*/  PRMT R70, R70, 0x5410, R72 ;  /* 0x0000541046467816 */ /* 0x000fce0000000048 */
.L_x_1048:
        /* <DEDUP_REMOVED lines=8> */
.L_x_1050:
[----:B-----5:R-:W-:-:S05]  /*7980*/  SHF.L.U32 R72, R67, 0x10, RZ ;  /* 0x0000001043487819 */ /* 0x020fca00000006ff */
[----:B------:R-:W-:Y:S01]  /*7990*/  FADD.FTZ R121, R72, R121 ;  /* 0x0000007948797221 */ /* 0x000fe20000010000 */
[----:B------:R-:W-:Y:S06]  /*79a0*/  BRA `(.L_x_1051) ;  /* 0x0000000000107947 */ /* 0x000fec0003800000 */
.L_x_1049:
[----:B-----5:R-:W-:-:S05]  /*79b0*/  SHF.L.U32 R72, R63, 0x10, RZ ;  /* 0x000000103f487819 */ /* 0x020fca00000006ff */
[----:B------:R-:W-:Y:S01]  /*79c0*/  FADD.FTZ R121, R72, R121 ;  /* 0x0000007948797221 */ /* 0x000fe20000010000 */
[----:B------:R-:W-:-:S04]  /*79d0*/  @P2 IMAD.U32 R72, R67, 0x10000, RZ ;  /* 0x0001000043482824 */ /* 0x000fc800078e00ff */
[----:B------:R-:W-:-:S07]  /*79e0*/  @P2 FADD.FTZ R121, R72, R121 ;  /* 0x0000007948792221 */ /* 0x000fce0000010000 */
.L_x_1051:
[----:B------:R-:W-:-:S04]  /*79f0*/  F2FP.BF16.F32.PACK_AB R72, RZ, R121 ;  /* 0x00000079ff48723e */ /* 0x000fc800000010ff */
[----:B------:R-:W-:-:S07]  /*7a00*/  PRMT R71, R72, 0x7610, R71 ;  /* 0x0000761048477816 */ /* 0x000fce0000000047 */
.L_x_1052:
[----:B------:R-:W-:Y:S01]  /*7a10*/  SHF.L.U32 R133, R75, 0x10, RZ ;  /* 0x000000104b857819 */ /* 0x000fe200000006ff */
[----:B------:R-:W-:Y:S06]  /*7a20*/  @P3 BRA `(.L_x_1053) ;  /* 0x0000000000243947 */ /* 0x000fec0003800000 */
[----:B------:R-:W-:-:S04]  /*7a30*/  ISETP.NE.U32.AND P2, PT, RZ, UR12, PT ;  /* 0x0000000cff007c0c */ /* 0x000fc8000bf45070 */
[----:B------:R-:W-:-:S13]  /*7a40*/  ISETP.NE.AND.EX P2, PT, RZ, UR13, PT, P2 ;  /* 0x0000000dff007c0c */ /* 0x000fda000bf45320 */
[----:B------:R-:W-:Y:S05]  /*7a50*/  @P2 BRA `(.L_x_1054) ;  /* 0x0000000000082947 */ /* 0x000fea0003800000 */
[----:B------:R-:W-:Y:S05]  /*7a60*/  @P0 BRA `(.L_x_1055) ;  /* 0x00000000002c0947 */ /* 0x000fea0003800000 */
[----:B------:R-:W-:Y:S05]  /*7a70*/  BRA `(.L_x_1056) ;  /* 0x0000000000307947 */ /* 0x000fea0003800000 */
.L_x_1054:
[----:B-----5:R-:W-:-:S04]  /*7a80*/  PRMT R72, R67, 0x7632, R72 ;  /* 0x0000763243487816 */ /* 0x020fc80000000048 */
[----:B------:R-:W-:-:S05]  /*7a90*/  SHF.L.U32 R72, R72, 0x10, RZ ;  /* 0x0000001048487819 */ /* 0x000fca00000006ff */
[----:B------:R-:W-:Y:S01]  /*7aa0*/  FADD.FTZ R133, R72, R133 ;  /* 0x0000008548857221 */ /* 0x000fe20000010000 */
[----:B------:R-:W-:Y:S06]  /*7ab0*/  BRA `(.L_x_1055) ;  /* 0x0000000000187947 */ /* 0x000fec0003800000 */
.L_x_1053:
[----:B-----5:R-:W-:-:S05]  /*7ac0*/  PRMT R72, R63, 0x7632, R72 ;  /* 0x000076323f487816 */ /* 0x020fca0000000048 */
[----:B------:R-:W-:-:S04]  /*7ad0*/  IMAD.U32 R72, R72, 0x10000, RZ ;  /* 0x0001000048487824 */ /* 0x000fc800078e00ff */
[----:B------:R-:W-:Y:S01]  /*7ae0*/  FADD.FTZ R133, R72, R133 ;  /* 0x0000008548857221 */ /* 0x000fe20000010000 */
[----:B------:R-:W-:-:S04]  /*7af0*/  @P2 PRMT R72, R67, 0x7632, R72 ;  /* 0x0000763243482816 */ /* 0x000fc80000000048 */
[----:B------:R-:W-:-:S05]  /*7b00*/  @P2 SHF.L.U32 R72, R72, 0x10, RZ ;  /* 0x0000001048482819 */ /* 0x000fca00000006ff */
[----:B------:R-:W-:-:S07]  /*7b10*/  @P2 FADD.FTZ R133, R72, R133 ;  /* 0x0000008548852221 */ /* 0x000fce0000010000 */
.L_x_1055:
[----:B------:R-:W-:-:S04]  /*7b20*/  F2FP.BF16.F32.PACK_AB R72, RZ, R133 ;  /* 0x00000085ff48723e */ /* 0x000fc800000010ff */
[----:B------:R-:W-:-:S07]  /*7b30*/  PRMT R71, R71, 0x5410, R72 ;  /* 0x0000541047477816 */ /* 0x000fce0000000048 */
.L_x_1056:
[----:B------:R-:W0:Y:S02]  /*7b40*/  @P0 LDC.64 R72, c[0x0][0x238] ;  /* 0x00008e00ff480b82 */ /* 0x000e240000000a00 */
[----:B0-----:R-:W-:-:S04]  /*7b50*/  @P0 LEA R72, P2, R134, R72, 0x4 ;  /* 0x0000004886480211 */ /* 0x001fc800078420ff */
[C---:B------:R-:W-:Y:S02]  /*7b60*/  @P0 LEA.HI.X R73, R134.reuse, R73, RZ, 0x4, P2 ;  /* 0x0000004986490211 */ /* 0x040fe400010f24ff */
[----:B------:R-:W-:-:S03]  /*7b70*/  IADD3 R134, R134, 0x20, RZ ;  /* 0x0000002086867810 */ /* 0x000fc60007ffe0ff */
[----:B------:R0:W-:Y:S04]  /*7b80*/  @P0 STG.E.128 desc[UR4][R72.64], R68 ;  /* 0x0000004448000986 */ /* 0x0001e8000c101d04 */
.L_x_1024:
[----:B------:R-:W-:Y:S05]  /*7b90*/  BSYNC B0 ;  /* 0x0000000000007941 */ /* 0x000fea0003800000 */
.L_x_1023:
        /* <DEDUP_REMOVED lines=26> */
.L_x_1060:
[----:B-----5:R-:W-:-:S05]  /*7d40*/  SHF.L.U32 R72, R64, 0x10, RZ ;  /* 0x0000001040487819 */ /* 0x020fca00000006ff */
[----:B------:R-:W-:Y:S01]  /*7d50*/  FADD.FTZ R47, R72, R47 ;  /* 0x0000002f482f7221 */ /* 0x000fe20000010000 */
[----:B------:R-:W-:Y:S06]  /*7d60*/  BRA `(.L_x_1061) ;  /* 0x0000000000107947 */ /* 0x000fec0003800000 */
.L_x_1059:
[----:B-----5:R-:W-:-:S05]  /*7d70*/  SHF.L.U32 R72, R60, 0x10, RZ ;  /* 0x000000103c487819 */ /* 0x020fca00000006ff */
[----:B------:R-:W-:Y:S01]  /*7d80*/  FADD.FTZ R47, R72, R47 ;  /* 0x0000002f482f7221 */ /* 0x000fe20000010000 */
[----:B------:R-:W-:-:S04]  /*7d90*/  @P2 IMAD.U32 R72, R64, 0x10000, RZ ;  /* 0x0001000040482824 */ /* 0x000fc800078e00ff */
[----:B------:R-:W-:-:S07]  /*7da0*/  @P2 FADD.FTZ R47, R72, R47 ;  /* 0x0000002f482f2221 */ /* 0x000fce0000010000 */
.L_x_1061:
[----:B------:R-:W-:-:S04]  /*7db0*/  F2FP.BF16.F32.PACK_AB R72, RZ, R47 ;  /* 0x0000002fff48723e */ /* 0x000fc800000010ff */
[----:B------:R-:W-:-:S07]  /*7dc0*/  PRMT R68, R72, 0x7610, R68 ;  /* 0x0000761048447816 */ /* 0x000fce0000000044 */
.L_x_1062:
[----:B------:R-:W-:Y:S01]  /*7dd0*/  SHF.L.U32 R82, R82, 0x10, RZ ;  /* 0x0000001052527819 */ /* 0x000fe200000006ff */
[----:B------:R-:W-:Y:S06]  /*7de0*/  @P3 BRA `(.L_x_1063) ;  /* 0x0000000000243947 */ /* 0x000fec0003800000 */
[----:B------:R-:W-:-:S04]  /*7df0*/  ISETP.NE.U32.AND P4, PT, RZ, UR12, PT ;  /* 0x0000000cff007c0c */ /* 0x000fc8000bf85070 */
[----:B------:R-:W-:-:S13]  /*7e00*/  ISETP.NE.AND.EX P4, PT, RZ, UR13, PT, P4 ;  /* 0x0000000dff007c0c */ /* 0x000fda000bf85340 */
[----:B------:R-:W-:Y:S05]  /*7e10*/  @P4 BRA `(.L_x_1064) ;  /* 0x0000000000084947 */ /* 0x000fea0003800000 */
[----:B------:R-:W-:Y:S05]  /*7e20*/  @P0 BRA `(.L_x_1065) ;  /* 0x00000000002c0947 */ /* 0x000fea0003800000 */
[----:B------:R-:W-:Y:S05]  /*7e30*/  BRA `(.L_x_1066) ;  /* 0x0000000000307947 */ /* 0x000fea0003800000 */
.L_x_1064:
[----:B-----5:R-:W-:-:S04]  /*7e40*/  PRMT R72, R64, 0x7632, R72 ;  /* 0x0000763240487816 */ /* 0x020fc80000000048 */
[----:B------:R-:W-:-:S05]  /*7e50*/  SHF.L.U32 R72, R72, 0x10, RZ ;  /* 0x0000001048487819 */ /* 0x000fca00000006ff */
[----:B------:R-:W-:Y:S01]  /*7e60*/  FADD.FTZ R82, R72, R82 ;  /* 0x0000005248527221 */ /* 0x000fe20000010000 */
[----:B------:R-:W-:Y:S06]  /*7e70*/  BRA `(.L_x_1065) ;  /* 0x0000000000187947 */ /* 0x000fec0003800000 */
.L_x_1063:
[----:B-----5:R-:W-:-:S05]  /*7e80*/  PRMT R72, R60, 0x7632, R72 ;  /* 0x000076323c487816 */ /* 0x020fca0000000048 */
[----:B------:R-:W-:-:S04]  /*7e90*/  IMAD.U32 R72, R72, 0x10000, RZ ;  /* 0x0001000048487824 */ /* 0x000fc800078e00ff */
[----:B------:R-:W-:Y:S01]  /*7ea0*/  FADD.FTZ R82, R72, R82 ;  /* 0x0000005248527221 */ /* 0x000fe20000010000 */
[----:B------:R-:W-:-:S04]  /*7eb0*/  @P2 PRMT R72, R64, 0x7632, R72 ;  /* 0x0000763240482816 */ /* 0x000fc80000000048 */
[----:B------:R-:W-:-:S05]  /*7ec0*/  @P2 SHF.L.U32 R72, R72, 0x10, RZ ;  /* 0x0000001048482819 */ /* 0x000fca00000006ff */
[----:B------:R-:W-:-:S07]  /*7ed0*/  @P2 FADD.FTZ R82, R72, R82 ;  /* 0x0000005248522221 */ /* 0x000fce0000010000 */
.L_x_1065:
[----:B------:R-:W-:-:S04]  /*7ee0*/  F2FP.BF16.F32.PACK_AB R72, RZ, R82 ;  /* 0x00000052ff48723e */ /* 0x000fc800000010ff */
[----:B------:R-:W-:-:S07]  /*7ef0*/  PRMT R68, R68, 0x5410, R72 ;  /* 0x0000541044447816 */ /* 0x000fce0000000048 */
.L_x_1066:
        /* <DEDUP_REMOVED lines=8> */
.L_x_1068:
[----:B-----5:R-:W-:-:S04]  /*7f80*/  IMAD.U32 R72, R65, 0x10000, RZ ;  /* 0x0001000041487824 */ /* 0x020fc800078e00ff */
[----:B------:R-:W-:Y:S01]  /*7f90*/  FADD.FTZ R83, R72, R83 ;  /* 0x0000005348537221 */ /* 0x000fe20000010000 */
[----:B------:R-:W-:Y:S06]  /*7fa0*/  BRA `(.L_x_1069) ;  /* 0x0000000000107947 */ /* 0x000fec0003800000 */
.L_x_1067:
[----:B-----5:R-:W-:-:S05]  /*7fb0*/  SHF.L.U32 R72, R61, 0x10, RZ ;  /* 0x000000103d487819 */ /* 0x020fca00000006ff */
[----:B------:R-:W-:Y:S01]  /*7fc0*/  FADD.FTZ R83, R72, R83 ;  /* 0x0000005348537221 */ /* 0x000fe20000010000 */
[----:B------:R-:W-:-:S05]  /*7fd0*/  @P2 SHF.L.U32 R72, R65, 0x10, RZ ;  /* 0x0000001041482819 */ /* 0x000fca00000006ff */
[----:B------:R-:W-:-:S07]  /*7fe0*/  @P2 FADD.FTZ R83, R72, R83 ;  /* 0x0000005348532221 */ /* 0x000fce0000010000 */
.L_x_1069:
[----:B------:R-:W-:-:S04]  /*7ff0*/  F2FP.BF16.F32.PACK_AB R72, RZ, R83 ;  /* 0x00000053ff48723e */ /* 0x000fc800000010ff */
[----:B------:R-:W-:-:S07]  /*8000*/  PRMT R69, R72, 0x7610, R69 ;  /* 0x0000761048457816 */ /* 0x000fce0000000045 */
.L_x_1070:
[----:B------:R-:W-:Y:S01]  /*8010*/  IMAD.U32 R102, R73, 0x10000, RZ ;  /* 0x0001000049667824 */ /* 0x000fe200078e00ff */
[----:B------:R-:W-:Y:S06]  /*8020*/  @P3 BRA `(.L_x_1071) ;  /* 0x0000000000243947 */ /* 0x000fec0003800000 */
[----:B------:R-:W-:-:S04]  /*8030*/  ISETP.NE.U32.AND P4, PT, RZ, UR12, PT ;  /* 0x0000000cff007c0c */ /* 0x000fc8000bf85070 */
[----:B------:R-:W-:-:S13]  /*8040*/  ISETP.NE.AND.EX P4, PT, RZ, UR13, PT, P4 ;  /* 0x0000000dff007c0c */ /* 0x000fda000bf85340 */
[----:B------:R-:W-:Y:S05]  /*8050*/  @P4 BRA `(.L_x_1072) ;  /* 0x0000000000084947 */ /* 0x000fea0003800000 */
[----:B------:R-:W-:Y:S05]  /*8060*/  @P0 BRA `(.L_x_1073) ;  /* 0x00000000002c0947 */ /* 0x000fea0003800000 */
[----:B------:R-:W-:Y:S05]  /*8070*/  BRA `(.L_x_1074) ;  /* 0x0000000000307947 */ /* 0x000fea0003800000 */
.L_x_1072:
[----:B-----5:R-:W-:-:S04]  /*8080*/  PRMT R72, R65, 0x7632, R72 ;  /* 0x0000763241487816 */ /* 0x020fc80000000048 */
[----:B------:R-:W-:-:S05]  /*8090*/  SHF.L.U32 R72, R72, 0x10, RZ ;  /* 0x0000001048487819 */ /* 0x000fca00000006ff */
[----:B------:R-:W-:Y:S01]  /*80a0*/  FADD.FTZ R102, R72, R102 ;  /* 0x0000006648667221 */ /* 0x000fe20000010000 */
[----:B------:R-:W-:Y:S06]  /*80b0*/  BRA `(.L_x_1073) ;  /* 0x0000000000187947 */ /* 0x000fec0003800000 */
.L_x_1071:
[----:B-----5:R-:W-:-:S04]  /*80c0*/  PRMT R72, R61, 0x7632, R72 ;  /* 0x000076323d487816 */ /* 0x020fc80000000048 */
[----:B------:R-:W-:-:S05]  /*80d0*/  SHF.L.U32 R72, R72, 0x10, RZ ;  /* 0x0000001048487819 */ /* 0x000fca00000006ff */
[----:B------:R-:W-:Y:S01]  /*80e0*/  FADD.FTZ R102, R72, R102 ;  /* 0x0000006648667221 */ /* 0x000fe20000010000 */
[----:B------:R-:W-:-:S05]  /*80f0*/  @P2 PRMT R72, R65, 0x7632, R72 ;  /* 0x0000763241482816 */ /* 0x000fca0000000048 */
[----:B------:R-:W-:-:S04]  /*8100*/  @P2 IMAD.U32 R72, R72, 0x10000, RZ ;  /* 0x0001000048482824 */ /* 0x000fc800078e00ff */
[----:B------:R-:W-:-:S07]  /*8110*/  @P2 FADD.FTZ R102, R72, R102 ;  /* 0x0000006648662221 */ /* 0x000fce0000010000 */
.L_x_1073:
[----:B------:R-:W-:-:S04]  /*8120*/  F2FP.BF16.F32.PACK_AB R72, RZ, R102 ;  /* 0x00000066ff48723e */ /* 0x000fc800000010ff */
[----:B------:R-:W-:-:S07]  /*8130*/  PRMT R69, R69, 0x5410, R72 ;  /* 0x0000541045457816 */ /* 0x000fce0000000048 */
.L_x_1074:
        /* <DEDUP_REMOVED lines=8> */
.L_x_1076:
[----:B-----5:R-:W-:-:S05]  /*81c0*/  SHF.L.U32 R72, R66, 0x10, RZ ;  /* 0x0000001042487819 */ /* 0x020fca00000006ff */
[----:B------:R-:W-:Y:S01]  /*81d0*/  FADD.FTZ R103, R72, R103 ;  /* 0x0000006748677221 */ /* 0x000fe20000010000 */
[----:B------:R-:W-:Y:S06]  /*81e0*/  BRA `(.L_x_1077) ;  /* 0x0000000000107947 */ /* 0x000fec0003800000 */
.L_x_1075:
[----:B-----5:R-:W-:-:S04]  /*81f0*/  IMAD.U32 R72, R62, 0x10000, RZ ;  /* 0x000100003e487824 */ /* 0x020fc800078e00ff */
[----:B------:R-:W-:Y:S01]  /*8200*/  FADD.FTZ R103, R72, R103 ;  /* 0x0000006748677221 */ /* 0x000fe20000010000 */
[----:B------:R-:W-:-:S05]  /*8210*/  @P2 SHF.L.U32 R72, R66, 0x10, RZ ;  /* 0x0000001042482819 */ /* 0x000fca00000006ff */
[----:B------:R-:W-:-:S07]  /*8220*/  @P2 FADD.FTZ R103, R72, R103 ;  /* 0x0000006748672221 */ /* 0x000fce0000010000 */
.L_x_1077:
[----:B------:R-:W-:-:S04]  /*8230*/  F2FP.BF16.F32.PACK_AB R72, RZ, R103 ;  /* 0x00000067ff48723e */ /* 0x000fc800000010ff */
[----:B------:R-:W-:-:S07]  /*8240*/  PRMT R70, R72, 0x7610, R70 ;  /* 0x0000761048467816 */ /* 0x000fce0000000046 */
.L_x_1078:
[----:B------:R-:W-:Y:S01]  /*8250*/  SHF.L.U32 R122, R74, 0x10, RZ ;  /* 0x000000104a7a7819 */ /* 0x000fe200000006ff */
[----:B------:R-:W-:Y:S06]  /*8260*/  @P3 BRA `(.L_x_1079) ;  /* 0x0000000000243947 */ /* 0x000fec0003800000 */
[----:B------:R-:W-:-:S04]  /*8270*/  ISETP.NE.U32.AND P4, PT, RZ, UR12, PT ;  /* 0x0000000cff007c0c */ /* 0x000fc8000bf85070 */
[----:B------:R-:W-:-:S13]  /*8280*/  ISETP.NE.AND.EX P4, PT, RZ, UR13, PT, P4 ;  /* 0x0000000dff007c0c */ /* 0x000fda000bf85340 */
[----:B------:R-:W-:Y:S05]  /*8290*/  @P4 BRA `(.L_x_1080) ;  /* 0x0000000000084947 */ /* 0x000fea0003800000 */
[----:B------:R-:W-:Y:S05]  /*82a0*/  @P0 BRA `(.L_x_1081) ;  /* 0x00000000002c0947 */ /* 0x000fea0003800000 */
[----:B------:R-:W-:Y:S05]  /*82b0*/  BRA `(.L_x_1082) ;  /* 0x0000000000307947 */ /* 0x000fea0003800000 */
.L_x_1080:
[----:B-----5:R-:W-:-:S05]  /*82c0*/  PRMT R72, R66, 0x7632, R72 ;  /* 0x0000763242487816 */ /* 0x020fca0000000048 */
[----:B------:R-:W-:-:S04]  /*82d0*/  IMAD.U32 R72, R72, 0x10000, RZ ;  /* 0x0001000048487824 */ /* 0x000fc800078e00ff */
[----:B------:R-:W-:Y:S01]  /*82e0*/  FADD.FTZ R122, R72, R122 ;  /* 0x0000007a487a7221 */ /* 0x000fe20000010000 */
[----:B------:R-:W-:Y:S06]  /*82f0*/  BRA `(.L_x_1081) ;  /* 0x0000000000187947 */ /* 0x000fec0003800000 */
.L_x_1079:
[----:B-----5:R-:W-:-:S04]  /*8300*/  PRMT R72, R62, 0x7632, R72 ;  /* 0x000076323e487816 */ /* 0x020fc80000000048 */
[----:B------:R-:W-:-:S05]  /*8310*/  SHF.L.U32 R72, R72, 0x10, RZ ;  /* 0x0000001048487819 */ /* 0x000fca00000006ff */
[----:B------:R-:W-:Y:S01]  /*8320*/  FADD.FTZ R122, R72, R122 ;  /* 0x0000007a487a7221 */ /* 0x000fe20000010000 */
[----:B------:R-:W-:-:S04]  /*8330*/  @P2 PRMT R72, R66, 0x7632, R72 ;  /* 0x0000763242482816 */ /* 0x000fc80000000048 */
[----:B------:R-:W-:-:S05]  /*8340*/  @P2 SHF.L.U32 R72, R72, 0x10, RZ ;  /* 0x0000001048482819 */ /* 0x000fca00000006ff */
[----:B------:R-:W-:-:S07]  /*8350*/  @P2 FADD.FTZ R122, R72, R122 ;  /* 0x0000007a487a2221 */ /* 0x000fce0000010000 */
.L_x_1081:
[----:B------:R-:W-:-:S04]  /*8360*/  F2FP.BF16.F32.PACK_AB R72, RZ, R122 ;  /* 0x0000007aff48723e */ /* 0x000fc800000010ff */
[----:B------:R-:W-:-:S07]  /*8370*/  PRMT R70, R70, 0x5410, R72 ;  /* 0x0000541046467816 */ /* 0x000fce0000000048 */
.L_x_1082:
        /* <DEDUP_REMOVED lines=8> */
.L_x_1084:
[----:B-----5:R-:W-:-:S05]  /*8400*/  SHF.L.U32 R72, R67, 0x10, RZ ;  /* 0x0000001043487819 */ /* 0x020fca00000006ff */
[----:B------:R-:W-:Y:S01]  /*8410*/  FADD.FTZ R123, R72, R123 ;  /* 0x0000007b487b7221 */ /* 0x000fe20000010000 */
[----:B------:R-:W-:Y:S06]  /*8420*/  BRA `(.L_x_1085) ;  /* 0x0000000000107947 */ /* 0x000fec0003800000 */
.L_x_1083:
[----:B-----5:R-:W-:-:S05]  /*8430*/  SHF.L.U32 R72, R63, 0x10, RZ ;  /* 0x000000103f487819 */ /* 0x020fca00000006ff */
[----:B------:R-:W-:Y:S01]  /*8440*/  FADD.FTZ R123, R72, R123 ;  /* 0x0000007b487b7221 */ /* 0x000fe20000010000 */
[----:B------:R-:W-:-:S04]  /*8450*/  @P2 IMAD.U32 R72, R67, 0x10000, RZ ;  /* 0x0001000043482824 */ /* 0x000fc800078e00ff */
[----:B------:R-:W-:-:S07]  /*8460*/  @P2 FADD.FTZ R123, R72, R123 ;  /* 0x0000007b487b2221 */ /* 0x000fce0000010000 */
.L_x_1085:
[----:B------:R-:W-:-:S04]  /*8470*/  F2FP.BF16.F32.PACK_AB R72, RZ, R123 ;  /* 0x0000007bff48723e */ /* 0x000fc800000010ff */
[----:B------:R-:W-:-:S07]  /*8480*/  PRMT R71, R72, 0x7610, R71 ;  /* 0x0000761048477816 */ /* 0x000fce0000000047 */
.L_x_1086:
[----:B------:R-:W-:Y:S01]  /*8490*/  SHF.L.U32 R124, R75, 0x10, RZ ;  /* 0x000000104b7c7819 */ /* 0x000fe200000006ff */
[----:B------:R-:W-:Y:S06]  /*84a0*/  @P3 BRA `(.L_x_1087) ;  /* 0x0000000000243947 */ /* 0x000fec0003800000 */
[----:B------:R-:W-:-:S04]  /*84b0*/  ISETP.NE.U32.AND P2, PT, RZ, UR12, PT ;  /* 0x0000000cff007c0c */ /* 0x000fc8000bf45070 */
[----:B------:R-:W-:-:S13]  /*84c0*/  ISETP.NE.AND.EX P2, PT, RZ, UR13, PT, P2 ;  /* 0x0000000dff007c0c */ /* 0x000fda000bf45320 */
[----:B------:R-:W-:Y:S05]  /*84d0*/  @P2 BRA `(.L_x_1088) ;  /* 0x0000000000082947 */ /* 0x000fea0003800000 */
[----:B------:R-:W-:Y:S05]  /*84e0*/  @P0 BRA `(.L_x_1089) ;  /* 0x00000000002c0947 */ /* 0x000fea0003800000 */
[----:B------:R-:W-:Y:S05]  /*84f0*/  BRA `(.L_x_1090) ;  /* 0x0000000000307947 */ /* 0x000fea0003800000 */
.L_x_1088:
[----:B-----5:R-:W-:-:S04]  /*8500*/  PRMT R72, R67, 0x7632, R72 ;  /* 0x0000763243487816 */ /* 0x020fc80000000048 */
[----:B------:R-:W-:-:S05]  /*8510*/  SHF.L.U32 R72, R72, 0x10, RZ ;  /* 0x0000001048487819 */ /* 0x000fca00000006ff */
[----:B------:R-:W-:Y:S01]  /*8520*/  FADD.FTZ R124, R72, R124 ;  /* 0x0000007c487c7221 */ /* 0x000fe20000010000 */
[----:B------:R-:W-:Y:S06]  /*8530*/  BRA `(.L_x_1089) ;  /* 0x0000000000187947 */ /* 0x000fec0003800000 */
.L_x_1087:
[----:B-----5:R-:W-:-:S05]  /*8540*/  PRMT R72, R63, 0x7632, R72 ;  /* 0x000076323f487816 */ /* 0x020fca0000000048 */
[----:B------:R-:W-:-:S04]  /*8550*/  IMAD.U32 R72, R72, 0x10000, RZ ;  /* 0x0001000048487824 */ /* 0x000fc800078e00ff */
[----:B------:R-:W-:Y:S01]  /*8560*/  FADD.FTZ R124, R72, R124 ;  /* 0x0000007c487c7221 */ /* 0x000fe20000010000 */
[----:B------:R-:W-:-:S04]  /*8570*/  @P2 PRMT R72, R67, 0x7632, R72 ;  /* 0x0000763243482816 */ /* 0x000fc80000000048 */
[----:B------:R-:W-:-:S05]  /*8580*/  @P2 SHF.L.U32 R72, R72, 0x10, RZ ;  /* 0x0000001048482819 */ /* 0x000fca00000006ff */
[----:B------:R-:W-:-:S07]  /*8590*/  @P2 FADD.FTZ R124, R72, R124 ;  /* 0x0000007c487c2221 */ /* 0x000fce0000010000 */
.L_x_1089:
[----:B------:R-:W-:-:S04]  /*85a0*/  F2FP.BF16.F32.PACK_AB R72, RZ, R124 ;  /* 0x0000007cff48723e */ /* 0x000fc800000010ff */
[----:B------:R-:W-:-:S07]  /*85b0*/  PRMT R71, R71, 0x5410, R72 ;  /* 0x0000541047477816 */ /* 0x000fce0000000048 */
.L_x_1090:
[----:B------:R-:W0:Y:S02]  /*85c0*/  @P0 LDC.64 R72, c[0x0][0x238] ;  /* 0x00008e00ff480b82 */ /* 0x000e240000000a00 */
[----:B0-----:R-:W-:-:S04]  /*85d0*/  @P0 LEA R72, P2, R134, R72, 0x4 ;  /* 0x0000004886480211 */ /* 0x001fc800078420ff */
[----:B------:R-:W-:-:S05]  /*85e0*/  @P0 LEA.HI.X R73, R134, R73, RZ, 0x4, P2 ;  /* 0x0000004986490211 */ /* 0x000fca00010f24ff */
[----:B------:R0:W-:Y:S04]  /*85f0*/  @P0 STG.E.128 desc[UR4][R72.64], R68 ;  /* 0x0000004448000986 */ /* 0x0001e8000c101d04 */
.L_x_1058:
[----:B------:R-:W-:Y:S05]  /*8600*/  BSYNC B0 ;  /* 0x0000000000007941 */ /* 0x000fea0003800000 */
.L_x_1057:
        /* <DEDUP_REMOVED lines=293> */
.L_x_1124:
        /* <DEDUP_REMOVED lines=17> */
[----:B------:R3:W-:Y:S04]  /*9970*/  STL [R1+0x3c], R3 ;  /* 0x00003c0301007387 */ /* 0x0007e80000100800 */
[----:B0-----:R-:W4:Y:S04]  /*9980*/  LDL R75, [R1+0x28] ;  /* 0x00002800014b7983 */ /* 0x001f280000100800 */
[----:B---3--:R-:W4:Y:S04]  /*9990*/  LDL R3, [R1+0x24] ;  /* 0x0000240001037983 */ /* 0x008f280000100800 */
[----:B------:R0:W-:Y:S04]  /*99a0*/  STL [R1+0x38], R2 ;  /* 0x0000380201007387 */ /* 0x0001e80000100800 */
[----:B0-----:R-:W3:Y:S04]  /*99b0*/  LDL R2, [R1+0x1c] ;  /* 0x00001c0001027983 */ /* 0x001ee80000100800 */
[----:B------:R0:W-:Y:S04]  /*99c0*/  STL [R1+0x34], R0 ;  /* 0x0000340001007387 */ /* 0x0001e80000100800 */
[----:B0-----:R-:W3:Y:S01]  /*99d0*/  LDL R0, [R1+0x20] ;  /* 0x0000200001007983 */ /* 0x001ee20000100800 */
[----:B------:R-:W-:-:S05]  /*99e0*/  FSEL R134, R197, RZ, !P2 ;  /* 0x000000ffc5867208 */ /* 0x000fca0005000000 */
[----:B-1----:R-:W-:-:S04]  /*99f0*/  FADD.FTZ R72, R38, -R134 ;  /* 0x8000008626487221 */ /* 0x002fc80000010000 */
[----:B------:R-:W-:Y:S01]  /*9a00*/  FMUL.FTZ R72, R200, R72 ;  /* 0x00000048c8487220 */ /* 0x000fe20000410000 */
[----:B------:R-:W-:-:S04]  /*9a10*/  FADD.FTZ R73, R48, -R134 ;  /* 0x8000008630497221 */ /* 0x000fc80000010000 */
[----:B------:R-:W-:-:S04]  /*9a20*/  FMUL.FTZ R73, R200, R73 ;  /* 0x00000049c8497220 */ /* 0x000fc80000410000 */
[----:B------:R-:W-:Y:S01]  /*9a30*/  FFMA.FTZ R73, R244, R73, R243 ;  /* 0x00000049f4497223 */ /* 0x000fe200000100f3 */
[----:B------:R-:W-:-:S04]  /*9a40*/  FADD.FTZ R74, R84, -R134 ;  /* 0x80000086544a7221 */ /* 0x000fc80000010000 */
[----:B------:R-:W-:-:S04]  /*9a50*/  FMUL.FTZ R74, R200, R74 ;  /* 0x0000004ac84a7220 */ /* 0x000fc80000410000 */
[----:B------:R-:W-:Y:S01]  /*9a60*/  FFMA.FTZ R74, R242, R74, R241 ;  /* 0x0000004af24a7223 */ /* 0x000fe200000100f1 */
[----:B--2---:R-:W-:Y:S02]  /*9a70*/  FFMA.FTZ R72, R135, R72, R252 ;  /* 0x0000004887487223 */ /* 0x004fe400000100fc */
[----:B------:R-:W2:Y:S04]  /*9a80*/  LDL R252, [R1+0x14] ;  /* 0x0000140001fc7983 */ /* 0x000ea80000100800 */
[----:B------:R-:W2:Y:S01]  /*9a90*/  LDL R135, [R1+0x18] ;  /* 0x0000180001877983 */ /* 0x000ea20000100800 */
[----:B------:R-:W-:Y:S01]  /*9aa0*/  F2FP.BF16.F32.PACK_AB R72, R73, R72 ;  /* 0x000000484948723e */ /* 0x000fe200000010ff */
[----:B------:R-:W-:-:S04]  /*9ab0*/  FADD.FTZ R73, R49, -R134 ;  /* 0x8000008631497221 */ /* 0x000fc80000010000 */
[----:B------:R-:W-:-:S04]  /*9ac0*/  FMUL.FTZ R73, R200, R73 ;  /* 0x00000049c8497220 */ /* 0x000fc80000410000 */
[----:B----4-:R-:W-:Y:S02]  /*9ad0*/  FFMA.FTZ R73, R75, R73, R3 ;  /* 0x000000494b497223 */ /* 0x010fe40000010003 */
[----:B------:R4:W5:Y:S03]  /*9ae0*/  LDL.LU R3, [R1+0x3c] ;  /* 0x00003c0001037983 */ /* 0x0009660000300800 */
[----:B------:R-:W-:Y:S01]  /*9af0*/  F2FP.BF16.F32.PACK_AB R73, R74, R73 ;  /* 0x000000494a49723e */ /* 0x000fe200000010ff */
[----:B------:R-:W-:-:S04]  /*9b00*/  FADD.FTZ R74, R85, -R134 ;  /* 0x80000086554a7221 */ /* 0x000fc80000010000 */
[----:B------:R-:W-:-:S04]  /*9b10*/  FMUL.FTZ R74, R200, R74 ;  /* 0x0000004ac84a7220 */ /* 0x000fc80000410000 */
[----:B---3--:R-:W-:Y:S02]  /*9b20*/  FFMA.FTZ R74, R0, R74, R2 ;  /* 0x0000004a004a7223 */ /* 0x008fe40000010002 */
[----:B------:R4:W5:Y:S04]  /*9b30*/  LDL.LU R2, [R1+0x38] ;  /* 0x0000380001027983 */ /* 0x0009680000300800 */
[----:B------:R4:W5:Y:S01]  /*9b40*/  LDL.LU R0, [R1+0x34] ;  /* 0x0000340001007983 */ /* 0x0009620000300800 */
[----:B------:R-:W-:-:S04]  /*9b50*/  FADD.FTZ R75, R104, -R134 ;  /* 0x80000086684b7221 */ /* 0x000fc80000010000 */
[----:B------:R-:W-:-:S04]  /*9b60*/  FMUL.FTZ R75, R200, R75 ;  /* 0x0000004bc84b7220 */ /* 0x000fc80000410000 */
[----:B------:R-:W-:-:S05]  /*9b70*/  FFMA.FTZ R75, R240, R75, R239 ;  /* 0x0000004bf04b7223 */ /* 0x000fca00000100ef */
[----:B------:R-:W-:Y:S01]  /*9b80*/  F2FP.BF16.F32.PACK_AB R74, R75, R74 ;  /* 0x0000004a4b4a723e */ /* 0x000fe200000010ff */
[--C-:B------:R-:W-:Y:S01]  /*9b90*/  FADD.FTZ R75, R105, -R134.reuse ;  /* 0x80000086694b7221 */ /* 0x100fe20000010000 */
[----:B------:R-:W-:-:S03]  /*9ba0*/  FADD.FTZ R134, R125, -R134 ;  /* 0x800000867d867221 */ /* 0x000fc60000010000 */
[C---:B------:R-:W-:Y:S01]  /*9bb0*/  FMUL.FTZ R75, R200.reuse, R75 ;  /* 0x0000004bc84b7220 */ /* 0x040fe20000410000 */
[----:B------:R-:W-:-:S04]  /*9bc0*/  FMUL.FTZ R134, R200, R134 ;  /* 0x00000086c8867220 */ /* 0x000fc80000410000 */
[----:B------:R-:W-:Y:S01]  /*9bd0*/  FFMA.FTZ R134, R238, R134, R237 ;  /* 0x00000086ee867223 */ /* 0x000fe200000100ed */
[----:B--2---:R-:W-:-:S05]  /*9be0*/  FFMA.FTZ R75, R135, R75, R252 ;  /* 0x0000004b874b7223 */ /* 0x004fca00000100fc */
[----:B------:R-:W-:Y:S02]  /*9bf0*/  F2FP.BF16.F32.PACK_AB R75, R134, R75 ;  /* 0x0000004b864b723e */ /* 0x000fe400000010ff */
[----:B------:R-:W0:Y:S02]  /*9c00*/  LDC.64 R134, c[0x0][0x2b8] ;  /* 0x0000ae00ff867b82 */ /* 0x000e240000000a00 */
[----:B0-----:R-:W-:-:S05]  /*9c10*/  IMAD.WIDE.U32 R134, R37, 0x10, R134 ;  /* 0x0000001025867825 */ /* 0x001fca00078e0086 */
[----:B------:R4:W-:Y:S01]  /*9c20*/  STG.E.128 desc[UR4][R134.64], R72 ;  /* 0x0000004886007986 */ /* 0x0009e2000c101d04 */
[----:B------:R-:W-:-:S07]  /*9c30*/  IADD3 R37, R37, 0x20, RZ ;  /* 0x0000002025257810 */ /* 0x000fce0007ffe0ff */
.L_x_1093:
[----:B------:R-:W-:Y:S05]  /*9c40*/  BSYNC B0 ;  /* 0x0000000000007941 */ /* 0x000fea0003800000 */
.L_x_1092:
[----:B-----5:R-:W-:Y:S01]  /*9c50*/  ISETP.GE.U32.AND P3, PT, R0, 0x40, PT ;  /* 0x000000400000780c */ /* 0x020fe20003f66070 */
[----:B------:R-:W-:-:S12]  /*9c60*/  BSSY B0, `(.L_x_1094) ;  /* 0x000002a000007945 */ /* 0x000fd80003800000 */
[----:B------:R-:W-:Y:S05]  /*9c70*/  @!P3 BRA `(.L_x_1095) ;  /* 0x0000000000a0b947 */ /* 0x000fea0003800000 */
[----:B------:R2:W-:Y:S04]  /*9c80*/  STL [R1+0x34], R0 ;  /* 0x0000340001007387 */ /* 0x0005e80000100800 */
[----:B----4-:R-:W3:Y:S04]  /*9c90*/  LDL R74, [R1+0x10] ;  /* 0x00001000014a7983 */ /* 0x010ee80000100800 */
[----:B------:R-:W4:Y:S04]  /*9ca0*/  LDL R252, [R1+0x4] ;  /* 0x0000040001fc7983 */ /* 0x000f280000100800 */
[----:B--2---:R-:W3:Y:S04]  /*9cb0*/  LDL R0, [R1+0xc] ;  /* 0x00000c0001007983 */ /* 0x004ee80000100800 */
[----:B0-----:R-:W4:Y:S04]  /*9cc0*/  LDL R75, [R1+0x8] ;  /* 0x00000800014b7983 */ /* 0x001f280000100800 */
[----:B------:R-:W2:Y:S01]  /*9cd0*/  LDL R135, [R1] ;  /* 0x0000000001877983 */ /* 0x000ea20000100800 */
[----:B------:R-:W-:-:S05]  /*9ce0*/  FSEL R134, R197, RZ, !P2 ;  /* 0x000000ffc5867208 */ /* 0x000fca0005000000 */
[----:B-1----:R-:W-:-:S04]  /*9cf0*/  FADD.FTZ R72, R39, -R134 ;  /* 0x8000008627487221 */ /* 0x002fc80000010000 */
[----:B------:R-:W-:Y:S01]  /*9d00*/  FMUL.FTZ R72, R200, R72 ;  /* 0x00000048c8487220 */ /* 0x000fe20000410000 */
[----:B------:R-:W-:-:S04]  /*9d10*/  FADD.FTZ R73, R50, -R134 ;  /* 0x8000008632497221 */ /* 0x000fc80000010000 */
[----:B------:R-:W-:-:S04]  /*9d20*/  FMUL.FTZ R73, R200, R73 ;  /* 0x00000049c8497220 */ /* 0x000fc80000410000 */
[----:B------:R-:W-:Y:S01]  /*9d30*/  FFMA.FTZ R73, R236, R73, R235 ;  /* 0x00000049ec497223 */ /* 0x000fe200000100eb */
[----:B---3--:R-:W-:Y:S02]  /*9d40*/  FFMA.FTZ R72, R74, R72, R0 ;  /* 0x000000484a487223 */ /* 0x008fe40000010000 */
[----:B------:R3:W5:Y:S01]  /*9d50*/  LDL.LU R0, [R1+0x34] ;  /* 0x0000340001007983 */ /* 0x0007620000300800 */
[--C-:B------:R-:W-:Y:S02]  /*9d60*/  FADD.FTZ R74, R86, -R134.reuse ;  /* 0x80000086564a7221 */ /* 0x100fe40000010000 */
[----:B------:R-:W-:Y:S01]  /*9d70*/  F2FP.BF16.F32.PACK_AB R72, R73, R72 ;  /* 0x000000484948723e */ /* 0x000fe200000010ff */
[----:B------:R-:W-:Y:S01]  /*9d80*/  FADD.FTZ R73, R51, -R134 ;  /* 0x8000008633497221 */ /* 0x000fe20000010000 */
[----:B------:R-:W-:-:S03]  /*9d90*/  FMUL.FTZ R74, R200, R74 ;  /* 0x0000004ac84a7220 */ /* 0x000fc60000410000 */
[----:B------:R-:W-:Y:S01]  /*9da0*/  FMUL.FTZ R73, R200, R73 ;  /* 0x00000049c8497220 */ /* 0x000fe20000410000 */
[----:B------:R-:W-:-:S03]  /*9db0*/  FFMA.FTZ R74, R234, R74, R233 ;  /* 0x0000004aea4a7223 */ /* 0x000fc600000100e9 */
[----:B----4-:R-:W-:Y:S01]  /*9dc0*/  FFMA.FTZ R73, R75, R73, R252 ;  /* 0x000000494b497223 */ /* 0x010fe200000100fc */
[----:B------:R-:W-:-:S04]  /*9dd0*/  FADD.FTZ R75, R106, -R134 ;  /* 0x800000866a4b7221 */ /* 0x000fc80000010000 */
[----:B------:R-:W-:Y:S01]  /*9de0*/  F2FP.BF16.F32.PACK_AB R73, R74, R73 ;  /* 0x000000494a49723e */ /* 0x000fe200000010ff */
[----:B------:R-:W-:Y:S01]  /*9df0*/  FADD.FTZ R74, R87, -R134 ;  /* 0x80000086574a7221 */ /* 0x000fe20000010000 */
[----:B------:R-:W-:-:S03]  /*9e00*/  FMUL.FTZ R75, R200, R75 ;  /* 0x0000004bc84b7220 */ /* 0x000fc60000410000 */
[----:B------:R-:W-:Y:S01]  /*9e10*/  FMUL.FTZ R74, R200, R74 ;  /* 0x0000004ac84a7220 */ /* 0x000fe20000410000 */
[----:B------:R-:W-:-:S03]  /*9e20*/  FFMA.FTZ R75, R232, R75, R231 ;  /* 0x0000004be84b7223 */ /* 0x000fc600000100e7 */
[----:B--2---:R-:W-:-:S05]  /*9e30*/  FFMA.FTZ R74, R135, R74, R251 ;  /* 0x0000004a874a7223 */ /* 0x004fca00000100fb */
[----:B------:R-:W-:Y:S01]  /*9e40*/  F2FP.BF16.F32.PACK_AB R74, R75, R74 ;  /* 0x0000004a4b4a723e */ /* 0x000fe200000010ff */
[--C-:B------:R-:W-:Y:S01]  /*9e50*/  FADD.FTZ R75, R107, -R134.reuse ;  /* 0x800000866b4b7221 */ /* 0x100fe20000010000 */
[----:B------:R-:W-:-:S03]  /*9e60*/  FADD.FTZ R134, R126, -R134 ;  /* 0x800000867e867221 */ /* 0x000fc60000010000 */
[C---:B------:R-:W-:Y:S01]  /*9e70*/  FMUL.FTZ R75, R200.reuse, R75 ;  /* 0x0000004bc84b7220 */ /* 0x040fe20000410000 */
[----:B------:R-:W-:-:S03]  /*9e80*/  FMUL.FTZ R134, R200, R134 ;  /* 0x00000086c8867220 */ /* 0x000fc60000410000 */
[----:B------:R-:W-:Y:S01]  /*9e90*/  FFMA.FTZ R75, R250, R75, R249 ;  /* 0x0000004bfa4b7223 */ /* 0x000fe200000100f9 */
[----:B------:R-:W-:-:S05]  /*9ea0*/  FFMA.FTZ R134, R230, R134, R229 ;  /* 0x00000086e6867223 */ /* 0x000fca00000100e5 */
[----:B------:R-:W-:Y:S02]  /*9eb0*/  F2FP.BF16.F32.PACK_AB R75, R134, R75 ;  /* 0x0000004b864b723e */ /* 0x000fe400000010ff */
[----:B------:R-:W0:Y:S02]  /*9ec0*/  LDC.64 R134, c[0x0][0x2b8] ;  /* 0x0000ae00ff867b82 */ /* 0x000e240000000a00 */
[----:B0-----:R-:W-:-:S05]  /*9ed0*/  IMAD.WIDE.U32 R134, R37, 0x10, R134 ;  /* 0x0000001025867825 */ /* 0x001fca00078e0086 */
[----:B------:R3:W-:Y:S01]  /*9ee0*/  STG.E.128 desc[UR4][R134.64], R72 ;  /* 0x0000004886007986 */ /* 0x0007e2000c101d04 */
[----:B------:R-:W-:-:S07]  /*9ef0*/  VIADD R37, R37, 0x20 ;  /* 0x0000002025257836 */ /* 0x000fce0000000000 */
.L_x_1095:
[----:B------:R-:W-:Y:S05]  /*9f00*/  BSYNC B0 ;  /* 0x0000000000007941 */ /* 0x000fea0003800000 */
.L_x_1094:
[----:B-----5:R-:W-:Y:S01]  /*9f10*/  ISETP.GE.U32.AND P3, PT, R0, 0x60, PT ;  /* 0x000000600000780c */ /* 0x020fe20003f66070 */
[----:B------:R-:W-:-:S12]  /*9f20*/  BSSY B0, `(.L_x_1096) ;  /* 0x0000023000007945 */ /* 0x000fd80003800000 */
[----:B------:R-:W-:Y:S05]  /*9f30*/  @!P3 BRA `(.L_x_1097) ;  /* 0x000000000084b947 */ /* 0x000fea0003800000 */
[----:B---34-:R-:W-:-:S05]  /*9f40*/  FSEL R134, R197, RZ, !P2 ;  /* 0x000000ffc5867208 */ /* 0x018fca0005000000 */
[--C-:B-1----:R-:W-:Y:S01]  /*9f50*/  FADD.FTZ R72, R40, -R134.reuse ;  /* 0x8000008628487221 */ /* 0x102fe20000010000 */
[--C-:B------:R-:W-:Y:S01]  /*9f60*/  FADD.FTZ R73, R52, -R134.reuse ;  /* 0x8000008634497221 */ /* 0x100fe20000010000 */
[--C-:B------:R-:W-:Y:S01]  /*9f70*/  FADD.FTZ R74, R88, -R134.reuse ;  /* 0x80000086584a7221 */ /* 0x100fe20000010000 */
[----:B0-----:R-:W-:Y:S01]  /*9f80*/  FADD.FTZ R75, R108, -R134 ;  /* 0x800000866c4b7221 */ /* 0x001fe20000010000 */
[C---:B------:R-:W-:Y:S01]  /*9f90*/  FMUL.FTZ R72, R200.reuse, R72 ;  /* 0x00000048c8487220 */ /* 0x040fe20000410000 */
[C---:B------:R-:W-:Y:S01]  /*9fa0*/  FMUL.FTZ R73, R200.reuse, R73 ;  /* 0x00000049c8497220 */ /* 0x040fe20000410000 */
[C---:B------:R-:W-:Y:S01]  /*9fb0*/  FMUL.FTZ R74, R200.reuse, R74 ;  /* 0x0000004ac84a7220 */ /* 0x040fe20000410000 */
[----:B------:R-:W-:Y:S01]  /*9fc0*/  FMUL.FTZ R75, R200, R75 ;  /* 0x0000004bc84b7220 */ /* 0x000fe20000410000 */
[----:B------:R-:W-:Y:S01]  /*9fd0*/  FFMA.FTZ R72, R248, R72, R247 ;  /* 0x00000048f8487223 */ /* 0x000fe200000100f7 */
[----:B------:R-:W-:Y:S01]  /*9fe0*/  FFMA.FTZ R73, R228, R73, R227 ;  /* 0x00000049e4497223 */ /* 0x000fe200000100e3 */
[----:B------:R-:W-:Y:S01]  /*9ff0*/  FFMA.FTZ R74, R226, R74, R225 ;  /* 0x0000004ae24a7223 */ /* 0x000fe200000100e1 */
[----:B------:R-:W-:-:S03]  /*a000*/  FFMA.FTZ R75, R222, R75, R221 ;  /* 0x0000004bde4b7223 */ /* 0x000fc600000100dd */
[----:B------:R-:W-:Y:S01]  /*a010*/  F2FP.BF16.F32.PACK_AB R72, R73, R72 ;  /* 0x000000484948723e */ /* 0x000fe200000010ff */
[----:B------:R-:W-:-:S04]  /*a020*/  FADD.FTZ R73, R53, -R134 ;  /* 0x8000008635497221 */ /* 0x000fc80000010000 */
[----:B------:R-:W-:-:S04]  /*a030*/  FMUL.FTZ R73, R200, R73 ;  /* 0x00000049c8497220 */ /* 0x000fc80000410000 */
[----:B------:R-:W-:-:S05]  /*a040*/  FFMA.FTZ R73, R246, R73, R245 ;  /* 0x00000049f6497223 */ /* 0x000fca00000100f5 */
[----:B------:R-:W-:Y:S01]  /*a050*/  F2FP.BF16.F32.PACK_AB R73, R74, R73 ;  /* 0x000000494a49723e */ /* 0x000fe200000010ff */
[----:B------:R-:W-:-:S04]  /*a060*/  FADD.FTZ R74, R89, -R134 ;  /* 0x80000086594a7221 */ /* 0x000fc80000010000 */
[----:B------:R-:W-:-:S04]  /*a070*/  FMUL.FTZ R74, R200, R74 ;  /* 0x0000004ac84a7220 */ /* 0x000fc80000410000 */
[----:B------:R-:W-:-:S05]  /*a080*/  FFMA.FTZ R74, R224, R74, R223 ;  /* 0x0000004ae04a7223 */ /* 0x000fca00000100df */
        /* <DEDUP_REMOVED lines=9> */
[C---:B0-----:R-:W-:Y:S01]  /*a120*/  IMAD.WIDE.U32 R134, R37.reuse, 0x10, R134 ;  /* 0x0000001025867825 */ /* 0x041fe200078e0086 */
[----:B------:R-:W-:-:S04]  /*a130*/  IADD3 R37, R37, 0x20, RZ ;  /* 0x0000002025257810 */ /* 0x000fc80007ffe0ff */
[----:B------:R2:W-:Y:S03]  /*a140*/  STG.E.128 desc[UR4][R134.64], R72 ;  /* 0x0000004886007986 */ /* 0x0005e6000c101d04 */
.L_x_1097:
[----:B------:R-:W-:Y:S05]  /*a150*/  BSYNC B0 ;  /* 0x0000000000007941 */ /* 0x000fea0003800000 */
.L_x_1096:
[----:B------:R-:W-:Y:S01]  /*a160*/  ISETP.GE.U32.AND P3, PT, R0, 0x80, PT ;  /* 0x000000800000780c */ /* 0x000fe20003f66070 */
[----:B------:R-:W-:-:S12]  /*a170*/  BSSY B0, `(.L_x_1098) ;  /* 0x0000023000007945 */ /* 0x000fd80003800000 */
[----:B------:R-:W-:Y:S05]  /*a180*/  @!P3 BRA `(.L_x_1099) ;  /* 0x000000000084b947 */ /* 0x000fea0003800000 */
[----:B--234-:R-:W-:-:S05]  /*a190*/  FSEL R134, R197, RZ, !P2 ;  /* 0x000000ffc5867208 */ /* 0x01cfca0005000000 */
        /* <DEDUP_REMOVED lines=32> */
.L_x_1099:
[----:B------:R-:W-:Y:S05]  /*a3a0*/  BSYNC B0 ;  /* 0x0000000000007941 */ /* 0x000fea0003800000 */
.L_x_1098:
[----:B------:R-:W-:Y:S01]  /*a3b0*/  ISETP.GE.U32.AND P3, PT, R0, 0xa0, PT ;  /* 0x000000a00000780c */ /* 0x000fe20003f66070 */
[----:B------:R-:W-:-:S12]  /*a3c0*/  BSSY B0, `(.L_x_1100) ;  /* 0x0000023000007945 */ /* 0x000fd80003800000 */
[----:B------:R-:W-:Y:S05]  /*a3d0*/  @!P3 BRA `(.L_x_1101) ;  /* 0x000000000084b947 */ /* 0x000fea0003800000 */
[----:B0-234-:R-:W-:-:S05]  /*a3e0*/  FSEL R134, R197, RZ, !P2 ;  /* 0x000000ffc5867208 */ /* 0x01dfca0005000000 */
[--C-:B-1----:R-:W-:Y:S01]  /*a3f0*/  FADD.FTZ R72, R42, -R134.reuse ;  /* 0x800000862a487221 */ /* 0x102fe20000010000 */
[--C-:B------:R-:W-:Y:S01]  /*a400*/  FADD.FTZ R73, R56, -R134.reuse ;  /* 0x8000008638497221 */ /* 0x100fe20000010000 */
[--C-:B------:R-:W-:Y:S01]  /*a410*/  FADD.FTZ R74, R92, -R134.reuse ;  /* 0x800000865c4a7221 */ /* 0x100fe20000010000 */
[----:B------:R-:W-:Y:S01]  /*a420*/  FADD.FTZ R75, R112, -R134 ;  /* 0x80000086704b7221 */ /* 0x000fe20000010000 */
        /* <DEDUP_REMOVED lines=25> */
[----:B0-----:R-:W-:-:S04]  /*a5c0*/  IMAD.WIDE.U32 R134, R37, 0x10, R134 ;  /* 0x0000001025867825 */ /* 0x001fc800078e0086 */
[----:B------:R-:W-:Y:S01]  /*a5d0*/  VIADD R37, R37, 0x20 ;  /* 0x0000002025257836 */ /* 0x000fe20000000000 */
[----:B------:R0:W-:Y:S06]  /*a5e0*/  STG.E.128 desc[UR4][R134.64], R72 ;  /* 0x0000004886007986 */ /* 0x0001ec000c101d04 */
.L_x_1101:
[----:B------:R-:W-:Y:S05]  /*a5f0*/  BSYNC B0 ;  /* 0x0000000000007941 */ /* 0x000fea0003800000 */
.L_x_1100:
[----:B------:R-:W-:Y:S01]  /*a600*/  ISETP.GE.U32.AND P2, PT, R0, 0xc0, PT ;  /* 0x000000c00000780c */ /* 0x000fe20003f46070 */
[----:B------:R-:W-:-:S12]  /*a610*/  BSSY B0, `(.L_x_1102) ;  /* 0x0000024000007945 */ /* 0x000fd80003800000 */
[----:B------:R-:W-:Y:S05]  /*a620*/  @!P2 BRA `(.L_x_1103) ;  /* 0x000000000088a947 */ /* 0x000fea0003800000 */
[----:B------:R-:W-:-:S04]  /*a630*/  LOP3.LUT P2, RZ, R2, 0x40, RZ, 0xc0, !PT ;  /* 0x0000004002ff7812 */ /* 0x000fc8000784c0ff */
        /* <DEDUP_REMOVED lines=33> */
.L_x_1103:
[----:B------:R-:W-:Y:S05]  /*a850*/  BSYNC B0 ;  /* 0x0000000000007941 */ /* 0x000fea0003800000 */
.L_x_1102:
        /* <DEDUP_REMOVED lines=37> */
.L_x_1105:
[----:B------:R-:W-:Y:S05]  /*aab0*/  BSYNC B0 ;  /* 0x0000000000007941 */ /* 0x000fea0003800000 */
.L_x_1104:
        /* <DEDUP_REMOVED lines=37> */
.L_x_1107:
[----:B------:R-:W-:Y:S05]  /*ad10*/  BSYNC B0 ;  /* 0x0000000000007941 */ /* 0x000fea0003800000 */
.L_x_1106:
        /* <DEDUP_REMOVED lines=37> */
.L_x_1109:
[----:B------:R-:W-:Y:S05]  /*af70*/  BSYNC B0 ;  /* 0x0000000000007941 */ /* 0x000fea0003800000 */
.L_x_1108:
[----:B------:R-:W-:Y:S01]  /*af80*/  ISETP.GE.U32.AND P2, PT, R0, 0x140, PT ;  /* 0x000001400000780c */ /* 0x000fe20003f46070 */
[----:B------:R-:W-:-:S12]  /*af90*/  BSSY B0, `(.L_x_1110) ;  /* 0x0000023000007945 */ /* 0x000fd80003800000 */
[----:B------:R-:W-:Y:S05]  /*afa0*/  @!P2 BRA `(.L_x_1111) ;  /* 0x000000000084a947 */ /* 0x000fea0003800000 */
[----:B------:R-:W-:-:S04]  /*afb0*/  LOP3.LUT P2, RZ, R2, 0x40, RZ, 0xc0, !PT ;  /* 0x0000004002ff7812 */ /* 0x000fc8000784c0ff */
[----:B------:R-:W-:-:S05]  /*afc0*/  FSEL R252, R197, RZ, !P2 ;  /* 0x000000ffc5fc7208 */ /* 0x000fca0005000000 */
[--C-:B0-234-:R-:W-:Y:S01]  /*afd0*/  FADD.FTZ R74, R83, -R252.reuse ;  /* 0x800000fc534a7221 */ /* 0x11dfe20000010000 */
[--C-:B------:R-:W-:Y:S01]  /*afe0*/  FADD.FTZ R135, R103, -R252.reuse ;  /* 0x800000fc67877221 */ /* 0x100fe20000010000 */
[--C-:B-1----:R-:W-:Y:S01]  /*aff0*/  FADD.FTZ R72, R47, -R252.reuse ;  /* 0x800000fc2f487221 */ /* 0x102fe20000010000 */
        /* <DEDUP_REMOVED lines=17> */
[----:B------:R-:W-:Y:S01]  /*b110*/  FFMA.FTZ R135, R29, R73, R30 ;  /* 0x000000491d877223 */ /* 0x000fe2000001001e */
[----:B------:R-:W-:Y:S01]  /*b120*/  FFMA.FTZ R75, R14, R75, R18 ;  /* 0x0000004b0e4b7223 */ /* 0x000fe20000010012 */
[----:B------:R-:W-:Y:S01]  /*b130*/  FFMA.FTZ R252, R35, R252, R36 ;  /* 0x000000fc23fc7223 */ /* 0x000fe20000010024 */
[----:B------:R-:W-:Y:S01]  /*b140*/  FFMA.FTZ R197, R33, R197, R34 ;  /* 0x000000c521c57223 */ /* 0x000fe20000010022 */
[----:B------:R-:W-:-:S02]  /*b150*/  F2FP.BF16.F32.PACK_AB R73, R134, R200 ;  /* 0x000000c88649723e */ /* 0x000fc400000010ff */
[----:B------:R-:W-:Y:S02]  /*b160*/  F2FP.BF16.F32.PACK_AB R72, R135, R72 ;  /* 0x000000488748723e */ /* 0x000fe400000010ff */
[----:B------:R-:W0:Y:S01]  /*b170*/  LDC.64 R134, c[0x0][0x2b8] ;  /* 0x0000ae00ff867b82 */ /* 0x000e220000000a00 */
[----:B------:R-:W-:Y:S02]  /*b180*/  F2FP.BF16.F32.PACK_AB R75, R252, R75 ;  /* 0x0000004bfc4b723e */ /* 0x000fe400000010ff */
[----:B------:R-:W-:Y:S01]  /*b190*/  F2FP.BF16.F32.PACK_AB R74, R197, R74 ;  /* 0x0000004ac54a723e */ /* 0x000fe200000010ff */
[----:B0-----:R-:W-:-:S05]  /*b1a0*/  IMAD.WIDE.U32 R134, R37, 0x10, R134 ;  /* 0x0000001025867825 */ /* 0x001fca00078e0086 */
[----:B------:R0:W-:Y:S02]  /*b1b0*/  STG.E.128 desc[UR4][R134.64], R72 ;  /* 0x0000004886007986 */ /* 0x0001e4000c101d04 */
.L_x_1111:
[----:B------:R-:W-:Y:S05]  /*b1c0*/  BSYNC B0 ;  /* 0x0000000000007941 */ /* 0x000fea0003800000 */
.L_x_1110:
[----:B01234-:R-:W0:Y:S02]  /*b1d0*/  LDC.64 R72, c[0x0][0x210] ;  /* 0x00008400ff487b82 */ /* 0x01fe240000000a00 */
[----:B0-----:R-:W-:-:S04]  /*b1e0*/  LEA R19, R72, R19, 0x2 ;  /* 0x0000001348137211 */ /* 0x001fc800078e10ff */
[----:B------:R-:W-:-:S13]  /*b1f0*/  ISETP.GE.AND P2, PT, R19, R73, PT ;  /* 0x000000491300720c */ /* 0x000fda0003f46270 */
[----:B------:R-:W-:Y:S05]  /*b200*/  @!P2 BRA `(.L_x_1112) ;  /* 0xffffff6800aca947 */ /* 0x000fea000383ffff */
[----:B------:R-:W-:Y:S05]  /*b210*/  EXIT ;  /* 0x000000000000794d */ /* 0x000fea0003800000 */
.L_x_1091:
        /* <DEDUP_REMOVED lines=8> */
.L_x_1114:
[----:B------:R-:W-:Y:S05]  /*b2a0*/  BSYNC B0 ;  /* 0x0000000000007941 */ /* 0x000fea0003800000 */
.L_x_1113:
        /* <DEDUP_REMOVED lines=9> */
.L_x_1115:
[----:B------:R-:W-:Y:S02]  /*b340*/  IMAD.MOV.U32 R74, RZ, RZ, 0x4 ;  /* 0x00000004ff4a7424 */ /* 0x000fe400078e00ff */
[----:B------:R-:W-:Y:S01]  /*b350*/  FADD.FTZ R75, R75, R72 ;  /* 0x000000484b4b7221 */ /* 0x000fe20000010000 */
[----:B------:R-:W-:-:S04]  /*b360*/  MOV R72, 0xffffffff ;  /* 0xffffffff00487802 */ /* 0x000fc80000000f00 */
[----:B------:R-:W-:-:S07]  /*b370*/  MOV R135, R75 ;  /* 0x0000004b00877202 */ /* 0x000fce0000000f00 */
[----:B------:R-:W-:Y:S05]  /*b380*/  WARPSYNC.COLLECTIVE R72, `(.L_x_1116) ;  /* 0x0000000048087348 */ /* 0x000fea0003c00000 */
[----:B------:R0:W1:Y:S02]  /*b390*/  SHFL.BFLY P6, R72, R135, R74, R73 ;  /* 0x0c00004a87487389 */ /* 0x00006400000c0049 */
[----:B01----:R-:W-:Y:S01]  /*b3a0*/  ENDCOLLECTIVE ;  /* 0x000000000000791b */ /* 0x003fe20003800000 */
.L_x_1116:
[----:B------:R-:W-:Y:S02]  /*b3b0*/  IMAD.MOV.U32 R74, RZ, RZ, 0x8 ;  /* 0x00000008ff4a7424 */ /* 0x000fe400078e00ff */
[----:B------:R-:W-:Y:S01]  /*b3c0*/  FADD.FTZ R75, R75, R72 ;  /* 0x000000484b4b7221 */ /* 0x000fe20000010000 */
[----:B------:R-:W-:-:S04]  /*b3d0*/  MOV R72, 0xffffffff ;  /* 0xffffffff00487802 */ /* 0x000fc80000000f00 */
[----:B------:R-:W-:-:S07]  /*b3e0*/  MOV R135, R75 ;  /* 0x0000004b00877202 */ /* 0x000fce0000000f00 */
[----:B------:R-:W-:Y:S05]  /*b3f0*/  WARPSYNC.COLLECTIVE R72, `(.L_x_1117) ;  /* 0x0000000048087348 */ /* 0x000fea0003c00000 */
[----:B------:R0:W1:Y:S02]  /*b400*/  SHFL.BFLY P6, R72, R135, R74, R73 ;  /* 0x0c00004a87487389 */ /* 0x00006400000c0049 */
[----:B01----:R-:W-:Y:S01]  /*b410*/  ENDCOLLECTIVE ;  /* 0x000000000000791b */ /* 0x003fe20003800000 */
.L_x_1117:
[----:B------:R-:W-:Y:S02]  /*b420*/  IMAD.MOV.U32 R74, RZ, RZ, 0x10 ;  /* 0x00000010ff4a7424 */ /* 0x000fe400078e00ff */
[----:B------:R-:W-:Y:S01]  /*b430*/  FADD.FTZ R75, R75, R72 ;  /* 0x000000484b4b7221 */ /* 0x000fe20000010000 */
[----:B------:R-:W-:-:S04]  /*b440*/  MOV R72, 0xffffffff ;  /* 0xffffffff00487802 */ /* 0x000fc80000000f00 */
[----:B------:R-:W-:-:S07]  /*b450*/  MOV R135, R75 ;  /* 0x0000004b00877202 */ /* 0x000fce0000000f00 */
[----:B------:R-:W-:Y:S05]  /*b460*/  WARPSYNC.COLLECTIVE R72, `(.L_x_1118) ;  /* 0x0000000048087348 */ /* 0x000fea0003c00000 */
[----:B------:R0:W1:Y:S02]  /*b470*/  SHFL.BFLY P6, R72, R135, R74, R73 ;  /* 0x0c00004a87487389 */ /* 0x00006400000c0049 */
[----:B01----:R-:W-:Y:S01]  /*b480*/  ENDCOLLECTIVE ;  /* 0x000000000000791b */ /* 0x003fe20003800000 */
.L_x_1118:
[----:B------:R-:W-:Y:S02]  /*b490*/  IMAD.MOV.U32 R74, RZ, RZ, 0x1 ;  /* 0x00000001ff4a7424 */ /* 0x000fe400078e00ff */
        /* <DEDUP_REMOVED lines=169> */
[----:B------:R-:W-:Y:S01]  /*bf30*/  HFMA2.MMA R73, -RZ, RZ, 0, 1.847743988037109375e-06 ;  /* 0x0000001fff497435 */ /* 0x000fe200000001ff */
[----:B------:R-:W-:-:S03]  /*bf40*/  MOV R72, 0xffffffff ;  /* 0xffffffff00487802 */ /* 0x000fc60000000f00 */
[----:B------:R-:W-:-:S07]  /*bf50*/  MOV R135, R75 ;  /* 0x0000004b00877202 */ /* 0x000fce0000000f00 */
[----:B------:R-:W-:Y:S05]  /*bf60*/  WARPSYNC.COLLECTIVE R72, `(.L_x_1119) ;  /* 0x0000000048087348 */ /* 0x000fea0003c00000 */
[----:B------:R0:W1:Y:S02]  /*bf70*/  SHFL.BFLY P6, R72, R135, R74, R73 ;  /* 0x0c00004a87487389 */ /* 0x00006400000c0049 */
[----:B01----:R-:W-:Y:S01]  /*bf80*/  ENDCOLLECTIVE ;  /* 0x000000000000791b */ /* 0x003fe20003800000 */
.L_x_1119:
[----:B------:R-:W-:Y:S01]  /*bf90*/  HFMA2.MMA R74, -RZ, RZ, 0, 1.1920928955078125e-07 ;  /* 0x00000002ff4a7435 */ /* 0x000fe200000001ff */
[----:B------:R-:W-:Y:S01]  /*bfa0*/  FADD.FTZ R75, R75, R72 ;  /* 0x000000484b4b7221 */ /* 0x000fe20000010000 */
[----:B------:R-:W-:-:S03]  /*bfb0*/  MOV R72, 0xffffffff ;  /* 0xffffffff00487802 */ /* 0x000fc60000000f00 */
[----:B------:R-:W-:-:S07]  /*bfc0*/  IMAD.MOV.U32 R135, RZ, RZ, R75 ;  /* 0x000000ffff877224 */ /* 0x000fce00078e004b */
[----:B------:R-:W-:Y:S05]  /*bfd0*/  WARPSYNC.COLLECTIVE R72, `(.L_x_1120) ;  /* 0x0000000048087348 */ /* 0x000fea0003c00000 */
[----:B------:R0:W1:Y:S02]  /*bfe0*/  SHFL.BFLY P6, R72, R135, R74, R73 ;  /* 0x0c00004a87487389 */ /* 0x00006400000c0049 */
[----:B01----:R-:W-:Y:S01]  /*bff0*/  ENDCOLLECTIVE ;  /* 0x000000000000791b */ /* 0x003fe20003800000 */
.L_x_1120:
[----:B------:R-:W-:Y:S01]  /*c000*/  HFMA2.MMA R74, -RZ, RZ, 0, 2.384185791015625e-07 ;  /* 0x00000004ff4a7435 */ /* 0x000fe200000001ff */
[----:B------:R-:W-:Y:S01]  /*c010*/  FADD.FTZ R75, R75, R72 ;  /* 0x000000484b4b7221 */ /* 0x000fe20000010000 */
[----:B------:R-:W-:-:S03]  /*c020*/  MOV R72, 0xffffffff ;  /* 0xffffffff00487802 */ /* 0x000fc60000000f00 */
[----:B------:R-:W-:-:S07]  /*c030*/  IMAD.MOV.U32 R135, RZ, RZ, R75 ;  /* 0x000000ffff877224 */ /* 0x000fce00078e004b */
[----:B------:R-:W-:Y:S05]  /*c040*/  WARPSYNC.COLLECTIVE R72, `(.L_x_1121) ;  /* 0x0000000048087348 */ /* 0x000fea0003c00000 */
[----:B------:R0:W1:Y:S02]  /*c050*/  SHFL.BFLY P6, R72, R135, R74, R73 ;  /* 0x0c00004a87487389 */ /* 0x00006400000c0049 */
[----:B01----:R-:W-:Y:S01]  /*c060*/  ENDCOLLECTIVE ;  /* 0x000000000000791b */ /* 0x003fe20003800000 */
.L_x_1121:
[----:B------:R-:W-:Y:S01]  /*c070*/  HFMA2.MMA R74, -RZ, RZ, 0, 4.76837158203125e-07 ;  /* 0x00000008ff4a7435 */ /* 0x000fe200000001ff */
[----:B------:R-:W-:Y:S01]  /*c080*/  FADD.FTZ R75, R75, R72 ;  /* 0x000000484b4b7221 */ /* 0x000fe20000010000 */
[----:B------:R-:W-:-:S03]  /*c090*/  MOV R72, 0xffffffff ;  /* 0xffffffff00487802 */ /* 0x000fc60000000f00 */
[----:B------:R-:W-:-:S07]  /*c0a0*/  IMAD.MOV.U32 R135, RZ, RZ, R75 ;  /* 0x000000ffff877224 */ /* 0x000fce00078e004b */
[----:B------:R-:W-:Y:S05]  /*c0b0*/  WARPSYNC.COLLECTIVE R72, `(.L_x_1122) ;  /* 0x0000000048087348 */ /* 0x000fea0003c00000 */
[----:B------:R0:W1:Y:S02]  /*c0c0*/  SHFL.BFLY P6, R72, R135, R74, R73 ;  /* 0x0c00004a87487389 */ /* 0x00006400000c0049 */
[----:B01----:R-:W-:Y:S01]  /*c0d0*/  ENDCOLLECTIVE ;  /* 0x000000000000791b */ /* 0x003fe20003800000 */
.L_x_1122:
[----:B------:R-:W-:Y:S01]  /*c0e0*/  HFMA2.MMA R74, -RZ, RZ, 0, 9.5367431640625e-07 ;  /* 0x00000010ff4a7435 */ /* 0x000fe200000001ff */
[----:B------:R-:W-:Y:S01]  /*c0f0*/  FADD.FTZ R75, R75, R72 ;  /* 0x000000484b4b7221 */ /* 0x000fe20000010000 */
[----:B------:R-:W-:-:S03]  /*c100*/  MOV R72, 0xffffffff ;  /* 0xffffffff00487802 */ /* 0x000fc60000000f00 */
[----:B------:R-:W-:-:S07]  /*c110*/  IMAD.MOV.U32 R135, RZ, RZ, R75 ;  /* 0x000000ffff877224 */ /* 0x000fce00078e004b */
[----:B------:R-:W-:Y:S05]  /*c120*/  WARPSYNC.COLLECTIVE R72, `(.L_x_1123) ;  /* 0x0000000048087348 */ /* 0x000fea0003c00000 */
[----:B------:R0:W1:Y:S02]  /*c130*/  SHFL.BFLY P6, R72, R135, R74, R73 ;  /* 0x0c00004a87487389 */ /* 0x00006400000c0049 */
[----:B01----:R-:W-:Y:S01]  /*c140*/  ENDCOLLECTIVE ;  /* 0x000000000000791b */ /* 0x003fe20003800000 */
.L_x_1123:
[----:B------:R-:W-:Y:S05]  /*c150*/  BRA `(.L_x_1124) ;  /* 0xffffffd400c07947 */ /* 0x000fea000383ffff */
.L_x_1125:
        /* <DEDUP_REMOVED lines=10> */
.L_x_66036:


//--------------------- .text._ZN10layer_norm31ln_parallel_residual_fwd_kernelINS_13Kernel_traitsI13__nv_bfloat16S2_S2_S2_fjLj2560ELj1ELj4ELj1ELj16ENS_18Kernel_traits_baseILj2560ES2_S2_S2_S2_fjLj128EEEEELb0ELb1ELb1EEEvNS_9FwdParamsE --------------------------
	.section	.text._ZN10layer_norm31ln_parallel_residual_fwd_kernelINS_13Kernel_traitsI13__nv_bfloat16S2_S2_S2_fjLj2560ELj1ELj4ELj1ELj16ENS_18Kernel_traits_baseILj2560ES2_S2_S2_S2_fjLj128EEEEELb0ELb1ELb1EEEvNS_9FwdParamsE,"ax",@progbits
	.align	128
        .global         _ZN10layer_norm31ln_parallel_residual_fwd_kernelINS_13Kernel_traitsI13__nv_bfloat16S2_S2_S2_fjLj2560ELj1ELj4ELj1ELj16ENS_18Kernel_traits_baseILj2560ES2_S2_S2_S2_fjLj128EEEEELb0ELb1ELb1EEEvNS_9FwdParamsE
        .type           _ZN10layer_norm31ln_parallel_residual_fwd_kernelINS_13Kernel_traitsI13__nv_bfloat16S2_S2_S2_fjLj2560ELj1ELj4ELj1ELj16ENS_18Kernel_traits_baseILj2560ES2_S2_S2_S2_fjLj128EEEEELb0ELb1ELb1EEEvNS_9FwdParamsE,@function
        .size           _ZN10layer_norm31ln_parallel_residual_fwd_kernelINS_13Kernel_traitsI13__nv_bfloat16S2_S2_S2_fjLj2560ELj1ELj4ELj1ELj16ENS_18Kernel_traits_baseILj2560ES2_S2_S2_S2_fjLj128EEEEELb0ELb1ELb1EEEvNS_9FwdParamsE,(.L_x_66037 - _ZN10layer_norm31ln_parallel_residual_fwd_kernelINS_13Kernel_traitsI13__nv_bfloat16S2_S2_S2_fjLj2560ELj1ELj4ELj1ELj16ENS_18Kernel_traits_baseILj2560ES2_S2_S2_S2_fjLj128EEEEELb0ELb1ELb1EEEvNS_9FwdParamsE)
        .other          _ZN10layer_norm31ln_parallel_residual_fwd_kernelINS_13Kernel_traitsI13__nv_bfloat16S2_S2_S2_fjLj2560ELj1ELj4ELj1ELj16ENS_18Kernel_traits_baseILj2560ES2_S2_S2_S2_fjLj128EEEEELb0ELb1ELb1EEEvNS_9FwdParamsE,@"STO_CUDA_ENTRY STV_DEFAULT"
_ZN10layer_norm31ln_parallel_residual_fwd_kernelINS_13Kernel_traitsI13__nv_bfloat16S2_S2_S2_fjLj2560ELj1ELj4ELj1ELj16ENS_18Kernel_traits_baseILj2560ES2_S2_S2_S2_fjLj128EEEEELb0ELb1ELb1EEEvNS_9FwdParamsE:
.text._ZN10layer_norm31ln_parallel_residual_fwd_kernelINS_13Kernel_traitsI13__nv_bfloat16S2_S2_S2_fjLj2560ELj1ELj4ELj1ELj16ENS_18Kernel_traits_baseILj2560ES2_S2_S2_S2_fjLj128EEEEELb0ELb1ELb1EEEvNS_9FwdParamsE:
[----:B------:R-:W-:Y:S01]  /*0000*/  LDC R1, c[0x0][0x28] ;  /* 0x00000a00ff017b82 */ /* 0x000fe20000000800 */
[----:B------:R-:W0:Y:S01]  /*0010*/  S2R R91, SR_TID.X ;  /* 0x00000000005b7919 */ /* 0x000e220000002100 */
[----:B------:R-:W-:-:S06]  /*0020*/  ULDC.64 UR4, c[0x0][0x2c8] ;  /* 0x0000b20000047ab9 */ /* 0x000fcc0000000a00 */
[----:B------:R-:W1:Y:S01]  /*0030*/  LDC.64 R2, c[0x0][0x228] ;  /* 0x00008a00ff027b82 */ /* 0x000e620000000a00 */
[----:B------:R-:W-:Y:S01]  /*0040*/  ISETP.NE.U32.AND P1, PT, RZ, UR4, PT ;  /* 0x00000004ff007c0c */ /* 0x000fe2000bf25070 */
[----:B------:R-:W2:Y:S01]  /*0050*/  S2R R5, SR_CTAID.X ;  /* 0x0000000000057919 */ /* 0x000ea20000002500 */
[----:B------:R-:W-:Y:S01]  /*0060*/  ULDC UR8, c[0x0][0x214] ;  /* 0x0000850000087ab9 */ /* 0x000fe20000000800 */
[----:B------:R-:W-:Y:S01]  /*0070*/  ULDC.64 UR6, c[0x0][0x260] ;  /* 0x0000980000067ab9 */ /* 0x000fe20000000a00 */
[----:B------:R-:W-:Y:S02]  /*0080*/  ISETP.NE.AND.EX P1, PT, RZ, UR5, PT, P1 ;  /* 0x00000005ff007c0c */ /* 0x000fe4000bf25310 */
[----:B0-----:R-:W-:-:S04]  /*0090*/  SHF.L.U32 R0, R91, 0x4, RZ ;  /* 0x000000045b007819 */ /* 0x001fc800000006ff */
[----:B------:R-:W-:-:S04]  /*00a0*/  LOP3.LUT R4, R0, 0x1f0, RZ, 0xc0, !PT ;  /* 0x000001f000047812 */ /* 0x000fc800078ec0ff */
[----:B------:R-:W-:-:S04]  /*00b0*/  IADD3 R6, P0, R4, UR4, RZ ;  /* 0x0000000404067c10 */ /* 0x000fc8000ff1e0ff */
[----:B------:R-:W-:Y:S01]  /*00c0*/  IADD3.X R7, RZ, UR5, RZ, P0, !PT ;  /* 0x00000005ff077c10 */ /* 0x000fe200087fe4ff */
[----:B------:R-:W-:-:S04]  /*00d0*/  ULDC.64 UR4, c[0x0][0x208] ;  /* 0x0000820000047ab9 */ /* 0x000fc80000000a00 */
[----:B------:R0:W5:Y:S04]  /*00e0*/  @P1 LDG.E.128 R152, desc[UR4][R6.64] ;  /* 0x0000000406981981 */ /* 0x000168000c1e1d00 */
        /* <DEDUP_REMOVED lines=8> */
[----:B------:R0:W5:Y:S01]  /*0170*/  @P1 LDG.E.128 R40, desc[UR4][R6.64+0x1200] ;  /* 0x0012000406281981 */ /* 0x000162000c1e1d00 */
[----:B------:R-:W-:-:S02]  /*0180*/  SHF.R.U32.HI R0, RZ, 0x5, R91 ;  /* 0x00000005ff007819 */ /* 0x000fc4000001165b */
[----:B------:R-:W-:Y:S02]  /*0190*/  IADD3 R4, P0, R4, UR6, RZ ;  /* 0x0000000604047c10 */ /* 0x000fe4000ff1e0ff */
[----:B--2---:R-:W-:-:S03]  /*01a0*/  LEA R0, R5, R0, 0x2 ;  /* 0x0000000005007211 */ /* 0x004fc600078e10ff */
[----:B------:R-:W-:Y:S01]  /*01b0*/  IMAD.X R5, RZ, RZ, UR7, P0 ;  /* 0x00000007ff057e24 */ /* 0x000fe200080e06ff */
[----:B------:R-:W-:Y:S01]  /*01c0*/  ISETP.GE.AND P2, PT, R0, UR8, PT ;  /* 0x0000000800007c0c */ /* 0x000fe2000bf46270 */
[----:B------:R-:W-:Y:S02]  /*01d0*/  ULDC.64 UR8, c[0x0][0x230] ;  /* 0x00008c0000087ab9 */ /* 0x000fe40000000a00 */
[----:B-1----:R-:W-:-:S04]  /*01e0*/  LOP3.LUT P0, RZ, R2, UR8, RZ, 0xfc, !PT ;  /* 0x0000000802ff7c12 */ /* 0x002fc8000f80fcff */
[----:B------:R-:W-:-:S06]  /*01f0*/  LOP3.LUT P0, RZ, R3, UR9, RZ, 0xfc, P0 ;  /* 0x0000000903ff7c12 */ /* 0x000fcc000800fcff */
[----:B0-----:R-:W-:Y:S07]  /*0200*/  @P2 EXIT ;  /* 0x000000000000294d */ /* 0x001fee0003800000 */
[----:B-----5:R-:W-:Y:S02]  /*0210*/  @!P1 CS2R R152, SRZ ;  /* 0x0000000000989805 */ /* 0x020fe4000001ff00 */
[----:B------:R-:W-:Y:S02]  /*0220*/  @!P1 CS2R R154, SRZ ;  /* 0x00000000009a9805 */ /* 0x000fe4000001ff00 */
[----:B------:R-:W-:Y:S02]  /*0230*/  @!P1 CS2R R148, SRZ ;  /* 0x0000000000949805 */ /* 0x000fe4000001ff00 */
[----:B------:R-:W-:Y:S02]  /*0240*/  @!P1 CS2R R150, SRZ ;  /* 0x0000000000969805 */ /* 0x000fe4000001ff00 */
[----:B------:R-:W-:Y:S02]  /*0250*/  @!P1 CS2R R144, SRZ ;  /* 0x0000000000909805 */ /* 0x000fe4000001ff00 */
[----:B------:R-:W-:-:S02]  /*0260*/  @!P1 CS2R R146, SRZ ;  /* 0x0000000000929805 */ /* 0x000fc4000001ff00 */
[----:B------:R-:W-:Y:S02]  /*0270*/  @!P1 CS2R R140, SRZ ;  /* 0x00000000008c9805 */ /* 0x000fe4000001ff00 */
[----:B------:R-:W-:Y:S02]  /*0280*/  @!P1 CS2R R142, SRZ ;  /* 0x00000000008e9805 */ /* 0x000fe4000001ff00 */
[----:B------:R-:W-:Y:S02]  /*0290*/  @!P1 CS2R R136, SRZ ;  /* 0x0000000000889805 */ /* 0x000fe4000001ff00 */
[----:B------:R-:W-:Y:S02]  /*02a0*/  @!P1 CS2R R138, SRZ ;  /* 0x00000000008a9805 */ /* 0x000fe4000001ff00 */
[----:B------:R-:W-:Y:S02]  /*02b0*/  ISETP.NE.U32.AND P2, PT, R2, RZ, PT ;  /* 0x000000ff0200720c */ /* 0x000fe40003f45070 */
[----:B------:R-:W-:-:S02]  /*02c0*/  @!P1 CS2R R132, SRZ ;  /* 0x0000000000849805 */ /* 0x000fc4000001ff00 */
[----:B------:R-:W-:Y:S02]  /*02d0*/  @!P1 CS2R R134, SRZ ;  /* 0x0000000000869805 */ /* 0x000fe4000001ff00 */
[C---:B------:R-:W-:Y:S02]  /*02e0*/  PRMT R2, R152.reuse, 0x7632, R2 ;  /* 0x0000763298027816 */ /* 0x040fe40000000002 */
[----:B------:R-:W-:Y:S02]  /*02f0*/  @!P1 CS2R R128, SRZ ;  /* 0x0000000000809805 */ /* 0x000fe4000001ff00 */
[----:B------:R-:W-:Y:S02]  /*0300*/  SHF.L.U32 R158, R152, 0x10, RZ ;  /* 0x00000010989e7819 */ /* 0x000fe400000006ff */
[----:B------:R-:W-:Y:S02]  /*0310*/  @!P1 CS2R R130, SRZ ;  /* 0x0000000000829805 */ /* 0x000fe4000001ff00 */
[----:B------:R-:W-:-:S02]  /*0320*/  PRMT R38, R154, 0x7632, R38 ;  /* 0x000076329a267816 */ /* 0x000fc40000000026 */
[----:B------:R-:W-:Y:S02]  /*0330*/  @!P1 CS2R R126, SRZ ;  /* 0x00000000007e9805 */ /* 0x000fe4000001ff00 */
[----:B------:R-:W-:Y:S02]  /*0340*/  SHF.L.U32 R156, R154, 0x10, RZ ;  /* 0x000000109a9c7819 */ /* 0x000fe400000006ff */
[----:B------:R-:W-:Y:S02]  /*0350*/  @!P1 CS2R R46, SRZ ;  /* 0x00000000002e9805 */ /* 0x000fe4000001ff00 */
[----:B------:R-:W-:Y:S02]  /*0360*/  @!P1 CS2R R42, SRZ ;  /* 0x00000000002a9805 */ /* 0x000fe4000001ff00 */
[----:B------:R-:W-:Y:S02]  /*0370*/  PRMT R39, R153, 0x7632, R39 ;  /* 0x0000763299277816 */ /* 0x000fe40000000027 */
[----:B------:R-:W-:-:S02]  /*0380*/  @!P1 CS2R R124, SRZ ;  /* 0x00000000007c9805 */ /* 0x000fc4000001ff00 */
[----:B------:R-:W-:Y:S02]  /*0390*/  SHF.L.U32 R157, R153, 0x10, RZ ;  /* 0x00000010999d7819 */ /* 0x000fe400000006ff */
[----:B------:R-:W-:Y:S02]  /*03a0*/  @!P1 CS2R R44, SRZ ;  /* 0x00000000002c9805 */ /* 0x000fe4000001ff00 */
[C---:B------:R-:W-:Y:S02]  /*03b0*/  PRMT R36, R148.reuse, 0x7632, R36 ;  /* 0x0000763294247816 */ /* 0x040fe40000000024 */
[----:B------:R-:W-:Y:S02]  /*03c0*/  @!P1 CS2R R40, SRZ ;  /* 0x0000000000289805 */ /* 0x000fe4000001ff00 */
[----:B------:R-:W-:Y:S01]  /*03d0*/  SHF.L.U32 R154, R148, 0x10, RZ ;  /* 0x00000010949a7819 */ /* 0x000fe200000006ff */
[----:B------:R-:W5:Y:S01]  /*03e0*/  LDG.E.128 R84, desc[UR4][R4.64] ;  /* 0x0000000404547981 */ /* 0x000f62000c1e1d00 */
[C---:B------:R-:W-:Y:S01]  /*03f0*/  PRMT R34, R150.reuse, 0x7632, R34 ;  /* 0x0000763296227816 */ /* 0x040fe20000000022 */
[----:B------:R-:W-:Y:S01]  /*0400*/  ULDC.U8 UR6, c[0x0][0x2a0] ;  /* 0x0000a80000067ab9 */ /* 0x000fe20000000000 */
[----:B------:R-:W-:Y:S01]  /*0410*/  SHF.L.U32 R152, R150, 0x10, RZ ;  /* 0x0000001096987819 */ /* 0x000fe200000006ff */
[----:B------:R-:W5:Y:S01]  /*0420*/  LDG.E.128 R80, desc[UR4][R4.64+0x200] ;  /* 0x0002000404507981 */ /* 0x000f62000c1e1d00 */
[C---:B------:R-:W-:Y:S01]  /*0430*/  PRMT R35, R149.reuse, 0x7632, R35 ;  /* 0x0000763295237816 */ /* 0x040fe20000000023 */
[----:B------:R-:W-:Y:S01]  /*0440*/  ULDC UR7, c[0x0][0x218] ;  /* 0x0000860000077ab9 */ /* 0x000fe20000000800 */
[----:B------:R-:W-:Y:S01]  /*0450*/  SHF.L.U32 R153, R149, 0x10, RZ ;  /* 0x0000001095997819 */ /* 0x000fe200000006ff */
[----:B------:R-:W5:Y:S01]  /*0460*/  LDG.E.128 R76, desc[UR4][R4.64+0x400] ;  /* 0x00040004044c7981 */ /* 0x000f62000c1e1d00 */
[C---:B------:R-:W-:Y:S01]  /*0470*/  PRMT R32, R144.reuse, 0x7632, R32 ;  /* 0x0000763290207816 */ /* 0x040fe20000000020 */
[----:B------:R-:W-:Y:S01]  /*0480*/  ULDC UR8, c[0x0][0x2d8] ;  /* 0x0000b60000087ab9 */ /* 0x000fe20000000800 */
[----:B------:R-:W-:Y:S01]  /*0490*/  SHF.L.U32 R150, R144, 0x10, RZ ;  /* 0x0000001090967819 */ /* 0x000fe200000006ff */
[----:B------:R-:W5:Y:S01]  /*04a0*/  LDG.E.128 R72, desc[UR4][R4.64+0x600] ;  /* 0x0006000404487981 */ /* 0x000f62000c1e1d00 */
[C---:B------:R-:W-:Y:S01]  /*04b0*/  PRMT R30, R146.reuse, 0x7632, R30 ;  /* 0x00007632921e7816 */ /* 0x040fe2000000001e */
[----:B------:R-:W-:Y:S01]  /*04c0*/  ULDC.64 UR14, c[0x0][0x230] ;  /* 0x00008c00000e7ab9 */ /* 0x000fe20000000a00 */
        /* <DEDUP_REMOVED lines=10> */
[----:B------:R-:W-:-:S02]  /*0570*/  PRMT R26, R142, 0x7632, R26 ;  /* 0x000076328e1a7816 */ /* 0x000fc4000000001a */
[----:B------:R-:W-:Y:S01]  /*0580*/  SHF.L.U32 R144, R142, 0x10, RZ ;  /* 0x000000108e907819 */ /* 0x000fe200000006ff */
[----:B------:R-:W5:Y:S01]  /*0590*/  LDG.E.128 R56, desc[UR4][R4.64+0xe00] ;  /* 0x000e000404387981 */ /* 0x000f62000c1e1d00 */
[C---:B------:R-:W-:Y:S02]  /*05a0*/  PRMT R27, R141.reuse, 0x7632, R27 ;  /* 0x000076328d1b7816 */ /* 0x040fe4000000001b */
[----:B------:R-:W-:Y:S01]  /*05b0*/  SHF.L.U32 R145, R141, 0x10, RZ ;  /* 0x000000108d917819 */ /* 0x000fe200000006ff */
[----:B------:R-:W5:Y:S01]  /*05c0*/  LDG.E.128 R52, desc[UR4][R4.64+0x1000] ;  /* 0x0010000404347981 */ /* 0x000f62000c1e1d00 */
[C---:B------:R-:W-:Y:S02]  /*05d0*/  PRMT R24, R136.reuse, 0x7632, R24 ;  /* 0x0000763288187816 */ /* 0x040fe40000000018 */
[----:B------:R-:W-:Y:S01]  /*05e0*/  SHF.L.U32 R142, R136, 0x10, RZ ;  /* 0x00000010888e7819 */ /* 0x000fe200000006ff */
[----:B------:R0:W5:Y:S01]  /*05f0*/  LDG.E.128 R48, desc[UR4][R4.64+0x1200] ;  /* 0x0012000404307981 */ /* 0x000162000c1e1d00 */
[----:B------:R-:W-:Y:S01]  /*0600*/  PRMT R22, R138, 0x7632, R22 ;  /* 0x000076328a167816 */ /* 0x000fe20000000016 */
[----:B------:R-:W-:Y:S01]  /*0610*/  IMAD.U32 R38, R38, 0x10000, RZ ;  /* 0x0001000026267824 */ /* 0x000fe200078e00ff */
[----:B------:R-:W-:Y:S01]  /*0620*/  SHF.L.U32 R140, R138, 0x10, RZ ;  /* 0x000000108a8c7819 */ /* 0x000fe200000006ff */
[----:B------:R-:W-:Y:S01]  /*0630*/  IMAD.U32 R34, R34, 0x10000, RZ ;  /* 0x0001000022227824 */ /* 0x000fe200078e00ff */
[C---:B------:R-:W-:Y:S01]  /*0640*/  PRMT R23, R137.reuse, 0x7632, R23 ;  /* 0x0000763289177816 */ /* 0x040fe20000000017 */
[----:B------:R-:W-:Y:S01]  /*0650*/  IMAD.U32 R30, R30, 0x10000, RZ ;  /* 0x000100001e1e7824 */ /* 0x000fe200078e00ff */
[----:B------:R-:W-:Y:S01]  /*0660*/  SHF.L.U32 R141, R137, 0x10, RZ ;  /* 0x00000010898d7819 */ /* 0x000fe200000006ff */
[----:B------:R-:W-:Y:S01]  /*0670*/  IMAD.U32 R26, R26, 0x10000, RZ ;  /* 0x000100001a1a7824 */ /* 0x000fe200078e00ff */
[----:B------:R-:W-:Y:S01]  /*0680*/  PRMT R20, R132, 0x7632, R20 ;  /* 0x0000763284147816 */ /* 0x000fe20000000014 */
[----:B------:R-:W-:Y:S01]  /*0690*/  IMAD.U32 R22, R22, 0x10000, RZ ;  /* 0x0001000016167824 */ /* 0x000fe200078e00ff */
[----:B------:R-:W-:-:S02]  /*06a0*/  SHF.L.U32 R138, R132, 0x10, RZ ;  /* 0x00000010848a7819 */ /* 0x000fc400000006ff */
[C---:B------:R-:W-:Y:S02]  /*06b0*/  PRMT R18, R134.reuse, 0x7632, R18 ;  /* 0x0000763286127816 */ /* 0x040fe40000000012 */
[----:B------:R-:W-:Y:S02]  /*06c0*/  SHF.L.U32 R136, R134, 0x10, RZ ;  /* 0x0000001086887819 */ /* 0x000fe400000006ff */
[C---:B------:R-:W-:Y:S01]  /*06d0*/  PRMT R19, R133.reuse, 0x7632, R19 ;  /* 0x0000763285137816 */ /* 0x040fe20000000013 */
[----:B------:R-:W-:Y:S01]  /*06e0*/  IMAD.U32 R18, R18, 0x10000, RZ ;  /* 0x0001000012127824 */ /* 0x000fe200078e00ff */
[----:B------:R-:W-:Y:S02]  /*06f0*/  SHF.L.U32 R137, R133, 0x10, RZ ;  /* 0x0000001085897819 */ /* 0x000fe400000006ff */
[C---:B------:R-:W-:Y:S02]  /*0700*/  PRMT R16, R128.reuse, 0x7632, R16 ;  /* 0x0000763280107816 */ /* 0x040fe40000000010 */
[----:B------:R-:W-:-:S02]  /*0710*/  SHF.L.U32 R134, R128, 0x10, RZ ;  /* 0x0000001080867819 */ /* 0x000fc400000006ff */
[C---:B------:R-:W-:Y:S02]  /*0720*/  PRMT R14, R130.reuse, 0x7632, R14 ;  /* 0x00007632820e7816 */ /* 0x040fe4000000000e */
[----:B------:R-:W-:Y:S02]  /*0730*/  SHF.L.U32 R132, R130, 0x10, RZ ;  /* 0x0000001082847819 */ /* 0x000fe400000006ff */
[----:B------:R-:W-:Y:S01]  /*0740*/  PRMT R10, R126, 0x7632, R10 ;  /* 0x000076327e0a7816 */ /* 0x000fe2000000000a */
[----:B------:R-:W-:Y:S01]  /*0750*/  IMAD.U32 R14, R14, 0x10000, RZ ;  /* 0x000100000e0e7824 */ /* 0x000fe200078e00ff */
[----:B------:R-:W-:Y:S02]  /*0760*/  PRMT R6, R46, 0x7632, R6 ;  /* 0x000076322e067816 */ /* 0x000fe40000000006 */
[----:B------:R-:W-:Y:S01]  /*0770*/  PRMT R89, R42, 0x7632, R89 ;  /* 0x000076322a597816 */ /* 0x000fe20000000059 */
[----:B------:R-:W-:Y:S01]  /*0780*/  IMAD.U32 R10, R10, 0x10000, RZ ;  /* 0x000100000a0a7824 */ /* 0x000fe200078e00ff */
[C---:B------:R-:W-:Y:S01]  /*0790*/  PRMT R37, R155.reuse, 0x7632, R37 ;  /* 0x000076329b257816 */ /* 0x040fe20000000025 */
        /* <DEDUP_REMOVED lines=13> */
[----:B------:R-:W-:-:S02]  /*0870*/  SHF.L.U32 R133, R129, 0x10, RZ ;  /* 0x0000001081857819 */ /* 0x000fc400000006ff */
[C---:B------:R-:W-:Y:S01]  /*0880*/  PRMT R13, R131.reuse, 0x7632, R13 ;  /* 0x00007632830d7816 */ /* 0x040fe2000000000d */
[----:B------:R-:W-:Y:S01]  /*0890*/  IMAD.U32 R131, R131, 0x10000, RZ ;  /* 0x0001000083837824 */ /* 0x000fe200078e00ff */
[C---:B------:R-:W-:Y:S02]  /*08a0*/  PRMT R12, R124.reuse, 0x7632, R12 ;  /* 0x000076327c0c7816 */ /* 0x040fe4000000000c */
[----:B------:R-:W-:Y:S02]  /*08b0*/  SHF.L.U32 R130, R124, 0x10, RZ ;  /* 0x000000107c827819 */ /* 0x000fe400000006ff */
[----:B------:R-:W-:Y:S02]  /*08c0*/  PRMT R11, R125, 0x7632, R11 ;  /* 0x000076327d0b7816 */ /* 0x000fe4000000000b */
[----:B------:R-:W-:Y:S02]  /*08d0*/  SHF.L.U32 R128, R126, 0x10, RZ ;  /* 0x000000107e807819 */ /* 0x000fe400000006ff */
[C---:B------:R-:W-:Y:S01]  /*08e0*/  PRMT R9, R127.reuse, 0x7632, R9 ;  /* 0x000076327f097816 */ /* 0x040fe20000000009 */
[----:B------:R-:W-:Y:S01]  /*08f0*/  IMAD.U32 R127, R127, 0x10000, RZ ;  /* 0x000100007f7f7824 */ /* 0x000fe200078e00ff */
[----:B------:R-:W-:-:S02]  /*0900*/  PRMT R8, R44, 0x7632, R8 ;  /* 0x000076322c087816 */ /* 0x000fc40000000008 */
[----:B------:R-:W-:Y:S02]  /*0910*/  PRMT R7, R45, 0x7632, R7 ;  /* 0x000076322d077816 */ /* 0x000fe40000000007 */
[C---:B0-----:R-:W-:Y:S01]  /*0920*/  PRMT R5, R47.reuse, 0x7632, R5 ;  /* 0x000076322f057816 */ /* 0x041fe20000000005 */
[----:B------:R-:W-:Y:S01]  /*0930*/  IMAD.U32 R47, R47, 0x10000, RZ ;  /* 0x000100002f2f7824 */ /* 0x000fe200078e00ff */
[----:B------:R-:W-:Y:S02]  /*0940*/  PRMT R4, R40, 0x7632, R4 ;  /* 0x0000763228047816 */ /* 0x000fe40000000004 */
[----:B------:R-:W-:Y:S02]  /*0950*/  PRMT R88, R41, 0x7632, R88 ;  /* 0x0000763229587816 */ /* 0x000fe40000000058 */
[C---:B------:R-:W-:Y:S01]  /*0960*/  PRMT R90, R43.reuse, 0x7632, R90 ;  /* 0x000076322b5a7816 */ /* 0x040fe2000000005a */
[----:B------:R-:W-:Y:S01]  /*0970*/  IMAD.U32 R43, R43, 0x10000, RZ ;  /* 0x000100002b2b7824 */ /* 0x000fe200078e00ff */
[----:B------:R-:W-:-:S02]  /*0980*/  SHF.L.U32 R129, R125, 0x10, RZ ;  /* 0x000000107d817819 */ /* 0x000fc400000006ff */
[----:B------:R-:W-:Y:S02]  /*0990*/  SHF.L.U32 R126, R44, 0x10, RZ ;  /* 0x000000102c7e7819 */ /* 0x000fe400000006ff */
[----:B------:R-:W-:Y:S02]  /*09a0*/  SHF.L.U32 R124, R46, 0x10, RZ ;  /* 0x000000102e7c7819 */ /* 0x000fe400000006ff */
[----:B------:R-:W-:Y:S02]  /*09b0*/  SHF.L.U32 R125, R45, 0x10, RZ ;  /* 0x000000102d7d7819 */ /* 0x000fe400000006ff */
[----:B------:R-:W-:Y:S02]  /*09c0*/  SHF.L.U32 R46, R40, 0x10, RZ ;  /* 0x00000010282e7819 */ /* 0x000fe400000006ff */
[----:B------:R-:W-:Y:S02]  /*09d0*/  SHF.L.U32 R44, R42, 0x10, RZ ;  /* 0x000000102a2c7819 */ /* 0x000fe400000006ff */
[----:B------:R-:W-:-:S02]  /*09e0*/  SHF.L.U32 R45, R41, 0x10, RZ ;  /* 0x00000010292d7819 */ /* 0x000fc400000006ff */
[----:B------:R-:W-:Y:S02]  /*09f0*/  ISETP.NE.AND.EX P1, PT, R3, RZ, PT, P2 ;  /* 0x000000ff0300720c */ /* 0x000fe40003f25320 */
[----:B------:R-:W-:Y:S02]  /*0a00*/  MOV R42, R0 ;  /* 0x00000000002a7202 */ /* 0x000fe40000000f00 */
[----:B------:R-:W-:Y:S01]  /*0a10*/  SHF.L.U32 R40, R2, 0x10, RZ ;  /* 0x0000001002287819 */ /* 0x000fe200000006ff */
[----:B------:R-:W-:Y:S01]  /*0a20*/  IMAD.U32 R2, R89, 0x10000, RZ ;  /* 0x0001000059027824 */ /* 0x000fe200078e00ff */
[----:B------:R-:W-:Y:S02]  /*0a30*/  LOP3.LUT R41, R91, 0x1f, RZ, 0xc0, !PT ;  /* 0x0000001f5b297812 */ /* 0x000fe400078ec0ff */
[----:B------:R-:W-:Y:S02]  /*0a40*/  ISETP.NE.AND P5, PT, RZ, UR6, PT ;  /* 0x00000006ff007c0c */ /* 0x000fe4000bfa5270 */
        /* <DEDUP_REMOVED lines=28> */
[----:B------:R-:W-:-:S07]  /*0c10*/  SHF.L.U32 R0, R90, 0x10, RZ ;  /* 0x000000105a007819 */ /* 0x000fce00000006ff */
.L_x_1447:
[----:B0-----:R-:W0:Y:S01]  /*0c20*/  LDC.64 R222, c[0x0][0x220] ;  /* 0x00008800ffde7b82 */ /* 0x001e220000000a00 */
[----:B------:R-:W-:Y:S01]  /*0c30*/  IMAD R100, R42, UR7, RZ ;  /* 0x000000072a647c24 */ /* 0x000fe2000f8e02ff */
[----:B------:R-:W-:-:S04]  /*0c40*/  ISETP.NE.U32.AND P2, PT, RZ, UR14, PT ;  /* 0x0000000eff007c0c */ /* 0x000fc8000bf45070 */
[----:B------:R-:W-:Y:S02]  /*0c50*/  SHF.R.S32.HI R101, RZ, 0x1f, R100 ;  /* 0x0000001fff657819 */ /* 0x000fe40000011464 */
[----:B------:R-:W-:Y:S02]  /*0c60*/  ISETP.NE.AND.EX P2, PT, RZ, UR15, PT, P2 ;  /* 0x0000000fff007c0c */ /* 0x000fe4000bf45320 */
[----:B------:R-:W-:-:S04]  /*0c70*/  LEA.HI R108, R101, R100, RZ, 0x3 ;  /* 0x00000064656c7211 */ /* 0x000fc800078f18ff */
[----:B------:R-:W-:-:S04]  /*0c80*/  LEA.HI.SX32 R108, R108, R41, 0x1d ;  /* 0x000000296c6c7211 */ /* 0x000fc800078feaff */
[----:B------:R-:W-:-:S03]  /*0c90*/  @P1 LEA R104, P3, R108, UR12, 0x4 ;  /* 0x0000000c6c681c11 */ /* 0x000fc6000f8620ff */
[C---:B------:R-:W-:Y:S02]  /*0ca0*/  @P2 LEA R106, P4, R108.reuse, UR14, 0x4 ;  /* 0x0000000e6c6a2c11 */ /* 0x040fe4000f8820ff */
[C---:B------:R-:W-:Y:S01]  /*0cb0*/  @P1 LEA.HI.X R105, R108.reuse, UR13, RZ, 0x4, P3 ;  /* 0x0000000d6c691c11 */ /* 0x040fe200098f24ff */
[C---:B0-----:R-:W-:Y:S01]  /*0cc0*/  IMAD.WIDE.U32 R100, R108.reuse, 0x10, R222 ;  /* 0x000000106c647825 */ /* 0x041fe200078e00de */
[----:B------:R-:W-:-:S03]  /*0cd0*/  @P2 LEA.HI.X R107, R108, UR15, RZ, 0x4, P4 ;  /* 0x0000000f6c6b2c11 */ /* 0x000fc6000a0f24ff */
[----:B-----5:R0:W5:Y:S04]  /*0ce0*/  @P1 LDG.E.128 R88, desc[UR4][R104.64] ;  /* 0x0000000468581981 */ /* 0x020168000c1e1d00 */
[----:B------:R-:W2:Y:S04]  /*0cf0*/  LDG.E.128 R100, desc[UR4][R100.64] ;  /* 0x0000000464647981 */ /* 0x000ea8000c1e1d00 */
        /* <DEDUP_REMOVED lines=11> */
.L_x_1127:
[----:B-----5:R-:W-:-:S05]  /*0db0*/  SHF.L.U32 R100, R92, 0x10, RZ ;  /* 0x000000105c647819 */ /* 0x020fca00000006ff */
[----:B------:R-:W-:Y:S01]  /*0dc0*/  FADD.FTZ R109, R109, R100 ;  /* 0x000000646d6d7221 */ /* 0x000fe20000010000 */
[----:B------:R-:W-:Y:S06]  /*0dd0*/  BRA `(.L_x_1128) ;  /* 0x0000000000107947 */ /* 0x000fec0003800000 */
.L_x_1126:
[----:B-----5:R-:W-:Y:S01]  /*0de0*/  IMAD.U32 R100, R88, 0x10000, RZ ;  /* 0x0001000058647824 */ /* 0x020fe200078e00ff */
[----:B------:R-:W-:-:S03]  /*0df0*/  @P2 SHF.L.U32 R104, R92, 0x10, RZ ;  /* 0x000000105c682819 */ /* 0x000fc600000006ff */
[----:B------:R-:W-:-:S04]  /*0e00*/  FADD.FTZ R109, R109, R100 ;  /* 0x000000646d6d7221 */ /* 0x000fc80000010000 */
[----:B------:R-:W-:-:S07]  /*0e10*/  @P2 FADD.FTZ R109, R109, R104 ;  /* 0x000000686d6d2221 */ /* 0x000fce0000010000 */
.L_x_1128:
[----:B------:R-:W-:-:S04]  /*0e20*/  F2FP.BF16.F32.PACK_AB R100, RZ, R109 ;  /* 0x0000006dff64723e */ /* 0x000fc800000010ff */
[----:B------:R-:W-:-:S07]  /*0e30*/  PRMT R96, R100, 0x7610, R96 ;  /* 0x0000761064607816 */ /* 0x000fce0000000060 */
.L_x_1129:
[----:B------:R-:W-:Y:S01]  /*0e40*/  SHF.L.U32 R111, R111, 0x10, RZ ;  /* 0x000000106f6f7819 */ /* 0x000fe200000006ff */
[----:B------:R-:W-:Y:S06]  /*0e50*/  @P3 BRA `(.L_x_1130) ;  /* 0x0000000000243947 */ /* 0x000fec0003800000 */
[----:B------:R-:W-:-:S04]  /*0e60*/  ISETP.NE.U32.AND P4, PT, RZ, UR14, PT ;  /* 0x0000000eff007c0c */ /* 0x000fc8000bf85070 */
[----:B------:R-:W-:-:S13]  /*0e70*/  ISETP.NE.AND.EX P4, PT, RZ, UR15, PT, P4 ;  /* 0x0000000fff007c0c */ /* 0x000fda000bf85340 */
[----:B------:R-:W-:Y:S05]  /*0e80*/  @P4 BRA `(.L_x_1131) ;  /* 0x0000000000084947 */ /* 0x000fea0003800000 */
[----:B------:R-:W-:Y:S05]  /*0e90*/  @P0 BRA `(.L_x_1132) ;  /* 0x00000000002c0947 */ /* 0x000fea0003800000 */
[----:B------:R-:W-:Y:S05]  /*0ea0*/  BRA `(.L_x_1133) ;  /* 0x0000000000307947 */ /* 0x000fea0003800000 */
.L_x_1131:
[----:B-----5:R-:W-:-:S04]  /*0eb0*/  PRMT R100, R92, 0x7632, R100 ;  /* 0x000076325c647816 */ /* 0x020fc80000000064 */
[----:B------:R-:W-:-:S05]  /*0ec0*/  SHF.L.U32 R100, R100, 0x10, RZ ;  /* 0x0000001064647819 */ /* 0x000fca00000006ff */
[----:B------:R-:W-:Y:S01]  /*0ed0*/  FADD.FTZ R111, R111, R100 ;  /* 0x000000646f6f7221 */ /* 0x000fe20000010000 */
[----:B------:R-:W-:Y:S06]  /*0ee0*/  BRA `(.L_x_1132) ;  /* 0x0000000000187947 */ /* 0x000fec0003800000 */
.L_x_1130:
[----:B-----5:R-:W-:Y:S02]  /*0ef0*/  PRMT R100, R88, 0x7632, R100 ;  /* 0x0000763258647816 */ /* 0x020fe40000000064 */
[----:B------:R-:W-:-:S03]  /*0f00*/  @P2 PRMT R104, R92, 0x7632, R104 ;  /* 0x000076325c682816 */ /* 0x000fc60000000068 */
[----:B------:R-:W-:Y:S01]  /*0f10*/  IMAD.U32 R100, R100, 0x10000, RZ ;  /* 0x0001000064647824 */ /* 0x000fe200078e00ff */
[----:B------:R-:W-:-:S03]  /*0f20*/  @P2 SHF.L.U32 R104, R104, 0x10, RZ ;  /* 0x0000001068682819 */ /* 0x000fc600000006ff */
[----:B------:R-:W-:-:S04]  /*0f30*/  FADD.FTZ R111, R111, R100 ;  /* 0x000000646f6f7221 */ /* 0x000fc80000010000 */
[----:B------:R-:W-:-:S07]  /*0f40*/  @P2 FADD.FTZ R111, R111, R104 ;  /* 0x000000686f6f2221 */ /* 0x000fce0000010000 */
.L_x_1132:
[----:B------:R-:W-:-:S04]  /*0f50*/  F2FP.BF16.F32.PACK_AB R100, RZ, R111 ;  /* 0x0000006fff64723e */ /* 0x000fc800000010ff */
[----:B------:R-:W-:-:S07]  /*0f60*/  PRMT R96, R96, 0x5410, R100 ;  /* 0x0000541060607816 */ /* 0x000fce0000000064 */
.L_x_1133:
        /* <DEDUP_REMOVED lines=8> */
.L_x_1135:
[----:B-----5:R-:W-:-:S05]  /*0ff0*/  SHF.L.U32 R105, R93, 0x10, RZ ;  /* 0x000000105d697819 */ /* 0x020fca00000006ff */
[----:B------:R-:W-:Y:S01]  /*1000*/  FADD.FTZ R110, R110, R105 ;  /* 0x000000696e6e7221 */ /* 0x000fe20000010000 */
[----:B------:R-:W-:Y:S06]  /*1010*/  BRA `(.L_x_1136) ;  /* 0x0000000000107947 */ /* 0x000fec0003800000 */
.L_x_1134:
[----:B-----5:R-:W-:Y:S01]  /*1020*/  IMAD.U32 R105, R89, 0x10000, RZ ;  /* 0x0001000059697824 */ /* 0x020fe200078e00ff */
[----:B------:R-:W-:-:S03]  /*1030*/  @P2 SHF.L.U32 R107, R93, 0x10, RZ ;  /* 0x000000105d6b2819 */ /* 0x000fc600000006ff */
[----:B------:R-:W-:-:S04]  /*1040*/  FADD.FTZ R110, R110, R105 ;  /* 0x000000696e6e7221 */ /* 0x000fc80000010000 */
[----:B------:R-:W-:-:S07]  /*1050*/  @P2 FADD.FTZ R110, R110, R107 ;  /* 0x0000006b6e6e2221 */ /* 0x000fce0000010000 */
.L_x_1136:
[----:B------:R-:W-:-:S04]  /*1060*/  F2FP.BF16.F32.PACK_AB R100, RZ, R110 ;  /* 0x0000006eff64723e */ /* 0x000fc800000010ff */
[----:B------:R-:W-:-:S07]  /*1070*/  PRMT R97, R100, 0x7610, R97 ;  /* 0x0000761064617816 */ /* 0x000fce0000000061 */
.L_x_1137:
[----:B------:R-:W-:Y:S01]  /*1080*/  SHF.L.U32 R113, R101, 0x10, RZ ;  /* 0x0000001065717819 */ /* 0x000fe200000006ff */
[----:B------:R-:W-:Y:S06]  /*1090*/  @P3 BRA `(.L_x_1138) ;  /* 0x0000000000243947 */ /* 0x000fec0003800000 */
[----:B------:R-:W-:-:S04]  /*10a0*/  ISETP.NE.U32.AND P4, PT, RZ, UR14, PT ;  /* 0x0000000eff007c0c */ /* 0x000fc8000bf85070 */
[----:B------:R-:W-:-:S13]  /*10b0*/  ISETP.NE.AND.EX P4, PT, RZ, UR15, PT, P4 ;  /* 0x0000000fff007c0c */ /* 0x000fda000bf85340 */
[----:B------:R-:W-:Y:S05]  /*10c0*/  @P4 BRA `(.L_x_1139) ;  /* 0x0000000000084947 */ /* 0x000fea0003800000 */
[----:B------:R-:W-:Y:S05]  /*10d0*/  @P0 BRA `(.L_x_1140) ;  /* 0x00000000002c0947 */ /* 0x000fea0003800000 */
[----:B------:R-:W-:Y:S05]  /*10e0*/  BRA `(.L_x_1141) ;  /* 0x0000000000307947 */ /* 0x000fea0003800000 */
.L_x_1139:
[----:B-----5:R-:W-:-:S04]  /*10f0*/  PRMT R100, R93, 0x7632, R100 ;  /* 0x000076325d647816 */ /* 0x020fc80000000064 */
[----:B------:R-:W-:-:S05]  /*1100*/  SHF.L.U32 R100, R100, 0x10, RZ ;  /* 0x0000001064647819 */ /* 0x000fca00000006ff */
[----:B------:R-:W-:Y:S01]  /*1110*/  FADD.FTZ R113, R113, R100 ;  /* 0x0000006471717221 */ /* 0x000fe20000010000 */
[----:B------:R-:W-:Y:S06]  /*1120*/  BRA `(.L_x_1140) ;  /* 0x0000000000187947 */ /* 0x000fec0003800000 */
.L_x_1138:
[----:B-----5:R-:W-:Y:S02]  /*1130*/  PRMT R100, R89, 0x7632, R100 ;  /* 0x0000763259647816 */ /* 0x020fe40000000064 */
[----:B------:R-:W-:-:S03]  /*1140*/  @P2 PRMT R101, R93, 0x7632, R101 ;  /* 0x000076325d652816 */ /* 0x000fc60000000065 */
[----:B------:R-:W-:Y:S01]  /*1150*/  IMAD.U32 R100, R100, 0x10000, RZ ;  /* 0x0001000064647824 */ /* 0x000fe200078e00ff */
[----:B------:R-:W-:-:S03]  /*1160*/  @P2 SHF.L.U32 R104, R101, 0x10, RZ ;  /* 0x0000001065682819 */ /* 0x000fc600000006ff */
[----:B------:R-:W-:-:S04]  /*1170*/  FADD.FTZ R113, R113, R100 ;  /* 0x0000006471717221 */ /* 0x000fc80000010000 */
[----:B------:R-:W-:-:S07]  /*1180*/  @P2 FADD.FTZ R113, R113, R104 ;  /* 0x0000006871712221 */ /* 0x000fce0000010000 */
.L_x_1140:
[----:B------:R-:W-:-:S04]  /*1190*/  F2FP.BF16.F32.PACK_AB R100, RZ, R113 ;  /* 0x00000071ff64723e */ /* 0x000fc800000010ff */
[----:B------:R-:W-:-:S07]  /*11a0*/  PRMT R97, R97, 0x5410, R100 ;  /* 0x0000541061617816 */ /* 0x000fce0000000064 */
.L_x_1141:
        /* <DEDUP_REMOVED lines=8> */
.L_x_1143:
[----:B-----5:R-:W-:-:S05]  /*1230*/  SHF.L.U32 R101, R94, 0x10, RZ ;  /* 0x000000105e657819 */ /* 0x020fca00000006ff */
[----:B------:R-:W-:Y:S01]  /*1240*/  FADD.FTZ R112, R112, R101 ;  /* 0x0000006570707221 */ /* 0x000fe20000010000 */
[----:B------:R-:W-:Y:S06]  /*1250*/  BRA `(.L_x_1144) ;  /* 0x0000000000107947 */ /* 0x000fec0003800000 */
.L_x_1142:
[----:B-----5:R-:W-:Y:S01]  /*1260*/  IMAD.U32 R101, R90, 0x10000, RZ ;  /* 0x000100005a657824 */ /* 0x020fe200078e00ff */
[----:B------:R-:W-:-:S03]  /*1270*/  @P2 SHF.L.U32 R105, R94, 0x10, RZ ;  /* 0x000000105e692819 */ /* 0x000fc600000006ff */
[----:B------:R-:W-:-:S04]  /*1280*/  FADD.FTZ R112, R112, R101 ;  /* 0x0000006570707221 */ /* 0x000fc80000010000 */
[----:B------:R-:W-:-:S07]  /*1290*/  @P2 FADD.FTZ R112, R112, R105 ;  /* 0x0000006970702221 */ /* 0x000fce0000010000 */
.L_x_1144:
[----:B------:R-:W-:-:S04]  /*12a0*/  F2FP.BF16.F32.PACK_AB R100, RZ, R112 ;  /* 0x00000070ff64723e */ /* 0x000fc800000010ff */
[----:B------:R-:W-:-:S07]  /*12b0*/  PRMT R98, R100, 0x7610, R98 ;  /* 0x0000761064627816 */ /* 0x000fce0000000062 */
.L_x_1145:
[----:B------:R-:W-:Y:S01]  /*12c0*/  SHF.L.U32 R115, R102, 0x10, RZ ;  /* 0x0000001066737819 */ /* 0x000fe200000006ff */
[----:B------:R-:W-:Y:S06]  /*12d0*/  @P3 BRA `(.L_x_1146) ;  /* 0x0000000000243947 */ /* 0x000fec0003800000 */
[----:B------:R-:W-:-:S04]  /*12e0*/  ISETP.NE.U32.AND P4, PT, RZ, UR14, PT ;  /* 0x0000000eff007c0c */ /* 0x000fc8000bf85070 */
[----:B------:R-:W-:-:S13]  /*12f0*/  ISETP.NE.AND.EX P4, PT, RZ, UR15, PT, P4 ;  /* 0x0000000fff007c0c */ /* 0x000fda000bf85340 */
[----:B------:R-:W-:Y:S05]  /*1300*/  @P4 BRA `(.L_x_1147) ;  /* 0x0000000000084947 */ /* 0x000fea0003800000 */
[----:B------:R-:W-:Y:S05]  /*1310*/  @P0 BRA `(.L_x_1148) ;  /* 0x00000000002c0947 */ /* 0x000fea0003800000 */
[----:B------:R-:W-:Y:S05]  /*1320*/  BRA `(.L_x_1149) ;  /* 0x0000000000307947 */ /* 0x000fea0003800000 */
.L_x_1147:
[----:B-----5:R-:W-:-:S04]  /*1330*/  PRMT R100, R94, 0x7632, R100 ;  /* 0x000076325e647816 */ /* 0x020fc80000000064 */
[----:B------:R-:W-:-:S05]  /*1340*/  SHF.L.U32 R100, R100, 0x10, RZ ;  /* 0x0000001064647819 */ /* 0x000fca00000006ff */
[----:B------:R-:W-:Y:S01]  /*1350*/  FADD.FTZ R115, R115, R100 ;  /* 0x0000006473737221 */ /* 0x000fe20000010000 */
[----:B------:R-:W-:Y:S06]  /*1360*/  BRA `(.L_x_1148) ;  /* 0x0000000000187947 */ /* 0x000fec0003800000 */
.L_x_1146:
[----:B-----5:R-:W-:Y:S02]  /*1370*/  PRMT R100, R90, 0x7632, R100 ;  /* 0x000076325a647816 */ /* 0x020fe40000000064 */
[----:B------:R-:W-:-:S03]  /*1380*/  @P2 PRMT R101, R94, 0x7632, R101 ;  /* 0x000076325e652816 */ /* 0x000fc60000000065 */
[----:B------:R-:W-:Y:S01]  /*1390*/  IMAD.U32 R100, R100, 0x10000, RZ ;  /* 0x0001000064647824 */ /* 0x000fe200078e00ff */
[----:B------:R-:W-:-:S03]  /*13a0*/  @P2 SHF.L.U32 R102, R101, 0x10, RZ ;  /* 0x0000001065662819 */ /* 0x000fc600000006ff */
[----:B------:R-:W-:-:S04]  /*13b0*/  FADD.FTZ R115, R115, R100 ;  /* 0x0000006473737221 */ /* 0x000fc80000010000 */
[----:B------:R-:W-:-:S07]  /*13c0*/  @P2 FADD.FTZ R115, R115, R102 ;  /* 0x0000006673732221 */ /* 0x000fce0000010000 */
.L_x_1148:
[----:B------:R-:W-:-:S04]  /*13d0*/  F2FP.BF16.F32.PACK_AB R100, RZ, R115 ;  /* 0x00000073ff64723e */ /* 0x000fc800000010ff */
[----:B------:R-:W-:-:S07]  /*13e0*/  PRMT R98, R98, 0x5410, R100 ;  /* 0x0000541062627816 */ /* 0x000fce0000000064 */
.L_x_1149:
        /* <DEDUP_REMOVED lines=8> */
.L_x_1151:
[----:B-----5:R-:W-:-:S05]  /*1470*/  SHF.L.U32 R101, R95, 0x10, RZ ;  /* 0x000000105f657819 */ /* 0x020fca00000006ff */
[----:B------:R-:W-:Y:S01]  /*1480*/  FADD.FTZ R114, R114, R101 ;  /* 0x0000006572727221 */ /* 0x000fe20000010000 */
[----:B------:R-:W-:Y:S06]  /*1490*/  BRA `(.L_x_1152) ;  /* 0x0000000000107947 */ /* 0x000fec0003800000 */
.L_x_1150:
[----:B-----5:R-:W-:Y:S01]  /*14a0*/  IMAD.U32 R101, R91, 0x10000, RZ ;  /* 0x000100005b657824 */ /* 0x020fe200078e00ff */
[----:B------:R-:W-:-:S03]  /*14b0*/  @P2 SHF.L.U32 R105, R95, 0x10, RZ ;  /* 0x000000105f692819 */ /* 0x000fc600000006ff */
[----:B------:R-:W-:-:S04]  /*14c0*/  FADD.FTZ R114, R114, R101 ;  /* 0x0000006572727221 */ /* 0x000fc80000010000 */
[----:B------:R-:W-:-:S07]  /*14d0*/  @P2 FADD.FTZ R114, R114, R105 ;  /* 0x0000006972722221 */ /* 0x000fce0000010000 */
.L_x_1152:
[----:B------:R-:W-:-:S04]  /*14e0*/  F2FP.BF16.F32.PACK_AB R100, RZ, R114 ;  /* 0x00000072ff64723e */ /* 0x000fc800000010ff */
[----:B------:R-:W-:-:S07]  /*14f0*/  PRMT R99, R100, 0x7610, R99 ;  /* 0x0000761064637816 */ /* 0x000fce0000000063 */
.L_x_1153:
[----:B------:R-:W-:Y:S01]  /*1500*/  SHF.L.U32 R117, R103, 0x10, RZ ;  /* 0x0000001067757819 */ /* 0x000fe200000006ff */
[----:B------:R-:W-:Y:S06]  /*1510*/  @P3 BRA `(.L_x_1154) ;  /* 0x0000000000243947 */ /* 0x000fec0003800000 */
[----:B------:R-:W-:-:S04]  /*1520*/  ISETP.NE.U32.AND P4, PT, RZ, UR14, PT ;  /* 0x0000000eff007c0c */ /* 0x000fc8000bf85070 */
[----:B------:R-:W-:-:S13]  /*1530*/  ISETP.NE.AND.EX P4, PT, RZ, UR15, PT, P4 ;  /* 0x0000000fff007c0c */ /* 0x000fda000bf85340 */
[----:B------:R-:W-:Y:S05]  /*1540*/  @P4 BRA `(.L_x_1155) ;  /* 0x0000000000084947 */ /* 0x000fea0003800000 */
[----:B------:R-:W-:Y:S05]  /*1550*/  @P0 BRA `(.L_x_1156) ;  /* 0x00000000002c0947 */ /* 0x000fea0003800000 */
[----:B------:R-:W-:Y:S05]  /*1560*/  BRA `(.L_x_1157) ;  /* 0x0000000000307947 */ /* 0x000fea0003800000 */
.L_x_1155:
[----:B-----5:R-:W-:-:S04]  /*1570*/  PRMT R100, R95, 0x7632, R100 ;  /* 0x000076325f647816 */ /* 0x020fc80000000064 */
[----:B------:R-:W-:-:S05]  /*1580*/  SHF.L.U32 R100, R100, 0x10, RZ ;  /* 0x0000001064647819 */ /* 0x000fca00000006ff */
[----:B------:R-:W-:Y:S01]  /*1590*/  FADD.FTZ R117, R117, R100 ;  /* 0x0000006475757221 */ /* 0x000fe20000010000 */
[----:B------:R-:W-:Y:S06]  /*15a0*/  BRA `(.L_x_1156) ;  /* 0x0000000000187947 */ /* 0x000fec0003800000 */
.L_x_1154:
[----:B-----5:R-:W-:Y:S02]  /*15b0*/  PRMT R100, R91, 0x7632, R100 ;  /* 0x000076325b647816 */ /* 0x020fe40000000064 */
[----:B------:R-:W-:-:S03]  /*15c0*/  @P2 PRMT R101, R95, 0x7632, R101 ;  /* 0x000076325f652816 */ /* 0x000fc60000000065 */
[----:B------:R-:W-:Y:S01]  /*15d0*/  IMAD.U32 R100, R100, 0x10000, RZ ;  /* 0x0001000064647824 */ /* 0x000fe200078e00ff */
[----:B------:R-:W-:-:S03]  /*15e0*/  @P2 SHF.L.U32 R102, R101, 0x10, RZ ;  /* 0x0000001065662819 */ /* 0x000fc600000006ff */
[----:B------:R-:W-:-:S04]  /*15f0*/  FADD.FTZ R117, R117, R100 ;  /* 0x0000006475757221 */ /* 0x000fc80000010000 */
[----:B------:R-:W-:-:S07]  /*1600*/  @P2 FADD.FTZ R117, R117, R102 ;  /* 0x0000006675752221 */ /* 0x000fce0000010000 */
.L_x_1156:
[----:B------:R-:W-:-:S04]  /*1610*/  F2FP.BF16.F32.PACK_AB R100, RZ, R117 ;  /* 0x00000075ff64723e */ /* 0x000fc800000010ff */
[----:B------:R-:W-:-:S07]  /*1620*/  PRMT R99, R99, 0x5410, R100 ;  /* 0x0000541063637816 */ /* 0x000fce0000000064 */
.L_x_1157:
[----:B------:R-:W0:Y:S01]  /*1630*/  @P0 LDC.64 R120, c[0x0][0x238] ;  /* 0x00008e00ff780b82 */ /* 0x000e220000000a00 */
[----:B------:R-:W-:-:S05]  /*1640*/  IADD3 R104, R108, 0x20, RZ ;  /* 0x000000206c687810 */ /* 0x000fca0007ffe0ff */
[----:B------:R-:W-:Y:S02]  /*1650*/  IMAD.WIDE.U32 R100, R104, 0x10, R222 ;  /* 0x0000001068647825 */ /* 0x000fe400078e00de */
[----:B------:R-:W1:Y:S08]  /*1660*/  @P1 LDC.64 R118, c[0x0][0x228] ;  /* 0x00008a00ff761b82 */ /* 0x000e700000000a00 */
[----:B------:R-:W2:Y:S01]  /*1670*/  @P2 LDC.64 R106, c[0x0][0x230] ;  /* 0x00008c00ff6a2b82 */ /* 0x000ea20000000a00 */
[----:B0-----:R-:W-:-:S04]  /*1680*/  @P0 LEA R120, P4, R108, R120, 0x4 ;  /* 0x000000786c780211 */ /* 0x001fc800078820ff */
[----:B------:R-:W-:Y:S01]  /*1690*/  @P0 LEA.HI.X R121, R108, R121, RZ, 0x4, P4 ;  /* 0x000000796c790211 */ /* 0x000fe200020f24ff */
[----:B-1----:R-:W-:-:S04]  /*16a0*/  @P1 IMAD.WIDE.U32 R118, R104, 0x10, R118 ;  /* 0x0000001068761825 */ /* 0x002fc800078e0076 */
[----:B------:R0:W-:Y:S04]  /*16b0*/  @P0 STG.E.128 desc[UR4][R120.64], R96 ;  /* 0x0000006078000986 */ /* 0x0001e8000c101d04 */
[----:B------:R-:W3:Y:S01]  /*16c0*/  LDG.E.128 R100, desc[UR4][R100.64] ;  /* 0x0000000464647981 */ /* 0x000ee2000c1e1d00 */
[----:B--2---:R-:W-:-:S03]  /*16d0*/  @P2 IMAD.WIDE.U32 R106, R104, 0x10, R106 ;  /* 0x00000010686a2825 */ /* 0x004fc600078e006a */
[----:B-----5:R0:W5:Y:S04]  /*16e0*/  @P1 LDG.E.128 R88, desc[UR4][R118.64] ;  /* 0x0000000476581981 */ /* 0x020168000c1e1d00 */
[----:B------:R0:W5:Y:S01]  /*16f0*/  @P2 LDG.E.128 R92, desc[UR4][R106.64] ;  /* 0x000000046a5c2981 */ /* 0x000162000c1e1d00 */
[C---:B---3--:R-:W-:Y:S02]  /*1700*/  SHF.L.U32 R116, R100.reuse, 0x10, RZ ;  /* 0x0000001064747819 */ /* 0x048fe400000006ff */
[----:B------:R-:W-:Y:S01]  /*1710*/  PRMT R105, R100, 0x7632, R105 ;  /* 0x0000763264697816 */ /* 0x000fe20000000069 */
[----:B0-----:R-:W-:Y:S06]  /*1720*/  @P3 BRA `(.L_x_1158) ;  /* 0x0000000000203947 */ /* 0x001fec0003800000 */
[----:B------:R-:W-:-:S04]  /*1730*/  ISETP.NE.U32.AND P4, PT, RZ, UR14, PT ;  /* 0x0000000eff007c0c */ /* 0x000fc8000bf85070 */
[----:B------:R-:W-:-:S13]  /*1740*/  ISETP.NE.AND.EX P4, PT, RZ, UR15, PT, P4 ;  /* 0x0000000fff007c0c */ /* 0x000fda000bf85340 */
[----:B------:R-:W-:Y:S05]  /*1750*/  @P4 BRA `(.L_x_1159) ;  /* 0x0000000000084947 */ /* 0x000fea0003800000 */
[----:B------:R-:W-:Y:S05]  /*1760*/  @P0 BRA `(.L_x_1160) ;  /* 0x0000000000200947 */ /* 0x000fea0003800000 */
[----:B------:R-:W-:Y:S05]  /*1770*/  BRA `(.L_x_1161) ;  /* 0x0000000000247947 */ /* 0x000fea0003800000 */
.L_x_1159:
[----:B-----5:R-:W-:-:S04]  /*1780*/  IMAD.U32 R107, R92, 0x10000, RZ ;  /* 0x000100005c6b7824 */ /* 0x020fc800078e00ff */
[----:B------:R-:W-:Y:S01]  /*1790*/  FADD.FTZ R116, R107, R116 ;  /* 0x000000746b747221 */ /* 0x000fe20000010000 */
[----:B------:R-:W-:Y:S06]  /*17a0*/  BRA `(.L_x_1160) ;  /* 0x0000000000107947 */ /* 0x000fec0003800000 */
.L_x_1158:
[----:B-----5:R-:W-:Y:S02]  /*17b0*/  SHF.L.U32 R107, R88, 0x10, RZ ;  /* 0x00000010586b7819 */ /* 0x020fe400000006ff */
[----:B------:R-:W-:-:S03]  /*17c0*/  @P2 SHF.L.U32 R119, R92, 0x10, RZ ;  /* 0x000000105c772819 */ /* 0x000fc600000006ff */
[----:B------:R-:W-:-:S04]  /*17d0*/  FADD.FTZ R116, R107, R116 ;  /* 0x000000746b747221 */ /* 0x000fc80000010000 */
[----:B------:R-:W-:-:S07]  /*17e0*/  @P2 FADD.FTZ R116, R119, R116 ;  /* 0x0000007477742221 */ /* 0x000fce0000010000 */
.L_x_1160:
[----:B------:R-:W-:-:S04]  /*17f0*/  F2FP.BF16.F32.PACK_AB R100, RZ, R116 ;  /* 0x00000074ff64723e */ /* 0x000fc800000010ff */
[----:B------:R-:W-:-:S07]  /*1800*/  PRMT R96, R100, 0x7610, R96 ;  /* 0x0000761064607816 */ /* 0x000fce0000000060 */
.L_x_1161:
[----:B------:R-:W-:Y:S01]  /*1810*/  SHF.L.U32 R119, R105, 0x10, RZ ;  /* 0x0000001069777819 */ /* 0x000fe200000006ff */
[----:B------:R-:W-:Y:S06]  /*1820*/  @P3 BRA `(.L_x_1162) ;  /* 0x0000000000243947 */ /* 0x000fec0003800000 */
[----:B------:R-:W-:-:S04]  /*1830*/  ISETP.NE.U32.AND P4, PT, RZ, UR14, PT ;  /* 0x0000000eff007c0c */ /* 0x000fc8000bf85070 */
[----:B------:R-:W-:-:S13]  /*1840*/  ISETP.NE.AND.EX P4, PT, RZ, UR15, PT, P4 ;  /* 0x0000000fff007c0c */ /* 0x000fda000bf85340 */
[----:B------:R-:W-:Y:S05]  /*1850*/  @P4 BRA `(.L_x_1163) ;  /* 0x0000000000084947 */ /* 0x000fea0003800000 */
[----:B------:R-:W-:Y:S05]  /*1860*/  @P0 BRA `(.L_x_1164) ;  /* 0x00000000002c0947 */ /* 0x000fea0003800000 */
[----:B------:R-:W-:Y:S05]  /*1870*/  BRA `(.L_x_1165) ;  /* 0x0000000000307947 */ /* 0x000fea0003800000 */
.L_x_1163:
[----:B-----5:R-:W-:-:S05]  /*1880*/  PRMT R100, R92, 0x7632, R100 ;  /* 0x000076325c647816 */ /* 0x020fca0000000064 */
[----:B------:R-:W-:-:S04]  /*1890*/  IMAD.U32 R100, R100, 0x10000, RZ ;  /* 0x0001000064647824 */ /* 0x000fc800078e00ff */
[----:B------:R-:W-:Y:S01]  /*18a0*/  FADD.FTZ R119, R119, R100 ;  /* 0x0000006477777221 */ /* 0x000fe20000010000 */
[----:B------:R-:W-:Y:S06]  /*18b0*/  BRA `(.L_x_1164) ;  /* 0x0000000000187947 */ /* 0x000fec0003800000 */
.L_x_1162:
[----:B-----5:R-:W-:Y:S02]  /*18c0*/  PRMT R100, R88, 0x7632, R100 ;  /* 0x0000763258647816 */ /* 0x020fe40000000064 */
[----:B------:R-:W-:Y:S02]  /*18d0*/  @P2 PRMT R105, R92, 0x7632, R105 ;  /* 0x000076325c692816 */ /* 0x000fe40000000069 */
[----:B------:R-:W-:Y:S02]  /*18e0*/  SHF.L.U32 R100, R100, 0x10, RZ ;  /* 0x0000001064647819 */ /* 0x000fe400000006ff */
[----:B------:R-:W-:-:S03]  /*18f0*/  @P2 SHF.L.U32 R106, R105, 0x10, RZ ;  /* 0x00000010696a2819 */ /* 0x000fc600000006ff */
[----:B------:R-:W-:-:S04]  /*1900*/  FADD.FTZ R119, R119, R100 ;  /* 0x0000006477777221 */ /* 0x000fc80000010000 */
[----:B------:R-:W-:-:S07]  /*1910*/  @P2 FADD.FTZ R119, R119, R106 ;  /* 0x0000006a77772221 */ /* 0x000fce0000010000 */
.L_x_1164:
[----:B------:R-:W-:-:S04]  /*1920*/  F2FP.BF16.F32.PACK_AB R100, RZ, R119 ;  /* 0x00000077ff64723e */ /* 0x000fc800000010ff */
[----:B------:R-:W-:-:S07]  /*1930*/  PRMT R96, R96, 0x5410, R100 ;  /* 0x0000541060607816 */ /* 0x000fce0000000064 */
.L_x_1165:
        /* <DEDUP_REMOVED lines=8> */
.L_x_1167:
[----:B-----5:R-:W-:-:S04]  /*19c0*/  IMAD.U32 R105, R93, 0x10000, RZ ;  /* 0x000100005d697824 */ /* 0x020fc800078e00ff */
[----:B------:R-:W-:Y:S01]  /*19d0*/  FADD.FTZ R118, R105, R118 ;  /* 0x0000007669767221 */ /* 0x000fe20000010000 */
[----:B------:R-:W-:Y:S06]  /*19e0*/  BRA `(.L_x_1168) ;  /* 0x0000000000107947 */ /* 0x000fec0003800000 */
.L_x_1166:
[----:B-----5:R-:W-:Y:S02]  /*19f0*/  SHF.L.U32 R105, R89, 0x10, RZ ;  /* 0x0000001059697819 */ /* 0x020fe400000006ff */
[----:B------:R-:W-:-:S03]  /*1a00*/  @P2 SHF.L.U32 R107, R93, 0x10, RZ ;  /* 0x000000105d6b2819 */ /* 0x000fc600000006ff */
[----:B------:R-:W-:-:S04]  /*1a10*/  FADD.FTZ R118, R105, R118 ;  /* 0x0000007669767221 */ /* 0x000fc80000010000 */
[----:B------:R-:W-:-:S07]  /*1a20*/  @P2 FADD.FTZ R118, R107, R118 ;  /* 0x000000766b762221 */ /* 0x000fce0000010000 */
.L_x_1168:
[----:B------:R-:W-:-:S04]  /*1a30*/  F2FP.BF16.F32.PACK_AB R100, RZ, R118 ;  /* 0x00000076ff64723e */ /* 0x000fc800000010ff */
[----:B------:R-:W-:-:S07]  /*1a40*/  PRMT R97, R100, 0x7610, R97 ;  /* 0x0000761064617816 */ /* 0x000fce0000000061 */
.L_x_1169:
[----:B------:R-:W-:Y:S01]  /*1a50*/  SHF.L.U32 R121, R101, 0x10, RZ ;  /* 0x0000001065797819 */ /* 0x000fe200000006ff */
[----:B------:R-:W-:Y:S06]  /*1a60*/  @P3 BRA `(.L_x_1170) ;  /* 0x0000000000243947 */ /* 0x000fec0003800000 */
[----:B------:R-:W-:-:S04]  /*1a70*/  ISETP.NE.U32.AND P4, PT, RZ, UR14, PT ;  /* 0x0000000eff007c0c */ /* 0x000fc8000bf85070 */
[----:B------:R-:W-:-:S13]  /*1a80*/  ISETP.NE.AND.EX P4, PT, RZ, UR15, PT, P4 ;  /* 0x0000000fff007c0c */ /* 0x000fda000bf85340 */
[----:B------:R-:W-:Y:S05]  /*1a90*/  @P4 BRA `(.L_x_1171) ;  /* 0x0000000000084947 */ /* 0x000fea0003800000 */
[----:B------:R-:W-:Y:S05]  /*1aa0*/  @P0 BRA `(.L_x_1172) ;  /* 0x00000000002c0947 */ /* 0x000fea0003800000 */
[----:B------:R-:W-:Y:S05]  /*1ab0*/  BRA `(.L_x_1173) ;  /* 0x0000000000307947 */ /* 0x000fea0003800000 */
.L_x_1171:
[----:B-----5:R-:W-:-:S05]  /*1ac0*/  PRMT R100, R93, 0x7632, R100 ;  /* 0x000076325d647816 */ /* 0x020fca0000000064 */
[----:B------:R-:W-:-:S04]  /*1ad0*/  IMAD.U32 R100, R100, 0x10000, RZ ;  /* 0x0001000064647824 */ /* 0x000fc800078e00ff */
[----:B------:R-:W-:Y:S01]  /*1ae0*/  FADD.FTZ R121, R121, R100 ;  /* 0x0000006479797221 */ /* 0x000fe20000010000 */
[----:B------:R-:W-:Y:S06]  /*1af0*/  BRA `(.L_x_1172) ;  /* 0x0000000000187947 */ /* 0x000fec0003800000 */
.L_x_1170:
[----:B-----5:R-:W-:Y:S02]  /*1b00*/  PRMT R100, R89, 0x7632, R100 ;  /* 0x0000763259647816 */ /* 0x020fe40000000064 */
[----:B------:R-:W-:Y:S02]  /*1b10*/  @P2 PRMT R101, R93, 0x7632, R101 ;  /* 0x000076325d652816 */ /* 0x000fe40000000065 */
[----:B------:R-:W-:Y:S02]  /*1b20*/  SHF.L.U32 R100, R100, 0x10, RZ ;  /* 0x0000001064647819 */ /* 0x000fe400000006ff */
[----:B------:R-:W-:-:S03]  /*1b30*/  @P2 SHF.L.U32 R106, R101, 0x10, RZ ;  /* 0x00000010656a2819 */ /* 0x000fc600000006ff */
[----:B------:R-:W-:-:S04]  /*1b40*/  FADD.FTZ R121, R121, R100 ;  /* 0x0000006479797221 */ /* 0x000fc80000010000 */
[----:B------:R-:W-:-:S07]  /*1b50*/  @P2 FADD.FTZ R121, R121, R106 ;  /* 0x0000006a79792221 */ /* 0x000fce0000010000 */
.L_x_1172:
[----:B------:R-:W-:-:S04]  /*1b60*/  F2FP.BF16.F32.PACK_AB R100, RZ, R121 ;  /* 0x00000079ff64723e */ /* 0x000fc800000010ff */
[----:B------:R-:W-:-:S07]  /*1b70*/  PRMT R97, R97, 0x5410, R100 ;  /* 0x0000541061617816 */ /* 0x000fce0000000064 */
.L_x_1173:
        /* <DEDUP_REMOVED lines=8> */
.L_x_1175:
[----:B-----5:R-:W-:-:S04]  /*1c00*/  IMAD.U32 R101, R94, 0x10000, RZ ;  /* 0x000100005e657824 */ /* 0x020fc800078e00ff */
[----:B------:R-:W-:Y:S01]  /*1c10*/  FADD.FTZ R120, R101, R120 ;  /* 0x0000007865787221 */ /* 0x000fe20000010000 */
[----:B------:R-:W-:Y:S06]  /*1c20*/  BRA `(.L_x_1176) ;  /* 0x0000000000107947 */ /* 0x000fec0003800000 */
.L_x_1174:
[----:B-----5:R-:W-:Y:S02]  /*1c30*/  SHF.L.U32 R101, R90, 0x10, RZ ;  /* 0x000000105a657819 */ /* 0x020fe400000006ff */
[----:B------:R-:W-:-:S03]  /*1c40*/  @P2 SHF.L.U32 R105, R94, 0x10, RZ ;  /* 0x000000105e692819 */ /* 0x000fc600000006ff */
[----:B------:R-:W-:-:S04]  /*1c50*/  FADD.FTZ R120, R101, R120 ;  /* 0x0000007865787221 */ /* 0x000fc80000010000 */
[----:B------:R-:W-:-:S07]  /*1c60*/  @P2 FADD.FTZ R120, R105, R120 ;  /* 0x0000007869782221 */ /* 0x000fce0000010000 */
.L_x_1176:
[----:B------:R-:W-:-:S04]  /*1c70*/  F2FP.BF16.F32.PACK_AB R100, RZ, R120 ;  /* 0x00000078ff64723e */ /* 0x000fc800000010ff */
[----:B------:R-:W-:-:S07]  /*1c80*/  PRMT R98, R100, 0x7610, R98 ;  /* 0x0000761064627816 */ /* 0x000fce0000000062 */
.L_x_1177:
[----:B------:R-:W-:Y:S01]  /*1c90*/  SHF.L.U32 R123, R102, 0x10, RZ ;  /* 0x00000010667b7819 */ /* 0x000fe200000006ff */
[----:B------:R-:W-:Y:S06]  /*1ca0*/  @P3 BRA `(.L_x_1178) ;  /* 0x0000000000243947 */ /* 0x000fec0003800000 */
[----:B------:R-:W-:-:S04]  /*1cb0*/  ISETP.NE.U32.AND P4, PT, RZ, UR14, PT ;  /* 0x0000000eff007c0c */ /* 0x000fc8000bf85070 */
[----:B------:R-:W-:-:S13]  /*1cc0*/  ISETP.NE.AND.EX P4, PT, RZ, UR15, PT, P4 ;  /* 0x0000000fff007c0c */ /* 0x000fda000bf85340 */
[----:B------:R-:W-:Y:S05]  /*1cd0*/  @P4 BRA `(.L_x_1179) ;  /* 0x0000000000084947 */ /* 0x000fea0003800000 */
[----:B------:R-:W-:Y:S05]  /*1ce0*/  @P0 BRA `(.L_x_1180) ;  /* 0x00000000002c0947 */ /* 0x000fea0003800000 */
[----:B------:R-:W-:Y:S05]  /*1cf0*/  BRA `(.L_x_1181) ;  /* 0x0000000000307947 */ /* 0x000fea0003800000 */
.L_x_1179:
[----:B-----5:R-:W-:-:S05]  /*1d00*/  PRMT R100, R94, 0x7632, R100 ;  /* 0x000076325e647816 */ /* 0x020fca0000000064 */
[----:B------:R-:W-:-:S04]  /*1d10*/  IMAD.U32 R100, R100, 0x10000, RZ ;  /* 0x0001000064647824 */ /* 0x000fc800078e00ff */
[----:B------:R-:W-:Y:S01]  /*1d20*/  FADD.FTZ R123, R123, R100 ;  /* 0x000000647b7b7221 */ /* 0x000fe20000010000 */
[----:B------:R-:W-:Y:S06]  /*1d30*/  BRA `(.L_x_1180) ;  /* 0x0000000000187947 */ /* 0x000fec0003800000 */
.L_x_1178:
[----:B-----5:R-:W-:Y:S02]  /*1d40*/  PRMT R100, R90, 0x7632, R100 ;  /* 0x000076325a647816 */ /* 0x020fe40000000064 */
[----:B------:R-:W-:Y:S02]  /*1d50*/  @P2 PRMT R101, R94, 0x7632, R101 ;  /* 0x000076325e652816 */ /* 0x000fe40000000065 */
[----:B------:R-:W-:Y:S02]  /*1d60*/  SHF.L.U32 R100, R100, 0x10, RZ ;  /* 0x0000001064647819 */ /* 0x000fe400000006ff */
[----:B------:R-:W-:-:S03]  /*1d70*/  @P2 SHF.L.U32 R102, R101, 0x10, RZ ;  /* 0x0000001065662819 */ /* 0x000fc600000006ff */
[----:B------:R-:W-:-:S04]  /*1d80*/  FADD.FTZ R123, R123, R100 ;  /* 0x000000647b7b7221 */ /* 0x000fc80000010000 */
[----:B------:R-:W-:-:S07]  /*1d90*/  @P2 FADD.FTZ R123, R123, R102 ;  /* 0x000000667b7b2221 */ /* 0x000fce0000010000 */
.L_x_1180:
[----:B------:R-:W-:-:S04]  /*1da0*/  F2FP.BF16.F32.PACK_AB R100, RZ, R123 ;  /* 0x0000007bff64723e */ /* 0x000fc800000010ff */
[----:B------:R-:W-:-:S07]  /*1db0*/  PRMT R98, R98, 0x5410, R100 ;  /* 0x0000541062627816 */ /* 0x000fce0000000064 */
.L_x_1181:
        /* <DEDUP_REMOVED lines=8> */
.L_x_1183:
[----:B-----5:R-:W-:-:S04]  /*1e40*/  IMAD.U32 R101, R95, 0x10000, RZ ;  /* 0x000100005f657824 */ /* 0x020fc800078e00ff */
[----:B------:R-:W-:Y:S01]  /*1e50*/  FADD.FTZ R122, R101, R122 ;  /* 0x0000007a657a7221 */ /* 0x000fe20000010000 */
[----:B------:R-:W-:Y:S06]  /*1e60*/  BRA `(.L_x_1184) ;  /* 0x0000000000107947 */ /* 0x000fec0003800000 */
.L_x_1182:
[----:B-----5:R-:W-:Y:S02]  /*1e70*/  SHF.L.U32 R101, R91, 0x10, RZ ;  /* 0x000000105b657819 */ /* 0x020fe400000006ff */
[----:B------:R-:W-:-:S03]  /*1e80*/  @P2 SHF.L.U32 R105, R95, 0x10, RZ ;  /* 0x000000105f692819 */ /* 0x000fc600000006ff */
[----:B------:R-:W-:-:S04]  /*1e90*/  FADD.FTZ R122, R101, R122 ;  /* 0x0000007a657a7221 */ /* 0x000fc80000010000 */
[----:B------:R-:W-:-:S07]  /*1ea0*/  @P2 FADD.FTZ R122, R105, R122 ;  /* 0x0000007a697a2221 */ /* 0x000fce0000010000 */
.L_x_1184:
[----:B------:R-:W-:-:S04]  /*1eb0*/  F2FP.BF16.F32.PACK_AB R100, RZ, R122 ;  /* 0x0000007aff64723e */ /* 0x000fc800000010ff */
[----:B------:R-:W-:-:S07]  /*1ec0*/  PRMT R99, R100, 0x7610, R99 ;  /* 0x0000761064637816 */ /* 0x000fce0000000063 */
.L_x_1185:
[----:B------:R-:W-:Y:S01]  /*1ed0*/  SHF.L.U32 R163, R103, 0x10, RZ ;  /* 0x0000001067a37819 */ /* 0x000fe200000006ff */
[----:B------:R-:W-:Y:S06]  /*1ee0*/  @P3 BRA `(.L_x_1186) ;  /* 0x0000000000243947 */ /* 0x000fec0003800000 */
[----:B------:R-:W-:-:S04]  /*1ef0*/  ISETP.NE.U32.AND P4, PT, RZ, UR14, PT ;  /* 0x0000000eff007c0c */ /* 0x000fc8000bf85070 */
[----:B------:R-:W-:-:S13]  /*1f00*/  ISETP.NE.AND.EX P4, PT, RZ, UR15, PT, P4 ;  /* 0x0000000fff007c0c */ /* 0x000fda000bf85340 */
[----:B------:R-:W-:Y:S05]  /*1f10*/  @P4 BRA `(.L_x_1187) ;  /* 0x0000000000084947 */ /* 0x000fea0003800000 */
[----:B------:R-:W-:Y:S05]  /*1f20*/  @P0 BRA `(.L_x_1188) ;  /* 0x00000000002c0947 */ /* 0x000fea0003800000 */
[----:B------:R-:W-:Y:S05]  /*1f30*/  BRA `(.L_x_1189) ;  /* 0x0000000000307947 */ /* 0x000fea0003800000 */
.L_x_1187:
[----:B-----5:R-:W-:-:S05]  /*1f40*/  PRMT R100, R95, 0x7632, R100 ;  /* 0x000076325f647816 */ /* 0x020fca0000000064 */
[----:B------:R-:W-:-:S04]  /*1f50*/  IMAD.U32 R100, R100, 0x10000, RZ ;  /* 0x0001000064647824 */ /* 0x000fc800078e00ff */
[----:B------:R-:W-:Y:S01]  /*1f60*/  FADD.FTZ R163, R163, R100 ;  /* 0x00000064a3a37221 */ /* 0x000fe20000010000 */
[----:B------:R-:W-:Y:S06]  /*1f70*/  BRA `(.L_x_1188) ;  /* 0x0000000000187947 */ /* 0x000fec0003800000 */
.L_x_1186:
[----:B-----5:R-:W-:Y:S02]  /*1f80*/  PRMT R100, R91, 0x7632, R100 ;  /* 0x000076325b647816 */ /* 0x020fe40000000064 */
[----:B------:R-:W-:Y:S02]  /*1f90*/  @P2 PRMT R101, R95, 0x7632, R101 ;  /* 0x000076325f652816 */ /* 0x000fe40000000065 */
[----:B------:R-:W-:Y:S02]  /*1fa0*/  SHF.L.U32 R100, R100, 0x10, RZ ;  /* 0x0000001064647819 */ /* 0x000fe400000006ff */
[----:B------:R-:W-:-:S03]  /*1fb0*/  @P2 SHF.L.U32 R102, R101, 0x10, RZ ;  /* 0x0000001065662819 */ /* 0x000fc600000006ff */
[----:B------:R-:W-:-:S04]  /*1fc0*/  FADD.FTZ R163, R163, R100 ;  /* 0x00000064a3a37221 */ /* 0x000fc80000010000 */
[----:B------:R-:W-:-:S07]  /*1fd0*/  @P2 FADD.FTZ R163, R163, R102 ;  /* 0x00000066a3a32221 */ /* 0x000fce0000010000 */
.L_x_1188:
[----:B------:R-:W-:-:S04]  /*1fe0*/  F2FP.BF16.F32.PACK_AB R100, RZ, R163 ;  /* 0x000000a3ff64723e */ /* 0x000fc800000010ff */
[----:B------:R-:W-:-:S07]  /*1ff0*/  PRMT R99, R99, 0x5410, R100 ;  /* 0x0000541063637816 */ /* 0x000fce0000000064 */
.L_x_1189:
[----:B------:R-:W0:Y:S01]  /*2000*/  @P0 LDC.64 R164, c[0x0][0x238] ;  /* 0x00008e00ffa40b82 */ /* 0x000e220000000a00 */
[----:B------:R-:W-:-:S05]  /*2010*/  IADD3 R105, R108, 0x40, RZ ;  /* 0x000000406c697810 */ /* 0x000fca0007ffe0ff */
[----:B------:R-:W-:Y:S02]  /*2020*/  IMAD.WIDE.U32 R100, R105, 0x10, R222 ;  /* 0x0000001069647825 */ /* 0x000fe400078e00de */
[----:B------:R-:W1:Y:S08]  /*2030*/  @P1 LDC.64 R160, c[0x0][0x228] ;  /* 0x00008a00ffa01b82 */ /* 0x000e700000000a00 */
[----:B------:R-:W2:Y:S01]  /*2040*/  @P2 LDC.64 R106, c[0x0][0x230] ;  /* 0x00008c00ff6a2b82 */ /* 0x000ea20000000a00 */
[----:B0-----:R-:W-:-:S05]  /*2050*/  @P0 IMAD.WIDE.U32 R164, R104, 0x10, R164 ;  /* 0x0000001068a40825 */ /* 0x001fca00078e00a4 */
[----:B------:R0:W-:Y:S01]  /*2060*/  @P0 STG.E.128 desc[UR4][R164.64], R96 ;  /* 0x00000060a4000986 */ /* 0x0001e2000c101d04 */
[----:B-1----:R-:W-:-:S03]  /*2070*/  @P1 IMAD.WIDE.U32 R160, R105, 0x10, R160 ;  /* 0x0000001069a01825 */ /* 0x002fc600078e00a0 */
[----:B------:R-:W3:Y:S04]  /*2080*/  LDG.E.128 R100, desc[UR4][R100.64] ;  /* 0x0000000464647981 */ /* 0x000ee8000c1e1d00 */
[----:B-----5:R0:W5:Y:S01]  /*2090*/  @P1 LDG.E.128 R88, desc[UR4][R160.64] ;  /* 0x00000004a0581981 */ /* 0x020162000c1e1d00 */
[----:B--2---:R-:W-:-:S05]  /*20a0*/  @P2 IMAD.WIDE.U32 R106, R105, 0x10, R106 ;  /* 0x00000010696a2825 */ /* 0x004fca00078e006a */
[----:B------:R0:W5:Y:S01]  /*20b0*/  @P2 LDG.E.128 R92, desc[UR4][R106.64] ;  /* 0x000000046a5c2981 */ /* 0x000162000c1e1d00 */
[C---:B---3--:R-:W-:Y:S01]  /*20c0*/  IMAD.U32 R162, R100.reuse, 0x10000, RZ ;  /* 0x0001000064a27824 */ /* 0x048fe200078e00ff */
[----:B------:R-:W-:Y:S01]  /*20d0*/  PRMT R159, R100, 0x7632, R159 ;  /* 0x00007632649f7816 */ /* 0x000fe2000000009f */
[----:B0-----:R-:W-:Y:S06]  /*20e0*/  @P3 BRA `(.L_x_1190) ;  /* 0x0000000000203947 */ /* 0x001fec0003800000 */
[----:B------:R-:W-:-:S04]  /*20f0*/  ISETP.NE.U32.AND P4, PT, RZ, UR14, PT ;  /* 0x0000000eff007c0c */ /* 0x000fc8000bf85070 */
[----:B------:R-:W-:-:S13]  /*2100*/  ISETP.NE.AND.EX P4, PT, RZ, UR15, PT, P4 ;  /* 0x0000000fff007c0c */ /* 0x000fda000bf85340 */
[----:B------:R-:W-:Y:S05]  /*2110*/  @P4 BRA `(.L_x_1191) ;  /* 0x0000000000084947 */ /* 0x000fea0003800000 */
[----:B------:R-:W-:Y:S05]  /*2120*/  @P0 BRA `(.L_x_1192) ;  /* 0x0000000000200947 */ /* 0x000fea0003800000 */
[----:B------:R-:W-:Y:S05]  /*2130*/  BRA `(.L_x_1193) ;  /* 0x0000000000247947 */ /* 0x000fea0003800000 */
.L_x_1191:
[----:B-----5:R-:W-:-:S05]  /*2140*/  SHF.L.U32 R107, R92, 0x10, RZ ;  /* 0x000000105c6b7819 */ /* 0x020fca00000006ff */
[----:B------:R-:W-:Y:S01]  /*2150*/  FADD.FTZ R162, R107, R162 ;  /* 0x000000a26ba27221 */ /* 0x000fe20000010000 */
[----:B------:R-:W-:Y:S06]  /*2160*/  BRA `(.L_x_1192) ;  /* 0x0000000000107947 */ /* 0x000fec0003800000 */
.L_x_1190:
[----:B-----5:R-:W-:Y:S02]  /*2170*/  SHF.L.U32 R107, R88, 0x10, RZ ;  /* 0x00000010586b7819 */ /* 0x020fe400000006ff */
[----:B------:R-:W-:-:S03]  /*2180*/  @P2 SHF.L.U32 R161, R92, 0x10, RZ ;  /* 0x000000105ca12819 */ /* 0x000fc600000006ff */
[----:B------:R-:W-:-:S04]  /*2190*/  FADD.FTZ R162, R107, R162 ;  /* 0x000000a26ba27221 */ /* 0x000fc80000010000 */
[----:B------:R-:W-:-:S07]  /*21a0*/  @P2 FADD.FTZ R162, R161, R162 ;  /* 0x000000a2a1a22221 */ /* 0x000fce0000010000 */
.L_x_1192:
[----:B------:R-:W-:-:S04]  /*21b0*/  F2FP.BF16.F32.PACK_AB R100, RZ, R162 ;  /* 0x000000a2ff64723e */ /* 0x000fc800000010ff */
[----:B------:R-:W-:-:S07]  /*21c0*/  PRMT R96, R100, 0x7610, R96 ;  /* 0x0000761064607816 */ /* 0x000fce0000000060 */
.L_x_1193:
[----:B------:R-:W-:Y:S01]  /*21d0*/  IMAD.U32 R165, R159, 0x10000, RZ ;  /* 0x000100009fa57824 */ /* 0x000fe200078e00ff */
[----:B------:R-:W-:Y:S06]  /*21e0*/  @P3 BRA `(.L_x_1194) ;  /* 0x0000000000243947 */ /* 0x000fec0003800000 */
[----:B------:R-:W-:-:S04]  /*21f0*/  ISETP.NE.U32.AND P4, PT, RZ, UR14, PT ;  /* 0x0000000eff007c0c */ /* 0x000fc8000bf85070 */
[----:B------:R-:W-:-:S13]  /*2200*/  ISETP.NE.AND.EX P4, PT, RZ, UR15, PT, P4 ;  /* 0x0000000fff007c0c */ /* 0x000fda000bf85340 */
[----:B------:R-:W-:Y:S05]  /*2210*/  @P4 BRA `(.L_x_1195) ;  /* 0x0000000000084947 */ /* 0x000fea0003800000 */
[----:B------:R-:W-:Y:S05]  /*2220*/  @P0 BRA `(.L_x_1196) ;  /* 0x00000000002c0947 */ /* 0x000fea0003800000 */
[----:B------:R-:W-:Y:S05]  /*2230*/  BRA `(.L_x_1197) ;  /* 0x0000000000307947 */ /* 0x000fea0003800000 */
.L_x_1195:
[----:B-----5:R-:W-:-:S04]  /*2240*/  PRMT R100, R92, 0x7632, R100 ;  /* 0x000076325c647816 */ /* 0x020fc80000000064 */
[----:B------:R-:W-:-:S05]  /*2250*/  SHF.L.U32 R100, R100, 0x10, RZ ;  /* 0x0000001064647819 */ /* 0x000fca00000006ff */
[----:B------:R-:W-:Y:S01]  /*2260*/  FADD.FTZ R165, R165, R100 ;  /* 0x00000064a5a57221 */ /* 0x000fe20000010000 */
[----:B------:R-:W-:Y:S06]  /*2270*/  BRA `(.L_x_1196) ;  /* 0x0000000000187947 */ /* 0x000fec0003800000 */
.L_x_1194:
[----:B-----5:R-:W-:Y:S02]  /*2280*/  PRMT R100, R88, 0x7632, R100 ;  /* 0x0000763258647816 */ /* 0x020fe40000000064 */
[----:B------:R-:W-:Y:S02]  /*2290*/  @P2 PRMT R106, R92, 0x7632, R106 ;  /* 0x000076325c6a2816 */ /* 0x000fe4000000006a */
[----:B------:R-:W-:Y:S02]  /*22a0*/  SHF.L.U32 R100, R100, 0x10, RZ ;  /* 0x0000001064647819 */ /* 0x000fe400000006ff */
[----:B------:R-:W-:-:S03]  /*22b0*/  @P2 SHF.L.U32 R106, R106, 0x10, RZ ;  /* 0x000000106a6a2819 */ /* 0x000fc600000006ff */
[----:B------:R-:W-:-:S04]  /*22c0*/  FADD.FTZ R165, R165, R100 ;  /* 0x00000064a5a57221 */ /* 0x000fc80000010000 */
[----:B------:R-:W-:-:S07]  /*22d0*/  @P2 FADD.FTZ R165, R165, R106 ;  /* 0x0000006aa5a52221 */ /* 0x000fce0000010000 */
.L_x_1196:
[----:B------:R-:W-:-:S04]  /*22e0*/  F2FP.BF16.F32.PACK_AB R100, RZ, R165 ;  /* 0x000000a5ff64723e */ /* 0x000fc800000010ff */
[----:B------:R-:W-:-:S07]  /*22f0*/  PRMT R96, R96, 0x5410, R100 ;  /* 0x0000541060607816 */ /* 0x000fce0000000064 */
.L_x_1197:
        /* <DEDUP_REMOVED lines=8> */
.L_x_1199:
[----:B-----5:R-:W-:-:S05]  /*2380*/  SHF.L.U32 R107, R93, 0x10, RZ ;  /* 0x000000105d6b7819 */ /* 0x020fca00000006ff */
[----:B------:R-:W-:Y:S01]  /*2390*/  FADD.FTZ R164, R107, R164 ;  /* 0x000000a46ba47221 */ /* 0x000fe20000010000 */
[----:B------:R-:W-:Y:S06]  /*23a0*/  BRA `(.L_x_1200) ;  /* 0x0000000000107947 */ /* 0x000fec0003800000 */
.L_x_1198:
[----:B-----5:R-:W-:Y:S02]  /*23b0*/  SHF.L.U32 R107, R89, 0x10, RZ ;  /* 0x00000010596b7819 */ /* 0x020fe400000006ff */
[----:B------:R-:W-:-:S03]  /*23c0*/  @P2 SHF.L.U32 R159, R93, 0x10, RZ ;  /* 0x000000105d9f2819 */ /* 0x000fc600000006ff */
[----:B------:R-:W-:-:S04]  /*23d0*/  FADD.FTZ R164, R107, R164 ;  /* 0x000000a46ba47221 */ /* 0x000fc80000010000 */
[----:B------:R-:W-:-:S07]  /*23e0*/  @P2 FADD.FTZ R164, R159, R164 ;  /* 0x000000a49fa42221 */ /* 0x000fce0000010000 */
.L_x_1200:
[----:B------:R-:W-:-:S04]  /*23f0*/  F2FP.BF16.F32.PACK_AB R100, RZ, R164 ;  /* 0x000000a4ff64723e */ /* 0x000fc800000010ff */
[----:B------:R-:W-:-:S07]  /*2400*/  PRMT R97, R100, 0x7610, R97 ;  /* 0x0000761064617816 */ /* 0x000fce0000000061 */
.L_x_1201:
[----:B------:R-:W-:Y:S01]  /*2410*/  IMAD.U32 R167, R101, 0x10000, RZ ;  /* 0x0001000065a77824 */ /* 0x000fe200078e00ff */
[----:B------:R-:W-:Y:S06]  /*2420*/  @P3 BRA `(.L_x_1202) ;  /* 0x0000000000243947 */ /* 0x000fec0003800000 */
[----:B------:R-:W-:-:S04]  /*2430*/  ISETP.NE.U32.AND P4, PT, RZ, UR14, PT ;  /* 0x0000000eff007c0c */ /* 0x000fc8000bf85070 */
[----:B------:R-:W-:-:S13]  /*2440*/  ISETP.NE.AND.EX P4, PT, RZ, UR15, PT, P4 ;  /* 0x0000000fff007c0c */ /* 0x000fda000bf85340 */
[----:B------:R-:W-:Y:S05]  /*2450*/  @P4 BRA `(.L_x_1203) ;  /* 0x0000000000084947 */ /* 0x000fea0003800000 */
[----:B------:R-:W-:Y:S05]  /*2460*/  @P0 BRA `(.L_x_1204) ;  /* 0x00000000002c0947 */ /* 0x000fea0003800000 */
[----:B------:R-:W-:Y:S05]  /*2470*/  BRA `(.L_x_1205) ;  /* 0x0000000000307947 */ /* 0x000fea0003800000 */
.L_x_1203:
[----:B-----5:R-:W-:-:S04]  /*2480*/  PRMT R100, R93, 0x7632, R100 ;  /* 0x000076325d647816 */ /* 0x020fc80000000064 */
[----:B------:R-:W-:-:S05]  /*2490*/  SHF.L.U32 R100, R100, 0x10, RZ ;  /* 0x0000001064647819 */ /* 0x000fca00000006ff */
[----:B------:R-:W-:Y:S01]  /*24a0*/  FADD.FTZ R167, R167, R100 ;  /* 0x00000064a7a77221 */ /* 0x000fe20000010000 */
[----:B------:R-:W-:Y:S06]  /*24b0*/  BRA `(.L_x_1204) ;  /* 0x0000000000187947 */ /* 0x000fec0003800000 */
.L_x_1202:
[----:B-----5:R-:W-:Y:S02]  /*24c0*/  PRMT R100, R89, 0x7632, R100 ;  /* 0x0000763259647816 */ /* 0x020fe40000000064 */
[----:B------:R-:W-:Y:S02]  /*24d0*/  @P2 PRMT R101, R93, 0x7632, R101 ;  /* 0x000076325d652816 */ /* 0x000fe40000000065 */
[----:B------:R-:W-:Y:S02]  /*24e0*/  SHF.L.U32 R100, R100, 0x10, RZ ;  /* 0x0000001064647819 */ /* 0x000fe400000006ff */
[----:B------:R-:W-:-:S03]  /*24f0*/  @P2 SHF.L.U32 R106, R101, 0x10, RZ ;  /* 0x00000010656a2819 */ /* 0x000fc600000006ff */
[----:B------:R-:W-:-:S04]  /*2500*/  FADD.FTZ R167, R167, R100 ;  /* 0x00000064a7a77221 */ /* 0x000fc80000010000 */
[----:B------:R-:W-:-:S07]  /*2510*/  @P2 FADD.FTZ R167, R167, R106 ;  /* 0x0000006aa7a72221 */ /* 0x000fce0000010000 */
.L_x_1204:
[----:B------:R-:W-:-:S04]  /*2520*/  F2FP.BF16.F32.PACK_AB R100, RZ, R167 ;  /* 0x000000a7ff64723e */ /* 0x000fc800000010ff */
[----:B------:R-:W-:-:S07]  /*2530*/  PRMT R97, R97, 0x5410, R100 ;  /* 0x0000541061617816 */ /* 0x000fce0000000064 */
.L_x_1205:
        /* <DEDUP_REMOVED lines=8> */
.L_x_1207:
[----:B-----5:R-:W-:-:S05]  /*25c0*/  SHF.L.U32 R101, R94, 0x10, RZ ;  /* 0x000000105e657819 */ /* 0x020fca00000006ff */
[----:B------:R-:W-:Y:S01]  /*25d0*/  FADD.FTZ R166, R101, R166 ;  /* 0x000000a665a67221 */ /* 0x000fe20000010000 */
[----:B------:R-:W-:Y:S06]  /*25e0*/  BRA `(.L_x_1208) ;  /* 0x0000000000107947 */ /* 0x000fec0003800000 */
.L_x_1206:
[----:B-----5:R-:W-:Y:S02]  /*25f0*/  SHF.L.U32 R101, R90, 0x10, RZ ;  /* 0x000000105a657819 */ /* 0x020fe400000006ff */
[----:B------:R-:W-:-:S03]  /*2600*/  @P2 SHF.L.U32 R107, R94, 0x10, RZ ;  /* 0x000000105e6b2819 */ /* 0x000fc600000006ff */
[----:B------:R-:W-:-:S04]  /*2610*/  FADD.FTZ R166, R101, R166 ;  /* 0x000000a665a67221 */ /* 0x000fc80000010000 */
[----:B------:R-:W-:-:S07]  /*2620*/  @P2 FADD.FTZ R166, R107, R166 ;  /* 0x000000a66ba62221 */ /* 0x000fce0000010000 */
.L_x_1208:
[----:B------:R-:W-:-:S04]  /*2630*/  F2FP.BF16.F32.PACK_AB R100, RZ, R166 ;  /* 0x000000a6ff64723e */ /* 0x000fc800000010ff */
[----:B------:R-:W-:-:S07]  /*2640*/  PRMT R98, R100, 0x7610, R98 ;  /* 0x0000761064627816 */ /* 0x000fce0000000062 */
.L_x_1209:
[----:B------:R-:W-:Y:S01]  /*2650*/  SHF.L.U32 R169, R102, 0x10, RZ ;  /* 0x0000001066a97819 */ /* 0x000fe200000006ff */
[----:B------:R-:W-:Y:S06]  /*2660*/  @P3 BRA `(.L_x_1210) ;  /* 0x0000000000243947 */ /* 0x000fec0003800000 */
[----:B------:R-:W-:-:S04]  /*2670*/  ISETP.NE.U32.AND P4, PT, RZ, UR14, PT ;  /* 0x0000000eff007c0c */ /* 0x000fc8000bf85070 */
[----:B------:R-:W-:-:S13]  /*2680*/  ISETP.NE.AND.EX P4, PT, RZ, UR15, PT, P4 ;  /* 0x0000000fff007c0c */ /* 0x000fda000bf85340 */
[----:B------:R-:W-:Y:S05]  /*2690*/  @P4 BRA `(.L_x_1211) ;  /* 0x0000000000084947 */ /* 0x000fea0003800000 */
[----:B------:R-:W-:Y:S05]  /*26a0*/  @P0 BRA `(.L_x_1212) ;  /* 0x00000000002c0947 */ /* 0x000fea0003800000 */
[----:B------:R-:W-:Y:S05]  /*26b0*/  BRA `(.L_x_1213) ;  /* 0x0000000000307947 */ /* 0x000fea0003800000 */
.L_x_1211:
[----:B-----5:R-:W-:-:S05]  /*26c0*/  PRMT R100, R94, 0x7632, R100 ;  /* 0x000076325e647816 */ /* 0x020fca0000000064 */
[----:B------:R-:W-:-:S04]  /*26d0*/  IMAD.U32 R100, R100, 0x10000, RZ ;  /* 0x0001000064647824 */ /* 0x000fc800078e00ff */
[----:B------:R-:W-:Y:S01]  /*26e0*/  FADD.FTZ R169, R169, R100 ;  /* 0x00000064a9a97221 */ /* 0x000fe20000010000 */
[----:B------:R-:W-:Y:S06]  /*26f0*/  BRA `(.L_x_1212) ;  /* 0x0000000000187947 */ /* 0x000fec0003800000 */
.L_x_1210:
[----:B-----5:R-:W-:Y:S02]  /*2700*/  PRMT R100, R90, 0x7632, R100 ;  /* 0x000076325a647816 */ /* 0x020fe40000000064 */
[----:B------:R-:W-:Y:S02]  /*2710*/  @P2 PRMT R101, R94, 0x7632, R101 ;  /* 0x000076325e652816 */ /* 0x000fe40000000065 */
[----:B------:R-:W-:Y:S02]  /*2720*/  SHF.L.U32 R100, R100, 0x10, RZ ;  /* 0x0000001064647819 */ /* 0x000fe400000006ff */
[----:B------:R-:W-:-:S03]  /*2730*/  @P2 SHF.L.U32 R102, R101, 0x10, RZ ;  /* 0x0000001065662819 */ /* 0x000fc600000006ff */
[----:B------:R-:W-:-:S04]  /*2740*/  FADD.FTZ R169, R169, R100 ;  /* 0x00000064a9a97221 */ /* 0x000fc80000010000 */
[----:B------:R-:W-:-:S07]  /*2750*/  @P2 FADD.FTZ R169, R169, R102 ;  /* 0x00000066a9a92221 */ /* 0x000fce0000010000 */
.L_x_1212:
[----:B------:R-:W-:-:S04]  /*2760*/  F2FP.BF16.F32.PACK_AB R100, RZ, R169 ;  /* 0x000000a9ff64723e */ /* 0x000fc800000010ff */
[----:B------:R-:W-:-:S07]  /*2770*/  PRMT R98, R98, 0x5410, R100 ;  /* 0x0000541062627816 */ /* 0x000fce0000000064 */
.L_x_1213:
        /* <DEDUP_REMOVED lines=8> */
.L_x_1215:
[----:B-----5:R-:W-:-:S05]  /*2800*/  SHF.L.U32 R101, R95, 0x10, RZ ;  /* 0x000000105f657819 */ /* 0x020fca00000006ff */
[----:B------:R-:W-:Y:S01]  /*2810*/  FADD.FTZ R168, R101, R168 ;  /* 0x000000a865a87221 */ /* 0x000fe20000010000 */
[----:B------:R-:W-:Y:S06]  /*2820*/  BRA `(.L_x_1216) ;  /* 0x0000000000107947 */ /* 0x000fec0003800000 */
.L_x_1214:
[----:B-----5:R-:W-:Y:S01]  /*2830*/  IMAD.U32 R101, R91, 0x10000, RZ ;  /* 0x000100005b657824 */ /* 0x020fe200078e00ff */
[----:B------:R-:W-:-:S03]  /*2840*/  @P2 SHF.L.U32 R107, R95, 0x10, RZ ;  /* 0x000000105f6b2819 */ /* 0x000fc600000006ff */
[----:B------:R-:W-:-:S04]  /*2850*/  FADD.FTZ R168, R101, R168 ;  /* 0x000000a865a87221 */ /* 0x000fc80000010000 */
[----:B------:R-:W-:-:S07]  /*2860*/  @P2 FADD.FTZ R168, R107, R168 ;  /* 0x000000a86ba82221 */ /* 0x000fce0000010000 */
.L_x_1216:
[----:B------:R-:W-:-:S04]  /*2870*/  F2FP.BF16.F32.PACK_AB R100, RZ, R168 ;  /* 0x000000a8ff64723e */ /* 0x000fc800000010ff */
[----:B------:R-:W-:-:S07]  /*2880*/  PRMT R99, R100, 0x7610, R99 ;  /* 0x0000761064637816 */ /* 0x000fce0000000063 */
.L_x_1217:
[----:B------:R-:W-:Y:S01]  /*2890*/  SHF.L.U32 R172, R103, 0x10, RZ ;  /* 0x0000001067ac7819 */ /* 0x000fe200000006ff */
[----:B------:R-:W-:Y:S06]  /*28a0*/  @P3 BRA `(.L_x_1218) ;  /* 0x0000000000243947 */ /* 0x000fec0003800000 */
[----:B------:R-:W-:-:S04]  /*28b0*/  ISETP.NE.U32.AND P4, PT, RZ, UR14, PT ;  /* 0x0000000eff007c0c */ /* 0x000fc8000bf85070 */
[----:B------:R-:W-:-:S13]  /*28c0*/  ISETP.NE.AND.EX P4, PT, RZ, UR15, PT, P4 ;  /* 0x0000000fff007c0c */ /* 0x000fda000bf85340 */
[----:B------:R-:W-:Y:S05]  /*28d0*/  @P4 BRA `(.L_x_1219) ;  /* 0x0000000000084947 */ /* 0x000fea0003800000 */
[----:B------:R-:W-:Y:S05]  /*28e0*/  @P0 BRA `(.L_x_1220) ;  /* 0x00000000002c0947 */ /* 0x000fea0003800000 */
[----:B------:R-:W-:Y:S05]  /*28f0*/  BRA `(.L_x_1221) ;  /* 0x0000000000307947 */ /* 0x000fea0003800000 */
.L_x_1219:
[----:B-----5:R-:W-:-:S04]  /*2900*/  PRMT R100, R95, 0x7632, R100 ;  /* 0x000076325f647816 */ /* 0x020fc80000000064 */
[----:B------:R-:W-:-:S05]  /*2910*/  SHF.L.U32 R101, R100, 0x10, RZ ;  /* 0x0000001064657819 */ /* 0x000fca00000006ff */
[----:B------:R-:W-:Y:S01]  /*2920*/  FADD.FTZ R172, R172, R101 ;  /* 0x00000065acac7221 */ /* 0x000fe20000010000 */
[----:B------:R-:W-:Y:S06]  /*2930*/  BRA `(.L_x_1220) ;  /* 0x0000000000187947 */ /* 0x000fec0003800000 */
.L_x_1218:
[----:B-----5:R-:W-:Y:S02]  /*2940*/  PRMT R100, R91, 0x7632, R100 ;  /* 0x000076325b647816 */ /* 0x020fe40000000064 */
[----:B------:R-:W-:Y:S02]  /*2950*/  @P2 PRMT R102, R95, 0x7632, R102 ;  /* 0x000076325f662816 */ /* 0x000fe40000000066 */
[----:B------:R-:W-:-:S03]  /*2960*/  SHF.L.U32 R101, R100, 0x10, RZ ;  /* 0x0000001064657819 */ /* 0x000fc600000006ff */
[----:B------:R-:W-:Y:S02]  /*2970*/  @P2 IMAD.U32 R103, R102, 0x10000, RZ ;  /* 0x0001000066672824 */ /* 0x000fe400078e00ff */
[----:B------:R-:W-:-:S04]  /*2980*/  FADD.FTZ R172, R172, R101 ;  /* 0x00000065acac7221 */ /* 0x000fc80000010000 */
[----:B------:R-:W-:-:S07]  /*2990*/  @P2 FADD.FTZ R172, R172, R103 ;  /* 0x00000067acac2221 */ /* 0x000fce0000010000 */
.L_x_1220:
[----:B------:R-:W-:-:S04]  /*29a0*/  F2FP.BF16.F32.PACK_AB R100, RZ, R172 ;  /* 0x000000acff64723e */ /* 0x000fc800000010ff */
[----:B------:R-:W-:-:S07]  /*29b0*/  PRMT R99, R99, 0x5410, R100 ;  /* 0x0000541063637816 */ /* 0x000fce0000000064 */
.L_x_1221:
        /* <DEDUP_REMOVED lines=20> */
.L_x_1223:
[----:B-----5:R-:W-:-:S05]  /*2b00*/  SHF.L.U32 R100, R92, 0x10, RZ ;  /* 0x000000105c647819 */ /* 0x020fca00000006ff */
[----:B------:R-:W-:Y:S01]  /*2b10*/  FADD.FTZ R171, R100, R171 ;  /* 0x000000ab64ab7221 */ /* 0x000fe20000010000 */
[----:B------:R-:W-:Y:S06]  /*2b20*/  BRA `(.L_x_1224) ;  /* 0x0000000000107947 */ /* 0x000fec0003800000 */
.L_x_1222:
[----:B-----5:R-:W-:Y:S01]  /*2b30*/  SHF.L.U32 R100, R88, 0x10, RZ ;  /* 0x0000001058647819 */ /* 0x020fe200000006ff */
[----:B------:R-:W-:-:S04]  /*2b40*/  @P2 IMAD.U32 R160, R92, 0x10000, RZ ;  /* 0x000100005ca02824 */ /* 0x000fc800078e00ff */
[----:B------:R-:W-:-:S04]  /*2b50*/  FADD.FTZ R171, R100, R171 ;  /* 0x000000ab64ab7221 */ /* 0x000fc80000010000 */
[----:B------:R-:W-:-:S07]  /*2b60*/  @P2 FADD.FTZ R171, R160, R171 ;  /* 0x000000aba0ab2221 */ /* 0x000fce0000010000 */
.L_x_1224:
[----:B------:R-:W-:-:S04]  /*2b70*/  F2FP.BF16.F32.PACK_AB R100, RZ, R171 ;  /* 0x000000abff64723e */ /* 0x000fc800000010ff */
[----:B------:R-:W-:-:S07]  /*2b80*/  PRMT R96, R100, 0x7610, R96 ;  /* 0x0000761064607816 */ /* 0x000fce0000000060 */
.L_x_1225:
[----:B------:R-:W-:Y:S01]  /*2b90*/  SHF.L.U32 R174, R107, 0x10, RZ ;  /* 0x000000106bae7819 */ /* 0x000fe200000006ff */
[----:B------:R-:W-:Y:S06]  /*2ba0*/  @P3 BRA `(.L_x_1226) ;  /* 0x0000000000243947 */ /* 0x000fec0003800000 */
[----:B------:R-:W-:-:S04]  /*2bb0*/  ISETP.NE.U32.AND P4, PT, RZ, UR14, PT ;  /* 0x0000000eff007c0c */ /* 0x000fc8000bf85070 */
[----:B------:R-:W-:-:S13]  /*2bc0*/  ISETP.NE.AND.EX P4, PT, RZ, UR15, PT, P4 ;  /* 0x0000000fff007c0c */ /* 0x000fda000bf85340 */
[----:B------:R-:W-:Y:S05]  /*2bd0*/  @P4 BRA `(.L_x_1227) ;  /* 0x0000000000084947 */ /* 0x000fea0003800000 */
[----:B------:R-:W-:Y:S05]  /*2be0*/  @P0 BRA `(.L_x_1228) ;  /* 0x00000000002c0947 */ /* 0x000fea0003800000 */
[----:B------:R-:W-:Y:S05]  /*2bf0*/  BRA `(.L_x_1229) ;  /* 0x0000000000307947 */ /* 0x000fea0003800000 */
.L_x_1227:
[----:B-----5:R-:W-:-:S04]  /*2c00*/  PRMT R100, R92, 0x7632, R100 ;  /* 0x000076325c647816 */ /* 0x020fc80000000064 */
[----:B------:R-:W-:-:S05]  /*2c10*/  SHF.L.U32 R107, R100, 0x10, RZ ;  /* 0x00000010646b7819 */ /* 0x000fca00000006ff */
[----:B------:R-:W-:Y:S01]  /*2c20*/  FADD.FTZ R174, R174, R107 ;  /* 0x0000006baeae7221 */ /* 0x000fe20000010000 */
[----:B------:R-:W-:Y:S06]  /*2c30*/  BRA `(.L_x_1228) ;  /* 0x0000000000187947 */ /* 0x000fec0003800000 */
.L_x_1226:
[----:B-----5:R-:W-:Y:S02]  /*2c40*/  PRMT R100, R88, 0x7632, R100 ;  /* 0x0000763258647816 */ /* 0x020fe40000000064 */
[----:B------:R-:W-:Y:S02]  /*2c50*/  @P2 PRMT R159, R92, 0x7632, R159 ;  /* 0x000076325c9f2816 */ /* 0x000fe4000000009f */
[----:B------:R-:W-:Y:S02]  /*2c60*/  SHF.L.U32 R107, R100, 0x10, RZ ;  /* 0x00000010646b7819 */ /* 0x000fe400000006ff */
[----:B------:R-:W-:-:S03]  /*2c70*/  @P2 SHF.L.U32 R159, R159, 0x10, RZ ;  /* 0x000000109f9f2819 */ /* 0x000fc600000006ff */
[----:B------:R-:W-:-:S04]  /*2c80*/  FADD.FTZ R174, R174, R107 ;  /* 0x0000006baeae7221 */ /* 0x000fc80000010000 */
[----:B------:R-:W-:-:S07]  /*2c90*/  @P2 FADD.FTZ R174, R174, R159 ;  /* 0x0000009faeae2221 */ /* 0x000fce0000010000 */
.L_x_1228:
[----:B------:R-:W-:-:S04]  /*2ca0*/  F2FP.BF16.F32.PACK_AB R100, RZ, R174 ;  /* 0x000000aeff64723e */ /* 0x000fc800000010ff */
[----:B------:R-:W-:-:S07]  /*2cb0*/  PRMT R96, R96, 0x5410, R100 ;  /* 0x0000541060607816 */ /* 0x000fce0000000064 */
.L_x_1229:
        /* <DEDUP_REMOVED lines=8> */
.L_x_1231:
[----:B-----5:R-:W-:-:S05]  /*2d40*/  SHF.L.U32 R100, R93, 0x10, RZ ;  /* 0x000000105d647819 */ /* 0x020fca00000006ff */
[----:B------:R-:W-:Y:S01]  /*2d50*/  FADD.FTZ R173, R100, R173 ;  /* 0x000000ad64ad7221 */ /* 0x000fe20000010000 */
[----:B------:R-:W-:Y:S06]  /*2d60*/  BRA `(.L_x_1232) ;  /* 0x0000000000107947 */ /* 0x000fec0003800000 */
.L_x_1230:
[----:B-----5:R-:W-:Y:S02]  /*2d70*/  SHF.L.U32 R100, R89, 0x10, RZ ;  /* 0x0000001059647819 */ /* 0x020fe400000006ff */
[----:B------:R-:W-:-:S03]  /*2d80*/  @P2 SHF.L.U32 R160, R93, 0x10, RZ ;  /* 0x000000105da02819 */ /* 0x000fc600000006ff */
[----:B------:R-:W-:-:S04]  /*2d90*/  FADD.FTZ R173, R100, R173 ;  /* 0x000000ad64ad7221 */ /* 0x000fc80000010000 */
[----:B------:R-:W-:-:S07]  /*2da0*/  @P2 FADD.FTZ R173, R160, R173 ;  /* 0x000000ada0ad2221 */ /* 0x000fce0000010000 */
.L_x_1232:
[----:B------:R-:W-:-:S04]  /*2db0*/  F2FP.BF16.F32.PACK_AB R100, RZ, R173 ;  /* 0x000000adff64723e */ /* 0x000fc800000010ff */
[----:B------:R-:W-:-:S07]  /*2dc0*/  PRMT R97, R100, 0x7610, R97 ;  /* 0x0000761064617816 */ /* 0x000fce0000000061 */
.L_x_1233:
[----:B------:R-:W-:Y:S01]  /*2dd0*/  SHF.L.U32 R176, R101, 0x10, RZ ;  /* 0x0000001065b07819 */ /* 0x000fe200000006ff */
[----:B------:R-:W-:Y:S06]  /*2de0*/  @P3 BRA `(.L_x_1234) ;  /* 0x0000000000243947 */ /* 0x000fec0003800000 */
[----:B------:R-:W-:-:S04]  /*2df0*/  ISETP.NE.U32.AND P4, PT, RZ, UR14, PT ;  /* 0x0000000eff007c0c */ /* 0x000fc8000bf85070 */
[----:B------:R-:W-:-:S13]  /*2e00*/  ISETP.NE.AND.EX P4, PT, RZ, UR15, PT, P4 ;  /* 0x0000000fff007c0c */ /* 0x000fda000bf85340 */
[----:B------:R-:W-:Y:S05]  /*2e10*/  @P4 BRA `(.L_x_1235) ;  /* 0x0000000000084947 */ /* 0x000fea0003800000 */
[----:B------:R-:W-:Y:S05]  /*2e20*/  @P0 BRA `(.L_x_1236) ;  /* 0x00000000002c0947 */ /* 0x000fea0003800000 */
[----:B------:R-:W-:Y:S05]  /*2e30*/  BRA `(.L_x_1237) ;  /* 0x0000000000307947 */ /* 0x000fea0003800000 */
.L_x_1235:
[----:B-----5:R-:W-:-:S05]  /*2e40*/  PRMT R100, R93, 0x7632, R100 ;  /* 0x000076325d647816 */ /* 0x020fca0000000064 */
[----:B------:R-:W-:-:S04]  /*2e50*/  IMAD.U32 R101, R100, 0x10000, RZ ;  /* 0x0001000064657824 */ /* 0x000fc800078e00ff */
[----:B------:R-:W-:Y:S01]  /*2e60*/  FADD.FTZ R176, R176, R101 ;  /* 0x00000065b0b07221 */ /* 0x000fe20000010000 */
[----:B------:R-:W-:Y:S06]  /*2e70*/  BRA `(.L_x_1236) ;  /* 0x0000000000187947 */ /* 0x000fec0003800000 */
.L_x_1234:
[----:B-----5:R-:W-:Y:S02]  /*2e80*/  PRMT R100, R89, 0x7632, R100 ;  /* 0x0000763259647816 */ /* 0x020fe40000000064 */
[----:B------:R-:W-:Y:S02]  /*2e90*/  @P2 PRMT R107, R93, 0x7632, R107 ;  /* 0x000076325d6b2816 */ /* 0x000fe4000000006b */
[----:B------:R-:W-:Y:S02]  /*2ea0*/  SHF.L.U32 R101, R100, 0x10, RZ ;  /* 0x0000001064657819 */ /* 0x000fe400000006ff */
[----:B------:R-:W-:-:S03]  /*2eb0*/  @P2 SHF.L.U32 R107, R107, 0x10, RZ ;  /* 0x000000106b6b2819 */ /* 0x000fc600000006ff */
[----:B------:R-:W-:-:S04]  /*2ec0*/  FADD.FTZ R176, R176, R101 ;  /* 0x00000065b0b07221 */ /* 0x000fc80000010000 */
[----:B------:R-:W-:-:S07]  /*2ed0*/  @P2 FADD.FTZ R176, R176, R107 ;  /* 0x0000006bb0b02221 */ /* 0x000fce0000010000 */
.L_x_1236:
[----:B------:R-:W-:-:S04]  /*2ee0*/  F2FP.BF16.F32.PACK_AB R100, RZ, R176 ;  /* 0x000000b0ff64723e */ /* 0x000fc800000010ff */
[----:B------:R-:W-:-:S07]  /*2ef0*/  PRMT R97, R97, 0x5410, R100 ;  /* 0x0000541061617816 */ /* 0x000fce0000000064 */
.L_x_1237:
        /* <DEDUP_REMOVED lines=8> */
.L_x_1239:
[----:B-----5:R-:W-:-:S05]  /*2f80*/  SHF.L.U32 R100, R94, 0x10, RZ ;  /* 0x000000105e647819 */ /* 0x020fca00000006ff */
[----:B------:R-:W-:Y:S01]  /*2f90*/  FADD.FTZ R175, R100, R175 ;  /* 0x000000af64af7221 */ /* 0x000fe20000010000 */
[----:B------:R-:W-:Y:S06]  /*2fa0*/  BRA `(.L_x_1240) ;  /* 0x0000000000107947 */ /* 0x000fec0003800000 */
.L_x_1238:
[----:B-----5:R-:W-:Y:S01]  /*2fb0*/  IMAD.U32 R100, R90, 0x10000, RZ ;  /* 0x000100005a647824 */ /* 0x020fe200078e00ff */
[----:B------:R-:W-:-:S03]  /*2fc0*/  @P2 SHF.L.U32 R160, R94, 0x10, RZ ;  /* 0x000000105ea02819 */ /* 0x000fc600000006ff */
[----:B------:R-:W-:-:S04]  /*2fd0*/  FADD.FTZ R175, R100, R175 ;  /* 0x000000af64af7221 */ /* 0x000fc80000010000 */
[----:B------:R-:W-:-:S07]  /*2fe0*/  @P2 FADD.FTZ R175, R160, R175 ;  /* 0x000000afa0af2221 */ /* 0x000fce0000010000 */
.L_x_1240:
[----:B------:R-:W-:-:S04]  /*2ff0*/  F2FP.BF16.F32.PACK_AB R100, RZ, R175 ;  /* 0x000000afff64723e */ /* 0x000fc800000010ff */
[----:B------:R-:W-:-:S07]  /*3000*/  PRMT R98, R100, 0x7610, R98 ;  /* 0x0000761064627816 */ /* 0x000fce0000000062 */
.L_x_1241:
[----:B------:R-:W-:Y:S01]  /*3010*/  SHF.L.U32 R178, R102, 0x10, RZ ;  /* 0x0000001066b27819 */ /* 0x000fe200000006ff */
[----:B------:R-:W-:Y:S06]  /*3020*/  @P3 BRA `(.L_x_1242) ;  /* 0x0000000000243947 */ /* 0x000fec0003800000 */
[----:B------:R-:W-:-:S04]  /*3030*/  ISETP.NE.U32.AND P4, PT, RZ, UR14, PT ;  /* 0x0000000eff007c0c */ /* 0x000fc8000bf85070 */
[----:B------:R-:W-:-:S13]  /*3040*/  ISETP.NE.AND.EX P4, PT, RZ, UR15, PT, P4 ;  /* 0x0000000fff007c0c */ /* 0x000fda000bf85340 */
[----:B------:R-:W-:Y:S05]  /*3050*/  @P4 BRA `(.L_x_1243) ;  /* 0x0000000000084947 */ /* 0x000fea0003800000 */
[----:B------:R-:W-:Y:S05]  /*3060*/  @P0 BRA `(.L_x_1244) ;  /* 0x00000000002c0947 */ /* 0x000fea0003800000 */
[----:B------:R-:W-:Y:S05]  /*3070*/  BRA `(.L_x_1245) ;  /* 0x0000000000307947 */ /* 0x000fea0003800000 */
.L_x_1243:
[----:B-----5:R-:W-:-:S04]  /*3080*/  PRMT R100, R94, 0x7632, R100 ;  /* 0x000076325e647816 */ /* 0x020fc80000000064 */
[----:B------:R-:W-:-:S05]  /*3090*/  SHF.L.U32 R101, R100, 0x10, RZ ;  /* 0x0000001064657819 */ /* 0x000fca00000006ff */
[----:B------:R-:W-:Y:S01]  /*30a0*/  FADD.FTZ R178, R178, R101 ;  /* 0x00000065b2b27221 */ /* 0x000fe20000010000 */
[----:B------:R-:W-:Y:S06]  /*30b0*/  BRA `(.L_x_1244) ;  /* 0x0000000000187947 */ /* 0x000fec0003800000 */
.L_x_1242:
[----:B-----5:R-:W-:Y:S02]  /*30c0*/  PRMT R100, R90, 0x7632, R100 ;  /* 0x000076325a647816 */ /* 0x020fe40000000064 */
[----:B------:R-:W-:Y:S02]  /*30d0*/  @P2 PRMT R102, R94, 0x7632, R102 ;  /* 0x000076325e662816 */ /* 0x000fe40000000066 */
[----:B------:R-:W-:-:S03]  /*30e0*/  SHF.L.U32 R101, R100, 0x10, RZ ;  /* 0x0000001064657819 */ /* 0x000fc600000006ff */
[----:B------:R-:W-:Y:S02]  /*30f0*/  @P2 IMAD.U32 R107, R102, 0x10000, RZ ;  /* 0x00010000666b2824 */ /* 0x000fe400078e00ff */
[----:B------:R-:W-:-:S04]  /*3100*/  FADD.FTZ R178, R178, R101 ;  /* 0x00000065b2b27221 */ /* 0x000fc80000010000 */
[----:B------:R-:W-:-:S07]  /*3110*/  @P2 FADD.FTZ R178, R178, R107 ;  /* 0x0000006bb2b22221 */ /* 0x000fce0000010000 */
.L_x_1244:
[----:B------:R-:W-:-:S04]  /*3120*/  F2FP.BF16.F32.PACK_AB R100, RZ, R178 ;  /* 0x000000b2ff64723e */ /* 0x000fc800000010ff */
[----:B------:R-:W-:-:S07]  /*3130*/  PRMT R98, R98, 0x5410, R100 ;  /* 0x0000541062627816 */ /* 0x000fce0000000064 */
.L_x_1245:
        /* <DEDUP_REMOVED lines=8> */
.L_x_1247:
[----:B-----5:R-:W-:-:S05]  /*31c0*/  SHF.L.U32 R100, R95, 0x10, RZ ;  /* 0x000000105f647819 */ /* 0x020fca00000006ff */
[----:B------:R-:W-:Y:S01]  /*31d0*/  FADD.FTZ R177, R100, R177 ;  /* 0x000000b164b17221 */ /* 0x000fe20000010000 */
[----:B------:R-:W-:Y:S06]  /*31e0*/  BRA `(.L_x_1248) ;  /* 0x0000000000107947 */ /* 0x000fec0003800000 */
.L_x_1246:
[----:B-----5:R-:W-:Y:S02]  /*31f0*/  SHF.L.U32 R100, R91, 0x10, RZ ;  /* 0x000000105b647819 */ /* 0x020fe400000006ff */
[----:B------:R-:W-:-:S03]  /*3200*/  @P2 SHF.L.U32 R102, R95, 0x10, RZ ;  /* 0x000000105f662819 */ /* 0x000fc600000006ff */
[----:B------:R-:W-:-:S04]  /*3210*/  FADD.FTZ R177, R100, R177 ;  /* 0x000000b164b17221 */ /* 0x000fc80000010000 */
[----:B------:R-:W-:-:S07]  /*3220*/  @P2 FADD.FTZ R177, R102, R177 ;  /* 0x000000b166b12221 */ /* 0x000fce0000010000 */
.L_x_1248:
[----:B------:R-:W-:-:S04]  /*3230*/  F2FP.BF16.F32.PACK_AB R100, RZ, R177 ;  /* 0x000000b1ff64723e */ /* 0x000fc800000010ff */
[----:B------:R-:W-:-:S07]  /*3240*/  PRMT R99, R100, 0x7610, R99 ;  /* 0x0000761064637816 */ /* 0x000fce0000000063 */
.L_x_1249:
[----:B------:R-:W-:Y:S01]  /*3250*/  IMAD.U32 R181, R103, 0x10000, RZ ;  /* 0x0001000067b57824 */ /* 0x000fe200078e00ff */
[----:B------:R-:W-:Y:S06]  /*3260*/  @P3 BRA `(.L_x_1250) ;  /* 0x0000000000243947 */ /* 0x000fec0003800000 */
[----:B------:R-:W-:-:S04]  /*3270*/  ISETP.NE.U32.AND P4, PT, RZ, UR14, PT ;  /* 0x0000000eff007c0c */ /* 0x000fc8000bf85070 */
[----:B------:R-:W-:-:S13]  /*3280*/  ISETP.NE.AND.EX P4, PT, RZ, UR15, PT, P4 ;  /* 0x0000000fff007c0c */ /* 0x000fda000bf85340 */
[----:B------:R-:W-:Y:S05]  /*3290*/  @P4 BRA `(.L_x_1251) ;  /* 0x0000000000084947 */ /* 0x000fea0003800000 */
[----:B------:R-:W-:Y:S05]  /*32a0*/  @P0 BRA `(.L_x_1252) ;  /* 0x00000000002c0947 */ /* 0x000fea0003800000 */
[----:B------:R-:W-:Y:S05]  /*32b0*/  BRA `(.L_x_1253) ;  /* 0x0000000000307947 */ /* 0x000fea0003800000 */
.L_x_1251:
[----:B-----5:R-:W-:-:S04]  /*32c0*/  PRMT R100, R95, 0x7632, R100 ;  /* 0x000076325f647816 */ /* 0x020fc80000000064 */
[----:B------:R-:W-:-:S05]  /*32d0*/  SHF.L.U32 R100, R100, 0x10, RZ ;  /* 0x0000001064647819 */ /* 0x000fca00000006ff */
[----:B------:R-:W-:Y:S01]  /*32e0*/  FADD.FTZ R181, R181, R100 ;  /* 0x00000064b5b57221 */ /* 0x000fe20000010000 */
[----:B------:R-:W-:Y:S06]  /*32f0*/  BRA `(.L_x_1252) ;  /* 0x0000000000187947 */ /* 0x000fec0003800000 */
.L_x_1250:
[----:B-----5:R-:W-:Y:S02]  /*3300*/  PRMT R100, R91, 0x7632, R100 ;  /* 0x000076325b647816 */ /* 0x020fe40000000064 */
[----:B------:R-:W-:Y:S02]  /*3310*/  @P2 PRMT R101, R95, 0x7632, R101 ;  /* 0x000076325f652816 */ /* 0x000fe40000000065 */
[----:B------:R-:W-:Y:S02]  /*3320*/  SHF.L.U32 R100, R100, 0x10, RZ ;  /* 0x0000001064647819 */ /* 0x000fe400000006ff */
[----:B------:R-:W-:-:S03]  /*3330*/  @P2 SHF.L.U32 R102, R101, 0x10, RZ ;  /* 0x0000001065662819 */ /* 0x000fc600000006ff */
[----:B------:R-:W-:-:S04]  /*3340*/  FADD.FTZ R181, R181, R100 ;  /* 0x00000064b5b57221 */ /* 0x000fc80000010000 */
[----:B------:R-:W-:-:S07]  /*3350*/  @P2 FADD.FTZ R181, R181, R102 ;  /* 0x00000066b5b52221 */ /* 0x000fce0000010000 */
.L_x_1252:
[----:B------:R-:W-:-:S04]  /*3360*/  F2FP.BF16.F32.PACK_AB R100, RZ, R181 ;  /* 0x000000b5ff64723e */ /* 0x000fc800000010ff */
[----:B------:R-:W-:-:S07]  /*3370*/  PRMT R99, R99, 0x5410, R100 ;  /* 0x0000541063637816 */ /* 0x000fce0000000064 */
.L_x_1253:
        /* <DEDUP_REMOVED lines=20> */
.L_x_1255:
[----:B-----5:R-:W-:-:S05]  /*34c0*/  SHF.L.U32 R100, R92, 0x10, RZ ;  /* 0x000000105c647819 */ /* 0x020fca00000006ff */
[----:B------:R-:W-:Y:S01]  /*34d0*/  FADD.FTZ R179, R100, R179 ;  /* 0x000000b364b37221 */ /* 0x000fe20000010000 */
[----:B------:R-:W-:Y:S06]  /*34e0*/  BRA `(.L_x_1256) ;  /* 0x0000000000107947 */ /* 0x000fec0003800000 */
.L_x_1254:
[----:B-----5:R-:W-:Y:S02]  /*34f0*/  SHF.L.U32 R100, R88, 0x10, RZ ;  /* 0x0000001058647819 */ /* 0x020fe400000006ff */
[----:B------:R-:W-:-:S03]  /*3500*/  @P2 SHF.L.U32 R160, R92, 0x10, RZ ;  /* 0x000000105ca02819 */ /* 0x000fc600000006ff */
[----:B------:R-:W-:-:S04]  /*3510*/  FADD.FTZ R179, R100, R179 ;  /* 0x000000b364b37221 */ /* 0x000fc80000010000 */
[----:B------:R-:W-:-:S07]  /*3520*/  @P2 FADD.FTZ R179, R160, R179 ;  /* 0x000000b3a0b32221 */ /* 0x000fce0000010000 */
.L_x_1256:
[----:B------:R-:W-:-:S04]  /*3530*/  F2FP.BF16.F32.PACK_AB R100, RZ, R179 ;  /* 0x000000b3ff64723e */ /* 0x000fc800000010ff */
[----:B------:R-:W-:-:S07]  /*3540*/  PRMT R96, R100, 0x7610, R96 ;  /* 0x0000761064607816 */ /* 0x000fce0000000060 */
.L_x_1257:
[----:B------:R-:W-:Y:S01]  /*3550*/  SHF.L.U32 R182, R159, 0x10, RZ ;  /* 0x000000109fb67819 */ /* 0x000fe200000006ff */
[----:B------:R-:W-:Y:S06]  /*3560*/  @P3 BRA `(.L_x_1258) ;  /* 0x0000000000243947 */ /* 0x000fec0003800000 */
[----:B------:R-:W-:-:S04]  /*3570*/  ISETP.NE.U32.AND P4, PT, RZ, UR14, PT ;  /* 0x0000000eff007c0c */ /* 0x000fc8000bf85070 */
[----:B------:R-:W-:-:S13]  /*3580*/  ISETP.NE.AND.EX P4, PT, RZ, UR15, PT, P4 ;  /* 0x0000000fff007c0c */ /* 0x000fda000bf85340 */
[----:B------:R-:W-:Y:S05]  /*3590*/  @P4 BRA `(.L_x_1259) ;  /* 0x0000000000084947 */ /* 0x000fea0003800000 */
[----:B------:R-:W-:Y:S05]  /*35a0*/  @P0 BRA `(.L_x_1260) ;  /* 0x00000000002c0947 */ /* 0x000fea0003800000 */
[----:B------:R-:W-:Y:S05]  /*35b0*/  BRA `(.L_x_1261) ;  /* 0x0000000000307947 */ /* 0x000fea0003800000 */
.L_x_1259:
[----:B-----5:R-:W-:-:S05]  /*35c0*/  PRMT R100, R92, 0x7632, R100 ;  /* 0x000076325c647816 */ /* 0x020fca0000000064 */
[----:B------:R-:W-:-:S04]  /*35d0*/  IMAD.U32 R159, R100, 0x10000, RZ ;  /* 0x00010000649f7824 */ /* 0x000fc800078e00ff */
[----:B------:R-:W-:Y:S01]  /*35e0*/  FADD.FTZ R182, R182, R159 ;  /* 0x0000009fb6b67221 */ /* 0x000fe20000010000 */
[----:B------:R-:W-:Y:S06]  /*35f0*/  BRA `(.L_x_1260) ;  /* 0x0000000000187947 */ /* 0x000fec0003800000 */
.L_x_1258:
[----:B-----5:R-:W-:Y:S02]  /*3600*/  PRMT R100, R88, 0x7632, R100 ;  /* 0x0000763258647816 */ /* 0x020fe40000000064 */
[----:B------:R-:W-:Y:S02]  /*3610*/  @P2 PRMT R160, R92, 0x7632, R160 ;  /* 0x000076325ca02816 */ /* 0x000fe400000000a0 */
[----:B------:R-:W-:Y:S02]  /*3620*/  SHF.L.U32 R159, R100, 0x10, RZ ;  /* 0x00000010649f7819 */ /* 0x000fe400000006ff */
[----:B------:R-:W-:-:S03]  /*3630*/  @P2 SHF.L.U32 R161, R160, 0x10, RZ ;  /* 0x00000010a0a12819 */ /* 0x000fc600000006ff */
[----:B------:R-:W-:-:S04]  /*3640*/  FADD.FTZ R182, R182, R159 ;  /* 0x0000009fb6b67221 */ /* 0x000fc80000010000 */
[----:B------:R-:W-:-:S07]  /*3650*/  @P2 FADD.FTZ R182, R182, R161 ;  /* 0x000000a1b6b62221 */ /* 0x000fce0000010000 */
.L_x_1260:
[----:B------:R-:W-:-:S04]  /*3660*/  F2FP.BF16.F32.PACK_AB R100, RZ, R182 ;  /* 0x000000b6ff64723e */ /* 0x000fc800000010ff */
[----:B------:R-:W-:-:S07]  /*3670*/  PRMT R96, R96, 0x5410, R100 ;  /* 0x0000541060607816 */ /* 0x000fce0000000064 */
.L_x_1261:
        /* <DEDUP_REMOVED lines=8> */
.L_x_1263:
[----:B-----5:R-:W-:-:S05]  /*3700*/  SHF.L.U32 R100, R93, 0x10, RZ ;  /* 0x000000105d647819 */ /* 0x020fca00000006ff */
[----:B------:R-:W-:Y:S01]  /*3710*/  FADD.FTZ R183, R100, R183 ;  /* 0x000000b764b77221 */ /* 0x000fe20000010000 */
[----:B------:R-:W-:Y:S06]  /*3720*/  BRA `(.L_x_1264) ;  /* 0x0000000000107947 */ /* 0x000fec0003800000 */
.L_x_1262:
[----:B-----5:R-:W-:Y:S01]  /*3730*/  IMAD.U32 R100, R89, 0x10000, RZ ;  /* 0x0001000059647824 */ /* 0x020fe200078e00ff */
[----:B------:R-:W-:-:S03]  /*3740*/  @P2 SHF.L.U32 R160, R93, 0x10, RZ ;  /* 0x000000105da02819 */ /* 0x000fc600000006ff */
[----:B------:R-:W-:-:S04]  /*3750*/  FADD.FTZ R183, R100, R183 ;  /* 0x000000b764b77221 */ /* 0x000fc80000010000 */
[----:B------:R-:W-:-:S07]  /*3760*/  @P2 FADD.FTZ R183, R160, R183 ;  /* 0x000000b7a0b72221 */ /* 0x000fce0000010000 */
.L_x_1264:
[----:B------:R-:W-:-:S04]  /*3770*/  F2FP.BF16.F32.PACK_AB R100, RZ, R183 ;  /* 0x000000b7ff64723e */ /* 0x000fc800000010ff */
[----:B------:R-:W-:-:S07]  /*3780*/  PRMT R97, R100, 0x7610, R97 ;  /* 0x0000761064617816 */ /* 0x000fce0000000061 */
.L_x_1265:
[----:B------:R-:W-:Y:S01]  /*3790*/  SHF.L.U32 R185, R101, 0x10, RZ ;  /* 0x0000001065b97819 */ /* 0x000fe200000006ff */
[----:B------:R-:W-:Y:S06]  /*37a0*/  @P3 BRA `(.L_x_1266) ;  /* 0x0000000000243947 */ /* 0x000fec0003800000 */
[----:B------:R-:W-:-:S04]  /*37b0*/  ISETP.NE.U32.AND P4, PT, RZ, UR14, PT ;  /* 0x0000000eff007c0c */ /* 0x000fc8000bf85070 */
[----:B------:R-:W-:-:S13]  /*37c0*/  ISETP.NE.AND.EX P4, PT, RZ, UR15, PT, P4 ;  /* 0x0000000fff007c0c */ /* 0x000fda000bf85340 */
[----:B------:R-:W-:Y:S05]  /*37d0*/  @P4 BRA `(.L_x_1267) ;  /* 0x0000000000084947 */ /* 0x000fea0003800000 */
[----:B------:R-:W-:Y:S05]  /*37e0*/  @P0 BRA `(.L_x_1268) ;  /* 0x00000000002c0947 */ /* 0x000fea0003800000 */
[----:B------:R-:W-:Y:S05]  /*37f0*/  BRA `(.L_x_1269) ;  /* 0x0000000000307947 */ /* 0x000fea0003800000 */
.L_x_1267:
[----:B-----5:R-:W-:-:S04]  /*3800*/  PRMT R100, R93, 0x7632, R100 ;  /* 0x000076325d647816 */ /* 0x020fc80000000064 */
[----:B------:R-:W-:-:S05]  /*3810*/  SHF.L.U32 R100, R100, 0x10, RZ ;  /* 0x0000001064647819 */ /* 0x000fca00000006ff */
[----:B------:R-:W-:Y:S01]  /*3820*/  FADD.FTZ R185, R185, R100 ;  /* 0x00000064b9b97221 */ /* 0x000fe20000010000 */
[----:B------:R-:W-:Y:S06]  /*3830*/  BRA `(.L_x_1268) ;  /* 0x0000000000187947 */ /* 0x000fec0003800000 */
.L_x_1266:
[----:B-----5:R-:W-:Y:S02]  /*3840*/  PRMT R100, R89, 0x7632, R100 ;  /* 0x0000763259647816 */ /* 0x020fe40000000064 */
[----:B------:R-:W-:Y:S02]  /*3850*/  @P2 PRMT R101, R93, 0x7632, R101 ;  /* 0x000076325d652816 */ /* 0x000fe40000000065 */
[----:B------:R-:W-:-:S03]  /*3860*/  SHF.L.U32 R100, R100, 0x10, RZ ;  /* 0x0000001064647819 */ /* 0x000fc600000006ff */
[----:B------:R-:W-:Y:S02]  /*3870*/  @P2 IMAD.U32 R160, R101, 0x10000, RZ ;  /* 0x0001000065a02824 */ /* 0x000fe400078e00ff */
[----:B------:R-:W-:-:S04]  /*3880*/  FADD.FTZ R185, R185, R100 ;  /* 0x00000064b9b97221 */ /* 0x000fc80000010000 */
[----:B------:R-:W-:-:S07]  /*3890*/  @P2 FADD.FTZ R185, R185, R160 ;  /* 0x000000a0b9b92221 */ /* 0x000fce0000010000 */
.L_x_1268:
[----:B------:R-:W-:-:S04]  /*38a0*/  F2FP.BF16.F32.PACK_AB R100, RZ, R185 ;  /* 0x000000b9ff64723e */ /* 0x000fc800000010ff */
[----:B------:R-:W-:-:S07]  /*38b0*/  PRMT R97, R97, 0x5410, R100 ;  /* 0x0000541061617816 */ /* 0x000fce0000000064 */
.L_x_1269:
        /* <DEDUP_REMOVED lines=8> */
.L_x_1271:
[----:B-----5:R-:W-:-:S05]  /*3940*/  SHF.L.U32 R101, R94, 0x10, RZ ;  /* 0x000000105e657819 */ /* 0x020fca00000006ff */
[----:B------:R-:W-:Y:S01]  /*3950*/  FADD.FTZ R184, R101, R184 ;  /* 0x000000b865b87221 */ /* 0x000fe20000010000 */
[----:B------:R-:W-:Y:S06]  /*3960*/  BRA `(.L_x_1272) ;  /* 0x0000000000107947 */ /* 0x000fec0003800000 */
.L_x_1270:
[----:B-----5:R-:W-:Y:S02]  /*3970*/  SHF.L.U32 R101, R90, 0x10, RZ ;  /* 0x000000105a657819 */ /* 0x020fe400000006ff */
[----:B------:R-:W-:-:S03]  /*3980*/  @P2 SHF.L.U32 R159, R94, 0x10, RZ ;  /* 0x000000105e9f2819 */ /* 0x000fc600000006ff */
[----:B------:R-:W-:-:S04]  /*3990*/  FADD.FTZ R184, R101, R184 ;  /* 0x000000b865b87221 */ /* 0x000fc80000010000 */
[----:B------:R-:W-:-:S07]  /*39a0*/  @P2 FADD.FTZ R184, R159, R184 ;  /* 0x000000b89fb82221 */ /* 0x000fce0000010000 */
.L_x_1272:
[----:B------:R-:W-:-:S04]  /*39b0*/  F2FP.BF16.F32.PACK_AB R100, RZ, R184 ;  /* 0x000000b8ff64723e */ /* 0x000fc800000010ff */
[----:B------:R-:W-:-:S07]  /*39c0*/  PRMT R98, R100, 0x7610, R98 ;  /* 0x0000761064627816 */ /* 0x000fce0000000062 */
.L_x_1273:
[----:B------:R-:W-:Y:S01]  /*39d0*/  IMAD.U32 R187, R102, 0x10000, RZ ;  /* 0x0001000066bb7824 */ /* 0x000fe200078e00ff */
[----:B------:R-:W-:Y:S06]  /*39e0*/  @P3 BRA `(.L_x_1274) ;  /* 0x0000000000243947 */ /* 0x000fec0003800000 */
[----:B------:R-:W-:-:S04]  /*39f0*/  ISETP.NE.U32.AND P4, PT, RZ, UR14, PT ;  /* 0x0000000eff007c0c */ /* 0x000fc8000bf85070 */
[----:B------:R-:W-:-:S13]  /*3a00*/  ISETP.NE.AND.EX P4, PT, RZ, UR15, PT, P4 ;  /* 0x0000000fff007c0c */ /* 0x000fda000bf85340 */
[----:B------:R-:W-:Y:S05]  /*3a10*/  @P4 BRA `(.L_x_1275) ;  /* 0x0000000000084947 */ /* 0x000fea0003800000 */
[----:B------:R-:W-:Y:S05]  /*3a20*/  @P0 BRA `(.L_x_1276) ;  /* 0x00000000002c0947 */ /* 0x000fea0003800000 */
[----:B------:R-:W-:Y:S05]  /*3a30*/  BRA `(.L_x_1277) ;  /* 0x0000000000307947 */ /* 0x000fea0003800000 */
.L_x_1275:
[----:B-----5:R-:W-:-:S04]  /*3a40*/  PRMT R100, R94, 0x7632, R100 ;  /* 0x000076325e647816 */ /* 0x020fc80000000064 */
[----:B------:R-:W-:-:S05]  /*3a50*/  SHF.L.U32 R100, R100, 0x10, RZ ;  /* 0x0000001064647819 */ /* 0x000fca00000006ff */
[----:B------:R-:W-:Y:S01]  /*3a60*/  FADD.FTZ R187, R187, R100 ;  /* 0x00000064bbbb7221 */ /* 0x000fe20000010000 */
[----:B------:R-:W-:Y:S06]  /*3a70*/  BRA `(.L_x_1276) ;  /* 0x0000000000187947 */ /* 0x000fec0003800000 */
.L_x_1274:
[----:B-----5:R-:W-:Y:S02]  /*3a80*/  PRMT R100, R90, 0x7632, R100 ;  /* 0x000076325a647816 */ /* 0x020fe40000000064 */
[----:B------:R-:W-:Y:S02]  /*3a90*/  @P2 PRMT R101, R94, 0x7632, R101 ;  /* 0x000076325e652816 */ /* 0x000fe40000000065 */
[----:B------:R-:W-:Y:S02]  /*3aa0*/  SHF.L.U32 R100, R100, 0x10, RZ ;  /* 0x0000001064647819 */ /* 0x000fe400000006ff */
[----:B------:R-:W-:-:S03]  /*3ab0*/  @P2 SHF.L.U32 R102, R101, 0x10, RZ ;  /* 0x0000001065662819 */ /* 0x000fc600000006ff */
[----:B------:R-:W-:-:S04]  /*3ac0*/  FADD.FTZ R187, R187, R100 ;  /* 0x00000064bbbb7221 */ /* 0x000fc80000010000 */
[----:B------:R-:W-:-:S07]  /*3ad0*/  @P2 FADD.FTZ R187, R187, R102 ;  /* 0x00000066bbbb2221 */ /* 0x000fce0000010000 */
.L_x_1276:
[----:B------:R-:W-:-:S04]  /*3ae0*/  F2FP.BF16.F32.PACK_AB R100, RZ, R187 ;  /* 0x000000bbff64723e */ /* 0x000fc800000010ff */
[----:B------:R-:W-:-:S07]  /*3af0*/  PRMT R98, R98, 0x5410, R100 ;  /* 0x0000541062627816 */ /* 0x000fce0000000064 */
.L_x_1277:
        /* <DEDUP_REMOVED lines=8> */
.L_x_1279:
[----:B-----5:R-:W-:-:S04]  /*3b80*/  IMAD.U32 R101, R95, 0x10000, RZ ;  /* 0x000100005f657824 */ /* 0x020fc800078e00ff */
[----:B------:R-:W-:Y:S01]  /*3b90*/  FADD.FTZ R186, R101, R186 ;  /* 0x000000ba65ba7221 */ /* 0x000fe20000010000 */
[----:B------:R-:W-:Y:S06]  /*3ba0*/  BRA `(.L_x_1280) ;  /* 0x0000000000107947 */ /* 0x000fec0003800000 */
.L_x_1278:
[----:B-----5:R-:W-:Y:S02]  /*3bb0*/  SHF.L.U32 R101, R91, 0x10, RZ ;  /* 0x000000105b657819 */ /* 0x020fe400000006ff */
[----:B------:R-:W-:-:S03]  /*3bc0*/  @P2 SHF.L.U32 R159, R95, 0x10, RZ ;  /* 0x000000105f9f2819 */ /* 0x000fc600000006ff */
[----:B------:R-:W-:-:S04]  /*3bd0*/  FADD.FTZ R186, R101, R186 ;  /* 0x000000ba65ba7221 */ /* 0x000fc80000010000 */
[----:B------:R-:W-:-:S07]  /*3be0*/  @P2 FADD.FTZ R186, R159, R186 ;  /* 0x000000ba9fba2221 */ /* 0x000fce0000010000 */
.L_x_1280:
[----:B------:R-:W-:-:S04]  /*3bf0*/  F2FP.BF16.F32.PACK_AB R100, RZ, R186 ;  /* 0x000000baff64723e */ /* 0x000fc800000010ff */
[----:B------:R-:W-:-:S07]  /*3c00*/  PRMT R99, R100, 0x7610, R99 ;  /* 0x0000761064637816 */ /* 0x000fce0000000063 */
.L_x_1281:
[----:B------:R-:W-:Y:S01]  /*3c10*/  SHF.L.U32 R189, R103, 0x10, RZ ;  /* 0x0000001067bd7819 */ /* 0x000fe200000006ff */
[----:B------:R-:W-:Y:S06]  /*3c20*/  @P3 BRA `(.L_x_1282) ;  /* 0x0000000000243947 */ /* 0x000fec0003800000 */
[----:B------:R-:W-:-:S04]  /*3c30*/  ISETP.NE.U32.AND P4, PT, RZ, UR14, PT ;  /* 0x0000000eff007c0c */ /* 0x000fc8000bf85070 */
[----:B------:R-:W-:-:S13]  /*3c40*/  ISETP.NE.AND.EX P4, PT, RZ, UR15, PT, P4 ;  /* 0x0000000fff007c0c */ /* 0x000fda000bf85340 */
[----:B------:R-:W-:Y:S05]  /*3c50*/  @P4 BRA `(.L_x_1283) ;  /* 0x0000000000084947 */ /* 0x000fea0003800000 */
[----:B------:R-:W-:Y:S05]  /*3c60*/  @P0 BRA `(.L_x_1284) ;  /* 0x00000000002c0947 */ /* 0x000fea0003800000 */
[----:B------:R-:W-:Y:S05]  /*3c70*/  BRA `(.L_x_1285) ;  /* 0x0000000000307947 */ /* 0x000fea0003800000 */
.L_x_1283:
[----:B-----5:R-:W-:-:S04]  /*3c80*/  PRMT R100, R95, 0x7632, R100 ;  /* 0x000076325f647816 */ /* 0x020fc80000000064 */
[----:B------:R-:W-:-:S05]  /*3c90*/  SHF.L.U32 R100, R100, 0x10, RZ ;  /* 0x0000001064647819 */ /* 0x000fca00000006ff */
[----:B------:R-:W-:Y:S01]  /*3ca0*/  FADD.FTZ R189, R189, R100 ;  /* 0x00000064bdbd7221 */ /* 0x000fe20000010000 */
[----:B------:R-:W-:Y:S06]  /*3cb0*/  BRA `(.L_x_1284) ;  /* 0x0000000000187947 */ /* 0x000fec0003800000 */
.L_x_1282:
[----:B-----5:R-:W-:Y:S02]  /*3cc0*/  PRMT R100, R91, 0x7632, R100 ;  /* 0x000076325b647816 */ /* 0x020fe40000000064 */
[----:B------:R-:W-:-:S03]  /*3cd0*/  @P2 PRMT R101, R95, 0x7632, R101 ;  /* 0x000076325f652816 */ /* 0x000fc60000000065 */
[----:B------:R-:W-:Y:S01]  /*3ce0*/  IMAD.U32 R100, R100, 0x10000, RZ ;  /* 0x0001000064647824 */ /* 0x000fe200078e00ff */
[----:B------:R-:W-:-:S03]  /*3cf0*/  @P2 SHF.L.U32 R102, R101, 0x10, RZ ;  /* 0x0000001065662819 */ /* 0x000fc600000006ff */
[----:B------:R-:W-:-:S04]  /*3d00*/  FADD.FTZ R189, R189, R100 ;  /* 0x00000064bdbd7221 */ /* 0x000fc80000010000 */
[----:B------:R-:W-:-:S07]  /*3d10*/  @P2 FADD.FTZ R189, R189, R102 ;  /* 0x00000066bdbd2221 */ /* 0x000fce0000010000 */
.L_x_1284:
[----:B------:R-:W-:-:S04]  /*3d20*/  F2FP.BF16.F32.PACK_AB R100, RZ, R189 ;  /* 0x000000bdff64723e */ /* 0x000fc800000010ff */
[----:B------:R-:W-:-:S07]  /*3d30*/  PRMT R99, R99, 0x5410, R100 ;  /* 0x0000541063637816 */ /* 0x000fce0000000064 */
.L_x_1285:
        /* <DEDUP_REMOVED lines=20> */
.L_x_1287:
[----:B-----5:R-:W-:-:S05]  /*3e80*/  SHF.L.U32 R161, R92, 0x10, RZ ;  /* 0x000000105ca17819 */ /* 0x020fca00000006ff */
[----:B------:R-:W-:Y:S01]  /*3e90*/  FADD.FTZ R188, R161, R188 ;  /* 0x000000bca1bc7221 */ /* 0x000fe20000010000 */
[----:B------:R-:W-:Y:S06]  /*3ea0*/  BRA `(.L_x_1288) ;  /* 0x0000000000107947 */ /* 0x000fec0003800000 */
.L_x_1286:
[----:B-----5:R-:W-:Y:S01]  /*3eb0*/  IMAD.U32 R161, R88, 0x10000, RZ ;  /* 0x0001000058a17824 */ /* 0x020fe200078e00ff */
[----:B------:R-:W-:-:S03]  /*3ec0*/  @P2 SHF.L.U32 R191, R92, 0x10, RZ ;  /* 0x000000105cbf2819 */ /* 0x000fc600000006ff */
[----:B------:R-:W-:-:S04]  /*3ed0*/  FADD.FTZ R188, R161, R188 ;  /* 0x000000bca1bc7221 */ /* 0x000fc80000010000 */
[----:B------:R-:W-:-:S07]  /*3ee0*/  @P2 FADD.FTZ R188, R191, R188 ;  /* 0x000000bcbfbc2221 */ /* 0x000fce0000010000 */
.L_x_1288:
[----:B------:R-:W-:-:S04]  /*3ef0*/  F2FP.BF16.F32.PACK_AB R100, RZ, R188 ;  /* 0x000000bcff64723e */ /* 0x000fc800000010ff */
[----:B------:R-:W-:-:S07]  /*3f00*/  PRMT R96, R100, 0x7610, R96 ;  /* 0x0000761064607816 */ /* 0x000fce0000000060 */
.L_x_1289:
[----:B------:R-:W-:Y:S01]  /*3f10*/  SHF.L.U32 R191, R170, 0x10, RZ ;  /* 0x00000010aabf7819 */ /* 0x000fe200000006ff */
[----:B------:R-:W-:Y:S06]  /*3f20*/  @P3 BRA `(.L_x_1290) ;  /* 0x0000000000243947 */ /* 0x000fec0003800000 */
[----:B------:R-:W-:-:S04]  /*3f30*/  ISETP.NE.U32.AND P4, PT, RZ, UR14, PT ;  /* 0x0000000eff007c0c */ /* 0x000fc8000bf85070 */
[----:B------:R-:W-:-:S13]  /*3f40*/  ISETP.NE.AND.EX P4, PT, RZ, UR15, PT, P4 ;  /* 0x0000000fff007c0c */ /* 0x000fda000bf85340 */
[----:B------:R-:W-:Y:S05]  /*3f50*/  @P4 BRA `(.L_x_1291) ;  /* 0x0000000000084947 */ /* 0x000fea0003800000 */
[----:B------:R-:W-:Y:S05]  /*3f60*/  @P0 BRA `(.L_x_1292) ;  /* 0x00000000002c0947 */ /* 0x000fea0003800000 */
[----:B------:R-:W-:Y:S05]  /*3f70*/  BRA `(.L_x_1293) ;  /* 0x0000000000307947 */ /* 0x000fea0003800000 */
.L_x_1291:
[----:B-----5:R-:W-:-:S04]  /*3f80*/  PRMT R100, R92, 0x7632, R100 ;  /* 0x000076325c647816 */ /* 0x020fc80000000064 */
[----:B------:R-:W-:-:S05]  /*3f90*/  SHF.L.U32 R100, R100, 0x10, RZ ;  /* 0x0000001064647819 */ /* 0x000fca00000006ff */
[----:B------:R-:W-:Y:S01]  /*3fa0*/  FADD.FTZ R191, R191, R100 ;  /* 0x00000064bfbf7221 */ /* 0x000fe20000010000 */
[----:B------:R-:W-:Y:S06]  /*3fb0*/  BRA `(.L_x_1292) ;  /* 0x0000000000187947 */ /* 0x000fec0003800000 */
.L_x_1290:
[----:B-----5:R-:W-:Y:S02]  /*3fc0*/  PRMT R100, R88, 0x7632, R100 ;  /* 0x0000763258647816 */ /* 0x020fe40000000064 */
[----:B------:R-:W-:Y:S02]  /*3fd0*/  @P2 PRMT R160, R92, 0x7632, R160 ;  /* 0x000076325ca02816 */ /* 0x000fe400000000a0 */
[----:B------:R-:W-:-:S03]  /*3fe0*/  SHF.L.U32 R100, R100, 0x10, RZ ;  /* 0x0000001064647819 */ /* 0x000fc600000006ff */
[----:B------:R-:W-:Y:S02]  /*3ff0*/  @P2 IMAD.U32 R160, R160, 0x10000, RZ ;  /* 0x00010000a0a02824 */ /* 0x000fe400078e00ff */
[----:B------:R-:W-:-:S04]  /*4000*/  FADD.FTZ R191, R191, R100 ;  /* 0x00000064bfbf7221 */ /* 0x000fc80000010000 */
[----:B------:R-:W-:-:S07]  /*4010*/  @P2 FADD.FTZ R191, R191, R160 ;  /* 0x000000a0bfbf2221 */ /* 0x000fce0000010000 */
.L_x_1292:
[----:B------:R-:W-:-:S04]  /*4020*/  F2FP.BF16.F32.PACK_AB R100, RZ, R191 ;  /* 0x000000bfff64723e */ /* 0x000fc800000010ff */
[----:B------:R-:W-:-:S07]  /*4030*/  PRMT R96, R96, 0x5410, R100 ;  /* 0x0000541060607816 */ /* 0x000fce0000000064 */
.L_x_1293:
        /* <DEDUP_REMOVED lines=8> */
.L_x_1295:
[----:B-----5:R-:W-:-:S05]  /*40c0*/  SHF.L.U32 R161, R93, 0x10, RZ ;  /* 0x000000105da17819 */ /* 0x020fca00000006ff */
[----:B------:R-:W-:Y:S01]  /*40d0*/  FADD.FTZ R190, R161, R190 ;  /* 0x000000bea1be7221 */ /* 0x000fe20000010000 */
[----:B------:R-:W-:Y:S06]  /*40e0*/  BRA `(.L_x_1296) ;  /* 0x0000000000107947 */ /* 0x000fec0003800000 */
.L_x_1294:
[----:B-----5:R-:W-:Y:S02]  /*40f0*/  SHF.L.U32 R161, R89, 0x10, RZ ;  /* 0x0000001059a17819 */ /* 0x020fe400000006ff */
[----:B------:R-:W-:-:S03]  /*4100*/  @P2 SHF.L.U32 R193, R93, 0x10, RZ ;  /* 0x000000105dc12819 */ /* 0x000fc600000006ff */
[----:B------:R-:W-:-:S04]  /*4110*/  FADD.FTZ R190, R161, R190 ;  /* 0x000000bea1be7221 */ /* 0x000fc80000010000 */
[----:B------:R-:W-:-:S07]  /*4120*/  @P2 FADD.FTZ R190, R193, R190 ;  /* 0x000000bec1be2221 */ /* 0x000fce0000010000 */
.L_x_1296:
[----:B------:R-:W-:-:S04]  /*4130*/  F2FP.BF16.F32.PACK_AB R100, RZ, R190 ;  /* 0x000000beff64723e */ /* 0x000fc800000010ff */
[----:B------:R-:W-:-:S07]  /*4140*/  PRMT R97, R100, 0x7610, R97 ;  /* 0x0000761064617816 */ /* 0x000fce0000000061 */
.L_x_1297:
[----:B------:R-:W-:Y:S01]  /*4150*/  IMAD.U32 R193, R101, 0x10000, RZ ;  /* 0x0001000065c17824 */ /* 0x000fe200078e00ff */
[----:B------:R-:W-:Y:S06]  /*4160*/  @P3 BRA `(.L_x_1298) ;  /* 0x0000000000243947 */ /* 0x000fec0003800000 */
[----:B------:R-:W-:-:S04]  /*4170*/  ISETP.NE.U32.AND P4, PT, RZ, UR14, PT ;  /* 0x0000000eff007c0c */ /* 0x000fc8000bf85070 */
[----:B------:R-:W-:-:S13]  /*4180*/  ISETP.NE.AND.EX P4, PT, RZ, UR15, PT, P4 ;  /* 0x0000000fff007c0c */ /* 0x000fda000bf85340 */
[----:B------:R-:W-:Y:S05]  /*4190*/  @P4 BRA `(.L_x_1299) ;  /* 0x0000000000084947 */ /* 0x000fea0003800000 */
[----:B------:R-:W-:Y:S05]  /*41a0*/  @P0 BRA `(.L_x_1300) ;  /* 0x00000000002c0947 */ /* 0x000fea0003800000 */
[----:B------:R-:W-:Y:S05]  /*41b0*/  BRA `(.L_x_1301) ;  /* 0x0000000000307947 */ /* 0x000fea0003800000 */
.L_x_1299:
[----:B-----5:R-:W-:-:S04]  /*41c0*/  PRMT R100, R93, 0x7632, R100 ;  /* 0x000076325d647816 */ /* 0x020fc80000000064 */
[----:B------:R-:W-:-:S05]  /*41d0*/  SHF.L.U32 R100, R100, 0x10, RZ ;  /* 0x0000001064647819 */ /* 0x000fca00000006ff */
[----:B------:R-:W-:Y:S01]  /*41e0*/  FADD.FTZ R193, R193, R100 ;  /* 0x00000064c1c17221 */ /* 0x000fe20000010000 */
[----:B------:R-:W-:Y:S06]  /*41f0*/  BRA `(.L_x_1300) ;  /* 0x0000000000187947 */ /* 0x000fec0003800000 */
.L_x_1298:
[----:B-----5:R-:W-:Y:S02]  /*4200*/  PRMT R100, R89, 0x7632, R100 ;  /* 0x0000763259647816 */ /* 0x020fe40000000064 */
[----:B------:R-:W-:Y:S02]  /*4210*/  @P2 PRMT R101, R93, 0x7632, R101 ;  /* 0x000076325d652816 */ /* 0x000fe40000000065 */
[----:B------:R-:W-:Y:S02]  /*4220*/  SHF.L.U32 R100, R100, 0x10, RZ ;  /* 0x0000001064647819 */ /* 0x000fe400000006ff */
[----:B------:R-:W-:-:S03]  /*4230*/  @P2 SHF.L.U32 R160, R101, 0x10, RZ ;  /* 0x0000001065a02819 */ /* 0x000fc600000006ff */
[----:B------:R-:W-:-:S04]  /*4240*/  FADD.FTZ R193, R193, R100 ;  /* 0x00000064c1c17221 */ /* 0x000fc80000010000 */
[----:B------:R-:W-:-:S07]  /*4250*/  @P2 FADD.FTZ R193, R193, R160 ;  /* 0x000000a0c1c12221 */ /* 0x000fce0000010000 */
.L_x_1300:
[----:B------:R-:W-:-:S04]  /*4260*/  F2FP.BF16.F32.PACK_AB R100, RZ, R193 ;  /* 0x000000c1ff64723e */ /* 0x000fc800000010ff */
[----:B------:R-:W-:-:S07]  /*4270*/  PRMT R97, R97, 0x5410, R100 ;  /* 0x0000541061617816 */ /* 0x000fce0000000064 */
.L_x_1301:
        /* <DEDUP_REMOVED lines=8> */
.L_x_1303:
[----:B-----5:R-:W-:-:S04]  /*4300*/  IMAD.U32 R101, R94, 0x10000, RZ ;  /* 0x000100005e657824 */ /* 0x020fc800078e00ff */
[----:B------:R-:W-:Y:S01]  /*4310*/  FADD.FTZ R192, R101, R192 ;  /* 0x000000c065c07221 */ /* 0x000fe20000010000 */
[----:B------:R-:W-:Y:S06]  /*4320*/  BRA `(.L_x_1304) ;  /* 0x0000000000107947 */ /* 0x000fec0003800000 */
.L_x_1302:
[----:B-----5:R-:W-:Y:S02]  /*4330*/  SHF.L.U32 R101, R90, 0x10, RZ ;  /* 0x000000105a657819 */ /* 0x020fe400000006ff */
[----:B------:R-:W-:-:S03]  /*4340*/  @P2 SHF.L.U32 R161, R94, 0x10, RZ ;  /* 0x000000105ea12819 */ /* 0x000fc600000006ff */
[----:B------:R-:W-:-:S04]  /*4350*/  FADD.FTZ R192, R101, R192 ;  /* 0x000000c065c07221 */ /* 0x000fc80000010000 */
[----:B------:R-:W-:-:S07]  /*4360*/  @P2 FADD.FTZ R192, R161, R192 ;  /* 0x000000c0a1c02221 */ /* 0x000fce0000010000 */
.L_x_1304:
[----:B------:R-:W-:-:S04]  /*4370*/  F2FP.BF16.F32.PACK_AB R100, RZ, R192 ;  /* 0x000000c0ff64723e */ /* 0x000fc800000010ff */
[----:B------:R-:W-:-:S07]  /*4380*/  PRMT R98, R100, 0x7610, R98 ;  /* 0x0000761064627816 */ /* 0x000fce0000000062 */
.L_x_1305:
[----:B------:R-:W-:Y:S01]  /*4390*/  SHF.L.U32 R194, R102, 0x10, RZ ;  /* 0x0000001066c27819 */ /* 0x000fe200000006ff */
[----:B------:R-:W-:Y:S06]  /*43a0*/  @P3 BRA `(.L_x_1306) ;  /* 0x0000000000243947 */ /* 0x000fec0003800000 */
[----:B------:R-:W-:-:S04]  /*43b0*/  ISETP.NE.U32.AND P4, PT, RZ, UR14, PT ;  /* 0x0000000eff007c0c */ /* 0x000fc8000bf85070 */
[----:B------:R-:W-:-:S13]  /*43c0*/  ISETP.NE.AND.EX P4, PT, RZ, UR15, PT, P4 ;  /* 0x0000000fff007c0c */ /* 0x000fda000bf85340 */
[----:B------:R-:W-:Y:S05]  /*43d0*/  @P4 BRA `(.L_x_1307) ;  /* 0x0000000000084947 */ /* 0x000fea0003800000 */
[----:B------:R-:W-:Y:S05]  /*43e0*/  @P0 BRA `(.L_x_1308) ;  /* 0x00000000002c0947 */ /* 0x000fea0003800000 */
[----:B------:R-:W-:Y:S05]  /*43f0*/  BRA `(.L_x_1309) ;  /* 0x0000000000307947 */ /* 0x000fea0003800000 */
.L_x_1307:
[----:B-----5:R-:W-:-:S04]  /*4400*/  PRMT R100, R94, 0x7632, R100 ;  /* 0x000076325e647816 */ /* 0x020fc80000000064 */
[----:B------:R-:W-:-:S05]  /*4410*/  SHF.L.U32 R101, R100, 0x10, RZ ;  /* 0x0000001064657819 */ /* 0x000fca00000006ff */
[----:B------:R-:W-:Y:S01]  /*4420*/  FADD.FTZ R194, R194, R101 ;  /* 0x00000065c2c27221 */ /* 0x000fe20000010000 */
[----:B------:R-:W-:Y:S06]  /*4430*/  BRA `(.L_x_1308) ;  /* 0x0000000000187947 */ /* 0x000fec0003800000 */
.L_x_1306:
[----:B-----5:R-:W-:Y:S02]  /*4440*/  PRMT R100, R90, 0x7632, R100 ;  /* 0x000076325a647816 */ /* 0x020fe40000000064 */
[----:B------:R-:W-:-:S03]  /*4450*/  @P2 PRMT R102, R94, 0x7632, R102 ;  /* 0x000076325e662816 */ /* 0x000fc60000000066 */
[----:B------:R-:W-:Y:S01]  /*4460*/  IMAD.U32 R101, R100, 0x10000, RZ ;  /* 0x0001000064657824 */ /* 0x000fe200078e00ff */
[----:B------:R-:W-:-:S03]  /*4470*/  @P2 SHF.L.U32 R161, R102, 0x10, RZ ;  /* 0x0000001066a12819 */ /* 0x000fc600000006ff */
[----:B------:R-:W-:-:S04]  /*4480*/  FADD.FTZ R194, R194, R101 ;  /* 0x00000065c2c27221 */ /* 0x000fc80000010000 */
[----:B------:R-:W-:-:S07]  /*4490*/  @P2 FADD.FTZ R194, R194, R161 ;  /* 0x000000a1c2c22221 */ /* 0x000fce0000010000 */
.L_x_1308:
[----:B------:R-:W-:-:S04]  /*44a0*/  F2FP.BF16.F32.PACK_AB R100, RZ, R194 ;  /* 0x000000c2ff64723e */ /* 0x000fc800000010ff */
[----:B------:R-:W-:-:S07]  /*44b0*/  PRMT R98, R98, 0x5410, R100 ;  /* 0x0000541062627816 */ /* 0x000fce0000000064 */
.L_x_1309:
        /* <DEDUP_REMOVED lines=8> */
.L_x_1311:
[----:B-----5:R-:W-:-:S05]  /*4540*/  SHF.L.U32 R100, R95, 0x10, RZ ;  /* 0x000000105f647819 */ /* 0x020fca00000006ff */
[----:B------:R-:W-:Y:S01]  /*4550*/  FADD.FTZ R195, R100, R195 ;  /* 0x000000c364c37221 */ /* 0x000fe20000010000 */
[----:B------:R-:W-:Y:S06]  /*4560*/  BRA `(.L_x_1312) ;  /* 0x0000000000107947 */ /* 0x000fec0003800000 */
.L_x_1310:
[----:B-----5:R-:W-:Y:S01]  /*4570*/  SHF.L.U32 R100, R91, 0x10, RZ ;  /* 0x000000105b647819 */ /* 0x020fe200000006ff */
[----:B------:R-:W-:-:S04]  /*4580*/  @P2 IMAD.U32 R102, R95, 0x10000, RZ ;  /* 0x000100005f662824 */ /* 0x000fc800078e00ff */
[----:B------:R-:W-:-:S04]  /*4590*/  FADD.FTZ R195, R100, R195 ;  /* 0x000000c364c37221 */ /* 0x000fc80000010000 */
[----:B------:R-:W-:-:S07]  /*45a0*/  @P2 FADD.FTZ R195, R102, R195 ;  /* 0x000000c366c32221 */ /* 0x000fce0000010000 */
.L_x_1312:
[----:B------:R-:W-:-:S04]  /*45b0*/  F2FP.BF16.F32.PACK_AB R100, RZ, R195 ;  /* 0x000000c3ff64723e */ /* 0x000fc800000010ff */
[----:B------:R-:W-:-:S07]  /*45c0*/  PRMT R99, R100, 0x7610, R99 ;  /* 0x0000761064637816 */ /* 0x000fce0000000063 */
.L_x_1313:
[----:B------:R-:W-:Y:S01]  /*45d0*/  SHF.L.U32 R197, R103, 0x10, RZ ;  /* 0x0000001067c57819 */ /* 0x000fe200000006ff */
[----:B------:R-:W-:Y:S06]  /*45e0*/  @P3 BRA `(.L_x_1314) ;  /* 0x0000000000243947 */ /* 0x000fec0003800000 */
[----:B------:R-:W-:-:S04]  /*45f0*/  ISETP.NE.U32.AND P4, PT, RZ, UR14, PT ;  /* 0x0000000eff007c0c */ /* 0x000fc8000bf85070 */
[----:B------:R-:W-:-:S13]  /*4600*/  ISETP.NE.AND.EX P4, PT, RZ, UR15, PT, P4 ;  /* 0x0000000fff007c0c */ /* 0x000fda000bf85340 */
[----:B------:R-:W-:Y:S05]  /*4610*/  @P4 BRA `(.L_x_1315) ;  /* 0x0000000000084947 */ /* 0x000fea0003800000 */
[----:B------:R-:W-:Y:S05]  /*4620*/  @P0 BRA `(.L_x_1316) ;  /* 0x00000000002c0947 */ /* 0x000fea0003800000 */
[----:B------:R-:W-:Y:S05]  /*4630*/  BRA `(.L_x_1317) ;  /* 0x0000000000307947 */ /* 0x000fea0003800000 */
.L_x_1315:
[----:B-----5:R-:W-:-:S04]  /*4640*/  PRMT R100, R95, 0x7632, R100 ;  /* 0x000076325f647816 */ /* 0x020fc80000000064 */
[----:B------:R-:W-:-:S05]  /*4650*/  SHF.L.U32 R100, R100, 0x10, RZ ;  /* 0x0000001064647819 */ /* 0x000fca00000006ff */
[----:B------:R-:W-:Y:S01]  /*4660*/  FADD.FTZ R197, R197, R100 ;  /* 0x00000064c5c57221 */ /* 0x000fe20000010000 */
[----:B------:R-:W-:Y:S06]  /*4670*/  BRA `(.L_x_1316) ;  /* 0x0000000000187947 */ /* 0x000fec0003800000 */
.L_x_1314:
[----:B-----5:R-:W-:Y:S02]  /*4680*/  PRMT R100, R91, 0x7632, R100 ;  /* 0x000076325b647816 */ /* 0x020fe40000000064 */
[----:B------:R-:W-:Y:S02]  /*4690*/  @P2 PRMT R101, R95, 0x7632, R101 ;  /* 0x000076325f652816 */ /* 0x000fe40000000065 */
[----:B------:R-:W-:Y:S02]  /*46a0*/  SHF.L.U32 R100, R100, 0x10, RZ ;  /* 0x0000001064647819 */ /* 0x000fe400000006ff */
[----:B------:R-:W-:-:S03]  /*46b0*/  @P2 SHF.L.U32 R102, R101, 0x10, RZ ;  /* 0x0000001065662819 */ /* 0x000fc600000006ff */
[----:B------:R-:W-:-:S04]  /*46c0*/  FADD.FTZ R197, R197, R100 ;  /* 0x00000064c5c57221 */ /* 0x000fc80000010000 */
[----:B------:R-:W-:-:S07]  /*46d0*/  @P2 FADD.FTZ R197, R197, R102 ;  /* 0x00000066c5c52221 */ /* 0x000fce0000010000 */
.L_x_1316:
[----:B------:R-:W-:-:S04]  /*46e0*/  F2FP.BF16.F32.PACK_AB R100, RZ, R197 ;  /* 0x000000c5ff64723e */ /* 0x000fc800000010ff */
[----:B------:R-:W-:-:S07]  /*46f0*/  PRMT R99, R99, 0x5410, R100 ;  /* 0x0000541063637816 */ /* 0x000fce0000000064 */
.L_x_1317:
[----:B------:R-:W0:Y:S01]  /*4700*/  @P0 LDC.64 R202, c[0x0][0x238] ;  /* 0x00008e00ffca0b82 */ /* 0x000e220000000a00 */
[----:B------:R-:W-:-:S04]  /*4710*/  VIADD R160, R108, 0xc0 ;  /* 0x000000c06ca07836 */ /* 0x000fc80000000000 */
[----:B------:R-:W-:-:S03]  /*4720*/  IMAD.WIDE.U32 R100, R160, 0x10, R222 ;  /* 0x00000010a0647825 */ /* 0x000fc600078e00de */
        /* <DEDUP_REMOVED lines=17> */
.L_x_1319:
[----:B-----5:R-:W-:-:S05]  /*4840*/  SHF.L.U32 R199, R92, 0x10, RZ ;  /* 0x000000105cc77819 */ /* 0x020fca00000006ff */
[----:B------:R-:W-:Y:S01]  /*4850*/  FADD.FTZ R196, R199, R196 ;  /* 0x000000c4c7c47221 */ /* 0x000fe20000010000 */
[----:B------:R-:W-:Y:S06]  /*4860*/  BRA `(.L_x_1320) ;  /* 0x0000000000107947 */ /* 0x000fec0003800000 */
.L_x_1318:
[----:B-----5:R-:W-:Y:S02]  /*4870*/  SHF.L.U32 R199, R88, 0x10, RZ ;  /* 0x0000001058c77819 */ /* 0x020fe400000006ff */
[----:B------:R-:W-:-:S03]  /*4880*/  @P2 SHF.L.U32 R201, R92, 0x10, RZ ;  /* 0x000000105cc92819 */ /* 0x000fc600000006ff */
[----:B------:R-:W-:-:S04]  /*4890*/  FADD.FTZ R196, R199, R196 ;  /* 0x000000c4c7c47221 */ /* 0x000fc80000010000 */
[----:B------:R-:W-:-:S07]  /*48a0*/  @P2 FADD.FTZ R196, R201, R196 ;  /* 0x000000c4c9c42221 */ /* 0x000fce0000010000 */
.L_x_1320:
[----:B------:R-:W-:-:S04]  /*48b0*/  F2FP.BF16.F32.PACK_AB R100, RZ, R196 ;  /* 0x000000c4ff64723e */ /* 0x000fc800000010ff */
[----:B------:R-:W-:-:S07]  /*48c0*/  PRMT R96, R100, 0x7610, R96 ;  /* 0x0000761064607816 */ /* 0x000fce0000000060 */
.L_x_1321:
[----:B------:R-:W-:Y:S01]  /*48d0*/  IMAD.U32 R198, R161, 0x10000, RZ ;  /* 0x00010000a1c67824 */ /* 0x000fe200078e00ff */
[----:B------:R-:W-:Y:S06]  /*48e0*/  @P3 BRA `(.L_x_1322) ;  /* 0x0000000000243947 */ /* 0x000fec0003800000 */
[----:B------:R-:W-:-:S04]  /*48f0*/  ISETP.NE.U32.AND P4, PT, RZ, UR14, PT ;  /* 0x0000000eff007c0c */ /* 0x000fc8000bf85070 */
[----:B------:R-:W-:-:S13]  /*4900*/  ISETP.NE.AND.EX P4, PT, RZ, UR15, PT, P4 ;  /* 0x0000000fff007c0c */ /* 0x000fda000bf85340 */
[----:B------:R-:W-:Y:S05]  /*4910*/  @P4 BRA `(.L_x_1323) ;  /* 0x0000000000084947 */ /* 0x000fea0003800000 */
[----:B------:R-:W-:Y:S05]  /*4920*/  @P0 BRA `(.L_x_1324) ;  /* 0x00000000002c0947 */ /* 0x000fea0003800000 */
[----:B------:R-:W-:Y:S05]  /*4930*/  BRA `(.L_x_1325) ;  /* 0x0000000000307947 */ /* 0x000fea0003800000 */
.L_x_1323:
[----:B-----5:R-:W-:-:S04]  /*4940*/  PRMT R100, R92, 0x7632, R100 ;  /* 0x000076325c647816 */ /* 0x020fc80000000064 */
[----:B------:R-:W-:-:S05]  /*4950*/  SHF.L.U32 R161, R100, 0x10, RZ ;  /* 0x0000001064a17819 */ /* 0x000fca00000006ff */
[----:B------:R-:W-:Y:S01]  /*4960*/  FADD.FTZ R198, R198, R161 ;  /* 0x000000a1c6c67221 */ /* 0x000fe20000010000 */
[----:B------:R-:W-:Y:S06]  /*4970*/  BRA `(.L_x_1324) ;  /* 0x0000000000187947 */ /* 0x000fec0003800000 */
.L_x_1322:
[----:B-----5:R-:W-:Y:S02]  /*4980*/  PRMT R100, R88, 0x7632, R100 ;  /* 0x0000763258647816 */ /* 0x020fe40000000064 */
[----:B------:R-:W-:Y:S02]  /*4990*/  @P2 PRMT R170, R92, 0x7632, R170 ;  /* 0x000076325caa2816 */ /* 0x000fe400000000aa */
[----:B------:R-:W-:Y:S02]  /*49a0*/  SHF.L.U32 R161, R100, 0x10, RZ ;  /* 0x0000001064a17819 */ /* 0x000fe400000006ff */
[----:B------:R-:W-:-:S03]  /*49b0*/  @P2 SHF.L.U32 R199, R170, 0x10, RZ ;  /* 0x00000010aac72819 */ /* 0x000fc600000006ff */
[----:B------:R-:W-:-:S04]  /*49c0*/  FADD.FTZ R198, R198, R161 ;  /* 0x000000a1c6c67221 */ /* 0x000fc80000010000 */
[----:B------:R-:W-:-:S07]  /*49d0*/  @P2 FADD.FTZ R198, R198, R199 ;  /* 0x000000c7c6c62221 */ /* 0x000fce0000010000 */
.L_x_1324:
[----:B------:R-:W-:-:S04]  /*49e0*/  F2FP.BF16.F32.PACK_AB R100, RZ, R198 ;  /* 0x000000c6ff64723e */ /* 0x000fc800000010ff */
[----:B------:R-:W-:-:S07]  /*49f0*/  PRMT R96, R96, 0x5410, R100 ;  /* 0x0000541060607816 */ /* 0x000fce0000000064 */
.L_x_1325:
        /* <DEDUP_REMOVED lines=8> */
.L_x_1327:
[----:B-----5:R-:W-:-:S04]  /*4a80*/  IMAD.U32 R100, R93, 0x10000, RZ ;  /* 0x000100005d647824 */ /* 0x020fc800078e00ff */
[----:B------:R-:W-:Y:S01]  /*4a90*/  FADD.FTZ R199, R100, R199 ;  /* 0x000000c764c77221 */ /* 0x000fe20000010000 */
[----:B------:R-:W-:Y:S06]  /*4aa0*/  BRA `(.L_x_1328) ;  /* 0x0000000000107947 */ /* 0x000fec0003800000 */
.L_x_1326:
[----:B-----5:R-:W-:Y:S02]  /*4ab0*/  SHF.L.U32 R100, R89, 0x10, RZ ;  /* 0x0000001059647819 */ /* 0x020fe400000006ff */
[----:B------:R-:W-:-:S03]  /*4ac0*/  @P2 SHF.L.U32 R170, R93, 0x10, RZ ;  /* 0x000000105daa2819 */ /* 0x000fc600000006ff */
[----:B------:R-:W-:-:S04]  /*4ad0*/  FADD.FTZ R199, R100, R199 ;  /* 0x000000c764c77221 */ /* 0x000fc80000010000 */
[----:B------:R-:W-:-:S07]  /*4ae0*/  @P2 FADD.FTZ R199, R170, R199 ;  /* 0x000000c7aac72221 */ /* 0x000fce0000010000 */
.L_x_1328:
[----:B------:R-:W-:-:S04]  /*4af0*/  F2FP.BF16.F32.PACK_AB R100, RZ, R199 ;  /* 0x000000c7ff64723e */ /* 0x000fc800000010ff */
[----:B------:R-:W-:-:S07]  /*4b00*/  PRMT R97, R100, 0x7610, R97 ;  /* 0x0000761064617816 */ /* 0x000fce0000000061 */
.L_x_1329:
[----:B------:R-:W-:Y:S01]  /*4b10*/  SHF.L.U32 R201, R101, 0x10, RZ ;  /* 0x0000001065c97819 */ /* 0x000fe200000006ff */
[----:B------:R-:W-:Y:S06]  /*4b20*/  @P3 BRA `(.L_x_1330) ;  /* 0x0000000000243947 */ /* 0x000fec0003800000 */
[----:B------:R-:W-:-:S04]  /*4b30*/  ISETP.NE.U32.AND P4, PT, RZ, UR14, PT ;  /* 0x0000000eff007c0c */ /* 0x000fc8000bf85070 */
[----:B------:R-:W-:-:S13]  /*4b40*/  ISETP.NE.AND.EX P4, PT, RZ, UR15, PT, P4 ;  /* 0x0000000fff007c0c */ /* 0x000fda000bf85340 */
[----:B------:R-:W-:Y:S05]  /*4b50*/  @P4 BRA `(.L_x_1331) ;  /* 0x0000000000084947 */ /* 0x000fea0003800000 */
[----:B------:R-:W-:Y:S05]  /*4b60*/  @P0 BRA `(.L_x_1332) ;  /* 0x00000000002c0947 */ /* 0x000fea0003800000 */
[----:B------:R-:W-:Y:S05]  /*4b70*/  BRA `(.L_x_1333) ;  /* 0x0000000000307947 */ /* 0x000fea0003800000 */
.L_x_1331:
[----:B-----5:R-:W-:-:S04]  /*4b80*/  PRMT R100, R93, 0x7632, R100 ;  /* 0x000076325d647816 */ /* 0x020fc80000000064 */
[----:B------:R-:W-:-:S05]  /*4b90*/  SHF.L.U32 R100, R100, 0x10, RZ ;  /* 0x0000001064647819 */ /* 0x000fca00000006ff */
[----:B------:R-:W-:Y:S01]  /*4ba0*/  FADD.FTZ R201, R201, R100 ;  /* 0x00000064c9c97221 */ /* 0x000fe20000010000 */
[----:B------:R-:W-:Y:S06]  /*4bb0*/  BRA `(.L_x_1332) ;  /* 0x0000000000187947 */ /* 0x000fec0003800000 */
.L_x_1330:
[----:B-----5:R-:W-:Y:S02]  /*4bc0*/  PRMT R100, R89, 0x7632, R100 ;  /* 0x0000763259647816 */ /* 0x020fe40000000064 */
[----:B------:R-:W-:-:S03]  /*4bd0*/  @P2 PRMT R101, R93, 0x7632, R101 ;  /* 0x000076325d652816 */ /* 0x000fc60000000065 */
[----:B------:R-:W-:Y:S01]  /*4be0*/  IMAD.U32 R100, R100, 0x10000, RZ ;  /* 0x0001000064647824 */ /* 0x000fe200078e00ff */
[----:B------:R-:W-:-:S03]  /*4bf0*/  @P2 SHF.L.U32 R170, R101, 0x10, RZ ;  /* 0x0000001065aa2819 */ /* 0x000fc600000006ff */
[----:B------:R-:W-:-:S04]  /*4c00*/  FADD.FTZ R201, R201, R100 ;  /* 0x00000064c9c97221 */ /* 0x000fc80000010000 */
[----:B------:R-:W-:-:S07]  /*4c10*/  @P2 FADD.FTZ R201, R201, R170 ;  /* 0x000000aac9c92221 */ /* 0x000fce0000010000 */
.L_x_1332:
[----:B------:R-:W-:-:S04]  /*4c20*/  F2FP.BF16.F32.PACK_AB R100, RZ, R201 ;  /* 0x000000c9ff64723e */ /* 0x000fc800000010ff */
[----:B------:R-:W-:-:S07]  /*4c30*/  PRMT R97, R97, 0x5410, R100 ;  /* 0x0000541061617816 */ /* 0x000fce0000000064 */
.L_x_1333:
        /* <DEDUP_REMOVED lines=8> */
.L_x_1335:
[----:B-----5:R-:W-:-:S05]  /*4cc0*/  SHF.L.U32 R101, R94, 0x10, RZ ;  /* 0x000000105e657819 */ /* 0x020fca00000006ff */
[----:B------:R-:W-:Y:S01]  /*4cd0*/  FADD.FTZ R200, R101, R200 ;  /* 0x000000c865c87221 */ /* 0x000fe20000010000 */
[----:B------:R-:W-:Y:S06]  /*4ce0*/  BRA `(.L_x_1336) ;  /* 0x0000000000107947 */ /* 0x000fec0003800000 */
.L_x_1334:
[----:B-----5:R-:W-:Y:S01]  /*4cf0*/  SHF.L.U32 R101, R90, 0x10, RZ ;  /* 0x000000105a657819 */ /* 0x020fe200000006ff */
[----:B------:R-:W-:-:S04]  /*4d00*/  @P2 IMAD.U32 R161, R94, 0x10000, RZ ;  /* 0x000100005ea12824 */ /* 0x000fc800078e00ff */
[----:B------:R-:W-:-:S04]  /*4d10*/  FADD.FTZ R200, R101, R200 ;  /* 0x000000c865c87221 */ /* 0x000fc80000010000 */
[----:B------:R-:W-:-:S07]  /*4d20*/  @P2 FADD.FTZ R200, R161, R200 ;  /* 0x000000c8a1c82221 */ /* 0x000fce0000010000 */
.L_x_1336:
[----:B------:R-:W-:-:S04]  /*4d30*/  F2FP.BF16.F32.PACK_AB R100, RZ, R200 ;  /* 0x000000c8ff64723e */ /* 0x000fc800000010ff */
[----:B------:R-:W-:-:S07]  /*4d40*/  PRMT R98, R100, 0x7610, R98 ;  /* 0x0000761064627816 */ /* 0x000fce0000000062 */
.L_x_1337:
[----:B------:R-:W-:Y:S01]  /*4d50*/  SHF.L.U32 R203, R102, 0x10, RZ ;  /* 0x0000001066cb7819 */ /* 0x000fe200000006ff */
[----:B------:R-:W-:Y:S06]  /*4d60*/  @P3 BRA `(.L_x_1338) ;  /* 0x0000000000243947 */ /* 0x000fec0003800000 */
[----:B------:R-:W-:-:S04]  /*4d70*/  ISETP.NE.U32.AND P4, PT, RZ, UR14, PT ;  /* 0x0000000eff007c0c */ /* 0x000fc8000bf85070 */
[----:B------:R-:W-:-:S13]  /*4d80*/  ISETP.NE.AND.EX P4, PT, RZ, UR15, PT, P4 ;  /* 0x0000000fff007c0c */ /* 0x000fda000bf85340 */
[----:B------:R-:W-:Y:S05]  /*4d90*/  @P4 BRA `(.L_x_1339) ;  /* 0x0000000000084947 */ /* 0x000fea0003800000 */
[----:B------:R-:W-:Y:S05]  /*4da0*/  @P0 BRA `(.L_x_1340) ;  /* 0x00000000002c0947 */ /* 0x000fea0003800000 */
[----:B------:R-:W-:Y:S05]  /*4db0*/  BRA `(.L_x_1341) ;  /* 0x0000000000307947 */ /* 0x000fea0003800000 */
.L_x_1339:
[----:B-----5:R-:W-:-:S04]  /*4dc0*/  PRMT R100, R94, 0x7632, R100 ;  /* 0x000076325e647816 */ /* 0x020fc80000000064 */
[----:B------:R-:W-:-:S05]  /*4dd0*/  SHF.L.U32 R100, R100, 0x10, RZ ;  /* 0x0000001064647819 */ /* 0x000fca00000006ff */
[----:B------:R-:W-:Y:S01]  /*4de0*/  FADD.FTZ R203, R203, R100 ;  /* 0x00000064cbcb7221 */ /* 0x000fe20000010000 */
[----:B------:R-:W-:Y:S06]  /*4df0*/  BRA `(.L_x_1340) ;  /* 0x0000000000187947 */ /* 0x000fec0003800000 */
.L_x_1338:
[----:B-----5:R-:W-:Y:S02]  /*4e00*/  PRMT R100, R90, 0x7632, R100 ;  /* 0x000076325a647816 */ /* 0x020fe40000000064 */
[----:B------:R-:W-:Y:S02]  /*4e10*/  @P2 PRMT R101, R94, 0x7632, R101 ;  /* 0x000076325e652816 */ /* 0x000fe40000000065 */
[----:B------:R-:W-:Y:S02]  /*4e20*/  SHF.L.U32 R100, R100, 0x10, RZ ;  /* 0x0000001064647819 */ /* 0x000fe400000006ff */
[----:B------:R-:W-:-:S03]  /*4e30*/  @P2 SHF.L.U32 R102, R101, 0x10, RZ ;  /* 0x0000001065662819 */ /* 0x000fc600000006ff */
[----:B------:R-:W-:-:S04]  /*4e40*/  FADD.FTZ R203, R203, R100 ;  /* 0x00000064cbcb7221 */ /* 0x000fc80000010000 */
[----:B------:R-:W-:-:S07]  /*4e50*/  @P2 FADD.FTZ R203, R203, R102 ;  /* 0x00000066cbcb2221 */ /* 0x000fce0000010000 */
.L_x_1340:
[----:B------:R-:W-:-:S04]  /*4e60*/  F2FP.BF16.F32.PACK_AB R100, RZ, R203 ;  /* 0x000000cbff64723e */ /* 0x000fc800000010ff */
[----:B------:R-:W-:-:S07]  /*4e70*/  PRMT R98, R98, 0x5410, R100 ;  /* 0x0000541062627816 */ /* 0x000fce0000000064 */
.L_x_1341:
        /* <DEDUP_REMOVED lines=8> */
.L_x_1343:
[----:B-----5:R-:W-:-:S05]  /*4f00*/  SHF.L.U32 R101, R95, 0x10, RZ ;  /* 0x000000105f657819 */ /* 0x020fca00000006ff */
[----:B------:R-:W-:Y:S01]  /*4f10*/  FADD.FTZ R202, R101, R202 ;  /* 0x000000ca65ca7221 */ /* 0x000fe20000010000 */
[----:B------:R-:W-:Y:S06]  /*4f20*/  BRA `(.L_x_1344) ;  /* 0x0000000000107947 */ /* 0x000fec0003800000 */
.L_x_1342:
[----:B-----5:R-:W-:Y:S02]  /*4f30*/  SHF.L.U32 R101, R91, 0x10, RZ ;  /* 0x000000105b657819 */ /* 0x020fe400000006ff */
[----:B------:R-:W-:-:S03]  /*4f40*/  @P2 SHF.L.U32 R161, R95, 0x10, RZ ;  /* 0x000000105fa12819 */ /* 0x000fc600000006ff */
[----:B------:R-:W-:-:S04]  /*4f50*/  FADD.FTZ R202, R101, R202 ;  /* 0x000000ca65ca7221 */ /* 0x000fc80000010000 */
[----:B------:R-:W-:-:S07]  /*4f60*/  @P2 FADD.FTZ R202, R161, R202 ;  /* 0x000000caa1ca2221 */ /* 0x000fce0000010000 */
.L_x_1344:
[----:B------:R-:W-:-:S04]  /*4f70*/  F2FP.BF16.F32.PACK_AB R100, RZ, R202 ;  /* 0x000000caff64723e */ /* 0x000fc800000010ff */
[----:B------:R-:W-:-:S07]  /*4f80*/  PRMT R99, R100, 0x7610, R99 ;  /* 0x0000761064637816 */ /* 0x000fce0000000063 */
.L_x_1345:
[----:B------:R-:W-:Y:S01]  /*4f90*/  SHF.L.U32 R205, R103, 0x10, RZ ;  /* 0x0000001067cd7819 */ /* 0x000fe200000006ff */
[----:B------:R-:W-:Y:S06]  /*4fa0*/  @P3 BRA `(.L_x_1346) ;  /* 0x0000000000243947 */ /* 0x000fec0003800000 */
[----:B------:R-:W-:-:S04]  /*4fb0*/  ISETP.NE.U32.AND P4, PT, RZ, UR14, PT ;  /* 0x0000000eff007c0c */ /* 0x000fc8000bf85070 */
[----:B------:R-:W-:-:S13]  /*4fc0*/  ISETP.NE.AND.EX P4, PT, RZ, UR15, PT, P4 ;  /* 0x0000000fff007c0c */ /* 0x000fda000bf85340 */
[----:B------:R-:W-:Y:S05]  /*4fd0*/  @P4 BRA `(.L_x_1347) ;  /* 0x0000000000084947 */ /* 0x000fea0003800000 */
[----:B------:R-:W-:Y:S05]  /*4fe0*/  @P0 BRA `(.L_x_1348) ;  /* 0x00000000002c0947 */ /* 0x000fea0003800000 */
[----:B------:R-:W-:Y:S05]  /*4ff0*/  BRA `(.L_x_1349) ;  /* 0x0000000000307947 */ /* 0x000fea0003800000 */
.L_x_1347:
[----:B-----5:R-:W-:-:S05]  /*5000*/  PRMT R100, R95, 0x7632, R100 ;  /* 0x000076325f647816 */ /* 0x020fca0000000064 */
[----:B------:R-:W-:-:S04]  /*5010*/  IMAD.U32 R100, R100, 0x10000, RZ ;  /* 0x0001000064647824 */ /* 0x000fc800078e00ff */
[----:B------:R-:W-:Y:S01]  /*5020*/  FADD.FTZ R205, R205, R100 ;  /* 0x00000064cdcd7221 */ /* 0x000fe20000010000 */
[----:B------:R-:W-:Y:S06]  /*5030*/  BRA `(.L_x_1348) ;  /* 0x0000000000187947 */ /* 0x000fec0003800000 */
.L_x_1346:
[----:B-----5:R-:W-:Y:S02]  /*5040*/  PRMT R100, R91, 0x7632, R100 ;  /* 0x000076325b647816 */ /* 0x020fe40000000064 */
[----:B------:R-:W-:Y:S02]  /*5050*/  @P2 PRMT R101, R95, 0x7632, R101 ;  /* 0x000076325f652816 */ /* 0x000fe40000000065 */
[----:B------:R-:W-:Y:S02]  /*5060*/  SHF.L.U32 R100, R100, 0x10, RZ ;  /* 0x0000001064647819 */ /* 0x000fe400000006ff */
[----:B------:R-:W-:-:S03]  /*5070*/  @P2 SHF.L.U32 R102, R101, 0x10, RZ ;  /* 0x0000001065662819 */ /* 0x000fc600000006ff */
[----:B------:R-:W-:-:S04]  /*5080*/  FADD.FTZ R205, R205, R100 ;  /* 0x00000064cdcd7221 */ /* 0x000fc80000010000 */
[----:B------:R-:W-:-:S07]  /*5090*/  @P2 FADD.FTZ R205, R205, R102 ;  /* 0x00000066cdcd2221 */ /* 0x000fce0000010000 */
.L_x_1348:
[----:B------:R-:W-:-:S04]  /*50a0*/  F2FP.BF16.F32.PACK_AB R100, RZ, R205 ;  /* 0x000000cdff64723e */ /* 0x000fc800000010ff */
[----:B------:R-:W-:-:S07]  /*50b0*/  PRMT R99, R99, 0x5410, R100 ;  /* 0x0000541063637816 */ /* 0x000fce0000000064 */
.L_x_1349:
        /* <DEDUP_REMOVED lines=20> */
.L_x_1351:
[----:B-----5:R-:W-:-:S04]  /*5200*/  IMAD.U32 R207, R92, 0x10000, RZ ;  /* 0x000100005ccf7824 */ /* 0x020fc800078e00ff */
[----:B------:R-:W-:Y:S01]  /*5210*/  FADD.FTZ R204, R207, R204 ;  /* 0x000000cccfcc7221 */ /* 0x000fe20000010000 */
[----:B------:R-:W-:Y:S06]  /*5220*/  BRA `(.L_x_1352) ;  /* 0x0000000000107947 */ /* 0x000fec0003800000 */
.L_x_1350:
[----:B-----5:R-:W-:Y:S02]  /*5230*/  SHF.L.U32 R207, R88, 0x10, RZ ;  /* 0x0000001058cf7819 */ /* 0x020fe400000006ff */
[----:B------:R-:W-:-:S03]  /*5240*/  @P2 SHF.L.U32 R209, R92, 0x10, RZ ;  /* 0x000000105cd12819 */ /* 0x000fc600000006ff */
[----:B------:R-:W-:-:S04]  /*5250*/  FADD.FTZ R204, R207, R204 ;  /* 0x000000cccfcc7221 */ /* 0x000fc80000010000 */
[----:B------:R-:W-:-:S07]  /*5260*/  @P2 FADD.FTZ R204, R209, R204 ;  /* 0x000000ccd1cc2221 */ /* 0x000fce0000010000 */
.L_x_1352:
[----:B------:R-:W-:-:S04]  /*5270*/  F2FP.BF16.F32.PACK_AB R100, RZ, R204 ;  /* 0x000000ccff64723e */ /* 0x000fc800000010ff */
[----:B------:R-:W-:-:S07]  /*5280*/  PRMT R96, R100, 0x7610, R96 ;  /* 0x0000761064607816 */ /* 0x000fce0000000060 */
.L_x_1353:
[----:B------:R-:W-:Y:S01]  /*5290*/  SHF.L.U32 R207, R170, 0x10, RZ ;  /* 0x00000010aacf7819 */ /* 0x000fe200000006ff */
[----:B------:R-:W-:Y:S06]  /*52a0*/  @P3 BRA `(.L_x_1354) ;  /* 0x0000000000243947 */ /* 0x000fec0003800000 */
[----:B------:R-:W-:-:S04]  /*52b0*/  ISETP.NE.U32.AND P4, PT, RZ, UR14, PT ;  /* 0x0000000eff007c0c */ /* 0x000fc8000bf85070 */
[----:B------:R-:W-:-:S13]  /*52c0*/  ISETP.NE.AND.EX P4, PT, RZ, UR15, PT, P4 ;  /* 0x0000000fff007c0c */ /* 0x000fda000bf85340 */
[----:B------:R-:W-:Y:S05]  /*52d0*/  @P4 BRA `(.L_x_1355) ;  /* 0x0000000000084947 */ /* 0x000fea0003800000 */
[----:B------:R-:W-:Y:S05]  /*52e0*/  @P0 BRA `(.L_x_1356) ;  /* 0x00000000002c0947 */ /* 0x000fea0003800000 */
[----:B------:R-:W-:Y:S05]  /*52f0*/  BRA `(.L_x_1357) ;  /* 0x0000000000307947 */ /* 0x000fea0003800000 */
.L_x_1355:
[----:B-----5:R-:W-:-:S04]  /*5300*/  PRMT R100, R92, 0x7632, R100 ;  /* 0x000076325c647816 */ /* 0x020fc80000000064 */
[----:B------:R-:W-:-:S05]  /*5310*/  SHF.L.U32 R100, R100, 0x10, RZ ;  /* 0x0000001064647819 */ /* 0x000fca00000006ff */
[----:B------:R-:W-:Y:S01]  /*5320*/  FADD.FTZ R207, R207, R100 ;  /* 0x00000064cfcf7221 */ /* 0x000fe20000010000 */
[----:B------:R-:W-:Y:S06]  /*5330*/  BRA `(.L_x_1356) ;  /* 0x0000000000187947 */ /* 0x000fec0003800000 */
.L_x_1354:
[----:B-----5:R-:W-:Y:S02]  /*5340*/  PRMT R100, R88, 0x7632, R100 ;  /* 0x0000763258647816 */ /* 0x020fe40000000064 */
[----:B------:R-:W-:-:S03]  /*5350*/  @P2 PRMT R170, R92, 0x7632, R170 ;  /* 0x000076325caa2816 */ /* 0x000fc600000000aa */
[----:B------:R-:W-:Y:S01]  /*5360*/  IMAD.U32 R100, R100, 0x10000, RZ ;  /* 0x0001000064647824 */ /* 0x000fe200078e00ff */
[----:B------:R-:W-:-:S03]  /*5370*/  @P2 SHF.L.U32 R170, R170, 0x10, RZ ;  /* 0x00000010aaaa2819 */ /* 0x000fc600000006ff */
[----:B------:R-:W-:-:S04]  /*5380*/  FADD.FTZ R207, R207, R100 ;  /* 0x00000064cfcf7221 */ /* 0x000fc80000010000 */
[----:B------:R-:W-:-:S07]  /*5390*/  @P2 FADD.FTZ R207, R207, R170 ;  /* 0x000000aacfcf2221 */ /* 0x000fce0000010000 */
.L_x_1356:
[----:B------:R-:W-:-:S04]  /*53a0*/  F2FP.BF16.F32.PACK_AB R100, RZ, R207 ;  /* 0x000000cfff64723e */ /* 0x000fc800000010ff */
[----:B------:R-:W-:-:S07]  /*53b0*/  PRMT R96, R96, 0x5410, R100 ;  /* 0x0000541060607816 */ /* 0x000fce0000000064 */
.L_x_1357:
        /* <DEDUP_REMOVED lines=8> */
.L_x_1359:
[----:B-----5:R-:W-:-:S05]  /*5440*/  SHF.L.U32 R209, R93, 0x10, RZ ;  /* 0x000000105dd17819 */ /* 0x020fca00000006ff */
[----:B------:R-:W-:Y:S01]  /*5450*/  FADD.FTZ R206, R209, R206 ;  /* 0x000000ced1ce7221 */ /* 0x000fe20000010000 */
[----:B------:R-:W-:Y:S06]  /*5460*/  BRA `(.L_x_1360) ;  /* 0x0000000000107947 */ /* 0x000fec0003800000 */
.L_x_1358:
[----:B-----5:R-:W-:Y:S01]  /*5470*/  SHF.L.U32 R209, R89, 0x10, RZ ;  /* 0x0000001059d17819 */ /* 0x020fe200000006ff */
[----:B------:R-:W-:-:S04]  /*5480*/  @P2 IMAD.U32 R211, R93, 0x10000, RZ ;  /* 0x000100005dd32824 */ /* 0x000fc800078e00ff */
[----:B------:R-:W-:-:S04]  /*5490*/  FADD.FTZ R206, R209, R206 ;  /* 0x000000ced1ce7221 */ /* 0x000fc80000010000 */
[----:B------:R-:W-:-:S07]  /*54a0*/  @P2 FADD.FTZ R206, R211, R206 ;  /* 0x000000ced3ce2221 */ /* 0x000fce0000010000 */
.L_x_1360:
[----:B------:R-:W-:-:S04]  /*54b0*/  F2FP.BF16.F32.PACK_AB R100, RZ, R206 ;  /* 0x000000ceff64723e */ /* 0x000fc800000010ff */
[----:B------:R-:W-:-:S07]  /*54c0*/  PRMT R97, R100, 0x7610, R97 ;  /* 0x0000761064617816 */ /* 0x000fce0000000061 */
.L_x_1361:
[----:B------:R-:W-:Y:S01]  /*54d0*/  SHF.L.U32 R209, R101, 0x10, RZ ;  /* 0x0000001065d17819 */ /* 0x000fe200000006ff */
[----:B------:R-:W-:Y:S06]  /*54e0*/  @P3 BRA `(.L_x_1362) ;  /* 0x0000000000243947 */ /* 0x000fec0003800000 */
[----:B------:R-:W-:-:S04]  /*54f0*/  ISETP.NE.U32.AND P4, PT, RZ, UR14, PT ;  /* 0x0000000eff007c0c */ /* 0x000fc8000bf85070 */
[----:B------:R-:W-:-:S13]  /*5500*/  ISETP.NE.AND.EX P4, PT, RZ, UR15, PT, P4 ;  /* 0x0000000fff007c0c */ /* 0x000fda000bf85340 */
[----:B------:R-:W-:Y:S05]  /*5510*/  @P4 BRA `(.L_x_1363) ;  /* 0x0000000000084947 */ /* 0x000fea0003800000 */
[----:B------:R-:W-:Y:S05]  /*5520*/  @P0 BRA `(.L_x_1364) ;  /* 0x00000000002c0947 */ /* 0x000fea0003800000 */
[----:B------:R-:W-:Y:S05]  /*5530*/  BRA `(.L_x_1365) ;  /* 0x0000000000307947 */ /* 0x000fea0003800000 */
.L_x_1363:
[----:B-----5:R-:W-:-:S04]  /*5540*/  PRMT R100, R93, 0x7632, R100 ;  /* 0x000076325d647816 */ /* 0x020fc80000000064 */
[----:B------:R-:W-:-:S05]  /*5550*/  SHF.L.U32 R100, R100, 0x10, RZ ;  /* 0x0000001064647819 */ /* 0x000fca00000006ff */
[----:B------:R-:W-:Y:S01]  /*5560*/  FADD.FTZ R209, R209, R100 ;  /* 0x00000064d1d17221 */ /* 0x000fe20000010000 */
[----:B------:R-:W-:Y:S06]  /*5570*/  BRA `(.L_x_1364) ;  /* 0x0000000000187947 */ /* 0x000fec0003800000 */
.L_x_1362:
[----:B-----5:R-:W-:Y:S02]  /*5580*/  PRMT R100, R89, 0x7632, R100 ;  /* 0x0000763259647816 */ /* 0x020fe40000000064 */
[----:B------:R-:W-:Y:S02]  /*5590*/  @P2 PRMT R101, R93, 0x7632, R101 ;  /* 0x000076325d652816 */ /* 0x000fe40000000065 */
[----:B------:R-:W-:Y:S02]  /*55a0*/  SHF.L.U32 R100, R100, 0x10, RZ ;  /* 0x0000001064647819 */ /* 0x000fe400000006ff */
[----:B------:R-:W-:-:S03]  /*55b0*/  @P2 SHF.L.U32 R170, R101, 0x10, RZ ;  /* 0x0000001065aa2819 */ /* 0x000fc600000006ff */
[----:B------:R-:W-:-:S04]  /*55c0*/  FADD.FTZ R209, R209, R100 ;  /* 0x00000064d1d17221 */ /* 0x000fc80000010000 */
[----:B------:R-:W-:-:S07]  /*55d0*/  @P2 FADD.FTZ R209, R209, R170 ;  /* 0x000000aad1d12221 */ /* 0x000fce0000010000 */
.L_x_1364:
[----:B------:R-:W-:-:S04]  /*55e0*/  F2FP.BF16.F32.PACK_AB R100, RZ, R209 ;  /* 0x000000d1ff64723e */ /* 0x000fc800000010ff */
[----:B------:R-:W-:-:S07]  /*55f0*/  PRMT R97, R97, 0x5410, R100 ;  /* 0x0000541061617816 */ /* 0x000fce0000000064 */
.L_x_1365:
        /* <DEDUP_REMOVED lines=8> */
.L_x_1367:
[----:B-----5:R-:W-:-:S05]  /*5680*/  SHF.L.U32 R101, R94, 0x10, RZ ;  /* 0x000000105e657819 */ /* 0x020fca00000006ff */
[----:B------:R-:W-:Y:S01]  /*5690*/  FADD.FTZ R208, R101, R208 ;  /* 0x000000d065d07221 */ /* 0x000fe20000010000 */
[----:B------:R-:W-:Y:S06]  /*56a0*/  BRA `(.L_x_1368) ;  /* 0x0000000000107947 */ /* 0x000fec0003800000 */
.L_x_1366:
[----:B-----5:R-:W-:Y:S02]  /*56b0*/  SHF.L.U32 R101, R90, 0x10, RZ ;  /* 0x000000105a657819 */ /* 0x020fe400000006ff */
[----:B------:R-:W-:-:S03]  /*56c0*/  @P2 SHF.L.U32 R211, R94, 0x10, RZ ;  /* 0x000000105ed32819 */ /* 0x000fc600000006ff */
[----:B------:R-:W-:-:S04]  /*56d0*/  FADD.FTZ R208, R101, R208 ;  /* 0x000000d065d07221 */ /* 0x000fc80000010000 */
[----:B------:R-:W-:-:S07]  /*56e0*/  @P2 FADD.FTZ R208, R211, R208 ;  /* 0x000000d0d3d02221 */ /* 0x000fce0000010000 */
.L_x_1368:
[----:B------:R-:W-:-:S04]  /*56f0*/  F2FP.BF16.F32.PACK_AB R100, RZ, R208 ;  /* 0x000000d0ff64723e */ /* 0x000fc800000010ff */
[----:B------:R-:W-:-:S07]  /*5700*/  PRMT R98, R100, 0x7610, R98 ;  /* 0x0000761064627816 */ /* 0x000fce0000000062 */
.L_x_1369:
[----:B------:R-:W-:Y:S01]  /*5710*/  SHF.L.U32 R210, R102, 0x10, RZ ;  /* 0x0000001066d27819 */ /* 0x000fe200000006ff */
[----:B------:R-:W-:Y:S06]  /*5720*/  @P3 BRA `(.L_x_1370) ;  /* 0x0000000000243947 */ /* 0x000fec0003800000 */
[----:B------:R-:W-:-:S04]  /*5730*/  ISETP.NE.U32.AND P4, PT, RZ, UR14, PT ;  /* 0x0000000eff007c0c */ /* 0x000fc8000bf85070 */
[----:B------:R-:W-:-:S13]  /*5740*/  ISETP.NE.AND.EX P4, PT, RZ, UR15, PT, P4 ;  /* 0x0000000fff007c0c */ /* 0x000fda000bf85340 */
[----:B------:R-:W-:Y:S05]  /*5750*/  @P4 BRA `(.L_x_1371) ;  /* 0x0000000000084947 */ /* 0x000fea0003800000 */
[----:B------:R-:W-:Y:S05]  /*5760*/  @P0 BRA `(.L_x_1372) ;  /* 0x00000000002c0947 */ /* 0x000fea0003800000 */
[----:B------:R-:W-:Y:S05]  /*5770*/  BRA `(.L_x_1373) ;  /* 0x0000000000307947 */ /* 0x000fea0003800000 */
.L_x_1371:
[----:B-----5:R-:W-:-:S05]  /*5780*/  PRMT R100, R94, 0x7632, R100 ;  /* 0x000076325e647816 */ /* 0x020fca0000000064 */
[----:B------:R-:W-:-:S04]  /*5790*/  IMAD.U32 R101, R100, 0x10000, RZ ;  /* 0x0001000064657824 */ /* 0x000fc800078e00ff */
[----:B------:R-:W-:Y:S01]  /*57a0*/  FADD.FTZ R210, R210, R101 ;  /* 0x00000065d2d27221 */ /* 0x000fe20000010000 */
[----:B------:R-:W-:Y:S06]  /*57b0*/  BRA `(.L_x_1372) ;  /* 0x0000000000187947 */ /* 0x000fec0003800000 */
.L_x_1370:
[----:B-----5:R-:W-:Y:S02]  /*57c0*/  PRMT R100, R90, 0x7632, R100 ;  /* 0x000076325a647816 */ /* 0x020fe40000000064 */
[----:B------:R-:W-:Y:S02]  /*57d0*/  @P2 PRMT R102, R94, 0x7632, R102 ;  /* 0x000076325e662816 */ /* 0x000fe40000000066 */
[----:B------:R-:W-:Y:S02]  /*57e0*/  SHF.L.U32 R101, R100, 0x10, RZ ;  /* 0x0000001064657819 */ /* 0x000fe400000006ff */
[----:B------:R-:W-:-:S03]  /*57f0*/  @P2 SHF.L.U32 R211, R102, 0x10, RZ ;  /* 0x0000001066d32819 */ /* 0x000fc600000006ff */
[----:B------:R-:W-:-:S04]  /*5800*/  FADD.FTZ R210, R210, R101 ;  /* 0x00000065d2d27221 */ /* 0x000fc80000010000 */
[----:B------:R-:W-:-:S07]  /*5810*/  @P2 FADD.FTZ R210, R210, R211 ;  /* 0x000000d3d2d22221 */ /* 0x000fce0000010000 */
.L_x_1372:
[----:B------:R-:W-:-:S04]  /*5820*/  F2FP.BF16.F32.PACK_AB R100, RZ, R210 ;  /* 0x000000d2ff64723e */ /* 0x000fc800000010ff */
[----:B------:R-:W-:-:S07]  /*5830*/  PRMT R98, R98, 0x5410, R100 ;  /* 0x0000541062627816 */ /* 0x000fce0000000064 */
.L_x_1373:
        /* <DEDUP_REMOVED lines=8> */
.L_x_1375:
[----:B-----5:R-:W-:-:S05]  /*58c0*/  SHF.L.U32 R100, R95, 0x10, RZ ;  /* 0x000000105f647819 */ /* 0x020fca00000006ff */
[----:B------:R-:W-:Y:S01]  /*58d0*/  FADD.FTZ R211, R100, R211 ;  /* 0x000000d364d37221 */ /* 0x000fe20000010000 */
[----:B------:R-:W-:Y:S06]  /*58e0*/  BRA `(.L_x_1376) ;  /* 0x0000000000107947 */ /* 0x000fec0003800000 */
.L_x_1374:
[----:B-----5:R-:W-:Y:S01]  /*58f0*/  IMAD.U32 R100, R91, 0x10000, RZ ;  /* 0x000100005b647824 */ /* 0x020fe200078e00ff */
[----:B------:R-:W-:-:S03]  /*5900*/  @P2 SHF.L.U32 R102, R95, 0x10, RZ ;  /* 0x000000105f662819 */ /* 0x000fc600000006ff */
[----:B------:R-:W-:-:S04]  /*5910*/  FADD.FTZ R211, R100, R211 ;  /* 0x000000d364d37221 */ /* 0x000fc80000010000 */
[----:B------:R-:W-:-:S07]  /*5920*/  @P2 FADD.FTZ R211, R102, R211 ;  /* 0x000000d366d32221 */ /* 0x000fce0000010000 */
.L_x_1376:
[----:B------:R-:W-:-:S04]  /*5930*/  F2FP.BF16.F32.PACK_AB R100, RZ, R211 ;  /* 0x000000d3ff64723e */ /* 0x000fc800000010ff */
[----:B------:R-:W-:-:S07]  /*5940*/  PRMT R99, R100, 0x7610, R99 ;  /* 0x0000761064637816 */ /* 0x000fce0000000063 */
.L_x_1377:
[----:B------:R-:W-:Y:S01]  /*5950*/  SHF.L.U32 R213, R103, 0x10, RZ ;  /* 0x0000001067d57819 */ /* 0x000fe200000006ff */
[----:B------:R-:W-:Y:S06]  /*5960*/  @P3 BRA `(.L_x_1378) ;  /* 0x0000000000243947 */ /* 0x000fec0003800000 */
[----:B------:R-:W-:-:S04]  /*5970*/  ISETP.NE.U32.AND P4, PT, RZ, UR14, PT ;  /* 0x0000000eff007c0c */ /* 0x000fc8000bf85070 */
[----:B------:R-:W-:-:S13]  /*5980*/  ISETP.NE.AND.EX P4, PT, RZ, UR15, PT, P4 ;  /* 0x0000000fff007c0c */ /* 0x000fda000bf85340 */
[----:B------:R-:W-:Y:S05]  /*5990*/  @P4 BRA `(.L_x_1379) ;  /* 0x0000000000084947 */ /* 0x000fea0003800000 */
[----:B------:R-:W-:Y:S05]  /*59a0*/  @P0 BRA `(.L_x_1380) ;  /* 0x00000000002c0947 */ /* 0x000fea0003800000 */
[----:B------:R-:W-:Y:S05]  /*59b0*/  BRA `(.L_x_1381) ;  /* 0x0000000000307947 */ /* 0x000fea0003800000 */
.L_x_1379:
[----:B-----5:R-:W-:-:S04]  /*59c0*/  PRMT R100, R95, 0x7632, R100 ;  /* 0x000076325f647816 */ /* 0x020fc80000000064 */
[----:B------:R-:W-:-:S05]  /*59d0*/  SHF.L.U32 R100, R100, 0x10, RZ ;  /* 0x0000001064647819 */ /* 0x000fca00000006ff */
[----:B------:R-:W-:Y:S01]  /*59e0*/  FADD.FTZ R213, R213, R100 ;  /* 0x00000064d5d57221 */ /* 0x000fe20000010000 */
[----:B------:R-:W-:Y:S06]  /*59f0*/  BRA `(.L_x_1380) ;  /* 0x0000000000187947 */ /* 0x000fec0003800000 */
.L_x_1378:
[----:B-----5:R-:W-:Y:S02]  /*5a00*/  PRMT R100, R91, 0x7632, R100 ;  /* 0x000076325b647816 */ /* 0x020fe40000000064 */
[----:B------:R-:W-:Y:S02]  /*5a10*/  @P2 PRMT R101, R95, 0x7632, R101 ;  /* 0x000076325f652816 */ /* 0x000fe40000000065 */
[----:B------:R-:W-:-:S03]  /*5a20*/  SHF.L.U32 R100, R100, 0x10, RZ ;  /* 0x0000001064647819 */ /* 0x000fc600000006ff */
[----:B------:R-:W-:Y:S02]  /*5a30*/  @P2 IMAD.U32 R102, R101, 0x10000, RZ ;  /* 0x0001000065662824 */ /* 0x000fe400078e00ff */
[----:B------:R-:W-:-:S04]  /*5a40*/  FADD.FTZ R213, R213, R100 ;  /* 0x00000064d5d57221 */ /* 0x000fc80000010000 */
[----:B------:R-:W-:-:S07]  /*5a50*/  @P2 FADD.FTZ R213, R213, R102 ;  /* 0x00000066d5d52221 */ /* 0x000fce0000010000 */
.L_x_1380:
[----:B------:R-:W-:-:S04]  /*5a60*/  F2FP.BF16.F32.PACK_AB R100, RZ, R213 ;  /* 0x000000d5ff64723e */ /* 0x000fc800000010ff */
[----:B------:R-:W-:-:S07]  /*5a70*/  PRMT R99, R99, 0x5410, R100 ;  /* 0x0000541063637816 */ /* 0x000fce0000000064 */
.L_x_1381:
        /* <DEDUP_REMOVED lines=20> */
.L_x_1383:
[----:B-----5:R-:W-:-:S05]  /*5bc0*/  SHF.L.U32 R215, R92, 0x10, RZ ;  /* 0x000000105cd77819 */ /* 0x020fca00000006ff */
[----:B------:R-:W-:Y:S01]  /*5bd0*/  FADD.FTZ R212, R215, R212 ;  /* 0x000000d4d7d47221 */ /* 0x000fe20000010000 */
[----:B------:R-:W-:Y:S06]  /*5be0*/  BRA `(.L_x_1384) ;  /* 0x0000000000107947 */ /* 0x000fec0003800000 */
.L_x_1382:
[----:B-----5:R-:W-:Y:S01]  /*5bf0*/  SHF.L.U32 R215, R88, 0x10, RZ ;  /* 0x0000001058d77819 */ /* 0x020fe200000006ff */
[----:B------:R-:W-:-:S04]  /*5c00*/  @P2 IMAD.U32 R217, R92, 0x10000, RZ ;  /* 0x000100005cd92824 */ /* 0x000fc800078e00ff */
[----:B------:R-:W-:-:S04]  /*5c10*/  FADD.FTZ R212, R215, R212 ;  /* 0x000000d4d7d47221 */ /* 0x000fc80000010000 */
[----:B------:R-:W-:-:S07]  /*5c20*/  @P2 FADD.FTZ R212, R217, R212 ;  /* 0x000000d4d9d42221 */ /* 0x000fce0000010000 */
.L_x_1384:
[----:B------:R-:W-:-:S04]  /*5c30*/  F2FP.BF16.F32.PACK_AB R100, RZ, R212 ;  /* 0x000000d4ff64723e */ /* 0x000fc800000010ff */
[----:B------:R-:W-:-:S07]  /*5c40*/  PRMT R96, R100, 0x7610, R96 ;  /* 0x0000761064607816 */ /* 0x000fce0000000060 */
.L_x_1385:
[----:B------:R-:W-:Y:S01]  /*5c50*/  SHF.L.U32 R214, R180, 0x10, RZ ;  /* 0x00000010b4d67819 */ /* 0x000fe200000006ff */
[----:B------:R-:W-:Y:S06]  /*5c60*/  @P3 BRA `(.L_x_1386) ;  /* 0x0000000000243947 */ /* 0x000fec0003800000 */
[----:B------:R-:W-:-:S04]  /*5c70*/  ISETP.NE.U32.AND P4, PT, RZ, UR14, PT ;  /* 0x0000000eff007c0c */ /* 0x000fc8000bf85070 */
[----:B------:R-:W-:-:S13]  /*5c80*/  ISETP.NE.AND.EX P4, PT, RZ, UR15, PT, P4 ;  /* 0x0000000fff007c0c */ /* 0x000fda000bf85340 */
[----:B------:R-:W-:Y:S05]  /*5c90*/  @P4 BRA `(.L_x_1387) ;  /* 0x0000000000084947 */ /* 0x000fea0003800000 */
[----:B------:R-:W-:Y:S05]  /*5ca0*/  @P0 BRA `(.L_x_1388) ;  /* 0x00000000002c0947 */ /* 0x000fea0003800000 */
[----:B------:R-:W-:Y:S05]  /*5cb0*/  BRA `(.L_x_1389) ;  /* 0x0000000000307947 */ /* 0x000fea0003800000 */
.L_x_1387:
[----:B-----5:R-:W-:-:S04]  /*5cc0*/  PRMT R100, R92, 0x7632, R100 ;  /* 0x000076325c647816 */ /* 0x020fc80000000064 */
[----:B------:R-:W-:-:S05]  /*5cd0*/  SHF.L.U32 R215, R100, 0x10, RZ ;  /* 0x0000001064d77819 */ /* 0x000fca00000006ff */
[----:B------:R-:W-:Y:S01]  /*5ce0*/  FADD.FTZ R214, R214, R215 ;  /* 0x000000d7d6d67221 */ /* 0x000fe20000010000 */
[----:B------:R-:W-:Y:S06]  /*5cf0*/  BRA `(.L_x_1388) ;  /* 0x0000000000187947 */ /* 0x000fec0003800000 */
.L_x_1386:
[----:B-----5:R-:W-:Y:S02]  /*5d00*/  PRMT R100, R88, 0x7632, R100 ;  /* 0x0000763258647816 */ /* 0x020fe40000000064 */
[----:B------:R-:W-:Y:S02]  /*5d10*/  @P2 PRMT R180, R92, 0x7632, R180 ;  /* 0x000076325cb42816 */ /* 0x000fe400000000b4 */
[----:B------:R-:W-:Y:S02]  /*5d20*/  SHF.L.U32 R215, R100, 0x10, RZ ;  /* 0x0000001064d77819 */ /* 0x000fe400000006ff */
[----:B------:R-:W-:-:S03]  /*5d30*/  @P2 SHF.L.U32 R217, R180, 0x10, RZ ;  /* 0x00000010b4d92819 */ /* 0x000fc600000006ff */
[----:B------:R-:W-:-:S04]  /*5d40*/  FADD.FTZ R214, R214, R215 ;  /* 0x000000d7d6d67221 */ /* 0x000fc80000010000 */
[----:B------:R-:W-:-:S07]  /*5d50*/  @P2 FADD.FTZ R214, R214, R217 ;  /* 0x000000d9d6d62221 */ /* 0x000fce0000010000 */
.L_x_1388:
[----:B------:R-:W-:-:S04]  /*5d60*/  F2FP.BF16.F32.PACK_AB R100, RZ, R214 ;  /* 0x000000d6ff64723e */ /* 0x000fc800000010ff */
[----:B------:R-:W-:-:S07]  /*5d70*/  PRMT R96, R96, 0x5410, R100 ;  /* 0x0000541060607816 */ /* 0x000fce0000000064 */
.L_x_1389:
        /* <DEDUP_REMOVED lines=8> */
.L_x_1391:
[----:B-----5:R-:W-:-:S05]  /*5e00*/  SHF.L.U32 R100, R93, 0x10, RZ ;  /* 0x000000105d647819 */ /* 0x020fca00000006ff */
[----:B------:R-:W-:Y:S01]  /*5e10*/  FADD.FTZ R215, R100, R215 ;  /* 0x000000d764d77221 */ /* 0x000fe20000010000 */
[----:B------:R-:W-:Y:S06]  /*5e20*/  BRA `(.L_x_1392) ;  /* 0x0000000000107947 */ /* 0x000fec0003800000 */
.L_x_1390:
[----:B-----5:R-:W-:Y:S02]  /*5e30*/  SHF.L.U32 R100, R89, 0x10, RZ ;  /* 0x0000001059647819 */ /* 0x020fe400000006ff */
[----:B------:R-:W-:-:S03]  /*5e40*/  @P2 SHF.L.U32 R180, R93, 0x10, RZ ;  /* 0x000000105db42819 */ /* 0x000fc600000006ff */
[----:B------:R-:W-:-:S04]  /*5e50*/  FADD.FTZ R215, R100, R215 ;  /* 0x000000d764d77221 */ /* 0x000fc80000010000 */
[----:B------:R-:W-:-:S07]  /*5e60*/  @P2 FADD.FTZ R215, R180, R215 ;  /* 0x000000d7b4d72221 */ /* 0x000fce0000010000 */
.L_x_1392:
[----:B------:R-:W-:-:S04]  /*5e70*/  F2FP.BF16.F32.PACK_AB R100, RZ, R215 ;  /* 0x000000d7ff64723e */ /* 0x000fc800000010ff */
[----:B------:R-:W-:-:S07]  /*5e80*/  PRMT R97, R100, 0x7610, R97 ;  /* 0x0000761064617816 */ /* 0x000fce0000000061 */
.L_x_1393:
[----:B------:R-:W-:Y:S01]  /*5e90*/  SHF.L.U32 R217, R101, 0x10, RZ ;  /* 0x0000001065d97819 */ /* 0x000fe200000006ff */
[----:B------:R-:W-:Y:S06]  /*5ea0*/  @P3 BRA `(.L_x_1394) ;  /* 0x0000000000243947 */ /* 0x000fec0003800000 */
[----:B------:R-:W-:-:S04]  /*5eb0*/  ISETP.NE.U32.AND P4, PT, RZ, UR14, PT ;  /* 0x0000000eff007c0c */ /* 0x000fc8000bf85070 */
[----:B------:R-:W-:-:S13]  /*5ec0*/  ISETP.NE.AND.EX P4, PT, RZ, UR15, PT, P4 ;  /* 0x0000000fff007c0c */ /* 0x000fda000bf85340 */
[----:B------:R-:W-:Y:S05]  /*5ed0*/  @P4 BRA `(.L_x_1395) ;  /* 0x0000000000084947 */ /* 0x000fea0003800000 */
[----:B------:R-:W-:Y:S05]  /*5ee0*/  @P0 BRA `(.L_x_1396) ;  /* 0x00000000002c0947 */ /* 0x000fea0003800000 */
[----:B------:R-:W-:Y:S05]  /*5ef0*/  BRA `(.L_x_1397) ;  /* 0x0000000000307947 */ /* 0x000fea0003800000 */
.L_x_1395:
[----:B-----5:R-:W-:-:S05]  /*5f00*/  PRMT R100, R93, 0x7632, R100 ;  /* 0x000076325d647816 */ /* 0x020fca0000000064 */
[----:B------:R-:W-:-:S04]  /*5f10*/  IMAD.U32 R100, R100, 0x10000, RZ ;  /* 0x0001000064647824 */ /* 0x000fc800078e00ff */
[----:B------:R-:W-:Y:S01]  /*5f20*/  FADD.FTZ R217, R217, R100 ;  /* 0x00000064d9d97221 */ /* 0x000fe20000010000 */
[----:B------:R-:W-:Y:S06]  /*5f30*/  BRA `(.L_x_1396) ;  /* 0x0000000000187947 */ /* 0x000fec0003800000 */
.L_x_1394:
[----:B-----5:R-:W-:Y:S02]  /*5f40*/  PRMT R100, R89, 0x7632, R100 ;  /* 0x0000763259647816 */ /* 0x020fe40000000064 */
[----:B------:R-:W-:Y:S02]  /*5f50*/  @P2 PRMT R101, R93, 0x7632, R101 ;  /* 0x000076325d652816 */ /* 0x000fe40000000065 */
[----:B------:R-:W-:Y:S02]  /*5f60*/  SHF.L.U32 R100, R100, 0x10, RZ ;  /* 0x0000001064647819 */ /* 0x000fe400000006ff */
[----:B------:R-:W-:-:S03]  /*5f70*/  @P2 SHF.L.U32 R180, R101, 0x10, RZ ;  /* 0x0000001065b42819 */ /* 0x000fc600000006ff */
[----:B------:R-:W-:-:S04]  /*5f80*/  FADD.FTZ R217, R217, R100 ;  /* 0x00000064d9d97221 */ /* 0x000fc80000010000 */
[----:B------:R-:W-:-:S07]  /*5f90*/  @P2 FADD.FTZ R217, R217, R180 ;  /* 0x000000b4d9d92221 */ /* 0x000fce0000010000 */
.L_x_1396:
[----:B------:R-:W-:-:S04]  /*5fa0*/  F2FP.BF16.F32.PACK_AB R100, RZ, R217 ;  /* 0x000000d9ff64723e */ /* 0x000fc800000010ff */
[----:B------:R-:W-:-:S07]  /*5fb0*/  PRMT R97, R97, 0x5410, R100 ;  /* 0x0000541061617816 */ /* 0x000fce0000000064 */
.L_x_1397:
        /* <DEDUP_REMOVED lines=8> */
.L_x_1399:
[----:B-----5:R-:W-:-:S05]  /*6040*/  SHF.L.U32 R101, R94, 0x10, RZ ;  /* 0x000000105e657819 */ /* 0x020fca00000006ff */
[----:B------:R-:W-:Y:S01]  /*6050*/  FADD.FTZ R216, R101, R216 ;  /* 0x000000d865d87221 */ /* 0x000fe20000010000 */
[----:B------:R-:W-:Y:S06]  /*6060*/  BRA `(.L_x_1400) ;  /* 0x0000000000107947 */ /* 0x000fec0003800000 */
.L_x_1398:
[----:B-----5:R-:W-:Y:S01]  /*6070*/  IMAD.U32 R101, R90, 0x10000, RZ ;  /* 0x000100005a657824 */ /* 0x020fe200078e00ff */
[----:B------:R-:W-:-:S03]  /*6080*/  @P2 SHF.L.U32 R219, R94, 0x10, RZ ;  /* 0x000000105edb2819 */ /* 0x000fc600000006ff */
[----:B------:R-:W-:-:S04]  /*6090*/  FADD.FTZ R216, R101, R216 ;  /* 0x000000d865d87221 */ /* 0x000fc80000010000 */
[----:B------:R-:W-:-:S07]  /*60a0*/  @P2 FADD.FTZ R216, R219, R216 ;  /* 0x000000d8dbd82221 */ /* 0x000fce0000010000 */
.L_x_1400:
[----:B------:R-:W-:-:S04]  /*60b0*/  F2FP.BF16.F32.PACK_AB R100, RZ, R216 ;  /* 0x000000d8ff64723e */ /* 0x000fc800000010ff */
[----:B------:R-:W-:-:S07]  /*60c0*/  PRMT R98, R100, 0x7610, R98 ;  /* 0x0000761064627816 */ /* 0x000fce0000000062 */
.L_x_1401:
[----:B------:R-:W-:Y:S01]  /*60d0*/  SHF.L.U32 R219, R102, 0x10, RZ ;  /* 0x0000001066db7819 */ /* 0x000fe200000006ff */
[----:B------:R-:W-:Y:S06]  /*60e0*/  @P3 BRA `(.L_x_1402) ;  /* 0x0000000000243947 */ /* 0x000fec0003800000 */
[----:B------:R-:W-:-:S04]  /*60f0*/  ISETP.NE.U32.AND P4, PT, RZ, UR14, PT ;  /* 0x0000000eff007c0c */ /* 0x000fc8000bf85070 */
[----:B------:R-:W-:-:S13]  /*6100*/  ISETP.NE.AND.EX P4, PT, RZ, UR15, PT, P4 ;  /* 0x0000000fff007c0c */ /* 0x000fda000bf85340 */
[----:B------:R-:W-:Y:S05]  /*6110*/  @P4 BRA `(.L_x_1403) ;  /* 0x0000000000084947 */ /* 0x000fea0003800000 */
[----:B------:R-:W-:Y:S05]  /*6120*/  @P0 BRA `(.L_x_1404) ;  /* 0x00000000002c0947 */ /* 0x000fea0003800000 */
[----:B------:R-:W-:Y:S05]  /*6130*/  BRA `(.L_x_1405) ;  /* 0x0000000000307947 */ /* 0x000fea0003800000 */
.L_x_1403:
[----:B-----5:R-:W-:-:S04]  /*6140*/  PRMT R100, R94, 0x7632, R100 ;  /* 0x000076325e647816 */ /* 0x020fc80000000064 */
[----:B------:R-:W-:-:S05]  /*6150*/  SHF.L.U32 R100, R100, 0x10, RZ ;  /* 0x0000001064647819 */ /* 0x000fca00000006ff */
[----:B------:R-:W-:Y:S01]  /*6160*/  FADD.FTZ R219, R219, R100 ;  /* 0x00000064dbdb7221 */ /* 0x000fe20000010000 */
[----:B------:R-:W-:Y:S06]  /*6170*/  BRA `(.L_x_1404) ;  /* 0x0000000000187947 */ /* 0x000fec0003800000 */
.L_x_1402:
[----:B-----5:R-:W-:Y:S02]  /*6180*/  PRMT R100, R90, 0x7632, R100 ;  /* 0x000076325a647816 */ /* 0x020fe40000000064 */
[----:B------:R-:W-:Y:S02]  /*6190*/  @P2 PRMT R101, R94, 0x7632, R101 ;  /* 0x000076325e652816 */ /* 0x000fe40000000065 */
[----:B------:R-:W-:-:S03]  /*61a0*/  SHF.L.U32 R100, R100, 0x10, RZ ;  /* 0x0000001064647819 */ /* 0x000fc600000006ff */
[----:B------:R-:W-:Y:S02]  /*61b0*/  @P2 IMAD.U32 R102, R101, 0x10000, RZ ;  /* 0x0001000065662824 */ /* 0x000fe400078e00ff */
[----:B------:R-:W-:-:S04]  /*61c0*/  FADD.FTZ R219, R219, R100 ;  /* 0x00000064dbdb7221 */ /* 0x000fc80000010000 */
[----:B------:R-:W-:-:S07]  /*61d0*/  @P2 FADD.FTZ R219, R219, R102 ;  /* 0x00000066dbdb2221 */ /* 0x000fce0000010000 */
.L_x_1404:
[----:B------:R-:W-:-:S04]  /*61e0*/  F2FP.BF16.F32.PACK_AB R100, RZ, R219 ;  /* 0x000000dbff64723e */ /* 0x000fc800000010ff */
[----:B------:R-:W-:-:S07]  /*61f0*/  PRMT R98, R98, 0x5410, R100 ;  /* 0x0000541062627816 */ /* 0x000fce0000000064 */
.L_x_1405:
        /* <DEDUP_REMOVED lines=8> */
.L_x_1407:
[----:B-----5:R-:W-:-:S05]  /*6280*/  SHF.L.U32 R101, R95, 0x10, RZ ;  /* 0x000000105f657819 */ /* 0x020fca00000006ff */
[----:B------:R-:W-:Y:S01]  /*6290*/  FADD.FTZ R218, R101, R218 ;  /* 0x000000da65da7221 */ /* 0x000fe20000010000 */
[----:B------:R-:W-:Y:S06]  /*62a0*/  BRA `(.L_x_1408) ;  /* 0x0000000000107947 */ /* 0x000fec0003800000 */
.L_x_1406:
[----:B-----5:R-:W-:Y:S02]  /*62b0*/  SHF.L.U32 R101, R91, 0x10, RZ ;  /* 0x000000105b657819 */ /* 0x020fe400000006ff */
[----:B------:R-:W-:-:S03]  /*62c0*/  @P2 SHF.L.U32 R221, R95, 0x10, RZ ;  /* 0x000000105fdd2819 */ /* 0x000fc600000006ff */
[----:B------:R-:W-:-:S04]  /*62d0*/  FADD.FTZ R218, R101, R218 ;  /* 0x000000da65da7221 */ /* 0x000fc80000010000 */
[----:B------:R-:W-:-:S07]  /*62e0*/  @P2 FADD.FTZ R218, R221, R218 ;  /* 0x000000daddda2221 */ /* 0x000fce0000010000 */
.L_x_1408:
[----:B------:R-:W-:-:S04]  /*62f0*/  F2FP.BF16.F32.PACK_AB R100, RZ, R218 ;  /* 0x000000daff64723e */ /* 0x000fc800000010ff */
[----:B------:R-:W-:-:S07]  /*6300*/  PRMT R99, R100, 0x7610, R99 ;  /* 0x0000761064637816 */ /* 0x000fce0000000063 */
.L_x_1409:
[----:B------:R-:W-:Y:S01]  /*6310*/  IMAD.U32 R221, R103, 0x10000, RZ ;  /* 0x0001000067dd7824 */ /* 0x000fe200078e00ff */
[----:B------:R-:W-:Y:S06]  /*6320*/  @P3 BRA `(.L_x_1410) ;  /* 0x0000000000243947 */ /* 0x000fec0003800000 */
[----:B------:R-:W-:-:S04]  /*6330*/  ISETP.NE.U32.AND P4, PT, RZ, UR14, PT ;  /* 0x0000000eff007c0c */ /* 0x000fc8000bf85070 */
[----:B------:R-:W-:-:S13]  /*6340*/  ISETP.NE.AND.EX P4, PT, RZ, UR15, PT, P4 ;  /* 0x0000000fff007c0c */ /* 0x000fda000bf85340 */
[----:B------:R-:W-:Y:S05]  /*6350*/  @P4 BRA `(.L_x_1411) ;  /* 0x0000000000084947 */ /* 0x000fea0003800000 */
[----:B------:R-:W-:Y:S05]  /*6360*/  @P0 BRA `(.L_x_1412) ;  /* 0x00000000002c0947 */ /* 0x000fea0003800000 */
[----:B------:R-:W-:Y:S05]  /*6370*/  BRA `(.L_x_1413) ;  /* 0x0000000000307947 */ /* 0x000fea0003800000 */
.L_x_1411:
[----:B-----5:R-:W-:-:S04]  /*6380*/  PRMT R100, R95, 0x7632, R100 ;  /* 0x000076325f647816 */ /* 0x020fc80000000064 */
[----:B------:R-:W-:-:S05]  /*6390*/  SHF.L.U32 R100, R100, 0x10, RZ ;  /* 0x0000001064647819 */ /* 0x000fca00000006ff */
[----:B------:R-:W-:Y:S01]  /*63a0*/  FADD.FTZ R221, R221, R100 ;  /* 0x00000064dddd7221 */ /* 0x000fe20000010000 */
[----:B------:R-:W-:Y:S06]  /*63b0*/  BRA `(.L_x_1412) ;  /* 0x0000000000187947 */ /* 0x000fec0003800000 */
.L_x_1410:
[----:B-----5:R-:W-:Y:S02]  /*63c0*/  PRMT R100, R91, 0x7632, R100 ;  /* 0x000076325b647816 */ /* 0x020fe40000000064 */
[----:B------:R-:W-:Y:S02]  /*63d0*/  @P2 PRMT R101, R95, 0x7632, R101 ;  /* 0x000076325f652816 */ /* 0x000fe40000000065 */
[----:B------:R-:W-:Y:S02]  /*63e0*/  SHF.L.U32 R100, R100, 0x10, RZ ;  /* 0x0000001064647819 */ /* 0x000fe400000006ff */
[----:B------:R-:W-:-:S03]  /*63f0*/  @P2 SHF.L.U32 R102, R101, 0x10, RZ ;  /* 0x0000001065662819 */ /* 0x000fc600000006ff */
[----:B------:R-:W-:-:S04]  /*6400*/  FADD.FTZ R221, R221, R100 ;  /* 0x00000064dddd7221 */ /* 0x000fc80000010000 */
[----:B------:R-:W-:-:S07]  /*6410*/  @P2 FADD.FTZ R221, R221, R102 ;  /* 0x00000066dddd2221 */ /* 0x000fce0000010000 */
.L_x_1412:
[----:B------:R-:W-:-:S04]  /*6420*/  F2FP.BF16.F32.PACK_AB R100, RZ, R221 ;  /* 0x000000ddff64723e */ /* 0x000fc800000010ff */
[----:B------:R-:W-:-:S07]  /*6430*/  PRMT R99, R99, 0x5410, R100 ;  /* 0x0000541063637816 */ /* 0x000fce0000000064 */
.L_x_1413:
[----:B------:R-:W0:Y:S01]  /*6440*/  @P0 LDC.64 R100, c[0x0][0x238] ;  /* 0x00008e00ff640b82 */ /* 0x000e220000000a00 */
[----:B------:R-:W-:-:S07]  /*6450*/  IADD3 R180, R108, 0x120, RZ ;  /* 0x000001206cb47810 */ /* 0x000fce0007ffe0ff */
[----:B------:R-:W1:Y:S08]  /*6460*/  @P1 LDC.64 R226, c[0x0][0x228] ;  /* 0x00008a00ffe21b82 */ /* 0x000e700000000a00 */
[----:B------:R-:W2:Y:S01]  /*6470*/  @P2 LDC.64 R224, c[0x0][0x230] ;  /* 0x00008c00ffe02b82 */ /* 0x000ea20000000a00 */
[----:B0-----:R-:W-:-:S04]  /*6480*/  @P0 IMAD.WIDE.U32 R228, R170, 0x10, R100 ;  /* 0x00000010aae40825 */ /* 0x001fc800078e0064 */
[C---:B------:R-:W-:Y:S01]  /*6490*/  IMAD.WIDE.U32 R100, R180.reuse, 0x10, R222 ;  /* 0x00000010b4647825 */ /* 0x040fe200078e00de */
[----:B------:R0:W-:Y:S03]  /*64a0*/  @P0 STG.E.128 desc[UR4][R228.64], R96 ;  /* 0x00000060e4000986 */ /* 0x0001e6000c101d04 */
[C---:B-1----:R-:W-:Y:S02]  /*64b0*/  @P1 IMAD.WIDE.U32 R226, R180.reuse, 0x10, R226 ;  /* 0x00000010b4e21825 */ /* 0x042fe400078e00e2 */
        /* <DEDUP_REMOVED lines=12> */
.L_x_1415:
[----:B-----5:R-:W-:-:S05]  /*6580*/  SHF.L.U32 R223, R92, 0x10, RZ ;  /* 0x000000105cdf7819 */ /* 0x020fca00000006ff */
[----:B------:R-:W-:Y:S01]  /*6590*/  FADD.FTZ R220, R223, R220 ;  /* 0x000000dcdfdc7221 */ /* 0x000fe20000010000 */
[----:B------:R-:W-:Y:S06]  /*65a0*/  BRA `(.L_x_1416) ;  /* 0x0000000000107947 */ /* 0x000fec0003800000 */
.L_x_1414:
[----:B-----5:R-:W-:Y:S02]  /*65b0*/  SHF.L.U32 R223, R88, 0x10, RZ ;  /* 0x0000001058df7819 */ /* 0x020fe400000006ff */
[----:B------:R-:W-:-:S03]  /*65c0*/  @P2 SHF.L.U32 R225, R92, 0x10, RZ ;  /* 0x000000105ce12819 */ /* 0x000fc600000006ff */
[----:B------:R-:W-:-:S04]  /*65d0*/  FADD.FTZ R220, R223, R220 ;  /* 0x000000dcdfdc7221 */ /* 0x000fc80000010000 */
[----:B------:R-:W-:-:S07]  /*65e0*/  @P2 FADD.FTZ R220, R225, R220 ;  /* 0x000000dce1dc2221 */ /* 0x000fce0000010000 */
.L_x_1416:
[----:B------:R-:W-:-:S04]  /*65f0*/  F2FP.BF16.F32.PACK_AB R100, RZ, R220 ;  /* 0x000000dcff64723e */ /* 0x000fc800000010ff */
[----:B------:R-:W-:-:S07]  /*6600*/  PRMT R96, R100, 0x7610, R96 ;  /* 0x0000761064607816 */ /* 0x000fce0000000060 */
.L_x_1417:
[----:B------:R-:W-:Y:S01]  /*6610*/  SHF.L.U32 R225, R222, 0x10, RZ ;  /* 0x00000010dee17819 */ /* 0x000fe200000006ff */
[----:B------:R-:W-:Y:S06]  /*6620*/  @P3 BRA `(.L_x_1418) ;  /* 0x0000000000243947 */ /* 0x000fec0003800000 */
[----:B------:R-:W-:-:S04]  /*6630*/  ISETP.NE.U32.AND P4, PT, RZ, UR14, PT ;  /* 0x0000000eff007c0c */ /* 0x000fc8000bf85070 */
[----:B------:R-:W-:-:S13]  /*6640*/  ISETP.NE.AND.EX P4, PT, RZ, UR15, PT, P4 ;  /* 0x0000000fff007c0c */ /* 0x000fda000bf85340 */
[----:B------:R-:W-:Y:S05]  /*6650*/  @P4 BRA `(.L_x_1419) ;  /* 0x0000000000084947 */ /* 0x000fea0003800000 */
[----:B------:R-:W-:Y:S05]  /*6660*/  @P0 BRA `(.L_x_1420) ;  /* 0x00000000002c0947 */ /* 0x000fea0003800000 */
[----:B------:R-:W-:Y:S05]  /*6670*/  BRA `(.L_x_1421) ;  /* 0x0000000000307947 */ /* 0x000fea0003800000 */
.L_x_1419:
[----:B-----5:R-:W-:-:S05]  /*6680*/  PRMT R100, R92, 0x7632, R100 ;  /* 0x000076325c647816 */ /* 0x020fca0000000064 */
[----:B------:R-:W-:-:S04]  /*6690*/  IMAD.U32 R100, R100, 0x10000, RZ ;  /* 0x0001000064647824 */ /* 0x000fc800078e00ff */
[----:B------:R-:W-:Y:S01]  /*66a0*/  FADD.FTZ R225, R225, R100 ;  /* 0x00000064e1e17221 */ /* 0x000fe20000010000 */
[----:B------:R-:W-:Y:S06]  /*66b0*/  BRA `(.L_x_1420) ;  /* 0x0000000000187947 */ /* 0x000fec0003800000 */
.L_x_1418:
[----:B-----5:R-:W-:Y:S02]  /*66c0*/  PRMT R100, R88, 0x7632, R100 ;  /* 0x0000763258647816 */ /* 0x020fe40000000064 */
[----:B------:R-:W-:Y:S02]  /*66d0*/  @P2 PRMT R222, R92, 0x7632, R222 ;  /* 0x000076325cde2816 */ /* 0x000fe400000000de */
[----:B------:R-:W-:Y:S02]  /*66e0*/  SHF.L.U32 R100, R100, 0x10, RZ ;  /* 0x0000001064647819 */ /* 0x000fe400000006ff */
[----:B------:R-:W-:-:S03]  /*66f0*/  @P2 SHF.L.U32 R222, R222, 0x10, RZ ;  /* 0x00000010dede2819 */ /* 0x000fc600000006ff */
[----:B------:R-:W-:-:S04]  /*6700*/  FADD.FTZ R225, R225, R100 ;  /* 0x00000064e1e17221 */ /* 0x000fc80000010000 */
[----:B------:R-:W-:-:S07]  /*6710*/  @P2 FADD.FTZ R225, R225, R222 ;  /* 0x000000dee1e12221 */ /* 0x000fce0000010000 */
.L_x_1420:
[----:B------:R-:W-:-:S04]  /*6720*/  F2FP.BF16.F32.PACK_AB R100, RZ, R225 ;  /* 0x000000e1ff64723e */ /* 0x000fc800000010ff */
[----:B------:R-:W-:-:S07]  /*6730*/  PRMT R96, R96, 0x5410, R100 ;  /* 0x0000541060607816 */ /* 0x000fce0000000064 */
.L_x_1421:
        /* <DEDUP_REMOVED lines=8> */
.L_x_1423:
[----:B-----5:R-:W-:-:S05]  /*67c0*/  SHF.L.U32 R100, R93, 0x10, RZ ;  /* 0x000000105d647819 */ /* 0x020fca00000006ff */
[----:B------:R-:W-:Y:S01]  /*67d0*/  FADD.FTZ R223, R100, R223 ;  /* 0x000000df64df7221 */ /* 0x000fe20000010000 */
[----:B------:R-:W-:Y:S06]  /*67e0*/  BRA `(.L_x_1424) ;  /* 0x0000000000107947 */ /* 0x000fec0003800000 */
.L_x_1422:
[----:B-----5:R-:W-:Y:S01]  /*67f0*/  IMAD.U32 R100, R89, 0x10000, RZ ;  /* 0x0001000059647824 */ /* 0x020fe200078e00ff */
[----:B------:R-:W-:-:S03]  /*6800*/  @P2 SHF.L.U32 R222, R93, 0x10, RZ ;  /* 0x000000105dde2819 */ /* 0x000fc600000006ff */
[----:B------:R-:W-:-:S04]  /*6810*/  FADD.FTZ R223, R100, R223 ;  /* 0x000000df64df7221 */ /* 0x000fc80000010000 */
[----:B------:R-:W-:-:S07]  /*6820*/  @P2 FADD.FTZ R223, R222, R223 ;  /* 0x000000dfdedf2221 */ /* 0x000fce0000010000 */
.L_x_1424:
[----:B------:R-:W-:-:S04]  /*6830*/  F2FP.BF16.F32.PACK_AB R100, RZ, R223 ;  /* 0x000000dfff64723e */ /* 0x000fc800000010ff */
[----:B------:R-:W-:-:S07]  /*6840*/  PRMT R97, R100, 0x7610, R97 ;  /* 0x0000761064617816 */ /* 0x000fce0000000061 */
.L_x_1425:
[----:B------:R-:W-:Y:S01]  /*6850*/  SHF.L.U32 R227, R101, 0x10, RZ ;  /* 0x0000001065e37819 */ /* 0x000fe200000006ff */
[----:B------:R-:W-:Y:S06]  /*6860*/  @P3 BRA `(.L_x_1426) ;  /* 0x0000000000243947 */ /* 0x000fec0003800000 */
[----:B------:R-:W-:-:S04]  /*6870*/  ISETP.NE.U32.AND P4, PT, RZ, UR14, PT ;  /* 0x0000000eff007c0c */ /* 0x000fc8000bf85070 */
[----:B------:R-:W-:-:S13]  /*6880*/  ISETP.NE.AND.EX P4, PT, RZ, UR15, PT, P4 ;  /* 0x0000000fff007c0c */ /* 0x000fda000bf85340 */
[----:B------:R-:W-:Y:S05]  /*6890*/  @P4 BRA `(.L_x_1427) ;  /* 0x0000000000084947 */ /* 0x000fea0003800000 */
[----:B------:R-:W-:Y:S05]  /*68a0*/  @P0 BRA `(.L_x_1428) ;  /* 0x00000000002c0947 */ /* 0x000fea0003800000 */
[----:B------:R-:W-:Y:S05]  /*68b0*/  BRA `(.L_x_1429) ;  /* 0x0000000000307947 */ /* 0x000fea0003800000 */
.L_x_1427:
[----:B-----5:R-:W-:-:S04]  /*68c0*/  PRMT R100, R93, 0x7632, R100 ;  /* 0x000076325d647816 */ /* 0x020fc80000000064 */
[----:B------:R-:W-:-:S05]  /*68d0*/  SHF.L.U32 R100, R100, 0x10, RZ ;  /* 0x0000001064647819 */ /* 0x000fca00000006ff */
[----:B------:R-:W-:Y:S01]  /*68e0*/  FADD.FTZ R227, R227, R100 ;  /* 0x00000064e3e37221 */ /* 0x000fe20000010000 */
[----:B------:R-:W-:Y:S06]  /*68f0*/  BRA `(.L_x_1428) ;  /* 0x0000000000187947 */ /* 0x000fec0003800000 */
.L_x_1426:
[----:B-----5:R-:W-:Y:S02]  /*6900*/  PRMT R100, R89, 0x7632, R100 ;  /* 0x0000763259647816 */ /* 0x020fe40000000064 */
[----:B------:R-:W-:Y:S02]  /*6910*/  @P2 PRMT R101, R93, 0x7632, R101 ;  /* 0x000076325d652816 */ /* 0x000fe40000000065 */
[----:B------:R-:W-:-:S03]  /*6920*/  SHF.L.U32 R100, R100, 0x10, RZ ;  /* 0x0000001064647819 */ /* 0x000fc600000006ff */
[----:B------:R-:W-:Y:S02]  /*6930*/  @P2 IMAD.U32 R222, R101, 0x10000, RZ ;  /* 0x0001000065de2824 */ /* 0x000fe400078e00ff */
[----:B------:R-:W-:-:S04]  /*6940*/  FADD.FTZ R227, R227, R100 ;  /* 0x00000064e3e37221 */ /* 0x000fc80000010000 */
[----:B------:R-:W-:-:S07]  /*6950*/  @P2 FADD.FTZ R227, R227, R222 ;  /* 0x000000dee3e32221 */ /* 0x000fce0000010000 */
.L_x_1428:
[----:B------:R-:W-:-:S04]  /*6960*/  F2FP.BF16.F32.PACK_AB R100, RZ, R227 ;  /* 0x000000e3ff64723e */ /* 0x000fc800000010ff */
[----:B------:R-:W-:-:S07]  /*6970*/  PRMT R97, R97, 0x5410, R100 ;  /* 0x0000541061617816 */ /* 0x000fce0000000064 */
.L_x_1429:
        /* <DEDUP_REMOVED lines=8> */
.L_x_1431:
[----:B-----5:R-:W-:-:S05]  /*6a00*/  SHF.L.U32 R100, R94, 0x10, RZ ;  /* 0x000000105e647819 */ /* 0x020fca00000006ff */
[----:B------:R-:W-:Y:S01]  /*6a10*/  FADD.FTZ R101, R100, R101 ;  /* 0x0000006564657221 */ /* 0x000fe20000010000 */
[----:B------:R-:W-:Y:S06]  /*6a20*/  BRA `(.L_x_1432) ;  /* 0x0000000000107947 */ /* 0x000fec0003800000 */
.L_x_1430:
[----:B-----5:R-:W-:Y:S02]  /*6a30*/  SHF.L.U32 R100, R90, 0x10, RZ ;  /* 0x000000105a647819 */ /* 0x020fe400000006ff */
[----:B------:R-:W-:-:S03]  /*6a40*/  @P2 SHF.L.U32 R222, R94, 0x10, RZ ;  /* 0x000000105ede2819 */ /* 0x000fc600000006ff */
[----:B------:R-:W-:-:S04]  /*6a50*/  FADD.FTZ R101, R100, R101 ;  /* 0x0000006564657221 */ /* 0x000fc80000010000 */
[----:B------:R-:W-:-:S07]  /*6a60*/  @P2 FADD.FTZ R101, R222, R101 ;  /* 0x00000065de652221 */ /* 0x000fce0000010000 */
.L_x_1432:
[----:B------:R-:W-:-:S04]  /*6a70*/  F2FP.BF16.F32.PACK_AB R100, RZ, R101 ;  /* 0x00000065ff64723e */ /* 0x000fc800000010ff */
[----:B------:R-:W-:-:S07]  /*6a80*/  PRMT R98, R100, 0x7610, R98 ;  /* 0x0000761064627816 */ /* 0x000fce0000000062 */
.L_x_1433:
[----:B------:R-:W-:Y:S01]  /*6a90*/  IMAD.U32 R229, R102, 0x10000, RZ ;  /* 0x0001000066e57824 */ /* 0x000fe200078e00ff */
[----:B------:R-:W-:Y:S06]  /*6aa0*/  @P3 BRA `(.L_x_1434) ;  /* 0x0000000000243947 */ /* 0x000fec0003800000 */
[----:B------:R-:W-:-:S04]  /*6ab0*/  ISETP.NE.U32.AND P4, PT, RZ, UR14, PT ;  /* 0x0000000eff007c0c */ /* 0x000fc8000bf85070 */
[----:B------:R-:W-:-:S13]  /*6ac0*/  ISETP.NE.AND.EX P4, PT, RZ, UR15, PT, P4 ;  /* 0x0000000fff007c0c */ /* 0x000fda000bf85340 */
[----:B------:R-:W-:Y:S05]  /*6ad0*/  @P4 BRA `(.L_x_1435) ;  /* 0x0000000000084947 */ /* 0x000fea0003800000 */
[----:B------:R-:W-:Y:S05]  /*6ae0*/  @P0 BRA `(.L_x_1436) ;  /* 0x00000000002c0947 */ /* 0x000fea0003800000 */
[----:B------:R-:W-:Y:S05]  /*6af0*/  BRA `(.L_x_1437) ;  /* 0x0000000000307947 */ /* 0x000fea0003800000 */
.L_x_1435:
[----:B-----5:R-:W-:-:S04]  /*6b00*/  PRMT R100, R94, 0x7632, R100 ;  /* 0x000076325e647816 */ /* 0x020fc80000000064 */
[----:B------:R-:W-:-:S05]  /*6b10*/  SHF.L.U32 R100, R100, 0x10, RZ ;  /* 0x0000001064647819 */ /* 0x000fca00000006ff */
[----:B------:R-:W-:Y:S01]  /*6b20*/  FADD.FTZ R229, R229, R100 ;  /* 0x00000064e5e57221 */ /* 0x000fe20000010000 */
[----:B------:R-:W-:Y:S06]  /*6b30*/  BRA `(.L_x_1436) ;  /* 0x0000000000187947 */ /* 0x000fec0003800000 */
.L_x_1434:
[----:B-----5:R-:W-:Y:S02]  /*6b40*/  PRMT R100, R90, 0x7632, R100 ;  /* 0x000076325a647816 */ /* 0x020fe40000000064 */
[----:B------:R-:W-:Y:S02]  /*6b50*/  @P2 PRMT R102, R94, 0x7632, R102 ;  /* 0x000076325e662816 */ /* 0x000fe40000000066 */
[----:B------:R-:W-:Y:S02]  /*6b60*/  SHF.L.U32 R100, R100, 0x10, RZ ;  /* 0x0000001064647819 */ /* 0x000fe400000006ff */
[----:B------:R-:W-:-:S03]  /*6b70*/  @P2 SHF.L.U32 R102, R102, 0x10, RZ ;  /* 0x0000001066662819 */ /* 0x000fc600000006ff */
[----:B------:R-:W-:-:S04]  /*6b80*/  FADD.FTZ R229, R229, R100 ;  /* 0x00000064e5e57221 */ /* 0x000fc80000010000 */
[----:B------:R-:W-:-:S07]  /*6b90*/  @P2 FADD.FTZ R229, R229, R102 ;  /* 0x00000066e5e52221 */ /* 0x000fce0000010000 */
.L_x_1436:
[----:B------:R-:W-:-:S04]  /*6ba0*/  F2FP.BF16.F32.PACK_AB R100, RZ, R229 ;  /* 0x000000e5ff64723e */ /* 0x000fc800000010ff */
[----:B------:R-:W-:-:S07]  /*6bb0*/  PRMT R98, R98, 0x5410, R100 ;  /* 0x0000541062627816 */ /* 0x000fce0000000064 */
.L_x_1437:
        /* <DEDUP_REMOVED lines=8> */
.L_x_1439:
[----:B-----5:R-:W-:-:S04]  /*6c40*/  IMAD.U32 R100, R95, 0x10000, RZ ;  /* 0x000100005f647824 */ /* 0x020fc800078e00ff */
[----:B------:R-:W-:Y:S01]  /*6c50*/  FADD.FTZ R231, R100, R231 ;  /* 0x000000e764e77221 */ /* 0x000fe20000010000 */
[----:B------:R-:W-:Y:S06]  /*6c60*/  BRA `(.L_x_1440) ;  /* 0x0000000000107947 */ /* 0x000fec0003800000 */
.L_x_1438:
[----:B-----5:R-:W-:Y:S02]  /*6c70*/  SHF.L.U32 R100, R91, 0x10, RZ ;  /* 0x000000105b647819 */ /* 0x020fe400000006ff */
[----:B------:R-:W-:-:S03]  /*6c80*/  @P2 SHF.L.U32 R102, R95, 0x10, RZ ;  /* 0x000000105f662819 */ /* 0x000fc600000006ff */
[----:B------:R-:W-:-:S04]  /*6c90*/  FADD.FTZ R231, R100, R231 ;  /* 0x000000e764e77221 */ /* 0x000fc80000010000 */
[----:B------:R-:W-:-:S07]  /*6ca0*/  @P2 FADD.FTZ R231, R102, R231 ;  /* 0x000000e766e72221 */ /* 0x000fce0000010000 */
.L_x_1440:
[----:B------:R-:W-:-:S04]  /*6cb0*/  F2FP.BF16.F32.PACK_AB R100, RZ, R231 ;  /* 0x000000e7ff64723e */ /* 0x000fc800000010ff */
[----:B------:R-:W-:-:S07]  /*6cc0*/  PRMT R99, R100, 0x7610, R99 ;  /* 0x0000761064637816 */ /* 0x000fce0000000063 */
.L_x_1441:
[----:B------:R-:W-:Y:S01]  /*6cd0*/  SHF.L.U32 R103, R103, 0x10, RZ ;  /* 0x0000001067677819 */ /* 0x000fe200000006ff */
[----:B------:R-:W-:Y:S06]  /*6ce0*/  @P3 BRA `(.L_x_1442) ;  /* 0x0000000000243947 */ /* 0x000fec0003800000 */
[----:B------:R-:W-:-:S04]  /*6cf0*/  ISETP.NE.U32.AND P2, PT, RZ, UR14, PT ;  /* 0x0000000eff007c0c */ /* 0x000fc8000bf45070 */
[----:B------:R-:W-:-:S13]  /*6d00*/  ISETP.NE.AND.EX P2, PT, RZ, UR15, PT, P2 ;  /* 0x0000000fff007c0c */ /* 0x000fda000bf45320 */
[----:B------:R-:W-:Y:S05]  /*6d10*/  @P2 BRA `(.L_x_1443) ;  /* 0x0000000000082947 */ /* 0x000fea0003800000 */
[----:B------:R-:W-:Y:S05]  /*6d20*/  @P0 BRA `(.L_x_1444) ;  /* 0x00000000002c0947 */ /* 0x000fea0003800000 */
[----:B------:R-:W-:Y:S05]  /*6d30*/  BRA `(.L_x_1445) ;  /* 0x0000000000307947 */ /* 0x000fea0003800000 */
.L_x_1443:
[----:B-----5:R-:W-:-:S04]  /*6d40*/  PRMT R100, R95, 0x7632, R100 ;  /* 0x000076325f647816 */ /* 0x020fc80000000064 */
[----:B------:R-:W-:-:S05]  /*6d50*/  SHF.L.U32 R100, R100, 0x10, RZ ;  /* 0x0000001064647819 */ /* 0x000fca00000006ff */
[----:B------:R-:W-:Y:S01]  /*6d60*/  FADD.FTZ R103, R103, R100 ;  /* 0x0000006467677221 */ /* 0x000fe20000010000 */
[----:B------:R-:W-:Y:S06]  /*6d70*/  BRA `(.L_x_1444) ;  /* 0x0000000000187947 */ /* 0x000fec0003800000 */
.L_x_1442:
[----:B-----5:R-:W-:Y:S02]  /*6d80*/  PRMT R100, R91, 0x7632, R100 ;  /* 0x000076325b647816 */ /* 0x020fe40000000064 */
[----:B------:R-:W-:-:S03]  /*6d90*/  @P2 PRMT R102, R95, 0x7632, R102 ;  /* 0x000076325f662816 */ /* 0x000fc60000000066 */
[----:B------:R-:W-:Y:S01]  /*6da0*/  IMAD.U32 R100, R100, 0x10000, RZ ;  /* 0x0001000064647824 */ /* 0x000fe200078e00ff */
[----:B------:R-:W-:-:S03]  /*6db0*/  @P2 SHF.L.U32 R102, R102, 0x10, RZ ;  /* 0x0000001066662819 */ /* 0x000fc600000006ff */
[----:B------:R-:W-:-:S04]  /*6dc0*/  FADD.FTZ R103, R103, R100 ;  /* 0x0000006467677221 */ /* 0x000fc80000010000 */
[----:B------:R-:W-:-:S07]  /*6dd0*/  @P2 FADD.FTZ R103, R103, R102 ;  /* 0x0000006667672221 */ /* 0x000fce0000010000 */
.L_x_1444:
[----:B------:R-:W-:-:S04]  /*6de0*/  F2FP.BF16.F32.PACK_AB R100, RZ, R103 ;  /* 0x00000067ff64723e */ /* 0x000fc800000010ff */
[----:B------:R-:W-:-:S07]  /*6df0*/  PRMT R99, R99, 0x5410, R100 ;  /* 0x0000541063637816 */ /* 0x000fce0000000064 */
.L_x_1445:
[----:B------:R-:W-:Y:S01]  /*6e00*/  FADD.FTZ R100, RZ, R109 ;  /* 0x0000006dff647221 */ /* 0x000fe20000010000 */
[----:B------:R-:W-:Y:S01]  /*6e10*/  UMOV UR6, 0xffffffff ;  /* 0xffffffff00067882 */ /* 0x000fe20000000000 */
[----:B------:R-:W-:Y:S02]  /*6e20*/  ISETP.NE.AND P2, PT, R41, RZ, PT ;  /* 0x000000ff2900720c */ /* 0x000fe40003f45270 */
        /* <DEDUP_REMOVED lines=64> */
[----:B------:R-:W-:Y:S02]  /*7230*/  FADD.FTZ R100, R233, R214 ;  /* 0x000000d6e9647221 */ /* 0x000fe40000010000 */
[----:B------:R-:W0:Y:S02]  /*7240*/  @P0 LDC.64 R232, c[0x0][0x238] ;  /* 0x00008e00ffe80b82 */ /* 0x000e240000000a00 */
[----:B------:R-:W-:-:S04]  /*7250*/  FADD.FTZ R100, R100, R215 ;  /* 0x000000d764647221 */ /* 0x000fc80000010000 */
[----:B------:R-:W-:-:S04]  /*7260*/  FADD.FTZ R235, R100, R217 ;  /* 0x000000d964eb7221 */ /* 0x000fc80000010000 */
[----:B------:R-:W-:-:S04]  /*7270*/  FADD.FTZ R100, R235, R216 ;  /* 0x000000d8eb647221 */ /* 0x000fc80000010000 */
[----:B------:R-:W-:-:S04]  /*7280*/  FADD.FTZ R235, R100, R219 ;  /* 0x000000db64eb7221 */ /* 0x000fc80000010000 */
[----:B------:R-:W-:-:S04]  /*7290*/  FADD.FTZ R100, R235, R218 ;  /* 0x000000daeb647221 */ /* 0x000fc80000010000 */
[----:B------:R-:W-:Y:S01]  /*72a0*/  FADD.FTZ R235, R100, R221 ;  /* 0x000000dd64eb7221 */ /* 0x000fe20000010000 */
[----:B0-----:R-:W-:-:S04]  /*72b0*/  @P0 IMAD.WIDE.U32 R232, R180, 0x10, R232 ;  /* 0x00000010b4e80825 */ /* 0x001fc800078e00e8 */
[----:B------:R-:W-:Y:S01]  /*72c0*/  FADD.FTZ R100, R235, R220 ;  /* 0x000000dceb647221 */ /* 0x000fe20000010000 */
[----:B------:R0:W-:Y:S03]  /*72d0*/  @P0 STG.E.128 desc[UR4][R232.64], R96 ;  /* 0x00000060e8000986 */ /* 0x0001e6000c101d04 */
[----:B------:R-:W-:-:S04]  /*72e0*/  FADD.FTZ R100, R100, R225 ;  /* 0x000000e164647221 */ /* 0x000fc80000010000 */
[----:B------:R-:W-:-:S04]  /*72f0*/  FADD.FTZ R100, R100, R223 ;  /* 0x000000df64647221 */ /* 0x000fc80000010000 */
[----:B------:R-:W-:-:S04]  /*7300*/  FADD.FTZ R100, R100, R227 ;  /* 0x000000e364647221 */ /* 0x000fc80000010000 */
[----:B------:R-:W-:-:S04]  /*7310*/  FADD.FTZ R100, R100, R101 ;  /* 0x0000006564647221 */ /* 0x000fc80000010000 */
[----:B------:R-:W-:-:S04]  /*7320*/  FADD.FTZ R100, R100, R229 ;  /* 0x000000e564647221 */ /* 0x000fc80000010000 */
[----:B------:R-:W-:-:S04]  /*7330*/  FADD.FTZ R100, R100, R231 ;  /* 0x000000e764647221 */ /* 0x000fc80000010000 */
[----:B------:R-:W-:Y:S01]  /*7340*/  FADD.FTZ R100, R100, R103 ;  /* 0x0000006764647221 */ /* 0x000fe20000010000 */
[----:B0-----:R-:W-:Y:S06]  /*7350*/  BRA.DIV UR6, `(.L_x_1446) ;  /* 0x0000002606b47947 */ /* 0x001fec000b800000 */
[----:B------:R-:W0:Y:S02]  /*7360*/  SHFL.BFLY PT, R233, R100, 0x1, 0x1f ;  /* 0x0c201f0064e97f89 */ /* 0x000e2400000e0000 */
[----:B0-----:R-:W-:-:S05]  /*7370*/  FADD.FTZ R233, R100, R233 ;  /* 0x000000e964e97221 */ /* 0x001fca0000010000 */
[----:B------:R-:W0:Y:S02]  /*7380*/  SHFL.BFLY PT, R102, R233, 0x2, 0x1f ;  /* 0x0c401f00e9667f89 */ /* 0x000e2400000e0000 */
[----:B0-----:R-:W-:-:S05]  /*7390*/  FADD.FTZ R224, R233, R102 ;  /* 0x00000066e9e07221 */ /* 0x001fca0000010000 */
[----:B------:R-:W0:Y:S02]  /*73a0*/  SHFL.BFLY PT, R235, R224, 0x4, 0x1f ;  /* 0x0c801f00e0eb7f89 */ /* 0x000e2400000e0000 */
[----:B0-----:R-:W-:-:S05]  /*73b0*/  FADD.FTZ R235, R224, R235 ;  /* 0x000000ebe0eb7221 */ /* 0x001fca0000010000 */
[----:B------:R-:W0:Y:S02]  /*73c0*/  SHFL.BFLY PT, R102, R235, 0x8, 0x1f ;  /* 0x0d001f00eb667f89 */ /* 0x000e2400000e0000 */
[----:B0-----:R-:W-:Y:S02]  /*73d0*/  FADD.FTZ R226, R235, R102 ;  /* 0x00000066ebe27221 */ /* 0x001fe40000010000 */
[----:B------:R-:W0:Y:S03]  /*73e0*/  LDC R102, c[0x0][0x290] ;  /* 0x0000a400ff667b82 */ /* 0x000e260000000800 */
[----:B------:R-:W1:Y:S02]  /*73f0*/  SHFL.BFLY PT, R237, R226, 0x10, 0x1f ;  /* 0x0e001f00e2ed7f89 */ /* 0x000e6400000e0000 */
[----:B-1----:R-:W-:-:S04]  /*7400*/  FADD.FTZ R237, R226, R237 ;  /* 0x000000ede2ed7221 */ /* 0x002fc80000010000 */
[----:B0-----:R-:W-:-:S04]  /*7410*/  FMUL.FTZ R222, R237, R102 ;  /* 0x00000066edde7220 */ /* 0x001fc80000410000 */
[C---:B------:R-:W-:Y:S01]  /*7420*/  FADD.FTZ R100, -R222.reuse, R109 ;  /* 0x0000006dde647221 */ /* 0x040fe20000010100 */
[C---:B------:R-:W-:Y:S01]  /*7430*/  FADD.FTZ R233, -R222.reuse, R111 ;  /* 0x0000006fdee97221 */ /* 0x040fe20000010100 */
[C---:B------:R-:W-:Y:S01]  /*7440*/  FADD.FTZ R237, -R222.reuse, R110 ;  /* 0x0000006edeed7221 */ /* 0x040fe20000010100 */
[----:B------:R-:W-:Y:S01]  /*7450*/  FADD.FTZ R235, -R222, R112 ;  /* 0x00000070deeb7221 */ /* 0x000fe20000010100 */
[----:B------:R-:W-:-:S04]  /*7460*/  FFMA.FTZ R100, R100, R100, RZ ;  /* 0x0000006464647223 */ /* 0x000fc800000100ff */
[----:B------:R-:W-:Y:S01]  /*7470*/  FFMA.FTZ R100, R233, R233, R100 ;  /* 0x000000e9e9647223 */ /* 0x000fe20000010064 */
[----:B------:R-:W-:-:S03]  /*7480*/  FADD.FTZ R233, -R222, R113 ;  /* 0x00000071dee97221 */ /* 0x000fc60000010100 */
[----:B------:R-:W-:-:S04]  /*7490*/  FFMA.FTZ R100, R237, R237, R100 ;  /* 0x000000eded647223 */ /* 0x000fc80000010064 */
[----:B------:R-:W-:Y:S01]  /*74a0*/  FFMA.FTZ R100, R233, R233, R100 ;  /* 0x000000e9e9647223 */ /* 0x000fe20000010064 */
[----:B------:R-:W-:-:S03]  /*74b0*/  FADD.FTZ R233, -R222, R115 ;  /* 0x00000073dee97221 */ /* 0x000fc60000010100 */
        /* <DEDUP_REMOVED lines=159> */
.L_x_1459:
[----:B------:R-:W-:Y:S01]  /*7eb0*/  FMUL.FTZ R100, R222, R222 ;  /* 0x000000dede647220 */ /* 0x000fe20000410000 */
[----:B-1----:R-:W-:Y:S01]  /*7ec0*/  FADD.FTZ R237, R226, R237 ;  /* 0x000000ede2ed7221 */ /* 0x002fe20000010000 */
[----:B------:R-:W-:Y:S02]  /*7ed0*/  FSEL R224, R222, RZ, !P5 ;  /* 0x000000ffdee07208 */ /* 0x000fe40006800000 */
[----:B0-----:R-:W-:Y:S02]  /*7ee0*/  PRMT R226, R87, 0x7632, R226 ;  /* 0x0000763257e27816 */ /* 0x001fe400000000e2 */
[----:B------:R-:W-:Y:S01]  /*7ef0*/  FSEL R233, R100, RZ, P5 ;  /* 0x000000ff64e97208 */ /* 0x000fe20002800000 */
[----:B------:R-:W-:Y:S01]  /*7f00*/  FFMA.FTZ R100, R237, R102, UR8 ;  /* 0x00000008ed647e23 */ /* 0x000fe20008010066 */
[----:B------:R-:W-:Y:S01]  /*7f10*/  FADD.FTZ R117, -R224, R117 ;  /* 0x00000075e0757221 */ /* 0x000fe20000010100 */
[----:B------:R-:W-:Y:S01]  /*7f20*/  SHF.L.U32 R226, R226, 0x10, RZ ;  /* 0x00000010e2e27819 */ /* 0x000fe200000006ff */
[----:B------:R-:W-:Y:S01]  /*7f30*/  FADD.FTZ R114, -R224, R114 ;  /* 0x00000072e0727221 */ /* 0x000fe20000010100 */
[----:B------:R-:W-:Y:S01]  /*7f40*/  FADD.FTZ R100, R100, R233 ;  /* 0x000000e964647221 */ /* 0x000fe20000010000 */
[C---:B------:R-:W-:Y:S01]  /*7f50*/  FADD.FTZ R233, -R224.reuse, R208 ;  /* 0x000000d0e0e97221 */ /* 0x040fe20000010100 */
[--C-:B------:R-:W-:Y:S01]  /*7f60*/  FADD.FTZ R235, -R224, R210.reuse ;  /* 0x000000d2e0eb7221 */ /* 0x100fe20000010100 */
[----:B------:R-:W-:Y:S01]  /*7f70*/  SHF.L.U32 R102, R87, 0x10, RZ ;  /* 0x0000001057667819 */ /* 0x000fe200000006ff */
[----:B------:R-:W0:Y:S01]  /*7f80*/  MUFU.RSQ R208, R100 ;  /* 0x0000006400d07308 */ /* 0x000e220000001400 */
[----:B------:R-:W-:Y:S01]  /*7f90*/  PRMT R210, R86, 0x7632, R210 ;  /* 0x0000763256d27816 */ /* 0x000fe200000000d2 */
[C---:B------:R-:W-:Y:S01]  /*7fa0*/  FADD.FTZ R110, -R224.reuse, R110 ;  /* 0x0000006ee06e7221 */ /* 0x040fe20000010100 */
[C---:B------:R-:W-:Y:S01]  /*7fb0*/  FADD.FTZ R112, -R224.reuse, R112 ;  /* 0x00000070e0707221 */ /* 0x040fe20000010100 */
[C---:B------:R-:W-:Y:S01]  /*7fc0*/  FADD.FTZ R113, -R224.reuse, R113 ;  /* 0x00000071e0717221 */ /* 0x040fe20000010100 */
[----:B------:R-:W-:Y:S01]  /*7fd0*/  FADD.FTZ R239, -R224, R214 ;  /* 0x000000d6e0ef7221 */ /* 0x000fe20000010100 */
[----:B------:R-:W-:Y:S01]  /*7fe0*/  SHF.L.U32 R214, R210, 0x10, RZ ;  /* 0x00000010d2d67819 */ /* 0x000fe200000006ff */
[C---:B------:R-:W-:Y:S01]  /*7ff0*/  FADD.FTZ R115, -R224.reuse, R115 ;  /* 0x00000073e0737221 */ /* 0x040fe20000010100 */
[----:B------:R-:W-:Y:S01]  /*8000*/  FADD.FTZ R237, -R224, R212 ;  /* 0x000000d4e0ed7221 */ /* 0x000fe20000010100 */
[----:B------:R-:W-:Y:S01]  /*8010*/  SHF.L.U32 R212, R86, 0x10, RZ ;  /* 0x0000001056d47819 */ /* 0x000fe200000006ff */
[C---:B------:R-:W-:Y:S01]  /*8020*/  FADD.FTZ R109, -R224.reuse, R109 ;  /* 0x0000006de06d7221 */ /* 0x040fe20000010100 */
[C---:B------:R-:W-:Y:S01]  /*8030*/  FADD.FTZ R111, -R224.reuse, R111 ;  /* 0x0000006fe06f7221 */ /* 0x040fe20000010100 */
[C---:B------:R-:W-:Y:S01]  /*8040*/  FADD.FTZ R122, -R224.reuse, R122 ;  /* 0x0000007ae07a7221 */ /* 0x040fe20000010100 */
[C---:B------:R-:W-:Y:S01]  /*8050*/  FADD.FTZ R163, -R224.reuse, R163 ;  /* 0x000000a3e0a37221 */ /* 0x040fe20000010100 */
[C---:B------:R-:W-:Y:S01]  /*8060*/  FADD.FTZ R118, -R224.reuse, R118 ;  /* 0x00000076e0767221 */ /* 0x040fe20000010100 */
[C---:B------:R-:W-:Y:S01]  /*8070*/  FADD.FTZ R121, -R224.reuse, R121 ;  /* 0x00000079e0797221 */ /* 0x040fe20000010100 */
[----:B------:R-:W-:Y:S01]  /*8080*/  FADD.FTZ R123, -R224, R123 ;  /* 0x0000007be07b7221 */ /* 0x000fe20000010100 */
[C---:B0-----:R-:W-:Y:S01]  /*8090*/  FMUL.FTZ R100, R208.reuse, R117 ;  /* 0x00000075d0647220 */ /* 0x041fe20000410000 */
[C---:B------:R-:W-:Y:S01]  /*80a0*/  FMUL.FTZ R114, R208.reuse, R114 ;  /* 0x00000072d0727220 */ /* 0x040fe20000410000 */
[C---:B------:R-:W-:Y:S01]  /*80b0*/  FMUL.FTZ R247, R208.reuse, R112 ;  /* 0x00000070d0f77220 */ /* 0x040fe20000410000 */
[----:B------:R-:W-:Y:S01]  /*80c0*/  FMUL.FTZ R112, R208, R113 ;  /* 0x00000071d0707220 */ /* 0x000fe20000410000 */
[----:B------:R-:W-:Y:S01]  /*80d0*/  FFMA.FTZ R117, R100, R226, R37 ;  /* 0x000000e264757223 */ /* 0x000fe20000010025 */
[C---:B------:R-:W-:Y:S01]  /*80e0*/  PRMT R100, R85.reuse, 0x7632, R100 ;  /* 0x0000763255647816 */ /* 0x040fe20000000064 */
[----:B------:R-:W-:Y:S01]  /*80f0*/  FFMA.FTZ R102, R114, R102, R155 ;  /* 0x0000006672667223 */ /* 0x000fe2000001009b */
[----:B------:R-:W-:-:S02]  /*8100*/  IMAD.U32 R114, R85, 0x10000, RZ ;  /* 0x0001000055727824 */ /* 0x000fc400078e00ff */
[----:B------:R-:W-:Y:S01]  /*8110*/  FMUL.FTZ R115, R208, R115 ;  /* 0x00000073d0737220 */ /* 0x000fe20000410000 */
[----:B------:R-:W-:Y:S01]  /*8120*/  SHF.L.U32 R210, R100, 0x10, RZ ;  /* 0x0000001064d27819 */ /* 0x000fe200000006ff */
[C---:B------:R-:W-:Y:S01]  /*8130*/  FMUL.FTZ R100, R208.reuse, R110 ;  /* 0x0000006ed0647220 */ /* 0x040fe20000410000 */
[----:B------:R-:W-:Y:S01]  /*8140*/  FFMA.FTZ R110, R247, R212, R156 ;  /* 0x000000d4f76e7223 */ /* 0x000fe2000001009c */
[----:B------:R-:W-:Y:S01]  /*8150*/  FFMA.FTZ R115, R115, R214, R38 ;  /* 0x000000d673737223 */ /* 0x000fe20000010026 */
[----:B------:R-:W-:Y:S01]  /*8160*/  FMUL.FTZ R109, R208, R109 ;  /* 0x0000006dd06d7220 */ /* 0x000fe20000410000 */
[----:B------:R-:W-:Y:S01]  /*8170*/  FFMA.FTZ R113, R100, R114, R157 ;  /* 0x0000007264717223 */ /* 0x000fe2000001009d */
[----:B------:R-:W-:Y:S01]  /*8180*/  FFMA.FTZ R100, R112, R210, R39 ;  /* 0x000000d270647223 */ /* 0x000fe20000010027 */
[----:B------:R-:W-:Y:S01]  /*8190*/  PRMT R112, R84, 0x7632, R112 ;  /* 0x0000763254707816 */ /* 0x000fe20000000070 */
[C---:B------:R-:W-:Y:S01]  /*81a0*/  FMUL.FTZ R111, R208.reuse, R111 ;  /* 0x0000006fd06f7220 */ /* 0x040fe20000410000 */
[C---:B------:R-:W-:Y:S01]  /*81b0*/  PRMT R210, R83.reuse, 0x7632, R210 ;  /* 0x0000763253d27816 */ /* 0x040fe200000000d2 */
[----:B------:R-:W-:Y:S01]  /*81c0*/  FMUL.FTZ R122, R208, R122 ;  /* 0x0000007ad07a7220 */ /* 0x000fe20000410000 */
[----:B------:R-:W-:Y:S01]  /*81d0*/  SHF.L.U32 R114, R84, 0x10, RZ ;  /* 0x0000001054727819 */ /* 0x000fe200000006ff */
[----:B------:R-:W-:Y:S01]  /*81e0*/  IMAD.U32 R112, R112, 0x10000, RZ ;  /* 0x0001000070707824 */ /* 0x000fe200078e00ff */
[----:B------:R-:W-:Y:S01]  /*81f0*/  SHF.L.U32 R212, R83, 0x10, RZ ;  /* 0x0000001053d47819 */ /* 0x000fe200000006ff */
[----:B------:R-:W-:Y:S01]  /*8200*/  FMUL.FTZ R118, R208, R118 ;  /* 0x00000076d0767220 */ /* 0x000fe20000410000 */
[----:B------:R-:W-:Y:S01]  /*8210*/  SHF.L.U32 R214, R210, 0x10, RZ ;  /* 0x00000010d2d67819 */ /* 0x000fe200000006ff */
[----:B------:R-:W-:Y:S01]  /*8220*/  FMUL.FTZ R210, R208, R163 ;  /* 0x000000a3d0d27220 */ /* 0x000fe20000410000 */
[----:B------:R-:W-:Y:S01]  /*8230*/  FFMA.FTZ R109, R109, R114, R158 ;  /* 0x000000726d6d7223 */ /* 0x000fe2000001009e */
[----:B------:R-:W-:Y:S01]  /*8240*/  FFMA.FTZ R114, R111, R112, R40 ;  /* 0x000000706f727223 */ /* 0x000fe20000010028 */
[----:B------:R-:W-:Y:S01]  /*8250*/  FFMA.FTZ R111, R122, R212, R151 ;  /* 0x000000d47a6f7223 */ /* 0x000fe20000010097 */
[----:B------:R-:W-:Y:S01]  /*8260*/  FFMA.FTZ R112, R210, R214, R33 ;  /* 0x000000d6d2707223 */ /* 0x000fe20000010021 */
[----:B------:R-:W-:Y:S01]  /*8270*/  PRMT R210, R82, 0x7632, R210 ;  /* 0x0000763252d27816 */ /* 0x000fe200000000d2 */
[----:B------:R-:W-:Y:S01]  /*8280*/  FADD.FTZ R120, -R224, R120 ;  /* 0x00000078e0787221 */ /* 0x000fe20000010100 */
[C---:B------:R-:W-:Y:S01]  /*8290*/  PRMT R122, R81.reuse, 0x7632, R122 ;  /* 0x00007632517a7816 */ /* 0x040fe2000000007a */
[C---:B------:R-:W-:Y:S01]  /*82a0*/  FMUL.FTZ R249, R208.reuse, R123 ;  /* 0x0000007bd0f97220 */ /* 0x040fe20000410000 */
[----:B------:R-:W-:Y:S01]  /*82b0*/  SHF.L.U32 R163, R81, 0x10, RZ ;  /* 0x0000001051a37819 */ /* 0x000fe200000006ff */
[----:B------:R-:W-:Y:S01]  /*82c0*/  FMUL.FTZ R247, R208, R120 ;  /* 0x00000078d0f77220 */ /* 0x000fe20000410000 */
[----:B------:R-:W-:Y:S01]  /*82d0*/  SHF.L.U32 R214, R210, 0x10, RZ ;  /* 0x00000010d2d67819 */ /* 0x000fe200000006ff */
[----:B------:R-:W-:-:S02]  /*82e0*/  IMAD.U32 R210, R122, 0x10000, RZ ;  /* 0x000100007ad27824 */ /* 0x000fc400078e00ff */
[----:B------:R-:W-:Y:S01]  /*82f0*/  FMUL.FTZ R122, R208, R121 ;  /* 0x00000079d07a7220 */ /* 0x000fe20000410000 */
[----:B------:R-:W-:Y:S01]  /*8300*/  FFMA.FTZ R121, R118, R163, R153 ;  /* 0x000000a376797223 */ /* 0x000fe20000010099 */
[----:B------:R-:W-:Y:S01]  /*8310*/  SHF.L.U32 R212, R82, 0x10, RZ ;  /* 0x0000001052d47819 */ /* 0x000fe200000006ff */
[----:B------:R-:W-:Y:S01]  /*8320*/  FADD.FTZ R116, -R224, R116 ;  /* 0x00000074e0747221 */ /* 0x000fe20000010100 */
[----:B------:R-:W-:Y:S01]  /*8330*/  FFMA.FTZ R118, R122, R210, R35 ;  /* 0x000000d27a767223 */ /* 0x000fe20000010023 */
[----:B------:R-:W-:Y:S01]  /*8340*/  PRMT R122, R80, 0x7632, R122 ;  /* 0x00007632507a7816 */ /* 0x000fe2000000007a */
[C---:B------:R-:W-:Y:S01]  /*8350*/  FADD.FTZ R119, -R224.reuse, R119 ;  /* 0x00000077e0777221 */ /* 0x040fe20000010100 */
[----:B------:R-:W-:Y:S01]  /*8360*/  PRMT R163, R79, 0x7632, R163 ;  /* 0x000076324fa37816 */ /* 0x000fe200000000a3 */
[----:B------:R-:W-:Y:S01]  /*8370*/  FADD.FTZ R168, -R224, R168 ;  /* 0x000000a8e0a87221 */ /* 0x000fe20000010100 */
[----:B------:R-:W-:Y:S01]  /*8380*/  FFMA.FTZ R120, R249, R214, R34 ;  /* 0x000000d6f9787223 */ /* 0x000fe20000010022 */
[----:B------:R-:W-:Y:S01]  /*8390*/  FFMA.FTZ R123, R247, R212, R152 ;  /* 0x000000d4f77b7223 */ /* 0x000fe20000010098 */
[----:B------:R-:W-:Y:S01]  /*83a0*/  SHF.L.U32 R210, R80, 0x10, RZ ;  /* 0x0000001050d27819 */ /* 0x000fe200000006ff */
[----:B------:R-:W-:Y:S01]  /*83b0*/  FADD.FTZ R172, -R224, R172 ;  /* 0x000000ace0ac7221 */ /* 0x000fe20000010100 */
[----:B------:R-:W-:Y:S01]  /*83c0*/  SHF.L.U32 R122, R122, 0x10, RZ ;  /* 0x000000107a7a7819 */ /* 0x000fe200000006ff */
[C---:B------:R-:W-:Y:S01]  /*83d0*/  FMUL.FTZ R119, R208.reuse, R119 ;  /* 0x00000077d0777220 */ /* 0x040fe20000410000 */
[----:B------:R-:W-:Y:S01]  /*83e0*/  SHF.L.U32 R214, R163, 0x10, RZ ;  /* 0x00000010a3d67819 */ /* 0x000fe200000006ff */
[C---:B------:R-:W-:Y:S01]  /*83f0*/  FMUL.FTZ R163, R208.reuse, R116 ;  /* 0x00000074d0a37220 */ /* 0x040fe20000410000 */
[----:B------:R-:W-:Y:S01]  /*8400*/  SHF.L.U32 R212, R79, 0x10, RZ ;  /* 0x000000104fd47819 */ /* 0x000fe200000006ff */
[C---:B------:R-:W-:Y:S01]  /*8410*/  FMUL.FTZ R168, R208.reuse, R168 ;  /* 0x000000a8d0a87220 */ /* 0x040fe20000410000 */
[----:B------:R-:W-:Y:S01]  /*8420*/  FMUL.FTZ R116, R208, R172 ;  /* 0x000000acd0747220 */ /* 0x000fe20000410000 */
[----:B------:R-:W-:Y:S01]  /*8430*/  FFMA.FTZ R163, R163, R210, R154 ;  /* 0x000000d2a3a37223 */ /* 0x000fe2000001009a */
[----:B------:R-:W-:Y:S01]  /*8440*/  FFMA.FTZ R122, R119, R122, R36 ;  /* 0x0000007a777a7223 */ /* 0x000fe20000010024 */
[----:B------:R-:W-:Y:S01]  /*8450*/  FFMA.FTZ R119, R168, R212, R147 ;  /* 0x000000d4a8777223 */ /* 0x000fe20000010093 */
[----:B------:R-:W-:Y:S01]  /*8460*/  PRMT R210, R78, 0x7632, R210 ;  /* 0x000076324ed27816 */ /* 0x000fe200000000d2 */
[C---:B------:R-:W-:Y:S01]  /*8470*/  FADD.FTZ R164, -R224.reuse, R164 ;  /* 0x000000a4e0a47221 */ /* 0x040fe20000010100 */
[C---:B------:R-:W-:Y:S01]  /*8480*/  PRMT R168, R77.reuse, 0x7632, R168 ;  /* 0x000076324da87816 */ /* 0x040fe200000000a8 */
[----:B------:R-:W-:Y:S01]  /*8490*/  FADD.FTZ R167, -R224, R167 ;  /* 0x000000a7e0a77221 */ /* 0x000fe20000010100 */
[----:B------:R-:W-:Y:S01]  /*84a0*/  FFMA.FTZ R116, R116, R214, R29 ;  /* 0x000000d674747223 */ /* 0x000fe2000001001d */
[----:B------:R-:W-:Y:S01]  /*84b0*/  SHF.L.U32 R172, R77, 0x10, RZ ;  /* 0x000000104dac7819 */ /* 0x000fe200000006ff */
[----:B------:R-:W-:Y:S01]  /*84c0*/  FMUL.FTZ R164, R208, R164 ;  /* 0x000000a4d0a47220 */ /* 0x000fe20000410000 */
[----:B------:R-:W-:Y:S01]  /*84d0*/  SHF.L.U32 R214, R210, 0x10, RZ ;  /* 0x00000010d2d67819 */ /* 0x000fe200000006ff */
[----:B------:R-:W-:Y:S01]  /*84e0*/  FADD.FTZ R166, -R224, R166 ;  /* 0x000000a6e0a67221 */ /* 0x000fe20000010100 */
[----:B------:R-:W-:Y:S01]  /*84f0*/  SHF.L.U32 R210, R168, 0x10, RZ ;  /* 0x00000010a8d27819 */ /* 0x000fe200000006ff */
[----:B------:R-:W-:Y:S01]  /*8500*/  FMUL.FTZ R168, R208, R167 ;  /* 0x000000a7d0a87220 */ /* 0x000fe20000410000 */
[----:B------:R-:W-:Y:S01]  /*8510*/  FADD.FTZ R169, -R224, R169 ;  /* 0x000000a9e0a97221 */ /* 0x000fe20000010100 */
[----:B------:R-:W-:Y:S01]  /*8520*/  FFMA.FTZ R167, R164, R172, R149 ;  /* 0x000000aca4a77223 */ /* 0x000fe20000010095 */
[----:B------:R-:W-:-:S02]  /*8530*/  IMAD.U32 R212, R78, 0x10000, RZ ;  /* 0x000100004ed47824 */ /* 0x000fc400078e00ff */
[----:B------:R-:W-:Y:S01]  /*8540*/  FFMA.FTZ R164, R168, R210, R31 ;  /* 0x000000d2a8a47223 */ /* 0x000fe2000001001f */
[----:B------:R-:W-:Y:S01]  /*8550*/  FMUL.FTZ R247, R208, R166 ;  /* 0x000000a6d0f77220 */ /* 0x000fe20000410000 */
[----:B------:R-:W-:Y:S01]  /*8560*/  PRMT R168, R76, 0x7632, R168 ;  /* 0x000076324ca87816 */ /* 0x000fe200000000a8 */
[C---:B------:R-:W-:Y:S01]  /*8570*/  FADD.FTZ R162, -R224.reuse, R162 ;  /* 0x000000a2e0a27221 */ /* 0x040fe20000010100 */
[----:B------:R-:W-:Y:S01]  /*8580*/  FADD.FTZ R165, -R224, R165 ;  /* 0x000000a5e0a57221 */ /* 0x000fe20000010100 */
[----:B------:R-:W-:Y:S01]  /*8590*/  FMUL.FTZ R249, R208, R169 ;  /* 0x000000a9d0f97220 */ /* 0x000fe20000410000 */
[C---:B------:R-:W-:Y:S01]  /*85a0*/  FADD.FTZ R177, -R224.reuse, R177 ;  /* 0x000000b1e0b17221 */ /* 0x040fe20000010100 */
[----:B------:R-:W-:Y:S01]  /*85b0*/  PRMT R210, R75, 0x7632, R210 ;  /* 0x000076324bd27816 */ /* 0x000fe200000000d2 */
[----:B------:R-:W-:Y:S01]  /*85c0*/  FADD.FTZ R181, -R224, R181 ;  /* 0x000000b5e0b57221 */ /* 0x000fe20000010100 */
[----:B------:R-:W-:Y:S01]  /*85d0*/  FFMA.FTZ R169, R247, R212, R148 ;  /* 0x000000d4f7a97223 */ /* 0x000fe20000010094 */
[----:B------:R-:W-:Y:S01]  /*85e0*/  SHF.L.U32 R168, R168, 0x10, RZ ;  /* 0x00000010a8a87819 */ /* 0x000fe200000006ff */
[----:B------:R-:W-:Y:S01]  /*85f0*/  FFMA.FTZ R166, R249, R214, R30 ;  /* 0x000000d6f9a67223 */ /* 0x000fe2000001001e */
[C---:B------:R-:W-:Y:S01]  /*8600*/  FMUL.FTZ R247, R208.reuse, R162 ;  /* 0x000000a2d0f77220 */ /* 0x040fe20000410000 */
[----:B------:R-:W-:Y:S01]  /*8610*/  FMUL.FTZ R165, R208, R165 ;  /* 0x000000a5d0a57220 */ /* 0x000fe20000410000 */
[----:B------:R-:W-:Y:S01]  /*8620*/  IMAD.U32 R212, R75, 0x10000, RZ ;  /* 0x000100004bd47824 */ /* 0x000fe200078e00ff */
[----:B------:R-:W-:Y:S01]  /*8630*/  SHF.L.U32 R214, R210, 0x10, RZ ;  /* 0x00000010d2d67819 */ /* 0x000fe200000006ff */
[C---:B------:R-:W-:Y:S01]  /*8640*/  FMUL.FTZ R162, R208.reuse, R177 ;  /* 0x000000b1d0a27220 */ /* 0x040fe20000410000 */
[----:B------:R-:W-:Y:S01]  /*8650*/  FMUL.FTZ R210, R208, R181 ;  /* 0x000000b5d0d27220 */ /* 0x000fe20000410000 */
[----:B------:R-:W-:Y:S01]  /*8660*/  SHF.L.U32 R172, R76, 0x10, RZ ;  /* 0x000000104cac7819 */ /* 0x000fe200000006ff */
[----:B------:R-:W-:Y:S01]  /*8670*/  FFMA.FTZ R168, R165, R168, R32 ;  /* 0x000000a8a5a87223 */ /* 0x000fe20000010020 */
[----:B------:R-:W-:Y:S01]  /*8680*/  FFMA.FTZ R165, R162, R212, R143 ;  /* 0x000000d4a2a57223 */ /* 0x000fe2000001008f */
[----:B------:R-:W-:Y:S01]  /*8690*/  FFMA.FTZ R162, R210, R214, R25 ;  /* 0x000000d6d2a27223 */ /* 0x000fe20000010019 */
[----:B------:R-:W-:Y:S01]  /*86a0*/  PRMT R210, R74, 0x7632, R210 ;  /* 0x000076324ad27816 */ /* 0x000fe200000000d2 */
[----:B------:R-:W-:Y:S01]  /*86b0*/  FFMA.FTZ R177, R247, R172, R150 ;  /* 0x000000acf7b17223 */ /* 0x000fe20000010096 */
[----:B------:R-:W-:Y:S01]  /*86c0*/  PRMT R172, R73, 0x7632, R172 ;  /* 0x0000763249ac7816 */ /* 0x000fe200000000ac */
[C---:B------:R-:W-:Y:S01]  /*86d0*/  FADD.FTZ R173, -R224.reuse, R173 ;  /* 0x000000ade0ad7221 */ /* 0x040fe20000010100 */
[C---:B------:R-:W-:Y:S01]  /*86e0*/  FADD.FTZ R178, -R224.reuse, R178 ;  /* 0x000000b2e0b27221 */ /* 0x040fe20000010100 */
[----:B------:R-:W-:Y:S01]  /*86f0*/  FADD.FTZ R176, -R224, R176 ;  /* 0x000000b0e0b07221 */ /* 0x000fe20000010100 */
[----:B------:R-:W-:-:S02]  /*8700*/  IMAD.U32 R214, R210, 0x10000, RZ ;  /* 0x00010000d2d67824 */ /* 0x000fc400078e00ff */
[----:B------:R-:W-:Y:S01]  /*8710*/  FADD.FTZ R175, -R224, R175 ;  /* 0x000000afe0af7221 */ /* 0x000fe20000010100 */
[----:B------:R-:W-:Y:S01]  /*8720*/  SHF.L.U32 R181, R73, 0x10, RZ ;  /* 0x0000001049b57819 */ /* 0x000fe200000006ff */
[----:B------:R-:W-:Y:S01]  /*8730*/  FMUL.FTZ R247, R208, R178 ;  /* 0x000000b2d0f77220 */ /* 0x000fe20000410000 */
[----:B------:R-:W-:Y:S01]  /*8740*/  SHF.L.U32 R210, R172, 0x10, RZ ;  /* 0x00000010acd27819 */ /* 0x000fe200000006ff */
[C---:B------:R-:W-:Y:S01]  /*8750*/  FMUL.FTZ R172, R208.reuse, R173 ;  /* 0x000000add0ac7220 */ /* 0x040fe20000410000 */
[----:B------:R-:W-:Y:S01]  /*8760*/  FMUL.FTZ R178, R208, R176 ;  /* 0x000000b0d0b27220 */ /* 0x000fe20000410000 */
[----:B------:R-:W-:Y:S01]  /*8770*/  SHF.L.U32 R212, R74, 0x10, RZ ;  /* 0x000000104ad47819 */ /* 0x000fe200000006ff */
[----:B------:R-:W-:Y:S01]  /*8780*/  FMUL.FTZ R175, R208, R175 ;  /* 0x000000afd0af7220 */ /* 0x000fe20000410000 */
[----:B------:R-:W-:Y:S01]  /*8790*/  FFMA.FTZ R173, R172, R181, R145 ;  /* 0x000000b5acad7223 */ /* 0x000fe20000010091 */
[----:B------:R-:W-:Y:S01]  /*87a0*/  FADD.FTZ R174, -R224, R174 ;  /* 0x000000aee0ae7221 */ /* 0x000fe20000010100 */
[----:B------:R-:W-:Y:S01]  /*87b0*/  FFMA.FTZ R172, R178, R210, R27 ;  /* 0x000000d2b2ac7223 */ /* 0x000fe2000001001b */
[C---:B------:R-:W-:Y:S01]  /*87c0*/  FADD.FTZ R171, -R224.reuse, R171 ;  /* 0x000000abe0ab7221 */ /* 0x040fe20000010100 */
[C---:B------:R-:W-:Y:S01]  /*87d0*/  FADD.FTZ R186, -R224.reuse, R186 ;  /* 0x000000bae0ba7221 */ /* 0x040fe20000010100 */
[----:B------:R-:W-:Y:S01]  /*87e0*/  PRMT R210, R71, 0x7632, R210 ;  /* 0x0000763247d27816 */ /* 0x000fe200000000d2 */
[----:B------:R-:W-:Y:S01]  /*87f0*/  FADD.FTZ R189, -R224, R189 ;  /* 0x000000bde0bd7221 */ /* 0x000fe20000010100 */
[----:B------:R-:W-:Y:S01]  /*8800*/  FFMA.FTZ R176, R175, R212, R144 ;  /* 0x000000d4afb07223 */ /* 0x000fe20000010090 */
[----:B------:R-:W-:Y:S01]  /*8810*/  FFMA.FTZ R175, R247, R214, R26 ;  /* 0x000000d6f7af7223 */ /* 0x000fe2000001001a */
[----:B------:R-:W-:Y:S01]  /*8820*/  SHF.L.U32 R181, R72, 0x10, RZ ;  /* 0x0000001048b57819 */ /* 0x000fe200000006ff */
[C---:B------:R-:W-:Y:S01]  /*8830*/  FMUL.FTZ R247, R208.reuse, R174 ;  /* 0x000000aed0f77220 */ /* 0x040fe20000410000 */
[C---:B------:R-:W-:Y:S01]  /*8840*/  FMUL.FTZ R171, R208.reuse, R171 ;  /* 0x000000abd0ab7220 */ /* 0x040fe20000410000 */
[----:B------:R-:W-:Y:S01]  /*8850*/  FMUL.FTZ R174, R208, R186 ;  /* 0x000000bad0ae7220 */ /* 0x000fe20000410000 */
[----:B------:R-:W-:-:S02]  /*8860*/  IMAD.U32 R210, R210, 0x10000, RZ ;  /* 0x00010000d2d27824 */ /* 0x000fc400078e00ff */
[----:B------:R-:W-:Y:S01]  /*8870*/  FMUL.FTZ R186, R208, R189 ;  /* 0x000000bdd0ba7220 */ /* 0x000fe20000410000 */
[----:B------:R-:W-:Y:S01]  /*8880*/  PRMT R178, R72, 0x7632, R178 ;  /* 0x0000763248b27816 */ /* 0x000fe200000000b2 */
[----:B------:R-:W-:Y:S01]  /*8890*/  FFMA.FTZ R181, R171, R181, R146 ;  /* 0x000000b5abb57223 */ /* 0x000fe20000010092 */
[----:B------:R-:W-:Y:S01]  /*88a0*/  FADD.FTZ R187, -R224, R187 ;  /* 0x000000bbe0bb7221 */ /* 0x000fe20000010100 */
[----:B------:R-:W-:Y:S01]  /*88b0*/  FFMA.FTZ R171, R186, R210, R21 ;  /* 0x000000d2baab7223 */ /* 0x000fe20000010015 */
[----:B------:R-:W-:Y:S01]  /*88c0*/  PRMT R210, R70, 0x7632, R210 ;  /* 0x0000763246d27816 */ /* 0x000fe200000000d2 */
[----:B------:R-:W-:Y:S01]  /*88d0*/  FADD.FTZ R241, -R224, R216 ;  /* 0x000000d8e0f17221 */ /* 0x000fe20000010100 */
[----:B------:R-:W-:Y:S01]  /*88e0*/  SHF.L.U32 R178, R178, 0x10, RZ ;  /* 0x00000010b2b27819 */ /* 0x000fe200000006ff */
[C---:B------:R-:W-:Y:S01]  /*88f0*/  FADD.FTZ R185, -R224.reuse, R185 ;  /* 0x000000b9e0b97221 */ /* 0x040fe20000010100 */
[----:B------:R-:W-:Y:S01]  /*8900*/  FADD.FTZ R184, -R224, R184 ;  /* 0x000000b8e0b87221 */ /* 0x000fe20000010100 */
[----:B------:R-:W-:Y:S01]  /*8910*/  SHF.L.U32 R216, R210, 0x10, RZ ;  /* 0x00000010d2d87819 */ /* 0x000fe200000006ff */
[----:B------:R-:W-:Y:S01]  /*8920*/  FADD.FTZ R183, -R224, R183 ;  /* 0x000000b7e0b77221 */ /* 0x000fe20000010100 */
[C---:B------:R-:W-:Y:S01]  /*8930*/  FMUL.FTZ R187, R208.reuse, R187 ;  /* 0x000000bbd0bb7220 */ /* 0x040fe20000410000 */
[----:B------:R-:W-:Y:S01]  /*8940*/  SHF.L.U32 R212, R71, 0x10, RZ ;  /* 0x0000001047d47819 */ /* 0x000fe200000006ff */
[----:B------:R-:W-:Y:S01]  /*8950*/  FFMA.FTZ R178, R247, R178, R28 ;  /* 0x000000b2f7b27223 */ /* 0x000fe2000001001c */
[C---:B------:R-:W-:Y:S01]  /*8960*/  SHF.L.U32 R189, R69.reuse, 0x10, RZ ;  /* 0x0000001045bd7819 */ /* 0x040fe200000006ff */
[C---:B------:R-:W-:Y:S01]  /*8970*/  FMUL.FTZ R247, R208.reuse, R184 ;  /* 0x000000b8d0f77220 */ /* 0x040fe20000410000 */
[C---:B------:R-:W-:Y:S01]  /*8980*/  FMUL.FTZ R210, R208.reuse, R185 ;  /* 0x000000b9d0d27220 */ /* 0x040fe20000410000 */
[----:B------:R-:W-:Y:S01]  /*8990*/  PRMT R186, R69, 0x7632, R186 ;  /* 0x0000763245ba7816 */ /* 0x000fe200000000ba */
[----:B------:R-:W-:Y:S01]  /*89a0*/  FMUL.FTZ R184, R208, R183 ;  /* 0x000000b7d0b87220 */ /* 0x000fe20000410000 */
[----:B------:R-:W-:Y:S01]  /*89b0*/  FFMA.FTZ R185, R187, R216, R22 ;  /* 0x000000d8bbb97223 */ /* 0x000fe20000010016 */
[----:B------:R-:W-:Y:S01]  /*89c0*/  PRMT R187, R68, 0x7632, R187 ;  /* 0x0000763244bb7816 */ /* 0x000fe200000000bb */
[----:B------:R-:W-:Y:S01]  /*89d0*/  FADD.FTZ R182, -R224, R182 ;  /* 0x000000b6e0b67221 */ /* 0x000fe20000010100 */
[----:B------:R-:W-:Y:S01]  /*89e0*/  FFMA.FTZ R174, R174, R212, R139 ;  /* 0x000000d4aeae7223 */ /* 0x000fe2000001008b */
[----:B------:R-:W-:Y:S01]  /*89f0*/  SHF.L.U32 R212, R186, 0x10, RZ ;  /* 0x00000010bad47819 */ /* 0x000fe200000006ff */
[----:B------:R-:W-:Y:S01]  /*8a00*/  FFMA.FTZ R184, R184, R189, R141 ;  /* 0x000000bdb8b87223 */ /* 0x000fe2000001008d */
[----:B------:R-:W-:Y:S01]  /*8a10*/  SHF.L.U32 R189, R187, 0x10, RZ ;  /* 0x00000010bbbd7819 */ /* 0x000fe200000006ff */
[----:B------:R-:W-:Y:S01]  /*8a20*/  FMUL.FTZ R187, R208, R182 ;  /* 0x000000b6d0bb7220 */ /* 0x000fe20000410000 */
[----:B------:R-:W-:Y:S01]  /*8a30*/  SHF.L.U32 R214, R70, 0x10, RZ ;  /* 0x0000001046d67819 */ /* 0x000fe200000006ff */
[----:B------:R-:W-:Y:S01]  /*8a40*/  FADD.FTZ R179, -R224, R179 ;  /* 0x000000b3e0b37221 */ /* 0x000fe20000010100 */
[----:B------:R-:W-:Y:S01]  /*8a50*/  FFMA.FTZ R183, R210, R212, R23 ;  /* 0x000000d4d2b77223 */ /* 0x000fe20000010017 */
[C---:B------:R-:W-:Y:S01]  /*8a60*/  FADD.FTZ R195, -R224.reuse, R195 ;  /* 0x000000c3e0c37221 */ /* 0x040fe20000010100 */
[----:B------:R-:W-:Y:S01]  /*8a70*/  PRMT R212, R67, 0x7632, R212 ;  /* 0x0000763243d47816 */ /* 0x000fe200000000d4 */
[----:B------:R-:W-:Y:S01]  /*8a80*/  FFMA.FTZ R187, R187, R189, R24 ;  /* 0x000000bdbbbb7223 */ /* 0x000fe20000010018 */
[C---:B------:R-:W-:Y:S01]  /*8a90*/  FADD.FTZ R194, -R224.reuse, R194 ;  /* 0x000000c2e0c27221 */ /* 0x040fe20000010100 */
[C---:B------:R-:W-:Y:S01]  /*8aa0*/  FADD.FTZ R197, -R224.reuse, R197 ;  /* 0x000000c5e0c57221 */ /* 0x040fe20000010100 */
[----:B------:R-:W-:Y:S01]  /*8ab0*/  PRMT R189, R65, 0x7632, R189 ;  /* 0x0000763241bd7816 */ /* 0x000fe200000000bd */
[----:B------:R-:W-:Y:S01]  /*8ac0*/  FADD.FTZ R193, -R224, R193 ;  /* 0x000000c1e0c17221 */ /* 0x000fe20000010100 */
[----:B------:R-:W-:Y:S01]  /*8ad0*/  FFMA.FTZ R186, R247, R214, R140 ;  /* 0x000000d6f7ba7223 */ /* 0x000fe2000001008c */
[----:B------:R-:W-:Y:S01]  /*8ae0*/  IMAD.U32 R210, R68, 0x10000, RZ ;  /* 0x0001000044d27824 */ /* 0x000fe200078e00ff */
[----:B------:R-:W-:Y:S01]  /*8af0*/  SHF.L.U32 R214, R67, 0x10, RZ ;  /* 0x0000001043d67819 */ /* 0x000fe200000006ff */
[----:B------:R-:W-:Y:S01]  /*8b00*/  FMUL.FTZ R179, R208, R179 ;  /* 0x000000b3d0b37220 */ /* 0x000fe20000410000 */
[----:B------:R-:W-:Y:S01]  /*8b10*/  SHF.L.U32 R216, R212, 0x10, RZ ;  /* 0x00000010d4d87819 */ /* 0x000fe200000006ff */
[C---:B------:R-:W-:Y:S01]  /*8b20*/  FMUL.FTZ R182, R208.reuse, R195 ;  /* 0x000000c3d0b67220 */ /* 0x040fe20000410000 */
[C---:B------:R-:W-:Y:S01]  /*8b30*/  FMUL.FTZ R212, R208.reuse, R197 ;  /* 0x000000c5d0d47220 */ /* 0x040fe20000410000 */
[----:B------:R-:W-:Y:S01]  /*8b40*/  SHF.L.U32 R189, R189, 0x10, RZ ;  /* 0x00000010bdbd7819 */ /* 0x000fe200000006ff */
[----:B------:R-:W-:Y:S01]  /*8b50*/  FMUL.FTZ R247, R208, R194 ;  /* 0x000000c2d0f77220 */ /* 0x000fe20000410000 */
[----:B------:R-:W-:Y:S01]  /*8b60*/  FADD.FTZ R190, -R224, R190 ;  /* 0x000000bee0be7221 */ /* 0x000fe20000010100 */
[----:B------:R-:W-:Y:S01]  /*8b70*/  PRMT R197, R66, 0x7632, R197 ;  /* 0x0000763242c57816 */ /* 0x000fe200000000c5 */
[----:B------:R-:W-:Y:S01]  /*8b80*/  FMUL.FTZ R194, R208, R193 ;  /* 0x000000c1d0c27220 */ /* 0x000fe20000410000 */
[----:B------:R-:W-:Y:S01]  /*8b90*/  FADD.FTZ R192, -R224, R192 ;  /* 0x000000c0e0c07221 */ /* 0x000fe20000010100 */
[----:B------:R-:W-:Y:S01]  /*8ba0*/  FFMA.FTZ R210, R179, R210, R142 ;  /* 0x000000d2b3d27223 */ /* 0x000fe2000001008e */
[----:B------:R-:W-:Y:S01]  /*8bb0*/  FFMA.FTZ R179, R182, R214, R135 ;  /* 0x000000d6b6b37223 */ /* 0x000fe20000010087 */
[----:B------:R-:W-:Y:S01]  /*8bc0*/  FFMA.FTZ R182, R212, R216, R17 ;  /* 0x000000d8d4b67223 */ /* 0x000fe20000010011 */
[----:B------:R-:W-:Y:S01]  /*8bd0*/  SHF.L.U32 R212, R66, 0x10, RZ ;  /* 0x0000001042d47819 */ /* 0x000fe200000006ff */
[----:B------:R-:W-:Y:S01]  /*8be0*/  IMAD.U32 R195, R65, 0x10000, RZ ;  /* 0x0001000041c37824 */ /* 0x000fe200078e00ff */
[----:B------:R-:W-:Y:S01]  /*8bf0*/  SHF.L.U32 R214, R197, 0x10, RZ ;  /* 0x00000010c5d67819 */ /* 0x000fe200000006ff */
[----:B------:R-:W-:Y:S01]  /*8c00*/  FMUL.FTZ R190, R208, R190 ;  /* 0x000000bed0be7220 */ /* 0x000fe20000410000 */
[----:B------:R-:W-:Y:S01]  /*8c10*/  FFMA.FTZ R189, R194, R189, R19 ;  /* 0x000000bdc2bd7223 */ /* 0x000fe20000010013 */
[----:B------:R-:W-:Y:S01]  /*8c20*/  FMUL.FTZ R197, R208, R192 ;  /* 0x000000c0d0c57220 */ /* 0x000fe20000410000 */
[----:B------:R-:W-:Y:S01]  /*8c30*/  PRMT R194, R64, 0x7632, R194 ;  /* 0x0000763240c27816 */ /* 0x000fe200000000c2 */
[C---:B------:R-:W-:Y:S01]  /*8c40*/  FADD.FTZ R191, -R224.reuse, R191 ;  /* 0x000000bfe0bf7221 */ /* 0x040fe20000010100 */
[----:B------:R-:W-:Y:S01]  /*8c50*/  FADD.FTZ R202, -R224, R202 ;  /* 0x000000cae0ca7221 */ /* 0x000fe20000010100 */
[----:B------:R-:W-:Y:S01]  /*8c60*/  FFMA.FTZ R190, R190, R195, R137 ;  /* 0x000000c3bebe7223 */ /* 0x000fe20000010089 */
[----:B------:R-:W-:Y:S01]  /*8c70*/  FFMA.FTZ R193, R197, R212, R136 ;  /* 0x000000d4c5c17223 */ /* 0x000fe20000010088 */
[C---:B------:R-:W-:Y:S01]  /*8c80*/  PRMT R195, R63.reuse, 0x7632, R195 ;  /* 0x000076323fc37816 */ /* 0x040fe200000000c3 */
[----:B------:R-:W-:Y:S01]  /*8c90*/  FADD.FTZ R188, -R224, R188 ;  /* 0x000000bce0bc7221 */ /* 0x000fe20000010100 */
[----:B------:R-:W-:Y:S01]  /*8ca0*/  SHF.L.U32 R212, R63, 0x10, RZ ;  /* 0x000000103fd47819 */ /* 0x000fe200000006ff */
[----:B------:R-:W-:-:S02]  /*8cb0*/  IMAD.U32 R194, R194, 0x10000, RZ ;  /* 0x00010000c2c27824 */ /* 0x000fc400078e00ff */
[C---:B------:R-:W-:Y:S01]  /*8cc0*/  FMUL.FTZ R191, R208.reuse, R191 ;  /* 0x000000bfd0bf7220 */ /* 0x040fe20000410000 */
[----:B------:R-:W-:Y:S01]  /*8cd0*/  FMUL.FTZ R202, R208, R202 ;  /* 0x000000cad0ca7220 */ /* 0x000fe20000410000 */
[----:B------:R-:W-:Y:S01]  /*8ce0*/  FFMA.FTZ R192, R247, R214, R18 ;  /* 0x000000d6f7c07223 */ /* 0x000fe20000010012 */
[----:B------:R-:W-:Y:S01]  /*8cf0*/  SHF.L.U32 R197, R64, 0x10, RZ ;  /* 0x0000001040c57819 */ /* 0x000fe200000006ff */
[----:B------:R-:W-:Y:S01]  /*8d00*/  FFMA.FTZ R194, R191, R194, R20 ;  /* 0x000000c2bfc27223 */ /* 0x000fe20000010014 */
[----:B------:R-:W-:Y:S01]  /*8d10*/  SHF.L.U32 R214, R195, 0x10, RZ ;  /* 0x00000010c3d67819 */ /* 0x000fe200000006ff */
[----:B------:R-:W-:Y:S01]  /*8d20*/  FMUL.FTZ R195, R208, R188 ;  /* 0x000000bcd0c37220 */ /* 0x000fe20000410000 */
[----:B------:R-:W-:Y:S01]  /*8d30*/  FFMA.FTZ R191, R202, R212, R131 ;  /* 0x000000d4cabf7223 */ /* 0x000fe20000010083 */
[----:B------:R-:W-:Y:S01]  /*8d40*/  PRMT R202, R62, 0x7632, R202 ;  /* 0x000076323eca7816 */ /* 0x000fe200000000ca */
[C---:B------:R-:W-:Y:S01]  /*8d50*/  FADD.FTZ R203, -R224.reuse, R203 ;  /* 0x000000cbe0cb7221 */ /* 0x040fe20000010100 */
[----:B------:R-:W-:Y:S01]  /*8d60*/  FFMA.FTZ R195, R195, R197, R138 ;  /* 0x000000c5c3c37223 */ /* 0x000fe2000001008a */
[C---:B------:R-:W-:Y:S01]  /*8d70*/  FADD.FTZ R200, -R224.reuse, R200 ;  /* 0x000000c8e0c87221 */ /* 0x040fe20000010100 */
[C---:B------:R-:W-:Y:S01]  /*8d80*/  FADD.FTZ R205, -R224.reuse, R205 ;  /* 0x000000cde0cd7221 */ /* 0x040fe20000010100 */
[C---:B------:R-:W-:Y:S01]  /*8d90*/  PRMT R197, R61.reuse, 0x7632, R197 ;  /* 0x000076323dc57816 */ /* 0x040fe200000000c5 */
[C---:B------:R-:W-:Y:S01]  /*8da0*/  FADD.FTZ R199, -R224.reuse, R199 ;  /* 0x000000c7e0c77221 */ /* 0x040fe20000010100 */
[----:B------:R-:W-:Y:S01]  /*8db0*/  FADD.FTZ R201, -R224, R201 ;  /* 0x000000c9e0c97221 */ /* 0x000fe20000010100 */
[----:B------:R-:W-:Y:S01]  /*8dc0*/  SHF.L.U32 R216, R202, 0x10, RZ ;  /* 0x00000010cad87819 */ /* 0x000fe200000006ff */
[C---:B------:R-:W-:Y:S01]  /*8dd0*/  FMUL.FTZ R203, R208.reuse, R203 ;  /* 0x000000cbd0cb7220 */ /* 0x040fe20000410000 */
[C---:B------:R-:W-:Y:S01]  /*8de0*/  FMUL.FTZ R188, R208.reuse, R205 ;  /* 0x000000cdd0bc7220 */ /* 0x040fe20000410000 */
[----:B------:R-:W-:Y:S01]  /*8df0*/  FMUL.FTZ R247, R208, R200 ;  /* 0x000000c8d0f77220 */ /* 0x000fe20000410000 */
[----:B------:R-:W-:Y:S01]  /*8e00*/  SHF.L.U32 R205, R61, 0x10, RZ ;  /* 0x000000103dcd7819 */ /* 0x000fe200000006ff */
[----:B------:R-:W-:-:S02]  /*8e10*/  IMAD.U32 R197, R197, 0x10000, RZ ;  /* 0x00010000c5c57824 */ /* 0x000fc400078e00ff */
[C---:B------:R-:W-:Y:S01]  /*8e20*/  FMUL.FTZ R200, R208.reuse, R199 ;  /* 0x000000c7d0c87220 */ /* 0x040fe20000410000 */
[----:B------:R-:W-:Y:S01]  /*8e30*/  FMUL.FTZ R212, R208, R201 ;  /* 0x000000c9d0d47220 */ /* 0x000fe20000410000 */
[----:B------:R-:W-:Y:S01]  /*8e40*/  FFMA.FTZ R199, R203, R216, R14 ;  /* 0x000000d8cbc77223 */ /* 0x000fe2000001000e */
[----:B------:R-:W-:Y:S01]  /*8e50*/  PRMT R201, R60, 0x7632, R201 ;  /* 0x000076323cc97816 */ /* 0x000fe200000000c9 */
[C---:B------:R-:W-:Y:S01]  /*8e60*/  FADD.FTZ R198, -R224.reuse, R198 ;  /* 0x000000c6e0c67221 */ /* 0x040fe20000010100 */
[----:B------:R-:W-:Y:S01]  /*8e70*/  PRMT R203, R59, 0x7632, R203 ;  /* 0x000076323bcb7816 */ /* 0x000fe200000000cb */
[----:B------:R-:W-:Y:S01]  /*8e80*/  FADD.FTZ R196, -R224, R196 ;  /* 0x000000c4e0c47221 */ /* 0x000fe20000010100 */
[----:B------:R-:W-:Y:S01]  /*8e90*/  FFMA.FTZ R188, R188, R214, R13 ;  /* 0x000000d6bcbc7223 */ /* 0x000fe2000001000d */
[----:B------:R-:W-:Y:S01]  /*8ea0*/  FFMA.FTZ R197, R212, R197, R15 ;  /* 0x000000c5d4c57223 */ /* 0x000fe2000001000f */
[----:B------:R-:W-:Y:S01]  /*8eb0*/  FADD.FTZ R243, -R224, R218 ;  /* 0x000000dae0f37221 */ /* 0x000fe20000010100 */
[----:B------:R-:W-:Y:S01]  /*8ec0*/  SHF.L.U32 R214, R62, 0x10, RZ ;  /* 0x000000103ed67819 */ /* 0x000fe200000006ff */
[----:B------:R-:W-:Y:S01]  /*8ed0*/  FFMA.FTZ R200, R200, R205, R133 ;  /* 0x000000cdc8c87223 */ /* 0x000fe20000010085 */
[----:B------:R-:W-:Y:S01]  /*8ee0*/  SHF.L.U32 R212, R201, 0x10, RZ ;  /* 0x00000010c9d47819 */ /* 0x000fe200000006ff */
[----:B------:R-:W-:Y:S01]  /*8ef0*/  FADD.FTZ R213, -R224, R213 ;  /* 0x000000d5e0d57221 */ /* 0x000fe20000010100 */
[----:B------:R-:W-:Y:S01]  /*8f00*/  SHF.L.U32 R205, R60, 0x10, RZ ;  /* 0x000000103ccd7819 */ /* 0x000fe200000006ff */
[----:B------:R-:W-:Y:S01]  /*8f10*/  FMUL.FTZ R201, R208, R198 ;  /* 0x000000c6d0c97220 */ /* 0x000fe20000410000 */
[----:B------:R-:W-:Y:S01]  /*8f20*/  SHF.L.U32 R218, R203, 0x10, RZ ;  /* 0x00000010cbda7819 */ /* 0x000fe200000006ff */
[----:B------:R-:W-:Y:S01]  /*8f30*/  FADD.FTZ R211, -R224, R211 ;  /* 0x000000d3e0d37221 */ /* 0x000fe20000010100 */
[----:B------:R-:W-:Y:S01]  /*8f40*/  FMUL.FTZ R203, R208, R196 ;  /* 0x000000c4d0cb7220 */ /* 0x000fe20000410000 */
[----:B------:R-:W-:Y:S01]  /*8f50*/  FADD.FTZ R206, -R224, R206 ;  /* 0x000000cee0ce7221 */ /* 0x000fe20000010100 */
[----:B------:R-:W-:Y:S01]  /*8f60*/  FFMA.FTZ R202, R247, R214, R132 ;  /* 0x000000d6f7ca7223 */ /* 0x000fe20000010084 */
[C---:B------:R-:W-:Y:S01]  /*8f70*/  FMUL.FTZ R216, R208.reuse, R213 ;  /* 0x000000d5d0d87220 */ /* 0x040fe20000410000 */
[----:B------:R-:W-:Y:S01]  /*8f80*/  FFMA.FTZ R198, R201, R212, R16 ;  /* 0x000000d4c9c67223 */ /* 0x000fe20000010010 */
[----:B------:R-:W-:Y:S01]  /*8f90*/  SHF.L.U32 R214, R59, 0x10, RZ ;  /* 0x000000103bd67819 */ /* 0x000fe200000006ff */
[----:B------:R-:W-:Y:S01]  /*8fa0*/  FMUL.FTZ R196, R208, R211 ;  /* 0x000000d3d0c47220 */ /* 0x000fe20000410000 */
[----:B------:R-:W-:Y:S01]  /*8fb0*/  FFMA.FTZ R203, R203, R205, R134 ;  /* 0x000000cdcbcb7223 */ /* 0x000fe20000010086 */
[----:B------:R-:W-:Y:S01]  /*8fc0*/  PRMT R212, R58, 0x7632, R212 ;  /* 0x000076323ad47816 */ /* 0x000fe200000000d4 */
[----:B------:R-:W-:Y:S01]  /*8fd0*/  FADD.FTZ R209, -R224, R209 ;  /* 0x000000d1e0d17221 */ /* 0x000fe20000010100 */
[C---:B------:R-:W-:Y:S01]  /*8fe0*/  PRMT R205, R57.reuse, 0x7632, R205 ;  /* 0x0000763239cd7816 */ /* 0x040fe200000000cd */
[----:B------:R-:W-:Y:S01]  /*8ff0*/  FMUL.FTZ R206, R208, R206 ;  /* 0x000000ced0ce7220 */ /* 0x000fe20000410000 */
[----:B------:R-:W-:Y:S01]  /*9000*/  SHF.L.U32 R211, R57, 0x10, RZ ;  /* 0x0000001039d37819 */ /* 0x000fe200000006ff */
[----:B------:R-:W-:Y:S01]  /*9010*/  FFMA.FTZ R201, R216, R218, R9 ;  /* 0x000000dad8c97223 */ /* 0x000fe20000010009 */
[----:B------:R-:W-:Y:S01]  /*9020*/  SHF.L.U32 R216, R212, 0x10, RZ ;  /* 0x00000010d4d87819 */ /* 0x000fe200000006ff */
[----:B------:R-:W-:Y:S01]  /*9030*/  FFMA.FTZ R196, R196, R214, R127 ;  /* 0x000000d6c4c47223 */ /* 0x000fe2000001007f */
[----:B------:R-:W-:Y:S01]  /*9040*/  SHF.L.U32 R205, R205, 0x10, RZ ;  /* 0x00000010cdcd7819 */ /* 0x000fe200000006ff */
[----:B------:R-:W-:Y:S01]  /*9050*/  FMUL.FTZ R235, R208, R235 ;  /* 0x000000ebd0eb7220 */ /* 0x000fe20000410000 */
[----:B------:R-:W-:-:S02]  /*9060*/  IMAD.U32 R213, R58, 0x10000, RZ ;  /* 0x000100003ad57824 */ /* 0x000fc400078e00ff */
[C---:B------:R-:W-:Y:S01]  /*9070*/  FMUL.FTZ R233, R208.reuse, R233 ;  /* 0x000000e9d0e97220 */ /* 0x040fe20000410000 */
[----:B------:R-:W-:Y:S01]  /*9080*/  FMUL.FTZ R214, R208, R209 ;  /* 0x000000d1d0d67220 */ /* 0x000fe20000410000 */
[----:B------:R-:W-:Y:S01]  /*9090*/  FFMA.FTZ R206, R206, R211, R129 ;  /* 0x000000d3cece7223 */ /* 0x000fe20000010081 */
[----:B------:R-:W-:Y:S01]  /*90a0*/  PRMT R211, R56, 0x7632, R211 ;  /* 0x0000763238d37816 */ /* 0x000fe200000000d3 */
[C---:B------:R-:W-:Y:S01]  /*90b0*/  FADD.FTZ R204, -R224.reuse, R204 ;  /* 0x000000cce0cc7221 */ /* 0x040fe20000010100 */
[----:B------:R-:W-:Y:S01]  /*90c0*/  FADD.FTZ R207, -R224, R207 ;  /* 0x000000cfe0cf7221 */ /* 0x000fe20000010100 */
[----:B------:R-:W-:Y:S01]  /*90d0*/  FFMA.FTZ R209, R235, R216, R10 ;  /* 0x000000d8ebd17223 */ /* 0x000fe2000001000a */
[----:B------:R-:W-:Y:S01]  /*90e0*/  FFMA.FTZ R212, R233, R213, R128 ;  /* 0x000000d5e9d47223 */ /* 0x000fe20000010080 */
[----:B------:R-:W-:Y:S01]  /*90f0*/  FFMA.FTZ R205, R214, R205, R11 ;  /* 0x000000cdd6cd7223 */ /* 0x000fe2000001000b */
[----:B------:R-:W-:Y:S01]  /*9100*/  PRMT R216, R55, 0x7632, R216 ;  /* 0x0000763237d87816 */ /* 0x000fe200000000d8 */
[----:B------:R-:W-:Y:S01]  /*9110*/  FADD.FTZ R221, -R224, R221 ;  /* 0x000000dde0dd7221 */ /* 0x000fe20000010100 */
[----:B------:R-:W-:Y:S01]  /*9120*/  SHF.L.U32 R214, R56, 0x10, RZ ;  /* 0x0000001038d67819 */ /* 0x000fe200000006ff */
[----:B------:R-:W-:Y:S01]  /*9130*/  FADD.FTZ R245, -R224, R220 ;  /* 0x000000dce0f57221 */ /* 0x000fe20000010100 */
[----:B------:R-:W-:Y:S01]  /*9140*/  SHF.L.U32 R213, R211, 0x10, RZ ;  /* 0x00000010d3d57819 */ /* 0x000fe200000006ff */
[C---:B------:R-:W-:Y:S01]  /*9150*/  FMUL.FTZ R211, R208.reuse, R204 ;  /* 0x000000ccd0d37220 */ /* 0x040fe20000410000 */
[----:B------:R-:W-:Y:S01]  /*9160*/  FMUL.FTZ R207, R208, R207 ;  /* 0x000000cfd0cf7220 */ /* 0x000fe20000410000 */
[----:B------:R-:W-:Y:S01]  /*9170*/  IMAD.U32 R218, R55, 0x10000, RZ ;  /* 0x0001000037da7824 */ /* 0x000fe200078e00ff */
[----:B------:R-:W-:Y:S01]  /*9180*/  SHF.L.U32 R220, R216, 0x10, RZ ;  /* 0x00000010d8dc7819 */ /* 0x000fe200000006ff */
[C---:B------:R-:W-:Y:S01]  /*9190*/  FMUL.FTZ R204, R208.reuse, R243 ;  /* 0x000000f3d0cc7220 */ /* 0x040fe20000410000 */
[----:B------:R-:W-:Y:S01]  /*91a0*/  FMUL.FTZ R216, R208, R221 ;  /* 0x000000ddd0d87220 */ /* 0x000fe20000410000 */
[----:B------:R-:W-:Y:S01]  /*91b0*/  FFMA.FTZ R214, R211, R214, R130 ;  /* 0x000000d6d3d67223 */ /* 0x000fe20000010082 */
[----:B------:R-:W-:Y:S01]  /*91c0*/  FFMA.FTZ R211, R207, R213, R12 ;  /* 0x000000d5cfd37223 */ /* 0x000fe2000001000c */
[----:B------:R-:W-:Y:S01]  /*91d0*/  FFMA.FTZ R207, R204, R218, R47 ;  /* 0x000000dacccf7223 */ /* 0x000fe2000001002f */
[----:B------:R-:W-:Y:S01]  /*91e0*/  FFMA.FTZ R204, R216, R220, R5 ;  /* 0x000000dcd8cc7223 */ /* 0x000fe20000010005 */
[----:B------:R-:W-:Y:S01]  /*91f0*/  PRMT R216, R54, 0x7632, R216 ;  /* 0x0000763236d87816 */ /* 0x000fe200000000d8 */
[C---:B------:R-:W-:Y:S01]  /*9200*/  FADD.FTZ R215, -R224.reuse, R215 ;  /* 0x000000d7e0d77221 */ /* 0x040fe20000010100 */
[C---:B------:R-:W-:Y:S01]  /*9210*/  FADD.FTZ R219, -R224.reuse, R219 ;  /* 0x000000dbe0db7221 */ /* 0x040fe20000010100 */
[----:B------:R-:W-:Y:S01]  /*9220*/  PRMT R213, R53, 0x7632, R213 ;  /* 0x0000763235d57816 */ /* 0x000fe200000000d5 */
[----:B------:R-:W-:Y:S01]  /*9230*/  FADD.FTZ R217, -R224, R217 ;  /* 0x000000d9e0d97221 */ /* 0x000fe20000010100 */
[----:B------:R-:W-:-:S02]  /*9240*/  IMAD.U32 R221, R216, 0x10000, RZ ;  /* 0x00010000d8dd7824 */ /* 0x000fc400078e00ff */
[C---:B------:R-:W-:Y:S01]  /*9250*/  FMUL.FTZ R219, R208.reuse, R219 ;  /* 0x000000dbd0db7220 */ /* 0x040fe20000410000 */
[----:B------:R-:W-:Y:S01]  /*9260*/  FMUL.FTZ R216, R208, R215 ;  /* 0x000000d7d0d87220 */ /* 0x000fe20000410000 */
[C---:B------:R-:W-:Y:S01]  /*9270*/  FADD.FTZ R225, -R224.reuse, R225 ;  /* 0x000000e1e0e17221 */ /* 0x040fe20000010100 */
[C---:B------:R-:W-:Y:S01]  /*9280*/  FADD.FTZ R223, -R224.reuse, R223 ;  /* 0x000000dfe0df7221 */ /* 0x040fe20000010100 */
[C---:B------:R-:W-:Y:S01]  /*9290*/  FADD.FTZ R227, -R224.reuse, R227 ;  /* 0x000000e3e0e37221 */ /* 0x040fe20000010100 */
[C---:B------:R-:W-:Y:S01]  /*92a0*/  FADD.FTZ R101, -R224.reuse, R101 ;  /* 0x00000065e0657221 */ /* 0x040fe20000010100 */
[C---:B------:R-:W-:Y:S01]  /*92b0*/  FADD.FTZ R229, -R224.reuse, R229 ;  /* 0x000000e5e0e57221 */ /* 0x040fe20000010100 */
[C---:B------:R-:W-:Y:S01]  /*92c0*/  FADD.FTZ R231, -R224.reuse, R231 ;  /* 0x000000e7e0e77221 */ /* 0x040fe20000010100 */
[----:B------:R-:W-:Y:S01]  /*92d0*/  FADD.FTZ R103, -R224, R103 ;  /* 0x00000067e0677221 */ /* 0x000fe20000010100 */
[----:B------:R-:W-:Y:S01]  /*92e0*/  SHF.L.U32 R213, R213, 0x10, RZ ;  /* 0x00000010d5d57819 */ /* 0x000fe200000006ff */
[----:B------:R-:W-:Y:S01]  /*92f0*/  FMUL.FTZ R224, R208, R217 ;  /* 0x000000d9d0e07220 */ /* 0x000fe20000410000 */
[----:B------:R-:W-:Y:S01]  /*9300*/  PRMT R215, R52, 0x7632, R215 ;  /* 0x0000763234d77816 */ /* 0x000fe200000000d7 */
[----:B------:R-:W-:Y:S01]  /*9310*/  FFMA.FTZ R217, R219, R221, R6 ;  /* 0x000000dddbd97223 */ /* 0x000fe20000010006 */
[----:B------:R-:W-:Y:S01]  /*9320*/  SHF.L.U32 R220, R53, 0x10, RZ ;  /* 0x0000001035dc7819 */ /* 0x000fe200000006ff */
[----:B------:R-:W-:Y:S01]  /*9330*/  FFMA.FTZ R213, R224, R213, R7 ;  /* 0x000000d5e0d57223 */ /* 0x000fe20000010007 */
[----:B------:R-:W-:Y:S01]  /*9340*/  SHF.L.U32 R219, R52, 0x10, RZ ;  /* 0x0000001034db7819 */ /* 0x000fe200000006ff */
[C---:B------:R-:W-:Y:S01]  /*9350*/  FMUL.FTZ R221, R208.reuse, R237 ;  /* 0x000000edd0dd7220 */ /* 0x040fe20000410000 */
[----:B------:R-:W-:Y:S01]  /*9360*/  SHF.L.U32 R215, R215, 0x10, RZ ;  /* 0x00000010d7d77819 */ /* 0x000fe200000006ff */
[C---:B------:R-:W-:Y:S01]  /*9370*/  FMUL.FTZ R239, R208.reuse, R239 ;  /* 0x000000efd0ef7220 */ /* 0x040fe20000410000 */
[C---:B------:R-:W-:Y:S01]  /*9380*/  SHF.L.U32 R228, R51.reuse, 0x10, RZ ;  /* 0x0000001033e47819 */ /* 0x040fe200000006ff */
[----:B------:R-:W-:Y:S01]  /*9390*/  FMUL.FTZ R224, R208, R231 ;  /* 0x000000e7d0e07220 */ /* 0x000fe20000410000 */
[----:B------:R-:W-:Y:S01]  /*93a0*/  PRMT R226, R51, 0x7632, R226 ;  /* 0x0000763233e27816 */ /* 0x000fe200000000e2 */
[----:B------:R-:W-:Y:S01]  /*93b0*/  FFMA.FTZ R216, R216, R220, R125 ;  /* 0x000000dcd8d87223 */ /* 0x000fe2000001007d */
[----:B------:R-:W-:Y:S01]  /*93c0*/  FFMA.FTZ R221, R221, R219, R126 ;  /* 0x000000dbdddd7223 */ /* 0x000fe2000001007e */
[----:B------:R-:W-:Y:S01]  /*93d0*/  FFMA.FTZ R220, R239, R215, R8 ;  /* 0x000000d7efdc7223 */ /* 0x000fe20000010008 */
[----:B------:R-:W-:Y:S01]  /*93e0*/  FFMA.FTZ R215, R224, R228, R43 ;  /* 0x000000e4e0d77223 */ /* 0x000fe2000001002b */
[----:B------:R-:W-:Y:S01]  /*93f0*/  PRMT R219, R50, 0x7632, R219 ;  /* 0x0000763232db7816 */ /* 0x000fe200000000db */
[----:B------:R-:W-:-:S02]  /*9400*/  IMAD.U32 R224, R226, 0x10000, RZ ;  /* 0x00010000e2e07824 */ /* 0x000fc400078e00ff */
[----:B------:R-:W-:Y:S01]  /*9410*/  FMUL.FTZ R103, R208, R103 ;  /* 0x00000067d0677220 */ /* 0x000fe20000410000 */
[----:B------:R-:W-:Y:S01]  /*9420*/  SHF.L.U32 R228, R50, 0x10, RZ ;  /* 0x0000001032e47819 */ /* 0x000fe200000006ff */
[C---:B------:R-:W-:Y:S01]  /*9430*/  FMUL.FTZ R235, R208.reuse, R101 ;  /* 0x00000065d0eb7220 */ /* 0x040fe20000410000 */
[----:B------:R-:W-:Y:S01]  /*9440*/  SHF.L.U32 R226, R219, 0x10, RZ ;  /* 0x00000010dbe27819 */ /* 0x000fe200000006ff */
[C---:B------:R-:W-:Y:S01]  /*9450*/  FMUL.FTZ R219, R208.reuse, R229 ;  /* 0x000000e5d0db7220 */ /* 0x040fe20000410000 */
[----:B------:R-:W-:Y:S01]  /*9460*/  FFMA.FTZ R224, R103, R224, R0 ;  /* 0x000000e067e07223 */ /* 0x000fe20000010000 */
[----:B------:R-:W-:Y:S01]  /*9470*/  PRMT R103, R49, 0x7632, R103 ;  /* 0x0000763231677816 */ /* 0x000fe20000000067 */
[C---:B------:R-:W-:Y:S01]  /*9480*/  FMUL.FTZ R234, R208.reuse, R227 ;  /* 0x000000e3d0ea7220 */ /* 0x040fe20000410000 */
[----:B------:R-:W-:Y:S01]  /*9490*/  FFMA.FTZ R219, R219, R226, R2 ;  /* 0x000000e2dbdb7223 */ /* 0x000fe20000010002 */
[----:B------:R-:W-:Y:S01]  /*94a0*/  SHF.L.U32 R229, R49, 0x10, RZ ;  /* 0x0000001031e57819 */ /* 0x000fe200000006ff */
[----:B------:R-:W-:Y:S01]  /*94b0*/  FMUL.FTZ R226, R208, R223 ;  /* 0x000000dfd0e27220 */ /* 0x000fe20000410000 */
[----:B------:R-:W-:Y:S01]  /*94c0*/  SHF.L.U32 R103, R103, 0x10, RZ ;  /* 0x0000001067677819 */ /* 0x000fe200000006ff */
[----:B------:R-:W-:Y:S01]  /*94d0*/  FFMA.FTZ R228, R235, R228, R44 ;  /* 0x000000e4ebe47223 */ /* 0x000fe2000001002c */
[----:B------:R-:W0:Y:S01]  /*94e0*/  @!P2 LDC.64 R230, c[0x0][0x250] ;  /* 0x00009400ffe6ab82 */ /* 0x000e220000000a00 */
[----:B------:R-:W-:Y:S01]  /*94f0*/  FFMA.FTZ R227, R226, R229, R45 ;  /* 0x000000e5e2e37223 */ /* 0x000fe2000001002d */
[----:B------:R-:W-:-:S02]  /*9500*/  IMAD.U32 R101, R48, 0x10000, RZ ;  /* 0x0001000030657824 */ /* 0x000fc400078e00ff */
[----:B------:R-:W-:Y:S01]  /*9510*/  FFMA.FTZ R226, R234, R103, R3 ;  /* 0x00000067eae27223 */ /* 0x000fe20000010003 */
[C---:B------:R-:W-:Y:S01]  /*9520*/  FMUL.FTZ R223, R208.reuse, R245 ;  /* 0x000000f5d0df7220 */ /* 0x040fe20000410000 */
[----:B------:R-:W-:Y:S01]  /*9530*/  F2FP.BF16.F32.PACK_AB R103, R117, R102 ;  /* 0x000000667567723e */ /* 0x000fe200000010ff */
[----:B------:R-:W-:Y:S01]  /*9540*/  FMUL.FTZ R225, R208, R225 ;  /* 0x000000e1d0e17220 */ /* 0x000fe20000410000 */
[----:B------:R-:W-:Y:S01]  /*9550*/  F2FP.BF16.F32.PACK_AB R102, R115, R110 ;  /* 0x0000006e7366723e */ /* 0x000fe200000010ff */
[----:B------:R-:W1:Y:S01]  /*9560*/  LDC.64 R234, c[0x0][0x2b8] ;  /* 0x0000ae00ffea7b82 */ /* 0x000e620000000a00 */
[----:B------:R-:W-:Y:S01]  /*9570*/  FFMA.FTZ R223, R223, R101, R46 ;  /* 0x00000065dfdf7223 */ /* 0x000fe2000001002e */
[----:B------:R-:W-:Y:S01]  /*9580*/  F2FP.BF16.F32.PACK_AB R101, R100, R113 ;  /* 0x000000716465723e */ /* 0x000fe200000010ff */
[----:B------:R-:W-:Y:S01]  /*9590*/  FMUL.FTZ R241, R208, R241 ;  /* 0x000000f1d0f17220 */ /* 0x000fe20000410000 */
[----:B------:R-:W-:Y:S02]  /*95a0*/  F2FP.BF16.F32.PACK_AB R100, R114, R109 ;  /* 0x0000006d7264723e */ /* 0x000fe400000010ff */
[----:B------:R-:W-:-:S02]  /*95b0*/  F2FP.BF16.F32.PACK_AB R115, R116, R119 ;  /* 0x000000777473723e */ /* 0x000fc400000010ff */
[----:B------:R-:W2:Y:S01]  /*95c0*/  @!P2 LDC.64 R232, c[0x0][0x258] ;  /* 0x00009600ffe8ab82 */ /* 0x000ea20000000a00 */
[----:B------:R-:W-:Y:S02]  /*95d0*/  F2FP.BF16.F32.PACK_AB R114, R166, R169 ;  /* 0x000000a9a672723e */ /* 0x000fe400000010ff */
[----:B------:R-:W-:Y:S02]  /*95e0*/  F2FP.BF16.F32.PACK_AB R113, R164, R167 ;  /* 0x000000a7a471723e */ /* 0x000fe400000010ff */
[----:B------:R-:W-:Y:S02]  /*95f0*/  F2FP.BF16.F32.PACK_AB R119, R162, R165 ;  /* 0x000000a5a277723e */ /* 0x000fe400000010ff */
[----:B------:R-:W-:Y:S01]  /*9600*/  PRMT R110, R48, 0x7632, R110 ;  /* 0x00007632306e7816 */ /* 0x000fe2000000006e */
[----:B0-----:R-:W-:Y:S01]  /*9610*/  @!P2 IMAD.WIDE R238, R42, 0x4, R230 ;  /* 0x000000042aeea825 */ /* 0x001fe200078e02e6 */
[----:B------:R-:W-:Y:S02]  /*9620*/  LEA R236, P3, R108, UR10, 0x4 ;  /* 0x0000000a6cec7c11 */ /* 0x000fe4000f8620ff */
[----:B------:R-:W-:-:S02]  /*9630*/  SHF.L.U32 R110, R110, 0x10, RZ ;  /* 0x000000106e6e7819 */ /* 0x000fc400000006ff */
[----:B------:R-:W-:Y:S01]  /*9640*/  SHF.L.U32 R218, R54, 0x10, RZ ;  /* 0x0000001036da7819 */ /* 0x000fe200000006ff */
[----:B------:R-:W-:Y:S01]  /*9650*/  @!P2 STG.E desc[UR4][R238.64], R222 ;  /* 0x000000deee00a986 */ /* 0x000fe2000c101904 */
[----:B------:R-:W-:Y:S01]  /*9660*/  LEA.HI.X R237, R108, UR11, RZ, 0x4, P3 ;  /* 0x0000000b6ced7c11 */ /* 0x000fe200098f24ff */
[----:B-1----:R-:W-:Y:S01]  /*9670*/  IMAD.WIDE.U32 R164, R160, 0x10, R234 ;  /* 0x00000010a0a47825 */ /* 0x002fe200078e00ea */
[----:B------:R-:W-:-:S03]  /*9680*/  F2FP.BF16.F32.PACK_AB R111, R112, R111 ;  /* 0x0000006f706f723e */ /* 0x000fc600000010ff */
[----:B------:R-:W-:Y:S01]  /*9690*/  FFMA.FTZ R230, R225, R110, R4 ;  /* 0x0000006ee1e67223 */ /* 0x000fe20000010004 */
[----:B------:R-:W-:Y:S01]  /*96a0*/  F2FP.BF16.F32.PACK_AB R112, R168, R177 ;  /* 0x000000b1a870723e */ /* 0x000fe200000010ff */
[----:B------:R-:W-:Y:S01]  /*96b0*/  IMAD.WIDE.U32 R166, R161, 0x10, R234 ;  /* 0x00000010a1a67825 */ /* 0x000fe200078e00ea */
[----:B------:R-:W-:Y:S01]  /*96c0*/  F2FP.BF16.F32.PACK_AB R110, R120, R123 ;  /* 0x0000007b786e723e */ /* 0x000fe200000010ff */
[----:B------:R-:W0:Y:S01]  /*96d0*/  LDC.64 R160, c[0x0][0x210] ;  /* 0x00008400ffa07b82 */ /* 0x000e220000000a00 */
[----:B------:R-:W-:Y:S01]  /*96e0*/  F2FP.BF16.F32.PACK_AB R109, R118, R121 ;  /* 0x00000079766d723e */ /* 0x000fe200000010ff */
[----:B--2---:R-:W-:Y:S01]  /*96f0*/  @!P2 IMAD.WIDE R232, R42, 0x4, R232 ;  /* 0x000000042ae8a825 */ /* 0x004fe200078e02e8 */
[----:B------:R-:W-:-:S03]  /*9700*/  F2FP.BF16.F32.PACK_AB R108, R122, R163 ;  /* 0x000000a37a6c723e */ /* 0x000fc600000010ff */
[----:B------:R-:W-:Y:S01]  /*9710*/  FFMA.FTZ R218, R241, R218, R124 ;  /* 0x000000daf1da7223 */ /* 0x000fe2000001007c */
[----:B------:R-:W-:Y:S01]  /*9720*/  F2FP.BF16.F32.PACK_AB R117, R172, R173 ;  /* 0x000000adac75723e */ /* 0x000fe200000010ff */
[--C-:B------:R-:W-:Y:S01]  /*9730*/  IMAD.WIDE.U32 R168, R104, 0x10, R234.reuse ;  /* 0x0000001068a87825 */ /* 0x100fe200078e00ea */
[----:B------:R-:W-:Y:S01]  /*9740*/  F2FP.BF16.F32.PACK_AB R118, R175, R176 ;  /* 0x000000b0af76723e */ /* 0x000fe200000010ff */
[----:B------:R-:W-:Y:S01]  /*9750*/  @!P2 STG.E desc[UR4][R232.64], R208 ;  /* 0x000000d0e800a986 */ /* 0x000fe2000c101904 */
[----:B------:R-:W-:Y:S01]  /*9760*/  F2FP.BF16.F32.PACK_AB R123, R171, R174 ;  /* 0x000000aeab7b723e */ /* 0x000fe200000010ff */
[--C-:B------:R-:W-:Y:S01]  /*9770*/  IMAD.WIDE.U32 R172, R105, 0x10, R234.reuse ;  /* 0x0000001069ac7825 */ /* 0x100fe200078e00ea */
[----:B------:R-:W-:Y:S01]  /*9780*/  F2FP.BF16.F32.PACK_AB R116, R178, R181 ;  /* 0x000000b5b274723e */ /* 0x000fe200000010ff */
[----:B------:R1:W-:Y:S01]  /*9790*/  STG.E.128 desc[UR4][R236.64], R100 ;  /* 0x00000064ec007986 */ /* 0x0003e2000c101d04 */
        /* <DEDUP_REMOVED lines=14> */
[----:B0-----:R-:W-:Y:S01]  /*9880*/  LEA R42, R160, R42, 0x2 ;  /* 0x0000002aa02a7211 */ /* 0x001fe200078e10ff */
[----:B------:R0:W-:Y:S01]  /*9890*/  STG.E.128 desc[UR4][R176.64], R120 ;  /* 0x00000078b0007986 */ /* 0x0001e2000c101d04 */
[----:B-1----:R-:W-:Y:S01]  /*98a0*/  F2FP.BF16.F32.PACK_AB R103, R182, R179 ;  /* 0x000000b3b667723e */ /* 0x002fe200000010ff */
[----:B------:R-:W-:Y:S01]  /*98b0*/  IMAD.WIDE.U32 R180, R180, 0x10, R234 ;  /* 0x00000010b4b47825 */ /* 0x000fe200078e00ea */
[----:B------:R-:W-:-:S02]  /*98c0*/  F2FP.BF16.F32.PACK_AB R102, R192, R193 ;  /* 0x000000c1c066723e */ /* 0x000fc400000010ff */
[----:B------:R-:W-:Y:S02]  /*98d0*/  F2FP.BF16.F32.PACK_AB R101, R189, R190 ;  /* 0x000000bebd65723e */ /* 0x000fe400000010ff */
[----:B------:R-:W-:Y:S02]  /*98e0*/  F2FP.BF16.F32.PACK_AB R100, R194, R195 ;  /* 0x000000c3c264723e */ /* 0x000fe400000010ff */
[----:B--2---:R-:W-:Y:S02]  /*98f0*/  F2FP.BF16.F32.PACK_AB R111, R201, R196 ;  /* 0x000000c4c96f723e */ /* 0x004fe400000010ff */
[----:B------:R-:W-:Y:S01]  /*9900*/  F2FP.BF16.F32.PACK_AB R110, R209, R212 ;  /* 0x000000d4d16e723e */ /* 0x000fe200000010ff */
[----:B------:R0:W-:Y:S01]  /*9910*/  STG.E.128 desc[UR4][R162.64], R100 ;  /* 0x00000064a2007986 */ /* 0x0001e2000c101d04 */
[----:B------:R-:W-:Y:S02]  /*9920*/  F2FP.BF16.F32.PACK_AB R109, R205, R206 ;  /* 0x000000cecd6d723e */ /* 0x000fe400000010ff */
[----:B------:R-:W-:Y:S01]  /*9930*/  F2FP.BF16.F32.PACK_AB R108, R211, R214 ;  /* 0x000000d6d36c723e */ /* 0x000fe200000010ff */
[----:B------:R0:W-:Y:S01]  /*9940*/  STG.E.128 desc[UR4][R164.64], R104 ;  /* 0x00000068a4007986 */ /* 0x0001e2000c101d04 */
[----:B---3--:R-:W-:-:S02]  /*9950*/  F2FP.BF16.F32.PACK_AB R115, R204, R207 ;  /* 0x000000cfcc73723e */ /* 0x008fc400000010ff */
[----:B------:R-:W-:Y:S01]  /*9960*/  F2FP.BF16.F32.PACK_AB R114, R217, R218 ;  /* 0x000000dad972723e */ /* 0x000fe200000010ff */
[----:B------:R0:W-:Y:S01]  /*9970*/  STG.E.128 desc[UR4][R166.64], R108 ;  /* 0x0000006ca6007986 */ /* 0x0001e2000c101d04 */
[----:B------:R-:W-:Y:S02]  /*9980*/  F2FP.BF16.F32.PACK_AB R113, R213, R216 ;  /* 0x000000d8d571723e */ /* 0x000fe400000010ff */
[----:B------:R-:W-:Y:S02]  /*9990*/  F2FP.BF16.F32.PACK_AB R112, R220, R221 ;  /* 0x000000dddc70723e */ /* 0x000fe400000010ff */
[----:B----4-:R-:W-:Y:S02]  /*99a0*/  F2FP.BF16.F32.PACK_AB R119, R224, R215 ;  /* 0x000000d7e077723e */ /* 0x010fe400000010ff */
[----:B------:R-:W-:Y:S01]  /*99b0*/  F2FP.BF16.F32.PACK_AB R118, R219, R228 ;  /* 0x000000e4db76723e */ /* 0x000fe200000010ff */
[----:B------:R0:W-:Y:S01]  /*99c0*/  STG.E.128 desc[UR4][R170.64], R112 ;  /* 0x00000070aa007986 */ /* 0x0001e2000c101d04 */
[----:B------:R-:W-:-:S02]  /*99d0*/  F2FP.BF16.F32.PACK_AB R117, R226, R227 ;  /* 0x000000e3e275723e */ /* 0x000fc400000010ff */
[----:B------:R-:W-:Y:S02]  /*99e0*/  F2FP.BF16.F32.PACK_AB R116, R230, R223 ;  /* 0x000000dfe674723e */ /* 0x000fe400000010ff */
[----:B------:R-:W-:-:S03]  /*99f0*/  ISETP.GE.AND P2, PT, R42, R161, PT ;  /* 0x000000a12a00720c */ /* 0x000fc60003f46270 */
[----:B------:R0:W-:Y:S10]  /*9a00*/  STG.E.128 desc[UR4][R180.64], R116 ;  /* 0x00000074b4007986 */ /* 0x0001f4000c101d04 */
[----:B------:R-:W-:Y:S05]  /*9a10*/  @!P2 BRA `(.L_x_1447) ;  /* 0xffffff700080a947 */ /* 0x000fea000383ffff */
[----:B------:R-:W-:Y:S05]  /*9a20*/  EXIT ;  /* 0x000000000000794d */ /* 0x000fea0003800000 */
.L_x_1446:
[----:B------:R-:W-:Y:S01]  /*9a30*/  HFMA2.MMA R230, -RZ, RZ, 0, 5.9604644775390625e-08 ;  /* 0x00000001ffe67435 */ /* 0x000fe200000001ff */
[----:B------:R-:W-:Y:S01]  /*9a40*/  BSSY B0, `(.L_x_1448) ;  /* 0x0000007000007945 */ /* 0x000fe20003800000 */
[----:B------:R-:W-:Y:S01]  /*9a50*/  MOV R239, R100 ;  /* 0x0000006400ef7202 */ /* 0x000fe20000000f00 */
[----:B------:R-:W-:Y:S01]  /*9a60*/  IMAD.MOV.U32 R241, RZ, RZ, 0x1f ;  /* 0x0000001ffff17424 */ /* 0x000fe200078e00ff */
[----:B------:R-:W-:-:S07]  /*9a70*/  MOV R228, 0xffffffff ;  /* 0xffffffff00e47802 */ /* 0x000fce0000000f00 */
[----:B-----5:R-:W-:Y:S05]  /*9a80*/  WARPSYNC.COLLECTIVE R228, `(.L_x_1449) ;  /* 0x00000000e4087348 */ /* 0x020fea0003c00000 */
[----:B------:R0:W1:Y:S02]  /*9a90*/  SHFL.BFLY P3, R237, R239, R230, R241 ;  /* 0x0c0000e6efed7389 */ /* 0x00006400000600f1 */
[----:B01---5:R-:W-:Y:S01]  /*9aa0*/  ENDCOLLECTIVE ;  /* 0x000000000000791b */ /* 0x023fe20003800000 */
.L_x_1449:
[----:B------:R-:W-:Y:S05]  /*9ab0*/  BSYNC B0 ;  /* 0x0000000000007941 */ /* 0x000fea0003800000 */
.L_x_1448:
[----:B------:R-:W-:Y:S01]  /*9ac0*/  MOV R233, R237 ;  /* 0x000000ed00e97202 */ /* 0x000fe20000000f00 */
[----:B------:R-:W-:Y:S01]  /*9ad0*/  HFMA2.MMA R230, -RZ, RZ, 0, 1.1920928955078125e-07 ;  /* 0x00000002ffe67435 */ /* 0x000fe200000001ff */
[----:B------:R-:W-:Y:S01]  /*9ae0*/  IMAD.MOV.U32 R241, RZ, RZ, 0x1f ;  /* 0x0000001ffff17424 */ /* 0x000fe200078e00ff */
[----:B------:R-:W-:Y:S02]  /*9af0*/  MOV R228, 0xffffffff ;  /* 0xffffffff00e47802 */ /* 0x000fe40000000f00 */
[----:B------:R-:W-:-:S05]  /*9b00*/  FADD.FTZ R233, R100, R233 ;  /* 0x000000e964e97221 */ /* 0x000fca0000010000 */
[----:B------:R-:W-:-:S07]  /*9b10*/  MOV R239, R233 ;  /* 0x000000e900ef7202 */ /* 0x000fce0000000f00 */
[----:B------:R-:W-:Y:S05]  /*9b20*/  WARPSYNC.COLLECTIVE R228, `(.L_x_1450) ;  /* 0x00000000e4087348 */ /* 0x000fea0003c00000 */
[----:B------:R0:W1:Y:S02]  /*9b30*/  SHFL.BFLY P3, R237, R239, R230, R241 ;  /* 0x0c0000e6efed7389 */ /* 0x00006400000600f1 */
[----:B01----:R-:W-:Y:S01]  /*9b40*/  ENDCOLLECTIVE ;  /* 0x000000000000791b */ /* 0x003fe20003800000 */
.L_x_1450:
[----:B------:R-:W-:Y:S01]  /*9b50*/  HFMA2.MMA R230, -RZ, RZ, 0, 2.384185791015625e-07 ;  /* 0x00000004ffe67435 */ /* 0x000fe200000001ff */
[----:B------:R-:W-:-:S05]  /*9b60*/  MOV R102, R237 ;  /* 0x000000ed00667202 */ /* 0x000fca0000000f00 */
[----:B------:R-:W-:-:S05]  /*9b70*/  FADD.FTZ R224, R233, R102 ;  /* 0x00000066e9e07221 */ /* 0x000fca0000010000 */
[----:B------:R-:W-:-:S07]  /*9b80*/  MOV R239, R224 ;  /* 0x000000e000ef7202 */ /* 0x000fce0000000f00 */
[----:B------:R-:W-:Y:S05]  /*9b90*/  WARPSYNC.COLLECTIVE R228, `(.L_x_1451) ;  /* 0x00000000e4087348 */ /* 0x000fea0003c00000 */
[----:B------:R0:W1:Y:S02]  /*9ba0*/  SHFL.BFLY P3, R237, R239, R230, R241 ;  /* 0x0c0000e6efed7389 */ /* 0x00006400000600f1 */
[----:B01----:R-:W-:Y:S01]  /*9bb0*/  ENDCOLLECTIVE ;  /* 0x000000000000791b */ /* 0x003fe20003800000 */
.L_x_1451:
[----:B------:R-:W-:Y:S01]  /*9bc0*/  HFMA2.MMA R230, -RZ, RZ, 0, 4.76837158203125e-07 ;  /* 0x00000008ffe67435 */ /* 0x000fe200000001ff */
[----:B------:R-:W-:-:S04]  /*9bd0*/  IMAD.MOV.U32 R235, RZ, RZ, R237 ;  /* 0x000000ffffeb7224 */ /* 0x000fc800078e00ed */
[----:B------:R-:W-:-:S05]  /*9be0*/  FADD.FTZ R235, R224, R235 ;  /* 0x000000ebe0eb7221 */ /* 0x000fca0000010000 */
[----:B------:R-:W-:-:S07]  /*9bf0*/  MOV R239, R235 ;  /* 0x000000eb00ef7202 */ /* 0x000fce0000000f00 */
[----:B------:R-:W-:Y:S05]  /*9c00*/  WARPSYNC.COLLECTIVE R228, `(.L_x_1452) ;  /* 0x00000000e4087348 */ /* 0x000fea0003c00000 */
[----:B------:R0:W1:Y:S02]  /*9c10*/  SHFL.BFLY P3, R237, R239, R230, R241 ;  /* 0x0c0000e6efed7389 */ /* 0x00006400000600f1 */
[----:B01----:R-:W-:Y:S01]  /*9c20*/  ENDCOLLECTIVE ;  /* 0x000000000000791b */ /* 0x003fe20003800000 */
.L_x_1452:
[----:B------:R-:W-:Y:S01]  /*9c30*/  IMAD.MOV.U32 R230, RZ, RZ, 0x10 ;  /* 0x00000010ffe67424 */ /* 0x000fe200078e00ff */
[----:B------:R-:W-:-:S05]  /*9c40*/  MOV R102, R237 ;  /* 0x000000ed00667202 */ /* 0x000fca0000000f00 */
[----:B------:R-:W-:Y:S02]  /*9c50*/  FADD.FTZ R226, R235, R102 ;  /* 0x00000066ebe27221 */ /* 0x000fe40000010000 */
[----:B------:R-:W0:Y:S03]  /*9c60*/  LDC R102, c[0x0][0x290] ;  /* 0x0000a400ff667b82 */ /* 0x000e260000000800 */
[----:B------:R-:W-:-:S07]  /*9c70*/  MOV R239, R226 ;  /* 0x000000e200ef7202 */ /* 0x000fce0000000f00 */
[----:B0-----:R-:W-:Y:S05]  /*9c80*/  WARPSYNC.COLLECTIVE R228, `(.L_x_1453) ;  /* 0x00000000e4087348 */ /* 0x001fea0003c00000 */
[----:B------:R1:W2:Y:S02]  /*9c90*/  SHFL.BFLY P3, R237, R239, R230, R241 ;  /* 0x0c0000e6efed7389 */ /* 0x0002a400000600f1 */
[----:B012---:R-:W-:Y:S01]  /*9ca0*/  ENDCOLLECTIVE ;  /* 0x000000000000791b */ /* 0x007fe20003800000 */
.L_x_1453:
[----:B------:R-:W-:Y:S01]  /*9cb0*/  HFMA2.MMA R230, -RZ, RZ, 0, 5.9604644775390625e-08 ;  /* 0x00000001ffe67435 */ /* 0x000fe200000001ff */
[----:B------:R-:W-:-:S04]  /*9cc0*/  FADD.FTZ R237, R226, R237 ;  /* 0x000000ede2ed7221 */ /* 0x000fc80000010000 */
[----:B------:R-:W-:-:S04]  /*9cd0*/  FMUL.FTZ R222, R237, R102 ;  /* 0x00000066edde7220 */ /* 0x000fc80000410000 */
[C---:B------:R-:W-:Y:S01]  /*9ce0*/  FADD.FTZ R100, -R222.reuse, R109 ;  /* 0x0000006dde647221 */ /* 0x040fe20000010100 */
[----:B------:R-:W-:-:S03]  /*9cf0*/  FADD.FTZ R233, -R222, R111 ;  /* 0x0000006fdee97221 */ /* 0x000fc60000010100 */
        /* <DEDUP_REMOVED lines=157> */
[----:B------:R-:W-:-:S05]  /*a6d0*/  FFMA.FTZ R100, R233, R233, R100 ;  /* 0x000000e9e9647223 */ /* 0x000fca0000010064 */
[----:B------:R-:W-:-:S07]  /*a6e0*/  MOV R239, R100 ;  /* 0x0000006400ef7202 */ /* 0x000fce0000000f00 */
[----:B------:R-:W-:Y:S05]  /*a6f0*/  WARPSYNC.COLLECTIVE R228, `(.L_x_1454) ;  /* 0x00000000e4087348 */ /* 0x000fea0003c00000 */
[----:B------:R0:W1:Y:S02]  /*a700*/  SHFL.BFLY P3, R237, R239, R230, R241 ;  /* 0x0c0000e6efed7389 */ /* 0x00006400000600f1 */
[----:B01----:R-:W-:Y:S01]  /*a710*/  ENDCOLLECTIVE ;  /* 0x000000000000791b */ /* 0x003fe20003800000 */
.L_x_1454:
[----:B------:R-:W-:Y:S01]  /*a720*/  IMAD.MOV.U32 R230, RZ, RZ, 0x2 ;  /* 0x00000002ffe67424 */ /* 0x000fe200078e00ff */
[----:B------:R-:W-:-:S05]  /*a730*/  MOV R233, R237 ;  /* 0x000000ed00e97202 */ /* 0x000fca0000000f00 */
[----:B------:R-:W-:-:S05]  /*a740*/  FADD.FTZ R233, R100, R233 ;  /* 0x000000e964e97221 */ /* 0x000fca0000010000 */
[----:B------:R-:W-:-:S07]  /*a750*/  MOV R239, R233 ;  /* 0x000000e900ef7202 */ /* 0x000fce0000000f00 */
[----:B------:R-:W-:Y:S05]  /*a760*/  WARPSYNC.COLLECTIVE R228, `(.L_x_1455) ;  /* 0x00000000e4087348 */ /* 0x000fea0003c00000 */
[----:B------:R0:W1:Y:S02]  /*a770*/  SHFL.BFLY P3, R237, R239, R230, R241 ;  /* 0x0c0000e6efed7389 */ /* 0x00006400000600f1 */
[----:B01----:R-:W-:Y:S01]  /*a780*/  ENDCOLLECTIVE ;  /* 0x000000000000791b */ /* 0x003fe20003800000 */
.L_x_1455:
[----:B------:R-:W-:Y:S01]  /*a790*/  HFMA2.MMA R230, -RZ, RZ, 0, 2.384185791015625e-07 ;  /* 0x00000004ffe67435 */ /* 0x000fe200000001ff */
[----:B------:R-:W-:-:S05]  /*a7a0*/  MOV R224, R237 ;  /* 0x000000ed00e07202 */ /* 0x000fca0000000f00 */
[----:B------:R-:W-:-:S05]  /*a7b0*/  FADD.FTZ R224, R233, R224 ;  /* 0x000000e0e9e07221 */ /* 0x000fca0000010000 */
[----:B------:R-:W-:-:S07]  /*a7c0*/  MOV R239, R224 ;  /* 0x000000e000ef7202 */ /* 0x000fce0000000f00 */
[----:B------:R-:W-:Y:S05]  /*a7d0*/  WARPSYNC.COLLECTIVE R228, `(.L_x_1456) ;  /* 0x00000000e4087348 */ /* 0x000fea0003c00000 */
[----:B------:R0:W1:Y:S02]  /*a7e0*/  SHFL.BFLY P3, R237, R239, R230, R241 ;  /* 0x0c0000e6efed7389 */ /* 0x00006400000600f1 */
[----:B01----:R-:W-:Y:S01]  /*a7f0*/  ENDCOLLECTIVE ;  /* 0x000000000000791b */ /* 0x003fe20003800000 */
.L_x_1456:
[----:B------:R-:W-:Y:S01]  /*a800*/  HFMA2.MMA R230, -RZ, RZ, 0, 4.76837158203125e-07 ;  /* 0x00000008ffe67435 */ /* 0x000fe200000001ff */
[----:B------:R-:W-:-:S05]  /*a810*/  MOV R235, R237 ;  /* 0x000000ed00eb7202 */ /* 0x000fca0000000f00 */
[----:B------:R-:W-:-:S04]  /*a820*/  FADD.FTZ R235, R224, R235 ;  /* 0x000000ebe0eb7221 */ /* 0x000fc80000010000 */
[----:B------:R-:W-:-:S07]  /*a830*/  IMAD.MOV.U32 R239, RZ, RZ, R235 ;  /* 0x000000ffffef7224 */ /* 0x000fce00078e00eb */
[----:B------:R-:W-:Y:S05]  /*a840*/  WARPSYNC.COLLECTIVE R228, `(.L_x_1457) ;  /* 0x00000000e4087348 */ /* 0x000fea0003c00000 */
[----:B------:R0:W1:Y:S02]  /*a850*/  SHFL.BFLY P3, R237, R239, R230, R241 ;  /* 0x0c0000e6efed7389 */ /* 0x00006400000600f1 */
[----:B01----:R-:W-:Y:S01]  /*a860*/  ENDCOLLECTIVE ;  /* 0x000000000000791b */ /* 0x003fe20003800000 */
.L_x_1457:
[----:B------:R-:W-:Y:S01]  /*a870*/  HFMA2.MMA R230, -RZ, RZ, 0, 9.5367431640625e-07 ;  /* 0x00000010ffe67435 */ /* 0x000fe200000001ff */
[----:B------:R-:W-:-:S05]  /*a880*/  MOV R226, R237 ;  /* 0x000000ed00e27202 */ /* 0x000fca0000000f00 */
[----:B------:R-:W-:-:S05]  /*a890*/  FADD.FTZ R226, R235, R226 ;  /* 0x000000e2ebe27221 */ /* 0x000fca0000010000 */
[----:B------:R-:W-:-:S07]  /*a8a0*/  MOV R239, R226 ;  /* 0x000000e200ef7202 */ /* 0x000fce0000000f00 */
[----:B------:R-:W-:Y:S05]  /*a8b0*/  WARPSYNC.COLLECTIVE R228, `(.L_x_1458) ;  /* 0x00000000e4087348 */ /* 0x000fea0003c00000 */
[----:B------:R0:W1:Y:S02]  /*a8c0*/  SHFL.BFLY P3, R237, R239, R230, R241 ;  /* 0x0c0000e6efed7389 */ /* 0x00006400000600f1 */
[----:B01----:R-:W-:Y:S01]  /*a8d0*/  ENDCOLLECTIVE ;  /* 0x000000000000791b */ /* 0x003fe20003800000 */
.L_x_1458:
[----:B------:R-:W-:Y:S05]  /*a8e0*/  BRA `(.L_x_1459) ;  /* 0xffffffd400707947 */ /* 0x000fea000383ffff */
.L_x_1460:
        /* <DEDUP_REMOVED lines=9> */
.L_x_66037:


//--------------------- .text._ZN10layer_norm31ln_parallel_residual_fwd_kernelINS_13Kernel_traitsI13__nv_bfloat16S2_S2_S2_fjLj2560ELj1ELj4ELj1ELj16ENS_18Kernel_traits_baseILj2560ES2_S2_S2_S2_fjLj128EEEEELb1ELb0ELb0EEEvNS_9FwdParamsE --------------------------
	.section	.text._ZN10layer_norm31ln_parallel_residual_fwd_kernelINS_13Kernel_traitsI13__nv_bfloat16S2_S2_S2_fjLj2560ELj1ELj4ELj1ELj16ENS_18Kernel_traits_baseILj2560ES2_S2_S2_S2_fjLj128EEEEELb1ELb0ELb0EEEvNS_9FwdParamsE,"ax",@progbits
	.align	128
        .global         _ZN10layer_norm31ln_parallel_residual_fwd_kernelINS_13Kernel_traitsI13__nv_bfloat16S2_S2_S2_fjLj2560ELj1ELj4ELj1ELj16ENS_18Kernel_traits_baseILj2560ES2_S2_S2_S2_fjLj128EEEEELb1ELb0ELb0EEEvNS_9FwdParamsE
        .type           _ZN10layer_norm31ln_parallel_residual_fwd_kernelINS_13Kernel_traitsI13__nv_bfloat16S2_S2_S2_fjLj2560ELj1ELj4ELj1ELj16ENS_18Kernel_traits_baseILj2560ES2_S2_S2_S2_fjLj128EEEEELb1ELb0ELb0EEEvNS_9FwdParamsE,@function
        .size           _ZN10layer_norm31ln_parallel_residual_fwd_kernelINS_13Kernel_traitsI13__nv_bfloat16S2_S2_S2_fjLj2560ELj1ELj4ELj1ELj16ENS_18Kernel_traits_baseILj2560ES2_S2_S2_S2_fjLj128EEEEELb1ELb0ELb0EEEvNS_9FwdParamsE,(.L_x_66038 - _ZN10layer_norm31ln_parallel_residual_fwd_kernelINS_13Kernel_traitsI13__nv_bfloat16S2_S2_S2_fjLj2560ELj1ELj4ELj1ELj16ENS_18Kernel_traits_baseILj2560ES2_S2_S2_S2_fjLj128EEEEELb1ELb0ELb0EEEvNS_9FwdParamsE)
        .other          _ZN10layer_norm31ln_parallel_residual_fwd_kernelINS_13Kernel_traitsI13__nv_bfloat16S2_S2_S2_fjLj2560ELj1ELj4ELj1ELj16ENS_18Kernel_traits_baseILj2560ES2_S2_S2_S2_fjLj128EEEEELb1ELb0ELb0EEEvNS_9FwdParamsE,@"STO_CUDA_ENTRY STV_DEFAULT"
_ZN10layer_norm31ln_parallel_residual_fwd_kernelINS_13Kernel_traitsI13__nv_bfloat16S2_S2_S2_fjLj2560ELj1ELj4ELj1ELj16ENS_18Kernel_traits_baseILj2560ES2_S2_S2_S2_fjLj128EEEEELb1ELb0ELb0EEEvNS_9FwdParamsE:
.text._ZN10layer_norm31ln_parallel_residual_fwd_kernelINS_13Kernel_traitsI13__nv_bfloat16S2_S2_S2_fjLj2560ELj1ELj4ELj1ELj16ENS_18Kernel_traits_baseILj2560ES2_S2_S2_S2_fjLj128EEEEELb1ELb0ELb0EEEvNS_9FwdParamsE:
[----:B------:R-:W0:Y:S08]  /*0000*/  LDC R1, c[0x0][0x28] ;  /* 0x00000a00ff017b82 */ /* 0x000e300000000800 */
[----:B------:R-:W1:Y:S01]  /*0010*/  LDC R11, c[0x0][0x2e8] ;  /* 0x0000ba00ff0b7b82 */ /* 0x000e620000000800 */
[----:B------:R-:W-:Y:S01]  /*0020*/  ULDC.U8 UR4, c[0x0][0x2f4] ;  /* 0x0000bd0000047ab9 */ /* 0x000fe20000000000 */
[----:B------:R-:W-:Y:S01]  /*0030*/  ULDC.64 UR6, c[0x0][0x2e0] ;  /* 0x0000b80000067ab9 */ /* 0x000fe20000000a00 */
[----:B------:R-:W-:Y:S01]  /*0040*/  ISETP.NE.AND P0, PT, RZ, UR4, PT ;  /* 0x00000004ff007c0c */ /* 0x000fe2000bf05270 */
[----:B------:R-:W-:Y:S01]  /*0050*/  IMAD.U32 R2, RZ, RZ, UR6 ;  /* 0x00000006ff027e24 */ /* 0x000fe2000f8e00ff */
[----:B------:R-:W-:Y:S01]  /*0060*/  ULDC.64 UR4, c[0x0][0x208] ;  /* 0x0000820000047ab9 */ /* 0x000fe20000000a00 */
[----:B------:R-:W-:-:S02]  /*0070*/  IMAD.U32 R3, RZ, RZ, UR7 ;  /* 0x00000007ff037e24 */ /* 0x000fc4000f8e00ff */
[----:B------:R-:W2:Y:S01]  /*0080*/  LDC R0, c[0x0][0x2ec] ;  /* 0x0000bb00ff007b82 */ /* 0x000ea20000000800 */
[----:B0-----:R-:W-:-:S07]  /*0090*/  VIADD R1, R1, 0xfffffcf0 ;  /* 0xfffffcf001017836 */ /* 0x001fce0000000000 */
[----:B------:R-:W3:Y:S01]  /*00a0*/  @P0 LDG.E.64 R2, desc[UR4][R2.64] ;  /* 0x0000000402020981 */ /* 0x000ee2000c1e1b00 */
[----:B------:R-:W0:Y:S01]  /*00b0*/  @P0 LDC R9, c[0x0][0x2f0] ;  /* 0x0000bc00ff090b82 */ /* 0x000e220000000800 */
[----:B-1----:R-:W-:Y:S01]  /*00c0*/  @P0 MOV R6, R11 ;  /* 0x0000000b00060202 */ /* 0x002fe20000000f00 */
[----:B------:R-:W1:Y:S01]  /*00d0*/  S2R R28, SR_TID.X ;  /* 0x00000000001c7919 */ /* 0x000e620000002100 */
[----:B------:R-:W4:Y:S01]  /*00e0*/  S2R R117, SR_CTAID.X ;  /* 0x0000000000757919 */ /* 0x000f220000002500 */
[----:B------:R-:W-:-:S04]  /*00f0*/  ULDC UR8, c[0x0][0x0] ;  /* 0x0000000000087ab9 */ /* 0x000fc80000000800 */
[----:B------:R-:W5:Y:S01]  /*0100*/  LDC R13, c[0x0][0x218] ;  /* 0x00008600ff0d7b82 */ /* 0x000f620000000800 */
[----:B--2---:R-:W-:-:S05]  /*0110*/  @P0 IMAD.MOV.U32 R7, RZ, RZ, R0 ;  /* 0x000000ffff070224 */ /* 0x004fca00078e0000 */
[----:B------:R-:W0:Y:S01]  /*0120*/  @P0 LDG.E.64 R4, desc[UR4][R6.64] ;  /* 0x0000000406040981 */ /* 0x000e22000c1e1b00 */
[----:B------:R-:W-:Y:S01]  /*0130*/  LOP3.LUT R16, R16, 0xffffffdf, RZ, 0xc0, !PT ;  /* 0xffffffdf10107812 */ /* 0x000fe200078ec0ff */
[----:B------:R-:W-:Y:S01]  /*0140*/  BSSY B0, `(.L_x_1461) ;  /* 0x0000063000007945 */ /* 0x000fe20003800000 */
[----:B-1----:R-:W-:Y:S01]  /*0150*/  LOP3.LUT R10, R28, 0x1f, RZ, 0xc0, !PT ;  /* 0x0000001f1c0a7812 */ /* 0x002fe200078ec0ff */
[----:B----4-:R-:W-:-:S04]  /*0160*/  IMAD R19, R117, UR8, R28 ;  /* 0x0000000875137c24 */ /* 0x010fc8000f8e021c */
[----:B------:R-:W-:Y:S01]  /*0170*/  IMAD.MOV.U32 R40, RZ, RZ, R10 ;  /* 0x000000ffff287224 */ /* 0x000fe200078e000a */
[----:B---3--:R-:W-:Y:S02]  /*0180*/  @P0 R2UR UR6, R2 ;  /* 0x00000000020602ca */ /* 0x008fe400000e0000 */
[----:B------:R-:W-:-:S11]  /*0190*/  @P0 R2UR UR7, R3 ;  /* 0x00000000030702ca */ /* 0x000fd600000e0000 */
[----:B------:R-:W-:Y:S02]  /*01a0*/  UIADD3 UR9, UR6, -0x61c88647, URZ ;  /* 0x9e3779b906097890 */ /* 0x000fe4000fffe03f */
[----:B------:R-:W-:Y:S02]  /*01b0*/  UIADD3 UR8, UR7, -0x4498517b, URZ ;  /* 0xbb67ae8507087890 */ /* 0x000fe4000fffe03f */
[----:B------:R-:W-:Y:S02]  /*01c0*/  UIADD3 UR10, UR6, 0x3c6ef372, URZ ;  /* 0x3c6ef372060a7890 */ /* 0x000fe4000fffe03f */
[----:B------:R-:W-:Y:S01]  /*01d0*/  UIADD3 UR12, UR7, 0x32370b8f, URZ ;  /* 0x32370b8f070c7890 */ /* 0x000fe2000fffe03f */
[----:B0-----:R-:W-:Y:S01]  /*01e0*/  @P0 IADD3 R11, P1, R4, R9, RZ ;  /* 0x00000009040b0210 */ /* 0x001fe20007f3e0ff */
[----:B------:R-:W-:Y:S02]  /*01f0*/  UIADD3 UR11, UR7, 0x76cf5d0a, URZ ;  /* 0x76cf5d0a070b7890 */ /* 0x000fe4000fffe03f */
[----:B------:R-:W-:-:S02]  /*0200*/  UIADD3 UR13, UR6, -0x255992d5, URZ ;  /* 0xdaa66d2b060d7890 */ /* 0x000fc4000fffe03f */
[----:B------:R-:W-:Y:S01]  /*0210*/  @P0 IMAD.X R0, RZ, RZ, R5, P1 ;  /* 0x000000ffff000224 */ /* 0x000fe200008e0605 */
[----:B------:R-:W-:Y:S01]  /*0220*/  UIADD3 UR14, UR6, 0x78dde6e4, URZ ;  /* 0x78dde6e4060e7890 */ /* 0x000fe2000fffe03f */
[----:B------:R-:W-:Y:S01]  /*0230*/  IMAD.WIDE.U32 R4, R19, -0x326172a9, RZ ;  /* 0xcd9e8d5713047825 */ /* 0x000fe200078e00ff */
[----:B------:R-:W-:Y:S02]  /*0240*/  UIADD3 UR15, UR7, -0x126145ec, URZ ;  /* 0xed9eba14070f7890 */ /* 0x000fe4000fffe03f */
[--C-:B------:R-:W-:Y:S01]  /*0250*/  SHF.R.U32.HI R18, RZ, 0x2, R0.reuse ;  /* 0x00000002ff127819 */ /* 0x100fe20000011600 */
[----:B------:R-:W-:Y:S01]  /*0260*/  UIADD3 UR17, UR7, -0x56f99767, URZ ;  /* 0xa906689907117890 */ /* 0x000fe2000fffe03f */
[----:B------:R-:W-:Y:S01]  /*0270*/  SHF.R.U64 R17, R11, 0x2, R0 ;  /* 0x000000020b117819 */ /* 0x000fe20000001200 */
[----:B------:R-:W-:Y:S02]  /*0280*/  UIADD3 UR16, UR6, 0x1715609d, URZ ;  /* 0x1715609d06107890 */ /* 0x000fe4000fffe03f */
[----:B------:R-:W-:Y:S01]  /*0290*/  LOP3.LUT R6, R5, UR6, R18, 0x96, !PT ;  /* 0x0000000605067c12 */ /* 0x000fe2000f8e9612 */
[----:B------:R-:W-:Y:S01]  /*02a0*/  UIADD3 UR18, UR6, -0x4ab325aa, URZ ;  /* 0xb54cda5606127890 */ /* 0x000fe2000fffe03f */
[----:B-----5:R-:W-:Y:S01]  /*02b0*/  SHF.R.S32.HI R0, RZ, 0x1f, R13 ;  /* 0x0000001fff007819 */ /* 0x020fe2000001140d */
[----:B------:R-:W-:Y:S01]  /*02c0*/  IMAD.WIDE.U32 R2, R17, -0x2daee0ad, RZ ;  /* 0xd2511f5311027825 */ /* 0x000fe200078e00ff */
[----:B------:R-:W-:-:S02]  /*02d0*/  UIADD3 UR19, UR7, 0x646e171e, URZ ;  /* 0x646e171e07137890 */ /* 0x000fc4000fffe03f */
[----:B------:R-:W-:Y:S01]  /*02e0*/  LEA.HI R0, R0, R13, RZ, 0x3 ;  /* 0x0000000d00007211 */ /* 0x000fe200078f18ff */
[----:B------:R-:W-:Y:S01]  /*02f0*/  IMAD.WIDE.U32 R6, R6, -0x2daee0ad, RZ ;  /* 0xd2511f5306067825 */ /* 0x000fe200078e00ff */
[----:B------:R-:W-:Y:S01]  /*0300*/  LOP3.LUT R3, R3, UR7, RZ, 0x3c, !PT ;  /* 0x0000000703037c12 */ /* 0x000fe2000f8e3cff */
[----:B------:R-:W-:Y:S02]  /*0310*/  UIADD3 UR20, UR6, 0x5384540f, URZ ;  /* 0x5384540f06147890 */ /* 0x000fe4000fffe03f */
[----:B------:R-:W-:Y:S01]  /*0320*/  UIADD3 UR21, UR7, 0x1fd5c5a3, URZ ;  /* 0x1fd5c5a307157890 */ /* 0x000fe2000fffe03f */
[----:B------:R-:W-:Y:S01]  /*0330*/  LOP3.LUT R8, R7, UR8, R2, 0x96, !PT ;  /* 0x0000000807087c12 */ /* 0x000fe2000f8e9602 */
[----:B------:R-:W-:Y:S01]  /*0340*/  IMAD.WIDE.U32 R2, R3, -0x326172a9, RZ ;  /* 0xcd9e8d5703027825 */ /* 0x000fe200078e00ff */
[----:B------:R-:W-:Y:S02]  /*0350*/  UIADD3 UR22, UR6, -0xe443238, URZ ;  /* 0xf1bbcdc806167890 */ /* 0x000fe4000fffe03f */
[----:B------:R-:W-:Y:S01]  /*0360*/  UIADD3 UR23, UR7, -0x24c28bd8, URZ ;  /* 0xdb3d742807177890 */ /* 0x000fe2000fffe03f */
[----:B------:R-:W-:Y:S01]  /*0370*/  IMAD.WIDE.U32 R8, R8, -0x326172a9, RZ ;  /* 0xcd9e8d5708087825 */ /* 0x000fe200078e00ff */
[----:B------:R-:W-:Y:S01]  /*0380*/  LOP3.LUT R3, R3, UR9, R4, 0x96, !PT ;  /* 0x0000000903037c12 */ /* 0x000fe2000f8e9604 */
[----:B------:R-:W-:-:S03]  /*0390*/  UIADD3 UR24, UR6, -0x700cb87f, URZ ;  /* 0x8ff3478106187890 */ /* 0x000fc6000fffe03f */
[----:B------:R-:W-:Y:S01]  /*03a0*/  LOP3.LUT R4, R9, UR10, R2, 0x96, !PT ;  /* 0x0000000a09047c12 */ /* 0x000fe2000f8e9602 */
[----:B------:R-:W-:-:S04]  /*03b0*/  IMAD.WIDE.U32 R2, R3, -0x2daee0ad, RZ ;  /* 0xd2511f5303027825 */ /* 0x000fc800078e00ff */
[----:B------:R-:W-:Y:S01]  /*03c0*/  IMAD.WIDE.U32 R4, R4, -0x2daee0ad, RZ ;  /* 0xd2511f5304047825 */ /* 0x000fe200078e00ff */
[----:B------:R-:W-:-:S04]  /*03d0*/  LOP3.LUT R3, R3, UR11, R6, 0x96, !PT ;  /* 0x0000000b03037c12 */ /* 0x000fc8000f8e9606 */
[----:B------:R-:W-:Y:S01]  /*03e0*/  LOP3.LUT R12, R5, UR12, R2, 0x96, !PT ;  /* 0x0000000c050c7c12 */ /* 0x000fe2000f8e9602 */
[----:B------:R-:W-:Y:S01]  /*03f0*/  IMAD.WIDE.U32 R2, R3, -0x326172a9, RZ ;  /* 0xcd9e8d5703027825 */ /* 0x000fe200078e00ff */
[----:B------:R-:W-:-:S03]  /*0400*/  LOP3.LUT R5, R40, 0x1f, RZ, 0x3c, !PT ;  /* 0x0000001f28057812 */ /* 0x000fc600078e3cff */
[----:B------:R-:W-:Y:S01]  /*0410*/  IMAD.WIDE.U32 R12, R12, -0x326172a9, RZ ;  /* 0xcd9e8d570c0c7825 */ /* 0x000fe200078e00ff */
[----:B------:R-:W-:Y:S02]  /*0420*/  LEA.HI.SX32 R116, R0, R5, 0x1d ;  /* 0x0000000500747211 */ /* 0x000fe400078feaff */
[----:B------:R-:W-:Y:S02]  /*0430*/  LOP3.LUT R6, R3, UR13, R8, 0x96, !PT ;  /* 0x0000000d03067c12 */ /* 0x000fe4000f8e9608 */
[C---:B------:R-:W-:Y:S02]  /*0440*/  LOP3.LUT P2, RZ, R116.reuse, 0xffffffe0, RZ, 0xc0, !PT ;  /* 0xffffffe074ff7812 */ /* 0x040fe4000784c0ff */
[----:B------:R-:W-:Y:S01]  /*0450*/  ISETP.GE.U32.AND P5, PT, R116, 0x40, PT ;  /* 0x000000407400780c */ /* 0x000fe20003fa6070 */
[----:B------:R-:W-:Y:S01]  /*0460*/  IMAD.WIDE.U32 R6, R6, -0x2daee0ad, RZ ;  /* 0xd2511f5306067825 */ /* 0x000fe200078e00ff */
[C---:B------:R-:W-:Y:S02]  /*0470*/  ISETP.GE.U32.AND P4, PT, R116.reuse, 0x60, PT ;  /* 0x000000607400780c */ /* 0x040fe40003f86070 */
[----:B------:R-:W-:-:S02]  /*0480*/  ISETP.GE.U32.AND P3, PT, R116, 0x80, PT ;  /* 0x000000807400780c */ /* 0x000fc40003f66070 */
[----:B------:R-:W-:Y:S02]  /*0490*/  LOP3.LUT R2, R13, UR14, R2, 0x96, !PT ;  /* 0x0000000e0d027c12 */ /* 0x000fe4000f8e9602 */
[----:B------:R-:W-:-:S03]  /*04a0*/  LOP3.LUT R0, R7, UR15, R4, 0x96, !PT ;  /* 0x0000000f07007c12 */ /* 0x000fc6000f8e9604 */
[----:B------:R-:W-:Y:S01]  /*04b0*/  @P2 LOP3.LUT R16, R16, 0x20, RZ, 0xfc, !PT ;  /* 0x0000002010102812 */ /* 0x000fe200078efcff */
[----:B------:R-:W-:-:S03]  /*04c0*/  IMAD.WIDE.U32 R2, R2, -0x2daee0ad, RZ ;  /* 0xd2511f5302027825 */ /* 0x000fc600078e00ff */
[----:B------:R-:W-:Y:S02]  /*04d0*/  LOP3.LUT R16, R16, 0xffffbfff, RZ, 0xc0, !PT ;  /* 0xffffbfff10107812 */ /* 0x000fe400078ec0ff */
[----:B------:R-:W-:Y:S02]  /*04e0*/  LOP3.LUT R24, R3, UR17, R6, 0x96, !PT ;  /* 0x0000001103187c12 */ /* 0x000fe4000f8e9606 */
[----:B------:R-:W-:-:S04]  /*04f0*/  @P5 LOP3.LUT R16, R16, 0x4000, RZ, 0xfc, !PT ;  /* 0x0000400010105812 */ /* 0x000fc800078efcff */
[----:B------:R-:W-:-:S04]  /*0500*/  LOP3.LUT R16, R16, 0xffffdfff, RZ, 0xc0, !PT ;  /* 0xffffdfff10107812 */ /* 0x000fc800078ec0ff */
[----:B------:R-:W-:-:S04]  /*0510*/  @P4 LOP3.LUT R16, R16, 0x2000, RZ, 0xfc, !PT ;  /* 0x0000200010104812 */ /* 0x000fc800078efcff */
[----:B------:R-:W-:-:S04]  /*0520*/  LOP3.LUT R16, R16, 0xffffefff, RZ, 0xc0, !PT ;  /* 0xffffefff10107812 */ /* 0x000fc800078ec0ff */
[----:B------:R-:W-:Y:S01]  /*0530*/  @P3 LOP3.LUT R16, R16, 0x1000, RZ, 0xfc, !PT ;  /* 0x0000100010103812 */ /* 0x000fe200078efcff */
[----:B------:R-:W-:Y:S06]  /*0540*/  @!P2 BRA `(.L_x_1462) ;  /* 0x000000000088a947 */ /* 0x000fec0003800000 */
        /* <DEDUP_REMOVED lines=10> */
[----:B------:R-:W-:Y:S01]  /*05f0*/  @P0 LEA.HI.X R5, R40, UR27, RZ, 0x4, P2 ;  /* 0x0000001b28050c11 */ /* 0x000fe200090f24ff */
[----:B------:R-:W-:Y:S02]  /*0600*/  ULDC.64 UR26, c[0x0][0x268] ;  /* 0x00009a00001a7ab9 */ /* 0x000fe40000000a00 */
[----:B------:R-:W-:Y:S01]  /*0610*/  IADD3 R60, P2, R6, UR26, RZ ;  /* 0x0000001a063c7c10 */ /* 0x000fe2000ff5e0ff */
[----:B0-----:R-:W-:Y:S01]  /*0620*/  IMAD.WIDE.U32 R56, R40, 0x10, R56 ;  /* 0x0000001028387825 */ /* 0x001fe200078e0038 */
[----:B------:R0:W5:Y:S02]  /*0630*/  @P0 LDG.E.128 R48, desc[UR4][R4.64] ;  /* 0x0000000404300981 */ /* 0x000164000c1e1d00 */
[C---:B------:R-:W-:Y:S02]  /*0640*/  IADD3.X R61, R7.reuse, UR27, RZ, P2, !PT ;  /* 0x0000001b073d7c10 */ /* 0x040fe400097fe4ff */
[----:B------:R-:W-:Y:S01]  /*0650*/  @P1 IADD3 R6, P2, R6, UR28, RZ ;  /* 0x0000001c06061c10 */ /* 0x000fe2000ff5e0ff */
[----:B------:R-:W2:Y:S03]  /*0660*/  LDG.E.128 R56, desc[UR4][R56.64] ;  /* 0x0000000438387981 */ /* 0x000ea6000c1e1d00 */
[----:B------:R-:W-:Y:S01]  /*0670*/  @P1 IADD3.X R7, R7, UR29, RZ, P2, !PT ;  /* 0x0000001d07071c10 */ /* 0x000fe200097fe4ff */
[----:B------:R-:W3:Y:S04]  /*0680*/  LDG.E.128 R60, desc[UR4][R60.64] ;  /* 0x000000043c3c7981 */ /* 0x000ee8000c1e1d00 */
[----:B------:R0:W5:Y:S01]  /*0690*/  @P1 LDG.E.128 R52, desc[UR4][R6.64] ;  /* 0x0000000406341981 */ /* 0x000162000c1e1d00 */
[----:B------:R-:W-:-:S02]  /*06a0*/  LOP3.LUT R40, R40, 0x20, RZ, 0xfc, !PT ;  /* 0x0000002028287812 */ /* 0x000fc400078efcff */
[----:B------:R-:W-:Y:S02]  /*06b0*/  @!P0 CS2R R48, SRZ ;  /* 0x0000000000308805 */ /* 0x000fe4000001ff00 */
[----:B------:R-:W-:Y:S02]  /*06c0*/  @!P0 CS2R R50, SRZ ;  /* 0x0000000000328805 */ /* 0x000fe4000001ff00 */
[----:B--2---:R-:W-:Y:S02]  /*06d0*/  PRMT R245, R56, 0x7632, R245 ;  /* 0x0000763238f57816 */ /* 0x004fe400000000f5 */
[----:B------:R-:W-:Y:S02]  /*06e0*/  PRMT R243, R57, 0x7632, R243 ;  /* 0x0000763239f37816 */ /* 0x000fe400000000f3 */
[----:B------:R-:W-:Y:S02]  /*06f0*/  PRMT R216, R58, 0x7632, R216 ;  /* 0x000076323ad87816 */ /* 0x000fe400000000d8 */
[----:B------:R-:W-:-:S02]  /*0700*/  PRMT R215, R59, 0x7632, R215 ;  /* 0x000076323bd77816 */ /* 0x000fc400000000d7 */
[----:B------:R-:W-:Y:S02]  /*0710*/  @!P1 CS2R R52, SRZ ;  /* 0x0000000000349805 */ /* 0x000fe4000001ff00 */
[----:B------:R-:W-:Y:S02]  /*0720*/  @!P1 CS2R R54, SRZ ;  /* 0x0000000000369805 */ /* 0x000fe4000001ff00 */
[----:B---3--:R-:W-:Y:S02]  /*0730*/  PRMT R244, R60, 0x7632, R244 ;  /* 0x000076323cf47816 */ /* 0x008fe400000000f4 */
[----:B------:R-:W-:Y:S02]  /*0740*/  PRMT R242, R61, 0x7632, R242 ;  /* 0x000076323df27816 */ /* 0x000fe400000000f2 */
[----:B------:R-:W-:Y:S02]  /*0750*/  PRMT R214, R62, 0x7632, R214 ;  /* 0x000076323ed67816 */ /* 0x000fe400000000d6 */
[----:B0-----:R-:W-:-:S07]  /*0760*/  PRMT R213, R63, 0x7632, R213 ;  /* 0x000076323fd57816 */ /* 0x001fce00000000d5 */
.L_x_1462:
[----:B------:R-:W-:Y:S05]  /*0770*/  BSYNC B0 ;  /* 0x0000000000007941 */ /* 0x000fea0003800000 */
.L_x_1461:
        /* <DEDUP_REMOVED lines=23> */
[----:B------:R-:W-:Y:S01]  /*08f0*/  VIADD R40, R40, 0x20 ;  /* 0x0000002028287836 */ /* 0x000fe20000000000 */
[----:B------:R-:W-:-:S02]  /*0900*/  @!P0 CS2R R64, SRZ ;  /* 0x0000000000408805 */ /* 0x000fc4000001ff00 */
[----:B------:R-:W-:Y:S02]  /*0910*/  @!P0 CS2R R66, SRZ ;  /* 0x0000000000428805 */ /* 0x000fe4000001ff00 */
[----:B--2---:R-:W-:Y:S02]  /*0920*/  PRMT R212, R72, 0x7632, R212 ;  /* 0x0000763248d47816 */ /* 0x004fe400000000d4 */
[----:B------:R-:W-:Y:S02]  /*0930*/  PRMT R211, R73, 0x7632, R211 ;  /* 0x0000763249d37816 */ /* 0x000fe400000000d3 */
[----:B------:R-:W-:Y:S02]  /*0940*/  PRMT R210, R74, 0x7632, R210 ;  /* 0x000076324ad27816 */ /* 0x000fe400000000d2 */
[----:B------:R-:W-:Y:S02]  /*0950*/  PRMT R207, R75, 0x7632, R207 ;  /* 0x000076324bcf7816 */ /* 0x000fe400000000cf */
[----:B------:R-:W-:-:S02]  /*0960*/  @!P1 CS2R R68, SRZ ;  /* 0x0000000000449805 */ /* 0x000fc4000001ff00 */
[----:B------:R-:W-:Y:S02]  /*0970*/  @!P1 CS2R R70, SRZ ;  /* 0x0000000000469805 */ /* 0x000fe4000001ff00 */
[----:B---3--:R-:W-:Y:S02]  /*0980*/  PRMT R206, R76, 0x7632, R206 ;  /* 0x000076324cce7816 */ /* 0x008fe400000000ce */
[----:B------:R-:W-:Y:S02]  /*0990*/  PRMT R205, R77, 0x7632, R205 ;  /* 0x000076324dcd7816 */ /* 0x000fe400000000cd */
[----:B------:R-:W-:Y:S02]  /*09a0*/  PRMT R204, R78, 0x7632, R204 ;  /* 0x000076324ecc7816 */ /* 0x000fe400000000cc */
[----:B0-----:R-:W-:-:S07]  /*09b0*/  PRMT R203, R79, 0x7632, R203 ;  /* 0x000076324fcb7816 */ /* 0x001fce00000000cb */
.L_x_1464:
[----:B------:R-:W-:Y:S05]  /*09c0*/  BSYNC B0 ;  /* 0x0000000000007941 */ /* 0x000fea0003800000 */
.L_x_1463:
        /* <DEDUP_REMOVED lines=23> */
[----:B------:R-:W-:-:S02]  /*0b40*/  IADD3 R40, R40, 0x20, RZ ;  /* 0x0000002028287810 */ /* 0x000fc40007ffe0ff */
        /* <DEDUP_REMOVED lines=12> */
.L_x_1466:
[----:B------:R-:W-:Y:S05]  /*0c10*/  BSYNC B0 ;  /* 0x0000000000007941 */ /* 0x000fea0003800000 */
.L_x_1465:
        /* <DEDUP_REMOVED lines=36> */
.L_x_1468:
[----:B------:R-:W-:Y:S05]  /*0e60*/  BSYNC B0 ;  /* 0x0000000000007941 */ /* 0x000fea0003800000 */
.L_x_1467:
[----:B------:R-:W-:Y:S01]  /*0e70*/  ISETP.GE.U32.AND P0, PT, R116, 0xa0, PT ;  /* 0x000000a07400780c */ /* 0x000fe20003f06070 */
[----:B------:R-:W-:Y:S01]  /*0e80*/  IMAD.WIDE.U32 R4, R0, -0x326172a9, RZ ;  /* 0xcd9e8d5700047825 */ /* 0x000fe200078e00ff */
[----:B------:R-:W-:Y:S01]  /*0e90*/  LOP3.LUT R16, R16, 0xfffff7ff, RZ, 0xc0, !PT ;  /* 0xfffff7ff10107812 */ /* 0x000fe200078ec0ff */
[----:B------:R-:W-:Y:S02]  /*0ea0*/  BSSY B0, `(.L_x_1469) ;  /* 0x0000028000007945 */ /* 0x000fe40003800000 */
[----:B------:R-:W-:Y:S01]  /*0eb0*/  IMAD.WIDE.U32 R24, R24, -0x326172a9, RZ ;  /* 0xcd9e8d5718187825 */ /* 0x000fe200078e00ff */
[----:B------:R-:W-:-:S04]  /*0ec0*/  LOP3.LUT R12, R5, UR16, R12, 0x96, !PT ;  /* 0x00000010050c7c12 */ /* 0x000fc8000f8e960c */
[----:B------:R-:W-:-:S03]  /*0ed0*/  LOP3.LUT R208, R25, UR18, R4, 0x96, !PT ;  /* 0x0000001219d07c12 */ /* 0x000fc6000f8e9604 */
[----:B------:R-:W-:Y:S01]  /*0ee0*/  @P0 LOP3.LUT R16, R16, 0x800, RZ, 0xfc, !PT ;  /* 0x0000080010100812 */ /* 0x000fe200078efcff */
[----:B------:R-:W-:Y:S06]  /*0ef0*/  @!P0 BRA `(.L_x_1470) ;  /* 0x0000000000888947 */ /* 0x000fec0003800000 */
[----:B------:R-:W-:Y:S01]  /*0f00*/  ULDC.64 UR28, c[0x0][0x2d0] ;  /* 0x0000b400001c7ab9 */ /* 0x000fe20000000a00 */
[C---:B------:R-:W-:Y:S01]  /*0f10*/  IMAD.SHL.U32 R6, R40.reuse, 0x10, RZ ;  /* 0x0000001028067824 */ /* 0x040fe200078e00ff */
[----:B------:R-:W-:Y:S01]  /*0f20*/  ISETP.NE.U32.AND P0, PT, RZ, UR28, PT ;  /* 0x0000001cff007c0c */ /* 0x000fe2000bf05070 */
[----:B------:R-:W-:Y:S01]  /*0f30*/  ULDC.64 UR26, c[0x0][0x268] ;  /* 0x00009a00001a7ab9 */ /* 0x000fe20000000a00 */
[----:B------:R-:W-:Y:S01]  /*0f40*/  SHF.L.U64.HI R0, R40, 0x4, RZ ;  /* 0x0000000428007819 */ /* 0x000fe200000102ff */
[----:B------:R-:W0:Y:S01]  /*0f50*/  LDC.64 R8, c[0x0][0x260] ;  /* 0x00009800ff087b82 */ /* 0x000e220000000a00 */
[----:B------:R-:W-:Y:S02]  /*0f60*/  ISETP.NE.AND.EX P0, PT, RZ, UR29, PT, P0 ;  /* 0x0000001dff007c0c */ /* 0x000fe4000bf05300 */
[----:B------:R-:W-:-:S04]  /*0f70*/  IADD3 R128, P1, R6, UR26, RZ ;  /* 0x0000001a06807c10 */ /* 0x000fc8000ff3e0ff */
[----:B------:R-:W-:Y:S01]  /*0f80*/  IADD3.X R129, R0, UR27, RZ, P1, !PT ;  /* 0x0000001b00817c10 */ /* 0x000fe20008ffe4ff */
[----:B------:R-:W-:-:S05]  /*0f90*/  ULDC.64 UR26, c[0x0][0x2c8] ;  /* 0x0000b200001a7ab9 */ /* 0x000fca0000000a00 */
[----:B------:R-:W2:Y:S01]  /*0fa0*/  LDG.E.128 R128, desc[UR4][R128.64] ;  /* 0x0000000480807981 */ /* 0x000ea2000c1e1d00 */
[----:B------:R-:W-:-:S04]  /*0fb0*/  @P0 IADD3 R6, P1, R6, UR28, RZ ;  /* 0x0000001c06060c10 */ /* 0x000fc8000ff3e0ff */
[----:B------:R-:W-:Y:S02]  /*0fc0*/  @P0 IADD3.X R7, R0, UR29, RZ, P1, !PT ;  /* 0x0000001d00070c10 */ /* 0x000fe40008ffe4ff */
[----:B------:R-:W-:-:S03]  /*0fd0*/  ISETP.NE.U32.AND P1, PT, RZ, UR26, PT ;  /* 0x0000001aff007c0c */ /* 0x000fc6000bf25070 */
[----:B------:R-:W5:Y:S01]  /*0fe0*/  @P0 LDG.E.128 R120, desc[UR4][R6.64] ;  /* 0x0000000406780981 */ /* 0x000f62000c1e1d00 */
[----:B------:R-:W-:Y:S01]  /*0ff0*/  ISETP.NE.AND.EX P1, PT, RZ, UR27, PT, P1 ;  /* 0x0000001bff007c0c */ /* 0x000fe2000bf25310 */
[----:B0-----:R-:W-:-:S05]  /*1000*/  IMAD.WIDE.U32 R8, R40, 0x10, R8 ;  /* 0x0000001028087825 */ /* 0x001fca00078e0008 */
[----:B------:R0:W3:Y:S07]  /*1010*/  LDG.E.128 R124, desc[UR4][R8.64] ;  /* 0x00000004087c7981 */ /* 0x0000ee000c1e1d00 */
[----:B------:R-:W-:-:S04]  /*1020*/  @P1 LEA R4, P2, R40, UR26, 0x4 ;  /* 0x0000001a28041c11 */ /* 0x000fc8000f8420ff */
[----:B------:R-:W-:-:S05]  /*1030*/  @P1 LEA.HI.X R5, R40, UR27, RZ, 0x4, P2 ;  /* 0x0000001b28051c11 */ /* 0x000fca00090f24ff */
[----:B------:R1:W5:Y:S01]  /*1040*/  @P1 LDG.E.128 R112, desc[UR4][R4.64] ;  /* 0x0000000404701981 */ /* 0x000362000c1e1d00 */
[----:B------:R-:W-:Y:S02]  /*1050*/  IADD3 R40, R40, 0x20, RZ ;  /* 0x0000002028287810 */ /* 0x000fe40007ffe0ff */
[----:B--2---:R-:W-:Y:S02]  /*1060*/  PRMT R20, R128, 0x7632, R20 ;  /* 0x0000763280147816 */ /* 0x004fe40000000014 */
[----:B------:R-:W-:Y:S02]  /*1070*/  PRMT R14, R129, 0x7632, R14 ;  /* 0x00007632810e7816 */ /* 0x000fe4000000000e */
[----:B------:R-:W-:Y:S02]  /*1080*/  PRMT R10, R130, 0x7632, R10 ;  /* 0x00007632820a7816 */ /* 0x000fe4000000000a */
[----:B0-----:R-:W-:Y:S02]  /*1090*/  PRMT R9, R131, 0x7632, R9 ;  /* 0x0000763283097816 */ /* 0x001fe40000000009 */
[----:B------:R-:W-:-:S02]  /*10a0*/  @!P0 CS2R R120, SRZ ;  /* 0x0000000000788805 */ /* 0x000fc4000001ff00 */
[----:B------:R-:W-:Y:S02]  /*10b0*/  @!P0 CS2R R122, SRZ ;  /* 0x00000000007a8805 */ /* 0x000fe4000001ff00 */
[----:B---3--:R-:W-:Y:S02]  /*10c0*/  PRMT R118, R124, 0x7632, R118 ;  /* 0x000076327c767816 */ /* 0x008fe40000000076 */
[----:B------:R-:W-:Y:S02]  /*10d0*/  PRMT R23, R125, 0x7632, R23 ;  /* 0x000076327d177816 */ /* 0x000fe40000000017 */
[----:B------:R-:W-:Y:S02]  /*10e0*/  PRMT R22, R126, 0x7632, R22 ;  /* 0x000076327e167816 */ /* 0x000fe40000000016 */
[----:B------:R-:W-:Y:S02]  /*10f0*/  PRMT R21, R127, 0x7632, R21 ;  /* 0x000076327f157816 */ /* 0x000fe40000000015 */
[----:B------:R-:W-:-:S02]  /*1100*/  @!P1 CS2R R112, SRZ ;  /* 0x0000000000709805 */ /* 0x000fc4000001ff00 */
[----:B-1----:R-:W-:-:S07]  /*1110*/  @!P1 CS2R R114, SRZ ;  /* 0x0000000000729805 */ /* 0x002fce000001ff00 */
.L_x_1470:
[----:B------:R-:W-:Y:S05]  /*1120*/  BSYNC B0 ;  /* 0x0000000000007941 */ /* 0x000fea0003800000 */
.L_x_1469:
[----:B------:R-:W-:Y:S01]  /*1130*/  ISETP.GE.U32.AND P0, PT, R116, 0xc0, PT ;  /* 0x000000c07400780c */ /* 0x000fe20003f06070 */
[----:B------:R-:W-:Y:S01]  /*1140*/  IMAD.WIDE.U32 R4, R12, -0x2daee0ad, RZ ;  /* 0xd2511f530c047825 */ /* 0x000fe200078e00ff */
[----:B------:R-:W-:Y:S01]  /*1150*/  LOP3.LUT R16, R16, 0xfffffbff, RZ, 0xc0, !PT ;  /* 0xfffffbff10107812 */ /* 0x000fe200078ec0ff */
[----:B------:R-:W-:Y:S01]  /*1160*/  UIADD3 UR25, UR7, -0x695add53, URZ ;  /* 0x96a522ad07197890 */ /* 0x000fe2000fffe03f */
[----:B------:R-:W-:Y:S01]  /*1170*/  BSSY B0, `(.L_x_1471) ;  /* 0x0000029000007945 */ /* 0x000fe20003800000 */
[----:B------:R-:W-:Y:S01]  /*1180*/  IMAD.WIDE.U32 R208, R208, -0x2daee0ad, RZ ;  /* 0xd2511f53d0d07825 */ /* 0x000fe200078e00ff */
[----:B------:R-:W-:Y:S02]  /*1190*/  LOP3.LUT R26, R5, UR19, R2, 0x96, !PT ;  /* 0x00000013051a7c12 */ /* 0x000fe4000f8e9602 */
[----:B------:R-:W-:Y:S02]  /*11a0*/  SHF.R.U32.HI R12, RZ, 0x5, R28 ;  /* 0x00000005ff0c7819 */ /* 0x000fe4000001161c */
[----:B------:R-:W-:-:S03]  /*11b0*/  LOP3.LUT R13, R209, UR21, R4, 0x96, !PT ;  /* 0x00000015d10d7c12 */ /* 0x000fc6000f8e9604 */
[----:B------:R-:W-:Y:S01]  /*11c0*/  @P0 LOP3.LUT R16, R16, 0x400, RZ, 0xfc, !PT ;  /* 0x0000040010100812 */ /* 0x000fe200078efcff */
[----:B------:R-:W-:Y:S06]  /*11d0*/  @!P0 BRA `(.L_x_1472) ;  /* 0x0000000000888947 */ /* 0x000fec0003800000 */
[C---:B------:R-:W-:Y:S01]  /*11e0*/  IMAD.SHL.U32 R4, R40.reuse, 0x10, RZ ;  /* 0x0000001028047824 */ /* 0x040fe200078e00ff */
[----:B------:R-:W-:Y:S01]  /*11f0*/  ULDC.64 UR28, c[0x0][0x268] ;  /* 0x00009a00001c7ab9 */ /* 0x000fe20000000a00 */
[----:B------:R-:W-:Y:S01]  /*1200*/  SHF.L.U64.HI R0, R40, 0x4, RZ ;  /* 0x0000000428007819 */ /* 0x000fe200000102ff */
[----:B------:R-:W-:Y:S01]  /*1210*/  ULDC.64 UR26, c[0x0][0x2c8] ;  /* 0x0000b200001a7ab9 */ /* 0x000fe20000000a00 */
[----:B------:R-:W0:Y:S01]  /*1220*/  LDC.64 R6, c[0x0][0x260] ;  /* 0x00009800ff067b82 */ /* 0x000e220000000a00 */
[----:B------:R-:W-:-:S04]  /*1230*/  IADD3 R144, P0, R4, UR28, RZ ;  /* 0x0000001c04907c10 */ /* 0x000fc8000ff1e0ff */
[----:B------:R-:W-:Y:S02]  /*1240*/  IADD3.X R145, R0, UR29, RZ, P0, !PT ;  /* 0x0000001d00917c10 */ /* 0x000fe400087fe4ff */
[----:B------:R-:W-:-:S04]  /*1250*/  ISETP.NE.U32.AND P0, PT, RZ, UR26, PT ;  /* 0x0000001aff007c0c */ /* 0x000fc8000bf05070 */
[----:B------:R-:W-:Y:S01]  /*1260*/  ISETP.NE.AND.EX P0, PT, RZ, UR27, PT, P0 ;  /* 0x0000001bff007c0c */ /* 0x000fe2000bf05300 */
[----:B------:R-:W2:-:S12]  /*1270*/  LDG.E.128 R144, desc[UR4][R144.64] ;  /* 0x0000000490907981 */ /* 0x000e98000c1e1d00 */
[----:B------:R-:W-:-:S04]  /*1280*/  @P0 LEA R2, P1, R40, UR26, 0x4 ;  /* 0x0000001a28020c11 */ /* 0x000fc8000f8220ff */
[C---:B------:R-:W-:Y:S01]  /*1290*/  @P0 LEA.HI.X R3, R40.reuse, UR27, RZ, 0x4, P1 ;  /* 0x0000001b28030c11 */ /* 0x040fe200088f24ff */
[----:B------:R-:W-:Y:S02]  /*12a0*/  ULDC.64 UR26, c[0x0][0x2d0] ;  /* 0x0000b400001a7ab9 */ /* 0x000fe40000000a00 */
[----:B------:R-:W-:Y:S01]  /*12b0*/  ISETP.NE.U32.AND P1, PT, RZ, UR26, PT ;  /* 0x0000001aff007c0c */ /* 0x000fe2000bf25070 */
[----:B0-----:R-:W-:Y:S01]  /*12c0*/  IMAD.WIDE.U32 R140, R40, 0x10, R6 ;  /* 0x00000010288c7825 */ /* 0x001fe200078e0006 */
[----:B------:R-:W5:Y:S02]  /*12d0*/  @P0 LDG.E.128 R132, desc[UR4][R2.64] ;  /* 0x0000000402840981 */ /* 0x000f64000c1e1d00 */
[----:B------:R-:W-:-:S03]  /*12e0*/  ISETP.NE.AND.EX P1, PT, RZ, UR27, PT, P1 ;  /* 0x0000001bff007c0c */ /* 0x000fc6000bf25310 */
[----:B------:R-:W3:Y:S10]  /*12f0*/  LDG.E.128 R140, desc[UR4][R140.64] ;  /* 0x000000048c8c7981 */ /* 0x000ef4000c1e1d00 */
        /* <DEDUP_REMOVED lines=13> */
[----:B------:R-:W-:Y:S02]  /*13d0*/  PRMT R5, R143, 0x7632, R5 ;  /* 0x000076328f057816 */ /* 0x000fe40000000005 */
[----:B------:R-:W-:-:S02]  /*13e0*/  @!P1 CS2R R136, SRZ ;  /* 0x0000000000889805 */ /* 0x000fc4000001ff00 */
[----:B------:R-:W-:-:S07]  /*13f0*/  @!P1 CS2R R138, SRZ ;  /* 0x00000000008a9805 */ /* 0x000fce000001ff00 */
.L_x_1472:
[----:B------:R-:W-:Y:S05]  /*1400*/  BSYNC B0 ;  /* 0x0000000000007941 */ /* 0x000fea0003800000 */
.L_x_1471:
[----:B------:R-:W-:Y:S01]  /*1410*/  ISETP.GE.U32.AND P0, PT, R116, 0xe0, PT ;  /* 0x000000e07400780c */ /* 0x000fe20003f06070 */
[----:B------:R-:W-:Y:S01]  /*1420*/  IMAD.WIDE.U32 R26, R26, -0x326172a9, RZ ;  /* 0xcd9e8d571a1a7825 */ /* 0x000fe200078e00ff */
[----:B------:R-:W-:Y:S01]  /*1430*/  LOP3.LUT R16, R16, 0xfffffdff, RZ, 0xc0, !PT ;  /* 0xfffffdff10107812 */ /* 0x000fe200078ec0ff */
[----:B------:R-:W-:Y:S02]  /*1440*/  BSSY B0, `(.L_x_1473) ;  /* 0x0000029000007945 */ /* 0x000fe40003800000 */
[----:B------:R-:W-:Y:S01]  /*1450*/  IMAD.HI.U32 R25, R13, -0x326172a9, RZ ;  /* 0xcd9e8d570d197827 */ /* 0x000fe200078e00ff */
[----:B------:R-:W-:-:S03]  /*1460*/  LOP3.LUT R15, R27, UR20, R24, 0x96, !PT ;  /* 0x000000141b0f7c12 */ /* 0x000fc6000f8e9618 */
[----:B------:R-:W-:Y:S01]  /*1470*/  IMAD R117, R117, 0x4, R12 ;  /* 0x0000000475757824 */ /* 0x000fe200078e020c */
[----:B------:R-:W-:-:S03]  /*1480*/  LOP3.LUT R12, R25, UR22, R26, 0x96, !PT ;  /* 0x00000016190c7c12 */ /* 0x000fc6000f8e961a */
[----:B------:R-:W-:Y:S01]  /*1490*/  @P0 LOP3.LUT R16, R16, 0x200, RZ, 0xfc, !PT ;  /* 0x0000020010100812 */ /* 0x000fe200078efcff */
[----:B------:R-:W-:Y:S06]  /*14a0*/  @!P0 BRA `(.L_x_1474) ;  /* 0x0000000000888947 */ /* 0x000fec0003800000 */
[C---:B------:R-:W-:Y:S01]  /*14b0*/  SHF.L.U32 R26, R40.reuse, 0x4, RZ ;  /* 0x00000004281a7819 */ /* 0x040fe200000006ff */
[----:B------:R-:W-:Y:S01]  /*14c0*/  ULDC.64 UR26, c[0x0][0x268] ;  /* 0x00009a00001a7ab9 */ /* 0x000fe20000000a00 */
[----:B------:R-:W-:Y:S01]  /*14d0*/  SHF.L.U64.HI R27, R40, 0x4, RZ ;  /* 0x00000004281b7819 */ /* 0x000fe200000102ff */
[----:B------:R-:W0:Y:S01]  /*14e0*/  LDC.64 R28, c[0x0][0x260] ;  /* 0x00009800ff1c7b82 */ /* 0x000e220000000a00 */
[----:B------:R-:W-:-:S04]  /*14f0*/  IADD3 R160, P0, R26, UR26, RZ ;  /* 0x0000001a1aa07c10 */ /* 0x000fc8000ff1e0ff */
[----:B------:R-:W-:Y:S01]  /*1500*/  IADD3.X R161, R27, UR27, RZ, P0, !PT ;  /* 0x0000001b1ba17c10 */ /* 0x000fe200087fe4ff */
[----:B------:R-:W-:Y:S02]  /*1510*/  ULDC.64 UR26, c[0x0][0x2c8] ;  /* 0x0000b200001a7ab9 */ /* 0x000fe40000000a00 */
[----:B------:R-:W-:-:S03]  /*1520*/  ISETP.NE.U32.AND P0, PT, RZ, UR26, PT ;  /* 0x0000001aff007c0c */ /* 0x000fc6000bf05070 */
[----:B------:R-:W2:Y:S01]  /*1530*/  LDG.E.128 R160, desc[UR4][R160.64] ;  /* 0x00000004a0a07981 */ /* 0x000ea2000c1e1d00 */
[----:B------:R-:W-:-:S13]  /*1540*/  ISETP.NE.AND.EX P0, PT, RZ, UR27, PT, P0 ;  /* 0x0000001bff007c0c */ /* 0x000fda000bf05300 */
[----:B------:R-:W-:-:S04]  /*1550*/  @P0 LEA R24, P1, R40, UR26, 0x4 ;  /* 0x0000001a28180c11 */ /* 0x000fc8000f8220ff */
[C---:B------:R-:W-:Y:S01]  /*1560*/  @P0 LEA.HI.X R25, R40.reuse, UR27, RZ, 0x4, P1 ;  /* 0x0000001b28190c11 */ /* 0x040fe200088f24ff */
[----:B------:R-:W-:Y:S02]  /*1570*/  ULDC.64 UR26, c[0x0][0x2d0] ;  /* 0x0000b400001a7ab9 */ /* 0x000fe40000000a00 */
[----:B------:R-:W-:Y:S01]  /*1580*/  ISETP.NE.U32.AND P1, PT, RZ, UR26, PT ;  /* 0x0000001aff007c0c */ /* 0x000fe2000bf25070 */
[----:B0-----:R-:W-:Y:S01]  /*1590*/  IMAD.WIDE.U32 R28, R40, 0x10, R28 ;  /* 0x00000010281c7825 */ /* 0x001fe200078e001c */
[----:B------:R0:W5:Y:S02]  /*15a0*/  @P0 LDG.E.128 R148, desc[UR4][R24.64] ;  /* 0x0000000418940981 */ /* 0x000164000c1e1d00 */
[----:B------:R-:W-:Y:S02]  /*15b0*/  ISETP.NE.AND.EX P1, PT, RZ, UR27, PT, P1 ;  /* 0x0000001bff007c0c */ /* 0x000fe4000bf25310 */
[----:B------:R-:W3:Y:S11]  /*15c0*/  LDG.E.128 R156, desc[UR4][R28.64] ;  /* 0x000000041c9c7981 */ /* 0x000ef6000c1e1d00 */
        /* <DEDUP_REMOVED lines=15> */
[----:B0-----:R-:W-:-:S07]  /*16c0*/  @!P1 CS2R R154, SRZ ;  /* 0x00000000009a9805 */ /* 0x001fce000001ff00 */
.L_x_1474:
[----:B------:R-:W-:Y:S05]  /*16d0*/  BSYNC B0 ;  /* 0x0000000000007941 */ /* 0x000fea0003800000 */
.L_x_1473:
[----:B------:R-:W-:Y:S01]  /*16e0*/  ISETP.GE.U32.AND P0, PT, R116, 0x100, PT ;  /* 0x000001007400780c */ /* 0x000fe20003f06070 */
[----:B------:R-:W-:Y:S01]  /*16f0*/  BSSY B0, `(.L_x_1475) ;  /* 0x0000026000007945 */ /* 0x000fe20003800000 */
[----:B------:R-:W-:-:S11]  /*1700*/  LOP3.LUT R16, R16, 0xfffffeff, RZ, 0xc0, !PT ;  /* 0xfffffeff10107812 */ /* 0x000fd600078ec0ff */
[----:B------:R-:W-:Y:S01]  /*1710*/  @P0 LOP3.LUT R16, R16, 0x100, RZ, 0xfc, !PT ;  /* 0x0000010010100812 */ /* 0x000fe200078efcff */
[----:B------:R-:W-:Y:S06]  /*1720*/  @!P0 BRA `(.L_x_1476) ;  /* 0x0000000000888947 */ /* 0x000fec0003800000 */
[C---:B------:R-:W-:Y:S01]  /*1730*/  IMAD.SHL.U32 R168, R40.reuse, 0x10, RZ ;  /* 0x0000001028a87824 */ /* 0x040fe200078e00ff */
[----:B------:R-:W-:Y:S01]  /*1740*/  ULDC.64 UR26, c[0x0][0x268] ;  /* 0x00009a00001a7ab9 */ /* 0x000fe20000000a00 */
[----:B------:R-:W-:Y:S01]  /*1750*/  SHF.L.U64.HI R24, R40, 0x4, RZ ;  /* 0x0000000428187819 */ /* 0x000fe200000102ff */
[----:B------:R-:W0:Y:S02]  /*1760*/  LDC.64 R172, c[0x0][0x260] ;  /* 0x00009800ffac7b82 */ /* 0x000e240000000a00 */
        /* <DEDUP_REMOVED lines=10> */
[----:B0-----:R-:W-:Y:S02]  /*1810*/  IMAD.WIDE.U32 R172, R40, 0x10, R172 ;  /* 0x0000001028ac7825 */ /* 0x001fe400078e00ac */
[----:B------:R-:W5:Y:S01]  /*1820*/  @P0 LDG.E.128 R164, desc[UR4][R164.64] ;  /* 0x00000004a4a40981 */ /* 0x000f62000c1e1d00 */
[----:B------:R-:W-:-:S03]  /*1830*/  ISETP.NE.AND.EX P1, PT, RZ, UR27, PT, P1 ;  /* 0x0000001bff007c0c */ /* 0x000fc6000bf25310 */
[----:B------:R-:W3:Y:S10]  /*1840*/  LDG.E.128 R172, desc[UR4][R172.64] ;  /* 0x00000004acac7981 */ /* 0x000ef4000c1e1d00 */
        /* <DEDUP_REMOVED lines=16> */
.L_x_1476:
[----:B------:R-:W-:Y:S05]  /*1950*/  BSYNC B0 ;  /* 0x0000000000007941 */ /* 0x000fea0003800000 */
.L_x_1475:
[----:B------:R-:W-:Y:S01]  /*1960*/  ISETP.GE.U32.AND P0, PT, R116, 0x120, PT ;  /* 0x000001207400780c */ /* 0x000fe20003f06070 */
[----:B------:R-:W-:Y:S01]  /*1970*/  BSSY B0, `(.L_x_1477) ;  /* 0x0000027000007945 */ /* 0x000fe20003800000 */
[----:B------:R-:W-:Y:S01]  /*1980*/  LOP3.LUT R16, R16, 0xffffff7f, RZ, 0xc0, !PT ;  /* 0xffffff7f10107812 */ /* 0x000fe200078ec0ff */
[----:B------:R-:W-:-:S10]  /*1990*/  IMAD.HI.U32 R233, R15, -0x2daee0ad, RZ ;  /* 0xd2511f530fe97827 */ /* 0x000fd400078e00ff */
        /* <DEDUP_REMOVED lines=36> */
.L_x_1478:
[----:B------:R-:W-:Y:S05]  /*1be0*/  BSYNC B0 ;  /* 0x0000000000007941 */ /* 0x000fea0003800000 */
.L_x_1477:
[----:B------:R-:W-:Y:S01]  /*1bf0*/  ISETP.GE.U32.AND P0, PT, R116, 0x140, PT ;  /* 0x000001407400780c */ /* 0x000fe20003f06070 */
[----:B------:R-:W-:Y:S01]  /*1c00*/  BSSY B0, `(.L_x_1479) ;  /* 0x000001d000007945 */ /* 0x000fe20003800000 */
[----:B------:R-:W-:-:S11]  /*1c10*/  LOP3.LUT R16, R16, 0xffffffbf, RZ, 0xc0, !PT ;  /* 0xffffffbf10107812 */ /* 0x000fd600078ec0ff */
[----:B------:R-:W-:Y:S01]  /*1c20*/  @P0 LOP3.LUT R16, R16, 0x40, RZ, 0xfc, !PT ;  /* 0x0000004010100812 */ /* 0x000fe200078efcff */
[----:B------:R-:W-:Y:S06]  /*1c30*/  @!P0 BRA `(.L_x_1480) ;  /* 0x0000000000648947 */ /* 0x000fec0003800000 */
[----:B------:R-:W-:Y:S01]  /*1c40*/  IMAD.SHL.U32 R36, R40, 0x10, RZ ;  /* 0x0000001028247824 */ /* 0x000fe200078e00ff */
[----:B------:R-:W-:Y:S01]  /*1c50*/  ULDC.64 UR26, c[0x0][0x268] ;  /* 0x00009a00001a7ab9 */ /* 0x000fe20000000a00 */
[----:B------:R-:W-:Y:S01]  /*1c60*/  SHF.R.U32.HI R34, RZ, 0x1c, R40 ;  /* 0x0000001cff227819 */ /* 0x000fe20000011628 */
[----:B------:R-:W0:Y:S02]  /*1c70*/  LDC.64 R42, c[0x0][0x260] ;  /* 0x00009800ff2a7b82 */ /* 0x000e240000000a00 */
        /* <DEDUP_REMOVED lines=9> */
[----:B------:R-:W-:-:S04]  /*1d10*/  ISETP.NE.U32.AND P1, PT, RZ, UR26, PT ;  /* 0x0000001aff007c0c */ /* 0x000fc8000bf25070 */
[----:B------:R-:W-:Y:S01]  /*1d20*/  ISETP.NE.AND.EX P1, PT, RZ, UR27, PT, P1 ;  /* 0x0000001bff007c0c */ /* 0x000fe2000bf25310 */
[----:B0-----:R-:W-:-:S06]  /*1d30*/  IMAD.WIDE.U32 R40, R40, 0x10, R42 ;  /* 0x0000001028287825 */ /* 0x001fcc00078e002a */
[----:B------:R-:W5:Y:S06]  /*1d40*/  LDG.E.128 R40, desc[UR4][R40.64] ;  /* 0x0000000428287981 */ /* 0x000f6c000c1e1d00 */
[----:B------:R-:W-:-:S04]  /*1d50*/  @P1 IADD3 R36, P2, R36, UR26, RZ ;  /* 0x0000001a24241c10 */ /* 0x000fc8000ff5e0ff */
[----:B------:R-:W-:Y:S02]  /*1d60*/  @P1 IADD3.X R37, R34, UR27, RZ, P2, !PT ;  /* 0x0000001b22251c10 */ /* 0x000fe400097fe4ff */
[----:B------:R-:W5:Y:S04]  /*1d70*/  @P0 LDG.E.128 R32, desc[UR4][R32.64] ;  /* 0x0000000420200981 */ /* 0x000f68000c1e1d00 */
[----:B------:R-:W5:Y:S01]  /*1d80*/  @P1 LDG.E.128 R36, desc[UR4][R36.64] ;  /* 0x0000000424241981 */ /* 0x000f62000c1e1d00 */
[----:B------:R-:W-:Y:S02]  /*1d90*/  @!P0 CS2R R32, SRZ ;  /* 0x0000000000208805 */ /* 0x000fe4000001ff00 */
[----:B------:R-:W-:Y:S02]  /*1da0*/  @!P0 CS2R R34, SRZ ;  /* 0x0000000000228805 */ /* 0x000fe4000001ff00 */
[----:B------:R-:W-:-:S02]  /*1db0*/  @!P1 CS2R R36, SRZ ;  /* 0x0000000000249805 */ /* 0x000fc4000001ff00 */
[----:B------:R-:W-:-:S07]  /*1dc0*/  @!P1 CS2R R38, SRZ ;  /* 0x0000000000269805 */ /* 0x000fce000001ff00 */
.L_x_1480:
[----:B------:R-:W-:Y:S05]  /*1dd0*/  BSYNC B0 ;  /* 0x0000000000007941 */ /* 0x000fea0003800000 */
.L_x_1479:
[----:B------:R-:W-:Y:S01]  /*1de0*/  ULDC UR26, c[0x0][0x214] ;  /* 0x00008500001a7ab9 */ /* 0x000fe20000000800 */
[----:B------:R-:W-:Y:S02]  /*1df0*/  LOP3.LUT R233, R233, UR23, R208, 0x96, !PT ;  /* 0x00000017e9e97c12 */ /* 0x000fe4000f8e96d0 */
[----:B------:R-:W-:-:S13]  /*1e00*/  ISETP.GE.AND P0, PT, R117, UR26, PT ;  /* 0x0000001a75007c0c */ /* 0x000fda000bf06270 */
[----:B------:R-:W-:Y:S05]  /*1e10*/  @P0 EXIT ;  /* 0x000000000000094d */ /* 0x000fea0003800000 */
[----:B------:R-:W-:Y:S01]  /*1e20*/  IMAD.U32 R208, R56, 0x10000, RZ ;  /* 0x0001000038d07824 */ /* 0x000fe200078e00ff */
[----:B------:R-:W-:Y:S01]  /*1e30*/  SHF.L.U32 R246, R57, 0x10, RZ ;  /* 0x0000001039f67819 */ /* 0x000fe200000006ff */
[----:B------:R-:W-:Y:S01]  /*1e40*/  IMAD.U32 R209, R58, 0x10000, RZ ;  /* 0x000100003ad17824 */ /* 0x000fe200078e00ff */
[----:B-----5:R-:W-:Y:S01]  /*1e50*/  PRMT R58, R65, 0x7632, R58 ;  /* 0x00007632413a7816 */ /* 0x020fe2000000003a */
[----:B------:R-:W-:Y:S01]  /*1e60*/  BSSY B0, `(.L_x_1481) ;  /* 0x0004031000007945 */ /* 0x000fe20003800000 */
[----:B------:R0:W-:Y:S01]  /*1e70*/  STL [R1+0x2f8], R208 ;  /* 0x0002f8d001007387 */ /* 0x0001e20000100800 */
[----:B------:R-:W-:Y:S01]  /*1e80*/  PRMT R56, R48, 0x7632, R56 ;  /* 0x0000763230387816 */ /* 0x000fe20000000038 */
[----:B------:R-:W-:Y:S01]  /*1e90*/  IMAD.U32 R251, R119, 0x10000, RZ ;  /* 0x0001000077fb7824 */ /* 0x000fe200078e00ff */
[----:B------:R-:W-:Y:S01]  /*1ea0*/  PRMT R57, R50, 0x7632, R57 ;  /* 0x0000763232397816 */ /* 0x000fe20000000039 */
[----:B------:R1:W-:Y:S01]  /*1eb0*/  STL [R1+0x2f4], R246 ;  /* 0x0002f4f601007387 */ /* 0x0003e20000100800 */
[----:B------:R-:W-:Y:S01]  /*1ec0*/  IMAD.U32 R250, R118, 0x10000, RZ ;  /* 0x0001000076fa7824 */ /* 0x000fe200078e00ff */
[----:B------:R-:W-:Y:S01]  /*1ed0*/  LOP3.LUT R11, R11, 0x3, RZ, 0xc0, !PT ;  /* 0x000000030b0b7812 */ /* 0x000fe200078ec0ff */
[----:B------:R-:W-:Y:S01]  /*1ee0*/  IMAD.U32 R247, R14, 0x10000, RZ ;  /* 0x000100000ef77824 */ /* 0x000fe200078e00ff */
[----:B------:R2:W-:Y:S01]  /*1ef0*/  STL [R1+0x2f0], R209 ;  /* 0x0002f0d101007387 */ /* 0x0005e20000100800 */
[----:B------:R-:W-:Y:S01]  /*1f00*/  SHF.L.U32 R249, R20, 0x10, RZ ;  /* 0x0000001014f97819 */ /* 0x000fe200000006ff */
[----:B0-----:R-:W-:Y:S01]  /*1f10*/  IMAD.U32 R208, R59, 0x10000, RZ ;  /* 0x000100003bd07824 */ /* 0x001fe200078e00ff */
[----:B------:R-:W-:Y:S01]  /*1f20*/  PRMT R59, R81, 0x7632, R59 ;  /* 0x00007632513b7816 */ /* 0x000fe2000000003b */
[----:B------:R-:W-:Y:S01]  /*1f30*/  IMAD.U32 R248, R23, 0x10000, RZ ;  /* 0x0001000017f87824 */ /* 0x000fe200078e00ff */
[----:B------:R-:W-:Y:S01]  /*1f40*/  SHF.L.U32 R221, R221, 0x10, RZ ;  /* 0x00000010dddd7819 */ /* 0x000fe200000006ff */
[----:B-1----:R-:W-:Y:S01]  /*1f50*/  IMAD.U32 R246, R60, 0x10000, RZ ;  /* 0x000100003cf67824 */ /* 0x002fe200078e00ff */
[----:B------:R0:W-:Y:S01]  /*1f60*/  STL [R1+0x2ec], R208 ;  /* 0x0002ecd001007387 */ /* 0x0001e20000100800 */
[----:B------:R-:W-:Y:S01]  /*1f70*/  PRMT R60, R133, 0x7632, R60 ;  /* 0x00007632853c7816 */ /* 0x000fe2000000003c */
[----:B------:R-:W-:Y:S01]  /*1f80*/  IMAD.U32 R217, R217, 0x10000, RZ ;  /* 0x00010000d9d97824 */ /* 0x000fe200078e00ff */
[----:B--2---:R-:W-:Y:S01]  /*1f90*/  SHF.L.U32 R209, R61, 0x10, RZ ;  /* 0x000000103dd17819 */ /* 0x004fe200000006ff */
[----:B------:R1:W-:Y:S01]  /*1fa0*/  STL [R1+0x2e8], R246 ;  /* 0x0002e8f601007387 */ /* 0x0003e20000100800 */
[----:B------:R-:W-:Y:S01]  /*1fb0*/  PRMT R61, R52, 0x7632, R61 ;  /* 0x00007632343d7816 */ /* 0x000fe2000000003d */
[----:B------:R-:W-:Y:S01]  /*1fc0*/  IMAD.U32 R218, R218, 0x10000, RZ ;  /* 0x00010000dada7824 */ /* 0x000fe200078e00ff */
[----:B------:R-:W-:Y:S01]  /*1fd0*/  SHF.L.U32 R223, R223, 0x10, RZ ;  /* 0x00000010dfdf7819 */ /* 0x000fe200000006ff */
[----:B------:R2:W-:Y:S01]  /*1fe0*/  STL [R1+0x2e4], R209 ;  /* 0x0002e4d101007387 */ /* 0x0005e20000100800 */
[----:B------:R-:W-:Y:S01]  /*1ff0*/  IMAD.U32 R222, R222, 0x10000, RZ ;  /* 0x00010000dede7824 */ /* 0x000fe200078e00ff */
        /* <DEDUP_REMOVED lines=8> */
[----:B--2---:R-:W-:Y:S01]  /*2080*/  IMAD.U32 R209, R72, 0x10000, RZ ;  /* 0x0001000048d17824 */ /* 0x004fe200078e00ff */
[----:B------:R-:W-:Y:S01]  /*2090*/  PRMT R72, R53, 0x7632, R72 ;  /* 0x0000763235487816 */ /* 0x000fe20000000048 */
[----:B------:R1:W-:Y:S01]  /*20a0*/  STL [R1+0x2dc], R246 ;  /* 0x0002dcf601007387 */ /* 0x0003e20000100800 */
[----:B------:R-:W-:Y:S01]  /*20b0*/  IMAD.U32 R220, R220, 0x10000, RZ ;  /* 0x00010000dcdc7824 */ /* 0x000fe200078e00ff */
[----:B------:R-:W-:Y:S01]  /*20c0*/  SHF.L.U32 R238, R238, 0x10, RZ ;  /* 0x00000010eeee7819 */ /* 0x000fe200000006ff */
[----:B------:R-:W-:Y:S01]  /*20d0*/  IMAD.U32 R224, R224, 0x10000, RZ ;  /* 0x00010000e0e07824 */ /* 0x000fe200078e00ff */
[----:B------:R2:W-:Y:S01]  /*20e0*/  STL [R1+0x2d8], R209 ;  /* 0x0002d8d101007387 */ /* 0x0005e20000100800 */
[----:B------:R-:W-:Y:S01]  /*20f0*/  IMAD.U32 R225, R225, 0x10000, RZ ;  /* 0x00010000e1e17824 */ /* 0x000fe200078e00ff */
[----:B0-----:R-:W-:Y:S01]  /*2100*/  SHF.L.U32 R208, R73, 0x10, RZ ;  /* 0x0000001049d07819 */ /* 0x001fe200000006ff */
[----:B------:R-:W-:Y:S01]  /*2110*/  IMAD.U32 R226, R226, 0x10000, RZ ;  /* 0x00010000e2e27824 */ /* 0x000fe200078e00ff */
        /* <DEDUP_REMOVED lines=10> */
[----:B------:R-:W-:Y:S01]  /*21c0*/  ULDC.U8 UR26, c[0x0][0x2a0] ;  /* 0x0000a800001a7ab9 */ /* 0x000fe20000000000 */
[----:B------:R-:W-:Y:S01]  /*21d0*/  IMAD.U32 R228, R228, 0x10000, RZ ;  /* 0x00010000e4e47824 */ /* 0x000fe200078e00ff */
[----:B------:R2:W-:Y:S01]  /*21e0*/  STL [R1+0x2cc], R209 ;  /* 0x0002ccd101007387 */ /* 0x0005e20000100800 */
[----:B------:R-:W-:Y:S01]  /*21f0*/  IMAD.U32 R232, R232, 0x10000, RZ ;  /* 0x00010000e8e87824 */ /* 0x000fe200078e00ff */
[----:B------:R-:W-:Y:S01]  /*2200*/  ULDC UR36, c[0x0][0x218] ;  /* 0x0000860000247ab9 */ /* 0x000fe20000000800 */
[----:B0-----:R-:W-:Y:S01]  /*2210*/  IMAD.U32 R208, R76, 0x10000, RZ ;  /* 0x000100004cd07824 */ /* 0x001fe200078e00ff */
[----:B------:R-:W-:Y:S01]  /*2220*/  PRMT R76, R68, 0x7632, R76 ;  /* 0x00007632444c7816 */ /* 0x000fe2000000004c */
[----:B------:R-:W-:Y:S01]  /*2230*/  IMAD.U32 R234, R234, 0x10000, RZ ;  /* 0x00010000eaea7824 */ /* 0x000fe200078e00ff */
[----:B-1----:R-:W-:Y:S01]  /*2240*/  SHF.L.U32 R246, R77, 0x10, RZ ;  /* 0x000000104df67819 */ /* 0x002fe200000006ff */
[----:B------:R-:W-:Y:S01]  /*2250*/  IMAD.U32 R235, R235, 0x10000, RZ ;  /* 0x00010000ebeb7824 */ /* 0x000fe200078e00ff */
[----:B------:R0:W-:Y:S01]  /*2260*/  STL [R1+0x2c8], R208 ;  /* 0x0002c8d001007387 */ /* 0x0001e20000100800 */
[----:B------:R-:W-:Y:S01]  /*2270*/  PRMT R77, R84, 0x7632, R77 ;  /* 0x00007632544d7816 */ /* 0x000fe2000000004d */
[----:B--2---:R-:W-:Y:S01]  /*2280*/  IMAD.U32 R209, R78, 0x10000, RZ ;  /* 0x000100004ed17824 */ /* 0x004fe200078e00ff */
[----:B------:R-:W-:Y:S01]  /*2290*/  PRMT R78, R136, 0x7632, R78 ;  /* 0x00007632884e7816 */ /* 0x000fe2000000004e */
[----:B------:R1:W-:Y:S01]  /*22a0*/  STL [R1+0x2c4], R246 ;  /* 0x0002c4f601007387 */ /* 0x0003e20000100800 */
[----:B------:R-:W-:Y:S01]  /*22b0*/  IMAD.U32 R239, R239, 0x10000, RZ ;  /* 0x00010000efef7824 */ /* 0x000fe200078e00ff */
[----:B------:R-:W-:Y:S01]  /*22c0*/  ULDC UR27, c[0x0][0x2d8] ;  /* 0x0000b600001b7ab9 */ /* 0x000fe20000000800 */
[----:B------:R-:W-:Y:S01]  /*22d0*/  IMAD.U32 R236, R236, 0x10000, RZ ;  /* 0x00010000ecec7824 */ /* 0x000fe200078e00ff */
[----:B------:R2:W-:Y:S01]  /*22e0*/  STL [R1+0x2c0], R209 ;  /* 0x0002c0d101007387 */ /* 0x0005e20000100800 */
[----:B------:R-:W-:Y:S01]  /*22f0*/  IMAD.U32 R237, R237, 0x10000, RZ ;  /* 0x00010000eded7824 */ /* 0x000fe200078e00ff */
[----:B------:R-:W-:Y:S01]  /*2300*/  ULDC.64 UR28, c[0x0][0x230] ;  /* 0x00008c00001c7ab9 */ /* 0x000fe20000000a00 */
[----:B0-----:R-:W-:Y:S01]  /*2310*/  IMAD.U32 R208, R79, 0x10000, RZ ;  /* 0x000100004fd07824 */ /* 0x001fe200078e00ff */
[----:B------:R-:W-:Y:S01]  /*2320*/  ULDC.64 UR30, c[0x0][0x238] ;  /* 0x00008e00001e7ab9 */ /* 0x000fe20000000a00 */
[----:B------:R-:W-:Y:S01]  /*2330*/  IMAD.U32 R79, R88, 0x10000, RZ ;  /* 0x00010000584f7824 */ /* 0x000fe200078e00ff */
[----:B------:R-:W-:Y:S01]  /*2340*/  SHF.L.U32 R88, R89, 0x10, RZ ;  /* 0x0000001059587819 */ /* 0x000fe200000006ff */
[----:B------:R-:W-:Y:S01]  /*2350*/  IMAD.U32 R89, R90, 0x10000, RZ ;  /* 0x000100005a597824 */ /* 0x000fe200078e00ff */
[----:B------:R0:W-:Y:S01]  /*2360*/  STL [R1+0x2bc], R208 ;  /* 0x0002bcd001007387 */ /* 0x0001e20000100800 */
[----:B-1----:R-:W-:Y:S01]  /*2370*/  IMAD.U32 R246, R22, 0x10000, RZ ;  /* 0x0001000016f67824 */ /* 0x002fe200078e00ff */
[----:B------:R-:W-:Y:S01]  /*2380*/  ULDC.64 UR32, c[0x0][0x240] ;  /* 0x0000900000207ab9 */ /* 0x000fe20000000a00 */
[----:B------:R-:W-:Y:S01]  /*2390*/  IMAD.U32 R241, R241, 0x10000, RZ ;  /* 0x00010000f1f17824 */ /* 0x000fe200078e00ff */
[----:B------:R1:W-:Y:S01]  /*23a0*/  STL [R1+0x2b8], R79 ;  /* 0x0002b84f01007387 */ /* 0x0003e20000100800 */
[----:B------:R-:W-:Y:S01]  /*23b0*/  IMAD R14, R233, -0x326172a9, RZ ;  /* 0xcd9e8d57e90e7824 */ /* 0x000fe200078e02ff */
[----:B------:R-:W-:Y:S01]  /*23c0*/  UISETP.NE.AND UP0, UPT, UR26, URZ, UPT ;  /* 0x0000003f1a00728c */ /* 0x000fe2000bf05270 */
[----:B--2---:R-:W-:Y:S01]  /*23d0*/  IMAD.U32 R209, R56, 0x10000, RZ ;  /* 0x0001000038d17824 */ /* 0x004fe200078e00ff */
[----:B------:R2:W-:Y:S01]  /*23e0*/  STL [R1+0x2b4], R88 ;  /* 0x0002b45801007387 */ /* 0x0005e20000100800 */
[----:B------:R-:W-:Y:S01]  /*23f0*/  ULDC.64 UR34, c[0x0][0x248] ;  /* 0x0000920000227ab9 */ /* 0x000fe20000000a00 */
[----:B0-----:R-:W-:-:S02]  /*2400*/  SHF.L.U32 R208, R61, 0x10, RZ ;  /* 0x000000103dd07819 */ /* 0x001fc400000006ff */
[----:B------:R0:W-:Y:S01]  /*2410*/  STL [R1+0x2b0], R89 ;  /* 0x0002b05901007387 */ /* 0x0001e20000100800 */
[----:B-1----:R-:W-:Y:S02]  /*2420*/  IMAD.U32 R79, R91, 0x10000, RZ ;  /* 0x000100005b4f7824 */ /* 0x002fe400078e00ff */
[----:B--2---:R-:W-:-:S03]  /*2430*/  IMAD.U32 R88, R92, 0x10000, RZ ;  /* 0x000100005c587824 */ /* 0x004fc600078e00ff */
[----:B------:R1:W-:Y:S01]  /*2440*/  STL [R1+0x2ac], R79 ;  /* 0x0002ac4f01007387 */ /* 0x0003e20000100800 */
[----:B0-----:R-:W-:-:S03]  /*2450*/  SHF.L.U32 R89, R93, 0x10, RZ ;  /* 0x000000105d597819 */ /* 0x001fc600000006ff */
[----:B------:R0:W-:Y:S04]  /*2460*/  STL [R1+0x2a8], R88 ;  /* 0x0002a85801007387 */ /* 0x0001e80000100800 */
[----:B------:R2:W-:Y:S01]  /*2470*/  STL [R1+0x2a4], R89 ;  /* 0x0002a45901007387 */ /* 0x0005e20000100800 */
[----:B-1----:R-:W-:Y:S02]  /*2480*/  IMAD.U32 R79, R94, 0x10000, RZ ;  /* 0x000100005e4f7824 */ /* 0x002fe400078e00ff */
[----:B0-----:R-:W-:-:S03]  /*2490*/  IMAD.U32 R88, R95, 0x10000, RZ ;  /* 0x000100005f587824 */ /* 0x001fc600078e00ff */
[----:B------:R0:W-:Y:S01]  /*24a0*/  STL [R1+0x2a0], R79 ;  /* 0x0002a04f01007387 */ /* 0x0001e20000100800 */
[----:B--2---:R-:W-:-:S03]  /*24b0*/  IMAD.U32 R89, R104, 0x10000, RZ ;  /* 0x0001000068597824 */ /* 0x004fc600078e00ff */
[----:B------:R1:W-:Y:S04]  /*24c0*/  STL [R1+0x29c], R88 ;  /* 0x00029c5801007387 */ /* 0x0003e80000100800 */
[----:B------:R2:W-:Y:S01]  /*24d0*/  STL [R1+0x298], R89 ;  /* 0x0002985901007387 */ /* 0x0005e20000100800 */
[----:B0-----:R-:W-:Y:S01]  /*24e0*/  SHF.L.U32 R79, R105, 0x10, RZ ;  /* 0x00000010694f7819 */ /* 0x001fe200000006ff */
[----:B-1----:R-:W-:-:S04]  /*24f0*/  IMAD.U32 R88, R106, 0x10000, RZ ;  /* 0x000100006a587824 */ /* 0x002fc800078e00ff */
[----:B------:R0:W-:Y:S01]  /*2500*/  STL [R1+0x294], R79 ;  /* 0x0002944f01007387 */ /* 0x0001e20000100800 */
[----:B--2---:R-:W-:-:S03]  /*2510*/  IMAD.U32 R89, R107, 0x10000, RZ ;  /* 0x000100006b597824 */ /* 0x004fc600078e00ff */
[----:B------:R1:W-:Y:S04]  /*2520*/  STL [R1+0x290], R88 ;  /* 0x0002905801007387 */ /* 0x0003e80000100800 */
[----:B------:R2:W-:Y:S01]  /*2530*/  STL [R1+0x28c], R89 ;  /* 0x00028c5901007387 */ /* 0x0005e20000100800 */
[----:B0-----:R-:W-:Y:S01]  /*2540*/  IMAD.U32 R79, R108, 0x10000, RZ ;  /* 0x000100006c4f7824 */ /* 0x001fe200078e00ff */
[----:B-1----:R-:W-:-:S04]  /*2550*/  SHF.L.U32 R88, R109, 0x10, RZ ;  /* 0x000000106d587819 */ /* 0x002fc800000006ff */
[----:B------:R0:W-:Y:S01]  /*2560*/  STL [R1+0x288], R79 ;  /* 0x0002884f01007387 */ /* 0x0001e20000100800 */
[----:B--2---:R-:W-:-:S03]  /*2570*/  IMAD.U32 R89, R110, 0x10000, RZ ;  /* 0x000100006e597824 */ /* 0x004fc600078e00ff */
[----:B------:R1:W-:Y:S04]  /*2580*/  STL [R1+0x284], R88 ;  /* 0x0002845801007387 */ /* 0x0003e80000100800 */
[----:B------:R2:W-:Y:S01]  /*2590*/  STL [R1+0x280], R89 ;  /* 0x0002805901007387 */ /* 0x0005e20000100800 */
[----:B0-----:R-:W-:Y:S02]  /*25a0*/  IMAD.U32 R79, R111, 0x10000, RZ ;  /* 0x000100006f4f7824 */ /* 0x001fe400078e00ff */
[----:B-1----:R-:W-:-:S03]  /*25b0*/  IMAD.U32 R88, R124, 0x10000, RZ ;  /* 0x000100007c587824 */ /* 0x002fc600078e00ff */
[----:B------:R0:W-:Y:S01]  /*25c0*/  STL [R1+0x27c], R79 ;  /* 0x00027c4f01007387 */ /* 0x0001e20000100800 */
[----:B------:R-:W-:Y:S02]  /*25d0*/  PRMT R124, R34, 0x7632, R124 ;  /* 0x00007632227c7816 */ /* 0x000fe4000000007c */
[----:B--2---:R-:W-:Y:S01]  /*25e0*/  SHF.L.U32 R89, R125, 0x10, RZ ;  /* 0x000000107d597819 */ /* 0x004fe200000006ff */
[----:B------:R1:W-:Y:S01]  /*25f0*/  STL [R1+0x278], R88 ;  /* 0x0002785801007387 */ /* 0x0003e20000100800 */
[----:B------:R-:W-:Y:S02]  /*2600*/  PRMT R125, R42, 0x7632, R125 ;  /* 0x000076322a7d7816 */ /* 0x000fe4000000007d */
[----:B------:R-:W-:Y:S01]  /*2610*/  SHF.L.U32 R124, R124, 0x10, RZ ;  /* 0x000000107c7c7819 */ /* 0x000fe200000006ff */
[----:B------:R2:W-:Y:S01]  /*2620*/  STL [R1+0x274], R89 ;  /* 0x0002745901007387 */ /* 0x0005e20000100800 */
[----:B0-----:R-:W-:Y:S01]  /*2630*/  IMAD.U32 R79, R126, 0x10000, RZ ;  /* 0x000100007e4f7824 */ /* 0x001fe200078e00ff */
[----:B------:R-:W-:Y:S01]  /*2640*/  PRMT R126, R37, 0x7632, R126 ;  /* 0x00007632257e7816 */ /* 0x000fe2000000007e */
[----:B------:R-:W-:-:S02]  /*2650*/  IMAD.U32 R125, R125, 0x10000, RZ ;  /* 0x000100007d7d7824 */ /* 0x000fc400078e00ff */
[----:B-1----:R-:W-:Y:S01]  /*2660*/  IMAD.U32 R88, R127, 0x10000, RZ ;  /* 0x000100007f587824 */ /* 0x002fe200078e00ff */
[----:B------:R0:W-:Y:S01]  /*2670*/  STL [R1+0x270], R79 ;  /* 0x0002704f01007387 */ /* 0x0001e20000100800 */
[----:B------:R-:W-:Y:S01]  /*2680*/  PRMT R127, R45, 0x7632, R127 ;  /* 0x000076322d7f7816 */ /* 0x000fe2000000007f */
[----:B------:R-:W-:Y:S02]  /*2690*/  IMAD.U32 R126, R126, 0x10000, RZ ;  /* 0x000100007e7e7824 */ /* 0x000fe400078e00ff */
[----:B--2---:R-:W-:Y:S01]  /*26a0*/  IMAD.U32 R89, R128, 0x10000, RZ ;  /* 0x0001000080597824 */ /* 0x004fe200078e00ff */
[----:B------:R1:W-:Y:S01]  /*26b0*/  STL [R1+0x26c], R88 ;  /* 0x00026c5801007387 */ /* 0x0003e20000100800 */
[----:B------:R-:W-:Y:S01]  /*26c0*/  PRMT R128, R33, 0x7632, R128 ;  /* 0x0000763221807816 */ /* 0x000fe20000000080 */
[----:B------:R-:W-:Y:S02]  /*26d0*/  IMAD.U32 R127, R127, 0x10000, RZ ;  /* 0x000100007f7f7824 */ /* 0x000fe400078e00ff */
[----:B------:R2:W-:Y:S01]  /*26e0*/  STL [R1+0x268], R89 ;  /* 0x0002685901007387 */ /* 0x0005e20000100800 */
[----:B0-----:R-:W-:-:S02]  /*26f0*/  SHF.L.U32 R79, R129, 0x10, RZ ;  /* 0x00000010814f7819 */ /* 0x001fc400000006ff */
[----:B------:R-:W-:Y:S02]  /*2700*/  PRMT R129, R41, 0x7632, R129 ;  /* 0x0000763229817816 */ /* 0x000fe40000000081 */
[----:B------:R-:W-:Y:S01]  /*2710*/  SHF.L.U32 R128, R128, 0x10, RZ ;  /* 0x0000001080807819 */ /* 0x000fe200000006ff */
[----:B-1----:R-:W-:Y:S01]  /*2720*/  IMAD.U32 R88, R130, 0x10000, RZ ;  /* 0x0001000082587824 */ /* 0x002fe200078e00ff */
[----:B------:R0:W-:Y:S01]  /*2730*/  STL [R1+0x264], R79 ;  /* 0x0002644f01007387 */ /* 0x0001e20000100800 */
[----:B------:R-:W-:Y:S01]  /*2740*/  PRMT R130, R36, 0x7632, R130 ;  /* 0x0000763224827816 */ /* 0x000fe20000000082 */
[----:B------:R-:W-:Y:S02]  /*2750*/  IMAD.U32 R129, R129, 0x10000, RZ ;  /* 0x0001000081817824 */ /* 0x000fe400078e00ff */
[----:B--2---:R-:W-:Y:S01]  /*2760*/  IMAD.U32 R89, R131, 0x10000, RZ ;  /* 0x0001000083597824 */ /* 0x004fe200078e00ff */
[----:B------:R1:W-:Y:S01]  /*2770*/  STL [R1+0x260], R88 ;  /* 0x0002605801007387 */ /* 0x0003e20000100800 */
[----:B------:R-:W-:Y:S01]  /*2780*/  PRMT R131, R44, 0x7632, R131 ;  /* 0x000076322c837816 */ /* 0x000fe20000000083 */
[----:B------:R-:W-:-:S02]  /*2790*/  IMAD.U32 R130, R130, 0x10000, RZ ;  /* 0x0001000082827824 */ /* 0x000fc400078e00ff */
[----:B------:R2:W-:Y:S01]  /*27a0*/  STL [R1+0x25c], R89 ;  /* 0x00025c5901007387 */ /* 0x0005e20000100800 */
[----:B0-----:R-:W-:Y:S01]  /*27b0*/  IMAD.U32 R79, R140, 0x10000, RZ ;  /* 0x000100008c4f7824 */ /* 0x001fe200078e00ff */
[----:B------:R-:W-:Y:S01]  /*27c0*/  PRMT R140, R25, 0x7632, R140 ;  /* 0x00007632198c7816 */ /* 0x000fe2000000008c */
[----:B------:R-:W-:Y:S01]  /*27d0*/  IMAD.U32 R131, R131, 0x10000, RZ ;  /* 0x0001000083837824 */ /* 0x000fe200078e00ff */
[----:B-1----:R-:W-:Y:S02]  /*27e0*/  SHF.L.U32 R88, R141, 0x10, RZ ;  /* 0x000000108d587819 */ /* 0x002fe400000006ff */
[----:B------:R0:W-:Y:S01]  /*27f0*/  STL [R1+0x258], R79 ;  /* 0x0002584f01007387 */ /* 0x0001e20000100800 */
[C---:B------:R-:W-:Y:S01]  /*2800*/  PRMT R141, R29.reuse, 0x7632, R141 ;  /* 0x000076321d8d7816 */ /* 0x040fe2000000008d */
[----:B------:R-:W-:Y:S01]  /*2810*/  IMAD.U32 R140, R140, 0x10000, RZ ;  /* 0x000100008c8c7824 */ /* 0x000fe200078e00ff */
[----:B------:R-:W-:Y:S01]  /*2820*/  SHF.L.U32 R29, R29, 0x10, RZ ;  /* 0x000000101d1d7819 */ /* 0x000fe200000006ff */
[----:B--2---:R-:W-:Y:S01]  /*2830*/  IMAD.U32 R89, R142, 0x10000, RZ ;  /* 0x000100008e597824 */ /* 0x004fe200078e00ff */
[----:B------:R1:W-:Y:S01]  /*2840*/  STL [R1+0x254], R88 ;  /* 0x0002545801007387 */ /* 0x0003e20000100800 */
[----:B------:R-:W-:Y:S01]  /*2850*/  PRMT R142, R24, 0x7632, R142 ;  /* 0x00007632188e7816 */ /* 0x000fe2000000008e */
[----:B------:R-:W-:-:S02]  /*2860*/  IMAD.U32 R141, R141, 0x10000, RZ ;  /* 0x000100008d8d7824 */ /* 0x000fc400078e00ff */
[----:B------:R2:W-:Y:S01]  /*2870*/  STL [R1+0x250], R89 ;  /* 0x0002505901007387 */ /* 0x0005e20000100800 */
[----:B0-----:R-:W-:Y:S01]  /*2880*/  IMAD.U32 R79, R143, 0x10000, RZ ;  /* 0x000100008f4f7824 */ /* 0x001fe200078e00ff */
[C---:B------:R-:W-:Y:S01]  /*2890*/  PRMT R143, R28.reuse, 0x7632, R143 ;  /* 0x000076321c8f7816 */ /* 0x040fe2000000008f */
        /* <DEDUP_REMOVED lines=9> */
[----:B------:R-:W-:-:S02]  /*2930*/  IMAD.U32 R144, R144, 0x10000, RZ ;  /* 0x0001000090907824 */ /* 0x000fc400078e00ff */
[----:B------:R2:W-:Y:S01]  /*2940*/  STL [R1+0x244], R89 ;  /* 0x0002445901007387 */ /* 0x0005e20000100800 */
[----:B0-----:R-:W-:Y:S01]  /*2950*/  IMAD.U32 R79, R146, 0x10000, RZ ;  /* 0x00010000924f7824 */ /* 0x001fe200078e00ff */
[----:B------:R-:W-:Y:S01]  /*2960*/  PRMT R146, R170, 0x7632, R146 ;  /* 0x00007632aa927816 */ /* 0x000fe20000000092 */
[----:B------:R-:W-:Y:S02]  /*2970*/  IMAD.U32 R145, R145, 0x10000, RZ ;  /* 0x0001000091917824 */ /* 0x000fe400078e00ff */
[----:B-1----:R-:W-:Y:S01]  /*2980*/  IMAD.U32 R88, R147, 0x10000, RZ ;  /* 0x0001000093587824 */ /* 0x002fe200078e00ff */
[----:B------:R0:W-:Y:S01]  /*2990*/  STL [R1+0x240], R79 ;  /* 0x0002404f01007387 */ /* 0x0001e20000100800 */
[----:B------:R-:W-:Y:S01]  /*29a0*/  SHF.L.U32 R146, R146, 0x10, RZ ;  /* 0x0000001092927819 */ /* 0x000fe200000006ff */
[----:B--2---:R-:W-:Y:S02]  /*29b0*/  IMAD.U32 R89, R156, 0x10000, RZ ;  /* 0x000100009c597824 */ /* 0x004fe400078e00ff */
[----:B------:R1:W-:Y:S01]  /*29c0*/  STL [R1+0x23c], R88 ;  /* 0x00023c5801007387 */ /* 0x0003e20000100800 */
[----:B------:R-:W-:-:S03]  /*29d0*/  PRMT R156, R154, 0x7632, R156 ;  /* 0x000076329a9c7816 */ /* 0x000fc6000000009c */
[----:B------:R2:W-:Y:S01]  /*29e0*/  STL [R1+0x238], R89 ;  /* 0x0002385901007387 */ /* 0x0005e20000100800 */
[----:B------:R-:W-:Y:S02]  /*29f0*/  SHF.L.U32 R156, R156, 0x10, RZ ;  /* 0x000000109c9c7819 */ /* 0x000fe400000006ff */
[----:B0-----:R-:W-:Y:S02]  /*2a00*/  SHF.L.U32 R79, R157, 0x10, RZ ;  /* 0x000000109d4f7819 */ /* 0x001fe400000006ff */
[----:B------:R-:W-:Y:S01]  /*2a10*/  PRMT R157, R150, 0x7632, R157 ;  /* 0x00007632969d7816 */ /* 0x000fe2000000009d */
[----:B-1----:R-:W-:Y:S01]  /*2a20*/  IMAD.U32 R88, R158, 0x10000, RZ ;  /* 0x000100009e587824 */ /* 0x002fe200078e00ff */
[----:B------:R-:W-:Y:S01]  /*2a30*/  PRMT R158, R153, 0x7632, R158 ;  /* 0x00007632999e7816 */ /* 0x000fe2000000009e */
[----:B------:R0:W-:Y:S01]  /*2a40*/  STL [R1+0x234], R79 ;  /* 0x0002344f01007387 */ /* 0x0001e20000100800 */
[----:B--2---:R-:W-:Y:S01]  /*2a50*/  IMAD.U32 R89, R159, 0x10000, RZ ;  /* 0x000100009f597824 */ /* 0x004fe200078e00ff */
[----:B------:R-:W-:-:S02]  /*2a60*/  PRMT R159, R149, 0x7632, R159 ;  /* 0x00007632959f7816 */ /* 0x000fc4000000009f */
[----:B------:R1:W-:Y:S01]  /*2a70*/  STL [R1+0x230], R88 ;  /* 0x0002305801007387 */ /* 0x0003e20000100800 */
[----:B------:R-:W-:Y:S02]  /*2a80*/  IMAD.U32 R158, R158, 0x10000, RZ ;  /* 0x000100009e9e7824 */ /* 0x000fe400078e00ff */
[----:B------:R-:W-:Y:S01]  /*2a90*/  IMAD.U32 R157, R157, 0x10000, RZ ;  /* 0x000100009d9d7824 */ /* 0x000fe200078e00ff */
[----:B------:R2:W-:Y:S01]  /*2aa0*/  STL [R1+0x22c], R89 ;  /* 0x00022c5901007387 */ /* 0x0005e20000100800 */
[----:B------:R-:W-:Y:S02]  /*2ab0*/  IMAD.U32 R159, R159, 0x10000, RZ ;  /* 0x000100009f9f7824 */ /* 0x000fe400078e00ff */
[----:B0-----:R-:W-:Y:S01]  /*2ac0*/  IMAD.U32 R79, R160, 0x10000, RZ ;  /* 0x00010000a04f7824 */ /* 0x001fe200078e00ff */
[----:B------:R-:W-:Y:S02]  /*2ad0*/  PRMT R160, R152, 0x7632, R160 ;  /* 0x0000763298a07816 */ /* 0x000fe400000000a0 */
[----:B-1----:R-:W-:-:S02]  /*2ae0*/  SHF.L.U32 R88, R161, 0x10, RZ ;  /* 0x00000010a1587819 */ /* 0x002fc400000006ff */
[----:B------:R0:W-:Y:S01]  /*2af0*/  STL [R1+0x228], R79 ;  /* 0x0002284f01007387 */ /* 0x0001e20000100800 */
[----:B------:R-:W-:Y:S01]  /*2b00*/  PRMT R161, R148, 0x7632, R161 ;  /* 0x0000763294a17816 */ /* 0x000fe200000000a1 */
[----:B--2---:R-:W-:Y:S01]  /*2b10*/  IMAD.U32 R89, R162, 0x10000, RZ ;  /* 0x00010000a2597824 */ /* 0x004fe200078e00ff */
[----:B------:R-:W-:Y:S01]  /*2b20*/  PRMT R162, R139, 0x7632, R162 ;  /* 0x000076328ba27816 */ /* 0x000fe200000000a2 */
[----:B------:R1:W-:Y:S01]  /*2b30*/  STL [R1+0x224], R88 ;  /* 0x0002245801007387 */ /* 0x0003e20000100800 */
[----:B------:R-:W-:Y:S01]  /*2b40*/  SHF.L.U32 R160, R160, 0x10, RZ ;  /* 0x00000010a0a07819 */ /* 0x000fe200000006ff */
[----:B------:R-:W-:Y:S02]  /*2b50*/  IMAD.U32 R161, R161, 0x10000, RZ ;  /* 0x00010000a1a17824 */ /* 0x000fe400078e00ff */
[----:B------:R2:W-:Y:S01]  /*2b60*/  STL [R1+0x220], R89 ;  /* 0x0002205901007387 */ /* 0x0005e20000100800 */
[----:B------:R-:W-:Y:S02]  /*2b70*/  IMAD.U32 R162, R162, 0x10000, RZ ;  /* 0x00010000a2a27824 */ /* 0x000fe400078e00ff */
[----:B0-----:R-:W-:Y:S01]  /*2b80*/  IMAD.U32 R79, R163, 0x10000, RZ ;  /* 0x00010000a34f7824 */ /* 0x001fe200078e00ff */
[----:B------:R-:W-:Y:S01]  /*2b90*/  PRMT R163, R135, 0x7632, R163 ;  /* 0x0000763287a37816 */ /* 0x000fe200000000a3 */
[----:B-1----:R-:W-:Y:S01]  /*2ba0*/  IMAD.U32 R88, R172, 0x10000, RZ ;  /* 0x00010000ac587824 */ /* 0x002fe200078e00ff */
[----:B------:R-:W-:-:S02]  /*2bb0*/  PRMT R172, R122, 0x7632, R172 ;  /* 0x000076327aac7816 */ /* 0x000fc400000000ac */
[----:B------:R0:W-:Y:S01]  /*2bc0*/  STL [R1+0x21c], R79 ;  /* 0x00021c4f01007387 */ /* 0x0001e20000100800 */
[----:B------:R-:W-:Y:S01]  /*2bd0*/  IMAD.U32 R163, R163, 0x10000, RZ ;  /* 0x00010000a3a37824 */ /* 0x000fe200078e00ff */
[----:B--2---:R-:W-:Y:S02]  /*2be0*/  SHF.L.U32 R89, R173, 0x10, RZ ;  /* 0x00000010ad597819 */ /* 0x004fe400000006ff */
        /* <DEDUP_REMOVED lines=33> */
[----:B------:R-:W-:Y:S01]  /*2e00*/  PRMT R181, R98, 0x7632, R181 ;  /* 0x0000763262b57816 */ /* 0x000fe200000000b5 */
[----:B--2---:R-:W-:Y:S02]  /*2e10*/  IMAD.U32 R89, R182, 0x10000, RZ ;  /* 0x00010000b6597824 */ /* 0x004fe400078e00ff */
[----:B------:R1:W-:Y:S01]  /*2e20*/  STL [R1+0x1f4], R88 ;  /* 0x0001f45801007387 */ /* 0x0003e20000100800 */
[----:B------:R-:W-:Y:S01]  /*2e30*/  PRMT R182, R101, 0x7632, R182 ;  /* 0x0000763265b67816 */ /* 0x000fe200000000b6 */
[----:B------:R-:W-:Y:S01]  /*2e40*/  IMAD.U32 R181, R181, 0x10000, RZ ;  /* 0x00010000b5b57824 */ /* 0x000fe200078e00ff */
        /* <DEDUP_REMOVED lines=8> */
[----:B------:R-:W-:Y:S01]  /*2ed0*/  IMAD.U32 R183, R183, 0x10000, RZ ;  /* 0x00010000b7b77824 */ /* 0x000fe200078e00ff */
[----:B--2---:R-:W-:Y:S01]  /*2ee0*/  SHF.L.U32 R89, R185, 0x10, RZ ;  /* 0x00000010b9597819 */ /* 0x004fe200000006ff */
[----:B------:R1:W-:Y:S01]  /*2ef0*/  STL [R1+0x1e8], R88 ;  /* 0x0001e85801007387 */ /* 0x0003e20000100800 */
[----:B------:R-:W-:Y:S02]  /*2f00*/  PRMT R185, R96, 0x7632, R185 ;  /* 0x0000763260b97816 */ /* 0x000fe400000000b9 */
[----:B------:R-:W-:Y:S01]  /*2f10*/  SHF.L.U32 R184, R184, 0x10, RZ ;  /* 0x00000010b8b87819 */ /* 0x000fe200000006ff */
[----:B------:R-:W-:Y:S01]  /*2f20*/  STL [R1+0x1e4], R89 ;  /* 0x0001e45901007387 */ /* 0x000fe20000100800 */
[----:B0-----:R-:W-:Y:S01]  /*2f30*/  IMAD.U32 R79, R186, 0x10000, RZ ;  /* 0x00010000ba4f7824 */ /* 0x001fe200078e00ff */
[----:B------:R-:W-:Y:S01]  /*2f40*/  PRMT R186, R87, 0x7632, R186 ;  /* 0x0000763257ba7816 */ /* 0x000fe200000000ba */
[----:B------:R-:W-:-:S02]  /*2f50*/  IMAD.U32 R185, R185, 0x10000, RZ ;  /* 0x00010000b9b97824 */ /* 0x000fc400078e00ff */
[----:B-1----:R-:W-:Y:S01]  /*2f60*/  IMAD.U32 R88, R187, 0x10000, RZ ;  /* 0x00010000bb587824 */ /* 0x002fe200078e00ff */
[----:B------:R0:W-:Y:S01]  /*2f70*/  STL [R1+0x1e0], R79 ;  /* 0x0001e04f01007387 */ /* 0x0001e20000100800 */
[----:B------:R-:W-:Y:S01]  /*2f80*/  PRMT R187, R83, 0x7632, R187 ;  /* 0x0000763253bb7816 */ /* 0x000fe200000000bb */
[----:B------:R-:W-:Y:S02]  /*2f90*/  IMAD.U32 R186, R186, 0x10000, RZ ;  /* 0x00010000baba7824 */ /* 0x000fe400078e00ff */
[----:B------:R1:W-:Y:S02]  /*2fa0*/  STL [R1+0x1dc], R88 ;  /* 0x0001dc5801007387 */ /* 0x0003e40000100800 */
[----:B------:R-:W-:Y:S02]  /*2fb0*/  IMAD.U32 R187, R187, 0x10000, RZ ;  /* 0x00010000bbbb7824 */ /* 0x000fe400078e00ff */
[----:B0-----:R-:W-:Y:S01]  /*2fc0*/  IMAD.U32 R79, R48, 0x10000, RZ ;  /* 0x00010000304f7824 */ /* 0x001fe200078e00ff */
[----:B------:R-:W-:-:S02]  /*2fd0*/  PRMT R48, R49, 0x7632, R48 ;  /* 0x0000763231307816 */ /* 0x000fc40000000030 */
[----:B-1----:R-:W-:Y:S02]  /*2fe0*/  SHF.L.U32 R88, R49, 0x10, RZ ;  /* 0x0000001031587819 */ /* 0x002fe400000006ff */
[----:B------:R0:W-:Y:S01]  /*2ff0*/  STL [R1+0x1d8], R79 ;  /* 0x0001d84f01007387 */ /* 0x0001e20000100800 */
[----:B------:R-:W-:-:S03]  /*3000*/  PRMT R49, R51, 0x7632, R49 ;  /* 0x0000763233317816 */ /* 0x000fc60000000031 */
[----:B------:R1:W-:Y:S01]  /*3010*/  STL [R1+0x1d4], R88 ;  /* 0x0001d45801007387 */ /* 0x0003e20000100800 */
[----:B0-----:R-:W-:Y:S01]  /*3020*/  IMAD.U32 R79, R50, 0x10000, RZ ;  /* 0x00010000324f7824 */ /* 0x001fe200078e00ff */
[----:B------:R-:W-:Y:S01]  /*3030*/  PRMT R50, R67, 0x7632, R50 ;  /* 0x0000763243327816 */ /* 0x000fe20000000032 */
[----:B-1----:R-:W-:-:S03]  /*3040*/  IMAD.U32 R88, R51, 0x10000, RZ ;  /* 0x0001000033587824 */ /* 0x002fc600078e00ff */
[----:B------:R0:W-:Y:S01]  /*3050*/  STL [R1+0x1d0], R79 ;  /* 0x0001d04f01007387 */ /* 0x0001e20000100800 */
[----:B------:R-:W-:-:S03]  /*3060*/  PRMT R51, R115, 0x7632, R51 ;  /* 0x0000763273337816 */ /* 0x000fc60000000033 */
[----:B------:R1:W-:Y:S01]  /*3070*/  STL [R1+0x1cc], R88 ;  /* 0x0001cc5801007387 */ /* 0x0003e20000100800 */
[----:B0-----:R-:W-:Y:S01]  /*3080*/  IMAD.U32 R79, R52, 0x10000, RZ ;  /* 0x00010000344f7824 */ /* 0x001fe200078e00ff */
[----:B------:R-:W-:Y:S02]  /*3090*/  PRMT R52, R151, 0x7632, R52 ;  /* 0x0000763297347816 */ /* 0x000fe40000000034 */
        /* <DEDUP_REMOVED lines=33> */
[----:B------:R-:W-:Y:S01]  /*32b0*/  STL [R1+0x19c], R88 ;  /* 0x00019c5801007387 */ /* 0x000fe20000100800 */
[----:B0-----:R-:W-:Y:S01]  /*32c0*/  IMAD.U32 R79, R80, 0x10000, RZ ;  /* 0x00010000504f7824 */ /* 0x001fe200078e00ff */
[----:B------:R-:W-:Y:S01]  /*32d0*/  SHF.L.U32 R80, R81, 0x10, RZ ;  /* 0x0000001051507819 */ /* 0x000fe200000006ff */
[----:B------:R-:W-:Y:S02]  /*32e0*/  IMAD.U32 R81, R171, 0x10000, RZ ;  /* 0x00010000ab517824 */ /* 0x000fe400078e00ff */
[----:B------:R-:W-:Y:S01]  /*32f0*/  IMAD.U32 R171, R51, 0x10000, RZ ;  /* 0x0001000033ab7824 */ /* 0x000fe200078e00ff */
[----:B------:R0:W-:Y:S04]  /*3300*/  STL [R1+0x198], R79 ;  /* 0x0001984f01007387 */ /* 0x0001e80000100800 */
[----:B------:R1:W-:Y:S01]  /*3310*/  STL [R1+0x194], R80 ;  /* 0x0001945001007387 */ /* 0x0003e20000100800 */
[----:B0-----:R-:W-:-:S02]  /*3320*/  IMAD.U32 R79, R82, 0x10000, RZ ;  /* 0x00010000524f7824 */ /* 0x001fc400078e00ff */
[----:B------:R-:W-:Y:S02]  /*3330*/  IMAD.U32 R82, R170, 0x10000, RZ ;  /* 0x00010000aa527824 */ /* 0x000fe400078e00ff */
[----:B-1----:R-:W-:Y:S01]  /*3340*/  IMAD.U32 R80, R83, 0x10000, RZ ;  /* 0x0001000053507824 */ /* 0x002fe200078e00ff */
[----:B------:R0:W-:Y:S01]  /*3350*/  STL [R1+0x190], R79 ;  /* 0x0001904f01007387 */ /* 0x0001e20000100800 */
[----:B------:R-:W-:-:S03]  /*3360*/  IMAD.U32 R170, R66, 0x10000, RZ ;  /* 0x0001000042aa7824 */ /* 0x000fc600078e00ff */
[----:B------:R1:W-:Y:S01]  /*3370*/  STL [R1+0x18c], R80 ;  /* 0x00018c5001007387 */ /* 0x0003e20000100800 */
[----:B0-----:R-:W-:Y:S01]  /*3380*/  IMAD.U32 R79, R84, 0x10000, RZ ;  /* 0x00010000544f7824 */ /* 0x001fe200078e00ff */
[----:B-1----:R-:W-:-:S04]  /*3390*/  SHF.L.U32 R80, R85, 0x10, RZ ;  /* 0x0000001055507819 */ /* 0x002fc800000006ff */
[----:B------:R0:W-:Y:S04]  /*33a0*/  STL [R1+0x188], R79 ;  /* 0x0001884f01007387 */ /* 0x0001e80000100800 */
[----:B------:R1:W-:Y:S01]  /*33b0*/  STL [R1+0x184], R80 ;  /* 0x0001845001007387 */ /* 0x0003e20000100800 */
[----:B0-----:R-:W-:Y:S02]  /*33c0*/  IMAD.U32 R79, R86, 0x10000, RZ ;  /* 0x00010000564f7824 */ /* 0x001fe400078e00ff */
[----:B-1----:R-:W-:-:S03]  /*33d0*/  IMAD.U32 R80, R87, 0x10000, RZ ;  /* 0x0001000057507824 */ /* 0x002fc600078e00ff */
[----:B------:R0:W-:Y:S04]  /*33e0*/  STL [R1+0x180], R79 ;  /* 0x0001804f01007387 */ /* 0x0001e80000100800 */
        /* <DEDUP_REMOVED lines=26> */
[----:B------:R-:W-:Y:S02]  /*3590*/  PRMT R120, R35, 0x7632, R120 ;  /* 0x0000763223787816 */ /* 0x000fe40000000078 */
[----:B-1----:R-:W-:Y:S02]  /*35a0*/  SHF.L.U32 R80, R121, 0x10, RZ ;  /* 0x0000001079507819 */ /* 0x002fe400000006ff */
[----:B------:R0:W-:Y:S01]  /*35b0*/  STL [R1+0x148], R79 ;  /* 0x0001484f01007387 */ /* 0x0001e20000100800 */
[----:B------:R-:W-:-:S02]  /*35c0*/  PRMT R121, R43, 0x7632, R121 ;  /* 0x000076322b797816 */ /* 0x000fc40000000079 */
[----:B------:R-:W-:Y:S01]  /*35d0*/  SHF.L.U32 R120, R120, 0x10, RZ ;  /* 0x0000001078787819 */ /* 0x000fe200000006ff */
[----:B------:R1:W-:Y:S02]  /*35e0*/  STL [R1+0x144], R80 ;  /* 0x0001445001007387 */ /* 0x0003e40000100800 */
[----:B------:R-:W-:Y:S02]  /*35f0*/  IMAD.U32 R121, R121, 0x10000, RZ ;  /* 0x0001000079797824 */ /* 0x000fe400078e00ff */
[----:B0-----:R-:W-:Y:S01]  /*3600*/  IMAD.U32 R79, R122, 0x10000, RZ ;  /* 0x000100007a4f7824 */ /* 0x001fe200078e00ff */
[----:B------:R-:W-:Y:S01]  /*3610*/  PRMT R122, R38, 0x7632, R122 ;  /* 0x00007632267a7816 */ /* 0x000fe2000000007a */
[----:B-1----:R-:W-:-:S03]  /*3620*/  IMAD.U32 R80, R123, 0x10000, RZ ;  /* 0x000100007b507824 */ /* 0x002fc600078e00ff */
[----:B------:R0:W-:Y:S01]  /*3630*/  STL [R1+0x140], R79 ;  /* 0x0001404f01007387 */ /* 0x0001e20000100800 */
[----:B------:R-:W-:Y:S01]  /*3640*/  PRMT R123, R46, 0x7632, R123 ;  /* 0x000076322e7b7816 */ /* 0x000fe2000000007b */
[----:B------:R-:W-:Y:S02]  /*3650*/  IMAD.U32 R122, R122, 0x10000, RZ ;  /* 0x000100007a7a7824 */ /* 0x000fe400078e00ff */
[----:B------:R1:W-:Y:S02]  /*3660*/  STL [R1+0x13c], R80 ;  /* 0x00013c5001007387 */ /* 0x0003e40000100800 */
[----:B------:R-:W-:Y:S02]  /*3670*/  IMAD.U32 R123, R123, 0x10000, RZ ;  /* 0x000100007b7b7824 */ /* 0x000fe400078e00ff */
[----:B0-----:R-:W-:Y:S01]  /*3680*/  IMAD.U32 R79, R132, 0x10000, RZ ;  /* 0x00010000844f7824 */ /* 0x001fe200078e00ff */
[----:B------:R-:W-:Y:S02]  /*3690*/  PRMT R132, R32, 0x7632, R132 ;  /* 0x0000763220847816 */ /* 0x000fe40000000084 */
[----:B-1----:R-:W-:-:S02]  /*36a0*/  SHF.L.U32 R80, R133, 0x10, RZ ;  /* 0x0000001085507819 */ /* 0x002fc400000006ff */
[----:B------:R0:W-:Y:S01]  /*36b0*/  STL [R1+0x138], R79 ;  /* 0x0001384f01007387 */ /* 0x0001e20000100800 */
[----:B------:R-:W-:Y:S02]  /*36c0*/  PRMT R133, R40, 0x7632, R133 ;  /* 0x0000763228857816 */ /* 0x000fe40000000085 */
[----:B------:R-:W-:Y:S01]  /*36d0*/  SHF.L.U32 R132, R132, 0x10, RZ ;  /* 0x0000001084847819 */ /* 0x000fe200000006ff */
[----:B------:R1:W-:Y:S02]  /*36e0*/  STL [R1+0x134], R80 ;  /* 0x0001345001007387 */ /* 0x0003e40000100800 */
[----:B------:R-:W-:Y:S02]  /*36f0*/  IMAD.U32 R133, R133, 0x10000, RZ ;  /* 0x0001000085857824 */ /* 0x000fe400078e00ff */
        /* <DEDUP_REMOVED lines=8> */
[----:B------:R-:W-:Y:S01]  /*3780*/  PRMT R137, R31, 0x7632, R137 ;  /* 0x000076321f897816 */ /* 0x000fe20000000089 */
[----:B------:R-:W-:-:S02]  /*3790*/  IMAD.U32 R136, R136, 0x10000, RZ ;  /* 0x0001000088887824 */ /* 0x000fc400078e00ff */
[----:B------:R1:W-:Y:S02]  /*37a0*/  STL [R1+0x124], R80 ;  /* 0x0001245001007387 */ /* 0x0003e40000100800 */
[----:B------:R-:W-:Y:S02]  /*37b0*/  IMAD.U32 R137, R137, 0x10000, RZ ;  /* 0x0001000089897824 */ /* 0x000fe400078e00ff */
[----:B0-----:R-:W-:Y:S01]  /*37c0*/  IMAD.U32 R79, R138, 0x10000, RZ ;  /* 0x000100008a4f7824 */ /* 0x001fe200078e00ff */
[----:B------:R-:W-:Y:S01]  /*37d0*/  PRMT R138, R26, 0x7632, R138 ;  /* 0x000076321a8a7816 */ /* 0x000fe2000000008a */
[----:B-1----:R-:W-:-:S03]  /*37e0*/  IMAD.U32 R80, R139, 0x10000, RZ ;  /* 0x000100008b507824 */ /* 0x002fc600078e00ff */
[----:B------:R0:W-:Y:S01]  /*37f0*/  STL [R1+0x120], R79 ;  /* 0x0001204f01007387 */ /* 0x0001e20000100800 */
[----:B------:R-:W-:Y:S02]  /*3800*/  PRMT R139, R30, 0x7632, R139 ;  /* 0x000076321e8b7816 */ /* 0x000fe4000000008b */
[----:B------:R-:W-:Y:S01]  /*3810*/  SHF.L.U32 R138, R138, 0x10, RZ ;  /* 0x000000108a8a7819 */ /* 0x000fe200000006ff */
[----:B------:R1:W-:Y:S02]  /*3820*/  STL [R1+0x11c], R80 ;  /* 0x00011c5001007387 */ /* 0x0003e40000100800 */
[----:B------:R-:W-:Y:S02]  /*3830*/  IMAD.U32 R139, R139, 0x10000, RZ ;  /* 0x000100008b8b7824 */ /* 0x000fe400078e00ff */
[----:B0-----:R-:W-:Y:S01]  /*3840*/  IMAD.U32 R79, R148, 0x10000, RZ ;  /* 0x00010000944f7824 */ /* 0x001fe200078e00ff */
[----:B------:R-:W-:Y:S02]  /*3850*/  PRMT R148, R166, 0x7632, R148 ;  /* 0x00007632a6947816 */ /* 0x000fe40000000094 */
[----:B-1----:R-:W-:-:S02]  /*3860*/  SHF.L.U32 R80, R149, 0x10, RZ ;  /* 0x0000001095507819 */ /* 0x002fc400000006ff */
[----:B------:R0:W-:Y:S01]  /*3870*/  STL [R1+0x118], R79 ;  /* 0x0001184f01007387 */ /* 0x0001e20000100800 */
[----:B------:R-:W-:Y:S01]  /*3880*/  PRMT R149, R169, 0x7632, R149 ;  /* 0x00007632a9957816 */ /* 0x000fe20000000095 */
[----:B------:R-:W-:Y:S02]  /*3890*/  IMAD.U32 R148, R148, 0x10000, RZ ;  /* 0x0001000094947824 */ /* 0x000fe400078e00ff */
[----:B------:R1:W-:Y:S02]  /*38a0*/  STL [R1+0x114], R80 ;  /* 0x0001145001007387 */ /* 0x0003e40000100800 */
[----:B------:R-:W-:Y:S02]  /*38b0*/  IMAD.U32 R149, R149, 0x10000, RZ ;  /* 0x0001000095957824 */ /* 0x000fe400078e00ff */
[----:B0-----:R-:W-:Y:S02]  /*38c0*/  IMAD.U32 R79, R150, 0x10000, RZ ;  /* 0x00010000964f7824 */ /* 0x001fe400078e00ff */
[----:B-1----:R-:W-:-:S03]  /*38d0*/  IMAD.U32 R80, R151, 0x10000, RZ ;  /* 0x0001000097507824 */ /* 0x002fc600078e00ff */
[----:B------:R0:W-:Y:S01]  /*38e0*/  STL [R1+0x110], R79 ;  /* 0x0001104f01007387 */ /* 0x0001e20000100800 */
[----:B------:R-:W-:-:S03]  /*38f0*/  PRMT R151, R165, 0x7632, R151 ;  /* 0x00007632a5977816 */ /* 0x000fc60000000097 */
[----:B------:R1:W-:Y:S02]  /*3900*/  STL [R1+0x10c], R80 ;  /* 0x00010c5001007387 */ /* 0x0003e40000100800 */
[----:B------:R-:W-:Y:S02]  /*3910*/  IMAD.U32 R151, R151, 0x10000, RZ ;  /* 0x0001000097977824 */ /* 0x000fe400078e00ff */
        /* <DEDUP_REMOVED lines=9> */
[C---:B------:R-:W-:Y:S01]  /*39b0*/  PRMT R154, R155.reuse, 0x7632, R154 ;  /* 0x000076329b9a7816 */ /* 0x040fe2000000009a */
[----:B-1----:R-:W-:-:S03]  /*39c0*/  IMAD.U32 R80, R155, 0x10000, RZ ;  /* 0x000100009b507824 */ /* 0x002fc600078e00ff */
[----:B------:R0:W-:Y:S01]  /*39d0*/  STL [R1+0x100], R79 ;  /* 0x0001004f01007387 */ /* 0x0001e20000100800 */
[----:B------:R-:W-:Y:S02]  /*39e0*/  IMAD.U32 R155, R52, 0x10000, RZ ;  /* 0x00010000349b7824 */ /* 0x000fe400078e00ff */
[----:B------:R-:W-:Y:S01]  /*39f0*/  IMAD.U32 R154, R154, 0x10000, RZ ;  /* 0x000100009a9a7824 */ /* 0x000fe200078e00ff */
[----:B------:R1:W-:Y:S01]  /*3a00*/  STL [R1+0xfc], R80 ;  /* 0x0000fc5001007387 */ /* 0x0003e20000100800 */
[----:B0-----:R-:W-:Y:S01]  /*3a10*/  IMAD.U32 R79, R164, 0x10000, RZ ;  /* 0x00010000a44f7824 */ /* 0x001fe200078e00ff */
[----:B------:R-:W-:Y:S02]  /*3a20*/  SHF.L.U32 R164, R70, 0x10, RZ ;  /* 0x0000001046a47819 */ /* 0x000fe400000006ff */
[----:B-1----:R-:W-:Y:S02]  /*3a30*/  SHF.L.U32 R80, R165, 0x10, RZ ;  /* 0x00000010a5507819 */ /* 0x002fe400000006ff */
[----:B------:R0:W-:Y:S01]  /*3a40*/  STL [R1+0xf8], R79 ;  /* 0x0000f84f01007387 */ /* 0x0001e20000100800 */
[----:B------:R-:W-:-:S03]  /*3a50*/  IMAD.U32 R165, R55, 0x10000, RZ ;  /* 0x0001000037a57824 */ /* 0x000fc600078e00ff */
[----:B------:R1:W-:Y:S01]  /*3a60*/  STL [R1+0xf4], R80 ;  /* 0x0000f45001007387 */ /* 0x0003e20000100800 */
[----:B0-----:R-:W-:Y:S02]  /*3a70*/  IMAD.U32 R79, R166, 0x10000, RZ ;  /* 0x00010000a64f7824 */ /* 0x001fe400078e00ff */
[----:B------:R-:W-:Y:S02]  /*3a80*/  IMAD.U32 R166, R75, 0x10000, RZ ;  /* 0x000100004ba67824 */ /* 0x000fe400078e00ff */
[----:B-1----:R-:W-:Y:S01]  /*3a90*/  IMAD.U32 R80, R167, 0x10000, RZ ;  /* 0x00010000a7507824 */ /* 0x002fe200078e00ff */
[----:B------:R0:W-:Y:S01]  /*3aa0*/  STL [R1+0xf0], R79 ;  /* 0x0000f04f01007387 */ /* 0x0001e20000100800 */
[----:B------:R-:W-:-:S03]  /*3ab0*/  IMAD.U32 R167, R60, 0x10000, RZ ;  /* 0x000100003ca77824 */ /* 0x000fc600078e00ff */
[----:B------:R1:W-:Y:S01]  /*3ac0*/  STL [R1+0xec], R80 ;  /* 0x0000ec5001007387 */ /* 0x0003e20000100800 */
[----:B0-----:R-:W-:Y:S01]  /*3ad0*/  IMAD.U32 R79, R168, 0x10000, RZ ;  /* 0x00010000a84f7824 */ /* 0x001fe200078e00ff */
[----:B------:R-:W-:Y:S02]  /*3ae0*/  SHF.L.U32 R168, R78, 0x10, RZ ;  /* 0x000000104ea87819 */ /* 0x000fe400000006ff */
[----:B-1----:R-:W-:Y:S02]  /*3af0*/  SHF.L.U32 R80, R169, 0x10, RZ ;  /* 0x00000010a9507819 */ /* 0x002fe400000006ff */
[----:B------:R0:W-:Y:S01]  /*3b00*/  STL [R1+0xe8], R79 ;  /* 0x0000e84f01007387 */ /* 0x0001e20000100800 */
[----:B------:R-:W-:-:S03]  /*3b10*/  IMAD.U32 R169, R67, 0x10000, RZ ;  /* 0x0001000043a97824 */ /* 0x000fc600078e00ff */
[----:B------:R1:W-:Y:S04]  /*3b20*/  STL [R1+0xe4], R80 ;  /* 0x0000e45001007387 */ /* 0x0003e80000100800 */
[----:B------:R-:W-:Y:S01]  /*3b30*/  STL [R1+0xe0], R82 ;  /* 0x0000e05201007387 */ /* 0x000fe20000100800 */
[----:B0-----:R-:W-:-:S03]  /*3b40*/  IMAD R79, R15, -0x2daee0ad, RZ ;  /* 0xd2511f530f4f7824 */ /* 0x001fc600078e02ff */
[----:B------:R-:W-:Y:S01]  /*3b50*/  STL [R1+0xdc], R81 ;  /* 0x0000dc5101007387 */ /* 0x000fe20000100800 */
[----:B------:R-:W-:Y:S02]  /*3b60*/  IMAD R15, R13, -0x326172a9, RZ ;  /* 0xcd9e8d570d0f7824 */ /* 0x000fe400078e02ff */
[----:B-1----:R-:W-:Y:S01]  /*3b70*/  IMAD.HI.U32 R80, R233, -0x326172a9, RZ ;  /* 0xcd9e8d57e9507827 */ /* 0x002fe200078e00ff */
[----:B------:R0:W-:Y:S03]  /*3b80*/  STL [R1+0xd8], R28 ;  /* 0x0000d81c01007387 */ /* 0x0001e60000100800 */
[----:B------:R-:W-:Y:S01]  /*3b90*/  IMAD.HI.U32 R13, R12, -0x2daee0ad, RZ ;  /* 0xd2511f530c0d7827 */ /* 0x000fe200078e00ff */
[----:B------:R1:W-:Y:S01]  /*3ba0*/  STL [R1+0xd4], R29 ;  /* 0x0000d41d01007387 */ /* 0x0003e20000100800 */
[----:B------:R-:W-:Y:S02]  /*3bb0*/  LOP3.LUT R15, R80, UR24, R15, 0x96, !PT ;  /* 0x00000018500f7c12 */ /* 0x000fe4000f8e960f */
[----:B------:R-:W-:Y:S01]  /*3bc0*/  IMAD R12, R12, -0x2daee0ad, RZ ;  /* 0xd2511f530c0c7824 */ /* 0x000fe200078e02ff */
[----:B------:R-:W-:Y:S01]  /*3bd0*/  LOP3.LUT R13, R13, UR25, R79, 0x96, !PT ;  /* 0x000000190d0d7c12 */ /* 0x000fe2000f8e964f */
[----:B0-----:R-:W-:-:S02]  /*3be0*/  IMAD.U32 R28, R30, 0x10000, RZ ;  /* 0x000100001e1c7824 */ /* 0x001fc400078e00ff */
        /* <DEDUP_REMOVED lines=9> */
[----:B------:R-:W-:Y:S02]  /*3c80*/  STL [R1+0xc4], R29 ;  /* 0x0000c41d01007387 */ /* 0x000fe40000100800 */
[----:B------:R-:W-:Y:S02]  /*3c90*/  IMAD.U32 R118, R25, 0x10000, RZ ;  /* 0x0001000019767824 */ /* 0x000fe400078e00ff */
[----:B0-----:R-:W-:Y:S02]  /*3ca0*/  IMAD.U32 R28, R26, 0x10000, RZ ;  /* 0x000100001a1c7824 */ /* 0x001fe400078e00ff */
[----:B------:R-:W-:Y:S02]  /*3cb0*/  IMAD.U32 R26, R27, 0x10000, RZ ;  /* 0x000100001b1a7824 */ /* 0x000fe400078e00ff */
[----:B------:R-:W-:Y:S01]  /*3cc0*/  IMAD.U32 R27, R40, 0x10000, RZ ;  /* 0x00010000281b7824 */ /* 0x000fe200078e00ff */
[----:B------:R0:W-:Y:S04]  /*3cd0*/  STL [R1+0xc0], R28 ;  /* 0x0000c01c01007387 */ /* 0x0001e80000100800 */
[----:B------:R1:W-:Y:S04]  /*3ce0*/  STL [R1+0xbc], R26 ;  /* 0x0000bc1a01007387 */ /* 0x0003e80000100800 */
[----:B------:R2:W-:Y:S01]  /*3cf0*/  STL [R1+0xb8], R27 ;  /* 0x0000b81b01007387 */ /* 0x0005e20000100800 */
[----:B0-----:R-:W-:Y:S01]  /*3d00*/  SHF.L.U32 R28, R244, 0x10, RZ ;  /* 0x00000010f41c7819 */ /* 0x001fe200000006ff */
[----:B------:R-:W-:Y:S01]  /*3d10*/  IMAD.U32 R244, R21, 0x10000, RZ ;  /* 0x0001000015f47824 */ /* 0x000fe200078e00ff */
[----:B-1----:R-:W-:Y:S01]  /*3d20*/  SHF.L.U32 R26, R41, 0x10, RZ ;  /* 0x00000010291a7819 */ /* 0x002fe200000006ff */
[----:B--2---:R-:W-:-:S04]  /*3d30*/  IMAD.U32 R27, R42, 0x10000, RZ ;  /* 0x000100002a1b7824 */ /* 0x004fc800078e00ff */
[----:B------:R0:W-:Y:S04]  /*3d40*/  STL [R1+0xb4], R26 ;  /* 0x0000b41a01007387 */ /* 0x0001e80000100800 */
[----:B------:R1:W-:Y:S01]  /*3d50*/  STL [R1+0xb0], R27 ;  /* 0x0000b01b01007387 */ /* 0x0003e20000100800 */
[----:B0-----:R-:W-:Y:S02]  /*3d60*/  IMAD.U32 R26, R43, 0x10000, RZ ;  /* 0x000100002b1a7824 */ /* 0x001fe400078e00ff */
[----:B-1----:R-:W-:-:S03]  /*3d70*/  IMAD.U32 R27, R32, 0x10000, RZ ;  /* 0x00010000201b7824 */ /* 0x002fc600078e00ff */
[----:B------:R0:W-:Y:S04]  /*3d80*/  STL [R1+0xac], R26 ;  /* 0x0000ac1a01007387 */ /* 0x0001e80000100800 */
[----:B------:R1:W-:Y:S01]  /*3d90*/  STL [R1+0xa8], R27 ;  /* 0x0000a81b01007387 */ /* 0x0003e20000100800 */
[----:B0-----:R-:W-:Y:S01]  /*3da0*/  SHF.L.U32 R26, R33, 0x10, RZ ;  /* 0x00000010211a7819 */ /* 0x001fe200000006ff */
[----:B-1----:R-:W-:-:S04]  /*3db0*/  IMAD.U32 R27, R34, 0x10000, RZ ;  /* 0x00010000221b7824 */ /* 0x002fc800078e00ff */
        /* <DEDUP_REMOVED lines=20> */
[----:B------:R0:W-:Y:S01]  /*3f00*/  STL [R1+0x7c], R26 ;  /* 0x00007c1a01007387 */ /* 0x0001e20000100800 */
[----:B------:R-:W-:Y:S02]  /*3f10*/  IMAD.U32 R243, R9, 0x10000, RZ ;  /* 0x0001000009f37824 */ /* 0x000fe400078e00ff */
[----:B0-----:R-:W-:Y:S01]  /*3f20*/  IMAD.U32 R26, R245, 0x10000, RZ ;  /* 0x00010000f51a7824 */ /* 0x001fe200078e00ff */
[----:B------:R-:W-:Y:S01]  /*3f30*/  SHF.L.U32 R245, R10, 0x10, RZ ;  /* 0x000000100af57819 */ /* 0x000fe200000006ff */
[----:B------:R-:W-:-:S03]  /*3f40*/  IMAD.MOV.U32 R10, RZ, RZ, RZ ;  /* 0x000000ffff0a7224 */ /* 0x000fc600078e00ff */
[----:B------:R0:W-:Y:S04]  /*3f50*/  STL [R1+0x78], R26 ;  /* 0x0000781a01007387 */ /* 0x0001e80000100800 */
[----:B------:R1:W-:Y:S04]  /*3f60*/  STL [R1+0x74], R28 ;  /* 0x0000741c01007387 */ /* 0x0003e80000100800 */
[----:B------:R2:W-:Y:S01]  /*3f70*/  STL [R1+0x70], R27 ;  /* 0x0000701b01007387 */ /* 0x0005e20000100800 */
[----:B0-----:R-:W-:Y:S02]  /*3f80*/  IMAD.U32 R26, R242, 0x10000, RZ ;  /* 0x00010000f21a7824 */ /* 0x001fe400078e00ff */
[----:B------:R-:W-:-:S02]  /*3f90*/  IMAD.U32 R242, R8, 0x10000, RZ ;  /* 0x0001000008f27824 */ /* 0x000fc400078e00ff */
[----:B-1----:R-:W-:Y:S01]  /*3fa0*/  IMAD.U32 R28, R216, 0x10000, RZ ;  /* 0x00010000d81c7824 */ /* 0x002fe200078e00ff */
[----:B------:R0:W-:Y:S01]  /*3fb0*/  STL [R1+0x6c], R26 ;  /* 0x00006c1a01007387 */ /* 0x0001e20000100800 */
[----:B------:R-:W-:Y:S02]  /*3fc0*/  SHF.L.U32 R216, R4, 0x10, RZ ;  /* 0x0000001004d87819 */ /* 0x000fe400000006ff */
[----:B--2---:R-:W-:Y:S01]  /*3fd0*/  SHF.L.U32 R27, R214, 0x10, RZ ;  /* 0x00000010d61b7819 */ /* 0x004fe200000006ff */
[----:B------:R1:W-:Y:S01]  /*3fe0*/  STL [R1+0x68], R28 ;  /* 0x0000681c01007387 */ /* 0x0003e20000100800 */
[----:B------:R-:W-:-:S03]  /*3ff0*/  IMAD.U32 R214, R3, 0x10000, RZ ;  /* 0x0001000003d67824 */ /* 0x000fc600078e00ff */
[----:B------:R2:W-:Y:S01]  /*4000*/  STL [R1+0x64], R27 ;  /* 0x0000641b01007387 */ /* 0x0005e20000100800 */
[----:B0-----:R-:W-:Y:S02]  /*4010*/  IMAD.U32 R26, R215, 0x10000, RZ ;  /* 0x00010000d71a7824 */ /* 0x001fe400078e00ff */
[----:B------:R-:W-:Y:S02]  /*4020*/  IMAD.U32 R215, R7, 0x10000, RZ ;  /* 0x0001000007d77824 */ /* 0x000fe400078e00ff */
[----:B-1----:R-:W-:Y:S01]  /*4030*/  IMAD.U32 R28, R213, 0x10000, RZ ;  /* 0x00010000d51c7824 */ /* 0x002fe200078e00ff */
[----:B------:R0:W-:Y:S01]  /*4040*/  STL [R1+0x60], R26 ;  /* 0x0000601a01007387 */ /* 0x0001e20000100800 */
[----:B------:R-:W-:Y:S02]  /*4050*/  IMAD.U32 R213, R6, 0x10000, RZ ;  /* 0x0001000006d57824 */ /* 0x000fe400078e00ff */
[----:B--2---:R-:W-:Y:S01]  /*4060*/  IMAD.U32 R27, R212, 0x10000, RZ ;  /* 0x00010000d41b7824 */ /* 0x004fe200078e00ff */
[----:B------:R1:W-:Y:S01]  /*4070*/  STL [R1+0x5c], R28 ;  /* 0x00005c1c01007387 */ /* 0x0003e20000100800 */
[----:B------:R-:W-:-:S03]  /*4080*/  SHF.L.U32 R212, R2, 0x10, RZ ;  /* 0x0000001002d47819 */ /* 0x000fc600000006ff */
[----:B------:R2:W-:Y:S01]  /*4090*/  STL [R1+0x58], R27 ;  /* 0x0000581b01007387 */ /* 0x0005e20000100800 */
[----:B0-----:R-:W-:Y:S01]  /*40a0*/  SHF.L.U32 R26, R206, 0x10, RZ ;  /* 0x00000010ce1a7819 */ /* 0x001fe200000006ff */
[----:B------:R-:W-:Y:S02]  /*40b0*/  IMAD.U32 R206, R72, 0x10000, RZ ;  /* 0x0001000048ce7824 */ /* 0x000fe400078e00ff */
[----:B-1----:R-:W-:Y:S02]  /*40c0*/  IMAD.U32 R28, R211, 0x10000, RZ ;  /* 0x00010000d31c7824 */ /* 0x002fe400078e00ff */
[----:B------:R0:W-:Y:S01]  /*40d0*/  STL [R1+0x54], R26 ;  /* 0x0000541a01007387 */ /* 0x0001e20000100800 */
[----:B------:R-:W-:Y:S02]  /*40e0*/  IMAD.U32 R211, R5, 0x10000, RZ ;  /* 0x0001000005d37824 */ /* 0x000fe400078e00ff */
[----:B--2---:R-:W-:Y:S01]  /*40f0*/  IMAD.U32 R27, R205, 0x10000, RZ ;  /* 0x00010000cd1b7824 */ /* 0x004fe200078e00ff */
[----:B------:R1:W-:Y:S01]  /*4100*/  STL [R1+0x50], R28 ;  /* 0x0000501c01007387 */ /* 0x0003e20000100800 */
[----:B------:R-:W-:-:S03]  /*4110*/  IMAD.U32 R205, R57, 0x10000, RZ ;  /* 0x0001000039cd7824 */ /* 0x000fc600078e00ff */
[----:B------:R2:W-:Y:S01]  /*4120*/  STL [R1+0x4c], R27 ;  /* 0x00004c1b01007387 */ /* 0x0005e20000100800 */
[----:B0-----:R-:W-:Y:S02]  /*4130*/  IMAD.U32 R26, R210, 0x10000, RZ ;  /* 0x00010000d21a7824 */ /* 0x001fe400078e00ff */
[----:B------:R-:W-:Y:S01]  /*4140*/  IMAD.U32 R210, R0, 0x10000, RZ ;  /* 0x0001000000d27824 */ /* 0x000fe200078e00ff */
[----:B-1----:R-:W-:Y:S02]  /*4150*/  SHF.L.U32 R28, R204, 0x10, RZ ;  /* 0x00000010cc1c7819 */ /* 0x002fe400000006ff */
[----:B------:R0:W-:Y:S01]  /*4160*/  STL [R1+0x48], R26 ;  /* 0x0000481a01007387 */ /* 0x0001e20000100800 */
[----:B------:R-:W-:Y:S01]  /*4170*/  SHF.L.U32 R204, R73, 0x10, RZ ;  /* 0x0000001049cc7819 */ /* 0x000fe200000006ff */
[----:B--2---:R-:W-:Y:S02]  /*4180*/  IMAD.U32 R27, R207, 0x10000, RZ ;  /* 0x00010000cf1b7824 */ /* 0x004fe400078e00ff */
[----:B------:R1:W-:Y:S01]  /*4190*/  STL [R1+0x44], R28 ;  /* 0x0000441c01007387 */ /* 0x0003e20000100800 */
[----:B------:R-:W-:-:S03]  /*41a0*/  IMAD.U32 R207, R48, 0x10000, RZ ;  /* 0x0001000030cf7824 */ /* 0x000fc600078e00ff */
[----:B------:R2:W-:Y:S01]  /*41b0*/  STL [R1+0x40], R27 ;  /* 0x0000401b01007387 */ /* 0x0005e20000100800 */
[----:B0-----:R-:W-:Y:S02]  /*41c0*/  IMAD.U32 R26, R203, 0x10000, RZ ;  /* 0x00010000cb1a7824 */ /* 0x001fe400078e00ff */
[----:B------:R-:W-:Y:S02]  /*41d0*/  IMAD.U32 R203, R49, 0x10000, RZ ;  /* 0x0001000031cb7824 */ /* 0x000fe400078e00ff */
[----:B-1----:R-:W-:Y:S01]  /*41e0*/  IMAD.U32 R28, R202, 0x10000, RZ ;  /* 0x00010000ca1c7824 */ /* 0x002fe200078e00ff */
[----:B------:R0:W-:Y:S01]  /*41f0*/  STL [R1+0x3c], R26 ;  /* 0x00003c1a01007387 */ /* 0x0001e20000100800 */
[----:B------:R-:W-:Y:S01]  /*4200*/  IMAD.U32 R202, R62, 0x10000, RZ ;  /* 0x000100003eca7824 */ /* 0x000fe200078e00ff */
[----:B--2---:R-:W-:Y:S02]  /*4210*/  SHF.L.U32 R27, R198, 0x10, RZ ;  /* 0x00000010c61b7819 */ /* 0x004fe400000006ff */
        /* <DEDUP_REMOVED lines=12> */
[----:B0-----:R-:W-:Y:S02]  /*42e0*/  SHF.L.U32 R26, R196, 0x10, RZ ;  /* 0x00000010c41a7819 */ /* 0x001fe400000006ff */
[----:B------:R-:W-:Y:S01]  /*42f0*/  SHF.L.U32 R196, R68, 0x10, RZ ;  /* 0x0000001044c47819 */ /* 0x000fe200000006ff */
        /* <DEDUP_REMOVED lines=11> */
[----:B------:R-:W-:Y:S02]  /*43b0*/  IMAD.U32 R190, R71, 0x10000, RZ ;  /* 0x0001000047be7824 */ /* 0x000fe400078e00ff */
[----:B--2---:R-:W-:Y:S01]  /*43c0*/  IMAD.U32 R27, R193, 0x10000, RZ ;  /* 0x00010000c11b7824 */ /* 0x004fe200078e00ff */
[----:B------:R1:W-:Y:S01]  /*43d0*/  STL [R1+0x14], R28 ;  /* 0x0000141c01007387 */ /* 0x0003e20000100800 */
[----:B------:R-:W-:-:S03]  /*43e0*/  IMAD.U32 R193, R65, 0x10000, RZ ;  /* 0x0001000041c17824 */ /* 0x000fc600078e00ff */
[----:B------:R2:W-:Y:S01]  /*43f0*/  STL [R1+0x10], R27 ;  /* 0x0000101b01007387 */ /* 0x0005e20000100800 */
[----:B0-----:R-:W-:Y:S02]  /*4400*/  IMAD.U32 R26, R189, 0x10000, RZ ;  /* 0x00010000bd1a7824 */ /* 0x001fe400078e00ff */
[----:B------:R-:W-:Y:S02]  /*4410*/  IMAD.U32 R189, R54, 0x10000, RZ ;  /* 0x0001000036bd7824 */ /* 0x000fe400078e00ff */
[----:B-1----:R-:W-:Y:S01]  /*4420*/  IMAD.U32 R28, R192, 0x10000, RZ ;  /* 0x00010000c01c7824 */ /* 0x002fe200078e00ff */
[----:B------:R0:W-:Y:S01]  /*4430*/  STL [R1+0xc], R26 ;  /* 0x00000c1a01007387 */ /* 0x0001e20000100800 */
[----:B------:R-:W-:Y:S02]  /*4440*/  SHF.L.U32 R192, R77, 0x10, RZ ;  /* 0x000000104dc07819 */ /* 0x000fe400000006ff */
[----:B--2---:R-:W-:Y:S01]  /*4450*/  SHF.L.U32 R27, R188, 0x10, RZ ;  /* 0x00000010bc1b7819 */ /* 0x004fe200000006ff */
[----:B------:R1:W-:Y:S01]  /*4460*/  STL [R1+0x8], R28 ;  /* 0x0000081c01007387 */ /* 0x0003e20000100800 */
[----:B------:R-:W-:-:S03]  /*4470*/  SHF.L.U32 R188, R69, 0x10, RZ ;  /* 0x0000001045bc7819 */ /* 0x000fc600000006ff */
[----:B------:R1:W-:Y:S01]  /*4480*/  STL [R1+0x4], R27 ;  /* 0x0000041b01007387 */ /* 0x0003e20000100800 */
[----:B0-----:R-:W-:Y:S02]  /*4490*/  IMAD.U32 R26, R191, 0x10000, RZ ;  /* 0x00010000bf1a7824 */ /* 0x001fe400078e00ff */
[----:B------:R-:W-:-:S03]  /*44a0*/  IMAD.U32 R191, R59, 0x10000, RZ ;  /* 0x000100003bbf7824 */ /* 0x000fc600078e00ff */
[----:B------:R1:W-:Y:S04]  /*44b0*/  STL [R1], R26 ;  /* 0x0000001a01007387 */ /* 0x0003e80000100800 */
.L_x_2812:
[----:B------:R-:W0:Y:S01]  /*44c0*/  S2R R147, SR_TID.X ;  /* 0x0000000000937919 */ /* 0x000e220000002100 */
[----:B------:R-:W-:Y:S01]  /*44d0*/  IMAD R9, R117, UR36, RZ ;  /* 0x0000002475097c24 */ /* 0x000fe2000f8e02ff */
[----:B------:R-:W-:Y:S01]  /*44e0*/  LOP3.LUT P0, RZ, R16, 0x20, RZ, 0xc0, !PT ;  /* 0x0000002010ff7812 */ /* 0x000fe2000780c0ff */
[----:B------:R-:W-:Y:S03]  /*44f0*/  BSSY B1, `(.L_x_1482) ;  /* 0x00005c3000017945 */ /* 0x000fe60003800000 */
[----:B------:R-:W-:-:S04]  /*4500*/  SHF.R.S32.HI R68, RZ, 0x1f, R9 ;  /* 0x0000001fff447819 */ /* 0x000fc80000011409 */
[----:B------:R-:W-:Y:S02]  /*4510*/  LEA.HI R9, R68, R9, RZ, 0x3 ;  /* 0x0000000944097211 */ /* 0x000fe400078f18ff */
[----:B0-----:R-:W-:-:S04]  /*4520*/  LOP3.LUT R147, R147, 0x1f, RZ, 0xc0, !PT ;  /* 0x0000001f93937812 */ /* 0x001fc800078ec0ff */
[----:B------:R-:W-:-:S04]  /*4530*/  LEA.HI.SX32 R9, R9, R147, 0x1d ;  /* 0x0000009309097211 */ /* 0x000fc800078feaff */
[----:B------:R-:W-:Y:S01]  /*4540*/  MOV R72, R9 ;  /* 0x0000000900487202 */ /* 0x000fe20000000f00 */
[----:B-----5:R-:W-:Y:S06]  /*4550*/  @!P0 BRA `(.L_x_1483) ;  /* 0x0000005800f08947 */ /* 0x020fec0003800000 */
[----:B------:R-:W-:Y:S01]  /*4560*/  ISETP.NE.U32.AND P0, PT, RZ, UR28, PT ;  /* 0x0000001cff007c0c */ /* 0x000fe2000bf05070 */
[----:B------:R-:W0:Y:S03]  /*4570*/  LDC.64 R72, c[0x0][0x228] ;  /* 0x00008a00ff487b82 */ /* 0x000e260000000a00 */
[----:B------:R-:W-:-:S13]  /*4580*/  ISETP.NE.AND.EX P0, PT, RZ, UR29, PT, P0 ;  /* 0x0000001dff007c0c */ /* 0x000fda000bf05300 */
[----:B------:R-:W-:-:S04]  /*4590*/  @P0 LEA R68, P1, R9, UR28, 0x4 ;  /* 0x0000001c09440c11 */ /* 0x000fc8000f8220ff */
[----:B------:R-:W-:Y:S02]  /*45a0*/  @P0 LEA.HI.X R69, R9, UR29, RZ, 0x4, P1 ;  /* 0x0000001d09450c11 */ /* 0x000fe400088f24ff */
[----:B0-----:R-:W-:-:S03]  /*45b0*/  ISETP.NE.U32.AND P1, PT, R72, RZ, PT ;  /* 0x000000ff4800720c */ /* 0x001fc60003f25070 */
[----:B------:R0:W5:Y:S01]  /*45c0*/  @P0 LDG.E.128 R60, desc[UR4][R68.64] ;  /* 0x00000004443c0981 */ /* 0x000162000c1e1d00 */
[----:B------:R-:W-:Y:S01]  /*45d0*/  ISETP.NE.AND.EX P1, PT, R73, RZ, PT, P1 ;  /* 0x000000ff4900720c */ /* 0x000fe20003f25310 */
[----:B0-----:R-:W0:-:S12]  /*45e0*/  LDC.64 R68, c[0x0][0x220] ;  /* 0x00008800ff447b82 */ /* 0x001e180000000a00 */
[----:B------:R-:W-:-:S04]  /*45f0*/  @P1 LEA R70, P2, R9, R72, 0x4 ;  /* 0x0000004809461211 */ /* 0x000fc800078420ff */
[----:B------:R-:W-:-:S05]  /*4600*/  @P1 LEA.HI.X R71, R9, R73, RZ, 0x4, P2 ;  /* 0x0000004909471211 */ /* 0x000fca00010f24ff */
[----:B------:R2:W5:Y:S01]  /*4610*/  @P1 LDG.E.128 R64, desc[UR4][R70.64] ;  /* 0x0000000446401981 */ /* 0x000562000c1e1d00 */
[----:B0-----:R-:W-:-:S06]  /*4620*/  IMAD.WIDE.U32 R68, R9, 0x10, R68 ;  /* 0x0000001009447825 */ /* 0x001fcc00078e0044 */
[----:B------:R-:W5:Y:S01]  /*4630*/  LDG.E.128 R68, desc[UR4][R68.64] ;  /* 0x0000000444447981 */ /* 0x000f62000c1e1d00 */
[C---:B------:R-:W-:Y:S01]  /*4640*/  ISETP.NE.AND P2, PT, R11.reuse, 0x1, PT ;  /* 0x000000010b00780c */ /* 0x040fe20003f45270 */
[----:B------:R-:W-:Y:S01]  /*4650*/  BSSY B2, `(.L_x_1484) ;  /* 0x000000c000027945 */ /* 0x000fe20003800000 */
[----:B------:R-:W-:-:S11]  /*4660*/  VIADD R47, R11, 0x1 ;  /* 0x000000010b2f7836 */ /* 0x000fd60000000000 */
[----:B--2---:R-:W-:Y:S05]  /*4670*/  @!P2 BRA `(.L_x_1485) ;  /* 0x000000000020a947 */ /* 0x004fea0003800000 */
[----:B------:R-:W-:Y:S01]  /*4680*/  ISETP.NE.AND P2, PT, R11, 0x2, PT ;  /* 0x000000020b00780c */ /* 0x000fe20003f45270 */
[----:B------:R-:W-:-:S12]  /*4690*/  IMAD.MOV.U32 R29, RZ, RZ, R13 ;  /* 0x000000ffff1d7224 */ /* 0x000fd800078e000d */
[----:B------:R-:W-:Y:S05]  /*46a0*/  @!P2 BRA `(.L_x_1486) ;  /* 0x000000000018a947 */ /* 0x000fea0003800000 */
[----:B------:R-:W-:Y:S01]  /*46b0*/  ISETP.NE.AND P2, PT, R11, 0x3, PT ;  /* 0x000000030b00780c */ /* 0x000fe20003f45270 */
[----:B------:R-:W-:-:S12]  /*46c0*/  IMAD.MOV.U32 R29, RZ, RZ, R15 ;  /* 0x000000ffff1d7224 */ /* 0x000fd800078e000f */
[----:B------:R-:W-:Y:S05]  /*46d0*/  @P2 BRA `(.L_x_1486) ;  /* 0x00000000000c2947 */ /* 0x000fea0003800000 */
[----:B------:R-:W-:Y:S01]  /*46e0*/  MOV R29, R12 ;  /* 0x0000000c001d7202 */ /* 0x000fe20000000f00 */
[----:B------:R-:W-:Y:S06]  /*46f0*/  BRA `(.L_x_1486) ;  /* 0x0000000000047947 */ /* 0x000fec0003800000 */
.L_x_1485:
[----:B------:R-:W-:-:S07]  /*4700*/  IMAD.MOV.U32 R29, RZ, RZ, R14 ;  /* 0x000000ffff1d7224 */ /* 0x000fce00078e000e */
.L_x_1486:
[----:B------:R-:W-:Y:S05]  /*4710*/  BSYNC B2 ;  /* 0x0000000000027941 */ /* 0x000fea0003800000 */
.L_x_1484:
[----:B------:R-:W-:Y:S01]  /*4720*/  ISETP.NE.AND P2, PT, R47, 0x4, PT ;  /* 0x000000042f00780c */ /* 0x000fe20003f45270 */
[----:B------:R-:W-:-:S12]  /*4730*/  BSSY B2, `(.L_x_1487) ;  /* 0x000003a000027945 */ /* 0x000fd80003800000 */
[----:B------:R-:W-:Y:S05]  /*4740*/  @P2 BRA `(.L_x_1488) ;  /* 0x0000000000e02947 */ /* 0x000fea0003800000 */
[----:B------:R-:W-:Y:S01]  /*4750*/  VIADD R17, R17, 0x1 ;  /* 0x0000000111117836 */ /* 0x000fe20000000000 */
[----:B------:R-:W-:Y:S03]  /*4760*/  BSSY B3, `(.L_x_1489) ;  /* 0x000000c000037945 */ /* 0x000fe60003800000 */
[C---:B------:R-:W-:Y:S01]  /*4770*/  IMAD.HI.U32 R12, R17.reuse, -0x2daee0ad, RZ ;  /* 0xd2511f53110c7827 */ /* 0x040fe200078e00ff */
[----:B------:R-:W-:-:S13]  /*4780*/  ISETP.NE.AND P2, PT, R17, RZ, PT ;  /* 0x000000ff1100720c */ /* 0x000fda0003f45270 */
[----:B------:R-:W-:Y:S05]  /*4790*/  @P2 BRA `(.L_x_1490) ;  /* 0x0000000000202947 */ /* 0x000fea0003800000 */
[----:B------:R-:W-:-:S05]  /*47a0*/  VIADD R18, R18, 0x1 ;  /* 0x0000000112127836 */ /* 0x000fca0000000000 */
[----:B------:R-:W-:-:S13]  /*47b0*/  ISETP.NE.AND P2, PT, R18, RZ, PT ;  /* 0x000000ff1200720c */ /* 0x000fda0003f45270 */
[----:B------:R-:W-:Y:S01]  /*47c0*/  @!P2 IADD3 R19, R19, 0x1, RZ ;  /* 0x000000011313a810 */ /* 0x000fe20007ffe0ff */
[----:B------:R-:W-:Y:S01]  /*47d0*/  @!P2 VIADD R11, R10, 0x1 ;  /* 0x000000010a0ba836 */ /* 0x000fe20000000000 */
[----:B------:R-:W-:Y:S02]  /*47e0*/  @!P2 MOV R18, RZ ;  /* 0x000000ff0012a202 */ /* 0x000fe40000000f00 */
[----:B------:R-:W-:-:S13]  /*47f0*/  ISETP.NE.AND P3, PT, R19, RZ, !P2 ;  /* 0x000000ff1300720c */ /* 0x000fda0005765270 */
[----:B------:R-:W-:-:S04]  /*4800*/  @P3 IMAD.MOV R11, RZ, RZ, R10 ;  /* 0x000000ffff0b3224 */ /* 0x000fc800078e020a */
[----:B------:R-:W-:-:S07]  /*4810*/  @!P2 IMAD.MOV.U32 R10, RZ, RZ, R11 ;  /* 0x000000ffff0aa224 */ /* 0x000fce00078e000b */
.L_x_1490:
[----:B------:R-:W-:Y:S05]  /*4820*/  BSYNC B3 ;  /* 0x0000000000037941 */ /* 0x000fea0003800000 */
.L_x_1489:
[----:B------:R-:W-:Y:S01]  /*4830*/  LOP3.LUT R12, R12, UR7, R10, 0x96, !PT ;  /* 0x000000070c0c7c12 */ /* 0x000fe2000f8e960a */
[----:B------:R-:W-:-:S04]  /*4840*/  IMAD.HI.U32 R74, R19, -0x326172a9, RZ ;  /* 0xcd9e8d57134a7827 */ /* 0x000fc800078e00ff */
[----:B------:R-:W-:Y:S01]  /*4850*/  IMAD R14, R19, -0x326172a9, RZ ;  /* 0xcd9e8d57130e7824 */ /* 0x000fe200078e02ff */
[----:B------:R-:W-:Y:S01]  /*4860*/  LOP3.LUT R74, R74, UR6, R18, 0x96, !PT ;  /* 0x000000064a4a7c12 */ /* 0x000fe2000f8e9612 */
[----:B------:R-:W-:-:S04]  /*4870*/  IMAD.WIDE.U32 R12, R12, -0x326172a9, RZ ;  /* 0xcd9e8d570c0c7825 */ /* 0x000fc800078e00ff */
[----:B------:R-:W-:Y:S01]  /*4880*/  IMAD R11, R17, -0x2daee0ad, RZ ;  /* 0xd2511f53110b7824 */ /* 0x000fe200078e02ff */
[----:B------:R-:W-:Y:S01]  /*4890*/  LOP3.LUT R14, R13, UR9, R14, 0x96, !PT ;  /* 0x000000090d0e7c12 */ /* 0x000fe2000f8e960e */
[----:B------:R-:W-:-:S04]  /*48a0*/  IMAD.WIDE.U32 R74, R74, -0x2daee0ad, RZ ;  /* 0xd2511f534a4a7825 */ /* 0x000fc800078e00ff */
[----:B------:R-:W-:Y:S01]  /*48b0*/  IMAD.WIDE.U32 R14, R14, -0x2daee0ad, RZ ;  /* 0xd2511f530e0e7825 */ /* 0x000fe200078e00ff */
[----:B------:R-:W-:-:S03]  /*48c0*/  LOP3.LUT R75, R75, UR8, R11, 0x96, !PT ;  /* 0x000000084b4b7c12 */ /* 0x000fc6000f8e960b */
[----:B------:R-:W-:Y:S01]  /*48d0*/  IMAD.MOV.U32 R47, RZ, RZ, RZ ;  /* 0x000000ffff2f7224 */ /* 0x000fe200078e00ff */
[----:B------:R-:W-:Y:S01]  /*48e0*/  LOP3.LUT R15, R15, UR11, R74, 0x96, !PT ;  /* 0x0000000b0f0f7c12 */ /* 0x000fe2000f8e964a */
[----:B------:R-:W-:-:S05]  /*48f0*/  IMAD.WIDE.U32 R74, R75, -0x326172a9, RZ ;  /* 0xcd9e8d574b4a7825 */ /* 0x000fca00078e00ff */
[----:B------:R-:W-:-:S05]  /*4900*/  LOP3.LUT R12, R75, UR10, R12, 0x96, !PT ;  /* 0x0000000a4b0c7c12 */ /* 0x000fca000f8e960c */
[----:B------:R-:W-:-:S05]  /*4910*/  IMAD.WIDE.U32 R12, R12, -0x2daee0ad, RZ ;  /* 0xd2511f530c0c7825 */ /* 0x000fca00078e00ff */
        /* <DEDUP_REMOVED lines=26> */
[----:B------:R-:W-:-:S07]  /*4ac0*/  LOP3.LUT R15, R15, UR24, R74, 0x96, !PT ;  /* 0x000000180f0f7c12 */ /* 0x000fce000f8e964a */
.L_x_1488:
[----:B------:R-:W-:Y:S05]  /*4ad0*/  BSYNC B2 ;  /* 0x0000000000027941 */ /* 0x000fea0003800000 */
.L_x_1487:
[----:B------:R-:W-:Y:S01]  /*4ae0*/  ISETP.NE.U32.AND P2, PT, R72, RZ, PT ;  /* 0x000000ff4800720c */ /* 0x000fe20003f45070 */
[----:B------:R-:W-:Y:S01]  /*4af0*/  IMAD.MOV.U32 R74, RZ, RZ, 0x2f800000 ;  /* 0x2f800000ff4a7424 */ /* 0x000fe200078e00ff */
[----:B------:R-:W0:Y:S01]  /*4b00*/  LDC R72, c[0x0][0x294] ;  /* 0x0000a500ff487b82 */ /* 0x000e220000000800 */
[----:B------:R-:W-:Y:S01]  /*4b10*/  I2FP.F32.U32 R11, R29 ;  /* 0x0000001d000b7245 */ /* 0x000fe20000201000 */
[----:B-----5:R-:W-:Y:S01]  /*4b20*/  IMAD.U32 R29, R68, 0x10000, RZ ;  /* 0x00010000441d7824 */ /* 0x020fe200078e00ff */
[----:B------:R-:W-:Y:S02]  /*4b30*/  ISETP.NE.AND.EX P2, PT, R73, RZ, PT, P2 ;  /* 0x000000ff4900720c */ /* 0x000fe40003f45320 */
[----:B------:R-:W-:Y:S01]  /*4b40*/  LOP3.LUT R16, R16, 0xffffffef, RZ, 0xc0, !PT ;  /* 0xffffffef10107812 */ /* 0x000fe200078ec0ff */
[----:B------:R-:W-:Y:S01]  /*4b50*/  FFMA.FTZ R11, R11, R74, 1.1641532182693481445e-10 ;  /* 0x2f0000000b0b7423 */ /* 0x000fe2000001004a */
[----:B------:R-:W-:Y:S01]  /*4b60*/  PRMT R68, R68, 0x7632, R68 ;  /* 0x0000763244447816 */ /* 0x000fe20000000044 */
[----:B------:R-:W2:Y:S03]  /*4b70*/  LDC R73, c[0x0][0x298] ;  /* 0x0000a600ff497b82 */ /* 0x000ea60000000800 */
[----:B0-----:R-:W-:Y:S01]  /*4b80*/  FSETP.GTU.FTZ.AND P3, PT, R11, R72, PT ;  /* 0x000000480b00720b */ /* 0x001fe20003f7c000 */
[----:B--2---:R-:W-:-:S12]  /*4b90*/  FMUL.FTZ R29, R29, R73 ;  /* 0x000000491d1d7220 */ /* 0x004fd80000410000 */
[----:B------:R-:W-:Y:S02]  /*4ba0*/  @P3 LOP3.LUT R16, R16, 0x10, RZ, 0xfc, !PT ;  /* 0x0000001010103812 */ /* 0x000fe400078efcff */
[----:B------:R-:W-:Y:S01]  /*4bb0*/  FSEL R30, R29, RZ, !P3 ;  /* 0x000000ff1d1e7208 */ /* 0x000fe20005800000 */
[----:B------:R-:W-:Y:S06]  /*4bc0*/  @P2 BRA `(.L_x_1491) ;  /* 0x0000000000182947 */ /* 0x000fec0003800000 */
[----:B------:R-:W-:Y:S01]  /*4bd0*/  MOV R29, R47 ;  /* 0x0000002f001d7202 */ /* 0x000fe20000000f00 */
[----:B------:R-:W-:Y:S06]  /*4be0*/  @!P0 BRA `(.L_x_1492) ;  /* 0x0000000400608947 */ /* 0x000fec0003800000 */
[----:B------:R-:W-:Y:S02]  /*4bf0*/  IMAD.U32 R11, R60, 0x10000, RZ ;  /* 0x000100003c0b7824 */ /* 0x000fe400078e00ff */
[----:B------:R-:W-:Y:S02]  /*4c00*/  IMAD.MOV.U32 R29, RZ, RZ, R47 ;  /* 0x000000ffff1d7224 */ /* 0x000fe400078e002f */
[----:B------:R-:W-:Y:S01]  /*4c10*/  FADD.FTZ R30, R11, R30 ;  /* 0x0000001e0b1e7221 */ /* 0x000fe20000010000 */
[----:B------:R-:W-:Y:S06]  /*4c20*/  BRA `(.L_x_1492) ;  /* 0x0000000400507947 */ /* 0x000fec0003800000 */
.L_x_1491:
[C---:B------:R-:W-:Y:S01]  /*4c30*/  ISETP.NE.AND P3, PT, R47.reuse, 0x1, PT ;  /* 0x000000012f00780c */ /* 0x040fe20003f65270 */
[----:B------:R-:W-:Y:S01]  /*4c40*/  BSSY B2, `(.L_x_1493) ;  /* 0x000000c000027945 */ /* 0x000fe20003800000 */
[----:B------:R-:W-:-:S11]  /*4c50*/  VIADD R29, R47, 0x1 ;  /* 0x000000012f1d7836 */ /* 0x000fd60000000000 */
[----:B------:R-:W-:Y:S05]  /*4c60*/  @!P3 BRA `(.L_x_1494) ;  /* 0x000000000020b947 */ /* 0x000fea0003800000 */
[----:B------:R-:W-:Y:S02]  /*4c70*/  ISETP.NE.AND P3, PT, R47, 0x2, PT ;  /* 0x000000022f00780c */ /* 0x000fe40003f65270 */
[----:B------:R-:W-:-:S11]  /*4c80*/  MOV R8, R13 ;  /* 0x0000000d00087202 */ /* 0x000fd60000000f00 */
[----:B------:R-:W-:Y:S05]  /*4c90*/  @!P3 BRA `(.L_x_1495) ;  /* 0x000000000018b947 */ /* 0x000fea0003800000 */
[----:B------:R-:W-:Y:S01]  /*4ca0*/  ISETP.NE.AND P3, PT, R47, 0x3, PT ;  /* 0x000000032f00780c */ /* 0x000fe20003f65270 */
[----:B------:R-:W-:-:S12]  /*4cb0*/  IMAD.MOV.U32 R8, RZ, RZ, R15 ;  /* 0x000000ffff087224 */ /* 0x000fd800078e000f */
[----:B------:R-:W-:Y:S05]  /*4cc0*/  @P3 BRA `(.L_x_1495) ;  /* 0x00000000000c3947 */ /* 0x000fea0003800000 */
[----:B------:R-:W-:Y:S01]  /*4cd0*/  IMAD.MOV.U32 R8, RZ, RZ, R12 ;  /* 0x000000ffff087224 */ /* 0x000fe200078e000c */
[----:B------:R-:W-:Y:S06]  /*4ce0*/  BRA `(.L_x_1495) ;  /* 0x0000000000047947 */ /* 0x000fec0003800000 */
.L_x_1494:
[----:B------:R-:W-:-:S07]  /*4cf0*/  IMAD.MOV.U32 R8, RZ, RZ, R14 ;  /* 0x000000ffff087224 */ /* 0x000fce00078e000e */
.L_x_1495:
[----:B------:R-:W-:Y:S05]  /*4d00*/  BSYNC B2 ;  /* 0x0000000000027941 */ /* 0x000fea0003800000 */
.L_x_1493:
[----:B------:R-:W-:Y:S01]  /*4d10*/  ISETP.NE.AND P3, PT, R29, 0x4, PT ;  /* 0x000000041d00780c */ /* 0x000fe20003f65270 */
[----:B------:R-:W-:-:S12]  /*4d20*/  BSSY B2, `(.L_x_1496) ;  /* 0x000003a000027945 */ /* 0x000fd80003800000 */
[----:B------:R-:W-:Y:S05]  /*4d30*/  @P3 BRA `(.L_x_1497) ;  /* 0x0000000000e03947 */ /* 0x000fea0003800000 */
[----:B------:R-:W-:Y:S01]  /*4d40*/  IADD3 R17, R17, 0x1, RZ ;  /* 0x0000000111117810 */ /* 0x000fe20007ffe0ff */
[----:B------:R-:W-:Y:S03]  /*4d50*/  BSSY B3, `(.L_x_1498) ;  /* 0x000000c000037945 */ /* 0x000fe60003800000 */
[C---:B------:R-:W-:Y:S01]  /*4d60*/  ISETP.NE.AND P3, PT, R17.reuse, RZ, PT ;  /* 0x000000ff1100720c */ /* 0x040fe20003f65270 */
[----:B------:R-:W-:-:S12]  /*4d70*/  IMAD.HI.U32 R12, R17, -0x2daee0ad, RZ ;  /* 0xd2511f53110c7827 */ /* 0x000fd800078e00ff */
[----:B------:R-:W-:Y:S05]  /*4d80*/  @P3 BRA `(.L_x_1499) ;  /* 0x0000000000203947 */ /* 0x000fea0003800000 */
[----:B------:R-:W-:-:S05]  /*4d90*/  VIADD R18, R18, 0x1 ;  /* 0x0000000112127836 */ /* 0x000fca0000000000 */
[----:B------:R-:W-:-:S13]  /*4da0*/  ISETP.NE.AND P3, PT, R18, RZ, PT ;  /* 0x000000ff1200720c */ /* 0x000fda0003f65270 */
[----:B------:R-:W-:Y:S02]  /*4db0*/  @!P3 VIADD R19, R19, 0x1 ;  /* 0x000000011313b836 */ /* 0x000fe40000000000 */
[----:B------:R-:W-:Y:S02]  /*4dc0*/  @!P3 VIADD R11, R10, 0x1 ;  /* 0x000000010a0bb836 */ /* 0x000fe40000000000 */
[----:B------:R-:W-:Y:S01]  /*4dd0*/  @!P3 IMAD.MOV.U32 R18, RZ, RZ, RZ ;  /* 0x000000ffff12b224 */ /* 0x000fe200078e00ff */
[----:B------:R-:W-:-:S13]  /*4de0*/  ISETP.NE.AND P4, PT, R19, RZ, !P3 ;  /* 0x000000ff1300720c */ /* 0x000fda0005f85270 */
[----:B------:R-:W-:-:S05]  /*4df0*/  @P4 IADD3 R11, R10, RZ, RZ ;  /* 0x000000ff0a0b4210 */ /* 0x000fca0007ffe0ff */
[----:B------:R-:W-:-:S07]  /*4e00*/  @!P3 IMAD.MOV.U32 R10, RZ, RZ, R11 ;  /* 0x000000ffff0ab224 */ /* 0x000fce00078e000b */
.L_x_1499:
[----:B------:R-:W-:Y:S05]  /*4e10*/  BSYNC B3 ;  /* 0x0000000000037941 */ /* 0x000fea0003800000 */
.L_x_1498:
        /* <DEDUP_REMOVED lines=42> */
.L_x_1497:
[----:B------:R-:W-:Y:S05]  /*50c0*/  BSYNC B2 ;  /* 0x0000000000027941 */ /* 0x000fea0003800000 */
.L_x_1496:
[----:B------:R-:W-:-:S05]  /*50d0*/  I2FP.F32.U32 R8, R8 ;  /* 0x0000000800087245 */ /* 0x000fca0000201000 */
[----:B------:R-:W-:-:S05]  /*50e0*/  FFMA.FTZ R8, R8, R74, 1.1641532182693481445e-10 ;  /* 0x2f00000008087423 */ /* 0x000fca000001004a */
[----:B------:R-:W-:Y:S02]  /*50f0*/  FSETP.GTU.FTZ.AND P3, PT, R8, R72, PT ;  /* 0x000000480800720b */ /* 0x000fe40003f7c000 */
[----:B------:R-:W-:-:S05]  /*5100*/  SHF.L.U32 R8, R64, 0x10, RZ ;  /* 0x0000001040087819 */ /* 0x000fca00000006ff */
[----:B------:R-:W-:-:S05]  /*5110*/  FMUL.FTZ R8, R8, R73 ;  /* 0x0000004908087220 */ /* 0x000fca0000410000 */
[----:B------:R-:W-:-:S05]  /*5120*/  FSEL R8, R8, RZ, !P3 ;  /* 0x000000ff08087208 */ /* 0x000fca0005800000 */
[----:B------:R-:W-:Y:S01]  /*5130*/  FADD.FTZ R30, R8, R30 ;  /* 0x0000001e081e7221 */ /* 0x000fe20000010000 */
[----:B------:R-:W-:-:S04]  /*5140*/  @P0 IMAD.U32 R8, R60, 0x10000, RZ ;  /* 0x000100003c080824 */ /* 0x000fc800078e00ff */
[----:B------:R-:W-:Y:S01]  /*5150*/  @P0 FADD.FTZ R30, R8, R30 ;  /* 0x0000001e081e0221 */ /* 0x000fe20000010000 */
[----:B------:R-:W-:-:S07]  /*5160*/  SEL R8, RZ, 0x1, P3 ;  /* 0x00000001ff087807 */ /* 0x000fce0001800000 */
.L_x_1492:
[C---:B------:R-:W-:Y:S01]  /*5170*/  ISETP.NE.AND P3, PT, R29.reuse, 0x1, PT ;  /* 0x000000011d00780c */ /* 0x040fe20003f65270 */
[----:B------:R-:W-:Y:S01]  /*5180*/  BSSY B2, `(.L_x_1500) ;  /* 0x000000c000027945 */ /* 0x000fe20003800000 */
[----:B------:R-:W-:-:S11]  /*5190*/  VIADD R47, R29, 0x1 ;  /* 0x000000011d2f7836 */ /* 0x000fd60000000000 */
[----:B------:R-:W-:Y:S05]  /*51a0*/  @!P3 BRA `(.L_x_1501) ;  /* 0x000000000020b947 */ /* 0x000fea0003800000 */
[----:B------:R-:W-:Y:S01]  /*51b0*/  ISETP.NE.AND P3, PT, R29, 0x2, PT ;  /* 0x000000021d00780c */ /* 0x000fe20003f65270 */
[----:B------:R-:W-:-:S12]  /*51c0*/  IMAD.MOV.U32 R11, RZ, RZ, R13 ;  /* 0x000000ffff0b7224 */ /* 0x000fd800078e000d */
[----:B------:R-:W-:Y:S05]  /*51d0*/  @!P3 BRA `(.L_x_1502) ;  /* 0x000000000018b947 */ /* 0x000fea0003800000 */
[----:B------:R-:W-:Y:S02]  /*51e0*/  ISETP.NE.AND P3, PT, R29, 0x3, PT ;  /* 0x000000031d00780c */ /* 0x000fe40003f65270 */
[----:B------:R-:W-:-:S11]  /*51f0*/  MOV R11, R15 ;  /* 0x0000000f000b7202 */ /* 0x000fd60000000f00 */
[----:B------:R-:W-:Y:S05]  /*5200*/  @P3 BRA `(.L_x_1502) ;  /* 0x00000000000c3947 */ /* 0x000fea0003800000 */
[----:B------:R-:W-:Y:S01]  /*5210*/  IMAD.MOV.U32 R11, RZ, RZ, R12 ;  /* 0x000000ffff0b7224 */ /* 0x000fe200078e000c */
[----:B------:R-:W-:Y:S06]  /*5220*/  BRA `(.L_x_1502) ;  /* 0x0000000000047947 */ /* 0x000fec0003800000 */
.L_x_1501:
[----:B------:R-:W-:-:S07]  /*5230*/  IMAD.MOV.U32 R11, RZ, RZ, R14 ;  /* 0x000000ffff0b7224 */ /* 0x000fce00078e000e */
.L_x_1502:
[----:B------:R-:W-:Y:S05]  /*5240*/  BSYNC B2 ;  /* 0x0000000000027941 */ /* 0x000fea0003800000 */
.L_x_1500:
        /* <DEDUP_REMOVED lines=8> */
[----:B------:R-:W-:-:S04]  /*52d0*/  IADD3 R18, R18, 0x1, RZ ;  /* 0x0000000112127810 */ /* 0x000fc80007ffe0ff */
[----:B------:R-:W-:-:S13]  /*52e0*/  ISETP.NE.AND P3, PT, R18, RZ, PT ;  /* 0x000000ff1200720c */ /* 0x000fda0003f65270 */
[----:B------:R-:W-:Y:S02]  /*52f0*/  @!P3 VIADD R19, R19, 0x1 ;  /* 0x000000011313b836 */ /* 0x000fe40000000000 */
[----:B------:R-:W-:Y:S02]  /*5300*/  @!P3 VIADD R13, R10, 0x1 ;  /* 0x000000010a0db836 */ /* 0x000fe40000000000 */
[----:B------:R-:W-:Y:S01]  /*5310*/  @!P3 IMAD.MOV.U32 R18, RZ, RZ, RZ ;  /* 0x000000ffff12b224 */ /* 0x000fe200078e00ff */
[----:B------:R-:W-:-:S13]  /*5320*/  ISETP.NE.AND P4, PT, R19, RZ, !P3 ;  /* 0x000000ff1300720c */ /* 0x000fda0005f85270 */
[----:B------:R-:W-:-:S05]  /*5330*/  @P4 IMAD.MOV R13, RZ, RZ, R10 ;  /* 0x000000ffff0d4224 */ /* 0x000fca00078e020a */
[----:B------:R-:W-:-:S07]  /*5340*/  @!P3 MOV R10, R13 ;  /* 0x0000000d000ab202 */ /* 0x000fce0000000f00 */
.L_x_1506:
[----:B------:R-:W-:Y:S05]  /*5350*/  BSYNC B3 ;  /* 0x0000000000037941 */ /* 0x000fea0003800000 */
.L_x_1505:
[----:B------:R-:W-:Y:S01]  /*5360*/  LOP3.LUT R12, R12, UR7, R10, 0x96, !PT ;  /* 0x000000070c0c7c12 */ /* 0x000fe2000f8e960a */
[----:B------:R-:W-:-:S04]  /*5370*/  IMAD.HI.U32 R134, R19, -0x326172a9, RZ ;  /* 0xcd9e8d5713867827 */ /* 0x000fc800078e00ff */
[----:B------:R-:W-:Y:S01]  /*5380*/  IMAD R14, R19, -0x326172a9, RZ ;  /* 0xcd9e8d57130e7824 */ /* 0x000fe200078e02ff */
[----:B------:R-:W-:Y:S01]  /*5390*/  LOP3.LUT R134, R134, UR6, R18, 0x96, !PT ;  /* 0x0000000686867c12 */ /* 0x000fe2000f8e9612 */
[----:B------:R-:W-:-:S04]  /*53a0*/  IMAD.WIDE.U32 R12, R12, -0x326172a9, RZ ;  /* 0xcd9e8d570c0c7825 */ /* 0x000fc800078e00ff */
[----:B------:R-:W-:Y:S01]  /*53b0*/  IMAD.WIDE.U32 R134, R134, -0x2daee0ad, RZ ;  /* 0xd2511f5386867825 */ /* 0x000fe200078e00ff */
[----:B------:R-:W-:-:S03]  /*53c0*/  LOP3.LUT R14, R13, UR9, R14, 0x96, !PT ;  /* 0x000000090d0e7c12 */ /* 0x000fc6000f8e960e */
[----:B------:R-:W-:Y:S02]  /*53d0*/  IMAD R13, R17, -0x2daee0ad, RZ ;  /* 0xd2511f53110d7824 */ /* 0x000fe400078e02ff */
[----:B------:R-:W-:-:S03]  /*53e0*/  IMAD.WIDE.U32 R14, R14, -0x2daee0ad, RZ ;  /* 0xd2511f530e0e7825 */ /* 0x000fc600078e00ff */
[----:B------:R-:W-:Y:S01]  /*53f0*/  LOP3.LUT R135, R135, UR8, R13, 0x96, !PT ;  /* 0x0000000887877c12 */ /* 0x000fe2000f8e960d */
[----:B------:R-:W-:Y:S01]  /*5400*/  IMAD.MOV.U32 R47, RZ, RZ, RZ ;  /* 0x000000ffff2f7224 */ /* 0x000fe200078e00ff */
[----:B------:R-:W-:-:S03]  /*5410*/  LOP3.LUT R15, R15, UR11, R134, 0x96, !PT ;  /* 0x0000000b0f0f7c12 */ /* 0x000fc6000f8e9686 */
        /* <DEDUP_REMOVED lines=30> */
.L_x_1504:
[----:B------:R-:W-:Y:S05]  /*5600*/  BSYNC B2 ;  /* 0x0000000000027941 */ /* 0x000fea0003800000 */
.L_x_1503:
[----:B------:R-:W-:Y:S01]  /*5610*/  I2FP.F32.U32 R11, R11 ;  /* 0x0000000b000b7245 */ /* 0x000fe20000201000 */
[----:B------:R-:W-:Y:S01]  /*5620*/  IMAD.U32 R68, R68, 0x10000, RZ ;  /* 0x0001000044447824 */ /* 0x000fe200078e00ff */
[----:B------:R-:W-:-:S03]  /*5630*/  LOP3.LUT R16, R16, 0xfffffff7, RZ, 0xc0, !PT ;  /* 0xfffffff710107812 */ /* 0x000fc600078ec0ff */
[----:B------:R-:W-:Y:S01]  /*5640*/  FFMA.FTZ R11, R11, R74, 1.1641532182693481445e-10 ;  /* 0x2f0000000b0b7423 */ /* 0x000fe2000001004a */
[----:B------:R-:W-:-:S04]  /*5650*/  FMUL.FTZ R68, R68, R73 ;  /* 0x0000004944447220 */ /* 0x000fc80000410000 */
[----:B------:R-:W-:-:S04]  /*5660*/  FSETP.GTU.FTZ.AND P3, PT, R11, R72, PT ;  /* 0x000000480b00720b */ /* 0x000fc80003f7c000 */
[----:B------:R-:W-:-:S09]  /*5670*/  FSEL R29, R68, RZ, !P3 ;  /* 0x000000ff441d7208 */ /* 0x000fd20005800000 */
[----:B------:R-:W-:Y:S01]  /*5680*/  @P3 LOP3.LUT R16, R16, 0x8, RZ, 0xfc, !PT ;  /* 0x0000000810103812 */ /* 0x000fe200078efcff */
[----:B------:R-:W-:Y:S06]  /*5690*/  @P2 BRA `(.L_x_1507) ;  /* 0x00000000001c2947 */ /* 0x000fec0003800000 */
[----:B------:R-:W-:Y:S01]  /*56a0*/  MOV R48, R47 ;  /* 0x0000002f00307202 */ /* 0x000fe20000000f00 */
[----:B------:R-:W-:Y:S06]  /*56b0*/  @!P0 BRA `(.L_x_1508) ;  /* 0x00000004006c8947 */ /* 0x000fec0003800000 */
[----:B------:R-:W-:Y:S01]  /*56c0*/  PRMT R11, R60, 0x7632, R11 ;  /* 0x000076323c0b7816 */ /* 0x000fe2000000000b */
[----:B------:R-:W-:-:S04]  /*56d0*/  IMAD.MOV.U32 R48, RZ, RZ, R47 ;  /* 0x000000ffff307224 */ /* 0x000fc800078e002f */
[----:B------:R-:W-:-:S04]  /*56e0*/  IMAD.U32 R11, R11, 0x10000, RZ ;  /* 0x000100000b0b7824 */ /* 0x000fc800078e00ff */
[----:B------:R-:W-:Y:S01]  /*56f0*/  FADD.FTZ R29, R11, R29 ;  /* 0x0000001d0b1d7221 */ /* 0x000fe20000010000 */
[----:B------:R-:W-:Y:S06]  /*5700*/  BRA `(.L_x_1508) ;  /* 0x0000000400587947 */ /* 0x000fec0003800000 */
.L_x_1507:
        /* <DEDUP_REMOVED lines=12> */
.L_x_1510:
[----:B------:R-:W-:-:S07]  /*57d0*/  IMAD.MOV.U32 R7, RZ, RZ, R14 ;  /* 0x000000ffff077224 */ /* 0x000fce00078e000e */
.L_x_1511:
[----:B------:R-:W-:Y:S05]  /*57e0*/  BSYNC B2 ;  /* 0x0000000000027941 */ /* 0x000fea0003800000 */
.L_x_1509:
        /* <DEDUP_REMOVED lines=16> */
.L_x_1515:
[----:B------:R-:W-:Y:S05]  /*58f0*/  BSYNC B3 ;  /* 0x0000000000037941 */ /* 0x000fea0003800000 */
.L_x_1514:
        /* <DEDUP_REMOVED lines=42> */
.L_x_1513:
[----:B------:R-:W-:Y:S05]  /*5ba0*/  BSYNC B2 ;  /* 0x0000000000027941 */ /* 0x000fea0003800000 */
.L_x_1512:
[----:B------:R-:W-:-:S05]  /*5bb0*/  I2FP.F32.U32 R7, R7 ;  /* 0x0000000700077245 */ /* 0x000fca0000201000 */
[----:B------:R-:W-:-:S05]  /*5bc0*/  FFMA.FTZ R7, R7, R74, 1.1641532182693481445e-10 ;  /* 0x2f00000007077423 */ /* 0x000fca000001004a */
[----:B------:R-:W-:Y:S02]  /*5bd0*/  FSETP.GTU.FTZ.AND P3, PT, R7, R72, PT ;  /* 0x000000480700720b */ /* 0x000fe40003f7c000 */
[----:B------:R-:W-:-:S04]  /*5be0*/  PRMT R7, R64, 0x7632, R7 ;  /* 0x0000763240077816 */ /* 0x000fc80000000007 */
[----:B------:R-:W-:-:S05]  /*5bf0*/  SHF.L.U32 R7, R7, 0x10, RZ ;  /* 0x0000001007077819 */ /* 0x000fca00000006ff */
[----:B------:R-:W-:-:S05]  /*5c00*/  FMUL.FTZ R7, R7, R73 ;  /* 0x0000004907077220 */ /* 0x000fca0000410000 */
[----:B------:R-:W-:-:S05]  /*5c10*/  FSEL R7, R7, RZ, !P3 ;  /* 0x000000ff07077208 */ /* 0x000fca0005800000 */
[----:B------:R-:W-:Y:S01]  /*5c20*/  FADD.FTZ R29, R7, R29 ;  /* 0x0000001d071d7221 */ /* 0x000fe20000010000 */
[----:B------:R-:W-:-:S05]  /*5c30*/  @P0 PRMT R7, R60, 0x7632, R7 ;  /* 0x000076323c070816 */ /* 0x000fca0000000007 */
[----:B------:R-:W-:-:S04]  /*5c40*/  @P0 IMAD.U32 R7, R7, 0x10000, RZ ;  /* 0x0001000007070824 */ /* 0x000fc800078e00ff */
[----:B------:R-:W-:Y:S01]  /*5c50*/  @P0 FADD.FTZ R29, R7, R29 ;  /* 0x0000001d071d0221 */ /* 0x000fe20000010000 */
[----:B------:R-:W-:-:S07]  /*5c60*/  SEL R7, RZ, 0x1, P3 ;  /* 0x00000001ff077807 */ /* 0x000fce0001800000 */
.L_x_1508:
        /* <DEDUP_REMOVED lines=12> */
.L_x_1517:
[----:B------:R-:W-:-:S07]  /*5d30*/  IMAD.MOV.U32 R11, RZ, RZ, R14 ;  /* 0x000000ffff0b7224 */ /* 0x000fce00078e000e */
.L_x_1518:
[----:B------:R-:W-:Y:S05]  /*5d40*/  BSYNC B2 ;  /* 0x0000000000027941 */ /* 0x000fea0003800000 */
.L_x_1516:
        /* <DEDUP_REMOVED lines=16> */
.L_x_1522:
[----:B------:R-:W-:Y:S05]  /*5e50*/  BSYNC B3 ;  /* 0x0000000000037941 */ /* 0x000fea0003800000 */
.L_x_1521:
        /* <DEDUP_REMOVED lines=42> */
.L_x_1520:
[----:B------:R-:W-:Y:S05]  /*6100*/  BSYNC B2 ;  /* 0x0000000000027941 */ /* 0x000fea0003800000 */
.L_x_1519:
[----:B------:R-:W-:Y:S01]  /*6110*/  I2FP.F32.U32 R11, R11 ;  /* 0x0000000b000b7245 */ /* 0x000fe20000201000 */
[----:B------:R-:W-:Y:S01]  /*6120*/  IMAD.U32 R48, R69, 0x10000, RZ ;  /* 0x0001000045307824 */ /* 0x000fe200078e00ff */
[----:B------:R-:W-:-:S03]  /*6130*/  LOP3.LUT R16, R16, 0xfffffffb, RZ, 0xc0, !PT ;  /* 0xfffffffb10107812 */ /* 0x000fc600078ec0ff */
[----:B------:R-:W-:Y:S01]  /*6140*/  FFMA.FTZ R11, R11, R74, 1.1641532182693481445e-10 ;  /* 0x2f0000000b0b7423 */ /* 0x000fe2000001004a */
[----:B------:R-:W-:-:S04]  /*6150*/  FMUL.FTZ R48, R48, R73 ;  /* 0x0000004930307220 */ /* 0x000fc80000410000 */
[----:B------:R-:W-:Y:S02]  /*6160*/  FSETP.GTU.FTZ.AND P3, PT, R11, R72, PT ;  /* 0x000000480b00720b */ /* 0x000fe40003f7c000 */
[----:B------:R-:W-:Y:S02]  /*6170*/  PRMT R11, R69, 0x7632, R11 ;  /* 0x00007632450b7816 */ /* 0x000fe4000000000b */
[----:B------:R-:W-:-:S09]  /*6180*/  FSEL R48, R48, RZ, !P3 ;  /* 0x000000ff30307208 */ /* 0x000fd20005800000 */
[----:B------:R-:W-:Y:S01]  /*6190*/  @P3 LOP3.LUT R16, R16, 0x4, RZ, 0xfc, !PT ;  /* 0x0000000410103812 */ /* 0x000fe200078efcff */
[----:B------:R-:W-:Y:S06]  /*61a0*/  @P2 BRA `(.L_x_1523) ;  /* 0x0000000000182947 */ /* 0x000fec0003800000 */
[----:B------:R-:W-:Y:S01]  /*61b0*/  MOV R69, R47 ;  /* 0x0000002f00457202 */ /* 0x000fe20000000f00 */
[----:B------:R-:W-:Y:S06]  /*61c0*/  @!P0 BRA `(.L_x_1524) ;  /* 0x0000000400608947 */ /* 0x000fec0003800000 */
[----:B------:R-:W-:Y:S02]  /*61d0*/  IMAD.U32 R68, R61, 0x10000, RZ ;  /* 0x000100003d447824 */ /* 0x000fe400078e00ff */
[----:B------:R-:W-:Y:S02]  /*61e0*/  IMAD.MOV.U32 R69, RZ, RZ, R47 ;  /* 0x000000ffff457224 */ /* 0x000fe400078e002f */
[----:B------:R-:W-:Y:S01]  /*61f0*/  FADD.FTZ R48, R68, R48 ;  /* 0x0000003044307221 */ /* 0x000fe20000010000 */
[----:B------:R-:W-:Y:S06]  /*6200*/  BRA `(.L_x_1524) ;  /* 0x0000000400507947 */ /* 0x000fec0003800000 */
.L_x_1523:
        /* <DEDUP_REMOVED lines=12> */
.L_x_1526:
[----:B------:R-:W-:-:S07]  /*62d0*/  IMAD.MOV.U32 R6, RZ, RZ, R14 ;  /* 0x000000ffff067224 */ /* 0x000fce00078e000e */
.L_x_1527:
[----:B------:R-:W-:Y:S05]  /*62e0*/  BSYNC B2 ;  /* 0x0000000000027941 */ /* 0x000fea0003800000 */
.L_x_1525:
        /* <DEDUP_REMOVED lines=16> */
.L_x_1531:
[----:B------:R-:W-:Y:S05]  /*63f0*/  BSYNC B3 ;  /* 0x0000000000037941 */ /* 0x000fea0003800000 */
.L_x_1530:
        /* <DEDUP_REMOVED lines=9> */
[----:B------:R-:W-:Y:S02]  /*6490*/  LOP3.LUT R69, R69, UR8, R13, 0x96, !PT ;  /* 0x0000000845457c12 */ /* 0x000fe4000f8e960d */
        /* <DEDUP_REMOVED lines=26> */
[----:B------:R-:W-:Y:S01]  /*6640*/  LOP3.LUT R12, R69, UR22, R12, 0x96, !PT ;  /* 0x00000016450c7c12 */ /* 0x000fe2000f8e960c */
[----:B------:R-:W-:-:S04]  /*6650*/  IMAD.MOV.U32 R69, RZ, RZ, RZ ;  /* 0x000000ffff457224 */ /* 0x000fc800078e00ff */
[----:B------:R-:W-:-:S05]  /*6660*/  IMAD.WIDE.U32 R12, R12, -0x2daee0ad, RZ ;  /* 0xd2511f530c0c7825 */ /* 0x000fca00078e00ff */
[----:B------:R-:W-:Y:S01]  /*6670*/  LOP3.LUT R13, R13, UR25, R14, 0x96, !PT ;  /* 0x000000190d0d7c12 */ /* 0x000fe2000f8e960e */
[----:B------:R-:W-:-:S05]  /*6680*/  IMAD.WIDE.U32 R14, R15, -0x326172a9, RZ ;  /* 0xcd9e8d570f0e7825 */ /* 0x000fca00078e00ff */
[----:B------:R-:W-:-:S07]  /*6690*/  LOP3.LUT R15, R15, UR24, R68, 0x96, !PT ;  /* 0x000000180f0f7c12 */ /* 0x000fce000f8e9644 */
.L_x_1529:
[----:B------:R-:W-:Y:S05]  /*66a0*/  BSYNC B2 ;  /* 0x0000000000027941 */ /* 0x000fea0003800000 */
.L_x_1528:
        /* <DEDUP_REMOVED lines=10> */
.L_x_1524:
        /* <DEDUP_REMOVED lines=12> */
.L_x_1533:
[----:B------:R-:W-:-:S07]  /*6810*/  IMAD.MOV.U32 R47, RZ, RZ, R14 ;  /* 0x000000ffff2f7224 */ /* 0x000fce00078e000e */
.L_x_1534:
[----:B------:R-:W-:Y:S05]  /*6820*/  BSYNC B2 ;  /* 0x0000000000027941 */ /* 0x000fea0003800000 */
.L_x_1532:
        /* <DEDUP_REMOVED lines=16> */
.L_x_1538:
[----:B------:R-:W-:Y:S05]  /*6930*/  BSYNC B3 ;  /* 0x0000000000037941 */ /* 0x000fea0003800000 */
.L_x_1537:
        /* <DEDUP_REMOVED lines=41> */
[----:B------:R-:W-:-:S07]  /*6bd0*/  IMAD.MOV.U32 R68, RZ, RZ, RZ ;  /* 0x000000ffff447224 */ /* 0x000fce00078e00ff */
.L_x_1536:
[----:B------:R-:W-:Y:S05]  /*6be0*/  BSYNC B2 ;  /* 0x0000000000027941 */ /* 0x000fea0003800000 */
.L_x_1535:
        /* <DEDUP_REMOVED lines=16> */
.L_x_1539:
        /* <DEDUP_REMOVED lines=12> */
.L_x_1542:
[----:B------:R-:W-:-:S07]  /*6db0*/  IMAD.MOV.U32 R5, RZ, RZ, R14 ;  /* 0x000000ffff057224 */ /* 0x000fce00078e000e */
.L_x_1543:
[----:B------:R-:W-:Y:S05]  /*6dc0*/  BSYNC B2 ;  /* 0x0000000000027941 */ /* 0x000fea0003800000 */
.L_x_1541:
        /* <DEDUP_REMOVED lines=16> */
.L_x_1547:
[----:B------:R-:W-:Y:S05]  /*6ed0*/  BSYNC B3 ;  /* 0x0000000000037941 */ /* 0x000fea0003800000 */
.L_x_1546:
        /* <DEDUP_REMOVED lines=9> */
[----:B------:R-:W-:-:S04]  /*6f70*/  LOP3.LUT R69, R69, UR8, R11, 0x96, !PT ;  /* 0x0000000845457c12 */ /* 0x000fc8000f8e960b */
        /* <DEDUP_REMOVED lines=32> */
.L_x_1545:
[----:B------:R-:W-:Y:S05]  /*7180*/  BSYNC B2 ;  /* 0x0000000000027941 */ /* 0x000fea0003800000 */
.L_x_1544:
        /* <DEDUP_REMOVED lines=12> */
.L_x_1540:
        /* <DEDUP_REMOVED lines=12> */
.L_x_1549:
[----:B------:R-:W-:-:S07]  /*7310*/  IMAD.MOV.U32 R11, RZ, RZ, R14 ;  /* 0x000000ffff0b7224 */ /* 0x000fce00078e000e */
.L_x_1550:
[----:B------:R-:W-:Y:S05]  /*7320*/  BSYNC B2 ;  /* 0x0000000000027941 */ /* 0x000fea0003800000 */
.L_x_1548:
        /* <DEDUP_REMOVED lines=16> */
.L_x_1554:
[----:B------:R-:W-:Y:S05]  /*7430*/  BSYNC B3 ;  /* 0x0000000000037941 */ /* 0x000fea0003800000 */
.L_x_1553:
        /* <DEDUP_REMOVED lines=42> */
.L_x_1552:
[----:B------:R-:W-:Y:S05]  /*76e0*/  BSYNC B2 ;  /* 0x0000000000027941 */ /* 0x000fea0003800000 */
.L_x_1551:
[----:B------:R-:W-:Y:S01]  /*76f0*/  I2FP.F32.U32 R11, R11 ;  /* 0x0000000b000b7245 */ /* 0x000fe20000201000 */
[----:B------:R-:W-:Y:S01]  /*7700*/  IMAD.U32 R84, R70, 0x10000, RZ ;  /* 0x0001000046547824 */ /* 0x000fe200078e00ff */
[----:B------:R-:W-:Y:S02]  /*7710*/  LOP3.LUT R16, R16, 0xfffffffe, RZ, 0xc0, !PT ;  /* 0xfffffffe10107812 */ /* 0x000fe400078ec0ff */
[----:B------:R-:W-:Y:S01]  /*7720*/  PRMT R70, R70, 0x7632, R70 ;  /* 0x0000763246467816 */ /* 0x000fe20000000046 */
        /* <DEDUP_REMOVED lines=12> */
.L_x_1555:
        /* <DEDUP_REMOVED lines=12> */
.L_x_1558:
[----:B------:R-:W-:-:S07]  /*78b0*/  IMAD.MOV.U32 R4, RZ, RZ, R14 ;  /* 0x000000ffff047224 */ /* 0x000fce00078e000e */
.L_x_1559:
[----:B------:R-:W-:Y:S05]  /*78c0*/  BSYNC B2 ;  /* 0x0000000000027941 */ /* 0x000fea0003800000 */
.L_x_1557:
        /* <DEDUP_REMOVED lines=16> */
.L_x_1563:
[----:B------:R-:W-:Y:S05]  /*79d0*/  BSYNC B3 ;  /* 0x0000000000037941 */ /* 0x000fea0003800000 */
.L_x_1562:
        /* <DEDUP_REMOVED lines=42> */
.L_x_1561:
[----:B------:R-:W-:Y:S05]  /*7c80*/  BSYNC B2 ;  /* 0x0000000000027941 */ /* 0x000fea0003800000 */
.L_x_1560:
        /* <DEDUP_REMOVED lines=10> */
.L_x_1556:
        /* <DEDUP_REMOVED lines=12> */
.L_x_1565:
[----:B------:R-:W-:-:S07]  /*7df0*/  IMAD.MOV.U32 R11, RZ, RZ, R14 ;  /* 0x000000ffff0b7224 */ /* 0x000fce00078e000e */
.L_x_1566:
[----:B------:R-:W-:Y:S05]  /*7e00*/  BSYNC B2 ;  /* 0x0000000000027941 */ /* 0x000fea0003800000 */
.L_x_1564:
        /* <DEDUP_REMOVED lines=16> */
.L_x_1570:
[----:B------:R-:W-:Y:S05]  /*7f10*/  BSYNC B3 ;  /* 0x0000000000037941 */ /* 0x000fea0003800000 */
.L_x_1569:
        /* <DEDUP_REMOVED lines=42> */
.L_x_1568:
[----:B------:R-:W-:Y:S05]  /*81c0*/  BSYNC B2 ;  /* 0x0000000000027941 */ /* 0x000fea0003800000 */
.L_x_1567:
[----:B------:R-:W-:Y:S01]  /*81d0*/  I2FP.F32.U32 R11, R11 ;  /* 0x0000000b000b7245 */ /* 0x000fe20000201000 */
[----:B------:R-:W-:-:S04]  /*81e0*/  IMAD.U32 R70, R70, 0x10000, RZ ;  /* 0x0001000046467824 */ /* 0x000fc800078e00ff */
[----:B------:R-:W-:Y:S01]  /*81f0*/  FFMA.FTZ R11, R11, R74, 1.1641532182693481445e-10 ;  /* 0x2f0000000b0b7423 */ /* 0x000fe2000001004a */
[----:B------:R-:W-:-:S04]  /*8200*/  FMUL.FTZ R70, R70, R73 ;  /* 0x0000004946467220 */ /* 0x000fc80000410000 */
[----:B------:R-:W-:-:S04]  /*8210*/  FSETP.GTU.FTZ.AND P3, PT, R11, R72, PT ;  /* 0x000000480b00720b */ /* 0x000fc80003f7c000 */
[----:B------:R-:W-:Y:S01]  /*8220*/  FSEL R83, R70, RZ, !P3 ;  /* 0x000000ff46537208 */ /* 0x000fe20005800000 */
[----:B------:R-:W-:Y:S08]  /*8230*/  @P2 BRA `(.L_x_1571) ;  /* 0x00000000001c2947 */ /* 0x000ff00003800000 */
[----:B------:R-:W-:Y:S01]  /*8240*/  MOV R69, R68 ;  /* 0x0000004400457202 */ /* 0x000fe20000000f00 */
[----:B------:R-:W-:Y:S06]  /*8250*/  @!P0 BRA `(.L_x_1572) ;  /* 0x00000004006c8947 */ /* 0x000fec0003800000 */
[----:B------:R-:W-:Y:S01]  /*8260*/  PRMT R11, R62, 0x7632, R11 ;  /* 0x000076323e0b7816 */ /* 0x000fe2000000000b */
[----:B------:R-:W-:-:S04]  /*8270*/  IMAD.MOV.U32 R69, RZ, RZ, R68 ;  /* 0x000000ffff457224 */ /* 0x000fc800078e0044 */
[----:B------:R-:W-:-:S04]  /*8280*/  IMAD.U32 R11, R11, 0x10000, RZ ;  /* 0x000100000b0b7824 */ /* 0x000fc800078e00ff */
[----:B------:R-:W-:Y:S01]  /*8290*/  FADD.FTZ R83, R11, R83 ;  /* 0x000000530b537221 */ /* 0x000fe20000010000 */
[----:B------:R-:W-:Y:S06]  /*82a0*/  BRA `(.L_x_1572) ;  /* 0x0000000400587947 */ /* 0x000fec0003800000 */
.L_x_1571:
        /* <DEDUP_REMOVED lines=12> */
.L_x_1574:
[----:B------:R-:W-:-:S07]  /*8370*/  IMAD.MOV.U32 R3, RZ, RZ, R14 ;  /* 0x000000ffff037224 */ /* 0x000fce00078e000e */
.L_x_1575:
[----:B------:R-:W-:Y:S05]  /*8380*/  BSYNC B2 ;  /* 0x0000000000027941 */ /* 0x000fea0003800000 */
.L_x_1573:
        /* <DEDUP_REMOVED lines=16> */
.L_x_1579:
[----:B------:R-:W-:Y:S05]  /*8490*/  BSYNC B3 ;  /* 0x0000000000037941 */ /* 0x000fea0003800000 */
.L_x_1578:
        /* <DEDUP_REMOVED lines=42> */
.L_x_1577:
[----:B------:R-:W-:Y:S05]  /*8740*/  BSYNC B2 ;  /* 0x0000000000027941 */ /* 0x000fea0003800000 */
.L_x_1576:
        /* <DEDUP_REMOVED lines=12> */
.L_x_1572:
        /* <DEDUP_REMOVED lines=12> */
.L_x_1581:
[----:B------:R-:W-:-:S07]  /*88d0*/  IMAD.MOV.U32 R11, RZ, RZ, R14 ;  /* 0x000000ffff0b7224 */ /* 0x000fce00078e000e */
.L_x_1582:
[----:B------:R-:W-:Y:S05]  /*88e0*/  BSYNC B2 ;  /* 0x0000000000027941 */ /* 0x000fea0003800000 */
.L_x_1580:
        /* <DEDUP_REMOVED lines=16> */
.L_x_1586:
[----:B------:R-:W-:Y:S05]  /*89f0*/  BSYNC B3 ;  /* 0x0000000000037941 */ /* 0x000fea0003800000 */
.L_x_1585:
        /* <DEDUP_REMOVED lines=42> */
.L_x_1584:
[----:B------:R-:W-:Y:S05]  /*8ca0*/  BSYNC B2 ;  /* 0x0000000000027941 */ /* 0x000fea0003800000 */
.L_x_1583:
[----:B------:R-:W-:Y:S01]  /*8cb0*/  I2FP.F32.U32 R11, R11 ;  /* 0x0000000b000b7245 */ /* 0x000fe20000201000 */
[C---:B------:R-:W-:Y:S01]  /*8cc0*/  IMAD.U32 R94, R71.reuse, 0x10000, RZ ;  /* 0x00010000475e7824 */ /* 0x040fe200078e00ff */
[----:B------:R-:W-:-:S03]  /*8cd0*/  PRMT R71, R71, 0x7632, R71 ;  /* 0x0000763247477816 */ /* 0x000fc60000000047 */
[----:B------:R-:W-:Y:S01]  /*8ce0*/  FFMA.FTZ R11, R11, R74, 1.1641532182693481445e-10 ;  /* 0x2f0000000b0b7423 */ /* 0x000fe2000001004a */
[----:B------:R-:W-:-:S04]  /*8cf0*/  FMUL.FTZ R94, R94, R73 ;  /* 0x000000495e5e7220 */ /* 0x000fc80000410000 */
[----:B------:R-:W-:-:S04]  /*8d00*/  FSETP.GTU.FTZ.AND P4, PT, R11, R72, PT ;  /* 0x000000480b00720b */ /* 0x000fc80003f9c000 */
[----:B------:R-:W-:Y:S01]  /*8d10*/  FSEL R94, R94, RZ, !P4 ;  /* 0x000000ff5e5e7208 */ /* 0x000fe20006000000 */
[----:B------:R-:W-:Y:S08]  /*8d20*/  @P2 BRA `(.L_x_1587) ;  /* 0x0000000000182947 */ /* 0x000ff00003800000 */
[----:B------:R-:W-:Y:S01]  /*8d30*/  MOV R69, R68 ;  /* 0x0000004400457202 */ /* 0x000fe20000000f00 */
[----:B------:R-:W-:Y:S06]  /*8d40*/  @!P0 BRA `(.L_x_1588) ;  /* 0x0000000400608947 */ /* 0x000fec0003800000 */
[----:B------:R-:W-:Y:S02]  /*8d50*/  IMAD.U32 R11, R63, 0x10000, RZ ;  /* 0x000100003f0b7824 */ /* 0x000fe400078e00ff */
[----:B------:R-:W-:Y:S02]  /*8d60*/  IMAD.MOV.U32 R69, RZ, RZ, R68 ;  /* 0x000000ffff457224 */ /* 0x000fe400078e0044 */
[----:B------:R-:W-:Y:S01]  /*8d70*/  FADD.FTZ R94, R11, R94 ;  /* 0x0000005e0b5e7221 */ /* 0x000fe20000010000 */
[----:B------:R-:W-:Y:S06]  /*8d80*/  BRA `(.L_x_1588) ;  /* 0x0000000400507947 */ /* 0x000fec0003800000 */
.L_x_1587:
        /* <DEDUP_REMOVED lines=12> */
.L_x_1590:
[----:B------:R-:W-:-:S07]  /*8e50*/  IMAD.MOV.U32 R2, RZ, RZ, R14 ;  /* 0x000000ffff027224 */ /* 0x000fce00078e000e */
.L_x_1591:
[----:B------:R-:W-:Y:S05]  /*8e60*/  BSYNC B2 ;  /* 0x0000000000027941 */ /* 0x000fea0003800000 */
.L_x_1589:
        /* <DEDUP_REMOVED lines=16> */
.L_x_1595:
[----:B------:R-:W-:Y:S05]  /*8f70*/  BSYNC B3 ;  /* 0x0000000000037941 */ /* 0x000fea0003800000 */
.L_x_1594:
        /* <DEDUP_REMOVED lines=42> */
.L_x_1593:
[----:B------:R-:W-:Y:S05]  /*9220*/  BSYNC B2 ;  /* 0x0000000000027941 */ /* 0x000fea0003800000 */
.L_x_1592:
        /* <DEDUP_REMOVED lines=10> */
.L_x_1588:
        /* <DEDUP_REMOVED lines=12> */
.L_x_1597:
[----:B------:R-:W-:-:S07]  /*9390*/  IMAD.MOV.U32 R11, RZ, RZ, R14 ;  /* 0x000000ffff0b7224 */ /* 0x000fce00078e000e */
.L_x_1598:
[----:B------:R-:W-:Y:S05]  /*93a0*/  BSYNC B2 ;  /* 0x0000000000027941 */ /* 0x000fea0003800000 */
.L_x_1596:
        /* <DEDUP_REMOVED lines=16> */
.L_x_1602:
[----:B------:R-:W-:Y:S05]  /*94b0*/  BSYNC B3 ;  /* 0x0000000000037941 */ /* 0x000fea0003800000 */
.L_x_1601:
        /* <DEDUP_REMOVED lines=42> */
.L_x_1600:
[----:B------:R-:W-:Y:S05]  /*9760*/  BSYNC B2 ;  /* 0x0000000000027941 */ /* 0x000fea0003800000 */
.L_x_1599:
        /* <DEDUP_REMOVED lines=9> */
[----:B------:R-:W-:-:S05]  /*9800*/  PRMT R11, R63, 0x7632, R11 ;  /* 0x000076323f0b7816 */ /* 0x000fca000000000b */
[----:B------:R-:W-:-:S04]  /*9810*/  IMAD.U32 R11, R11, 0x10000, RZ ;  /* 0x000100000b0b7824 */ /* 0x000fc800078e00ff */
[----:B------:R-:W-:Y:S01]  /*9820*/  FADD.FTZ R93, R11, R93 ;  /* 0x0000005d0b5d7221 */ /* 0x000fe20000010000 */
[----:B------:R-:W-:Y:S01]  /*9830*/  IMAD.MOV.U32 R11, RZ, RZ, R68 ;  /* 0x000000ffff0b7224 */ /* 0x000fe200078e0044 */
[----:B------:R-:W-:Y:S06]  /*9840*/  BRA `(.L_x_1604) ;  /* 0x0000000400587947 */ /* 0x000fec0003800000 */
.L_x_1603:
        /* <DEDUP_REMOVED lines=12> */
.L_x_1606:
[----:B------:R-:W-:-:S07]  /*9910*/  IMAD.MOV.U32 R0, RZ, RZ, R14 ;  /* 0x000000ffff007224 */ /* 0x000fce00078e000e */
.L_x_1607:
[----:B------:R-:W-:Y:S05]  /*9920*/  BSYNC B2 ;  /* 0x0000000000027941 */ /* 0x000fea0003800000 */
.L_x_1605:
        /* <DEDUP_REMOVED lines=16> */
.L_x_1611:
[----:B------:R-:W-:Y:S05]  /*9a30*/  BSYNC B3 ;  /* 0x0000000000037941 */ /* 0x000fea0003800000 */
.L_x_1610:
        /* <DEDUP_REMOVED lines=42> */
.L_x_1609:
[----:B------:R-:W-:Y:S05]  /*9ce0*/  BSYNC B2 ;  /* 0x0000000000027941 */ /* 0x000fea0003800000 */
.L_x_1608:
[----:B------:R-:W-:Y:S02]  /*9cf0*/  I2FP.F32.U32 R0, R0 ;  /* 0x0000000000007245 */ /* 0x000fe40000201000 */
[----:B------:R-:W-:-:S03]  /*9d00*/  PRMT R68, R67, 0x7632, R68 ;  /* 0x0000763243447816 */ /* 0x000fc60000000044 */
[----:B------:R-:W-:Y:S01]  /*9d10*/  FFMA.FTZ R0, R0, R74, 1.1641532182693481445e-10 ;  /* 0x2f00000000007423 */ /* 0x000fe2000001004a */
[----:B------:R-:W-:-:S04]  /*9d20*/  SHF.L.U32 R68, R68, 0x10, RZ ;  /* 0x0000001044447819 */ /* 0x000fc800000006ff */
[----:B------:R-:W-:Y:S01]  /*9d30*/  FSETP.GTU.FTZ.AND P2, PT, R0, R72, PT ;  /* 0x000000480000720b */ /* 0x000fe20003f5c000 */
[----:B------:R-:W-:Y:S01]  /*9d40*/  FMUL.FTZ R68, R68, R73 ;  /* 0x0000004944447220 */ /* 0x000fe20000410000 */
[----:B------:R-:W-:-:S04]  /*9d50*/  @P0 PRMT R0, R63, 0x7632, R0 ;  /* 0x000076323f000816 */ /* 0x000fc80000000000 */
[----:B------:R-:W-:Y:S01]  /*9d60*/  FSEL R68, R68, RZ, !P2 ;  /* 0x000000ff44447208 */ /* 0x000fe20005000000 */
[----:B------:R-:W-:-:S04]  /*9d70*/  @P0 IMAD.U32 R0, R0, 0x10000, RZ ;  /* 0x0001000000000824 */ /* 0x000fc800078e00ff */
[----:B------:R-:W-:-:S04]  /*9d80*/  FADD.FTZ R93, R68, R93 ;  /* 0x0000005d445d7221 */ /* 0x000fc80000010000 */
[----:B------:R-:W-:Y:S01]  /*9d90*/  @P0 FADD.FTZ R93, R0, R93 ;  /* 0x0000005d005d0221 */ /* 0x000fe20000010000 */
[----:B------:R-:W-:-:S07]  /*9da0*/  SEL R0, RZ, 0x1, P2 ;  /* 0x00000001ff007807 */ /* 0x000fce0001000000 */
.L_x_1604:
[C---:B------:R-:W-:Y:S01]  /*9db0*/  LEA R72, P0, R9.reuse, UR30, 0x4 ;  /* 0x0000001e09487c11 */ /* 0x040fe2000f8020ff */
[----:B------:R-:W-:Y:S01]  /*9dc0*/  IMAD.SHL.U32 R75, R9, 0x8, RZ ;  /* 0x00000008094b7824 */ /* 0x000fe200078e00ff */
[----:B------:R-:W-:Y:S02]  /*9dd0*/  F2FP.BF16.F32.PACK_AB R71, R93, R94 ;  /* 0x0000005e5d47723e */ /* 0x000fe400000010ff */
[----:B------:R-:W-:Y:S02]  /*9de0*/  LEA.HI.X R73, R9, UR31, RZ, 0x4, P0 ;  /* 0x0000001f09497c11 */ /* 0x000fe400080f24ff */
[----:B------:R-:W-:Y:S02]  /*9df0*/  F2FP.BF16.F32.PACK_AB R70, R83, R84 ;  /* 0x000000545346723e */ /* 0x000fe400000010ff */
[----:B------:R-:W-:Y:S02]  /*9e00*/  F2FP.BF16.F32.PACK_AB R69, R47, R48 ;  /* 0x000000302f45723e */ /* 0x000fe400000010ff */
[----:B------:R-:W-:-:S02]  /*9e10*/  F2FP.BF16.F32.PACK_AB R68, R29, R30 ;  /* 0x0000001e1d44723e */ /* 0x000fc400000010ff */
[C---:B------:R-:W-:Y:S02]  /*9e20*/  LOP3.LUT P6, RZ, R16.reuse, 0x8, RZ, 0xc0, !PT ;  /* 0x0000000810ff7812 */ /* 0x040fe400078cc0ff */
[C---:B------:R-:W-:Y:S01]  /*9e30*/  LOP3.LUT P0, RZ, R16.reuse, 0x4, RZ, 0xc0, !PT ;  /* 0x0000000410ff7812 */ /* 0x040fe2000780c0ff */
[----:B------:R0:W-:Y:S01]  /*9e40*/  STG.E.128 desc[UR4][R72.64], R68 ;  /* 0x0000004448007986 */ /* 0x0001e2000c101d04 */
[C---:B------:R-:W-:Y:S02]  /*9e50*/  LOP3.LUT P2, RZ, R16.reuse, 0x10, RZ, 0xc0, !PT ;  /* 0x0000001010ff7812 */ /* 0x040fe4000784c0ff */
[----:B------:R-:W-:Y:S02]  /*9e60*/  SHF.L.U64.HI R74, R9, 0x3, RZ ;  /* 0x00000003094a7819 */ /* 0x000fe400000102ff */
[----:B0-----:R-:W-:Y:S02]  /*9e70*/  SEL R69, RZ, 0x10000, P4 ;  /* 0x00010000ff457807 */ /* 0x001fe40002000000 */
[----:B------:R-:W-:-:S02]  /*9e80*/  LOP3.LUT P4, RZ, R16, 0x2, RZ, 0xc0, !PT ;  /* 0x0000000210ff7812 */ /* 0x000fc4000788c0ff */
[----:B------:R-:W-:Y:S02]  /*9e90*/  SEL R73, RZ, 0x1000000, P5 ;  /* 0x01000000ff497807 */ /* 0x000fe40002800000 */
[----:B------:R-:W-:Y:S02]  /*9ea0*/  SEL R72, RZ, 0x100, P3 ;  /* 0x00000100ff487807 */ /* 0x000fe40001800000 */
[----:B------:R-:W-:Y:S02]  /*9eb0*/  SEL R68, RZ, 0x1, P4 ;  /* 0x00000001ff447807 */ /* 0x000fe40002000000 */
[----:B------:R-:W-:Y:S02]  /*9ec0*/  LOP3.LUT P5, RZ, R16, 0x1, RZ, 0xc0, !PT ;  /* 0x0000000110ff7812 */ /* 0x000fe400078ac0ff */
[----:B------:R-:W-:Y:S01]  /*9ed0*/  LOP3.LUT R73, R72, R73, R69, 0xfe, !PT ;  /* 0x0000004948497212 */ /* 0x000fe200078efe45 */
[----:B------:R-:W-:Y:S01]  /*9ee0*/  IMAD.WIDE.U32 R68, R68, 0x1000000, RZ ;  /* 0x0100000044447825 */ /* 0x000fe200078e00ff */
[----:B------:R-:W-:-:S02]  /*9ef0*/  SEL R71, RZ, 0x1, P5 ;  /* 0x00000001ff477807 */ /* 0x000fc40002800000 */
[----:B------:R-:W-:Y:S02]  /*9f00*/  SEL R70, RZ, 0x1, P0 ;  /* 0x00000001ff467807 */ /* 0x000fe40000000000 */
[----:B------:R-:W-:Y:S02]  /*9f10*/  SEL R72, RZ, 0x1, P6 ;  /* 0x00000001ff487807 */ /* 0x000fe40003000000 */
[----:B------:R-:W-:Y:S01]  /*9f20*/  LOP3.LUT R69, R69, R73, R71, 0xfe, !PT ;  /* 0x0000004945457212 */ /* 0x000fe200078efe47 */
[----:B------:R-:W-:-:S04]  /*9f30*/  IMAD.WIDE.U32 R70, R70, 0x10000, RZ ;  /* 0x0001000046467825 */ /* 0x000fc800078e00ff */
[----:B------:R-:W-:-:S05]  /*9f40*/  IMAD.WIDE.U32 R72, R72, 0x100, RZ ;  /* 0x0000010048487825 */ /* 0x000fca00078e00ff */
[----:B------:R-:W-:Y:S02]  /*9f50*/  LOP3.LUT R71, R73, R69, R71, 0xfe, !PT ;  /* 0x0000004549477212 */ /* 0x000fe400078efe47 */
[----:B------:R-:W-:Y:S02]  /*9f60*/  LOP3.LUT R68, R72, R68, R70, 0xfe, !PT ;  /* 0x0000004448447212 */ /* 0x000fe400078efe46 */
[----:B------:R-:W-:-:S04]  /*9f70*/  SEL R69, RZ, 0x1, P2 ;  /* 0x00000001ff457807 */ /* 0x000fc80001000000 */
[----:B------:R-:W-:Y:S02]  /*9f80*/  LOP3.LUT R70, R68, R69, RZ, 0xfc, !PT ;  /* 0x0000004544467212 */ /* 0x000fe400078efcff */
[----:B------:R-:W-:-:S04]  /*9f90*/  IADD3 R68, P0, R75, UR32, RZ ;  /* 0x000000204b447c10 */ /* 0x000fc8000ff1e0ff */
[----:B------:R-:W-:-:S05]  /*9fa0*/  IADD3.X R69, R74, UR33, RZ, P0, !PT ;  /* 0x000000214a457c10 */ /* 0x000fca00087fe4ff */
[----:B------:R0:W-:Y:S01]  /*9fb0*/  STG.E.64 desc[UR4][R68.64], R70 ;  /* 0x0000004644007986 */ /* 0x0001e2000c101b04 */
[----:B------:R-:W-:Y:S05]  /*9fc0*/  @!P1 BRA `(.L_x_1612) ;  /* 0x0000000000509947 */ /* 0x000fea0003800000 */
[----:B0-----:R-:W-:Y:S01]  /*9fd0*/  IMAD.U32 R68, R2, 0x10000, RZ ;  /* 0x0001000002447824 */ /* 0x001fe200078e00ff */
[----:B------:R-:W-:Y:S02]  /*9fe0*/  LOP3.LUT R69, R0, 0xffff, RZ, 0xc0, !PT ;  /* 0x0000ffff00457812 */ /* 0x000fe400078ec0ff */
[----:B------:R-:W-:Y:S02]  /*9ff0*/  PRMT R134, R3, 0x7104, RZ ;  /* 0x0000710403867816 */ /* 0x000fe400000000ff */
[----:B------:R-:W-:Y:S02]  /*a000*/  LOP3.LUT R68, R68, 0xff0000, RZ, 0xc0, !PT ;  /* 0x00ff000044447812 */ /* 0x000fe400078ec0ff */
[----:B------:R-:W-:Y:S02]  /*a010*/  LOP3.LUT R70, R6, 0xff, RZ, 0xc0, !PT ;  /* 0x000000ff06467812 */ /* 0x000fe400078ec0ff */
[----:B------:R-:W-:Y:S02]  /*a020*/  PRMT R68, R68, 0x4210, R69 ;  /* 0x0000421044447816 */ /* 0x000fe40000000045 */
[----:B------:R-:W-:Y:S01]  /*a030*/  LOP3.LUT R72, R7, 0xff, RZ, 0xc0, !PT ;  /* 0x000000ff07487812 */ /* 0x000fe200078ec0ff */
[----:B------:R-:W-:Y:S01]  /*a040*/  IMAD.WIDE.U32 R70, R70, 0x10000, RZ ;  /* 0x0001000046467825 */ /* 0x000fe200078e00ff */
[----:B------:R-:W-:-:S02]  /*a050*/  LOP3.LUT R134, R68, 0xff00, R134, 0xf8, !PT ;  /* 0x0000ff0044867812 */ /* 0x000fc400078ef886 */
[----:B------:R-:W-:Y:S01]  /*a060*/  LOP3.LUT R68, R5, 0xff, RZ, 0xc0, !PT ;  /* 0x000000ff05447812 */ /* 0x000fe200078ec0ff */
[----:B------:R-:W-:Y:S01]  /*a070*/  IMAD.WIDE.U32 R72, R72, 0x100, RZ ;  /* 0x0000010048487825 */ /* 0x000fe200078e00ff */
[----:B------:R-:W-:-:S03]  /*a080*/  LOP3.LUT R134, R134, 0xff, R4, 0xf8, !PT ;  /* 0x000000ff86867812 */ /* 0x000fc600078ef804 */
[----:B------:R-:W-:-:S03]  /*a090*/  IMAD.WIDE.U32 R68, R68, 0x1000000, RZ ;  /* 0x0100000044447825 */ /* 0x000fc600078e00ff */
[----:B------:R-:W-:Y:S02]  /*a0a0*/  LOP3.LUT R70, R72, R68, R70, 0xfe, !PT ;  /* 0x0000004448467212 */ /* 0x000fe400078efe46 */
[----:B------:R-:W-:Y:S02]  /*a0b0*/  LOP3.LUT R71, R71, R134, R69, 0xfe, !PT ;  /* 0x0000008647477212 */ /* 0x000fe400078efe45 */
[----:B------:R-:W-:Y:S02]  /*a0c0*/  IADD3 R68, P0, R75, UR34, RZ ;  /* 0x000000224b447c10 */ /* 0x000fe4000ff1e0ff */
[----:B------:R-:W-:Y:S02]  /*a0d0*/  LOP3.LUT R73, R71, R73, RZ, 0xfc, !PT ;  /* 0x0000004947497212 */ /* 0x000fe400078efcff */
[----:B------:R-:W-:Y:S02]  /*a0e0*/  IADD3.X R69, R74, UR35, RZ, P0, !PT ;  /* 0x000000234a457c10 */ /* 0x000fe400087fe4ff */
[----:B------:R-:W-:-:S05]  /*a0f0*/  LOP3.LUT R72, R70, 0xff, R8, 0xf8, !PT ;  /* 0x000000ff46487812 */ /* 0x000fca00078ef808 */
[----:B------:R2:W-:Y:S02]  /*a100*/  STG.E.64 desc[UR4][R68.64], R72 ;  /* 0x0000004844007986 */ /* 0x0005e4000c101b04 */
.L_x_1612:
[----:B--2---:R-:W-:-:S07]  /*a110*/  IADD3 R72, R9, 0x20, RZ ;  /* 0x0000002009487810 */ /* 0x004fce0007ffe0ff */
.L_x_1483:
[----:B------:R-:W-:Y:S05]  /*a120*/  BSYNC B1 ;  /* 0x0000000000017941 */ /* 0x000fea0003800000 */
.L_x_1482:
[----:B------:R-:W-:Y:S01]  /*a130*/  LOP3.LUT P0, RZ, R16, 0x4000, RZ, 0xc0, !PT ;  /* 0x0000400010ff7812 */ /* 0x000fe2000780c0ff */
[----:B------:R-:W-:-:S12]  /*a140*/  BSSY B1, `(.L_x_1613) ;  /* 0x00005be000017945 */ /* 0x000fd80003800000 */
[----:B------:R-:W-:Y:S05]  /*a150*/  @!P0 BRA `(.L_x_1614) ;  /* 0x0000005800f08947 */ /* 0x000fea0003800000 */
[----:B------:R-:W-:Y:S01]  /*a160*/  ISETP.NE.U32.AND P0, PT, RZ, UR28, PT ;  /* 0x0000001cff007c0c */ /* 0x000fe2000bf05070 */
[----:B------:R-:W2:Y:S03]  /*a170*/  LDC.64 R74, c[0x0][0x228] ;  /* 0x00008a00ff4a7b82 */ /* 0x000ea60000000a00 */
[----:B------:R-:W-:-:S13]  /*a180*/  ISETP.NE.AND.EX P0, PT, RZ, UR29, PT, P0 ;  /* 0x0000001dff007c0c */ /* 0x000fda000bf05300 */
[----:B0-----:R-:W-:-:S04]  /*a190*/  @P0 LEA R68, P1, R72, UR28, 0x4 ;  /* 0x0000001c48440c11 */ /* 0x001fc8000f8220ff */
[----:B------:R-:W-:Y:S02]  /*a1a0*/  @P0 LEA.HI.X R69, R72, UR29, RZ, 0x4, P1 ;  /* 0x0000001d48450c11 */ /* 0x000fe400088f24ff */
[----:B--2---:R-:W-:-:S03]  /*a1b0*/  ISETP.NE.U32.AND P1, PT, R74, RZ, PT ;  /* 0x000000ff4a00720c */ /* 0x004fc60003f25070 */
        /* <DEDUP_REMOVED lines=13> */
[----:B-1----:R-:W-:-:S12]  /*a290*/  IMAD.MOV.U32 R27, RZ, RZ, R13 ;  /* 0x000000ffff1b7224 */ /* 0x002fd800078e000d */
[----:B------:R-:W-:Y:S05]  /*a2a0*/  @!P2 BRA `(.L_x_1617) ;  /* 0x000000000018a947 */ /* 0x000fea0003800000 */
[----:B------:R-:W-:Y:S01]  /*a2b0*/  ISETP.NE.AND P2, PT, R11, 0x3, PT ;  /* 0x000000030b00780c */ /* 0x000fe20003f45270 */
[----:B------:R-:W-:-:S12]  /*a2c0*/  IMAD.MOV.U32 R27, RZ, RZ, R15 ;  /* 0x000000ffff1b7224 */ /* 0x000fd800078e000f */
[----:B------:R-:W-:Y:S05]  /*a2d0*/  @P2 BRA `(.L_x_1617) ;  /* 0x00000000000c2947 */ /* 0x000fea0003800000 */
[----:B------:R-:W-:Y:S01]  /*a2e0*/  MOV R27, R12 ;  /* 0x0000000c001b7202 */ /* 0x000fe20000000f00 */
[----:B------:R-:W-:Y:S06]  /*a2f0*/  BRA `(.L_x_1617) ;  /* 0x0000000000047947 */ /* 0x000fec0003800000 */
.L_x_1616:
[----:B-1----:R-:W-:-:S07]  /*a300*/  IMAD.MOV.U32 R27, RZ, RZ, R14 ;  /* 0x000000ffff1b7224 */ /* 0x002fce00078e000e */
.L_x_1617:
[----:B------:R-:W-:Y:S05]  /*a310*/  BSYNC B2 ;  /* 0x0000000000027941 */ /* 0x000fea0003800000 */
.L_x_1615:
        /* <DEDUP_REMOVED lines=16> */
.L_x_1621:
[----:B------:R-:W-:Y:S05]  /*a420*/  BSYNC B3 ;  /* 0x0000000000037941 */ /* 0x000fea0003800000 */
.L_x_1620:
        /* <DEDUP_REMOVED lines=42> */
.L_x_1619:
[----:B------:R-:W-:Y:S05]  /*a6d0*/  BSYNC B2 ;  /* 0x0000000000027941 */ /* 0x000fea0003800000 */
.L_x_1618:
[----:B------:R-:W0:Y:S01]  /*a6e0*/  LDC R73, c[0x0][0x294] ;  /* 0x0000a500ff497b82 */ /* 0x000e220000000800 */
[----:B------:R-:W-:Y:S02]  /*a6f0*/  ISETP.NE.U32.AND P2, PT, R74, RZ, PT ;  /* 0x000000ff4a00720c */ /* 0x000fe40003f45070 */
[----:B------:R-:W-:Y:S01]  /*a700*/  I2FP.F32.U32 R11, R27 ;  /* 0x0000001b000b7245 */ /* 0x000fe20000201000 */
[----:B-----5:R-:W-:Y:S01]  /*a710*/  IMAD.U32 R27, R68, 0x10000, RZ ;  /* 0x00010000441b7824 */ /* 0x020fe200078e00ff */
[----:B------:R-:W-:Y:S01]  /*a720*/  ISETP.NE.AND.EX P2, PT, R75, RZ, PT, P2 ;  /* 0x000000ff4b00720c */ /* 0x000fe20003f45320 */
[----:B------:R-:W-:Y:S01]  /*a730*/  IMAD.MOV.U32 R75, RZ, RZ, 0x2f800000 ;  /* 0x2f800000ff4b7424 */ /* 0x000fe200078e00ff */
[----:B------:R-:W-:Y:S01]  /*a740*/  LOP3.LUT R16, R16, 0xffffffef, RZ, 0xc0, !PT ;  /* 0xffffffef10107812 */ /* 0x000fe200078ec0ff */
[----:B------:R-:W1:Y:S01]  /*a750*/  LDC R74, c[0x0][0x298] ;  /* 0x0000a600ff4a7b82 */ /* 0x000e620000000800 */
[----:B------:R-:W-:Y:S01]  /*a760*/  PRMT R68, R68, 0x7632, R68 ;  /* 0x0000763244447816 */ /* 0x000fe20000000044 */
[----:B------:R-:W-:-:S05]  /*a770*/  FFMA.FTZ R11, R11, R75, 1.1641532182693481445e-10 ;  /* 0x2f0000000b0b7423 */ /* 0x000fca000001004b */
[----:B0-----:R-:W-:Y:S01]  /*a780*/  FSETP.GTU.FTZ.AND P3, PT, R11, R73, PT ;  /* 0x000000490b00720b */ /* 0x001fe20003f7c000 */
[----:B-1----:R-:W-:-:S12]  /*a790*/  FMUL.FTZ R27, R27, R74 ;  /* 0x0000004a1b1b7220 */ /* 0x002fd80000410000 */
        /* <DEDUP_REMOVED lines=9> */
.L_x_1622:
        /* <DEDUP_REMOVED lines=12> */
.L_x_1625:
[----:B------:R-:W-:-:S07]  /*a8f0*/  IMAD.MOV.U32 R8, RZ, RZ, R14 ;  /* 0x000000ffff087224 */ /* 0x000fce00078e000e */
.L_x_1626:
[----:B------:R-:W-:Y:S05]  /*a900*/  BSYNC B2 ;  /* 0x0000000000027941 */ /* 0x000fea0003800000 */
.L_x_1624:
        /* <DEDUP_REMOVED lines=16> */
.L_x_1630:
[----:B------:R-:W-:Y:S05]  /*aa10*/  BSYNC B3 ;  /* 0x0000000000037941 */ /* 0x000fea0003800000 */
.L_x_1629:
        /* <DEDUP_REMOVED lines=42> */
.L_x_1628:
[----:B------:R-:W-:Y:S05]  /*acc0*/  BSYNC B2 ;  /* 0x0000000000027941 */ /* 0x000fea0003800000 */
.L_x_1627:
        /* <DEDUP_REMOVED lines=10> */
.L_x_1623:
        /* <DEDUP_REMOVED lines=12> */
.L_x_1632:
[----:B------:R-:W-:-:S07]  /*ae30*/  IMAD.MOV.U32 R11, RZ, RZ, R14 ;  /* 0x000000ffff0b7224 */ /* 0x000fce00078e000e */
.L_x_1633:
[----:B------:R-:W-:Y:S05]  /*ae40*/  BSYNC B2 ;  /* 0x0000000000027941 */ /* 0x000fea0003800000 */
.L_x_1631:
        /* <DEDUP_REMOVED lines=16> */
.L_x_1637:
[----:B------:R-:W-:Y:S05]  /*af50*/  BSYNC B3 ;  /* 0x0000000000037941 */ /* 0x000fea0003800000 */
.L_x_1636:
        /* <DEDUP_REMOVED lines=42> */
.L_x_1635:
[----:B------:R-:W-:Y:S05]  /*b200*/  BSYNC B2 ;  /* 0x0000000000027941 */ /* 0x000fea0003800000 */
.L_x_1634:
        /* <DEDUP_REMOVED lines=16> */
.L_x_1638:
        /* <DEDUP_REMOVED lines=12> */
.L_x_1641:
[----:B------:R-:W-:-:S07]  /*b3d0*/  IMAD.MOV.U32 R7, RZ, RZ, R14 ;  /* 0x000000ffff077224 */ /* 0x000fce00078e000e */
.L_x_1642:
[----:B------:R-:W-:Y:S05]  /*b3e0*/  BSYNC B2 ;  /* 0x0000000000027941 */ /* 0x000fea0003800000 */
.L_x_1640:
        /* <DEDUP_REMOVED lines=16> */
.L_x_1646:
[----:B------:R-:W-:Y:S05]  /*b4f0*/  BSYNC B3 ;  /* 0x0000000000037941 */ /* 0x000fea0003800000 */
.L_x_1645:
        /* <DEDUP_REMOVED lines=42> */
.L_x_1644:
[----:B------:R-:W-:Y:S05]  /*b7a0*/  BSYNC B2 ;  /* 0x0000000000027941 */ /* 0x000fea0003800000 */
.L_x_1643:
        /* <DEDUP_REMOVED lines=12> */
.L_x_1639:
        /* <DEDUP_REMOVED lines=12> */
.L_x_1648:
[----:B------:R-:W-:-:S07]  /*b930*/  IMAD.MOV.U32 R11, RZ, RZ, R14 ;  /* 0x000000ffff0b7224 */ /* 0x000fce00078e000e */
.L_x_1649:
[----:B------:R-:W-:Y:S05]  /*b940*/  BSYNC B2 ;  /* 0x0000000000027941 */ /* 0x000fea0003800000 */
.L_x_1647:
        /* <DEDUP_REMOVED lines=16> */
.L_x_1653:
[----:B------:R-:W-:Y:S05]  /*ba50*/  BSYNC B3 ;  /* 0x0000000000037941 */ /* 0x000fea0003800000 */
.L_x_1652:
        /* <DEDUP_REMOVED lines=42> */
.L_x_1651:
[----:B------:R-:W-:Y:S05]  /*bd00*/  BSYNC B2 ;  /* 0x0000000000027941 */ /* 0x000fea0003800000 */
.L_x_1650:
        /* <DEDUP_REMOVED lines=16> */
.L_x_1654:
        /* <DEDUP_REMOVED lines=12> */
.L_x_1657:
[----:B------:R-:W-:-:S07]  /*bed0*/  IMAD.MOV.U32 R6, RZ, RZ, R14 ;  /* 0x000000ffff067224 */ /* 0x000fce00078e000e */
.L_x_1658:
[----:B------:R-:W-:Y:S05]  /*bee0*/  BSYNC B2 ;  /* 0x0000000000027941 */ /* 0x000fea0003800000 */
.L_x_1656:
        /* <DEDUP_REMOVED lines=16> */
.L_x_1662:
[----:B------:R-:W-:Y:S05]  /*bff0*/  BSYNC B3 ;  /* 0x0000000000037941 */ /* 0x000fea0003800000 */
.L_x_1661:
        /* <DEDUP_REMOVED lines=42> */
.L_x_1660:
[----:B------:R-:W-:Y:S05]  /*c2a0*/  BSYNC B2 ;  /* 0x0000000000027941 */ /* 0x000fea0003800000 */
.L_x_1659:
        /* <DEDUP_REMOVED lines=10> */
.L_x_1655:
        /* <DEDUP_REMOVED lines=12> */
.L_x_1664:
[----:B------:R-:W-:-:S07]  /*c410*/  IMAD.MOV.U32 R45, RZ, RZ, R14 ;  /* 0x000000ffff2d7224 */ /* 0x000fce00078e000e */
.L_x_1665:
[----:B------:R-:W-:Y:S05]  /*c420*/  BSYNC B2 ;  /* 0x0000000000027941 */ /* 0x000fea0003800000 */
.L_x_1663:
        /* <DEDUP_REMOVED lines=16> */
.L_x_1669:
[----:B------:R-:W-:Y:S05]  /*c530*/  BSYNC B3 ;  /* 0x0000000000037941 */ /* 0x000fea0003800000 */
.L_x_1668:
        /* <DEDUP_REMOVED lines=42> */
.L_x_1667:
[----:B------:R-:W-:Y:S05]  /*c7e0*/  BSYNC B2 ;  /* 0x0000000000027941 */ /* 0x000fea0003800000 */
.L_x_1666:
        /* <DEDUP_REMOVED lines=16> */
.L_x_1670:
        /* <DEDUP_REMOVED lines=12> */
.L_x_1673:
[----:B------:R-:W-:-:S07]  /*c9b0*/  IMAD.MOV.U32 R5, RZ, RZ, R14 ;  /* 0x000000ffff057224 */ /* 0x000fce00078e000e */
.L_x_1674:
[----:B------:R-:W-:Y:S05]  /*c9c0*/  BSYNC B2 ;  /* 0x0000000000027941 */ /* 0x000fea0003800000 */
.L_x_1672:
        /* <DEDUP_REMOVED lines=16> */
.L_x_1678:
[----:B------:R-:W-:Y:S05]  /*cad0*/  BSYNC B3 ;  /* 0x0000000000037941 */ /* 0x000fea0003800000 */
.L_x_1677:
        /* <DEDUP_REMOVED lines=42> */
.L_x_1676:
[----:B------:R-:W-:Y:S05]  /*cd80*/  BSYNC B2 ;  /* 0x0000000000027941 */ /* 0x000fea0003800000 */
.L_x_1675:
        /* <DEDUP_REMOVED lines=12> */
.L_x_1671:
        /* <DEDUP_REMOVED lines=12> */
.L_x_1680:
[----:B------:R-:W-:-:S07]  /*cf10*/  IMAD.MOV.U32 R11, RZ, RZ, R14 ;  /* 0x000000ffff0b7224 */ /* 0x000fce00078e000e */
.L_x_1681:
[----:B------:R-:W-:Y:S05]  /*cf20*/  BSYNC B2 ;  /* 0x0000000000027941 */ /* 0x000fea0003800000 */
.L_x_1679:
        /* <DEDUP_REMOVED lines=16> */
.L_x_1685:
[----:B------:R-:W-:Y:S05]  /*d030*/  BSYNC B3 ;  /* 0x0000000000037941 */ /* 0x000fea0003800000 */
.L_x_1684:
        /* <DEDUP_REMOVED lines=42> */
.L_x_1683:
[----:B------:R-:W-:Y:S05]  /*d2e0*/  BSYNC B2 ;  /* 0x0000000000027941 */ /* 0x000fea0003800000 */
.L_x_1682:
        /* <DEDUP_REMOVED lines=16> */
.L_x_1686:
        /* <DEDUP_REMOVED lines=12> */
.L_x_1689:
[----:B------:R-:W-:-:S07]  /*d4b0*/  IMAD.MOV.U32 R4, RZ, RZ, R14 ;  /* 0x000000ffff047224 */ /* 0x000fce00078e000e */
.L_x_1690:
[----:B------:R-:W-:Y:S05]  /*d4c0*/  BSYNC B2 ;  /* 0x0000000000027941 */ /* 0x000fea0003800000 */
.L_x_1688:
        /* <DEDUP_REMOVED lines=16> */
.L_x_1694:
[----:B------:R-:W-:Y:S05]  /*d5d0*/  BSYNC B3 ;  /* 0x0000000000037941 */ /* 0x000fea0003800000 */
.L_x_1693:
        /* <DEDUP_REMOVED lines=42> */
.L_x_1692:
[----:B------:R-:W-:Y:S05]  /*d880*/  BSYNC B2 ;  /* 0x0000000000027941 */ /* 0x000fea0003800000 */
.L_x_1691:
        /* <DEDUP_REMOVED lines=10> */
.L_x_1687:
        /* <DEDUP_REMOVED lines=12> */
.L_x_1696:
[----:B------:R-:W-:-:S07]  /*d9f0*/  IMAD.MOV.U32 R11, RZ, RZ, R14 ;  /* 0x000000ffff0b7224 */ /* 0x000fce00078e000e */
.L_x_1697:
[----:B------:R-:W-:Y:S05]  /*da00*/  BSYNC B2 ;  /* 0x0000000000027941 */ /* 0x000fea0003800000 */
.L_x_1695:
        /* <DEDUP_REMOVED lines=16> */
.L_x_1701:
[----:B------:R-:W-:Y:S05]  /*db10*/  BSYNC B3 ;  /* 0x0000000000037941 */ /* 0x000fea0003800000 */
.L_x_1700:
        /* <DEDUP_REMOVED lines=42> */
.L_x_1699:
[----:B------:R-:W-:Y:S05]  /*ddc0*/  BSYNC B2 ;  /* 0x0000000000027941 */ /* 0x000fea0003800000 */
.L_x_1698:
        /* <DEDUP_REMOVED lines=14> */
.L_x_1702:
        /* <DEDUP_REMOVED lines=12> */
.L_x_1705:
[----:B------:R-:W-:-:S07]  /*df70*/  IMAD.MOV.U32 R3, RZ, RZ, R14 ;  /* 0x000000ffff037224 */ /* 0x000fce00078e000e */
.L_x_1706:
[----:B------:R-:W-:Y:S05]  /*df80*/  BSYNC B2 ;  /* 0x0000000000027941 */ /* 0x000fea0003800000 */
.L_x_1704:
        /* <DEDUP_REMOVED lines=16> */
.L_x_1710:
[----:B------:R-:W-:Y:S05]  /*e090*/  BSYNC B3 ;  /* 0x0000000000037941 */ /* 0x000fea0003800000 */
.L_x_1709:
        /* <DEDUP_REMOVED lines=42> */
.L_x_1708:
[----:B------:R-:W-:Y:S05]  /*e340*/  BSYNC B2 ;  /* 0x0000000000027941 */ /* 0x000fea0003800000 */
.L_x_1707:
        /* <DEDUP_REMOVED lines=12> */
.L_x_1703:
        /* <DEDUP_REMOVED lines=12> */
.L_x_1712:
[----:B------:R-:W-:-:S07]  /*e4d0*/  IMAD.MOV.U32 R11, RZ, RZ, R14 ;  /* 0x000000ffff0b7224 */ /* 0x000fce00078e000e */
.L_x_1713:
[----:B------:R-:W-:Y:S05]  /*e4e0*/  BSYNC B2 ;  /* 0x0000000000027941 */ /* 0x000fea0003800000 */
.L_x_1711:
        /* <DEDUP_REMOVED lines=16> */
.L_x_1717:
[----:B------:R-:W-:Y:S05]  /*e5f0*/  BSYNC B3 ;  /* 0x0000000000037941 */ /* 0x000fea0003800000 */
.L_x_1716:
        /* <DEDUP_REMOVED lines=42> */
.L_x_1715:
[----:B------:R-:W-:Y:S05]  /*e8a0*/  BSYNC B2 ;  /* 0x0000000000027941 */ /* 0x000fea0003800000 */
.L_x_1714:
        /* <DEDUP_REMOVED lines=14> */
.L_x_1718:
        /* <DEDUP_REMOVED lines=12> */
.L_x_1721:
[----:B------:R-:W-:-:S07]  /*ea50*/  IMAD.MOV.U32 R2, RZ, RZ, R14 ;  /* 0x000000ffff027224 */ /* 0x000fce00078e000e */
.L_x_1722:
[----:B------:R-:W-:Y:S05]  /*ea60*/  BSYNC B2 ;  /* 0x0000000000027941 */ /* 0x000fea0003800000 */
.L_x_1720:
        /* <DEDUP_REMOVED lines=16> */
.L_x_1726:
[----:B------:R-:W-:Y:S05]  /*eb70*/  BSYNC B3 ;  /* 0x0000000000037941 */ /* 0x000fea0003800000 */
.L_x_1725:
        /* <DEDUP_REMOVED lines=42> */
.L_x_1724:
[----:B------:R-:W-:Y:S05]  /*ee20*/  BSYNC B2 ;  /* 0x0000000000027941 */ /* 0x000fea0003800000 */
.L_x_1723:
        /* <DEDUP_REMOVED lines=10> */
.L_x_1719:
        /* <DEDUP_REMOVED lines=12> */
.L_x_1728:
[----:B------:R-:W-:-:S07]  /*ef90*/  IMAD.MOV.U32 R11, RZ, RZ, R14 ;  /* 0x000000ffff0b7224 */ /* 0x000fce00078e000e */
.L_x_1729:
[----:B------:R-:W-:Y:S05]  /*efa0*/  BSYNC B2 ;  /* 0x0000000000027941 */ /* 0x000fea0003800000 */
.L_x_1727:
        /* <DEDUP_REMOVED lines=16> */
.L_x_1733:
[----:B------:R-:W-:Y:S05]  /*f0b0*/  BSYNC B3 ;  /* 0x0000000000037941 */ /* 0x000fea0003800000 */
.L_x_1732:
        /* <DEDUP_REMOVED lines=42> */
.L_x_1731:
[----:B------:R-:W-:Y:S05]  /*f360*/  BSYNC B2 ;  /* 0x0000000000027941 */ /* 0x000fea0003800000 */
.L_x_1730:
        /* <DEDUP_REMOVED lines=14> */
.L_x_1734:
        /* <DEDUP_REMOVED lines=12> */
.L_x_1737:
[----:B------:R-:W-:-:S07]  /*f510*/  IMAD.MOV.U32 R0, RZ, RZ, R14 ;  /* 0x000000ffff007224 */ /* 0x000fce00078e000e */
.L_x_1738:
[----:B------:R-:W-:Y:S05]  /*f520*/  BSYNC B2 ;  /* 0x0000000000027941 */ /* 0x000fea0003800000 */
.L_x_1736:
        /* <DEDUP_REMOVED lines=16> */
.L_x_1742:
[----:B------:R-:W-:Y:S05]  /*f630*/  BSYNC B3 ;  /* 0x0000000000037941 */ /* 0x000fea0003800000 */
.L_x_1741:
        /* <DEDUP_REMOVED lines=42> */
.L_x_1740:
[----:B------:R-:W-:Y:S05]  /*f8e0*/  BSYNC B2 ;  /* 0x0000000000027941 */ /* 0x000fea0003800000 */
.L_x_1739:
        /* <DEDUP_REMOVED lines=12> */
.L_x_1735:
[C---:B------:R-:W-:Y:S01]  /*f9b0*/  LEA R74, P0, R72.reuse, UR30, 0x4 ;  /* 0x0000001e484a7c11 */ /* 0x040fe2000f8020ff */
[C---:B------:R-:W-:Y:S01]  /*f9c0*/  IMAD.SHL.U32 R134, R72.reuse, 0x8, RZ ;  /* 0x0000000848867824 */ /* 0x040fe200078e00ff */
[----:B------:R-:W-:Y:S02]  /*f9d0*/  F2FP.BF16.F32.PACK_AB R71, R91, R92 ;  /* 0x0000005c5b47723e */ /* 0x000fe400000010ff */
[----:B------:R-:W-:Y:S02]  /*f9e0*/  LEA.HI.X R75, R72, UR31, RZ, 0x4, P0 ;  /* 0x0000001f484b7c11 */ /* 0x000fe400080f24ff */
[----:B------:R-:W-:Y:S02]  /*f9f0*/  F2FP.BF16.F32.PACK_AB R70, R81, R82 ;  /* 0x000000525146723e */ /* 0x000fe400000010ff */
[----:B------:R-:W-:Y:S02]  /*fa00*/  F2FP.BF16.F32.PACK_AB R69, R45, R46 ;  /* 0x0000002e2d45723e */ /* 0x000fe400000010ff */
[----:B------:R-:W-:-:S02]  /*fa10*/  F2FP.BF16.F32.PACK_AB R68, R27, R28 ;  /* 0x0000001c1b44723e */ /* 0x000fc400000010ff */
[----:B------:R-:W-:Y:S02]  /*fa20*/  SEL R73, RZ, 0x1000000, P5 ;  /* 0x01000000ff497807 */ /* 0x000fe40002800000 */
[C---:B------:R-:W-:Y:S01]  /*fa30*/  LOP3.LUT P6, RZ, R16.reuse, 0x8, RZ, 0xc0, !PT ;  /* 0x0000000810ff7812 */ /* 0x040fe200078cc0ff */
[----:B------:R0:W-:Y:S01]  /*fa40*/  STG.E.128 desc[UR4][R74.64], R68 ;  /* 0x000000444a007986 */ /* 0x0001e2000c101d04 */
[C---:B------:R-:W-:Y:S02]  /*fa50*/  LOP3.LUT P0, RZ, R16.reuse, 0x4, RZ, 0xc0, !PT ;  /* 0x0000000410ff7812 */ /* 0x040fe4000780c0ff */
[C---:B------:R-:W-:Y:S02]  /*fa60*/  LOP3.LUT P5, RZ, R16.reuse, 0x1, RZ, 0xc0, !PT ;  /* 0x0000000110ff7812 */ /* 0x040fe400078ac0ff */
[----:B------:R-:W-:Y:S02]  /*fa70*/  LOP3.LUT P2, RZ, R16, 0x10, RZ, 0xc0, !PT ;  /* 0x0000001010ff7812 */ /* 0x000fe4000784c0ff */
[----:B0-----:R-:W-:-:S02]  /*fa80*/  SEL R69, RZ, 0x10000, P4 ;  /* 0x00010000ff457807 */ /* 0x001fc40002000000 */
[----:B------:R-:W-:Y:S02]  /*fa90*/  LOP3.LUT P4, RZ, R16, 0x2, RZ, 0xc0, !PT ;  /* 0x0000000210ff7812 */ /* 0x000fe4000788c0ff */
[----:B------:R-:W-:Y:S02]  /*faa0*/  SEL R74, RZ, 0x100, P3 ;  /* 0x00000100ff4a7807 */ /* 0x000fe40001800000 */
[----:B------:R-:W-:Y:S02]  /*fab0*/  SEL R68, RZ, 0x1, P4 ;  /* 0x00000001ff447807 */ /* 0x000fe40002000000 */
[----:B------:R-:W-:Y:S02]  /*fac0*/  LOP3.LUT R73, R74, R73, R69, 0xfe, !PT ;  /* 0x000000494a497212 */ /* 0x000fe400078efe45 */
[----:B------:R-:W-:Y:S01]  /*fad0*/  SEL R71, RZ, 0x1, P5 ;  /* 0x00000001ff477807 */ /* 0x000fe20002800000 */
[----:B------:R-:W-:Y:S01]  /*fae0*/  IMAD.WIDE.U32 R68, R68, 0x1000000, RZ ;  /* 0x0100000044447825 */ /* 0x000fe200078e00ff */
[----:B------:R-:W-:-:S02]  /*faf0*/  SEL R70, RZ, 0x1, P0 ;  /* 0x00000001ff467807 */ /* 0x000fc40000000000 */
[----:B------:R-:W-:Y:S02]  /*fb00*/  SEL R74, RZ, 0x1, P6 ;  /* 0x00000001ff4a7807 */ /* 0x000fe40003000000 */
[----:B------:R-:W-:Y:S01]  /*fb10*/  LOP3.LUT R69, R69, R73, R71, 0xfe, !PT ;  /* 0x0000004945457212 */ /* 0x000fe200078efe47 */
[----:B------:R-:W-:Y:S01]  /*fb20*/  IMAD.WIDE.U32 R70, R70, 0x10000, RZ ;  /* 0x0001000046467825 */ /* 0x000fe200078e00ff */
[----:B------:R-:W-:-:S03]  /*fb30*/  SHF.L.U64.HI R73, R72, 0x3, RZ ;  /* 0x0000000348497819 */ /* 0x000fc600000102ff */
        /* <DEDUP_REMOVED lines=29> */
.L_x_1743:
[----:B------:R-:W-:-:S07]  /*fd10*/  IADD3 R72, R72, 0x20, RZ ;  /* 0x0000002048487810 */ /* 0x000fce0007ffe0ff */
.L_x_1614:
[----:B------:R-:W-:Y:S05]  /*fd20*/  BSYNC B1 ;  /* 0x0000000000017941 */ /* 0x000fea0003800000 */
.L_x_1613:
[----:B------:R-:W-:Y:S01]  /*fd30*/  LOP3.LUT P0, RZ, R16, 0x2000, RZ, 0xc0, !PT ;  /* 0x0000200010ff7812 */ /* 0x000fe2000780c0ff */
[----:B------:R-:W-:-:S12]  /*fd40*/  BSSY B1, `(.L_x_1744) ;  /* 0x00005be000017945 */ /* 0x000fd80003800000 */
[----:B------:R-:W-:Y:S05]  /*fd50*/  @!P0 BRA `(.L_x_1745) ;  /* 0x0000005800f08947 */ /* 0x000fea0003800000 */
[----:B------:R-:W-:Y:S01]  /*fd60*/  ISETP.NE.U32.AND P0, PT, RZ, UR28, PT ;  /* 0x0000001cff007c0c */ /* 0x000fe2000bf05070 */
[----:B-1----:R-:W1:Y:S03]  /*fd70*/  LDC.64 R74, c[0x0][0x228] ;  /* 0x00008a00ff4a7b82 */ /* 0x002e660000000a00 */
[----:B------:R-:W-:-:S13]  /*fd80*/  ISETP.NE.AND.EX P0, PT, RZ, UR29, PT, P0 ;  /* 0x0000001dff007c0c */ /* 0x000fda000bf05300 */
[----:B0-----:R-:W-:-:S04]  /*fd90*/  @P0 LEA R68, P1, R72, UR28, 0x4 ;  /* 0x0000001c48440c11 */ /* 0x001fc8000f8220ff */
[----:B------:R-:W-:Y:S02]  /*fda0*/  @P0 LEA.HI.X R69, R72, UR29, RZ, 0x4, P1 ;  /* 0x0000001d48450c11 */ /* 0x000fe400088f24ff */
[----:B-1----:R-:W-:-:S03]  /*fdb0*/  ISETP.NE.U32.AND P1, PT, R74, RZ, PT ;  /* 0x000000ff4a00720c */ /* 0x002fc60003f25070 */
        /* <DEDUP_REMOVED lines=11> */
[----:B-1----:R-:W-:Y:S05]  /*fe70*/  @!P2 BRA `(.L_x_1747) ;  /* 0x000000000020a947 */ /* 0x002fea0003800000 */
        /* <DEDUP_REMOVED lines=8> */
.L_x_1747:
[----:B------:R-:W-:-:S07]  /*ff00*/  IMAD.MOV.U32 R25, RZ, RZ, R14 ;  /* 0x000000ffff197224 */ /* 0x000fce00078e000e */
.L_x_1748:
[----:B------:R-:W-:Y:S05]  /*ff10*/  BSYNC B2 ;  /* 0x0000000000027941 */ /* 0x000fea0003800000 */
.L_x_1746:
        /* <DEDUP_REMOVED lines=16> */
.L_x_1752:
[----:B------:R-:W-:Y:S05]  /*10020*/  BSYNC B3 ;  /* 0x0000000000037941 */ /* 0x000fea0003800000 */
.L_x_1751:
        /* <DEDUP_REMOVED lines=42> */
.L_x_1750:
[----:B------:R-:W-:Y:S05]  /*102d0*/  BSYNC B2 ;  /* 0x0000000000027941 */ /* 0x000fea0003800000 */
.L_x_1749:
        /* <DEDUP_REMOVED lines=21> */
.L_x_1753:
        /* <DEDUP_REMOVED lines=12> */
.L_x_1756:
[----:B------:R-:W-:-:S07]  /*104f0*/  IMAD.MOV.U32 R8, RZ, RZ, R14 ;  /* 0x000000ffff087224 */ /* 0x000fce00078e000e */
.L_x_1757:
[----:B------:R-:W-:Y:S05]  /*10500*/  BSYNC B2 ;  /* 0x0000000000027941 */ /* 0x000fea0003800000 */
.L_x_1755:
        /* <DEDUP_REMOVED lines=16> */
.L_x_1761:
[----:B------:R-:W-:Y:S05]  /*10610*/  BSYNC B3 ;  /* 0x0000000000037941 */ /* 0x000fea0003800000 */
.L_x_1760:
        /* <DEDUP_REMOVED lines=42> */
.L_x_1759:
[----:B------:R-:W-:Y:S05]  /*108c0*/  BSYNC B2 ;  /* 0x0000000000027941 */ /* 0x000fea0003800000 */
.L_x_1758:
        /* <DEDUP_REMOVED lines=10> */
.L_x_1754:
        /* <DEDUP_REMOVED lines=12> */
.L_x_1763:
[----:B------:R-:W-:-:S07]  /*10a30*/  IMAD.MOV.U32 R11, RZ, RZ, R14 ;  /* 0x000000ffff0b7224 */ /* 0x000fce00078e000e */
.L_x_1764:
[----:B------:R-:W-:Y:S05]  /*10a40*/  BSYNC B2 ;  /* 0x0000000000027941 */ /* 0x000fea0003800000 */
.L_x_1762:
        /* <DEDUP_REMOVED lines=16> */
.L_x_1768:
[----:B------:R-:W-:Y:S05]  /*10b50*/  BSYNC B3 ;  /* 0x0000000000037941 */ /* 0x000fea0003800000 */
.L_x_1767:
        /* <DEDUP_REMOVED lines=42> */
.L_x_1766:
[----:B------:R-:W-:Y:S05]  /*10e00*/  BSYNC B2 ;  /* 0x0000000000027941 */ /* 0x000fea0003800000 */
.L_x_1765:
        /* <DEDUP_REMOVED lines=16> */
.L_x_1769:
        /* <DEDUP_REMOVED lines=12> */
.L_x_1772:
[----:B------:R-:W-:-:S07]  /*10fd0*/  IMAD.MOV.U32 R7, RZ, RZ, R14 ;  /* 0x000000ffff077224 */ /* 0x000fce00078e000e */
.L_x_1773:
[----:B------:R-:W-:Y:S05]  /*10fe0*/  BSYNC B2 ;  /* 0x0000000000027941 */ /* 0x000fea0003800000 */
.L_x_1771:
        /* <DEDUP_REMOVED lines=16> */
.L_x_1777:
[----:B------:R-:W-:Y:S05]  /*110f0*/  BSYNC B3 ;  /* 0x0000000000037941 */ /* 0x000fea0003800000 */
.L_x_1776:
        /* <DEDUP_REMOVED lines=42> */
.L_x_1775:
[----:B------:R-:W-:Y:S05]  /*113a0*/  BSYNC B2 ;  /* 0x0000000000027941 */ /* 0x000fea0003800000 */
.L_x_1774:
        /* <DEDUP_REMOVED lines=12> */
.L_x_1770:
        /* <DEDUP_REMOVED lines=12> */
.L_x_1779:
[----:B------:R-:W-:-:S07]  /*11530*/  IMAD.MOV.U32 R11, RZ, RZ, R14 ;  /* 0x000000ffff0b7224 */ /* 0x000fce00078e000e */
.L_x_1780:
[----:B------:R-:W-:Y:S05]  /*11540*/  BSYNC B2 ;  /* 0x0000000000027941 */ /* 0x000fea0003800000 */
.L_x_1778:
        /* <DEDUP_REMOVED lines=16> */
.L_x_1784:
[----:B------:R-:W-:Y:S05]  /*11650*/  BSYNC B3 ;  /* 0x0000000000037941 */ /* 0x000fea0003800000 */
.L_x_1783:
        /* <DEDUP_REMOVED lines=42> */
.L_x_1782:
[----:B------:R-:W-:Y:S05]  /*11900*/  BSYNC B2 ;  /* 0x0000000000027941 */ /* 0x000fea0003800000 */
.L_x_1781:
        /* <DEDUP_REMOVED lines=16> */
.L_x_1785:
        /* <DEDUP_REMOVED lines=12> */
.L_x_1788:
[----:B------:R-:W-:-:S07]  /*11ad0*/  IMAD.MOV.U32 R6, RZ, RZ, R14 ;  /* 0x000000ffff067224 */ /* 0x000fce00078e000e */
.L_x_1789:
[----:B------:R-:W-:Y:S05]  /*11ae0*/  BSYNC B2 ;  /* 0x0000000000027941 */ /* 0x000fea0003800000 */
.L_x_1787:
        /* <DEDUP_REMOVED lines=16> */
.L_x_1793:
[----:B------:R-:W-:Y:S05]  /*11bf0*/  BSYNC B3 ;  /* 0x0000000000037941 */ /* 0x000fea0003800000 */
.L_x_1792:
        /* <DEDUP_REMOVED lines=42> */
.L_x_1791:
[----:B------:R-:W-:Y:S05]  /*11ea0*/  BSYNC B2 ;  /* 0x0000000000027941 */ /* 0x000fea0003800000 */
.L_x_1790:
        /* <DEDUP_REMOVED lines=10> */
.L_x_1786:
        /* <DEDUP_REMOVED lines=12> */
.L_x_1795:
[----:B------:R-:W-:-:S07]  /*12010*/  IMAD.MOV.U32 R43, RZ, RZ, R14 ;  /* 0x000000ffff2b7224 */ /* 0x000fce00078e000e */
.L_x_1796:
[----:B------:R-:W-:Y:S05]  /*12020*/  BSYNC B2 ;  /* 0x0000000000027941 */ /* 0x000fea0003800000 */
.L_x_1794:
        /* <DEDUP_REMOVED lines=16> */
.L_x_1800:
[----:B------:R-:W-:Y:S05]  /*12130*/  BSYNC B3 ;  /* 0x0000000000037941 */ /* 0x000fea0003800000 */
.L_x_1799:
        /* <DEDUP_REMOVED lines=42> */
.L_x_1798:
[----:B------:R-:W-:Y:S05]  /*123e0*/  BSYNC B2 ;  /* 0x0000000000027941 */ /* 0x000fea0003800000 */
.L_x_1797:
        /* <DEDUP_REMOVED lines=16> */
.L_x_1801:
        /* <DEDUP_REMOVED lines=12> */
.L_x_1804:
[----:B------:R-:W-:-:S07]  /*125b0*/  IMAD.MOV.U32 R5, RZ, RZ, R14 ;  /* 0x000000ffff057224 */ /* 0x000fce00078e000e */
.L_x_1805:
[----:B------:R-:W-:Y:S05]  /*125c0*/  BSYNC B2 ;  /* 0x0000000000027941 */ /* 0x000fea0003800000 */
.L_x_1803:
        /* <DEDUP_REMOVED lines=16> */
.L_x_1809:
[----:B------:R-:W-:Y:S05]  /*126d0*/  BSYNC B3 ;  /* 0x0000000000037941 */ /* 0x000fea0003800000 */
.L_x_1808:
        /* <DEDUP_REMOVED lines=42> */
.L_x_1807:
[----:B------:R-:W-:Y:S05]  /*12980*/  BSYNC B2 ;  /* 0x0000000000027941 */ /* 0x000fea0003800000 */
.L_x_1806:
        /* <DEDUP_REMOVED lines=12> */
.L_x_1802:
        /* <DEDUP_REMOVED lines=12> */
.L_x_1811:
[----:B------:R-:W-:-:S07]  /*12b10*/  IMAD.MOV.U32 R11, RZ, RZ, R14 ;  /* 0x000000ffff0b7224 */ /* 0x000fce00078e000e */
.L_x_1812:
[----:B------:R-:W-:Y:S05]  /*12b20*/  BSYNC B2 ;  /* 0x0000000000027941 */ /* 0x000fea0003800000 */
.L_x_1810:
        /* <DEDUP_REMOVED lines=16> */
.L_x_1816:
[----:B------:R-:W-:Y:S05]  /*12c30*/  BSYNC B3 ;  /* 0x0000000000037941 */ /* 0x000fea0003800000 */
.L_x_1815:
        /* <DEDUP_REMOVED lines=42> */
.L_x_1814:
[----:B------:R-:W-:Y:S05]  /*12ee0*/  BSYNC B2 ;  /* 0x0000000000027941 */ /* 0x000fea0003800000 */
.L_x_1813:
        /* <DEDUP_REMOVED lines=16> */
.L_x_1817:
        /* <DEDUP_REMOVED lines=12> */
.L_x_1820:
[----:B------:R-:W-:-:S07]  /*130b0*/  IMAD.MOV.U32 R4, RZ, RZ, R14 ;  /* 0x000000ffff047224 */ /* 0x000fce00078e000e */
.L_x_1821:
[----:B------:R-:W-:Y:S05]  /*130c0*/  BSYNC B2 ;  /* 0x0000000000027941 */ /* 0x000fea0003800000 */
.L_x_1819:
        /* <DEDUP_REMOVED lines=16> */
.L_x_1825:
[----:B------:R-:W-:Y:S05]  /*131d0*/  BSYNC B3 ;  /* 0x0000000000037941 */ /* 0x000fea0003800000 */
.L_x_1824:
        /* <DEDUP_REMOVED lines=42> */
.L_x_1823:
[----:B------:R-:W-:Y:S05]  /*13480*/  BSYNC B2 ;  /* 0x0000000000027941 */ /* 0x000fea0003800000 */
.L_x_1822:
        /* <DEDUP_REMOVED lines=10> */
.L_x_1818:
        /* <DEDUP_REMOVED lines=12> */
.L_x_1827:
[----:B------:R-:W-:-:S07]  /*135f0*/  IMAD.MOV.U32 R11, RZ, RZ, R14 ;  /* 0x000000ffff0b7224 */ /* 0x000fce00078e000e */
.L_x_1828:
[----:B------:R-:W-:Y:S05]  /*13600*/  BSYNC B2 ;  /* 0x0000000000027941 */ /* 0x000fea0003800000 */
.L_x_1826:
        /* <DEDUP_REMOVED lines=16> */
.L_x_1832:
[----:B------:R-:W-:Y:S05]  /*13710*/  BSYNC B3 ;  /* 0x0000000000037941 */ /* 0x000fea0003800000 */
.L_x_1831:
        /* <DEDUP_REMOVED lines=42> */
.L_x_1830:
[----:B------:R-:W-:Y:S05]  /*139c0*/  BSYNC B2 ;  /* 0x0000000000027941 */ /* 0x000fea0003800000 */
.L_x_1829:
        /* <DEDUP_REMOVED lines=14> */
.L_x_1833:
        /* <DEDUP_REMOVED lines=12> */
.L_x_1836:
[----:B------:R-:W-:-:S07]  /*13b70*/  IMAD.MOV.U32 R3, RZ, RZ, R14 ;  /* 0x000000ffff037224 */ /* 0x000fce00078e000e */
.L_x_1837:
[----:B------:R-:W-:Y:S05]  /*13b80*/  BSYNC B2 ;  /* 0x0000000000027941 */ /* 0x000fea0003800000 */
.L_x_1835:
        /* <DEDUP_REMOVED lines=16> */
.L_x_1841:
[----:B------:R-:W-:Y:S05]  /*13c90*/  BSYNC B3 ;  /* 0x0000000000037941 */ /* 0x000fea0003800000 */
.L_x_1840:
        /* <DEDUP_REMOVED lines=42> */
.L_x_1839:
[----:B------:R-:W-:Y:S05]  /*13f40*/  BSYNC B2 ;  /* 0x0000000000027941 */ /* 0x000fea0003800000 */
.L_x_1838:
        /* <DEDUP_REMOVED lines=12> */
.L_x_1834:
        /* <DEDUP_REMOVED lines=12> */
.L_x_1843:
[----:B------:R-:W-:-:S07]  /*140d0*/  IMAD.MOV.U32 R11, RZ, RZ, R14 ;  /* 0x000000ffff0b7224 */ /* 0x000fce00078e000e */
.L_x_1844:
[----:B------:R-:W-:Y:S05]  /*140e0*/  BSYNC B2 ;  /* 0x0000000000027941 */ /* 0x000fea0003800000 */
.L_x_1842:
        /* <DEDUP_REMOVED lines=16> */
.L_x_1848:
[----:B------:R-:W-:Y:S05]  /*141f0*/  BSYNC B3 ;  /* 0x0000000000037941 */ /* 0x000fea0003800000 */
.L_x_1847:
        /* <DEDUP_REMOVED lines=42> */
.L_x_1846:
[----:B------:R-:W-:Y:S05]  /*144a0*/  BSYNC B2 ;  /* 0x0000000000027941 */ /* 0x000fea0003800000 */
.L_x_1845:
        /* <DEDUP_REMOVED lines=14> */
.L_x_1849:
        /* <DEDUP_REMOVED lines=12> */
.L_x_1852:
[----:B------:R-:W-:-:S07]  /*14650*/  IMAD.MOV.U32 R2, RZ, RZ, R14 ;  /* 0x000000ffff027224 */ /* 0x000fce00078e000e */
.L_x_1853:
[----:B------:R-:W-:Y:S05]  /*14660*/  BSYNC B2 ;  /* 0x0000000000027941 */ /* 0x000fea0003800000 */
.L_x_1851:
        /* <DEDUP_REMOVED lines=16> */
.L_x_1857:
[----:B------:R-:W-:Y:S05]  /*14770*/  BSYNC B3 ;  /* 0x0000000000037941 */ /* 0x000fea0003800000 */
.L_x_1856:
        /* <DEDUP_REMOVED lines=42> */
.L_x_1855:
[----:B------:R-:W-:Y:S05]  /*14a20*/  BSYNC B2 ;  /* 0x0000000000027941 */ /* 0x000fea0003800000 */
.L_x_1854:
        /* <DEDUP_REMOVED lines=10> */
.L_x_1850:
        /* <DEDUP_REMOVED lines=12> */
.L_x_1859:
[----:B------:R-:W-:-:S07]  /*14b90*/  IMAD.MOV.U32 R11, RZ, RZ, R14 ;  /* 0x000000ffff0b7224 */ /* 0x000fce00078e000e */
.L_x_1860:
[----:B------:R-:W-:Y:S05]  /*14ba0*/  BSYNC B2 ;  /* 0x0000000000027941 */ /* 0x000fea0003800000 */
.L_x_1858:
        /* <DEDUP_REMOVED lines=16> */
.L_x_1864:
[----:B------:R-:W-:Y:S05]  /*14cb0*/  BSYNC B3 ;  /* 0x0000000000037941 */ /* 0x000fea0003800000 */
.L_x_1863:
        /* <DEDUP_REMOVED lines=42> */
.L_x_1862:
[----:B------:R-:W-:Y:S05]  /*14f60*/  BSYNC B2 ;  /* 0x0000000000027941 */ /* 0x000fea0003800000 */
.L_x_1861:
        /* <DEDUP_REMOVED lines=14> */
.L_x_1865:
        /* <DEDUP_REMOVED lines=12> */
.L_x_1868:
[----:B------:R-:W-:-:S07]  /*15110*/  IMAD.MOV.U32 R0, RZ, RZ, R14 ;  /* 0x000000ffff007224 */ /* 0x000fce00078e000e */
.L_x_1869:
[----:B------:R-:W-:Y:S05]  /*15120*/  BSYNC B2 ;  /* 0x0000000000027941 */ /* 0x000fea0003800000 */
.L_x_1867:
        /* <DEDUP_REMOVED lines=16> */
.L_x_1873:
[----:B------:R-:W-:Y:S05]  /*15230*/  BSYNC B3 ;  /* 0x0000000000037941 */ /* 0x000fea0003800000 */
.L_x_1872:
        /* <DEDUP_REMOVED lines=42> */
.L_x_1871:
[----:B------:R-:W-:Y:S05]  /*154e0*/  BSYNC B2 ;  /* 0x0000000000027941 */ /* 0x000fea0003800000 */
.L_x_1870:
        /* <DEDUP_REMOVED lines=12> */
.L_x_1866:
        /* <DEDUP_REMOVED lines=54> */
.L_x_1874:
[----:B------:R-:W-:-:S07]  /*15910*/  IADD3 R72, R72, 0x20, RZ ;  /* 0x0000002048487810 */ /* 0x000fce0007ffe0ff */
.L_x_1745:
[----:B------:R-:W-:Y:S05]  /*15920*/  BSYNC B1 ;  /* 0x0000000000017941 */ /* 0x000fea0003800000 */
.L_x_1744:
        /* <DEDUP_REMOVED lines=29> */
.L_x_1878:
[----:B------:R-:W-:-:S07]  /*15b00*/  IMAD.MOV.U32 R23, RZ, RZ, R14 ;  /* 0x000000ffff177224 */ /* 0x000fce00078e000e */
.L_x_1879:
[----:B------:R-:W-:Y:S05]  /*15b10*/  BSYNC B2 ;  /* 0x0000000000027941 */ /* 0x000fea0003800000 */
.L_x_1877:
        /* <DEDUP_REMOVED lines=16> */
.L_x_1883:
[----:B------:R-:W-:Y:S05]  /*15c20*/  BSYNC B3 ;  /* 0x0000000000037941 */ /* 0x000fea0003800000 */
.L_x_1882:
        /* <DEDUP_REMOVED lines=42> */
.L_x_1881:
[----:B------:R-:W-:Y:S05]  /*15ed0*/  BSYNC B2 ;  /* 0x0000000000027941 */ /* 0x000fea0003800000 */
.L_x_1880:
        /* <DEDUP_REMOVED lines=21> */
.L_x_1884:
        /* <DEDUP_REMOVED lines=12> */
.L_x_1887:
[----:B------:R-:W-:-:S07]  /*160f0*/  IMAD.MOV.U32 R8, RZ, RZ, R14 ;  /* 0x000000ffff087224 */ /* 0x000fce00078e000e */
.L_x_1888:
[----:B------:R-:W-:Y:S05]  /*16100*/  BSYNC B2 ;  /* 0x0000000000027941 */ /* 0x000fea0003800000 */
.L_x_1886:
        /* <DEDUP_REMOVED lines=16> */
.L_x_1892:
[----:B------:R-:W-:Y:S05]  /*16210*/  BSYNC B3 ;  /* 0x0000000000037941 */ /* 0x000fea0003800000 */
.L_x_1891:
        /* <DEDUP_REMOVED lines=42> */
.L_x_1890:
[----:B------:R-:W-:Y:S05]  /*164c0*/  BSYNC B2 ;  /* 0x0000000000027941 */ /* 0x000fea0003800000 */
.L_x_1889:
        /* <DEDUP_REMOVED lines=10> */
.L_x_1885:
        /* <DEDUP_REMOVED lines=12> */
.L_x_1894:
[----:B------:R-:W-:-:S07]  /*16630*/  IMAD.MOV.U32 R11, RZ, RZ, R14 ;  /* 0x000000ffff0b7224 */ /* 0x000fce00078e000e */
.L_x_1895:
[----:B------:R-:W-:Y:S05]  /*16640*/  BSYNC B2 ;  /* 0x0000000000027941 */ /* 0x000fea0003800000 */
.L_x_1893:
        /* <DEDUP_REMOVED lines=16> */
.L_x_1899:
[----:B------:R-:W-:Y:S05]  /*16750*/  BSYNC B3 ;  /* 0x0000000000037941 */ /* 0x000fea0003800000 */
.L_x_1898:
        /* <DEDUP_REMOVED lines=42> */
.L_x_1897:
[----:B------:R-:W-:Y:S05]  /*16a00*/  BSYNC B2 ;  /* 0x0000000000027941 */ /* 0x000fea0003800000 */
.L_x_1896:
        /* <DEDUP_REMOVED lines=16> */
.L_x_1900:
        /* <DEDUP_REMOVED lines=12> */
.L_x_1903:
[----:B------:R-:W-:-:S07]  /*16bd0*/  IMAD.MOV.U32 R7, RZ, RZ, R14 ;  /* 0x000000ffff077224 */ /* 0x000fce00078e000e */
.L_x_1904:
[----:B------:R-:W-:Y:S05]  /*16be0*/  BSYNC B2 ;  /* 0x0000000000027941 */ /* 0x000fea0003800000 */
.L_x_1902:
        /* <DEDUP_REMOVED lines=16> */
.L_x_1908:
[----:B------:R-:W-:Y:S05]  /*16cf0*/  BSYNC B3 ;  /* 0x0000000000037941 */ /* 0x000fea0003800000 */
.L_x_1907:
        /* <DEDUP_REMOVED lines=42> */
.L_x_1906:
[----:B------:R-:W-:Y:S05]  /*16fa0*/  BSYNC B2 ;  /* 0x0000000000027941 */ /* 0x000fea0003800000 */
.L_x_1905:
        /* <DEDUP_REMOVED lines=12> */
.L_x_1901:
        /* <DEDUP_REMOVED lines=12> */
.L_x_1910:
[----:B------:R-:W-:-:S07]  /*17130*/  IMAD.MOV.U32 R11, RZ, RZ, R14 ;  /* 0x000000ffff0b7224 */ /* 0x000fce00078e000e */
.L_x_1911:
[----:B------:R-:W-:Y:S05]  /*17140*/  BSYNC B2 ;  /* 0x0000000000027941 */ /* 0x000fea0003800000 */
.L_x_1909:
        /* <DEDUP_REMOVED lines=16> */
.L_x_1915:
[----:B------:R-:W-:Y:S05]  /*17250*/  BSYNC B3 ;  /* 0x0000000000037941 */ /* 0x000fea0003800000 */
.L_x_1914:
        /* <DEDUP_REMOVED lines=42> */
.L_x_1913:
[----:B------:R-:W-:Y:S05]  /*17500*/  BSYNC B2 ;  /* 0x0000000000027941 */ /* 0x000fea0003800000 */
.L_x_1912:
        /* <DEDUP_REMOVED lines=16> */
.L_x_1916:
        /* <DEDUP_REMOVED lines=12> */
.L_x_1919:
[----:B------:R-:W-:-:S07]  /*176d0*/  IMAD.MOV.U32 R6, RZ, RZ, R14 ;  /* 0x000000ffff067224 */ /* 0x000fce00078e000e */
.L_x_1920:
[----:B------:R-:W-:Y:S05]  /*176e0*/  BSYNC B2 ;  /* 0x0000000000027941 */ /* 0x000fea0003800000 */
.L_x_1918:
        /* <DEDUP_REMOVED lines=16> */
.L_x_1924:
[----:B------:R-:W-:Y:S05]  /*177f0*/  BSYNC B3 ;  /* 0x0000000000037941 */ /* 0x000fea0003800000 */
.L_x_1923:
        /* <DEDUP_REMOVED lines=42> */
.L_x_1922:
[----:B------:R-:W-:Y:S05]  /*17aa0*/  BSYNC B2 ;  /* 0x0000000000027941 */ /* 0x000fea0003800000 */
.L_x_1921:
        /* <DEDUP_REMOVED lines=10> */
.L_x_1917:
        /* <DEDUP_REMOVED lines=12> */
.L_x_1926:
[----:B------:R-:W-:-:S07]  /*17c10*/  IMAD.MOV.U32 R41, RZ, RZ, R14 ;  /* 0x000000ffff297224 */ /* 0x000fce00078e000e */
.L_x_1927:
[----:B------:R-:W-:Y:S05]  /*17c20*/  BSYNC B2 ;  /* 0x0000000000027941 */ /* 0x000fea0003800000 */
.L_x_1925:
        /* <DEDUP_REMOVED lines=16> */
.L_x_1931:
[----:B------:R-:W-:Y:S05]  /*17d30*/  BSYNC B3 ;  /* 0x0000000000037941 */ /* 0x000fea0003800000 */
.L_x_1930:
        /* <DEDUP_REMOVED lines=42> */
.L_x_1929:
[----:B------:R-:W-:Y:S05]  /*17fe0*/  BSYNC B2 ;  /* 0x0000000000027941 */ /* 0x000fea0003800000 */
.L_x_1928:
        /* <DEDUP_REMOVED lines=16> */
.L_x_1932:
        /* <DEDUP_REMOVED lines=12> */
.L_x_1935:
[----:B------:R-:W-:-:S07]  /*181b0*/  IMAD.MOV.U32 R5, RZ, RZ, R14 ;  /* 0x000000ffff057224 */ /* 0x000fce00078e000e */
.L_x_1936:
[----:B------:R-:W-:Y:S05]  /*181c0*/  BSYNC B2 ;  /* 0x0000000000027941 */ /* 0x000fea0003800000 */
.L_x_1934:
        /* <DEDUP_REMOVED lines=16> */
.L_x_1940:
[----:B------:R-:W-:Y:S05]  /*182d0*/  BSYNC B3 ;  /* 0x0000000000037941 */ /* 0x000fea0003800000 */
.L_x_1939:
        /* <DEDUP_REMOVED lines=42> */
.L_x_1938:
[----:B------:R-:W-:Y:S05]  /*18580*/  BSYNC B2 ;  /* 0x0000000000027941 */ /* 0x000fea0003800000 */
.L_x_1937:
        /* <DEDUP_REMOVED lines=12> */
.L_x_1933:
        /* <DEDUP_REMOVED lines=12> */
.L_x_1942:
[----:B------:R-:W-:-:S07]  /*18710*/  IMAD.MOV.U32 R11, RZ, RZ, R14 ;  /* 0x000000ffff0b7224 */ /* 0x000fce00078e000e */
.L_x_1943:
[----:B------:R-:W-:Y:S05]  /*18720*/  BSYNC B2 ;  /* 0x0000000000027941 */ /* 0x000fea0003800000 */
.L_x_1941:
        /* <DEDUP_REMOVED lines=16> */
.L_x_1947:
[----:B------:R-:W-:Y:S05]  /*18830*/  BSYNC B3 ;  /* 0x0000000000037941 */ /* 0x000fea0003800000 */
.L_x_1946:
        /* <DEDUP_REMOVED lines=42> */
.L_x_1945:
[----:B------:R-:W-:Y:S05]  /*18ae0*/  BSYNC B2 ;  /* 0x0000000000027941 */ /* 0x000fea0003800000 */
.L_x_1944:
        /* <DEDUP_REMOVED lines=16> */
.L_x_1948:
        /* <DEDUP_REMOVED lines=12> */
.L_x_1951:
[----:B------:R-:W-:-:S07]  /*18cb0*/  IMAD.MOV.U32 R4, RZ, RZ, R14 ;  /* 0x000000ffff047224 */ /* 0x000fce00078e000e */
.L_x_1952:
[----:B------:R-:W-:Y:S05]  /*18cc0*/  BSYNC B2 ;  /* 0x0000000000027941 */ /* 0x000fea0003800000 */
.L_x_1950:
        /* <DEDUP_REMOVED lines=16> */
.L_x_1956:
[----:B------:R-:W-:Y:S05]  /*18dd0*/  BSYNC B3 ;  /* 0x0000000000037941 */ /* 0x000fea0003800000 */
.L_x_1955:
        /* <DEDUP_REMOVED lines=42> */
.L_x_1954:
[----:B------:R-:W-:Y:S05]  /*19080*/  BSYNC B2 ;  /* 0x0000000000027941 */ /* 0x000fea0003800000 */
.L_x_1953:
        /* <DEDUP_REMOVED lines=10> */
.L_x_1949:
        /* <DEDUP_REMOVED lines=12> */
.L_x_1958:
[----:B------:R-:W-:-:S07]  /*191f0*/  IMAD.MOV.U32 R11, RZ, RZ, R14 ;  /* 0x000000ffff0b7224 */ /* 0x000fce00078e000e */
.L_x_1959:
[----:B------:R-:W-:Y:S05]  /*19200*/  BSYNC B2 ;  /* 0x0000000000027941 */ /* 0x000fea0003800000 */
.L_x_1957:
        /* <DEDUP_REMOVED lines=16> */
.L_x_1963:
[----:B------:R-:W-:Y:S05]  /*19310*/  BSYNC B3 ;  /* 0x0000000000037941 */ /* 0x000fea0003800000 */
.L_x_1962:
        /* <DEDUP_REMOVED lines=42> */
.L_x_1961:
[----:B------:R-:W-:Y:S05]  /*195c0*/  BSYNC B2 ;  /* 0x0000000000027941 */ /* 0x000fea0003800000 */
.L_x_1960:
        /* <DEDUP_REMOVED lines=14> */
.L_x_1964:
        /* <DEDUP_REMOVED lines=12> */
.L_x_1967:
[----:B------:R-:W-:-:S07]  /*19770*/  IMAD.MOV.U32 R3, RZ, RZ, R14 ;  /* 0x000000ffff037224 */ /* 0x000fce00078e000e */
.L_x_1968:
[----:B------:R-:W-:Y:S05]  /*19780*/  BSYNC B2 ;  /* 0x0000000000027941 */ /* 0x000fea0003800000 */
.L_x_1966:
        /* <DEDUP_REMOVED lines=16> */
.L_x_1972:
[----:B------:R-:W-:Y:S05]  /*19890*/  BSYNC B3 ;  /* 0x0000000000037941 */ /* 0x000fea0003800000 */
.L_x_1971:
        /* <DEDUP_REMOVED lines=42> */
.L_x_1970:
[----:B------:R-:W-:Y:S05]  /*19b40*/  BSYNC B2 ;  /* 0x0000000000027941 */ /* 0x000fea0003800000 */
.L_x_1969:
        /* <DEDUP_REMOVED lines=12> */
.L_x_1965:
        /* <DEDUP_REMOVED lines=12> */
.L_x_1974:
[----:B------:R-:W-:-:S07]  /*19cd0*/  IMAD.MOV.U32 R11, RZ, RZ, R14 ;  /* 0x000000ffff0b7224 */ /* 0x000fce00078e000e */
.L_x_1975:
[----:B------:R-:W-:Y:S05]  /*19ce0*/  BSYNC B2 ;  /* 0x0000000000027941 */ /* 0x000fea0003800000 */
.L_x_1973:
        /* <DEDUP_REMOVED lines=16> */
.L_x_1979:
[----:B------:R-:W-:Y:S05]  /*19df0*/  BSYNC B3 ;  /* 0x0000000000037941 */ /* 0x000fea0003800000 */
.L_x_1978:
        /* <DEDUP_REMOVED lines=42> */
.L_x_1977:
[----:B------:R-:W-:Y:S05]  /*1a0a0*/  BSYNC B2 ;  /* 0x0000000000027941 */ /* 0x000fea0003800000 */
.L_x_1976:
        /* <DEDUP_REMOVED lines=14> */
.L_x_1980:
        /* <DEDUP_REMOVED lines=12> */
.L_x_1983:
[----:B------:R-:W-:-:S07]  /*1a250*/  IMAD.MOV.U32 R2, RZ, RZ, R14 ;  /* 0x000000ffff027224 */ /* 0x000fce00078e000e */
.L_x_1984:
[----:B------:R-:W-:Y:S05]  /*1a260*/  BSYNC B2 ;  /* 0x0000000000027941 */ /* 0x000fea0003800000 */
.L_x_1982:
        /* <DEDUP_REMOVED lines=16> */
.L_x_1988:
[----:B------:R-:W-:Y:S05]  /*1a370*/  BSYNC B3 ;  /* 0x0000000000037941 */ /* 0x000fea0003800000 */
.L_x_1987:
        /* <DEDUP_REMOVED lines=42> */
.L_x_1986:
[----:B------:R-:W-:Y:S05]  /*1a620*/  BSYNC B2 ;  /* 0x0000000000027941 */ /* 0x000fea0003800000 */
.L_x_1985:
        /* <DEDUP_REMOVED lines=10> */
.L_x_1981:
        /* <DEDUP_REMOVED lines=12> */
.L_x_1990:
[----:B------:R-:W-:-:S07]  /*1a790*/  IMAD.MOV.U32 R11, RZ, RZ, R14 ;  /* 0x000000ffff0b7224 */ /* 0x000fce00078e000e */
.L_x_1991:
[----:B------:R-:W-:Y:S05]  /*1a7a0*/  BSYNC B2 ;  /* 0x0000000000027941 */ /* 0x000fea0003800000 */
.L_x_1989:
        /* <DEDUP_REMOVED lines=16> */
.L_x_1995:
[----:B------:R-:W-:Y:S05]  /*1a8b0*/  BSYNC B3 ;  /* 0x0000000000037941 */ /* 0x000fea0003800000 */
.L_x_1994:
        /* <DEDUP_REMOVED lines=42> */
.L_x_1993:
[----:B------:R-:W-:Y:S05]  /*1ab60*/  BSYNC B2 ;  /* 0x0000000000027941 */ /* 0x000fea0003800000 */
.L_x_1992:
        /* <DEDUP_REMOVED lines=14> */
.L_x_1996:
        /* <DEDUP_REMOVED lines=12> */
.L_x_1999:
[----:B------:R-:W-:-:S07]  /*1ad10*/  IMAD.MOV.U32 R0, RZ, RZ, R14 ;  /* 0x000000ffff007224 */ /* 0x000fce00078e000e */
.L_x_2000:
[----:B------:R-:W-:Y:S05]  /*1ad20*/  BSYNC B2 ;  /* 0x0000000000027941 */ /* 0x000fea0003800000 */
.L_x_1998:
        /* <DEDUP_REMOVED lines=16> */
.L_x_2004:
[----:B------:R-:W-:Y:S05]  /*1ae30*/  BSYNC B3 ;  /* 0x0000000000037941 */ /* 0x000fea0003800000 */
.L_x_2003:
        /* <DEDUP_REMOVED lines=42> */
.L_x_2002:
[----:B------:R-:W-:Y:S05]  /*1b0e0*/  BSYNC B2 ;  /* 0x0000000000027941 */ /* 0x000fea0003800000 */
.L_x_2001:
        /* <DEDUP_REMOVED lines=12> */
.L_x_1997:
        /* <DEDUP_REMOVED lines=54> */
.L_x_2005:
[----:B------:R-:W-:-:S07]  /*1b510*/  IADD3 R72, R72, 0x20, RZ ;  /* 0x0000002048487810 */ /* 0x000fce0007ffe0ff */
.L_x_1876:
[----:B------:R-:W-:Y:S05]  /*1b520*/  BSYNC B1 ;  /* 0x0000000000017941 */ /* 0x000fea0003800000 */
.L_x_1875:
        /* <DEDUP_REMOVED lines=29> */
.L_x_2009:
[----:B------:R-:W-:-:S07]  /*1b700*/  IMAD.MOV.U32 R21, RZ, RZ, R14 ;  /* 0x000000ffff157224 */ /* 0x000fce00078e000e */
.L_x_2010:
[----:B------:R-:W-:Y:S05]  /*1b710*/  BSYNC B2 ;  /* 0x0000000000027941 */ /* 0x000fea0003800000 */
.L_x_2008:
        /* <DEDUP_REMOVED lines=16> */
.L_x_2014:
[----:B------:R-:W-:Y:S05]  /*1b820*/  BSYNC B3 ;  /* 0x0000000000037941 */ /* 0x000fea0003800000 */
.L_x_2013:
        /* <DEDUP_REMOVED lines=42> */
.L_x_2012:
[----:B------:R-:W-:Y:S05]  /*1bad0*/  BSYNC B2 ;  /* 0x0000000000027941 */ /* 0x000fea0003800000 */
.L_x_2011:
        /* <DEDUP_REMOVED lines=21> */
.L_x_2015:
        /* <DEDUP_REMOVED lines=12> */
.L_x_2018:
[----:B------:R-:W-:-:S07]  /*1bcf0*/  IMAD.MOV.U32 R8, RZ, RZ, R14 ;  /* 0x000000ffff087224 */ /* 0x000fce00078e000e */
.L_x_2019:
[----:B------:R-:W-:Y:S05]  /*1bd00*/  BSYNC B2 ;  /* 0x0000000000027941 */ /* 0x000fea0003800000 */
.L_x_2017:
        /* <DEDUP_REMOVED lines=16> */
.L_x_2023:
[----:B------:R-:W-:Y:S05]  /*1be10*/  BSYNC B3 ;  /* 0x0000000000037941 */ /* 0x000fea0003800000 */
.L_x_2022:
        /* <DEDUP_REMOVED lines=42> */
.L_x_2021:
[----:B------:R-:W-:Y:S05]  /*1c0c0*/  BSYNC B2 ;  /* 0x0000000000027941 */ /* 0x000fea0003800000 */
.L_x_2020:
        /* <DEDUP_REMOVED lines=10> */
.L_x_2016:
        /* <DEDUP_REMOVED lines=12> */
.L_x_2025:
[----:B------:R-:W-:-:S07]  /*1c230*/  IMAD.MOV.U32 R11, RZ, RZ, R14 ;  /* 0x000000ffff0b7224 */ /* 0x000fce00078e000e */
.L_x_2026:
[----:B------:R-:W-:Y:S05]  /*1c240*/  BSYNC B2 ;  /* 0x0000000000027941 */ /* 0x000fea0003800000 */
.L_x_2024:
        /* <DEDUP_REMOVED lines=16> */
.L_x_2030:
[----:B------:R-:W-:Y:S05]  /*1c350*/  BSYNC B3 ;  /* 0x0000000000037941 */ /* 0x000fea0003800000 */
.L_x_2029:
        /* <DEDUP_REMOVED lines=42> */
.L_x_2028:
[----:B------:R-:W-:Y:S05]  /*1c600*/  BSYNC B2 ;  /* 0x0000000000027941 */ /* 0x000fea0003800000 */
.L_x_2027:
        /* <DEDUP_REMOVED lines=16> */
.L_x_2031:
        /* <DEDUP_REMOVED lines=12> */
.L_x_2034:
[----:B------:R-:W-:-:S07]  /*1c7d0*/  IMAD.MOV.U32 R7, RZ, RZ, R14 ;  /* 0x000000ffff077224 */ /* 0x000fce00078e000e */
.L_x_2035:
[----:B------:R-:W-:Y:S05]  /*1c7e0*/  BSYNC B2 ;  /* 0x0000000000027941 */ /* 0x000fea0003800000 */
.L_x_2033:
        /* <DEDUP_REMOVED lines=16> */
.L_x_2039:
[----:B------:R-:W-:Y:S05]  /*1c8f0*/  BSYNC B3 ;  /* 0x0000000000037941 */ /* 0x000fea0003800000 */
.L_x_2038:
        /* <DEDUP_REMOVED lines=42> */
.L_x_2037:
[----:B------:R-:W-:Y:S05]  /*1cba0*/  BSYNC B2 ;  /* 0x0000000000027941 */ /* 0x000fea0003800000 */
.L_x_2036:
        /* <DEDUP_REMOVED lines=12> */
.L_x_2032:
        /* <DEDUP_REMOVED lines=12> */
.L_x_2041:
[----:B------:R-:W-:-:S07]  /*1cd30*/  IMAD.MOV.U32 R11, RZ, RZ, R14 ;  /* 0x000000ffff0b7224 */ /* 0x000fce00078e000e */
.L_x_2042:
[----:B------:R-:W-:Y:S05]  /*1cd40*/  BSYNC B2 ;  /* 0x0000000000027941 */ /* 0x000fea0003800000 */
.L_x_2040:
        /* <DEDUP_REMOVED lines=16> */
.L_x_2046:
[----:B------:R-:W-:Y:S05]  /*1ce50*/  BSYNC B3 ;  /* 0x0000000000037941 */ /* 0x000fea0003800000 */
.L_x_2045:
        /* <DEDUP_REMOVED lines=42> */
.L_x_2044:
[----:B------:R-:W-:Y:S05]  /*1d100*/  BSYNC B2 ;  /* 0x0000000000027941 */ /* 0x000fea0003800000 */
.L_x_2043:
        /* <DEDUP_REMOVED lines=16> */
.L_x_2047:
        /* <DEDUP_REMOVED lines=12> */
.L_x_2050:
[----:B------:R-:W-:-:S07]  /*1d2d0*/  IMAD.MOV.U32 R6, RZ, RZ, R14 ;  /* 0x000000ffff067224 */ /* 0x000fce00078e000e */
.L_x_2051:
[----:B------:R-:W-:Y:S05]  /*1d2e0*/  BSYNC B2 ;  /* 0x0000000000027941 */ /* 0x000fea0003800000 */
.L_x_2049:
        /* <DEDUP_REMOVED lines=16> */
.L_x_2055:
[----:B------:R-:W-:Y:S05]  /*1d3f0*/  BSYNC B3 ;  /* 0x0000000000037941 */ /* 0x000fea0003800000 */
.L_x_2054:
        /* <DEDUP_REMOVED lines=42> */
.L_x_2053:
[----:B------:R-:W-:Y:S05]  /*1d6a0*/  BSYNC B2 ;  /* 0x0000000000027941 */ /* 0x000fea0003800000 */
.L_x_2052:
        /* <DEDUP_REMOVED lines=10> */
.L_x_2048:
        /* <DEDUP_REMOVED lines=12> */
.L_x_2057:
[----:B------:R-:W-:-:S07]  /*1d810*/  MOV R39, R14 ;  /* 0x0000000e00277202 */ /* 0x000fce0000000f00 */
.L_x_2058:
[----:B------:R-:W-:Y:S05]  /*1d820*/  BSYNC B2 ;  /* 0x0000000000027941 */ /* 0x000fea0003800000 */
.L_x_2056:
        /* <DEDUP_REMOVED lines=11> */
[----:B------:R-:W-:Y:S02]  /*1d8e0*/  @!P3 VIADD R13, R10, 0x1 ;  /* 0x000000010a0db836 */ /* 0x000fe40000000000 */
[----:B------:R-:W-:Y:S01]  /*1d8f0*/  @!P3 IMAD.MOV.U32 R18, RZ, RZ, RZ ;  /* 0x000000ffff12b224 */ /* 0x000fe200078e00ff */
[----:B------:R-:W-:-:S13]  /*1d900*/  ISETP.NE.AND P4, PT, R19, RZ, !P3 ;  /* 0x000000ff1300720c */ /* 0x000fda0005f85270 */
[----:B------:R-:W-:-:S05]  /*1d910*/  @P4 IMAD.MOV R13, RZ, RZ, R10 ;  /* 0x000000ffff0d4224 */ /* 0x000fca00078e020a */
[----:B------:R-:W-:-:S07]  /*1d920*/  @!P3 MOV R10, R13 ;  /* 0x0000000d000ab202 */ /* 0x000fce0000000f00 */
.L_x_2062:
[----:B------:R-:W-:Y:S05]  /*1d930*/  BSYNC B3 ;  /* 0x0000000000037941 */ /* 0x000fea0003800000 */
.L_x_2061:
        /* <DEDUP_REMOVED lines=42> */
.L_x_2060:
[----:B------:R-:W-:Y:S05]  /*1dbe0*/  BSYNC B2 ;  /* 0x0000000000027941 */ /* 0x000fea0003800000 */
.L_x_2059:
[----:B------:R-:W-:Y:S02]  /*1dbf0*/  I2FP.F32.U32 R39, R39 ;  /* 0x0000002700277245 */ /* 0x000fe40000201000 */
[----:B------:R-:W-:Y:S02]  /*1dc00*/  SHF.L.U32 R11, R11, 0x10, RZ ;  /* 0x000000100b0b7819 */ /* 0x000fe400000006ff */
[----:B------:R-:W-:Y:S01]  /*1dc10*/  LOP3.LUT R16, R16, 0xfffffffd, RZ, 0xc0, !PT ;  /* 0xfffffffd10107812 */ /* 0x000fe200078ec0ff */
[----:B------:R-:W-:Y:S02]  /*1dc20*/  FFMA.FTZ R39, R39, R75, 1.1641532182693481445e-10 ;  /* 0x2f00000027277423 */ /* 0x000fe4000001004b */
[----:B------:R-:W-:-:S03]  /*1dc30*/  FMUL.FTZ R11, R11, R74 ;  /* 0x0000004a0b0b7220 */ /* 0x000fc60000410000 */
[----:B------:R-:W-:-:S04]  /*1dc40*/  FSETP.GTU.FTZ.AND P3, PT, R39, R73, PT ;  /* 0x000000492700720b */ /* 0x000fc80003f7c000 */
[----:B------:R-:W-:-:S09]  /*1dc50*/  FSEL R39, R11, RZ, !P3 ;  /* 0x000000ff0b277208 */ /* 0x000fd20005800000 */
[----:B------:R-:W-:Y:S01]  /*1dc60*/  @P3 LOP3.LUT R16, R16, 0x2, RZ, 0xfc, !PT ;  /* 0x0000000210103812 */ /* 0x000fe200078efcff */
[----:B------:R-:W-:Y:S06]  /*1dc70*/  @P2 BRA `(.L_x_2063) ;  /* 0x00000000001c2947 */ /* 0x000fec0003800000 */
[----:B------:R-:W-:Y:S01]  /*1dc80*/  IMAD.MOV.U32 R68, RZ, RZ, R59 ;  /* 0x000000ffff447224 */ /* 0x000fe200078e003b */
[----:B------:R-:W-:Y:S06]  /*1dc90*/  @!P0 BRA `(.L_x_2064) ;  /* 0x00000004006c8947 */ /* 0x000fec0003800000 */
[----:B------:R-:W-:Y:S02]  /*1dca0*/  PRMT R11, R61, 0x7632, R11 ;  /* 0x000076323d0b7816 */ /* 0x000fe4000000000b */
[----:B------:R-:W-:-:S03]  /*1dcb0*/  MOV R68, R59 ;  /* 0x0000003b00447202 */ /* 0x000fc60000000f00 */
[----:B------:R-:W-:-:S04]  /*1dcc0*/  IMAD.U32 R11, R11, 0x10000, RZ ;  /* 0x000100000b0b7824 */ /* 0x000fc800078e00ff */
[----:B------:R-:W-:Y:S01]  /*1dcd0*/  FADD.FTZ R39, R11, R39 ;  /* 0x000000270b277221 */ /* 0x000fe20000010000 */
[----:B------:R-:W-:Y:S06]  /*1dce0*/  BRA `(.L_x_2064) ;  /* 0x0000000400587947 */ /* 0x000fec0003800000 */
.L_x_2063:
        /* <DEDUP_REMOVED lines=12> */
.L_x_2066:
[----:B------:R-:W-:-:S07]  /*1ddb0*/  IMAD.MOV.U32 R5, RZ, RZ, R14 ;  /* 0x000000ffff057224 */ /* 0x000fce00078e000e */
.L_x_2067:
[----:B------:R-:W-:Y:S05]  /*1ddc0*/  BSYNC B2 ;  /* 0x0000000000027941 */ /* 0x000fea0003800000 */
.L_x_2065:
        /* <DEDUP_REMOVED lines=10> */
[----:B------:R-:W-:Y:S01]  /*1de70*/  @!P3 VIADD R19, R19, 0x1 ;  /* 0x000000011313b836 */ /* 0x000fe20000000000 */
[----:B------:R-:W-:Y:S02]  /*1de80*/  @!P3 IADD3 R11, R10, 0x1, RZ ;  /* 0x000000010a0bb810 */ /* 0x000fe40007ffe0ff */
[----:B------:R-:W-:Y:S02]  /*1de90*/  @!P3 MOV R18, RZ ;  /* 0x000000ff0012b202 */ /* 0x000fe40000000f00 */
[----:B------:R-:W-:-:S13]  /*1dea0*/  ISETP.NE.AND P4, PT, R19, RZ, !P3 ;  /* 0x000000ff1300720c */ /* 0x000fda0005f85270 */
[----:B------:R-:W-:-:S04]  /*1deb0*/  @P4 IMAD.MOV R11, RZ, RZ, R10 ;  /* 0x000000ffff0b4224 */ /* 0x000fc800078e020a */
[----:B------:R-:W-:-:S07]  /*1dec0*/  @!P3 IMAD.MOV.U32 R10, RZ, RZ, R11 ;  /* 0x000000ffff0ab224 */ /* 0x000fce00078e000b */
.L_x_2071:
[----:B------:R-:W-:Y:S05]  /*1ded0*/  BSYNC B3 ;  /* 0x0000000000037941 */ /* 0x000fea0003800000 */
.L_x_2070:
        /* <DEDUP_REMOVED lines=42> */
.L_x_2069:
[----:B------:R-:W-:Y:S05]  /*1e180*/  BSYNC B2 ;  /* 0x0000000000027941 */ /* 0x000fea0003800000 */
.L_x_2068:
[----:B------:R-:W-:-:S05]  /*1e190*/  I2FP.F32.U32 R5, R5 ;  /* 0x0000000500057245 */ /* 0x000fca0000201000 */
[----:B------:R-:W-:-:S05]  /*1e1a0*/  FFMA.FTZ R5, R5, R75, 1.1641532182693481445e-10 ;  /* 0x2f00000005057423 */ /* 0x000fca000001004b */
[----:B------:R-:W-:Y:S02]  /*1e1b0*/  FSETP.GTU.FTZ.AND P3, PT, R5, R73, PT ;  /* 0x000000490500720b */ /* 0x000fe40003f7c000 */
[----:B------:R-:W-:-:S05]  /*1e1c0*/  PRMT R5, R65, 0x7632, R5 ;  /* 0x0000763241057816 */ /* 0x000fca0000000005 */
[----:B------:R-:W-:-:S04]  /*1e1d0*/  IMAD.U32 R5, R5, 0x10000, RZ ;  /* 0x0001000005057824 */ /* 0x000fc800078e00ff */
[----:B------:R-:W-:-:S05]  /*1e1e0*/  FMUL.FTZ R5, R5, R74 ;  /* 0x0000004a05057220 */ /* 0x000fca0000410000 */
[----:B------:R-:W-:-:S05]  /*1e1f0*/  FSEL R5, R5, RZ, !P3 ;  /* 0x000000ff05057208 */ /* 0x000fca0005800000 */
[----:B------:R-:W-:Y:S01]  /*1e200*/  FADD.FTZ R39, R5, R39 ;  /* 0x0000002705277221 */ /* 0x000fe20000010000 */
[----:B------:R-:W-:-:S04]  /*1e210*/  @P0 PRMT R5, R61, 0x7632, R5 ;  /* 0x000076323d050816 */ /* 0x000fc80000000005 */
[----:B------:R-:W-:-:S05]  /*1e220*/  @P0 SHF.L.U32 R5, R5, 0x10, RZ ;  /* 0x0000001005050819 */ /* 0x000fca00000006ff */
[----:B------:R-:W-:Y:S01]  /*1e230*/  @P0 FADD.FTZ R39, R5, R39 ;  /* 0x0000002705270221 */ /* 0x000fe20000010000 */
[----:B------:R-:W-:-:S07]  /*1e240*/  SEL R5, RZ, 0x1, P3 ;  /* 0x00000001ff057807 */ /* 0x000fce0001800000 */
.L_x_2064:
        /* <DEDUP_REMOVED lines=12> */
.L_x_2073:
[----:B------:R-:W-:-:S07]  /*1e310*/  IMAD.MOV.U32 R11, RZ, RZ, R14 ;  /* 0x000000ffff0b7224 */ /* 0x000fce00078e000e */
.L_x_2074:
[----:B------:R-:W-:Y:S05]  /*1e320*/  BSYNC B2 ;  /* 0x0000000000027941 */ /* 0x000fea0003800000 */
.L_x_2072:
        /* <DEDUP_REMOVED lines=16> */
.L_x_2078:
[----:B------:R-:W-:Y:S05]  /*1e430*/  BSYNC B3 ;  /* 0x0000000000037941 */ /* 0x000fea0003800000 */
.L_x_2077:
        /* <DEDUP_REMOVED lines=42> */
.L_x_2076:
[----:B------:R-:W-:Y:S05]  /*1e6e0*/  BSYNC B2 ;  /* 0x0000000000027941 */ /* 0x000fea0003800000 */
.L_x_2075:
        /* <DEDUP_REMOVED lines=16> */
.L_x_2079:
[C---:B------:R-:W-:Y:S01]  /*1e7f0*/  ISETP.NE.AND P3, PT, R59.reuse, 0x1, PT ;  /* 0x000000013b00780c */ /* 0x040fe20003f65270 */
[----:B------:R-:W-:Y:S01]  /*1e800*/  BSSY B2, `(.L_x_2081) ;  /* 0x000000c000027945 */ /* 0x000fe20003800000 */
[----:B------:R-:W-:-:S11]  /*1e810*/  IADD3 R69, R59, 0x1, RZ ;  /* 0x000000013b457810 */ /* 0x000fd60007ffe0ff */
[----:B------:R-:W-:Y:S05]  /*1e820*/  @!P3 BRA `(.L_x_2082) ;  /* 0x000000000020b947 */ /* 0x000fea0003800000 */
        /* <DEDUP_REMOVED lines=8> */
.L_x_2082:
[----:B------:R-:W-:-:S07]  /*1e8b0*/  IMAD.MOV.U32 R4, RZ, RZ, R14 ;  /* 0x000000ffff047224 */ /* 0x000fce00078e000e */
.L_x_2083:
[----:B------:R-:W-:Y:S05]  /*1e8c0*/  BSYNC B2 ;  /* 0x0000000000027941 */ /* 0x000fea0003800000 */
.L_x_2081:
        /* <DEDUP_REMOVED lines=14> */
[----:B------:R-:W-:-:S05]  /*1e9b0*/  @P4 IADD3 R11, R10, RZ, RZ ;  /* 0x000000ff0a0b4210 */ /* 0x000fca0007ffe0ff */
[----:B------:R-:W-:-:S07]  /*1e9c0*/  @!P3 IMAD.MOV.U32 R10, RZ, RZ, R11 ;  /* 0x000000ffff0ab224 */ /* 0x000fce00078e000b */
.L_x_2087:
[----:B------:R-:W-:Y:S05]  /*1e9d0*/  BSYNC B3 ;  /* 0x0000000000037941 */ /* 0x000fea0003800000 */
.L_x_2086:
        /* <DEDUP_REMOVED lines=37> */
[----:B------:R-:W-:-:S04]  /*1ec30*/  HFMA2.MMA R69, -RZ, RZ, 0, 0 ;  /* 0x00000000ff457435 */ /* 0x000fc800000001ff */
[----:B------:R-:W-:-:S05]  /*1ec40*/  IMAD.WIDE.U32 R12, R12, -0x2daee0ad, RZ ;  /* 0xd2511f530c0c7825 */ /* 0x000fca00078e00ff */
[----:B------:R-:W-:Y:S01]  /*1ec50*/  LOP3.LUT R13, R13, UR25, R14, 0x96, !PT ;  /* 0x000000190d0d7c12 */ /* 0x000fe2000f8e960e */
[----:B------:R-:W-:-:S05]  /*1ec60*/  IMAD.WIDE.U32 R14, R15, -0x326172a9, RZ ;  /* 0xcd9e8d570f0e7825 */ /* 0x000fca00078e00ff */
[----:B------:R-:W-:-:S07]  /*1ec70*/  LOP3.LUT R15, R15, UR24, R68, 0x96, !PT ;  /* 0x000000180f0f7c12 */ /* 0x000fce000f8e9644 */
.L_x_2085:
[----:B------:R-:W-:Y:S05]  /*1ec80*/  BSYNC B2 ;  /* 0x0000000000027941 */ /* 0x000fea0003800000 */
.L_x_2084:
[----:B------:R-:W-:-:S05]  /*1ec90*/  I2FP.F32.U32 R4, R4 ;  /* 0x0000000400047245 */ /* 0x000fca0000201000 */
[----:B------:R-:W-:-:S05]  /*1eca0*/  FFMA.FTZ R4, R4, R75, 1.1641532182693481445e-10 ;  /* 0x2f00000004047423 */ /* 0x000fca000001004b */
[----:B------:R-:W-:Y:S01]  /*1ecb0*/  FSETP.GTU.FTZ.AND P3, PT, R4, R73, PT ;  /* 0x000000490400720b */ /* 0x000fe20003f7c000 */
[----:B------:R-:W-:-:S04]  /*1ecc0*/  IMAD.U32 R4, R66, 0x10000, RZ ;  /* 0x0001000042047824 */ /* 0x000fc800078e00ff */
[----:B------:R-:W-:-:S05]  /*1ecd0*/  FMUL.FTZ R4, R4, R74 ;  /* 0x0000004a04047220 */ /* 0x000fca0000410000 */
[----:B------:R-:W-:-:S05]  /*1ece0*/  FSEL R4, R4, RZ, !P3 ;  /* 0x000000ff04047208 */ /* 0x000fca0005800000 */
[----:B------:R-:W-:Y:S01]  /*1ecf0*/  FADD.FTZ R76, R4, R76 ;  /* 0x0000004c044c7221 */ /* 0x000fe20000010000 */
[----:B------:R-:W-:-:S04]  /*1ed00*/  @P0 IMAD.U32 R4, R62, 0x10000, RZ ;  /* 0x000100003e040824 */ /* 0x000fc800078e00ff */
[----:B------:R-:W-:Y:S01]  /*1ed10*/  @P0 FADD.FTZ R76, R4, R76 ;  /* 0x0000004c044c0221 */ /* 0x000fe20000010000 */
[----:B------:R-:W-:-:S07]  /*1ed20*/  SEL R4, RZ, 0x1, P3 ;  /* 0x00000001ff047807 */ /* 0x000fce0001800000 */
.L_x_2080:
        /* <DEDUP_REMOVED lines=12> */
.L_x_2089:
[----:B------:R-:W-:-:S07]  /*1edf0*/  IMAD.MOV.U32 R11, RZ, RZ, R14 ;  /* 0x000000ffff0b7224 */ /* 0x000fce00078e000e */
.L_x_2090:
[----:B------:R-:W-:Y:S05]  /*1ee00*/  BSYNC B2 ;  /* 0x0000000000027941 */ /* 0x000fea0003800000 */
.L_x_2088:
        /* <DEDUP_REMOVED lines=16> */
.L_x_2094:
[----:B------:R-:W-:Y:S05]  /*1ef10*/  BSYNC B3 ;  /* 0x0000000000037941 */ /* 0x000fea0003800000 */
.L_x_2093:
        /* <DEDUP_REMOVED lines=41> */
[----:B------:R-:W-:-:S11]  /*1f1b0*/  HFMA2.MMA R68, -RZ, RZ, 0, 0 ;  /* 0x00000000ff447435 */ /* 0x000fd600000001ff */
.L_x_2092:
[----:B------:R-:W-:Y:S05]  /*1f1c0*/  BSYNC B2 ;  /* 0x0000000000027941 */ /* 0x000fea0003800000 */
.L_x_2091:
[----:B------:R-:W-:Y:S01]  /*1f1d0*/  I2FP.F32.U32 R11, R11 ;  /* 0x0000000b000b7245 */ /* 0x000fe20000201000 */
[----:B------:R-:W-:-:S04]  /*1f1e0*/  IMAD.U32 R70, R70, 0x10000, RZ ;  /* 0x0001000046467824 */ /* 0x000fc800078e00ff */
[----:B------:R-:W-:Y:S01]  /*1f1f0*/  FFMA.FTZ R11, R11, R75, 1.1641532182693481445e-10 ;  /* 0x2f0000000b0b7423 */ /* 0x000fe2000001004b */
[----:B------:R-:W-:-:S04]  /*1f200*/  FMUL.FTZ R70, R70, R74 ;  /* 0x0000004a46467220 */ /* 0x000fc80000410000 */
[----:B------:R-:W-:-:S04]  /*1f210*/  FSETP.GTU.FTZ.AND P3, PT, R11, R73, PT ;  /* 0x000000490b00720b */ /* 0x000fc80003f7c000 */
[----:B------:R-:W-:Y:S01]  /*1f220*/  FSEL R59, R70, RZ, !P3 ;  /* 0x000000ff463b7208 */ /* 0x000fe20005800000 */
[----:B------:R-:W-:Y:S08]  /*1f230*/  @P2 BRA `(.L_x_2095) ;  /* 0x00000000001c2947 */ /* 0x000ff00003800000 */
[----:B------:R-:W-:Y:S01]  /*1f240*/  IMAD.MOV.U32 R69, RZ, RZ, R68 ;  /* 0x000000ffff457224 */ /* 0x000fe200078e0044 */
[----:B------:R-:W-:Y:S06]  /*1f250*/  @!P0 BRA `(.L_x_2096) ;  /* 0x00000004006c8947 */ /* 0x000fec0003800000 */
[----:B------:R-:W-:Y:S01]  /*1f260*/  PRMT R11, R62, 0x7632, R11 ;  /* 0x000076323e0b7816 */ /* 0x000fe2000000000b */
[----:B------:R-:W-:-:S03]  /*1f270*/  IMAD.MOV.U32 R69, RZ, RZ, R68 ;  /* 0x000000ffff457224 */ /* 0x000fc600078e0044 */
[----:B------:R-:W-:-:S05]  /*1f280*/  SHF.L.U32 R11, R11, 0x10, RZ ;  /* 0x000000100b0b7819 */ /* 0x000fca00000006ff */
[----:B------:R-:W-:Y:S01]  /*1f290*/  FADD.FTZ R59, R11, R59 ;  /* 0x0000003b0b3b7221 */ /* 0x000fe20000010000 */
[----:B------:R-:W-:Y:S06]  /*1f2a0*/  BRA `(.L_x_2096) ;  /* 0x0000000400587947 */ /* 0x000fec0003800000 */
.L_x_2095:
        /* <DEDUP_REMOVED lines=12> */
.L_x_2098:
[----:B------:R-:W-:-:S07]  /*1f370*/  MOV R3, R14 ;  /* 0x0000000e00037202 */ /* 0x000fce0000000f00 */
.L_x_2099:
[----:B------:R-:W-:Y:S05]  /*1f380*/  BSYNC B2 ;  /* 0x0000000000027941 */ /* 0x000fea0003800000 */
.L_x_2097:
        /* <DEDUP_REMOVED lines=16> */
.L_x_2103:
[----:B------:R-:W-:Y:S05]  /*1f490*/  BSYNC B3 ;  /* 0x0000000000037941 */ /* 0x000fea0003800000 */
.L_x_2102:
        /* <DEDUP_REMOVED lines=42> */
.L_x_2101:
[----:B------:R-:W-:Y:S05]  /*1f740*/  BSYNC B2 ;  /* 0x0000000000027941 */ /* 0x000fea0003800000 */
.L_x_2100:
        /* <DEDUP_REMOVED lines=12> */
.L_x_2096:
        /* <DEDUP_REMOVED lines=12> */
.L_x_2105:
[----:B------:R-:W-:-:S07]  /*1f8d0*/  MOV R11, R14 ;  /* 0x0000000e000b7202 */ /* 0x000fce0000000f00 */
.L_x_2106:
[----:B------:R-:W-:Y:S05]  /*1f8e0*/  BSYNC B2 ;  /* 0x0000000000027941 */ /* 0x000fea0003800000 */
.L_x_2104:
        /* <DEDUP_REMOVED lines=16> */
.L_x_2110:
[----:B------:R-:W-:Y:S05]  /*1f9f0*/  BSYNC B3 ;  /* 0x0000000000037941 */ /* 0x000fea0003800000 */
.L_x_2109:
        /* <DEDUP_REMOVED lines=42> */
.L_x_2108:
[----:B------:R-:W-:Y:S05]  /*1fca0*/  BSYNC B2 ;  /* 0x0000000000027941 */ /* 0x000fea0003800000 */
.L_x_2107:
[----:B------:R-:W-:Y:S02]  /*1fcb0*/  I2FP.F32.U32 R11, R11 ;  /* 0x0000000b000b7245 */ /* 0x000fe40000201000 */
[C---:B------:R-:W-:Y:S02]  /*1fcc0*/  SHF.L.U32 R86, R71.reuse, 0x10, RZ ;  /* 0x0000001047567819 */ /* 0x040fe400000006ff */
[----:B------:R-:W-:Y:S01]  /*1fcd0*/  PRMT R71, R71, 0x7632, R71 ;  /* 0x0000763247477816 */ /* 0x000fe20000000047 */
[----:B------:R-:W-:Y:S02]  /*1fce0*/  FFMA.FTZ R11, R11, R75, 1.1641532182693481445e-10 ;  /* 0x2f0000000b0b7423 */ /* 0x000fe4000001004b */
[----:B------:R-:W-:-:S03]  /*1fcf0*/  FMUL.FTZ R86, R86, R74 ;  /* 0x0000004a56567220 */ /* 0x000fc60000410000 */
[----:B------:R-:W-:-:S04]  /*1fd00*/  FSETP.GTU.FTZ.AND P4, PT, R11, R73, PT ;  /* 0x000000490b00720b */ /* 0x000fc80003f9c000 */
[----:B------:R-:W-:Y:S01]  /*1fd10*/  FSEL R86, R86, RZ, !P4 ;  /* 0x000000ff56567208 */ /* 0x000fe20006000000 */
[----:B------:R-:W-:Y:S08]  /*1fd20*/  @P2 BRA `(.L_x_2111) ;  /* 0x0000000000182947 */ /* 0x000ff00003800000 */
[----:B------:R-:W-:Y:S01]  /*1fd30*/  IMAD.MOV.U32 R69, RZ, RZ, R68 ;  /* 0x000000ffff457224 */ /* 0x000fe200078e0044 */
[----:B------:R-:W-:Y:S06]  /*1fd40*/  @!P0 BRA `(.L_x_2112) ;  /* 0x0000000400608947 */ /* 0x000fec0003800000 */
[----:B------:R-:W-:Y:S01]  /*1fd50*/  IMAD.U32 R11, R63, 0x10000, RZ ;  /* 0x000100003f0b7824 */ /* 0x000fe200078e00ff */
[----:B------:R-:W-:-:S03]  /*1fd60*/  MOV R69, R68 ;  /* 0x0000004400457202 */ /* 0x000fc60000000f00 */
[----:B------:R-:W-:Y:S01]  /*1fd70*/  FADD.FTZ R86, R11, R86 ;  /* 0x000000560b567221 */ /* 0x000fe20000010000 */
[----:B------:R-:W-:Y:S06]  /*1fd80*/  BRA `(.L_x_2112) ;  /* 0x0000000400507947 */ /* 0x000fec0003800000 */
.L_x_2111:
        /* <DEDUP_REMOVED lines=12> */
.L_x_2114:
[----:B------:R-:W-:-:S07]  /*1fe50*/  IMAD.MOV.U32 R2, RZ, RZ, R14 ;  /* 0x000000ffff027224 */ /* 0x000fce00078e000e */
.L_x_2115:
[----:B------:R-:W-:Y:S05]  /*1fe60*/  BSYNC B2 ;  /* 0x0000000000027941 */ /* 0x000fea0003800000 */
.L_x_2113:
        /* <DEDUP_REMOVED lines=16> */
.L_x_2119:
[----:B------:R-:W-:Y:S05]  /*1ff70*/  BSYNC B3 ;  /* 0x0000000000037941 */ /* 0x000fea0003800000 */
.L_x_2118:
        /* <DEDUP_REMOVED lines=42> */
.L_x_2117:
[----:B------:R-:W-:Y:S05]  /*20220*/  BSYNC B2 ;  /* 0x0000000000027941 */ /* 0x000fea0003800000 */
.L_x_2116:
[----:B------:R-:W-:-:S05]  /*20230*/  I2FP.F32.U32 R2, R2 ;  /* 0x0000000200027245 */ /* 0x000fca0000201000 */
[----:B------:R-:W-:-:S05]  /*20240*/  FFMA.FTZ R2, R2, R75, 1.1641532182693481445e-10 ;  /* 0x2f00000002027423 */ /* 0x000fca000001004b */
[----:B------:R-:W-:Y:S01]  /*20250*/  FSETP.GTU.FTZ.AND P5, PT, R2, R73, PT ;  /* 0x000000490200720b */ /* 0x000fe20003fbc000 */
[----:B------:R-:W-:-:S04]  /*20260*/  IMAD.U32 R2, R67, 0x10000, RZ ;  /* 0x0001000043027824 */ /* 0x000fc800078e00ff */
[----:B------:R-:W-:-:S05]  /*20270*/  FMUL.FTZ R2, R2, R74 ;  /* 0x0000004a02027220 */ /* 0x000fca0000410000 */
[----:B------:R-:W-:-:S05]  /*20280*/  FSEL R2, R2, RZ, !P5 ;  /* 0x000000ff02027208 */ /* 0x000fca0006800000 */
[----:B------:R-:W-:Y:S01]  /*20290*/  FADD.FTZ R86, R2, R86 ;  /* 0x0000005602567221 */ /* 0x000fe20000010000 */
[----:B------:R-:W-:-:S05]  /*202a0*/  @P0 SHF.L.U32 R2, R63, 0x10, RZ ;  /* 0x000000103f020819 */ /* 0x000fca00000006ff */
[----:B------:R-:W-:Y:S01]  /*202b0*/  @P0 FADD.FTZ R86, R2, R86 ;  /* 0x0000005602560221 */ /* 0x000fe20000010000 */
[----:B------:R-:W-:-:S07]  /*202c0*/  SEL R2, RZ, 0x1, P5 ;  /* 0x00000001ff027807 */ /* 0x000fce0002800000 */
.L_x_2112:
        /* <DEDUP_REMOVED lines=12> */
.L_x_2121:
[----:B------:R-:W-:-:S07]  /*20390*/  IMAD.MOV.U32 R11, RZ, RZ, R14 ;  /* 0x000000ffff0b7224 */ /* 0x000fce00078e000e */
.L_x_2122:
[----:B------:R-:W-:Y:S05]  /*203a0*/  BSYNC B2 ;  /* 0x0000000000027941 */ /* 0x000fea0003800000 */
.L_x_2120:
        /* <DEDUP_REMOVED lines=16> */
.L_x_2126:
[----:B------:R-:W-:Y:S05]  /*204b0*/  BSYNC B3 ;  /* 0x0000000000037941 */ /* 0x000fea0003800000 */
.L_x_2125:
        /* <DEDUP_REMOVED lines=42> */
.L_x_2124:
[----:B------:R-:W-:Y:S05]  /*20760*/  BSYNC B2 ;  /* 0x0000000000027941 */ /* 0x000fea0003800000 */
.L_x_2123:
        /* <DEDUP_REMOVED lines=14> */
.L_x_2127:
        /* <DEDUP_REMOVED lines=12> */
.L_x_2130:
[----:B------:R-:W-:-:S07]  /*20910*/  IMAD.MOV.U32 R0, RZ, RZ, R14 ;  /* 0x000000ffff007224 */ /* 0x000fce00078e000e */
.L_x_2131:
[----:B------:R-:W-:Y:S05]  /*20920*/  BSYNC B2 ;  /* 0x0000000000027941 */ /* 0x000fea0003800000 */
.L_x_2129:
        /* <DEDUP_REMOVED lines=16> */
.L_x_2135:
[----:B------:R-:W-:Y:S05]  /*20a30*/  BSYNC B3 ;  /* 0x0000000000037941 */ /* 0x000fea0003800000 */
.L_x_2134:
        /* <DEDUP_REMOVED lines=9> */
[----:B------:R-:W-:Y:S01]  /*20ad0*/  LOP3.LUT R69, R69, UR8, R11, 0x96, !PT ;  /* 0x0000000845457c12 */ /* 0x000fe2000f8e960b */
[----:B------:R-:W-:-:S03]  /*20ae0*/  HFMA2.MMA R11, -RZ, RZ, 0, 0 ;  /* 0x00000000ff0b7435 */ /* 0x000fc600000001ff */
        /* <DEDUP_REMOVED lines=31> */
.L_x_2133:
[----:B------:R-:W-:Y:S05]  /*20ce0*/  BSYNC B2 ;  /* 0x0000000000027941 */ /* 0x000fea0003800000 */
.L_x_2132:
[----:B------:R-:W-:Y:S02]  /*20cf0*/  I2FP.F32.U32 R0, R0 ;  /* 0x0000000000007245 */ /* 0x000fe40000201000 */
[----:B------:R-:W-:-:S03]  /*20d00*/  PRMT R68, R67, 0x7632, R68 ;  /* 0x0000763243447816 */ /* 0x000fc60000000044 */
[----:B------:R-:W-:Y:S02]  /*20d10*/  FFMA.FTZ R0, R0, R75, 1.1641532182693481445e-10 ;  /* 0x2f00000000007423 */ /* 0x000fe4000001004b */
[----:B------:R-:W-:-:S03]  /*20d20*/  IMAD.U32 R68, R68, 0x10000, RZ ;  /* 0x0001000044447824 */ /* 0x000fc600078e00ff */
        /* <DEDUP_REMOVED lines=8> */
.L_x_2128:
[C---:B------:R-:W-:Y:S02]  /*20db0*/  LEA R74, P0, R72.reuse, UR30, 0x4 ;  /* 0x0000001e484a7c11 */ /* 0x040fe4000f8020ff */
        /* <DEDUP_REMOVED lines=11> */
[----:B------:R-:W-:-:S02]  /*20e70*/  SHF.L.U32 R134, R72, 0x3, RZ ;  /* 0x0000000348867819 */ /* 0x000fc400000006ff */
[----:B0-----:R-:W-:Y:S02]  /*20e80*/  SEL R69, RZ, 0x10000, P4 ;  /* 0x00010000ff457807 */ /* 0x001fe40002000000 */
        /* <DEDUP_REMOVED lines=40> */
.L_x_2136:
[----:B------:R-:W-:-:S07]  /*21110*/  VIADD R72, R72, 0x20 ;  /* 0x0000002048487836 */ /* 0x000fce0000000000 */
.L_x_2007:
[----:B------:R-:W-:Y:S05]  /*21120*/  BSYNC B1 ;  /* 0x0000000000017941 */ /* 0x000fea0003800000 */
.L_x_2006:
        /* <DEDUP_REMOVED lines=19> */
[----:B------:R-:W-:-:S11]  /*21260*/  IADD3 R37, R11, 0x1, RZ ;  /* 0x000000010b257810 */ /* 0x000fd60007ffe0ff */
        /* <DEDUP_REMOVED lines=9> */
.L_x_2140:
[----:B------:R-:W-:-:S07]  /*21300*/  IMAD.MOV.U32 R20, RZ, RZ, R14 ;  /* 0x000000ffff147224 */ /* 0x000fce00078e000e */
.L_x_2141:
[----:B------:R-:W-:Y:S05]  /*21310*/  BSYNC B2 ;  /* 0x0000000000027941 */ /* 0x000fea0003800000 */
.L_x_2139:
        /* <DEDUP_REMOVED lines=16> */
.L_x_2145:
[----:B------:R-:W-:Y:S05]  /*21420*/  BSYNC B3 ;  /* 0x0000000000037941 */ /* 0x000fea0003800000 */
.L_x_2144:
[----:B------:R-:W-:Y:S01]  /*21430*/  LOP3.LUT R12, R12, UR7, R10, 0x96, !PT ;  /* 0x000000070c0c7c12 */ /* 0x000fe2000f8e960a */
[----:B------:R-:W-:Y:S01]  /*21440*/  IMAD.HI.U32 R134, R19, -0x326172a9, RZ ;  /* 0xcd9e8d5713867827 */ /* 0x000fe200078e00ff */
[----:B------:R-:W-:-:S03]  /*21450*/  HFMA2.MMA R37, -RZ, RZ, 0, 0 ;  /* 0x00000000ff257435 */ /* 0x000fc600000001ff */
        /* <DEDUP_REMOVED lines=39> */
.L_x_2143:
[----:B------:R-:W-:Y:S05]  /*216d0*/  BSYNC B2 ;  /* 0x0000000000027941 */ /* 0x000fea0003800000 */
.L_x_2142:
        /* <DEDUP_REMOVED lines=21> */
.L_x_2146:
        /* <DEDUP_REMOVED lines=12> */
.L_x_2149:
[----:B------:R-:W-:-:S07]  /*218f0*/  IMAD.MOV.U32 R8, RZ, RZ, R14 ;  /* 0x000000ffff087224 */ /* 0x000fce00078e000e */
.L_x_2150:
[----:B------:R-:W-:Y:S05]  /*21900*/  BSYNC B2 ;  /* 0x0000000000027941 */ /* 0x000fea0003800000 */
.L_x_2148:
        /* <DEDUP_REMOVED lines=16> */
.L_x_2154:
[----:B------:R-:W-:Y:S05]  /*21a10*/  BSYNC B3 ;  /* 0x0000000000037941 */ /* 0x000fea0003800000 */
.L_x_2153:
        /* <DEDUP_REMOVED lines=42> */
.L_x_2152:
[----:B------:R-:W-:Y:S05]  /*21cc0*/  BSYNC B2 ;  /* 0x0000000000027941 */ /* 0x000fea0003800000 */
.L_x_2151:
        /* <DEDUP_REMOVED lines=10> */
.L_x_2147:
        /* <DEDUP_REMOVED lines=12> */
.L_x_2156:
[----:B------:R-:W-:-:S07]  /*21e30*/  IMAD.MOV.U32 R11, RZ, RZ, R14 ;  /* 0x000000ffff0b7224 */ /* 0x000fce00078e000e */
.L_x_2157:
[----:B------:R-:W-:Y:S05]  /*21e40*/  BSYNC B2 ;  /* 0x0000000000027941 */ /* 0x000fea0003800000 */
.L_x_2155:
        /* <DEDUP_REMOVED lines=16> */
.L_x_2161:
[----:B------:R-:W-:Y:S05]  /*21f50*/  BSYNC B3 ;  /* 0x0000000000037941 */ /* 0x000fea0003800000 */
.L_x_2160:
[----:B------:R-:W-:Y:S01]  /*21f60*/  LOP3.LUT R12, R12, UR7, R10, 0x96, !PT ;  /* 0x000000070c0c7c12 */ /* 0x000fe2000f8e960a */
[----:B------:R-:W-:Y:S01]  /*21f70*/  IMAD.HI.U32 R134, R19, -0x326172a9, RZ ;  /* 0xcd9e8d5713867827 */ /* 0x000fe200078e00ff */
[----:B------:R-:W-:-:S03]  /*21f80*/  HFMA2.MMA R37, -RZ, RZ, 0, 0 ;  /* 0x00000000ff257435 */ /* 0x000fc600000001ff */
        /* <DEDUP_REMOVED lines=39> */
.L_x_2159:
[----:B------:R-:W-:Y:S05]  /*22200*/  BSYNC B2 ;  /* 0x0000000000027941 */ /* 0x000fea0003800000 */
.L_x_2158:
        /* <DEDUP_REMOVED lines=9> */
[----:B------:R-:W-:Y:S01]  /*222a0*/  IMAD.MOV.U32 R38, RZ, RZ, R37 ;  /* 0x000000ffff267224 */ /* 0x000fe200078e0025 */
[----:B------:R-:W-:Y:S06]  /*222b0*/  @!P0 BRA `(.L_x_2163) ;  /* 0x00000004006c8947 */ /* 0x000fec0003800000 */
[----:B------:R-:W-:Y:S01]  /*222c0*/  PRMT R11, R60, 0x7632, R11 ;  /* 0x000076323c0b7816 */ /* 0x000fe2000000000b */
[----:B------:R-:W-:-:S03]  /*222d0*/  IMAD.MOV.U32 R38, RZ, RZ, R37 ;  /* 0x000000ffff267224 */ /* 0x000fc600078e0025 */
[----:B------:R-:W-:-:S05]  /*222e0*/  SHF.L.U32 R11, R11, 0x10, RZ ;  /* 0x000000100b0b7819 */ /* 0x000fca00000006ff */
[----:B------:R-:W-:Y:S01]  /*222f0*/  FADD.FTZ R105, R11, R105 ;  /* 0x000000690b697221 */ /* 0x000fe20000010000 */
[----:B------:R-:W-:Y:S06]  /*22300*/  BRA `(.L_x_2163) ;  /* 0x0000000400587947 */ /* 0x000fec0003800000 */
.L_x_2162:
        /* <DEDUP_REMOVED lines=12> */
.L_x_2165:
[----:B------:R-:W-:-:S07]  /*223d0*/  MOV R7, R14 ;  /* 0x0000000e00077202 */ /* 0x000fce0000000f00 */
.L_x_2166:
[----:B------:R-:W-:Y:S05]  /*223e0*/  BSYNC B2 ;  /* 0x0000000000027941 */ /* 0x000fea0003800000 */
.L_x_2164:
        /* <DEDUP_REMOVED lines=16> */
.L_x_2170:
[----:B------:R-:W-:Y:S05]  /*224f0*/  BSYNC B3 ;  /* 0x0000000000037941 */ /* 0x000fea0003800000 */
.L_x_2169:
        /* <DEDUP_REMOVED lines=42> */
.L_x_2168:
[----:B------:R-:W-:Y:S05]  /*227a0*/  BSYNC B2 ;  /* 0x0000000000027941 */ /* 0x000fea0003800000 */
.L_x_2167:
        /* <DEDUP_REMOVED lines=12> */
.L_x_2163:
        /* <DEDUP_REMOVED lines=12> */
.L_x_2172:
[----:B------:R-:W-:-:S07]  /*22930*/  MOV R11, R14 ;  /* 0x0000000e000b7202 */ /* 0x000fce0000000f00 */
.L_x_2173:
[----:B------:R-:W-:Y:S05]  /*22940*/  BSYNC B2 ;  /* 0x0000000000027941 */ /* 0x000fea0003800000 */
.L_x_2171:
        /* <DEDUP_REMOVED lines=16> */
.L_x_2177:
[----:B------:R-:W-:Y:S05]  /*22a50*/  BSYNC B3 ;  /* 0x0000000000037941 */ /* 0x000fea0003800000 */
.L_x_2176:
        /* <DEDUP_REMOVED lines=42> */
.L_x_2175:
[----:B------:R-:W-:Y:S05]  /*22d00*/  BSYNC B2 ;  /* 0x0000000000027941 */ /* 0x000fea0003800000 */
.L_x_2174:
[----:B------:R-:W-:Y:S02]  /*22d10*/  I2FP.F32.U32 R11, R11 ;  /* 0x0000000b000b7245 */ /* 0x000fe40000201000 */
[----:B------:R-:W-:Y:S02]  /*22d20*/  SHF.L.U32 R38, R69, 0x10, RZ ;  /* 0x0000001045267819 */ /* 0x000fe400000006ff */
[----:B------:R-:W-:Y:S01]  /*22d30*/  LOP3.LUT R16, R16, 0xfffffffb, RZ, 0xc0, !PT ;  /* 0xfffffffb10107812 */ /* 0x000fe200078ec0ff */
[----:B------:R-:W-:Y:S02]  /*22d40*/  FFMA.FTZ R11, R11, R75, 1.1641532182693481445e-10 ;  /* 0x2f0000000b0b7423 */ /* 0x000fe4000001004b */
[----:B------:R-:W-:-:S03]  /*22d50*/  FMUL.FTZ R38, R38, R74 ;  /* 0x0000004a26267220 */ /* 0x000fc60000410000 */
[----:B------:R-:W-:Y:S02]  /*22d60*/  FSETP.GTU.FTZ.AND P3, PT, R11, R73, PT ;  /* 0x000000490b00720b */ /* 0x000fe40003f7c000 */
[----:B------:R-:W-:Y:S02]  /*22d70*/  PRMT R11, R69, 0x7632, R11 ;  /* 0x00007632450b7816 */ /* 0x000fe4000000000b */
[----:B------:R-:W-:-:S09]  /*22d80*/  FSEL R38, R38, RZ, !P3 ;  /* 0x000000ff26267208 */ /* 0x000fd20005800000 */
[----:B------:R-:W-:Y:S01]  /*22d90*/  @P3 LOP3.LUT R16, R16, 0x4, RZ, 0xfc, !PT ;  /* 0x0000000410103812 */ /* 0x000fe200078efcff */
[----:B------:R-:W-:Y:S06]  /*22da0*/  @P2 BRA `(.L_x_2178) ;  /* 0x0000000000182947 */ /* 0x000fec0003800000 */
[----:B------:R-:W-:Y:S01]  /*22db0*/  IMAD.MOV.U32 R58, RZ, RZ, R37 ;  /* 0x000000ffff3a7224 */ /* 0x000fe200078e0025 */
[----:B------:R-:W-:Y:S06]  /*22dc0*/  @!P0 BRA `(.L_x_2179) ;  /* 0x0000000400608947 */ /* 0x000fec0003800000 */
[----:B------:R-:W-:Y:S01]  /*22dd0*/  IMAD.U32 R57, R61, 0x10000, RZ ;  /* 0x000100003d397824 */ /* 0x000fe200078e00ff */
[----:B------:R-:W-:-:S03]  /*22de0*/  MOV R58, R37 ;  /* 0x00000025003a7202 */ /* 0x000fc60000000f00 */
[----:B------:R-:W-:Y:S01]  /*22df0*/  FADD.FTZ R38, R57, R38 ;  /* 0x0000002639267221 */ /* 0x000fe20000010000 */
[----:B------:R-:W-:Y:S06]  /*22e00*/  BRA `(.L_x_2179) ;  /* 0x0000000400507947 */ /* 0x000fec0003800000 */
.L_x_2178:
        /* <DEDUP_REMOVED lines=12> */
.L_x_2181:
[----:B------:R-:W-:-:S07]  /*22ed0*/  IMAD.MOV.U32 R6, RZ, RZ, R14 ;  /* 0x000000ffff067224 */ /* 0x000fce00078e000e */
.L_x_2182:
[----:B------:R-:W-:Y:S05]  /*22ee0*/  BSYNC B2 ;  /* 0x0000000000027941 */ /* 0x000fea0003800000 */
.L_x_2180:
        /* <DEDUP_REMOVED lines=16> */
.L_x_2186:
[----:B------:R-:W-:Y:S05]  /*22ff0*/  BSYNC B3 ;  /* 0x0000000000037941 */ /* 0x000fea0003800000 */
.L_x_2185:
        /* <DEDUP_REMOVED lines=42> */
.L_x_2184:
[----:B------:R-:W-:Y:S05]  /*232a0*/  BSYNC B2 ;  /* 0x0000000000027941 */ /* 0x000fea0003800000 */
.L_x_2183:
        /* <DEDUP_REMOVED lines=10> */
.L_x_2179:
        /* <DEDUP_REMOVED lines=12> */
.L_x_2188:
[----:B------:R-:W-:-:S07]  /*23410*/  IMAD.MOV.U32 R37, RZ, RZ, R14 ;  /* 0x000000ffff257224 */ /* 0x000fce00078e000e */
.L_x_2189:
[----:B------:R-:W-:Y:S05]  /*23420*/  BSYNC B2 ;  /* 0x0000000000027941 */ /* 0x000fea0003800000 */
.L_x_2187:
        /* <DEDUP_REMOVED lines=16> */
.L_x_2193:
[----:B------:R-:W-:Y:S05]  /*23530*/  BSYNC B3 ;  /* 0x0000000000037941 */ /* 0x000fea0003800000 */
.L_x_2192:
        /* <DEDUP_REMOVED lines=42> */
.L_x_2191:
[----:B------:R-:W-:Y:S05]  /*237e0*/  BSYNC B2 ;  /* 0x0000000000027941 */ /* 0x000fea0003800000 */
.L_x_2190:
        /* <DEDUP_REMOVED lines=16> */
.L_x_2194:
        /* <DEDUP_REMOVED lines=12> */
.L_x_2197:
[----:B------:R-:W-:-:S07]  /*239b0*/  IMAD.MOV.U32 R5, RZ, RZ, R14 ;  /* 0x000000ffff057224 */ /* 0x000fce00078e000e */
.L_x_2198:
[----:B------:R-:W-:Y:S05]  /*239c0*/  BSYNC B2 ;  /* 0x0000000000027941 */ /* 0x000fea0003800000 */
.L_x_2196:
        /* <DEDUP_REMOVED lines=16> */
.L_x_2202:
[----:B------:R-:W-:Y:S05]  /*23ad0*/  BSYNC B3 ;  /* 0x0000000000037941 */ /* 0x000fea0003800000 */
.L_x_2201:
        /* <DEDUP_REMOVED lines=42> */
.L_x_2200:
[----:B------:R-:W-:Y:S05]  /*23d80*/  BSYNC B2 ;  /* 0x0000000000027941 */ /* 0x000fea0003800000 */
.L_x_2199:
        /* <DEDUP_REMOVED lines=8> */
[----:B------:R-:W-:-:S05]  /*23e10*/  @P0 PRMT R5, R61, 0x7632, R5 ;  /* 0x000076323d050816 */ /* 0x000fca0000000005 */
[----:B------:R-:W-:-:S04]  /*23e20*/  @P0 IMAD.U32 R5, R5, 0x10000, RZ ;  /* 0x0001000005050824 */ /* 0x000fc800078e00ff */
[----:B------:R-:W-:Y:S01]  /*23e30*/  @P0 FADD.FTZ R37, R5, R37 ;  /* 0x0000002505250221 */ /* 0x000fe20000010000 */
[----:B------:R-:W-:-:S07]  /*23e40*/  SEL R5, RZ, 0x1, P3 ;  /* 0x00000001ff057807 */ /* 0x000fce0001800000 */
.L_x_2195:
        /* <DEDUP_REMOVED lines=12> */
.L_x_2204:
[----:B------:R-:W-:-:S07]  /*23f10*/  IMAD.MOV.U32 R11, RZ, RZ, R14 ;  /* 0x000000ffff0b7224 */ /* 0x000fce00078e000e */
.L_x_2205:
[----:B------:R-:W-:Y:S05]  /*23f20*/  BSYNC B2 ;  /* 0x0000000000027941 */ /* 0x000fea0003800000 */
.L_x_2203:
        /* <DEDUP_REMOVED lines=16> */
.L_x_2209:
[----:B------:R-:W-:Y:S05]  /*24030*/  BSYNC B3 ;  /* 0x0000000000037941 */ /* 0x000fea0003800000 */
.L_x_2208:
        /* <DEDUP_REMOVED lines=42> */
.L_x_2207:
[----:B------:R-:W-:Y:S05]  /*242e0*/  BSYNC B2 ;  /* 0x0000000000027941 */ /* 0x000fea0003800000 */
.L_x_2206:
        /* <DEDUP_REMOVED lines=12> */
[----:B------:R-:W-:Y:S01]  /*243b0*/  SHF.L.U32 R11, R62, 0x10, RZ ;  /* 0x000000103e0b7819 */ /* 0x000fe200000006ff */
[----:B------:R-:W-:-:S04]  /*243c0*/  IMAD.MOV.U32 R69, RZ, RZ, R57 ;  /* 0x000000ffff457224 */ /* 0x000fc800078e0039 */
[----:B------:R-:W-:Y:S01]  /*243d0*/  FADD.FTZ R58, R11, R58 ;  /* 0x0000003a0b3a7221 */ /* 0x000fe20000010000 */
[----:B------:R-:W-:Y:S06]  /*243e0*/  BRA `(.L_x_2211) ;  /* 0x0000000400507947 */ /* 0x000fec0003800000 */
.L_x_2210:
        /* <DEDUP_REMOVED lines=12> */
.L_x_2213:
[----:B------:R-:W-:-:S07]  /*244b0*/  MOV R4, R14 ;  /* 0x0000000e00047202 */ /* 0x000fce0000000f00 */
.L_x_2214:
[----:B------:R-:W-:Y:S05]  /*244c0*/  BSYNC B2 ;  /* 0x0000000000027941 */ /* 0x000fea0003800000 */
.L_x_2212:
        /* <DEDUP_REMOVED lines=16> */
.L_x_2218:
[----:B------:R-:W-:Y:S05]  /*245d0*/  BSYNC B3 ;  /* 0x0000000000037941 */ /* 0x000fea0003800000 */
.L_x_2217:
        /* <DEDUP_REMOVED lines=42> */
.L_x_2216:
[----:B------:R-:W-:Y:S05]  /*24880*/  BSYNC B2 ;  /* 0x0000000000027941 */ /* 0x000fea0003800000 */
.L_x_2215:
        /* <DEDUP_REMOVED lines=10> */
.L_x_2211:
        /* <DEDUP_REMOVED lines=12> */
.L_x_2220:
[----:B------:R-:W-:-:S07]  /*249f0*/  MOV R11, R14 ;  /* 0x0000000e000b7202 */ /* 0x000fce0000000f00 */
.L_x_2221:
[----:B------:R-:W-:Y:S05]  /*24a00*/  BSYNC B2 ;  /* 0x0000000000027941 */ /* 0x000fea0003800000 */
.L_x_2219:
        /* <DEDUP_REMOVED lines=16> */
.L_x_2225:
[----:B------:R-:W-:Y:S05]  /*24b10*/  BSYNC B3 ;  /* 0x0000000000037941 */ /* 0x000fea0003800000 */
.L_x_2224:
        /* <DEDUP_REMOVED lines=42> */
.L_x_2223:
[----:B------:R-:W-:Y:S05]  /*24dc0*/  BSYNC B2 ;  /* 0x0000000000027941 */ /* 0x000fea0003800000 */
.L_x_2222:
[----:B------:R-:W-:Y:S02]  /*24dd0*/  I2FP.F32.U32 R11, R11 ;  /* 0x0000000b000b7245 */ /* 0x000fe40000201000 */
[----:B------:R-:W-:-:S03]  /*24de0*/  SHF.L.U32 R70, R70, 0x10, RZ ;  /* 0x0000001046467819 */ /* 0x000fc600000006ff */
[----:B------:R-:W-:Y:S02]  /*24df0*/  FFMA.FTZ R11, R11, R75, 1.1641532182693481445e-10 ;  /* 0x2f0000000b0b7423 */ /* 0x000fe4000001004b */
[----:B------:R-:W-:-:S03]  /*24e00*/  FMUL.FTZ R70, R70, R74 ;  /* 0x0000004a46467220 */ /* 0x000fc60000410000 */
[----:B------:R-:W-:-:S04]  /*24e10*/  FSETP.GTU.FTZ.AND P3, PT, R11, R73, PT ;  /* 0x000000490b00720b */ /* 0x000fc80003f7c000 */
[----:B------:R-:W-:Y:S01]  /*24e20*/  FSEL R57, R70, RZ, !P3 ;  /* 0x000000ff46397208 */ /* 0x000fe20005800000 */
[----:B------:R-:W-:Y:S08]  /*24e30*/  @P2 BRA `(.L_x_2226) ;  /* 0x00000000001c2947 */ /* 0x000ff00003800000 */
[----:B------:R-:W-:Y:S01]  /*24e40*/  IMAD.MOV.U32 R69, RZ, RZ, R68 ;  /* 0x000000ffff457224 */ /* 0x000fe200078e0044 */
[----:B------:R-:W-:Y:S06]  /*24e50*/  @!P0 BRA `(.L_x_2227) ;  /* 0x00000004006c8947 */ /* 0x000fec0003800000 */
[----:B------:R-:W-:Y:S02]  /*24e60*/  PRMT R11, R62, 0x7632, R11 ;  /* 0x000076323e0b7816 */ /* 0x000fe4000000000b */
[----:B------:R-:W-:-:S03]  /*24e70*/  MOV R69, R68 ;  /* 0x0000004400457202 */ /* 0x000fc60000000f00 */
[----:B------:R-:W-:-:S04]  /*24e80*/  IMAD.U32 R11, R11, 0x10000, RZ ;  /* 0x000100000b0b7824 */ /* 0x000fc800078e00ff */
[----:B------:R-:W-:Y:S01]  /*24e90*/  FADD.FTZ R57, R11, R57 ;  /* 0x000000390b397221 */ /* 0x000fe20000010000 */
[----:B------:R-:W-:Y:S06]  /*24ea0*/  BRA `(.L_x_2227) ;  /* 0x0000000400587947 */ /* 0x000fec0003800000 */
.L_x_2226:
        /* <DEDUP_REMOVED lines=12> */
.L_x_2229:
[----:B------:R-:W-:-:S07]  /*24f70*/  IMAD.MOV.U32 R3, RZ, RZ, R14 ;  /* 0x000000ffff037224 */ /* 0x000fce00078e000e */
.L_x_2230:
[----:B------:R-:W-:Y:S05]  /*24f80*/  BSYNC B2 ;  /* 0x0000000000027941 */ /* 0x000fea0003800000 */
.L_x_2228:
        /* <DEDUP_REMOVED lines=16> */
.L_x_2234:
[----:B------:R-:W-:Y:S05]  /*25090*/  BSYNC B3 ;  /* 0x0000000000037941 */ /* 0x000fea0003800000 */
.L_x_2233:
        /* <DEDUP_REMOVED lines=42> */
.L_x_2232:
[----:B------:R-:W-:Y:S05]  /*25340*/  BSYNC B2 ;  /* 0x0000000000027941 */ /* 0x000fea0003800000 */
.L_x_2231:
        /* <DEDUP_REMOVED lines=12> */
.L_x_2227:
        /* <DEDUP_REMOVED lines=12> */
.L_x_2236:
[----:B------:R-:W-:-:S07]  /*254d0*/  IMAD.MOV.U32 R11, RZ, RZ, R14 ;  /* 0x000000ffff0b7224 */ /* 0x000fce00078e000e */
.L_x_2237:
[----:B------:R-:W-:Y:S05]  /*254e0*/  BSYNC B2 ;  /* 0x0000000000027941 */ /* 0x000fea0003800000 */
.L_x_2235:
        /* <DEDUP_REMOVED lines=16> */
.L_x_2241:
[----:B------:R-:W-:Y:S05]  /*255f0*/  BSYNC B3 ;  /* 0x0000000000037941 */ /* 0x000fea0003800000 */
.L_x_2240:
        /* <DEDUP_REMOVED lines=42> */
.L_x_2239:
[----:B------:R-:W-:Y:S05]  /*258a0*/  BSYNC B2 ;  /* 0x0000000000027941 */ /* 0x000fea0003800000 */
.L_x_2238:
        /* <DEDUP_REMOVED lines=14> */
.L_x_2242:
        /* <DEDUP_REMOVED lines=12> */
.L_x_2245:
[----:B------:R-:W-:-:S07]  /*25a50*/  IMAD.MOV.U32 R2, RZ, RZ, R14 ;  /* 0x000000ffff027224 */ /* 0x000fce00078e000e */
.L_x_2246:
[----:B------:R-:W-:Y:S05]  /*25a60*/  BSYNC B2 ;  /* 0x0000000000027941 */ /* 0x000fea0003800000 */
.L_x_2244:
        /* <DEDUP_REMOVED lines=16> */
.L_x_2250:
[----:B------:R-:W-:Y:S05]  /*25b70*/  BSYNC B3 ;  /* 0x0000000000037941 */ /* 0x000fea0003800000 */
.L_x_2249:
        /* <DEDUP_REMOVED lines=42> */
.L_x_2248:
[----:B------:R-:W-:Y:S05]  /*25e20*/  BSYNC B2 ;  /* 0x0000000000027941 */ /* 0x000fea0003800000 */
.L_x_2247:
        /* <DEDUP_REMOVED lines=10> */
.L_x_2243:
        /* <DEDUP_REMOVED lines=12> */
.L_x_2252:
[----:B------:R-:W-:-:S07]  /*25f90*/  IMAD.MOV.U32 R11, RZ, RZ, R14 ;  /* 0x000000ffff0b7224 */ /* 0x000fce00078e000e */
.L_x_2253:
[----:B------:R-:W-:Y:S05]  /*25fa0*/  BSYNC B2 ;  /* 0x0000000000027941 */ /* 0x000fea0003800000 */
.L_x_2251:
        /* <DEDUP_REMOVED lines=16> */
.L_x_2257:
[----:B------:R-:W-:Y:S05]  /*260b0*/  BSYNC B3 ;  /* 0x0000000000037941 */ /* 0x000fea0003800000 */
.L_x_2256:
        /* <DEDUP_REMOVED lines=42> */
.L_x_2255:
[----:B------:R-:W-:Y:S05]  /*26360*/  BSYNC B2 ;  /* 0x0000000000027941 */ /* 0x000fea0003800000 */
.L_x_2254:
        /* <DEDUP_REMOVED lines=9> */
[----:B------:R-:W-:-:S04]  /*26400*/  PRMT R11, R63, 0x7632, R11 ;  /* 0x000076323f0b7816 */ /* 0x000fc8000000000b */
[----:B------:R-:W-:-:S05]  /*26410*/  SHF.L.U32 R11, R11, 0x10, RZ ;  /* 0x000000100b0b7819 */ /* 0x000fca00000006ff */
[----:B------:R-:W-:Y:S01]  /*26420*/  FADD.FTZ R96, R11, R96 ;  /* 0x000000600b607221 */ /* 0x000fe20000010000 */
[----:B------:R-:W-:Y:S01]  /*26430*/  IMAD.MOV.U32 R11, RZ, RZ, R68 ;  /* 0x000000ffff0b7224 */ /* 0x000fe200078e0044 */
[----:B------:R-:W-:Y:S06]  /*26440*/  BRA `(.L_x_2259) ;  /* 0x0000000400587947 */ /* 0x000fec0003800000 */
.L_x_2258:
        /* <DEDUP_REMOVED lines=12> */
.L_x_2261:
[----:B------:R-:W-:-:S07]  /*26510*/  MOV R0, R14 ;  /* 0x0000000e00007202 */ /* 0x000fce0000000f00 */
.L_x_2262:
[----:B------:R-:W-:Y:S05]  /*26520*/  BSYNC B2 ;  /* 0x0000000000027941 */ /* 0x000fea0003800000 */
.L_x_2260:
        /* <DEDUP_REMOVED lines=16> */
.L_x_2266:
[----:B------:R-:W-:Y:S05]  /*26630*/  BSYNC B3 ;  /* 0x0000000000037941 */ /* 0x000fea0003800000 */
.L_x_2265:
        /* <DEDUP_REMOVED lines=42> */
.L_x_2264:
[----:B------:R-:W-:Y:S05]  /*268e0*/  BSYNC B2 ;  /* 0x0000000000027941 */ /* 0x000fea0003800000 */
.L_x_2263:
        /* <DEDUP_REMOVED lines=12> */
.L_x_2259:
[C---:B------:R-:W-:Y:S01]  /*269b0*/  LEA R74, P0, R72.reuse, UR30, 0x4 ;  /* 0x0000001e484a7c11 */ /* 0x040fe2000f8020ff */
[----:B------:R-:W-:Y:S01]  /*269c0*/  IMAD.SHL.U32 R134, R72, 0x8, RZ ;  /* 0x0000000848867824 */ /* 0x000fe200078e00ff */
        /* <DEDUP_REMOVED lines=32> */
[----:B0-----:R-:W-:Y:S02]  /*26bd0*/  SHF.L.U32 R68, R2, 0x10, RZ ;  /* 0x0000001002447819 */ /* 0x001fe400000006ff */
[----:B------:R-:W-:Y:S02]  /*26be0*/  LOP3.LUT R69, R0, 0xffff, RZ, 0xc0, !PT ;  /* 0x0000ffff00457812 */ /* 0x000fe400078ec0ff */
[----:B------:R-:W-:Y:S02]  /*26bf0*/  LOP3.LUT R68, R68, 0xff0000, RZ, 0xc0, !PT ;  /* 0x00ff000044447812 */ /* 0x000fe400078ec0ff */
[----:B------:R-:W-:Y:S02]  /*26c00*/  PRMT R135, R3, 0x7104, RZ ;  /* 0x0000710403877816 */ /* 0x000fe400000000ff */
[----:B------:R-:W-:Y:S02]  /*26c10*/  PRMT R68, R68, 0x4210, R69 ;  /* 0x0000421044447816 */ /* 0x000fe40000000045 */
[----:B------:R-:W-:-:S02]  /*26c20*/  LOP3.LUT R70, R6, 0xff, RZ, 0xc0, !PT ;  /* 0x000000ff06467812 */ /* 0x000fc400078ec0ff */
[----:B------:R-:W-:Y:S02]  /*26c30*/  LOP3.LUT R135, R68, 0xff00, R135, 0xf8, !PT ;  /* 0x0000ff0044877812 */ /* 0x000fe400078ef887 */
[----:B------:R-:W-:Y:S01]  /*26c40*/  LOP3.LUT R68, R5, 0xff, RZ, 0xc0, !PT ;  /* 0x000000ff05447812 */ /* 0x000fe200078ec0ff */
[----:B------:R-:W-:Y:S01]  /*26c50*/  IMAD.WIDE.U32 R70, R70, 0x10000, RZ ;  /* 0x0001000046467825 */ /* 0x000fe200078e00ff */
[----:B------:R-:W-:Y:S02]  /*26c60*/  LOP3.LUT R74, R7, 0xff, RZ, 0xc0, !PT ;  /* 0x000000ff074a7812 */ /* 0x000fe400078ec0ff */
[----:B------:R-:W-:Y:S01]  /*26c70*/  LOP3.LUT R135, R135, 0xff, R4, 0xf8, !PT ;  /* 0x000000ff87877812 */ /* 0x000fe200078ef804 */
[----:B------:R-:W-:-:S04]  /*26c80*/  IMAD.WIDE.U32 R68, R68, 0x1000000, RZ ;  /* 0x0100000044447825 */ /* 0x000fc800078e00ff */
[----:B------:R-:W-:Y:S01]  /*26c90*/  IMAD.WIDE.U32 R74, R74, 0x100, RZ ;  /* 0x000001004a4a7825 */ /* 0x000fe200078e00ff */
[----:B------:R-:W-:Y:S02]  /*26ca0*/  LOP3.LUT R71, R71, R135, R69, 0xfe, !PT ;  /* 0x0000008747477212 */ /* 0x000fe400078efe45 */
[----:B------:R-:W-:Y:S02]  /*26cb0*/  LOP3.LUT R70, R74, R68, R70, 0xfe, !PT ;  /* 0x000000444a467212 */ /* 0x000fe400078efe46 */
[----:B------:R-:W-:Y:S02]  /*26cc0*/  IADD3 R68, P0, R134, UR34, RZ ;  /* 0x0000002286447c10 */ /* 0x000fe4000ff1e0ff */
[----:B------:R-:W-:Y:S02]  /*26cd0*/  LOP3.LUT R75, R71, R75, RZ, 0xfc, !PT ;  /* 0x0000004b474b7212 */ /* 0x000fe400078efcff */
[----:B------:R-:W-:Y:S02]  /*26ce0*/  IADD3.X R69, R73, UR35, RZ, P0, !PT ;  /* 0x0000002349457c10 */ /* 0x000fe400087fe4ff */
[----:B------:R-:W-:-:S05]  /*26cf0*/  LOP3.LUT R74, R70, 0xff, R8, 0xf8, !PT ;  /* 0x000000ff464a7812 */ /* 0x000fca00078ef808 */
[----:B------:R1:W-:Y:S02]  /*26d00*/  STG.E.64 desc[UR4][R68.64], R74 ;  /* 0x0000004a44007986 */ /* 0x0003e4000c101b04 */
.L_x_2267:
[----:B------:R-:W-:-:S07]  /*26d10*/  VIADD R72, R72, 0x20 ;  /* 0x0000002048487836 */ /* 0x000fce0000000000 */
.L_x_2138:
[----:B------:R-:W-:Y:S05]  /*26d20*/  BSYNC B1 ;  /* 0x0000000000017941 */ /* 0x000fea0003800000 */
.L_x_2137:
        /* <DEDUP_REMOVED lines=29> */
.L_x_2271:
[----:B------:R-:W-:-:S07]  /*26f00*/  MOV R35, R14 ;  /* 0x0000000e00237202 */ /* 0x000fce0000000f00 */
.L_x_2272:
[----:B------:R-:W-:Y:S05]  /*26f10*/  BSYNC B2 ;  /* 0x0000000000027941 */ /* 0x000fea0003800000 */
.L_x_2270:
        /* <DEDUP_REMOVED lines=16> */
.L_x_2276:
[----:B------:R-:W-:Y:S05]  /*27020*/  BSYNC B3 ;  /* 0x0000000000037941 */ /* 0x000fea0003800000 */
.L_x_2275:
        /* <DEDUP_REMOVED lines=42> */
.L_x_2274:
[----:B------:R-:W-:Y:S05]  /*272d0*/  BSYNC B2 ;  /* 0x0000000000027941 */ /* 0x000fea0003800000 */
.L_x_2273:
[----:B------:R-:W0:Y:S01]  /*272e0*/  LDC R73, c[0x0][0x294] ;  /* 0x0000a500ff497b82 */ /* 0x000e220000000800 */
[----:B------:R-:W-:Y:S02]  /*272f0*/  ISETP.NE.U32.AND P2, PT, R74, RZ, PT ;  /* 0x000000ff4a00720c */ /* 0x000fe40003f45070 */
[----:B------:R-:W-:Y:S01]  /*27300*/  I2FP.F32.U32 R11, R35 ;  /* 0x00000023000b7245 */ /* 0x000fe20000201000 */
[----:B-----5:R-:W-:Y:S01]  /*27310*/  IMAD.U32 R35, R68, 0x10000, RZ ;  /* 0x0001000044237824 */ /* 0x020fe200078e00ff */
[----:B------:R-:W-:Y:S01]  /*27320*/  ISETP.NE.AND.EX P2, PT, R75, RZ, PT, P2 ;  /* 0x000000ff4b00720c */ /* 0x000fe20003f45320 */
[----:B------:R-:W-:Y:S01]  /*27330*/  HFMA2.MMA R75, -RZ, RZ, 0.1171875, 0 ;  /* 0x2f800000ff4b7435 */ /* 0x000fe200000001ff */
[----:B------:R-:W-:Y:S01]  /*27340*/  LOP3.LUT R16, R16, 0xffffffef, RZ, 0xc0, !PT ;  /* 0xffffffef10107812 */ /* 0x000fe200078ec0ff */
[----:B------:R-:W1:Y:S01]  /*27350*/  LDC R74, c[0x0][0x298] ;  /* 0x0000a600ff4a7b82 */ /* 0x000e620000000800 */
[----:B------:R-:W-:-:S07]  /*27360*/  PRMT R68, R68, 0x7632, R68 ;  /* 0x0000763244447816 */ /* 0x000fce0000000044 */
[----:B------:R-:W-:-:S05]  /*27370*/  FFMA.FTZ R11, R11, R75, 1.1641532182693481445e-10 ;  /* 0x2f0000000b0b7423 */ /* 0x000fca000001004b */
[----:B0-----:R-:W-:Y:S01]  /*27380*/  FSETP.GTU.FTZ.AND P3, PT, R11, R73, PT ;  /* 0x000000490b00720b */ /* 0x001fe20003f7c000 */
[----:B-1----:R-:W-:-:S12]  /*27390*/  FMUL.FTZ R35, R35, R74 ;  /* 0x0000004a23237220 */ /* 0x002fd80000410000 */
[----:B------:R-:W-:Y:S02]  /*273a0*/  @P3 LOP3.LUT R16, R16, 0x10, RZ, 0xfc, !PT ;  /* 0x0000001010103812 */ /* 0x000fe400078efcff */
[----:B------:R-:W-:Y:S01]  /*273b0*/  FSEL R106, R35, RZ, !P3 ;  /* 0x000000ff236a7208 */ /* 0x000fe20005800000 */
[----:B------:R-:W-:Y:S06]  /*273c0*/  @P2 BRA `(.L_x_2277) ;  /* 0x0000000000182947 */ /* 0x000fec0003800000 */
[----:B------:R-:W-:Y:S01]  /*273d0*/  IMAD.MOV.U32 R55, RZ, RZ, R36 ;  /* 0x000000ffff377224 */ /* 0x000fe200078e0024 */
[----:B------:R-:W-:Y:S06]  /*273e0*/  @!P0 BRA `(.L_x_2278) ;  /* 0x0000000400608947 */ /* 0x000fec0003800000 */
[----:B------:R-:W-:Y:S01]  /*273f0*/  SHF.L.U32 R11, R60, 0x10, RZ ;  /* 0x000000103c0b7819 */ /* 0x000fe200000006ff */
[----:B------:R-:W-:-:S04]  /*27400*/  IMAD.MOV.U32 R55, RZ, RZ, R36 ;  /* 0x000000ffff377224 */ /* 0x000fc800078e0024 */
[----:B------:R-:W-:Y:S01]  /*27410*/  FADD.FTZ R106, R11, R106 ;  /* 0x0000006a0b6a7221 */ /* 0x000fe20000010000 */
[----:B------:R-:W-:Y:S06]  /*27420*/  BRA `(.L_x_2278) ;  /* 0x0000000400507947 */ /* 0x000fec0003800000 */
.L_x_2277:
        /* <DEDUP_REMOVED lines=12> */
.L_x_2280:
[----:B------:R-:W-:-:S07]  /*274f0*/  MOV R8, R14 ;  /* 0x0000000e00087202 */ /* 0x000fce0000000f00 */
.L_x_2281:
[----:B------:R-:W-:Y:S05]  /*27500*/  BSYNC B2 ;  /* 0x0000000000027941 */ /* 0x000fea0003800000 */
.L_x_2279:
        /* <DEDUP_REMOVED lines=16> */
.L_x_2285:
[----:B------:R-:W-:Y:S05]  /*27610*/  BSYNC B3 ;  /* 0x0000000000037941 */ /* 0x000fea0003800000 */
.L_x_2284:
        /* <DEDUP_REMOVED lines=42> */
.L_x_2283:
[----:B------:R-:W-:Y:S05]  /*278c0*/  BSYNC B2 ;  /* 0x0000000000027941 */ /* 0x000fea0003800000 */
.L_x_2282:
        /* <DEDUP_REMOVED lines=10> */
.L_x_2278:
        /* <DEDUP_REMOVED lines=12> */
.L_x_2287:
[----:B------:R-:W-:-:S07]  /*27a30*/  MOV R11, R14 ;  /* 0x0000000e000b7202 */ /* 0x000fce0000000f00 */
.L_x_2288:
[----:B------:R-:W-:Y:S05]  /*27a40*/  BSYNC B2 ;  /* 0x0000000000027941 */ /* 0x000fea0003800000 */
.L_x_2286:
        /* <DEDUP_REMOVED lines=16> */
.L_x_2292:
[----:B------:R-:W-:Y:S05]  /*27b50*/  BSYNC B3 ;  /* 0x0000000000037941 */ /* 0x000fea0003800000 */
.L_x_2291:
        /* <DEDUP_REMOVED lines=42> */
.L_x_2290:
[----:B------:R-:W-:Y:S05]  /*27e00*/  BSYNC B2 ;  /* 0x0000000000027941 */ /* 0x000fea0003800000 */
.L_x_2289:
        /* <DEDUP_REMOVED lines=16> */
.L_x_2293:
        /* <DEDUP_REMOVED lines=12> */
.L_x_2296:
[----:B------:R-:W-:-:S07]  /*27fd0*/  IMAD.MOV.U32 R7, RZ, RZ, R14 ;  /* 0x000000ffff077224 */ /* 0x000fce00078e000e */
.L_x_2297:
[----:B------:R-:W-:Y:S05]  /*27fe0*/  BSYNC B2 ;  /* 0x0000000000027941 */ /* 0x000fea0003800000 */
.L_x_2295:
        /* <DEDUP_REMOVED lines=16> */
.L_x_2301:
[----:B------:R-:W-:Y:S05]  /*280f0*/  BSYNC B3 ;  /* 0x0000000000037941 */ /* 0x000fea0003800000 */
.L_x_2300:
        /* <DEDUP_REMOVED lines=42> */
.L_x_2299:
[----:B------:R-:W-:Y:S05]  /*283a0*/  BSYNC B2 ;  /* 0x0000000000027941 */ /* 0x000fea0003800000 */
.L_x_2298:
        /* <DEDUP_REMOVED lines=12> */
.L_x_2294:
        /* <DEDUP_REMOVED lines=12> */
.L_x_2303:
[----:B------:R-:W-:-:S07]  /*28530*/  IMAD.MOV.U32 R11, RZ, RZ, R14 ;  /* 0x000000ffff0b7224 */ /* 0x000fce00078e000e */
.L_x_2304:
[----:B------:R-:W-:Y:S05]  /*28540*/  BSYNC B2 ;  /* 0x0000000000027941 */ /* 0x000fea0003800000 */
.L_x_2302:
        /* <DEDUP_REMOVED lines=16> */
.L_x_2308:
[----:B------:R-:W-:Y:S05]  /*28650*/  BSYNC B3 ;  /* 0x0000000000037941 */ /* 0x000fea0003800000 */
.L_x_2307:
        /* <DEDUP_REMOVED lines=42> */
.L_x_2306:
[----:B------:R-:W-:Y:S05]  /*28900*/  BSYNC B2 ;  /* 0x0000000000027941 */ /* 0x000fea0003800000 */
.L_x_2305:
        /* <DEDUP_REMOVED lines=16> */
.L_x_2309:
        /* <DEDUP_REMOVED lines=12> */
.L_x_2312:
[----:B------:R-:W-:-:S07]  /*28ad0*/  IMAD.MOV.U32 R6, RZ, RZ, R14 ;  /* 0x000000ffff067224 */ /* 0x000fce00078e000e */
.L_x_2313:
[----:B------:R-:W-:Y:S05]  /*28ae0*/  BSYNC B2 ;  /* 0x0000000000027941 */ /* 0x000fea0003800000 */
.L_x_2311:
        /* <DEDUP_REMOVED lines=16> */
.L_x_2317:
[----:B------:R-:W-:Y:S05]  /*28bf0*/  BSYNC B3 ;  /* 0x0000000000037941 */ /* 0x000fea0003800000 */
.L_x_2316:
        /* <DEDUP_REMOVED lines=42> */
.L_x_2315:
[----:B------:R-:W-:Y:S05]  /*28ea0*/  BSYNC B2 ;  /* 0x0000000000027941 */ /* 0x000fea0003800000 */
.L_x_2314:
        /* <DEDUP_REMOVED lines=10> */
.L_x_2310:
        /* <DEDUP_REMOVED lines=12> */
.L_x_2319:
[----:B------:R-:W-:-:S07]  /*29010*/  IMAD.MOV.U32 R35, RZ, RZ, R14 ;  /* 0x000000ffff237224 */ /* 0x000fce00078e000e */
.L_x_2320:
[----:B------:R-:W-:Y:S05]  /*29020*/  BSYNC B2 ;  /* 0x0000000000027941 */ /* 0x000fea0003800000 */
.L_x_2318:
        /* <DEDUP_REMOVED lines=16> */
.L_x_2324:
[----:B------:R-:W-:Y:S05]  /*29130*/  BSYNC B3 ;  /* 0x0000000000037941 */ /* 0x000fea0003800000 */
.L_x_2323:
        /* <DEDUP_REMOVED lines=42> */
.L_x_2322:
[----:B------:R-:W-:Y:S05]  /*293e0*/  BSYNC B2 ;  /* 0x0000000000027941 */ /* 0x000fea0003800000 */
.L_x_2321:
        /* <DEDUP_REMOVED lines=16> */
.L_x_2325:
        /* <DEDUP_REMOVED lines=12> */
.L_x_2328:
[----:B------:R-:W-:-:S07]  /*295b0*/  MOV R5, R14 ;  /* 0x0000000e00057202 */ /* 0x000fce0000000f00 */
.L_x_2329:
[----:B------:R-:W-:Y:S05]  /*295c0*/  BSYNC B2 ;  /* 0x0000000000027941 */ /* 0x000fea0003800000 */
.L_x_2327:
        /* <DEDUP_REMOVED lines=16> */
.L_x_2333:
[----:B------:R-:W-:Y:S05]  /*296d0*/  BSYNC B3 ;  /* 0x0000000000037941 */ /* 0x000fea0003800000 */
.L_x_2332:
        /* <DEDUP_REMOVED lines=42> */
.L_x_2331:
[----:B------:R-:W-:Y:S05]  /*29980*/  BSYNC B2 ;  /* 0x0000000000027941 */ /* 0x000fea0003800000 */
.L_x_2330:
        /* <DEDUP_REMOVED lines=12> */
.L_x_2326:
        /* <DEDUP_REMOVED lines=12> */
.L_x_2335:
[----:B------:R-:W-:-:S07]  /*29b10*/  MOV R11, R14 ;  /* 0x0000000e000b7202 */ /* 0x000fce0000000f00 */
.L_x_2336:
[----:B------:R-:W-:Y:S05]  /*29b20*/  BSYNC B2 ;  /* 0x0000000000027941 */ /* 0x000fea0003800000 */
.L_x_2334:
        /* <DEDUP_REMOVED lines=16> */
.L_x_2340:
[----:B------:R-:W-:Y:S05]  /*29c30*/  BSYNC B3 ;  /* 0x0000000000037941 */ /* 0x000fea0003800000 */
.L_x_2339:
        /* <DEDUP_REMOVED lines=42> */
.L_x_2338:
[----:B------:R-:W-:Y:S05]  /*29ee0*/  BSYNC B2 ;  /* 0x0000000000027941 */ /* 0x000fea0003800000 */
.L_x_2337:
[----:B------:R-:W-:Y:S02]  /*29ef0*/  I2FP.F32.U32 R11, R11 ;  /* 0x0000000b000b7245 */ /* 0x000fe40000201000 */
[----:B------:R-:W-:Y:S02]  /*29f00*/  SHF.L.U32 R56, R70, 0x10, RZ ;  /* 0x0000001046387819 */ /* 0x000fe400000006ff */
[----:B------:R-:W-:Y:S01]  /*29f10*/  LOP3.LUT R16, R16, 0xfffffffe, RZ, 0xc0, !PT ;  /* 0xfffffffe10107812 */ /* 0x000fe200078ec0ff */
[----:B------:R-:W-:Y:S01]  /*29f20*/  FFMA.FTZ R11, R11, R75, 1.1641532182693481445e-10 ;  /* 0x2f0000000b0b7423 */ /* 0x000fe2000001004b */
[----:B------:R-:W-:Y:S01]  /*29f30*/  PRMT R70, R70, 0x7632, R70 ;  /* 0x0000763246467816 */ /* 0x000fe20000000046 */
[----:B------:R-:W-:-:S03]  /*29f40*/  FMUL.FTZ R56, R56, R74 ;  /* 0x0000004a38387220 */ /* 0x000fc60000410000 */
[----:B------:R-:W-:-:S04]  /*29f50*/  FSETP.GTU.FTZ.AND P3, PT, R11, R73, PT ;  /* 0x000000490b00720b */ /* 0x000fc80003f7c000 */
        /* <DEDUP_REMOVED lines=9> */
.L_x_2341:
        /* <DEDUP_REMOVED lines=12> */
.L_x_2344:
[----:B------:R-:W-:-:S07]  /*2a0b0*/  IMAD.MOV.U32 R4, RZ, RZ, R14 ;  /* 0x000000ffff047224 */ /* 0x000fce00078e000e */
.L_x_2345:
[----:B------:R-:W-:Y:S05]  /*2a0c0*/  BSYNC B2 ;  /* 0x0000000000027941 */ /* 0x000fea0003800000 */
.L_x_2343:
        /* <DEDUP_REMOVED lines=16> */
.L_x_2349:
[----:B------:R-:W-:Y:S05]  /*2a1d0*/  BSYNC B3 ;  /* 0x0000000000037941 */ /* 0x000fea0003800000 */
.L_x_2348:
        /* <DEDUP_REMOVED lines=42> */
.L_x_2347:
[----:B------:R-:W-:Y:S05]  /*2a480*/  BSYNC B2 ;  /* 0x0000000000027941 */ /* 0x000fea0003800000 */
.L_x_2346:
        /* <DEDUP_REMOVED lines=10> */
.L_x_2342:
        /* <DEDUP_REMOVED lines=12> */
.L_x_2351:
[----:B------:R-:W-:-:S07]  /*2a5f0*/  IMAD.MOV.U32 R11, RZ, RZ, R14 ;  /* 0x000000ffff0b7224 */ /* 0x000fce00078e000e */
.L_x_2352:
[----:B------:R-:W-:Y:S05]  /*2a600*/  BSYNC B2 ;  /* 0x0000000000027941 */ /* 0x000fea0003800000 */
.L_x_2350:
        /* <DEDUP_REMOVED lines=16> */
.L_x_2356:
[----:B------:R-:W-:Y:S05]  /*2a710*/  BSYNC B3 ;  /* 0x0000000000037941 */ /* 0x000fea0003800000 */
.L_x_2355:
        /* <DEDUP_REMOVED lines=42> */
.L_x_2354:
[----:B------:R-:W-:Y:S05]  /*2a9c0*/  BSYNC B2 ;  /* 0x0000000000027941 */ /* 0x000fea0003800000 */
.L_x_2353:
        /* <DEDUP_REMOVED lines=14> */
.L_x_2357:
        /* <DEDUP_REMOVED lines=12> */
.L_x_2360:
[----:B------:R-:W-:-:S07]  /*2ab70*/  IMAD.MOV.U32 R3, RZ, RZ, R14 ;  /* 0x000000ffff037224 */ /* 0x000fce00078e000e */
.L_x_2361:
[----:B------:R-:W-:Y:S05]  /*2ab80*/  BSYNC B2 ;  /* 0x0000000000027941 */ /* 0x000fea0003800000 */
.L_x_2359:
        /* <DEDUP_REMOVED lines=16> */
.L_x_2365:
[----:B------:R-:W-:Y:S05]  /*2ac90*/  BSYNC B3 ;  /* 0x0000000000037941 */ /* 0x000fea0003800000 */
.L_x_2364:
        /* <DEDUP_REMOVED lines=42> */
.L_x_2363:
[----:B------:R-:W-:Y:S05]  /*2af40*/  BSYNC B2 ;  /* 0x0000000000027941 */ /* 0x000fea0003800000 */
.L_x_2362:
        /* <DEDUP_REMOVED lines=12> */
.L_x_2358:
        /* <DEDUP_REMOVED lines=12> */
.L_x_2367:
[----:B------:R-:W-:-:S07]  /*2b0d0*/  IMAD.MOV.U32 R11, RZ, RZ, R14 ;  /* 0x000000ffff0b7224 */ /* 0x000fce00078e000e */
.L_x_2368:
[----:B------:R-:W-:Y:S05]  /*2b0e0*/  BSYNC B2 ;  /* 0x0000000000027941 */ /* 0x000fea0003800000 */
.L_x_2366:
        /* <DEDUP_REMOVED lines=16> */
.L_x_2372:
[----:B------:R-:W-:Y:S05]  /*2b1f0*/  BSYNC B3 ;  /* 0x0000000000037941 */ /* 0x000fea0003800000 */
.L_x_2371:
        /* <DEDUP_REMOVED lines=42> */
.L_x_2370:
[----:B------:R-:W-:Y:S05]  /*2b4a0*/  BSYNC B2 ;  /* 0x0000000000027941 */ /* 0x000fea0003800000 */
.L_x_2369:
        /* <DEDUP_REMOVED lines=8> */
[----:B------:R-:W-:Y:S01]  /*2b530*/  IMAD.MOV.U32 R69, RZ, RZ, R68 ;  /* 0x000000ffff457224 */ /* 0x000fe200078e0044 */
[----:B------:R-:W-:Y:S06]  /*2b540*/  @!P0 BRA `(.L_x_2374) ;  /* 0x0000000400608947 */ /* 0x000fec0003800000 */
[----:B------:R-:W-:Y:S01]  /*2b550*/  SHF.L.U32 R11, R63, 0x10, RZ ;  /* 0x000000103f0b7819 */ /* 0x000fe200000006ff */
[----:B------:R-:W-:-:S04]  /*2b560*/  IMAD.MOV.U32 R69, RZ, RZ, R68 ;  /* 0x000000ffff457224 */ /* 0x000fc800078e0044 */
[----:B------:R-:W-:Y:S01]  /*2b570*/  FADD.FTZ R97, R11, R97 ;  /* 0x000000610b617221 */ /* 0x000fe20000010000 */
[----:B------:R-:W-:Y:S06]  /*2b580*/  BRA `(.L_x_2374) ;  /* 0x0000000400507947 */ /* 0x000fec0003800000 */
.L_x_2373:
        /* <DEDUP_REMOVED lines=12> */
.L_x_2376:
[----:B------:R-:W-:-:S07]  /*2b650*/  MOV R2, R14 ;  /* 0x0000000e00027202 */ /* 0x000fce0000000f00 */
.L_x_2377:
[----:B------:R-:W-:Y:S05]  /*2b660*/  BSYNC B2 ;  /* 0x0000000000027941 */ /* 0x000fea0003800000 */
.L_x_2375:
        /* <DEDUP_REMOVED lines=16> */
.L_x_2381:
[----:B------:R-:W-:Y:S05]  /*2b770*/  BSYNC B3 ;  /* 0x0000000000037941 */ /* 0x000fea0003800000 */
.L_x_2380:
        /* <DEDUP_REMOVED lines=42> */
.L_x_2379:
[----:B------:R-:W-:Y:S05]  /*2ba20*/  BSYNC B2 ;  /* 0x0000000000027941 */ /* 0x000fea0003800000 */
.L_x_2378:
        /* <DEDUP_REMOVED lines=10> */
.L_x_2374:
        /* <DEDUP_REMOVED lines=12> */
.L_x_2383:
[----:B------:R-:W-:-:S07]  /*2bb90*/  MOV R11, R14 ;  /* 0x0000000e000b7202 */ /* 0x000fce0000000f00 */
.L_x_2384:
[----:B------:R-:W-:Y:S05]  /*2bba0*/  BSYNC B2 ;  /* 0x0000000000027941 */ /* 0x000fea0003800000 */
.L_x_2382:
        /* <DEDUP_REMOVED lines=16> */
.L_x_2388:
[----:B------:R-:W-:Y:S05]  /*2bcb0*/  BSYNC B3 ;  /* 0x0000000000037941 */ /* 0x000fea0003800000 */
.L_x_2387:
        /* <DEDUP_REMOVED lines=42> */
.L_x_2386:
[----:B------:R-:W-:Y:S05]  /*2bf60*/  BSYNC B2 ;  /* 0x0000000000027941 */ /* 0x000fea0003800000 */
.L_x_2385:
        /* <DEDUP_REMOVED lines=9> */
[----:B------:R-:W-:-:S05]  /*2c000*/  PRMT R11, R63, 0x7632, R11 ;  /* 0x000076323f0b7816 */ /* 0x000fca000000000b */
[----:B------:R-:W-:-:S04]  /*2c010*/  IMAD.U32 R11, R11, 0x10000, RZ ;  /* 0x000100000b0b7824 */ /* 0x000fc800078e00ff */
[----:B------:R-:W-:Y:S01]  /*2c020*/  FADD.FTZ R98, R11, R98 ;  /* 0x000000620b627221 */ /* 0x000fe20000010000 */
[----:B------:R-:W-:Y:S01]  /*2c030*/  MOV R11, R68 ;  /* 0x00000044000b7202 */ /* 0x000fe20000000f00 */
[----:B------:R-:W-:Y:S06]  /*2c040*/  BRA `(.L_x_2390) ;  /* 0x0000000400587947 */ /* 0x000fec0003800000 */
.L_x_2389:
        /* <DEDUP_REMOVED lines=12> */
.L_x_2392:
[----:B------:R-:W-:-:S07]  /*2c110*/  IMAD.MOV.U32 R0, RZ, RZ, R14 ;  /* 0x000000ffff007224 */ /* 0x000fce00078e000e */
.L_x_2393:
[----:B------:R-:W-:Y:S05]  /*2c120*/  BSYNC B2 ;  /* 0x0000000000027941 */ /* 0x000fea0003800000 */
.L_x_2391:
        /* <DEDUP_REMOVED lines=16> */
.L_x_2397:
[----:B------:R-:W-:Y:S05]  /*2c230*/  BSYNC B3 ;  /* 0x0000000000037941 */ /* 0x000fea0003800000 */
.L_x_2396:
        /* <DEDUP_REMOVED lines=42> */
.L_x_2395:
[----:B------:R-:W-:Y:S05]  /*2c4e0*/  BSYNC B2 ;  /* 0x0000000000027941 */ /* 0x000fea0003800000 */
.L_x_2394:
[----:B------:R-:W-:Y:S02]  /*2c4f0*/  I2FP.F32.U32 R0, R0 ;  /* 0x0000000000007245 */ /* 0x000fe40000201000 */
[----:B------:R-:W-:-:S03]  /*2c500*/  PRMT R68, R67, 0x7632, R68 ;  /* 0x0000763243447816 */ /* 0x000fc60000000044 */
[----:B------:R-:W-:Y:S02]  /*2c510*/  FFMA.FTZ R0, R0, R75, 1.1641532182693481445e-10 ;  /* 0x2f00000000007423 */ /* 0x000fe4000001004b */
[----:B------:R-:W-:-:S03]  /*2c520*/  IMAD.U32 R68, R68, 0x10000, RZ ;  /* 0x0001000044447824 */ /* 0x000fc600078e00ff */
[----:B------:R-:W-:Y:S01]  /*2c530*/  FSETP.GTU.FTZ.AND P2, PT, R0, R73, PT ;  /* 0x000000490000720b */ /* 0x000fe20003f5c000 */
[----:B------:R-:W-:Y:S01]  /*2c540*/  FMUL.FTZ R68, R68, R74 ;  /* 0x0000004a44447220 */ /* 0x000fe20000410000 */
[----:B------:R-:W-:-:S04]  /*2c550*/  @P0 PRMT R0, R63, 0x7632, R0 ;  /* 0x000076323f000816 */ /* 0x000fc80000000000 */
[----:B------:R-:W-:Y:S02]  /*2c560*/  FSEL R68, R68, RZ, !P2 ;  /* 0x000000ff44447208 */ /* 0x000fe40005000000 */
[----:B------:R-:W-:-:S03]  /*2c570*/  @P0 SHF.L.U32 R0, R0, 0x10, RZ ;  /* 0x0000001000000819 */ /* 0x000fc600000006ff */
[----:B------:R-:W-:-:S04]  /*2c580*/  FADD.FTZ R98, R68, R98 ;  /* 0x0000006244627221 */ /* 0x000fc80000010000 */
[----:B------:R-:W-:Y:S01]  /*2c590*/  @P0 FADD.FTZ R98, R0, R98 ;  /* 0x0000006200620221 */ /* 0x000fe20000010000 */
[----:B------:R-:W-:-:S07]  /*2c5a0*/  SEL R0, RZ, 0x1, P2 ;  /* 0x00000001ff007807 */ /* 0x000fce0001000000 */
.L_x_2390:
        /* <DEDUP_REMOVED lines=54> */
.L_x_2398:
[----:B------:R-:W-:-:S07]  /*2c910*/  IADD3 R72, R72, 0x20, RZ ;  /* 0x0000002048487810 */ /* 0x000fce0007ffe0ff */
.L_x_2269:
[----:B------:R-:W-:Y:S05]  /*2c920*/  BSYNC B1 ;  /* 0x0000000000017941 */ /* 0x000fea0003800000 */
.L_x_2268:
        /* <DEDUP_REMOVED lines=29> */
.L_x_2402:
[----:B------:R-:W-:-:S07]  /*2cb00*/  IMAD.MOV.U32 R33, RZ, RZ, R14 ;  /* 0x000000ffff217224 */ /* 0x000fce00078e000e */
.L_x_2403:
[----:B------:R-:W-:Y:S05]  /*2cb10*/  BSYNC B2 ;  /* 0x0000000000027941 */ /* 0x000fea0003800000 */
.L_x_2401:
        /* <DEDUP_REMOVED lines=16> */
.L_x_2407:
[----:B------:R-:W-:Y:S05]  /*2cc20*/  BSYNC B3 ;  /* 0x0000000000037941 */ /* 0x000fea0003800000 */
.L_x_2406:
        /* <DEDUP_REMOVED lines=42> */
.L_x_2405:
[----:B------:R-:W-:Y:S05]  /*2ced0*/  BSYNC B2 ;  /* 0x0000000000027941 */ /* 0x000fea0003800000 */
.L_x_2404:
[----:B------:R-:W0:Y:S01]  /*2cee0*/  LDC R73, c[0x0][0x294] ;  /* 0x0000a500ff497b82 */ /* 0x000e220000000800 */
[----:B------:R-:W-:Y:S02]  /*2cef0*/  ISETP.NE.U32.AND P2, PT, R74, RZ, PT ;  /* 0x000000ff4a00720c */ /* 0x000fe40003f45070 */
[----:B------:R-:W-:Y:S02]  /*2cf00*/  I2FP.F32.U32 R11, R33 ;  /* 0x00000021000b7245 */ /* 0x000fe40000201000 */
[----:B------:R-:W-:Y:S01]  /*2cf10*/  ISETP.NE.AND.EX P2, PT, R75, RZ, PT, P2 ;  /* 0x000000ff4b00720c */ /* 0x000fe20003f45320 */
[----:B------:R-:W-:Y:S01]  /*2cf20*/  IMAD.MOV.U32 R75, RZ, RZ, 0x2f800000 ;  /* 0x2f800000ff4b7424 */ /* 0x000fe200078e00ff */
[----:B-----5:R-:W-:Y:S01]  /*2cf30*/  SHF.L.U32 R33, R68, 0x10, RZ ;  /* 0x0000001044217819 */ /* 0x020fe200000006ff */
[----:B------:R-:W1:Y:S01]  /*2cf40*/  LDC R74, c[0x0][0x298] ;  /* 0x0000a600ff4a7b82 */ /* 0x000e620000000800 */
[----:B------:R-:W-:Y:S01]  /*2cf50*/  LOP3.LUT R16, R16, 0xffffffef, RZ, 0xc0, !PT ;  /* 0xffffffef10107812 */ /* 0x000fe200078ec0ff */
[----:B------:R-:W-:Y:S01]  /*2cf60*/  FFMA.FTZ R11, R11, R75, 1.1641532182693481445e-10 ;  /* 0x2f0000000b0b7423 */ /* 0x000fe2000001004b */
[----:B------:R-:W-:-:S04]  /*2cf70*/  PRMT R68, R68, 0x7632, R68 ;  /* 0x0000763244447816 */ /* 0x000fc80000000044 */
[----:B0-----:R-:W-:Y:S01]  /*2cf80*/  FSETP.GTU.FTZ.AND P3, PT, R11, R73, PT ;  /* 0x000000490b00720b */ /* 0x001fe20003f7c000 */
[----:B-1----:R-:W-:-:S12]  /*2cf90*/  FMUL.FTZ R33, R33, R74 ;  /* 0x0000004a21217220 */ /* 0x002fd80000410000 */
[----:B------:R-:W-:Y:S02]  /*2cfa0*/  @P3 LOP3.LUT R16, R16, 0x10, RZ, 0xfc, !PT ;  /* 0x0000001010103812 */ /* 0x000fe400078efcff */
[----:B------:R-:W-:Y:S01]  /*2cfb0*/  FSEL R108, R33, RZ, !P3 ;  /* 0x000000ff216c7208 */ /* 0x000fe20005800000 */
[----:B------:R-:W-:Y:S06]  /*2cfc0*/  @P2 BRA `(.L_x_2408) ;  /* 0x0000000000182947 */ /* 0x000fec0003800000 */
[----:B------:R-:W-:Y:S01]  /*2cfd0*/  IMAD.MOV.U32 R53, RZ, RZ, R34 ;  /* 0x000000ffff357224 */ /* 0x000fe200078e0022 */
[----:B------:R-:W-:Y:S06]  /*2cfe0*/  @!P0 BRA `(.L_x_2409) ;  /* 0x0000000400608947 */ /* 0x000fec0003800000 */
[----:B------:R-:W-:Y:S01]  /*2cff0*/  IMAD.U32 R11, R60, 0x10000, RZ ;  /* 0x000100003c0b7824 */ /* 0x000fe200078e00ff */
[----:B------:R-:W-:-:S03]  /*2d000*/  MOV R53, R34 ;  /* 0x0000002200357202 */ /* 0x000fc60000000f00 */
[----:B------:R-:W-:Y:S01]  /*2d010*/  FADD.FTZ R108, R11, R108 ;  /* 0x0000006c0b6c7221 */ /* 0x000fe20000010000 */
[----:B------:R-:W-:Y:S06]  /*2d020*/  BRA `(.L_x_2409) ;  /* 0x0000000400507947 */ /* 0x000fec0003800000 */
.L_x_2408:
        /* <DEDUP_REMOVED lines=12> */
.L_x_2411:
[----:B------:R-:W-:-:S07]  /*2d0f0*/  IMAD.MOV.U32 R8, RZ, RZ, R14 ;  /* 0x000000ffff087224 */ /* 0x000fce00078e000e */
.L_x_2412:
[----:B------:R-:W-:Y:S05]  /*2d100*/  BSYNC B2 ;  /* 0x0000000000027941 */ /* 0x000fea0003800000 */
.L_x_2410:
        /* <DEDUP_REMOVED lines=16> */
.L_x_2416:
[----:B------:R-:W-:Y:S05]  /*2d210*/  BSYNC B3 ;  /* 0x0000000000037941 */ /* 0x000fea0003800000 */
.L_x_2415:
        /* <DEDUP_REMOVED lines=42> */
.L_x_2414:
[----:B------:R-:W-:Y:S05]  /*2d4c0*/  BSYNC B2 ;  /* 0x0000000000027941 */ /* 0x000fea0003800000 */
.L_x_2413:
        /* <DEDUP_REMOVED lines=10> */
.L_x_2409:
        /* <DEDUP_REMOVED lines=12> */
.L_x_2418:
[----:B------:R-:W-:-:S07]  /*2d630*/  IMAD.MOV.U32 R11, RZ, RZ, R14 ;  /* 0x000000ffff0b7224 */ /* 0x000fce00078e000e */
.L_x_2419:
[----:B------:R-:W-:Y:S05]  /*2d640*/  BSYNC B2 ;  /* 0x0000000000027941 */ /* 0x000fea0003800000 */
.L_x_2417:
        /* <DEDUP_REMOVED lines=16> */
.L_x_2423:
[----:B------:R-:W-:Y:S05]  /*2d750*/  BSYNC B3 ;  /* 0x0000000000037941 */ /* 0x000fea0003800000 */
.L_x_2422:
        /* <DEDUP_REMOVED lines=42> */
.L_x_2421:
[----:B------:R-:W-:Y:S05]  /*2da00*/  BSYNC B2 ;  /* 0x0000000000027941 */ /* 0x000fea0003800000 */
.L_x_2420:
        /* <DEDUP_REMOVED lines=16> */
.L_x_2424:
        /* <DEDUP_REMOVED lines=12> */
.L_x_2427:
[----:B------:R-:W-:-:S07]  /*2dbd0*/  IMAD.MOV.U32 R7, RZ, RZ, R14 ;  /* 0x000000ffff077224 */ /* 0x000fce00078e000e */
.L_x_2428:
[----:B------:R-:W-:Y:S05]  /*2dbe0*/  BSYNC B2 ;  /* 0x0000000000027941 */ /* 0x000fea0003800000 */
.L_x_2426:
        /* <DEDUP_REMOVED lines=16> */
.L_x_2432:
[----:B------:R-:W-:Y:S05]  /*2dcf0*/  BSYNC B3 ;  /* 0x0000000000037941 */ /* 0x000fea0003800000 */
.L_x_2431:
        /* <DEDUP_REMOVED lines=42> */
.L_x_2430:
[----:B------:R-:W-:Y:S05]  /*2dfa0*/  BSYNC B2 ;  /* 0x0000000000027941 */ /* 0x000fea0003800000 */
.L_x_2429:
        /* <DEDUP_REMOVED lines=12> */
.L_x_2425:
        /* <DEDUP_REMOVED lines=12> */
.L_x_2434:
[----:B------:R-:W-:-:S07]  /*2e130*/  IMAD.MOV.U32 R11, RZ, RZ, R14 ;  /* 0x000000ffff0b7224 */ /* 0x000fce00078e000e */
.L_x_2435:
[----:B------:R-:W-:Y:S05]  /*2e140*/  BSYNC B2 ;  /* 0x0000000000027941 */ /* 0x000fea0003800000 */
.L_x_2433:
        /* <DEDUP_REMOVED lines=16> */
.L_x_2439:
[----:B------:R-:W-:Y:S05]  /*2e250*/  BSYNC B3 ;  /* 0x0000000000037941 */ /* 0x000fea0003800000 */
.L_x_2438:
        /* <DEDUP_REMOVED lines=42> */
.L_x_2437:
[----:B------:R-:W-:Y:S05]  /*2e500*/  BSYNC B2 ;  /* 0x0000000000027941 */ /* 0x000fea0003800000 */
.L_x_2436:
        /* <DEDUP_REMOVED lines=16> */
.L_x_2440:
        /* <DEDUP_REMOVED lines=12> */
.L_x_2443:
[----:B------:R-:W-:-:S07]  /*2e6d0*/  MOV R6, R14 ;  /* 0x0000000e00067202 */ /* 0x000fce0000000f00 */
.L_x_2444:
[----:B------:R-:W-:Y:S05]  /*2e6e0*/  BSYNC B2 ;  /* 0x0000000000027941 */ /* 0x000fea0003800000 */
.L_x_2442:
        /* <DEDUP_REMOVED lines=16> */
.L_x_2448:
[----:B------:R-:W-:Y:S05]  /*2e7f0*/  BSYNC B3 ;  /* 0x0000000000037941 */ /* 0x000fea0003800000 */
.L_x_2447:
        /* <DEDUP_REMOVED lines=42> */
.L_x_2446:
[----:B------:R-:W-:Y:S05]  /*2eaa0*/  BSYNC B2 ;  /* 0x0000000000027941 */ /* 0x000fea0003800000 */
.L_x_2445:
        /* <DEDUP_REMOVED lines=10> */
.L_x_2441:
        /* <DEDUP_REMOVED lines=12> */
.L_x_2450:
[----:B------:R-:W-:-:S07]  /*2ec10*/  MOV R33, R14 ;  /* 0x0000000e00217202 */ /* 0x000fce0000000f00 */
.L_x_2451:
[----:B------:R-:W-:Y:S05]  /*2ec20*/  BSYNC B2 ;  /* 0x0000000000027941 */ /* 0x000fea0003800000 */
.L_x_2449:
        /* <DEDUP_REMOVED lines=16> */
.L_x_2455:
[----:B------:R-:W-:Y:S05]  /*2ed30*/  BSYNC B3 ;  /* 0x0000000000037941 */ /* 0x000fea0003800000 */
.L_x_2454:
        /* <DEDUP_REMOVED lines=42> */
.L_x_2453:
[----:B------:R-:W-:Y:S05]  /*2efe0*/  BSYNC B2 ;  /* 0x0000000000027941 */ /* 0x000fea0003800000 */
.L_x_2452:
        /* <DEDUP_REMOVED lines=16> */
.L_x_2456:
        /* <DEDUP_REMOVED lines=12> */
.L_x_2459:
[----:B------:R-:W-:-:S07]  /*2f1b0*/  IMAD.MOV.U32 R5, RZ, RZ, R14 ;  /* 0x000000ffff057224 */ /* 0x000fce00078e000e */
.L_x_2460:
[----:B------:R-:W-:Y:S05]  /*2f1c0*/  BSYNC B2 ;  /* 0x0000000000027941 */ /* 0x000fea0003800000 */
.L_x_2458:
        /* <DEDUP_REMOVED lines=16> */
.L_x_2464:
[----:B------:R-:W-:Y:S05]  /*2f2d0*/  BSYNC B3 ;  /* 0x0000000000037941 */ /* 0x000fea0003800000 */
.L_x_2463:
        /* <DEDUP_REMOVED lines=42> */
.L_x_2462:
[----:B------:R-:W-:Y:S05]  /*2f580*/  BSYNC B2 ;  /* 0x0000000000027941 */ /* 0x000fea0003800000 */
.L_x_2461:
        /* <DEDUP_REMOVED lines=12> */
.L_x_2457:
        /* <DEDUP_REMOVED lines=12> */
.L_x_2466:
[----:B------:R-:W-:-:S07]  /*2f710*/  IMAD.MOV.U32 R11, RZ, RZ, R14 ;  /* 0x000000ffff0b7224 */ /* 0x000fce00078e000e */
.L_x_2467:
[----:B------:R-:W-:Y:S05]  /*2f720*/  BSYNC B2 ;  /* 0x0000000000027941 */ /* 0x000fea0003800000 */
.L_x_2465:
        /* <DEDUP_REMOVED lines=16> */
.L_x_2471:
[----:B------:R-:W-:Y:S05]  /*2f830*/  BSYNC B3 ;  /* 0x0000000000037941 */ /* 0x000fea0003800000 */
.L_x_2470:
        /* <DEDUP_REMOVED lines=42> */
.L_x_2469:
[----:B------:R-:W-:Y:S05]  /*2fae0*/  BSYNC B2 ;  /* 0x0000000000027941 */ /* 0x000fea0003800000 */
.L_x_2468:
        /* <DEDUP_REMOVED lines=16> */
.L_x_2472:
        /* <DEDUP_REMOVED lines=12> */
.L_x_2475:
[----:B------:R-:W-:-:S07]  /*2fcb0*/  IMAD.MOV.U32 R4, RZ, RZ, R14 ;  /* 0x000000ffff047224 */ /* 0x000fce00078e000e */
.L_x_2476:
[----:B------:R-:W-:Y:S05]  /*2fcc0*/  BSYNC B2 ;  /* 0x0000000000027941 */ /* 0x000fea0003800000 */
.L_x_2474:
        /* <DEDUP_REMOVED lines=16> */
.L_x_2480:
[----:B------:R-:W-:Y:S05]  /*2fdd0*/  BSYNC B3 ;  /* 0x0000000000037941 */ /* 0x000fea0003800000 */
.L_x_2479:
        /* <DEDUP_REMOVED lines=42> */
.L_x_2478:
[----:B------:R-:W-:Y:S05]  /*30080*/  BSYNC B2 ;  /* 0x0000000000027941 */ /* 0x000fea0003800000 */
.L_x_2477:
        /* <DEDUP_REMOVED lines=10> */
.L_x_2473:
        /* <DEDUP_REMOVED lines=12> */
.L_x_2482:
[----:B------:R-:W-:-:S07]  /*301f0*/  IMAD.MOV.U32 R11, RZ, RZ, R14 ;  /* 0x000000ffff0b7224 */ /* 0x000fce00078e000e */
.L_x_2483:
[----:B------:R-:W-:Y:S05]  /*30200*/  BSYNC B2 ;  /* 0x0000000000027941 */ /* 0x000fea0003800000 */
.L_x_2481:
        /* <DEDUP_REMOVED lines=16> */
.L_x_2487:
[----:B------:R-:W-:Y:S05]  /*30310*/  BSYNC B3 ;  /* 0x0000000000037941 */ /* 0x000fea0003800000 */
.L_x_2486:
        /* <DEDUP_REMOVED lines=42> */
.L_x_2485:
[----:B------:R-:W-:Y:S05]  /*305c0*/  BSYNC B2 ;  /* 0x0000000000027941 */ /* 0x000fea0003800000 */
.L_x_2484:
        /* <DEDUP_REMOVED lines=14> */
.L_x_2488:
        /* <DEDUP_REMOVED lines=12> */
.L_x_2491:
[----:B------:R-:W-:-:S07]  /*30770*/  MOV R3, R14 ;  /* 0x0000000e00037202 */ /* 0x000fce0000000f00 */
.L_x_2492:
[----:B------:R-:W-:Y:S05]  /*30780*/  BSYNC B2 ;  /* 0x0000000000027941 */ /* 0x000fea0003800000 */
.L_x_2490:
        /* <DEDUP_REMOVED lines=16> */
.L_x_2496:
[----:B------:R-:W-:Y:S05]  /*30890*/  BSYNC B3 ;  /* 0x0000000000037941 */ /* 0x000fea0003800000 */
.L_x_2495:
        /* <DEDUP_REMOVED lines=42> */
.L_x_2494:
[----:B------:R-:W-:Y:S05]  /*30b40*/  BSYNC B2 ;  /* 0x0000000000027941 */ /* 0x000fea0003800000 */
.L_x_2493:
        /* <DEDUP_REMOVED lines=12> */
.L_x_2489:
        /* <DEDUP_REMOVED lines=12> */
.L_x_2498:
[----:B------:R-:W-:-:S07]  /*30cd0*/  MOV R11, R14 ;  /* 0x0000000e000b7202 */ /* 0x000fce0000000f00 */
.L_x_2499:
[----:B------:R-:W-:Y:S05]  /*30ce0*/  BSYNC B2 ;  /* 0x0000000000027941 */ /* 0x000fea0003800000 */
.L_x_2497:
        /* <DEDUP_REMOVED lines=16> */
.L_x_2503:
[----:B------:R-:W-:Y:S05]  /*30df0*/  BSYNC B3 ;  /* 0x0000000000037941 */ /* 0x000fea0003800000 */
.L_x_2502:
        /* <DEDUP_REMOVED lines=42> */
.L_x_2501:
[----:B------:R-:W-:Y:S05]  /*310a0*/  BSYNC B2 ;  /* 0x0000000000027941 */ /* 0x000fea0003800000 */
.L_x_2500:
        /* <DEDUP_REMOVED lines=14> */
.L_x_2504:
        /* <DEDUP_REMOVED lines=12> */
.L_x_2507:
[----:B------:R-:W-:-:S07]  /*31250*/  IMAD.MOV.U32 R2, RZ, RZ, R14 ;  /* 0x000000ffff027224 */ /* 0x000fce00078e000e */
.L_x_2508:
[----:B------:R-:W-:Y:S05]  /*31260*/  BSYNC B2 ;  /* 0x0000000000027941 */ /* 0x000fea0003800000 */
.L_x_2506:
        /* <DEDUP_REMOVED lines=16> */
.L_x_2512:
[----:B------:R-:W-:Y:S05]  /*31370*/  BSYNC B3 ;  /* 0x0000000000037941 */ /* 0x000fea0003800000 */
.L_x_2511:
        /* <DEDUP_REMOVED lines=42> */
.L_x_2510:
[----:B------:R-:W-:Y:S05]  /*31620*/  BSYNC B2 ;  /* 0x0000000000027941 */ /* 0x000fea0003800000 */
.L_x_2509:
        /* <DEDUP_REMOVED lines=10> */
.L_x_2505:
        /* <DEDUP_REMOVED lines=12> */
.L_x_2514:
[----:B------:R-:W-:-:S07]  /*31790*/  IMAD.MOV.U32 R11, RZ, RZ, R14 ;  /* 0x000000ffff0b7224 */ /* 0x000fce00078e000e */
.L_x_2515:
[----:B------:R-:W-:Y:S05]  /*317a0*/  BSYNC B2 ;  /* 0x0000000000027941 */ /* 0x000fea0003800000 */
.L_x_2513:
        /* <DEDUP_REMOVED lines=16> */
.L_x_2519:
[----:B------:R-:W-:Y:S05]  /*318b0*/  BSYNC B3 ;  /* 0x0000000000037941 */ /* 0x000fea0003800000 */
.L_x_2518:
        /* <DEDUP_REMOVED lines=42> */
.L_x_2517:
[----:B------:R-:W-:Y:S05]  /*31b60*/  BSYNC B2 ;  /* 0x0000000000027941 */ /* 0x000fea0003800000 */
.L_x_2516:
        /* <DEDUP_REMOVED lines=14> */
.L_x_2520:
        /* <DEDUP_REMOVED lines=12> */
.L_x_2523:
[----:B------:R-:W-:-:S07]  /*31d10*/  IMAD.MOV.U32 R0, RZ, RZ, R14 ;  /* 0x000000ffff007224 */ /* 0x000fce00078e000e */
.L_x_2524:
[----:B------:R-:W-:Y:S05]  /*31d20*/  BSYNC B2 ;  /* 0x0000000000027941 */ /* 0x000fea0003800000 */
.L_x_2522:
        /* <DEDUP_REMOVED lines=16> */
.L_x_2528:
[----:B------:R-:W-:Y:S05]  /*31e30*/  BSYNC B3 ;  /* 0x0000000000037941 */ /* 0x000fea0003800000 */
.L_x_2527:
        /* <DEDUP_REMOVED lines=42> */
.L_x_2526:
[----:B------:R-:W-:Y:S05]  /*320e0*/  BSYNC B2 ;  /* 0x0000000000027941 */ /* 0x000fea0003800000 */
.L_x_2525:
        /* <DEDUP_REMOVED lines=12> */
.L_x_2521:
[----:B------:R-:W-:Y:S02]  /*321b0*/  LEA R74, P0, R72, UR30, 0x4 ;  /* 0x0000001e484a7c11 */ /* 0x000fe4000f8020ff */
        /* <DEDUP_REMOVED lines=53> */
.L_x_2529:
[----:B------:R-:W-:-:S07]  /*32510*/  VIADD R72, R72, 0x20 ;  /* 0x0000002048487836 */ /* 0x000fce0000000000 */
.L_x_2400:
[----:B------:R-:W-:Y:S05]  /*32520*/  BSYNC B1 ;  /* 0x0000000000017941 */ /* 0x000fea0003800000 */
.L_x_2399:
        /* <DEDUP_REMOVED lines=29> */
.L_x_2533:
[----:B------:R-:W-:-:S07]  /*32700*/  IMAD.MOV.U32 R31, RZ, RZ, R14 ;  /* 0x000000ffff1f7224 */ /* 0x000fce00078e000e */
.L_x_2534:
[----:B------:R-:W-:Y:S05]  /*32710*/  BSYNC B2 ;  /* 0x0000000000027941 */ /* 0x000fea0003800000 */
.L_x_2532:
        /* <DEDUP_REMOVED lines=16> */
.L_x_2538:
[----:B------:R-:W-:Y:S05]  /*32820*/  BSYNC B3 ;  /* 0x0000000000037941 */ /* 0x000fea0003800000 */
.L_x_2537:
        /* <DEDUP_REMOVED lines=42> */
.L_x_2536:
[----:B------:R-:W-:Y:S05]  /*32ad0*/  BSYNC B2 ;  /* 0x0000000000027941 */ /* 0x000fea0003800000 */
.L_x_2535:
        /* <DEDUP_REMOVED lines=21> */
.L_x_2539:
        /* <DEDUP_REMOVED lines=12> */
.L_x_2542:
[----:B------:R-:W-:-:S07]  /*32cf0*/  IMAD.MOV.U32 R8, RZ, RZ, R14 ;  /* 0x000000ffff087224 */ /* 0x000fce00078e000e */
.L_x_2543:
[----:B------:R-:W-:Y:S05]  /*32d00*/  BSYNC B2 ;  /* 0x0000000000027941 */ /* 0x000fea0003800000 */
.L_x_2541:
        /* <DEDUP_REMOVED lines=16> */
.L_x_2547:
[----:B------:R-:W-:Y:S05]  /*32e10*/  BSYNC B3 ;  /* 0x0000000000037941 */ /* 0x000fea0003800000 */
.L_x_2546:
        /* <DEDUP_REMOVED lines=42> */
.L_x_2545:
[----:B------:R-:W-:Y:S05]  /*330c0*/  BSYNC B2 ;  /* 0x0000000000027941 */ /* 0x000fea0003800000 */
.L_x_2544:
        /* <DEDUP_REMOVED lines=10> */
.L_x_2540:
        /* <DEDUP_REMOVED lines=12> */
.L_x_2549:
[----:B------:R-:W-:-:S07]  /*33230*/  IMAD.MOV.U32 R11, RZ, RZ, R14 ;  /* 0x000000ffff0b7224 */ /* 0x000fce00078e000e */
.L_x_2550:
[----:B------:R-:W-:Y:S05]  /*33240*/  BSYNC B2 ;  /* 0x0000000000027941 */ /* 0x000fea0003800000 */
.L_x_2548:
        /* <DEDUP_REMOVED lines=16> */
.L_x_2554:
[----:B------:R-:W-:Y:S05]  /*33350*/  BSYNC B3 ;  /* 0x0000000000037941 */ /* 0x000fea0003800000 */
.L_x_2553:
        /* <DEDUP_REMOVED lines=42> */
.L_x_2552:
[----:B------:R-:W-:Y:S05]  /*33600*/  BSYNC B2 ;  /* 0x0000000000027941 */ /* 0x000fea0003800000 */
.L_x_2551:
        /* <DEDUP_REMOVED lines=16> */
.L_x_2555:
        /* <DEDUP_REMOVED lines=12> */
.L_x_2558:
[----:B------:R-:W-:-:S07]  /*337d0*/  MOV R7, R14 ;  /* 0x0000000e00077202 */ /* 0x000fce0000000f00 */
.L_x_2559:
[----:B------:R-:W-:Y:S05]  /*337e0*/  BSYNC B2 ;  /* 0x0000000000027941 */ /* 0x000fea0003800000 */
.L_x_2557:
        /* <DEDUP_REMOVED lines=16> */
.L_x_2563:
[----:B------:R-:W-:Y:S05]  /*338f0*/  BSYNC B3 ;  /* 0x0000000000037941 */ /* 0x000fea0003800000 */
.L_x_2562:
        /* <DEDUP_REMOVED lines=42> */
.L_x_2561:
[----:B------:R-:W-:Y:S05]  /*33ba0*/  BSYNC B2 ;  /* 0x0000000000027941 */ /* 0x000fea0003800000 */
.L_x_2560:
        /* <DEDUP_REMOVED lines=12> */
.L_x_2556:
        /* <DEDUP_REMOVED lines=12> */
.L_x_2565:
[----:B------:R-:W-:-:S07]  /*33d30*/  MOV R11, R14 ;  /* 0x0000000e000b7202 */ /* 0x000fce0000000f00 */
.L_x_2566:
[----:B------:R-:W-:Y:S05]  /*33d40*/  BSYNC B2 ;  /* 0x0000000000027941 */ /* 0x000fea0003800000 */
.L_x_2564:
        /* <DEDUP_REMOVED lines=16> */
.L_x_2570:
[----:B------:R-:W-:Y:S05]  /*33e50*/  BSYNC B3 ;  /* 0x0000000000037941 */ /* 0x000fea0003800000 */
.L_x_2569:
        /* <DEDUP_REMOVED lines=42> */
.L_x_2568:
[----:B------:R-:W-:Y:S05]  /*34100*/  BSYNC B2 ;  /* 0x0000000000027941 */ /* 0x000fea0003800000 */
.L_x_2567:
        /* <DEDUP_REMOVED lines=16> */
.L_x_2571:
        /* <DEDUP_REMOVED lines=12> */
.L_x_2574:
[----:B------:R-:W-:-:S07]  /*342d0*/  IMAD.MOV.U32 R6, RZ, RZ, R14 ;  /* 0x000000ffff067224 */ /* 0x000fce00078e000e */
.L_x_2575:
[----:B------:R-:W-:Y:S05]  /*342e0*/  BSYNC B2 ;  /* 0x0000000000027941 */ /* 0x000fea0003800000 */
.L_x_2573:
        /* <DEDUP_REMOVED lines=16> */
.L_x_2579:
[----:B------:R-:W-:Y:S05]  /*343f0*/  BSYNC B3 ;  /* 0x0000000000037941 */ /* 0x000fea0003800000 */
.L_x_2578:
        /* <DEDUP_REMOVED lines=42> */
.L_x_2577:
[----:B------:R-:W-:Y:S05]  /*346a0*/  BSYNC B2 ;  /* 0x0000000000027941 */ /* 0x000fea0003800000 */
.L_x_2576:
        /* <DEDUP_REMOVED lines=10> */
.L_x_2572:
        /* <DEDUP_REMOVED lines=12> */
.L_x_2581:
[----:B------:R-:W-:-:S07]  /*34810*/  IMAD.MOV.U32 R31, RZ, RZ, R14 ;  /* 0x000000ffff1f7224 */ /* 0x000fce00078e000e */
.L_x_2582:
[----:B------:R-:W-:Y:S05]  /*34820*/  BSYNC B2 ;  /* 0x0000000000027941 */ /* 0x000fea0003800000 */
.L_x_2580:
        /* <DEDUP_REMOVED lines=16> */
.L_x_2586:
[----:B------:R-:W-:Y:S05]  /*34930*/  BSYNC B3 ;  /* 0x0000000000037941 */ /* 0x000fea0003800000 */
.L_x_2585:
        /* <DEDUP_REMOVED lines=42> */
.L_x_2584:
[----:B------:R-:W-:Y:S05]  /*34be0*/  BSYNC B2 ;  /* 0x0000000000027941 */ /* 0x000fea0003800000 */
.L_x_2583:
        /* <DEDUP_REMOVED lines=16> */
.L_x_2587:
        /* <DEDUP_REMOVED lines=12> */
.L_x_2590:
[----:B------:R-:W-:-:S07]  /*34db0*/  IMAD.MOV.U32 R5, RZ, RZ, R14 ;  /* 0x000000ffff057224 */ /* 0x000fce00078e000e */
.L_x_2591:
[----:B------:R-:W-:Y:S05]  /*34dc0*/  BSYNC B2 ;  /* 0x0000000000027941 */ /* 0x000fea0003800000 */
.L_x_2589:
        /* <DEDUP_REMOVED lines=16> */
.L_x_2595:
[----:B------:R-:W-:Y:S05]  /*34ed0*/  BSYNC B3 ;  /* 0x0000000000037941 */ /* 0x000fea0003800000 */
.L_x_2594:
        /* <DEDUP_REMOVED lines=42> */
.L_x_2593:
[----:B------:R-:W-:Y:S05]  /*35180*/  BSYNC B2 ;  /* 0x0000000000027941 */ /* 0x000fea0003800000 */
.L_x_2592:
        /* <DEDUP_REMOVED lines=12> */
.L_x_2588:
        /* <DEDUP_REMOVED lines=12> */
.L_x_2597:
[----:B------:R-:W-:-:S07]  /*35310*/  IMAD.MOV.U32 R11, RZ, RZ, R14 ;  /* 0x000000ffff0b7224 */ /* 0x000fce00078e000e */
.L_x_2598:
[----:B------:R-:W-:Y:S05]  /*35320*/  BSYNC B2 ;  /* 0x0000000000027941 */ /* 0x000fea0003800000 */
.L_x_2596:
        /* <DEDUP_REMOVED lines=16> */
.L_x_2602:
[----:B------:R-:W-:Y:S05]  /*35430*/  BSYNC B3 ;  /* 0x0000000000037941 */ /* 0x000fea0003800000 */
.L_x_2601:
        /* <DEDUP_REMOVED lines=42> */
.L_x_2600:
[----:B------:R-:W-:Y:S05]  /*356e0*/  BSYNC B2 ;  /* 0x0000000000027941 */ /* 0x000fea0003800000 */
.L_x_2599:
        /* <DEDUP_REMOVED lines=16> */
.L_x_2603:
        /* <DEDUP_REMOVED lines=12> */
.L_x_2606:
[----:B------:R-:W-:-:S07]  /*358b0*/  MOV R4, R14 ;  /* 0x0000000e00047202 */ /* 0x000fce0000000f00 */
.L_x_2607:
[----:B------:R-:W-:Y:S05]  /*358c0*/  BSYNC B2 ;  /* 0x0000000000027941 */ /* 0x000fea0003800000 */
.L_x_2605:
        /* <DEDUP_REMOVED lines=16> */
.L_x_2611:
[----:B------:R-:W-:Y:S05]  /*359d0*/  BSYNC B3 ;  /* 0x0000000000037941 */ /* 0x000fea0003800000 */
.L_x_2610:
        /* <DEDUP_REMOVED lines=42> */
.L_x_2609:
[----:B------:R-:W-:Y:S05]  /*35c80*/  BSYNC B2 ;  /* 0x0000000000027941 */ /* 0x000fea0003800000 */
.L_x_2608:
        /* <DEDUP_REMOVED lines=10> */
.L_x_2604:
        /* <DEDUP_REMOVED lines=12> */
.L_x_2613:
[----:B------:R-:W-:-:S07]  /*35df0*/  MOV R11, R14 ;  /* 0x0000000e000b7202 */ /* 0x000fce0000000f00 */
.L_x_2614:
[----:B------:R-:W-:Y:S05]  /*35e00*/  BSYNC B2 ;  /* 0x0000000000027941 */ /* 0x000fea0003800000 */
.L_x_2612:
        /* <DEDUP_REMOVED lines=16> */
.L_x_2618:
[----:B------:R-:W-:Y:S05]  /*35f10*/  BSYNC B3 ;  /* 0x0000000000037941 */ /* 0x000fea0003800000 */
.L_x_2617:
        /* <DEDUP_REMOVED lines=42> */
.L_x_2616:
[----:B------:R-:W-:Y:S05]  /*361c0*/  BSYNC B2 ;  /* 0x0000000000027941 */ /* 0x000fea0003800000 */
.L_x_2615:
        /* <DEDUP_REMOVED lines=14> */
.L_x_2619:
        /* <DEDUP_REMOVED lines=12> */
.L_x_2622:
[----:B------:R-:W-:-:S07]  /*36370*/  IMAD.MOV.U32 R3, RZ, RZ, R14 ;  /* 0x000000ffff037224 */ /* 0x000fce00078e000e */
.L_x_2623:
[----:B------:R-:W-:Y:S05]  /*36380*/  BSYNC B2 ;  /* 0x0000000000027941 */ /* 0x000fea0003800000 */
.L_x_2621:
        /* <DEDUP_REMOVED lines=16> */
.L_x_2627:
[----:B------:R-:W-:Y:S05]  /*36490*/  BSYNC B3 ;  /* 0x0000000000037941 */ /* 0x000fea0003800000 */
.L_x_2626:
        /* <DEDUP_REMOVED lines=42> */
.L_x_2625:
[----:B------:R-:W-:Y:S05]  /*36740*/  BSYNC B2 ;  /* 0x0000000000027941 */ /* 0x000fea0003800000 */
.L_x_2624:
        /* <DEDUP_REMOVED lines=12> */
.L_x_2620:
        /* <DEDUP_REMOVED lines=12> */
.L_x_2629:
[----:B------:R-:W-:-:S07]  /*368d0*/  IMAD.MOV.U32 R11, RZ, RZ, R14 ;  /* 0x000000ffff0b7224 */ /* 0x000fce00078e000e */
.L_x_2630:
[----:B------:R-:W-:Y:S05]  /*368e0*/  BSYNC B2 ;  /* 0x0000000000027941 */ /* 0x000fea0003800000 */
.L_x_2628:
        /* <DEDUP_REMOVED lines=16> */
.L_x_2634:
[----:B------:R-:W-:Y:S05]  /*369f0*/  BSYNC B3 ;  /* 0x0000000000037941 */ /* 0x000fea0003800000 */
.L_x_2633:
        /* <DEDUP_REMOVED lines=42> */
.L_x_2632:
[----:B------:R-:W-:Y:S05]  /*36ca0*/  BSYNC B2 ;  /* 0x0000000000027941 */ /* 0x000fea0003800000 */
.L_x_2631:
        /* <DEDUP_REMOVED lines=14> */
.L_x_2635:
        /* <DEDUP_REMOVED lines=12> */
.L_x_2638:
[----:B------:R-:W-:-:S07]  /*36e50*/  IMAD.MOV.U32 R2, RZ, RZ, R14 ;  /* 0x000000ffff027224 */ /* 0x000fce00078e000e */
.L_x_2639:
[----:B------:R-:W-:Y:S05]  /*36e60*/  BSYNC B2 ;  /* 0x0000000000027941 */ /* 0x000fea0003800000 */
.L_x_2637:
        /* <DEDUP_REMOVED lines=16> */
.L_x_2643:
[----:B------:R-:W-:Y:S05]  /*36f70*/  BSYNC B3 ;  /* 0x0000000000037941 */ /* 0x000fea0003800000 */
.L_x_2642:
        /* <DEDUP_REMOVED lines=42> */
.L_x_2641:
[----:B------:R-:W-:Y:S05]  /*37220*/  BSYNC B2 ;  /* 0x0000000000027941 */ /* 0x000fea0003800000 */
.L_x_2640:
        /* <DEDUP_REMOVED lines=10> */
.L_x_2636:
        /* <DEDUP_REMOVED lines=12> */
.L_x_2645:
[----:B------:R-:W-:-:S07]  /*37390*/  IMAD.MOV.U32 R11, RZ, RZ, R14 ;  /* 0x000000ffff0b7224 */ /* 0x000fce00078e000e */
.L_x_2646:
[----:B------:R-:W-:Y:S05]  /*373a0*/  BSYNC B2 ;  /* 0x0000000000027941 */ /* 0x000fea0003800000 */
.L_x_2644:
        /* <DEDUP_REMOVED lines=16> */
.L_x_2650:
[----:B------:R-:W-:Y:S05]  /*374b0*/  BSYNC B3 ;  /* 0x0000000000037941 */ /* 0x000fea0003800000 */
.L_x_2649:
        /* <DEDUP_REMOVED lines=42> */
.L_x_2648:
[----:B------:R-:W-:Y:S05]  /*37760*/  BSYNC B2 ;  /* 0x0000000000027941 */ /* 0x000fea0003800000 */
.L_x_2647:
        /* <DEDUP_REMOVED lines=14> */
.L_x_2651:
        /* <DEDUP_REMOVED lines=12> */
.L_x_2654:
[----:B------:R-:W-:-:S07]  /*37910*/  MOV R0, R14 ;  /* 0x0000000e00007202 */ /* 0x000fce0000000f00 */
.L_x_2655:
[----:B------:R-:W-:Y:S05]  /*37920*/  BSYNC B2 ;  /* 0x0000000000027941 */ /* 0x000fea0003800000 */
.L_x_2653:
        /* <DEDUP_REMOVED lines=16> */
.L_x_2659:
[----:B------:R-:W-:Y:S05]  /*37a30*/  BSYNC B3 ;  /* 0x0000000000037941 */ /* 0x000fea0003800000 */
.L_x_2658:
        /* <DEDUP_REMOVED lines=42> */
.L_x_2657:
[----:B------:R-:W-:Y:S05]  /*37ce0*/  BSYNC B2 ;  /* 0x0000000000027941 */ /* 0x000fea0003800000 */
.L_x_2656:
        /* <DEDUP_REMOVED lines=12> */
.L_x_2652:
        /* <DEDUP_REMOVED lines=54> */
.L_x_2660:
[----:B------:R-:W-:-:S07]  /*38110*/  VIADD R72, R72, 0x20 ;  /* 0x0000002048487836 */ /* 0x000fce0000000000 */
.L_x_2531:
[----:B------:R-:W-:Y:S05]  /*38120*/  BSYNC B1 ;  /* 0x0000000000017941 */ /* 0x000fea0003800000 */
.L_x_2530:
        /* <DEDUP_REMOVED lines=29> */
.L_x_2664:
[----:B------:R-:W-:-:S07]  /*38300*/  MOV R49, R14 ;  /* 0x0000000e00317202 */ /* 0x000fce0000000f00 */
.L_x_2665:
[----:B------:R-:W-:Y:S05]  /*38310*/  BSYNC B2 ;  /* 0x0000000000027941 */ /* 0x000fea0003800000 */
.L_x_2663:
        /* <DEDUP_REMOVED lines=16> */
.L_x_2669:
[----:B------:R-:W-:Y:S05]  /*38420*/  BSYNC B3 ;  /* 0x0000000000037941 */ /* 0x000fea0003800000 */
.L_x_2668:
        /* <DEDUP_REMOVED lines=42> */
.L_x_2667:
[----:B------:R-:W-:Y:S05]  /*386d0*/  BSYNC B2 ;  /* 0x0000000000027941 */ /* 0x000fea0003800000 */
.L_x_2666:
        /* <DEDUP_REMOVED lines=21> */
.L_x_2670:
        /* <DEDUP_REMOVED lines=12> */
.L_x_2673:
[----:B------:R-:W-:-:S07]  /*388f0*/  MOV R8, R14 ;  /* 0x0000000e00087202 */ /* 0x000fce0000000f00 */
.L_x_2674:
[----:B------:R-:W-:Y:S05]  /*38900*/  BSYNC B2 ;  /* 0x0000000000027941 */ /* 0x000fea0003800000 */
.L_x_2672:
        /* <DEDUP_REMOVED lines=16> */
.L_x_2678:
[----:B------:R-:W-:Y:S05]  /*38a10*/  BSYNC B3 ;  /* 0x0000000000037941 */ /* 0x000fea0003800000 */
.L_x_2677:
        /* <DEDUP_REMOVED lines=42> */
.L_x_2676:
[----:B------:R-:W-:Y:S05]  /*38cc0*/  BSYNC B2 ;  /* 0x0000000000027941 */ /* 0x000fea0003800000 */
.L_x_2675:
        /* <DEDUP_REMOVED lines=10> */
.L_x_2671:
        /* <DEDUP_REMOVED lines=12> */
.L_x_2680:
[----:B------:R-:W-:-:S07]  /*38e30*/  MOV R11, R14 ;  /* 0x0000000e000b7202 */ /* 0x000fce0000000f00 */
.L_x_2681:
[----:B------:R-:W-:Y:S05]  /*38e40*/  BSYNC B2 ;  /* 0x0000000000027941 */ /* 0x000fea0003800000 */
.L_x_2679:
        /* <DEDUP_REMOVED lines=16> */
.L_x_2685:
[----:B------:R-:W-:Y:S05]  /*38f50*/  BSYNC B3 ;  /* 0x0000000000037941 */ /* 0x000fea0003800000 */
.L_x_2684:
        /* <DEDUP_REMOVED lines=42> */
.L_x_2683:
[----:B------:R-:W-:Y:S05]  /*39200*/  BSYNC B2 ;  /* 0x0000000000027941 */ /* 0x000fea0003800000 */
.L_x_2682:
        /* <DEDUP_REMOVED lines=16> */
.L_x_2686:
        /* <DEDUP_REMOVED lines=12> */
.L_x_2689:
[----:B------:R-:W-:-:S07]  /*393d0*/  IMAD.MOV.U32 R7, RZ, RZ, R14 ;  /* 0x000000ffff077224 */ /* 0x000fce00078e000e */
.L_x_2690:
[----:B------:R-:W-:Y:S05]  /*393e0*/  BSYNC B2 ;  /* 0x0000000000027941 */ /* 0x000fea0003800000 */
.L_x_2688:
        /* <DEDUP_REMOVED lines=16> */
.L_x_2694:
[----:B------:R-:W-:Y:S05]  /*394f0*/  BSYNC B3 ;  /* 0x0000000000037941 */ /* 0x000fea0003800000 */
.L_x_2693:
        /* <DEDUP_REMOVED lines=42> */
.L_x_2692:
[----:B------:R-:W-:Y:S05]  /*397a0*/  BSYNC B2 ;  /* 0x0000000000027941 */ /* 0x000fea0003800000 */
.L_x_2691:
        /* <DEDUP_REMOVED lines=12> */
.L_x_2687:
        /* <DEDUP_REMOVED lines=12> */
.L_x_2696:
[----:B------:R-:W-:-:S07]  /*39930*/  IMAD.MOV.U32 R11, RZ, RZ, R14 ;  /* 0x000000ffff0b7224 */ /* 0x000fce00078e000e */
.L_x_2697:
[----:B------:R-:W-:Y:S05]  /*39940*/  BSYNC B2 ;  /* 0x0000000000027941 */ /* 0x000fea0003800000 */
.L_x_2695:
        /* <DEDUP_REMOVED lines=16> */
.L_x_2701:
[----:B------:R-:W-:Y:S05]  /*39a50*/  BSYNC B3 ;  /* 0x0000000000037941 */ /* 0x000fea0003800000 */
.L_x_2700:
        /* <DEDUP_REMOVED lines=42> */
.L_x_2699:
[----:B------:R-:W-:Y:S05]  /*39d00*/  BSYNC B2 ;  /* 0x0000000000027941 */ /* 0x000fea0003800000 */
.L_x_2698:
        /* <DEDUP_REMOVED lines=16> */
.L_x_2702:
        /* <DEDUP_REMOVED lines=12> */
.L_x_2705:
[----:B------:R-:W-:-:S07]  /*39ed0*/  IMAD.MOV.U32 R6, RZ, RZ, R14 ;  /* 0x000000ffff067224 */ /* 0x000fce00078e000e */
.L_x_2706:
[----:B------:R-:W-:Y:S05]  /*39ee0*/  BSYNC B2 ;  /* 0x0000000000027941 */ /* 0x000fea0003800000 */
.L_x_2704:
        /* <DEDUP_REMOVED lines=16> */
.L_x_2710:
[----:B------:R-:W-:Y:S05]  /*39ff0*/  BSYNC B3 ;  /* 0x0000000000037941 */ /* 0x000fea0003800000 */
.L_x_2709:
        /* <DEDUP_REMOVED lines=42> */
.L_x_2708:
[----:B------:R-:W-:Y:S05]  /*3a2a0*/  BSYNC B2 ;  /* 0x0000000000027941 */ /* 0x000fea0003800000 */
.L_x_2707:
        /* <DEDUP_REMOVED lines=10> */
.L_x_2703:
        /* <DEDUP_REMOVED lines=12> */
.L_x_2712:
[----:B------:R-:W-:-:S07]  /*3a410*/  IMAD.MOV.U32 R49, RZ, RZ, R14 ;  /* 0x000000ffff317224 */ /* 0x000fce00078e000e */
.L_x_2713:
[----:B------:R-:W-:Y:S05]  /*3a420*/  BSYNC B2 ;  /* 0x0000000000027941 */ /* 0x000fea0003800000 */
.L_x_2711:
        /* <DEDUP_REMOVED lines=16> */
.L_x_2717:
[----:B------:R-:W-:Y:S05]  /*3a530*/  BSYNC B3 ;  /* 0x0000000000037941 */ /* 0x000fea0003800000 */
.L_x_2716:
        /* <DEDUP_REMOVED lines=42> */
.L_x_2715:
[----:B------:R-:W-:Y:S05]  /*3a7e0*/  BSYNC B2 ;  /* 0x0000000000027941 */ /* 0x000fea0003800000 */
.L_x_2714:
        /* <DEDUP_REMOVED lines=16> */
.L_x_2718:
        /* <DEDUP_REMOVED lines=12> */
.L_x_2721:
[----:B------:R-:W-:-:S07]  /*3a9b0*/  MOV R5, R14 ;  /* 0x0000000e00057202 */ /* 0x000fce0000000f00 */
.L_x_2722:
[----:B------:R-:W-:Y:S05]  /*3a9c0*/  BSYNC B2 ;  /* 0x0000000000027941 */ /* 0x000fea0003800000 */
.L_x_2720:
        /* <DEDUP_REMOVED lines=16> */
.L_x_2726:
[----:B------:R-:W-:Y:S05]  /*3aad0*/  BSYNC B3 ;  /* 0x0000000000037941 */ /* 0x000fea0003800000 */
.L_x_2725:
        /* <DEDUP_REMOVED lines=42> */
.L_x_2724:
[----:B------:R-:W-:Y:S05]  /*3ad80*/  BSYNC B2 ;  /* 0x0000000000027941 */ /* 0x000fea0003800000 */
.L_x_2723:
        /* <DEDUP_REMOVED lines=12> */
.L_x_2719:
        /* <DEDUP_REMOVED lines=12> */
.L_x_2728:
[----:B------:R-:W-:-:S07]  /*3af10*/  MOV R11, R14 ;  /* 0x0000000e000b7202 */ /* 0x000fce0000000f00 */
.L_x_2729:
[----:B------:R-:W-:Y:S05]  /*3af20*/  BSYNC B2 ;  /* 0x0000000000027941 */ /* 0x000fea0003800000 */
.L_x_2727:
        /* <DEDUP_REMOVED lines=16> */
.L_x_2733:
[----:B------:R-:W-:Y:S05]  /*3b030*/  BSYNC B3 ;  /* 0x0000000000037941 */ /* 0x000fea0003800000 */
.L_x_2732:
        /* <DEDUP_REMOVED lines=42> */
.L_x_2731:
[----:B------:R-:W-:Y:S05]  /*3b2e0*/  BSYNC B2 ;  /* 0x0000000000027941 */ /* 0x000fea0003800000 */
.L_x_2730:
        /* <DEDUP_REMOVED lines=16> */
.L_x_2734:
        /* <DEDUP_REMOVED lines=12> */
.L_x_2737:
[----:B------:R-:W-:-:S07]  /*3b4b0*/  IMAD.MOV.U32 R4, RZ, RZ, R14 ;  /* 0x000000ffff047224 */ /* 0x000fce00078e000e */
.L_x_2738:
[----:B------:R-:W-:Y:S05]  /*3b4c0*/  BSYNC B2 ;  /* 0x0000000000027941 */ /* 0x000fea0003800000 */
.L_x_2736:
        /* <DEDUP_REMOVED lines=16> */
.L_x_2742:
[----:B------:R-:W-:Y:S05]  /*3b5d0*/  BSYNC B3 ;  /* 0x0000000000037941 */ /* 0x000fea0003800000 */
.L_x_2741:
        /* <DEDUP_REMOVED lines=42> */
.L_x_2740:
[----:B------:R-:W-:Y:S05]  /*3b880*/  BSYNC B2 ;  /* 0x0000000000027941 */ /* 0x000fea0003800000 */
.L_x_2739:
        /* <DEDUP_REMOVED lines=10> */
.L_x_2735:
        /* <DEDUP_REMOVED lines=12> */
.L_x_2744:
[----:B------:R-:W-:-:S07]  /*3b9f0*/  IMAD.MOV.U32 R11, RZ, RZ, R14 ;  /* 0x000000ffff0b7224 */ /* 0x000fce00078e000e */
.L_x_2745:
[----:B------:R-:W-:Y:S05]  /*3ba00*/  BSYNC B2 ;  /* 0x0000000000027941 */ /* 0x000fea0003800000 */
.L_x_2743:
        /* <DEDUP_REMOVED lines=16> */
.L_x_2749:
[----:B------:R-:W-:Y:S05]  /*3bb10*/  BSYNC B3 ;  /* 0x0000000000037941 */ /* 0x000fea0003800000 */
.L_x_2748:
        /* <DEDUP_REMOVED lines=42> */
.L_x_2747:
[----:B------:R-:W-:Y:S05]  /*3bdc0*/  BSYNC B2 ;  /* 0x0000000000027941 */ /* 0x000fea0003800000 */
.L_x_2746:
        /* <DEDUP_REMOVED lines=14> */
.L_x_2750:
        /* <DEDUP_REMOVED lines=12> */
.L_x_2753:
[----:B------:R-:W-:-:S07]  /*3bf70*/  IMAD.MOV.U32 R3, RZ, RZ, R14 ;  /* 0x000000ffff037224 */ /* 0x000fce00078e000e */
.L_x_2754:
[----:B------:R-:W-:Y:S05]  /*3bf80*/  BSYNC B2 ;  /* 0x0000000000027941 */ /* 0x000fea0003800000 */
.L_x_2752:
        /* <DEDUP_REMOVED lines=16> */
.L_x_2758:
[----:B------:R-:W-:Y:S05]  /*3c090*/  BSYNC B3 ;  /* 0x0000000000037941 */ /* 0x000fea0003800000 */
.L_x_2757:
        /* <DEDUP_REMOVED lines=42> */
.L_x_2756:
[----:B------:R-:W-:Y:S05]  /*3c340*/  BSYNC B2 ;  /* 0x0000000000027941 */ /* 0x000fea0003800000 */
.L_x_2755:
        /* <DEDUP_REMOVED lines=12> */
.L_x_2751:
        /* <DEDUP_REMOVED lines=12> */
.L_x_2760:
[----:B------:R-:W-:-:S07]  /*3c4d0*/  IMAD.MOV.U32 R11, RZ, RZ, R14 ;  /* 0x000000ffff0b7224 */ /* 0x000fce00078e000e */
.L_x_2761:
[----:B------:R-:W-:Y:S05]  /*3c4e0*/  BSYNC B2 ;  /* 0x0000000000027941 */ /* 0x000fea0003800000 */
.L_x_2759:
        /* <DEDUP_REMOVED lines=16> */
.L_x_2765:
[----:B------:R-:W-:Y:S05]  /*3c5f0*/  BSYNC B3 ;  /* 0x0000000000037941 */ /* 0x000fea0003800000 */
.L_x_2764:
        /* <DEDUP_REMOVED lines=42> */
.L_x_2763:
[----:B------:R-:W-:Y:S05]  /*3c8a0*/  BSYNC B2 ;  /* 0x0000000000027941 */ /* 0x000fea0003800000 */
.L_x_2762:
        /* <DEDUP_REMOVED lines=14> */
.L_x_2766:
        /* <DEDUP_REMOVED lines=12> */
.L_x_2769:
[----:B------:R-:W-:-:S07]  /*3ca50*/  MOV R2, R14 ;  /* 0x0000000e00027202 */ /* 0x000fce0000000f00 */
.L_x_2770:
[----:B------:R-:W-:Y:S05]  /*3ca60*/  BSYNC B2 ;  /* 0x0000000000027941 */ /* 0x000fea0003800000 */
.L_x_2768:
        /* <DEDUP_REMOVED lines=16> */
.L_x_2774:
[----:B------:R-:W-:Y:S05]  /*3cb70*/  BSYNC B3 ;  /* 0x0000000000037941 */ /* 0x000fea0003800000 */
.L_x_2773:
        /* <DEDUP_REMOVED lines=42> */
.L_x_2772:
[----:B------:R-:W-:Y:S05]  /*3ce20*/  BSYNC B2 ;  /* 0x0000000000027941 */ /* 0x000fea0003800000 */
.L_x_2771:
        /* <DEDUP_REMOVED lines=10> */
.L_x_2767:
        /* <DEDUP_REMOVED lines=12> */
.L_x_2776:
[----:B------:R-:W-:-:S07]  /*3cf90*/  MOV R11, R14 ;  /* 0x0000000e000b7202 */ /* 0x000fce0000000f00 */
.L_x_2777:
[----:B------:R-:W-:Y:S05]  /*3cfa0*/  BSYNC B2 ;  /* 0x0000000000027941 */ /* 0x000fea0003800000 */
.L_x_2775:
        /* <DEDUP_REMOVED lines=16> */
.L_x_2781:
[----:B------:R-:W-:Y:S05]  /*3d0b0*/  BSYNC B3 ;  /* 0x0000000000037941 */ /* 0x000fea0003800000 */
.L_x_2780:
        /* <DEDUP_REMOVED lines=42> */
.L_x_2779:
[----:B------:R-:W-:Y:S05]  /*3d360*/  BSYNC B2 ;  /* 0x0000000000027941 */ /* 0x000fea0003800000 */
.L_x_2778:
        /* <DEDUP_REMOVED lines=14> */
.L_x_2782:
        /* <DEDUP_REMOVED lines=12> */
.L_x_2785:
[----:B------:R-:W-:-:S07]  /*3d510*/  IMAD.MOV.U32 R0, RZ, RZ, R14 ;  /* 0x000000ffff007224 */ /* 0x000fce00078e000e */
.L_x_2786:
[----:B------:R-:W-:Y:S05]  /*3d520*/  BSYNC B2 ;  /* 0x0000000000027941 */ /* 0x000fea0003800000 */
.L_x_2784:
        /* <DEDUP_REMOVED lines=16> */
.L_x_2790:
[----:B------:R-:W-:Y:S05]  /*3d630*/  BSYNC B3 ;  /* 0x0000000000037941 */ /* 0x000fea0003800000 */
.L_x_2789:
        /* <DEDUP_REMOVED lines=42> */
.L_x_2788:
[----:B------:R-:W-:Y:S05]  /*3d8e0*/  BSYNC B2 ;  /* 0x0000000000027941 */ /* 0x000fea0003800000 */
.L_x_2787:
        /* <DEDUP_REMOVED lines=12> */
.L_x_2783:
        /* <DEDUP_REMOVED lines=23> */
[----:B------:R-:W-:-:S03]  /*3db20*/  SEL R73, RZ, 0x1, P2 ;  /* 0x00000001ff497807 */ /* 0x000fc60001000000 */
[----:B------:R-:W-:-:S05]  /*3db30*/  IMAD.WIDE.U32 R74, R74, 0x100, RZ ;  /* 0x000001004a4a7825 */ /* 0x000fca00078e00ff */
[----:B------:R-:W-:Y:S01]  /*3db40*/  LOP3.LUT R71, R75, R69, R71, 0xfe, !PT ;  /* 0x000000454b477212 */ /* 0x000fe200078efe47 */
[----:B------:R-:W-:Y:S01]  /*3db50*/  IMAD.SHL.U32 R75, R72, 0x8, RZ ;  /* 0x00000008484b7824 */ /* 0x000fe200078e00ff */
[----:B------:R-:W-:Y:S02]  /*3db60*/  LOP3.LUT R70, R74, R68, R70, 0xfe, !PT ;  /* 0x000000444a467212 */ /* 0x000fe400078efe46 */
[----:B------:R-:W-:Y:S02]  /*3db70*/  SHF.R.U32.HI R74, RZ, 0x1d, R72 ;  /* 0x0000001dff4a7819 */ /* 0x000fe40000011648 */
[----:B------:R-:W-:Y:S02]  /*3db80*/  IADD3 R68, P0, R75, UR32, RZ ;  /* 0x000000204b447c10 */ /* 0x000fe4000ff1e0ff */
[----:B------:R-:W-:Y:S02]  /*3db90*/  LOP3.LUT R70, R70, R73, RZ, 0xfc, !PT ;  /* 0x0000004946467212 */ /* 0x000fe400078efcff */
[----:B------:R-:W-:-:S05]  /*3dba0*/  IADD3.X R69, R74, UR33, RZ, P0, !PT ;  /* 0x000000214a457c10 */ /* 0x000fca00087fe4ff */
[----:B------:R2:W-:Y:S01]  /*3dbb0*/  STG.E.64 desc[UR4][R68.64], R70 ;  /* 0x0000004644007986 */ /* 0x0005e2000c101b04 */
[----:B------:R-:W-:Y:S05]  /*3dbc0*/  @!P1 BRA `(.L_x_2662) ;  /* 0x0000000000509947 */ /* 0x000fea0003800000 */
[----:B--2---:R-:W-:Y:S01]  /*3dbd0*/  IMAD.U32 R68, R2, 0x10000, RZ ;  /* 0x0001000002447824 */ /* 0x004fe200078e00ff */
        /* <DEDUP_REMOVED lines=19> */
.L_x_2662:
[----:B------:R-:W-:Y:S05]  /*3dd10*/  BSYNC B1 ;  /* 0x0000000000017941 */ /* 0x000fea0003800000 */
.L_x_2661:
[----:B0123--:R-:W-:Y:S01]  /*3dd20*/  FADD.FTZ R68, RZ, R30 ;  /* 0x0000001eff447221 */ /* 0x00ffe20000010000 */
[C---:B------:R-:W-:Y:S01]  /*3dd30*/  LOP3.LUT P0, RZ, R16.reuse, 0x20, RZ, 0xc0, !PT ;  /* 0x0000002010ff7812 */ /* 0x040fe2000780c0ff */
[----:B------:R-:W-:Y:S01]  /*3dd40*/  UMOV UR26, 0xffffffff ;  /* 0xffffffff001a7882 */ /* 0x000fe20000000000 */
[----:B------:R-:W-:Y:S01]  /*3dd50*/  LOP3.LUT R16, R16, 0xfffffff7, RZ, 0xc0, !PT ;  /* 0xfffffff710107812 */ /* 0x000fe200078ec0ff */
[----:B------:R-:W-:Y:S01]  /*3dd60*/  FADD.FTZ R68, R29, R68 ;  /* 0x000000441d447221 */ /* 0x000fe20000010000 */
[C---:B------:R-:W-:Y:S02]  /*3dd70*/  ISETP.GT.U32.AND P1, PT, R116.reuse, 0xdf, PT ;  /* 0x000000df7400780c */ /* 0x040fe40003f24070 */
[----:B------:R-:W-:Y:S01]  /*3dd80*/  ISETP.GT.U32.AND P2, PT, R116, 0xff, PT ;  /* 0x000000ff7400780c */ /* 0x000fe20003f44070 */
[----:B------:R-:W-:Y:S01]  /*3dd90*/  FADD.FTZ R68, R48, R68 ;  /* 0x0000004430447221 */ /* 0x000fe20000010000 */
[C---:B------:R-:W-:Y:S02]  /*3dda0*/  ISETP.GT.U32.AND P3, PT, R116.reuse, 0x11f, PT ;  /* 0x0000011f7400780c */ /* 0x040fe40003f64070 */
[----:B------:R-:W-:Y:S01]  /*3ddb0*/  ISETP.GT.U32.AND P4, PT, R116, 0x13f, PT ;  /* 0x0000013f7400780c */ /* 0x000fe20003f84070 */
[----:B------:R-:W-:Y:S01]  /*3ddc0*/  FADD.FTZ R68, R47, R68 ;  /* 0x000000442f447221 */ /* 0x000fe20000010000 */
[----:B------:R-:W-:-:S03]  /*3ddd0*/  ISETP.NE.AND P5, PT, R147, RZ, PT ;  /* 0x000000ff9300720c */ /* 0x000fc60003fa5270 */
[----:B------:R-:W-:-:S04]  /*3dde0*/  FADD.FTZ R68, R84, R68 ;  /* 0x0000004454447221 */ /* 0x000fc80000010000 */
[----:B------:R-:W-:-:S04]  /*3ddf0*/  FADD.FTZ R68, R83, R68 ;  /* 0x0000004453447221 */ /* 0x000fc80000010000 */
[----:B------:R-:W-:-:S04]  /*3de00*/  FADD.FTZ R68, R94, R68 ;  /* 0x000000445e447221 */ /* 0x000fc80000010000 */
[----:B------:R-:W-:-:S05]  /*3de10*/  FADD.FTZ R68, R93, R68 ;  /* 0x000000445d447221 */ /* 0x000fca0000010000 */
[----:B------:R-:W-:Y:S02]  /*3de20*/  FSEL R68, R68, RZ, P0 ;  /* 0x000000ff44447208 */ /* 0x000fe40000000000 */
        /* <DEDUP_REMOVED lines=86> */
[C---:B------:R-:W-:Y:S02]  /*3e390*/  LOP3.LUT P6, RZ, R16.reuse, 0x20, RZ, 0xc0, !PT ;  /* 0x0000002010ff7812 */ /* 0x040fe400078cc0ff */
[----:B------:R-:W-:-:S04]  /*3e3a0*/  LOP3.LUT R16, R16, 0xffff7fff, RZ, 0xc0, !PT ;  /* 0xffff7fff10107812 */ /* 0x000fc800078ec0ff */
[----:B------:R-:W-:-:S04]  /*3e3b0*/  @P5 LOP3.LUT R16, R16, 0x8000, RZ, 0xfc, !PT ;  /* 0x0000800010105812 */ /* 0x000fc800078efcff */
[----:B------:R-:W-:Y:S01]  /*3e3c0*/  LOP3.LUT P5, RZ, R16, 0x8, RZ, 0xc0, !PT ;  /* 0x0000000810ff7812 */ /* 0x000fe200078ac0ff */
        /* <DEDUP_REMOVED lines=29> */
[----:B------:R-:W-:Y:S01]  /*3e5a0*/  FADD.FTZ R69, R28, -R147 ;  /* 0x800000931c457221 */ /* 0x000fe20000010000 */
[----:B------:R-:W-:-:S03]  /*3e5b0*/  LOP3.LUT P6, RZ, R16, 0x4, RZ, 0xc0, !PT ;  /* 0x0000000410ff7812 */ /* 0x000fc600078cc0ff */
        /* <DEDUP_REMOVED lines=16> */
[----:B------:R-:W-:Y:S02]  /*3e6c0*/  LOP3.LUT P5, RZ, R16, 0x2, RZ, 0xc0, !PT ;  /* 0x0000000210ff7812 */ /* 0x000fe400078ac0ff */
        /* <DEDUP_REMOVED lines=137> */
.L_x_2824:
[----:B-1----:R-:W-:Y:S01]  /*3ef60*/  FADD.FTZ R69, R72, R69 ;  /* 0x0000004548457221 */ /* 0x002fe20000010000 */
[----:B------:R-:W-:Y:S01]  /*3ef70*/  PLOP3.LUT P0, PT, PT, PT, UP0, 0x40, 0x0 ;  /* 0x000000000000781c */ /* 0x000fe20003f0e808 */
[----:B------:R-:W-:Y:S01]  /*3ef80*/  BSSY B1, `(.L_x_2792) ;  /* 0x0000061000017945 */ /* 0x000fe20003800000 */
[----:B------:R-:W-:Y:S01]  /*3ef90*/  LOP3.LUT P1, RZ, R16, 0x20, RZ, 0xc0, !PT ;  /* 0x0000002010ff7812 */ /* 0x000fe2000782c0ff */
[----:B------:R-:W-:Y:S02]  /*3efa0*/  FFMA.FTZ R70, R69, R68, UR27 ;  /* 0x0000001b45467e23 */ /* 0x000fe40008010044 */
[----:B------:R-:W1:Y:S02]  /*3efb0*/  @!P5 LDC.64 R68, c[0x0][0x250] ;  /* 0x00009400ff44db82 */ /* 0x000e640000000a00 */
[----:B-1----:R-:W-:-:S05]  /*3efc0*/  @!P5 IMAD.WIDE R68, R117, 0x4, R68 ;  /* 0x000000047544d825 */ /* 0x002fca00078e0244 */
[----:B------:R1:W-:Y:S02]  /*3efd0*/  @!P5 STG.E desc[UR4][R68.64], R147 ;  /* 0x000000934400d986 */ /* 0x0003e4000c101904 */
[----:B-1----:R-:W-:-:S05]  /*3efe0*/  FMUL.FTZ R68, R147, R147 ;  /* 0x0000009393447220 */ /* 0x002fca0000410000 */
[----:B------:R-:W-:-:S05]  /*3eff0*/  FSEL R68, R68, RZ, !P0 ;  /* 0x000000ff44447208 */ /* 0x000fca0004000000 */
        /* <DEDUP_REMOVED lines=9> */
[----:B------:R-:W4:Y:S04]  /*3f090*/  LDL R134, [R1+0x1c8] ;  /* 0x0001c80001867983 */ /* 0x000f280000100800 */
[----:B------:R-:W4:Y:S01]  /*3f0a0*/  LDL R75, [R1+0x2e8] ;  /* 0x0002e800014b7983 */ /* 0x000f220000100800 */
[----:B------:R-:W-:-:S03]  /*3f0b0*/  PLOP3.LUT P0, PT, PT, PT, UP0, 0x40, 0x0 ;  /* 0x000000000000781c */ /* 0x000fc60003f0e808 */
[----:B------:R-:W4:Y:S01]  /*3f0c0*/  LDL R73, [R1+0x74] ;  /* 0x0000740001497983 */ /* 0x000f220000100800 */
[----:B------:R-:W-:-:S05]  /*3f0d0*/  FSEL R71, R147, RZ, P0 ;  /* 0x000000ff93477208 */ /* 0x000fca0000000000 */
[--C-:B0-----:R-:W-:Y:S01]  /*3f0e0*/  FADD.FTZ R72, R30, -R71.reuse ;  /* 0x800000471e487221 */ /* 0x101fe20000010000 */
[----:B-1----:R-:W-:-:S03]  /*3f0f0*/  FADD.FTZ R69, R29, -R71 ;  /* 0x800000471d457221 */ /* 0x002fc60000010000 */
[C---:B------:R-:W-:Y:S01]  /*3f100*/  FMUL.FTZ R72, R150.reuse, R72 ;  /* 0x0000004896487220 */ /* 0x040fe20000410000 */
[----:B------:R-:W-:Y:S01]  /*3f110*/  FMUL.FTZ R69, R150, R69 ;  /* 0x0000004596457220 */ /* 0x000fe20000410000 */
[----:B------:R-:W-:Y:S04]  /*3f120*/  STL [R1+0x30c], R5 ;  /* 0x00030c0501007387 */ /* 0x000fe80000100800 */
[----:B------:R-:W-:Y:S04]  /*3f130*/  STL [R1+0x308], R4 ;  /* 0x0003080401007387 */ /* 0x000fe80000100800 */
[----:B------:R-:W-:Y:S04]  /*3f140*/  STL [R1+0x304], R3 ;  /* 0x0003040301007387 */ /* 0x000fe80000100800 */
[----:B------:R0:W-:Y:S04]  /*3f150*/  STL [R1+0x300], R2 ;  /* 0x0003000201007387 */ /* 0x0001e80000100800 */
[----:B------:R1:W-:Y:S04]  /*3f160*/  STL [R1+0x2fc], R0 ;  /* 0x0002fc0001007387 */ /* 0x0003e80000100800 */
[----:B------:R-:W4:Y:S04]  /*3f170*/  LDL R252, [R1+0x2e0] ;  /* 0x0002e00001fc7983 */ /* 0x000f280000100800 */
[----:B0-----:R-:W4:Y:S04]  /*3f180*/  LDL R2, [R1+0x1d0] ;  /* 0x0001d00001027983 */ /* 0x001f280000100800 */
[----:B-1----:R-:W4:Y:S04]  /*3f190*/  LDL R0, [R1+0x1c0] ;  /* 0x0001c00001007983 */ /* 0x002f280000100800 */
[----:B------:R-:W4:Y:S04]  /*3f1a0*/  LDL R5, [R1+0x1c4] ;  /* 0x0001c40001057983 */ /* 0x000f280000100800 */
[----:B------:R-:W4:Y:S04]  /*3f1b0*/  LDL R4, [R1+0x2e4] ;  /* 0x0002e40001047983 */ /* 0x000f280000100800 */
[----:B------:R-:W4:Y:S01]  /*3f1c0*/  LDL R3, [R1+0x6c] ;  /* 0x00006c0001037983 */ /* 0x000f220000100800 */
[----:B--2---:R-:W-:Y:S01]  /*3f1d0*/  FFMA.FTZ R68, R135, R72, R233 ;  /* 0x0000004887447223 */ /* 0x004fe200000100e9 */
[----:B---3--:R-:W-:Y:S01]  /*3f1e0*/  FFMA.FTZ R70, R74, R69, R209 ;  /* 0x000000454a467223 */ /* 0x008fe200000100d1 */
[----:B------:R-:W-:Y:S01]  /*3f1f0*/  FADD.FTZ R135, R47, -R71 ;  /* 0x800000472f877221 */ /* 0x000fe20000010000 */
[----:B------:R-:W2:Y:S03]  /*3f200*/  LDL R74, [R1+0x70] ;  /* 0x00007000014a7983 */ /* 0x000ea60000100800 */
[----:B------:R-:W-:Y:S01]  /*3f210*/  F2FP.BF16.F32.PACK_AB R68, R70, R68 ;  /* 0x000000444644723e */ /* 0x000fe200000010ff */
[----:B------:R-:W3:Y:S01]  /*3f220*/  LDL R233, [R1+0x64] ;  /* 0x0000640001e97983 */ /* 0x000ee20000100800 */
[----:B----4-:R-:W-:-:S03]  /*3f230*/  FFMA.FTZ R72, R75, R72, R134 ;  /* 0x000000484b487223 */ /* 0x010fc60000010086 */
[----:B------:R-:W4:Y:S04]  /*3f240*/  LDL R75, [R1+0x2f4] ;  /* 0x0002f400014b7983 */ /* 0x000f280000100800 */
[----:B------:R-:W4:Y:S01]  /*3f250*/  LDL R70, [R1+0x1d4] ;  /* 0x0001d40001467983 */ /* 0x000f220000100800 */
[----:B------:R-:W-:Y:S01]  /*3f260*/  FFMA.FTZ R69, R73, R69, R208 ;  /* 0x0000004549457223 */ /* 0x000fe200000100d0 */
[----:B------:R-:W-:Y:S01]  /*3f270*/  FADD.FTZ R73, R48, -R71 ;  /* 0x8000004730497221 */ /* 0x000fe20000010000 */
[C---:B------:R-:W-:Y:S01]  /*3f280*/  FMUL.FTZ R135, R150.reuse, R135 ;  /* 0x0000008796877220 */ /* 0x040fe20000410000 */
[----:B------:R-:W3:Y:S02]  /*3f290*/  LDL R134, [R1+0x68] ;  /* 0x0000680001867983 */ /* 0x000ee40000100800 */
[----:B------:R-:W-:Y:S01]  /*3f2a0*/  FMUL.FTZ R73, R150, R73 ;  /* 0x0000004996497220 */ /* 0x000fe20000410000 */
[----:B------:R-:W-:-:S03]  /*3f2b0*/  F2FP.BF16.F32.PACK_AB R72, R69, R72 ;  /* 0x000000484548723e */ /* 0x000fc600000010ff */
[----:B----4-:R-:W-:Y:S01]  /*3f2c0*/  FFMA.FTZ R69, R75, R73, R70 ;  /* 0x000000494b457223 */ /* 0x010fe20000010046 */
[----:B--2---:R-:W-:-:S05]  /*3f2d0*/  FFMA.FTZ R70, R74, R135, R207 ;  /* 0x000000874a467223 */ /* 0x004fca00000100cf */
[----:B------:R-:W-:Y:S02]  /*3f2e0*/  F2FP.BF16.F32.PACK_AB R69, R70, R69 ;  /* 0x000000454645723e */ /* 0x000fe400000010ff */
[----:B------:R-:W2:Y:S01]  /*3f2f0*/  LDL R70, [R1+0x2f0] ;  /* 0x0002f00001467983 */ /* 0x000ea20000100800 */
[--C-:B------:R-:W-:Y:S01]  /*3f300*/  FADD.FTZ R74, R84, -R71.reuse ;  /* 0x80000047544a7221 */ /* 0x100fe20000010000 */
[----:B------:R-:W-:-:S03]  /*3f310*/  FADD.FTZ R75, R83, -R71 ;  /* 0x80000047534b7221 */ /* 0x000fc60000010000 */
[C---:B------:R-:W-:Y:S01]  /*3f320*/  FMUL.FTZ R74, R150.reuse, R74 ;  /* 0x0000004a964a7220 */ /* 0x040fe20000410000 */
[----:B------:R-:W-:Y:S01]  /*3f330*/  FMUL.FTZ R75, R150, R75 ;  /* 0x0000004b964b7220 */ /* 0x000fe20000410000 */
[----:B------:R-:W-:Y:S01]  /*3f340*/  FFMA.FTZ R73, R4, R73, R5 ;  /* 0x0000004904497223 */ /* 0x000fe20000010005 */
[----:B------:R-:W-:Y:S01]  /*3f350*/  FFMA.FTZ R135, R3, R135, R206 ;  /* 0x0000008703877223 */ /* 0x000fe200000100ce */
[----:B------:R4:W5:Y:S01]  /*3f360*/  LDL.LU R5, [R1+0x30c] ;  /* 0x00030c0001057983 */ /* 0x0009620000300800 */
[-C--:B---3--:R-:W-:Y:S01]  /*3f370*/  FFMA.FTZ R134, R134, R75.reuse, R205 ;  /* 0x0000004b86867223 */ /* 0x088fe200000100cd */
[----:B------:R-:W-:Y:S02]  /*3f380*/  FFMA.FTZ R75, R233, R75, R204 ;  /* 0x0000004be94b7223 */ /* 0x000fe400000100cc */
[----:B------:R4:W5:Y:S01]  /*3f390*/  LDL.LU R4, [R1+0x308] ;  /* 0x0003080001047983 */ /* 0x0009620000300800 */
[----:B------:R-:W-:-:S03]  /*3f3a0*/  FADD.FTZ R233, R93, -R71 ;  /* 0x800000475de97221 */ /* 0x000fc60000010000 */
[----:B------:R4:W5:Y:S01]  /*3f3b0*/  LDL.LU R3, [R1+0x304] ;  /* 0x0003040001037983 */ /* 0x0009620000300800 */
[----:B------:R-:W-:Y:S01]  /*3f3c0*/  F2FP.BF16.F32.PACK_AB R73, R135, R73 ;  /* 0x000000498749723e */ /* 0x000fe200000010ff */
[-C--:B--2---:R-:W-:Y:S01]  /*3f3d0*/  FFMA.FTZ R70, R70, R74.reuse, R2 ;  /* 0x0000004a46467223 */ /* 0x084fe20000010002 */
[----:B------:R-:W-:Y:S01]  /*3f3e0*/  FFMA.FTZ R74, R252, R74, R0 ;  /* 0x0000004afc4a7223 */ /* 0x000fe20000010000 */
[----:B------:R4:W5:Y:S03]  /*3f3f0*/  LDL.LU R2, [R1+0x300] ;  /* 0x0003000001027983 */ /* 0x0009660000300800 */
[----:B------:R-:W-:Y:S01]  /*3f400*/  F2FP.BF16.F32.PACK_AB R70, R134, R70 ;  /* 0x000000468646723e */ /* 0x000fe200000010ff */
[----:B------:R4:W5:Y:S01]  /*3f410*/  LDL.LU R0, [R1+0x2fc] ;  /* 0x0002fc0001007983 */ /* 0x0009620000300800 */
[----:B------:R-:W-:Y:S01]  /*3f420*/  F2FP.BF16.F32.PACK_AB R74, R75, R74 ;  /* 0x0000004a4b4a723e */ /* 0x000fe200000010ff */
[----:B------:R-:W-:-:S02]  /*3f430*/  FADD.FTZ R75, R94, -R71 ;  /* 0x800000475e4b7221 */ /* 0x000fc40000010000 */
[----:B------:R-:W2:Y:S04]  /*3f440*/  LDL R134, [R1+0x2ec] ;  /* 0x0002ec0001867983 */ /* 0x000ea80000100800 */
[----:B------:R-:W2:Y:S04]  /*3f450*/  LDL R71, [R1+0x1cc] ;  /* 0x0001cc0001477983 */ /* 0x000ea80000100800 */
[----:B------:R-:W3:Y:S01]  /*3f460*/  LDL R135, [R1+0x60] ;  /* 0x0000600001877983 */ /* 0x000ee20000100800 */
[C---:B------:R-:W-:Y:S01]  /*3f470*/  FMUL.FTZ R75, R150.reuse, R75 ;  /* 0x0000004b964b7220 */ /* 0x040fe20000410000 */
[----:B------:R-:W-:-:S02]  /*3f480*/  FMUL.FTZ R233, R150, R233 ;  /* 0x000000e996e97220 */ /* 0x000fc40000410000 */
[----:B------:R-:W4:Y:S01]  /*3f490*/  LDL R252, [R1+0x5c] ;  /* 0x00005c0001fc7983 */ /* 0x000f220000100800 */
[----:B--2---:R-:W-:Y:S01]  /*3f4a0*/  FFMA.FTZ R71, R134, R75, R71 ;  /* 0x0000004b86477223 */ /* 0x004fe20000010047 */
[----:B---3--:R-:W-:-:S05]  /*3f4b0*/  FFMA.FTZ R134, R135, R233, R203 ;  /* 0x000000e987867223 */ /* 0x008fca00000100cb */
[----:B------:R-:W-:Y:S02]  /*3f4c0*/  F2FP.BF16.F32.PACK_AB R71, R134, R71 ;  /* 0x000000478647723e */ /* 0x000fe400000010ff */
[----:B------:R-:W0:Y:S02]  /*3f4d0*/  LDC.64 R134, c[0x0][0x2b8] ;  /* 0x0000ae00ff867b82 */ /* 0x000e240000000a00 */
[----:B0-----:R-:W-:-:S05]  /*3f4e0*/  IMAD.WIDE.U32 R134, R9, 0x10, R134 ;  /* 0x0000001009867825 */ /* 0x001fca00078e0086 */
[----:B------:R0:W-:Y:S04]  /*3f4f0*/  STG.E.128 desc[UR4][R134.64], R68 ;  /* 0x0000004486007986 */ /* 0x0001e8000c101d04 */
[----:B0-----:R-:W2:Y:S01]  /*3f500*/  LDL R134, [R1+0x1bc] ;  /* 0x0001bc0001867983 */ /* 0x001ea20000100800 */
[----:B------:R-:W0:Y:S03]  /*3f510*/  LDC.64 R68, c[0x0][0x2c0] ;  /* 0x0000b000ff447b82 */ /* 0x000e260000000a00 */
[----:B------:R-:W2:Y:S01]  /*3f520*/  LDL R135, [R1+0x2dc] ;  /* 0x0002dc0001877983 */ /* 0x000ea20000100800 */
[----:B----4-:R-:W-:Y:S01]  /*3f530*/  FFMA.FTZ R233, R252, R233, R202 ;  /* 0x000000e9fce97223 */ /* 0x010fe200000100ca */
[C---:B0-----:R-:W-:Y:S01]  /*3f540*/  IMAD.WIDE.U32 R68, R9.reuse, 0x10, R68 ;  /* 0x0000001009447825 */ /* 0x041fe200078e0044 */
[----:B------:R-:W-:-:S03]  /*3f550*/  IADD3 R9, R9, 0x20, RZ ;  /* 0x0000002009097810 */ /* 0x000fc60007ffe0ff */
[----:B--2---:R-:W-:-:S05]  /*3f560*/  FFMA.FTZ R75, R135, R75, R134 ;  /* 0x0000004b874b7223 */ /* 0x004fca0000010086 */
[----:B------:R-:W-:-:S05]  /*3f570*/  F2FP.BF16.F32.PACK_AB R75, R233, R75 ;  /* 0x0000004be94b723e */ /* 0x000fca00000010ff */
[----:B------:R2:W-:Y:S02]  /*3f580*/  STG.E.128 desc[UR4][R68.64], R72 ;  /* 0x0000004844007986 */ /* 0x0005e4000c101d04 */
.L_x_2793:
[----:B------:R-:W-:Y:S05]  /*3f590*/  BSYNC B1 ;  /* 0x0000000000017941 */ /* 0x000fea0003800000 */
.L_x_2792:
[----:B------:R-:W-:Y:S01]  /*3f5a0*/  LOP3.LUT P0, RZ, R16, 0x4000, RZ, 0xc0, !PT ;  /* 0x0000400010ff7812 */ /* 0x000fe2000780c0ff */
[----:B------:R-:W-:-:S12]  /*3f5b0*/  BSSY B1, `(.L_x_2794) ;  /* 0x0000055000017945 */ /* 0x000fd80003800000 */
[----:B------:R-:W-:Y:S05]  /*3f5c0*/  @!P0 BRA `(.L_x_2795) ;  /* 0x00000004004c8947 */ /* 0x000fea0003800000 */
[----:B------:R-:W3:Y:S04]  /*3f5d0*/  LDL R134, [R1+0x1b8] ;  /* 0x0001b80001867983 */ /* 0x000ee80000100800 */
[----:B-12---:R-:W3:Y:S04]  /*3f5e0*/  LDL R68, [R1+0x2d8] ;  /* 0x0002d80001447983 */ /* 0x006ee80000100800 */
[----:B------:R-:W2:Y:S04]  /*3f5f0*/  LDL R70, [R1+0x58] ;  /* 0x0000580001467983 */ /* 0x000ea80000100800 */
[----:B------:R-:W4:Y:S04]  /*3f600*/  LDL R75, [R1+0x1a8] ;  /* 0x0001a800014b7983 */ /* 0x000f280000100800 */
[----:B------:R-:W4:Y:S01]  /*3f610*/  LDL R74, [R1+0x2c8] ;  /* 0x0002c800014a7983 */ /* 0x000f220000100800 */
[----:B------:R-:W-:-:S03]  /*3f620*/  PLOP3.LUT P0, PT, PT, PT, UP0, 0x40, 0x0 ;  /* 0x000000000000781c */ /* 0x000fc60003f0e808 */
[----:B------:R-:W4:Y:S01]  /*3f630*/  LDL R73, [R1+0x54] ;  /* 0x0000540001497983 */ /* 0x000f220000100800 */
[----:B------:R-:W-:-:S05]  /*3f640*/  FSEL R71, R147, RZ, P0 ;  /* 0x000000ff93477208 */ /* 0x000fca0000000000 */
[--C-:B0-----:R-:W-:Y:S01]  /*3f650*/  FADD.FTZ R72, R28, -R71.reuse ;  /* 0x800000471c487221 */ /* 0x101fe20000010000 */
[----:B------:R-:W-:-:S03]  /*3f660*/  FADD.FTZ R69, R27, -R71 ;  /* 0x800000471b457221 */ /* 0x000fc60000010000 */
[C---:B------:R-:W-:Y:S01]  /*3f670*/  FMUL.FTZ R72, R150.reuse, R72 ;  /* 0x0000004896487220 */ /* 0x040fe20000410000 */
[----:B------:R-:W-:Y:S01]  /*3f680*/  FMUL.FTZ R69, R150, R69 ;  /* 0x0000004596457220 */ /* 0x000fe20000410000 */
[----:B-----5:R-:W-:Y:S04]  /*3f690*/  STL [R1+0x30c], R5 ;  /* 0x00030c0501007387 */ /* 0x020fe80000100800 */
[----:B------:R-:W-:Y:S04]  /*3f6a0*/  STL [R1+0x308], R4 ;  /* 0x0003080401007387 */ /* 0x000fe80000100800 */
[----:B------:R-:W-:Y:S04]  /*3f6b0*/  STL [R1+0x304], R3 ;  /* 0x0003040301007387 */ /* 0x000fe80000100800 */
[----:B------:R0:W-:Y:S04]  /*3f6c0*/  STL [R1+0x300], R2 ;  /* 0x0003000201007387 */ /* 0x0001e80000100800 */
[----:B------:R1:W-:Y:S01]  /*3f6d0*/  STL [R1+0x2fc], R0 ;  /* 0x0002fc0001007387 */ /* 0x0003e20000100800 */
[----:B------:R-:W-:-:S03]  /*3f6e0*/  FADD.FTZ R135, R45, -R71 ;  /* 0x800000472d877221 */ /* 0x000fc60000010000 */
[----:B------:R-:W4:Y:S01]  /*3f6f0*/  LDL R252, [R1+0x2c0] ;  /* 0x0002c00001fc7983 */ /* 0x000f220000100800 */
[----:B---3--:R-:W-:Y:S01]  /*3f700*/  FFMA.FTZ R68, R68, R72, R134 ;  /* 0x0000004844447223 */ /* 0x008fe20000010086 */
[----:B--2---:R-:W-:Y:S01]  /*3f710*/  FFMA.FTZ R70, R70, R69, R201 ;  /* 0x0000004546467223 */ /* 0x004fe200000100c9 */
[----:B------:R-:W-:Y:S01]  /*3f720*/  FMUL.FTZ R135, R150, R135 ;  /* 0x0000008796877220 */ /* 0x000fe20000410000 */
[----:B0-----:R-:W2:Y:S03]  /*3f730*/  LDL R2, [R1+0x1b0] ;  /* 0x0001b00001027983 */ /* 0x001ea60000100800 */
[----:B------:R-:W-:Y:S01]  /*3f740*/  F2FP.BF16.F32.PACK_AB R68, R70, R68 ;  /* 0x000000444644723e */ /* 0x000fe200000010ff */
[----:B------:R-:W3:Y:S01]  /*3f750*/  LDL R134, [R1+0x48] ;  /* 0x0000480001867983 */ /* 0x000ee20000100800 */
[----:B----4-:R-:W-:-:S03]  /*3f760*/  FFMA.FTZ R72, R74, R72, R75 ;  /* 0x000000484a487223 */ /* 0x010fc6000001004b */
[----:B------:R-:W4:Y:S04]  /*3f770*/  LDL R75, [R1+0x2d4] ;  /* 0x0002d400014b7983 */ /* 0x000f280000100800 */
[----:B------:R-:W4:Y:S04]  /*3f780*/  LDL R70, [R1+0x1b4] ;  /* 0x0001b40001467983 */ /* 0x000f280000100800 */
[----:B------:R-:W2:Y:S01]  /*3f790*/  LDL R74, [R1+0x50] ;  /* 0x00005000014a7983 */ /* 0x000ea20000100800 */
[----:B------:R-:W-:Y:S01]  /*3f7a0*/  FFMA.FTZ R69, R73, R69, R200 ;  /* 0x0000004549457223 */ /* 0x000fe200000100c8 */
[----:B------:R-:W-:-:S02]  /*3f7b0*/  FADD.FTZ R73, R46, -R71 ;  /* 0x800000472e497221 */ /* 0x000fc40000010000 */
[----:B-1----:R-:W3:Y:S02]  /*3f7c0*/  LDL R0, [R1+0x1a0] ;  /* 0x0001a00001007983 */ /* 0x002ee40000100800 */
[----:B------:R-:W-:Y:S01]  /*3f7d0*/  FMUL.FTZ R73, R150, R73 ;  /* 0x0000004996497220 */ /* 0x000fe20000410000 */
[----:B------:R-:W-:Y:S01]  /*3f7e0*/  F2FP.BF16.F32.PACK_AB R72, R69, R72 ;  /* 0x000000484548723e */ /* 0x000fe200000010ff */
[----:B------:R-:W3:Y:S04]  /*3f7f0*/  LDL R233, [R1+0x44] ;  /* 0x0000440001e97983 */ /* 0x000ee80000100800 */
[----:B------:R-:W3:Y:S04]  /*3f800*/  LDL R5, [R1+0x1a4] ;  /* 0x0001a40001057983 */ /* 0x000ee80000100800 */
[----:B------:R-:W3:Y:S04]  /*3f810*/  LDL R4, [R1+0x2c4] ;  /* 0x0002c40001047983 */ /* 0x000ee80000100800 */
[----:B------:R-:W3:Y:S01]  /*3f820*/  LDL R3, [R1+0x4c] ;  /* 0x00004c0001037983 */ /* 0x000ee20000100800 */
[----:B----4-:R-:W-:Y:S01]  /*3f830*/  FFMA.FTZ R69, R75, R73, R70 ;  /* 0x000000494b457223 */ /* 0x010fe20000010046 */
[----:B--2---:R-:W-:-:S05]  /*3f840*/  FFMA.FTZ R70, R74, R135, R199 ;  /* 0x000000874a467223 */ /* 0x004fca00000100c7 */
[----:B------:R-:W-:Y:S02]  /*3f850*/  F2FP.BF16.F32.PACK_AB R69, R70, R69 ;  /* 0x000000454645723e */ /* 0x000fe400000010ff */
[----:B------:R-:W2:Y:S01]  /*3f860*/  LDL R70, [R1+0x2d0] ;  /* 0x0002d00001467983 */ /* 0x000ea20000100800 */
[--C-:B------:R-:W-:Y:S01]  /*3f870*/  FADD.FTZ R74, R82, -R71.reuse ;  /* 0x80000047524a7221 */ /* 0x100fe20000010000 */
[----:B------:R-:W-:-:S03]  /*3f880*/  FADD.FTZ R75, R81, -R71 ;  /* 0x80000047514b7221 */ /* 0x000fc60000010000 */
[C---:B------:R-:W-:Y:S01]  /*3f890*/  FMUL.FTZ R74, R150.reuse, R74 ;  /* 0x0000004a964a7220 */ /* 0x040fe20000410000 */
[----:B------:R-:W-:-:S04]  /*3f8a0*/  FMUL.FTZ R75, R150, R75 ;  /* 0x0000004b964b7220 */ /* 0x000fc80000410000 */
[-C--:B---3--:R-:W-:Y:S01]  /*3f8b0*/  FFMA.FTZ R134, R134, R75.reuse, R197 ;  /* 0x0000004b86867223 */ /* 0x088fe200000100c5 */
[----:B------:R-:W-:Y:S01]  /*3f8c0*/  FFMA.FTZ R75, R233, R75, R196 ;  /* 0x0000004be94b7223 */ /* 0x000fe200000100c4 */
[----:B------:R-:W-:Y:S01]  /*3f8d0*/  FFMA.FTZ R73, R4, R73, R5 ;  /* 0x0000004904497223 */ /* 0x000fe20000010005 */
[----:B------:R-:W-:Y:S01]  /*3f8e0*/  FFMA.FTZ R135, R3, R135, R198 ;  /* 0x0000008703877223 */ /* 0x000fe200000100c6 */
[----:B------:R3:W5:Y:S01]  /*3f8f0*/  LDL.LU R5, [R1+0x30c] ;  /* 0x00030c0001057983 */ /* 0x0007620000300800 */
[----:B------:R-:W-:-:S03]  /*3f900*/  FADD.FTZ R233, R91, -R71 ;  /* 0x800000475be97221 */ /* 0x000fc60000010000 */
[----:B------:R3:W5:Y:S01]  /*3f910*/  LDL.LU R4, [R1+0x308] ;  /* 0x0003080001047983 */ /* 0x0007620000300800 */
[----:B------:R-:W-:-:S03]  /*3f920*/  F2FP.BF16.F32.PACK_AB R73, R135, R73 ;  /* 0x000000498749723e */ /* 0x000fc600000010ff */
[----:B------:R3:W5:Y:S01]  /*3f930*/  LDL.LU R3, [R1+0x304] ;  /* 0x0003040001037983 */ /* 0x0007620000300800 */
[-C--:B--2---:R-:W-:Y:S01]  /*3f940*/  FFMA.FTZ R70, R70, R74.reuse, R2 ;  /* 0x0000004a46467223 */ /* 0x084fe20000010002 */
[----:B------:R-:W-:Y:S02]  /*3f950*/  FFMA.FTZ R74, R252, R74, R0 ;  /* 0x0000004afc4a7223 */ /* 0x000fe40000010000 */
[----:B------:R3:W5:Y:S02]  /*3f960*/  LDL.LU R2, [R1+0x300] ;  /* 0x0003000001027983 */ /* 0x0007640000300800 */
[----:B------:R-:W-:Y:S02]  /*3f970*/  F2FP.BF16.F32.PACK_AB R70, R134, R70 ;  /* 0x000000468646723e */ /* 0x000fe400000010ff */
[----:B------:R3:W5:Y:S01]  /*3f980*/  LDL.LU R0, [R1+0x2fc] ;  /* 0x0002fc0001007983 */ /* 0x0007620000300800 */
[----:B------:R-:W-:Y:S01]  /*3f990*/  F2FP.BF16.F32.PACK_AB R74, R75, R74 ;  /* 0x0000004a4b4a723e */ /* 0x000fe200000010ff */
[----:B------:R-:W-:-:S02]  /*3f9a0*/  FADD.FTZ R75, R92, -R71 ;  /* 0x800000475c4b7221 */ /* 0x000fc40000010000 */
[----:B------:R-:W2:Y:S04]  /*3f9b0*/  LDL R134, [R1+0x2cc] ;  /* 0x0002cc0001867983 */ /* 0x000ea80000100800 */
[----:B------:R-:W2:Y:S04]  /*3f9c0*/  LDL R71, [R1+0x1ac] ;  /* 0x0001ac0001477983 */ /* 0x000ea80000100800 */
[----:B------:R-:W4:Y:S01]  /*3f9d0*/  LDL R135, [R1+0x40] ;  /* 0x0000400001877983 */ /* 0x000f220000100800 */
[C---:B------:R-:W-:Y:S01]  /*3f9e0*/  FMUL.FTZ R75, R150.reuse, R75 ;  /* 0x0000004b964b7220 */ /* 0x040fe20000410000 */
[----:B------:R-:W-:-:S02]  /*3f9f0*/  FMUL.FTZ R233, R150, R233 ;  /* 0x000000e996e97220 */ /* 0x000fc40000410000 */
[----:B------:R-:W3:Y:S01]  /*3fa00*/  LDL R252, [R1+0x3c] ;  /* 0x00003c0001fc7983 */ /* 0x000ee20000100800 */
[----:B--2---:R-:W-:Y:S01]  /*3fa10*/  FFMA.FTZ R71, R134, R75, R71 ;  /* 0x0000004b86477223 */ /* 0x004fe20000010047 */
[----:B----4-:R-:W-:-:S05]  /*3fa20*/  FFMA.FTZ R134, R135, R233, R195 ;  /* 0x000000e987867223 */ /* 0x010fca00000100c3 */
[----:B------:R-:W-:Y:S02]  /*3fa30*/  F2FP.BF16.F32.PACK_AB R71, R134, R71 ;  /* 0x000000478647723e */ /* 0x000fe400000010ff */
[----:B------:R-:W0:Y:S02]  /*3fa40*/  LDC.64 R134, c[0x0][0x2b8] ;  /* 0x0000ae00ff867b82 */ /* 0x000e240000000a00 */
[----:B0-----:R-:W-:-:S05]  /*3fa50*/  IMAD.WIDE.U32 R134, R9, 0x10, R134 ;  /* 0x0000001009867825 */ /* 0x001fca00078e0086 */
[----:B------:R0:W-:Y:S04]  /*3fa60*/  STG.E.128 desc[UR4][R134.64], R68 ;  /* 0x0000004486007986 */ /* 0x0001e8000c101d04 */
[----:B0-----:R-:W2:Y:S01]  /*3fa70*/  LDL R134, [R1+0x19c] ;  /* 0x00019c0001867983 */ /* 0x001ea20000100800 */
[----:B------:R-:W0:Y:S03]  /*3fa80*/  LDC.64 R68, c[0x0][0x2c0] ;  /* 0x0000b000ff447b82 */ /* 0x000e260000000a00 */
[----:B------:R-:W2:Y:S01]  /*3fa90*/  LDL R135, [R1+0x2bc] ;  /* 0x0002bc0001877983 */ /* 0x000ea20000100800 */
[----:B---3--:R-:W-:Y:S01]  /*3faa0*/  FFMA.FTZ R233, R252, R233, R194 ;  /* 0x000000e9fce97223 */ /* 0x008fe200000100c2 */
[----:B0-----:R-:W-:-:S04]  /*3fab0*/  IMAD.WIDE.U32 R68, R9, 0x10, R68 ;  /* 0x0000001009447825 */ /* 0x001fc800078e0044 */
[----:B------:R-:W-:Y:S02]  /*3fac0*/  VIADD R9, R9, 0x20 ;  /* 0x0000002009097836 */ /* 0x000fe40000000000 */
[----:B--2---:R-:W-:-:S05]  /*3fad0*/  FFMA.FTZ R75, R135, R75, R134 ;  /* 0x0000004b874b7223 */ /* 0x004fca0000010086 */
[----:B------:R-:W-:-:S05]  /*3fae0*/  F2FP.BF16.F32.PACK_AB R75, R233, R75 ;  /* 0x0000004be94b723e */ /* 0x000fca00000010ff */
[----:B------:R3:W-:Y:S02]  /*3faf0*/  STG.E.128 desc[UR4][R68.64], R72 ;  /* 0x0000004844007986 */ /* 0x0007e4000c101d04 */
.L_x_2795:
[----:B------:R-:W-:Y:S05]  /*3fb00*/  BSYNC B1 ;  /* 0x0000000000017941 */ /* 0x000fea0003800000 */
.L_x_2794:
[----:B------:R-:W-:Y:S01]  /*3fb10*/  LOP3.LUT P0, RZ, R16, 0x2000, RZ, 0xc0, !PT ;  /* 0x0000200010ff7812 */ /* 0x000fe2000780c0ff */
[----:B------:R-:W-:-:S12]  /*3fb20*/  BSSY B1, `(.L_x_2796) ;  /* 0x0000055000017945 */ /* 0x000fd80003800000 */
[----:B------:R-:W-:Y:S05]  /*3fb30*/  @!P0 BRA `(.L_x_2797) ;  /* 0x00000004004c8947 */ /* 0x000fea0003800000 */
[----:B------:R-:W4:Y:S04]  /*3fb40*/  LDL R134, [R1+0x198] ;  /* 0x0001980001867983 */ /* 0x000f280000100800 */
[----:B-123--:R-:W4:Y:S04]  /*3fb50*/  LDL R68, [R1+0x2b8] ;  /* 0x0002b80001447983 */ /* 0x00ef280000100800 */
[----:B------:R-:W2:Y:S04]  /*3fb60*/  LDL R70, [R1+0x38] ;  /* 0x0000380001467983 */ /* 0x000ea80000100800 */
[----:B------:R-:W3:Y:S04]  /*3fb70*/  LDL R75, [R1+0x188] ;  /* 0x00018800014b7983 */ /* 0x000ee80000100800 */
[----:B------:R-:W3:Y:S01]  /*3fb80*/  LDL R74, [R1+0x2a8] ;  /* 0x0002a800014a7983 */ /* 0x000ee20000100800 */
[----:B------:R-:W-:-:S03]  /*3fb90*/  PLOP3.LUT P0, PT, PT, PT, UP0, 0x40, 0x0 ;  /* 0x000000000000781c */ /* 0x000fc60003f0e808 */
[----:B------:R-:W3:Y:S01]  /*3fba0*/  LDL R73, [R1+0x34] ;  /* 0x0000340001497983 */ /* 0x000ee20000100800 */
        /* <DEDUP_REMOVED lines=11> */
[----:B------:R-:W3:Y:S01]  /*3fc60*/  LDL R252, [R1+0x2a0] ;  /* 0x0002a00001fc7983 */ /* 0x000ee20000100800 */
[----:B----4-:R-:W-:Y:S01]  /*3fc70*/  FFMA.FTZ R68, R68, R72, R134 ;  /* 0x0000004844447223 */ /* 0x010fe20000010086 */
[----:B--2---:R-:W-:Y:S01]  /*3fc80*/  FFMA.FTZ R70, R70, R69, R193 ;  /* 0x0000004546467223 */ /* 0x004fe200000100c1 */
[----:B------:R-:W-:Y:S01]  /*3fc90*/  FMUL.FTZ R135, R150, R135 ;  /* 0x0000008796877220 */ /* 0x000fe20000410000 */
[----:B0-----:R-:W2:Y:S03]  /*3fca0*/  LDL R2, [R1+0x190] ;  /* 0x0001900001027983 */ /* 0x001ea60000100800 */
[----:B------:R-:W-:Y:S01]  /*3fcb0*/  F2FP.BF16.F32.PACK_AB R68, R70, R68 ;  /* 0x000000444644723e */ /* 0x000fe200000010ff */
[----:B------:R-:W4:Y:S01]  /*3fcc0*/  LDL R134, [R1+0x28] ;  /* 0x0000280001867983 */ /* 0x000f220000100800 */
[----:B---3--:R-:W-:-:S03]  /*3fcd0*/  FFMA.FTZ R72, R74, R72, R75 ;  /* 0x000000484a487223 */ /* 0x008fc6000001004b */
[----:B------:R-:W3:Y:S04]  /*3fce0*/  LDL R75, [R1+0x2b4] ;  /* 0x0002b400014b7983 */ /* 0x000ee80000100800 */
[----:B------:R-:W3:Y:S04]  /*3fcf0*/  LDL R70, [R1+0x194] ;  /* 0x0001940001467983 */ /* 0x000ee80000100800 */
[----:B------:R-:W2:Y:S01]  /*3fd00*/  LDL R74, [R1+0x30] ;  /* 0x00003000014a7983 */ /* 0x000ea20000100800 */
[----:B------:R-:W-:Y:S01]  /*3fd10*/  FFMA.FTZ R69, R73, R69, R192 ;  /* 0x0000004549457223 */ /* 0x000fe200000100c0 */
[----:B------:R-:W-:-:S02]  /*3fd20*/  FADD.FTZ R73, R44, -R71 ;  /* 0x800000472c497221 */ /* 0x000fc40000010000 */
[----:B-1----:R-:W4:Y:S02]  /*3fd30*/  LDL R0, [R1+0x180] ;  /* 0x0001800001007983 */ /* 0x002f240000100800 */
[----:B------:R-:W-:Y:S01]  /*3fd40*/  FMUL.FTZ R73, R150, R73 ;  /* 0x0000004996497220 */ /* 0x000fe20000410000 */
[----:B------:R-:W-:Y:S01]  /*3fd50*/  F2FP.BF16.F32.PACK_AB R72, R69, R72 ;  /* 0x000000484548723e */ /* 0x000fe200000010ff */
[----:B------:R-:W4:Y:S04]  /*3fd60*/  LDL R233, [R1+0x24] ;  /* 0x0000240001e97983 */ /* 0x000f280000100800 */
[----:B------:R-:W4:Y:S04]  /*3fd70*/  LDL R5, [R1+0x184] ;  /* 0x0001840001057983 */ /* 0x000f280000100800 */
[----:B------:R-:W4:Y:S04]  /*3fd80*/  LDL R4, [R1+0x2a4] ;  /* 0x0002a40001047983 */ /* 0x000f280000100800 */
[----:B------:R-:W4:Y:S01]  /*3fd90*/  LDL R3, [R1+0x2c] ;  /* 0x00002c0001037983 */ /* 0x000f220000100800 */
[----:B---3--:R-:W-:Y:S01]  /*3fda0*/  FFMA.FTZ R69, R75, R73, R70 ;  /* 0x000000494b457223 */ /* 0x008fe20000010046 */
[----:B--2---:R-:W-:-:S05]  /*3fdb0*/  FFMA.FTZ R70, R74, R135, R191 ;  /* 0x000000874a467223 */ /* 0x004fca00000100bf */
[----:B------:R-:W-:Y:S02]  /*3fdc0*/  F2FP.BF16.F32.PACK_AB R69, R70, R69 ;  /* 0x000000454645723e */ /* 0x000fe400000010ff */
[----:B------:R-:W2:Y:S01]  /*3fdd0*/  LDL R70, [R1+0x2b0] ;  /* 0x0002b00001467983 */ /* 0x000ea20000100800 */
[--C-:B------:R-:W-:Y:S01]  /*3fde0*/  FADD.FTZ R74, R80, -R71.reuse ;  /* 0x80000047504a7221 */ /* 0x100fe20000010000 */
[----:B------:R-:W-:-:S03]  /*3fdf0*/  FADD.FTZ R75, R79, -R71 ;  /* 0x800000474f4b7221 */ /* 0x000fc60000010000 */
[C---:B------:R-:W-:Y:S01]  /*3fe00*/  FMUL.FTZ R74, R150.reuse, R74 ;  /* 0x0000004a964a7220 */ /* 0x040fe20000410000 */
[----:B------:R-:W-:-:S04]  /*3fe10*/  FMUL.FTZ R75, R150, R75 ;  /* 0x0000004b964b7220 */ /* 0x000fc80000410000 */
[-C--:B----4-:R-:W-:Y:S01]  /*3fe20*/  FFMA.FTZ R134, R134, R75.reuse, R189 ;  /* 0x0000004b86867223 */ /* 0x090fe200000100bd */
        /* <DEDUP_REMOVED lines=31> */
[----:B0-----:R-:W-:-:S04]  /*40020*/  IMAD.WIDE.U32 R68, R9, 0x10, R68 ;  /* 0x0000001009447825 */ /* 0x001fc800078e0044 */
[----:B------:R-:W-:Y:S02]  /*40030*/  VIADD R9, R9, 0x20 ;  /* 0x0000002009097836 */ /* 0x000fe40000000000 */
[----:B--2---:R-:W-:-:S05]  /*40040*/  FFMA.FTZ R75, R135, R75, R134 ;  /* 0x0000004b874b7223 */ /* 0x004fca0000010086 */
[----:B------:R-:W-:-:S05]  /*40050*/  F2FP.BF16.F32.PACK_AB R75, R233, R75 ;  /* 0x0000004be94b723e */ /* 0x000fca00000010ff */
[----:B------:R4:W-:Y:S02]  /*40060*/  STG.E.128 desc[UR4][R68.64], R72 ;  /* 0x0000004844007986 */ /* 0x0009e4000c101d04 */
.L_x_2797:
[----:B------:R-:W-:Y:S05]  /*40070*/  BSYNC B1 ;  /* 0x0000000000017941 */ /* 0x000fea0003800000 */
.L_x_2796:
[----:B------:R-:W-:Y:S01]  /*40080*/  LOP3.LUT P0, RZ, R16, 0x1000, RZ, 0xc0, !PT ;  /* 0x0000100010ff7812 */ /* 0x000fe2000780c0ff */
[----:B------:R-:W-:-:S12]  /*40090*/  BSSY B1, `(.L_x_2798) ;  /* 0x0000054000017945 */ /* 0x000fd80003800000 */
[----:B------:R-:W-:Y:S05]  /*400a0*/  @!P0 BRA `(.L_x_2799) ;  /* 0x0000000400488947 */ /* 0x000fea0003800000 */
[----:B------:R-:W2:Y:S04]  /*400b0*/  LDL R134, [R1+0x178] ;  /* 0x0001780001867983 */ /* 0x000ea80000100800 */
[----:B-1234-:R-:W2:Y:S04]  /*400c0*/  LDL R68, [R1+0x298] ;  /* 0x0002980001447983 */ /* 0x01eea80000100800 */
[----:B------:R-:W3:Y:S04]  /*400d0*/  LDL R70, [R1+0x18] ;  /* 0x0000180001467983 */ /* 0x000ee80000100800 */
        /* <DEDUP_REMOVED lines=16> */
[----:B--2---:R-:W-:Y:S01]  /*401e0*/  FFMA.FTZ R68, R68, R72, R134 ;  /* 0x0000004844447223 */ /* 0x004fe20000010086 */
[----:B---3--:R-:W-:Y:S01]  /*401f0*/  FFMA.FTZ R70, R70, R69, R185 ;  /* 0x0000004546467223 */ /* 0x008fe200000100b9 */
        /* <DEDUP_REMOVED lines=43> */
[----:B------:R-:W3:Y:S01]  /*404b0*/  LDL R135, [R1] ;  /* 0x0000000001877983 */ /* 0x000ee20000100800 */
[C---:B------:R-:W-:Y:S01]  /*404c0*/  FMUL.FTZ R75, R150.reuse, R75 ;  /* 0x0000004b964b7220 */ /* 0x040fe20000410000 */
[----:B------:R-:W-:-:S02]  /*404d0*/  FMUL.FTZ R233, R150, R233 ;  /* 0x000000e996e97220 */ /* 0x000fc40000410000 */
[----:B------:R-:W4:Y:S01]  /*404e0*/  LDL R252, [R1+0x27c] ;  /* 0x00027c0001fc7983 */ /* 0x000f220000100800 */
[----:B--2---:R-:W-:Y:S01]  /*404f0*/  FFMA.FTZ R71, R134, R75, R71 ;  /* 0x0000004b86477223 */ /* 0x004fe20000010047 */
[----:B---3--:R-:W-:-:S05]  /*40500*/  FFMA.FTZ R134, R135, R233, R179 ;  /* 0x000000e987867223 */ /* 0x008fca00000100b3 */
[----:B------:R-:W-:Y:S02]  /*40510*/  F2FP.BF16.F32.PACK_AB R71, R134, R71 ;  /* 0x000000478647723e */ /* 0x000fe400000010ff */
[----:B------:R-:W1:Y:S02]  /*40520*/  LDC.64 R134, c[0x0][0x2b8] ;  /* 0x0000ae00ff867b82 */ /* 0x000e640000000a00 */
[----:B-1----:R-:W-:-:S05]  /*40530*/  IMAD.WIDE.U32 R134, R9, 0x10, R134 ;  /* 0x0000001009867825 */ /* 0x002fca00078e0086 */
[----:B------:R1:W-:Y:S04]  /*40540*/  STG.E.128 desc[UR4][R134.64], R68 ;  /* 0x0000004486007986 */ /* 0x0003e8000c101d04 */
[----:B-1----:R-:W4:Y:S01]  /*40550*/  LDL R135, [R1+0x15c] ;  /* 0x00015c0001877983 */ /* 0x002f220000100800 */
[----:B------:R-:W1:Y:S01]  /*40560*/  LDC.64 R68, c[0x0][0x2c0] ;  /* 0x0000b000ff447b82 */ /* 0x000e620000000a00 */
[----:B------:R-:W-:Y:S01]  /*40570*/  FFMA.FTZ R233, R251, R233, R178 ;  /* 0x000000e9fbe97223 */ /* 0x000fe200000100b2 */
[C---:B-1----:R-:W-:Y:S01]  /*40580*/  IMAD.WIDE.U32 R68, R9.reuse, 0x10, R68 ;  /* 0x0000001009447825 */ /* 0x042fe200078e0044 */
[----:B------:R-:W-:-:S03]  /*40590*/  IADD3 R9, R9, 0x20, RZ ;  /* 0x0000002009097810 */ /* 0x000fc60007ffe0ff */
[----:B----4-:R-:W-:-:S05]  /*405a0*/  FFMA.FTZ R75, R252, R75, R135 ;  /* 0x0000004bfc4b7223 */ /* 0x010fca0000010087 */
[----:B------:R-:W-:-:S05]  /*405b0*/  F2FP.BF16.F32.PACK_AB R75, R233, R75 ;  /* 0x0000004be94b723e */ /* 0x000fca00000010ff */
[----:B------:R0:W-:Y:S02]  /*405c0*/  STG.E.128 desc[UR4][R68.64], R72 ;  /* 0x0000004844007986 */ /* 0x0001e4000c101d04 */
.L_x_2799:
[----:B------:R-:W-:Y:S05]  /*405d0*/  BSYNC B1 ;  /* 0x0000000000017941 */ /* 0x000fea0003800000 */
.L_x_2798:
[----:B------:R-:W-:Y:S01]  /*405e0*/  LOP3.LUT P0, RZ, R16, 0x800, RZ, 0xc0, !PT ;  /* 0x0000080010ff7812 */ /* 0x000fe2000780c0ff */
        /* <DEDUP_REMOVED lines=8> */
[----:B------:R-:W-:-:S03]  /*40670*/  PLOP3.LUT P0, PT, PT, PT, UP0, 0x40, 0x0 ;  /* 0x000000000000781c */ /* 0x000fc60003f0e808 */
[----:B-----5:R0:W-:Y:S01]  /*40680*/  STL [R1+0x300], R2 ;  /* 0x0003000201007387 */ /* 0x0201e20000100800 */
[----:B------:R-:W-:-:S03]  /*40690*/  FSEL R71, R147, RZ, P0 ;  /* 0x000000ff93477208 */ /* 0x000fc60000000000 */
        /* <DEDUP_REMOVED lines=60> */
.L_x_2801:
[----:B------:R-:W-:Y:S05]  /*40a60*/  BSYNC B1 ;  /* 0x0000000000017941 */ /* 0x000fea0003800000 */
.L_x_2800:
        /* <DEDUP_REMOVED lines=72> */
.L_x_2803:
[----:B------:R-:W-:Y:S05]  /*40ef0*/  BSYNC B1 ;  /* 0x0000000000017941 */ /* 0x000fea0003800000 */
.L_x_2802:
        /* <DEDUP_REMOVED lines=72> */
.L_x_2805:
[----:B------:R-:W-:Y:S05]  /*41380*/  BSYNC B1 ;  /* 0x0000000000017941 */ /* 0x000fea0003800000 */
.L_x_2804:
        /* <DEDUP_REMOVED lines=72> */
.L_x_2807:
[----:B------:R-:W-:Y:S05]  /*41810*/  BSYNC B1 ;  /* 0x0000000000017941 */ /* 0x000fea0003800000 */
.L_x_2806:
        /* <DEDUP_REMOVED lines=72> */
.L_x_2809:
[----:B------:R-:W-:Y:S05]  /*41ca0*/  BSYNC B1 ;  /* 0x0000000000017941 */ /* 0x000fea0003800000 */
.L_x_2808:
[----:B------:R-:W-:Y:S01]  /*41cb0*/  LOP3.LUT P0, RZ, R16, 0x40, RZ, 0xc0, !PT ;  /* 0x0000004010ff7812 */ /* 0x000fe2000780c0ff */
[----:B------:R-:W-:-:S12]  /*41cc0*/  BSSY B1, `(.L_x_2810) ;  /* 0x0000046000017945 */ /* 0x000fd80003800000 */
[----:B------:R-:W-:Y:S05]  /*41cd0*/  @!P0 BRA `(.L_x_2811) ;  /* 0x0000000400108947 */ /* 0x000fea0003800000 */
[----:B01234-:R-:W2:Y:S04]  /*41ce0*/  LDL R69, [R1+0xb8] ;  /* 0x0000b80001457983 */ /* 0x01fea80000100800 */
[----:B------:R-:W3:Y:S04]  /*41cf0*/  LDL R72, [R1+0xb4] ;  /* 0x0000b40001487983 */ /* 0x000ee80000100800 */
[----:B------:R-:W4:Y:S04]  /*41d00*/  LDL R71, [R1+0xa0] ;  /* 0x0000a00001477983 */ /* 0x000f280000100800 */
[----:B------:R-:W4:Y:S04]  /*41d10*/  LDL R70, [R1+0xb0] ;  /* 0x0000b00001467983 */ /* 0x000f280000100800 */
[----:B------:R-:W3:Y:S04]  /*41d20*/  LDL R73, [R1+0xac] ;  /* 0x0000ac0001497983 */ /* 0x000ee80000100800 */
[----:B-----5:R0:W-:Y:S04]  /*41d30*/  STL [R1+0x300], R2 ;  /* 0x0003000201007387 */ /* 0x0201e80000100800 */
[----:B0-----:R-:W3:Y:S04]  /*41d40*/  LDL R2, [R1+0xa4] ;  /* 0x0000a40001027983 */ /* 0x001ee80000100800 */
[----:B------:R0:W-:Y:S04]  /*41d50*/  STL [R1+0x2fc], R0 ;  /* 0x0002fc0001007387 */ /* 0x0001e80000100800 */
[----:B0-----:R-:W2:Y:S01]  /*41d60*/  LDL R0, [R1+0xa8] ;  /* 0x0000a80001007983 */ /* 0x001ea20000100800 */
[----:B------:R-:W-:-:S04]  /*41d70*/  PLOP3.LUT P0, PT, PT, PT, UP0, 0x40, 0x0 ;  /* 0x000000000000781c */ /* 0x000fc80003f0e808 */
[----:B------:R-:W-:-:S05]  /*41d80*/  FSEL R68, R147, RZ, P0 ;  /* 0x000000ff93447208 */ /* 0x000fca0000000000 */
        /* <DEDUP_REMOVED lines=16> */
[----:B--2---:R-:W-:Y:S01]  /*41e90*/  FFMA.FTZ R68, R69, R134, R0 ;  /* 0x0000008645447223 */ /* 0x004fe20000010000 */
[----:B------:R-:W-:Y:S01]  /*41ea0*/  FFMA.FTZ R69, R133, R75, R132 ;  /* 0x0000004b85457223 */ /* 0x000fe20000010084 */
[----:B----4-:R-:W-:Y:S01]  /*41eb0*/  FFMA.FTZ R70, R70, R147, R71 ;  /* 0x0000009346467223 */ /* 0x010fe20000010047 */
[----:B------:R-:W2:Y:S03]  /*41ec0*/  LDL R0, [R1+0x88] ;  /* 0x0000880001007983 */ /* 0x000ea60000100800 */
[----:B------:R-:W-:Y:S01]  /*41ed0*/  F2FP.BF16.F32.PACK_AB R68, R69, R68 ;  /* 0x000000444544723e */ /* 0x000fe200000010ff */
[----:B---3--:R-:W-:Y:S01]  /*41ee0*/  FFMA.FTZ R69, R72, R135, R2 ;  /* 0x0000008748457223 */ /* 0x008fe20000010002 */
[----:B------:R-:W-:Y:S01]  /*41ef0*/  FFMA.FTZ R72, R129, R74, R128 ;  /* 0x0000004a81487223 */ /* 0x000fe20000010080 */
[----:B------:R-:W-:Y:S01]  /*41f00*/  FFMA.FTZ R71, R125, R233, R124 ;  /* 0x000000e97d477223 */ /* 0x000fe2000001007c */
[----:B------:R-:W3:Y:S03]  /*41f10*/  LDL R2, [R1+0x7c] ;  /* 0x00007c0001027983 */ /* 0x000ee60000100800 */
[----:B------:R-:W-:-:S02]  /*41f20*/  F2FP.BF16.F32.PACK_AB R69, R72, R69 ;  /* 0x000000454845723e */ /* 0x000fc400000010ff */
[----:B------:R-:W4:Y:S01]  /*41f30*/  LDL R72, [R1+0x9c] ;  /* 0x00009c0001487983 */ /* 0x000f220000100800 */
[----:B------:R-:W-:Y:S01]  /*41f40*/  F2FP.BF16.F32.PACK_AB R70, R71, R70 ;  /* 0x000000464746723e */ /* 0x000fe200000010ff */
[----:B----4-:R-:W-:Y:S01]  /*41f50*/  FFMA.FTZ R71, R73, R252, R72 ;  /* 0x000000fc49477223 */ /* 0x010fe20000010048 */
[----:B------:R-:W-:-:S05]  /*41f60*/  FFMA.FTZ R72, R121, R150, R120 ;  /* 0x0000009679487223 */ /* 0x000fca0000010078 */
[----:B------:R-:W-:Y:S02]  /*41f70*/  F2FP.BF16.F32.PACK_AB R71, R72, R71 ;  /* 0x000000474847723e */ /* 0x000fe400000010ff */
[----:B------:R-:W0:Y:S02]  /*41f80*/  LDC.64 R72, c[0x0][0x2b8] ;  /* 0x0000ae00ff487b82 */ /* 0x000e240000000a00 */
[----:B0-----:R-:W-:-:S05]  /*41f90*/  IMAD.WIDE.U32 R72, R9, 0x10, R72 ;  /* 0x0000001009487825 */ /* 0x001fca00078e0048 */
[----:B------:R0:W-:Y:S04]  /*41fa0*/  STG.E.128 desc[UR4][R72.64], R68 ;  /* 0x0000004448007986 */ /* 0x0001e8000c101d04 */
[----:B0-----:R-:W3:Y:S01]  /*41fb0*/  LDL R71, [R1+0x8c] ;  /* 0x00008c0001477983 */ /* 0x001ee20000100800 */
[----:B------:R-:W-:Y:S01]  /*41fc0*/  FFMA.FTZ R150, R119, R150, R118 ;  /* 0x0000009677967223 */ /* 0x000fe20000010076 */
[----:B------:R-:W0:Y:S02]  /*41fd0*/  LDC.64 R72, c[0x0][0x2c0] ;  /* 0x0000b000ff487b82 */ /* 0x000e240000000a00 */
[----:B------:R-:W2:Y:S04]  /*41fe0*/  LDL R68, [R1+0x98] ;  /* 0x0000980001447983 */ /* 0x000ea80000100800 */
[----:B------:R-:W4:Y:S04]  /*41ff0*/  LDL R69, [R1+0x94] ;  /* 0x0000940001457983 */ /* 0x000f280000100800 */
[----:B------:R-:W4:Y:S01]  /*42000*/  LDL R70, [R1+0x90] ;  /* 0x0000900001467983 */ /* 0x000f220000100800 */
[----:B---3--:R-:W-:-:S03]  /*42010*/  FFMA.FTZ R71, R71, R252, R2 ;  /* 0x000000fc47477223 */ /* 0x008fc60000010002 */
[----:B------:R1:W5:Y:S02]  /*42020*/  LDL.LU R2, [R1+0x300] ;  /* 0x0003000001027983 */ /* 0x0003640000300800 */
[----:B------:R-:W-:Y:S02]  /*42030*/  F2FP.BF16.F32.PACK_AB R71, R150, R71 ;  /* 0x000000479647723e */ /* 0x000fe400000010ff */
[----:B------:R-:W4:Y:S04]  /*42040*/  LDL R252, [R1+0x80] ;  /* 0x0000800001fc7983 */ /* 0x000f280000100800 */
[----:B------:R-:W3:Y:S01]  /*42050*/  LDL R150, [R1+0x84] ;  /* 0x0000840001967983 */ /* 0x000ee20000100800 */
[----:B--2---:R-:W-:-:S03]  /*42060*/  FFMA.FTZ R68, R68, R134, R0 ;  /* 0x0000008644447223 */ /* 0x004fc60000010000 */
[----:B------:R1:W5:Y:S01]  /*42070*/  LDL.LU R0, [R1+0x2fc] ;  /* 0x0002fc0001007983 */ /* 0x0003620000300800 */
[----:B------:R-:W-:Y:S01]  /*42080*/  FFMA.FTZ R233, R123, R233, R122 ;  /* 0x000000e97be97223 */ /* 0x000fe2000001007a */
[----:B------:R-:W-:Y:S01]  /*42090*/  FFMA.FTZ R74, R127, R74, R126 ;  /* 0x0000004a7f4a7223 */ /* 0x000fe2000001007e */
[----:B------:R-:W-:Y:S01]  /*420a0*/  FFMA.FTZ R75, R131, R75, R130 ;  /* 0x0000004b834b7223 */ /* 0x000fe20000010082 */
[----:B0-----:R-:W-:-:S04]  /*420b0*/  IMAD.WIDE.U32 R72, R9, 0x10, R72 ;  /* 0x0000001009487825 */ /* 0x001fc800078e0048 */
[----:B------:R-:W-:Y:S01]  /*420c0*/  F2FP.BF16.F32.PACK_AB R68, R75, R68 ;  /* 0x000000444b44723e */ /* 0x000fe200000010ff */
[----:B----4-:R-:W-:Y:S01]  /*420d0*/  FFMA.FTZ R70, R70, R147, R252 ;  /* 0x0000009346467223 */ /* 0x010fe200000100fc */
[----:B---3--:R-:W-:-:S04]  /*420e0*/  FFMA.FTZ R69, R69, R135, R150 ;  /* 0x0000008745457223 */ /* 0x008fc80000010096 */
[----:B------:R-:W-:Y:S02]  /*420f0*/  F2FP.BF16.F32.PACK_AB R70, R233, R70 ;  /* 0x00000046e946723e */ /* 0x000fe400000010ff */
[----:B------:R-:W-:-:S05]  /*42100*/  F2FP.BF16.F32.PACK_AB R69, R74, R69 ;  /* 0x000000454a45723e */ /* 0x000fca00000010ff */
[----:B------:R1:W-:Y:S02]  /*42110*/  STG.E.128 desc[UR4][R72.64], R68 ;  /* 0x0000004448007986 */ /* 0x0003e4000c101d04 */
.L_x_2811:
[----:B------:R-:W-:Y:S05]  /*42120*/  BSYNC B1 ;  /* 0x0000000000017941 */ /* 0x000fea0003800000 */
.L_x_2810:
[----:B01234-:R-:W0:Y:S02]  /*42130*/  LDC.64 R68, c[0x0][0x210] ;  /* 0x00008400ff447b82 */ /* 0x01fe240000000a00 */
[----:B0-----:R-:W-:-:S04]  /*42140*/  LEA R117, R68, R117, 0x2 ;  /* 0x0000007544757211 */ /* 0x001fc800078e10ff */
[----:B------:R-:W-:-:S13]  /*42150*/  ISETP.GE.AND P0, PT, R117, R69, PT ;  /* 0x000000457500720c */ /* 0x000fda0003f06270 */
[----:B------:R-:W-:Y:S05]  /*42160*/  @!P0 BRA `(.L_x_2812) ;  /* 0xfffffc2000d48947 */ /* 0x000fea000383ffff */
[----:B------:R-:W-:Y:S05]  /*42170*/  BSYNC B0 ;  /* 0x0000000000007941 */ /* 0x000fea0003800000 */
.L_x_1481:
[----:B------:R-:W-:Y:S05]  /*42180*/  EXIT ;  /* 0x000000000000794d */ /* 0x000fea0003800000 */
.L_x_2791:
[----:B------:R-:W-:Y:S01]  /*42190*/  HFMA2.MMA R70, -RZ, RZ, 0, 1.847743988037109375e-06 ;  /* 0x0000001fff467435 */ /* 0x000fe200000001ff */
[----:B------:R-:W-:Y:S01]  /*421a0*/  BSSY B1, `(.L_x_2813) ;  /* 0x0000007000017945 */ /* 0x000fe20003800000 */
[----:B------:R-:W-:Y:S02]  /*421b0*/  IMAD.MOV.U32 R74, RZ, RZ, R68 ;  /* 0x000000ffff4a7224 */ /* 0x000fe400078e0044 */
[----:B------:R-:W-:Y:S02]  /*421c0*/  IMAD.MOV.U32 R71, RZ, RZ, 0x1 ;  /* 0x00000001ff477424 */ /* 0x000fe400078e00ff */
[----:B------:R-:W-:-:S07]  /*421d0*/  IMAD.MOV.U32 R69, RZ, RZ, -0x1 ;  /* 0xffffffffff457424 */ /* 0x000fce00078e00ff */
[----:B------:R-:W-:Y:S05]  /*421e0*/  WARPSYNC.COLLECTIVE R69, `(.L_x_2814) ;  /* 0x0000000045087348 */ /* 0x000fea0003c00000 */
[----:B------:R0:W1:Y:S02]  /*421f0*/  SHFL.BFLY P6, R69, R74, R71, R70 ;  /* 0x0c0000474a457389 */ /* 0x00006400000c0046 */
[----:B01----:R-:W-:Y:S01]  /*42200*/  ENDCOLLECTIVE ;  /* 0x000000000000791b */ /* 0x003fe20003800000 */
.L_x_2814:
[----:B------:R-:W-:Y:S05]  /*42210*/  BSYNC B1 ;  /* 0x0000000000017941 */ /* 0x000fea0003800000 */
.L_x_2813:
[----:B------:R-:W-:Y:S01]  /*42220*/  FADD.FTZ R68, R68, R69 ;  /* 0x0000004544447221 */ /* 0x000fe20000010000 */
[----:B------:R-:W-:Y:S01]  /*42230*/  IMAD.MOV.U32 R69, RZ, RZ, -0x1 ;  /* 0xffffffffff457424 */ /* 0x000fe200078e00ff */
[----:B------:R-:W-:Y:S01]  /*42240*/  MOV R71, 0x2 ;  /* 0x0000000200477802 */ /* 0x000fe20000000f00 */
[----:B------:R-:W-:Y:S01]  /*42250*/  IMAD.MOV.U32 R70, RZ, RZ, 0x1f ;  /* 0x0000001fff467424 */ /* 0x000fe200078e00ff */
[----:B------:R-:W-:Y:S01]  /*42260*/  LOP3.LUT R16, R16, 0xffff7fff, RZ, 0xc0, !PT ;  /* 0xffff7fff10107812 */ /* 0x000fe200078ec0ff */
[----:B------:R-:W-:-:S03]  /*42270*/  IMAD.MOV.U32 R74, RZ, RZ, R68 ;  /* 0x000000ffff4a7224 */ /* 0x000fc600078e0044 */
[----:B------:R-:W-:-:S07]  /*42280*/  @P5 LOP3.LUT R16, R16, 0x8000, RZ, 0xfc, !PT ;  /* 0x0000800010105812 */ /* 0x000fce00078efcff */
[----:B------:R-:W-:Y:S05]  /*42290*/  WARPSYNC.COLLECTIVE R69, `(.L_x_2815) ;  /* 0x0000000045087348 */ /* 0x000fea0003c00000 */
[----:B------:R0:W1:Y:S02]  /*422a0*/  SHFL.BFLY P6, R69, R74, R71, R70 ;  /* 0x0c0000474a457389 */ /* 0x00006400000c0046 */
[----:B01----:R-:W-:Y:S01]  /*422b0*/  ENDCOLLECTIVE ;  /* 0x000000000000791b */ /* 0x003fe20003800000 */
.L_x_2815:
[----:B------:R-:W-:Y:S01]  /*422c0*/  LOP3.LUT P5, RZ, R16, 0x8, RZ, 0xc0, !PT ;  /* 0x0000000810ff7812 */ /* 0x000fe200078ac0ff */
[----:B------:R-:W-:Y:S02]  /*422d0*/  IMAD.MOV.U32 R71, RZ, RZ, 0x4 ;  /* 0x00000004ff477424 */ /* 0x000fe400078e00ff */
[----:B------:R-:W-:Y:S01]  /*422e0*/  FADD.FTZ R68, R68, R69 ;  /* 0x0000004544447221 */ /* 0x000fe20000010000 */
[----:B------:R-:W-:-:S04]  /*422f0*/  IMAD.MOV.U32 R69, RZ, RZ, -0x1 ;  /* 0xffffffffff457424 */ /* 0x000fc800078e00ff */
[----:B------:R-:W-:-:S07]  /*42300*/  MOV R74, R68 ;  /* 0x00000044004a7202 */ /* 0x000fce0000000f00 */
[----:B------:R-:W-:Y:S05]  /*42310*/  WARPSYNC.COLLECTIVE R69, `(.L_x_2816) ;  /* 0x0000000045087348 */ /* 0x000fea0003c00000 */
[----:B------:R0:W1:Y:S02]  /*42320*/  SHFL.BFLY P6, R69, R74, R71, R70 ;  /* 0x0c0000474a457389 */ /* 0x00006400000c0046 */
[----:B01----:R-:W-:Y:S01]  /*42330*/  ENDCOLLECTIVE ;  /* 0x000000000000791b */ /* 0x003fe20003800000 */
.L_x_2816:
[----:B------:R-:W-:Y:S02]  /*42340*/  IMAD.MOV.U32 R71, RZ, RZ, 0x8 ;  /* 0x00000008ff477424 */ /* 0x000fe400078e00ff */
[----:B------:R-:W-:Y:S01]  /*42350*/  FADD.FTZ R68, R68, R69 ;  /* 0x0000004544447221 */ /* 0x000fe20000010000 */
[----:B------:R-:W-:-:S04]  /*42360*/  IMAD.MOV.U32 R69, RZ, RZ, -0x1 ;  /* 0xffffffffff457424 */ /* 0x000fc800078e00ff */
[----:B------:R-:W-:-:S07]  /*42370*/  MOV R74, R68 ;  /* 0x00000044004a7202 */ /* 0x000fce0000000f00 */
[----:B------:R-:W-:Y:S05]  /*42380*/  WARPSYNC.COLLECTIVE R69, `(.L_x_2817) ;  /* 0x0000000045087348 */ /* 0x000fea0003c00000 */
[----:B------:R0:W1:Y:S02]  /*42390*/  SHFL.BFLY P6, R69, R74, R71, R70 ;  /* 0x0c0000474a457389 */ /* 0x00006400000c0046 */
[----:B01----:R-:W-:Y:S01]  /*423a0*/  ENDCOLLECTIVE ;  /* 0x000000000000791b */ /* 0x003fe20003800000 */
.L_x_2817:
[----:B------:R-:W-:Y:S01]  /*423b0*/  IMAD.MOV.U32 R71, RZ, RZ, 0x10 ;  /* 0x00000010ff477424 */ /* 0x000fe200078e00ff */
[----:B------:R-:W-:Y:S02]  /*423c0*/  MOV R72, R69 ;  /* 0x0000004500487202 */ /* 0x000fe40000000f00 */
[----:B------:R-:W-:-:S03]  /*423d0*/  MOV R69, 0xffffffff ;  /* 0xffffffff00457802 */ /* 0x000fc60000000f00 */
[----:B------:R-:W-:Y:S02]  /*423e0*/  FADD.FTZ R72, R68, R72 ;  /* 0x0000004844487221 */ /* 0x000fe40000010000 */
[----:B------:R-:W0:Y:S02]  /*423f0*/  LDC R68, c[0x0][0x290] ;  /* 0x0000a400ff447b82 */ /* 0x000e240000000800 */
[----:B------:R-:W-:-:S07]  /*42400*/  IMAD.MOV.U32 R74, RZ, RZ, R72 ;  /* 0x000000ffff4a7224 */ /* 0x000fce00078e0048 */
[----:B0-----:R-:W-:Y:S05]  /*42410*/  WARPSYNC.COLLECTIVE R69, `(.L_x_2818) ;  /* 0x0000000045087348 */ /* 0x001fea0003c00000 */
[----:B------:R1:W2:Y:S02]  /*42420*/  SHFL.BFLY P6, R69, R74, R71, R70 ;  /* 0x0c0000474a457389 */ /* 0x0002a400000c0046 */
[----:B012---:R-:W-:Y:S01]  /*42430*/  ENDCOLLECTIVE ;  /* 0x000000000000791b */ /* 0x007fe20003800000 */
.L_x_2818:
[----:B------:R-:W-:Y:S02]  /*42440*/  IMAD.MOV.U32 R71, RZ, RZ, 0x1 ;  /* 0x00000001ff477424 */ /* 0x000fe400078e00ff */
[----:B------:R-:W-:Y:S01]  /*42450*/  FADD.FTZ R69, R72, R69 ;  /* 0x0000004548457221 */ /* 0x000fe20000010000 */
[----:B------:R-:W-:-:S03]  /*42460*/  LOP3.LUT P6, RZ, R16, 0x20, RZ, 0xc0, !PT ;  /* 0x0000002010ff7812 */ /* 0x000fc600078cc0ff */
        /* <DEDUP_REMOVED lines=167> */
[----:B------:R-:W-:Y:S02]  /*42ee0*/  IMAD.MOV.U32 R69, RZ, RZ, -0x1 ;  /* 0xffffffffff457424 */ /* 0x000fe400078e00ff */
[----:B------:R-:W-:-:S08]  /*42ef0*/  IMAD.MOV.U32 R74, RZ, RZ, R72 ;  /* 0x000000ffff4a7224 */ /* 0x000fd000078e0048 */
[----:B------:R-:W-:Y:S05]  /*42f00*/  WARPSYNC.COLLECTIVE R69, `(.L_x_2819) ;  /* 0x0000000045087348 */ /* 0x000fea0003c00000 */
[----:B------:R0:W1:Y:S02]  /*42f10*/  SHFL.BFLY P6, R69, R74, R71, R70 ;  /* 0x0c0000474a457389 */ /* 0x00006400000c0046 */
[----:B01----:R-:W-:Y:S01]  /*42f20*/  ENDCOLLECTIVE ;  /* 0x000000000000791b */ /* 0x003fe20003800000 */
.L_x_2819:
[----:B------:R-:W-:Y:S01]  /*42f30*/  MOV R71, 0x2 ;  /* 0x0000000200477802 */ /* 0x000fe20000000f00 */
[----:B------:R-:W-:Y:S01]  /*42f40*/  FADD.FTZ R72, R72, R69 ;  /* 0x0000004548487221 */ /* 0x000fe20000010000 */
[----:B------:R-:W-:-:S03]  /*42f50*/  IMAD.MOV.U32 R69, RZ, RZ, -0x1 ;  /* 0xffffffffff457424 */ /* 0x000fc600078e00ff */
[----:B------:R-:W-:-:S07]  /*42f60*/  IMAD.MOV.U32 R74, RZ, RZ, R72 ;  /* 0x000000ffff4a7224 */ /* 0x000fce00078e0048 */
[----:B------:R-:W-:Y:S05]  /*42f70*/  WARPSYNC.COLLECTIVE R69, `(.L_x_2820) ;  /* 0x0000000045087348 */ /* 0x000fea0003c00000 */
[----:B------:R0:W1:Y:S02]  /*42f80*/  SHFL.BFLY P6, R69, R74, R71, R70 ;  /* 0x0c0000474a457389 */ /* 0x00006400000c0046 */
[----:B01----:R-:W-:Y:S01]  /*42f90*/  ENDCOLLECTIVE ;  /* 0x000000000000791b */ /* 0x003fe20003800000 */
.L_x_2820:
[----:B------:R-:W-:Y:S01]  /*42fa0*/  HFMA2.MMA R71, -RZ, RZ, 0, 2.384185791015625e-07 ;  /* 0x00000004ff477435 */ /* 0x000fe200000001ff */
[----:B------:R-:W-:Y:S01]  /*42fb0*/  FADD.FTZ R72, R72, R69 ;  /* 0x0000004548487221 */ /* 0x000fe20000010000 */
[----:B------:R-:W-:-:S03]  /*42fc0*/  IMAD.MOV.U32 R69, RZ, RZ, -0x1 ;  /* 0xffffffffff457424 */ /* 0x000fc600078e00ff */
[----:B------:R-:W-:-:S07]  /*42fd0*/  IMAD.MOV.U32 R74, RZ, RZ, R72 ;  /* 0x000000ffff4a7224 */ /* 0x000fce00078e0048 */
[----:B------:R-:W-:Y:S05]  /*42fe0*/  WARPSYNC.COLLECTIVE R69, `(.L_x_2821) ;  /* 0x0000000045087348 */ /* 0x000fea0003c00000 */
[----:B------:R0:W1:Y:S02]  /*42ff0*/  SHFL.BFLY P6, R69, R74, R71, R70 ;  /* 0x0c0000474a457389 */ /* 0x00006400000c0046 */
[----:B01----:R-:W-:Y:S01]  /*43000*/  ENDCOLLECTIVE ;  /* 0x000000000000791b */ /* 0x003fe20003800000 */
.L_x_2821:
[----:B------:R-:W-:Y:S01]  /*43010*/  MOV R71, 0x8 ;  /* 0x0000000800477802 */ /* 0x000fe20000000f00 */
[----:B------:R-:W-:Y:S01]  /*43020*/  FADD.FTZ R72, R72, R69 ;  /* 0x0000004548487221 */ /* 0x000fe20000010000 */
[----:B------:R-:W-:-:S03]  /*43030*/  IMAD.MOV.U32 R69, RZ, RZ, -0x1 ;  /* 0xffffffffff457424 */ /* 0x000fc600078e00ff */
[----:B------:R-:W-:-:S07]  /*43040*/  IMAD.MOV.U32 R74, RZ, RZ, R72 ;  /* 0x000000ffff4a7224 */ /* 0x000fce00078e0048 */
[----:B------:R-:W-:Y:S05]  /*43050*/  WARPSYNC.COLLECTIVE R69, `(.L_x_2822) ;  /* 0x0000000045087348 */ /* 0x000fea0003c00000 */
[----:B------:R0:W1:Y:S02]  /*43060*/  SHFL.BFLY P6, R69, R74, R71, R70 ;  /* 0x0c0000474a457389 */ /* 0x00006400000c0046 */
[----:B01----:R-:W-:Y:S01]  /*43070*/  ENDCOLLECTIVE ;  /* 0x000000000000791b */ /* 0x003fe20003800000 */
.L_x_2822:
[----:B------:R-:W-:Y:S01]  /*43080*/  HFMA2.MMA R71, -RZ, RZ, 0, 9.5367431640625e-07 ;  /* 0x00000010ff477435 */ /* 0x000fe200000001ff */
[----:B------:R-:W-:Y:S01]  /*43090*/  FADD.FTZ R72, R72, R69 ;  /* 0x0000004548487221 */ /* 0x000fe20000010000 */
[----:B------:R-:W-:-:S03]  /*430a0*/  IMAD.MOV.U32 R69, RZ, RZ, -0x1 ;  /* 0xffffffffff457424 */ /* 0x000fc600078e00ff */
[----:B------:R-:W-:-:S07]  /*430b0*/  IMAD.MOV.U32 R74, RZ, RZ, R72 ;  /* 0x000000ffff4a7224 */ /* 0x000fce00078e0048 */
[----:B------:R-:W-:Y:S05]  /*430c0*/  WARPSYNC.COLLECTIVE R69, `(.L_x_2823) ;  /* 0x0000000045087348 */ /* 0x000fea0003c00000 */
[----:B------:R0:W1:Y:S02]  /*430d0*/  SHFL.BFLY P6, R69, R74, R71, R70 ;  /* 0x0c0000474a457389 */ /* 0x00006400000c0046 */
[----:B01----:R-:W-:Y:S01]  /*430e0*/  ENDCOLLECTIVE ;  /* 0x000000000000791b */ /* 0x003fe20003800000 */
.L_x_2823:
[----:B------:R-:W-:Y:S05]  /*430f0*/  BRA `(.L_x_2824) ;  /* 0xffffffbc00987947 */ /* 0x000fea000383ffff */
.L_x_2825:
        /* <DEDUP_REMOVED lines=16> */
.L_x_66038:


//--------------------- .text._ZN10layer_norm31ln_parallel_residual_fwd_kernelINS_13Kernel_traitsI13__nv_bfloat16S2_S2_S2_fjLj2560ELj1ELj4ELj1ELj16ENS_18Kernel_traits_baseILj2560ES2_S2_S2_S2_fjLj128EEEEELb1ELb0ELb1EEEvNS_9FwdParamsE --------------------------
	.section	.text._ZN10layer_norm31ln_parallel_residual_fwd_kernelINS_13Kernel_traitsI13__nv_bfloat16S2_S2_S2_fjLj2560ELj1ELj4ELj1ELj16ENS_18Kernel_traits_baseILj2560ES2_S2_S2_S2_fjLj128EEEEELb1ELb0ELb1EEEvNS_9FwdParamsE,"ax",@progbits
	.align	128
        .global         _ZN10layer_norm31ln_parallel_residual_fwd_kernelINS_13Kernel_traitsI13__nv_bfloat16S2_S2_S2_fjLj2560ELj1ELj4ELj1ELj16ENS_18Kernel_traits_baseILj2560ES2_S2_S2_S2_fjLj128EEEEELb1ELb0ELb1EEEvNS_9FwdParamsE
        .type           _ZN10layer_norm31ln_parallel_residual_fwd_kernelINS_13Kernel_traitsI13__nv_bfloat16S2_S2_S2_fjLj2560ELj1ELj4ELj1ELj16ENS_18Kernel_traits_baseILj2560ES2_S2_S2_S2_fjLj128EEEEELb1ELb0ELb1EEEvNS_9FwdParamsE,@function
        .size           _ZN10layer_norm31ln_parallel_residual_fwd_kernelINS_13Kernel_traitsI13__nv_bfloat16S2_S2_S2_fjLj2560ELj1ELj4ELj1ELj16ENS_18Kernel_traits_baseILj2560ES2_S2_S2_S2_fjLj128EEEEELb1ELb0ELb1EEEvNS_9FwdParamsE,(.L_x_66039 - _ZN10layer_norm31ln_parallel_residual_fwd_kernelINS_13Kernel_traitsI13__nv_bfloat16S2_S2_S2_fjLj2560ELj1ELj4ELj1ELj16ENS_18Kernel_traits_baseILj2560ES2_S2_S2_S2_fjLj128EEEEELb1ELb0ELb1EEEvNS_9FwdParamsE)
        .other          _ZN10layer_norm31ln_parallel_residual_fwd_kernelINS_13Kernel_traitsI13__nv_bfloat16S2_S2_S2_fjLj2560ELj1ELj4ELj1ELj16ENS_18Kernel_traits_baseILj2560ES2_S2_S2_S2_fjLj128EEEEELb1ELb0ELb1EEEvNS_9FwdParamsE,@"STO_CUDA_ENTRY STV_DEFAULT"
_ZN10layer_norm31ln_parallel_residual_fwd_kernelINS_13Kernel_traitsI13__nv_bfloat16S2_S2_S2_fjLj2560ELj1ELj4ELj1ELj16ENS_18Kernel_traits_baseILj2560ES2_S2_S2_S2_fjLj128EEEEELb1ELb0ELb1EEEvNS_9FwdParamsE:
.text._ZN10layer_norm31ln_parallel_residual_fwd_kernelINS_13Kernel_traitsI13__nv_bfloat16S2_S2_S2_fjLj2560ELj1ELj4ELj1ELj16ENS_18Kernel_traits_baseILj2560ES2_S2_S2_S2_fjLj128EEEEELb1ELb0ELb1EEEvNS_9FwdParamsE:
[----:B------:R-:W0:Y:S08]  /*0000*/  LDC R1, c[0x0][0x28] ;  /* 0x00000a00ff017b82 */ /* 0x000e300000000800 */
[----:B------:R-:W1:Y:S01]  /*0010*/  LDC R158, c[0x0][0x2e8] ;  /* 0x0000ba00ff9e7b82 */ /* 0x000e620000000800 */
[----:B------:R-:W-:Y:S01]  /*0020*/  ULDC.U8 UR4, c[0x0][0x2f4] ;  /* 0x0000bd0000047ab9 */ /* 0x000fe20000000000 */
[----:B------:R-:W-:Y:S01]  /*0030*/  ULDC.64 UR6, c[0x0][0x208] ;  /* 0x0000820000067ab9 */ /* 0x000fe20000000a00 */
[----:B------:R-:W-:Y:S01]  /*0040*/  ISETP.NE.AND P2, PT, RZ, UR4, PT ;  /* 0x00000004ff007c0c */ /* 0x000fe2000bf45270 */
[----:B0-----:R-:W-:-:S04]  /*0050*/  VIADD R1, R1, 0xfffffe28 ;  /* 0xfffffe2801017836 */ /* 0x001fc80000000000 */
[----:B------:R-:W1:Y:S01]  /*0060*/  LDC R159, c[0x0][0x2ec] ;  /* 0x0000bb00ff9f7b82 */ /* 0x000e620000000800 */
[----:B------:R-:W-:Y:S01]  /*0070*/  ULDC.64 UR4, c[0x0][0x2e0] ;  /* 0x0000b80000047ab9 */ /* 0x000fe20000000a00 */
[----:B------:R-:W0:Y:S01]  /*0080*/  S2R R76, SR_TID.X ;  /* 0x00000000004c7919 */ /* 0x000e220000002100 */
[----:B------:R-:W-:Y:S01]  /*0090*/  IMAD.U32 R2, RZ, RZ, UR4 ;  /* 0x00000004ff027e24 */ /* 0x000fe2000f8e00ff */
[----:B------:R-:W-:Y:S01]  /*00a0*/  MOV R3, UR5 ;  /* 0x0000000500037c02 */ /* 0x000fe20008000f00 */
[----:B------:R-:W-:Y:S01]  /*00b0*/  ULDC.64 UR10, c[0x0][0x2c8] ;  /* 0x0000b200000a7ab9 */ /* 0x000fe20000000a00 */
[----:B------:R-:W-:Y:S02]  /*00c0*/  ULDC.64 UR12, c[0x0][0x2d0] ;  /* 0x0000b400000c7ab9 */ /* 0x000fe40000000a00 */
[----:B------:R-:W2:Y:S02]  /*00d0*/  @P2 LDC R7, c[0x0][0x2f0] ;  /* 0x0000bc00ff072b82 */ /* 0x000ea40000000800 */
[----:B------:R-:W3:Y:S04]  /*00e0*/  @P2 LDG.E.64 R2, desc[UR6][R2.64] ;  /* 0x0000000602022981 */ /* 0x000ee8000c1e1b00 */
[----:B-1----:R-:W2:Y:S01]  /*00f0*/  @P2 LDG.E.64 R4, desc[UR6][R158.64] ;  /* 0x000000069e042981 */ /* 0x002ea2000c1e1b00 */
[----:B------:R-:W-:-:S04]  /*0100*/  ISETP.NE.U32.AND P1, PT, RZ, UR10, PT ;  /* 0x0000000aff007c0c */ /* 0x000fc8000bf25070 */
[----:B------:R-:W-:Y:S02]  /*0110*/  ISETP.NE.AND.EX P1, PT, RZ, UR11, PT, P1 ;  /* 0x0000000bff007c0c */ /* 0x000fe4000bf25310 */
[----:B------:R-:W-:Y:S02]  /*0120*/  ISETP.NE.U32.AND P0, PT, RZ, UR12, PT ;  /* 0x0000000cff007c0c */ /* 0x000fe4000bf05070 */
[----:B0-----:R-:W-:-:S04]  /*0130*/  LOP3.LUT R82, R76, 0x1f, RZ, 0xc0, !PT ;  /* 0x0000001f4c527812 */ /* 0x001fc800078ec0ff */
[----:B------:R-:W-:Y:S02]  /*0140*/  LOP3.LUT R78, R82, 0x120, RZ, 0xfc, !PT ;  /* 0x00000120524e7812 */ /* 0x000fe400078efcff */
[----:B------:R-:W-:-:S03]  /*0150*/  ISETP.NE.AND.EX P0, PT, RZ, UR13, PT, P0 ;  /* 0x0000000dff007c0c */ /* 0x000fc6000bf05300 */
[----:B------:R-:W-:Y:S02]  /*0160*/  @P1 LEA R72, P3, R78, UR10, 0x4 ;  /* 0x0000000a4e481c11 */ /* 0x000fe4000f8620ff */
[----:B------:R-:W-:-:S03]  /*0170*/  SHF.L.U32 R196, R82, 0x4, RZ ;  /* 0x0000000452c47819 */ /* 0x000fc600000006ff */
[----:B------:R-:W-:Y:S01]  /*0180*/  @P1 IMAD.X R73, RZ, RZ, UR11, P3 ;  /* 0x0000000bff491e24 */ /* 0x000fe200098e06ff */
[C---:B------:R-:W-:Y:S02]  /*0190*/  @P1 LEA R64, P3, R82.reuse, UR10, 0x4 ;  /* 0x0000000a52401c11 */ /* 0x040fe4000f8620ff */
[----:B------:R-:W-:-:S03]  /*01a0*/  LOP3.LUT R193, R82, 0x20, RZ, 0xfc, !PT ;  /* 0x0000002052c17812 */ /* 0x000fc600078efcff */
[----:B------:R-:W-:Y:S01]  /*01b0*/  @P1 IMAD.X R65, RZ, RZ, UR11, P3 ;  /* 0x0000000bff411e24 */ /* 0x000fe200098e06ff */
[----:B------:R-:W-:Y:S01]  /*01c0*/  @P0 IADD3 R60, P3, R196, UR12, RZ ;  /* 0x0000000cc43c0c10 */ /* 0x000fe2000ff7e0ff */
[----:B------:R-:W0:Y:S01]  /*01d0*/  S2R R77, SR_CTAID.X ;  /* 0x00000000004d7919 */ /* 0x000e220000002500 */
[C---:B------:R-:W-:Y:S01]  /*01e0*/  SHF.L.U32 R188, R193.reuse, 0x4, RZ ;  /* 0x00000004c1bc7819 */ /* 0x040fe200000006ff */
[----:B------:R-:W-:Y:S01]  /*01f0*/  ULDC UR8, c[0x0][0x0] ;  /* 0x0000000000087ab9 */ /* 0x000fe20000000800 */
[C---:B------:R-:W-:Y:S01]  /*0200*/  LOP3.LUT R185, R82.reuse, 0x40, RZ, 0xfc, !PT ;  /* 0x0000004052b97812 */ /* 0x040fe200078efcff */
[----:B------:R-:W-:Y:S01]  /*0210*/  @P0 IMAD.X R61, RZ, RZ, UR13, P3 ;  /* 0x0000000dff3d0e24 */ /* 0x000fe200098e06ff */
[----:B------:R-:W-:Y:S01]  /*0220*/  @P1 LEA R52, P3, R193, UR10, 0x4 ;  /* 0x0000000ac1341c11 */ /* 0x000fe2000f8620ff */
[----:B------:R-:W1:Y:S01]  /*0230*/  @P0 LDC.64 R68, c[0x0][0x2d0] ;  /* 0x0000b400ff440b82 */ /* 0x000e620000000a00 */
[----:B------:R-:W-:Y:S01]  /*0240*/  LOP3.LUT R177, R82, 0x60, RZ, 0xfc, !PT ;  /* 0x0000006052b17812 */ /* 0x000fe200078efcff */
[----:B------:R-:W5:Y:S02]  /*0250*/  @P1 LDG.E.128 R72, desc[UR6][R72.64] ;  /* 0x0000000648481981 */ /* 0x000f64000c1e1d00 */
[----:B------:R-:W-:Y:S01]  /*0260*/  @P1 IMAD.X R53, RZ, RZ, UR11, P3 ;  /* 0x0000000bff351e24 */ /* 0x000fe200098e06ff */
[----:B------:R-:W-:Y:S01]  /*0270*/  @P0 IADD3 R48, P3, R188, UR12, RZ ;  /* 0x0000000cbc300c10 */ /* 0x000fe2000ff7e0ff */
[----:B------:R-:W5:Y:S01]  /*0280*/  @P1 LDG.E.128 R64, desc[UR6][R64.64] ;  /* 0x0000000640401981 */ /* 0x000f62000c1e1d00 */
[----:B------:R-:W-:-:S03]  /*0290*/  SHF.L.U32 R180, R185, 0x4, RZ ;  /* 0x00000004b9b47819 */ /* 0x000fc600000006ff */
[----:B------:R-:W-:Y:S01]  /*02a0*/  @P0 IMAD.X R49, RZ, RZ, UR13, P3 ;  /* 0x0000000dff310e24 */ /* 0x000fe200098e06ff */
[----:B------:R-:W-:Y:S01]  /*02b0*/  @P1 LEA R40, P3, R185, UR10, 0x4 ;  /* 0x0000000ab9281c11 */ /* 0x000fe2000f8620ff */
[----:B------:R-:W5:Y:S04]  /*02c0*/  @P0 LDG.E.128 R60, desc[UR6][R60.64] ;  /* 0x000000063c3c0981 */ /* 0x000f68000c1e1d00 */
[----:B------:R-:W-:Y:S01]  /*02d0*/  @P1 IMAD.X R41, RZ, RZ, UR11, P3 ;  /* 0x0000000bff291e24 */ /* 0x000fe200098e06ff */
[----:B------:R-:W-:Y:S01]  /*02e0*/  @P0 IADD3 R32, P3, R180, UR12, RZ ;  /* 0x0000000cb4200c10 */ /* 0x000fe2000ff7e0ff */
[----:B------:R-:W5:Y:S01]  /*02f0*/  @P1 LDG.E.128 R52, desc[UR6][R52.64] ;  /* 0x0000000634341981 */ /* 0x000f62000c1e1d00 */
[----:B------:R-:W-:-:S03]  /*0300*/  SHF.L.U32 R172, R177, 0x4, RZ ;  /* 0x00000004b1ac7819 */ /* 0x000fc600000006ff */
[----:B------:R-:W-:Y:S01]  /*0310*/  @P0 IMAD.X R33, RZ, RZ, UR13, P3 ;  /* 0x0000000dff210e24 */ /* 0x000fe200098e06ff */
[----:B------:R-:W-:Y:S01]  /*0320*/  @P1 LEA R28, P3, R177, UR10, 0x4 ;  /* 0x0000000ab11c1c11 */ /* 0x000fe2000f8620ff */
[----:B0-----:R-:W-:Y:S01]  /*0330*/  IMAD R0, R77, UR8, R76 ;  /* 0x000000084d007c24 */ /* 0x001fe2000f8e024c */
[----:B------:R-:W-:-:S03]  /*0340*/  LOP3.LUT R169, R82, 0x80, RZ, 0xfc, !PT ;  /* 0x0000008052a97812 */ /* 0x000fc600078efcff */
[----:B------:R-:W-:Y:S01]  /*0350*/  @P1 IMAD.X R29, RZ, RZ, UR11, P3 ;  /* 0x0000000bff1d1e24 */ /* 0x000fe200098e06ff */
[----:B------:R-:W-:Y:S02]  /*0360*/  @P0 IADD3 R24, P3, R172, UR12, RZ ;  /* 0x0000000cac180c10 */ /* 0x000fe4000ff7e0ff */
[C---:B------:R-:W-:Y:S02]  /*0370*/  LOP3.LUT R161, R82.reuse, 0xa0, RZ, 0xfc, !PT ;  /* 0x000000a052a17812 */ /* 0x040fe400078efcff */
[C---:B------:R-:W-:Y:S01]  /*0380*/  LOP3.LUT R79, R82.reuse, 0xc0, RZ, 0xfc, !PT ;  /* 0x000000c0524f7812 */ /* 0x040fe200078efcff */
[----:B------:R-:W-:Y:S01]  /*0390*/  @P0 IMAD.X R25, RZ, RZ, UR13, P3 ;  /* 0x0000000dff190e24 */ /* 0x000fe200098e06ff */
[C---:B------:R-:W-:Y:S01]  /*03a0*/  LOP3.LUT R83, R82.reuse, 0xe0, RZ, 0xfc, !PT ;  /* 0x000000e052537812 */ /* 0x040fe200078efcff */
[----:B------:R-:W-:Y:S01]  /*03b0*/  IMAD.SHL.U32 R164, R169, 0x10, RZ ;  /* 0x00000010a9a47824 */ /* 0x000fe200078e00ff */
[----:B------:R-:W-:Y:S01]  /*03c0*/  LOP3.LUT R87, R82, 0x100, RZ, 0xfc, !PT ;  /* 0x0000010052577812 */ /* 0x000fe200078efcff */
[----:B------:R-:W-:Y:S01]  /*03d0*/  IMAD.SHL.U32 R92, R161, 0x10, RZ ;  /* 0x00000010a15c7824 */ /* 0x000fe200078e00ff */
[----:B------:R-:W-:Y:S01]  /*03e0*/  @P1 LEA R20, P4, R169, UR10, 0x4 ;  /* 0x0000000aa9141c11 */ /* 0x000fe2000f8820ff */
[----:B------:R-:W-:Y:S01]  /*03f0*/  IMAD.SHL.U32 R88, R79, 0x10, RZ ;  /* 0x000000104f587824 */ /* 0x000fe200078e00ff */
[----:B------:R-:W5:Y:S01]  /*0400*/  @P0 LDG.E.128 R48, desc[UR6][R48.64] ;  /* 0x0000000630300981 */ /* 0x000f62000c1e1d00 */
[----:B------:R-:W-:Y:S01]  /*0410*/  IMAD.SHL.U32 R84, R83, 0x10, RZ ;  /* 0x0000001053547824 */ /* 0x000fe200078e00ff */
[----:B------:R-:W-:Y:S01]  /*0420*/  ULDC.64 UR8, c[0x0][0x268] ;  /* 0x00009a0000087ab9 */ /* 0x000fe20000000a00 */
[----:B------:R-:W-:Y:S01]  /*0430*/  IMAD.SHL.U32 R80, R87, 0x10, RZ ;  /* 0x0000001057507824 */ /* 0x000fe200078e00ff */
[----:B------:R-:W-:Y:S01]  /*0440*/  @P1 IADD3.X R21, RZ, UR11, RZ, P4, !PT ;  /* 0x0000000bff151c10 */ /* 0x000fe2000a7fe4ff */
[----:B-1----:R-:W-:Y:S01]  /*0450*/  @P0 IMAD.WIDE.U32 R68, R78, 0x10, R68 ;  /* 0x000000104e440825 */ /* 0x002fe200078e0044 */
[----:B------:R-:W5:Y:S04]  /*0460*/  @P1 LDG.E.128 R40, desc[UR6][R40.64] ;  /* 0x0000000628281981 */ /* 0x000f68000c1e1d00 */
[----:B------:R-:W5:Y:S04]  /*0470*/  @P0 LDG.E.128 R32, desc[UR6][R32.64] ;  /* 0x0000000620200981 */ /* 0x000f68000c1e1d00 */
[----:B------:R-:W5:Y:S04]  /*0480*/  @P0 LDG.E.128 R68, desc[UR6][R68.64] ;  /* 0x0000000644440981 */ /* 0x000f68000c1e1d00 */
[----:B------:R-:W5:Y:S04]  /*0490*/  @P1 LDG.E.128 R28, desc[UR6][R28.64] ;  /* 0x000000061c1c1981 */ /* 0x000f68000c1e1d00 */
[----:B------:R-:W5:Y:S04]  /*04a0*/  @P0 LDG.E.128 R24, desc[UR6][R24.64] ;  /* 0x0000000618180981 */ /* 0x000f68000c1e1d00 */
[----:B------:R-:W5:Y:S01]  /*04b0*/  @P1 LDG.E.128 R20, desc[UR6][R20.64] ;  /* 0x0000000614141981 */ /* 0x000f62000c1e1d00 */
[----:B---3--:R-:W-:-:S02]  /*04c0*/  @P2 R2UR UR4, R2 ;  /* 0x00000000020422ca */ /* 0x008fc400000e0000 */
[----:B------:R-:W-:Y:S02]  /*04d0*/  @P2 R2UR UR5, R3 ;  /* 0x00000000030522ca */ /* 0x000fe400000e0000 */
[----:B--2---:R-:W-:-:S05]  /*04e0*/  @P2 IADD3 R158, P3, R4, R7, RZ ;  /* 0x00000007049e2210 */ /* 0x004fca0007f7e0ff */
[----:B------:R-:W-:-:S05]  /*04f0*/  @P2 IMAD.X R159, RZ, RZ, R5, P3 ;  /* 0x000000ffff9f2224 */ /* 0x000fca00018e0605 */
[--C-:B------:R-:W-:Y:S01]  /*0500*/  SHF.R.U64 R2, R158, 0x2, R159.reuse ;  /* 0x000000029e027819 */ /* 0x100fe2000000129f */
[----:B------:R-:W-:Y:S01]  /*0510*/  IMAD.WIDE.U32 R6, R0, -0x326172a9, RZ ;  /* 0xcd9e8d5700067825 */ /* 0x000fe200078e00ff */
[----:B------:R-:W-:-:S03]  /*0520*/  SHF.R.U32.HI R3, RZ, 0x2, R159 ;  /* 0x00000002ff037819 */ /* 0x000fc6000001169f */
[----:B------:R-:W-:Y:S01]  /*0530*/  IMAD.WIDE.U32 R4, R2, -0x2daee0ad, RZ ;  /* 0xd2511f5302047825 */ /* 0x000fe200078e00ff */
[----:B------:R-:W-:Y:S01]  /*0540*/  LOP3.LUT R8, R7, UR4, R3, 0x96, !PT ;  /* 0x0000000407087c12 */ /* 0x000fe2000f8e9603 */
[----:B------:R-:W-:-:S03]  /*0550*/  UIADD3 UR27, UR5, -0x4498517b, URZ ;  /* 0xbb67ae85051b7890 */ /* 0x000fc6000fffe03f */
[----:B------:R-:W-:Y:S01]  /*0560*/  LOP3.LUT R10, R5, UR5, RZ, 0x3c, !PT ;  /* 0x00000005050a7c12 */ /* 0x000fe2000f8e3cff */
[----:B------:R-:W-:Y:S01]  /*0570*/  UIADD3 UR26, UR4, -0x61c88647, URZ ;  /* 0x9e3779b9041a7890 */ /* 0x000fe2000fffe03f */
[----:B------:R-:W-:-:S04]  /*0580*/  IMAD.WIDE.U32 R8, R8, -0x2daee0ad, RZ ;  /* 0xd2511f5308087825 */ /* 0x000fc800078e00ff */
[----:B------:R-:W-:Y:S01]  /*0590*/  IMAD.WIDE.U32 R10, R10, -0x326172a9, RZ ;  /* 0xcd9e8d570a0a7825 */ /* 0x000fe200078e00ff */
[----:B------:R-:W-:Y:S01]  /*05a0*/  LOP3.LUT R7, R9, UR27, R4, 0x96, !PT ;  /* 0x0000001b09077c12 */ /* 0x000fe2000f8e9604 */
[----:B------:R-:W-:-:S03]  /*05b0*/  UIADD3 UR28, UR4, 0x3c6ef372, URZ ;  /* 0x3c6ef372041c7890 */ /* 0x000fc6000fffe03f */
[----:B------:R-:W-:Y:S01]  /*05c0*/  LOP3.LUT R4, R11, UR26, R6, 0x96, !PT ;  /* 0x0000001a0b047c12 */ /* 0x000fe2000f8e9606 */
[----:B------:R-:W-:Y:S01]  /*05d0*/  UIADD3 UR29, UR5, 0x76cf5d0a, URZ ;  /* 0x76cf5d0a051d7890 */ /* 0x000fe2000fffe03f */
[----:B------:R-:W-:-:S04]  /*05e0*/  IMAD.WIDE.U32 R6, R7, -0x326172a9, RZ ;  /* 0xcd9e8d5707067825 */ /* 0x000fc800078e00ff */
[----:B------:R-:W-:Y:S01]  /*05f0*/  IMAD.WIDE.U32 R4, R4, -0x2daee0ad, RZ ;  /* 0xd2511f5304047825 */ /* 0x000fe200078e00ff */
[----:B------:R-:W-:Y:S01]  /*0600*/  LOP3.LUT R16, R7, UR28, R10, 0x96, !PT ;  /* 0x0000001c07107c12 */ /* 0x000fe2000f8e960a */
[----:B------:R-:W-:-:S03]  /*0610*/  UIADD3 UR31, UR5, 0x32370b8f, URZ ;  /* 0x32370b8f051f7890 */ /* 0x000fc6000fffe03f */
[----:B------:R-:W-:Y:S01]  /*0620*/  LOP3.LUT R18, R5, UR29, R8, 0x96, !PT ;  /* 0x0000001d05127c12 */ /* 0x000fe2000f8e9608 */
[----:B------:R-:W-:Y:S01]  /*0630*/  UIADD3 UR30, UR4, -0x255992d5, URZ ;  /* 0xdaa66d2b041e7890 */ /* 0x000fe2000fffe03f */
[----:B------:R-:W-:-:S04]  /*0640*/  IMAD.WIDE.U32 R16, R16, -0x2daee0ad, RZ ;  /* 0xd2511f5310107825 */ /* 0x000fc800078e00ff */
[----:B------:R-:W-:Y:S01]  /*0650*/  IMAD.WIDE.U32 R18, R18, -0x326172a9, RZ ;  /* 0xcd9e8d5712127825 */ /* 0x000fe200078e00ff */
[----:B------:R-:W-:Y:S01]  /*0660*/  LOP3.LUT R7, R17, UR31, R4, 0x96, !PT ;  /* 0x0000001f11077c12 */ /* 0x000fe2000f8e9604 */
[----:B------:R-:W-:Y:S01]  /*0670*/  UIADD3 UR32, UR4, 0x78dde6e4, URZ ;  /* 0x78dde6e404207890 */ /* 0x000fe2000fffe03f */
[----:B------:R-:W-:Y:S02]  /*0680*/  @P0 IADD3 R12, P2, R164, UR12, RZ ;  /* 0x0000000ca40c0c10 */ /* 0x000fe4000ff5e0ff */
[----:B------:R-:W-:Y:S01]  /*0690*/  LOP3.LUT R4, R19, UR30, R6, 0x96, !PT ;  /* 0x0000001e13047c12 */ /* 0x000fe2000f8e9606 */
[----:B------:R-:W-:Y:S01]  /*06a0*/  IMAD.WIDE.U32 R6, R7, -0x326172a9, RZ ;  /* 0xcd9e8d5707067825 */ /* 0x000fe200078e00ff */
[----:B------:R-:W-:-:S03]  /*06b0*/  UIADD3 UR33, UR5, -0x126145ec, URZ ;  /* 0xed9eba1405217890 */ /* 0x000fc6000fffe03f */
[----:B------:R-:W-:Y:S01]  /*06c0*/  IMAD.WIDE.U32 R4, R4, -0x2daee0ad, RZ ;  /* 0xd2511f5304047825 */ /* 0x000fe200078e00ff */
[----:B------:R-:W-:-:S03]  /*06d0*/  LOP3.LUT R17, R7, UR32, R18, 0x96, !PT ;  /* 0x0000002007117c12 */ /* 0x000fc6000f8e9612 */
[----:B------:R-:W-:Y:S01]  /*06e0*/  @P0 IMAD.X R13, RZ, RZ, UR13, P2 ;  /* 0x0000000dff0d0e24 */ /* 0x000fe200090e06ff */
[----:B------:R-:W-:Y:S02]  /*06f0*/  @P1 LEA R56, P2, R161, UR10, 0x4 ;  /* 0x0000000aa1381c11 */ /* 0x000fe4000f8420ff */
[----:B------:R-:W-:Y:S01]  /*0700*/  LOP3.LUT R18, R5, UR33, R16, 0x96, !PT ;  /* 0x0000002105127c12 */ /* 0x000fe2000f8e9610 */
[----:B------:R-:W-:Y:S01]  /*0710*/  UIADD3 UR35, UR5, -0x56f99767, URZ ;  /* 0xa906689905237890 */ /* 0x000fe2000fffe03f */
[----:B------:R-:W-:Y:S01]  /*0720*/  @P1 IADD3.X R57, RZ, UR11, RZ, P2, !PT ;  /* 0x0000000bff391c10 */ /* 0x000fe200097fe4ff */
[----:B------:R-:W-:Y:S01]  /*0730*/  IMAD.WIDE.U32 R16, R17, -0x2daee0ad, RZ ;  /* 0xd2511f5311107825 */ /* 0x000fe200078e00ff */
[----:B------:R-:W-:Y:S01]  /*0740*/  @P0 IADD3 R36, P2, R92, UR12, RZ ;  /* 0x0000000c5c240c10 */ /* 0x000fe2000ff5e0ff */
[----:B------:R-:W-:Y:S01]  /*0750*/  UIADD3 UR34, UR4, 0x1715609d, URZ ;  /* 0x1715609d04227890 */ /* 0x000fe2000fffe03f */
[----:B------:R-:W5:Y:S01]  /*0760*/  @P0 LDG.E.128 R12, desc[UR6][R12.64] ;  /* 0x000000060c0c0981 */ /* 0x000f62000c1e1d00 */
[----:B------:R-:W-:Y:S01]  /*0770*/  IMAD.WIDE.U32 R18, R18, -0x326172a9, RZ ;  /* 0xcd9e8d5712127825 */ /* 0x000fe200078e00ff */
[----:B------:R-:W-:Y:S01]  /*0780*/  LOP3.LUT R114, R17, UR35, R4, 0x96, !PT ;  /* 0x0000002311727c12 */ /* 0x000fe2000f8e9604 */
[----:B------:R-:W-:Y:S01]  /*0790*/  UIADD3 UR37, UR5, 0x646e171e, URZ ;  /* 0x646e171e05257890 */ /* 0x000fe2000fffe03f */
[----:B------:R-:W5:Y:S01]  /*07a0*/  @P1 LDG.E.128 R56, desc[UR6][R56.64] ;  /* 0x0000000638381981 */ /* 0x000f62000c1e1d00 */
[----:B------:R-:W-:Y:S01]  /*07b0*/  @P0 IMAD.X R37, RZ, RZ, UR13, P2 ;  /* 0x0000000dff250e24 */ /* 0x000fe200090e06ff */
[----:B------:R-:W-:-:S02]  /*07c0*/  @P1 LEA R44, P2, R79, UR10, 0x4 ;  /* 0x0000000a4f2c1c11 */ /* 0x000fc4000f8420ff */
[----:B------:R-:W-:Y:S02]  /*07d0*/  LOP3.LUT R4, R19, UR34, R6, 0x96, !PT ;  /* 0x0000002213047c12 */ /* 0x000fe4000f8e9606 */
[----:B------:R0:W5:Y:S01]  /*07e0*/  @P0 LDG.E.128 R8, desc[UR6][R36.64] ;  /* 0x0000000624080981 */ /* 0x000162000c1e1d00 */
[----:B------:R-:W-:Y:S02]  /*07f0*/  @P1 IADD3.X R45, RZ, UR11, RZ, P2, !PT ;  /* 0x0000000bff2d1c10 */ /* 0x000fe400097fe4ff */
[----:B------:R-:W-:Y:S01]  /*0800*/  IMAD.WIDE.U32 R4, R4, -0x2daee0ad, RZ ;  /* 0xd2511f5304047825 */ /* 0x000fe200078e00ff */
[----:B------:R-:W-:-:S03]  /*0810*/  UIADD3 UR36, UR4, -0x4ab325aa, URZ ;  /* 0xb54cda5604247890 */ /* 0x000fc6000fffe03f */
[----:B------:R-:W-:Y:S01]  /*0820*/  IMAD.WIDE.U32 R114, R114, -0x326172a9, RZ ;  /* 0xcd9e8d5772727825 */ /* 0x000fe200078e00ff */
[----:B0-----:R-:W-:Y:S01]  /*0830*/  @P0 IADD3 R36, P2, R88, UR12, RZ ;  /* 0x0000000c58240c10 */ /* 0x001fe2000ff5e0ff */
[----:B------:R-:W-:Y:S01]  /*0840*/  UIADD3 UR38, UR4, 0x5384540f, URZ ;  /* 0x5384540f04267890 */ /* 0x000fe2000fffe03f */
[----:B------:R-:W-:Y:S01]  /*0850*/  LOP3.LUT R100, R5, UR37, R16, 0x96, !PT ;  /* 0x0000002505647c12 */ /* 0x000fe2000f8e9610 */
[----:B------:R-:W-:Y:S01]  /*0860*/  UIADD3 UR39, UR5, 0x1fd5c5a3, URZ ;  /* 0x1fd5c5a305277890 */ /* 0x000fe2000fffe03f */
[----:B------:R-:W5:Y:S01]  /*0870*/  @P1 LDG.E.128 R44, desc[UR6][R44.64] ;  /* 0x000000062c2c1981 */ /* 0x000f62000c1e1d00 */
[----:B------:R-:W-:Y:S01]  /*0880*/  @P0 IMAD.X R37, RZ, RZ, UR13, P2 ;  /* 0x0000000dff250e24 */ /* 0x000fe200090e06ff */
[----:B------:R-:W-:Y:S01]  /*0890*/  @P1 LEA R232, P2, R83, UR10, 0x4 ;  /* 0x0000000a53e81c11 */ /* 0x000fe2000f8420ff */
[----:B------:R-:W-:Y:S01]  /*08a0*/  IMAD.WIDE.U32 R100, R100, -0x326172a9, RZ ;  /* 0xcd9e8d5764647825 */ /* 0x000fe200078e00ff */
[----:B------:R-:W-:Y:S02]  /*08b0*/  LOP3.LUT R156, R115, UR36, R18, 0x96, !PT ;  /* 0x00000024739c7c12 */ /* 0x000fe4000f8e9612 */
[----:B------:R-:W-:Y:S01]  /*08c0*/  @P1 IADD3.X R233, RZ, UR11, RZ, P2, !PT ;  /* 0x0000000bffe91c10 */ /* 0x000fe200097fe4ff */
[----:B------:R-:W-:Y:S01]  /*08d0*/  UIADD3 UR41, UR5, -0x24c28bd8, URZ ;  /* 0xdb3d742805297890 */ /* 0x000fe2000fffe03f */
[----:B------:R-:W-:Y:S01]  /*08e0*/  @P0 IADD3 R16, P2, R84, UR12, RZ ;  /* 0x0000000c54100c10 */ /* 0x000fe2000ff5e0ff */
[----:B------:R-:W-:Y:S01]  /*08f0*/  IMAD.WIDE.U32 R156, R156, -0x2daee0ad, RZ ;  /* 0xd2511f539c9c7825 */ /* 0x000fe200078e00ff */
[----:B------:R-:W-:Y:S01]  /*0900*/  LOP3.LUT R114, R101, UR38, R114, 0x96, !PT ;  /* 0x0000002665727c12 */ /* 0x000fe2000f8e9672 */
[----:B------:R-:W-:Y:S01]  /*0910*/  UIADD3 UR40, UR4, -0xe443238, URZ ;  /* 0xf1bbcdc804287890 */ /* 0x000fe2000fffe03f */
[----:B------:R-:W5:Y:S01]  /*0920*/  @P0 LDG.E.128 R36, desc[UR6][R36.64] ;  /* 0x0000000624240981 */ /* 0x000f62000c1e1d00 */
[----:B------:R-:W-:Y:S01]  /*0930*/  @P0 IMAD.X R17, RZ, RZ, UR13, P2 ;  /* 0x0000000dff110e24 */ /* 0x000fe200090e06ff */
[----:B------:R-:W-:Y:S01]  /*0940*/  @P1 LEA R220, P2, R87, UR10, 0x4 ;  /* 0x0000000a57dc1c11 */ /* 0x000fe2000f8420ff */
[----:B------:R-:W-:Y:S01]  /*0950*/  IMAD.HI.U32 R5, R114, -0x2daee0ad, RZ ;  /* 0xd2511f5372057827 */ /* 0x000fe200078e00ff */
[----:B------:R-:W-:Y:S01]  /*0960*/  LOP3.LUT R115, R157, UR39, R4, 0x96, !PT ;  /* 0x000000279d737c12 */ /* 0x000fe2000f8e9604 */
[----:B------:R-:W5:Y:S01]  /*0970*/  @P1 LDG.E.128 R232, desc[UR6][R232.64] ;  /* 0x00000006e8e81981 */ /* 0x000f62000c1e1d00 */
[----:B------:R-:W-:Y:S01]  /*0980*/  SHF.R.U32.HI R159, RZ, 0x5, R76 ;  /* 0x00000005ff9f7819 */ /* 0x000fe2000001164c */
[----:B------:R-:W-:Y:S01]  /*0990*/  @P1 IMAD.X R221, RZ, RZ, UR11, P2 ;  /* 0x0000000bffdd1e24 */ /* 0x000fe200090e06ff */
[----:B------:R-:W-:Y:S01]  /*09a0*/  @P0 IADD3 R4, P2, R80, UR12, RZ ;  /* 0x0000000c50040c10 */ /* 0x000fe2000ff5e0ff */
[----:B------:R-:W-:Y:S01]  /*09b0*/  IMAD.HI.U32 R7, R115, -0x326172a9, RZ ;  /* 0xcd9e8d5773077827 */ /* 0x000fe200078e00ff */
[----:B------:R-:W-:Y:S01]  /*09c0*/  LOP3.LUT R156, R5, UR41, R156, 0x96, !PT ;  /* 0x00000029059c7c12 */ /* 0x000fe2000f8e969c */
[----:B------:R-:W5:Y:S01]  /*09d0*/  @P0 LDG.E.128 R16, desc[UR6][R16.64] ;  /* 0x0000000610100981 */ /* 0x000f62000c1e1d00 */
[----:B------:R-:W-:Y:S01]  /*09e0*/  @P0 IADD3.X R5, RZ, UR13, RZ, P2, !PT ;  /* 0x0000000dff050c10 */ /* 0x000fe200097fe4ff */
[----:B------:R-:W-:Y:S01]  /*09f0*/  ULDC UR10, c[0x0][0x214] ;  /* 0x00008500000a7ab9 */ /* 0x000fe20000000800 */
[----:B------:R-:W-:Y:S01]  /*0a00*/  LOP3.LUT R100, R7, UR40, R100, 0x96, !PT ;  /* 0x0000002807647c12 */ /* 0x000fe2000f8e9664 */
[----:B------:R-:W5:Y:S04]  /*0a10*/  @P1 LDG.E.128 R220, desc[UR6][R220.64] ;  /* 0x00000006dcdc1981 */ /* 0x000f68000c1e1d00 */
[----:B------:R-:W5:Y:S01]  /*0a20*/  @P0 LDG.E.128 R4, desc[UR6][R4.64] ;  /* 0x0000000604040981 */ /* 0x000f62000c1e1d00 */
[----:B------:R-:W-:-:S02]  /*0a30*/  IADD3 R196, P4, R196, UR8, RZ ;  /* 0x00000008c4c47c10 */ /* 0x000fc4000ff9e0ff */
[----:B------:R-:W-:Y:S02]  /*0a40*/  LEA R159, R77, R159, 0x2 ;  /* 0x0000009f4d9f7211 */ /* 0x000fe400078e10ff */
[----:B------:R-:W-:Y:S02]  /*0a50*/  IADD3 R188, P5, R188, UR8, RZ ;  /* 0x00000008bcbc7c10 */ /* 0x000fe4000ffbe0ff */
[----:B------:R-:W-:Y:S01]  /*0a60*/  IADD3 R180, P6, R180, UR8, RZ ;  /* 0x00000008b4b47c10 */ /* 0x000fe2000ffde0ff */
[----:B------:R-:W-:Y:S01]  /*0a70*/  IMAD.X R197, RZ, RZ, UR9, P4 ;  /* 0x00000009ffc57e24 */ /* 0x000fe2000a0e06ff */
[----:B------:R-:W-:Y:S01]  /*0a80*/  ISETP.GE.AND P2, PT, R159, UR10, PT ;  /* 0x0000000a9f007c0c */ /* 0x000fe2000bf46270 */
[----:B------:R-:W-:Y:S01]  /*0a90*/  IMAD.X R189, RZ, RZ, UR9, P5 ;  /* 0x00000009ffbd7e24 */ /* 0x000fe2000a8e06ff */
[----:B------:R-:W-:Y:S02]  /*0aa0*/  IADD3 R172, P4, R172, UR8, RZ ;  /* 0x00000008acac7c10 */ /* 0x000fe4000ff9e0ff */
[----:B------:R-:W-:-:S02]  /*0ab0*/  IADD3.X R181, RZ, UR9, RZ, P6, !PT ;  /* 0x00000009ffb57c10 */ /* 0x000fc4000b7fe4ff */
[----:B------:R-:W-:Y:S02]  /*0ac0*/  IADD3 R164, P5, R164, UR8, RZ ;  /* 0x00000008a4a47c10 */ /* 0x000fe4000ffbe0ff */
[----:B------:R-:W-:Y:S01]  /*0ad0*/  IADD3 R92, P6, R92, UR8, RZ ;  /* 0x000000085c5c7c10 */ /* 0x000fe2000ffde0ff */
[----:B------:R-:W-:Y:S01]  /*0ae0*/  IMAD.X R173, RZ, RZ, UR9, P4 ;  /* 0x00000009ffad7e24 */ /* 0x000fe2000a0e06ff */
[----:B------:R-:W-:Y:S01]  /*0af0*/  LEA R76, P3, R78, UR8, 0x4 ;  /* 0x000000084e4c7c11 */ /* 0x000fe2000f8620ff */
[----:B------:R-:W-:Y:S01]  /*0b00*/  IMAD.X R165, RZ, RZ, UR9, P5 ;  /* 0x00000009ffa57e24 */ /* 0x000fe2000a8e06ff */
[----:B------:R-:W-:Y:S02]  /*0b10*/  IADD3.X R93, RZ, UR9, RZ, P6, !PT ;  /* 0x00000009ff5d7c10 */ /* 0x000fe4000b7fe4ff */
[----:B------:R-:W-:Y:S02]  /*0b20*/  IADD3 R88, P4, R88, UR8, RZ ;  /* 0x0000000858587c10 */ /* 0x000fe4000ff9e0ff */
[----:B------:R-:W-:-:S02]  /*0b30*/  IADD3 R80, P6, R80, UR8, RZ ;  /* 0x0000000850507c10 */ /* 0x000fc4000ffde0ff */
[----:B------:R-:W-:Y:S01]  /*0b40*/  IADD3 R84, P5, R84, UR8, RZ ;  /* 0x0000000854547c10 */ /* 0x000fe2000ffbe0ff */
[----:B------:R-:W-:Y:S02]  /*0b50*/  IMAD.X R77, RZ, RZ, UR9, P3 ;  /* 0x00000009ff4d7e24 */ /* 0x000fe400098e06ff */
[----:B------:R-:W-:Y:S01]  /*0b60*/  IMAD.X R89, RZ, RZ, UR9, P4 ;  /* 0x00000009ff597e24 */ /* 0x000fe2000a0e06ff */
[----:B------:R-:W-:Y:S01]  /*0b70*/  IADD3.X R85, RZ, UR9, RZ, P5, !PT ;  /* 0x00000009ff557c10 */ /* 0x000fe2000affe4ff */
[----:B------:R-:W-:Y:S01]  /*0b80*/  IMAD.X R81, RZ, RZ, UR9, P6 ;  /* 0x00000009ff517e24 */ /* 0x000fe2000b0e06ff */
[----:B------:R-:W-:Y:S02]  /*0b90*/  @!P1 CS2R R72, SRZ ;  /* 0x0000000000489805 */ /* 0x000fe4000001ff00 */
[----:B------:R-:W-:Y:S01]  /*0ba0*/  @!P1 CS2R R74, SRZ ;  /* 0x00000000004a9805 */ /* 0x000fe2000001ff00 */
[----:B------:R-:W-:Y:S06]  /*0bb0*/  @P2 EXIT ;  /* 0x000000000000294d */ /* 0x000fec0003800000 */
[C---:B-----5:R-:W-:Y:S01]  /*0bc0*/  PRMT R214, R72.reuse, 0x7632, R214 ;  /* 0x0000763248d67816 */ /* 0x060fe200000000d6 */
[----:B------:R-:W-:Y:S01]  /*0bd0*/  IMAD.U32 R86, R72, 0x10000, RZ ;  /* 0x0001000048567824 */ /* 0x000fe200078e00ff */
[C---:B------:R-:W-:Y:S02]  /*0be0*/  SHF.L.U32 R72, R73.reuse, 0x10, RZ ;  /* 0x0000001049487819 */ /* 0x040fe400000006ff */
[----:B------:R-:W-:Y:S02]  /*0bf0*/  @!P0 CS2R R68, SRZ ;  /* 0x0000000000448805 */ /* 0x000fe4000001ff00 */
[----:B------:R-:W-:Y:S01]  /*0c00*/  PRMT R212, R73, 0x7632, R212 ;  /* 0x0000763249d47816 */ /* 0x000fe200000000d4 */
[----:B------:R-:W-:Y:S01]  /*0c10*/  IMAD.U32 R73, R74, 0x10000, RZ ;  /* 0x000100004a497824 */ /* 0x000fe200078e00ff */
[----:B------:R-:W-:Y:S01]  /*0c20*/  STL [R1+0x1a8], R86 ;  /* 0x0001a85601007387 */ /* 0x000fe20000100800 */
[----:B------:R-:W-:Y:S02]  /*0c30*/  @!P0 CS2R R70, SRZ ;  /* 0x0000000000468805 */ /* 0x000fe4000001ff00 */
[----:B------:R-:W-:-:S02]  /*0c40*/  @!P1 CS2R R64, SRZ ;  /* 0x0000000000409805 */ /* 0x000fc4000001ff00 */
[----:B------:R-:W-:Y:S01]  /*0c50*/  PRMT R213, R68, 0x7632, R213 ;  /* 0x0000763244d57816 */ /* 0x000fe200000000d5 */
[----:B------:R0:W-:Y:S01]  /*0c60*/  STL [R1+0x1a0], R72 ;  /* 0x0001a04801007387 */ /* 0x0001e20000100800 */
[----:B------:R-:W-:Y:S02]  /*0c70*/  PRMT R211, R69, 0x7632, R211 ;  /* 0x0000763245d37816 */ /* 0x000fe400000000d3 */
[----:B------:R-:W-:Y:S01]  /*0c80*/  @!P1 CS2R R66, SRZ ;  /* 0x0000000000429805 */ /* 0x000fe2000001ff00 */
[----:B------:R-:W1:Y:S01]  /*0c90*/  LDC.64 R200, c[0x0][0x260] ;  /* 0x00009800ffc87b82 */ /* 0x000e620000000a00 */
[----:B------:R-:W-:Y:S01]  /*0ca0*/  STL [R1+0x198], R73 ;  /* 0x0001984901007387 */ /* 0x000fe20000100800 */
[----:B------:R-:W-:Y:S02]  /*0cb0*/  PRMT R113, R64, 0x7632, R113 ;  /* 0x0000763240717816 */ /* 0x000fe40000000071 */
[----:B------:R-:W-:Y:S02]  /*0cc0*/  @!P0 CS2R R60, SRZ ;  /* 0x00000000003c8805 */ /* 0x000fe4000001ff00 */
[----:B------:R-:W-:-:S02]  /*0cd0*/  PRMT R111, R65, 0x7632, R111 ;  /* 0x00007632416f7816 */ /* 0x000fc4000000006f */
[----:B------:R-:W-:Y:S02]  /*0ce0*/  @!P0 CS2R R62, SRZ ;  /* 0x00000000003e8805 */ /* 0x000fe4000001ff00 */
[----:B------:R-:W-:Y:S01]  /*0cf0*/  @!P1 CS2R R52, SRZ ;  /* 0x0000000000349805 */ /* 0x000fe2000001ff00 */
[----:B0-----:R-:W-:Y:S01]  /*0d00*/  IMAD.U32 R72, R75, 0x10000, RZ ;  /* 0x000100004b487824 */ /* 0x001fe200078e00ff */
[----:B------:R-:W-:Y:S01]  /*0d10*/  PRMT R210, R74, 0x7632, R210 ;  /* 0x000076324ad27816 */ /* 0x000fe200000000d2 */
[----:B------:R-:W5:Y:S01]  /*0d20*/  LDG.E.128 R196, desc[UR6][R196.64] ;  /* 0x00000006c4c47981 */ /* 0x000f62000c1e1d00 */
[----:B------:R-:W-:Y:S02]  /*0d30*/  PRMT R112, R60, 0x7632, R112 ;  /* 0x000076323c707816 */ /* 0x000fe40000000070 */
[----:B------:R-:W-:Y:S02]  /*0d40*/  @!P1 CS2R R54, SRZ ;  /* 0x0000000000369805 */ /* 0x000fe4000001ff00 */
[----:B------:R-:W-:Y:S01]  /*0d50*/  PRMT R110, R61, 0x7632, R110 ;  /* 0x000076323d6e7816 */ /* 0x000fe2000000006e */
[----:B------:R0:W-:Y:S01]  /*0d60*/  STL [R1+0x190], R72 ;  /* 0x0001904801007387 */ /* 0x0001e20000100800 */
[----:B------:R-:W-:-:S02]  /*0d70*/  PRMT R108, R62, 0x7632, R108 ;  /* 0x000076323e6c7816 */ /* 0x000fc4000000006c */
[----:B------:R-:W-:Y:S01]  /*0d80*/  PRMT R208, R75, 0x7632, R208 ;  /* 0x000076324bd07816 */ /* 0x000fe200000000d0 */
[----:B------:R-:W5:Y:S01]  /*0d90*/  LDG.E.128 R188, desc[UR6][R188.64] ;  /* 0x00000006bcbc7981 */ /* 0x000f62000c1e1d00 */
[----:B------:R-:W-:-:S03]  /*0da0*/  PRMT R209, R70, 0x7632, R209 ;  /* 0x0000763246d17816 */ /* 0x000fc600000000d1 */
[----:B------:R-:W5:Y:S01]  /*0db0*/  LDG.E.128 R180, desc[UR6][R180.64] ;  /* 0x00000006b4b47981 */ /* 0x000f62000c1e1d00 */
[----:B------:R-:W-:-:S03]  /*0dc0*/  PRMT R207, R71, 0x7632, R207 ;  /* 0x0000763247cf7816 */ /* 0x000fc600000000cf */
[----:B------:R-:W5:Y:S01]  /*0dd0*/  LDG.E.128 R172, desc[UR6][R172.64] ;  /* 0x00000006acac7981 */ /* 0x000f62000c1e1d00 */
[----:B0-----:R-:W-:Y:S01]  /*0de0*/  SHF.L.U32 R72, R68, 0x10, RZ ;  /* 0x0000001044487819 */ /* 0x001fe200000006ff */
[----:B------:R-:W-:Y:S01]  /*0df0*/  IMAD.U32 R68, R69, 0x10000, RZ ;  /* 0x0001000045447824 */ /* 0x000fe200078e00ff */
[----:B------:R-:W-:Y:S01]  /*0e00*/  PRMT R109, R66, 0x7632, R109 ;  /* 0x00007632426d7816 */ /* 0x000fe2000000006d */
[----:B------:R-:W-:Y:S01]  /*0e10*/  IMAD.U32 R69, R70, 0x10000, RZ ;  /* 0x0001000046457824 */ /* 0x000fe200078e00ff */
[----:B------:R-:W-:Y:S01]  /*0e20*/  PRMT R107, R67, 0x7632, R107 ;  /* 0x00007632436b7816 */ /* 0x000fe2000000006b */
[----:B------:R0:W-:Y:S01]  /*0e30*/  STL [R1+0x1a4], R72 ;  /* 0x0001a44801007387 */ /* 0x0001e20000100800 */
[----:B-1----:R-:W-:Y:S01]  /*0e40*/  IMAD.WIDE.U32 R192, R193, 0x10, R200 ;  /* 0x00000010c1c07825 */ /* 0x002fe200078e00c8 */
[----:B------:R-:W-:Y:S02]  /*0e50*/  PRMT R106, R63, 0x7632, R106 ;  /* 0x000076323f6a7816 */ /* 0x000fe4000000006a */
[----:B------:R-:W5:Y:S01]  /*0e60*/  LDG.E.128 R164, desc[UR6][R164.64] ;  /* 0x00000006a4a47981 */ /* 0x000f62000c1e1d00 */
[----:B------:R-:W-:-:S03]  /*0e70*/  IMAD.WIDE.U32 R184, R185, 0x10, R200 ;  /* 0x00000010b9b87825 */ /* 0x000fc600078e00c8 */
[----:B------:R-:W5:Y:S01]  /*0e80*/  LDG.E.128 R92, desc[UR6][R92.64] ;  /* 0x000000065c5c7981 */ /* 0x000f62000c1e1d00 */
[----:B------:R-:W-:-:S03]  /*0e90*/  IMAD.WIDE.U32 R176, R177, 0x10, R200 ;  /* 0x00000010b1b07825 */ /* 0x000fc600078e00c8 */
[----:B------:R-:W5:Y:S01]  /*0ea0*/  LDG.E.128 R88, desc[UR6][R88.64] ;  /* 0x0000000658587981 */ /* 0x000f62000c1e1d00 */
[--C-:B------:R-:W-:Y:S01]  /*0eb0*/  IMAD.WIDE.U32 R168, R169, 0x10, R200.reuse ;  /* 0x00000010a9a87825 */ /* 0x100fe200078e00c8 */
[----:B------:R-:W-:Y:S02]  /*0ec0*/  @!P0 CS2R R48, SRZ ;  /* 0x0000000000308805 */ /* 0x000fe4000001ff00 */
[----:B------:R-:W-:Y:S01]  /*0ed0*/  @!P0 CS2R R50, SRZ ;  /* 0x0000000000328805 */ /* 0x000fe2000001ff00 */
[----:B------:R1:W-:Y:S01]  /*0ee0*/  STL [R1+0x19c], R68 ;  /* 0x00019c4401007387 */ /* 0x0003e20000100800 */
[--C-:B------:R-:W-:Y:S01]  /*0ef0*/  IMAD.WIDE.U32 R160, R161, 0x10, R200.reuse ;  /* 0x00000010a1a07825 */ /* 0x100fe200078e00c8 */
[----:B------:R-:W-:Y:S02]  /*0f00*/  @!P1 CS2R R40, SRZ ;  /* 0x0000000000289805 */ /* 0x000fe4000001ff00 */
[----:B------:R-:W-:Y:S01]  /*0f10*/  @!P1 CS2R R42, SRZ ;  /* 0x00000000002a9805 */ /* 0x000fe2000001ff00 */
[----:B------:R-:W-:Y:S01]  /*0f20*/  STL [R1+0x194], R69 ;  /* 0x0001944501007387 */ /* 0x000fe20000100800 */
[----:B0-----:R-:W-:Y:S01]  /*0f30*/  IMAD.WIDE.U32 R72, R79, 0x10, R200 ;  /* 0x000000104f487825 */ /* 0x001fe200078e00c8 */
[----:B------:R-:W-:-:S02]  /*0f40*/  @!P0 CS2R R32, SRZ ;  /* 0x0000000000208805 */ /* 0x000fc4000001ff00 */
[----:B------:R-:W-:Y:S01]  /*0f50*/  @!P0 CS2R R34, SRZ ;  /* 0x0000000000228805 */ /* 0x000fe2000001ff00 */
[----:B------:R-:W5:Y:S01]  /*0f60*/  LDG.E.128 R192, desc[UR6][R192.64] ;  /* 0x00000006c0c07981 */ /* 0x000f62000c1e1d00 */
[----:B------:R-:W-:Y:S01]  /*0f70*/  IMAD.U32 R116, R53, 0x10000, RZ ;  /* 0x0001000035747824 */ /* 0x000fe200078e00ff */
[----:B-1----:R-:W-:Y:S02]  /*0f80*/  SHF.L.U32 R68, R71, 0x10, RZ ;  /* 0x0000001047447819 */ /* 0x002fe400000006ff */
[----:B------:R-:W-:Y:S01]  /*0f90*/  @!P1 CS2R R28, SRZ ;  /* 0x00000000001c9805 */ /* 0x000fe2000001ff00 */
[----:B------:R-:W5:Y:S01]  /*0fa0*/  LDG.E.128 R184, desc[UR6][R184.64] ;  /* 0x00000006b8b87981 */ /* 0x000f62000c1e1d00 */
[----:B------:R-:W-:Y:S02]  /*0fb0*/  @!P1 CS2R R30, SRZ ;  /* 0x00000000001e9805 */ /* 0x000fe4000001ff00 */
[----:B------:R-:W-:Y:S02]  /*0fc0*/  @!P0 CS2R R24, SRZ ;  /* 0x0000000000188805 */ /* 0x000fe4000001ff00 */
[----:B------:R-:W-:Y:S01]  /*0fd0*/  @!P0 CS2R R26, SRZ ;  /* 0x00000000001a8805 */ /* 0x000fe2000001ff00 */
[----:B------:R0:W-:Y:S01]  /*0fe0*/  STL [R1+0x18c], R68 ;  /* 0x00018c4401007387 */ /* 0x0001e20000100800 */
[----:B------:R-:W-:-:S02]  /*0ff0*/  @!P1 CS2R R20, SRZ ;  /* 0x0000000000149805 */ /* 0x000fc4000001ff00 */
[----:B------:R-:W-:Y:S02]  /*1000*/  @!P1 CS2R R22, SRZ ;  /* 0x0000000000169805 */ /* 0x000fe4000001ff00 */
[----:B------:R-:W-:Y:S01]  /*1010*/  @!P0 CS2R R12, SRZ ;  /* 0x00000000000c8805 */ /* 0x000fe2000001ff00 */
[----:B------:R-:W5:Y:S01]  /*1020*/  LDG.E.128 R176, desc[UR6][R176.64] ;  /* 0x00000006b0b07981 */ /* 0x000f62000c1e1d00 */
[----:B------:R-:W-:Y:S02]  /*1030*/  @!P0 CS2R R14, SRZ ;  /* 0x00000000000e8805 */ /* 0x000fe4000001ff00 */
[----:B------:R-:W-:Y:S02]  /*1040*/  @!P1 CS2R R56, SRZ ;  /* 0x0000000000389805 */ /* 0x000fe4000001ff00 */
[----:B------:R-:W-:Y:S01]  /*1050*/  @!P1 CS2R R58, SRZ ;  /* 0x00000000003a9805 */ /* 0x000fe2000001ff00 */
[----:B------:R-:W5:Y:S01]  /*1060*/  LDG.E.128 R168, desc[UR6][R168.64] ;  /* 0x00000006a8a87981 */ /* 0x000f62000c1e1d00 */
[----:B------:R-:W-:Y:S01]  /*1070*/  @!P0 CS2R R8, SRZ ;  /* 0x0000000000088805 */ /* 0x000fe2000001ff00 */
[----:B0-----:R-:W-:Y:S01]  /*1080*/  IMAD.U32 R68, R64, 0x10000, RZ ;  /* 0x0001000040447824 */ /* 0x001fe200078e00ff */
[----:B------:R-:W-:Y:S01]  /*1090*/  @!P0 CS2R R10, SRZ ;  /* 0x00000000000a8805 */ /* 0x000fe2000001ff00 */
[----:B------:R-:W-:Y:S01]  /*10a0*/  IMAD.U32 R64, R65, 0x10000, RZ ;  /* 0x0001000041407824 */ /* 0x000fe200078e00ff */
[----:B------:R-:W-:Y:S01]  /*10b0*/  SHF.L.U32 R65, R66, 0x10, RZ ;  /* 0x0000001042417819 */ /* 0x000fe200000006ff */
[----:B------:R-:W5:Y:S01]  /*10c0*/  LDG.E.128 R160, desc[UR6][R160.64] ;  /* 0x00000006a0a07981 */ /* 0x000f62000c1e1d00 */
[----:B------:R-:W-:-:S02]  /*10d0*/  @!P1 CS2R R44, SRZ ;  /* 0x00000000002c9805 */ /* 0x000fc4000001ff00 */
[----:B------:R-:W-:Y:S02]  /*10e0*/  @!P1 CS2R R46, SRZ ;  /* 0x00000000002e9805 */ /* 0x000fe4000001ff00 */
[----:B------:R-:W-:Y:S01]  /*10f0*/  @!P0 CS2R R36, SRZ ;  /* 0x0000000000248805 */ /* 0x000fe2000001ff00 */
[----:B------:R0:W-:Y:S01]  /*1100*/  STL [R1+0x1c8], R68 ;  /* 0x0001c84401007387 */ /* 0x0001e20000100800 */
[----:B------:R-:W-:Y:S01]  /*1110*/  UIADD3 UR42, UR4, -0x700cb87f, URZ ;  /* 0x8ff34781042a7890 */ /* 0x000fe2000fffe03f */
[----:B------:R-:W-:Y:S01]  /*1120*/  IMAD R115, R115, -0x326172a9, RZ ;  /* 0xcd9e8d5773737824 */ /* 0x000fe200078e02ff */
[----:B------:R-:W-:Y:S01]  /*1130*/  @!P0 CS2R R38, SRZ ;  /* 0x0000000000268805 */ /* 0x000fe2000001ff00 */
[----:B------:R1:W-:Y:S01]  /*1140*/  STL [R1+0x1c0], R64 ;  /* 0x0001c04001007387 */ /* 0x0003e20000100800 */
[----:B------:R-:W-:Y:S02]  /*1150*/  @!P0 CS2R R4, SRZ ;  /* 0x0000000000048805 */ /* 0x000fe4000001ff00 */
[----:B------:R-:W-:-:S02]  /*1160*/  @!P1 CS2R R220, SRZ ;  /* 0x0000000000dc9805 */ /* 0x000fc4000001ff00 */
[----:B------:R-:W-:Y:S01]  /*1170*/  @!P0 CS2R R6, SRZ ;  /* 0x0000000000068805 */ /* 0x000fe2000001ff00 */
[----:B------:R-:W-:Y:S01]  /*1180*/  STL [R1+0x1b8], R65 ;  /* 0x0001b84101007387 */ /* 0x000fe20000100800 */
[----:B------:R-:W-:Y:S01]  /*1190*/  PRMT R105, R52, 0x7632, R105 ;  /* 0x0000763234697816 */ /* 0x000fe20000000069 */
[----:B0-----:R-:W-:Y:S01]  /*11a0*/  IMAD.WIDE.U32 R68, R83, 0x10, R200 ;  /* 0x0000001053447825 */ /* 0x001fe200078e00c8 */
[----:B------:R-:W-:Y:S01]  /*11b0*/  PRMT R103, R53, 0x7632, R103 ;  /* 0x0000763235677816 */ /* 0x000fe20000000067 */
[----:B------:R-:W5:Y:S01]  /*11c0*/  LDG.E.128 R72, desc[UR6][R72.64] ;  /* 0x0000000648487981 */ /* 0x000f62000c1e1d00 */
[----:B------:R-:W-:Y:S01]  /*11d0*/  @!P1 CS2R R232, SRZ ;  /* 0x0000000000e89805 */ /* 0x000fe2000001ff00 */
[----:B-1----:R-:W-:Y:S01]  /*11e0*/  IMAD.U32 R64, R67, 0x10000, RZ ;  /* 0x0001000043407824 */ /* 0x002fe200078e00ff */
[----:B------:R-:W-:Y:S01]  /*11f0*/  @!P1 CS2R R234, SRZ ;  /* 0x0000000000ea9805 */ /* 0x000fe2000001ff00 */
[----:B------:R-:W5:Y:S01]  /*1200*/  LDG.E.128 R68, desc[UR6][R68.64] ;  /* 0x0000000644447981 */ /* 0x000f62000c1e1d00 */
[----:B------:R-:W-:-:S02]  /*1210*/  @!P0 CS2R R16, SRZ ;  /* 0x0000000000108805 */ /* 0x000fc4000001ff00 */
[----:B------:R-:W-:Y:S02]  /*1220*/  @!P0 CS2R R18, SRZ ;  /* 0x0000000000128805 */ /* 0x000fe4000001ff00 */
[----:B------:R-:W-:Y:S01]  /*1230*/  @!P1 CS2R R222, SRZ ;  /* 0x0000000000de9805 */ /* 0x000fe2000001ff00 */
[----:B------:R0:W-:Y:S01]  /*1240*/  STL [R1+0x1b0], R64 ;  /* 0x0001b04001007387 */ /* 0x0001e20000100800 */
[----:B------:R-:W-:Y:S01]  /*1250*/  UIADD3 UR43, UR5, -0x695add53, URZ ;  /* 0x96a522ad052b7890 */ /* 0x000fe2000fffe03f */
[----:B------:R-:W-:Y:S01]  /*1260*/  ULDC.64 UR8, c[0x0][0x228] ;  /* 0x00008a0000087ab9 */ /* 0x000fe20000000a00 */
[----:B------:R-:W-:Y:S01]  /*1270*/  LOP3.LUT R158, R158, 0x3, RZ, 0xc0, !PT ;  /* 0x000000039e9e7812 */ /* 0x000fe200078ec0ff */
[----:B------:R-:W-:Y:S01]  /*1280*/  ULDC UR23, c[0x0][0x218] ;  /* 0x0000860000177ab9 */ /* 0x000fe20000000800 */
[----:B------:R-:W-:Y:S01]  /*1290*/  ULDC.U8 UR24, c[0x0][0x2a0] ;  /* 0x0000a80000187ab9 */ /* 0x000fe20000000000 */
[----:B------:R-:W-:Y:S01]  /*12a0*/  ULDC UR25, c[0x0][0x2d8] ;  /* 0x0000b60000197ab9 */ /* 0x000fe20000000800 */
[----:B------:R-:W-:Y:S01]  /*12b0*/  ULDC.64 UR10, c[0x0][0x230] ;  /* 0x00008c00000a7ab9 */ /* 0x000fe20000000a00 */
[----:B------:R-:W-:Y:S01]  /*12c0*/  ULDC.64 UR12, c[0x0][0x238] ;  /* 0x00008e00000c7ab9 */ /* 0x000fe20000000a00 */
[----:B0-----:R-:W-:Y:S01]  /*12d0*/  IMAD.U32 R64, R60, 0x10000, RZ ;  /* 0x000100003c407824 */ /* 0x001fe200078e00ff */
[----:B------:R-:W-:Y:S01]  /*12e0*/  SHF.L.U32 R60, R61, 0x10, RZ ;  /* 0x000000103d3c7819 */ /* 0x000fe200000006ff */
[----:B------:R-:W-:Y:S01]  /*12f0*/  IMAD.U32 R61, R62, 0x10000, RZ ;  /* 0x000100003e3d7824 */ /* 0x000fe200078e00ff */
[----:B------:R-:W-:Y:S01]  /*1300*/  SHF.L.U32 R62, R52, 0x10, RZ ;  /* 0x00000010343e7819 */ /* 0x000fe200000006ff */
[----:B------:R-:W-:Y:S01]  /*1310*/  ULDC.64 UR14, c[0x0][0x240] ;  /* 0x00009000000e7ab9 */ /* 0x000fe20000000a00 */
[----:B------:R0:W-:Y:S01]  /*1320*/  STL [R1+0x1c4], R64 ;  /* 0x0001c44001007387 */ /* 0x0001e20000100800 */
[----:B------:R-:W-:Y:S01]  /*1330*/  ULDC.64 UR16, c[0x0][0x248] ;  /* 0x0000920000107ab9 */ /* 0x000fe20000000a00 */
[----:B------:R-:W-:Y:S01]  /*1340*/  ULDC.64 UR18, c[0x0][0x2b8] ;  /* 0x0000ae0000127ab9 */ /* 0x000fe20000000a00 */
[----:B------:R-:W-:Y:S01]  /*1350*/  ULDC.64 UR20, c[0x0][0x2c0] ;  /* 0x0000b00000147ab9 */ /* 0x000fe20000000a00 */
[----:B------:R1:W-:Y:S04]  /*1360*/  STL [R1+0x1bc], R60 ;  /* 0x0001bc3c01007387 */ /* 0x0003e80000100800 */
[----:B------:R-:W-:Y:S01]  /*1370*/  STL [R1+0x1b4], R61 ;  /* 0x0001b43d01007387 */ /* 0x000fe20000100800 */
[----:B0-----:R-:W-:-:S03]  /*1380*/  IMAD.WIDE.U32 R64, R87, 0x10, R200 ;  /* 0x0000001057407825 */ /* 0x001fc600078e00c8 */
[----:B------:R-:W5:Y:S01]  /*1390*/  LDG.E.128 R84, desc[UR6][R84.64] ;  /* 0x0000000654547981 */ /* 0x000f62000c1e1d00 */
[----:B-1----:R-:W-:-:S03]  /*13a0*/  IMAD.U32 R60, R63, 0x10000, RZ ;  /* 0x000100003f3c7824 */ /* 0x002fc600078e00ff */
[----:B------:R-:W5:Y:S04]  /*13b0*/  LDG.E.128 R64, desc[UR6][R64.64] ;  /* 0x0000000640407981 */ /* 0x000f68000c1e1d00 */
[----:B------:R0:W-:Y:S04]  /*13c0*/  STL [R1+0x1ac], R60 ;  /* 0x0001ac3c01007387 */ /* 0x0001e80000100800 */
[----:B------:R1:W-:Y:S01]  /*13d0*/  STL [R1+0x188], R62 ;  /* 0x0001883e01007387 */ /* 0x0003e20000100800 */
[----:B0-----:R-:W-:-:S03]  /*13e0*/  IMAD.WIDE.U32 R60, R78, 0x10, R200 ;  /* 0x000000104e3c7825 */ /* 0x001fc600078e00c8 */
[----:B------:R-:W5:Y:S01]  /*13f0*/  LDG.E.128 R76, desc[UR6][R76.64] ;  /* 0x000000064c4c7981 */ /* 0x000f62000c1e1d00 */
[----:B------:R-:W-:-:S03]  /*1400*/  IMAD.WIDE.U32 R200, R82, 0x10, R200 ;  /* 0x0000001052c87825 */ /* 0x000fc600078e00c8 */
[----:B------:R-:W5:Y:S04]  /*1410*/  LDG.E.128 R80, desc[UR6][R80.64] ;  /* 0x0000000650507981 */ /* 0x000f68000c1e1d00 */
[----:B-1----:R-:W5:Y:S04]  /*1420*/  LDG.E.128 R60, desc[UR6][R60.64] ;  /* 0x000000063c3c7981 */ /* 0x002f68000c1e1d00 */
[----:B------:R-:W5:Y:S01]  /*1430*/  LDG.E.128 R200, desc[UR6][R200.64] ;  /* 0x00000006c8c87981 */ /* 0x000f62000c1e1d00 */
[----:B------:R-:W-:-:S03]  /*1440*/  IMAD.U32 R117, R54, 0x10000, RZ ;  /* 0x0001000036757824 */ /* 0x000fc600078e00ff */
[----:B------:R0:W-:Y:S04]  /*1450*/  STL [R1+0x184], R116 ;  /* 0x0001847401007387 */ /* 0x0001e80000100800 */
[----:B------:R1:W-:Y:S01]  /*1460*/  STL [R1+0x180], R117 ;  /* 0x0001807501007387 */ /* 0x0003e20000100800 */
[----:B0-----:R-:W-:-:S05]  /*1470*/  SHF.L.U32 R116, R55, 0x10, RZ ;  /* 0x0000001037747819 */ /* 0x001fca00000006ff */
[----:B------:R0:W-:Y:S01]  /*1480*/  STL [R1+0x17c], R116 ;  /* 0x00017c7401007387 */ /* 0x0001e20000100800 */
[----:B-1----:R-:W-:Y:S01]  /*1490*/  IMAD.U32 R117, R49, 0x10000, RZ ;  /* 0x0001000031757824 */ /* 0x002fe200078e00ff */
[----:B------:R-:W-:Y:S01]  /*14a0*/  PRMT R99, R50, 0x7632, R99 ;  /* 0x0000763232637816 */ /* 0x000fe20000000063 */
[----:B0-----:R-:W-:-:S05]  /*14b0*/  IMAD.U32 R116, R48, 0x10000, RZ ;  /* 0x0001000030747824 */ /* 0x001fca00078e00ff */
[----:B------:R0:W-:Y:S04]  /*14c0*/  STL [R1+0x178], R116 ;  /* 0x0001787401007387 */ /* 0x0001e80000100800 */
[----:B------:R-:W-:Y:S01]  /*14d0*/  STL [R1+0x174], R117 ;  /* 0x0001747501007387 */ /* 0x000fe20000100800 */
[----:B0-----:R-:W-:Y:S01]  /*14e0*/  SHF.L.U32 R116, R50, 0x10, RZ ;  /* 0x0000001032747819 */ /* 0x001fe200000006ff */
[----:B------:R-:W-:-:S04]  /*14f0*/  IMAD.U32 R50, R51, 0x10000, RZ ;  /* 0x0001000033327824 */ /* 0x000fc800078e00ff */
        /* <DEDUP_REMOVED lines=44> */
[----:B------:R0:W-:Y:S01]  /*17c0*/  STL [R1+0x118], R116 ;  /* 0x0001187401007387 */ /* 0x0001e20000100800 */
[----:B------:R-:W-:-:S03]  /*17d0*/  PRMT R96, R40, 0x7632, R96 ;  /* 0x0000763228607816 */ /* 0x000fc60000000060 */
[----:B------:R1:W-:Y:S01]  /*17e0*/  STL [R1+0x114], R50 ;  /* 0x0001143201007387 */ /* 0x0003e20000100800 */
[----:B------:R-:W-:Y:S02]  /*17f0*/  PRMT R40, R25, 0x7632, R40 ;  /* 0x0000763219287816 */ /* 0x000fe40000000028 */
[----:B0-----:R-:W-:Y:S01]  /*1800*/  SHF.L.U32 R116, R14, 0x10, RZ ;  /* 0x000000100e747819 */ /* 0x001fe200000006ff */
[----:B-1----:R-:W-:Y:S01]  /*1810*/  IMAD.U32 R50, R15, 0x10000, RZ ;  /* 0x000100000f327824 */ /* 0x002fe200078e00ff */
[----:B------:R-:W-:-:S03]  /*1820*/  PRMT R25, R23, 0x7632, R25 ;  /* 0x0000763217197816 */ /* 0x000fc60000000019 */
[----:B------:R-:W-:Y:S01]  /*1830*/  STL [R1+0x110], R116 ;  /* 0x0001107401007387 */ /* 0x000fe20000100800 */
[C---:B------:R-:W-:Y:S01]  /*1840*/  PRMT R23, R56.reuse, 0x7632, R23 ;  /* 0x0000763238177816 */ /* 0x040fe20000000017 */
[----:B------:R-:W-:Y:S02]  /*1850*/  IMAD.U32 R56, R56, 0x10000, RZ ;  /* 0x0001000038387824 */ /* 0x000fe400078e00ff */
[----:B------:R0:W-:Y:S04]  /*1860*/  STL [R1+0x10c], R50 ;  /* 0x00010c3201007387 */ /* 0x0001e80000100800 */
[----:B------:R1:W-:Y:S01]  /*1870*/  STL [R1+0x108], R56 ;  /* 0x0001083801007387 */ /* 0x0003e20000100800 */
[----:B0-----:R-:W-:Y:S01]  /*1880*/  SHF.L.U32 R50, R57, 0x10, RZ ;  /* 0x0000001039327819 */ /* 0x001fe200000006ff */
[----:B-1----:R-:W-:-:S04]  /*1890*/  IMAD.U32 R56, R58, 0x10000, RZ ;  /* 0x000100003a387824 */ /* 0x002fc800078e00ff */
[----:B------:R0:W-:Y:S01]  /*18a0*/  STL [R1+0x104], R50 ;  /* 0x0001043201007387 */ /* 0x0001e20000100800 */
[----:B------:R-:W-:Y:S02]  /*18b0*/  PRMT R98, R55, 0x7632, R98 ;  /* 0x0000763237627816 */ /* 0x000fe40000000062 */
[----:B------:R-:W-:Y:S01]  /*18c0*/  PRMT R55, R32, 0x7632, R55 ;  /* 0x0000763220377816 */ /* 0x000fe20000000037 */
[----:B------:R-:W-:Y:S01]  /*18d0*/  STL [R1+0x100], R56 ;  /* 0x0001003801007387 */ /* 0x000fe20000100800 */
[----:B------:R-:W-:Y:S01]  /*18e0*/  PRMT R32, R27, 0x7632, R32 ;  /* 0x000076321b207816 */ /* 0x000fe20000000020 */
[----:B0-----:R-:W-:Y:S01]  /*18f0*/  IMAD.U32 R50, R59, 0x10000, RZ ;  /* 0x000100003b327824 */ /* 0x001fe200078e00ff */
[----:B------:R-:W-:Y:S02]  /*1900*/  PRMT R27, R22, 0x7632, R27 ;  /* 0x00007632161b7816 */ /* 0x000fe4000000001b */
[C---:B------:R-:W-:Y:S02]  /*1910*/  PRMT R22, R8.reuse, 0x7632, R22 ;  /* 0x0000763208167816 */ /* 0x040fe40000000016 */
[----:B------:R0:W-:Y:S02]  /*1920*/  STL [R1+0xfc], R50 ;  /* 0x0000fc3201007387 */ /* 0x0001e40000100800 */
[----:B0-----:R-:W-:Y:S01]  /*1930*/  SHF.L.U32 R50, R8, 0x10, RZ ;  /* 0x0000001008327819 */ /* 0x001fe200000006ff */
[----:B------:R-:W-:-:S04]  /*1940*/  IMAD.U32 R8, R9, 0x10000, RZ ;  /* 0x0001000009087824 */ /* 0x000fc800078e00ff */
[----:B------:R0:W-:Y:S04]  /*1950*/  STL [R1+0xf8], R50 ;  /* 0x0000f83201007387 */ /* 0x0001e80000100800 */
[----:B------:R1:W-:Y:S01]  /*1960*/  STL [R1+0xf4], R8 ;  /* 0x0000f40801007387 */ /* 0x0003e20000100800 */
[----:B0-----:R-:W-:Y:S01]  /*1970*/  IMAD.U32 R50, R10, 0x10000, RZ ;  /* 0x000100000a327824 */ /* 0x001fe200078e00ff */
[----:B-1----:R-:W-:-:S04]  /*1980*/  SHF.L.U32 R8, R11, 0x10, RZ ;  /* 0x000000100b087819 */ /* 0x002fc800000006ff */
[----:B------:R-:W-:Y:S04]  /*1990*/  STL [R1+0xf0], R50 ;  /* 0x0000f03201007387 */ /* 0x000fe80000100800 */
[----:B------:R0:W-:Y:S01]  /*19a0*/  STL [R1+0xec], R8 ;  /* 0x0000ec0801007387 */ /* 0x0001e20000100800 */
[----:B------:R-:W-:Y:S01]  /*19b0*/  PRMT R104, R48, 0x7632, R104 ;  /* 0x0000763230687816 */ /* 0x000fe20000000068 */
[----:B0-----:R-:W-:Y:S01]  /*19c0*/  IMAD.U32 R8, R44, 0x10000, RZ ;  /* 0x000100002c087824 */ /* 0x001fe200078e00ff */
[----:B------:R-:W-:-:S04]  /*19d0*/  PRMT R97, R51, 0x7632, R97 ;  /* 0x0000763233617816 */ /* 0x000fc80000000061 */
[----:B------:R0:W-:Y:S01]  /*19e0*/  STL [R1+0xe8], R8 ;  /* 0x0000e80801007387 */ /* 0x0001e20000100800 */
[----:B------:R-:W-:Y:S02]  /*19f0*/  PRMT R48, R35, 0x7632, R48 ;  /* 0x0000763223307816 */ /* 0x000fe40000000030 */
[----:B------:R-:W-:Y:S02]  /*1a00*/  PRMT R51, R34, 0x7632, R51 ;  /* 0x0000763222337816 */ /* 0x000fe40000000033 */
[----:B------:R-:W-:Y:S01]  /*1a10*/  PRMT R35, R30, 0x7632, R35 ;  /* 0x000076321e237816 */ /* 0x000fe20000000023 */
[----:B0-----:R-:W-:Y:S01]  /*1a20*/  IMAD.U32 R8, R45, 0x10000, RZ ;  /* 0x000100002d087824 */ /* 0x001fe200078e00ff */
[----:B------:R-:W-:Y:S02]  /*1a30*/  PRMT R34, R26, 0x7632, R34 ;  /* 0x000076321a227816 */ /* 0x000fe40000000022 */
[----:B------:R-:W-:Y:S02]  /*1a40*/  PRMT R30, R12, 0x7632, R30 ;  /* 0x000076320c1e7816 */ /* 0x000fe4000000001e */
[----:B------:R-:W-:Y:S01]  /*1a50*/  PRMT R26, R14, 0x7632, R26 ;  /* 0x000076320e1a7816 */ /* 0x000fe2000000001a */
[----:B------:R0:W-:Y:S01]  /*1a60*/  STL [R1+0xe4], R8 ;  /* 0x0000e40801007387 */ /* 0x0001e20000100800 */
[----:B------:R-:W-:-:S02]  /*1a70*/  PRMT R12, R11, 0x7632, R12 ;  /* 0x000076320b0c7816 */ /* 0x000fc4000000000c */
[----:B------:R-:W-:Y:S02]  /*1a80*/  PRMT R252, R46, 0x7632, R252 ;  /* 0x000076322efc7816 */ /* 0x000fe400000000fc */
[----:B------:R-:W-:Y:S02]  /*1a90*/  PRMT R14, R10, 0x7632, R14 ;  /* 0x000076320a0e7816 */ /* 0x000fe4000000000e */
[----:B------:R-:W-:Y:S01]  /*1aa0*/  PRMT R11, R44, 0x7632, R11 ;  /* 0x000076322c0b7816 */ /* 0x000fe2000000000b */
[----:B------:R-:W-:Y:S01]  /*1ab0*/  IMAD.U32 R44, R47, 0x10000, RZ ;  /* 0x000100002f2c7824 */ /* 0x000fe200078e00ff */
[----:B------:R-:W-:Y:S01]  /*1ac0*/  SHF.L.U32 R46, R46, 0x10, RZ ;  /* 0x000000102e2e7819 */ /* 0x000fe200000006ff */
[----:B0-----:R-:W-:Y:S01]  /*1ad0*/  IMAD.HI.U32 R8, R156, -0x326172a9, RZ ;  /* 0xcd9e8d579c087827 */ /* 0x001fe200078e00ff */
[----:B------:R-:W-:-:S03]  /*1ae0*/  PRMT R10, R36, 0x7632, R10 ;  /* 0x00007632240a7816 */ /* 0x000fc6000000000a */
[----:B------:R-:W-:Y:S01]  /*1af0*/  IMAD.U32 R36, R36, 0x10000, RZ ;  /* 0x0001000024247824 */ /* 0x000fe200078e00ff */
[----:B------:R-:W-:Y:S01]  /*1b00*/  STL [R1+0xe0], R46 ;  /* 0x0000e02e01007387 */ /* 0x000fe20000100800 */
[----:B------:R-:W-:Y:S02]  /*1b10*/  LOP3.LUT R153, R8, UR42, R115, 0x96, !PT ;  /* 0x0000002a08997c12 */ /* 0x000fe4000f8e9673 */
[C---:B------:R-:W-:Y:S01]  /*1b20*/  PRMT R8, R37.reuse, 0x7632, R8 ;  /* 0x0000763225087816 */ /* 0x040fe20000000008 */
[----:B------:R-:W-:Y:S01]  /*1b30*/  STL [R1+0xdc], R44 ;  /* 0x0000dc2c01007387 */ /* 0x000fe20000100800 */
[----:B------:R-:W-:Y:S02]  /*1b40*/  SHF.L.U32 R37, R37, 0x10, RZ ;  /* 0x0000001025257819 */ /* 0x000fe400000006ff */
[C---:B------:R-:W-:Y:S01]  /*1b50*/  PRMT R228, R4.reuse, 0x7632, R228 ;  /* 0x0000763204e47816 */ /* 0x040fe200000000e4 */
[----:B------:R0:W-:Y:S01]  /*1b60*/  STL [R1+0xd8], R36 ;  /* 0x0000d82401007387 */ /* 0x0001e20000100800 */
[----:B------:R-:W-:Y:S01]  /*1b70*/  SHF.L.U32 R230, R4, 0x10, RZ ;  /* 0x0000001004e67819 */ /* 0x000fe200000006ff */
[----:B------:R-:W-:Y:S01]  /*1b80*/  IMAD.U32 R4, R113, 0x10000, RZ ;  /* 0x0001000071047824 */ /* 0x000fe200078e00ff */
[C---:B------:R-:W-:Y:S01]  /*1b90*/  PRMT R225, R221.reuse, 0x7632, R225 ;  /* 0x00007632dde17816 */ /* 0x040fe200000000e1 */
[----:B------:R-:W-:Y:S01]  /*1ba0*/  STL [R1+0xc], R37 ;  /* 0x00000c2501007387 */ /* 0x000fe20000100800 */
[----:B------:R-:W-:Y:S01]  /*1bb0*/  SHF.L.U32 R227, R221, 0x10, RZ ;  /* 0x00000010dde37819 */ /* 0x000fe200000006ff */
[----:B------:R-:W-:-:S02]  /*1bc0*/  IMAD.U32 R221, R6, 0x10000, RZ ;  /* 0x0001000006dd7824 */ /* 0x000fc400078e00ff */
[----:B0-----:R-:W-:Y:S01]  /*1bd0*/  IMAD.U32 R36, R38, 0x10000, RZ ;  /* 0x0001000026247824 */ /* 0x001fe200078e00ff */
[----:B------:R-:W-:Y:S01]  /*1be0*/  PRMT R219, R6, 0x7632, R219 ;  /* 0x0000763206db7816 */ /* 0x000fe200000000db */
[C---:B------:R-:W-:Y:S01]  /*1bf0*/  IMAD.U32 R226, R5.reuse, 0x10000, RZ ;  /* 0x0001000005e27824 */ /* 0x040fe200078e00ff */
[----:B------:R-:W-:Y:S01]  /*1c00*/  PRMT R224, R5, 0x7632, R224 ;  /* 0x0000763205e07816 */ /* 0x000fe200000000e0 */
[----:B------:R-:W-:Y:S01]  /*1c10*/  IMAD.U32 R6, R112, 0x10000, RZ ;  /* 0x0001000070067824 */ /* 0x000fe200078e00ff */
[----:B------:R-:W-:Y:S01]  /*1c20*/  STL [R1], R36 ;  /* 0x0000002401007387 */ /* 0x000fe20000100800 */
[----:B------:R-:W-:-:S03]  /*1c30*/  SHF.L.U32 R5, R111, 0x10, RZ ;  /* 0x000000106f057819 */ /* 0x000fc600000006ff */
[----:B------:R0:W-:Y:S04]  /*1c40*/  STL [R1+0xd4], R4 ;  /* 0x0000d40401007387 */ /* 0x0001e80000100800 */
[----:B------:R1:W-:Y:S01]  /*1c50*/  STL [R1+0xd0], R6 ;  /* 0x0000d00601007387 */ /* 0x0003e20000100800 */
[----:B0-----:R-:W-:-:S03]  /*1c60*/  IMAD.U32 R4, R110, 0x10000, RZ ;  /* 0x000100006e047824 */ /* 0x001fc600078e00ff */
[----:B------:R0:W-:Y:S01]  /*1c70*/  STL [R1+0xcc], R5 ;  /* 0x0000cc0501007387 */ /* 0x0001e20000100800 */
[----:B-1----:R-:W-:-:S03]  /*1c80*/  IMAD.U32 R6, R109, 0x10000, RZ ;  /* 0x000100006d067824 */ /* 0x002fc600078e00ff */
[----:B------:R1:W-:Y:S01]  /*1c90*/  STL [R1+0xc8], R4 ;  /* 0x0000c80401007387 */ /* 0x0003e20000100800 */
[----:B0-----:R-:W-:-:S03]  /*1ca0*/  SHF.L.U32 R5, R108, 0x10, RZ ;  /* 0x000000106c057819 */ /* 0x001fc600000006ff */
[----:B------:R0:W-:Y:S01]  /*1cb0*/  STL [R1+0xc4], R6 ;  /* 0x0000c40601007387 */ /* 0x0001e20000100800 */
        /* <DEDUP_REMOVED lines=15> */
[----:B------:R1:W-:Y:S01]  /*1db0*/  STL [R1+0xa8], R5 ;  /* 0x0000a80501007387 */ /* 0x0003e20000100800 */
[----:B------:R-:W-:-:S03]  /*1dc0*/  PRMT R54, R41, 0x7632, R54 ;  /* 0x0000763229367816 */ /* 0x000fc60000000036 */
        /* <DEDUP_REMOVED lines=91> */
[----:B------:R-:W-:Y:S02]  /*2380*/  SHF.L.U32 R247, R232, 0x10, RZ ;  /* 0x00000010e8f77819 */ /* 0x000fe400000006ff */
[----:B-1----:R-:W-:Y:S01]  /*2390*/  SHF.L.U32 R5, R9, 0x10, RZ ;  /* 0x0000001009057819 */ /* 0x002fe200000006ff */
[----:B------:R-:W-:Y:S02]  /*23a0*/  IMAD R50, R114, -0x2daee0ad, RZ ;  /* 0xd2511f5372327824 */ /* 0x000fe400078e02ff */
[----:B--2---:R-:W-:Y:S01]  /*23b0*/  IMAD.U32 R4, R8, 0x10000, RZ ;  /* 0x0001000008047824 */ /* 0x004fe200078e00ff */
[----:B------:R-:W-:Y:S01]  /*23c0*/  PRMT R249, R47, 0x7632, R249 ;  /* 0x000076322ff97816 */ /* 0x000fe200000000f9 */
[----:B------:R-:W-:Y:S01]  /*23d0*/  IMAD.HI.U32 R45, R100, -0x2daee0ad, RZ ;  /* 0xd2511f53642d7827 */ /* 0x000fe200078e00ff */
[----:B------:R-:W-:Y:S01]  /*23e0*/  PRMT R248, R39, 0x7632, R248 ;  /* 0x0000763227f87816 */ /* 0x000fe200000000f8 */
[----:B------:R-:W-:Y:S01]  /*23f0*/  STL [R1+0x10], R6 ;  /* 0x0000100601007387 */ /* 0x000fe20000100800 */
[C---:B------:R-:W-:Y:S01]  /*2400*/  PRMT R241, R233.reuse, 0x7632, R241 ;  /* 0x00007632e9f17816 */ /* 0x040fe200000000f1 */
[----:B------:R-:W-:Y:S01]  /*2410*/  IMAD.U32 R243, R233, 0x10000, RZ ;  /* 0x00010000e9f37824 */ /* 0x000fe200078e00ff */
[----:B------:R-:W-:Y:S01]  /*2420*/  PRMT R237, R234, 0x7632, R237 ;  /* 0x00007632eaed7816 */ /* 0x000fe200000000ed */
[----:B------:R-:W-:Y:S01]  /*2430*/  IMAD.U32 R231, R220, 0x10000, RZ ;  /* 0x00010000dce77824 */ /* 0x000fe200078e00ff */
[----:B------:R-:W-:Y:S01]  /*2440*/  PRMT R244, R16, 0x7632, R244 ;  /* 0x0000763210f47816 */ /* 0x000fe200000000f4 */
[----:B------:R-:W-:Y:S01]  /*2450*/  STL [R1+0x8], R5 ;  /* 0x0000080501007387 */ /* 0x000fe20000100800 */
[----:B------:R-:W-:-:S02]  /*2460*/  PRMT R236, R18, 0x7632, R236 ;  /* 0x0000763212ec7816 */ /* 0x000fc400000000ec */
[----:B------:R-:W-:Y:S02]  /*2470*/  PRMT R232, R19, 0x7632, R232 ;  /* 0x0000763213e87816 */ /* 0x000fe400000000e8 */
[----:B------:R-:W-:Y:S02]  /*2480*/  PRMT R229, R220, 0x7632, R229 ;  /* 0x00007632dce57816 */ /* 0x000fe400000000e5 */
[----:B------:R-:W-:Y:S01]  /*2490*/  PRMT R216, R223, 0x7632, R216 ;  /* 0x00007632dfd87816 */ /* 0x000fe200000000d8 */
[----:B------:R0:W-:Y:S01]  /*24a0*/  STL [R1+0x4], R4 ;  /* 0x0000040401007387 */ /* 0x0001e20000100800 */
[----:B------:R-:W-:Y:S02]  /*24b0*/  PRMT R251, R38, 0x7632, R251 ;  /* 0x0000763226fb7816 */ /* 0x000fe400000000fb */
[----:B------:R-:W-:Y:S02]  /*24c0*/  PRMT R233, R235, 0x7632, R233 ;  /* 0x00007632ebe97816 */ /* 0x000fe400000000e9 */
[----:B------:R-:W-:-:S02]  /*24d0*/  PRMT R240, R17, 0x7632, R240 ;  /* 0x0000763211f07816 */ /* 0x000fc400000000f0 */
[----:B------:R-:W-:Y:S02]  /*24e0*/  PRMT R220, R222, 0x7632, R220 ;  /* 0x00007632dedc7816 */ /* 0x000fe400000000dc */
[----:B------:R-:W-:Y:S01]  /*24f0*/  PRMT R215, R7, 0x7632, R215 ;  /* 0x0000763207d77816 */ /* 0x000fe200000000d7 */
[----:B0-----:R-:W-:Y:S01]  /*2500*/  HFMA2.MMA R4, -RZ, RZ, 0, 0 ;  /* 0x00000000ff047435 */ /* 0x001fe200000001ff */
[----:B------:R-:W-:Y:S01]  /*2510*/  ISETP.NE.U32.AND P0, PT, RZ, UR8, PT ;  /* 0x00000008ff007c0c */ /* 0x000fe2000bf05070 */
[----:B------:R-:W-:Y:S01]  /*2520*/  BSSY B0, `(.L_x_2826) ;  /* 0x0003dff000007945 */ /* 0x000fe20003800000 */
[----:B------:R-:W-:Y:S01]  /*2530*/  IMAD.U32 R239, R234, 0x10000, RZ ;  /* 0x00010000eaef7824 */ /* 0x000fe200078e00ff */
[----:B------:R-:W-:Y:S01]  /*2540*/  LOP3.LUT R50, R45, UR43, R50, 0x96, !PT ;  /* 0x0000002b2d327c12 */ /* 0x000fe2000f8e9632 */
        /* <DEDUP_REMOVED lines=12> */
[----:B------:R-:W-:Y:S01]  /*2610*/  IMAD R156, R156, -0x326172a9, RZ ;  /* 0xcd9e8d579c9c7824 */ /* 0x000fe200078e02ff */
[----:B------:R-:W-:Y:S01]  /*2620*/  SHF.L.U32 R233, R233, 0x10, RZ ;  /* 0x00000010e9e97819 */ /* 0x000fe200000006ff */
[----:B------:R-:W-:Y:S01]  /*2630*/  IMAD R100, R100, -0x2daee0ad, RZ ;  /* 0xd2511f5364647824 */ /* 0x000fe200078e02ff */
        /* <DEDUP_REMOVED lines=9> */
[----:B------:R-:W-:-:S02]  /*26d0*/  IMAD.U32 R241, R241, 0x10000, RZ ;  /* 0x00010000f1f17824 */ /* 0x000fc400078e00ff */
[----:B------:R-:W-:Y:S02]  /*26e0*/  IMAD.U32 R237, R237, 0x10000, RZ ;  /* 0x00010000eded7824 */ /* 0x000fe400078e00ff */
[----:B------:R-:W-:Y:S02]  /*26f0*/  IMAD.U32 R236, R236, 0x10000, RZ ;  /* 0x00010000ecec7824 */ /* 0x000fe400078e00ff */
[----:B------:R-:W-:Y:S02]  /*2700*/  IMAD.U32 R232, R232, 0x10000, RZ ;  /* 0x00010000e8e87824 */ /* 0x000fe400078e00ff */
[----:B------:R-:W-:Y:S02]  /*2710*/  IMAD.U32 R229, R229, 0x10000, RZ ;  /* 0x00010000e5e57824 */ /* 0x000fe400078e00ff */
[----:B------:R-:W-:Y:S02]  /*2720*/  IMAD.U32 R225, R225, 0x10000, RZ ;  /* 0x00010000e1e17824 */ /* 0x000fe400078e00ff */
        /* <DEDUP_REMOVED lines=8> */
[----:B------:R-:W-:Y:S01]  /*27b0*/  IMAD.U32 R207, R207, 0x10000, RZ ;  /* 0x00010000cfcf7824 */ /* 0x000fe200078e00ff */
[----:B------:R-:W-:Y:S01]  /*27c0*/  ISETP.NE.AND.EX P0, PT, RZ, UR9, PT, P0 ;  /* 0x00000009ff007c0c */ /* 0x000fe2000bf05300 */
[----:B------:R-:W-:-:S12]  /*27d0*/  ULDC.64 UR8, c[0x0][0x228] ;  /* 0x00008a0000087ab9 */ /* 0x000fd80000000a00 */
.L_x_4118:
[----:B0-----:R-:W0:Y:S01]  /*27e0*/  S2R R16, SR_TID.X ;  /* 0x0000000000107919 */ /* 0x001e220000002100 */
[----:B------:R-:W-:Y:S01]  /*27f0*/  IMAD R109, R159, UR23, RZ ;  /* 0x000000179f6d7c24 */ /* 0x000fe2000f8e02ff */
[----:B------:R-:W-:Y:S01]  /*2800*/  ISETP.NE.U32.AND P1, PT, RZ, UR10, PT ;  /* 0x0000000aff007c0c */ /* 0x000fe2000bf25070 */
[----:B------:R-:W1:Y:S03]  /*2810*/  LDC.64 R150, c[0x0][0x220] ;  /* 0x00008800ff967b82 */ /* 0x000e660000000a00 */
[----:B------:R-:W-:Y:S02]  /*2820*/  ISETP.NE.AND.EX P1, PT, RZ, UR11, PT, P1 ;  /* 0x0000000bff007c0c */ /* 0x000fe4000bf25310 */
[----:B------:R-:W-:-:S04]  /*2830*/  SHF.R.S32.HI R14, RZ, 0x1f, R109 ;  /* 0x0000001fff0e7819 */ /* 0x000fc8000001146d */
[----:B------:R-:W-:Y:S02]  /*2840*/  LEA.HI R109, R14, R109, RZ, 0x3 ;  /* 0x0000006d0e6d7211 */ /* 0x000fe400078f18ff */
[----:B------:R-:W2:Y:S01]  /*2850*/  @P0 LDC.64 R14, c[0x0][0x228] ;  /* 0x00008a00ff0e0b82 */ /* 0x000ea20000000a00 */
[----:B0-----:R-:W-:-:S04]  /*2860*/  LOP3.LUT R16, R16, 0x1f, RZ, 0xc0, !PT ;  /* 0x0000001f10107812 */ /* 0x001fc800078ec0ff */
[----:B------:R-:W-:-:S04]  /*2870*/  LEA.HI.SX32 R109, R109, R16, 0x1d ;  /* 0x000000106d6d7211 */ /* 0x000fc800078feaff */
[----:B------:R-:W-:-:S04]  /*2880*/  @P1 LEA R16, P2, R109, UR10, 0x4 ;  /* 0x0000000a6d101c11 */ /* 0x000fc8000f8420ff */
[----:B------:R-:W-:-:S05]  /*2890*/  @P1 LEA.HI.X R17, R109, UR11, RZ, 0x4, P2 ;  /* 0x0000000b6d111c11 */ /* 0x000fca00090f24ff */
[----:B-----5:R1:W5:Y:S01]  /*28a0*/  @P1 LDG.E.128 R56, desc[UR6][R16.64] ;  /* 0x0000000610381981 */ /* 0x020362000c1e1d00 */
[----:B--2---:R-:W-:-:S04]  /*28b0*/  @P0 LEA R14, P2, R109, R14, 0x4 ;  /* 0x0000000e6d0e0211 */ /* 0x004fc800078420ff */
[C---:B------:R-:W-:Y:S01]  /*28c0*/  @P0 LEA.HI.X R15, R109.reuse, R15, RZ, 0x4, P2 ;  /* 0x0000000f6d0f0211 */ /* 0x040fe200010f24ff */
[----:B-1----:R-:W-:Y:S01]  /*28d0*/  IMAD.WIDE.U32 R16, R109, 0x10, R150 ;  /* 0x000000106d107825 */ /* 0x002fe200078e0096 */
[C---:B------:R-:W-:Y:S01]  /*28e0*/  ISETP.NE.AND P2, PT, R158.reuse, 0x1, PT ;  /* 0x000000019e00780c */ /* 0x040fe20003f45270 */
[----:B------:R-:W-:Y:S02]  /*28f0*/  BSSY B1, `(.L_x_2827) ;  /* 0x000000e000017945 */ /* 0x000fe40003800000 */
[----:B------:R0:W5:Y:S04]  /*2900*/  @P0 LDG.E.128 R52, desc[UR6][R14.64] ;  /* 0x000000060e340981 */ /* 0x000168000c1e1d00 */
[----:B------:R-:W5:Y:S01]  /*2910*/  LDG.E.128 R16, desc[UR6][R16.64] ;  /* 0x0000000610107981 */ /* 0x000f62000c1e1d00 */
[----:B0-----:R-:W-:-:S05]  /*2920*/  VIADD R14, R158, 0x1 ;  /* 0x000000019e0e7836 */ /* 0x001fca0000000000 */
        /* <DEDUP_REMOVED lines=9> */
.L_x_2828:
[----:B------:R-:W-:-:S07]  /*29c0*/  IMAD.MOV.U32 R24, RZ, RZ, R156 ;  /* 0x000000ffff187224 */ /* 0x000fce00078e009c */
.L_x_2829:
[----:B------:R-:W-:Y:S05]  /*29d0*/  BSYNC B1 ;  /* 0x0000000000017941 */ /* 0x000fea0003800000 */
.L_x_2827:
        /* <DEDUP_REMOVED lines=16> */
.L_x_2833:
[----:B------:R-:W-:Y:S05]  /*2ae0*/  BSYNC B2 ;  /* 0x0000000000027941 */ /* 0x000fea0003800000 */
.L_x_2832:
        /* <DEDUP_REMOVED lines=35> */
[----:B------:R-:W-:-:S04]  /*2d20*/  IMAD.WIDE.U32 R14, R15, -0x326172a9, RZ ;  /* 0xcd9e8d570f0e7825 */ /* 0x000fc800078e00ff */
[----:B------:R-:W-:Y:S01]  /*2d30*/  IMAD.WIDE.U32 R156, R156, -0x326172a9, RZ ;  /* 0xcd9e8d579c9c7825 */ /* 0x000fe200078e00ff */
[----:B------:R-:W-:-:S04]  /*2d40*/  LOP3.LUT R100, R15, UR40, R20, 0x96, !PT ;  /* 0x000000280f647c12 */ /* 0x000fc8000f8e9614 */
[----:B------:R-:W-:Y:S01]  /*2d50*/  LOP3.LUT R153, R157, UR42, R14, 0x96, !PT ;  /* 0x0000002a9d997c12 */ /* 0x000fe2000f8e960e */
[----:B------:R-:W-:-:S04]  /*2d60*/  IMAD.WIDE.U32 R100, R100, -0x2daee0ad, RZ ;  /* 0xd2511f5364647825 */ /* 0x000fc800078e00ff */
[----:B------:R-:W-:Y:S01]  /*2d70*/  IMAD.MOV.U32 R14, RZ, RZ, RZ ;  /* 0x000000ffff0e7224 */ /* 0x000fe200078e00ff */
[----:B------:R-:W-:-:S07]  /*2d80*/  LOP3.LUT R50, R101, UR43, R50, 0x96, !PT ;  /* 0x0000002b65327c12 */ /* 0x000fce000f8e9632 */
.L_x_2831:
[----:B------:R-:W-:Y:S05]  /*2d90*/  BSYNC B1 ;  /* 0x0000000000017941 */ /* 0x000fea0003800000 */
.L_x_2830:
[----:B------:R-:W0:Y:S01]  /*2da0*/  LDC R205, c[0x0][0x294] ;  /* 0x0000a500ffcd7b82 */ /* 0x000e220000000800 */
[----:B------:R-:W-:Y:S01]  /*2db0*/  I2FP.F32.U32 R15, R24 ;  /* 0x00000018000f7245 */ /* 0x000fe20000201000 */
[----:B------:R-:W-:Y:S01]  /*2dc0*/  IMAD.MOV.U32 R206, RZ, RZ, 0x2f800000 ;  /* 0x2f800000ffce7424 */ /* 0x000fe200078e00ff */
[----:B------:R-:W-:Y:S02]  /*2dd0*/  ISETP.NE.U32.AND P2, PT, RZ, UR8, PT ;  /* 0x00000008ff007c0c */ /* 0x000fe4000bf45070 */
[----:B-----5:R-:W-:Y:S01]  /*2de0*/  SHF.L.U32 R116, R16, 0x10, RZ ;  /* 0x0000001010747819 */ /* 0x020fe200000006ff */
[----:B------:R-:W-:Y:S01]  /*2df0*/  FFMA.FTZ R15, R15, R206, 1.1641532182693481445e-10 ;  /* 0x2f0000000f0f7423 */ /* 0x000fe200000100ce */
[----:B------:R-:W-:Y:S01]  /*2e00*/  ISETP.NE.AND.EX P2, PT, RZ, UR9, PT, P2 ;  /* 0x00000009ff007c0c */ /* 0x000fe2000bf45320 */
[----:B------:R-:W1:Y:S01]  /*2e10*/  LDC R204, c[0x0][0x298] ;  /* 0x0000a600ffcc7b82 */ /* 0x000e620000000800 */
[----:B------:R-:W-:Y:S02]  /*2e20*/  LOP3.LUT R6, R6, 0xffffffdf, RZ, 0xc0, !PT ;  /* 0xffffffdf06067812 */ /* 0x000fe400078ec0ff */
[----:B------:R-:W-:-:S02]  /*2e30*/  PRMT R16, R16, 0x7632, R16 ;  /* 0x0000763210107816 */ /* 0x000fc40000000010 */
[----:B0-----:R-:W-:Y:S01]  /*2e40*/  FSETP.GTU.FTZ.AND P3, PT, R15, R205, PT ;  /* 0x000000cd0f00720b */ /* 0x001fe20003f7c000 */
[----:B-1----:R-:W-:-:S12]  /*2e50*/  FMUL.FTZ R116, R116, R204 ;  /* 0x000000cc74747220 */ /* 0x002fd80000410000 */
[----:B------:R-:W-:Y:S02]  /*2e60*/  @P3 LOP3.LUT R6, R6, 0x20, RZ, 0xfc, !PT ;  /* 0x0000002006063812 */ /* 0x000fe400078efcff */
[----:B------:R-:W-:Y:S01]  /*2e70*/  FSEL R116, R116, RZ, !P3 ;  /* 0x000000ff74747208 */ /* 0x000fe20005800000 */
[----:B------:R-:W-:Y:S06]  /*2e80*/  @P2 BRA `(.L_x_2834) ;  /* 0x0000000000182947 */ /* 0x000fec0003800000 */
[----:B------:R-:W-:Y:S01]  /*2e90*/  IMAD.MOV.U32 R15, RZ, RZ, R14 ;  /* 0x000000ffff0f7224 */ /* 0x000fe200078e000e */
[----:B------:R-:W-:Y:S06]  /*2ea0*/  @!P1 BRA `(.L_x_2835) ;  /* 0x0000000400609947 */ /* 0x000fec0003800000 */
[----:B------:R-:W-:-:S04]  /*2eb0*/  IMAD.U32 R15, R56, 0x10000, RZ ;  /* 0x00010000380f7824 */ /* 0x000fc800078e00ff */
[----:B------:R-:W-:Y:S01]  /*2ec0*/  FADD.FTZ R116, R116, R15 ;  /* 0x0000000f74747221 */ /* 0x000fe20000010000 */
[----:B------:R-:W-:Y:S01]  /*2ed0*/  MOV R15, R14 ;  /* 0x0000000e000f7202 */ /* 0x000fe20000000f00 */
[----:B------:R-:W-:Y:S06]  /*2ee0*/  BRA `(.L_x_2835) ;  /* 0x0000000400507947 */ /* 0x000fec0003800000 */
.L_x_2834:
        /* <DEDUP_REMOVED lines=12> */
.L_x_2837:
[----:B------:R-:W-:-:S07]  /*2fb0*/  IMAD.MOV.U32 R5, RZ, RZ, R156 ;  /* 0x000000ffff057224 */ /* 0x000fce00078e009c */
.L_x_2838:
[----:B------:R-:W-:Y:S05]  /*2fc0*/  BSYNC B1 ;  /* 0x0000000000017941 */ /* 0x000fea0003800000 */
.L_x_2836:
        /* <DEDUP_REMOVED lines=16> */
.L_x_2842:
[----:B------:R-:W-:Y:S05]  /*30d0*/  BSYNC B2 ;  /* 0x0000000000027941 */ /* 0x000fea0003800000 */
.L_x_2841:
        /* <DEDUP_REMOVED lines=37> */
[----:B------:R-:W-:-:S03]  /*3330*/  LOP3.LUT R100, R15, UR40, R20, 0x96, !PT ;  /* 0x000000280f647c12 */ /* 0x000fc6000f8e9614 */
[----:B------:R-:W-:Y:S01]  /*3340*/  IMAD.MOV.U32 R15, RZ, RZ, RZ ;  /* 0x000000ffff0f7224 */ /* 0x000fe200078e00ff */
[----:B------:R-:W-:Y:S01]  /*3350*/  LOP3.LUT R153, R157, UR42, R14, 0x96, !PT ;  /* 0x0000002a9d997c12 */ /* 0x000fe2000f8e960e */
[----:B------:R-:W-:-:S05]  /*3360*/  IMAD.WIDE.U32 R100, R100, -0x2daee0ad, RZ ;  /* 0xd2511f5364647825 */ /* 0x000fca00078e00ff */
[----:B------:R-:W-:-:S07]  /*3370*/  LOP3.LUT R50, R101, UR43, R50, 0x96, !PT ;  /* 0x0000002b65327c12 */ /* 0x000fce000f8e9632 */
.L_x_2840:
[----:B------:R-:W-:Y:S05]  /*3380*/  BSYNC B1 ;  /* 0x0000000000017941 */ /* 0x000fea0003800000 */
.L_x_2839:
        /* <DEDUP_REMOVED lines=10> */
.L_x_2835:
        /* <DEDUP_REMOVED lines=12> */
.L_x_2844:
[----:B------:R-:W-:-:S07]  /*34f0*/  IMAD.MOV.U32 R24, RZ, RZ, R156 ;  /* 0x000000ffff187224 */ /* 0x000fce00078e009c */
.L_x_2845:
[----:B------:R-:W-:Y:S05]  /*3500*/  BSYNC B1 ;  /* 0x0000000000017941 */ /* 0x000fea0003800000 */
.L_x_2843:
        /* <DEDUP_REMOVED lines=16> */
.L_x_2849:
[----:B------:R-:W-:Y:S05]  /*3610*/  BSYNC B2 ;  /* 0x0000000000027941 */ /* 0x000fea0003800000 */
.L_x_2848:
        /* <DEDUP_REMOVED lines=42> */
.L_x_2847:
[----:B------:R-:W-:Y:S05]  /*38c0*/  BSYNC B1 ;  /* 0x0000000000017941 */ /* 0x000fea0003800000 */
.L_x_2846:
        /* <DEDUP_REMOVED lines=11> */
[----:B------:R-:W-:-:S05]  /*3980*/  PRMT R15, R56, 0x7632, R15 ;  /* 0x00007632380f7816 */ /* 0x000fca000000000f */
[----:B------:R-:W-:-:S04]  /*3990*/  IMAD.U32 R15, R15, 0x10000, RZ ;  /* 0x000100000f0f7824 */ /* 0x000fc800078e00ff */
[----:B------:R-:W-:Y:S01]  /*39a0*/  FADD.FTZ R117, R117, R15 ;  /* 0x0000000f75757221 */ /* 0x000fe20000010000 */
[----:B------:R-:W-:Y:S01]  /*39b0*/  IMAD.MOV.U32 R15, RZ, RZ, R14 ;  /* 0x000000ffff0f7224 */ /* 0x000fe200078e000e */
[----:B------:R-:W-:Y:S06]  /*39c0*/  BRA `(.L_x_2851) ;  /* 0x0000000400587947 */ /* 0x000fec0003800000 */
.L_x_2850:
        /* <DEDUP_REMOVED lines=12> */
.L_x_2853:
[----:B------:R-:W-:-:S07]  /*3a90*/  IMAD.MOV.U32 R7, RZ, RZ, R156 ;  /* 0x000000ffff077224 */ /* 0x000fce00078e009c */
.L_x_2854:
[----:B------:R-:W-:Y:S05]  /*3aa0*/  BSYNC B1 ;  /* 0x0000000000017941 */ /* 0x000fea0003800000 */
.L_x_2852:
        /* <DEDUP_REMOVED lines=16> */
.L_x_2858:
[----:B------:R-:W-:Y:S05]  /*3bb0*/  BSYNC B2 ;  /* 0x0000000000027941 */ /* 0x000fea0003800000 */
.L_x_2857:
        /* <DEDUP_REMOVED lines=37> */
[----:B------:R-:W-:Y:S01]  /*3e10*/  LOP3.LUT R100, R15, UR40, R20, 0x96, !PT ;  /* 0x000000280f647c12 */ /* 0x000fe2000f8e9614 */
[----:B------:R-:W-:-:S03]  /*3e20*/  HFMA2.MMA R15, -RZ, RZ, 0, 0 ;  /* 0x00000000ff0f7435 */ /* 0x000fc600000001ff */
[----:B------:R-:W-:Y:S01]  /*3e30*/  LOP3.LUT R153, R157, UR42, R14, 0x96, !PT ;  /* 0x0000002a9d997c12 */ /* 0x000fe2000f8e960e */
[----:B------:R-:W-:-:S05]  /*3e40*/  IMAD.WIDE.U32 R100, R100, -0x2daee0ad, RZ ;  /* 0xd2511f5364647825 */ /* 0x000fca00078e00ff */
[----:B------:R-:W-:-:S07]  /*3e50*/  LOP3.LUT R50, R101, UR43, R50, 0x96, !PT ;  /* 0x0000002b65327c12 */ /* 0x000fce000f8e9632 */
.L_x_2856:
[----:B------:R-:W-:Y:S05]  /*3e60*/  BSYNC B1 ;  /* 0x0000000000017941 */ /* 0x000fea0003800000 */
.L_x_2855:
[----:B------:R-:W-:-:S05]  /*3e70*/  I2FP.F32.U32 R7, R7 ;  /* 0x0000000700077245 */ /* 0x000fca0000201000 */
[----:B------:R-:W-:-:S05]  /*3e80*/  FFMA.FTZ R7, R7, R206, 1.1641532182693481445e-10 ;  /* 0x2f00000007077423 */ /* 0x000fca00000100ce */
[----:B------:R-:W-:Y:S02]  /*3e90*/  FSETP.GTU.FTZ.AND P3, PT, R7, R205, PT ;  /* 0x000000cd0700720b */ /* 0x000fe40003f7c000 */
[----:B------:R-:W-:-:S05]  /*3ea0*/  PRMT R7, R52, 0x7632, R7 ;  /* 0x0000763234077816 */ /* 0x000fca0000000007 */
[----:B------:R-:W-:-:S04]  /*3eb0*/  IMAD.U32 R7, R7, 0x10000, RZ ;  /* 0x0001000007077824 */ /* 0x000fc800078e00ff */
[----:B------:R-:W-:-:S05]  /*3ec0*/  FMUL.FTZ R7, R7, R204 ;  /* 0x000000cc07077220 */ /* 0x000fca0000410000 */
[----:B------:R-:W-:-:S05]  /*3ed0*/  FSEL R7, R7, RZ, !P3 ;  /* 0x000000ff07077208 */ /* 0x000fca0005800000 */
[--C-:B------:R-:W-:Y:S01]  /*3ee0*/  FADD.FTZ R117, R117, R7.reuse ;  /* 0x0000000775757221 */ /* 0x100fe20000010000 */
[----:B------:R-:W-:-:S05]  /*3ef0*/  @P1 PRMT R7, R56, 0x7632, R7 ;  /* 0x0000763238071816 */ /* 0x000fca0000000007 */
[----:B------:R-:W-:-:S04]  /*3f00*/  @P1 IMAD.U32 R7, R7, 0x10000, RZ ;  /* 0x0001000007071824 */ /* 0x000fc800078e00ff */
[----:B------:R-:W-:Y:S01]  /*3f10*/  @P1 FADD.FTZ R117, R117, R7 ;  /* 0x0000000775751221 */ /* 0x000fe20000010000 */
[----:B------:R-:W-:-:S07]  /*3f20*/  SEL R7, RZ, 0x1, P3 ;  /* 0x00000001ff077807 */ /* 0x000fce0001800000 */
.L_x_2851:
        /* <DEDUP_REMOVED lines=12> */
.L_x_2860:
[----:B------:R-:W-:-:S07]  /*3ff0*/  IMAD.MOV.U32 R16, RZ, RZ, R156 ;  /* 0x000000ffff107224 */ /* 0x000fce00078e009c */
.L_x_2861:
[----:B------:R-:W-:Y:S05]  /*4000*/  BSYNC B1 ;  /* 0x0000000000017941 */ /* 0x000fea0003800000 */
.L_x_2859:
        /* <DEDUP_REMOVED lines=16> */
.L_x_2865:
[----:B------:R-:W-:Y:S05]  /*4110*/  BSYNC B2 ;  /* 0x0000000000027941 */ /* 0x000fea0003800000 */
.L_x_2864:
        /* <DEDUP_REMOVED lines=39> */
[----:B------:R-:W-:Y:S01]  /*4390*/  IMAD.WIDE.U32 R100, R100, -0x2daee0ad, RZ ;  /* 0xd2511f5364647825 */ /* 0x000fe200078e00ff */
[----:B------:R-:W-:-:S04]  /*43a0*/  HFMA2.MMA R14, -RZ, RZ, 0, 0 ;  /* 0x00000000ff0e7435 */ /* 0x000fc800000001ff */
[----:B------:R-:W-:-:S07]  /*43b0*/  LOP3.LUT R50, R101, UR43, R50, 0x96, !PT ;  /* 0x0000002b65327c12 */ /* 0x000fce000f8e9632 */
.L_x_2863:
[----:B------:R-:W-:Y:S05]  /*43c0*/  BSYNC B1 ;  /* 0x0000000000017941 */ /* 0x000fea0003800000 */
.L_x_2862:
[----:B------:R-:W-:Y:S01]  /*43d0*/  I2FP.F32.U32 R15, R16 ;  /* 0x00000010000f7245 */ /* 0x000fe20000201000 */
[C---:B------:R-:W-:Y:S01]  /*43e0*/  IMAD.U32 R115, R17.reuse, 0x10000, RZ ;  /* 0x0001000011737824 */ /* 0x040fe200078e00ff */
        /* <DEDUP_REMOVED lines=10> */
[----:B------:R-:W-:-:S05]  /*4490*/  SHF.L.U32 R15, R57, 0x10, RZ ;  /* 0x00000010390f7819 */ /* 0x000fca00000006ff */
[----:B------:R-:W-:Y:S01]  /*44a0*/  FADD.FTZ R115, R115, R15 ;  /* 0x0000000f73737221 */ /* 0x000fe20000010000 */
[----:B------:R-:W-:Y:S01]  /*44b0*/  IMAD.MOV.U32 R15, RZ, RZ, R14 ;  /* 0x000000ffff0f7224 */ /* 0x000fe200078e000e */
[----:B------:R-:W-:Y:S06]  /*44c0*/  BRA `(.L_x_2867) ;  /* 0x0000000400507947 */ /* 0x000fec0003800000 */
.L_x_2866:
        /* <DEDUP_REMOVED lines=12> */
.L_x_2869:
[----:B------:R-:W-:-:S07]  /*4590*/  MOV R8, R156 ;  /* 0x0000009c00087202 */ /* 0x000fce0000000f00 */
.L_x_2870:
[----:B------:R-:W-:Y:S05]  /*45a0*/  BSYNC B1 ;  /* 0x0000000000017941 */ /* 0x000fea0003800000 */
.L_x_2868:
        /* <DEDUP_REMOVED lines=16> */
.L_x_2874:
[----:B------:R-:W-:Y:S05]  /*46b0*/  BSYNC B2 ;  /* 0x0000000000027941 */ /* 0x000fea0003800000 */
.L_x_2873:
        /* <DEDUP_REMOVED lines=42> */
.L_x_2872:
[----:B------:R-:W-:Y:S05]  /*4960*/  BSYNC B1 ;  /* 0x0000000000017941 */ /* 0x000fea0003800000 */
.L_x_2871:
        /* <DEDUP_REMOVED lines=10> */
.L_x_2867:
        /* <DEDUP_REMOVED lines=12> */
.L_x_2876:
[----:B------:R-:W-:-:S07]  /*4ad0*/  MOV R23, R156 ;  /* 0x0000009c00177202 */ /* 0x000fce0000000f00 */
.L_x_2877:
[----:B------:R-:W-:Y:S05]  /*4ae0*/  BSYNC B1 ;  /* 0x0000000000017941 */ /* 0x000fea0003800000 */
.L_x_2875:
        /* <DEDUP_REMOVED lines=16> */
.L_x_2881:
[----:B------:R-:W-:Y:S05]  /*4bf0*/  BSYNC B2 ;  /* 0x0000000000027941 */ /* 0x000fea0003800000 */
.L_x_2880:
        /* <DEDUP_REMOVED lines=42> */
.L_x_2879:
[----:B------:R-:W-:Y:S05]  /*4ea0*/  BSYNC B1 ;  /* 0x0000000000017941 */ /* 0x000fea0003800000 */
.L_x_2878:
        /* <DEDUP_REMOVED lines=11> */
[----:B------:R-:W-:-:S05]  /*4f60*/  PRMT R15, R57, 0x7632, R15 ;  /* 0x00007632390f7816 */ /* 0x000fca000000000f */
[----:B------:R-:W-:-:S04]  /*4f70*/  IMAD.U32 R15, R15, 0x10000, RZ ;  /* 0x000100000f0f7824 */ /* 0x000fc800078e00ff */
[----:B------:R-:W-:Y:S01]  /*4f80*/  FADD.FTZ R114, R114, R15 ;  /* 0x0000000f72727221 */ /* 0x000fe20000010000 */
[----:B------:R-:W-:Y:S01]  /*4f90*/  MOV R15, R14 ;  /* 0x0000000e000f7202 */ /* 0x000fe20000000f00 */
[----:B------:R-:W-:Y:S06]  /*4fa0*/  BRA `(.L_x_2883) ;  /* 0x0000000400587947 */ /* 0x000fec0003800000 */
.L_x_2882:
        /* <DEDUP_REMOVED lines=12> */
.L_x_2885:
[----:B------:R-:W-:-:S07]  /*5070*/  IMAD.MOV.U32 R9, RZ, RZ, R156 ;  /* 0x000000ffff097224 */ /* 0x000fce00078e009c */
.L_x_2886:
[----:B------:R-:W-:Y:S05]  /*5080*/  BSYNC B1 ;  /* 0x0000000000017941 */ /* 0x000fea0003800000 */
.L_x_2884:
        /* <DEDUP_REMOVED lines=16> */
.L_x_2890:
[----:B------:R-:W-:Y:S05]  /*5190*/  BSYNC B2 ;  /* 0x0000000000027941 */ /* 0x000fea0003800000 */
.L_x_2889:
        /* <DEDUP_REMOVED lines=42> */
.L_x_2888:
[----:B------:R-:W-:Y:S05]  /*5440*/  BSYNC B1 ;  /* 0x0000000000017941 */ /* 0x000fea0003800000 */
.L_x_2887:
        /* <DEDUP_REMOVED lines=8> */
[----:B------:R-:W-:-:S04]  /*54d0*/  @P1 PRMT R9, R57, 0x7632, R9 ;  /* 0x0000763239091816 */ /* 0x000fc80000000009 */
[----:B------:R-:W-:-:S05]  /*54e0*/  @P1 SHF.L.U32 R9, R9, 0x10, RZ ;  /* 0x0000001009091819 */ /* 0x000fca00000006ff */
[----:B------:R-:W-:Y:S01]  /*54f0*/  @P1 FADD.FTZ R114, R114, R9 ;  /* 0x0000000972721221 */ /* 0x000fe20000010000 */
[----:B------:R-:W-:-:S07]  /*5500*/  SEL R9, RZ, 0x1, P3 ;  /* 0x00000001ff097807 */ /* 0x000fce0001800000 */
.L_x_2883:
        /* <DEDUP_REMOVED lines=12> */
.L_x_2892:
[----:B------:R-:W-:-:S07]  /*55d0*/  IMAD.MOV.U32 R22, RZ, RZ, R156 ;  /* 0x000000ffff167224 */ /* 0x000fce00078e009c */
.L_x_2893:
[----:B------:R-:W-:Y:S05]  /*55e0*/  BSYNC B1 ;  /* 0x0000000000017941 */ /* 0x000fea0003800000 */
.L_x_2891:
        /* <DEDUP_REMOVED lines=16> */
.L_x_2897:
[----:B------:R-:W-:Y:S05]  /*56f0*/  BSYNC B2 ;  /* 0x0000000000027941 */ /* 0x000fea0003800000 */
.L_x_2896:
        /* <DEDUP_REMOVED lines=42> */
.L_x_2895:
[----:B------:R-:W-:Y:S05]  /*59a0*/  BSYNC B1 ;  /* 0x0000000000017941 */ /* 0x000fea0003800000 */
.L_x_2894:
        /* <DEDUP_REMOVED lines=12> */
[----:B------:R-:W-:-:S04]  /*5a70*/  IMAD.U32 R15, R58, 0x10000, RZ ;  /* 0x000100003a0f7824 */ /* 0x000fc800078e00ff */
[----:B------:R-:W-:Y:S01]  /*5a80*/  FADD.FTZ R113, R113, R15 ;  /* 0x0000000f71717221 */ /* 0x000fe20000010000 */
[----:B------:R-:W-:Y:S01]  /*5a90*/  IMAD.MOV.U32 R15, RZ, RZ, R14 ;  /* 0x000000ffff0f7224 */ /* 0x000fe200078e000e */
[----:B------:R-:W-:Y:S06]  /*5aa0*/  BRA `(.L_x_2899) ;  /* 0x0000000400507947 */ /* 0x000fec0003800000 */
.L_x_2898:
        /* <DEDUP_REMOVED lines=12> */
.L_x_2901:
[----:B------:R-:W-:-:S07]  /*5b70*/  IMAD.MOV.U32 R10, RZ, RZ, R156 ;  /* 0x000000ffff0a7224 */ /* 0x000fce00078e009c */
.L_x_2902:
[----:B------:R-:W-:Y:S05]  /*5b80*/  BSYNC B1 ;  /* 0x0000000000017941 */ /* 0x000fea0003800000 */
.L_x_2900:
        /* <DEDUP_REMOVED lines=16> */
.L_x_2906:
[----:B------:R-:W-:Y:S05]  /*5c90*/  BSYNC B2 ;  /* 0x0000000000027941 */ /* 0x000fea0003800000 */
.L_x_2905:
        /* <DEDUP_REMOVED lines=42> */
.L_x_2904:
[----:B------:R-:W-:Y:S05]  /*5f40*/  BSYNC B1 ;  /* 0x0000000000017941 */ /* 0x000fea0003800000 */
.L_x_2903:
        /* <DEDUP_REMOVED lines=10> */
.L_x_2899:
        /* <DEDUP_REMOVED lines=12> */
.L_x_2908:
[----:B------:R-:W-:-:S07]  /*60b0*/  IMAD.MOV.U32 R22, RZ, RZ, R156 ;  /* 0x000000ffff167224 */ /* 0x000fce00078e009c */
.L_x_2909:
[----:B------:R-:W-:Y:S05]  /*60c0*/  BSYNC B1 ;  /* 0x0000000000017941 */ /* 0x000fea0003800000 */
.L_x_2907:
        /* <DEDUP_REMOVED lines=16> */
.L_x_2913:
[----:B------:R-:W-:Y:S05]  /*61d0*/  BSYNC B2 ;  /* 0x0000000000027941 */ /* 0x000fea0003800000 */
.L_x_2912:
        /* <DEDUP_REMOVED lines=42> */
.L_x_2911:
[----:B------:R-:W-:Y:S05]  /*6480*/  BSYNC B1 ;  /* 0x0000000000017941 */ /* 0x000fea0003800000 */
.L_x_2910:
        /* <DEDUP_REMOVED lines=14> */
.L_x_2914:
        /* <DEDUP_REMOVED lines=12> */
.L_x_2917:
[----:B------:R-:W-:-:S07]  /*6630*/  MOV R11, R156 ;  /* 0x0000009c000b7202 */ /* 0x000fce0000000f00 */
.L_x_2918:
[----:B------:R-:W-:Y:S05]  /*6640*/  BSYNC B1 ;  /* 0x0000000000017941 */ /* 0x000fea0003800000 */
.L_x_2916:
        /* <DEDUP_REMOVED lines=16> */
.L_x_2922:
[----:B------:R-:W-:Y:S05]  /*6750*/  BSYNC B2 ;  /* 0x0000000000027941 */ /* 0x000fea0003800000 */
.L_x_2921:
        /* <DEDUP_REMOVED lines=42> */
.L_x_2920:
[----:B------:R-:W-:Y:S05]  /*6a00*/  BSYNC B1 ;  /* 0x0000000000017941 */ /* 0x000fea0003800000 */
.L_x_2919:
[----:B------:R-:W-:-:S05]  /*6a10*/  I2FP.F32.U32 R11, R11 ;  /* 0x0000000b000b7245 */ /* 0x000fca0000201000 */
[----:B------:R-:W-:-:S05]  /*6a20*/  FFMA.FTZ R11, R11, R206, 1.1641532182693481445e-10 ;  /* 0x2f0000000b0b7423 */ /* 0x000fca00000100ce */
[----:B------:R-:W-:Y:S02]  /*6a30*/  FSETP.GTU.FTZ.AND P4, PT, R11, R205, PT ;  /* 0x000000cd0b00720b */ /* 0x000fe40003f9c000 */
[----:B------:R-:W-:-:S04]  /*6a40*/  PRMT R11, R54, 0x7632, R11 ;  /* 0x00007632360b7816 */ /* 0x000fc8000000000b */
[----:B------:R-:W-:-:S05]  /*6a50*/  SHF.L.U32 R11, R11, 0x10, RZ ;  /* 0x000000100b0b7819 */ /* 0x000fca00000006ff */
[----:B------:R-:W-:-:S05]  /*6a60*/  FMUL.FTZ R11, R11, R204 ;  /* 0x000000cc0b0b7220 */ /* 0x000fca0000410000 */
[----:B------:R-:W-:-:S05]  /*6a70*/  FSEL R11, R11, RZ, !P4 ;  /* 0x000000ff0b0b7208 */ /* 0x000fca0006000000 */
[--C-:B------:R-:W-:Y:S01]  /*6a80*/  FADD.FTZ R112, R112, R11.reuse ;  /* 0x0000000b70707221 */ /* 0x100fe20000010000 */
[----:B------:R-:W-:-:S05]  /*6a90*/  @P1 PRMT R11, R58, 0x7632, R11 ;  /* 0x000076323a0b1816 */ /* 0x000fca000000000b */
[----:B------:R-:W-:-:S04]  /*6aa0*/  @P1 IMAD.U32 R11, R11, 0x10000, RZ ;  /* 0x000100000b0b1824 */ /* 0x000fc800078e00ff */
[----:B------:R-:W-:Y:S01]  /*6ab0*/  @P1 FADD.FTZ R112, R112, R11 ;  /* 0x0000000b70701221 */ /* 0x000fe20000010000 */
[----:B------:R-:W-:-:S07]  /*6ac0*/  SEL R11, RZ, 0x1, P4 ;  /* 0x00000001ff0b7807 */ /* 0x000fce0002000000 */
.L_x_2915:
        /* <DEDUP_REMOVED lines=12> */
.L_x_2924:
[----:B------:R-:W-:-:S07]  /*6b90*/  MOV R18, R156 ;  /* 0x0000009c00127202 */ /* 0x000fce0000000f00 */
.L_x_2925:
[----:B------:R-:W-:Y:S05]  /*6ba0*/  BSYNC B1 ;  /* 0x0000000000017941 */ /* 0x000fea0003800000 */
.L_x_2923:
        /* <DEDUP_REMOVED lines=16> */
.L_x_2929:
[----:B------:R-:W-:Y:S05]  /*6cb0*/  BSYNC B2 ;  /* 0x0000000000027941 */ /* 0x000fea0003800000 */
.L_x_2928:
        /* <DEDUP_REMOVED lines=42> */
.L_x_2927:
[----:B------:R-:W-:Y:S05]  /*6f60*/  BSYNC B1 ;  /* 0x0000000000017941 */ /* 0x000fea0003800000 */
.L_x_2926:
        /* <DEDUP_REMOVED lines=10> */
[----:B------:R-:W-:-:S04]  /*7010*/  IMAD.U32 R15, R59, 0x10000, RZ ;  /* 0x000100003b0f7824 */ /* 0x000fc800078e00ff */
[----:B------:R-:W-:Y:S01]  /*7020*/  FADD.FTZ R110, R110, R15 ;  /* 0x0000000f6e6e7221 */ /* 0x000fe20000010000 */
[----:B------:R-:W-:Y:S01]  /*7030*/  MOV R15, R14 ;  /* 0x0000000e000f7202 */ /* 0x000fe20000000f00 */
[----:B------:R-:W-:Y:S06]  /*7040*/  BRA `(.L_x_2931) ;  /* 0x0000000400507947 */ /* 0x000fec0003800000 */
.L_x_2930:
        /* <DEDUP_REMOVED lines=12> */
.L_x_2933:
[----:B------:R-:W-:-:S07]  /*7110*/  IMAD.MOV.U32 R12, RZ, RZ, R156 ;  /* 0x000000ffff0c7224 */ /* 0x000fce00078e009c */
.L_x_2934:
[----:B------:R-:W-:Y:S05]  /*7120*/  BSYNC B1 ;  /* 0x0000000000017941 */ /* 0x000fea0003800000 */
.L_x_2932:
        /* <DEDUP_REMOVED lines=16> */
.L_x_2938:
[----:B------:R-:W-:Y:S05]  /*7230*/  BSYNC B2 ;  /* 0x0000000000027941 */ /* 0x000fea0003800000 */
.L_x_2937:
        /* <DEDUP_REMOVED lines=42> */
.L_x_2936:
[----:B------:R-:W-:Y:S05]  /*74e0*/  BSYNC B1 ;  /* 0x0000000000017941 */ /* 0x000fea0003800000 */
.L_x_2935:
        /* <DEDUP_REMOVED lines=10> */
.L_x_2931:
        /* <DEDUP_REMOVED lines=12> */
.L_x_2940:
[----:B------:R-:W-:-:S07]  /*7650*/  IMAD.MOV.U32 R21, RZ, RZ, R156 ;  /* 0x000000ffff157224 */ /* 0x000fce00078e009c */
.L_x_2941:
[----:B------:R-:W-:Y:S05]  /*7660*/  BSYNC B1 ;  /* 0x0000000000017941 */ /* 0x000fea0003800000 */
.L_x_2939:
        /* <DEDUP_REMOVED lines=16> */
.L_x_2945:
[----:B------:R-:W-:Y:S05]  /*7770*/  BSYNC B2 ;  /* 0x0000000000027941 */ /* 0x000fea0003800000 */
.L_x_2944:
        /* <DEDUP_REMOVED lines=42> */
.L_x_2943:
[----:B------:R-:W-:Y:S05]  /*7a20*/  BSYNC B1 ;  /* 0x0000000000017941 */ /* 0x000fea0003800000 */
.L_x_2942:
        /* <DEDUP_REMOVED lines=14> */
.L_x_2946:
        /* <DEDUP_REMOVED lines=12> */
.L_x_2949:
[----:B------:R-:W-:-:S07]  /*7bd0*/  IMAD.MOV.U32 R13, RZ, RZ, R156 ;  /* 0x000000ffff0d7224 */ /* 0x000fce00078e009c */
.L_x_2950:
[----:B------:R-:W-:Y:S05]  /*7be0*/  BSYNC B1 ;  /* 0x0000000000017941 */ /* 0x000fea0003800000 */
.L_x_2948:
        /* <DEDUP_REMOVED lines=8> */
[----:B------:R-:W-:Y:S02]  /*7c70*/  IADD3 R3, R3, 0x1, RZ ;  /* 0x0000000103037810 */ /* 0x000fe40007ffe0ff */
[----:B------:R-:W-:Y:S02]  /*7c80*/  LOP3.LUT R6, R6, 0xffffffbf, RZ, 0xc0, !PT ;  /* 0xffffffbf06067812 */ /* 0x000fe400078ec0ff */
[----:B------:R-:W-:Y:S02]  /*7c90*/  ISETP.NE.AND P6, PT, R3, RZ, PT ;  /* 0x000000ff0300720c */ /* 0x000fe40003fc5270 */
[----:B------:R-:W-:-:S11]  /*7ca0*/  @P0 LOP3.LUT R6, R6, 0x40, RZ, 0xfc, !PT ;  /* 0x0000004006060812 */ /* 0x000fd600078efcff */
[----:B------:R-:W-:Y:S02]  /*7cb0*/  @!P6 VIADD R0, R0, 0x1 ;  /* 0x000000010000e836 */ /* 0x000fe40000000000 */
[----:B------:R-:W-:Y:S02]  /*7cc0*/  @!P6 VIADD R14, R4, 0x1 ;  /* 0x00000001040ee836 */ /* 0x000fe40000000000 */
[----:B------:R-:W-:Y:S01]  /*7cd0*/  @!P6 IMAD.MOV.U32 R3, RZ, RZ, RZ ;  /* 0x000000ffff03e224 */ /* 0x000fe200078e00ff */
[----:B------:R-:W-:-:S13]  /*7ce0*/  ISETP.NE.AND P0, PT, R0, RZ, !P6 ;  /* 0x000000ff0000720c */ /* 0x000fda0007705270 */
[----:B------:R-:W-:Y:S02]  /*7cf0*/  @P0 IADD3 R14, R4, RZ, RZ ;  /* 0x000000ff040e0210 */ /* 0x000fe40007ffe0ff */
[----:B------:R-:W-:-:S03]  /*7d00*/  LOP3.LUT P0, RZ, R6, 0x40, RZ, 0xc0, !PT ;  /* 0x0000004006ff7812 */ /* 0x000fc6000780c0ff */
[----:B------:R-:W-:-:S10]  /*7d10*/  @!P6 IMAD.MOV.U32 R4, RZ, RZ, R14 ;  /* 0x000000ffff04e224 */ /* 0x000fd400078e000e */
.L_x_2954:
[----:B------:R-:W-:Y:S05]  /*7d20*/  BSYNC B2 ;  /* 0x0000000000027941 */ /* 0x000fea0003800000 */
.L_x_2953:
        /* <DEDUP_REMOVED lines=40> */
[----:B------:R-:W-:-:S05]  /*7fb0*/  IMAD.WIDE.U32 R100, R100, -0x2daee0ad, RZ ;  /* 0xd2511f5364647825 */ /* 0x000fca00078e00ff */
[----:B------:R-:W-:-:S07]  /*7fc0*/  LOP3.LUT R50, R101, UR43, R50, 0x96, !PT ;  /* 0x0000002b65327c12 */ /* 0x000fce000f8e9632 */
.L_x_2952:
[----:B------:R-:W-:Y:S05]  /*7fd0*/  BSYNC B1 ;  /* 0x0000000000017941 */ /* 0x000fea0003800000 */
.L_x_2951:
        /* <DEDUP_REMOVED lines=12> */
.L_x_2947:
[----:B------:R-:W-:Y:S02]  /*80a0*/  LOP3.LUT R6, R6, 0xffffffbf, RZ, 0xc0, !PT ;  /* 0xffffffbf06067812 */ /* 0x000fe400078ec0ff */
[----:B------:R-:W-:Y:S02]  /*80b0*/  SEL R21, RZ, 0x1000000, P5 ;  /* 0x01000000ff157807 */ /* 0x000fe40002800000 */
[C---:B------:R-:W-:Y:S02]  /*80c0*/  LEA R14, P5, R109.reuse, UR12, 0x4 ;  /* 0x0000000c6d0e7c11 */ /* 0x040fe4000f8a20ff */
[----:B------:R-:W-:Y:S02]  /*80d0*/  @P1 LOP3.LUT R6, R6, 0x40, RZ, 0xfc, !PT ;  /* 0x0000004006061812 */ /* 0x000fe400078efcff */
[----:B------:R-:W-:Y:S02]  /*80e0*/  LEA.HI.X R15, R109, UR13, RZ, 0x4, P5 ;  /* 0x0000000d6d0f7c11 */ /* 0x000fe4000a8f24ff */
[----:B------:R-:W-:-:S02]  /*80f0*/  F2FP.BF16.F32.PACK_AB R19, R111, R110 ;  /* 0x0000006e6f13723e */ /* 0x000fc400000010ff */
[----:B------:R-:W-:Y:S02]  /*8100*/  F2FP.BF16.F32.PACK_AB R18, R112, R113 ;  /* 0x000000717012723e */ /* 0x000fe400000010ff */
[----:B------:R-:W-:Y:S02]  /*8110*/  F2FP.BF16.F32.PACK_AB R17, R114, R115 ;  /* 0x000000737211723e */ /* 0x000fe400000010ff */
[----:B------:R-:W-:Y:S02]  /*8120*/  F2FP.BF16.F32.PACK_AB R16, R117, R116 ;  /* 0x000000747510723e */ /* 0x000fe400000010ff */
[C---:B------:R-:W-:Y:S02]  /*8130*/  LOP3.LUT P1, RZ, R6.reuse, 0x4, RZ, 0xc0, !PT ;  /* 0x0000000406ff7812 */ /* 0x040fe4000782c0ff */
[C---:B------:R-:W-:Y:S01]  /*8140*/  LOP3.LUT P5, RZ, R6.reuse, 0x10, RZ, 0xc0, !PT ;  /* 0x0000001006ff7812 */ /* 0x040fe200078ac0ff */
[----:B------:R0:W-:Y:S01]  /*8150*/  STG.E.128 desc[UR6][R14.64], R16 ;  /* 0x000000100e007986 */ /* 0x0001e2000c101d06 */
[----:B------:R-:W-:-:S02]  /*8160*/  LOP3.LUT P6, RZ, R6, 0x20, RZ, 0xc0, !PT ;  /* 0x0000002006ff7812 */ /* 0x000fc400078cc0ff */
[----:B------:R-:W-:Y:S02]  /*8170*/  SHF.L.U32 R22, R109, 0x3, RZ ;  /* 0x000000036d167819 */ /* 0x000fe400000006ff */
[----:B0-----:R-:W-:Y:S02]  /*8180*/  SEL R15, RZ, 0x10000, P4 ;  /* 0x00010000ff0f7807 */ /* 0x001fe40002000000 */
[----:B------:R-:W-:Y:S02]  /*8190*/  SEL R16, RZ, 0x100, P3 ;  /* 0x00000100ff107807 */ /* 0x000fe40001800000 */
[----:B------:R-:W-:Y:S02]  /*81a0*/  SEL R14, RZ, 0x1, P1 ;  /* 0x00000001ff0e7807 */ /* 0x000fe40000800000 */
[----:B------:R-:W-:Y:S02]  /*81b0*/  LOP3.LUT P3, RZ, R6, 0x2, RZ, 0xc0, !PT ;  /* 0x0000000206ff7812 */ /* 0x000fe4000786c0ff */
[----:B------:R-:W-:Y:S01]  /*81c0*/  LOP3.LUT R21, R16, R21, R15, 0xfe, !PT ;  /* 0x0000001510157212 */ /* 0x000fe200078efe0f */
[----:B------:R-:W-:Y:S01]  /*81d0*/  IMAD.WIDE.U32 R14, R14, 0x1000000, RZ ;  /* 0x010000000e0e7825 */ /* 0x000fe200078e00ff */
[----:B------:R-:W-:-:S02]  /*81e0*/  SEL R16, RZ, 0x1, P3 ;  /* 0x00000001ff107807 */ /* 0x000fc40001800000 */
[----:B------:R-:W-:Y:S02]  /*81f0*/  LOP3.LUT P4, RZ, R6, 0x8, RZ, 0xc0, !PT ;  /* 0x0000000806ff7812 */ /* 0x000fe4000788c0ff */
[----:B------:R-:W-:Y:S02]  /*8200*/  LOP3.LUT R15, R15, R21, R16, 0xfe, !PT ;  /* 0x000000150f0f7212 */ /* 0x000fe400078efe10 */
[----:B------:R-:W-:Y:S02]  /*8210*/  SEL R16, RZ, 0x1, P4 ;  /* 0x00000001ff107807 */ /* 0x000fe40002000000 */
[----:B------:R-:W-:Y:S02]  /*8220*/  SEL R18, RZ, 0x1, P5 ;  /* 0x00000001ff127807 */ /* 0x000fe40002800000 */
[----:B------:R-:W-:Y:S01]  /*8230*/  SHF.R.U32.HI R21, RZ, 0x1d, R109 ;  /* 0x0000001dff157819 */ /* 0x000fe2000001166d */
[----:B------:R-:W-:Y:S01]  /*8240*/  IMAD.WIDE.U32 R16, R16, 0x10000, RZ ;  /* 0x0001000010107825 */ /* 0x000fe200078e00ff */
[----:B------:R-:W-:-:S03]  /*8250*/  LOP3.LUT P1, RZ, R6, 0x40, RZ, 0xc0, !PT ;  /* 0x0000004006ff7812 */ /* 0x000fc6000782c0ff */
        /* <DEDUP_REMOVED lines=21> */
[----:B------:R-:W-:-:S05]  /*83b0*/  IMAD.WIDE.U32 R14, R14, 0x1000000, RZ ;  /* 0x010000000e0e7825 */ /* 0x000fca00078e00ff */
[----:B------:R-:W-:Y:S02]  /*83c0*/  LOP3.LUT R15, R17, R23, R15, 0xfe, !PT ;  /* 0x00000017110f7212 */ /* 0x000fe400078efe0f */
[----:B------:R-:W-:Y:S02]  /*83d0*/  LOP3.LUT R16, R18, R14, R16, 0xfe, !PT ;  /* 0x0000000e12107212 */ /* 0x000fe400078efe10 */
[----:B------:R-:W-:Y:S02]  /*83e0*/  IADD3 R14, P3, R22, UR16, RZ ;  /* 0x00000010160e7c10 */ /* 0x000fe4000ff7e0ff */
[----:B------:R-:W-:Y:S02]  /*83f0*/  LOP3.LUT R19, R15, R19, RZ, 0xfc, !PT ;  /* 0x000000130f137212 */ /* 0x000fe400078efcff */
[----:B------:R-:W-:Y:S02]  /*8400*/  IADD3.X R15, R21, UR17, RZ, P3, !PT ;  /* 0x00000011150f7c10 */ /* 0x000fe40009ffe4ff */
[----:B------:R-:W-:-:S05]  /*8410*/  LOP3.LUT R18, R16, 0xff, R5, 0xf8, !PT ;  /* 0x000000ff10127812 */ /* 0x000fca00078ef805 */
[----:B------:R1:W-:Y:S02]  /*8420*/  STG.E.64 desc[UR6][R14.64], R18 ;  /* 0x000000120e007986 */ /* 0x0003e4000c101b06 */
.L_x_2955:
[----:B0-----:R-:W0:Y:S01]  /*8430*/  @P0 LDC.64 R16, c[0x0][0x228] ;  /* 0x00008a00ff100b82 */ /* 0x001e220000000a00 */
[----:B------:R-:W-:-:S07]  /*8440*/  VIADD R24, R109, 0x20 ;  /* 0x000000206d187836 */ /* 0x000fce0000000000 */
[----:B-1----:R-:W1:Y:S01]  /*8450*/  @P1 LDC.64 R14, c[0x0][0x230] ;  /* 0x00008c00ff0e1b82 */ /* 0x002e620000000a00 */
[----:B0-----:R-:W-:-:S05]  /*8460*/  @P0 IMAD.WIDE.U32 R16, R24, 0x10, R16 ;  /* 0x0000001018100825 */ /* 0x001fca00078e0010 */
[----:B------:R0:W5:Y:S01]  /*8470*/  @P0 LDG.E.128 R52, desc[UR6][R16.64] ;  /* 0x0000000610340981 */ /* 0x000162000c1e1d00 */
[----:B------:R-:W-:Y:S01]  /*8480*/  ISETP.NE.AND P3, PT, R20, 0x1, PT ;  /* 0x000000011400780c */ /* 0x000fe20003f65270 */
[C---:B-1----:R-:W-:Y:S01]  /*8490*/  @P1 IMAD.WIDE.U32 R14, R24.reuse, 0x10, R14 ;  /* 0x00000010180e1825 */ /* 0x042fe200078e000e */
[----:B------:R-:W-:Y:S04]  /*84a0*/  BSSY B1, `(.L_x_2956) ;  /* 0x000000f000017945 */ /* 0x000fe80003800000 */
[----:B------:R1:W5:Y:S01]  /*84b0*/  @P1 LDG.E.128 R56, desc[UR6][R14.64] ;  /* 0x000000060e381981 */ /* 0x000362000c1e1d00 */
[----:B0-----:R-:W-:-:S06]  /*84c0*/  IMAD.WIDE.U32 R16, R24, 0x10, R150 ;  /* 0x0000001018107825 */ /* 0x001fcc00078e0096 */
[----:B------:R-:W5:Y:S01]  /*84d0*/  LDG.E.128 R16, desc[UR6][R16.64] ;  /* 0x0000000610107981 */ /* 0x000f62000c1e1d00 */
[----:B-1----:R-:W-:Y:S01]  /*84e0*/  IADD3 R14, R20, 0x1, RZ ;  /* 0x00000001140e7810 */ /* 0x002fe20007ffe0ff */
[----:B------:R-:W-:Y:S06]  /*84f0*/  @!P3 BRA `(.L_x_2957) ;  /* 0x000000000020b947 */ /* 0x000fec0003800000 */
        /* <DEDUP_REMOVED lines=8> */
.L_x_2957:
[----:B------:R-:W-:-:S07]  /*8580*/  IMAD.MOV.U32 R25, RZ, RZ, R156 ;  /* 0x000000ffff197224 */ /* 0x000fce00078e009c */
.L_x_2958:
[----:B------:R-:W-:Y:S05]  /*8590*/  BSYNC B1 ;  /* 0x0000000000017941 */ /* 0x000fea0003800000 */
.L_x_2956:
        /* <DEDUP_REMOVED lines=16> */
.L_x_2962:
[----:B------:R-:W-:Y:S05]  /*86a0*/  BSYNC B2 ;  /* 0x0000000000027941 */ /* 0x000fea0003800000 */
.L_x_2961:
        /* <DEDUP_REMOVED lines=42> */
.L_x_2960:
[----:B------:R-:W-:Y:S05]  /*8950*/  BSYNC B1 ;  /* 0x0000000000017941 */ /* 0x000fea0003800000 */
.L_x_2959:
[----:B------:R-:W-:Y:S01]  /*8960*/  I2FP.F32.U32 R15, R25 ;  /* 0x00000019000f7245 */ /* 0x000fe20000201000 */
[----:B-----5:R-:W-:Y:S01]  /*8970*/  IMAD.U32 R42, R16, 0x10000, RZ ;  /* 0x00010000102a7824 */ /* 0x020fe200078e00ff */
        /* <DEDUP_REMOVED lines=14> */
.L_x_2963:
        /* <DEDUP_REMOVED lines=12> */
.L_x_2966:
[----:B------:R-:W-:-:S07]  /*8b20*/  MOV R5, R156 ;  /* 0x0000009c00057202 */ /* 0x000fce0000000f00 */
.L_x_2967:
[----:B------:R-:W-:Y:S05]  /*8b30*/  BSYNC B1 ;  /* 0x0000000000017941 */ /* 0x000fea0003800000 */
.L_x_2965:
        /* <DEDUP_REMOVED lines=16> */
.L_x_2971:
[----:B------:R-:W-:Y:S05]  /*8c40*/  BSYNC B2 ;  /* 0x0000000000027941 */ /* 0x000fea0003800000 */
.L_x_2970:
        /* <DEDUP_REMOVED lines=42> */
.L_x_2969:
[----:B------:R-:W-:Y:S05]  /*8ef0*/  BSYNC B1 ;  /* 0x0000000000017941 */ /* 0x000fea0003800000 */
.L_x_2968:
        /* <DEDUP_REMOVED lines=10> */
.L_x_2964:
        /* <DEDUP_REMOVED lines=12> */
.L_x_2973:
[----:B------:R-:W-:-:S07]  /*9060*/  MOV R25, R156 ;  /* 0x0000009c00197202 */ /* 0x000fce0000000f00 */
.L_x_2974:
[----:B------:R-:W-:Y:S05]  /*9070*/  BSYNC B1 ;  /* 0x0000000000017941 */ /* 0x000fea0003800000 */
.L_x_2972:
        /* <DEDUP_REMOVED lines=16> */
.L_x_2978:
[----:B------:R-:W-:Y:S05]  /*9180*/  BSYNC B2 ;  /* 0x0000000000027941 */ /* 0x000fea0003800000 */
.L_x_2977:
        /* <DEDUP_REMOVED lines=42> */
.L_x_2976:
[----:B------:R-:W-:Y:S05]  /*9430*/  BSYNC B1 ;  /* 0x0000000000017941 */ /* 0x000fea0003800000 */
.L_x_2975:
        /* <DEDUP_REMOVED lines=16> */
.L_x_2979:
        /* <DEDUP_REMOVED lines=12> */
.L_x_2982:
[----:B------:R-:W-:-:S07]  /*9600*/  IMAD.MOV.U32 R7, RZ, RZ, R156 ;  /* 0x000000ffff077224 */ /* 0x000fce00078e009c */
.L_x_2983:
[----:B------:R-:W-:Y:S05]  /*9610*/  BSYNC B1 ;  /* 0x0000000000017941 */ /* 0x000fea0003800000 */
.L_x_2981:
        /* <DEDUP_REMOVED lines=16> */
.L_x_2987:
[----:B------:R-:W-:Y:S05]  /*9720*/  BSYNC B2 ;  /* 0x0000000000027941 */ /* 0x000fea0003800000 */
.L_x_2986:
        /* <DEDUP_REMOVED lines=42> */
.L_x_2985:
[----:B------:R-:W-:Y:S05]  /*99d0*/  BSYNC B1 ;  /* 0x0000000000017941 */ /* 0x000fea0003800000 */
.L_x_2984:
        /* <DEDUP_REMOVED lines=12> */
.L_x_2980:
        /* <DEDUP_REMOVED lines=12> */
.L_x_2989:
[----:B------:R-:W-:-:S07]  /*9b60*/  IMAD.MOV.U32 R16, RZ, RZ, R156 ;  /* 0x000000ffff107224 */ /* 0x000fce00078e009c */
.L_x_2990:
[----:B------:R-:W-:Y:S05]  /*9b70*/  BSYNC B1 ;  /* 0x0000000000017941 */ /* 0x000fea0003800000 */
.L_x_2988:
        /* <DEDUP_REMOVED lines=16> */
.L_x_2994:
[----:B------:R-:W-:Y:S05]  /*9c80*/  BSYNC B2 ;  /* 0x0000000000027941 */ /* 0x000fea0003800000 */
.L_x_2993:
        /* <DEDUP_REMOVED lines=42> */
.L_x_2992:
[----:B------:R-:W-:Y:S05]  /*9f30*/  BSYNC B1 ;  /* 0x0000000000017941 */ /* 0x000fea0003800000 */
.L_x_2991:
        /* <DEDUP_REMOVED lines=16> */
.L_x_2995:
        /* <DEDUP_REMOVED lines=12> */
.L_x_2998:
[----:B------:R-:W-:-:S07]  /*a100*/  IMAD.MOV.U32 R8, RZ, RZ, R156 ;  /* 0x000000ffff087224 */ /* 0x000fce00078e009c */
.L_x_2999:
[----:B------:R-:W-:Y:S05]  /*a110*/  BSYNC B1 ;  /* 0x0000000000017941 */ /* 0x000fea0003800000 */
.L_x_2997:
        /* <DEDUP_REMOVED lines=16> */
.L_x_3003:
[----:B------:R-:W-:Y:S05]  /*a220*/  BSYNC B2 ;  /* 0x0000000000027941 */ /* 0x000fea0003800000 */
.L_x_3002:
        /* <DEDUP_REMOVED lines=42> */
.L_x_3001:
[----:B------:R-:W-:Y:S05]  /*a4d0*/  BSYNC B1 ;  /* 0x0000000000017941 */ /* 0x000fea0003800000 */
.L_x_3000:
        /* <DEDUP_REMOVED lines=10> */
.L_x_2996:
        /* <DEDUP_REMOVED lines=12> */
.L_x_3005:
[----:B------:R-:W-:-:S07]  /*a640*/  IMAD.MOV.U32 R23, RZ, RZ, R156 ;  /* 0x000000ffff177224 */ /* 0x000fce00078e009c */
.L_x_3006:
[----:B------:R-:W-:Y:S05]  /*a650*/  BSYNC B1 ;  /* 0x0000000000017941 */ /* 0x000fea0003800000 */
.L_x_3004:
        /* <DEDUP_REMOVED lines=16> */
.L_x_3010:
[----:B------:R-:W-:Y:S05]  /*a760*/  BSYNC B2 ;  /* 0x0000000000027941 */ /* 0x000fea0003800000 */
.L_x_3009:
        /* <DEDUP_REMOVED lines=42> */
.L_x_3008:
[----:B------:R-:W-:Y:S05]  /*aa10*/  BSYNC B1 ;  /* 0x0000000000017941 */ /* 0x000fea0003800000 */
.L_x_3007:
        /* <DEDUP_REMOVED lines=11> */
[----:B------:R-:W-:-:S04]  /*aad0*/  PRMT R15, R57, 0x7632, R15 ;  /* 0x00007632390f7816 */ /* 0x000fc8000000000f */
[----:B------:R-:W-:-:S05]  /*aae0*/  SHF.L.U32 R15, R15, 0x10, RZ ;  /* 0x000000100f0f7819 */ /* 0x000fca00000006ff */
[----:B------:R-:W-:Y:S01]  /*aaf0*/  FADD.FTZ R45, R45, R15 ;  /* 0x0000000f2d2d7221 */ /* 0x000fe20000010000 */
[----:B------:R-:W-:Y:S01]  /*ab00*/  IMAD.MOV.U32 R15, RZ, RZ, R14 ;  /* 0x000000ffff0f7224 */ /* 0x000fe200078e000e */
[----:B------:R-:W-:Y:S06]  /*ab10*/  BRA `(.L_x_3012) ;  /* 0x0000000400587947 */ /* 0x000fec0003800000 */
.L_x_3011:
        /* <DEDUP_REMOVED lines=12> */
.L_x_3014:
[----:B------:R-:W-:-:S07]  /*abe0*/  MOV R9, R156 ;  /* 0x0000009c00097202 */ /* 0x000fce0000000f00 */
.L_x_3015:
[----:B------:R-:W-:Y:S05]  /*abf0*/  BSYNC B1 ;  /* 0x0000000000017941 */ /* 0x000fea0003800000 */
.L_x_3013:
        /* <DEDUP_REMOVED lines=16> */
.L_x_3019:
[----:B------:R-:W-:Y:S05]  /*ad00*/  BSYNC B2 ;  /* 0x0000000000027941 */ /* 0x000fea0003800000 */
.L_x_3018:
        /* <DEDUP_REMOVED lines=42> */
.L_x_3017:
[----:B------:R-:W-:Y:S05]  /*afb0*/  BSYNC B1 ;  /* 0x0000000000017941 */ /* 0x000fea0003800000 */
.L_x_3016:
        /* <DEDUP_REMOVED lines=12> */
.L_x_3012:
        /* <DEDUP_REMOVED lines=12> */
.L_x_3021:
[----:B------:R-:W-:-:S07]  /*b140*/  MOV R22, R156 ;  /* 0x0000009c00167202 */ /* 0x000fce0000000f00 */
.L_x_3022:
[----:B------:R-:W-:Y:S05]  /*b150*/  BSYNC B1 ;  /* 0x0000000000017941 */ /* 0x000fea0003800000 */
.L_x_3020:
        /* <DEDUP_REMOVED lines=16> */
.L_x_3026:
[----:B------:R-:W-:Y:S05]  /*b260*/  BSYNC B2 ;  /* 0x0000000000027941 */ /* 0x000fea0003800000 */
.L_x_3025:
        /* <DEDUP_REMOVED lines=42> */
.L_x_3024:
[----:B------:R-:W-:Y:S05]  /*b510*/  BSYNC B1 ;  /* 0x0000000000017941 */ /* 0x000fea0003800000 */
.L_x_3023:
        /* <DEDUP_REMOVED lines=12> */
[----:B------:R-:W-:-:S04]  /*b5e0*/  IMAD.U32 R15, R58, 0x10000, RZ ;  /* 0x000100003a0f7824 */ /* 0x000fc800078e00ff */
[----:B------:R-:W-:Y:S01]  /*b5f0*/  FADD.FTZ R46, R15, R46 ;  /* 0x0000002e0f2e7221 */ /* 0x000fe20000010000 */
[----:B------:R-:W-:Y:S01]  /*b600*/  MOV R15, R14 ;  /* 0x0000000e000f7202 */ /* 0x000fe20000000f00 */
[----:B------:R-:W-:Y:S06]  /*b610*/  BRA `(.L_x_3028) ;  /* 0x0000000400507947 */ /* 0x000fec0003800000 */
.L_x_3027:
        /* <DEDUP_REMOVED lines=12> */
.L_x_3030:
[----:B------:R-:W-:-:S07]  /*b6e0*/  IMAD.MOV.U32 R10, RZ, RZ, R156 ;  /* 0x000000ffff0a7224 */ /* 0x000fce00078e009c */
.L_x_3031:
[----:B------:R-:W-:Y:S05]  /*b6f0*/  BSYNC B1 ;  /* 0x0000000000017941 */ /* 0x000fea0003800000 */
.L_x_3029:
        /* <DEDUP_REMOVED lines=16> */
.L_x_3035:
[----:B------:R-:W-:Y:S05]  /*b800*/  BSYNC B2 ;  /* 0x0000000000027941 */ /* 0x000fea0003800000 */
.L_x_3034:
        /* <DEDUP_REMOVED lines=42> */
.L_x_3033:
[----:B------:R-:W-:Y:S05]  /*bab0*/  BSYNC B1 ;  /* 0x0000000000017941 */ /* 0x000fea0003800000 */
.L_x_3032:
        /* <DEDUP_REMOVED lines=10> */
.L_x_3028:
        /* <DEDUP_REMOVED lines=12> */
.L_x_3037:
[----:B------:R-:W-:-:S07]  /*bc20*/  IMAD.MOV.U32 R22, RZ, RZ, R156 ;  /* 0x000000ffff167224 */ /* 0x000fce00078e009c */
.L_x_3038:
[----:B------:R-:W-:Y:S05]  /*bc30*/  BSYNC B1 ;  /* 0x0000000000017941 */ /* 0x000fea0003800000 */
.L_x_3036:
        /* <DEDUP_REMOVED lines=16> */
.L_x_3042:
[----:B------:R-:W-:Y:S05]  /*bd40*/  BSYNC B2 ;  /* 0x0000000000027941 */ /* 0x000fea0003800000 */
.L_x_3041:
        /* <DEDUP_REMOVED lines=42> */
.L_x_3040:
[----:B------:R-:W-:Y:S05]  /*bff0*/  BSYNC B1 ;  /* 0x0000000000017941 */ /* 0x000fea0003800000 */
.L_x_3039:
        /* <DEDUP_REMOVED lines=14> */
.L_x_3043:
        /* <DEDUP_REMOVED lines=12> */
.L_x_3046:
[----:B------:R-:W-:-:S07]  /*c1a0*/  IMAD.MOV.U32 R11, RZ, RZ, R156 ;  /* 0x000000ffff0b7224 */ /* 0x000fce00078e009c */
.L_x_3047:
[----:B------:R-:W-:Y:S05]  /*c1b0*/  BSYNC B1 ;  /* 0x0000000000017941 */ /* 0x000fea0003800000 */
.L_x_3045:
        /* <DEDUP_REMOVED lines=16> */
.L_x_3051:
[----:B------:R-:W-:Y:S05]  /*c2c0*/  BSYNC B2 ;  /* 0x0000000000027941 */ /* 0x000fea0003800000 */
.L_x_3050:
        /* <DEDUP_REMOVED lines=42> */
.L_x_3049:
[----:B------:R-:W-:Y:S05]  /*c570*/  BSYNC B1 ;  /* 0x0000000000017941 */ /* 0x000fea0003800000 */
.L_x_3048:
        /* <DEDUP_REMOVED lines=12> */
.L_x_3044:
        /* <DEDUP_REMOVED lines=12> */
.L_x_3053:
[----:B------:R-:W-:-:S07]  /*c700*/  IMAD.MOV.U32 R18, RZ, RZ, R156 ;  /* 0x000000ffff127224 */ /* 0x000fce00078e009c */
.L_x_3054:
[----:B------:R-:W-:Y:S05]  /*c710*/  BSYNC B1 ;  /* 0x0000000000017941 */ /* 0x000fea0003800000 */
.L_x_3052:
        /* <DEDUP_REMOVED lines=16> */
.L_x_3058:
[----:B------:R-:W-:Y:S05]  /*c820*/  BSYNC B2 ;  /* 0x0000000000027941 */ /* 0x000fea0003800000 */
.L_x_3057:
        /* <DEDUP_REMOVED lines=42> */
.L_x_3056:
[----:B------:R-:W-:Y:S05]  /*cad0*/  BSYNC B1 ;  /* 0x0000000000017941 */ /* 0x000fea0003800000 */
.L_x_3055:
        /* <DEDUP_REMOVED lines=10> */
[----:B------:R-:W-:-:S05]  /*cb80*/  SHF.L.U32 R15, R59, 0x10, RZ ;  /* 0x000000103b0f7819 */ /* 0x000fca00000006ff */
[----:B------:R-:W-:Y:S01]  /*cb90*/  FADD.FTZ R48, R15, R48 ;  /* 0x000000300f307221 */ /* 0x000fe20000010000 */
[----:B------:R-:W-:Y:S01]  /*cba0*/  IMAD.MOV.U32 R15, RZ, RZ, R14 ;  /* 0x000000ffff0f7224 */ /* 0x000fe200078e000e */
[----:B------:R-:W-:Y:S06]  /*cbb0*/  BRA `(.L_x_3060) ;  /* 0x0000000400507947 */ /* 0x000fec0003800000 */
.L_x_3059:
        /* <DEDUP_REMOVED lines=12> */
.L_x_3062:
[----:B------:R-:W-:-:S07]  /*cc80*/  MOV R12, R156 ;  /* 0x0000009c000c7202 */ /* 0x000fce0000000f00 */
.L_x_3063:
[----:B------:R-:W-:Y:S05]  /*cc90*/  BSYNC B1 ;  /* 0x0000000000017941 */ /* 0x000fea0003800000 */
.L_x_3061:
        /* <DEDUP_REMOVED lines=16> */
.L_x_3067:
[----:B------:R-:W-:Y:S05]  /*cda0*/  BSYNC B2 ;  /* 0x0000000000027941 */ /* 0x000fea0003800000 */
.L_x_3066:
        /* <DEDUP_REMOVED lines=42> */
.L_x_3065:
[----:B------:R-:W-:Y:S05]  /*d050*/  BSYNC B1 ;  /* 0x0000000000017941 */ /* 0x000fea0003800000 */
.L_x_3064:
        /* <DEDUP_REMOVED lines=10> */
.L_x_3060:
        /* <DEDUP_REMOVED lines=12> */
.L_x_3069:
[----:B------:R-:W-:-:S07]  /*d1c0*/  MOV R21, R156 ;  /* 0x0000009c00157202 */ /* 0x000fce0000000f00 */
.L_x_3070:
[----:B------:R-:W-:Y:S05]  /*d1d0*/  BSYNC B1 ;  /* 0x0000000000017941 */ /* 0x000fea0003800000 */
.L_x_3068:
        /* <DEDUP_REMOVED lines=16> */
.L_x_3074:
[----:B------:R-:W-:Y:S05]  /*d2e0*/  BSYNC B2 ;  /* 0x0000000000027941 */ /* 0x000fea0003800000 */
.L_x_3073:
        /* <DEDUP_REMOVED lines=42> */
.L_x_3072:
[----:B------:R-:W-:Y:S05]  /*d590*/  BSYNC B1 ;  /* 0x0000000000017941 */ /* 0x000fea0003800000 */
.L_x_3071:
        /* <DEDUP_REMOVED lines=14> */
.L_x_3075:
        /* <DEDUP_REMOVED lines=12> */
.L_x_3078:
[----:B------:R-:W-:-:S07]  /*d740*/  IMAD.MOV.U32 R13, RZ, RZ, R156 ;  /* 0x000000ffff0d7224 */ /* 0x000fce00078e009c */
.L_x_3079:
[----:B------:R-:W-:Y:S05]  /*d750*/  BSYNC B1 ;  /* 0x0000000000017941 */ /* 0x000fea0003800000 */
.L_x_3077:
        /* <DEDUP_REMOVED lines=8> */
[----:B------:R-:W-:Y:S01]  /*d7e0*/  VIADD R3, R3, 0x1 ;  /* 0x0000000103037836 */ /* 0x000fe20000000000 */
[----:B------:R-:W-:-:S04]  /*d7f0*/  LOP3.LUT R6, R6, 0xffffffbf, RZ, 0xc0, !PT ;  /* 0xffffffbf06067812 */ /* 0x000fc800078ec0ff */
[----:B------:R-:W-:Y:S02]  /*d800*/  ISETP.NE.AND P6, PT, R3, RZ, PT ;  /* 0x000000ff0300720c */ /* 0x000fe40003fc5270 */
[----:B------:R-:W-:-:S11]  /*d810*/  @P0 LOP3.LUT R6, R6, 0x40, RZ, 0xfc, !PT ;  /* 0x0000004006060812 */ /* 0x000fd600078efcff */
[----:B------:R-:W-:Y:S01]  /*d820*/  @!P6 VIADD R0, R0, 0x1 ;  /* 0x000000010000e836 */ /* 0x000fe20000000000 */
[----:B------:R-:W-:Y:S02]  /*d830*/  @!P6 IADD3 R14, R4, 0x1, RZ ;  /* 0x00000001040ee810 */ /* 0x000fe40007ffe0ff */
[----:B------:R-:W-:Y:S02]  /*d840*/  @!P6 MOV R3, RZ ;  /* 0x000000ff0003e202 */ /* 0x000fe40000000f00 */
[----:B------:R-:W-:-:S13]  /*d850*/  ISETP.NE.AND P0, PT, R0, RZ, !P6 ;  /* 0x000000ff0000720c */ /* 0x000fda0007705270 */
[----:B------:R-:W-:Y:S01]  /*d860*/  @P0 IMAD.MOV R14, RZ, RZ, R4 ;  /* 0x000000ffff0e0224 */ /* 0x000fe200078e0204 */
[----:B------:R-:W-:-:S03]  /*d870*/  LOP3.LUT P0, RZ, R6, 0x40, RZ, 0xc0, !PT ;  /* 0x0000004006ff7812 */ /* 0x000fc6000780c0ff */
[----:B------:R-:W-:-:S10]  /*d880*/  @!P6 IMAD.MOV.U32 R4, RZ, RZ, R14 ;  /* 0x000000ffff04e224 */ /* 0x000fd400078e000e */
.L_x_3083:
[----:B------:R-:W-:Y:S05]  /*d890*/  BSYNC B2 ;  /* 0x0000000000027941 */ /* 0x000fea0003800000 */
.L_x_3082:
        /* <DEDUP_REMOVED lines=42> */
.L_x_3081:
[----:B------:R-:W-:Y:S05]  /*db40*/  BSYNC B1 ;  /* 0x0000000000017941 */ /* 0x000fea0003800000 */
.L_x_3080:
        /* <DEDUP_REMOVED lines=12> */
.L_x_3076:
[----:B------:R-:W0:Y:S01]  /*dc10*/  LDC.64 R140, c[0x0][0x238] ;  /* 0x00008e00ff8c7b82 */ /* 0x000e220000000a00 */
[----:B------:R-:W-:Y:S02]  /*dc20*/  LOP3.LUT R6, R6, 0xffffffbf, RZ, 0xc0, !PT ;  /* 0xffffffbf06067812 */ /* 0x000fe400078ec0ff */
[----:B------:R-:W-:Y:S02]  /*dc30*/  F2FP.BF16.F32.PACK_AB R19, R49, R48 ;  /* 0x000000303113723e */ /* 0x000fe400000010ff */
[----:B------:R-:W-:Y:S02]  /*dc40*/  F2FP.BF16.F32.PACK_AB R18, R47, R46 ;  /* 0x0000002e2f12723e */ /* 0x000fe400000010ff */
[----:B------:R-:W-:Y:S01]  /*dc50*/  F2FP.BF16.F32.PACK_AB R17, R45, R44 ;  /* 0x0000002c2d11723e */ /* 0x000fe200000010ff */
[----:B------:R-:W1:Y:S01]  /*dc60*/  LDC.64 R154, c[0x0][0x240] ;  /* 0x00009000ff9a7b82 */ /* 0x000e620000000a00 */
[----:B------:R-:W-:Y:S02]  /*dc70*/  F2FP.BF16.F32.PACK_AB R16, R43, R42 ;  /* 0x0000002a2b10723e */ /* 0x000fe400000010ff */
[----:B------:R-:W-:-:S02]  /*dc80*/  @P1 LOP3.LUT R6, R6, 0x40, RZ, 0xfc, !PT ;  /* 0x0000004006061812 */ /* 0x000fc400078efcff */
[----:B------:R-:W-:Y:S02]  /*dc90*/  SEL R22, RZ, 0x10000, P4 ;  /* 0x00010000ff167807 */ /* 0x000fe40002000000 */
[C---:B------:R-:W-:Y:S02]  /*dca0*/  LOP3.LUT P1, RZ, R6.reuse, 0x4, RZ, 0xc0, !PT ;  /* 0x0000000406ff7812 */ /* 0x040fe4000782c0ff */
[C---:B------:R-:W-:Y:S02]  /*dcb0*/  LOP3.LUT P4, RZ, R6.reuse, 0x10, RZ, 0xc0, !PT ;  /* 0x0000001006ff7812 */ /* 0x040fe4000788c0ff */
[----:B------:R-:W-:Y:S02]  /*dcc0*/  SEL R21, RZ, 0x1000000, P5 ;  /* 0x01000000ff157807 */ /* 0x000fe40002800000 */
[C---:B------:R-:W-:Y:S02]  /*dcd0*/  LOP3.LUT P5, RZ, R6.reuse, 0x2, RZ, 0xc0, !PT ;  /* 0x0000000206ff7812 */ /* 0x040fe400078ac0ff */
[----:B------:R-:W-:Y:S01]  /*dce0*/  LOP3.LUT P6, RZ, R6, 0x20, RZ, 0xc0, !PT ;  /* 0x0000002006ff7812 */ /* 0x000fe200078cc0ff */
[----:B0-----:R-:W-:-:S05]  /*dcf0*/  IMAD.WIDE.U32 R14, R24, 0x10, R140 ;  /* 0x00000010180e7825 */ /* 0x001fca00078e008c */
[----:B------:R0:W-:Y:S02]  /*dd00*/  STG.E.128 desc[UR6][R14.64], R16 ;  /* 0x000000100e007986 */ /* 0x0001e4000c101d06 */
[----:B0-----:R-:W-:Y:S02]  /*dd10*/  SEL R15, RZ, 0x100, P3 ;  /* 0x00000100ff0f7807 */ /* 0x001fe40001800000 */
[----:B------:R-:W-:Y:S02]  /*dd20*/  LOP3.LUT P3, RZ, R6, 0x8, RZ, 0xc0, !PT ;  /* 0x0000000806ff7812 */ /* 0x000fe4000786c0ff */
[----:B------:R-:W-:Y:S02]  /*dd30*/  SEL R14, RZ, 0x1, P1 ;  /* 0x00000001ff0e7807 */ /* 0x000fe40000800000 */
[----:B------:R-:W-:Y:S02]  /*dd40*/  SEL R16, RZ, 0x1, P3 ;  /* 0x00000001ff107807 */ /* 0x000fe40001800000 */
[----:B------:R-:W-:-:S02]  /*dd50*/  SEL R18, RZ, 0x1, P4 ;  /* 0x00000001ff127807 */ /* 0x000fc40002000000 */
[----:B------:R-:W-:Y:S01]  /*dd60*/  LOP3.LUT R21, R15, R21, R22, 0xfe, !PT ;  /* 0x000000150f157212 */ /* 0x000fe200078efe16 */
[----:B------:R-:W-:Y:S01]  /*dd70*/  IMAD.WIDE.U32 R14, R14, 0x1000000, RZ ;  /* 0x010000000e0e7825 */ /* 0x000fe200078e00ff */
[----:B------:R-:W-:Y:S02]  /*dd80*/  SEL R22, RZ, 0x1, P5 ;  /* 0x00000001ff167807 */ /* 0x000fe40002800000 */
[----:B------:R-:W-:Y:S01]  /*dd90*/  LOP3.LUT P1, RZ, R6, 0x40, RZ, 0xc0, !PT ;  /* 0x0000004006ff7812 */ /* 0x000fe2000782c0ff */
[----:B------:R-:W-:Y:S01]  /*dda0*/  IMAD.WIDE.U32 R16, R16, 0x10000, RZ ;  /* 0x0001000010107825 */ /* 0x000fe200078e00ff */
[----:B------:R-:W-:Y:S02]  /*ddb0*/  LOP3.LUT R21, R15, R21, R22, 0xfe, !PT ;  /* 0x000000150f157212 */ /* 0x000fe400078efe16 */
[----:B------:R-:W-:Y:S01]  /*ddc0*/  SEL R15, RZ, 0x1, P6 ;  /* 0x00000001ff0f7807 */ /* 0x000fe20003000000 */
[----:B------:R-:W-:-:S03]  /*ddd0*/  IMAD.WIDE.U32 R18, R18, 0x100, RZ ;  /* 0x0000010012127825 */ /* 0x000fc600078e00ff */
[----:B------:R-:W-:Y:S02]  /*dde0*/  LOP3.LUT R14, R18, R14, R16, 0xfe, !PT ;  /* 0x0000000e120e7212 */ /* 0x000fe400078efe10 */
[----:B------:R-:W-:Y:S02]  /*ddf0*/  LOP3.LUT R17, R19, R21, R17, 0xfe, !PT ;  /* 0x0000001513117212 */ /* 0x000fe400078efe11 */
[----:B------:R-:W-:Y:S01]  /*de00*/  LOP3.LUT R16, R14, R15, RZ, 0xfc, !PT ;  /* 0x0000000f0e107212 */ /* 0x000fe200078efcff */
[----:B-1----:R-:W-:-:S05]  /*de10*/  IMAD.WIDE.U32 R14, R24, 0x8, R154 ;  /* 0x00000008180e7825 */ /* 0x002fca00078e009a */
        /* <DEDUP_REMOVED lines=17> */
[----:B------:R-:W-:Y:S02]  /*df30*/  LOP3.LUT R19, R15, R19, RZ, 0xfc, !PT ;  /* 0x000000130f137212 */ /* 0x000fe400078efcff */
[----:B------:R-:W0:Y:S01]  /*df40*/  LDC.64 R14, c[0x0][0x248] ;  /* 0x00009200ff0e7b82 */ /* 0x000e220000000a00 */
[----:B------:R-:W-:Y:S01]  /*df50*/  LOP3.LUT R18, R16, 0xff, R5, 0xf8, !PT ;  /* 0x000000ff10127812 */ /* 0x000fe200078ef805 */
[----:B0-----:R-:W-:-:S05]  /*df60*/  IMAD.WIDE.U32 R14, R24, 0x8, R14 ;  /* 0x00000008180e7825 */ /* 0x001fca00078e000e */
[----:B------:R1:W-:Y:S02]  /*df70*/  STG.E.64 desc[UR6][R14.64], R18 ;  /* 0x000000120e007986 */ /* 0x0003e4000c101b06 */
.L_x_3084:
[----:B0-----:R-:W0:Y:S01]  /*df80*/  @P1 LDC.64 R16, c[0x0][0x230] ;  /* 0x00008c00ff101b82 */ /* 0x001e220000000a00 */
[----:B-1----:R-:W-:-:S07]  /*df90*/  VIADD R14, R109, 0x40 ;  /* 0x000000406d0e7836 */ /* 0x002fce0000000000 */
[----:B------:R-:W1:Y:S01]  /*dfa0*/  @P0 LDC.64 R18, c[0x0][0x228] ;  /* 0x00008a00ff120b82 */ /* 0x000e620000000a00 */
[----:B0-----:R-:W-:-:S05]  /*dfb0*/  @P1 IMAD.WIDE.U32 R16, R14, 0x10, R16 ;  /* 0x000000100e101825 */ /* 0x001fca00078e0010 */
[----:B------:R0:W5:Y:S01]  /*dfc0*/  @P1 LDG.E.128 R56, desc[UR6][R16.64] ;  /* 0x0000000610381981 */ /* 0x000162000c1e1d00 */
[----:B-1----:R-:W-:-:S05]  /*dfd0*/  @P0 IMAD.WIDE.U32 R18, R14, 0x10, R18 ;  /* 0x000000100e120825 */ /* 0x002fca00078e0012 */
        /* <DEDUP_REMOVED lines=15> */
.L_x_3086:
[----:B------:R-:W-:-:S07]  /*e0d0*/  IMAD.MOV.U32 R15, RZ, RZ, R156 ;  /* 0x000000ffff0f7224 */ /* 0x000fce00078e009c */
.L_x_3087:
[----:B------:R-:W-:Y:S05]  /*e0e0*/  BSYNC B1 ;  /* 0x0000000000017941 */ /* 0x000fea0003800000 */
.L_x_3085:
        /* <DEDUP_REMOVED lines=16> */
.L_x_3091:
[----:B------:R-:W-:Y:S05]  /*e1f0*/  BSYNC B2 ;  /* 0x0000000000027941 */ /* 0x000fea0003800000 */
.L_x_3090:
        /* <DEDUP_REMOVED lines=42> */
.L_x_3089:
[----:B------:R-:W-:Y:S05]  /*e4a0*/  BSYNC B1 ;  /* 0x0000000000017941 */ /* 0x000fea0003800000 */
.L_x_3088:
        /* <DEDUP_REMOVED lines=16> */
.L_x_3092:
        /* <DEDUP_REMOVED lines=12> */
.L_x_3095:
[----:B------:R-:W-:-:S07]  /*e670*/  MOV R5, R156 ;  /* 0x0000009c00057202 */ /* 0x000fce0000000f00 */
.L_x_3096:
[----:B------:R-:W-:Y:S05]  /*e680*/  BSYNC B1 ;  /* 0x0000000000017941 */ /* 0x000fea0003800000 */
.L_x_3094:
        /* <DEDUP_REMOVED lines=16> */
.L_x_3100:
[----:B------:R-:W-:Y:S05]  /*e790*/  BSYNC B2 ;  /* 0x0000000000027941 */ /* 0x000fea0003800000 */
.L_x_3099:
        /* <DEDUP_REMOVED lines=42> */
.L_x_3098:
[----:B------:R-:W-:Y:S05]  /*ea40*/  BSYNC B1 ;  /* 0x0000000000017941 */ /* 0x000fea0003800000 */
.L_x_3097:
        /* <DEDUP_REMOVED lines=10> */
.L_x_3093:
        /* <DEDUP_REMOVED lines=12> */
.L_x_3102:
[----:B------:R-:W-:-:S07]  /*ebb0*/  MOV R15, R156 ;  /* 0x0000009c000f7202 */ /* 0x000fce0000000f00 */
.L_x_3103:
[----:B------:R-:W-:Y:S05]  /*ebc0*/  BSYNC B1 ;  /* 0x0000000000017941 */ /* 0x000fea0003800000 */
.L_x_3101:
        /* <DEDUP_REMOVED lines=16> */
.L_x_3107:
[----:B------:R-:W-:Y:S05]  /*ecd0*/  BSYNC B2 ;  /* 0x0000000000027941 */ /* 0x000fea0003800000 */
.L_x_3106:
        /* <DEDUP_REMOVED lines=42> */
.L_x_3105:
[----:B------:R-:W-:Y:S05]  /*ef80*/  BSYNC B1 ;  /* 0x0000000000017941 */ /* 0x000fea0003800000 */
.L_x_3104:
        /* <DEDUP_REMOVED lines=16> */
.L_x_3108:
        /* <DEDUP_REMOVED lines=12> */
.L_x_3111:
[----:B------:R-:W-:-:S07]  /*f150*/  IMAD.MOV.U32 R7, RZ, RZ, R156 ;  /* 0x000000ffff077224 */ /* 0x000fce00078e009c */
.L_x_3112:
[----:B------:R-:W-:Y:S05]  /*f160*/  BSYNC B1 ;  /* 0x0000000000017941 */ /* 0x000fea0003800000 */
.L_x_3110:
        /* <DEDUP_REMOVED lines=16> */
.L_x_3116:
[----:B------:R-:W-:Y:S05]  /*f270*/  BSYNC B2 ;  /* 0x0000000000027941 */ /* 0x000fea0003800000 */
.L_x_3115:
        /* <DEDUP_REMOVED lines=42> */
.L_x_3114:
[----:B------:R-:W-:Y:S05]  /*f520*/  BSYNC B1 ;  /* 0x0000000000017941 */ /* 0x000fea0003800000 */
.L_x_3113:
        /* <DEDUP_REMOVED lines=12> */
.L_x_3109:
        /* <DEDUP_REMOVED lines=12> */
.L_x_3118:
[----:B------:R-:W-:-:S07]  /*f6b0*/  IMAD.MOV.U32 R15, RZ, RZ, R156 ;  /* 0x000000ffff0f7224 */ /* 0x000fce00078e009c */
.L_x_3119:
[----:B------:R-:W-:Y:S05]  /*f6c0*/  BSYNC B1 ;  /* 0x0000000000017941 */ /* 0x000fea0003800000 */
.L_x_3117:
        /* <DEDUP_REMOVED lines=16> */
.L_x_3123:
[----:B------:R-:W-:Y:S05]  /*f7d0*/  BSYNC B2 ;  /* 0x0000000000027941 */ /* 0x000fea0003800000 */
.L_x_3122:
        /* <DEDUP_REMOVED lines=42> */
.L_x_3121:
[----:B------:R-:W-:Y:S05]  /*fa80*/  BSYNC B1 ;  /* 0x0000000000017941 */ /* 0x000fea0003800000 */
.L_x_3120:
        /* <DEDUP_REMOVED lines=16> */
.L_x_3124:
        /* <DEDUP_REMOVED lines=12> */
.L_x_3127:
[----:B------:R-:W-:-:S07]  /*fc50*/  IMAD.MOV.U32 R8, RZ, RZ, R156 ;  /* 0x000000ffff087224 */ /* 0x000fce00078e009c */
.L_x_3128:
[----:B------:R-:W-:Y:S05]  /*fc60*/  BSYNC B1 ;  /* 0x0000000000017941 */ /* 0x000fea0003800000 */
.L_x_3126:
        /* <DEDUP_REMOVED lines=16> */
.L_x_3132:
[----:B------:R-:W-:Y:S05]  /*fd70*/  BSYNC B2 ;  /* 0x0000000000027941 */ /* 0x000fea0003800000 */
.L_x_3131:
        /* <DEDUP_REMOVED lines=42> */
.L_x_3130:
[----:B------:R-:W-:Y:S05]  /*10020*/  BSYNC B1 ;  /* 0x0000000000017941 */ /* 0x000fea0003800000 */
.L_x_3129:
        /* <DEDUP_REMOVED lines=10> */
.L_x_3125:
        /* <DEDUP_REMOVED lines=12> */
.L_x_3134:
[----:B------:R-:W-:-:S07]  /*10190*/  IMAD.MOV.U32 R28, RZ, RZ, R156 ;  /* 0x000000ffff1c7224 */ /* 0x000fce00078e009c */
.L_x_3135:
[----:B------:R-:W-:Y:S05]  /*101a0*/  BSYNC B1 ;  /* 0x0000000000017941 */ /* 0x000fea0003800000 */
.L_x_3133:
        /* <DEDUP_REMOVED lines=16> */
.L_x_3139:
[----:B------:R-:W-:Y:S05]  /*102b0*/  BSYNC B2 ;  /* 0x0000000000027941 */ /* 0x000fea0003800000 */
.L_x_3138:
        /* <DEDUP_REMOVED lines=42> */
.L_x_3137:
[----:B------:R-:W-:Y:S05]  /*10560*/  BSYNC B1 ;  /* 0x0000000000017941 */ /* 0x000fea0003800000 */
.L_x_3136:
        /* <DEDUP_REMOVED lines=16> */
.L_x_3140:
        /* <DEDUP_REMOVED lines=12> */
.L_x_3143:
[----:B------:R-:W-:-:S07]  /*10730*/  MOV R9, R156 ;  /* 0x0000009c00097202 */ /* 0x000fce0000000f00 */
.L_x_3144:
[----:B------:R-:W-:Y:S05]  /*10740*/  BSYNC B1 ;  /* 0x0000000000017941 */ /* 0x000fea0003800000 */
.L_x_3142:
        /* <DEDUP_REMOVED lines=16> */
.L_x_3148:
[----:B------:R-:W-:Y:S05]  /*10850*/  BSYNC B2 ;  /* 0x0000000000027941 */ /* 0x000fea0003800000 */
.L_x_3147:
        /* <DEDUP_REMOVED lines=42> */
.L_x_3146:
[----:B------:R-:W-:Y:S05]  /*10b00*/  BSYNC B1 ;  /* 0x0000000000017941 */ /* 0x000fea0003800000 */
.L_x_3145:
        /* <DEDUP_REMOVED lines=12> */
.L_x_3141:
        /* <DEDUP_REMOVED lines=12> */
.L_x_3150:
[----:B------:R-:W-:-:S07]  /*10c90*/  MOV R15, R156 ;  /* 0x0000009c000f7202 */ /* 0x000fce0000000f00 */
.L_x_3151:
[----:B------:R-:W-:Y:S05]  /*10ca0*/  BSYNC B1 ;  /* 0x0000000000017941 */ /* 0x000fea0003800000 */
.L_x_3149:
        /* <DEDUP_REMOVED lines=16> */
.L_x_3155:
[----:B------:R-:W-:Y:S05]  /*10db0*/  BSYNC B2 ;  /* 0x0000000000027941 */ /* 0x000fea0003800000 */
.L_x_3154:
        /* <DEDUP_REMOVED lines=42> */
.L_x_3153:
[----:B------:R-:W-:Y:S05]  /*11060*/  BSYNC B1 ;  /* 0x0000000000017941 */ /* 0x000fea0003800000 */
.L_x_3152:
        /* <DEDUP_REMOVED lines=16> */
.L_x_3156:
        /* <DEDUP_REMOVED lines=12> */
.L_x_3159:
[----:B------:R-:W-:-:S07]  /*11230*/  IMAD.MOV.U32 R10, RZ, RZ, R156 ;  /* 0x000000ffff0a7224 */ /* 0x000fce00078e009c */
.L_x_3160:
[----:B------:R-:W-:Y:S05]  /*11240*/  BSYNC B1 ;  /* 0x0000000000017941 */ /* 0x000fea0003800000 */
.L_x_3158:
        /* <DEDUP_REMOVED lines=16> */
.L_x_3164:
[----:B------:R-:W-:Y:S05]  /*11350*/  BSYNC B2 ;  /* 0x0000000000027941 */ /* 0x000fea0003800000 */
.L_x_3163:
        /* <DEDUP_REMOVED lines=42> */
.L_x_3162:
[----:B------:R-:W-:Y:S05]  /*11600*/  BSYNC B1 ;  /* 0x0000000000017941 */ /* 0x000fea0003800000 */
.L_x_3161:
        /* <DEDUP_REMOVED lines=10> */
.L_x_3157:
        /* <DEDUP_REMOVED lines=12> */
.L_x_3166:
[----:B------:R-:W-:-:S07]  /*11770*/  IMAD.MOV.U32 R15, RZ, RZ, R156 ;  /* 0x000000ffff0f7224 */ /* 0x000fce00078e009c */
.L_x_3167:
[----:B------:R-:W-:Y:S05]  /*11780*/  BSYNC B1 ;  /* 0x0000000000017941 */ /* 0x000fea0003800000 */
.L_x_3165:
        /* <DEDUP_REMOVED lines=16> */
.L_x_3171:
[----:B------:R-:W-:Y:S05]  /*11890*/  BSYNC B2 ;  /* 0x0000000000027941 */ /* 0x000fea0003800000 */
.L_x_3170:
        /* <DEDUP_REMOVED lines=42> */
.L_x_3169:
[----:B------:R-:W-:Y:S05]  /*11b40*/  BSYNC B1 ;  /* 0x0000000000017941 */ /* 0x000fea0003800000 */
.L_x_3168:
        /* <DEDUP_REMOVED lines=14> */
.L_x_3172:
        /* <DEDUP_REMOVED lines=12> */
.L_x_3175:
[----:B------:R-:W-:-:S07]  /*11cf0*/  IMAD.MOV.U32 R11, RZ, RZ, R156 ;  /* 0x000000ffff0b7224 */ /* 0x000fce00078e009c */
.L_x_3176:
[----:B------:R-:W-:Y:S05]  /*11d00*/  BSYNC B1 ;  /* 0x0000000000017941 */ /* 0x000fea0003800000 */
.L_x_3174:
        /* <DEDUP_REMOVED lines=16> */
.L_x_3180:
[----:B------:R-:W-:Y:S05]  /*11e10*/  BSYNC B2 ;  /* 0x0000000000027941 */ /* 0x000fea0003800000 */
.L_x_3179:
        /* <DEDUP_REMOVED lines=42> */
.L_x_3178:
[----:B------:R-:W-:Y:S05]  /*120c0*/  BSYNC B1 ;  /* 0x0000000000017941 */ /* 0x000fea0003800000 */
.L_x_3177:
        /* <DEDUP_REMOVED lines=12> */
.L_x_3173:
        /* <DEDUP_REMOVED lines=12> */
.L_x_3182:
[----:B------:R-:W-:-:S07]  /*12250*/  IMAD.MOV.U32 R15, RZ, RZ, R156 ;  /* 0x000000ffff0f7224 */ /* 0x000fce00078e009c */
.L_x_3183:
[----:B------:R-:W-:Y:S05]  /*12260*/  BSYNC B1 ;  /* 0x0000000000017941 */ /* 0x000fea0003800000 */
.L_x_3181:
        /* <DEDUP_REMOVED lines=16> */
.L_x_3187:
[----:B------:R-:W-:Y:S05]  /*12370*/  BSYNC B2 ;  /* 0x0000000000027941 */ /* 0x000fea0003800000 */
.L_x_3186:
        /* <DEDUP_REMOVED lines=42> */
.L_x_3185:
[----:B------:R-:W-:Y:S05]  /*12620*/  BSYNC B1 ;  /* 0x0000000000017941 */ /* 0x000fea0003800000 */
.L_x_3184:
[----:B------:R-:W-:Y:S01]  /*12630*/  I2FP.F32.U32 R15, R15 ;  /* 0x0000000f000f7245 */ /* 0x000fe20000201000 */
[----:B------:R-:W-:-:S04]  /*12640*/  IMAD.U32 R31, R19, 0x10000, RZ ;  /* 0x00010000131f7824 */ /* 0x000fc800078e00ff */
[----:B------:R-:W-:Y:S01]  /*12650*/  FFMA.FTZ R15, R15, R206, 1.1641532182693481445e-10 ;  /* 0x2f0000000f0f7423 */ /* 0x000fe200000100ce */
[----:B------:R-:W-:-:S04]  /*12660*/  FMUL.FTZ R31, R31, R204 ;  /* 0x000000cc1f1f7220 */ /* 0x000fc80000410000 */
[----:B------:R-:W-:Y:S02]  /*12670*/  FSETP.GTU.FTZ.AND P4, PT, R15, R205, PT ;  /* 0x000000cd0f00720b */ /* 0x000fe40003f9c000 */
[----:B------:R-:W-:Y:S02]  /*12680*/  PRMT R15, R19, 0x7632, R15 ;  /* 0x00007632130f7816 */ /* 0x000fe4000000000f */
        /* <DEDUP_REMOVED lines=8> */
.L_x_3188:
        /* <DEDUP_REMOVED lines=12> */
.L_x_3191:
[----:B------:R-:W-:-:S07]  /*127d0*/  MOV R12, R156 ;  /* 0x0000009c000c7202 */ /* 0x000fce0000000f00 */
.L_x_3192:
[----:B------:R-:W-:Y:S05]  /*127e0*/  BSYNC B1 ;  /* 0x0000000000017941 */ /* 0x000fea0003800000 */
.L_x_3190:
        /* <DEDUP_REMOVED lines=16> */
.L_x_3196:
[----:B------:R-:W-:Y:S05]  /*128f0*/  BSYNC B2 ;  /* 0x0000000000027941 */ /* 0x000fea0003800000 */
.L_x_3195:
        /* <DEDUP_REMOVED lines=42> */
.L_x_3194:
[----:B------:R-:W-:Y:S05]  /*12ba0*/  BSYNC B1 ;  /* 0x0000000000017941 */ /* 0x000fea0003800000 */
.L_x_3193:
        /* <DEDUP_REMOVED lines=10> */
.L_x_3189:
        /* <DEDUP_REMOVED lines=12> */
.L_x_3198:
[----:B------:R-:W-:-:S07]  /*12d10*/  MOV R22, R156 ;  /* 0x0000009c00167202 */ /* 0x000fce0000000f00 */
.L_x_3199:
[----:B------:R-:W-:Y:S05]  /*12d20*/  BSYNC B1 ;  /* 0x0000000000017941 */ /* 0x000fea0003800000 */
.L_x_3197:
        /* <DEDUP_REMOVED lines=16> */
.L_x_3203:
[----:B------:R-:W-:Y:S05]  /*12e30*/  BSYNC B2 ;  /* 0x0000000000027941 */ /* 0x000fea0003800000 */
.L_x_3202:
        /* <DEDUP_REMOVED lines=42> */
.L_x_3201:
[----:B------:R-:W-:Y:S05]  /*130e0*/  BSYNC B1 ;  /* 0x0000000000017941 */ /* 0x000fea0003800000 */
.L_x_3200:
        /* <DEDUP_REMOVED lines=14> */
.L_x_3204:
        /* <DEDUP_REMOVED lines=12> */
.L_x_3207:
[----:B------:R-:W-:-:S07]  /*13290*/  IMAD.MOV.U32 R13, RZ, RZ, R156 ;  /* 0x000000ffff0d7224 */ /* 0x000fce00078e009c */
.L_x_3208:
[----:B------:R-:W-:Y:S05]  /*132a0*/  BSYNC B1 ;  /* 0x0000000000017941 */ /* 0x000fea0003800000 */
.L_x_3206:
        /* <DEDUP_REMOVED lines=19> */
.L_x_3212:
[----:B------:R-:W-:Y:S05]  /*133e0*/  BSYNC B2 ;  /* 0x0000000000027941 */ /* 0x000fea0003800000 */
.L_x_3211:
        /* <DEDUP_REMOVED lines=42> */
.L_x_3210:
[----:B------:R-:W-:Y:S05]  /*13690*/  BSYNC B1 ;  /* 0x0000000000017941 */ /* 0x000fea0003800000 */
.L_x_3209:
        /* <DEDUP_REMOVED lines=12> */
.L_x_3205:
[----:B------:R-:W-:Y:S01]  /*13760*/  LOP3.LUT R6, R6, 0xffffffbf, RZ, 0xc0, !PT ;  /* 0xffffffbf06067812 */ /* 0x000fe200078ec0ff */
[----:B------:R-:W-:Y:S01]  /*13770*/  IMAD.WIDE.U32 R20, R14, 0x10, R140 ;  /* 0x000000100e147825 */ /* 0x000fe200078e008c */
[----:B------:R-:W-:Y:S02]  /*13780*/  F2FP.BF16.F32.PACK_AB R19, R32, R31 ;  /* 0x0000001f2013723e */ /* 0x000fe400000010ff */
[----:B------:R-:W-:Y:S02]  /*13790*/  @P1 LOP3.LUT R6, R6, 0x40, RZ, 0xfc, !PT ;  /* 0x0000004006061812 */ /* 0x000fe400078efcff */
[----:B------:R-:W-:Y:S02]  /*137a0*/  F2FP.BF16.F32.PACK_AB R18, R30, R29 ;  /* 0x0000001d1e12723e */ /* 0x000fe400000010ff */
[----:B------:R-:W-:Y:S02]  /*137b0*/  F2FP.BF16.F32.PACK_AB R17, R28, R27 ;  /* 0x0000001b1c11723e */ /* 0x000fe400000010ff */
[----:B------:R-:W-:-:S02]  /*137c0*/  F2FP.BF16.F32.PACK_AB R16, R26, R25 ;  /* 0x000000191a10723e */ /* 0x000fc400000010ff */
[C---:B------:R-:W-:Y:S02]  /*137d0*/  LOP3.LUT P1, RZ, R6.reuse, 0x4, RZ, 0xc0, !PT ;  /* 0x0000000406ff7812 */ /* 0x040fe4000782c0ff */
[----:B------:R-:W-:Y:S01]  /*137e0*/  SEL R15, RZ, 0x1000000, P5 ;  /* 0x01000000ff0f7807 */ /* 0x000fe20002800000 */
[----:B------:R0:W-:Y:S01]  /*137f0*/  STG.E.128 desc[UR6][R20.64], R16 ;  /* 0x0000001014007986 */ /* 0x0001e2000c101d06 */
[C---:B------:R-:W-:Y:S02]  /*13800*/  LOP3.LUT P5, RZ, R6.reuse, 0x10, RZ, 0xc0, !PT ;  /* 0x0000001006ff7812 */ /* 0x040fe400078ac0ff */
[----:B------:R-:W-:Y:S02]  /*13810*/  LOP3.LUT P6, RZ, R6, 0x20, RZ, 0xc0, !PT ;  /* 0x0000002006ff7812 */ /* 0x000fe400078cc0ff */
[----:B0-----:R-:W-:Y:S02]  /*13820*/  SEL R17, RZ, 0x10000, P4 ;  /* 0x00010000ff117807 */ /* 0x001fe40002000000 */
[----:B------:R-:W-:-:S02]  /*13830*/  SEL R18, RZ, 0x100, P3 ;  /* 0x00000100ff127807 */ /* 0x000fc40001800000 */
[----:B------:R-:W-:Y:S02]  /*13840*/  SEL R16, RZ, 0x1, P1 ;  /* 0x00000001ff107807 */ /* 0x000fe40000800000 */
[----:B------:R-:W-:Y:S02]  /*13850*/  LOP3.LUT P3, RZ, R6, 0x2, RZ, 0xc0, !PT ;  /* 0x0000000206ff7812 */ /* 0x000fe4000786c0ff */
[----:B------:R-:W-:Y:S01]  /*13860*/  LOP3.LUT R15, R18, R15, R17, 0xfe, !PT ;  /* 0x0000000f120f7212 */ /* 0x000fe200078efe11 */
[----:B------:R-:W-:Y:S01]  /*13870*/  IMAD.WIDE.U32 R16, R16, 0x1000000, RZ ;  /* 0x0100000010107825 */ /* 0x000fe200078e00ff */
[----:B------:R-:W-:Y:S02]  /*13880*/  SEL R18, RZ, 0x1, P3 ;  /* 0x00000001ff127807 */ /* 0x000fe40001800000 */
[----:B------:R-:W-:Y:S02]  /*13890*/  LOP3.LUT P4, RZ, R6, 0x8, RZ, 0xc0, !PT ;  /* 0x0000000806ff7812 */ /* 0x000fe4000788c0ff */
[----:B------:R-:W-:-:S02]  /*138a0*/  LOP3.LUT R15, R17, R15, R18, 0xfe, !PT ;  /* 0x0000000f110f7212 */ /* 0x000fc400078efe12 */
[----:B------:R-:W-:Y:S02]  /*138b0*/  SEL R18, RZ, 0x1, P4 ;  /* 0x00000001ff127807 */ /* 0x000fe40002000000 */
[----:B------:R-:W-:Y:S02]  /*138c0*/  SEL R20, RZ, 0x1, P5 ;  /* 0x00000001ff147807 */ /* 0x000fe40002800000 */
[----:B------:R-:W-:Y:S01]  /*138d0*/  LOP3.LUT P1, RZ, R6, 0x40, RZ, 0xc0, !PT ;  /* 0x0000004006ff7812 */ /* 0x000fe2000782c0ff */
[----:B------:R-:W-:-:S04]  /*138e0*/  IMAD.WIDE.U32 R18, R18, 0x10000, RZ ;  /* 0x0001000012127825 */ /* 0x000fc800078e00ff */
[----:B------:R-:W-:-:S05]  /*138f0*/  IMAD.WIDE.U32 R20, R20, 0x100, RZ ;  /* 0x0000010014147825 */ /* 0x000fca00078e00ff */
[----:B------:R-:W-:Y:S02]  /*13900*/  LOP3.LUT R19, R21, R15, R19, 0xfe, !PT ;  /* 0x0000000f15137212 */ /* 0x000fe400078efe13 */
[----:B------:R-:W-:Y:S02]  /*13910*/  LOP3.LUT R16, R20, R16, R18, 0xfe, !PT ;  /* 0x0000001014107212 */ /* 0x000fe400078efe12 */
[----:B------:R-:W-:-:S04]  /*13920*/  SEL R15, RZ, 0x1, P6 ;  /* 0x00000001ff0f7807 */ /* 0x000fc80003000000 */
[----:B------:R-:W-:Y:S01]  /*13930*/  LOP3.LUT R18, R16, R15, RZ, 0xfc, !PT ;  /* 0x0000000f10127212 */ /* 0x000fe200078efcff */
[----:B------:R-:W-:-:S05]  /*13940*/  IMAD.WIDE.U32 R16, R14, 0x8, R154 ;  /* 0x000000080e107825 */ /* 0x000fca00078e009a */
[----:B------:R0:W-:Y:S01]  /*13950*/  STG.E.64 desc[UR6][R16.64], R18 ;  /* 0x0000001210007986 */ /* 0x0001e2000c101b06 */
[----:B------:R-:W-:Y:S05]  /*13960*/  @!P0 BRA `(.L_x_3213) ;  /* 0x0000000000508947 */ /* 0x000fea0003800000 */
[----:B------:R-:W-:Y:S01]  /*13970*/  IMAD.U32 R15, R12, 0x10000, RZ ;  /* 0x000100000c0f7824 */ /* 0x000fe200078e00ff */
[----:B0-----:R-:W-:Y:S02]  /*13980*/  LOP3.LUT R16, R13, 0xffff, RZ, 0xc0, !PT ;  /* 0x0000ffff0d107812 */ /* 0x001fe400078ec0ff */
[----:B------:R-:W-:Y:S02]  /*13990*/  LOP3.LUT R18, R8, 0xff, RZ, 0xc0, !PT ;  /* 0x000000ff08127812 */ /* 0x000fe400078ec0ff */
[----:B------:R-:W-:Y:S02]  /*139a0*/  LOP3.LUT R15, R15, 0xff0000, RZ, 0xc0, !PT ;  /* 0x00ff00000f0f7812 */ /* 0x000fe400078ec0ff */
[----:B------:R-:W-:Y:S01]  /*139b0*/  LOP3.LUT R20, R7, 0xff, RZ, 0xc0, !PT ;  /* 0x000000ff07147812 */ /* 0x000fe200078ec0ff */
[----:B------:R-:W-:Y:S01]  /*139c0*/  IMAD.WIDE.U32 R18, R18, 0x10000, RZ ;  /* 0x0001000012127825 */ /* 0x000fe200078e00ff */
[----:B------:R-:W-:Y:S02]  /*139d0*/  PRMT R15, R15, 0x4210, R16 ;  /* 0x000042100f0f7816 */ /* 0x000fe40000000010 */
[----:B------:R-:W-:Y:S01]  /*139e0*/  PRMT R16, R11, 0x7104, RZ ;  /* 0x000071040b107816 */ /* 0x000fe200000000ff */
[----:B------:R-:W-:-:S03]  /*139f0*/  IMAD.WIDE.U32 R20, R20, 0x100, RZ ;  /* 0x0000010014147825 */ /* 0x000fc600078e00ff */
[----:B------:R-:W-:Y:S02]  /*13a00*/  LOP3.LUT R15, R15, 0xff00, R16, 0xf8, !PT ;  /* 0x0000ff000f0f7812 */ /* 0x000fe400078ef810 */
[----:B------:R-:W-:Y:S02]  /*13a10*/  LOP3.LUT R16, R9, 0xff, RZ, 0xc0, !PT ;  /* 0x000000ff09107812 */ /* 0x000fe400078ec0ff */
[----:B------:R-:W-:-:S03]  /*13a20*/  LOP3.LUT R15, R15, 0xff, R10, 0xf8, !PT ;  /* 0x000000ff0f0f7812 */ /* 0x000fc600078ef80a */
[----:B------:R-:W-:-:S05]  /*13a30*/  IMAD.WIDE.U32 R16, R16, 0x1000000, RZ ;  /* 0x0100000010107825 */ /* 0x000fca00078e00ff */
[----:B------:R-:W-:Y:S02]  /*13a40*/  LOP3.LUT R15, R19, R15, R17, 0xfe, !PT ;  /* 0x0000000f130f7212 */ /* 0x000fe400078efe11 */
[----:B------:R-:W-:Y:S02]  /*13a50*/  LOP3.LUT R18, R20, R16, R18, 0xfe, !PT ;  /* 0x0000001014127212 */ /* 0x000fe400078efe12 */
[----:B------:R-:W0:Y:S01]  /*13a60*/  LDC.64 R16, c[0x0][0x248] ;  /* 0x00009200ff107b82 */ /* 0x000e220000000a00 */
[----:B------:R-:W-:Y:S02]  /*13a70*/  LOP3.LUT R21, R15, R21, RZ, 0xfc, !PT ;  /* 0x000000150f157212 */ /* 0x000fe400078efcff */
[----:B------:R-:W-:Y:S01]  /*13a80*/  LOP3.LUT R20, R18, 0xff, R5, 0xf8, !PT ;  /* 0x000000ff12147812 */ /* 0x000fe200078ef805 */
[----:B0-----:R-:W-:-:S05]  /*13a90*/  IMAD.WIDE.U32 R16, R14, 0x8, R16 ;  /* 0x000000080e107825 */ /* 0x001fca00078e0010 */
[----:B------:R1:W-:Y:S02]  /*13aa0*/  STG.E.64 desc[UR6][R16.64], R20 ;  /* 0x0000001410007986 */ /* 0x0003e4000c101b06 */
.L_x_3213:
[----:B0-----:R-:W0:Y:S01]  /*13ab0*/  @P0 LDC.64 R18, c[0x0][0x228] ;  /* 0x00008a00ff120b82 */ /* 0x001e220000000a00 */
[----:B------:R-:W-:-:S04]  /*13ac0*/  VIADD R15, R109, 0x60 ;  /* 0x000000606d0f7836 */ /* 0x000fc80000000000 */
[----:B-1----:R-:W-:-:S03]  /*13ad0*/  IMAD.WIDE.U32 R20, R15, 0x10, R150 ;  /* 0x000000100f147825 */ /* 0x002fc600078e0096 */
[----:B------:R-:W1:Y:S03]  /*13ae0*/  @P1 LDC.64 R16, c[0x0][0x230] ;  /* 0x00008c00ff101b82 */ /* 0x000e660000000a00 */
[----:B------:R-:W5:Y:S01]  /*13af0*/  LDG.E.128 R20, desc[UR6][R20.64] ;  /* 0x0000000614147981 */ /* 0x000f62000c1e1d00 */
[----:B0-----:R-:W-:-:S05]  /*13b00*/  @P0 IMAD.WIDE.U32 R18, R15, 0x10, R18 ;  /* 0x000000100f120825 */ /* 0x001fca00078e0012 */
[----:B------:R-:W5:Y:S01]  /*13b10*/  @P0 LDG.E.128 R52, desc[UR6][R18.64] ;  /* 0x0000000612340981 */ /* 0x000f62000c1e1d00 */
[----:B------:R-:W-:Y:S01]  /*13b20*/  ISETP.NE.AND P3, PT, R33, 0x1, PT ;  /* 0x000000012100780c */ /* 0x000fe20003f65270 */
[----:B-1----:R-:W-:Y:S01]  /*13b30*/  @P1 IMAD.WIDE.U32 R16, R15, 0x10, R16 ;  /* 0x000000100f101825 */ /* 0x002fe200078e0010 */
[----:B------:R-:W-:Y:S04]  /*13b40*/  BSSY B1, `(.L_x_3214) ;  /* 0x000000d000017945 */ /* 0x000fe80003800000 */
[----:B------:R0:W5:Y:S02]  /*13b50*/  @P1 LDG.E.128 R56, desc[UR6][R16.64] ;  /* 0x0000000610381981 */ /* 0x000164000c1e1d00 */
[----:B0-----:R-:W-:-:S05]  /*13b60*/  IADD3 R17, R33, 0x1, RZ ;  /* 0x0000000121117810 */ /* 0x001fca0007ffe0ff */
        /* <DEDUP_REMOVED lines=9> */
.L_x_3215:
[----:B------:R-:W-:-:S07]  /*13c00*/  IMAD.MOV.U32 R36, RZ, RZ, R156 ;  /* 0x000000ffff247224 */ /* 0x000fce00078e009c */
.L_x_3216:
[----:B------:R-:W-:Y:S05]  /*13c10*/  BSYNC B1 ;  /* 0x0000000000017941 */ /* 0x000fea0003800000 */
.L_x_3214:
        /* <DEDUP_REMOVED lines=16> */
.L_x_3220:
[----:B------:R-:W-:Y:S05]  /*13d20*/  BSYNC B2 ;  /* 0x0000000000027941 */ /* 0x000fea0003800000 */
.L_x_3219:
        /* <DEDUP_REMOVED lines=42> */
.L_x_3218:
[----:B------:R-:W-:Y:S05]  /*13fd0*/  BSYNC B1 ;  /* 0x0000000000017941 */ /* 0x000fea0003800000 */
.L_x_3217:
[----:B------:R-:W-:Y:S02]  /*13fe0*/  I2FP.F32.U32 R16, R36 ;  /* 0x0000002400107245 */ /* 0x000fe40000201000 */
[----:B------:R-:W-:-:S03]  /*13ff0*/  LOP3.LUT R6, R6, 0xffffffdf, RZ, 0xc0, !PT ;  /* 0xffffffdf06067812 */ /* 0x000fc600078ec0ff */
[----:B------:R-:W-:-:S05]  /*14000*/  FFMA.FTZ R16, R16, R206, 1.1641532182693481445e-10 ;  /* 0x2f00000010107423 */ /* 0x000fca00000100ce */
[----:B------:R-:W-:Y:S01]  /*14010*/  FSETP.GTU.FTZ.AND P3, PT, R16, R205, PT ;  /* 0x000000cd1000720b */ /* 0x000fe20003f7c000 */
[C---:B-----5:R-:W-:Y:S01]  /*14020*/  IMAD.U32 R16, R20.reuse, 0x10000, RZ ;  /* 0x0001000014107824 */ /* 0x060fe200078e00ff */
[----:B------:R-:W-:-:S03]  /*14030*/  PRMT R20, R20, 0x7632, R20 ;  /* 0x0000763214147816 */ /* 0x000fc60000000014 */
[----:B------:R-:W-:-:S05]  /*14040*/  FMUL.FTZ R16, R16, R204 ;  /* 0x000000cc10107220 */ /* 0x000fca0000410000 */
[----:B------:R-:W-:-:S03]  /*14050*/  FSEL R16, R16, RZ, !P3 ;  /* 0x000000ff10107208 */ /* 0x000fc60005800000 */
        /* <DEDUP_REMOVED lines=8> */
.L_x_3221:
        /* <DEDUP_REMOVED lines=12> */
.L_x_3224:
[----:B------:R-:W-:-:S07]  /*141a0*/  MOV R5, R156 ;  /* 0x0000009c00057202 */ /* 0x000fce0000000f00 */
.L_x_3225:
[----:B------:R-:W-:Y:S05]  /*141b0*/  BSYNC B1 ;  /* 0x0000000000017941 */ /* 0x000fea0003800000 */
.L_x_3223:
        /* <DEDUP_REMOVED lines=16> */
.L_x_3229:
[----:B------:R-:W-:Y:S05]  /*142c0*/  BSYNC B2 ;  /* 0x0000000000027941 */ /* 0x000fea0003800000 */
.L_x_3228:
        /* <DEDUP_REMOVED lines=42> */
.L_x_3227:
[----:B------:R-:W-:Y:S05]  /*14570*/  BSYNC B1 ;  /* 0x0000000000017941 */ /* 0x000fea0003800000 */
.L_x_3226:
        /* <DEDUP_REMOVED lines=10> */
.L_x_3222:
        /* <DEDUP_REMOVED lines=12> */
.L_x_3231:
[----:B------:R-:W-:-:S07]  /*146e0*/  MOV R17, R156 ;  /* 0x0000009c00117202 */ /* 0x000fce0000000f00 */
.L_x_3232:
[----:B------:R-:W-:Y:S05]  /*146f0*/  BSYNC B1 ;  /* 0x0000000000017941 */ /* 0x000fea0003800000 */
.L_x_3230:
        /* <DEDUP_REMOVED lines=16> */
.L_x_3236:
[----:B------:R-:W-:Y:S05]  /*14800*/  BSYNC B2 ;  /* 0x0000000000027941 */ /* 0x000fea0003800000 */
.L_x_3235:
        /* <DEDUP_REMOVED lines=42> */
.L_x_3234:
[----:B------:R-:W-:Y:S05]  /*14ab0*/  BSYNC B1 ;  /* 0x0000000000017941 */ /* 0x000fea0003800000 */
.L_x_3233:
        /* <DEDUP_REMOVED lines=16> */
.L_x_3237:
        /* <DEDUP_REMOVED lines=12> */
.L_x_3240:
[----:B------:R-:W-:-:S07]  /*14c80*/  IMAD.MOV.U32 R7, RZ, RZ, R156 ;  /* 0x000000ffff077224 */ /* 0x000fce00078e009c */
.L_x_3241:
[----:B------:R-:W-:Y:S05]  /*14c90*/  BSYNC B1 ;  /* 0x0000000000017941 */ /* 0x000fea0003800000 */
.L_x_3239:
        /* <DEDUP_REMOVED lines=16> */
.L_x_3245:
[----:B------:R-:W-:Y:S05]  /*14da0*/  BSYNC B2 ;  /* 0x0000000000027941 */ /* 0x000fea0003800000 */
.L_x_3244:
        /* <DEDUP_REMOVED lines=42> */
.L_x_3243:
[----:B------:R-:W-:Y:S05]  /*15050*/  BSYNC B1 ;  /* 0x0000000000017941 */ /* 0x000fea0003800000 */
.L_x_3242:
        /* <DEDUP_REMOVED lines=12> */
.L_x_3238:
        /* <DEDUP_REMOVED lines=12> */
.L_x_3247:
[----:B------:R-:W-:-:S07]  /*151e0*/  IMAD.MOV.U32 R20, RZ, RZ, R156 ;  /* 0x000000ffff147224 */ /* 0x000fce00078e009c */
.L_x_3248:
[----:B------:R-:W-:Y:S05]  /*151f0*/  BSYNC B1 ;  /* 0x0000000000017941 */ /* 0x000fea0003800000 */
.L_x_3246:
        /* <DEDUP_REMOVED lines=16> */
.L_x_3252:
[----:B------:R-:W-:Y:S05]  /*15300*/  BSYNC B2 ;  /* 0x0000000000027941 */ /* 0x000fea0003800000 */
.L_x_3251:
        /* <DEDUP_REMOVED lines=42> */
.L_x_3250:
[----:B------:R-:W-:Y:S05]  /*155b0*/  BSYNC B1 ;  /* 0x0000000000017941 */ /* 0x000fea0003800000 */
.L_x_3249:
[----:B------:R-:W-:Y:S02]  /*155c0*/  I2FP.F32.U32 R18, R20 ;  /* 0x0000001400127245 */ /* 0x000fe40000201000 */
[----:B------:R-:W-:Y:S02]  /*155d0*/  LOP3.LUT R6, R6, 0xfffffff7, RZ, 0xc0, !PT ;  /* 0xfffffff706067812 */ /* 0x000fe400078ec0ff */
[----:B------:R-:W-:Y:S01]  /*155e0*/  PRMT R19, R21, 0x7632, R19 ;  /* 0x0000763215137816 */ /* 0x000fe20000000013 */
[----:B------:R-:W-:-:S05]  /*155f0*/  FFMA.FTZ R18, R18, R206, 1.1641532182693481445e-10 ;  /* 0x2f00000012127423 */ /* 0x000fca00000100ce */
[----:B------:R-:W-:Y:S01]  /*15600*/  FSETP.GTU.FTZ.AND P3, PT, R18, R205, PT ;  /* 0x000000cd1200720b */ /* 0x000fe20003f7c000 */
[----:B------:R-:W-:-:S04]  /*15610*/  IMAD.U32 R18, R21, 0x10000, RZ ;  /* 0x0001000015127824 */ /* 0x000fc800078e00ff */
[----:B------:R-:W-:-:S05]  /*15620*/  FMUL.FTZ R18, R18, R204 ;  /* 0x000000cc12127220 */ /* 0x000fca0000410000 */
[----:B------:R-:W-:-:S03]  /*15630*/  FSEL R18, R18, RZ, !P3 ;  /* 0x000000ff12127208 */ /* 0x000fc60005800000 */
        /* <DEDUP_REMOVED lines=8> */
.L_x_3253:
        /* <DEDUP_REMOVED lines=12> */
.L_x_3256:
[----:B------:R-:W-:-:S07]  /*15780*/  IMAD.MOV.U32 R8, RZ, RZ, R156 ;  /* 0x000000ffff087224 */ /* 0x000fce00078e009c */
.L_x_3257:
[----:B------:R-:W-:Y:S05]  /*15790*/  BSYNC B1 ;  /* 0x0000000000017941 */ /* 0x000fea0003800000 */
.L_x_3255:
        /* <DEDUP_REMOVED lines=16> */
.L_x_3261:
[----:B------:R-:W-:Y:S05]  /*158a0*/  BSYNC B2 ;  /* 0x0000000000027941 */ /* 0x000fea0003800000 */
.L_x_3260:
        /* <DEDUP_REMOVED lines=42> */
.L_x_3259:
[----:B------:R-:W-:Y:S05]  /*15b50*/  BSYNC B1 ;  /* 0x0000000000017941 */ /* 0x000fea0003800000 */
.L_x_3258:
        /* <DEDUP_REMOVED lines=10> */
.L_x_3254:
        /* <DEDUP_REMOVED lines=12> */
.L_x_3263:
[----:B------:R-:W-:-:S07]  /*15cc0*/  IMAD.MOV.U32 R33, RZ, RZ, R156 ;  /* 0x000000ffff217224 */ /* 0x000fce00078e009c */
.L_x_3264:
[----:B------:R-:W-:Y:S05]  /*15cd0*/  BSYNC B1 ;  /* 0x0000000000017941 */ /* 0x000fea0003800000 */
.L_x_3262:
        /* <DEDUP_REMOVED lines=16> */
.L_x_3268:
[----:B------:R-:W-:Y:S05]  /*15de0*/  BSYNC B2 ;  /* 0x0000000000027941 */ /* 0x000fea0003800000 */
.L_x_3267:
        /* <DEDUP_REMOVED lines=42> */
.L_x_3266:
[----:B------:R-:W-:Y:S05]  /*16090*/  BSYNC B1 ;  /* 0x0000000000017941 */ /* 0x000fea0003800000 */
.L_x_3265:
        /* <DEDUP_REMOVED lines=16> */
.L_x_3269:
        /* <DEDUP_REMOVED lines=12> */
.L_x_3272:
[----:B------:R-:W-:-:S07]  /*16260*/  MOV R9, R156 ;  /* 0x0000009c00097202 */ /* 0x000fce0000000f00 */
.L_x_3273:
[----:B------:R-:W-:Y:S05]  /*16270*/  BSYNC B1 ;  /* 0x0000000000017941 */ /* 0x000fea0003800000 */
.L_x_3271:
        /* <DEDUP_REMOVED lines=16> */
.L_x_3277:
[----:B------:R-:W-:Y:S05]  /*16380*/  BSYNC B2 ;  /* 0x0000000000027941 */ /* 0x000fea0003800000 */
.L_x_3276:
        /* <DEDUP_REMOVED lines=42> */
.L_x_3275:
[----:B------:R-:W-:Y:S05]  /*16630*/  BSYNC B1 ;  /* 0x0000000000017941 */ /* 0x000fea0003800000 */
.L_x_3274:
        /* <DEDUP_REMOVED lines=12> */
.L_x_3270:
        /* <DEDUP_REMOVED lines=12> */
.L_x_3279:
[----:B------:R-:W-:-:S07]  /*167c0*/  MOV R33, R156 ;  /* 0x0000009c00217202 */ /* 0x000fce0000000f00 */
.L_x_3280:
[----:B------:R-:W-:Y:S05]  /*167d0*/  BSYNC B1 ;  /* 0x0000000000017941 */ /* 0x000fea0003800000 */
.L_x_3278:
        /* <DEDUP_REMOVED lines=16> */
.L_x_3284:
[----:B------:R-:W-:Y:S05]  /*168e0*/  BSYNC B2 ;  /* 0x0000000000027941 */ /* 0x000fea0003800000 */
.L_x_3283:
        /* <DEDUP_REMOVED lines=42> */
.L_x_3282:
[----:B------:R-:W-:Y:S05]  /*16b90*/  BSYNC B1 ;  /* 0x0000000000017941 */ /* 0x000fea0003800000 */
.L_x_3281:
[----:B------:R-:W-:Y:S02]  /*16ba0*/  I2FP.F32.U32 R20, R33 ;  /* 0x0000002100147245 */ /* 0x000fe40000201000 */
[----:B------:R-:W-:-:S03]  /*16bb0*/  LOP3.LUT R6, R6, 0xfffffffd, RZ, 0xc0, !PT ;  /* 0xfffffffd06067812 */ /* 0x000fc600078ec0ff */
[----:B------:R-:W-:-:S05]  /*16bc0*/  FFMA.FTZ R20, R20, R206, 1.1641532182693481445e-10 ;  /* 0x2f00000014147423 */ /* 0x000fca00000100ce */
[----:B------:R-:W-:Y:S02]  /*16bd0*/  FSETP.GTU.FTZ.AND P3, PT, R20, R205, PT ;  /* 0x000000cd1400720b */ /* 0x000fe40003f7c000 */
[C---:B------:R-:W-:Y:S02]  /*16be0*/  SHF.L.U32 R20, R22.reuse, 0x10, RZ ;  /* 0x0000001016147819 */ /* 0x040fe400000006ff */
[----:B------:R-:W-:-:S03]  /*16bf0*/  PRMT R22, R22, 0x7632, R22 ;  /* 0x0000763216167816 */ /* 0x000fc60000000016 */
[----:B------:R-:W-:-:S05]  /*16c00*/  FMUL.FTZ R20, R20, R204 ;  /* 0x000000cc14147220 */ /* 0x000fca0000410000 */
[----:B------:R-:W-:Y:S02]  /*16c10*/  FSEL R20, R20, RZ, !P3 ;  /* 0x000000ff14147208 */ /* 0x000fe40005800000 */
        /* <DEDUP_REMOVED lines=8> */
.L_x_3285:
        /* <DEDUP_REMOVED lines=12> */
.L_x_3288:
[----:B------:R-:W-:-:S07]  /*16d60*/  IMAD.MOV.U32 R10, RZ, RZ, R156 ;  /* 0x000000ffff0a7224 */ /* 0x000fce00078e009c */
.L_x_3289:
[----:B------:R-:W-:Y:S05]  /*16d70*/  BSYNC B1 ;  /* 0x0000000000017941 */ /* 0x000fea0003800000 */
.L_x_3287:
        /* <DEDUP_REMOVED lines=16> */
.L_x_3293:
[----:B------:R-:W-:Y:S05]  /*16e80*/  BSYNC B2 ;  /* 0x0000000000027941 */ /* 0x000fea0003800000 */
.L_x_3292:
        /* <DEDUP_REMOVED lines=42> */
.L_x_3291:
[----:B------:R-:W-:Y:S05]  /*17130*/  BSYNC B1 ;  /* 0x0000000000017941 */ /* 0x000fea0003800000 */
.L_x_3290:
        /* <DEDUP_REMOVED lines=10> */
.L_x_3286:
        /* <DEDUP_REMOVED lines=12> */
.L_x_3295:
[----:B------:R-:W-:-:S07]  /*172a0*/  IMAD.MOV.U32 R21, RZ, RZ, R156 ;  /* 0x000000ffff157224 */ /* 0x000fce00078e009c */
.L_x_3296:
[----:B------:R-:W-:Y:S05]  /*172b0*/  BSYNC B1 ;  /* 0x0000000000017941 */ /* 0x000fea0003800000 */
.L_x_3294:
        /* <DEDUP_REMOVED lines=16> */
.L_x_3300:
[----:B------:R-:W-:Y:S05]  /*173c0*/  BSYNC B2 ;  /* 0x0000000000027941 */ /* 0x000fea0003800000 */
.L_x_3299:
        /* <DEDUP_REMOVED lines=42> */
.L_x_3298:
[----:B------:R-:W-:Y:S05]  /*17670*/  BSYNC B1 ;  /* 0x0000000000017941 */ /* 0x000fea0003800000 */
.L_x_3297:
        /* <DEDUP_REMOVED lines=14> */
.L_x_3301:
        /* <DEDUP_REMOVED lines=12> */
.L_x_3304:
[----:B------:R-:W-:-:S07]  /*17820*/  IMAD.MOV.U32 R11, RZ, RZ, R156 ;  /* 0x000000ffff0b7224 */ /* 0x000fce00078e009c */
.L_x_3305:
[----:B------:R-:W-:Y:S05]  /*17830*/  BSYNC B1 ;  /* 0x0000000000017941 */ /* 0x000fea0003800000 */
.L_x_3303:
        /* <DEDUP_REMOVED lines=16> */
.L_x_3309:
[----:B------:R-:W-:Y:S05]  /*17940*/  BSYNC B2 ;  /* 0x0000000000027941 */ /* 0x000fea0003800000 */
.L_x_3308:
        /* <DEDUP_REMOVED lines=42> */
.L_x_3307:
[----:B------:R-:W-:Y:S05]  /*17bf0*/  BSYNC B1 ;  /* 0x0000000000017941 */ /* 0x000fea0003800000 */
.L_x_3306:
        /* <DEDUP_REMOVED lines=12> */
.L_x_3302:
        /* <DEDUP_REMOVED lines=12> */
.L_x_3311:
[----:B------:R-:W-:-:S07]  /*17d80*/  IMAD.MOV.U32 R22, RZ, RZ, R156 ;  /* 0x000000ffff167224 */ /* 0x000fce00078e009c */
.L_x_3312:
[----:B------:R-:W-:Y:S05]  /*17d90*/  BSYNC B1 ;  /* 0x0000000000017941 */ /* 0x000fea0003800000 */
.L_x_3310:
        /* <DEDUP_REMOVED lines=16> */
.L_x_3316:
[----:B------:R-:W-:Y:S05]  /*17ea0*/  BSYNC B2 ;  /* 0x0000000000027941 */ /* 0x000fea0003800000 */
.L_x_3315:
        /* <DEDUP_REMOVED lines=42> */
.L_x_3314:
[----:B------:R-:W-:Y:S05]  /*18150*/  BSYNC B1 ;  /* 0x0000000000017941 */ /* 0x000fea0003800000 */
.L_x_3313:
[----:B------:R-:W-:-:S05]  /*18160*/  I2FP.F32.U32 R22, R22 ;  /* 0x0000001600167245 */ /* 0x000fca0000201000 */
[----:B------:R-:W-:-:S05]  /*18170*/  FFMA.FTZ R22, R22, R206, 1.1641532182693481445e-10 ;  /* 0x2f00000016167423 */ /* 0x000fca00000100ce */
[----:B------:R-:W-:Y:S01]  /*18180*/  FSETP.GTU.FTZ.AND P4, PT, R22, R205, PT ;  /* 0x000000cd1600720b */ /* 0x000fe20003f9c000 */
[C---:B------:R-:W-:Y:S01]  /*18190*/  IMAD.U32 R22, R23.reuse, 0x10000, RZ ;  /* 0x0001000017167824 */ /* 0x040fe200078e00ff */
[----:B------:R-:W-:-:S03]  /*181a0*/  PRMT R23, R23, 0x7632, R23 ;  /* 0x0000763217177816 */ /* 0x000fc60000000017 */
[----:B------:R-:W-:-:S05]  /*181b0*/  FMUL.FTZ R22, R22, R204 ;  /* 0x000000cc16167220 */ /* 0x000fca0000410000 */
        /* <DEDUP_REMOVED lines=8> */
.L_x_3317:
        /* <DEDUP_REMOVED lines=12> */
.L_x_3320:
[----:B------:R-:W-:-:S07]  /*18300*/  MOV R12, R156 ;  /* 0x0000009c000c7202 */ /* 0x000fce0000000f00 */
.L_x_3321:
[----:B------:R-:W-:Y:S05]  /*18310*/  BSYNC B1 ;  /* 0x0000000000017941 */ /* 0x000fea0003800000 */
.L_x_3319:
        /* <DEDUP_REMOVED lines=16> */
.L_x_3325:
[----:B------:R-:W-:Y:S05]  /*18420*/  BSYNC B2 ;  /* 0x0000000000027941 */ /* 0x000fea0003800000 */
.L_x_3324:
        /* <DEDUP_REMOVED lines=42> */
.L_x_3323:
[----:B------:R-:W-:Y:S05]  /*186d0*/  BSYNC B1 ;  /* 0x0000000000017941 */ /* 0x000fea0003800000 */
.L_x_3322:
        /* <DEDUP_REMOVED lines=10> */
.L_x_3318:
        /* <DEDUP_REMOVED lines=12> */
.L_x_3327:
[----:B------:R-:W-:-:S07]  /*18840*/  MOV R33, R156 ;  /* 0x0000009c00217202 */ /* 0x000fce0000000f00 */
.L_x_3328:
[----:B------:R-:W-:Y:S05]  /*18850*/  BSYNC B1 ;  /* 0x0000000000017941 */ /* 0x000fea0003800000 */
.L_x_3326:
        /* <DEDUP_REMOVED lines=16> */
.L_x_3332:
[----:B------:R-:W-:Y:S05]  /*18960*/  BSYNC B2 ;  /* 0x0000000000027941 */ /* 0x000fea0003800000 */
.L_x_3331:
        /* <DEDUP_REMOVED lines=42> */
.L_x_3330:
[----:B------:R-:W-:Y:S05]  /*18c10*/  BSYNC B1 ;  /* 0x0000000000017941 */ /* 0x000fea0003800000 */
.L_x_3329:
        /* <DEDUP_REMOVED lines=14> */
.L_x_3333:
        /* <DEDUP_REMOVED lines=12> */
.L_x_3336:
[----:B------:R-:W-:-:S07]  /*18dc0*/  IMAD.MOV.U32 R13, RZ, RZ, R156 ;  /* 0x000000ffff0d7224 */ /* 0x000fce00078e009c */
.L_x_3337:
[----:B------:R-:W-:Y:S05]  /*18dd0*/  BSYNC B1 ;  /* 0x0000000000017941 */ /* 0x000fea0003800000 */
.L_x_3335:
        /* <DEDUP_REMOVED lines=19> */
.L_x_3341:
[----:B------:R-:W-:Y:S05]  /*18f10*/  BSYNC B2 ;  /* 0x0000000000027941 */ /* 0x000fea0003800000 */
.L_x_3340:
        /* <DEDUP_REMOVED lines=42> */
.L_x_3339:
[----:B------:R-:W-:Y:S05]  /*191c0*/  BSYNC B1 ;  /* 0x0000000000017941 */ /* 0x000fea0003800000 */
.L_x_3338:
        /* <DEDUP_REMOVED lines=12> */
.L_x_3334:
        /* <DEDUP_REMOVED lines=53> */
.L_x_3342:
[----:B0-----:R-:W0:Y:S01]  /*195e0*/  @P0 LDC.64 R36, c[0x0][0x228] ;  /* 0x00008a00ff240b82 */ /* 0x001e220000000a00 */
[----:B------:R-:W-:-:S04]  /*195f0*/  VIADD R33, R109, 0x80 ;  /* 0x000000806d217836 */ /* 0x000fc80000000000 */
[----:B------:R-:W-:-:S03]  /*19600*/  IMAD.WIDE.U32 R96, R33, 0x10, R150 ;  /* 0x0000001021607825 */ /* 0x000fc600078e0096 */
[----:B-1----:R-:W1:Y:S03]  /*19610*/  @P1 LDC.64 R34, c[0x0][0x230] ;  /* 0x00008c00ff221b82 */ /* 0x002e660000000a00 */
[----:B------:R-:W5:Y:S01]  /*19620*/  LDG.E.128 R96, desc[UR6][R96.64] ;  /* 0x0000000660607981 */ /* 0x000f62000c1e1d00 */
[----:B0-----:R-:W-:-:S05]  /*19630*/  @P0 IMAD.WIDE.U32 R36, R33, 0x10, R36 ;  /* 0x0000001021240825 */ /* 0x001fca00078e0024 */
[----:B------:R-:W5:Y:S01]  /*19640*/  @P0 LDG.E.128 R52, desc[UR6][R36.64] ;  /* 0x0000000624340981 */ /* 0x000f62000c1e1d00 */
[C---:B------:R-:W-:Y:S01]  /*19650*/  ISETP.NE.AND P3, PT, R40.reuse, 0x1, PT ;  /* 0x000000012800780c */ /* 0x040fe20003f65270 */
        /* <DEDUP_REMOVED lines=13> */
.L_x_3344:
[----:B------:R-:W-:-:S07]  /*19730*/  IMAD.MOV.U32 R41, RZ, RZ, R156 ;  /* 0x000000ffff297224 */ /* 0x000fce00078e009c */
.L_x_3345:
[----:B------:R-:W-:Y:S05]  /*19740*/  BSYNC B1 ;  /* 0x0000000000017941 */ /* 0x000fea0003800000 */
.L_x_3343:
        /* <DEDUP_REMOVED lines=16> */
.L_x_3349:
[----:B------:R-:W-:Y:S05]  /*19850*/  BSYNC B2 ;  /* 0x0000000000027941 */ /* 0x000fea0003800000 */
.L_x_3348:
        /* <DEDUP_REMOVED lines=42> */
.L_x_3347:
[----:B------:R-:W-:Y:S05]  /*19b00*/  BSYNC B1 ;  /* 0x0000000000017941 */ /* 0x000fea0003800000 */
.L_x_3346:
        /* <DEDUP_REMOVED lines=16> */
.L_x_3350:
        /* <DEDUP_REMOVED lines=12> */
.L_x_3353:
[----:B------:R-:W-:-:S07]  /*19cd0*/  MOV R5, R156 ;  /* 0x0000009c00057202 */ /* 0x000fce0000000f00 */
.L_x_3354:
[----:B------:R-:W-:Y:S05]  /*19ce0*/  BSYNC B1 ;  /* 0x0000000000017941 */ /* 0x000fea0003800000 */
.L_x_3352:
        /* <DEDUP_REMOVED lines=16> */
.L_x_3358:
[----:B------:R-:W-:Y:S05]  /*19df0*/  BSYNC B2 ;  /* 0x0000000000027941 */ /* 0x000fea0003800000 */
.L_x_3357:
        /* <DEDUP_REMOVED lines=42> */
.L_x_3356:
[----:B------:R-:W-:Y:S05]  /*1a0a0*/  BSYNC B1 ;  /* 0x0000000000017941 */ /* 0x000fea0003800000 */
.L_x_3355:
        /* <DEDUP_REMOVED lines=10> */
.L_x_3351:
        /* <DEDUP_REMOVED lines=12> */
.L_x_3360:
[----:B------:R-:W-:-:S07]  /*1a210*/  MOV R35, R156 ;  /* 0x0000009c00237202 */ /* 0x000fce0000000f00 */
.L_x_3361:
[----:B------:R-:W-:Y:S05]  /*1a220*/  BSYNC B1 ;  /* 0x0000000000017941 */ /* 0x000fea0003800000 */
.L_x_3359:
        /* <DEDUP_REMOVED lines=16> */
.L_x_3365:
[----:B------:R-:W-:Y:S05]  /*1a330*/  BSYNC B2 ;  /* 0x0000000000027941 */ /* 0x000fea0003800000 */
.L_x_3364:
        /* <DEDUP_REMOVED lines=42> */
.L_x_3363:
[----:B------:R-:W-:Y:S05]  /*1a5e0*/  BSYNC B1 ;  /* 0x0000000000017941 */ /* 0x000fea0003800000 */
.L_x_3362:
        /* <DEDUP_REMOVED lines=16> */
.L_x_3366:
        /* <DEDUP_REMOVED lines=12> */
.L_x_3369:
[----:B------:R-:W-:-:S07]  /*1a7b0*/  IMAD.MOV.U32 R7, RZ, RZ, R156 ;  /* 0x000000ffff077224 */ /* 0x000fce00078e009c */
.L_x_3370:
[----:B------:R-:W-:Y:S05]  /*1a7c0*/  BSYNC B1 ;  /* 0x0000000000017941 */ /* 0x000fea0003800000 */
.L_x_3368:
        /* <DEDUP_REMOVED lines=16> */
.L_x_3374:
[----:B------:R-:W-:Y:S05]  /*1a8d0*/  BSYNC B2 ;  /* 0x0000000000027941 */ /* 0x000fea0003800000 */
.L_x_3373:
        /* <DEDUP_REMOVED lines=42> */
.L_x_3372:
[----:B------:R-:W-:Y:S05]  /*1ab80*/  BSYNC B1 ;  /* 0x0000000000017941 */ /* 0x000fea0003800000 */
.L_x_3371:
        /* <DEDUP_REMOVED lines=12> */
.L_x_3367:
        /* <DEDUP_REMOVED lines=12> */
.L_x_3376:
[----:B------:R-:W-:-:S07]  /*1ad10*/  IMAD.MOV.U32 R96, RZ, RZ, R156 ;  /* 0x000000ffff607224 */ /* 0x000fce00078e009c */
.L_x_3377:
[----:B------:R-:W-:Y:S05]  /*1ad20*/  BSYNC B1 ;  /* 0x0000000000017941 */ /* 0x000fea0003800000 */
.L_x_3375:
        /* <DEDUP_REMOVED lines=16> */
.L_x_3381:
[----:B------:R-:W-:Y:S05]  /*1ae30*/  BSYNC B2 ;  /* 0x0000000000027941 */ /* 0x000fea0003800000 */
.L_x_3380:
        /* <DEDUP_REMOVED lines=42> */
.L_x_3379:
[----:B------:R-:W-:Y:S05]  /*1b0e0*/  BSYNC B1 ;  /* 0x0000000000017941 */ /* 0x000fea0003800000 */
.L_x_3378:
[----:B------:R-:W-:Y:S02]  /*1b0f0*/  I2FP.F32.U32 R36, R96 ;  /* 0x0000006000247245 */ /* 0x000fe40000201000 */
[----:B------:R-:W-:-:S03]  /*1b100*/  LOP3.LUT R6, R6, 0xfffffff7, RZ, 0xc0, !PT ;  /* 0xfffffff706067812 */ /* 0x000fc600078ec0ff */
[----:B------:R-:W-:-:S05]  /*1b110*/  FFMA.FTZ R36, R36, R206, 1.1641532182693481445e-10 ;  /* 0x2f00000024247423 */ /* 0x000fca00000100ce */
[----:B------:R-:W-:Y:S01]  /*1b120*/  FSETP.GTU.FTZ.AND P3, PT, R36, R205, PT ;  /* 0x000000cd2400720b */ /* 0x000fe20003f7c000 */
[C---:B------:R-:W-:Y:S01]  /*1b130*/  IMAD.U32 R36, R97.reuse, 0x10000, RZ ;  /* 0x0001000061247824 */ /* 0x040fe200078e00ff */
[----:B------:R-:W-:-:S03]  /*1b140*/  PRMT R97, R97, 0x7632, R97 ;  /* 0x0000763261617816 */ /* 0x000fc60000000061 */
        /* <DEDUP_REMOVED lines=10> */
.L_x_3382:
        /* <DEDUP_REMOVED lines=12> */
.L_x_3385:
[----:B------:R-:W-:-:S07]  /*1b2b0*/  IMAD.MOV.U32 R8, RZ, RZ, R156 ;  /* 0x000000ffff087224 */ /* 0x000fce00078e009c */
.L_x_3386:
[----:B------:R-:W-:Y:S05]  /*1b2c0*/  BSYNC B1 ;  /* 0x0000000000017941 */ /* 0x000fea0003800000 */
.L_x_3384:
        /* <DEDUP_REMOVED lines=16> */
.L_x_3390:
[----:B------:R-:W-:Y:S05]  /*1b3d0*/  BSYNC B2 ;  /* 0x0000000000027941 */ /* 0x000fea0003800000 */
.L_x_3389:
        /* <DEDUP_REMOVED lines=42> */
.L_x_3388:
[----:B------:R-:W-:Y:S05]  /*1b680*/  BSYNC B1 ;  /* 0x0000000000017941 */ /* 0x000fea0003800000 */
.L_x_3387:
        /* <DEDUP_REMOVED lines=10> */
.L_x_3383:
        /* <DEDUP_REMOVED lines=12> */
.L_x_3392:
[----:B------:R-:W-:-:S07]  /*1b7f0*/  IMAD.MOV.U32 R37, RZ, RZ, R156 ;  /* 0x000000ffff257224 */ /* 0x000fce00078e009c */
.L_x_3393:
[----:B------:R-:W-:Y:S05]  /*1b800*/  BSYNC B1 ;  /* 0x0000000000017941 */ /* 0x000fea0003800000 */
.L_x_3391:
        /* <DEDUP_REMOVED lines=16> */
.L_x_3397:
[----:B------:R-:W-:Y:S05]  /*1b910*/  BSYNC B2 ;  /* 0x0000000000027941 */ /* 0x000fea0003800000 */
.L_x_3396:
        /* <DEDUP_REMOVED lines=42> */
.L_x_3395:
[----:B------:R-:W-:Y:S05]  /*1bbc0*/  BSYNC B1 ;  /* 0x0000000000017941 */ /* 0x000fea0003800000 */
.L_x_3394:
        /* <DEDUP_REMOVED lines=16> */
.L_x_3398:
        /* <DEDUP_REMOVED lines=12> */
.L_x_3401:
[----:B------:R-:W-:-:S07]  /*1bd90*/  MOV R9, R156 ;  /* 0x0000009c00097202 */ /* 0x000fce0000000f00 */
.L_x_3402:
[----:B------:R-:W-:Y:S05]  /*1bda0*/  BSYNC B1 ;  /* 0x0000000000017941 */ /* 0x000fea0003800000 */
.L_x_3400:
        /* <DEDUP_REMOVED lines=16> */
.L_x_3406:
[----:B------:R-:W-:Y:S05]  /*1beb0*/  BSYNC B2 ;  /* 0x0000000000027941 */ /* 0x000fea0003800000 */
.L_x_3405:
        /* <DEDUP_REMOVED lines=42> */
.L_x_3404:
[----:B------:R-:W-:Y:S05]  /*1c160*/  BSYNC B1 ;  /* 0x0000000000017941 */ /* 0x000fea0003800000 */
.L_x_3403:
        /* <DEDUP_REMOVED lines=12> */
.L_x_3399:
        /* <DEDUP_REMOVED lines=12> */
.L_x_3408:
[----:B------:R-:W-:-:S07]  /*1c2f0*/  MOV R96, R156 ;  /* 0x0000009c00607202 */ /* 0x000fce0000000f00 */
.L_x_3409:
[----:B------:R-:W-:Y:S05]  /*1c300*/  BSYNC B1 ;  /* 0x0000000000017941 */ /* 0x000fea0003800000 */
.L_x_3407:
        /* <DEDUP_REMOVED lines=16> */
.L_x_3413:
[----:B------:R-:W-:Y:S05]  /*1c410*/  BSYNC B2 ;  /* 0x0000000000027941 */ /* 0x000fea0003800000 */
.L_x_3412:
        /* <DEDUP_REMOVED lines=42> */
.L_x_3411:
[----:B------:R-:W-:Y:S05]  /*1c6c0*/  BSYNC B1 ;  /* 0x0000000000017941 */ /* 0x000fea0003800000 */
.L_x_3410:
        /* <DEDUP_REMOVED lines=16> */
.L_x_3414:
        /* <DEDUP_REMOVED lines=12> */
.L_x_3417:
[----:B------:R-:W-:-:S07]  /*1c890*/  IMAD.MOV.U32 R10, RZ, RZ, R156 ;  /* 0x000000ffff0a7224 */ /* 0x000fce00078e009c */
.L_x_3418:
[----:B------:R-:W-:Y:S05]  /*1c8a0*/  BSYNC B1 ;  /* 0x0000000000017941 */ /* 0x000fea0003800000 */
.L_x_3416:
        /* <DEDUP_REMOVED lines=16> */
.L_x_3422:
[----:B------:R-:W-:Y:S05]  /*1c9b0*/  BSYNC B2 ;  /* 0x0000000000027941 */ /* 0x000fea0003800000 */
.L_x_3421:
        /* <DEDUP_REMOVED lines=42> */
.L_x_3420:
[----:B------:R-:W-:Y:S05]  /*1cc60*/  BSYNC B1 ;  /* 0x0000000000017941 */ /* 0x000fea0003800000 */
.L_x_3419:
        /* <DEDUP_REMOVED lines=10> */
.L_x_3415:
        /* <DEDUP_REMOVED lines=12> */
.L_x_3424:
[----:B------:R-:W-:-:S07]  /*1cdd0*/  IMAD.MOV.U32 R39, RZ, RZ, R156 ;  /* 0x000000ffff277224 */ /* 0x000fce00078e009c */
.L_x_3425:
[----:B------:R-:W-:Y:S05]  /*1cde0*/  BSYNC B1 ;  /* 0x0000000000017941 */ /* 0x000fea0003800000 */
.L_x_3423:
        /* <DEDUP_REMOVED lines=16> */
.L_x_3429:
[----:B------:R-:W-:Y:S05]  /*1cef0*/  BSYNC B2 ;  /* 0x0000000000027941 */ /* 0x000fea0003800000 */
.L_x_3428:
[----:B------:R-:W-:Y:S01]  /*1cf00*/  IMAD.HI.U32 R40, R0, -0x326172a9, RZ ;  /* 0xcd9e8d5700287827 */ /* 0x000fe200078e00ff */
[----:B------:R-:W-:-:S03]  /*1cf10*/  LOP3.LUT R96, R96, UR5, R4, 0x96, !PT ;  /* 0x0000000560607c12 */ /* 0x000fc6000f8e9604 */
[----:B------:R-:W-:Y:S01]  /*1cf20*/  IMAD R50, R0, -0x326172a9, RZ ;  /* 0xcd9e8d5700327824 */ /* 0x000fe200078e02ff */
[----:B------:R-:W-:Y:S01]  /*1cf30*/  LOP3.LUT R40, R40, UR4, R3, 0x96, !PT ;  /* 0x0000000428287c12 */ /* 0x000fe2000f8e9603 */
[----:B------:R-:W-:-:S04]  /*1cf40*/  IMAD.WIDE.U32 R96, R96, -0x326172a9, RZ ;  /* 0xcd9e8d5760607825 */ /* 0x000fc800078e00ff */
[----:B------:R-:W-:Y:S01]  /*1cf50*/  IMAD R51, R2, -0x2daee0ad, RZ ;  /* 0xd2511f5302337824 */ /* 0x000fe200078e02ff */
[----:B------:R-:W-:Y:S01]  /*1cf60*/  LOP3.LUT R50, R97, UR26, R50, 0x96, !PT ;  /* 0x0000001a61327c12 */ /* 0x000fe2000f8e9632 */
[----:B------:R-:W-:-:S05]  /*1cf70*/  IMAD.WIDE.U32 R40, R40, -0x2daee0ad, RZ ;  /* 0xd2511f5328287825 */ /* 0x000fca00078e00ff */
[----:B------:R-:W-:Y:S01]  /*1cf80*/  LOP3.LUT R41, R41, UR27, R51, 0x96, !PT ;  /* 0x0000001b29297c12 */ /* 0x000fe2000f8e9633 */
        /* <DEDUP_REMOVED lines=33> */
.L_x_3427:
[----:B------:R-:W-:Y:S05]  /*1d1a0*/  BSYNC B1 ;  /* 0x0000000000017941 */ /* 0x000fea0003800000 */
.L_x_3426:
        /* <DEDUP_REMOVED lines=14> */
.L_x_3430:
        /* <DEDUP_REMOVED lines=12> */
.L_x_3433:
[----:B------:R-:W-:-:S07]  /*1d350*/  IMAD.MOV.U32 R11, RZ, RZ, R156 ;  /* 0x000000ffff0b7224 */ /* 0x000fce00078e009c */
.L_x_3434:
[----:B------:R-:W-:Y:S05]  /*1d360*/  BSYNC B1 ;  /* 0x0000000000017941 */ /* 0x000fea0003800000 */
.L_x_3432:
        /* <DEDUP_REMOVED lines=16> */
.L_x_3438:
[----:B------:R-:W-:Y:S05]  /*1d470*/  BSYNC B2 ;  /* 0x0000000000027941 */ /* 0x000fea0003800000 */
.L_x_3437:
        /* <DEDUP_REMOVED lines=42> */
.L_x_3436:
[----:B------:R-:W-:Y:S05]  /*1d720*/  BSYNC B1 ;  /* 0x0000000000017941 */ /* 0x000fea0003800000 */
.L_x_3435:
        /* <DEDUP_REMOVED lines=12> */
.L_x_3431:
        /* <DEDUP_REMOVED lines=12> */
.L_x_3440:
[----:B------:R-:W-:-:S07]  /*1d8b0*/  IMAD.MOV.U32 R98, RZ, RZ, R156 ;  /* 0x000000ffff627224 */ /* 0x000fce00078e009c */
.L_x_3441:
[----:B------:R-:W-:Y:S05]  /*1d8c0*/  BSYNC B1 ;  /* 0x0000000000017941 */ /* 0x000fea0003800000 */
.L_x_3439:
        /* <DEDUP_REMOVED lines=16> */
.L_x_3445:
[----:B------:R-:W-:Y:S05]  /*1d9d0*/  BSYNC B2 ;  /* 0x0000000000027941 */ /* 0x000fea0003800000 */
.L_x_3444:
        /* <DEDUP_REMOVED lines=35> */
[----:B------:R-:W-:Y:S01]  /*1dc10*/  IMAD.WIDE.U32 R40, R41, -0x326172a9, RZ ;  /* 0xcd9e8d5729287825 */ /* 0x000fe200078e00ff */
[----:B------:R-:W-:-:S03]  /*1dc20*/  HFMA2.MMA R51, -RZ, RZ, 0, 0 ;  /* 0x00000000ff337435 */ /* 0x000fc600000001ff */
[----:B------:R-:W-:Y:S01]  /*1dc30*/  IMAD.WIDE.U32 R156, R156, -0x326172a9, RZ ;  /* 0xcd9e8d579c9c7825 */ /* 0x000fe200078e00ff */
[----:B------:R-:W-:-:S04]  /*1dc40*/  LOP3.LUT R100, R41, UR40, R96, 0x96, !PT ;  /* 0x0000002829647c12 */ /* 0x000fc8000f8e9660 */
[----:B------:R-:W-:Y:S01]  /*1dc50*/  LOP3.LUT R153, R157, UR42, R40, 0x96, !PT ;  /* 0x0000002a9d997c12 */ /* 0x000fe2000f8e9628 */
[----:B------:R-:W-:-:S05]  /*1dc60*/  IMAD.WIDE.U32 R100, R100, -0x2daee0ad, RZ ;  /* 0xd2511f5364647825 */ /* 0x000fca00078e00ff */
[----:B------:R-:W-:-:S07]  /*1dc70*/  LOP3.LUT R50, R101, UR43, R50, 0x96, !PT ;  /* 0x0000002b65327c12 */ /* 0x000fce000f8e9632 */
.L_x_3443:
[----:B------:R-:W-:Y:S05]  /*1dc80*/  BSYNC B1 ;  /* 0x0000000000017941 */ /* 0x000fea0003800000 */
.L_x_3442:
[----:B------:R-:W-:Y:S02]  /*1dc90*/  I2FP.F32.U32 R40, R98 ;  /* 0x0000006200287245 */ /* 0x000fe40000201000 */
[----:B------:R-:W-:-:S03]  /*1dca0*/  PRMT R41, R99, 0x7632, R41 ;  /* 0x0000763263297816 */ /* 0x000fc60000000029 */
[----:B------:R-:W-:-:S05]  /*1dcb0*/  FFMA.FTZ R40, R40, R206, 1.1641532182693481445e-10 ;  /* 0x2f00000028287423 */ /* 0x000fca00000100ce */
[----:B------:R-:W-:Y:S01]  /*1dcc0*/  FSETP.GTU.FTZ.AND P4, PT, R40, R205, PT ;  /* 0x000000cd2800720b */ /* 0x000fe20003f9c000 */
[----:B------:R-:W-:-:S04]  /*1dcd0*/  IMAD.U32 R40, R99, 0x10000, RZ ;  /* 0x0001000063287824 */ /* 0x000fc800078e00ff */
[----:B------:R-:W-:-:S05]  /*1dce0*/  FMUL.FTZ R40, R40, R204 ;  /* 0x000000cc28287220 */ /* 0x000fca0000410000 */
[----:B------:R-:W-:Y:S01]  /*1dcf0*/  FSEL R40, R40, RZ, !P4 ;  /* 0x000000ff28287208 */ /* 0x000fe20006000000 */
[----:B------:R-:W-:Y:S06]  /*1dd00*/  @P2 BRA `(.L_x_3446) ;  /* 0x0000000000182947 */ /* 0x000fec0003800000 */
[----:B------:R-:W-:Y:S01]  /*1dd10*/  IMAD.MOV.U32 R96, RZ, RZ, R51 ;  /* 0x000000ffff607224 */ /* 0x000fe200078e0033 */
[----:B------:R-:W-:Y:S06]  /*1dd20*/  @!P1 BRA `(.L_x_3447) ;  /* 0x0000000400609947 */ /* 0x000fec0003800000 */
[----:B------:R-:W-:-:S05]  /*1dd30*/  SHF.L.U32 R96, R59, 0x10, RZ ;  /* 0x000000103b607819 */ /* 0x000fca00000006ff */
[----:B------:R-:W-:Y:S01]  /*1dd40*/  FADD.FTZ R40, R96, R40 ;  /* 0x0000002860287221 */ /* 0x000fe20000010000 */
[----:B------:R-:W-:Y:S01]  /*1dd50*/  IMAD.MOV.U32 R96, RZ, RZ, R51 ;  /* 0x000000ffff607224 */ /* 0x000fe200078e0033 */
[----:B------:R-:W-:Y:S06]  /*1dd60*/  BRA `(.L_x_3447) ;  /* 0x0000000400507947 */ /* 0x000fec0003800000 */
.L_x_3446:
        /* <DEDUP_REMOVED lines=12> */
.L_x_3449:
[----:B------:R-:W-:-:S07]  /*1de30*/  MOV R12, R156 ;  /* 0x0000009c000c7202 */ /* 0x000fce0000000f00 */
.L_x_3450:
[----:B------:R-:W-:Y:S05]  /*1de40*/  BSYNC B1 ;  /* 0x0000000000017941 */ /* 0x000fea0003800000 */
.L_x_3448:
        /* <DEDUP_REMOVED lines=16> */
.L_x_3454:
[----:B------:R-:W-:Y:S05]  /*1df50*/  BSYNC B2 ;  /* 0x0000000000027941 */ /* 0x000fea0003800000 */
.L_x_3453:
        /* <DEDUP_REMOVED lines=42> */
.L_x_3452:
[----:B------:R-:W-:Y:S05]  /*1e200*/  BSYNC B1 ;  /* 0x0000000000017941 */ /* 0x000fea0003800000 */
.L_x_3451:
        /* <DEDUP_REMOVED lines=10> */
.L_x_3447:
        /* <DEDUP_REMOVED lines=12> */
.L_x_3456:
[----:B------:R-:W-:-:S07]  /*1e370*/  MOV R102, R156 ;  /* 0x0000009c00667202 */ /* 0x000fce0000000f00 */
.L_x_3457:
[----:B------:R-:W-:Y:S05]  /*1e380*/  BSYNC B1 ;  /* 0x0000000000017941 */ /* 0x000fea0003800000 */
.L_x_3455:
        /* <DEDUP_REMOVED lines=16> */
.L_x_3461:
[----:B------:R-:W-:Y:S05]  /*1e490*/  BSYNC B2 ;  /* 0x0000000000027941 */ /* 0x000fea0003800000 */
.L_x_3460:
        /* <DEDUP_REMOVED lines=42> */
.L_x_3459:
[----:B------:R-:W-:Y:S05]  /*1e740*/  BSYNC B1 ;  /* 0x0000000000017941 */ /* 0x000fea0003800000 */
.L_x_3458:
        /* <DEDUP_REMOVED lines=14> */
.L_x_3462:
        /* <DEDUP_REMOVED lines=12> */
.L_x_3465:
[----:B------:R-:W-:-:S07]  /*1e8f0*/  IMAD.MOV.U32 R13, RZ, RZ, R156 ;  /* 0x000000ffff0d7224 */ /* 0x000fce00078e009c */
.L_x_3466:
[----:B------:R-:W-:Y:S05]  /*1e900*/  BSYNC B1 ;  /* 0x0000000000017941 */ /* 0x000fea0003800000 */
.L_x_3464:
        /* <DEDUP_REMOVED lines=19> */
.L_x_3470:
[----:B------:R-:W-:Y:S05]  /*1ea40*/  BSYNC B2 ;  /* 0x0000000000027941 */ /* 0x000fea0003800000 */
.L_x_3469:
        /* <DEDUP_REMOVED lines=40> */
[----:B------:R-:W-:Y:S01]  /*1ecd0*/  LOP3.LUT R50, R101, UR43, R50, 0x96, !PT ;  /* 0x0000002b65327c12 */ /* 0x000fe2000f8e9632 */
[----:B------:R-:W-:-:S07]  /*1ece0*/  IMAD.MOV.U32 R101, RZ, RZ, RZ ;  /* 0x000000ffff657224 */ /* 0x000fce00078e00ff */
.L_x_3468:
[----:B------:R-:W-:Y:S05]  /*1ecf0*/  BSYNC B1 ;  /* 0x0000000000017941 */ /* 0x000fea0003800000 */
.L_x_3467:
        /* <DEDUP_REMOVED lines=12> */
.L_x_3463:
        /* <DEDUP_REMOVED lines=53> */
.L_x_3471:
[----:B01----:R-:W0:Y:S01]  /*1f110*/  @P1 LDC.64 R96, c[0x0][0x230] ;  /* 0x00008c00ff601b82 */ /* 0x003e220000000a00 */
[----:B------:R-:W-:-:S07]  /*1f120*/  VIADD R51, R109, 0xa0 ;  /* 0x000000a06d337836 */ /* 0x000fce0000000000 */
        /* <DEDUP_REMOVED lines=19> */
.L_x_3473:
[----:B------:R-:W-:-:S07]  /*1f260*/  IMAD.MOV.U32 R106, RZ, RZ, R156 ;  /* 0x000000ffff6a7224 */ /* 0x000fce00078e009c */
.L_x_3474:
[----:B------:R-:W-:Y:S05]  /*1f270*/  BSYNC B1 ;  /* 0x0000000000017941 */ /* 0x000fea0003800000 */
.L_x_3472:
        /* <DEDUP_REMOVED lines=16> */
.L_x_3478:
[----:B------:R-:W-:Y:S05]  /*1f380*/  BSYNC B2 ;  /* 0x0000000000027941 */ /* 0x000fea0003800000 */
.L_x_3477:
        /* <DEDUP_REMOVED lines=42> */
.L_x_3476:
[----:B------:R-:W-:Y:S05]  /*1f630*/  BSYNC B1 ;  /* 0x0000000000017941 */ /* 0x000fea0003800000 */
.L_x_3475:
        /* <DEDUP_REMOVED lines=16> */
.L_x_3479:
        /* <DEDUP_REMOVED lines=12> */
.L_x_3482:
[----:B------:R-:W-:-:S07]  /*1f800*/  MOV R5, R156 ;  /* 0x0000009c00057202 */ /* 0x000fce0000000f00 */
.L_x_3483:
[----:B------:R-:W-:Y:S05]  /*1f810*/  BSYNC B1 ;  /* 0x0000000000017941 */ /* 0x000fea0003800000 */
.L_x_3481:
        /* <DEDUP_REMOVED lines=16> */
.L_x_3487:
[----:B------:R-:W-:Y:S05]  /*1f920*/  BSYNC B2 ;  /* 0x0000000000027941 */ /* 0x000fea0003800000 */
.L_x_3486:
        /* <DEDUP_REMOVED lines=40> */
[----:B------:R-:W-:Y:S01]  /*1fbb0*/  IMAD.MOV.U32 R100, RZ, RZ, R104 ;  /* 0x000000ffff647224 */ /* 0x000fe200078e0068 */
[----:B------:R-:W-:Y:S01]  /*1fbc0*/  HFMA2.MMA R104, -RZ, RZ, 0, 0 ;  /* 0x00000000ff687435 */ /* 0x000fe200000001ff */
[----:B------:R-:W-:-:S10]  /*1fbd0*/  LOP3.LUT R50, R105, UR43, R106, 0x96, !PT ;  /* 0x0000002b69327c12 */ /* 0x000fd4000f8e966a */
.L_x_3485:
[----:B------:R-:W-:Y:S05]  /*1fbe0*/  BSYNC B1 ;  /* 0x0000000000017941 */ /* 0x000fea0003800000 */
.L_x_3484:
        /* <DEDUP_REMOVED lines=10> */
.L_x_3480:
        /* <DEDUP_REMOVED lines=12> */
.L_x_3489:
[----:B------:R-:W-:-:S07]  /*1fd50*/  IMAD.MOV.U32 R108, RZ, RZ, R156 ;  /* 0x000000ffff6c7224 */ /* 0x000fce00078e009c */
.L_x_3490:
[----:B------:R-:W-:Y:S05]  /*1fd60*/  BSYNC B1 ;  /* 0x0000000000017941 */ /* 0x000fea0003800000 */
.L_x_3488:
        /* <DEDUP_REMOVED lines=16> */
.L_x_3494:
[----:B------:R-:W-:Y:S05]  /*1fe70*/  BSYNC B2 ;  /* 0x0000000000027941 */ /* 0x000fea0003800000 */
.L_x_3493:
        /* <DEDUP_REMOVED lines=41> */
[----:B------:R-:W-:Y:S02]  /*20110*/  LOP3.LUT R50, R105, UR43, R106, 0x96, !PT ;  /* 0x0000002b69327c12 */ /* 0x000fe4000f8e966a */
[----:B------:R-:W-:-:S07]  /*20120*/  MOV R100, R104 ;  /* 0x0000006800647202 */ /* 0x000fce0000000f00 */
.L_x_3492:
[----:B------:R-:W-:Y:S05]  /*20130*/  BSYNC B1 ;  /* 0x0000000000017941 */ /* 0x000fea0003800000 */
.L_x_3491:
        /* <DEDUP_REMOVED lines=16> */
.L_x_3495:
        /* <DEDUP_REMOVED lines=12> */
.L_x_3498:
[----:B------:R-:W-:-:S07]  /*20300*/  IMAD.MOV.U32 R7, RZ, RZ, R156 ;  /* 0x000000ffff077224 */ /* 0x000fce00078e009c */
.L_x_3499:
[----:B------:R-:W-:Y:S05]  /*20310*/  BSYNC B1 ;  /* 0x0000000000017941 */ /* 0x000fea0003800000 */
.L_x_3497:
        /* <DEDUP_REMOVED lines=16> */
.L_x_3503:
[----:B------:R-:W-:Y:S05]  /*20420*/  BSYNC B2 ;  /* 0x0000000000027941 */ /* 0x000fea0003800000 */
.L_x_3502:
        /* <DEDUP_REMOVED lines=43> */
.L_x_3501:
[----:B------:R-:W-:Y:S05]  /*206e0*/  BSYNC B1 ;  /* 0x0000000000017941 */ /* 0x000fea0003800000 */
.L_x_3500:
        /* <DEDUP_REMOVED lines=12> */
.L_x_3496:
        /* <DEDUP_REMOVED lines=12> */
.L_x_3505:
[----:B------:R-:W-:-:S07]  /*20870*/  IMAD.MOV.U32 R96, RZ, RZ, R156 ;  /* 0x000000ffff607224 */ /* 0x000fce00078e009c */
.L_x_3506:
[----:B------:R-:W-:Y:S05]  /*20880*/  BSYNC B1 ;  /* 0x0000000000017941 */ /* 0x000fea0003800000 */
.L_x_3504:
        /* <DEDUP_REMOVED lines=16> */
.L_x_3510:
[----:B------:R-:W-:Y:S05]  /*20990*/  BSYNC B2 ;  /* 0x0000000000027941 */ /* 0x000fea0003800000 */
.L_x_3509:
        /* <DEDUP_REMOVED lines=41> */
[----:B------:R-:W-:Y:S01]  /*20c30*/  LOP3.LUT R50, R107, UR43, R118, 0x96, !PT ;  /* 0x0000002b6b327c12 */ /* 0x000fe2000f8e9676 */
[----:B------:R-:W-:-:S07]  /*20c40*/  IMAD.MOV.U32 R104, RZ, RZ, RZ ;  /* 0x000000ffff687224 */ /* 0x000fce00078e00ff */
.L_x_3508:
[----:B------:R-:W-:Y:S05]  /*20c50*/  BSYNC B1 ;  /* 0x0000000000017941 */ /* 0x000fea0003800000 */
.L_x_3507:
[----:B------:R-:W-:Y:S02]  /*20c60*/  I2FP.F32.U32 R96, R96 ;  /* 0x0000006000607245 */ /* 0x000fe40000201000 */
[C---:B------:R-:W-:Y:S02]  /*20c70*/  SHF.L.U32 R103, R97.reuse, 0x10, RZ ;  /* 0x0000001061677819 */ /* 0x040fe400000006ff */
        /* <DEDUP_REMOVED lines=14> */
.L_x_3511:
        /* <DEDUP_REMOVED lines=12> */
.L_x_3514:
[----:B------:R-:W-:-:S07]  /*20e20*/  IMAD.MOV.U32 R8, RZ, RZ, R156 ;  /* 0x000000ffff087224 */ /* 0x000fce00078e009c */
.L_x_3515:
[----:B------:R-:W-:Y:S05]  /*20e30*/  BSYNC B1 ;  /* 0x0000000000017941 */ /* 0x000fea0003800000 */
.L_x_3513:
        /* <DEDUP_REMOVED lines=16> */
.L_x_3519:
[----:B------:R-:W-:Y:S05]  /*20f40*/  BSYNC B2 ;  /* 0x0000000000027941 */ /* 0x000fea0003800000 */
.L_x_3518:
        /* <DEDUP_REMOVED lines=40> */
[----:B------:R-:W-:-:S04]  /*211d0*/  IMAD.WIDE.U32 R104, R104, -0x2daee0ad, RZ ;  /* 0xd2511f5368687825 */ /* 0x000fc800078e00ff */
[----:B------:R-:W-:Y:S01]  /*211e0*/  IMAD.MOV.U32 R100, RZ, RZ, R104 ;  /* 0x000000ffff647224 */ /* 0x000fe200078e0068 */
[----:B------:R-:W-:-:S07]  /*211f0*/  LOP3.LUT R50, R105, UR43, R106, 0x96, !PT ;  /* 0x0000002b69327c12 */ /* 0x000fce000f8e966a */
.L_x_3517:
[----:B------:R-:W-:Y:S05]  /*21200*/  BSYNC B1 ;  /* 0x0000000000017941 */ /* 0x000fea0003800000 */
.L_x_3516:
        /* <DEDUP_REMOVED lines=10> */
.L_x_3512:
        /* <DEDUP_REMOVED lines=12> */
.L_x_3521:
[----:B------:R-:W-:-:S07]  /*21370*/  MOV R118, R156 ;  /* 0x0000009c00767202 */ /* 0x000fce0000000f00 */
.L_x_3522:
[----:B------:R-:W-:Y:S05]  /*21380*/  BSYNC B1 ;  /* 0x0000000000017941 */ /* 0x000fea0003800000 */
.L_x_3520:
        /* <DEDUP_REMOVED lines=16> */
.L_x_3526:
[----:B------:R-:W-:Y:S05]  /*21490*/  BSYNC B2 ;  /* 0x0000000000027941 */ /* 0x000fea0003800000 */
.L_x_3525:
        /* <DEDUP_REMOVED lines=40> */
[----:B------:R-:W-:-:S03]  /*21720*/  HFMA2.MMA R96, -RZ, RZ, 0, 0 ;  /* 0x00000000ff607435 */ /* 0x000fc600000001ff */
[----:B------:R-:W-:Y:S01]  /*21730*/  IMAD.MOV.U32 R100, RZ, RZ, R104 ;  /* 0x000000ffff647224 */ /* 0x000fe200078e0068 */
[----:B------:R-:W-:-:S07]  /*21740*/  LOP3.LUT R50, R105, UR43, R106, 0x96, !PT ;  /* 0x0000002b69327c12 */ /* 0x000fce000f8e966a */
.L_x_3524:
[----:B------:R-:W-:Y:S05]  /*21750*/  BSYNC B1 ;  /* 0x0000000000017941 */ /* 0x000fea0003800000 */
.L_x_3523:
        /* <DEDUP_REMOVED lines=16> */
.L_x_3527:
        /* <DEDUP_REMOVED lines=12> */
.L_x_3530:
[----:B------:R-:W-:-:S07]  /*21920*/  MOV R9, R156 ;  /* 0x0000009c00097202 */ /* 0x000fce0000000f00 */
.L_x_3531:
[----:B------:R-:W-:Y:S05]  /*21930*/  BSYNC B1 ;  /* 0x0000000000017941 */ /* 0x000fea0003800000 */
.L_x_3529:
        /* <DEDUP_REMOVED lines=16> */
.L_x_3535:
[----:B------:R-:W-:Y:S05]  /*21a40*/  BSYNC B2 ;  /* 0x0000000000027941 */ /* 0x000fea0003800000 */
.L_x_3534:
        /* <DEDUP_REMOVED lines=40> */
[----:B------:R-:W-:-:S04]  /*21cd0*/  IMAD.WIDE.U32 R106, R106, -0x2daee0ad, RZ ;  /* 0xd2511f536a6a7825 */ /* 0x000fc800078e00ff */
[----:B------:R-:W-:Y:S01]  /*21ce0*/  IMAD.MOV.U32 R100, RZ, RZ, R106 ;  /* 0x000000ffff647224 */ /* 0x000fe200078e006a */
[----:B------:R-:W-:-:S07]  /*21cf0*/  LOP3.LUT R50, R107, UR43, R118, 0x96, !PT ;  /* 0x0000002b6b327c12 */ /* 0x000fce000f8e9676 */
.L_x_3533:
[----:B------:R-:W-:Y:S05]  /*21d00*/  BSYNC B1 ;  /* 0x0000000000017941 */ /* 0x000fea0003800000 */
.L_x_3532:
        /* <DEDUP_REMOVED lines=12> */
.L_x_3528:
        /* <DEDUP_REMOVED lines=12> */
.L_x_3537:
[----:B------:R-:W-:-:S07]  /*21e90*/  IMAD.MOV.U32 R105, RZ, RZ, R156 ;  /* 0x000000ffff697224 */ /* 0x000fce00078e009c */
.L_x_3538:
[----:B------:R-:W-:Y:S05]  /*21ea0*/  BSYNC B1 ;  /* 0x0000000000017941 */ /* 0x000fea0003800000 */
.L_x_3536:
        /* <DEDUP_REMOVED lines=16> */
.L_x_3542:
[----:B------:R-:W-:Y:S05]  /*21fb0*/  BSYNC B2 ;  /* 0x0000000000027941 */ /* 0x000fea0003800000 */
.L_x_3541:
        /* <DEDUP_REMOVED lines=41> */
[----:B------:R-:W-:Y:S02]  /*22250*/  LOP3.LUT R50, R107, UR43, R118, 0x96, !PT ;  /* 0x0000002b6b327c12 */ /* 0x000fe4000f8e9676 */
[----:B------:R-:W-:-:S07]  /*22260*/  MOV R100, R106 ;  /* 0x0000006a00647202 */ /* 0x000fce0000000f00 */
.L_x_3540:
[----:B------:R-:W-:Y:S05]  /*22270*/  BSYNC B1 ;  /* 0x0000000000017941 */ /* 0x000fea0003800000 */
.L_x_3539:
        /* <DEDUP_REMOVED lines=16> */
.L_x_3543:
        /* <DEDUP_REMOVED lines=12> */
.L_x_3546:
[----:B------:R-:W-:-:S07]  /*22440*/  IMAD.MOV.U32 R10, RZ, RZ, R156 ;  /* 0x000000ffff0a7224 */ /* 0x000fce00078e009c */
.L_x_3547:
[----:B------:R-:W-:Y:S05]  /*22450*/  BSYNC B1 ;  /* 0x0000000000017941 */ /* 0x000fea0003800000 */
.L_x_3545:
        /* <DEDUP_REMOVED lines=16> */
.L_x_3551:
[----:B------:R-:W-:Y:S05]  /*22560*/  BSYNC B2 ;  /* 0x0000000000027941 */ /* 0x000fea0003800000 */
.L_x_3550:
        /* <DEDUP_REMOVED lines=43> */
.L_x_3549:
[----:B------:R-:W-:Y:S05]  /*22820*/  BSYNC B1 ;  /* 0x0000000000017941 */ /* 0x000fea0003800000 */
.L_x_3548:
        /* <DEDUP_REMOVED lines=10> */
.L_x_3544:
        /* <DEDUP_REMOVED lines=12> */
.L_x_3553:
[----:B------:R-:W-:-:S07]  /*22990*/  IMAD.MOV.U32 R108, RZ, RZ, R156 ;  /* 0x000000ffff6c7224 */ /* 0x000fce00078e009c */
.L_x_3554:
[----:B------:R-:W-:Y:S05]  /*229a0*/  BSYNC B1 ;  /* 0x0000000000017941 */ /* 0x000fea0003800000 */
.L_x_3552:
        /* <DEDUP_REMOVED lines=16> */
.L_x_3558:
[----:B------:R-:W-:Y:S05]  /*22ab0*/  BSYNC B2 ;  /* 0x0000000000027941 */ /* 0x000fea0003800000 */
.L_x_3557:
        /* <DEDUP_REMOVED lines=43> */
.L_x_3556:
[----:B------:R-:W-:Y:S05]  /*22d70*/  BSYNC B1 ;  /* 0x0000000000017941 */ /* 0x000fea0003800000 */
.L_x_3555:
        /* <DEDUP_REMOVED lines=14> */
.L_x_3559:
        /* <DEDUP_REMOVED lines=12> */
.L_x_3562:
[----:B------:R-:W-:-:S07]  /*22f20*/  IMAD.MOV.U32 R11, RZ, RZ, R156 ;  /* 0x000000ffff0b7224 */ /* 0x000fce00078e009c */
.L_x_3563:
[----:B------:R-:W-:Y:S05]  /*22f30*/  BSYNC B1 ;  /* 0x0000000000017941 */ /* 0x000fea0003800000 */
.L_x_3561:
        /* <DEDUP_REMOVED lines=16> */
.L_x_3567:
[----:B------:R-:W-:Y:S05]  /*23040*/  BSYNC B2 ;  /* 0x0000000000027941 */ /* 0x000fea0003800000 */
.L_x_3566:
        /* <DEDUP_REMOVED lines=43> */
.L_x_3565:
[----:B------:R-:W-:Y:S05]  /*23300*/  BSYNC B1 ;  /* 0x0000000000017941 */ /* 0x000fea0003800000 */
.L_x_3564:
        /* <DEDUP_REMOVED lines=12> */
.L_x_3560:
        /* <DEDUP_REMOVED lines=12> */
.L_x_3569:
[----:B------:R-:W-:-:S07]  /*23490*/  MOV R98, R156 ;  /* 0x0000009c00627202 */ /* 0x000fce0000000f00 */
.L_x_3570:
[----:B------:R-:W-:Y:S05]  /*234a0*/  BSYNC B1 ;  /* 0x0000000000017941 */ /* 0x000fea0003800000 */
.L_x_3568:
        /* <DEDUP_REMOVED lines=16> */
.L_x_3574:
[----:B------:R-:W-:Y:S05]  /*235b0*/  BSYNC B2 ;  /* 0x0000000000027941 */ /* 0x000fea0003800000 */
.L_x_3573:
        /* <DEDUP_REMOVED lines=43> */
.L_x_3572:
[----:B------:R-:W-:Y:S05]  /*23870*/  BSYNC B1 ;  /* 0x0000000000017941 */ /* 0x000fea0003800000 */
.L_x_3571:
        /* <DEDUP_REMOVED lines=14> */
.L_x_3575:
        /* <DEDUP_REMOVED lines=12> */
.L_x_3578:
[----:B------:R-:W-:-:S07]  /*23a20*/  MOV R12, R156 ;  /* 0x0000009c000c7202 */ /* 0x000fce0000000f00 */
.L_x_3579:
[----:B------:R-:W-:Y:S05]  /*23a30*/  BSYNC B1 ;  /* 0x0000000000017941 */ /* 0x000fea0003800000 */
.L_x_3577:
        /* <DEDUP_REMOVED lines=16> */
.L_x_3583:
[----:B------:R-:W-:Y:S05]  /*23b40*/  BSYNC B2 ;  /* 0x0000000000027941 */ /* 0x000fea0003800000 */
.L_x_3582:
        /* <DEDUP_REMOVED lines=43> */
.L_x_3581:
[----:B------:R-:W-:Y:S05]  /*23e00*/  BSYNC B1 ;  /* 0x0000000000017941 */ /* 0x000fea0003800000 */
.L_x_3580:
        /* <DEDUP_REMOVED lines=10> */
.L_x_3576:
        /* <DEDUP_REMOVED lines=12> */
.L_x_3585:
[----:B------:R-:W-:-:S07]  /*23f70*/  IMAD.MOV.U32 R120, RZ, RZ, R156 ;  /* 0x000000ffff787224 */ /* 0x000fce00078e009c */
.L_x_3586:
[----:B------:R-:W-:Y:S05]  /*23f80*/  BSYNC B1 ;  /* 0x0000000000017941 */ /* 0x000fea0003800000 */
.L_x_3584:
        /* <DEDUP_REMOVED lines=16> */
.L_x_3590:
[----:B------:R-:W-:Y:S05]  /*24090*/  BSYNC B2 ;  /* 0x0000000000027941 */ /* 0x000fea0003800000 */
.L_x_3589:
        /* <DEDUP_REMOVED lines=43> */
.L_x_3588:
[----:B------:R-:W-:Y:S05]  /*24350*/  BSYNC B1 ;  /* 0x0000000000017941 */ /* 0x000fea0003800000 */
.L_x_3587:
        /* <DEDUP_REMOVED lines=14> */
.L_x_3591:
        /* <DEDUP_REMOVED lines=12> */
.L_x_3594:
[----:B------:R-:W-:-:S07]  /*24500*/  IMAD.MOV.U32 R13, RZ, RZ, R156 ;  /* 0x000000ffff0d7224 */ /* 0x000fce00078e009c */
.L_x_3595:
[----:B------:R-:W-:Y:S05]  /*24510*/  BSYNC B1 ;  /* 0x0000000000017941 */ /* 0x000fea0003800000 */
.L_x_3593:
        /* <DEDUP_REMOVED lines=19> */
.L_x_3599:
[----:B------:R-:W-:Y:S05]  /*24650*/  BSYNC B2 ;  /* 0x0000000000027941 */ /* 0x000fea0003800000 */
.L_x_3598:
        /* <DEDUP_REMOVED lines=41> */
[----:B------:R-:W-:Y:S02]  /*248f0*/  LOP3.LUT R50, R99, UR43, R118, 0x96, !PT ;  /* 0x0000002b63327c12 */ /* 0x000fe4000f8e9676 */
[----:B------:R-:W-:-:S07]  /*24900*/  MOV R100, R98 ;  /* 0x0000006200647202 */ /* 0x000fce0000000f00 */
.L_x_3597:
[----:B------:R-:W-:Y:S05]  /*24910*/  BSYNC B1 ;  /* 0x0000000000017941 */ /* 0x000fea0003800000 */
.L_x_3596:
        /* <DEDUP_REMOVED lines=12> */
.L_x_3592:
        /* <DEDUP_REMOVED lines=53> */
.L_x_3600:
        /* <DEDUP_REMOVED lines=21> */
.L_x_3602:
[----:B------:R-:W-:-:S07]  /*24e80*/  IMAD.MOV.U32 R119, RZ, RZ, R156 ;  /* 0x000000ffff777224 */ /* 0x000fce00078e009c */
.L_x_3603:
[----:B------:R-:W-:Y:S05]  /*24e90*/  BSYNC B1 ;  /* 0x0000000000017941 */ /* 0x000fea0003800000 */
.L_x_3601:
        /* <DEDUP_REMOVED lines=16> */
.L_x_3607:
[----:B------:R-:W-:Y:S05]  /*24fa0*/  BSYNC B2 ;  /* 0x0000000000027941 */ /* 0x000fea0003800000 */
.L_x_3606:
        /* <DEDUP_REMOVED lines=43> */
.L_x_3605:
[----:B------:R-:W-:Y:S05]  /*25260*/  BSYNC B1 ;  /* 0x0000000000017941 */ /* 0x000fea0003800000 */
.L_x_3604:
        /* <DEDUP_REMOVED lines=16> */
.L_x_3608:
        /* <DEDUP_REMOVED lines=12> */
.L_x_3611:
[----:B------:R-:W-:-:S07]  /*25430*/  IMAD.MOV.U32 R5, RZ, RZ, R156 ;  /* 0x000000ffff057224 */ /* 0x000fce00078e009c */
.L_x_3612:
[----:B------:R-:W-:Y:S05]  /*25440*/  BSYNC B1 ;  /* 0x0000000000017941 */ /* 0x000fea0003800000 */
.L_x_3610:
        /* <DEDUP_REMOVED lines=16> */
.L_x_3616:
[----:B------:R-:W-:Y:S05]  /*25550*/  BSYNC B2 ;  /* 0x0000000000027941 */ /* 0x000fea0003800000 */
.L_x_3615:
        /* <DEDUP_REMOVED lines=43> */
.L_x_3614:
[----:B------:R-:W-:Y:S05]  /*25810*/  BSYNC B1 ;  /* 0x0000000000017941 */ /* 0x000fea0003800000 */
.L_x_3613:
        /* <DEDUP_REMOVED lines=10> */
.L_x_3609:
        /* <DEDUP_REMOVED lines=12> */
.L_x_3618:
[----:B------:R-:W-:-:S07]  /*25980*/  IMAD.MOV.U32 R126, RZ, RZ, R156 ;  /* 0x000000ffff7e7224 */ /* 0x000fce00078e009c */
.L_x_3619:
[----:B------:R-:W-:Y:S05]  /*25990*/  BSYNC B1 ;  /* 0x0000000000017941 */ /* 0x000fea0003800000 */
.L_x_3617:
        /* <DEDUP_REMOVED lines=16> */
.L_x_3623:
[----:B------:R-:W-:Y:S05]  /*25aa0*/  BSYNC B2 ;  /* 0x0000000000027941 */ /* 0x000fea0003800000 */
.L_x_3622:
        /* <DEDUP_REMOVED lines=43> */
.L_x_3621:
[----:B------:R-:W-:Y:S05]  /*25d60*/  BSYNC B1 ;  /* 0x0000000000017941 */ /* 0x000fea0003800000 */
.L_x_3620:
        /* <DEDUP_REMOVED lines=16> */
.L_x_3624:
        /* <DEDUP_REMOVED lines=12> */
.L_x_3627:
[----:B------:R-:W-:-:S07]  /*25f30*/  IMAD.MOV.U32 R7, RZ, RZ, R156 ;  /* 0x000000ffff077224 */ /* 0x000fce00078e009c */
.L_x_3628:
[----:B------:R-:W-:Y:S05]  /*25f40*/  BSYNC B1 ;  /* 0x0000000000017941 */ /* 0x000fea0003800000 */
.L_x_3626:
        /* <DEDUP_REMOVED lines=16> */
.L_x_3632:
[----:B------:R-:W-:Y:S05]  /*26050*/  BSYNC B2 ;  /* 0x0000000000027941 */ /* 0x000fea0003800000 */
.L_x_3631:
        /* <DEDUP_REMOVED lines=43> */
.L_x_3630:
[----:B------:R-:W-:Y:S05]  /*26310*/  BSYNC B1 ;  /* 0x0000000000017941 */ /* 0x000fea0003800000 */
.L_x_3629:
        /* <DEDUP_REMOVED lines=12> */
.L_x_3625:
        /* <DEDUP_REMOVED lines=12> */
.L_x_3634:
[----:B------:R-:W-:-:S07]  /*264a0*/  MOV R96, R156 ;  /* 0x0000009c00607202 */ /* 0x000fce0000000f00 */
.L_x_3635:
[----:B------:R-:W-:Y:S05]  /*264b0*/  BSYNC B1 ;  /* 0x0000000000017941 */ /* 0x000fea0003800000 */
.L_x_3633:
        /* <DEDUP_REMOVED lines=16> */
.L_x_3639:
[----:B------:R-:W-:Y:S05]  /*265c0*/  BSYNC B2 ;  /* 0x0000000000027941 */ /* 0x000fea0003800000 */
.L_x_3638:
        /* <DEDUP_REMOVED lines=43> */
.L_x_3637:
[----:B------:R-:W-:Y:S05]  /*26880*/  BSYNC B1 ;  /* 0x0000000000017941 */ /* 0x000fea0003800000 */
.L_x_3636:
        /* <DEDUP_REMOVED lines=16> */
.L_x_3640:
        /* <DEDUP_REMOVED lines=12> */
.L_x_3643:
[----:B------:R-:W-:-:S07]  /*26a50*/  MOV R8, R156 ;  /* 0x0000009c00087202 */ /* 0x000fce0000000f00 */
.L_x_3644:
[----:B------:R-:W-:Y:S05]  /*26a60*/  BSYNC B1 ;  /* 0x0000000000017941 */ /* 0x000fea0003800000 */
.L_x_3642:
        /* <DEDUP_REMOVED lines=16> */
.L_x_3648:
[----:B------:R-:W-:Y:S05]  /*26b70*/  BSYNC B2 ;  /* 0x0000000000027941 */ /* 0x000fea0003800000 */
.L_x_3647:
        /* <DEDUP_REMOVED lines=43> */
.L_x_3646:
[----:B------:R-:W-:Y:S05]  /*26e30*/  BSYNC B1 ;  /* 0x0000000000017941 */ /* 0x000fea0003800000 */
.L_x_3645:
        /* <DEDUP_REMOVED lines=10> */
.L_x_3641:
        /* <DEDUP_REMOVED lines=12> */
.L_x_3650:
[----:B------:R-:W-:-:S07]  /*26fa0*/  IMAD.MOV.U32 R127, RZ, RZ, R156 ;  /* 0x000000ffff7f7224 */ /* 0x000fce00078e009c */
.L_x_3651:
[----:B------:R-:W-:Y:S05]  /*26fb0*/  BSYNC B1 ;  /* 0x0000000000017941 */ /* 0x000fea0003800000 */
.L_x_3649:
        /* <DEDUP_REMOVED lines=16> */
.L_x_3655:
[----:B------:R-:W-:Y:S05]  /*270c0*/  BSYNC B2 ;  /* 0x0000000000027941 */ /* 0x000fea0003800000 */
.L_x_3654:
        /* <DEDUP_REMOVED lines=43> */
.L_x_3653:
[----:B------:R-:W-:Y:S05]  /*27380*/  BSYNC B1 ;  /* 0x0000000000017941 */ /* 0x000fea0003800000 */
.L_x_3652:
        /* <DEDUP_REMOVED lines=16> */
.L_x_3656:
        /* <DEDUP_REMOVED lines=12> */
.L_x_3659:
[----:B------:R-:W-:-:S07]  /*27550*/  IMAD.MOV.U32 R9, RZ, RZ, R156 ;  /* 0x000000ffff097224 */ /* 0x000fce00078e009c */
.L_x_3660:
[----:B------:R-:W-:Y:S05]  /*27560*/  BSYNC B1 ;  /* 0x0000000000017941 */ /* 0x000fea0003800000 */
.L_x_3658:
        /* <DEDUP_REMOVED lines=16> */
.L_x_3664:
[----:B------:R-:W-:Y:S05]  /*27670*/  BSYNC B2 ;  /* 0x0000000000027941 */ /* 0x000fea0003800000 */
.L_x_3663:
        /* <DEDUP_REMOVED lines=43> */
.L_x_3662:
[----:B------:R-:W-:Y:S05]  /*27930*/  BSYNC B1 ;  /* 0x0000000000017941 */ /* 0x000fea0003800000 */
.L_x_3661:
        /* <DEDUP_REMOVED lines=12> */
.L_x_3657:
        /* <DEDUP_REMOVED lines=12> */
.L_x_3666:
[----:B------:R-:W-:-:S07]  /*27ac0*/  IMAD.MOV.U32 R123, RZ, RZ, R156 ;  /* 0x000000ffff7b7224 */ /* 0x000fce00078e009c */
.L_x_3667:
[----:B------:R-:W-:Y:S05]  /*27ad0*/  BSYNC B1 ;  /* 0x0000000000017941 */ /* 0x000fea0003800000 */
.L_x_3665:
        /* <DEDUP_REMOVED lines=16> */
.L_x_3671:
[----:B------:R-:W-:Y:S05]  /*27be0*/  BSYNC B2 ;  /* 0x0000000000027941 */ /* 0x000fea0003800000 */
.L_x_3670:
        /* <DEDUP_REMOVED lines=43> */
.L_x_3669:
[----:B------:R-:W-:Y:S05]  /*27ea0*/  BSYNC B1 ;  /* 0x0000000000017941 */ /* 0x000fea0003800000 */
.L_x_3668:
        /* <DEDUP_REMOVED lines=16> */
.L_x_3672:
        /* <DEDUP_REMOVED lines=12> */
.L_x_3675:
[----:B------:R-:W-:-:S07]  /*28070*/  IMAD.MOV.U32 R10, RZ, RZ, R156 ;  /* 0x000000ffff0a7224 */ /* 0x000fce00078e009c */
.L_x_3676:
[----:B------:R-:W-:Y:S05]  /*28080*/  BSYNC B1 ;  /* 0x0000000000017941 */ /* 0x000fea0003800000 */
.L_x_3674:
        /* <DEDUP_REMOVED lines=16> */
.L_x_3680:
[----:B------:R-:W-:Y:S05]  /*28190*/  BSYNC B2 ;  /* 0x0000000000027941 */ /* 0x000fea0003800000 */
.L_x_3679:
        /* <DEDUP_REMOVED lines=43> */
.L_x_3678:
[----:B------:R-:W-:Y:S05]  /*28450*/  BSYNC B1 ;  /* 0x0000000000017941 */ /* 0x000fea0003800000 */
.L_x_3677:
        /* <DEDUP_REMOVED lines=10> */
.L_x_3673:
        /* <DEDUP_REMOVED lines=12> */
.L_x_3682:
[----:B------:R-:W-:-:S07]  /*285c0*/  MOV R128, R156 ;  /* 0x0000009c00807202 */ /* 0x000fce0000000f00 */
.L_x_3683:
[----:B------:R-:W-:Y:S05]  /*285d0*/  BSYNC B1 ;  /* 0x0000000000017941 */ /* 0x000fea0003800000 */
.L_x_3681:
        /* <DEDUP_REMOVED lines=16> */
.L_x_3687:
[----:B------:R-:W-:Y:S05]  /*286e0*/  BSYNC B2 ;  /* 0x0000000000027941 */ /* 0x000fea0003800000 */
.L_x_3686:
        /* <DEDUP_REMOVED lines=43> */
.L_x_3685:
[----:B------:R-:W-:Y:S05]  /*289a0*/  BSYNC B1 ;  /* 0x0000000000017941 */ /* 0x000fea0003800000 */
.L_x_3684:
        /* <DEDUP_REMOVED lines=14> */
.L_x_3688:
        /* <DEDUP_REMOVED lines=12> */
.L_x_3691:
[----:B------:R-:W-:-:S07]  /*28b50*/  MOV R11, R156 ;  /* 0x0000009c000b7202 */ /* 0x000fce0000000f00 */
.L_x_3692:
[----:B------:R-:W-:Y:S05]  /*28b60*/  BSYNC B1 ;  /* 0x0000000000017941 */ /* 0x000fea0003800000 */
.L_x_3690:
        /* <DEDUP_REMOVED lines=16> */
.L_x_3696:
[----:B------:R-:W-:Y:S05]  /*28c70*/  BSYNC B2 ;  /* 0x0000000000027941 */ /* 0x000fea0003800000 */
.L_x_3695:
        /* <DEDUP_REMOVED lines=43> */
.L_x_3694:
[----:B------:R-:W-:Y:S05]  /*28f30*/  BSYNC B1 ;  /* 0x0000000000017941 */ /* 0x000fea0003800000 */
.L_x_3693:
        /* <DEDUP_REMOVED lines=12> */
.L_x_3689:
        /* <DEDUP_REMOVED lines=12> */
.L_x_3698:
[----:B------:R-:W-:-:S07]  /*290c0*/  IMAD.MOV.U32 R98, RZ, RZ, R156 ;  /* 0x000000ffff627224 */ /* 0x000fce00078e009c */
.L_x_3699:
[----:B------:R-:W-:Y:S05]  /*290d0*/  BSYNC B1 ;  /* 0x0000000000017941 */ /* 0x000fea0003800000 */
.L_x_3697:
        /* <DEDUP_REMOVED lines=16> */
.L_x_3703:
[----:B------:R-:W-:Y:S05]  /*291e0*/  BSYNC B2 ;  /* 0x0000000000027941 */ /* 0x000fea0003800000 */
.L_x_3702:
        /* <DEDUP_REMOVED lines=43> */
.L_x_3701:
[----:B------:R-:W-:Y:S05]  /*294a0*/  BSYNC B1 ;  /* 0x0000000000017941 */ /* 0x000fea0003800000 */
.L_x_3700:
        /* <DEDUP_REMOVED lines=10> */
[----:B------:R-:W-:-:S04]  /*29550*/  IMAD.U32 R97, R59, 0x10000, RZ ;  /* 0x000100003b617824 */ /* 0x000fc800078e00ff */
[----:B------:R-:W-:Y:S01]  /*29560*/  FADD.FTZ R125, R97, R125 ;  /* 0x0000007d617d7221 */ /* 0x000fe20000010000 */
[----:B------:R-:W-:Y:S01]  /*29570*/  IMAD.MOV.U32 R97, RZ, RZ, R96 ;  /* 0x000000ffff617224 */ /* 0x000fe200078e0060 */
[----:B------:R-:W-:Y:S06]  /*29580*/  BRA `(.L_x_3705) ;  /* 0x0000000400547947 */ /* 0x000fec0003800000 */
.L_x_3704:
        /* <DEDUP_REMOVED lines=12> */
.L_x_3707:
[----:B------:R-:W-:-:S07]  /*29650*/  IMAD.MOV.U32 R12, RZ, RZ, R156 ;  /* 0x000000ffff0c7224 */ /* 0x000fce00078e009c */
.L_x_3708:
[----:B------:R-:W-:Y:S05]  /*29660*/  BSYNC B1 ;  /* 0x0000000000017941 */ /* 0x000fea0003800000 */
.L_x_3706:
        /* <DEDUP_REMOVED lines=16> */
.L_x_3712:
[----:B------:R-:W-:Y:S05]  /*29770*/  BSYNC B2 ;  /* 0x0000000000027941 */ /* 0x000fea0003800000 */
.L_x_3711:
        /* <DEDUP_REMOVED lines=43> */
.L_x_3710:
[----:B------:R-:W-:Y:S05]  /*29a30*/  BSYNC B1 ;  /* 0x0000000000017941 */ /* 0x000fea0003800000 */
.L_x_3709:
        /* <DEDUP_REMOVED lines=10> */
.L_x_3705:
        /* <DEDUP_REMOVED lines=12> */
.L_x_3714:
[----:B------:R-:W-:-:S07]  /*29ba0*/  IMAD.MOV.U32 R129, RZ, RZ, R156 ;  /* 0x000000ffff817224 */ /* 0x000fce00078e009c */
.L_x_3715:
[----:B------:R-:W-:Y:S05]  /*29bb0*/  BSYNC B1 ;  /* 0x0000000000017941 */ /* 0x000fea0003800000 */
.L_x_3713:
        /* <DEDUP_REMOVED lines=16> */
.L_x_3719:
[----:B------:R-:W-:Y:S05]  /*29cc0*/  BSYNC B2 ;  /* 0x0000000000027941 */ /* 0x000fea0003800000 */
.L_x_3718:
        /* <DEDUP_REMOVED lines=43> */
.L_x_3717:
[----:B------:R-:W-:Y:S05]  /*29f80*/  BSYNC B1 ;  /* 0x0000000000017941 */ /* 0x000fea0003800000 */
.L_x_3716:
        /* <DEDUP_REMOVED lines=14> */
.L_x_3720:
        /* <DEDUP_REMOVED lines=12> */
.L_x_3723:
[----:B------:R-:W-:-:S07]  /*2a130*/  IMAD.MOV.U32 R13, RZ, RZ, R156 ;  /* 0x000000ffff0d7224 */ /* 0x000fce00078e009c */
.L_x_3724:
[----:B------:R-:W-:Y:S05]  /*2a140*/  BSYNC B1 ;  /* 0x0000000000017941 */ /* 0x000fea0003800000 */
.L_x_3722:
        /* <DEDUP_REMOVED lines=19> */
.L_x_3728:
[----:B------:R-:W-:Y:S05]  /*2a280*/  BSYNC B2 ;  /* 0x0000000000027941 */ /* 0x000fea0003800000 */
.L_x_3727:
        /* <DEDUP_REMOVED lines=42> */
[----:B------:R-:W-:-:S07]  /*2a530*/  LOP3.LUT R50, R99, UR43, R128, 0x96, !PT ;  /* 0x0000002b63327c12 */ /* 0x000fce000f8e9680 */
.L_x_3726:
[----:B------:R-:W-:Y:S05]  /*2a540*/  BSYNC B1 ;  /* 0x0000000000017941 */ /* 0x000fea0003800000 */
.L_x_3725:
        /* <DEDUP_REMOVED lines=12> */
.L_x_3721:
        /* <DEDUP_REMOVED lines=53> */
.L_x_3729:
[----:B01----:R-:W0:Y:S01]  /*2a960*/  @P1 LDC.64 R96, c[0x0][0x230] ;  /* 0x00008c00ff601b82 */ /* 0x003e220000000a00 */
[----:B------:R-:W-:-:S07]  /*2a970*/  IADD3 R127, R109, 0xe0, RZ ;  /* 0x000000e06d7f7810 */ /* 0x000fce0007ffe0ff */
        /* <DEDUP_REMOVED lines=19> */
.L_x_3731:
[----:B------:R-:W-:-:S07]  /*2aab0*/  IMAD.MOV.U32 R134, RZ, RZ, R156 ;  /* 0x000000ffff867224 */ /* 0x000fce00078e009c */
.L_x_3732:
[----:B------:R-:W-:Y:S05]  /*2aac0*/  BSYNC B1 ;  /* 0x0000000000017941 */ /* 0x000fea0003800000 */
.L_x_3730:
        /* <DEDUP_REMOVED lines=16> */
.L_x_3736:
[----:B------:R-:W-:Y:S05]  /*2abd0*/  BSYNC B2 ;  /* 0x0000000000027941 */ /* 0x000fea0003800000 */
.L_x_3735:
        /* <DEDUP_REMOVED lines=37> */
[----:B------:R-:W-:-:S04]  /*2ae30*/  IMAD.WIDE.U32 R128, R128, -0x2daee0ad, RZ ;  /* 0xd2511f5380807825 */ /* 0x000fc800078e00ff */
[----:B------:R-:W-:Y:S01]  /*2ae40*/  IMAD.MOV.U32 R100, RZ, RZ, R128 ;  /* 0x000000ffff647224 */ /* 0x000fe200078e0080 */
[----:B------:R-:W-:Y:S01]  /*2ae50*/  LOP3.LUT R50, R129, UR43, R132, 0x96, !PT ;  /* 0x0000002b81327c12 */ /* 0x000fe2000f8e9684 */
[----:B------:R-:W-:-:S04]  /*2ae60*/  IMAD.WIDE.U32 R128, R133, -0x326172a9, RZ ;  /* 0xcd9e8d5785807825 */ /* 0x000fc800078e00ff */
[----:B------:R-:W-:Y:S01]  /*2ae70*/  IMAD.MOV.U32 R156, RZ, RZ, R128 ;  /* 0x000000ffff9c7224 */ /* 0x000fe200078e0080 */
[----:B------:R-:W-:Y:S01]  /*2ae80*/  LOP3.LUT R153, R129, UR42, R130, 0x96, !PT ;  /* 0x0000002a81997c12 */ /* 0x000fe2000f8e9682 */
[----:B------:R-:W-:-:S11]  /*2ae90*/  HFMA2.MMA R129, -RZ, RZ, 0, 0 ;  /* 0x00000000ff817435 */ /* 0x000fd600000001ff */
.L_x_3734:
[----:B------:R-:W-:Y:S05]  /*2aea0*/  BSYNC B1 ;  /* 0x0000000000017941 */ /* 0x000fea0003800000 */
.L_x_3733:
        /* <DEDUP_REMOVED lines=16> */
.L_x_3737:
        /* <DEDUP_REMOVED lines=12> */
.L_x_3740:
[----:B------:R-:W-:-:S07]  /*2b070*/  MOV R5, R156 ;  /* 0x0000009c00057202 */ /* 0x000fce0000000f00 */
.L_x_3741:
[----:B------:R-:W-:Y:S05]  /*2b080*/  BSYNC B1 ;  /* 0x0000000000017941 */ /* 0x000fea0003800000 */
.L_x_3739:
        /* <DEDUP_REMOVED lines=16> */
.L_x_3745:
[----:B------:R-:W-:Y:S05]  /*2b190*/  BSYNC B2 ;  /* 0x0000000000027941 */ /* 0x000fea0003800000 */
.L_x_3744:
        /* <DEDUP_REMOVED lines=40> */
[----:B------:R-:W-:-:S05]  /*2b420*/  IMAD.WIDE.U32 R130, R129, -0x326172a9, RZ ;  /* 0xcd9e8d5781827825 */ /* 0x000fca00078e00ff */
[----:B------:R-:W-:Y:S01]  /*2b430*/  LOP3.LUT R153, R131, UR42, R132, 0x96, !PT ;  /* 0x0000002a83997c12 */ /* 0x000fe2000f8e9684 */
[----:B------:R-:W-:Y:S01]  /*2b440*/  IMAD.MOV.U32 R131, RZ, RZ, RZ ;  /* 0x000000ffff837224 */ /* 0x000fe200078e00ff */
[----:B------:R-:W-:-:S07]  /*2b450*/  MOV R156, R130 ;  /* 0x00000082009c7202 */ /* 0x000fce0000000f00 */
.L_x_3743:
[----:B------:R-:W-:Y:S05]  /*2b460*/  BSYNC B1 ;  /* 0x0000000000017941 */ /* 0x000fea0003800000 */
.L_x_3742:
        /* <DEDUP_REMOVED lines=10> */
.L_x_3738:
        /* <DEDUP_REMOVED lines=12> */
.L_x_3747:
[----:B------:R-:W-:-:S07]  /*2b5d0*/  IMAD.MOV.U32 R129, RZ, RZ, R156 ;  /* 0x000000ffff817224 */ /* 0x000fce00078e009c */
.L_x_3748:
[----:B------:R-:W-:Y:S05]  /*2b5e0*/  BSYNC B1 ;  /* 0x0000000000017941 */ /* 0x000fea0003800000 */
.L_x_3746:
        /* <DEDUP_REMOVED lines=16> */
.L_x_3752:
[----:B------:R-:W-:Y:S05]  /*2b6f0*/  BSYNC B2 ;  /* 0x0000000000027941 */ /* 0x000fea0003800000 */
.L_x_3751:
        /* <DEDUP_REMOVED lines=42> */
[----:B------:R-:W-:Y:S01]  /*2b9a0*/  HFMA2.MMA R130, -RZ, RZ, 0, 0 ;  /* 0x00000000ff827435 */ /* 0x000fe200000001ff */
[----:B------:R-:W-:-:S10]  /*2b9b0*/  LOP3.LUT R153, R131, UR42, R132, 0x96, !PT ;  /* 0x0000002a83997c12 */ /* 0x000fd4000f8e9684 */
.L_x_3750:
[----:B------:R-:W-:Y:S05]  /*2b9c0*/  BSYNC B1 ;  /* 0x0000000000017941 */ /* 0x000fea0003800000 */
.L_x_3749:
        /* <DEDUP_REMOVED lines=16> */
.L_x_3753:
        /* <DEDUP_REMOVED lines=12> */
.L_x_3756:
[----:B------:R-:W-:-:S07]  /*2bb90*/  MOV R7, R156 ;  /* 0x0000009c00077202 */ /* 0x000fce0000000f00 */
.L_x_3757:
[----:B------:R-:W-:Y:S05]  /*2bba0*/  BSYNC B1 ;  /* 0x0000000000017941 */ /* 0x000fea0003800000 */
.L_x_3755:
        /* <DEDUP_REMOVED lines=16> */
.L_x_3761:
[----:B------:R-:W-:Y:S05]  /*2bcb0*/  BSYNC B2 ;  /* 0x0000000000027941 */ /* 0x000fea0003800000 */
.L_x_3760:
        /* <DEDUP_REMOVED lines=44> */
.L_x_3759:
[----:B------:R-:W-:Y:S05]  /*2bf80*/  BSYNC B1 ;  /* 0x0000000000017941 */ /* 0x000fea0003800000 */
.L_x_3758:
        /* <DEDUP_REMOVED lines=12> */
.L_x_3754:
        /* <DEDUP_REMOVED lines=12> */
.L_x_3763:
[----:B------:R-:W-:-:S07]  /*2c110*/  IMAD.MOV.U32 R96, RZ, RZ, R156 ;  /* 0x000000ffff607224 */ /* 0x000fce00078e009c */
.L_x_3764:
[----:B------:R-:W-:Y:S05]  /*2c120*/  BSYNC B1 ;  /* 0x0000000000017941 */ /* 0x000fea0003800000 */
.L_x_3762:
        /* <DEDUP_REMOVED lines=16> */
.L_x_3768:
[----:B------:R-:W-:Y:S05]  /*2c230*/  BSYNC B2 ;  /* 0x0000000000027941 */ /* 0x000fea0003800000 */
.L_x_3767:
        /* <DEDUP_REMOVED lines=44> */
.L_x_3766:
[----:B------:R-:W-:Y:S05]  /*2c500*/  BSYNC B1 ;  /* 0x0000000000017941 */ /* 0x000fea0003800000 */
.L_x_3765:
        /* <DEDUP_REMOVED lines=16> */
.L_x_3769:
        /* <DEDUP_REMOVED lines=12> */
.L_x_3772:
[----:B------:R-:W-:-:S07]  /*2c6d0*/  MOV R8, R156 ;  /* 0x0000009c00087202 */ /* 0x000fce0000000f00 */
.L_x_3773:
[----:B------:R-:W-:Y:S05]  /*2c6e0*/  BSYNC B1 ;  /* 0x0000000000017941 */ /* 0x000fea0003800000 */
.L_x_3771:
        /* <DEDUP_REMOVED lines=16> */
.L_x_3777:
[----:B------:R-:W-:Y:S05]  /*2c7f0*/  BSYNC B2 ;  /* 0x0000000000027941 */ /* 0x000fea0003800000 */
.L_x_3776:
        /* <DEDUP_REMOVED lines=44> */
.L_x_3775:
[----:B------:R-:W-:Y:S05]  /*2cac0*/  BSYNC B1 ;  /* 0x0000000000017941 */ /* 0x000fea0003800000 */
.L_x_3774:
        /* <DEDUP_REMOVED lines=10> */
.L_x_3770:
        /* <DEDUP_REMOVED lines=12> */
.L_x_3779:
[----:B------:R-:W-:-:S07]  /*2cc30*/  IMAD.MOV.U32 R136, RZ, RZ, R156 ;  /* 0x000000ffff887224 */ /* 0x000fce00078e009c */
.L_x_3780:
[----:B------:R-:W-:Y:S05]  /*2cc40*/  BSYNC B1 ;  /* 0x0000000000017941 */ /* 0x000fea0003800000 */
.L_x_3778:
        /* <DEDUP_REMOVED lines=16> */
.L_x_3784:
[----:B------:R-:W-:Y:S05]  /*2cd50*/  BSYNC B2 ;  /* 0x0000000000027941 */ /* 0x000fea0003800000 */
.L_x_3783:
        /* <DEDUP_REMOVED lines=44> */
.L_x_3782:
[----:B------:R-:W-:Y:S05]  /*2d020*/  BSYNC B1 ;  /* 0x0000000000017941 */ /* 0x000fea0003800000 */
.L_x_3781:
        /* <DEDUP_REMOVED lines=16> */
.L_x_3785:
        /* <DEDUP_REMOVED lines=12> */
.L_x_3788:
[----:B------:R-:W-:-:S07]  /*2d1f0*/  MOV R9, R156 ;  /* 0x0000009c00097202 */ /* 0x000fce0000000f00 */
.L_x_3789:
[----:B------:R-:W-:Y:S05]  /*2d200*/  BSYNC B1 ;  /* 0x0000000000017941 */ /* 0x000fea0003800000 */
.L_x_3787:
        /* <DEDUP_REMOVED lines=16> */
.L_x_3793:
[----:B------:R-:W-:Y:S05]  /*2d310*/  BSYNC B2 ;  /* 0x0000000000027941 */ /* 0x000fea0003800000 */
.L_x_3792:
        /* <DEDUP_REMOVED lines=44> */
.L_x_3791:
[----:B------:R-:W-:Y:S05]  /*2d5e0*/  BSYNC B1 ;  /* 0x0000000000017941 */ /* 0x000fea0003800000 */
.L_x_3790:
        /* <DEDUP_REMOVED lines=12> */
.L_x_3786:
        /* <DEDUP_REMOVED lines=12> */
.L_x_3795:
[----:B------:R-:W-:-:S07]  /*2d770*/  IMAD.MOV.U32 R136, RZ, RZ, R156 ;  /* 0x000000ffff887224 */ /* 0x000fce00078e009c */
.L_x_3796:
[----:B------:R-:W-:Y:S05]  /*2d780*/  BSYNC B1 ;  /* 0x0000000000017941 */ /* 0x000fea0003800000 */
.L_x_3794:
        /* <DEDUP_REMOVED lines=16> */
.L_x_3800:
[----:B------:R-:W-:Y:S05]  /*2d890*/  BSYNC B2 ;  /* 0x0000000000027941 */ /* 0x000fea0003800000 */
.L_x_3799:
        /* <DEDUP_REMOVED lines=44> */
.L_x_3798:
[----:B------:R-:W-:Y:S05]  /*2db60*/  BSYNC B1 ;  /* 0x0000000000017941 */ /* 0x000fea0003800000 */
.L_x_3797:
        /* <DEDUP_REMOVED lines=16> */
.L_x_3801:
        /* <DEDUP_REMOVED lines=12> */
.L_x_3804:
[----:B------:R-:W-:-:S07]  /*2dd30*/  MOV R10, R156 ;  /* 0x0000009c000a7202 */ /* 0x000fce0000000f00 */
.L_x_3805:
[----:B------:R-:W-:Y:S05]  /*2dd40*/  BSYNC B1 ;  /* 0x0000000000017941 */ /* 0x000fea0003800000 */
.L_x_3803:
        /* <DEDUP_REMOVED lines=16> */
.L_x_3809:
[----:B------:R-:W-:Y:S05]  /*2de50*/  BSYNC B2 ;  /* 0x0000000000027941 */ /* 0x000fea0003800000 */
.L_x_3808:
        /* <DEDUP_REMOVED lines=44> */
.L_x_3807:
[----:B------:R-:W-:Y:S05]  /*2e120*/  BSYNC B1 ;  /* 0x0000000000017941 */ /* 0x000fea0003800000 */
.L_x_3806:
        /* <DEDUP_REMOVED lines=10> */
.L_x_3802:
        /* <DEDUP_REMOVED lines=12> */
.L_x_3811:
[----:B------:R-:W-:-:S07]  /*2e290*/  IMAD.MOV.U32 R133, RZ, RZ, R156 ;  /* 0x000000ffff857224 */ /* 0x000fce00078e009c */
.L_x_3812:
[----:B------:R-:W-:Y:S05]  /*2e2a0*/  BSYNC B1 ;  /* 0x0000000000017941 */ /* 0x000fea0003800000 */
.L_x_3810:
        /* <DEDUP_REMOVED lines=16> */
.L_x_3816:
[----:B------:R-:W-:Y:S05]  /*2e3b0*/  BSYNC B2 ;  /* 0x0000000000027941 */ /* 0x000fea0003800000 */
.L_x_3815:
        /* <DEDUP_REMOVED lines=44> */
.L_x_3814:
[----:B------:R-:W-:Y:S05]  /*2e680*/  BSYNC B1 ;  /* 0x0000000000017941 */ /* 0x000fea0003800000 */
.L_x_3813:
        /* <DEDUP_REMOVED lines=14> */
.L_x_3817:
        /* <DEDUP_REMOVED lines=12> */
.L_x_3820:
[----:B------:R-:W-:-:S07]  /*2e830*/  MOV R11, R156 ;  /* 0x0000009c000b7202 */ /* 0x000fce0000000f00 */
.L_x_3821:
[----:B------:R-:W-:Y:S05]  /*2e840*/  BSYNC B1 ;  /* 0x0000000000017941 */ /* 0x000fea0003800000 */
.L_x_3819:
        /* <DEDUP_REMOVED lines=16> */
.L_x_3825:
[----:B------:R-:W-:Y:S05]  /*2e950*/  BSYNC B2 ;  /* 0x0000000000027941 */ /* 0x000fea0003800000 */
.L_x_3824:
        /* <DEDUP_REMOVED lines=44> */
.L_x_3823:
[----:B------:R-:W-:Y:S05]  /*2ec20*/  BSYNC B1 ;  /* 0x0000000000017941 */ /* 0x000fea0003800000 */
.L_x_3822:
        /* <DEDUP_REMOVED lines=12> */
.L_x_3818:
        /* <DEDUP_REMOVED lines=12> */
.L_x_3827:
[----:B------:R-:W-:-:S07]  /*2edb0*/  IMAD.MOV.U32 R98, RZ, RZ, R156 ;  /* 0x000000ffff627224 */ /* 0x000fce00078e009c */
.L_x_3828:
[----:B------:R-:W-:Y:S05]  /*2edc0*/  BSYNC B1 ;  /* 0x0000000000017941 */ /* 0x000fea0003800000 */
.L_x_3826:
        /* <DEDUP_REMOVED lines=16> */
.L_x_3832:
[----:B------:R-:W-:Y:S05]  /*2eed0*/  BSYNC B2 ;  /* 0x0000000000027941 */ /* 0x000fea0003800000 */
.L_x_3831:
        /* <DEDUP_REMOVED lines=44> */
.L_x_3830:
[----:B------:R-:W-:Y:S05]  /*2f1a0*/  BSYNC B1 ;  /* 0x0000000000017941 */ /* 0x000fea0003800000 */
.L_x_3829:
        /* <DEDUP_REMOVED lines=14> */
.L_x_3833:
        /* <DEDUP_REMOVED lines=12> */
.L_x_3836:
[----:B------:R-:W-:-:S07]  /*2f350*/  MOV R12, R156 ;  /* 0x0000009c000c7202 */ /* 0x000fce0000000f00 */
.L_x_3837:
[----:B------:R-:W-:Y:S05]  /*2f360*/  BSYNC B1 ;  /* 0x0000000000017941 */ /* 0x000fea0003800000 */
.L_x_3835:
        /* <DEDUP_REMOVED lines=16> */
.L_x_3841:
[----:B------:R-:W-:Y:S05]  /*2f470*/  BSYNC B2 ;  /* 0x0000000000027941 */ /* 0x000fea0003800000 */
.L_x_3840:
        /* <DEDUP_REMOVED lines=44> */
.L_x_3839:
[----:B------:R-:W-:Y:S05]  /*2f740*/  BSYNC B1 ;  /* 0x0000000000017941 */ /* 0x000fea0003800000 */
.L_x_3838:
        /* <DEDUP_REMOVED lines=10> */
.L_x_3834:
        /* <DEDUP_REMOVED lines=12> */
.L_x_3843:
[----:B------:R-:W-:-:S07]  /*2f8b0*/  IMAD.MOV.U32 R138, RZ, RZ, R156 ;  /* 0x000000ffff8a7224 */ /* 0x000fce00078e009c */
.L_x_3844:
[----:B------:R-:W-:Y:S05]  /*2f8c0*/  BSYNC B1 ;  /* 0x0000000000017941 */ /* 0x000fea0003800000 */
.L_x_3842:
        /* <DEDUP_REMOVED lines=16> */
.L_x_3848:
[----:B------:R-:W-:Y:S05]  /*2f9d0*/  BSYNC B2 ;  /* 0x0000000000027941 */ /* 0x000fea0003800000 */
.L_x_3847:
        /* <DEDUP_REMOVED lines=44> */
.L_x_3846:
[----:B------:R-:W-:Y:S05]  /*2fca0*/  BSYNC B1 ;  /* 0x0000000000017941 */ /* 0x000fea0003800000 */
.L_x_3845:
        /* <DEDUP_REMOVED lines=14> */
.L_x_3849:
        /* <DEDUP_REMOVED lines=12> */
.L_x_3852:
[----:B------:R-:W-:-:S07]  /*2fe50*/  MOV R13, R156 ;  /* 0x0000009c000d7202 */ /* 0x000fce0000000f00 */
.L_x_3853:
[----:B------:R-:W-:Y:S05]  /*2fe60*/  BSYNC B1 ;  /* 0x0000000000017941 */ /* 0x000fea0003800000 */
.L_x_3851:
        /* <DEDUP_REMOVED lines=8> */
[----:B------:R-:W-:Y:S01]  /*2fef0*/  VIADD R3, R3, 0x1 ;  /* 0x0000000103037836 */ /* 0x000fe20000000000 */
[----:B------:R-:W-:-:S04]  /*2ff00*/  LOP3.LUT R6, R6, 0xffffffbf, RZ, 0xc0, !PT ;  /* 0xffffffbf06067812 */ /* 0x000fc800078ec0ff */
[----:B------:R-:W-:Y:S02]  /*2ff10*/  ISETP.NE.AND P6, PT, R3, RZ, PT ;  /* 0x000000ff0300720c */ /* 0x000fe40003fc5270 */
[----:B------:R-:W-:-:S11]  /*2ff20*/  @P0 LOP3.LUT R6, R6, 0x40, RZ, 0xfc, !PT ;  /* 0x0000004006060812 */ /* 0x000fd600078efcff */
[----:B------:R-:W-:Y:S01]  /*2ff30*/  @!P6 IADD3 R0, R0, 0x1, RZ ;  /* 0x000000010000e810 */ /* 0x000fe20007ffe0ff */
[----:B------:R-:W-:Y:S02]  /*2ff40*/  @!P6 VIADD R50, R4, 0x1 ;  /* 0x000000010432e836 */ /* 0x000fe40000000000 */
[----:B------:R-:W-:Y:S01]  /*2ff50*/  @!P6 IMAD.MOV.U32 R3, RZ, RZ, RZ ;  /* 0x000000ffff03e224 */ /* 0x000fe200078e00ff */
[----:B------:R-:W-:-:S13]  /*2ff60*/  ISETP.NE.AND P0, PT, R0, RZ, !P6 ;  /* 0x000000ff0000720c */ /* 0x000fda0007705270 */
[----:B------:R-:W-:Y:S01]  /*2ff70*/  @P0 IMAD.MOV R50, RZ, RZ, R4 ;  /* 0x000000ffff320224 */ /* 0x000fe200078e0204 */
[----:B------:R-:W-:-:S04]  /*2ff80*/  LOP3.LUT P0, RZ, R6, 0x40, RZ, 0xc0, !PT ;  /* 0x0000004006ff7812 */ /* 0x000fc8000780c0ff */
[----:B------:R-:W-:-:S09]  /*2ff90*/  @!P6 MOV R4, R50 ;  /* 0x000000320004e202 */ /* 0x000fd20000000f00 */
.L_x_3857:
[----:B------:R-:W-:Y:S05]  /*2ffa0*/  BSYNC B2 ;  /* 0x0000000000027941 */ /* 0x000fea0003800000 */
.L_x_3856:
        /* <DEDUP_REMOVED lines=42> */
[----:B------:R-:W-:Y:S02]  /*30250*/  LOP3.LUT R153, R97, UR42, R98, 0x96, !PT ;  /* 0x0000002a61997c12 */ /* 0x000fe4000f8e9662 */
[----:B------:R-:W-:-:S07]  /*30260*/  MOV R156, R96 ;  /* 0x00000060009c7202 */ /* 0x000fce0000000f00 */
.L_x_3855:
[----:B------:R-:W-:Y:S05]  /*30270*/  BSYNC B1 ;  /* 0x0000000000017941 */ /* 0x000fea0003800000 */
.L_x_3854:
        /* <DEDUP_REMOVED lines=12> */
.L_x_3850:
        /* <DEDUP_REMOVED lines=53> */
.L_x_3858:
        /* <DEDUP_REMOVED lines=21> */
.L_x_3860:
[----:B------:R-:W-:-:S07]  /*307e0*/  IMAD.MOV.U32 R137, RZ, RZ, R156 ;  /* 0x000000ffff897224 */ /* 0x000fce00078e009c */
.L_x_3861:
[----:B------:R-:W-:Y:S05]  /*307f0*/  BSYNC B1 ;  /* 0x0000000000017941 */ /* 0x000fea0003800000 */
.L_x_3859:
        /* <DEDUP_REMOVED lines=16> */
.L_x_3865:
[----:B------:R-:W-:Y:S05]  /*30900*/  BSYNC B2 ;  /* 0x0000000000027941 */ /* 0x000fea0003800000 */
.L_x_3864:
        /* <DEDUP_REMOVED lines=38> */
[----:B------:R-:W-:Y:S02]  /*30b70*/  LOP3.LUT R50, R139, UR43, R142, 0x96, !PT ;  /* 0x0000002b8b327c12 */ /* 0x000fe4000f8e968e */
[----:B------:R-:W-:Y:S01]  /*30b80*/  MOV R100, R138 ;  /* 0x0000008a00647202 */ /* 0x000fe20000000f00 */
[----:B------:R-:W-:-:S04]  /*30b90*/  IMAD.WIDE.U32 R138, R143, -0x326172a9, RZ ;  /* 0xcd9e8d578f8a7825 */ /* 0x000fc800078e00ff */
[----:B------:R-:W-:Y:S01]  /*30ba0*/  IMAD.MOV.U32 R156, RZ, RZ, R138 ;  /* 0x000000ffff9c7224 */ /* 0x000fe200078e008a */
[----:B------:R-:W-:Y:S01]  /*30bb0*/  LOP3.LUT R153, R139, UR42, R140, 0x96, !PT ;  /* 0x0000002a8b997c12 */ /* 0x000fe2000f8e968c */
[----:B------:R-:W-:-:S07]  /*30bc0*/  IMAD.MOV.U32 R139, RZ, RZ, RZ ;  /* 0x000000ffff8b7224 */ /* 0x000fce00078e00ff */
.L_x_3863:
[----:B------:R-:W-:Y:S05]  /*30bd0*/  BSYNC B1 ;  /* 0x0000000000017941 */ /* 0x000fea0003800000 */
.L_x_3862:
[----:B------:R-:W-:Y:S02]  /*30be0*/  I2FP.F32.U32 R137, R137 ;  /* 0x0000008900897245 */ /* 0x000fe40000201000 */
[----:B------:R-:W-:-:S03]  /*30bf0*/  LOP3.LUT R6, R6, 0xffffffdf, RZ, 0xc0, !PT ;  /* 0xffffffdf06067812 */ /* 0x000fc600078ec0ff */
[----:B------:R-:W-:-:S05]  /*30c00*/  FFMA.FTZ R137, R137, R206, 1.1641532182693481445e-10 ;  /* 0x2f00000089897423 */ /* 0x000fca00000100ce */
[----:B------:R-:W-:Y:S02]  /*30c10*/  FSETP.GTU.FTZ.AND P3, PT, R137, R205, PT ;  /* 0x000000cd8900720b */ /* 0x000fe40003f7c000 */
[C---:B-----5:R-:W-:Y:S02]  /*30c20*/  SHF.L.U32 R137, R96.reuse, 0x10, RZ ;  /* 0x0000001060897819 */ /* 0x060fe400000006ff */
[----:B------:R-:W-:-:S03]  /*30c30*/  PRMT R96, R96, 0x7632, R96 ;  /* 0x0000763260607816 */ /* 0x000fc60000000060 */
[----:B------:R-:W-:-:S05]  /*30c40*/  FMUL.FTZ R137, R137, R204 ;  /* 0x000000cc89897220 */ /* 0x000fca0000410000 */
[----:B------:R-:W-:Y:S02]  /*30c50*/  FSEL R137, R137, RZ, !P3 ;  /* 0x000000ff89897208 */ /* 0x000fe40005800000 */
        /* <DEDUP_REMOVED lines=8> */
.L_x_3866:
        /* <DEDUP_REMOVED lines=12> */
.L_x_3869:
[----:B------:R-:W-:-:S07]  /*30da0*/  IMAD.MOV.U32 R5, RZ, RZ, R156 ;  /* 0x000000ffff057224 */ /* 0x000fce00078e009c */
.L_x_3870:
[----:B------:R-:W-:Y:S05]  /*30db0*/  BSYNC B1 ;  /* 0x0000000000017941 */ /* 0x000fea0003800000 */
.L_x_3868:
        /* <DEDUP_REMOVED lines=16> */
.L_x_3874:
[----:B------:R-:W-:Y:S05]  /*30ec0*/  BSYNC B2 ;  /* 0x0000000000027941 */ /* 0x000fea0003800000 */
.L_x_3873:
        /* <DEDUP_REMOVED lines=44> */
.L_x_3872:
[----:B------:R-:W-:Y:S05]  /*31190*/  BSYNC B1 ;  /* 0x0000000000017941 */ /* 0x000fea0003800000 */
.L_x_3871:
        /* <DEDUP_REMOVED lines=10> */
.L_x_3867:
        /* <DEDUP_REMOVED lines=12> */
.L_x_3876:
[----:B------:R-:W-:-:S07]  /*31300*/  IMAD.MOV.U32 R144, RZ, RZ, R156 ;  /* 0x000000ffff907224 */ /* 0x000fce00078e009c */
.L_x_3877:
[----:B------:R-:W-:Y:S05]  /*31310*/  BSYNC B1 ;  /* 0x0000000000017941 */ /* 0x000fea0003800000 */
.L_x_3875:
        /* <DEDUP_REMOVED lines=16> */
.L_x_3881:
[----:B------:R-:W-:Y:S05]  /*31420*/  BSYNC B2 ;  /* 0x0000000000027941 */ /* 0x000fea0003800000 */
.L_x_3880:
        /* <DEDUP_REMOVED lines=44> */
.L_x_3879:
[----:B------:R-:W-:Y:S05]  /*316f0*/  BSYNC B1 ;  /* 0x0000000000017941 */ /* 0x000fea0003800000 */
.L_x_3878:
        /* <DEDUP_REMOVED lines=16> */
.L_x_3882:
        /* <DEDUP_REMOVED lines=12> */
.L_x_3885:
[----:B------:R-:W-:-:S07]  /*318c0*/  IMAD.MOV.U32 R7, RZ, RZ, R156 ;  /* 0x000000ffff077224 */ /* 0x000fce00078e009c */
.L_x_3886:
[----:B------:R-:W-:Y:S05]  /*318d0*/  BSYNC B1 ;  /* 0x0000000000017941 */ /* 0x000fea0003800000 */
.L_x_3884:
        /* <DEDUP_REMOVED lines=16> */
.L_x_3890:
[----:B------:R-:W-:Y:S05]  /*319e0*/  BSYNC B2 ;  /* 0x0000000000027941 */ /* 0x000fea0003800000 */
.L_x_3889:
        /* <DEDUP_REMOVED lines=44> */
.L_x_3888:
[----:B------:R-:W-:Y:S05]  /*31cb0*/  BSYNC B1 ;  /* 0x0000000000017941 */ /* 0x000fea0003800000 */
.L_x_3887:
        /* <DEDUP_REMOVED lines=12> */
.L_x_3883:
        /* <DEDUP_REMOVED lines=12> */
.L_x_3892:
[----:B------:R-:W-:-:S07]  /*31e40*/  IMAD.MOV.U32 R96, RZ, RZ, R156 ;  /* 0x000000ffff607224 */ /* 0x000fce00078e009c */
.L_x_3893:
[----:B------:R-:W-:Y:S05]  /*31e50*/  BSYNC B1 ;  /* 0x0000000000017941 */ /* 0x000fea0003800000 */
.L_x_3891:
        /* <DEDUP_REMOVED lines=16> */
.L_x_3897:
[----:B------:R-:W-:Y:S05]  /*31f60*/  BSYNC B2 ;  /* 0x0000000000027941 */ /* 0x000fea0003800000 */
.L_x_3896:
        /* <DEDUP_REMOVED lines=44> */
.L_x_3895:
[----:B------:R-:W-:Y:S05]  /*32230*/  BSYNC B1 ;  /* 0x0000000000017941 */ /* 0x000fea0003800000 */
.L_x_3894:
        /* <DEDUP_REMOVED lines=16> */
.L_x_3898:
        /* <DEDUP_REMOVED lines=12> */
.L_x_3901:
[----:B------:R-:W-:-:S07]  /*32400*/  IMAD.MOV.U32 R8, RZ, RZ, R156 ;  /* 0x000000ffff087224 */ /* 0x000fce00078e009c */
.L_x_3902:
[----:B------:R-:W-:Y:S05]  /*32410*/  BSYNC B1 ;  /* 0x0000000000017941 */ /* 0x000fea0003800000 */
.L_x_3900:
        /* <DEDUP_REMOVED lines=16> */
.L_x_3906:
[----:B------:R-:W-:Y:S05]  /*32520*/  BSYNC B2 ;  /* 0x0000000000027941 */ /* 0x000fea0003800000 */
.L_x_3905:
        /* <DEDUP_REMOVED lines=44> */
.L_x_3904:
[----:B------:R-:W-:Y:S05]  /*327f0*/  BSYNC B1 ;  /* 0x0000000000017941 */ /* 0x000fea0003800000 */
.L_x_3903:
        /* <DEDUP_REMOVED lines=10> */
.L_x_3899:
        /* <DEDUP_REMOVED lines=12> */
.L_x_3908:
[----:B------:R-:W-:-:S07]  /*32960*/  IMAD.MOV.U32 R145, RZ, RZ, R156 ;  /* 0x000000ffff917224 */ /* 0x000fce00078e009c */
.L_x_3909:
[----:B------:R-:W-:Y:S05]  /*32970*/  BSYNC B1 ;  /* 0x0000000000017941 */ /* 0x000fea0003800000 */
.L_x_3907:
        /* <DEDUP_REMOVED lines=16> */
.L_x_3913:
[----:B------:R-:W-:Y:S05]  /*32a80*/  BSYNC B2 ;  /* 0x0000000000027941 */ /* 0x000fea0003800000 */
.L_x_3912:
        /* <DEDUP_REMOVED lines=44> */
.L_x_3911:
[----:B------:R-:W-:Y:S05]  /*32d50*/  BSYNC B1 ;  /* 0x0000000000017941 */ /* 0x000fea0003800000 */
.L_x_3910:
        /* <DEDUP_REMOVED lines=16> */
.L_x_3914:
        /* <DEDUP_REMOVED lines=12> */
.L_x_3917:
[----:B------:R-:W-:-:S07]  /*32f20*/  IMAD.MOV.U32 R9, RZ, RZ, R156 ;  /* 0x000000ffff097224 */ /* 0x000fce00078e009c */
.L_x_3918:
[----:B------:R-:W-:Y:S05]  /*32f30*/  BSYNC B1 ;  /* 0x0000000000017941 */ /* 0x000fea0003800000 */
.L_x_3916:
        /* <DEDUP_REMOVED lines=16> */
.L_x_3922:
[----:B------:R-:W-:Y:S05]  /*33040*/  BSYNC B2 ;  /* 0x0000000000027941 */ /* 0x000fea0003800000 */
.L_x_3921:
        /* <DEDUP_REMOVED lines=44> */
.L_x_3920:
[----:B------:R-:W-:Y:S05]  /*33310*/  BSYNC B1 ;  /* 0x0000000000017941 */ /* 0x000fea0003800000 */
.L_x_3919:
        /* <DEDUP_REMOVED lines=12> */
.L_x_3915:
        /* <DEDUP_REMOVED lines=12> */
.L_x_3924:
[----:B------:R-:W-:-:S07]  /*334a0*/  IMAD.MOV.U32 R141, RZ, RZ, R156 ;  /* 0x000000ffff8d7224 */ /* 0x000fce00078e009c */
.L_x_3925:
[----:B------:R-:W-:Y:S05]  /*334b0*/  BSYNC B1 ;  /* 0x0000000000017941 */ /* 0x000fea0003800000 */
.L_x_3923:
        /* <DEDUP_REMOVED lines=16> */
.L_x_3929:
[----:B------:R-:W-:Y:S05]  /*335c0*/  BSYNC B2 ;  /* 0x0000000000027941 */ /* 0x000fea0003800000 */
.L_x_3928:
        /* <DEDUP_REMOVED lines=44> */
.L_x_3927:
[----:B------:R-:W-:Y:S05]  /*33890*/  BSYNC B1 ;  /* 0x0000000000017941 */ /* 0x000fea0003800000 */
.L_x_3926:
        /* <DEDUP_REMOVED lines=16> */
.L_x_3930:
        /* <DEDUP_REMOVED lines=12> */
.L_x_3933:
[----:B------:R-:W-:-:S07]  /*33a60*/  IMAD.MOV.U32 R10, RZ, RZ, R156 ;  /* 0x000000ffff0a7224 */ /* 0x000fce00078e009c */
.L_x_3934:
[----:B------:R-:W-:Y:S05]  /*33a70*/  BSYNC B1 ;  /* 0x0000000000017941 */ /* 0x000fea0003800000 */
.L_x_3932:
        /* <DEDUP_REMOVED lines=16> */
.L_x_3938:
[----:B------:R-:W-:Y:S05]  /*33b80*/  BSYNC B2 ;  /* 0x0000000000027941 */ /* 0x000fea0003800000 */
.L_x_3937:
        /* <DEDUP_REMOVED lines=44> */
.L_x_3936:
[----:B------:R-:W-:Y:S05]  /*33e50*/  BSYNC B1 ;  /* 0x0000000000017941 */ /* 0x000fea0003800000 */
.L_x_3935:
        /* <DEDUP_REMOVED lines=10> */
.L_x_3931:
        /* <DEDUP_REMOVED lines=12> */
.L_x_3940:
[----:B------:R-:W-:-:S07]  /*33fc0*/  IMAD.MOV.U32 R146, RZ, RZ, R156 ;  /* 0x000000ffff927224 */ /* 0x000fce00078e009c */
.L_x_3941:
[----:B------:R-:W-:Y:S05]  /*33fd0*/  BSYNC B1 ;  /* 0x0000000000017941 */ /* 0x000fea0003800000 */
.L_x_3939:
        /* <DEDUP_REMOVED lines=16> */
.L_x_3945:
[----:B------:R-:W-:Y:S05]  /*340e0*/  BSYNC B2 ;  /* 0x0000000000027941 */ /* 0x000fea0003800000 */
.L_x_3944:
        /* <DEDUP_REMOVED lines=44> */
.L_x_3943:
[----:B------:R-:W-:Y:S05]  /*343b0*/  BSYNC B1 ;  /* 0x0000000000017941 */ /* 0x000fea0003800000 */
.L_x_3942:
        /* <DEDUP_REMOVED lines=14> */
.L_x_3946:
        /* <DEDUP_REMOVED lines=12> */
.L_x_3949:
[----:B------:R-:W-:-:S07]  /*34560*/  IMAD.MOV.U32 R11, RZ, RZ, R156 ;  /* 0x000000ffff0b7224 */ /* 0x000fce00078e009c */
.L_x_3950:
[----:B------:R-:W-:Y:S05]  /*34570*/  BSYNC B1 ;  /* 0x0000000000017941 */ /* 0x000fea0003800000 */
.L_x_3948:
        /* <DEDUP_REMOVED lines=16> */
.L_x_3954:
[----:B------:R-:W-:Y:S05]  /*34680*/  BSYNC B2 ;  /* 0x0000000000027941 */ /* 0x000fea0003800000 */
.L_x_3953:
        /* <DEDUP_REMOVED lines=44> */
.L_x_3952:
[----:B------:R-:W-:Y:S05]  /*34950*/  BSYNC B1 ;  /* 0x0000000000017941 */ /* 0x000fea0003800000 */
.L_x_3951:
        /* <DEDUP_REMOVED lines=12> */
.L_x_3947:
        /* <DEDUP_REMOVED lines=12> */
.L_x_3956:
[----:B------:R-:W-:-:S07]  /*34ae0*/  IMAD.MOV.U32 R98, RZ, RZ, R156 ;  /* 0x000000ffff627224 */ /* 0x000fce00078e009c */
.L_x_3957:
[----:B------:R-:W-:Y:S05]  /*34af0*/  BSYNC B1 ;  /* 0x0000000000017941 */ /* 0x000fea0003800000 */
.L_x_3955:
        /* <DEDUP_REMOVED lines=16> */
.L_x_3961:
[----:B------:R-:W-:Y:S05]  /*34c00*/  BSYNC B2 ;  /* 0x0000000000027941 */ /* 0x000fea0003800000 */
.L_x_3960:
        /* <DEDUP_REMOVED lines=44> */
.L_x_3959:
[----:B------:R-:W-:Y:S05]  /*34ed0*/  BSYNC B1 ;  /* 0x0000000000017941 */ /* 0x000fea0003800000 */
.L_x_3958:
        /* <DEDUP_REMOVED lines=14> */
.L_x_3962:
        /* <DEDUP_REMOVED lines=12> */
.L_x_3965:
[----:B------:R-:W-:-:S07]  /*35080*/  IMAD.MOV.U32 R12, RZ, RZ, R156 ;  /* 0x000000ffff0c7224 */ /* 0x000fce00078e009c */
.L_x_3966:
[----:B------:R-:W-:Y:S05]  /*35090*/  BSYNC B1 ;  /* 0x0000000000017941 */ /* 0x000fea0003800000 */
.L_x_3964:
        /* <DEDUP_REMOVED lines=16> */
.L_x_3970:
[----:B------:R-:W-:Y:S05]  /*351a0*/  BSYNC B2 ;  /* 0x0000000000027941 */ /* 0x000fea0003800000 */
.L_x_3969:
        /* <DEDUP_REMOVED lines=44> */
.L_x_3968:
[----:B------:R-:W-:Y:S05]  /*35470*/  BSYNC B1 ;  /* 0x0000000000017941 */ /* 0x000fea0003800000 */
.L_x_3967:
        /* <DEDUP_REMOVED lines=10> */
.L_x_3963:
        /* <DEDUP_REMOVED lines=12> */
.L_x_3972:
[----:B------:R-:W-:-:S07]  /*355e0*/  IMAD.MOV.U32 R147, RZ, RZ, R156 ;  /* 0x000000ffff937224 */ /* 0x000fce00078e009c */
.L_x_3973:
[----:B------:R-:W-:Y:S05]  /*355f0*/  BSYNC B1 ;  /* 0x0000000000017941 */ /* 0x000fea0003800000 */
.L_x_3971:
        /* <DEDUP_REMOVED lines=16> */
.L_x_3977:
[----:B------:R-:W-:Y:S05]  /*35700*/  BSYNC B2 ;  /* 0x0000000000027941 */ /* 0x000fea0003800000 */
.L_x_3976:
        /* <DEDUP_REMOVED lines=44> */
.L_x_3975:
[----:B------:R-:W-:Y:S05]  /*359d0*/  BSYNC B1 ;  /* 0x0000000000017941 */ /* 0x000fea0003800000 */
.L_x_3974:
        /* <DEDUP_REMOVED lines=14> */
.L_x_3978:
        /* <DEDUP_REMOVED lines=12> */
.L_x_3981:
[----:B------:R-:W-:-:S07]  /*35b80*/  IMAD.MOV.U32 R13, RZ, RZ, R156 ;  /* 0x000000ffff0d7224 */ /* 0x000fce00078e009c */
.L_x_3982:
[----:B------:R-:W-:Y:S05]  /*35b90*/  BSYNC B1 ;  /* 0x0000000000017941 */ /* 0x000fea0003800000 */
.L_x_3980:
        /* <DEDUP_REMOVED lines=19> */
.L_x_3986:
[----:B------:R-:W-:Y:S05]  /*35cd0*/  BSYNC B2 ;  /* 0x0000000000027941 */ /* 0x000fea0003800000 */
.L_x_3985:
        /* <DEDUP_REMOVED lines=43> */
[----:B------:R-:W-:-:S07]  /*35f90*/  LOP3.LUT R153, R97, UR42, R98, 0x96, !PT ;  /* 0x0000002a61997c12 */ /* 0x000fce000f8e9662 */
.L_x_3984:
[----:B------:R-:W-:Y:S05]  /*35fa0*/  BSYNC B1 ;  /* 0x0000000000017941 */ /* 0x000fea0003800000 */
.L_x_3983:
        /* <DEDUP_REMOVED lines=12> */
.L_x_3979:
[----:B------:R-:W0:Y:S01]  /*36070*/  LDC.64 R146, c[0x0][0x238] ;  /* 0x00008e00ff927b82 */ /* 0x000e220000000a00 */
[----:B------:R-:W-:Y:S02]  /*36080*/  LOP3.LUT R6, R6, 0xffffffbf, RZ, 0xc0, !PT ;  /* 0xffffffbf06067812 */ /* 0x000fe400078ec0ff */
[----:B------:R-:W-:Y:S02]  /*36090*/  F2FP.BF16.F32.PACK_AB R99, R144, R143 ;  /* 0x0000008f9063723e */ /* 0x000fe400000010ff */
[----:B------:R-:W-:Y:S02]  /*360a0*/  @P1 LOP3.LUT R6, R6, 0x40, RZ, 0xfc, !PT ;  /* 0x0000004006061812 */ /* 0x000fe400078efcff */
[----:B------:R-:W-:Y:S02]  /*360b0*/  F2FP.BF16.F32.PACK_AB R98, R142, R141 ;  /* 0x0000008d8e62723e */ /* 0x000fe400000010ff */
[----:B------:R-:W-:Y:S02]  /*360c0*/  F2FP.BF16.F32.PACK_AB R97, R140, R139 ;  /* 0x0000008b8c61723e */ /* 0x000fe400000010ff */
[----:B------:R-:W-:-:S02]  /*360d0*/  F2FP.BF16.F32.PACK_AB R96, R138, R137 ;  /* 0x000000898a60723e */ /* 0x000fc400000010ff */
[C---:B------:R-:W-:Y:S02]  /*360e0*/  LOP3.LUT P1, RZ, R6.reuse, 0x4, RZ, 0xc0, !PT ;  /* 0x0000000406ff7812 */ /* 0x040fe4000782c0ff */
[----:B------:R-:W-:Y:S02]  /*360f0*/  SEL R145, RZ, 0x1000000, P5 ;  /* 0x01000000ff917807 */ /* 0x000fe40002800000 */
[C---:B------:R-:W-:Y:S02]  /*36100*/  LOP3.LUT P5, RZ, R6.reuse, 0x10, RZ, 0xc0, !PT ;  /* 0x0000001006ff7812 */ /* 0x040fe400078ac0ff */
[----:B------:R-:W-:Y:S01]  /*36110*/  LOP3.LUT P6, RZ, R6, 0x20, RZ, 0xc0, !PT ;  /* 0x0000002006ff7812 */ /* 0x000fe200078cc0ff */
[----:B0-----:R-:W-:-:S05]  /*36120*/  IMAD.WIDE.U32 R146, R136, 0x10, R146 ;  /* 0x0000001088927825 */ /* 0x001fca00078e0092 */
[----:B------:R0:W-:Y:S02]  /*36130*/  STG.E.128 desc[UR6][R146.64], R96 ;  /* 0x0000006092007986 */ /* 0x0001e4000c101d06 */
[----:B0-----:R-:W-:Y:S02]  /*36140*/  SEL R97, RZ, 0x10000, P4 ;  /* 0x00010000ff617807 */ /* 0x001fe40002000000 */
[----:B------:R-:W-:Y:S02]  /*36150*/  SEL R98, RZ, 0x100, P3 ;  /* 0x00000100ff627807 */ /* 0x000fe40001800000 */
[----:B------:R-:W-:Y:S02]  /*36160*/  SEL R96, RZ, 0x1, P1 ;  /* 0x00000001ff607807 */ /* 0x000fe40000800000 */
[----:B------:R-:W-:Y:S02]  /*36170*/  LOP3.LUT P3, RZ, R6, 0x2, RZ, 0xc0, !PT ;  /* 0x0000000206ff7812 */ /* 0x000fe4000786c0ff */
[----:B------:R-:W-:Y:S01]  /*36180*/  LOP3.LUT R145, R98, R145, R97, 0xfe, !PT ;  /* 0x0000009162917212 */ /* 0x000fe200078efe61 */
[----:B------:R-:W-:Y:S01]  /*36190*/  IMAD.WIDE.U32 R96, R96, 0x1000000, RZ ;  /* 0x0100000060607825 */ /* 0x000fe200078e00ff */
[----:B------:R-:W-:-:S02]  /*361a0*/  SEL R98, RZ, 0x1, P3 ;  /* 0x00000001ff627807 */ /* 0x000fc40001800000 */
[C---:B------:R-:W-:Y:S02]  /*361b0*/  LOP3.LUT P4, RZ, R6.reuse, 0x8, RZ, 0xc0, !PT ;  /* 0x0000000806ff7812 */ /* 0x040fe4000788c0ff */
[----:B------:R-:W-:Y:S02]  /*361c0*/  LOP3.LUT R97, R97, R145, R98, 0xfe, !PT ;  /* 0x0000009161617212 */ /* 0x000fe400078efe62 */
[----:B------:R-:W-:Y:S02]  /*361d0*/  SEL R146, RZ, 0x1, P4 ;  /* 0x00000001ff927807 */ /* 0x000fe40002000000 */
[----:B------:R-:W-:Y:S02]  /*361e0*/  SEL R98, RZ, 0x1, P5 ;  /* 0x00000001ff627807 */ /* 0x000fe40002800000 */
[----:B------:R-:W-:Y:S01]  /*361f0*/  LOP3.LUT P1, RZ, R6, 0x40, RZ, 0xc0, !PT ;  /* 0x0000004006ff7812 */ /* 0x000fe2000782c0ff */
[----:B------:R-:W-:-:S04]  /*36200*/  IMAD.WIDE.U32 R146, R146, 0x10000, RZ ;  /* 0x0001000092927825 */ /* 0x000fc800078e00ff */
[----:B------:R-:W-:-:S03]  /*36210*/  IMAD.WIDE.U32 R98, R98, 0x100, RZ ;  /* 0x0000010062627825 */ /* 0x000fc600078e00ff */
[----:B------:R-:W-:Y:S02]  /*36220*/  LOP3.LUT R96, R98, R96, R146, 0xfe, !PT ;  /* 0x0000006062607212 */ /* 0x000fe400078efe92 */
[----:B------:R-:W-:Y:S02]  /*36230*/  SEL R98, RZ, 0x1, P6 ;  /* 0x00000001ff627807 */ /* 0x000fe40003000000 */
[----:B------:R-:W-:Y:S02]  /*36240*/  LOP3.LUT R97, R99, R97, R147, 0xfe, !PT ;  /* 0x0000006163617212 */ /* 0x000fe400078efe93 */
[----:B------:R-:W-:Y:S01]  /*36250*/  LOP3.LUT R96, R96, R98, RZ, 0xfc, !PT ;  /* 0x0000006260607212 */ /* 0x000fe200078efcff */
[----:B------:R-:W-:-:S05]  /*36260*/  IMAD.WIDE.U32 R98, R136, 0x8, R154 ;  /* 0x0000000888627825 */ /* 0x000fca00078e009a */
        /* <DEDUP_REMOVED lines=17> */
[----:B------:R-:W0:Y:S01]  /*36380*/  LDC.64 R98, c[0x0][0x248] ;  /* 0x00009200ff627b82 */ /* 0x000e220000000a00 */
[----:B------:R-:W-:Y:S02]  /*36390*/  LOP3.LUT R97, R97, R147, RZ, 0xfc, !PT ;  /* 0x0000009361617212 */ /* 0x000fe400078efcff */
[----:B------:R-:W-:Y:S01]  /*363a0*/  LOP3.LUT R96, R96, 0xff, R5, 0xf8, !PT ;  /* 0x000000ff60607812 */ /* 0x000fe200078ef805 */
[----:B0-----:R-:W-:-:S05]  /*363b0*/  IMAD.WIDE.U32 R98, R136, 0x8, R98 ;  /* 0x0000000888627825 */ /* 0x001fca00078e0062 */
[----:B------:R1:W-:Y:S02]  /*363c0*/  STG.E.64 desc[UR6][R98.64], R96 ;  /* 0x0000006062007986 */ /* 0x0003e4000c101b06 */
.L_x_3987:
[----:B01----:R-:W0:Y:S01]  /*363d0*/  @P0 LDC.64 R96, c[0x0][0x228] ;  /* 0x00008a00ff600b82 */ /* 0x003e220000000a00 */
[----:B------:R-:W-:-:S07]  /*363e0*/  VIADD R145, R109, 0x120 ;  /* 0x000001206d917836 */ /* 0x000fce0000000000 */
[----:B------:R-:W1:Y:S01]  /*363f0*/  @P1 LDC.64 R98, c[0x0][0x230] ;  /* 0x00008c00ff621b82 */ /* 0x000e620000000a00 */
[----:B0-----:R-:W-:-:S05]  /*36400*/  @P0 IMAD.WIDE.U32 R96, R145, 0x10, R96 ;  /* 0x0000001091600825 */ /* 0x001fca00078e0060 */
[----:B------:R1:W5:Y:S02]  /*36410*/  @P0 LDG.E.128 R52, desc[UR6][R96.64] ;  /* 0x0000000660340981 */ /* 0x000364000c1e1d00 */
[----:B-1----:R-:W-:-:S05]  /*36420*/  @P1 IMAD.WIDE.U32 R96, R145, 0x10, R98 ;  /* 0x0000001091601825 */ /* 0x002fca00078e0062 */
[----:B------:R0:W5:Y:S02]  /*36430*/  @P1 LDG.E.128 R56, desc[UR6][R96.64] ;  /* 0x0000000660381981 */ /* 0x000164000c1e1d00 */
[----:B0-----:R-:W-:-:S06]  /*36440*/  IMAD.WIDE.U32 R96, R145, 0x10, R150 ;  /* 0x0000001091607825 */ /* 0x001fcc00078e0096 */
[----:B------:R-:W5:Y:S01]  /*36450*/  LDG.E.128 R96, desc[UR6][R96.64] ;  /* 0x0000000660607981 */ /* 0x000f62000c1e1d00 */
        /* <DEDUP_REMOVED lines=12> */
.L_x_3989:
[----:B------:R-:W-:-:S07]  /*36520*/  MOV R154, R156 ;  /* 0x0000009c009a7202 */ /* 0x000fce0000000f00 */
.L_x_3990:
[----:B------:R-:W-:Y:S05]  /*36530*/  BSYNC B1 ;  /* 0x0000000000017941 */ /* 0x000fea0003800000 */
.L_x_3988:
        /* <DEDUP_REMOVED lines=16> */
.L_x_3994:
[----:B------:R-:W-:Y:S05]  /*36640*/  BSYNC B2 ;  /* 0x0000000000027941 */ /* 0x000fea0003800000 */
.L_x_3993:
[----:B------:R-:W-:Y:S01]  /*36650*/  IMAD.HI.U32 R146, R0, -0x326172a9, RZ ;  /* 0xcd9e8d5700927827 */ /* 0x000fe200078e00ff */
[----:B------:R-:W-:-:S03]  /*36660*/  LOP3.LUT R152, R152, UR5, R4, 0x96, !PT ;  /* 0x0000000598987c12 */ /* 0x000fc6000f8e9604 */
        /* <DEDUP_REMOVED lines=42> */
.L_x_3992:
[----:B------:R-:W-:Y:S05]  /*36910*/  BSYNC B1 ;  /* 0x0000000000017941 */ /* 0x000fea0003800000 */
.L_x_3991:
        /* <DEDUP_REMOVED lines=16> */
.L_x_3995:
        /* <DEDUP_REMOVED lines=12> */
.L_x_3998:
[----:B------:R-:W-:-:S07]  /*36ae0*/  IMAD.MOV.U32 R5, RZ, RZ, R156 ;  /* 0x000000ffff057224 */ /* 0x000fce00078e009c */
.L_x_3999:
[----:B------:R-:W-:Y:S05]  /*36af0*/  BSYNC B1 ;  /* 0x0000000000017941 */ /* 0x000fea0003800000 */
.L_x_3997:
        /* <DEDUP_REMOVED lines=16> */
.L_x_4003:
[----:B------:R-:W-:Y:S05]  /*36c00*/  BSYNC B2 ;  /* 0x0000000000027941 */ /* 0x000fea0003800000 */
.L_x_4002:
        /* <DEDUP_REMOVED lines=44> */
.L_x_4001:
[----:B------:R-:W-:Y:S05]  /*36ed0*/  BSYNC B1 ;  /* 0x0000000000017941 */ /* 0x000fea0003800000 */
.L_x_4000:
        /* <DEDUP_REMOVED lines=10> */
.L_x_3996:
        /* <DEDUP_REMOVED lines=12> */
.L_x_4005:
[----:B------:R-:W-:-:S07]  /*37040*/  MOV R147, R156 ;  /* 0x0000009c00937202 */ /* 0x000fce0000000f00 */
.L_x_4006:
[----:B------:R-:W-:Y:S05]  /*37050*/  BSYNC B1 ;  /* 0x0000000000017941 */ /* 0x000fea0003800000 */
.L_x_4004:
        /* <DEDUP_REMOVED lines=16> */
.L_x_4010:
[----:B------:R-:W-:Y:S05]  /*37160*/  BSYNC B2 ;  /* 0x0000000000027941 */ /* 0x000fea0003800000 */
.L_x_4009:
        /* <DEDUP_REMOVED lines=40> */
[----:B------:R-:W-:-:S03]  /*373f0*/  IMAD.WIDE.U32 R148, R153, -0x326172a9, RZ ;  /* 0xcd9e8d5799947825 */ /* 0x000fc600078e00ff */
[----:B------:R-:W-:Y:S01]  /*37400*/  MOV R156, R148 ;  /* 0x00000094009c7202 */ /* 0x000fe20000000f00 */
[----:B------:R-:W-:Y:S01]  /*37410*/  IMAD.MOV.U32 R148, RZ, RZ, RZ ;  /* 0x000000ffff947224 */ /* 0x000fe200078e00ff */
[----:B------:R-:W-:-:S07]  /*37420*/  LOP3.LUT R153, R149, UR42, R150, 0x96, !PT ;  /* 0x0000002a95997c12 */ /* 0x000fce000f8e9696 */
.L_x_4008:
[----:B------:R-:W-:Y:S05]  /*37430*/  BSYNC B1 ;  /* 0x0000000000017941 */ /* 0x000fea0003800000 */
.L_x_4007:
        /* <DEDUP_REMOVED lines=16> */
.L_x_4011:
        /* <DEDUP_REMOVED lines=12> */
.L_x_4014:
[----:B------:R-:W-:-:S07]  /*37600*/  IMAD.MOV.U32 R7, RZ, RZ, R156 ;  /* 0x000000ffff077224 */ /* 0x000fce00078e009c */
.L_x_4015:
[----:B------:R-:W-:Y:S05]  /*37610*/  BSYNC B1 ;  /* 0x0000000000017941 */ /* 0x000fea0003800000 */
.L_x_4013:
        /* <DEDUP_REMOVED lines=16> */
.L_x_4019:
[----:B------:R-:W-:Y:S05]  /*37720*/  BSYNC B2 ;  /* 0x0000000000027941 */ /* 0x000fea0003800000 */
.L_x_4018:
        /* <DEDUP_REMOVED lines=44> */
.L_x_4017:
[----:B------:R-:W-:Y:S05]  /*379f0*/  BSYNC B1 ;  /* 0x0000000000017941 */ /* 0x000fea0003800000 */
.L_x_4016:
        /* <DEDUP_REMOVED lines=12> */
.L_x_4012:
        /* <DEDUP_REMOVED lines=12> */
.L_x_4021:
[----:B------:R-:W-:-:S07]  /*37b80*/  MOV R96, R156 ;  /* 0x0000009c00607202 */ /* 0x000fce0000000f00 */
.L_x_4022:
[----:B------:R-:W-:Y:S05]  /*37b90*/  BSYNC B1 ;  /* 0x0000000000017941 */ /* 0x000fea0003800000 */
.L_x_4020:
        /* <DEDUP_REMOVED lines=16> */
.L_x_4026:
[----:B------:R-:W-:Y:S05]  /*37ca0*/  BSYNC B2 ;  /* 0x0000000000027941 */ /* 0x000fea0003800000 */
.L_x_4025:
        /* <DEDUP_REMOVED lines=44> */
.L_x_4024:
[----:B------:R-:W-:Y:S05]  /*37f70*/  BSYNC B1 ;  /* 0x0000000000017941 */ /* 0x000fea0003800000 */
.L_x_4023:
        /* <DEDUP_REMOVED lines=16> */
.L_x_4027:
        /* <DEDUP_REMOVED lines=12> */
.L_x_4030:
[----:B------:R-:W-:-:S07]  /*38140*/  IMAD.MOV.U32 R8, RZ, RZ, R156 ;  /* 0x000000ffff087224 */ /* 0x000fce00078e009c */
.L_x_4031:
[----:B------:R-:W-:Y:S05]  /*38150*/  BSYNC B1 ;  /* 0x0000000000017941 */ /* 0x000fea0003800000 */
.L_x_4029:
        /* <DEDUP_REMOVED lines=16> */
.L_x_4035:
[----:B------:R-:W-:Y:S05]  /*38260*/  BSYNC B2 ;  /* 0x0000000000027941 */ /* 0x000fea0003800000 */
.L_x_4034:
        /* <DEDUP_REMOVED lines=44> */
.L_x_4033:
[----:B------:R-:W-:Y:S05]  /*38530*/  BSYNC B1 ;  /* 0x0000000000017941 */ /* 0x000fea0003800000 */
.L_x_4032:
        /* <DEDUP_REMOVED lines=10> */
.L_x_4028:
        /* <DEDUP_REMOVED lines=12> */
.L_x_4037:
[----:B------:R-:W-:-:S07]  /*386a0*/  MOV R157, R156 ;  /* 0x0000009c009d7202 */ /* 0x000fce0000000f00 */
.L_x_4038:
[----:B------:R-:W-:Y:S05]  /*386b0*/  BSYNC B1 ;  /* 0x0000000000017941 */ /* 0x000fea0003800000 */
.L_x_4036:
        /* <DEDUP_REMOVED lines=16> */
.L_x_4042:
[----:B------:R-:W-:Y:S05]  /*387c0*/  BSYNC B2 ;  /* 0x0000000000027941 */ /* 0x000fea0003800000 */
.L_x_4041:
        /* <DEDUP_REMOVED lines=44> */
.L_x_4040:
[----:B------:R-:W-:Y:S05]  /*38a90*/  BSYNC B1 ;  /* 0x0000000000017941 */ /* 0x000fea0003800000 */
.L_x_4039:
        /* <DEDUP_REMOVED lines=16> */
.L_x_4043:
        /* <DEDUP_REMOVED lines=12> */
.L_x_4046:
[----:B------:R-:W-:-:S07]  /*38c60*/  IMAD.MOV.U32 R9, RZ, RZ, R156 ;  /* 0x000000ffff097224 */ /* 0x000fce00078e009c */
.L_x_4047:
[----:B------:R-:W-:Y:S05]  /*38c70*/  BSYNC B1 ;  /* 0x0000000000017941 */ /* 0x000fea0003800000 */
.L_x_4045:
        /* <DEDUP_REMOVED lines=16> */
.L_x_4051:
[----:B------:R-:W-:Y:S05]  /*38d80*/  BSYNC B2 ;  /* 0x0000000000027941 */ /* 0x000fea0003800000 */
.L_x_4050:
        /* <DEDUP_REMOVED lines=44> */
.L_x_4049:
[----:B------:R-:W-:Y:S05]  /*39050*/  BSYNC B1 ;  /* 0x0000000000017941 */ /* 0x000fea0003800000 */
.L_x_4048:
        /* <DEDUP_REMOVED lines=12> */
.L_x_4044:
        /* <DEDUP_REMOVED lines=12> */
.L_x_4053:
[----:B------:R-:W-:-:S07]  /*391e0*/  MOV R154, R156 ;  /* 0x0000009c009a7202 */ /* 0x000fce0000000f00 */
.L_x_4054:
[----:B------:R-:W-:Y:S05]  /*391f0*/  BSYNC B1 ;  /* 0x0000000000017941 */ /* 0x000fea0003800000 */
.L_x_4052:
        /* <DEDUP_REMOVED lines=16> */
.L_x_4058:
[----:B------:R-:W-:Y:S05]  /*39300*/  BSYNC B2 ;  /* 0x0000000000027941 */ /* 0x000fea0003800000 */
.L_x_4057:
        /* <DEDUP_REMOVED lines=44> */
.L_x_4056:
[----:B------:R-:W-:Y:S05]  /*395d0*/  BSYNC B1 ;  /* 0x0000000000017941 */ /* 0x000fea0003800000 */
.L_x_4055:
        /* <DEDUP_REMOVED lines=16> */
.L_x_4059:
        /* <DEDUP_REMOVED lines=12> */
.L_x_4062:
[----:B------:R-:W-:-:S07]  /*397a0*/  IMAD.MOV.U32 R10, RZ, RZ, R156 ;  /* 0x000000ffff0a7224 */ /* 0x000fce00078e009c */
.L_x_4063:
[----:B------:R-:W-:Y:S05]  /*397b0*/  BSYNC B1 ;  /* 0x0000000000017941 */ /* 0x000fea0003800000 */
.L_x_4061:
        /* <DEDUP_REMOVED lines=16> */
.L_x_4067:
[----:B------:R-:W-:Y:S05]  /*398c0*/  BSYNC B2 ;  /* 0x0000000000027941 */ /* 0x000fea0003800000 */
.L_x_4066:
        /* <DEDUP_REMOVED lines=39> */
[----:B------:R-:W-:Y:S02]  /*39b40*/  LOP3.LUT R50, R151, UR43, R152, 0x96, !PT ;  /* 0x0000002b97327c12 */ /* 0x000fe4000f8e9698 */
[----:B------:R-:W-:Y:S01]  /*39b50*/  MOV R100, R150 ;  /* 0x0000009600647202 */ /* 0x000fe20000000f00 */
[----:B------:R-:W-:-:S04]  /*39b60*/  IMAD.WIDE.U32 R150, R153, -0x326172a9, RZ ;  /* 0xcd9e8d5799967825 */ /* 0x000fc800078e00ff */
[----:B------:R-:W-:Y:S01]  /*39b70*/  IMAD.MOV.U32 R156, RZ, RZ, R150 ;  /* 0x000000ffff9c7224 */ /* 0x000fe200078e0096 */
[----:B------:R-:W-:-:S07]  /*39b80*/  LOP3.LUT R153, R151, UR42, R96, 0x96, !PT ;  /* 0x0000002a97997c12 */ /* 0x000fce000f8e9660 */
.L_x_4065:
[----:B------:R-:W-:Y:S05]  /*39b90*/  BSYNC B1 ;  /* 0x0000000000017941 */ /* 0x000fea0003800000 */
.L_x_4064:
        /* <DEDUP_REMOVED lines=10> */
.L_x_4060:
        /* <DEDUP_REMOVED lines=12> */
.L_x_4069:
[----:B------:R-:W-:-:S07]  /*39d00*/  MOV R155, R156 ;  /* 0x0000009c009b7202 */ /* 0x000fce0000000f00 */
.L_x_4070:
[----:B------:R-:W-:Y:S05]  /*39d10*/  BSYNC B1 ;  /* 0x0000000000017941 */ /* 0x000fea0003800000 */
.L_x_4068:
        /* <DEDUP_REMOVED lines=10> */
[----:B------:R-:W-:Y:S01]  /*39dc0*/  @!P3 VIADD R0, R0, 0x1 ;  /* 0x000000010000b836 */ /* 0x000fe20000000000 */
[----:B------:R-:W-:Y:S01]  /*39dd0*/  @!P3 IADD3 R50, R4, 0x1, RZ ;  /* 0x000000010432b810 */ /* 0x000fe20007ffe0ff */
[----:B------:R-:W-:-:S03]  /*39de0*/  @!P3 IMAD.MOV.U32 R3, RZ, RZ, RZ ;  /* 0x000000ffff03b224 */ /* 0x000fc600078e00ff */
[----:B------:R-:W-:-:S13]  /*39df0*/  ISETP.NE.AND P4, PT, R0, RZ, !P3 ;  /* 0x000000ff0000720c */ /* 0x000fda0005f85270 */
[----:B------:R-:W-:-:S05]  /*39e00*/  @P4 IMAD.MOV R50, RZ, RZ, R4 ;  /* 0x000000ffff324224 */ /* 0x000fca00078e0204 */
[----:B------:R-:W-:-:S07]  /*39e10*/  @!P3 MOV R4, R50 ;  /* 0x000000320004b202 */ /* 0x000fce0000000f00 */
.L_x_4074:
[----:B------:R-:W-:Y:S05]  /*39e20*/  BSYNC B2 ;  /* 0x0000000000027941 */ /* 0x000fea0003800000 */
.L_x_4073:
        /* <DEDUP_REMOVED lines=12> */
[----:B------:R-:W-:Y:S01]  /*39ef0*/  LOP3.LUT R96, R151, UR28, R156, 0x96, !PT ;  /* 0x0000001c97607c12 */ /* 0x000fe2000f8e969c */
[----:B------:R-:W-:-:S04]  /*39f00*/  IMAD.WIDE.U32 R156, R157, -0x326172a9, RZ ;  /* 0xcd9e8d579d9c7825 */ /* 0x000fc800078e00ff */
[----:B------:R-:W-:-:S05]  /*39f10*/  IMAD.WIDE.U32 R96, R96, -0x2daee0ad, RZ ;  /* 0xd2511f5360607825 */ /* 0x000fca00078e00ff */
[----:B------:R-:W-:Y:S02]  /*39f20*/  LOP3.LUT R151, R97, UR31, R152, 0x96, !PT ;  /* 0x0000001f61977c12 */ /* 0x000fe4000f8e9698 */
[----:B------:R-:W-:-:S03]  /*39f30*/  LOP3.LUT R152, R157, UR30, R150, 0x96, !PT ;  /* 0x0000001e9d987c12 */ /* 0x000fc6000f8e9696 */
[----:B------:R-:W-:-:S04]  /*39f40*/  IMAD.WIDE.U32 R150, R151, -0x326172a9, RZ ;  /* 0xcd9e8d5797967825 */ /* 0x000fc800078e00ff */
[----:B------:R-:W-:-:S05]  /*39f50*/  IMAD.WIDE.U32 R152, R152, -0x2daee0ad, RZ ;  /* 0xd2511f5398987825 */ /* 0x000fca00078e00ff */
[----:B------:R-:W-:Y:S02]  /*39f60*/  LOP3.LUT R157, R153, UR33, R96, 0x96, !PT ;  /* 0x00000021999d7c12 */ /* 0x000fe4000f8e9660 */
[----:B------:R-:W-:-:S03]  /*39f70*/  LOP3.LUT R96, R151, UR32, R156, 0x96, !PT ;  /* 0x0000002097607c12 */ /* 0x000fc6000f8e969c */
[----:B------:R-:W-:-:S04]  /*39f80*/  IMAD.WIDE.U32 R156, R157, -0x326172a9, RZ ;  /* 0xcd9e8d579d9c7825 */ /* 0x000fc800078e00ff */
[----:B------:R-:W-:Y:S01]  /*39f90*/  IMAD.WIDE.U32 R96, R96, -0x2daee0ad, RZ ;  /* 0xd2511f5360607825 */ /* 0x000fe200078e00ff */
[----:B------:R-:W-:-:S04]  /*39fa0*/  LOP3.LUT R150, R157, UR34, R150, 0x96, !PT ;  /* 0x000000229d967c12 */ /* 0x000fc8000f8e9696 */
[----:B------:R-:W-:Y:S01]  /*39fb0*/  LOP3.LUT R152, R97, UR35, R152, 0x96, !PT ;  /* 0x0000002361987c12 */ /* 0x000fe2000f8e9698 */
[----:B------:R-:W-:-:S04]  /*39fc0*/  IMAD.WIDE.U32 R150, R150, -0x2daee0ad, RZ ;  /* 0xd2511f5396967825 */ /* 0x000fc800078e00ff */
[----:B------:R-:W-:Y:S01]  /*39fd0*/  IMAD.WIDE.U32 R152, R152, -0x326172a9, RZ ;  /* 0xcd9e8d5798987825 */ /* 0x000fe200078e00ff */
[----:B------:R-:W-:-:S04]  /*39fe0*/  LOP3.LUT R151, R151, UR37, R96, 0x96, !PT ;  /* 0x0000002597977c12 */ /* 0x000fc8000f8e9660 */
        /* <DEDUP_REMOVED lines=15> */
[----:B------:R-:W-:-:S11]  /*3a0e0*/  HFMA2.MMA R96, -RZ, RZ, 0, 0 ;  /* 0x00000000ff607435 */ /* 0x000fd600000001ff */
.L_x_4072:
[----:B------:R-:W-:Y:S05]  /*3a0f0*/  BSYNC B1 ;  /* 0x0000000000017941 */ /* 0x000fea0003800000 */
.L_x_4071:
        /* <DEDUP_REMOVED lines=12> */
[----:B------:R-:W-:Y:S01]  /*3a1c0*/  MOV R97, R96 ;  /* 0x0000006000617202 */ /* 0x000fe20000000f00 */
[----:B------:R-:W-:Y:S06]  /*3a1d0*/  BRA `(.L_x_4076) ;  /* 0x0000000400607947 */ /* 0x000fec0003800000 */
.L_x_4075:
        /* <DEDUP_REMOVED lines=10> */
[----:B------:R-:W-:Y:S01]  /*3a280*/  MOV R11, R100 ;  /* 0x00000064000b7202 */ /* 0x000fe20000000f00 */
[----:B------:R-:W-:Y:S06]  /*3a290*/  BRA `(.L_x_4079) ;  /* 0x0000000000047947 */ /* 0x000fec0003800000 */
.L_x_4078:
[----:B------:R-:W-:-:S07]  /*3a2a0*/  IMAD.MOV.U32 R11, RZ, RZ, R156 ;  /* 0x000000ffff0b7224 */ /* 0x000fce00078e009c */
.L_x_4079:
[----:B------:R-:W-:Y:S05]  /*3a2b0*/  BSYNC B1 ;  /* 0x0000000000017941 */ /* 0x000fea0003800000 */
.L_x_4077:
        /* <DEDUP_REMOVED lines=10> */
[----:B------:R-:W-:Y:S01]  /*3a360*/  @!P4 IADD3 R0, R0, 0x1, RZ ;  /* 0x000000010000c810 */ /* 0x000fe20007ffe0ff */
[----:B------:R-:W-:Y:S01]  /*3a370*/  @!P4 VIADD R50, R4, 0x1 ;  /* 0x000000010432c836 */ /* 0x000fe20000000000 */
[----:B------:R-:W-:Y:S02]  /*3a380*/  @!P4 MOV R3, RZ ;  /* 0x000000ff0003c202 */ /* 0x000fe40000000f00 */
[----:B------:R-:W-:-:S13]  /*3a390*/  ISETP.NE.AND P5, PT, R0, RZ, !P4 ;  /* 0x000000ff0000720c */ /* 0x000fda00067a5270 */
[----:B------:R-:W-:-:S05]  /*3a3a0*/  @P5 IADD3 R50, R4, RZ, RZ ;  /* 0x000000ff04325210 */ /* 0x000fca0007ffe0ff */
[----:B------:R-:W-:-:S07]  /*3a3b0*/  @!P4 IMAD.MOV.U32 R4, RZ, RZ, R50 ;  /* 0x000000ffff04c224 */ /* 0x000fce00078e0032 */
.L_x_4083:
[----:B------:R-:W-:Y:S05]  /*3a3c0*/  BSYNC B2 ;  /* 0x0000000000027941 */ /* 0x000fea0003800000 */
.L_x_4082:
        /* <DEDUP_REMOVED lines=38> */
[----:B------:R-:W-:-:S04]  /*3a630*/  IMAD.WIDE.U32 R150, R150, -0x2daee0ad, RZ ;  /* 0xd2511f5396967825 */ /* 0x000fc800078e00ff */
[----:B------:R-:W-:Y:S01]  /*3a640*/  IMAD.MOV.U32 R100, RZ, RZ, R150 ;  /* 0x000000ffff647224 */ /* 0x000fe200078e0096 */
[----:B------:R-:W-:Y:S01]  /*3a650*/  LOP3.LUT R50, R151, UR43, R152, 0x96, !PT ;  /* 0x0000002b97327c12 */ /* 0x000fe2000f8e9698 */
[----:B------:R-:W-:-:S05]  /*3a660*/  IMAD.WIDE.U32 R150, R98, -0x326172a9, RZ ;  /* 0xcd9e8d5762967825 */ /* 0x000fca00078e00ff */
[----:B------:R-:W-:Y:S02]  /*3a670*/  LOP3.LUT R153, R151, UR42, R96, 0x96, !PT ;  /* 0x0000002a97997c12 */ /* 0x000fe4000f8e9660 */
[----:B------:R-:W-:-:S07]  /*3a680*/  MOV R156, R150 ;  /* 0x00000096009c7202 */ /* 0x000fce0000000f00 */
.L_x_4081:
[----:B------:R-:W-:Y:S05]  /*3a690*/  BSYNC B1 ;  /* 0x0000000000017941 */ /* 0x000fea0003800000 */
.L_x_4080:
        /* <DEDUP_REMOVED lines=12> */
.L_x_4076:
[C---:B------:R-:W-:Y:S01]  /*3a760*/  ISETP.NE.AND P4, PT, R97.reuse, 0x1, PT ;  /* 0x000000016100780c */ /* 0x040fe20003f85270 */
[----:B------:R-:W-:Y:S01]  /*3a770*/  BSSY B1, `(.L_x_4084) ;  /* 0x000000c000017945 */ /* 0x000fe20003800000 */
[----:B------:R-:W-:-:S11]  /*3a780*/  IADD3 R96, R97, 0x1, RZ ;  /* 0x0000000161607810 */ /* 0x000fd60007ffe0ff */
        /* <DEDUP_REMOVED lines=9> */
.L_x_4085:
[----:B------:R-:W-:-:S07]  /*3a820*/  MOV R98, R156 ;  /* 0x0000009c00627202 */ /* 0x000fce0000000f00 */
.L_x_4086:
[----:B------:R-:W-:Y:S05]  /*3a830*/  BSYNC B1 ;  /* 0x0000000000017941 */ /* 0x000fea0003800000 */
.L_x_4084:
        /* <DEDUP_REMOVED lines=16> */
.L_x_4090:
[----:B------:R-:W-:Y:S05]  /*3a940*/  BSYNC B2 ;  /* 0x0000000000027941 */ /* 0x000fea0003800000 */
.L_x_4089:
        /* <DEDUP_REMOVED lines=11> */
[----:B------:R-:W-:-:S04]  /*3aa00*/  IMAD.WIDE.U32 R96, R97, -0x326172a9, RZ ;  /* 0xcd9e8d5761607825 */ /* 0x000fc800078e00ff */
[----:B------:R-:W-:Y:S01]  /*3aa10*/  IMAD.WIDE.U32 R156, R156, -0x326172a9, RZ ;  /* 0xcd9e8d579c9c7825 */ /* 0x000fe200078e00ff */
[----:B------:R-:W-:-:S05]  /*3aa20*/  LOP3.LUT R150, R97, UR28, R150, 0x96, !PT ;  /* 0x0000001c61967c12 */ /* 0x000fca000f8e9696 */
[----:B------:R-:W-:-:S05]  /*3aa30*/  IMAD.WIDE.U32 R150, R150, -0x2daee0ad, RZ ;  /* 0xd2511f5396967825 */ /* 0x000fca00078e00ff */
[----:B------:R-:W-:Y:S02]  /*3aa40*/  LOP3.LUT R151, R151, UR31, R152, 0x96, !PT ;  /* 0x0000001f97977c12 */ /* 0x000fe4000f8e9698 */
[----:B------:R-:W-:-:S05]  /*3aa50*/  LOP3.LUT R152, R157, UR30, R96, 0x96, !PT ;  /* 0x0000001e9d987c12 */ /* 0x000fca000f8e9660 */
[----:B------:R-:W-:-:S05]  /*3aa60*/  IMAD.WIDE.U32 R152, R152, -0x2daee0ad, RZ ;  /* 0xd2511f5398987825 */ /* 0x000fca00078e00ff */
[----:B------:R-:W-:Y:S01]  /*3aa70*/  LOP3.LUT R157, R153, UR33, R150, 0x96, !PT ;  /* 0x00000021999d7c12 */ /* 0x000fe2000f8e9696 */
[----:B------:R-:W-:-:S05]  /*3aa80*/  IMAD.WIDE.U32 R150, R151, -0x326172a9, RZ ;  /* 0xcd9e8d5797967825 */ /* 0x000fca00078e00ff */
[----:B------:R-:W-:Y:S01]  /*3aa90*/  LOP3.LUT R96, R151, UR32, R156, 0x96, !PT ;  /* 0x0000002097607c12 */ /* 0x000fe2000f8e969c */
        /* <DEDUP_REMOVED lines=23> */
.L_x_4088:
[----:B------:R-:W-:Y:S05]  /*3ac10*/  BSYNC B1 ;  /* 0x0000000000017941 */ /* 0x000fea0003800000 */
.L_x_4087:
        /* <DEDUP_REMOVED lines=12> */
[----:B------:R-:W-:Y:S01]  /*3ace0*/  MOV R97, R96 ;  /* 0x0000006000617202 */ /* 0x000fe20000000f00 */
[----:B------:R-:W-:Y:S06]  /*3acf0*/  BRA `(.L_x_4092) ;  /* 0x0000000400587947 */ /* 0x000fec0003800000 */
.L_x_4091:
        /* <DEDUP_REMOVED lines=12> */
.L_x_4094:
[----:B------:R-:W-:-:S07]  /*3adc0*/  IMAD.MOV.U32 R12, RZ, RZ, R156 ;  /* 0x000000ffff0c7224 */ /* 0x000fce00078e009c */
.L_x_4095:
[----:B------:R-:W-:Y:S05]  /*3add0*/  BSYNC B1 ;  /* 0x0000000000017941 */ /* 0x000fea0003800000 */
.L_x_4093:
        /* <DEDUP_REMOVED lines=16> */
.L_x_4099:
[----:B------:R-:W-:Y:S05]  /*3aee0*/  BSYNC B2 ;  /* 0x0000000000027941 */ /* 0x000fea0003800000 */
.L_x_4098:
        /* <DEDUP_REMOVED lines=44> */
.L_x_4097:
[----:B------:R-:W-:Y:S05]  /*3b1b0*/  BSYNC B1 ;  /* 0x0000000000017941 */ /* 0x000fea0003800000 */
.L_x_4096:
        /* <DEDUP_REMOVED lines=10> */
.L_x_4092:
        /* <DEDUP_REMOVED lines=12> */
.L_x_4101:
[----:B------:R-:W-:-:S07]  /*3b320*/  MOV R223, R156 ;  /* 0x0000009c00df7202 */ /* 0x000fce0000000f00 */
.L_x_4102:
[----:B------:R-:W-:Y:S05]  /*3b330*/  BSYNC B1 ;  /* 0x0000000000017941 */ /* 0x000fea0003800000 */
.L_x_4100:
        /* <DEDUP_REMOVED lines=16> */
.L_x_4106:
[----:B------:R-:W-:Y:S05]  /*3b440*/  BSYNC B2 ;  /* 0x0000000000027941 */ /* 0x000fea0003800000 */
.L_x_4105:
        /* <DEDUP_REMOVED lines=44> */
.L_x_4104:
[----:B------:R-:W-:Y:S05]  /*3b710*/  BSYNC B1 ;  /* 0x0000000000017941 */ /* 0x000fea0003800000 */
.L_x_4103:
        /* <DEDUP_REMOVED lines=9> */
[----:B------:R-:W-:Y:S02]  /*3b7b0*/  PRMT R97, R59, 0x7632, R97 ;  /* 0x000076323b617816 */ /* 0x000fe40000000061 */
[----:B------:R-:W-:-:S03]  /*3b7c0*/  MOV R158, R96 ;  /* 0x00000060009e7202 */ /* 0x000fc60000000f00 */
[----:B------:R-:W-:-:S04]  /*3b7d0*/  IMAD.U32 R97, R97, 0x10000, RZ ;  /* 0x0001000061617824 */ /* 0x000fc800078e00ff */
[----:B------:R-:W-:Y:S01]  /*3b7e0*/  FADD.FTZ R157, R157, R97 ;  /* 0x000000619d9d7221 */ /* 0x000fe20000010000 */
[----:B------:R-:W-:Y:S06]  /*3b7f0*/  BRA `(.L_x_4108) ;  /* 0x0000000400607947 */ /* 0x000fec0003800000 */
.L_x_4107:
        /* <DEDUP_REMOVED lines=12> */
.L_x_4110:
[----:B------:R-:W-:-:S07]  /*3b8c0*/  IMAD.MOV.U32 R13, RZ, RZ, R156 ;  /* 0x000000ffff0d7224 */ /* 0x000fce00078e009c */
.L_x_4111:
[----:B------:R-:W-:Y:S05]  /*3b8d0*/  BSYNC B1 ;  /* 0x0000000000017941 */ /* 0x000fea0003800000 */
.L_x_4109:
        /* <DEDUP_REMOVED lines=16> */
.L_x_4115:
[----:B------:R-:W-:Y:S05]  /*3b9e0*/  BSYNC B2 ;  /* 0x0000000000027941 */ /* 0x000fea0003800000 */
.L_x_4114:
        /* <DEDUP_REMOVED lines=44> */
.L_x_4113:
[----:B------:R-:W-:Y:S05]  /*3bcb0*/  BSYNC B1 ;  /* 0x0000000000017941 */ /* 0x000fea0003800000 */
.L_x_4112:
        /* <DEDUP_REMOVED lines=12> */
.L_x_4108:
[----:B------:R-:W0:Y:S01]  /*3bd80*/  LDC.64 R96, c[0x0][0x238] ;  /* 0x00008e00ff607b82 */ /* 0x000e220000000a00 */
[----:B------:R-:W-:Y:S02]  /*3bd90*/  F2FP.BF16.F32.PACK_AB R99, R157, R152 ;  /* 0x000000989d63723e */ /* 0x000fe400000010ff */
[----:B------:R-:W-:Y:S02]  /*3bda0*/  F2FP.BF16.F32.PACK_AB R98, R155, R154 ;  /* 0x0000009a9b62723e */ /* 0x000fe400000010ff */
[C---:B------:R-:W-:Y:S02]  /*3bdb0*/  LOP3.LUT P6, RZ, R6.reuse, 0x4, RZ, 0xc0, !PT ;  /* 0x0000000406ff7812 */ /* 0x040fe400078cc0ff */
[C---:B------:R-:W-:Y:S01]  /*3bdc0*/  LOP3.LUT P2, RZ, R6.reuse, 0x8, RZ, 0xc0, !PT ;  /* 0x0000000806ff7812 */ /* 0x040fe2000784c0ff */
[----:B------:R-:W1:Y:S01]  /*3bdd0*/  LDC.64 R204, c[0x0][0x240] ;  /* 0x00009000ffcc7b82 */ /* 0x000e620000000a00 */
[----:B------:R-:W-:Y:S01]  /*3bde0*/  LOP3.LUT P1, RZ, R6, 0x10, RZ, 0xc0, !PT ;  /* 0x0000001006ff7812 */ /* 0x000fe2000782c0ff */
[----:B0-----:R-:W-:Y:S01]  /*3bdf0*/  IMAD.WIDE.U32 R150, R145, 0x10, R96 ;  /* 0x0000001091967825 */ /* 0x001fe200078e0060 */
[----:B------:R-:W-:-:S02]  /*3be00*/  F2FP.BF16.F32.PACK_AB R97, R149, R148 ;  /* 0x000000949561723e */ /* 0x000fc400000010ff */
[----:B------:R-:W-:-:S05]  /*3be10*/  F2FP.BF16.F32.PACK_AB R96, R147, R146 ;  /* 0x000000929360723e */ /* 0x000fca00000010ff */
[----:B------:R0:W-:Y:S02]  /*3be20*/  STG.E.128 desc[UR6][R150.64], R96 ;  /* 0x0000006096007986 */ /* 0x0001e4000c101d06 */
[----:B0-----:R-:W-:Y:S02]  /*3be30*/  SEL R97, RZ, 0x10000, P4 ;  /* 0x00010000ff617807 */ /* 0x001fe40002000000 */
[----:B------:R-:W-:Y:S02]  /*3be40*/  LOP3.LUT P4, RZ, R6, 0x2, RZ, 0xc0, !PT ;  /* 0x0000000206ff7812 */ /* 0x000fe4000788c0ff */
[----:B------:R-:W-:Y:S02]  /*3be50*/  SEL R96, RZ, 0x1000000, P5 ;  /* 0x01000000ff607807 */ /* 0x000fe40002800000 */
[----:B------:R-:W-:Y:S02]  /*3be60*/  SEL R150, RZ, 0x1, P4 ;  /* 0x00000001ff967807 */ /* 0x000fe40002000000 */
[----:B------:R-:W-:-:S02]  /*3be70*/  SEL R98, RZ, 0x100, P3 ;  /* 0x00000100ff627807 */ /* 0x000fc40001800000 */
[----:B------:R-:W-:Y:S01]  /*3be80*/  LOP3.LUT P5, RZ, R6, 0x1, RZ, 0xc0, !PT ;  /* 0x0000000106ff7812 */ /* 0x000fe200078ac0ff */
[----:B------:R-:W-:Y:S01]  /*3be90*/  IMAD.WIDE.U32 R150, R150, 0x1000000, RZ ;  /* 0x0100000096967825 */ /* 0x000fe200078e00ff */
[----:B------:R-:W-:Y:S02]  /*3bea0*/  LOP3.LUT R96, R98, R96, R97, 0xfe, !PT ;  /* 0x0000006062607212 */ /* 0x000fe400078efe61 */
[----:B------:R-:W-:Y:S02]  /*3beb0*/  SEL R97, RZ, 0x1, P5 ;  /* 0x00000001ff617807 */ /* 0x000fe40002800000 */
[----:B------:R-:W-:Y:S02]  /*3bec0*/  SEL R98, RZ, 0x1, P6 ;  /* 0x00000001ff627807 */ /* 0x000fe40003000000 */
[----:B------:R-:W-:Y:S02]  /*3bed0*/  LOP3.LUT R151, R151, R96, R97, 0xfe, !PT ;  /* 0x0000006097977212 */ /* 0x000fe400078efe61 */
[----:B------:R-:W-:Y:S01]  /*3bee0*/  SEL R96, RZ, 0x1, P2 ;  /* 0x00000001ff607807 */ /* 0x000fe20001000000 */
[----:B------:R-:W-:-:S04]  /*3bef0*/  IMAD.WIDE.U32 R98, R98, 0x10000, RZ ;  /* 0x0001000062627825 */ /* 0x000fc800078e00ff */
[----:B------:R-:W-:-:S03]  /*3bf00*/  IMAD.WIDE.U32 R96, R96, 0x100, RZ ;  /* 0x0000010060607825 */ /* 0x000fc600078e00ff */
[----:B------:R-:W-:Y:S02]  /*3bf10*/  LOP3.LUT R150, R96, R150, R98, 0xfe, !PT ;  /* 0x0000009660967212 */ /* 0x000fe400078efe62 */
[----:B------:R-:W-:Y:S02]  /*3bf20*/  SEL R96, RZ, 0x1, P1 ;  /* 0x00000001ff607807 */ /* 0x000fe40000800000 */
[----:B------:R-:W-:Y:S01]  /*3bf30*/  LOP3.LUT R97, R97, R151, R99, 0xfe, !PT ;  /* 0x0000009761617212 */ /* 0x000fe200078efe63 */
[----:B-1----:R-:W-:Y:S01]  /*3bf40*/  IMAD.WIDE.U32 R98, R145, 0x8, R204 ;  /* 0x0000000891627825 */ /* 0x002fe200078e00cc */
[----:B------:R-:W-:-:S05]  /*3bf50*/  LOP3.LUT R96, R150, R96, RZ, 0xfc, !PT ;  /* 0x0000006096607212 */ /* 0x000fca00078efcff */
        /* <DEDUP_REMOVED lines=22> */
.L_x_4116:
[----:B01----:R-:W-:Y:S01]  /*3c0c0*/  FADD.FTZ R96, RZ, R116 ;  /* 0x00000074ff607221 */ /* 0x003fe20000010000 */
[----:B------:R-:W0:Y:S01]  /*3c0d0*/  S2R R97, SR_TID.X ;  /* 0x0000000000617919 */ /* 0x000e220000002100 */
[----:B------:R-:W-:Y:S02]  /*3c0e0*/  UMOV UR22, 0xffffffff ;  /* 0xffffffff00167882 */ /* 0x000fe40000000000 */
        /* <DEDUP_REMOVED lines=8> */
[----:B0-----:R-:W-:-:S03]  /*3c170*/  LOP3.LUT R97, R97, 0x1f, RZ, 0xc0, !PT ;  /* 0x0000001f61617812 */ /* 0x001fc600078ec0ff */
[----:B------:R-:W-:Y:S01]  /*3c180*/  FADD.FTZ R96, R96, R43 ;  /* 0x0000002b60607221 */ /* 0x000fe20000010000 */
[----:B------:R-:W-:-:S03]  /*3c190*/  ISETP.NE.AND P2, PT, R97, RZ, PT ;  /* 0x000000ff6100720c */ /* 0x000fc60003f45270 */
        /* <DEDUP_REMOVED lines=81> */
[----:B------:R-:W0:Y:S02]  /*3c6b0*/  LDC R96, c[0x0][0x290] ;  /* 0x0000a400ff607b82 */ /* 0x000e240000000800 */
[----:B0-----:R-:W-:-:S04]  /*3c6c0*/  FMUL.FTZ R205, R97, R96 ;  /* 0x0000006061cd7220 */ /* 0x001fc80000410000 */
        /* <DEDUP_REMOVED lines=169> */
.L_x_4130:
[----:B------:R-:W2:Y:S04]  /*3d160*/  LDL R206, [R1+0xd4] ;  /* 0x0000d40001ce7983 */ /* 0x000ea80000100800 */
[----:B------:R-:W3:Y:S01]  /*3d170*/  LDL R204, [R1+0x1c8] ;  /* 0x0001c80001cc7983 */ /* 0x000ee20000100800 */
[----:B01----:R-:W-:Y:S01]  /*3d180*/  FADD.FTZ R150, R150, R97 ;  /* 0x0000006196967221 */ /* 0x003fe20000010000 */
[----:B------:R-:W-:Y:S01]  /*3d190*/  FMUL.FTZ R151, R205, R205 ;  /* 0x000000cdcd977220 */ /* 0x000fe20000410000 */
[----:B------:R-:W-:Y:S01]  /*3d1a0*/  ISETP.NE.AND P1, PT, RZ, UR24, PT ;  /* 0x00000018ff007c0c */ /* 0x000fe2000bf25270 */
[----:B------:R0:W-:Y:S01]  /*3d1b0*/  STL [R1+0x1d0], R2 ;  /* 0x0001d00201007387 */ /* 0x0001e20000100800 */
[----:B------:R-:W-:Y:S01]  /*3d1c0*/  FFMA.FTZ R150, R150, R96, UR25 ;  /* 0x0000001996967e23 */ /* 0x000fe20008010060 */
[----:B------:R-:W1:Y:S01]  /*3d1d0*/  @!P2 LDC.64 R98, c[0x0][0x258] ;  /* 0x00009600ff62ab82 */ /* 0x000e620000000a00 */
[----:B------:R-:W-:Y:S01]  /*3d1e0*/  FSEL R151, R151, RZ, P1 ;  /* 0x000000ff97977208 */ /* 0x000fe20000800000 */
[----:B------:R4:W-:Y:S04]  /*3d1f0*/  STL [R1+0x1cc], R0 ;  /* 0x0001cc0001007387 */ /* 0x0009e80000100800 */
[----:B------:R-:W3:Y:S01]  /*3d200*/  LDL R223, [R1+0x1c0] ;  /* 0x0001c00001df7983 */ /* 0x000ee20000100800 */
[----:B------:R-:W-:Y:S01]  /*3d210*/  FADD.FTZ R150, R150, R151 ;  /* 0x0000009796967221 */ /* 0x000fe20000010000 */
[----:B------:R-:W1:Y:S01]  /*3d220*/  @!P2 LDC.64 R96, c[0x0][0x250] ;  /* 0x00009400ff60ab82 */ /* 0x000e620000000a00 */
[----:B------:R-:W-:Y:S01]  /*3d230*/  FSEL R151, R205, RZ, !P1 ;  /* 0x000000ffcd977208 */ /* 0x000fe20004800000 */
[----:B0-----:R-:W3:Y:S03]  /*3d240*/  LDL R2, [R1+0xcc] ;  /* 0x0000cc0001027983 */ /* 0x001ee60000100800 */
[----:B------:R-:W0:Y:S01]  /*3d250*/  MUFU.RSQ R150, R150 ;  /* 0x0000009600967308 */ /* 0x000e220000001400 */
[C---:B------:R-:W-:Y:S01]  /*3d260*/  FADD.FTZ R116, -R151.reuse, R116 ;  /* 0x0000007497747221 */ /* 0x040fe20000010100 */
[----:B------:R-:W-:Y:S01]  /*3d270*/  FADD.FTZ R117, -R151, R117 ;  /* 0x0000007597757221 */ /* 0x000fe20000010100 */
[----:B----4-:R-:W4:Y:S01]  /*3d280*/  LDL R0, [R1+0x1b0] ;  /* 0x0001b00001007983 */ /* 0x010f220000100800 */
[----:B-1----:R-:W-:-:S04]  /*3d290*/  @!P2 IMAD.WIDE R96, R159, 0x4, R96 ;  /* 0x000000049f60a825 */ /* 0x002fc800078e0260 */
[C---:B0-----:R-:W-:Y:S01]  /*3d2a0*/  FMUL.FTZ R116, R150.reuse, R116 ;  /* 0x0000007496747220 */ /* 0x041fe20000410000 */
[----:B------:R-:W-:Y:S01]  /*3d2b0*/  FMUL.FTZ R117, R150, R117 ;  /* 0x0000007596757220 */ /* 0x000fe20000410000 */
[----:B------:R0:W-:Y:S02]  /*3d2c0*/  @!P2 STG.E desc[UR6][R96.64], R205 ;  /* 0x000000cd6000a986 */ /* 0x0001e4000c101906 */
[----:B0-----:R-:W-:-:S04]  /*3d2d0*/  @!P2 IMAD.WIDE R96, R159, 0x4, R98 ;  /* 0x000000049f60a825 */ /* 0x001fc800078e0262 */
[----:B------:R-:W-:Y:S01]  /*3d2e0*/  FADD.FTZ R115, -R151, R115 ;  /* 0x0000007397737221 */ /* 0x000fe20000010100 */
[----:B------:R-:W4:Y:S04]  /*3d2f0*/  LDL R205, [R1+0x1b8] ;  /* 0x0001b80001cd7983 */ /* 0x000f280000100800 */
[----:B------:R0:W-:Y:S02]  /*3d300*/  @!P2 STG.E desc[UR6][R96.64], R150 ;  /* 0x000000966000a986 */ /* 0x0001e4000c101906 */
[C---:B0-----:R-:W-:Y:S02]  /*3d310*/  PRMT R96, R200.reuse, 0x7632, R96 ;  /* 0x00007632c8607816 */ /* 0x041fe40000000060 */
[----:B------:R-:W-:-:S03]  /*3d320*/  SHF.L.U32 R97, R200, 0x10, RZ ;  /* 0x00000010c8617819 */ /* 0x000fc600000006ff */
[----:B------:R-:W-:Y:S02]  /*3d330*/  IMAD.U32 R96, R96, 0x10000, RZ ;  /* 0x0001000060607824 */ /* 0x000fe400078e00ff */
[C---:B------:R-:W-:Y:S01]  /*3d340*/  FADD.FTZ R113, -R151.reuse, R113 ;  /* 0x0000007197717221 */ /* 0x040fe20000010100 */
[----:B------:R-:W-:-:S04]  /*3d350*/  FADD.FTZ R114, -R151, R114 ;  /* 0x0000007297727221 */ /* 0x000fc80000010100 */
[----:B------:R-:W-:Y:S01]  /*3d360*/  FMUL.FTZ R114, R150, R114 ;  /* 0x0000007296727220 */ /* 0x000fe20000410000 */
[----:B--2---:R-:W-:Y:S02]  /*3d370*/  FFMA.FTZ R96, R117, R96, R206 ;  /* 0x0000006075607223 */ /* 0x004fe400000100ce */
[----:B------:R-:W2:Y:S01]  /*3d380*/  LDL R206, [R1+0xc4] ;  /* 0x0000c40001ce7983 */ /* 0x000ea20000100800 */
[----:B---3--:R-:W-:Y:S01]  /*3d390*/  FFMA.FTZ R97, R116, R97, R204 ;  /* 0x0000006174617223 */ /* 0x008fe200000100cc */
[----:B------:R-:W-:-:S04]  /*3d3a0*/  FADD.FTZ R204, -R151, R112 ;  /* 0x0000007097cc7221 */ /* 0x000fc80000010100 */
[----:B------:R-:W-:Y:S02]  /*3d3b0*/  F2FP.BF16.F32.PACK_AB R96, R96, R97 ;  /* 0x000000616060723e */ /* 0x000fe400000010ff */
[C---:B------:R-:W-:Y:S01]  /*3d3c0*/  PRMT R97, R201.reuse, 0x7632, R97 ;  /* 0x00007632c9617816 */ /* 0x040fe20000000061 */
[C---:B------:R-:W-:Y:S01]  /*3d3d0*/  FMUL.FTZ R112, R150.reuse, R115 ;  /* 0x0000007396707220 */ /* 0x040fe20000410000 */
[----:B------:R-:W-:Y:S01]  /*3d3e0*/  FMUL.FTZ R115, R150, R113 ;  /* 0x0000007196737220 */ /* 0x000fe20000410000 */
[----:B------:R-:W-:Y:S02]  /*3d3f0*/  IMAD.U32 R113, R201, 0x10000, RZ ;  /* 0x00010000c9717824 */ /* 0x000fe400078e00ff */
[----:B------:R-:W-:Y:S02]  /*3d400*/  IMAD.U32 R97, R97, 0x10000, RZ ;  /* 0x0001000061617824 */ /* 0x000fe400078e00ff */
[----:B------:R-:W-:Y:S02]  /*3d410*/  FFMA.FTZ R113, R112, R113, R223 ;  /* 0x0000007170717223 */ /* 0x000fe400000100df */
[----:B------:R-:W-:-:S02]  /*3d420*/  FFMA.FTZ R97, R114, R97, R2 ;  /* 0x0000006172617223 */ /* 0x000fc40000010002 */
[----:B------:R0:W5:Y:S03]  /*3d430*/  LDL.LU R2, [R1+0x1d0] ;  /* 0x0001d00001027983 */ /* 0x0001660000300800 */
[----:B------:R-:W-:Y:S02]  /*3d440*/  F2FP.BF16.F32.PACK_AB R97, R97, R113 ;  /* 0x000000716161723e */ /* 0x000fe400000010ff */
[C---:B------:R-:W-:Y:S01]  /*3d450*/  PRMT R98, R202.reuse, 0x7632, R98 ;  /* 0x00007632ca627816 */ /* 0x040fe20000000062 */
[----:B------:R-:W3:Y:S01]  /*3d460*/  LDL R113, [R1+0xbc] ;  /* 0x0000bc0001717983 */ /* 0x000ee20000100800 */
[----:B------:R-:W-:Y:S01]  /*3d470*/  SHF.L.U32 R99, R202, 0x10, RZ ;  /* 0x00000010ca637819 */ /* 0x000fe200000006ff */
[----:B------:R-:W-:Y:S01]  /*3d480*/  FMUL.FTZ R204, R150, R204 ;  /* 0x000000cc96cc7220 */ /* 0x000fe20000410000 */
[----:B------:R-:W-:Y:S01]  /*3d490*/  SHF.L.U32 R98, R98, 0x10, RZ ;  /* 0x0000001062627819 */ /* 0x000fe200000006ff */
[----:B------:R-:W3:Y:S02]  /*3d4a0*/  LDL R223, [R1+0xb8] ;  /* 0x0000b80001df7983 */ /* 0x000ee40000100800 */
[----:B----4-:R-:W-:Y:S01]  /*3d4b0*/  FFMA.FTZ R99, R115, R99, R205 ;  /* 0x0000006373637223 */ /* 0x010fe200000100cd */
        /* <DEDUP_REMOVED lines=10> */
[----:B------:R-:W-:-:S04]  /*3d560*/  IMAD.U32 R99, R99, 0x10000, RZ ;  /* 0x0001000063637824 */ /* 0x000fc800078e00ff */
[----:B---3--:R-:W-:Y:S01]  /*3d570*/  FFMA.FTZ R99, R206, R99, R113 ;  /* 0x00000063ce637223 */ /* 0x008fe20000010071 */
[----:B------:R-:W-:Y:S01]  /*3d580*/  IMAD.SHL.U32 R113, R109, 0x10, RZ ;  /* 0x000000106d717824 */ /* 0x000fe200078e00ff */
[----:B------:R-:W-:-:S03]  /*3d590*/  SHF.R.U32.HI R109, RZ, 0x1c, R109 ;  /* 0x0000001cff6d7819 */ /* 0x000fc6000001166d */
[----:B------:R-:W-:Y:S02]  /*3d5a0*/  F2FP.BF16.F32.PACK_AB R99, R99, R110 ;  /* 0x0000006e6363723e */ /* 0x000fe400000010ff */
[----:B------:R-:W-:-:S04]  /*3d5b0*/  IADD3 R110, P1, R113, UR18, RZ ;  /* 0x00000012716e7c10 */ /* 0x000fc8000ff3e0ff */
[----:B------:R-:W-:-:S05]  /*3d5c0*/  IADD3.X R111, R109, UR19, RZ, P1, !PT ;  /* 0x000000136d6f7c10 */ /* 0x000fca0008ffe4ff */
[----:B------:R1:W-:Y:S04]  /*3d5d0*/  STG.E.128 desc[UR6][R110.64], R96 ;  /* 0x000000606e007986 */ /* 0x0003e8000c101d06 */
[----:B-1----:R-:W2:Y:S01]  /*3d5e0*/  LDL R111, [R1+0xc0] ;  /* 0x0000c000016f7983 */ /* 0x002ea20000100800 */
[----:B------:R-:W-:-:S03]  /*3d5f0*/  PRMT R98, R198, 0x7632, R98 ;  /* 0x00007632c6627816 */ /* 0x000fc60000000062 */
[----:B------:R-:W3:Y:S02]  /*3d600*/  LDL R110, [R1+0x1ac] ;  /* 0x0001ac00016e7983 */ /* 0x000ee40000100800 */
[----:B------:R-:W-:Y:S01]  /*3d610*/  IMAD.U32 R98, R98, 0x10000, RZ ;  /* 0x0001000062627824 */ /* 0x000fe200078e00ff */
[----:B------:R-:W-:-:S04]  /*3d620*/  PRMT R99, R199, 0x7632, R99 ;  /* 0x00007632c7637816 */ /* 0x000fc80000000063 */
[----:B------:R-:W-:-:S05]  /*3d630*/  SHF.L.U32 R99, R99, 0x10, RZ ;  /* 0x0000001063637819 */ /* 0x000fca00000006ff */
[----:B------:R-:W-:Y:S02]  /*3d640*/  FFMA.FTZ R99, R206, R99, R223 ;  /* 0x00000063ce637223 */ /* 0x000fe400000100df */
[----:B------:R-:W4:Y:S04]  /*3d650*/  LDL R223, [R1+0x1bc] ;  /* 0x0001bc0001df7983 */ /* 0x000f280000100800 */
[----:B------:R-:W4:Y:S01]  /*3d660*/  LDL R206, [R1+0xd0] ;  /* 0x0000d00001ce7983 */ /* 0x000f220000100800 */
[----:B--2---:R-:W-:-:S03]  /*3d670*/  FFMA.FTZ R98, R204, R98, R111 ;  /* 0x00000062cc627223 */ /* 0x004fc6000001006f */
[----:B------:R-:W2:Y:S04]  /*3d680*/  LDL R204, [R1+0xc8] ;  /* 0x0000c80001cc7983 */ /* 0x000ea80000100800 */
[----:B------:R-:W2:Y:S01]  /*3d690*/  LDL R111, [R1+0x1c4] ;  /* 0x0001c400016f7983 */ /* 0x000ea20000100800 */
[----:B------:R-:W-:Y:S02]  /*3d6a0*/  SHF.L.U32 R96, R199, 0x10, RZ ;  /* 0x00000010c7607819 */ /* 0x000fe400000006ff */
[----:B------:R-:W-:-:S03]  /*3d6b0*/  PRMT R97, R197, 0x7632, R97 ;  /* 0x00007632c5617816 */ /* 0x000fc60000000061 */
[----:B---3--:R-:W-:Y:S01]  /*3d6c0*/  FFMA.FTZ R205, R205, R96, R110 ;  /* 0x00000060cdcd7223 */ /* 0x008fe2000001006e */
[----:B------:R-:W-:Y:S01]  /*3d6d0*/  IMAD.U32 R110, R198, 0x10000, RZ ;  /* 0x00010000c66e7824 */ /* 0x000fe200078e00ff */
[----:B------:R-:W-:-:S03]  /*3d6e0*/  SHF.L.U32 R97, R97, 0x10, RZ ;  /* 0x0000001061617819 */ /* 0x000fc600000006ff */
[----:B----4-:R-:W-:Y:S02]  /*3d6f0*/  FFMA.FTZ R115, R115, R110, R0 ;  /* 0x0000006e73737223 */ /* 0x010fe40000010000 */
[----:B------:R0:W5:Y:S01]  /*3d700*/  LDL.LU R0, [R1+0x1cc] ;  /* 0x0001cc0001007983 */ /* 0x0001620000300800 */
[----:B------:R-:W-:Y:S02]  /*3d710*/  PRMT R96, R196, 0x7632, R96 ;  /* 0x00007632c4607816 */ /* 0x000fe40000000060 */
[----:B------:R-:W-:Y:S01]  /*3d720*/  SHF.L.U32 R110, R197, 0x10, RZ ;  /* 0x00000010c56e7819 */ /* 0x000fe200000006ff */
[----:B--2---:R-:W-:Y:S02]  /*3d730*/  FFMA.FTZ R97, R114, R97, R204 ;  /* 0x0000006172617223 */ /* 0x004fe400000100cc */
[----:B------:R-:W2:Y:S01]  /*3d740*/  LDL R114, [R1+0xb4] ;  /* 0x0000b40001727983 */ /* 0x000ea20000100800 */
[----:B------:R-:W-:Y:S02]  /*3d750*/  IMAD.U32 R96, R96, 0x10000, RZ ;  /* 0x0001000060607824 */ /* 0x000fe400078e00ff */
[----:B------:R-:W-:Y:S01]  /*3d760*/  FFMA.FTZ R112, R112, R110, R223 ;  /* 0x0000006e70707223 */ /* 0x000fe200000100df */
[----:B------:R-:W-:Y:S01]  /*3d770*/  IMAD.U32 R110, R196, 0x10000, RZ ;  /* 0x00010000c46e7824 */ /* 0x000fe200078e00ff */
[----:B------:R-:W-:Y:S01]  /*3d780*/  F2FP.BF16.F32.PACK_AB R99, R99, R205 ;  /* 0x000000cd6363723e */ /* 0x000fe200000010ff */
[----:B------:R-:W-:Y:S01]  /*3d790*/  FFMA.FTZ R96, R117, R96, R206 ;  /* 0x0000006075607223 */ /* 0x000fe200000100ce */
[----:B------:R-:W3:Y:S01]  /*3d7a0*/  LDL R205, [R1+0xac] ;  /* 0x0000ac0001cd7983 */ /* 0x000ee20000100800 */
[----:B------:R-:W-:Y:S01]  /*3d7b0*/  FFMA.FTZ R116, R116, R110, R111 ;  /* 0x0000006e74747223 */ /* 0x000fe2000001006f */
[----:B------:R-:W-:-:S02]  /*3d7c0*/  IADD3 R110, P1, R113, UR20, RZ ;  /* 0x00000014716e7c10 */ /* 0x000fc4000ff3e0ff */
[----:B------:R-:W4:Y:S02]  /*3d7d0*/  LDL R206, [R1+0x188] ;  /* 0x0001880001ce7983 */ /* 0x000f240000100800 */
[----:B------:R-:W-:Y:S01]  /*3d7e0*/  IADD3.X R111, R109, UR21, RZ, P1, !PT ;  /* 0x000000156d6f7c10 */ /* 0x000fe20008ffe4ff */
[--C-:B------:R-:W-:Y:S01]  /*3d7f0*/  FADD.FTZ R109, -R151, R42.reuse ;  /* 0x0000002a976d7221 */ /* 0x100fe20000010100 */
[----:B------:R-:W3:Y:S01]  /*3d800*/  LDL R204, [R1+0x184] ;  /* 0x0001840001cc7983 */ /* 0x000ee20000100800 */
[----:B------:R-:W-:Y:S01]  /*3d810*/  F2FP.BF16.F32.PACK_AB R97, R97, R112 ;  /* 0x000000706161723e */ /* 0x000fe200000010ff */
[C---:B------:R-:W-:Y:S01]  /*3d820*/  FADD.FTZ R112, -R151.reuse, R43 ;  /* 0x0000002b97707221 */ /* 0x040fe20000010100 */
[----:B------:R-:W-:Y:S01]  /*3d830*/  PRMT R42, R192, 0x7632, R42 ;  /* 0x00007632c02a7816 */ /* 0x000fe2000000002a */
[----:B------:R-:W3:Y:S01]  /*3d840*/  LDL R117, [R1+0xa4] ;  /* 0x0000a40001757983 */ /* 0x000ee20000100800 */
[----:B------:R-:W-:Y:S01]  /*3d850*/  F2FP.BF16.F32.PACK_AB R98, R98, R115 ;  /* 0x000000736262723e */ /* 0x000fe200000010ff */
[----:B------:R-:W-:Y:S01]  /*3d860*/  FMUL.FTZ R112, R150, R112 ;  /* 0x0000007096707220 */ /* 0x000fe20000410000 */
[----:B------:R-:W-:Y:S01]  /*3d870*/  SHF.L.U32 R42, R42, 0x10, RZ ;  /* 0x000000102a2a7819 */ /* 0x000fe200000006ff */
[----:B------:R-:W3:Y:S04]  /*3d880*/  LDL R115, [R1+0x180] ;  /* 0x0001800001737983 */ /* 0x000ee80000100800 */
[----:B------:R-:W3:Y:S01]  /*3d890*/  LDL R223, [R1+0x17c] ;  /* 0x00017c0001df7983 */ /* 0x000ee20000100800 */
[----:B------:R-:W-:Y:S01]  /*3d8a0*/  F2FP.BF16.F32.PACK_AB R96, R96, R116 ;  /* 0x000000746060723e */ /* 0x000fe200000010ff */
[----:B------:R-:W-:Y:S01]  /*3d8b0*/  FADD.FTZ R45, -R151, R45 ;  /* 0x0000002d972d7221 */ /* 0x000fe20000010100 */
[----:B------:R-:W-:Y:S01]  /*3d8c0*/  FMUL.FTZ R109, R150, R109 ;  /* 0x0000006d966d7220 */ /* 0x000fe20000410000 */
[----:B------:R-:W-:-:S02]  /*3d8d0*/  IMAD.U32 R43, R192, 0x10000, RZ ;  /* 0x00010000c02b7824 */ /* 0x000fc400078e00ff */
[C---:B------:R-:W-:Y:S01]  /*3d8e0*/  FADD.FTZ R44, -R151.reuse, R44 ;  /* 0x0000002c972c7221 */ /* 0x040fe20000010100 */
[----:B--2---:R-:W-:Y:S01]  /*3d8f0*/  FFMA.FTZ R42, R112, R42, R114 ;  /* 0x0000002a702a7223 */ /* 0x004fe20000010072 */
[----:B------:R-:W-:Y:S01]  /*3d900*/  FADD.FTZ R47, -R151, R47 ;  /* 0x0000002f972f7221 */ /* 0x000fe20000010100 */
[----:B------:R-:W2:Y:S04]  /*3d910*/  LDL R114, [R1+0x9c] ;  /* 0x00009c0001727983 */ /* 0x000ea80000100800 */
[----:B------:R1:W-:Y:S01]  /*3d920*/  STG.E.128 desc[UR6][R110.64], R96 ;  /* 0x000000606e007986 */ /* 0x0003e2000c101d06 */
[C---:B------:R-:W-:Y:S01]  /*3d930*/  FMUL.FTZ R44, R150.reuse, R44 ;  /* 0x0000002c962c7220 */ /* 0x040fe20000410000 */
[----:B----4-:R-:W-:Y:S01]  /*3d940*/  FFMA.FTZ R43, R109, R43, R206 ;  /* 0x0000002b6d2b7223 */ /* 0x010fe200000100ce */
[----:B------:R-:W-:Y:S01]  /*3d950*/  FADD.FTZ R49, -R151, R49 ;  /* 0x0000003197317221 */ /* 0x000fe20000010100 */
[----:B------:R-:W4:Y:S04]  /*3d960*/  LDL R206, [R1+0x98] ;  /* 0x0000980001ce7983 */ /* 0x000f280000100800 */
[----:B------:R-:W4:Y:S01]  /*3d970*/  LDL R116, [R1+0x16c] ;  /* 0x00016c0001747983 */ /* 0x000f220000100800 */
[----:B-1----:R-:W-:Y:S01]  /*3d980*/  PRMT R97, R193, 0x7632, R97 ;  /* 0x00007632c1617816 */ /* 0x002fe20000000061 */
[C---:B------:R-:W-:Y:S01]  /*3d990*/  FADD.FTZ R98, -R151.reuse, R46 ;  /* 0x0000002e97627221 */ /* 0x040fe20000010100 */
[----:B------:R-:W-:Y:S01]  /*3d9a0*/  FADD.FTZ R46, -R151, R48 ;  /* 0x00000030972e7221 */ /* 0x000fe20000010100 */
[C---:B------:R-:W-:Y:S01]  /*3d9b0*/  FMUL.FTZ R48, R150.reuse, R45 ;  /* 0x0000002d96307220 */ /* 0x040fe20000410000 */
[----:B------:R-:W-:Y:S01]  /*3d9c0*/  SHF.L.U32 R97, R97, 0x10, RZ ;  /* 0x0000001061617819 */ /* 0x000fe200000006ff */
[----:B------:R-:W-:Y:S01]  /*3d9d0*/  FMUL.FTZ R45, R150, R98 ;  /* 0x00000062962d7220 */ /* 0x000fe20000410000 */
[----:B------:R-:W-:-:S02]  /*3d9e0*/  IMAD.U32 R98, R193, 0x10000, RZ ;  /* 0x00010000c1627824 */ /* 0x000fc400078e00ff */
[----:B------:R-:W-:Y:S01]  /*3d9f0*/  FMUL.FTZ R47, R150, R47 ;  /* 0x0000002f962f7220 */ /* 0x000fe20000410000 */
[C---:B------:R-:W-:Y:S02]  /*3da00*/  IMAD.U32 R113, R195.reuse, 0x10000, RZ ;  /* 0x00010000c3717824 */ /* 0x040fe400078e00ff */
[----:B---3--:R-:W-:Y:S01]  /*3da10*/  FFMA.FTZ R99, R48, R97, R205 ;  /* 0x0000006130637223 */ /* 0x008fe200000100cd */
[----:B------:R-:W1:Y:S01]  /*3da20*/  LDC.64 R110, c[0x0][0x2b8] ;  /* 0x0000ae00ff6e7b82 */ /* 0x000e620000000a00 */
[----:B------:R-:W3:Y:S01]  /*3da30*/  LDL R205, [R1+0xa0] ;  /* 0x0000a00001cd7983 */ /* 0x000ee20000100800 */
[----:B------:R-:W-:Y:S01]  /*3da40*/  FFMA.FTZ R97, R44, R98, R204 ;  /* 0x000000622c617223 */ /* 0x000fe200000100cc */
[----:B------:R-:W-:Y:S02]  /*3da50*/  F2FP.BF16.F32.PACK_AB R96, R42, R43 ;  /* 0x0000002b2a60723e */ /* 0x000fe400000010ff */
[----:B------:R-:W-:Y:S01]  /*3da60*/  SHF.L.U32 R98, R194, 0x10, RZ ;  /* 0x00000010c2627819 */ /* 0x000fe200000006ff */
[----:B------:R-:W-:Y:S01]  /*3da70*/  FMUL.FTZ R49, R150, R49 ;  /* 0x0000003196317220 */ /* 0x000fe20000410000 */
[----:B------:R-:W-:Y:S01]  /*3da80*/  PRMT R43, R194, 0x7632, R43 ;  /* 0x00007632c22b7816 */ /* 0x000fe2000000002b */
[----:B------:R-:W3:Y:S01]  /*3da90*/  LDL R204, [R1+0xa8] ;  /* 0x0000a80001cc7983 */ /* 0x000ee20000100800 */
[----:B------:R-:W-:Y:S01]  /*3daa0*/  PRMT R42, R195, 0x7632, R42 ;  /* 0x00007632c32a7816 */ /* 0x000fe2000000002a */
[----:B------:R-:W-:-:S02]  /*3dab0*/  FFMA.FTZ R98, R45, R98, R115 ;  /* 0x000000622d627223 */ /* 0x000fc40000010073 */
[----:B------:R-:W-:Y:S01]  /*3dac0*/  IMAD.U32 R43, R43, 0x10000, RZ ;  /* 0x000100002b2b7824 */ /* 0x000fe200078e00ff */
[----:B------:R-:W-:Y:S01]  /*3dad0*/  SHF.L.U32 R42, R42, 0x10, RZ ;  /* 0x000000102a2a7819 */ /* 0x000fe200000006ff */
[----:B------:R-:W3:Y:S02]  /*3dae0*/  LDL R115, [R1+0x170] ;  /* 0x0001700001737983 */ /* 0x000ee40000100800 */
[----:B------:R-:W-:Y:S02]  /*3daf0*/  FFMA.FTZ R43, R47, R43, R117 ;  /* 0x0000002b2f2b7223 */ /* 0x000fe40000010075 */
[----:B------:R-:W3:Y:S01]  /*3db00*/  LDL R117, [R1+0xb0] ;  /* 0x0000b00001757983 */ /* 0x000ee20000100800 */
[----:B------:R-:W-:-:S04]  /*3db10*/  FMUL.FTZ R46, R150, R46 ;  /* 0x0000002e962e7220 */ /* 0x000fc80000410000 */
[----:B------:R-:W-:Y:S01]  /*3db20*/  FFMA.FTZ R113, R46, R113, R223 ;  /* 0x000000712e717223 */ /* 0x000fe200000100df */
[----:B------:R-:W-:Y:S01]  /*3db30*/  F2FP.BF16.F32.PACK_AB R97, R99, R97 ;  /* 0x000000616361723e */ /* 0x000fe200000010ff */
[----:B--2---:R-:W-:Y:S02]  /*3db40*/  FFMA.FTZ R42, R49, R42, R114 ;  /* 0x0000002a312a7223 */ /* 0x004fe40000010072 */
[----:B------:R-:W2:Y:S03]  /*3db50*/  LDL R114, [R1+0x174] ;  /* 0x0001740001727983 */ /* 0x000ea60000100800 */
[----:B------:R-:W-:Y:S02]  /*3db60*/  F2FP.BF16.F32.PACK_AB R99, R42, R113 ;  /* 0x000000712a63723e */ /* 0x000fe400000010ff */
[----:B------:R-:W2:Y:S01]  /*3db70*/  LDL R113, [R1+0x178] ;  /* 0x0001780001717983 */ /* 0x000ea20000100800 */
[----:B------:R-:W-:Y:S01]  /*3db80*/  F2FP.BF16.F32.PACK_AB R98, R43, R98 ;  /* 0x000000622b62723e */ /* 0x000fe200000010ff */
[----:B-1----:R-:W-:-:S05]  /*3db90*/  IMAD.WIDE.U32 R42, R24, 0x10, R110 ;  /* 0x00000010182a7825 */ /* 0x002fca00078e006e */
[----:B------:R1:W-:Y:S02]  /*3dba0*/  STG.E.128 desc[UR6][R42.64], R96 ;  /* 0x000000602a007986 */ /* 0x0003e4000c101d06 */
[----:B-1----:R-:W-:Y:S02]  /*3dbb0*/  PRMT R42, R191, 0x7632, R42 ;  /* 0x00007632bf2a7816 */ /* 0x002fe4000000002a */
[----:B------:R-:W-:Y:S02]  /*3dbc0*/  PRMT R43, R190, 0x7632, R43 ;  /* 0x00007632be2b7816 */ /* 0x000fe4000000002b */
[----:B------:R-:W-:-:S03]  /*3dbd0*/  SHF.L.U32 R42, R42, 0x10, RZ ;  /* 0x000000102a2a7819 */ /* 0x000fc600000006ff */
[----:B------:R-:W-:Y:S02]  /*3dbe0*/  IMAD.U32 R43, R43, 0x10000, RZ ;  /* 0x000100002b2b7824 */ /* 0x000fe400078e00ff */
[----:B----4-:R-:W-:Y:S02]  /*3dbf0*/  FFMA.FTZ R96, R49, R42, R206 ;  /* 0x0000002a31607223 */ /* 0x010fe400000100ce */
[----:B---3--:R-:W-:Y:S01]  /*3dc00*/  FFMA.FTZ R43, R47, R43, R205 ;  /* 0x0000002b2f2b7223 */ /* 0x008fe200000100cd */
[----:B------:R-:W3:Y:S04]  /*3dc10*/  LDL R206, [R1+0x94] ;  /* 0x0000940001ce7983 */ /* 0x000ee80000100800 */
[----:B------:R-:W4:Y:S01]  /*3dc20*/  LDL R205, [R1+0x168] ;  /* 0x0001680001cd7983 */ /* 0x000f220000100800 */
[----:B------:R-:W-:Y:S01]  /*3dc30*/  SHF.L.U32 R47, R191, 0x10, RZ ;  /* 0x00000010bf2f7819 */ /* 0x000fe200000006ff */
[----:B------:R-:W-:Y:S01]  /*3dc40*/  IMAD.U32 R97, R190, 0x10000, RZ ;  /* 0x00010000be617824 */ /* 0x000fe200078e00ff */
[----:B------:R-:W-:-:S02]  /*3dc50*/  PRMT R42, R189, 0x7632, R42 ;  /* 0x00007632bd2a7816 */ /* 0x000fc4000000002a */
[----:B------:R-:W-:Y:S01]  /*3dc60*/  PRMT R49, R188, 0x7632, R49 ;  /* 0x00007632bc317816 */ /* 0x000fe20000000031 */
[----:B------:R-:W-:Y:S01]  /*3dc70*/  FFMA.FTZ R47, R46, R47, R116 ;  /* 0x0000002f2e2f7223 */ /* 0x000fe20000010074 */
[----:B------:R-:W-:Y:S01]  /*3dc80*/  SHF.L.U32 R42, R42, 0x10, RZ ;  /* 0x000000102a2a7819 */ /* 0x000fe200000006ff */
[----:B------:R-:W-:Y:S01]  /*3dc90*/  FFMA.FTZ R46, R45, R97, R115 ;  /* 0x000000612d2e7223 */ /* 0x000fe20000010073 */
[----:B------:R-:W-:Y:S01]  /*3dca0*/  SHF.L.U32 R45, R189, 0x10, RZ ;  /* 0x00000010bd2d7819 */ /* 0x000fe200000006ff */
[----:B------:R-:W-:Y:S01]  /*3dcb0*/  IMAD.U32 R49, R49, 0x10000, RZ ;  /* 0x0001000031317824 */ /* 0x000fe200078e00ff */
[----:B------:R-:W3:Y:S01]  /*3dcc0*/  LDL R116, [R1+0x84] ;  /* 0x0000840001747983 */ /* 0x000ee20000100800 */
[----:B------:R-:W-:Y:S02]  /*3dcd0*/  FFMA.FTZ R42, R48, R42, R204 ;  /* 0x0000002a302a7223 */ /* 0x000fe400000100cc */
[----:B------:R-:W-:Y:S01]  /*3dce0*/  FFMA.FTZ R112, R112, R49, R117 ;  /* 0x0000003170707223 */ /* 0x000fe20000010075 */
[----:B------:R-:W3:Y:S01]  /*3dcf0*/  LDL R204, [R1+0x8c] ;  /* 0x00008c0001cc7983 */ /* 0x000ee20000100800 */
[----:B------:R-:W-:Y:S01]  /*3dd00*/  IMAD.U32 R97, R188, 0x10000, RZ ;  /* 0x00010000bc617824 */ /* 0x000fe200078e00ff */
[----:B------:R-:W1:Y:S02]  /*3dd10*/  LDC.64 R48, c[0x0][0x2c0] ;  /* 0x0000b000ff307b82 */ /* 0x000e640000000a00 */
[----:B------:R-:W3:Y:S04]  /*3dd20*/  LDL R117, [R1+0x164] ;  /* 0x0001640001757983 */ /* 0x000ee80000100800 */
[----:B------:R-:W3:Y:S01]  /*3dd30*/  LDL R115, [R1+0x160] ;  /* 0x0001600001737983 */ /* 0x000ee20000100800 */
[----:B--2---:R-:W-:-:S03]  /*3dd40*/  FFMA.FTZ R45, R44, R45, R114 ;  /* 0x0000002d2c2d7223 */ /* 0x004fc60000010072 */
[----:B------:R-:W2:Y:S01]  /*3dd50*/  LDL R114, [R1+0x7c] ;  /* 0x00007c0001727983 */ /* 0x000ea20000100800 */
[----:B------:R-:W-:-:S03]  /*3dd60*/  FFMA.FTZ R44, R109, R97, R113 ;  /* 0x000000616d2c7223 */ /* 0x000fc60000010071 */
[----:B------:R-:W2:Y:S01]  /*3dd70*/  LDL R113, [R1+0x15c] ;  /* 0x00015c0001717983 */ /* 0x000ea20000100800 */
[----:B------:R-:W-:Y:S02]  /*3dd80*/  F2FP.BF16.F32.PACK_AB R46, R43, R46 ;  /* 0x0000002e2b2e723e */ /* 0x000fe400000010ff */
[----:B------:R-:W-:Y:S01]  /*3dd90*/  F2FP.BF16.F32.PACK_AB R45, R42, R45 ;  /* 0x0000002d2a2d723e */ /* 0x000fe200000010ff */
[----:B-1----:R-:W-:Y:S01]  /*3dda0*/  IMAD.WIDE.U32 R42, R24, 0x10, R48 ;  /* 0x00000010182a7825 */ /* 0x002fe200078e0030 */
[----:B------:R-:W-:-:S03]  /*3ddb0*/  F2FP.BF16.F32.PACK_AB R47, R96, R47 ;  /* 0x0000002f602f723e */ /* 0x000fc600000010ff */
[C---:B------:R-:W-:Y:S01]  /*3ddc0*/  FADD.FTZ R27, -R151.reuse, R27 ;  /* 0x0000001b971b7221 */ /* 0x040fe20000010100 */
[----:B------:R-:W-:Y:S01]  /*3ddd0*/  F2FP.BF16.F32.PACK_AB R44, R112, R44 ;  /* 0x0000002c702c723e */ /* 0x000fe200000010ff */
[C---:B------:R-:W-:Y:S01]  /*3dde0*/  FADD.FTZ R29, -R151.reuse, R29 ;  /* 0x0000001d971d7221 */ /* 0x040fe20000010100 */
[----:B------:R-:W-:Y:S01]  /*3ddf0*/  PRMT R24, R184, 0x7632, R24 ;  /* 0x00007632b8187816 */ /* 0x000fe20000000018 */
[----:B------:R-:W2:Y:S04]  /*3de00*/  LDL R97, [R1+0x158] ;  /* 0x0001580001617983 */ /* 0x000ea80000100800 */
[----:B------:R1:W-:Y:S01]  /*3de10*/  STG.E.128 desc[UR6][R42.64], R44 ;  /* 0x0000002c2a007986 */ /* 0x0003e2000c101d06 */
[----:B------:R-:W-:Y:S01]  /*3de20*/  SHF.L.U32 R24, R24, 0x10, RZ ;  /* 0x0000001018187819 */ /* 0x000fe200000006ff */
[C---:B-1----:R-:W-:Y:S01]  /*3de30*/  FADD.FTZ R42, -R151.reuse, R25 ;  /* 0x00000019972a7221 */ /* 0x042fe20000010100 */
[----:B------:R-:W-:Y:S01]  /*3de40*/  FADD.FTZ R43, -R151, R26 ;  /* 0x0000001a972b7221 */ /* 0x000fe20000010100 */
[----:B------:R-:W-:-:S02]  /*3de50*/  IMAD.U32 R25, R184, 0x10000, RZ ;  /* 0x00010000b8197824 */ /* 0x000fc400078e00ff */
[C---:B------:R-:W-:Y:S01]  /*3de60*/  FMUL.FTZ R42, R150.reuse, R42 ;  /* 0x0000002a962a7220 */ /* 0x040fe20000410000 */
[----:B------:R-:W-:-:S03]  /*3de70*/  FMUL.FTZ R43, R150, R43 ;  /* 0x0000002b962b7220 */ /* 0x000fc60000410000 */
[----:B----4-:R-:W-:Y:S01]  /*3de80*/  FFMA.FTZ R25, R42, R25, R205 ;  /* 0x000000192a197223 */ /* 0x010fe200000100cd */
[----:B---3--:R-:W-:Y:S01]  /*3de90*/  FFMA.FTZ R24, R43, R24, R206 ;  /* 0x000000182b187223 */ /* 0x008fe200000100ce */
[----:B------:R-:W-:Y:S01]  /*3dea0*/  FADD.FTZ R45, -R151, R28 ;  /* 0x0000001c972d7221 */ /* 0x000fe20000010100 */
[----:B------:R-:W-:Y:S01]  /*3deb0*/  PRMT R47, R187, 0x7632, R47 ;  /* 0x00007632bb2f7816 */ /* 0x000fe2000000002f */
[C---:B------:R-:W-:Y:S01]  /*3dec0*/  FADD.FTZ R46, -R151.reuse, R32 ;  /* 0x00000020972e7221 */ /* 0x040fe20000010100 */
[----:B------:R-:W-:Y:S01]  /*3ded0*/  FADD.FTZ R44, -R151, R30 ;  /* 0x0000001e972c7221 */ /* 0x000fe20000010100 */
[----:B------:R-:W-:Y:S01]  /*3dee0*/  F2FP.BF16.F32.PACK_AB R24, R24, R25 ;  /* 0x000000191818723e */ /* 0x000fe200000010ff */
[----:B------:R-:W-:Y:S01]  /*3def0*/  IMAD.U32 R96, R187, 0x10000, RZ ;  /* 0x00010000bb607824 */ /* 0x000fe200078e00ff */
[----:B------:R-:W-:Y:S01]  /*3df00*/  PRMT R25, R185, 0x7632, R25 ;  /* 0x00007632b9197816 */ /* 0x000fe20000000019 */
[C---:B------:R-:W-:Y:S01]  /*3df10*/  FMUL.FTZ R30, R150.reuse, R27 ;  /* 0x0000001b961e7220 */ /* 0x040fe20000410000 */
[----:B------:R-:W-:Y:S01]  /*3df20*/  FMUL.FTZ R45, R150, R45 ;  /* 0x0000002d962d7220 */ /* 0x000fe20000410000 */
[----:B------:R-:W-:Y:S01]  /*3df30*/  PRMT R26, R186, 0x7632, R26 ;  /* 0x00007632ba1a7816 */ /* 0x000fe2000000001a */
[----:B------:R-:W-:Y:S01]  /*3df40*/  FADD.FTZ R16, -R151, R16 ;  /* 0x0000001097107221 */ /* 0x000fe20000010100 */
[----:B------:R-:W-:Y:S01]  /*3df50*/  SHF.L.U32 R25, R25, 0x10, RZ ;  /* 0x0000001019197819 */ /* 0x000fe200000006ff */
[----:B------:R-:W-:Y:S01]  /*3df60*/  IMAD.U32 R27, R185, 0x10000, RZ ;  /* 0x00010000b91b7824 */ /* 0x000fe200078e00ff */
[----:B------:R-:W-:Y:S01]  /*3df70*/  SHF.L.U32 R47, R47, 0x10, RZ ;  /* 0x000000102f2f7819 */ /* 0x000fe200000006ff */
[----:B------:R-:W-:Y:S01]  /*3df80*/  FADD.FTZ R28, -R151, R31 ;  /* 0x0000001f971c7221 */ /* 0x000fe20000010100 */
[C---:B------:R-:W-:Y:S01]  /*3df90*/  FMUL.FTZ R46, R150.reuse, R46 ;  /* 0x0000002e962e7220 */ /* 0x040fe20000410000 */
[----:B------:R-:W-:Y:S01]  /*3dfa0*/  FMUL.FTZ R31, R150, R29 ;  /* 0x0000001d961f7220 */ /* 0x000fe20000410000 */
[----:B------:R-:W-:Y:S01]  /*3dfb0*/  FFMA.FTZ R29, R45, R25, R204 ;  /* 0x000000192d1d7223 */ /* 0x000fe200000100cc */
[----:B------:R-:W-:Y:S01]  /*3dfc0*/  FFMA.FTZ R25, R30, R27, R117 ;  /* 0x0000001b1e197223 */ /* 0x000fe20000010075 */
[----:B------:R-:W3:Y:S01]  /*3dfd0*/  LDL R204, [R1+0x78] ;  /* 0x0000780001cc7983 */ /* 0x000ee20000100800 */
[----:B------:R-:W-:-:S02]  /*3dfe0*/  IMAD.U32 R26, R26, 0x10000, RZ ;  /* 0x000100001a1a7824 */ /* 0x000fc400078e00ff */
[C---:B------:R-:W-:Y:S01]  /*3dff0*/  FMUL.FTZ R44, R150.reuse, R44 ;  /* 0x0000002c962c7220 */ /* 0x040fe20000410000 */
[----:B------:R-:W-:Y:S01]  /*3e000*/  FMUL.FTZ R32, R150, R28 ;  /* 0x0000001c96207220 */ /* 0x000fe20000410000 */
[----:B------:R-:W-:Y:S01]  /*3e010*/  SHF.L.U32 R28, R186, 0x10, RZ ;  /* 0x00000010ba1c7819 */ /* 0x000fe200000006ff */
[----:B------:R-:W4:Y:S01]  /*3e020*/  LDL R117, [R1+0x80] ;  /* 0x0000800001757983 */ /* 0x000f220000100800 */
[----:B------:R-:W-:-:S03]  /*3e030*/  FFMA.FTZ R26, R44, R26, R116 ;  /* 0x0000001a2c1a7223 */ /* 0x000fc60000010074 */
[----:B------:R-:W4:Y:S01]  /*3e040*/  LDL R116, [R1+0x88] ;  /* 0x0000880001747983 */ /* 0x000f220000100800 */
[----:B------:R-:W-:-:S03]  /*3e050*/  FFMA.FTZ R28, R31, R28, R115 ;  /* 0x0000001c1f1c7223 */ /* 0x000fc60000010073 */
[----:B------:R-:W4:Y:S01]  /*3e060*/  LDL R115, [R1+0x90] ;  /* 0x0000900001737983 */ /* 0x000f220000100800 */
        /* <DEDUP_REMOVED lines=54> */
[----:B------:R-:W4:Y:S04]  /*3e3d0*/  LDL R205, [R1+0x24] ;  /* 0x0000240001cd7983 */ /* 0x000f280000100800 */
[----:B------:R-:W4:Y:S01]  /*3e3e0*/  LDL R206, [R1+0x190] ;  /* 0x0001900001ce7983 */ /* 0x000f220000100800 */
[----:B--2---:R-:W-:-:S03]  /*3e3f0*/  FFMA.FTZ R27, R46, R47, R114 ;  /* 0x0000002f2e1b7223 */ /* 0x004fc60000010072 */
[----:B------:R-:W2:Y:S04]  /*3e400*/  LDL R47, [R1+0x14c] ;  /* 0x00014c00012f7983 */ /* 0x000ea80000100800 */
[----:B------:R-:W2:Y:S01]  /*3e410*/  LDL R114, [R1+0x150] ;  /* 0x0001500001727983 */ /* 0x000ea20000100800 */
[----:B------:R-:W-:-:S03]  /*3e420*/  FFMA.FTZ R96, R32, R96, R113 ;  /* 0x0000006020607223 */ /* 0x000fc60000010071 */
[----:B------:R-:W2:Y:S01]  /*3e430*/  LDL R113, [R1+0x154] ;  /* 0x0001540001717983 */ /* 0x000ea20000100800 */
[----:B------:R-:W-:Y:S02]  /*3e440*/  F2FP.BF16.F32.PACK_AB R25, R29, R25 ;  /* 0x000000191d19723e */ /* 0x000fe400000010ff */
[----:B------:R-:W-:Y:S01]  /*3e450*/  F2FP.BF16.F32.PACK_AB R26, R26, R28 ;  /* 0x0000001c1a1a723e */ /* 0x000fe200000010ff */
[----:B------:R-:W-:Y:S01]  /*3e460*/  IMAD.WIDE.U32 R28, R14, 0x10, R110 ;  /* 0x000000100e1c7825 */ /* 0x000fe200078e006e */
[----:B------:R-:W-:-:S05]  /*3e470*/  F2FP.BF16.F32.PACK_AB R27, R27, R96 ;  /* 0x000000601b1b723e */ /* 0x000fca00000010ff */
[----:B------:R1:W-:Y:S02]  /*3e480*/  STG.E.128 desc[UR6][R28.64], R24 ;  /* 0x000000181c007986 */ /* 0x0003e4000c101d06 */
[C---:B-1----:R-:W-:Y:S01]  /*3e490*/  PRMT R28, R183.reuse, 0x7632, R28 ;  /* 0x00007632b71c7816 */ /* 0x042fe2000000001c */
[----:B------:R-:W-:Y:S01]  /*3e4a0*/  FMUL.FTZ R24, R150, R16 ;  /* 0x0000001096187220 */ /* 0x000fe20000410000 */
[----:B------:R-:W-:Y:S02]  /*3e4b0*/  IMAD.U32 R16, R183, 0x10000, RZ ;  /* 0x00010000b7107824 */ /* 0x000fe400078e00ff */
[----:B------:R-:W-:Y:S01]  /*3e4c0*/  SHF.L.U32 R28, R28, 0x10, RZ ;  /* 0x000000101c1c7819 */ /* 0x000fe200000006ff */
[C---:B------:R-:W-:Y:S01]  /*3e4d0*/  FMUL.FTZ R25, R150.reuse, R17 ;  /* 0x0000001196197220 */ /* 0x040fe20000410000 */
[C---:B------:R-:W-:Y:S01]  /*3e4e0*/  FMUL.FTZ R27, R150.reuse, R19 ;  /* 0x00000013961b7220 */ /* 0x040fe20000410000 */
[----:B------:R-:W-:Y:S01]  /*3e4f0*/  PRMT R17, R181, 0x7632, R17 ;  /* 0x00007632b5117816 */ /* 0x000fe20000000011 */
[----:B------:R-:W-:Y:S01]  /*3e500*/  FMUL.FTZ R26, R150, R18 ;  /* 0x00000012961a7220 */ /* 0x000fe20000410000 */
[----:B------:R-:W-:-:S03]  /*3e510*/  PRMT R18, R180, 0x7632, R18 ;  /* 0x00007632b4127816 */ /* 0x000fc60000000012 */
[----:B------:R-:W-:Y:S01]  /*3e520*/  IMAD.U32 R17, R17, 0x10000, RZ ;  /* 0x0001000011117824 */ /* 0x000fe200078e00ff */
[----:B------:R-:W-:Y:S01]  /*3e530*/  SHF.L.U32 R18, R18, 0x10, RZ ;  /* 0x0000001012127819 */ /* 0x000fe200000006ff */
[----:B---3--:R-:W-:Y:S02]  /*3e540*/  FFMA.FTZ R19, R46, R28, R204 ;  /* 0x0000001c2e137223 */ /* 0x008fe400000100cc */
[----:B------:R-:W3:Y:S01]  /*3e550*/  LDL R46, [R1+0x58] ;  /* 0x00005800012e7983 */ /* 0x000ee20000100800 */
[----:B------:R-:W-:Y:S02]  /*3e560*/  IMAD.U32 R28, R182, 0x10000, RZ ;  /* 0x00010000b61c7824 */ /* 0x000fe400078e00ff */
[----:B------:R-:W-:Y:S02]  /*3e570*/  IMAD.U32 R29, R180, 0x10000, RZ ;  /* 0x00010000b41d7824 */ /* 0x000fe400078e00ff */
[C---:B------:R-:W-:Y:S01]  /*3e580*/  FMUL.FTZ R23, R150.reuse, R23 ;  /* 0x0000001796177220 */ /* 0x040fe20000410000 */
[C---:B------:R-:W-:Y:S01]  /*3e590*/  FMUL.FTZ R21, R150.reuse, R21 ;  /* 0x0000001596157220 */ /* 0x040fe20000410000 */
[C---:B------:R-:W-:Y:S01]  /*3e5a0*/  FMUL.FTZ R22, R150.reuse, R22 ;  /* 0x0000001696167220 */ /* 0x040fe20000410000 */
[----:B----4-:R-:W-:Y:S01]  /*3e5b0*/  FFMA.FTZ R17, R45, R17, R116 ;  /* 0x000000112d117223 */ /* 0x010fe20000010074 */
[----:B------:R-:W-:Y:S01]  /*3e5c0*/  FMUL.FTZ R20, R150, R20 ;  /* 0x0000001496147220 */ /* 0x000fe20000410000 */
[----:B------:R-:W4:Y:S01]  /*3e5d0*/  LDL R116, [R1+0x60] ;  /* 0x0000600001747983 */ /* 0x000f220000100800 */
[----:B------:R-:W-:Y:S01]  /*3e5e0*/  FFMA.FTZ R43, R43, R18, R115 ;  /* 0x000000122b2b7223 */ /* 0x000fe20000010073 */
[----:B------:R-:W-:-:S02]  /*3e5f0*/  SHF.L.U32 R18, R181, 0x10, RZ ;  /* 0x00000010b5127819 */ /* 0x000fc400000006ff */
[----:B------:R-:W3:Y:S04]  /*3e600*/  LDL R45, [R1+0x12c] ;  /* 0x00012c00012d7983 */ /* 0x000ee80000100800 */
[----:B------:R-:W3:Y:S01]  /*3e610*/  LDL R115, [R1+0x74] ;  /* 0x0000740001737983 */ /* 0x000ee20000100800 */
[----:B------:R-:W-:Y:S01]  /*3e620*/  FADD.FTZ R151, -R151, R157 ;  /* 0x0000009d97977221 */ /* 0x000fe20000010100 */
[C---:B------:R-:W-:Y:S01]  /*3e630*/  FMUL.FTZ R34, R150.reuse, R34 ;  /* 0x0000002296227220 */ /* 0x040fe20000410000 */
        /* <DEDUP_REMOVED lines=46> */
[----:B------:R-:W3:Y:S01]  /*3e920*/  LDL R204, [R1+0x20] ;  /* 0x0000200001cc7983 */ /* 0x000ee20000100800 */
[----:B--2---:R-:W-:Y:S01]  /*3e930*/  FFMA.FTZ R32, R32, R16, R47 ;  /* 0x0000001020207223 */ /* 0x004fe2000001002f */
[----:B------:R-:W-:-:S02]  /*3e940*/  PRMT R16, R182, 0x7632, R16 ;  /* 0x00007632b6107816 */ /* 0x000fc40000000010 */
[----:B------:R-:W2:Y:S02]  /*3e950*/  LDL R47, [R1+0x5c] ;  /* 0x00005c00012f7983 */ /* 0x000ea40000100800 */
[----:B------:R-:W-:Y:S01]  /*3e960*/  SHF.L.U32 R16, R16, 0x10, RZ ;  /* 0x0000001010107819 */ /* 0x000fe200000006ff */
[----:B------:R-:W-:Y:S01]  /*3e970*/  FFMA.FTZ R28, R31, R28, R114 ;  /* 0x0000001c1f1c7223 */ /* 0x000fe20000010072 */
[----:B------:R-:W-:Y:S01]  /*3e980*/  F2FP.BF16.F32.PACK_AB R19, R19, R32 ;  /* 0x000000201313723e */ /* 0x000fe200000010ff */
[----:B------:R-:W3:Y:S02]  /*3e990*/  LDL R114, [R1+0x6c] ;  /* 0x00006c0001727983 */ /* 0x000ee40000100800 */
[----:B------:R-:W-:Y:S02]  /*3e9a0*/  FFMA.FTZ R16, R44, R16, R117 ;  /* 0x000000102c107223 */ /* 0x000fe40000010075 */
[----:B------:R-:W3:Y:S04]  /*3e9b0*/  LDL R117, [R1+0x64] ;  /* 0x0000640001757983 */ /* 0x000ee80000100800 */
[----:B------:R-:W3:Y:S01]  /*3e9c0*/  LDL R32, [R1+0x148] ;  /* 0x0001480001207983 */ /* 0x000ee20000100800 */
[----:B------:R-:W-:-:S03]  /*3e9d0*/  FFMA.FTZ R30, R30, R18, R113 ;  /* 0x000000121e1e7223 */ /* 0x000fc60000010071 */
[----:B------:R-:W3:Y:S01]  /*3e9e0*/  LDL R44, [R1+0x68] ;  /* 0x00006800012c7983 */ /* 0x000ee20000100800 */
[----:B------:R-:W-:Y:S01]  /*3e9f0*/  F2FP.BF16.F32.PACK_AB R18, R16, R28 ;  /* 0x0000001c1012723e */ /* 0x000fe200000010ff */
[----:B------:R-:W-:Y:S02]  /*3ea00*/  FFMA.FTZ R16, R42, R29, R97 ;  /* 0x0000001d2a107223 */ /* 0x000fe40000010061 */
[----:B------:R-:W3:Y:S04]  /*3ea10*/  LDL R113, [R1+0x13c] ;  /* 0x00013c0001717983 */ /* 0x000ee80000100800 */
[----:B------:R-:W3:Y:S01]  /*3ea20*/  LDL R97, [R1+0x144] ;  /* 0x0001440001617983 */ /* 0x000ee20000100800 */
[----:B------:R-:W-:Y:S02]  /*3ea30*/  F2FP.BF16.F32.PACK_AB R17, R17, R30 ;  /* 0x0000001e1111723e */ /* 0x000fe400000010ff */
[----:B------:R-:W-:Y:S01]  /*3ea40*/  PRMT R30, R179, 0x7632, R30 ;  /* 0x00007632b31e7816 */ /* 0x000fe2000000001e */
[----:B------:R-:W3:Y:S01]  /*3ea50*/  LDL R157, [R1+0x2c] ;  /* 0x00002c00019d7983 */ /* 0x000ee20000100800 */
[----:B------:R-:W-:Y:S01]  /*3ea60*/  PRMT R31, R175, 0x7632, R31 ;  /* 0x00007632af1f7816 */ /* 0x000fe2000000001f */
[----:B------:R-:W-:Y:S01]  /*3ea70*/  IMAD.WIDE.U32 R28, R14, 0x10, R48 ;  /* 0x000000100e1c7825 */ /* 0x000fe200078e0030 */
[----:B------:R-:W-:-:S02]  /*3ea80*/  F2FP.BF16.F32.PACK_AB R16, R43, R16 ;  /* 0x000000102b10723e */ /* 0x000fc400000010ff */
[----:B------:R-:W-:Y:S01]  /*3ea90*/  SHF.L.U32 R30, R30, 0x10, RZ ;  /* 0x000000101e1e7819 */ /* 0x000fe200000006ff */
[----:B------:R-:W-:Y:S01]  /*3eaa0*/  IMAD.U32 R31, R31, 0x10000, RZ ;  /* 0x000100001f1f7824 */ /* 0x000fe200078e00ff */
[----:B------:R-:W-:Y:S01]  /*3eab0*/  PRMT R42, R174, 0x7632, R42 ;  /* 0x00007632ae2a7816 */ /* 0x000fe2000000002a */
[----:B------:R1:W-:Y:S01]  /*3eac0*/  STG.E.128 desc[UR6][R28.64], R16 ;  /* 0x000000101c007986 */ /* 0x0003e2000c101d06 */
[----:B------:R-:W-:Y:S02]  /*3ead0*/  PRMT R14, R173, 0x7632, R14 ;  /* 0x00007632ad0e7816 */ /* 0x000fe4000000000e */
[----:B------:R-:W-:Y:S01]  /*3eae0*/  SHF.L.U32 R42, R42, 0x10, RZ ;  /* 0x000000102a2a7819 */ /* 0x000fe200000006ff */
[----:B------:R-:W-:Y:S01]  /*3eaf0*/  FMUL.FTZ R151, R150, R151 ;  /* 0x0000009796977220 */ /* 0x000fe20000410000 */
[----:B------:R-:W3:Y:S01]  /*3eb00*/  LDL R43, [R1+0x134] ;  /* 0x00013400012b7983 */ /* 0x000ee20000100800 */
[----:B------:R-:W-:-:S03]  /*3eb10*/  IMAD.U32 R14, R14, 0x10000, RZ ;  /* 0x000100000e0e7824 */ /* 0x000fc600078e00ff */
[----:B------:R-:W3:Y:S01]  /*3eb20*/  LDL R150, [R1+0x38] ;  /* 0x0000380001967983 */ /* 0x000ee20000100800 */
[----:B-1----:R-:W-:-:S03]  /*3eb30*/  PRMT R18, R178, 0x7632, R18 ;  /* 0x00007632b2127816 */ /* 0x002fc60000000012 */
[----:B------:R-:W3:Y:S01]  /*3eb40*/  LDL R28, [R1+0x3c] ;  /* 0x00003c00011c7983 */ /* 0x000ee20000100800 */
[----:B------:R-:W-:Y:S02]  /*3eb50*/  SHF.L.U32 R19, R176, 0x10, RZ ;  /* 0x00000010b0137819 */ /* 0x000fe400000006ff */
[----:B------:R-:W-:Y:S01]  /*3eb60*/  PRMT R17, R177, 0x7632, R17 ;  /* 0x00007632b1117816 */ /* 0x000fe20000000011 */
[----:B------:R-:W-:-:S03]  /*3eb70*/  IMAD.U32 R18, R18, 0x10000, RZ ;  /* 0x0001000012127824 */ /* 0x000fc600078e00ff */
[----:B------:R-:W-:Y:S01]  /*3eb80*/  SHF.L.U32 R17, R17, 0x10, RZ ;  /* 0x0000001011117819 */ /* 0x000fe200000006ff */
[----:B----4-:R-:W-:Y:S01]  /*3eb90*/  FFMA.FTZ R42, R21, R42, R116 ;  /* 0x0000002a152a7223 */ /* 0x010fe20000010074 */
[C---:B--2---:R-:W-:Y:S01]  /*3eba0*/  FFMA.FTZ R30, R23.reuse, R30, R47 ;  /* 0x0000001e171e7223 */ /* 0x044fe2000001002f */
[----:B---3--:R-:W-:Y:S01]  /*3ebb0*/  FFMA.FTZ R23, R23, R31, R46 ;  /* 0x0000001f17177223 */ /* 0x008fe2000001002e */
[----:B------:R-:W2:Y:S04]  /*3ebc0*/  LDL R47, [R1+0x140] ;  /* 0x00014000012f7983 */ /* 0x000ea80000100800 */
[----:B------:R-:W3:Y:S01]  /*3ebd0*/  LDL R46, [R1+0x130] ;  /* 0x00013000012e7983 */ /* 0x000ee20000100800 */
[----:B------:R-:W-:Y:S01]  /*3ebe0*/  FFMA.FTZ R18, R21, R18, R117 ;  /* 0x0000001215127223 */ /* 0x000fe20000010075 */
[----:B------:R-:W-:Y:S01]  /*3ebf0*/  FFMA.FTZ R17, R27, R17, R114 ;  /* 0x000000111b117223 */ /* 0x000fe20000010072 */
[----:B------:R-:W-:Y:S01]  /*3ec00*/  PRMT R16, R176, 0x7632, R16 ;  /* 0x00007632b0107816 */ /* 0x000fe20000000010 */
[----:B------:R-:W4:Y:S01]  /*3ec10*/  LDL R114, [R1+0x54] ;  /* 0x0000540001727983 */ /* 0x000f220000100800 */
[----:B------:R-:W-:-:S03]  /*3ec20*/  FFMA.FTZ R21, R24, R19, R32 ;  /* 0x0000001318157223 */ /* 0x000fc60000010020 */
[----:B------:R-:W4:Y:S01]  /*3ec30*/  LDL R32, [R1+0x70] ;  /* 0x0000700001207983 */ /* 0x000f220000100800 */
[----:B------:R-:W-:Y:S01]  /*3ec40*/  SHF.L.U32 R19, R179, 0x10, RZ ;  /* 0x00000010b3137819 */ /* 0x000fe200000006ff */
[----:B------:R-:W-:Y:S01]  /*3ec50*/  FFMA.FTZ R14, R27, R14, R44 ;  /* 0x0000000e1b0e7223 */ /* 0x000fe2000001002c */
[----:B------:R-:W-:Y:S01]  /*3ec60*/  IMAD.U32 R44, R175, 0x10000, RZ ;  /* 0x00010000af2c7824 */ /* 0x000fe200078e00ff */
[----:B------:R-:W-:Y:S01]  /*3ec70*/  SHF.L.U32 R27, R177, 0x10, RZ ;  /* 0x00000010b11b7819 */ /* 0x000fe200000006ff */
[----:B------:R-:W4:Y:S01]  /*3ec80*/  LDL R116, [R1+0x48] ;  /* 0x0000480001747983 */ /* 0x000f220000100800 */
[C---:B------:R-:W-:Y:S01]  /*3ec90*/  FFMA.FTZ R19, R22.reuse, R19, R113 ;  /* 0x0000001316137223 */ /* 0x040fe20000010071 */
[----:B------:R-:W-:Y:S02]  /*3eca0*/  FFMA.FTZ R44, R22, R44, R45 ;  /* 0x0000002c162c7223 */ /* 0x000fe4000001002d */
[----:B------:R-:W-:Y:S01]  /*3ecb0*/  FFMA.FTZ R22, R26, R27, R97 ;  /* 0x0000001b1a167223 */ /* 0x000fe20000010061 */
[----:B------:R-:W4:Y:S04]  /*3ecc0*/  LDL R113, [R1+0x44] ;  /* 0x0000440001717983 */ /* 0x000f280000100800 */
[----:B------:R-:W4:Y:S01]  /*3ecd0*/  LDL R97, [R1+0x40] ;  /* 0x0000400001617983 */ /* 0x000f220000100800 */
[----:B------:R-:W-:Y:S01]  /*3ece0*/  IMAD.U32 R16, R16, 0x10000, RZ ;  /* 0x0001000010107824 */ /* 0x000fe200078e00ff */
[----:B------:R-:W-:-:S02]  /*3ecf0*/  PRMT R31, R167, 0x7632, R31 ;  /* 0x00007632a71f7816 */ /* 0x000fc4000000001f */
[----:B------:R-:W-:Y:S01]  /*3ed00*/  PRMT R29, R168, 0x7632, R29 ;  /* 0x00007632a81d7816 */ /* 0x000fe2000000001d */
[----:B------:R-:W-:Y:S01]  /*3ed10*/  FFMA.FTZ R16, R25, R16, R115 ;  /* 0x0000001019107223 */ /* 0x000fe20000010073 */
[----:B------:R-:W-:Y:S01]  /*3ed20*/  SHF.L.U32 R45, R174, 0x10, RZ ;  /* 0x00000010ae2d7819 */ /* 0x000fe200000006ff */
[----:B------:R-:W4:Y:S03]  /*3ed30*/  LDL R115, [R1+0x138] ;  /* 0x0001380001737983 */ /* 0x000f260000100800 */
[----:B------:R-:W-:Y:S01]  /*3ed40*/  F2FP.BF16.F32.PACK_AB R16, R16, R21 ;  /* 0x000000151010723e */ /* 0x000fe200000010ff */
[----:B------:R-:W-:Y:S01]  /*3ed50*/  IMAD.U32 R21, R178, 0x10000, RZ ;  /* 0x00010000b2157824 */ /* 0x000fe200078e00ff */
[----:B------:R-:W-:Y:S01]  /*3ed60*/  PRMT R27, R166, 0x7632, R27 ;  /* 0x00007632a61b7816 */ /* 0x000fe2000000001b */
[----:B------:R-:W4:Y:S04]  /*3ed70*/  LDL R117, [R1+0x4c] ;  /* 0x00004c0001757983 */ /* 0x000f280000100800 */
[----:B------:R-:W-:-:S02]  /*3ed80*/  IMAD.U32 R27, R27, 0x10000, RZ ;  /* 0x000100001b1b7824 */ /* 0x000fc400078e00ff */
[C---:B--2---:R-:W-:Y:S01]  /*3ed90*/  FFMA.FTZ R21, R20.reuse, R21, R47 ;  /* 0x0000001514157223 */ /* 0x044fe2000001002f */
[----:B---3--:R-:W-:Y:S01]  /*3eda0*/  FFMA.FTZ R45, R20, R45, R46 ;  /* 0x0000002d142d7223 */ /* 0x008fe2000001002e */
[----:B------:R-:W-:-:S04]  /*3edb0*/  PRMT R20, R172, 0x7632, R20 ;  /* 0x00007632ac147816 */ /* 0x000fc80000000014 */
[----:B------:R-:W-:-:S05]  /*3edc0*/  SHF.L.U32 R47, R20, 0x10, RZ ;  /* 0x00000010142f7819 */ /* 0x000fca00000006ff */
[----:B----4-:R-:W-:Y:S01]  /*3edd0*/  FFMA.FTZ R47, R25, R47, R32 ;  /* 0x0000002f192f7223 */ /* 0x010fe20000010020 */
[----:B------:R-:W-:Y:S01]  /*3ede0*/  PRMT R25, R170, 0x7632, R25 ;  /* 0x00007632aa197816 */ /* 0x000fe20000000019 */
[----:B------:R-:W2:Y:S03]  /*3edf0*/  LDL R32, [R1+0x1c] ;  /* 0x00001c0001207983 */ /* 0x000ea60000100800 */
[----:B------:R-:W-:-:S05]  /*3ee00*/  SHF.L.U32 R25, R25, 0x10, RZ ;  /* 0x0000001019197819 */ /* 0x000fca00000006ff */
[C---:B------:R-:W-:Y:S02]  /*3ee10*/  FFMA.FTZ R25, R39.reuse, R25, R113 ;  /* 0x0000001927197223 */ /* 0x040fe40000010071 */
[----:B------:R-:W3:Y:S01]  /*3ee20*/  LDL R113, [R1+0x11c] ;  /* 0x00011c0001717983 */ /* 0x000ee20000100800 */
[----:B------:R-:W-:-:S03]  /*3ee30*/  FFMA.FTZ R27, R39, R27, R97 ;  /* 0x0000001b271b7223 */ /* 0x000fc60000010061 */
[----:B------:R-:W4:Y:S01]  /*3ee40*/  LDL R97, [R1+0x10c] ;  /* 0x00010c0001617983 */ /* 0x000f220000100800 */
[----:B------:R-:W-:Y:S02]  /*3ee50*/  F2FP.BF16.F32.PACK_AB R17, R17, R22 ;  /* 0x000000161111723e */ /* 0x000fe400000010ff */
[----:B------:R-:W-:-:S04]  /*3ee60*/  PRMT R22, R171, 0x7632, R22 ;  /* 0x00007632ab167816 */ /* 0x000fc80000000016 */
[----:B------:R-:W-:Y:S02]  /*3ee70*/  SHF.L.U32 R22, R22, 0x10, RZ ;  /* 0x0000001016167819 */ /* 0x000fe400000006ff */
[----:B------:R-:W-:Y:S01]  /*3ee80*/  F2FP.BF16.F32.PACK_AB R18, R18, R21 ;  /* 0x000000151212723e */ /* 0x000fe200000010ff */
[----:B------:R-:W-:Y:S01]  /*3ee90*/  IMAD.WIDE.U32 R20, R15, 0x10, R110 ;  /* 0x000000100f147825 */ /* 0x000fe200078e006e */
[----:B------:R-:W-:-:S03]  /*3eea0*/  F2FP.BF16.F32.PACK_AB R19, R30, R19 ;  /* 0x000000131e13723e */ /* 0x000fc600000010ff */
[----:B------:R-:W-:Y:S02]  /*3eeb0*/  FFMA.FTZ R22, R41, R22, R28 ;  /* 0x0000001629167223 */ /* 0x000fe4000001001c */
[----:B------:R-:W4:Y:S01]  /*3eec0*/  LDL R28, [R1+0x18] ;  /* 0x00001800011c7983 */ /* 0x000f220000100800 */
[----:B------:R-:W-:Y:S02]  /*3eed0*/  IMAD.U32 R46, R173, 0x10000, RZ ;  /* 0x00010000ad2e7824 */ /* 0x000fe400078e00ff */
[----:B------:R-:W-:Y:S01]  /*3eee0*/  IMAD.U32 R31, R31, 0x10000, RZ ;  /* 0x000100001f1f7824 */ /* 0x000fe200078e00ff */
[----:B------:R1:W-:Y:S01]  /*3eef0*/  STG.E.128 desc[UR6][R20.64], R16 ;  /* 0x0000001014007986 */ /* 0x0003e2000c101d06 */
[----:B------:R-:W-:Y:S01]  /*3ef00*/  FFMA.FTZ R46, R26, R46, R43 ;  /* 0x0000002e1a2e7223 */ /* 0x000fe2000001002b */
[----:B------:R-:W-:Y:S01]  /*3ef10*/  SHF.L.U32 R29, R29, 0x10, RZ ;  /* 0x000000101d1d7819 */ /* 0x000fe200000006ff */
[----:B------:R-:W-:Y:S01]  /*3ef20*/  FFMA.FTZ R31, R41, R31, R150 ;  /* 0x0000001f291f7223 */ /* 0x000fe20000010096 */
[----:B------:R-:W4:Y:S04]  /*3ef30*/  LDL R43, [R1+0x50] ;  /* 0x00005000012b7983 */ /* 0x000f280000100800 */
[----:B------:R-:W4:Y:S01]  /*3ef40*/  LDL R41, [R1+0x120] ;  /* 0x0001200001297983 */ /* 0x000f220000100800 */
[----:B------:R-:W-:-:S03]  /*3ef50*/  FFMA.FTZ R29, R35, R29, R114 ;  /* 0x0000001d231d7223 */ /* 0x000fc60000010072 */
[----:B------:R-:W4:Y:S01]  /*3ef60*/  LDL R114, [R1+0x128] ;  /* 0x0001280001727983 */ /* 0x000f220000100800 */
[----:B-1----:R-:W-:Y:S01]  /*3ef70*/  PRMT R20, R163, 0x7632, R20 ;  /* 0x00007632a3147816 */ /* 0x002fe20000000014 */
[----:B------:R-:W-:Y:S02]  /*3ef80*/  IMAD.U32 R16, R172, 0x10000, RZ ;  /* 0x00010000ac107824 */ /* 0x000fe400078e00ff */
[----:B------:R-:W4:Y:S01]  /*3ef90*/  LDL R21, [R1+0x118] ;  /* 0x0001180001157983 */ /* 0x000f220000100800 */
[----:B------:R-:W-:Y:S01]  /*3efa0*/  SHF.L.U32 R20, R20, 0x10, RZ ;  /* 0x0000001014147819 */ /* 0x000fe200000006ff */
[----:B------:R-:W-:Y:S01]  /*3efb0*/  FFMA.FTZ R16, R24, R16, R115 ;  /* 0x0000001018107223 */ /* 0x000fe20000010073 */
[----:B------:R-:W-:Y:S01]  /*3efc0*/  SHF.L.U32 R24, R171, 0x10, RZ ;  /* 0x00000010ab187819 */ /* 0x000fe200000006ff */
[----:B------:R-:W4:Y:S01]  /*3efd0*/  LDL R19, [R1+0x110] ;  /* 0x0001100001137983 */ /* 0x000f220000100800 */
[----:B------:R-:W-:Y:S02]  /*3efe0*/  PRMT R30, R165, 0x7632, R30 ;  /* 0x00007632a51e7816 */ /* 0x000fe4000000001e */
[----:B------:R-:W-:Y:S01]  /*3eff0*/  PRMT R17, R95, 0x7632, R17 ;  /* 0x000076325f117816 */ /* 0x000fe20000000011 */
[----:B------:R-:W4:Y:S01]  /*3f000*/  LDL R115, [R1+0x114] ;  /* 0x0001140001737983 */ /* 0x000f220000100800 */
[----:B------:R-:W-:-:S02]  /*3f010*/  SHF.L.U32 R30, R30, 0x10, RZ ;  /* 0x000000101e1e7819 */ /* 0x000fc400000006ff */
[----:B------:R-:W-:Y:S01]  /*3f020*/  PRMT R18, R164, 0x7632, R18 ;  /* 0x00007632a4127816 */ /* 0x000fe20000000012 */
[----:B------:R-:W4:Y:S02]  /*3f030*/  LDL R150, [R1+0x28] ;  /* 0x0000280001967983 */ /* 0x000f240000100800 */
[----:B------:R-:W-:Y:S02]  /*3f040*/  FFMA.FTZ R30, R37, R30, R116 ;  /* 0x0000001e251e7223 */ /* 0x000fe40000010074 */
[----:B------:R-:W4:Y:S01]  /*3f050*/  LDL R116, [R1+0x124] ;  /* 0x0001240001747983 */ /* 0x000f220000100800 */
[----:B--2---:R-:W-:Y:S01]  /*3f060*/  FFMA.FTZ R20, R108, R20, R32 ;  /* 0x000000146c147223 */ /* 0x004fe20000010020 */
[----:B------:R-:W-:Y:S02]  /*3f070*/  IMAD.U32 R32, R167, 0x10000, RZ ;  /* 0x00010000a7207824 */ /* 0x000fe400078e00ff */
[C---:B---3--:R-:W-:Y:S02]  /*3f080*/  FFMA.FTZ R24, R40.reuse, R24, R113 ;  /* 0x0000001828187223 */ /* 0x048fe40000010071 */
[----:B------:R-:W2:Y:S01]  /*3f090*/  LDL R113, [R1+0xfc] ;  /* 0x0000fc0001717983 */ /* 0x000ea20000100800 */
[----:B----4-:R-:W-:-:S03]  /*3f0a0*/  FFMA.FTZ R32, R40, R32, R97 ;  /* 0x0000002028207223 */ /* 0x010fc60000010061 */
[----:B------:R-:W3:Y:S01]  /*3f0b0*/  LDL R97, [R1+0xec] ;  /* 0x0000ec0001617983 */ /* 0x000ee20000100800 */
[----:B------:R-:W-:Y:S01]  /*3f0c0*/  IMAD.U32 R17, R17, 0x10000, RZ ;  /* 0x0001000011117824 */ /* 0x000fe200078e00ff */
[----:B------:R-:W-:Y:S01]  /*3f0d0*/  PRMT R26, R169, 0x7632, R26 ;  /* 0x00007632a91a7816 */ /* 0x000fe2000000001a */
[----:B------:R-:W-:Y:S02]  /*3f0e0*/  IMAD.U32 R18, R18, 0x10000, RZ ;  /* 0x0001000012127824 */ /* 0x000fe400078e00ff */
[----:B------:R-:W-:Y:S01]  /*3f0f0*/  FFMA.FTZ R108, R108, R17, R28 ;  /* 0x000000116c6c7223 */ /* 0x000fe2000001001c */
[----:B------:R-:W-:Y:S01]  /*3f100*/  SHF.L.U32 R28, R170, 0x10, RZ ;  /* 0x00000010aa1c7819 */ /* 0x000fe200000006ff */
[----:B------:R-:W-:Y:S02]  /*3f110*/  IMAD.U32 R26, R26, 0x10000, RZ ;  /* 0x000100001a1a7824 */ /* 0x000fe400078e00ff */
[----:B------:R-:W-:Y:S01]  /*3f120*/  FFMA.FTZ R35, R35, R18, R43 ;  /* 0x0000001223237223 */ /* 0x000fe2000001002b */
[----:B------:R-:W-:Y:S01]  /*3f130*/  F2FP.BF16.F32.PACK_AB R18, R42, R45 ;  /* 0x0000002d2a12723e */ /* 0x000fe200000010ff */
[----:B------:R-:W-:-:S02]  /*3f140*/  IMAD.U32 R45, R164, 0x10000, RZ ;  /* 0x00010000a42d7824 */ /* 0x000fc400078e00ff */
[----:B------:R-:W-:Y:S01]  /*3f150*/  FFMA.FTZ R28, R38, R28, R41 ;  /* 0x0000001c261c7223 */ /* 0x000fe20000010029 */
[----:B------:R-:W-:Y:S01]  /*3f160*/  SHF.L.U32 R41, R168, 0x10, RZ ;  /* 0x00000010a8297819 */ /* 0x000fe200000006ff */
[----:B------:R-:W-:Y:S02]  /*3f170*/  IMAD.U32 R43, R166, 0x10000, RZ ;  /* 0x00010000a62b7824 */ /* 0x000fe400078e00ff */
[----:B------:R-:W-:Y:S01]  /*3f180*/  FFMA.FTZ R26, R37, R26, R117 ;  /* 0x0000001a251a7223 */ /* 0x000fe20000010075 */
[----:B------:R-:W-:Y:S01]  /*3f190*/  SHF.L.U32 R40, R169, 0x10, RZ ;  /* 0x00000010a9287819 */ /* 0x000fe200000006ff */
[----:B------:R-:W4:Y:S01]  /*3f1a0*/  LDL R117, [R1+0x34] ;  /* 0x0000340001757983 */ /* 0x000f220000100800 */
[----:B------:R-:W-:Y:S01]  /*3f1b0*/  FFMA.FTZ R41, R34, R41, R114 ;  /* 0x0000002922297223 */ /* 0x000fe20000010072 */
[----:B------:R-:W-:Y:S02]  /*3f1c0*/  F2FP.BF16.F32.PACK_AB R17, R14, R46 ;  /* 0x0000002e0e11723e */ /* 0x000fe400000010ff */
[----:B------:R-:W-:Y:S01]  /*3f1d0*/  F2FP.BF16.F32.PACK_AB R16, R47, R16 ;  /* 0x000000102f10723e */ /* 0x000fe200000010ff */
[----:B------:R-:W4:Y:S01]  /*3f1e0*/  LDL R42, [R1+0xf0] ;  /* 0x0000f000012a7983 */ /* 0x000f220000100800 */
[----:B------:R-:W-:Y:S01]  /*3f1f0*/  FFMA.FTZ R45, R34, R45, R21 ;  /* 0x0000002d222d7223 */ /* 0x000fe20000010015 */
[----:B------:R-:W-:Y:S01]  /*3f200*/  SHF.L.U32 R34, R163, 0x10, RZ ;  /* 0x00000010a3227819 */ /* 0x000fe200000006ff */
[----:B------:R-:W-:Y:S01]  /*3f210*/  IMAD.U32 R21, R95, 0x10000, RZ ;  /* 0x000100005f157824 */ /* 0x000fe200078e00ff */
[----:B------:R-:W-:Y:S01]  /*3f220*/  PRMT R39, R160, 0x7632, R39 ;  /* 0x00007632a0277816 */ /* 0x000fe20000000027 */
[----:B------:R-:W4:Y:S01]  /*3f230*/  LDL R114, [R1+0x108] ;  /* 0x0001080001727983 */ /* 0x000f220000100800 */
[----:B------:R-:W-:-:S03]  /*3f240*/  FFMA.FTZ R43, R38, R43, R19 ;  /* 0x0000002b262b7223 */ /* 0x000fc60000010013 */
[----:B------:R-:W4:Y:S01]  /*3f250*/  LDL R38, [R1+0x30] ;  /* 0x0000300001267983 */ /* 0x000f220000100800 */
[----:B------:R-:W-:-:S03]  /*3f260*/  FFMA.FTZ R40, R36, R40, R116 ;  /* 0x0000002824287223 */ /* 0x000fc60000010074 */
[----:B------:R-:W4:Y:S01]  /*3f270*/  LDL R116, [R1+0x104] ;  /* 0x0001040001747983 */ /* 0x000f220000100800 */
[----:B--2---:R-:W-:Y:S01]  /*3f280*/  FFMA.FTZ R34, R107, R34, R113 ;  /* 0x000000226b227223 */ /* 0x004fe20000010071 */
[----:B------:R-:W-:Y:S01]  /*3f290*/  F2FP.BF16.F32.PACK_AB R19, R23, R44 ;  /* 0x0000002c1713723e */ /* 0x000fe200000010ff */
[----:B------:R-:W-:Y:S01]  /*3f2a0*/  IMAD.WIDE.U32 R14, R15, 0x10, R48 ;  /* 0x000000100f0e7825 */ /* 0x000fe200078e0030 */
[----:B------:R-:W-:-:S03]  /*3f2b0*/  SHF.L.U32 R39, R39, 0x10, RZ ;  /* 0x0000001027277819 */ /* 0x000fc600000006ff */
[----:B---3--:R-:W-:Y:S01]  /*3f2c0*/  FFMA.FTZ R107, R107, R21, R97 ;  /* 0x000000156b6b7223 */ /* 0x008fe20000010061 */
[----:B------:R-:W2:Y:S04]  /*3f2d0*/  LDL R113, [R1+0xf8] ;  /* 0x0000f80001717983 */ /* 0x000ea80000100800 */
[----:B------:R-:W3:Y:S04]  /*3f2e0*/  LDL R97, [R1+0x100] ;  /* 0x0001000001617983 */ /* 0x000ee80000100800 */
[----:B------:R1:W-:Y:S02]  /*3f2f0*/  STG.E.128 desc[UR6][R14.64], R16 ;  /* 0x000000100e007986 */ /* 0x0003e4000c101d06 */
[----:B-1----:R-:W-:Y:S01]  /*3f300*/  PRMT R14, R92, 0x7632, R14 ;  /* 0x000076325c0e7816 */ /* 0x002fe2000000000e */
[----:B----4-:R-:W-:Y:S01]  /*3f310*/  FFMA.FTZ R39, R102, R39, R117 ;  /* 0x0000002766277223 */ /* 0x010fe20000010075 */
[----:B------:R-:W-:Y:S01]  /*3f320*/  IMAD.U32 R44, R165, 0x10000, RZ ;  /* 0x00010000a52c7824 */ /* 0x000fe200078e00ff */
[----:B------:R-:W-:-:S02]  /*3f330*/  PRMT R16, R94, 0x7632, R16 ;  /* 0x000076325e107816 */ /* 0x000fc40000000010 */
[----:B------:R-:W-:Y:S01]  /*3f340*/  IMAD.U32 R14, R14, 0x10000, RZ ;  /* 0x000100000e0e7824 */ /* 0x000fe200078e00ff */
[----:B------:R-:W-:Y:S01]  /*3f350*/  PRMT R21, R75, 0x7632, R21 ;  /* 0x000076324b157816 */ /* 0x000fe20000000015 */
[----:B------:R-:W4:Y:S02]  /*3f360*/  LDL R117, [R1+0xe4] ;  /* 0x0000e40001757983 */ /* 0x000f240000100800 */
[----:B------:R-:W-:Y:S01]  /*3f370*/  FFMA.FTZ R102, R102, R14, R38 ;  /* 0x0000000e66667223 */ /* 0x000fe20000010026 */
[----:B------:R-:W-:Y:S01]  /*3f380*/  SHF.L.U32 R38, R162, 0x10, RZ ;  /* 0x00000010a2267819 */ /* 0x000fe200000006ff */
[----:B------:R-:W-:Y:S02]  /*3f390*/  FFMA.FTZ R44, R36, R44, R115 ;  /* 0x0000002c242c7223 */ /* 0x000fe40000010073 */
[----:B------:R-:W4:Y:S01]  /*3f3a0*/  LDL R115, [R1+0xf4] ;  /* 0x0000f40001737983 */ /* 0x000f220000100800 */
[----:B------:R-:W-:Y:S02]  /*3f3b0*/  PRMT R36, R162, 0x7632, R36 ;  /* 0x00007632a2247816 */ /* 0x000fe40000000024 */
[----:B------:R-:W-:-:S02]  /*3f3c0*/  PRMT R23, R91, 0x7632, R23 ;  /* 0x000076325b177816 */ /* 0x000fc40000000017 */
[----:B------:R-:W-:Y:S01]  /*3f3d0*/  SHF.L.U32 R16, R16, 0x10, RZ ;  /* 0x0000001010107819 */ /* 0x000fe200000006ff */
[----:B------:R-:W-:Y:S01]  /*3f3e0*/  IMAD.U32 R36, R36, 0x10000, RZ ;  /* 0x0001000024247824 */ /* 0x000fe200078e00ff */
[----:B------:R-:W-:Y:S01]  /*3f3f0*/  SHF.L.U32 R21, R21, 0x10, RZ ;  /* 0x0000001015157819 */ /* 0x000fe200000006ff */
[----:B------:R-:W-:Y:S01]  /*3f400*/  IMAD.U32 R23, R23, 0x10000, RZ ;  /* 0x0001000017177824 */ /* 0x000fe200078e00ff */
[----:B------:R-:W-:Y:S01]  /*3f410*/  PRMT R37, R161, 0x7632, R37 ;  /* 0x00007632a1257816 */ /* 0x000fe20000000025 */
[C---:B------:R-:W-:Y:S01]  /*3f420*/  FFMA.FTZ R36, R106.reuse, R36, R205 ;  /* 0x000000246a247223 */ /* 0x040fe200000100cd */
[----:B------:R-:W-:Y:S01]  /*3f430*/  FFMA.FTZ R106, R106, R16, R204 ;  /* 0x000000106a6a7223 */ /* 0x000fe200000100cc */
[C---:B------:R-:W-:Y:S01]  /*3f440*/  FFMA.FTZ R21, R126.reuse, R21, R249 ;  /* 0x000000157e157223 */ /* 0x040fe200000100f9 */
[----:B------:R-:W-:Y:S01]  /*3f450*/  FFMA.FTZ R23, R126, R23, R248 ;  /* 0x000000177e177223 */ /* 0x000fe200000100f8 */
[----:B------:R-:W-:Y:S01]  /*3f460*/  F2FP.BF16.F32.PACK_AB R16, R29, R41 ;  /* 0x000000291d10723e */ /* 0x000fe200000010ff */
[----:B------:R-:W4:Y:S01]  /*3f470*/  LDL R126, [R1+0x8] ;  /* 0x00000800017e7983 */ /* 0x000f220000100800 */
[----:B------:R-:W-:Y:S01]  /*3f480*/  SHF.L.U32 R41, R161, 0x10, RZ ;  /* 0x00000010a1297819 */ /* 0x000fe200000006ff */
[----:B------:R-:W-:-:S02]  /*3f490*/  IMAD.U32 R37, R37, 0x10000, RZ ;  /* 0x0001000025257824 */ /* 0x000fc400078e00ff */
[----:B------:R-:W4:Y:S01]  /*3f4a0*/  LDL R29, [R1+0x4] ;  /* 0x00000400011d7983 */ /* 0x000f220000100800 */
[----:B------:R-:W-:Y:S01]  /*3f4b0*/  PRMT R15, R93, 0x7632, R15 ;  /* 0x000076325d0f7816 */ /* 0x000fe2000000000f */
[----:B------:R-:W-:Y:S01]  /*3f4c0*/  FFMA.FTZ R37, R104, R37, R157 ;  /* 0x0000002568257223 */ /* 0x000fe2000001009d */
[----:B------:R-:W-:Y:S01]  /*3f4d0*/  FFMA.FTZ R41, R103, R41, R116 ;  /* 0x0000002967297223 */ /* 0x000fe20000010074 */
[----:B------:R-:W4:Y:S01]  /*3f4e0*/  LDL R157, [R1+0xe0] ;  /* 0x0000e000019d7983 */ /* 0x000f220000100800 */
[----:B------:R-:W-:-:S03]  /*3f4f0*/  SHF.L.U32 R15, R15, 0x10, RZ ;  /* 0x000000100f0f7819 */ /* 0x000fc600000006ff */
[----:B------:R-:W4:Y:S02]  /*3f500*/  LDL R116, [R1+0xc] ;  /* 0x00000c0001747983 */ /* 0x000f240000100800 */
[----:B------:R-:W-:Y:S02]  /*3f510*/  FFMA.FTZ R104, R104, R15, R150 ;  /* 0x0000000f68687223 */ /* 0x000fe40000010096 */
[----:B------:R-:W4:Y:S01]  /*3f520*/  LDL R150, [R1] ;  /* 0x0000000001967983 */ /* 0x000f220000100800 */
[C---:B---3--:R-:W-:Y:S01]  /*3f530*/  FFMA.FTZ R38, R105.reuse, R38, R97 ;  /* 0x0000002669267223 */ /* 0x048fe20000010061 */
[----:B------:R-:W-:Y:S02]  /*3f540*/  IMAD.U32 R14, R94, 0x10000, RZ ;  /* 0x000100005e0e7824 */ /* 0x000fe400078e00ff */
[----:B------:R-:W3:Y:S01]  /*3f550*/  LDL R97, [R1+0xdc] ;  /* 0x0000dc0001617983 */ /* 0x000ee20000100800 */
[----:B------:R-:W-:Y:S01]  /*3f560*/  F2FP.BF16.F32.PACK_AB R19, R22, R24 ;  /* 0x000000181613723e */ /* 0x000fe200000010ff */
[----:B------:R-:W-:Y:S01]  /*3f570*/  FFMA.FTZ R105, R105, R14, R42 ;  /* 0x0000000e69697223 */ /* 0x000fe2000001002a */
[----:B------:R-:W-:Y:S01]  /*3f580*/  SHF.L.U32 R42, R160, 0x10, RZ ;  /* 0x00000010a02a7819 */ /* 0x000fe200000006ff */
[----:B------:R-:W-:Y:S01]  /*3f590*/  IMAD.U32 R14, R92, 0x10000, RZ ;  /* 0x000100005c0e7824 */ /* 0x000fe200078e00ff */
[----:B------:R-:W-:Y:S01]  /*3f5a0*/  SHF.L.U32 R22, R75, 0x10, RZ ;  /* 0x000000104b167819 */ /* 0x000fe200000006ff */
[----:B------:R-:W3:Y:S02]  /*3f5b0*/  LDL R204, [R1+0x198] ;  /* 0x0001980001cc7983 */ /* 0x000ee40000100800 */
[C---:B------:R-:W-:Y:S01]  /*3f5c0*/  FFMA.FTZ R42, R101.reuse, R42, R114 ;  /* 0x0000002a652a7223 */ /* 0x040fe20000010072 */
[----:B--2---:R-:W-:Y:S01]  /*3f5d0*/  FFMA.FTZ R101, R101, R14, R113 ;  /* 0x0000000e65657223 */ /* 0x004fe20000010071 */
[----:B------:R-:W-:Y:S01]  /*3f5e0*/  IMAD.U32 R15, R93, 0x10000, RZ ;  /* 0x000100005d0f7824 */ /* 0x000fe200078e00ff */
[----:B------:R-:W2:Y:S01]  /*3f5f0*/  LDL R113, [R1+0x14] ;  /* 0x0000140001717983 */ /* 0x000ea20000100800 */
[----:B------:R-:W-:-:S02]  /*3f600*/  F2FP.BF16.F32.PACK_AB R17, R26, R40 ;  /* 0x000000281a11723e */ /* 0x000fc400000010ff */
[----:B------:R-:W-:Y:S01]  /*3f610*/  F2FP.BF16.F32.PACK_AB R18, R25, R28 ;  /* 0x0000001c1912723e */ /* 0x000fe200000010ff */
[----:B------:R-:W2:Y:S01]  /*3f620*/  LDL R114, [R1+0xd8] ;  /* 0x0000d80001727983 */ /* 0x000ea20000100800 */
[----:B------:R-:W-:Y:S01]  /*3f630*/  PRMT R28, R73, 0x7632, R28 ;  /* 0x00007632491c7816 */ /* 0x000fe2000000001c */
[----:B------:R-:W-:Y:S02]  /*3f640*/  IMAD.U32 R24, R91, 0x10000, RZ ;  /* 0x000100005b187824 */ /* 0x000fe400078e00ff */
[----:B------:R-:W2:Y:S01]  /*3f650*/  LDL R205, [R1+0x18c] ;  /* 0x00018c0001cd7983 */ /* 0x000ea20000100800 */
[----:B------:R-:W-:Y:S01]  /*3f660*/  SHF.L.U32 R28, R28, 0x10, RZ ;  /* 0x000000101c1c7819 */ /* 0x000fe200000006ff */
[----:B----4-:R-:W-:Y:S02]  /*3f670*/  FFMA.FTZ R103, R103, R15, R115 ;  /* 0x0000000f67677223 */ /* 0x010fe40000010073 */
[----:B------:R-:W4:Y:S01]  /*3f680*/  LDL R115, [R1+0xe8] ;  /* 0x0000e80001737983 */ /* 0x000f220000100800 */
[----:B------:R-:W-:-:S05]  /*3f690*/  IMAD.WIDE.U32 R14, R33, 0x10, R110 ;  /* 0x00000010210e7825 */ /* 0x000fca00078e006e */
[----:B------:R1:W-:Y:S01]  /*3f6a0*/  STG.E.128 desc[UR6][R14.64], R16 ;  /* 0x000000100e007986 */ /* 0x0003e2000c101d06 */
[----:B------:R-:W-:-:S03]  /*3f6b0*/  FFMA.FTZ R28, R122, R28, R126 ;  /* 0x0000001c7a1c7223 */ /* 0x000fc6000001007e */
[----:B------:R-:W4:Y:S01]  /*3f6c0*/  LDL R126, [R1+0x19c] ;  /* 0x00019c00017e7983 */ /* 0x000f220000100800 */
[----:B-1----:R-:W-:-:S05]  /*3f6d0*/  PRMT R14, R89, 0x7632, R14 ;  /* 0x00007632590e7816 */ /* 0x002fca000000000e */
[----:B------:R-:W-:-:S04]  /*3f6e0*/  IMAD.U32 R14, R14, 0x10000, RZ ;  /* 0x000100000e0e7824 */ /* 0x000fc800078e00ff */
[----:B------:R-:W-:Y:S01]  /*3f6f0*/  FFMA.FTZ R122, R122, R14, R29 ;  /* 0x0000000e7a7a7223 */ /* 0x000fe2000001001d */
[----:B------:R-:W-:Y:S01]  /*3f700*/  SHF.L.U32 R29, R73, 0x10, RZ ;  /* 0x00000010491d7819 */ /* 0x000fe200000006ff */
[----:B------:R-:W-:-:S04]  /*3f710*/  IMAD.U32 R14, R89, 0x10000, RZ ;  /* 0x00010000590e7824 */ /* 0x000fc800078e00ff */
[C---:B------:R-:W-:Y:S01]  /*3f720*/  FFMA.FTZ R29, R121.reuse, R29, R117 ;  /* 0x0000001d791d7223 */ /* 0x040fe20000010075 */
[----:B------:R-:W-:Y:S01]  /*3f730*/  FFMA.FTZ R121, R121, R14, R116 ;  /* 0x0000000e79797223 */ /* 0x000fe20000010074 */
[----:B------:R-:W4:Y:S04]  /*3f740*/  LDL R117, [R1+0x1a8] ;  /* 0x0001a80001757983 */ /* 0x000f280000100800 */
[----:B------:R-:W4:Y:S01]  /*3f750*/  LDL R116, [R1+0x1a4] ;  /* 0x0001a40001747983 */ /* 0x000f220000100800 */
[----:B------:R-:W-:Y:S02]  /*3f760*/  IMAD.U32 R16, R90, 0x10000, RZ ;  /* 0x000100005a107824 */ /* 0x000fe400078e00ff */
[C---:B---3--:R-:W-:Y:S02]  /*3f770*/  FFMA.FTZ R22, R125.reuse, R22, R97 ;  /* 0x000000167d167223 */ /* 0x048fe40000010061 */
[----:B------:R-:W3:Y:S01]  /*3f780*/  LDL R97, [R1+0x10] ;  /* 0x0000100001617983 */ /* 0x000ee20000100800 */
[----:B------:R-:W-:Y:S01]  /*3f790*/  FFMA.FTZ R125, R125, R24, R250 ;  /* 0x000000187d7d7223 */ /* 0x000fe200000100fa */
[----:B------:R-:W-:-:S05]  /*3f7a0*/  SHF.L.U32 R24, R74, 0x10, RZ ;  /* 0x000000104a187819 */ /* 0x000fca00000006ff */
[C---:B------:R-:W-:Y:S02]  /*3f7b0*/  FFMA.FTZ R24, R123.reuse, R24, R157 ;  /* 0x000000187b187223 */ /* 0x040fe4000001009d */
[----:B------:R-:W3:Y:S01]  /*3f7c0*/  LDL R157, [R1+0x194] ;  /* 0x00019400019d7983 */ /* 0x000ee20000100800 */
[----:B------:R-:W-:-:S03]  /*3f7d0*/  FFMA.FTZ R123, R123, R16, R150 ;  /* 0x000000107b7b7223 */ /* 0x000fc60000010096 */
[----:B------:R-:W3:Y:S01]  /*3f7e0*/  LDL R150, [R1+0x1a0] ;  /* 0x0001a00001967983 */ /* 0x000ee20000100800 */
[----:B------:R-:W-:Y:S02]  /*3f7f0*/  PRMT R26, R74, 0x7632, R26 ;  /* 0x000076324a1a7816 */ /* 0x000fe4000000001a */
[----:B------:R-:W-:Y:S02]  /*3f800*/  PRMT R15, R90, 0x7632, R15 ;  /* 0x000076325a0f7816 */ /* 0x000fe4000000000f */
[----:B------:R-:W-:Y:S01]  /*3f810*/  PRMT R14, R88, 0x7632, R14 ;  /* 0x00007632580e7816 */ /* 0x000fe2000000000e */
[----:B------:R-:W-:Y:S01]  /*3f820*/  IMAD.U32 R26, R26, 0x10000, RZ ;  /* 0x000100001a1a7824 */ /* 0x000fe200078e00ff */
[----:B------:R-:W-:Y:S02]  /*3f830*/  SHF.L.U32 R15, R15, 0x10, RZ ;  /* 0x000000100f0f7819 */ /* 0x000fe400000006ff */
[----:B------:R-:W-:Y:S01]  /*3f840*/  F2FP.BF16.F32.PACK_AB R17, R30, R44 ;  /* 0x0000002c1e11723e */ /* 0x000fe200000010ff */
[----:B------:R-:W-:Y:S01]  /*3f850*/  FFMA.FTZ R26, R124, R26, R252 ;  /* 0x0000001a7c1a7223 */ /* 0x000fe200000100fc */
[----:B------:R-:W-:-:S02]  /*3f860*/  IMAD.U32 R30, R14, 0x10000, RZ ;  /* 0x000100000e1e7824 */ /* 0x000fc400078e00ff */
[----:B------:R-:W-:Y:S01]  /*3f870*/  FFMA.FTZ R124, R124, R15, R251 ;  /* 0x0000000f7c7c7223 */ /* 0x000fe200000100fb */
[----:B------:R-:W-:Y:S01]  /*3f880*/  F2FP.BF16.F32.PACK_AB R19, R31, R32 ;  /* 0x000000201f13723e */ /* 0x000fe200000010ff */
[----:B------:R-:W-:Y:S01]  /*3f890*/  IMAD.WIDE.U32 R14, R33, 0x10, R48 ;  /* 0x00000010210e7825 */ /* 0x000fe200078e0030 */
[----:B------:R-:W-:Y:S02]  /*3f8a0*/  F2FP.BF16.F32.PACK_AB R18, R27, R43 ;  /* 0x0000002b1b12723e */ /* 0x000fe400000010ff */
[----:B------:R-:W-:Y:S02]  /*3f8b0*/  F2FP.BF16.F32.PACK_AB R16, R35, R45 ;  /* 0x0000002d2310723e */ /* 0x000fe400000010ff */
[----:B------:R-:W-:-:S03]  /*3f8c0*/  PRMT R96, R69, 0x7632, R96 ;  /* 0x0000763245607816 */ /* 0x000fc60000000060 */
[----:B------:R1:W-:Y:S01]  /*3f8d0*/  STG.E.128 desc[UR6][R14.64], R16 ;  /* 0x000000100e007986 */ /* 0x0003e2000c101d06 */
[----:B------:R-:W-:Y:S02]  /*3f8e0*/  PRMT R47, R72, 0x7632, R47 ;  /* 0x00007632482f7816 */ /* 0x000fe4000000002f */
[----:B------:R-:W-:Y:S02]  /*3f8f0*/  PRMT R32, R71, 0x7632, R32 ;  /* 0x0000763247207816 */ /* 0x000fe40000000020 */
[----:B------:R-:W-:Y:S02]  /*3f900*/  SHF.L.U32 R96, R96, 0x10, RZ ;  /* 0x0000001060607819 */ /* 0x000fe400000006ff */
[----:B------:R-:W-:Y:S01]  /*3f910*/  SHF.L.U32 R47, R47, 0x10, RZ ;  /* 0x000000102f2f7819 */ /* 0x000fe200000006ff */
[----:B------:R-:W-:Y:S01]  /*3f920*/  IMAD.U32 R32, R32, 0x10000, RZ ;  /* 0x0001000020207824 */ /* 0x000fe200078e00ff */
[----:B------:R-:W-:Y:S01]  /*3f930*/  PRMT R99, R68, 0x7632, R99 ;  /* 0x0000763244637816 */ /* 0x000fe20000000063 */
[----:B------:R-:W-:Y:S01]  /*3f940*/  FFMA.FTZ R96, R131, R96, R241 ;  /* 0x0000006083607223 */ /* 0x000fe200000100f1 */
[----:B-1----:R-:W-:-:S02]  /*3f950*/  PRMT R14, R85, 0x7632, R14 ;  /* 0x00007632550e7816 */ /* 0x002fc4000000000e */
[----:B------:R-:W-:-:S03]  /*3f960*/  PRMT R15, R87, 0x7632, R15 ;  /* 0x00007632570f7816 */ /* 0x000fc6000000000f */
[----:B------:R-:W-:Y:S01]  /*3f970*/  IMAD.U32 R14, R14, 0x10000, RZ ;  /* 0x000100000e0e7824 */ /* 0x000fe200078e00ff */
[----:B------:R-:W-:Y:S01]  /*3f980*/  SHF.L.U32 R15, R15, 0x10, RZ ;  /* 0x000000100f0f7819 */ /* 0x000fe200000006ff */
[----:B--2---:R-:W-:Y:S02]  /*3f990*/  FFMA.FTZ R47, R120, R47, R113 ;  /* 0x0000002f782f7223 */ /* 0x004fe40000010071 */
[----:B------:R-:W-:Y:S01]  /*3f9a0*/  FFMA.FTZ R131, R131, R14, R240 ;  /* 0x0000000e83837223 */ /* 0x000fe200000100f0 */
[----:B------:R-:W-:Y:S01]  /*3f9b0*/  PRMT R14, R84, 0x7632, R14 ;  /* 0x00007632540e7816 */ /* 0x000fe2000000000e */
[C---:B------:R-:W-:Y:S01]  /*3f9c0*/  FFMA.FTZ R32, R135.reuse, R32, R233 ;  /* 0x0000002087207223 */ /* 0x040fe200000100e9 */
[----:B------:R-:W-:Y:S01]  /*3f9d0*/  FFMA.FTZ R135, R135, R15, R232 ;  /* 0x0000000f87877223 */ /* 0x000fe200000100e8 */
[----:B------:R-:W-:Y:S01]  /*3f9e0*/  IMAD.U32 R99, R99, 0x10000, RZ ;  /* 0x0001000063637824 */ /* 0x000fe200078e00ff */
[----:B------:R-:W-:Y:S01]  /*3f9f0*/  SHF.L.U32 R15, R86, 0x10, RZ ;  /* 0x00000010560f7819 */ /* 0x000fe200000006ff */
[----:B------:R-:W-:-:S02]  /*3fa00*/  IMAD.U32 R14, R14, 0x10000, RZ ;  /* 0x000100000e0e7824 */ /* 0x000fc400078e00ff */
[----:B------:R-:W-:Y:S01]  /*3fa10*/  FFMA.FTZ R99, R129, R99, R245 ;  /* 0x0000006381637223 */ /* 0x000fe200000100f5 */
[----:B------:R-:W-:Y:S01]  /*3fa20*/  F2FP.BF16.F32.PACK_AB R16, R39, R42 ;  /* 0x0000002a2710723e */ /* 0x000fe200000010ff */
[----:B------:R-:W-:Y:S01]  /*3fa30*/  FFMA.FTZ R129, R129, R14, R244 ;  /* 0x0000000e81817223 */ /* 0x000fe200000100f4 */
[----:B------:R-:W-:Y:S02]  /*3fa40*/  F2FP.BF16.F32.PACK_AB R17, R37, R41 ;  /* 0x000000292511723e */ /* 0x000fe400000010ff */
[----:B------:R-:W-:Y:S02]  /*3fa50*/  F2FP.BF16.F32.PACK_AB R18, R36, R38 ;  /* 0x000000262412723e */ /* 0x000fe400000010ff */
[----:B------:R-:W-:Y:S02]  /*3fa60*/  F2FP.BF16.F32.PACK_AB R19, R20, R34 ;  /* 0x000000221413723e */ /* 0x000fe400000010ff */
[----:B------:R-:W-:Y:S02]  /*3fa70*/  PRMT R46, R62, 0x7632, R46 ;  /* 0x000076323e2e7816 */ /* 0x000fe4000000002e */
[----:B------:R-:W-:-:S02]  /*3fa80*/  PRMT R44, R63, 0x7632, R44 ;  /* 0x000076323f2c7816 */ /* 0x000fc4000000002c */
[----:B------:R-:W-:-:S03]  /*3fa90*/  SHF.L.U32 R46, R46, 0x10, RZ ;  /* 0x000000102e2e7819 */ /* 0x000fc600000006ff */
[----:B------:R-:W-:Y:S01]  /*3faa0*/  IMAD.U32 R44, R44, 0x10000, RZ ;  /* 0x000100002c2c7824 */ /* 0x000fe200078e00ff */
[----:B------:R-:W-:Y:S01]  /*3fab0*/  PRMT R109, R60, 0x7632, R109 ;  /* 0x000076323c6d7816 */ /* 0x000fe2000000006d */
[----:B------:R-:W-:Y:S01]  /*3fac0*/  FFMA.FTZ R46, R155, R46, R210 ;  /* 0x0000002e9b2e7223 */ /* 0x000fe200000100d2 */
[----:B------:R-:W-:Y:S01]  /*3fad0*/  PRMT R98, R61, 0x7632, R98 ;  /* 0x000076323d627816 */ /* 0x000fe20000000062 */
[----:B------:R-:W-:Y:S01]  /*3fae0*/  FFMA.FTZ R44, R151, R44, R208 ;  /* 0x0000002c972c7223 */ /* 0x000fe200000100d0 */
[----:B------:R-:W-:Y:S01]  /*3faf0*/  SHF.L.U32 R40, R72, 0x10, RZ ;  /* 0x0000001048287819 */ /* 0x000fe200000006ff */
[----:B------:R-:W-:Y:S01]  /*3fb00*/  IMAD.U32 R109, R109, 0x10000, RZ ;  /* 0x000100006d6d7824 */ /* 0x000fe200078e00ff */
[----:B------:R-:W-:Y:S01]  /*3fb10*/  PRMT R112, R64, 0x7632, R112 ;  /* 0x0000763240707816 */ /* 0x000fe20000000070 */
[----:B------:R-:W-:Y:S01]  /*3fb20*/  IMAD.U32 R98, R98, 0x10000, RZ ;  /* 0x0001000062627824 */ /* 0x000fe200078e00ff */
[----:B------:R-:W-:Y:S01]  /*3fb30*/  SHF.L.U32 R113, R67, 0x10, RZ ;  /* 0x0000001043717819 */ /* 0x000fe200000006ff */
[----:B----4-:R-:W-:Y:S01]  /*3fb40*/  FFMA.FTZ R40, R119, R40, R115 ;  /* 0x0000002877287223 */ /* 0x010fe20000010073 */
[----:B------:R-:W-:Y:S01]  /*3fb50*/  SHF.L.U32 R112, R112, 0x10, RZ ;  /* 0x0000001070707819 */ /* 0x000fe200000006ff */
[----:B------:R-:W-:-:S02]  /*3fb60*/  IMAD.U32 R25, R88, 0x10000, RZ ;  /* 0x0001000058197824 */ /* 0x000fc400078e00ff */
[----:B------:R-:W-:Y:S01]  /*3fb70*/  FFMA.FTZ R98, R149, R98, R212 ;  /* 0x0000006295627223 */ /* 0x000fe200000100d4 */
[----:B------:R-:W-:Y:S01]  /*3fb80*/  FFMA.FTZ R109, R147, R109, R214 ;  /* 0x0000006d936d7223 */ /* 0x000fe200000100d6 */
[----:B------:R-:W-:Y:S01]  /*3fb90*/  SHF.L.U32 R115, R68, 0x10, RZ ;  /* 0x0000001044737819 */ /* 0x000fe200000006ff */
[----:B------:R-:W-:Y:S01]  /*3fba0*/  FFMA.FTZ R25, R119, R25, R114 ;  /* 0x0000001977197223 */ /* 0x000fe20000010072 */
[----:B------:R-:W-:Y:S01]  /*3fbb0*/  FFMA.FTZ R112, R138, R112, R229 ;  /* 0x000000708a707223 */ /* 0x000fe200000100e5 */
[----:B------:R-:W-:Y:S01]  /*3fbc0*/  SHF.L.U32 R114, R69, 0x10, RZ ;  /* 0x0000001045727819 */ /* 0x000fe200000006ff */
[----:B------:R-:W-:Y:S01]  /*3fbd0*/  FFMA.FTZ R113, R143, R113, R218 ;  /* 0x000000718f717223 */ /* 0x000fe200000100da */
[----:B------:R-:W-:-:S03]  /*3fbe0*/  FFMA.FTZ R115, R128, R115, R247 ;  /* 0x0000007380737223 */ /* 0x000fc600000100f7 */
[----:B------:R-:W-:Y:S01]  /*3fbf0*/  FFMA.FTZ R114, R130, R114, R243 ;  /* 0x0000007282727223 */ /* 0x000fe200000100f3 */
[----:B------:R-:W-:Y:S01]  /*3fc00*/  SHF.L.U32 R36, R64, 0x10, RZ ;  /* 0x0000001040247819 */ /* 0x000fe200000006ff */
[----:B------:R-:W-:Y:S01]  /*3fc10*/  IMAD.U32 R20, R80, 0x10000, RZ ;  /* 0x0001000050147824 */ /* 0x000fe200078e00ff */
[----:B------:R-:W-:Y:S02]  /*3fc20*/  PRMT R33, R70, 0x7632, R33 ;  /* 0x0000763246217816 */ /* 0x000fe40000000021 */
[----:B------:R-:W-:Y:S01]  /*3fc30*/  SHF.L.U32 R27, R71, 0x10, RZ ;  /* 0x00000010471b7819 */ /* 0x000fe200000006ff */
[----:B------:R-:W-:Y:S01]  /*3fc40*/  IMAD.U32 R31, R87, 0x10000, RZ ;  /* 0x00010000571f7824 */ /* 0x000fe200078e00ff */
[----:B------:R-:W-:Y:S01]  /*3fc50*/  PRMT R35, R67, 0x7632, R35 ;  /* 0x0000763243237816 */ /* 0x000fe20000000023 */
[----:B------:R-:W-:Y:S01]  /*3fc60*/  IMAD.U32 R33, R33, 0x10000, RZ ;  /* 0x0001000021217824 */ /* 0x000fe200078e00ff */
[----:B------:R-:W-:Y:S02]  /*3fc70*/  PRMT R34, R66, 0x7632, R34 ;  /* 0x0000763242227816 */ /* 0x000fe40000000022 */
[----:B------:R-:W-:-:S02]  /*3fc80*/  PRMT R45, R65, 0x7632, R45 ;  /* 0x00007632412d7816 */ /* 0x000fc4000000002d */
[----:B------:R-:W-:Y:S02]  /*3fc90*/  PRMT R43, R83, 0x7632, R43 ;  /* 0x00007632532b7816 */ /* 0x000fe4000000002b */
[----:B------:R-:W-:Y:S02]  /*3fca0*/  PRMT R42, R82, 0x7632, R42 ;  /* 0x00007632522a7816 */ /* 0x000fe4000000002a */
[----:B------:R-:W-:Y:S02]  /*3fcb0*/  PRMT R41, R81, 0x7632, R41 ;  /* 0x0000763251297816 */ /* 0x000fe40000000029 */
[----:B------:R-:W-:Y:S01]  /*3fcc0*/  F2FP.BF16.F32.PACK_AB R23, R23, R125 ;  /* 0x0000007d1717723e */ /* 0x000fe200000010ff */
[C---:B------:R-:W-:Y:S01]  /*3fcd0*/  FFMA.FTZ R27, R134.reuse, R27, R235 ;  /* 0x0000001b861b7223 */ /* 0x040fe200000100eb */
[----:B------:R-:W-:Y:S01]  /*3fce0*/  FFMA.FTZ R33, R133, R33, R237 ;  /* 0x0000002185217223 */ /* 0x000fe200000100ed */
[----:B------:R-:W-:Y:S01]  /*3fcf0*/  SHF.L.U32 R35, R35, 0x10, RZ ;  /* 0x0000001023237819 */ /* 0x000fe200000006ff */
[----:B------:R-:W-:Y:S01]  /*3fd00*/  FFMA.FTZ R31, R134, R31, R234 ;  /* 0x0000001f861f7223 */ /* 0x000fe200000100ea */
[----:B------:R-:W-:-:S02]  /*3fd10*/  SHF.L.U32 R34, R34, 0x10, RZ ;  /* 0x0000001022227819 */ /* 0x000fc400000006ff */
[----:B------:R-:W-:Y:S01]  /*3fd20*/  SHF.L.U32 R45, R45, 0x10, RZ ;  /* 0x000000102d2d7819 */ /* 0x000fe200000006ff */
[----:B------:R-:W-:Y:S02]  /*3fd30*/  IMAD.U32 R43, R43, 0x10000, RZ ;  /* 0x000100002b2b7824 */ /* 0x000fe400078e00ff */
[----:B------:R-:W-:Y:S02]  /*3fd40*/  IMAD.U32 R42, R42, 0x10000, RZ ;  /* 0x000100002a2a7824 */ /* 0x000fe400078e00ff */
[----:B------:R-:W-:Y:S02]  /*3fd50*/  IMAD.U32 R41, R41, 0x10000, RZ ;  /* 0x0001000029297824 */ /* 0x000fe400078e00ff */
[----:B------:R-:W-:Y:S01]  /*3fd60*/  FFMA.FTZ R35, R144, R35, R216 ;  /* 0x0000002390237223 */ /* 0x000fe200000100d8 */
[----:B------:R-:W-:Y:S01]  /*3fd70*/  FFMA.FTZ R34, R142, R34, R220 ;  /* 0x000000228e227223 */ /* 0x000fe200000100dc */
[----:B------:R-:W-:Y:S01]  /*3fd80*/  FFMA.FTZ R45, R140, R45, R225 ;  /* 0x0000002d8c2d7223 */ /* 0x000fe200000100e1 */
[----:B------:R-:W-:Y:S01]  /*3fd90*/  F2FP.BF16.F32.PACK_AB R27, R32, R27 ;  /* 0x0000001b201b723e */ /* 0x000fe200000010ff */
[----:B------:R-:W-:Y:S01]  /*3fda0*/  FFMA.FTZ R43, R144, R43, R215 ;  /* 0x0000002b902b7223 */ /* 0x000fe200000100d7 */
[----:B------:R-:W-:Y:S01]  /*3fdb0*/  FFMA.FTZ R42, R142, R42, R219 ;  /* 0x0000002a8e2a7223 */ /* 0x000fe200000100db */
[----:B------:R-:W-:Y:S01]  /*3fdc0*/  FFMA.FTZ R41, R140, R41, R224 ;  /* 0x000000298c297223 */ /* 0x000fe200000100e0 */
[----:B------:R-:W-:Y:S01]  /*3fdd0*/  IMAD.WIDE.U32 R38, R127, 0x10, R48 ;  /* 0x000000107f267825 */ /* 0x000fe200078e0030 */
[----:B------:R-:W-:-:S02]  /*3fde0*/  F2FP.BF16.F32.PACK_AB R31, R135, R31 ;  /* 0x0000001f871f723e */ /* 0x000fc400000010ff */
[----:B------:R-:W-:Y:S01]  /*3fdf0*/  F2FP.BF16.F32.PACK_AB R35, R35, R113 ;  /* 0x000000712323723e */ /* 0x000fe200000010ff */
[----:B---3--:R-:W-:Y:S01]  /*3fe00*/  FFMA.FTZ R120, R120, R30, R97 ;  /* 0x0000001e78787223 */ /* 0x008fe20000010061 */
[----:B------:R-:W-:-:S05]  /*3fe10*/  SHF.L.U32 R97, R70, 0x10, RZ ;  /* 0x0000001046617819 */ /* 0x000fca00000006ff */
[C---:B------:R-:W-:Y:S01]  /*3fe20*/  FFMA.FTZ R97, R132.reuse, R97, R239 ;  /* 0x0000006184617223 */ /* 0x040fe200000100ef */
[----:B------:R-:W-:Y:S01]  /*3fe30*/  FFMA.FTZ R132, R132, R15, R238 ;  /* 0x0000000f84847223 */ /* 0x000fe200000100ee */
[----:B------:R-:W-:-:S05]  /*3fe40*/  IMAD.WIDE.U32 R14, R51, 0x10, R110 ;  /* 0x00000010330e7825 */ /* 0x000fca00078e006e */
[----:B------:R1:W-:Y:S02]  /*3fe50*/  STG.E.128 desc[UR6][R14.64], R16 ;  /* 0x000000100e007986 */ /* 0x0003e4000c101d06 */
[----:B-1----:R-:W-:Y:S02]  /*3fe60*/  PRMT R15, R79, 0x7632, R15 ;  /* 0x000076324f0f7816 */ /* 0x002fe4000000000f */
[----:B------:R-:W-:Y:S02]  /*3fe70*/  PRMT R14, R78, 0x7632, R14 ;  /* 0x000076324e0e7816 */ /* 0x000fe4000000000e */
[----:B------:R-:W-:-:S03]  /*3fe80*/  SHF.L.U32 R15, R15, 0x10, RZ ;  /* 0x000000100f0f7819 */ /* 0x000fc600000006ff */
[----:B------:R-:W-:Y:S02]  /*3fe90*/  IMAD.U32 R14, R14, 0x10000, RZ ;  /* 0x000100000e0e7824 */ /* 0x000fe400078e00ff */
[----:B------:R-:W-:Y:S01]  /*3fea0*/  FFMA.FTZ R151, R151, R15, R207 ;  /* 0x0000000f97977223 */ /* 0x000fe200000100cf */
[----:B------:R-:W-:Y:S01]  /*3feb0*/  PRMT R15, R77, 0x7632, R15 ;  /* 0x000076324d0f7816 */ /* 0x000fe2000000000f */
[----:B------:R-:W-:Y:S01]  /*3fec0*/  FFMA.FTZ R155, R155, R14, R209 ;  /* 0x0000000e9b9b7223 */ /* 0x000fe200000100d1 */
[----:B------:R-:W-:Y:S02]  /*3fed0*/  PRMT R14, R76, 0x7632, R14 ;  /* 0x000076324c0e7816 */ /* 0x000fe4000000000e */
[----:B------:R-:W-:Y:S02]  /*3fee0*/  PRMT R16, R80, 0x7632, R16 ;  /* 0x0000763250107816 */ /* 0x000fe40000000010 */
[----:B------:R-:W-:Y:S01]  /*3fef0*/  SHF.L.U32 R15, R15, 0x10, RZ ;  /* 0x000000100f0f7819 */ /* 0x000fe200000006ff */
[----:B------:R-:W-:-:S02]  /*3ff00*/  IMAD.U32 R14, R14, 0x10000, RZ ;  /* 0x000100000e0e7824 */ /* 0x000fc400078e00ff */
[----:B------:R-:W-:Y:S02]  /*3ff10*/  IMAD.U32 R16, R16, 0x10000, RZ ;  /* 0x0001000010107824 */ /* 0x000fe400078e00ff */
[----:B------:R-:W-:Y:S01]  /*3ff20*/  FFMA.FTZ R149, R149, R15, R211 ;  /* 0x0000000f95957223 */ /* 0x000fe200000100d3 */
[----:B------:R-:W-:Y:S01]  /*3ff30*/  FFMA.FTZ R147, R147, R14, R213 ;  /* 0x0000000e93937223 */ /* 0x000fe200000100d5 */
[----:B------:R-:W-:Y:S02]  /*3ff40*/  IMAD.U32 R15, R84, 0x10000, RZ ;  /* 0x00010000540f7824 */ /* 0x000fe400078e00ff */
[----:B------:R-:W-:Y:S01]  /*3ff50*/  IMAD.U32 R14, R83, 0x10000, RZ ;  /* 0x00010000530e7824 */ /* 0x000fe200078e00ff */
[----:B------:R-:W-:Y:S01]  /*3ff60*/  F2FP.BF16.F32.PACK_AB R18, R106, R105 ;  /* 0x000000696a12723e */ /* 0x000fe200000010ff */
[----:B------:R-:W-:Y:S01]  /*3ff70*/  FFMA.FTZ R138, R138, R16, R228 ;  /* 0x000000108a8a7223 */ /* 0x000fe200000100e4 */
[----:B------:R-:W-:Y:S01]  /*3ff80*/  SHF.L.U32 R105, R66, 0x10, RZ ;  /* 0x0000001042697819 */ /* 0x000fe200000006ff */
[----:B------:R-:W-:Y:S01]  /*3ff90*/  FFMA.FTZ R128, R128, R15, R246 ;  /* 0x0000000f80807223 */ /* 0x000fe200000100f6 */
[----:B------:R-:W-:Y:S01]  /*3ffa0*/  SHF.L.U32 R106, R65, 0x10, RZ ;  /* 0x00000010416a7819 */ /* 0x000fe200000006ff */
[----:B------:R-:W-:Y:S01]  /*3ffb0*/  FFMA.FTZ R143, R143, R14, R217 ;  /* 0x0000000e8f8f7223 */ /* 0x000fe200000100d9 */
[----:B------:R-:W-:Y:S01]  /*3ffc0*/  SHF.L.U32 R16, R85, 0x10, RZ ;  /* 0x0000001055107819 */ /* 0x000fe200000006ff */
[----:B------:R-:W-:-:S02]  /*3ffd0*/  IMAD.U32 R15, R82, 0x10000, RZ ;  /* 0x00010000520f7824 */ /* 0x000fc400078e00ff */
[----:B------:R-:W-:Y:S02]  /*3ffe0*/  IMAD.U32 R14, R81, 0x10000, RZ ;  /* 0x00010000510e7824 */ /* 0x000fe400078e00ff */
[----:B------:R-:W-:Y:S01]  /*3fff0*/  FFMA.FTZ R105, R141, R105, R222 ;  /* 0x000000698d697223 */ /* 0x000fe200000100de */
[----:B------:R-:W-:Y:S01]  /*40000*/  FFMA.FTZ R106, R139, R106, R227 ;  /* 0x0000006a8b6a7223 */ /* 0x000fe200000100e3 */
[----:B------:R-:W-:Y:S01]  /*40010*/  FFMA.FTZ R130, R130, R16, R242 ;  /* 0x0000001082827223 */ /* 0x000fe200000100f2 */
[----:B------:R-:W-:Y:S01]  /*40020*/  FFMA.FTZ R141, R141, R15, R221 ;  /* 0x0000000f8d8d7223 */ /* 0x000fe200000100dd */
[----:B------:R-:W-:Y:S01]  /*40030*/  FFMA.FTZ R139, R139, R14, R226 ;  /* 0x0000000e8b8b7223 */ /* 0x000fe200000100e2 */
[----:B------:R-:W-:Y:S01]  /*40040*/  F2FP.BF16.F32.PACK_AB R19, R108, R107 ;  /* 0x0000006b6c13723e */ /* 0x000fe200000010ff */
[----:B------:R-:W-:Y:S01]  /*40050*/  IMAD.WIDE.U32 R14, R51, 0x10, R48 ;  /* 0x00000010330e7825 */ /* 0x000fe200078e0030 */
[----:B------:R-:W-:Y:S02]  /*40060*/  F2FP.BF16.F32.PACK_AB R17, R104, R103 ;  /* 0x000000676811723e */ /* 0x000fe400000010ff */
[----:B------:R-:W-:-:S02]  /*40070*/  F2FP.BF16.F32.PACK_AB R16, R102, R101 ;  /* 0x000000656610723e */ /* 0x000fc400000010ff */
[----:B------:R-:W-:-:S03]  /*40080*/  SHF.L.U32 R101, R62, 0x10, RZ ;  /* 0x000000103e657819 */ /* 0x000fc600000006ff */
[----:B------:R1:W-:Y:S01]  /*40090*/  STG.E.128 desc[UR6][R14.64], R16 ;  /* 0x000000100e007986 */ /* 0x0003e2000c101d06 */
[----:B------:R-:W-:Y:S01]  /*400a0*/  SHF.L.U32 R103, R60, 0x10, RZ ;  /* 0x000000103c677819 */ /* 0x000fe200000006ff */
[----:B------:R-:W-:-:S04]  /*400b0*/  FFMA.FTZ R101, R154, R101, R204 ;  /* 0x000000659a657223 */ /* 0x000fc800000100cc */
[----:B------:R-:W-:Y:S01]  /*400c0*/  FFMA.FTZ R103, R146, R103, R117 ;  /* 0x0000006792677223 */ /* 0x000fe20000010075 */
[----:B------:R-:W-:Y:S01]  /*400d0*/  FFMA.FTZ R51, R137, R36, R231 ;  /* 0x0000002489337223 */ /* 0x000fe200000100e7 */
[----:B-1----:R-:W-:Y:S02]  /*400e0*/  F2FP.BF16.F32.PACK_AB R16, R47, R40 ;  /* 0x000000282f10723e */ /* 0x002fe400000010ff */
[----:B------:R-:W-:Y:S01]  /*400f0*/  SHF.L.U32 R47, R63, 0x10, RZ ;  /* 0x000000103f2f7819 */ /* 0x000fe200000006ff */
[----:B------:R-:W-:Y:S02]  /*40100*/  IMAD.U32 R18, R79, 0x10000, RZ ;  /* 0x000100004f127824 */ /* 0x000fe400078e00ff */
[----:B------:R-:W-:Y:S02]  /*40110*/  IMAD.U32 R17, R78, 0x10000, RZ ;  /* 0x000100004e117824 */ /* 0x000fe400078e00ff */
[----:B------:R-:W-:Y:S02]  /*40120*/  IMAD.U32 R19, R76, 0x10000, RZ ;  /* 0x000100004c137824 */ /* 0x000fe400078e00ff */
[C---:B------:R-:W-:Y:S01]  /*40130*/  FFMA.FTZ R47, R152.reuse, R47, R206 ;  /* 0x0000002f982f7223 */ /* 0x040fe200000100ce */
[----:B------:R-:W-:Y:S01]  /*40140*/  FFMA.FTZ R152, R152, R18, R205 ;  /* 0x0000001298987223 */ /* 0x000fe200000100cd */
[----:B------:R-:W-:Y:S01]  /*40150*/  FFMA.FTZ R154, R154, R17, R157 ;  /* 0x000000119a9a7223 */ /* 0x000fe2000001009d */
[----:B------:R-:W-:Y:S01]  /*40160*/  FFMA.FTZ R146, R146, R19, R116 ;  /* 0x0000001392927223 */ /* 0x000fe20000010074 */
[----:B------:R-:W-:Y:S01]  /*40170*/  IMAD.WIDE.U32 R14, R118, 0x10, R110 ;  /* 0x00000010760e7825 */ /* 0x000fe200078e006e */
[----:B------:R-:W-:-:S02]  /*40180*/  F2FP.BF16.F32.PACK_AB R17, R28, R29 ;  /* 0x0000001d1c11723e */ /* 0x000fc400000010ff */
[----:B------:R-:W-:Y:S02]  /*40190*/  F2FP.BF16.F32.PACK_AB R18, R26, R24 ;  /* 0x000000181a12723e */ /* 0x000fe400000010ff */
[----:B------:R-:W-:Y:S01]  /*401a0*/  F2FP.BF16.F32.PACK_AB R19, R21, R22 ;  /* 0x000000161513723e */ /* 0x000fe200000010ff */
[----:B------:R-:W-:Y:S01]  /*401b0*/  FFMA.FTZ R137, R137, R20, R230 ;  /* 0x0000001489897223 */ /* 0x000fe200000100e6 */
[----:B------:R-:W-:Y:S01]  /*401c0*/  SHF.L.U32 R102, R61, 0x10, RZ ;  /* 0x000000103d667819 */ /* 0x000fe200000006ff */
[----:B------:R-:W-:Y:S01]  /*401d0*/  IMAD.U32 R20, R77, 0x10000, RZ ;  /* 0x000100004d147824 */ /* 0x000fe200078e00ff */
[----:B------:R-:W-:Y:S01]  /*401e0*/  PRMT R30, R86, 0x7632, R30 ;  /* 0x00007632561e7816 */ /* 0x000fe2000000001e */
[----:B------:R1:W-:Y:S02]  /*401f0*/  STG.E.128 desc[UR6][R14.64], R16 ;  /* 0x000000100e007986 */ /* 0x0003e4000c101d06 */
[----:B------:R-:W-:Y:S01]  /*40200*/  FFMA.FTZ R102, R148, R102, R150 ;  /* 0x0000006694667223 */ /* 0x000fe20000010096 */
[----:B------:R-:W-:Y:S01]  /*40210*/  SHF.L.U32 R30, R30, 0x10, RZ ;  /* 0x000000101e1e7819 */ /* 0x000fe200000006ff */
[----:B------:R-:W-:Y:S01]  /*40220*/  FFMA.FTZ R148, R148, R20, R126 ;  /* 0x0000001494947223 */ /* 0x000fe2000001007e */
[----:B------:R-:W-:Y:S01]  /*40230*/  IMAD.WIDE.U32 R118, R118, 0x10, R48 ;  /* 0x0000001076767825 */ /* 0x000fe200078e0030 */
[----:B------:R-:W-:-:S02]  /*40240*/  F2FP.BF16.F32.PACK_AB R22, R124, R123 ;  /* 0x0000007b7c16723e */ /* 0x000fc400000010ff */
[----:B------:R-:W-:Y:S02]  /*40250*/  F2FP.BF16.F32.PACK_AB R21, R122, R121 ;  /* 0x000000797a15723e */ /* 0x000fe400000010ff */
[----:B------:R-:W-:Y:S01]  /*40260*/  F2FP.BF16.F32.PACK_AB R20, R120, R25 ;  /* 0x000000197814723e */ /* 0x000fe200000010ff */
[----:B------:R-:W-:Y:S01]  /*40270*/  FFMA.FTZ R30, R133, R30, R236 ;  /* 0x0000001e851e7223 */ /* 0x000fe200000100ec */
[----:B-1----:R-:W1:Y:S03]  /*40280*/  LDC.64 R14, c[0x0][0x210] ;  /* 0x00008400ff0e7b82 */ /* 0x002e660000000a00 */
[----:B------:R2:W-:Y:S01]  /*40290*/  STG.E.128 desc[UR6][R118.64], R20 ;  /* 0x0000001476007986 */ /* 0x0005e2000c101d06 */
[----:B------:R-:W-:Y:S01]  /*402a0*/  IMAD.WIDE.U32 R36, R127, 0x10, R110 ;  /* 0x000000107f247825 */ /* 0x000fe200078e006e */
[----:B------:R-:W-:Y:S02]  /*402b0*/  F2FP.BF16.F32.PACK_AB R24, R99, R115 ;  /* 0x000000736318723e */ /* 0x000fe400000010ff */
[----:B------:R-:W-:-:S02]  /*402c0*/  F2FP.BF16.F32.PACK_AB R25, R96, R114 ;  /* 0x000000726019723e */ /* 0x000fc400000010ff */
[----:B------:R-:W-:Y:S02]  /*402d0*/  F2FP.BF16.F32.PACK_AB R26, R33, R97 ;  /* 0x00000061211a723e */ /* 0x000fe400000010ff */
[----:B------:R-:W-:Y:S02]  /*402e0*/  F2FP.BF16.F32.PACK_AB R30, R30, R132 ;  /* 0x000000841e1e723e */ /* 0x000fe400000010ff */
[----:B------:R-:W-:Y:S02]  /*402f0*/  F2FP.BF16.F32.PACK_AB R29, R131, R130 ;  /* 0x00000082831d723e */ /* 0x000fe400000010ff */
[----:B------:R-:W-:Y:S02]  /*40300*/  F2FP.BF16.F32.PACK_AB R28, R129, R128 ;  /* 0x00000080811c723e */ /* 0x000fe400000010ff */
[----:B--2---:R-:W-:Y:S02]  /*40310*/  SHF.L.U32 R22, R145, 0x4, RZ ;  /* 0x0000000491167819 */ /* 0x004fe400000006ff */
[----:B------:R-:W-:-:S02]  /*40320*/  SHF.R.U32.HI R145, RZ, 0x1c, R145 ;  /* 0x0000001cff917819 */ /* 0x000fc40000011691 */
[----:B------:R-:W-:Y:S01]  /*40330*/  IADD3 R20, P1, R22, UR18, RZ ;  /* 0x0000001216147c10 */ /* 0x000fe2000ff3e0ff */
[----:B------:R-:W-:Y:S01]  /*40340*/  IMAD.WIDE.U32 R110, R136, 0x10, R110 ;  /* 0x00000010886e7825 */ /* 0x000fe200078e006e */
[----:B------:R-:W-:Y:S01]  /*40350*/  IADD3 R22, P2, R22, UR20, RZ ;  /* 0x0000001416167c10 */ /* 0x000fe2000ff5e0ff */
[----:B------:R2:W-:Y:S01]  /*40360*/  STG.E.128 desc[UR6][R36.64], R24 ;  /* 0x0000001824007986 */ /* 0x0005e2000c101d06 */
[----:B------:R-:W-:Y:S01]  /*40370*/  F2FP.BF16.F32.PACK_AB R32, R112, R51 ;  /* 0x000000337020723e */ /* 0x000fe200000010ff */
[----:B------:R-:W-:Y:S01]  /*40380*/  IMAD.WIDE.U32 R48, R136, 0x10, R48 ;  /* 0x0000001088307825 */ /* 0x000fe200078e0030 */
[----:B------:R-:W-:Y:S01]  /*40390*/  F2FP.BF16.F32.PACK_AB R33, R45, R106 ;  /* 0x0000006a2d21723e */ /* 0x000fe200000010ff */
[----:B------:R3:W-:Y:S01]  /*403a0*/  STG.E.128 desc[UR6][R38.64], R28 ;  /* 0x0000001c26007986 */ /* 0x0007e2000c101d06 */
[----:B------:R-:W-:Y:S02]  /*403b0*/  F2FP.BF16.F32.PACK_AB R34, R34, R105 ;  /* 0x000000692222723e */ /* 0x000fe400000010ff */
[----:B------:R-:W-:-:S02]  /*403c0*/  F2FP.BF16.F32.PACK_AB R43, R43, R143 ;  /* 0x0000008f2b2b723e */ /* 0x000fc400000010ff */
[----:B------:R-:W-:Y:S02]  /*403d0*/  F2FP.BF16.F32.PACK_AB R42, R42, R141 ;  /* 0x0000008d2a2a723e */ /* 0x000fe400000010ff */
[----:B------:R-:W-:Y:S02]  /*403e0*/  F2FP.BF16.F32.PACK_AB R41, R41, R139 ;  /* 0x0000008b2929723e */ /* 0x000fe400000010ff */
[----:B------:R-:W-:Y:S02]  /*403f0*/  F2FP.BF16.F32.PACK_AB R40, R138, R137 ;  /* 0x000000898a28723e */ /* 0x000fe400000010ff */
[----:B------:R-:W-:Y:S02]  /*40400*/  IADD3.X R21, R145, UR19, RZ, P1, !PT ;  /* 0x0000001391157c10 */ /* 0x000fe40008ffe4ff */
[----:B------:R-:W-:Y:S02]  /*40410*/  F2FP.BF16.F32.PACK_AB R19, R151, R152 ;  /* 0x000000989713723e */ /* 0x000fe400000010ff */
[----:B--2---:R-:W-:-:S02]  /*40420*/  F2FP.BF16.F32.PACK_AB R36, R109, R103 ;  /* 0x000000676d24723e */ /* 0x004fc400000010ff */
[----:B------:R-:W-:Y:S02]  /*40430*/  F2FP.BF16.F32.PACK_AB R37, R98, R102 ;  /* 0x000000666225723e */ /* 0x000fe400000010ff */
[----:B---3--:R-:W-:Y:S02]  /*40440*/  F2FP.BF16.F32.PACK_AB R38, R46, R101 ;  /* 0x000000652e26723e */ /* 0x008fe400000010ff */
[----:B------:R-:W-:Y:S02]  /*40450*/  F2FP.BF16.F32.PACK_AB R39, R44, R47 ;  /* 0x0000002f2c27723e */ /* 0x000fe400000010ff */
[----:B------:R-:W-:Y:S02]  /*40460*/  F2FP.BF16.F32.PACK_AB R18, R155, R154 ;  /* 0x0000009a9b12723e */ /* 0x000fe400000010ff */
[----:B------:R-:W-:Y:S02]  /*40470*/  F2FP.BF16.F32.PACK_AB R17, R149, R148 ;  /* 0x000000949511723e */ /* 0x000fe400000010ff */
[----:B------:R-:W-:-:S02]  /*40480*/  IADD3.X R23, R145, UR21, RZ, P2, !PT ;  /* 0x0000001591177c10 */ /* 0x000fc400097fe4ff */
[----:B------:R-:W-:Y:S01]  /*40490*/  F2FP.BF16.F32.PACK_AB R16, R147, R146 ;  /* 0x000000929310723e */ /* 0x000fe200000010ff */
[----:B------:R0:W-:Y:S01]  /*404a0*/  STG.E.128 desc[UR6][R110.64], R32 ;  /* 0x000000206e007986 */ /* 0x0001e2000c101d06 */
[----:B-1----:R-:W-:-:S03]  /*404b0*/  IMAD R159, R14, 0x4, R159 ;  /* 0x000000040e9f7824 */ /* 0x002fc600078e029f */
[----:B------:R0:W-:Y:S04]  /*404c0*/  STG.E.128 desc[UR6][R48.64], R40 ;  /* 0x0000002830007986 */ /* 0x0001e8000c101d06 */
[----:B------:R0:W-:Y:S04]  /*404d0*/  STG.E.128 desc[UR6][R20.64], R36 ;  /* 0x0000002414007986 */ /* 0x0001e8000c101d06 */
[----:B------:R0:W-:Y:S01]  /*404e0*/  STG.E.128 desc[UR6][R22.64], R16 ;  /* 0x0000001016007986 */ /* 0x0001e2000c101d06 */
[----:B------:R-:W-:-:S13]  /*404f0*/  ISETP.GE.AND P1, PT, R159, R15, PT ;  /* 0x0000000f9f00720c */ /* 0x000fda0003f26270 */
[----:B------:R-:W-:Y:S05]  /*40500*/  @!P1 BRA `(.L_x_4118) ;  /* 0xfffffc2000b49947 */ /* 0x000fea000383ffff */
[----:B------:R-:W-:Y:S05]  /*40510*/  BSYNC B0 ;  /* 0x0000000000007941 */ /* 0x000fea0003800000 */
.L_x_2826:
[----:B------:R-:W-:Y:S05]  /*40520*/  EXIT ;  /* 0x000000000000794d */ /* 0x000fea0003800000 */
.L_x_4117:
[----:B------:R-:W-:Y:S01]  /*40530*/  HFMA2.MMA R98, -RZ, RZ, 0, 1.847743988037109375e-06 ;  /* 0x0000001fff627435 */ /* 0x000fe200000001ff */
[----:B------:R-:W-:Y:S01]  /*40540*/  BSSY B1, `(.L_x_4119) ;  /* 0x0000007000017945 */ /* 0x000fe20003800000 */
[----:B------:R-:W-:Y:S01]  /*40550*/  MOV R204, R96 ;  /* 0x0000006000cc7202 */ /* 0x000fe20000000f00 */
[----:B------:R-:W-:Y:S02]  /*40560*/  IMAD.MOV.U32 R99, RZ, RZ, 0x1 ;  /* 0x00000001ff637424 */ /* 0x000fe400078e00ff */
[----:B------:R-:W-:-:S07]  /*40570*/  IMAD.MOV.U32 R97, RZ, RZ, -0x1 ;  /* 0xffffffffff617424 */ /* 0x000fce00078e00ff */
[----:B------:R-:W-:Y:S05]  /*40580*/  WARPSYNC.COLLECTIVE R97, `(.L_x_4120) ;  /* 0x0000000061087348 */ /* 0x000fea0003c00000 */
[----:B------:R0:W1:Y:S02]  /*40590*/  SHFL.BFLY P1, R97, R204, R99, R98 ;  /* 0x0c000063cc617389 */ /* 0x0000640000020062 */
[----:B01----:R-:W-:Y:S01]  /*405a0*/  ENDCOLLECTIVE ;  /* 0x000000000000791b */ /* 0x003fe20003800000 */
.L_x_4120:
[----:B------:R-:W-:Y:S05]  /*405b0*/  BSYNC B1 ;  /* 0x0000000000017941 */ /* 0x000fea0003800000 */
.L_x_4119:
[----:B------:R-:W-:Y:S01]  /*405c0*/  FADD.FTZ R96, R96, R97 ;  /* 0x0000006160607221 */ /* 0x000fe20000010000 */
[----:B------:R-:W-:Y:S01]  /*405d0*/  HFMA2.MMA R98, -RZ, RZ, 0, 1.847743988037109375e-06 ;  /* 0x0000001fff627435 */ /* 0x000fe200000001ff */
[----:B------:R-:W-:Y:S02]  /*405e0*/  IMAD.MOV.U32 R97, RZ, RZ, -0x1 ;  /* 0xffffffffff617424 */ /* 0x000fe400078e00ff */
[----:B------:R-:W-:Y:S01]  /*405f0*/  IMAD.MOV.U32 R99, RZ, RZ, 0x2 ;  /* 0x00000002ff637424 */ /* 0x000fe200078e00ff */
[----:B------:R-:W-:-:S07]  /*40600*/  MOV R204, R96 ;  /* 0x0000006000cc7202 */ /* 0x000fce0000000f00 */
[----:B------:R-:W-:Y:S05]  /*40610*/  WARPSYNC.COLLECTIVE R97, `(.L_x_4121) ;  /* 0x0000000061087348 */ /* 0x000fea0003c00000 */
[----:B------:R0:W1:Y:S02]  /*40620*/  SHFL.BFLY P1, R97, R204, R99, R98 ;  /* 0x0c000063cc617389 */ /* 0x0000640000020062 */
[----:B01----:R-:W-:Y:S01]  /*40630*/  ENDCOLLECTIVE ;  /* 0x000000000000791b */ /* 0x003fe20003800000 */
.L_x_4121:
[----:B------:R-:W-:Y:S02]  /*40640*/  IMAD.MOV.U32 R99, RZ, RZ, 0x4 ;  /* 0x00000004ff637424 */ /* 0x000fe400078e00ff */
[----:B------:R-:W-:Y:S01]  /*40650*/  FADD.FTZ R96, R96, R97 ;  /* 0x0000006160607221 */ /* 0x000fe20000010000 */
[----:B------:R-:W-:-:S04]  /*40660*/  MOV R97, 0xffffffff ;  /* 0xffffffff00617802 */ /* 0x000fc80000000f00 */
[----:B------:R-:W-:-:S07]  /*40670*/  MOV R204, R96 ;  /* 0x0000006000cc7202 */ /* 0x000fce0000000f00 */
[----:B------:R-:W-:Y:S05]  /*40680*/  WARPSYNC.COLLECTIVE R97, `(.L_x_4122) ;  /* 0x0000000061087348 */ /* 0x000fea0003c00000 */
[----:B------:R0:W1:Y:S02]  /*40690*/  SHFL.BFLY P1, R97, R204, R99, R98 ;  /* 0x0c000063cc617389 */ /* 0x0000640000020062 */
[----:B01----:R-:W-:Y:S01]  /*406a0*/  ENDCOLLECTIVE ;  /* 0x000000000000791b */ /* 0x003fe20003800000 */
.L_x_4122:
[----:B------:R-:W-:Y:S01]  /*406b0*/  HFMA2.MMA R99, -RZ, RZ, 0, 4.76837158203125e-07 ;  /* 0x00000008ff637435 */ /* 0x000fe200000001ff */
[----:B------:R-:W-:Y:S01]  /*406c0*/  FADD.FTZ R96, R96, R97 ;  /* 0x0000006160607221 */ /* 0x000fe20000010000 */
[----:B------:R-:W-:-:S03]  /*406d0*/  IMAD.MOV.U32 R97, RZ, RZ, -0x1 ;  /* 0xffffffffff617424 */ /* 0x000fc600078e00ff */
[----:B------:R-:W-:-:S07]  /*406e0*/  IMAD.MOV.U32 R204, RZ, RZ, R96 ;  /* 0x000000ffffcc7224 */ /* 0x000fce00078e0060 */
[----:B------:R-:W-:Y:S05]  /*406f0*/  WARPSYNC.COLLECTIVE R97, `(.L_x_4123) ;  /* 0x0000000061087348 */ /* 0x000fea0003c00000 */
[----:B------:R0:W1:Y:S02]  /*40700*/  SHFL.BFLY P1, R97, R204, R99, R98 ;  /* 0x0c000063cc617389 */ /* 0x0000640000020062 */
[----:B01----:R-:W-:Y:S01]  /*40710*/  ENDCOLLECTIVE ;  /* 0x000000000000791b */ /* 0x003fe20003800000 */
.L_x_4123:
[----:B------:R-:W-:Y:S02]  /*40720*/  IMAD.MOV.U32 R99, RZ, RZ, 0x10 ;  /* 0x00000010ff637424 */ /* 0x000fe400078e00ff */
[----:B------:R-:W-:Y:S01]  /*40730*/  FADD.FTZ R96, R96, R97 ;  /* 0x0000006160607221 */ /* 0x000fe20000010000 */
[----:B------:R-:W-:-:S04]  /*40740*/  MOV R97, 0xffffffff ;  /* 0xffffffff00617802 */ /* 0x000fc80000000f00 */
[----:B------:R-:W-:-:S07]  /*40750*/  MOV R204, R96 ;  /* 0x0000006000cc7202 */ /* 0x000fce0000000f00 */
[----:B------:R-:W-:Y:S05]  /*40760*/  WARPSYNC.COLLECTIVE R97, `(.L_x_4124) ;  /* 0x0000000061087348 */ /* 0x000fea0003c00000 */
[----:B------:R0:W1:Y:S02]  /*40770*/  SHFL.BFLY P1, R97, R204, R99, R98 ;  /* 0x0c000063cc617389 */ /* 0x0000640000020062 */
[----:B01----:R-:W-:Y:S01]  /*40780*/  ENDCOLLECTIVE ;  /* 0x000000000000791b */ /* 0x003fe20003800000 */
.L_x_4124:
[----:B------:R-:W-:Y:S01]  /*40790*/  HFMA2.MMA R99, -RZ, RZ, 0, 5.9604644775390625e-08 ;  /* 0x00000001ff637435 */ /* 0x000fe200000001ff */
[----:B------:R-:W-:Y:S02]  /*407a0*/  FADD.FTZ R97, R96, R97 ;  /* 0x0000006160617221 */ /* 0x000fe40000010000 */
        /* <DEDUP_REMOVED lines=161> */
[----:B------:R-:W-:-:S03]  /*411c0*/  IMAD.MOV.U32 R98, RZ, RZ, 0x1f ;  /* 0x0000001fff627424 */ /* 0x000fc600078e00ff */
[----:B------:R-:W-:Y:S01]  /*411d0*/  FFMA.FTZ R150, R150, R150, R97 ;  /* 0x0000009696967223 */ /* 0x000fe20000010061 */
[----:B------:R-:W-:-:S03]  /*411e0*/  MOV R97, 0xffffffff ;  /* 0xffffffff00617802 */ /* 0x000fc60000000f00 */
[----:B------:R-:W-:-:S07]  /*411f0*/  IMAD.MOV.U32 R204, RZ, RZ, R150 ;  /* 0x000000ffffcc7224 */ /* 0x000fce00078e0096 */
[----:B------:R-:W-:Y:S05]  /*41200*/  WARPSYNC.COLLECTIVE R97, `(.L_x_4125) ;  /* 0x0000000061087348 */ /* 0x000fea0003c00000 */
[----:B------:R0:W1:Y:S02]  /*41210*/  SHFL.BFLY P1, R97, R204, R99, R98 ;  /* 0x0c000063cc617389 */ /* 0x0000640000020062 */
[----:B01----:R-:W-:Y:S01]  /*41220*/  ENDCOLLECTIVE ;  /* 0x000000000000791b */ /* 0x003fe20003800000 */
.L_x_4125:
[----:B------:R-:W-:Y:S01]  /*41230*/  HFMA2.MMA R99, -RZ, RZ, 0, 1.1920928955078125e-07 ;  /* 0x00000002ff637435 */ /* 0x000fe200000001ff */
[----:B------:R-:W-:Y:S01]  /*41240*/  FADD.FTZ R150, R150, R97 ;  /* 0x0000006196967221 */ /* 0x000fe20000010000 */
[----:B------:R-:W-:-:S03]  /*41250*/  IMAD.MOV.U32 R97, RZ, RZ, -0x1 ;  /* 0xffffffffff617424 */ /* 0x000fc600078e00ff */
[----:B------:R-:W-:-:S07]  /*41260*/  IMAD.MOV.U32 R204, RZ, RZ, R150 ;  /* 0x000000ffffcc7224 */ /* 0x000fce00078e0096 */
[----:B------:R-:W-:Y:S05]  /*41270*/  WARPSYNC.COLLECTIVE R97, `(.L_x_4126) ;  /* 0x0000000061087348 */ /* 0x000fea0003c00000 */
[----:B------:R0:W1:Y:S02]  /*41280*/  SHFL.BFLY P1, R97, R204, R99, R98 ;  /* 0x0c000063cc617389 */ /* 0x0000640000020062 */
[----:B01----:R-:W-:Y:S01]  /*41290*/  ENDCOLLECTIVE ;  /* 0x000000000000791b */ /* 0x003fe20003800000 */
.L_x_4126:
[----:B------:R-:W-:Y:S02]  /*412a0*/  IMAD.MOV.U32 R99, RZ, RZ, 0x4 ;  /* 0x00000004ff637424 */ /* 0x000fe400078e00ff */
[----:B------:R-:W-:Y:S01]  /*412b0*/  FADD.FTZ R150, R150, R97 ;  /* 0x0000006196967221 */ /* 0x000fe20000010000 */
[----:B------:R-:W-:-:S04]  /*412c0*/  MOV R97, 0xffffffff ;  /* 0xffffffff00617802 */ /* 0x000fc80000000f00 */
[----:B------:R-:W-:-:S07]  /*412d0*/  MOV R204, R150 ;  /* 0x0000009600cc7202 */ /* 0x000fce0000000f00 */
[----:B------:R-:W-:Y:S05]  /*412e0*/  WARPSYNC.COLLECTIVE R97, `(.L_x_4127) ;  /* 0x0000000061087348 */ /* 0x000fea0003c00000 */
[----:B------:R0:W1:Y:S02]  /*412f0*/  SHFL.BFLY P1, R97, R204, R99, R98 ;  /* 0x0c000063cc617389 */ /* 0x0000640000020062 */
[----:B01----:R-:W-:Y:S01]  /*41300*/  ENDCOLLECTIVE ;  /* 0x000000000000791b */ /* 0x003fe20003800000 */
.L_x_4127:
[----:B------:R-:W-:Y:S01]  /*41310*/  HFMA2.MMA R99, -RZ, RZ, 0, 4.76837158203125e-07 ;  /* 0x00000008ff637435 */ /* 0x000fe200000001ff */
[----:B------:R-:W-:Y:S01]  /*41320*/  FADD.FTZ R150, R150, R97 ;  /* 0x0000006196967221 */ /* 0x000fe20000010000 */
[----:B------:R-:W-:-:S03]  /*41330*/  IMAD.MOV.U32 R97, RZ, RZ, -0x1 ;  /* 0xffffffffff617424 */ /* 0x000fc600078e00ff */
[----:B------:R-:W-:-:S07]  /*41340*/  IMAD.MOV.U32 R204, RZ, RZ, R150 ;  /* 0x000000ffffcc7224 */ /* 0x000fce00078e0096 */
[----:B------:R-:W-:Y:S05]  /*41350*/  WARPSYNC.COLLECTIVE R97, `(.L_x_4128) ;  /* 0x0000000061087348 */ /* 0x000fea0003c00000 */
[----:B------:R0:W1:Y:S02]  /*41360*/  SHFL.BFLY P1, R97, R204, R99, R98 ;  /* 0x0c000063cc617389 */ /* 0x0000640000020062 */
[----:B01----:R-:W-:Y:S01]  /*41370*/  ENDCOLLECTIVE ;  /* 0x000000000000791b */ /* 0x003fe20003800000 */
.L_x_4128:
[----:B------:R-:W-:Y:S02]  /*41380*/  IMAD.MOV.U32 R99, RZ, RZ, 0x10 ;  /* 0x00000010ff637424 */ /* 0x000fe400078e00ff */
[----:B------:R-:W-:Y:S01]  /*41390*/  FADD.FTZ R150, R150, R97 ;  /* 0x0000006196967221 */ /* 0x000fe20000010000 */
[----:B------:R-:W-:-:S04]  /*413a0*/  MOV R97, 0xffffffff ;  /* 0xffffffff00617802 */ /* 0x000fc80000000f00 */
[----:B------:R-:W-:-:S07]  /*413b0*/  MOV R204, R150 ;  /* 0x0000009600cc7202 */ /* 0x000fce0000000f00 */
[----:B------:R-:W-:Y:S05]  /*413c0*/  WARPSYNC.COLLECTIVE R97, `(.L_x_4129) ;  /* 0x0000000061087348 */ /* 0x000fea0003c00000 */
[----:B------:R0:W1:Y:S02]  /*413d0*/  SHFL.BFLY P1, R97, R204, R99, R98 ;  /* 0x0c000063cc617389 */ /* 0x0000640000020062 */
[----:B01----:R-:W-:Y:S01]  /*413e0*/  ENDCOLLECTIVE ;  /* 0x000000000000791b */ /* 0x003fe20003800000 */
.L_x_4129:
[----:B------:R-:W-:Y:S05]  /*413f0*/  BRA `(.L_x_4130) ;  /* 0xffffffbc00587947 */ /* 0x000fea000383ffff */
.L_x_4131:
        /* <DEDUP_REMOVED lines=16> */
.L_x_66039:


//--------------------- .text._ZN10layer_norm31ln_parallel_residual_fwd_kernelINS_13Kernel_traitsI13__nv_bfloat16S2_S2_S2_fjLj2560ELj1ELj4ELj1ELj16ENS_18Kernel_traits_baseILj2560ES2_S2_S2_S2_fjLj128EEEEELb1ELb1ELb0EEEvNS_9FwdParamsE --------------------------
	.section	.text._ZN10layer_norm31ln_parallel_residual_fwd_kernelINS_13Kernel_traitsI13__nv_bfloat16S2_S2_S2_fjLj2560ELj1ELj4ELj1ELj16ENS_18Kernel_traits_baseILj2560ES2_S2_S2_S2_fjLj128EEEEELb1ELb1ELb0EEEvNS_9FwdParamsE,"ax",@progbits
	.align	128
        .global         _ZN10layer_norm31ln_parallel_residual_fwd_kernelINS_13Kernel_traitsI13__nv_bfloat16S2_S2_S2_fjLj2560ELj1ELj4ELj1ELj16ENS_18Kernel_traits_baseILj2560ES2_S2_S2_S2_fjLj128EEEEELb1ELb1ELb0EEEvNS_9FwdParamsE
        .type           _ZN10layer_norm31ln_parallel_residual_fwd_kernelINS_13Kernel_traitsI13__nv_bfloat16S2_S2_S2_fjLj2560ELj1ELj4ELj1ELj16ENS_18Kernel_traits_baseILj2560ES2_S2_S2_S2_fjLj128EEEEELb1ELb1ELb0EEEvNS_9FwdParamsE,@function
        .size           _ZN10layer_norm31ln_parallel_residual_fwd_kernelINS_13Kernel_traitsI13__nv_bfloat16S2_S2_S2_fjLj2560ELj1ELj4ELj1ELj16ENS_18Kernel_traits_baseILj2560ES2_S2_S2_S2_fjLj128EEEEELb1ELb1ELb0EEEvNS_9FwdParamsE,(.L_x_66040 - _ZN10layer_norm31ln_parallel_residual_fwd_kernelINS_13Kernel_traitsI13__nv_bfloat16S2_S2_S2_fjLj2560ELj1ELj4ELj1ELj16ENS_18Kernel_traits_baseILj2560ES2_S2_S2_S2_fjLj128EEEEELb1ELb1ELb0EEEvNS_9FwdParamsE)
        .other          _ZN10layer_norm31ln_parallel_residual_fwd_kernelINS_13Kernel_traitsI13__nv_bfloat16S2_S2_S2_fjLj2560ELj1ELj4ELj1ELj16ENS_18Kernel_traits_baseILj2560ES2_S2_S2_S2_fjLj128EEEEELb1ELb1ELb0EEEvNS_9FwdParamsE,@"STO_CUDA_ENTRY STV_DEFAULT"
_ZN10layer_norm31ln_parallel_residual_fwd_kernelINS_13Kernel_traitsI13__nv_bfloat16S2_S2_S2_fjLj2560ELj1ELj4ELj1ELj16ENS_18Kernel_traits_baseILj2560ES2_S2_S2_S2_fjLj128EEEEELb1ELb1ELb0EEEvNS_9FwdParamsE:
.text._ZN10layer_norm31ln_parallel_residual_fwd_kernelINS_13Kernel_traitsI13__nv_bfloat16S2_S2_S2_fjLj2560ELj1ELj4ELj1ELj16ENS_18Kernel_traits_baseILj2560ES2_S2_S2_S2_fjLj128EEEEELb1ELb1ELb0EEEvNS_9FwdParamsE:
        /* <DEDUP_REMOVED lines=17> */
[----:B--2---:R-:W-:-:S06]  /*0110*/  @P0 IMAD.MOV.U32 R7, RZ, RZ, R73 ;  /* 0x000000ffff070224 */ /* 0x004fcc00078e0049 */
[----:B------:R-:W0:Y:S01]  /*0120*/  @P0 LDG.E.64 R6, desc[UR4][R6.64] ;  /* 0x0000000406060981 */ /* 0x000e22000c1e1b00 */
[----:B------:R-:W-:Y:S01]  /*0130*/  LOP3.LUT R5, R5, 0xffffffdf, RZ, 0xc0, !PT ;  /* 0xffffffdf05057812 */ /* 0x000fe200078ec0ff */
[----:B------:R-:W-:Y:S01]  /*0140*/  BSSY B0, `(.L_x_4132) ;  /* 0x0000058000007945 */ /* 0x000fe20003800000 */
[----:B-----5:R-:W-:Y:S02]  /*0150*/  SHF.R.S32.HI R4, RZ, 0x1f, R17 ;  /* 0x0000001fff047819 */ /* 0x020fe40000011411 */
[----:B-1----:R-:W-:Y:S02]  /*0160*/  LOP3.LUT R16, R14, 0x1f, RZ, 0xc0, !PT ;  /* 0x0000001f0e107812 */ /* 0x002fe400078ec0ff */
[----:B------:R-:W-:Y:S01]  /*0170*/  LEA.HI R4, R4, R17, RZ, 0x3 ;  /* 0x0000001104047211 */ /* 0x000fe200078f18ff */
[----:B----4-:R-:W-:Y:S02]  /*0180*/  IMAD R0, R15, UR8, R14 ;  /* 0x000000080f007c24 */ /* 0x010fe4000f8e020e */
[----:B------:R-:W-:Y:S01]  /*0190*/  IMAD.MOV.U32 R79, RZ, RZ, R16 ;  /* 0x000000ffff4f7224 */ /* 0x000fe200078e0010 */
[----:B---3--:R-:W-:-:S02]  /*01a0*/  @P0 R2UR UR6, R2 ;  /* 0x00000000020602ca */ /* 0x008fc400000e0000 */
[----:B------:R-:W-:-:S11]  /*01b0*/  @P0 R2UR UR7, R3 ;  /* 0x00000000030702ca */ /* 0x000fd600000e0000 */
[----:B------:R-:W-:Y:S02]  /*01c0*/  UIADD3 UR18, UR6, -0x61c88647, URZ ;  /* 0x9e3779b906127890 */ /* 0x000fe4000fffe03f */
[----:B------:R-:W-:Y:S02]  /*01d0*/  UIADD3 UR19, UR7, -0x4498517b, URZ ;  /* 0xbb67ae8507137890 */ /* 0x000fe4000fffe03f */
[----:B------:R-:W-:Y:S02]  /*01e0*/  UIADD3 UR20, UR6, 0x3c6ef372, URZ ;  /* 0x3c6ef37206147890 */ /* 0x000fe4000fffe03f */
[----:B------:R-:W-:Y:S02]  /*01f0*/  UIADD3 UR21, UR7, 0x76cf5d0a, URZ ;  /* 0x76cf5d0a07157890 */ /* 0x000fe4000fffe03f */
[----:B------:R-:W-:Y:S01]  /*0200*/  UIADD3 UR23, UR7, 0x32370b8f, URZ ;  /* 0x32370b8f07177890 */ /* 0x000fe2000fffe03f */
[----:B0-----:R-:W-:Y:S01]  /*0210*/  @P0 IADD3 R72, P1, R6, R9, RZ ;  /* 0x0000000906480210 */ /* 0x001fe20007f3e0ff */
[----:B------:R-:W-:Y:S01]  /*0220*/  IMAD.WIDE.U32 R8, R0, -0x326172a9, RZ ;  /* 0xcd9e8d5700087825 */ /* 0x000fe200078e00ff */
[----:B------:R-:W-:-:S02]  /*0230*/  UIADD3 UR22, UR6, -0x255992d5, URZ ;  /* 0xdaa66d2b06167890 */ /* 0x000fc4000fffe03f */
[----:B------:R-:W-:Y:S01]  /*0240*/  UIADD3 UR24, UR6, 0x78dde6e4, URZ ;  /* 0x78dde6e406187890 */ /* 0x000fe2000fffe03f */
[----:B------:R-:W-:Y:S01]  /*0250*/  @P0 IMAD.X R73, RZ, RZ, R7, P1 ;  /* 0x000000ffff490224 */ /* 0x000fe200008e0607 */
[----:B------:R-:W-:Y:S02]  /*0260*/  UIADD3 UR25, UR7, -0x126145ec, URZ ;  /* 0xed9eba1407197890 */ /* 0x000fe4000fffe03f */
[----:B------:R-:W-:Y:S02]  /*0270*/  UIADD3 UR27, UR7, -0x56f99767, URZ ;  /* 0xa9066899071b7890 */ /* 0x000fe4000fffe03f */
[--C-:B------:R-:W-:Y:S01]  /*0280*/  SHF.R.U32.HI R2, RZ, 0x2, R73.reuse ;  /* 0x00000002ff027819 */ /* 0x100fe20000011649 */
[----:B------:R-:W-:Y:S01]  /*0290*/  UIADD3 UR26, UR6, 0x1715609d, URZ ;  /* 0x1715609d061a7890 */ /* 0x000fe2000fffe03f */
[----:B------:R-:W-:Y:S01]  /*02a0*/  SHF.R.U64 R3, R72, 0x2, R73 ;  /* 0x0000000248037819 */ /* 0x000fe20000001249 */
[----:B------:R-:W-:Y:S02]  /*02b0*/  UIADD3 UR28, UR6, -0x4ab325aa, URZ ;  /* 0xb54cda56061c7890 */ /* 0x000fe4000fffe03f */
[----:B------:R-:W-:Y:S01]  /*02c0*/  LOP3.LUT R10, R9, UR6, R2, 0x96, !PT ;  /* 0x00000006090a7c12 */ /* 0x000fe2000f8e9602 */
[----:B------:R-:W-:Y:S01]  /*02d0*/  UIADD3 UR29, UR7, 0x646e171e, URZ ;  /* 0x646e171e071d7890 */ /* 0x000fe2000fffe03f */
[----:B------:R-:W-:Y:S01]  /*02e0*/  IMAD.WIDE.U32 R6, R3, -0x2daee0ad, RZ ;  /* 0xd2511f5303067825 */ /* 0x000fe200078e00ff */
[----:B------:R-:W-:-:S02]  /*02f0*/  UIADD3 UR30, UR6, 0x5384540f, URZ ;  /* 0x5384540f061e7890 */ /* 0x000fc4000fffe03f */
[----:B------:R-:W-:Y:S01]  /*0300*/  UIADD3 UR31, UR7, 0x1fd5c5a3, URZ ;  /* 0x1fd5c5a3071f7890 */ /* 0x000fe2000fffe03f */
[----:B------:R-:W-:Y:S01]  /*0310*/  IMAD.WIDE.U32 R10, R10, -0x2daee0ad, RZ ;  /* 0xd2511f530a0a7825 */ /* 0x000fe200078e00ff */
[----:B------:R-:W-:Y:S01]  /*0320*/  LOP3.LUT R7, R7, UR7, RZ, 0x3c, !PT ;  /* 0x0000000707077c12 */ /* 0x000fe2000f8e3cff */
[----:B------:R-:W-:Y:S02]  /*0330*/  UIADD3 UR32, UR6, -0xe443238, URZ ;  /* 0xf1bbcdc806207890 */ /* 0x000fe4000fffe03f */
[----:B------:R-:W-:Y:S01]  /*0340*/  UIADD3 UR33, UR7, -0x24c28bd8, URZ ;  /* 0xdb3d742807217890 */ /* 0x000fe2000fffe03f */
[----:B------:R-:W-:Y:S01]  /*0350*/  LOP3.LUT R12, R11, UR19, R6, 0x96, !PT ;  /* 0x000000130b0c7c12 */ /* 0x000fe2000f8e9606 */
[----:B------:R-:W-:Y:S01]  /*0360*/  IMAD.WIDE.U32 R6, R7, -0x326172a9, RZ ;  /* 0xcd9e8d5707067825 */ /* 0x000fe200078e00ff */
[----:B------:R-:W-:-:S03]  /*0370*/  UIADD3 UR34, UR6, -0x700cb87f, URZ ;  /* 0x8ff3478106227890 */ /* 0x000fc6000fffe03f */
[----:B------:R-:W-:Y:S01]  /*0380*/  IMAD.WIDE.U32 R12, R12, -0x326172a9, RZ ;  /* 0xcd9e8d570c0c7825 */ /* 0x000fe200078e00ff */
[----:B------:R-:W-:-:S04]  /*0390*/  LOP3.LUT R7, R7, UR18, R8, 0x96, !PT ;  /* 0x0000001207077c12 */ /* 0x000fc8000f8e9608 */
        /* <DEDUP_REMOVED lines=11> */
[C---:B------:R-:W-:Y:S02]  /*0450*/  ISETP.GE.U32.AND P5, PT, R4.reuse, 0x40, PT ;  /* 0x000000400400780c */ /* 0x040fe40003fa6070 */
[C---:B------:R-:W-:Y:S02]  /*0460*/  ISETP.GE.U32.AND P4, PT, R4.reuse, 0x60, PT ;  /* 0x000000600400780c */ /* 0x040fe40003f86070 */
[----:B------:R-:W-:-:S02]  /*0470*/  ISETP.GE.U32.AND P3, PT, R4, 0x80, PT ;  /* 0x000000800400780c */ /* 0x000fc40003f66070 */
[----:B------:R-:W-:Y:S01]  /*0480*/  LOP3.LUT R12, R11, UR24, R6, 0x96, !PT ;  /* 0x000000180b0c7c12 */ /* 0x000fe2000f8e9606 */
[----:B------:R-:W-:Y:S01]  /*0490*/  IMAD.WIDE.U32 R6, R7, -0x2daee0ad, RZ ;  /* 0xd2511f5307067825 */ /* 0x000fe200078e00ff */
[----:B------:R-:W-:-:S03]  /*04a0*/  ISETP.GE.U32.AND P2, PT, R4, 0xa0, PT ;  /* 0x000000a00400780c */ /* 0x000fc60003f46070 */
[----:B------:R-:W-:Y:S01]  /*04b0*/  @P6 LOP3.LUT R5, R5, 0x20, RZ, 0xfc, !PT ;  /* 0x0000002005056812 */ /* 0x000fe200078efcff */
[----:B------:R-:W-:Y:S01]  /*04c0*/  IMAD.WIDE.U32 R12, R12, -0x2daee0ad, RZ ;  /* 0xd2511f530c0c7825 */ /* 0x000fe200078e00ff */
[----:B------:R-:W-:Y:S02]  /*04d0*/  LOP3.LUT R7, R7, UR25, R8, 0x96, !PT ;  /* 0x0000001907077c12 */ /* 0x000fe4000f8e9608 */
[----:B------:R-:W-:Y:S02]  /*04e0*/  LOP3.LUT R5, R5, 0xffffbfff, RZ, 0xc0, !PT ;  /* 0xffffbfff05057812 */ /* 0x000fe400078ec0ff */
[----:B------:R-:W-:Y:S01]  /*04f0*/  LOP3.LUT R8, R13, UR27, R6, 0x96, !PT ;  /* 0x0000001b0d087c12 */ /* 0x000fe2000f8e9606 */
[----:B------:R-:W-:Y:S01]  /*0500*/  IMAD.WIDE.U32 R6, R7, -0x326172a9, RZ ;  /* 0xcd9e8d5707067825 */ /* 0x000fe200078e00ff */
[----:B------:R-:W-:-:S03]  /*0510*/  @P5 LOP3.LUT R5, R5, 0x4000, RZ, 0xfc, !PT ;  /* 0x0000400005055812 */ /* 0x000fc600078efcff */
[----:B------:R-:W-:Y:S01]  /*0520*/  IMAD.WIDE.U32 R8, R8, -0x326172a9, RZ ;  /* 0xcd9e8d5708087825 */ /* 0x000fe200078e00ff */
[----:B------:R-:W-:Y:S02]  /*0530*/  LOP3.LUT R5, R5, 0xffffdfff, RZ, 0xc0, !PT ;  /* 0xffffdfff05057812 */ /* 0x000fe400078ec0ff */
[----:B------:R-:W-:Y:S02]  /*0540*/  LOP3.LUT R10, R7, UR26, R10, 0x96, !PT ;  /* 0x0000001a070a7c12 */ /* 0x000fe4000f8e960a */
[----:B------:R-:W-:Y:S02]  /*0550*/  @P4 LOP3.LUT R5, R5, 0x2000, RZ, 0xfc, !PT ;  /* 0x0000200005054812 */ /* 0x000fe400078efcff */
[----:B------:R-:W-:Y:S02]  /*0560*/  LOP3.LUT R74, R9, UR28, R6, 0x96, !PT ;  /* 0x0000001c094a7c12 */ /* 0x000fe4000f8e9606 */
[----:B------:R-:W-:-:S04]  /*0570*/  LOP3.LUT R5, R5, 0xffffefff, RZ, 0xc0, !PT ;  /* 0xffffefff05057812 */ /* 0x000fc800078ec0ff */
[----:B------:R-:W-:-:S04]  /*0580*/  @P3 LOP3.LUT R5, R5, 0x1000, RZ, 0xfc, !PT ;  /* 0x0000100005053812 */ /* 0x000fc800078efcff */
[----:B------:R-:W-:-:S04]  /*0590*/  LOP3.LUT R5, R5, 0xfffff7ff, RZ, 0xc0, !PT ;  /* 0xfffff7ff05057812 */ /* 0x000fc800078ec0ff */
        /* <DEDUP_REMOVED lines=18> */
.L_x_4133:
[----:B------:R-:W-:Y:S05]  /*06c0*/  BSYNC B0 ;  /* 0x0000000000007941 */ /* 0x000fea0003800000 */
.L_x_4132:
        /* <DEDUP_REMOVED lines=18> */
.L_x_4135:
[----:B------:R-:W-:Y:S05]  /*07f0*/  BSYNC B0 ;  /* 0x0000000000007941 */ /* 0x000fea0003800000 */
.L_x_4134:
        /* <DEDUP_REMOVED lines=18> */
.L_x_4137:
[----:B------:R-:W-:Y:S05]  /*0920*/  BSYNC B0 ;  /* 0x0000000000007941 */ /* 0x000fea0003800000 */
.L_x_4136:
        /* <DEDUP_REMOVED lines=18> */
.L_x_4139:
[----:B------:R-:W-:Y:S05]  /*0a50*/  BSYNC B0 ;  /* 0x0000000000007941 */ /* 0x000fea0003800000 */
.L_x_4138:
        /* <DEDUP_REMOVED lines=18> */
.L_x_4141:
[----:B------:R-:W-:Y:S05]  /*0b80*/  BSYNC B0 ;  /* 0x0000000000007941 */ /* 0x000fea0003800000 */
.L_x_4140:
        /* <DEDUP_REMOVED lines=27> */
.L_x_4143:
[----:B------:R-:W-:Y:S05]  /*0d40*/  BSYNC B0 ;  /* 0x0000000000007941 */ /* 0x000fea0003800000 */
.L_x_4142:
        /* <DEDUP_REMOVED lines=26> */
.L_x_4145:
[----:B------:R-:W-:Y:S05]  /*0ef0*/  BSYNC B0 ;  /* 0x0000000000007941 */ /* 0x000fea0003800000 */
.L_x_4144:
        /* <DEDUP_REMOVED lines=21> */
.L_x_4147:
[----:B------:R-:W-:Y:S05]  /*1050*/  BSYNC B0 ;  /* 0x0000000000007941 */ /* 0x000fea0003800000 */
.L_x_4146:
[----:B------:R-:W-:Y:S01]  /*1060*/  ISETP.GE.U32.AND P0, PT, R4, 0x120, PT ;  /* 0x000001200400780c */ /* 0x000fe20003f06070 */
[----:B------:R-:W-:Y:S01]  /*1070*/  BSSY B0, `(.L_x_4148) ;  /* 0x0000015000007945 */ /* 0x000fe20003800000 */
[----:B------:R-:W-:Y:S01]  /*1080*/  LOP3.LUT R5, R5, 0xffffff7f, RZ, 0xc0, !PT ;  /* 0xffffff7f05057812 */ /* 0x000fe200078ec0ff */
[----:B------:R-:W-:-:S10]  /*1090*/  IMAD.HI.U32 R61, R73, -0x2daee0ad, RZ ;  /* 0xd2511f53493d7827 */ /* 0x000fd400078e00ff */
        /* <DEDUP_REMOVED lines=18> */
.L_x_4149:
[----:B------:R-:W-:Y:S05]  /*11c0*/  BSYNC B0 ;  /* 0x0000000000007941 */ /* 0x000fea0003800000 */
.L_x_4148:
        /* <DEDUP_REMOVED lines=16> */
.L_x_4151:
[----:B------:R-:W-:Y:S05]  /*12d0*/  BSYNC B0 ;  /* 0x0000000000007941 */ /* 0x000fea0003800000 */
.L_x_4150:
[----:B------:R-:W-:Y:S01]  /*12e0*/  ULDC UR8, c[0x0][0x214] ;  /* 0x0000850000087ab9 */ /* 0x000fe20000000800 */
[----:B------:R-:W-:Y:S02]  /*12f0*/  LOP3.LUT R61, R61, UR33, R74, 0x96, !PT ;  /* 0x000000213d3d7c12 */ /* 0x000fe4000f8e964a */
[----:B------:R-:W-:-:S13]  /*1300*/  ISETP.GE.AND P0, PT, R6, UR8, PT ;  /* 0x0000000806007c0c */ /* 0x000fda000bf06270 */
[----:B------:R-:W-:Y:S05]  /*1310*/  @P0 EXIT ;  /* 0x000000000000094d */ /* 0x000fea0003800000 */
[----:B------:R-:W-:Y:S01]  /*1320*/  IMAD.U32 R74, R56, 0x10000, RZ ;  /* 0x00010000384a7824 */ /* 0x000fe200078e00ff */
[----:B-----5:R-:W-:Y:S01]  /*1330*/  PRMT R245, R40, 0x7632, R245 ;  /* 0x0000763228f57816 */ /* 0x020fe200000000f5 */
[----:B------:R-:W-:Y:S01]  /*1340*/  IMAD.U32 R56, R57, 0x10000, RZ ;  /* 0x0001000039387824 */ /* 0x000fe200078e00ff */
[----:B------:R-:W-:Y:S01]  /*1350*/  SHF.L.U32 R57, R59, 0x10, RZ ;  /* 0x000000103b397819 */ /* 0x000fe200000006ff */
[----:B------:R-:W-:Y:S01]  /*1360*/  IMAD.U32 R7, R58, 0x10000, RZ ;  /* 0x000100003a077824 */ /* 0x000fe200078e00ff */
[----:B------:R-:W-:Y:S01]  /*1370*/  STL [R1+0x68], R74 ;  /* 0x0000684a01007387 */ /* 0x000fe20000100800 */
[----:B------:R-:W-:Y:S01]  /*1380*/  IMAD.U32 R40, R40, 0x10000, RZ ;  /* 0x0001000028287824 */ /* 0x000fe200078e00ff */
[C---:B------:R-:W-:Y:S01]  /*1390*/  PRMT R237, R36.reuse, 0x7632, R237 ;  /* 0x0000763224ed7816 */ /* 0x040fe200000000ed */
[----:B------:R-:W-:Y:S01]  /*13a0*/  IMAD.U32 R36, R36, 0x10000, RZ ;  /* 0x0001000024247824 */ /* 0x000fe200078e00ff */
[----:B------:R0:W-:Y:S01]  /*13b0*/  STL [R1+0x60], R56 ;  /* 0x0000603801007387 */ /* 0x0001e20000100800 */
[----:B------:R-:W-:Y:S01]  /*13c0*/  IMAD.U32 R181, R176, 0x10000, RZ ;  /* 0x00010000b0b57824 */ /* 0x000fe200078e00ff */
[C---:B------:R-:W-:Y:S01]  /*13d0*/  PRMT R174, R21.reuse, 0x7632, R174 ;  /* 0x0000763215ae7816 */ /* 0x040fe200000000ae */
[----:B------:R-:W-:Y:S01]  /*13e0*/  IMAD.U32 R176, R21, 0x10000, RZ ;  /* 0x0001000015b07824 */ /* 0x000fe200078e00ff */
[----:B------:R1:W-:Y:S01]  /*13f0*/  STL [R1+0x58], R7 ;  /* 0x0000580701007387 */ /* 0x0003e20000100800 */
[----:B------:R-:W-:Y:S01]  /*1400*/  IMAD.U32 R197, R192, 0x10000, RZ ;  /* 0x00010000c0c57824 */ /* 0x000fe200078e00ff */
[----:B------:R-:W-:Y:S01]  /*1410*/  PRMT R166, R23, 0x7632, R166 ;  /* 0x0000763217a67816 */ /* 0x000fe200000000a6 */
[----:B------:R-:W-:Y:S01]  /*1420*/  IMAD.U32 R192, R25, 0x10000, RZ ;  /* 0x0001000019c07824 */ /* 0x000fe200078e00ff */
[----:B------:R-:W-:Y:S01]  /*1430*/  STL [R1+0x50], R57 ;  /* 0x0000503901007387 */ /* 0x000fe20000100800 */
[----:B------:R-:W-:Y:S01]  /*1440*/  SHF.L.U32 R168, R23, 0x10, RZ ;  /* 0x0000001017a87819 */ /* 0x000fe200000006ff */
[----:B0-----:R-:W-:Y:S01]  /*1450*/  IMAD.U32 R56, R52, 0x10000, RZ ;  /* 0x0001000034387824 */ /* 0x001fe200078e00ff */
[----:B------:R-:W-:Y:S01]  /*1460*/  PRMT R21, R8, 0x7632, R21 ;  /* 0x0000763208157816 */ /* 0x000fe20000000015 */
[----:B------:R-:W-:Y:S01]  /*1470*/  IMAD.U32 R52, R54, 0x10000, RZ ;  /* 0x0001000036347824 */ /* 0x000fe200078e00ff */
[----:B------:R-:W-:Y:S01]  /*1480*/  PRMT R190, R25, 0x7632, R190 ;  /* 0x0000763219be7816 */ /* 0x000fe200000000be */
[----:B-1----:R-:W-:Y:S01]  /*1490*/  IMAD.U32 R7, R53, 0x10000, RZ ;  /* 0x0001000035077824 */ /* 0x002fe200078e00ff */
[----:B------:R-:W-:Y:S01]  /*14a0*/  STL [R1+0x48], R56 ;  /* 0x0000483801007387 */ /* 0x000fe20000100800 */
[----:B------:R-:W-:Y:S01]  /*14b0*/  SHF.L.U32 R53, R55, 0x10, RZ ;  /* 0x0000001037357819 */ /* 0x000fe200000006ff */
[----:B------:R-:W-:Y:S01]  /*14c0*/  IMAD.U32 R156, R18, 0x10000, RZ ;  /* 0x00010000129c7824 */ /* 0x000fe200078e00ff */
[----:B------:R-:W-:Y:S01]  /*14d0*/  PRMT R23, R9, 0x7632, R23 ;  /* 0x0000763209177816 */ /* 0x000fe20000000017 */
[----:B------:R0:W-:Y:S01]  /*14e0*/  STL [R1+0x40], R7 ;  /* 0x0000400701007387 */ /* 0x0001e20000100800 */
[C---:B------:R-:W-:Y:S01]  /*14f0*/  PRMT R182, R27.reuse, 0x7632, R182 ;  /* 0x000076321bb67816 */ /* 0x040fe200000000b6 */
[----:B------:R-:W-:Y:S01]  /*1500*/  IMAD.U32 R189, R194, 0x10000, RZ ;  /* 0x00010000c2bd7824 */ /* 0x000fe200078e00ff */
[----:B------:R-:W-:Y:S01]  /*1510*/  SHF.L.U32 R184, R27, 0x10, RZ ;  /* 0x000000101bb87819 */ /* 0x000fe200000006ff */
[----:B------:R1:W-:Y:S01]  /*1520*/  STL [R1+0x38], R52 ;  /* 0x0000383401007387 */ /* 0x0003e20000100800 */
[----:B------:R-:W-:Y:S01]  /*1530*/  PRMT R154, R18, 0x7632, R154 ;  /* 0x00007632129a7816 */ /* 0x000fe2000000009a */
[----:B------:R-:W-:Y:S01]  /*1540*/  IMAD.U32 R172, R22, 0x10000, RZ ;  /* 0x0001000016ac7824 */ /* 0x000fe200078e00ff */
[----:B------:R-:W-:Y:S01]  /*1550*/  PRMT R25, R10, 0x7632, R25 ;  /* 0x000076320a197816 */ /* 0x000fe20000000019 */
[----:B------:R-:W-:Y:S01]  /*1560*/  STL [R1+0x30], R53 ;  /* 0x0000303501007387 */ /* 0x000fe20000100800 */
[----:B------:R-:W-:Y:S01]  /*1570*/  PRMT R170, R22, 0x7632, R170 ;  /* 0x0000763216aa7816 */ /* 0x000fe200000000aa */
[----:B0-----:R-:W-:Y:S01]  /*1580*/  IMAD.U32 R7, R48, 0x10000, RZ ;  /* 0x0001000030077824 */ /* 0x001fe200078e00ff */
[C---:B------:R-:W-:Y:S01]  /*1590*/  PRMT R48, R44.reuse, 0x7632, R48 ;  /* 0x000076322c307816 */ /* 0x040fe20000000030 */
[----:B------:R-:W-:Y:S01]  /*15a0*/  IMAD.U32 R44, R44, 0x10000, RZ ;  /* 0x000100002c2c7824 */ /* 0x000fe200078e00ff */
[----:B------:R-:W-:Y:S01]  /*15b0*/  PRMT R27, R11, 0x7632, R27 ;  /* 0x000076320b1b7816 */ /* 0x000fe2000000001b */
[----:B-1----:R-:W-:Y:S01]  /*15c0*/  IMAD.U32 R52, R49, 0x10000, RZ ;  /* 0x0001000031347824 */ /* 0x002fe200078e00ff */
[----:B------:R0:W-:Y:S01]  /*15d0*/  STL [R1+0x28], R7 ;  /* 0x0000280701007387 */ /* 0x0001e20000100800 */
[----:B------:R-:W-:Y:S01]  /*15e0*/  IMAD.U32 R49, R50, 0x10000, RZ ;  /* 0x0001000032317824 */ /* 0x000fe200078e00ff */
[----:B------:R-:W-:Y:S01]  /*15f0*/  PRMT R194, R24, 0x7632, R194 ;  /* 0x0000763218c27816 */ /* 0x000fe200000000c2 */
[----:B------:R-:W-:Y:S01]  /*1600*/  IMAD R71, R71, -0x326172a9, RZ ;  /* 0xcd9e8d5747477824 */ /* 0x000fe200078e02ff */
[----:B------:R-:W-:Y:S01]  /*1610*/  STL [R1+0x20], R52 ;  /* 0x0000203401007387 */ /* 0x000fe20000100800 */
[----:B------:R-:W-:Y:S01]  /*1620*/  IMAD.HI.U32 R18, R61, -0x326172a9, RZ ;  /* 0xcd9e8d573d127827 */ /* 0x000fe200078e00ff */
[----:B------:R-:W-:Y:S01]  /*1630*/  PRMT R22, R12, 0x7632, R22 ;  /* 0x000076320c167816 */ /* 0x000fe20000000016 */
[----:B------:R-:W-:Y:S01]  /*1640*/  BSSY B0, `(.L_x_4152) ;  /* 0x0003e6b000007945 */ /* 0x000fe20003800000 */
[----:B------:R-:W-:Y:S01]  /*1650*/  STL [R1+0x18], R49 ;  /* 0x0000183101007387 */ /* 0x000fe20000100800 */
[----:B------:R-:W-:Y:S01]  /*1660*/  IMAD.U32 R196, R24, 0x10000, RZ ;  /* 0x0001000018c47824 */ /* 0x000fe200078e00ff */
[----:B0-----:R-:W-:Y:S01]  /*1670*/  SHF.L.U32 R7, R51, 0x10, RZ ;  /* 0x0000001033077819 */ /* 0x001fe200000006ff */
[C---:B------:R-:W-:Y:S01]  /*1680*/  IMAD.U32 R188, R26.reuse, 0x10000, RZ ;  /* 0x000100001abc7824 */ /* 0x040fe200078e00ff */
[----:B------:R-:W-:Y:S01]  /*1690*/  PRMT R186, R26, 0x7632, R186 ;  /* 0x000076321aba7816 */ /* 0x000fe200000000ba */
[C---:B------:R-:W-:Y:S01]  /*16a0*/  IMAD.U32 R213, R28.reuse, 0x10000, RZ ;  /* 0x000100001cd57824 */ /* 0x040fe200078e00ff */
[----:B------:R-:W-:Y:S01]  /*16b0*/  PRMT R24, R13, 0x7632, R24 ;  /* 0x000076320d187816 */ /* 0x000fe20000000018 */
[----:B------:R0:W-:Y:S01]  /*16c0*/  STL [R1+0x10], R7 ;  /* 0x0000100701007387 */ /* 0x0001e20000100800 */
        /* <DEDUP_REMOVED lines=12> */
[----:B------:R-:W-:Y:S01]  /*1790*/  PRMT R207, R29, 0x7632, R207 ;  /* 0x000076321dcf7816 */ /* 0x000fe200000000cf */
[----:B-1----:R-:W-:Y:S01]  /*17a0*/  IMAD.U32 R44, R46, 0x10000, RZ ;  /* 0x000100002e2c7824 */ /* 0x002fe200078e00ff */
[----:B------:R0:W-:Y:S01]  /*17b0*/  STL [R1+0x5c], R7 ;  /* 0x00005c0701007387 */ /* 0x0001e20000100800 */
[----:B------:R-:W-:Y:S01]  /*17c0*/  IMAD.U32 R29, R48, 0x10000, RZ ;  /* 0x00010000301d7824 */ /* 0x000fe200078e00ff */
[C---:B------:R-:W-:Y:S01]  /*17d0*/  PRMT R162, R16.reuse, 0x7632, R162 ;  /* 0x0000763210a27816 */ /* 0x040fe200000000a2 */
[----:B------:R-:W-:Y:S01]  /*17e0*/  IMAD.U32 R164, R16, 0x10000, RZ ;  /* 0x0001000010a47824 */ /* 0x000fe200078e00ff */
[----:B------:R-:W-:Y:S01]  /*17f0*/  STL [R1+0x54], R44 ;  /* 0x0000542c01007387 */ /* 0x000fe20000100800 */
[C---:B------:R-:W-:Y:S01]  /*1800*/  PRMT R158, R17.reuse, 0x7632, R158 ;  /* 0x00007632119e7816 */ /* 0x040fe2000000009e */
[----:B------:R-:W-:Y:S01]  /*1810*/  IMAD.U32 R160, R17, 0x10000, RZ ;  /* 0x0001000011a07824 */ /* 0x000fe200078e00ff */
[----:B------:R-:W-:Y:S01]  /*1820*/  SHF.L.U32 R218, R223, 0x10, RZ ;  /* 0x00000010dfda7819 */ /* 0x000fe200000006ff */
[----:B------:R-:W-:Y:S01]  /*1830*/  IMAD.U32 R173, R178, 0x10000, RZ ;  /* 0x00010000b2ad7824 */ /* 0x000fe200078e00ff */
[----:B------:R-:W-:Y:S01]  /*1840*/  PRMT R251, R45, 0x7632, R251 ;  /* 0x000076322dfb7816 */ /* 0x000fe200000000fb */
[----:B------:R-:W-:Y:S01]  /*1850*/  IMAD.U32 R141, R146, 0x10000, RZ ;  /* 0x00010000928d7824 */ /* 0x000fe200078e00ff */
[----:B0-----:R-:W-:Y:S01]  /*1860*/  SHF.L.U32 R7, R47, 0x10, RZ ;  /* 0x000000102f077819 */ /* 0x001fe200000006ff */
[----:B------:R-:W-:Y:S01]  /*1870*/  IMAD R16, R73, -0x2daee0ad, RZ ;  /* 0xd2511f5349107824 */ /* 0x000fe200078e02ff */
[----:B------:R-:W-:Y:S01]  /*1880*/  PRMT R247, R47, 0x7632, R247 ;  /* 0x000076322ff77816 */ /* 0x000fe200000000f7 */
[----:B------:R-:W-:Y:S01]  /*1890*/  IMAD.HI.U32 R17, R60, -0x2daee0ad, RZ ;  /* 0xd2511f533c117827 */ /* 0x000fe200078e00ff */
[----:B------:R-:W-:Y:S01]  /*18a0*/  PRMT R243, R41, 0x7632, R243 ;  /* 0x0000763229f37816 */ /* 0x000fe200000000f3 */
[----:B------:R0:W-:Y:S01]  /*18b0*/  STL [R1+0x4c], R7 ;  /* 0x00004c0701007387 */ /* 0x0001e20000100800 */
[----:B------:R-:W-:Y:S01]  /*18c0*/  PRMT R239, R43, 0x7632, R239 ;  /* 0x000076322bef7816 */ /* 0x000fe200000000ef */
[----:B------:R-:W-:Y:S01]  /*18d0*/  IMAD.U32 R230, R220, 0x10000, RZ ;  /* 0x00010000dce67824 */ /* 0x000fe200078e00ff */
[----:B------:R-:W-:Y:S01]  /*18e0*/  PRMT R235, R37, 0x7632, R235 ;  /* 0x0000763225eb7816 */ /* 0x000fe200000000eb */
[----:B------:R1:W-:Y:S01]  /*18f0*/  STL [R1+0x44], R40 ;  /* 0x0000442801007387 */ /* 0x0003e20000100800 */
[----:B------:R-:W-:Y:S01]  /*1900*/  PRMT R231, R39, 0x7632, R231 ;  /* 0x0000763227e77816 */ /* 0x000fe200000000e7 */
[----:B------:R-:W-:Y:S01]  /*1910*/  IMAD.U32 R226, R221, 0x10000, RZ ;  /* 0x00010000dde27824 */ /* 0x000fe200078e00ff */
[----:B------:R-:W-:Y:S01]  /*1920*/  PRMT R227, R32, 0x7632, R227 ;  /* 0x0000763220e37816 */ /* 0x000fe200000000e3 */
[----:B------:R-:W-:Y:S01]  /*1930*/  IMAD.U32 R214, R204, 0x10000, RZ ;  /* 0x00010000ccd67824 */ /* 0x000fe200078e00ff */
[----:B------:R-:W-:Y:S01]  /*1940*/  PRMT R223, R33, 0x7632, R223 ;  /* 0x0000763221df7816 */ /* 0x000fe200000000df */
[----:B0-----:R-:W-:Y:S01]  /*1950*/  IMAD.U32 R7, R41, 0x10000, RZ ;  /* 0x0001000029077824 */ /* 0x001fe200078e00ff */
[----:B------:R-:W-:Y:S01]  /*1960*/  PRMT R215, R35, 0x7632, R215 ;  /* 0x0000763223d77816 */ /* 0x000fe200000000d7 */
[----:B------:R-:W-:Y:S01]  /*1970*/  IMAD.U32 R210, R205, 0x10000, RZ ;  /* 0x00010000cdd27824 */ /* 0x000fe200078e00ff */
[----:B------:R-:W-:Y:S01]  /*1980*/  PRMT R198, R31, 0x7632, R198 ;  /* 0x000076321fc67816 */ /* 0x000fe200000000c6 */
[----:B-1----:R-:W-:Y:S01]  /*1990*/  IMAD.U32 R40, R42, 0x10000, RZ ;  /* 0x000100002a287824 */ /* 0x002fe200078e00ff */
[----:B------:R0:W-:Y:S01]  /*19a0*/  STL [R1+0x3c], R7 ;  /* 0x00003c0701007387 */ /* 0x0001e20000100800 */
[----:B------:R-:W-:Y:S01]  /*19b0*/  PRMT R178, R20, 0x7632, R178 ;  /* 0x0000763214b27816 */ /* 0x000fe200000000b2 */
[----:B------:R-:W-:Y:S01]  /*19c0*/  IMAD.U32 R149, R144, 0x10000, RZ ;  /* 0x0001000090957824 */ /* 0x000fe200078e00ff */
[----:B------:R-:W-:Y:S01]  /*19d0*/  PRMT R146, R132, 0x7632, R146 ;  /* 0x0000763284927816 */ /* 0x000fe20000000092 */
[----:B------:R-:W-:Y:S01]  /*19e0*/  STL [R1+0x34], R40 ;  /* 0x0000342801007387 */ /* 0x000fe20000100800 */
[----:B------:R-:W-:Y:S01]  /*19f0*/  PRMT R142, R133, 0x7632, R142 ;  /* 0x00007632858e7816 */ /* 0x000fe2000000008e */
[----:B------:R-:W-:Y:S01]  /*1a00*/  IMAD.U32 R180, R20, 0x10000, RZ ;  /* 0x0001000014b47824 */ /* 0x000fe200078e00ff */
[----:B------:R-:W-:Y:S01]  /*1a10*/  PRMT R131, R135, 0x7632, R131 ;  /* 0x0000763287837816 */ /* 0x000fe20000000083 */
[----:B------:R-:W-:Y:S01]  /*1a20*/  IMAD.U32 R140, R134, 0x10000, RZ ;  /* 0x00010000868c7824 */ /* 0x000fe200078e00ff */
[----:B------:R-:W-:Y:S01]  /*1a30*/  PRMT R249, R46, 0x7632, R249 ;  /* 0x000076322ef97816 */ /* 0x000fe200000000f9 */
[----:B------:R-:W-:Y:S01]  /*1a40*/  IMAD.U32 R222, R222, 0x10000, RZ ;  /* 0x00010000dede7824 */ /* 0x000fe200078e00ff */
[----:B0-----:R-:W-:Y:S01]  /*1a50*/  SHF.L.U32 R7, R43, 0x10, RZ ;  /* 0x000000102b077819 */ /* 0x001fe200000006ff */
[----:B------:R-:W-:Y:S01]  /*1a60*/  IMAD.U32 R206, R206, 0x10000, RZ ;  /* 0x00010000cece7824 */ /* 0x000fe200078e00ff */
[----:B------:R-:W-:Y:S01]  /*1a70*/  PRMT R241, R42, 0x7632, R241 ;  /* 0x000076322af17816 */ /* 0x000fe200000000f1 */
[----:B------:R-:W-:Y:S01]  /*1a80*/  IMAD.U32 R193, R193, 0x10000, RZ ;  /* 0x00010000c1c17824 */ /* 0x000fe200078e00ff */
        /* <DEDUP_REMOVED lines=15> */
[----:B-1----:R-:W-:Y:S01]  /*1b80*/  IMAD.U32 R36, R38, 0x10000, RZ ;  /* 0x0001000026247824 */ /* 0x002fe200078e00ff */
[----:B------:R0:W-:Y:S01]  /*1b90*/  STL [R1+0x1c], R7 ;  /* 0x00001c0701007387 */ /* 0x0001e20000100800 */
[----:B------:R-:W-:Y:S01]  /*1ba0*/  LOP3.LUT R16, R17, UR35, R16, 0x96, !PT ;  /* 0x0000002311107c12 */ /* 0x000fe2000f8e9610 */
[----:B------:R-:W-:Y:S01]  /*1bb0*/  IMAD.U32 R225, R33, 0x10000, RZ ;  /* 0x0001000021e17824 */ /* 0x000fe200078e00ff */
[----:B------:R-:W-:Y:S01]  /*1bc0*/  SHF.L.U32 R217, R35, 0x10, RZ ;  /* 0x0000001023d97819 */ /* 0x000fe200000006ff */
[----:B------:R-:W-:Y:S01]  /*1bd0*/  STL [R1+0x14], R36 ;  /* 0x0000142401007387 */ /* 0x000fe20000100800 */
[----:B------:R-:W-:Y:S01]  /*1be0*/  IMAD.U32 R221, R34, 0x10000, RZ ;  /* 0x0001000022dd7824 */ /* 0x000fe200078e00ff */
[----:B------:R-:W-:Y:S01]  /*1bf0*/  SHF.L.U32 R201, R31, 0x10, RZ ;  /* 0x000000101fc97819 */ /* 0x000fe200000006ff */
[----:B------:R-:W-:Y:S01]  /*1c00*/  IMAD.U32 R205, R30, 0x10000, RZ ;  /* 0x000100001ecd7824 */ /* 0x000fe200078e00ff */
[----:B------:R-:W-:Y:S01]  /*1c10*/  SHF.L.U32 R135, R135, 0x10, RZ ;  /* 0x0000001087877819 */ /* 0x000fe200000006ff */
[----:B------:R-:W-:Y:S01]  /*1c20*/  IMAD.U32 R148, R132, 0x10000, RZ ;  /* 0x0001000084947824 */ /* 0x000fe200078e00ff */
[----:B0-----:R-:W-:Y:S01]  /*1c30*/  SHF.L.U32 R7, R39, 0x10, RZ ;  /* 0x0000001027077819 */ /* 0x001fe200000006ff */
[----:B------:R-:W-:Y:S01]  /*1c40*/  IMAD.U32 R144, R133, 0x10000, RZ ;  /* 0x0001000085907824 */ /* 0x000fe200078e00ff */
[----:B------:R-:W-:Y:S01]  /*1c50*/  LOP3.LUT R17, R72, 0x3, RZ, 0xc0, !PT ;  /* 0x0000000348117812 */ /* 0x000fe200078ec0ff */
[----:B------:R-:W-:Y:S01]  /*1c60*/  IMAD.U32 R250, R250, 0x10000, RZ ;  /* 0x00010000fafa7824 */ /* 0x000fe200078e00ff */
[----:B------:R-:W-:Y:S01]  /*1c70*/  SHF.L.U32 R248, R248, 0x10, RZ ;  /* 0x00000010f8f87819 */ /* 0x000fe200000006ff */
[----:B------:R0:W-:Y:S01]  /*1c80*/  STL [R1+0xc], R7 ;  /* 0x00000c0701007387 */ /* 0x0001e20000100800 */
[----:B------:R-:W-:Y:S01]  /*1c90*/  IMAD.U32 R246, R246, 0x10000, RZ ;  /* 0x00010000f6f67824 */ /* 0x000fe200078e00ff */
[----:B------:R-:W-:Y:S01]  /*1ca0*/  SHF.L.U32 R240, R240, 0x10, RZ ;  /* 0x00000010f0f07819 */ /* 0x000fe200000006ff */
[----:B------:R-:W-:Y:S01]  /*1cb0*/  IMAD.U32 R244, R244, 0x10000, RZ ;  /* 0x00010000f4f47824 */ /* 0x000fe200078e00ff */
[----:B------:R-:W-:Y:S01]  /*1cc0*/  STL [R1+0x8], R19 ;  /* 0x0000081301007387 */ /* 0x000fe20000100800 */
        /* <DEDUP_REMOVED lines=19> */
[----:B------:R-:W-:Y:S01]  /*1e00*/  LOP3.LUT R15, R18, UR34, R71, 0x96, !PT ;  /* 0x00000022120f7c12 */ /* 0x000fe2000f8e9647 */
[----:B------:R-:W-:Y:S01]  /*1e10*/  IMAD.U32 R18, R69, 0x10000, RZ ;  /* 0x0001000045127824 */ /* 0x000fe200078e00ff */
[----:B------:R-:W-:Y:S01]  /*1e20*/  SHF.L.U32 R249, R249, 0x10, RZ ;  /* 0x00000010f9f97819 */ /* 0x000fe200000006ff */
[----:B------:R-:W-:Y:S01]  /*1e30*/  IMAD.U32 R228, R228, 0x10000, RZ ;  /* 0x00010000e4e47824 */ /* 0x000fe200078e00ff */
[----:B------:R-:W-:Y:S01]  /*1e40*/  SHF.L.U32 R241, R241, 0x10, RZ ;  /* 0x00000010f1f17819 */ /* 0x000fe200000006ff */
[----:B------:R-:W-:Y:S01]  /*1e50*/  IMAD.U32 R224, R224, 0x10000, RZ ;  /* 0x00010000e0e07824 */ /* 0x000fe200078e00ff */
[----:B------:R0:W-:Y:S01]  /*1e60*/  STL [R1], R18 ;  /* 0x0000001201007387 */ /* 0x0001e20000100800 */
[----:B------:R-:W-:Y:S01]  /*1e70*/  IMAD.U32 R220, R68, 0x10000, RZ ;  /* 0x0001000044dc7824 */ /* 0x000fe200078e00ff */
[----:B------:R-:W-:Y:S01]  /*1e80*/  SHF.L.U32 R233, R233, 0x10, RZ ;  /* 0x00000010e9e97819 */ /* 0x000fe200000006ff */
[----:B------:R-:W-:Y:S01]  /*1e90*/  IMAD.U32 R212, R212, 0x10000, RZ ;  /* 0x00010000d4d47824 */ /* 0x000fe200078e00ff */
[----:B------:R1:W-:Y:S01]  /*1ea0*/  STL [R1+0x4], R29 ;  /* 0x0000041d01007387 */ /* 0x0003e20000100800 */
        /* <DEDUP_REMOVED lines=17> */
[----:B------:R-:W-:Y:S01]  /*1fc0*/  ULDC.U8 UR8, c[0x0][0x2a0] ;  /* 0x0000a80000087ab9 */ /* 0x000fe20000000000 */
[----:B------:R-:W-:Y:S01]  /*1fd0*/  IMAD.U32 R159, R159, 0x10000, RZ ;  /* 0x000100009f9f7824 */ /* 0x000fe200078e00ff */
[----:B------:R-:W-:Y:S01]  /*1fe0*/  ULDC UR36, c[0x0][0x218] ;  /* 0x0000860000247ab9 */ /* 0x000fe20000000800 */
[----:B------:R-:W-:Y:S01]  /*1ff0*/  IMAD.U32 R155, R155, 0x10000, RZ ;  /* 0x000100009b9b7824 */ /* 0x000fe200078e00ff */
[----:B------:R-:W-:Y:S01]  /*2000*/  ULDC UR9, c[0x0][0x2d8] ;  /* 0x0000b60000097ab9 */ /* 0x000fe20000000800 */
[----:B------:R-:W-:Y:S01]  /*2010*/  IMAD.U32 R147, R63, 0x10000, RZ ;  /* 0x000100003f937824 */ /* 0x000fe200078e00ff */
[----:B------:R-:W-:Y:S01]  /*2020*/  ULDC.64 UR10, c[0x0][0x230] ;  /* 0x00008c00000a7ab9 */ /* 0x000fe20000000a00 */
[----:B------:R-:W-:Y:S01]  /*2030*/  IMAD.U32 R143, R143, 0x10000, RZ ;  /* 0x000100008f8f7824 */ /* 0x000fe200078e00ff */
[----:B------:R-:W-:Y:S01]  /*2040*/  ULDC.64 UR12, c[0x0][0x238] ;  /* 0x00008e00000c7ab9 */ /* 0x000fe20000000a00 */
[----:B------:R-:W-:Y:S01]  /*2050*/  IMAD.U32 R139, R139, 0x10000, RZ ;  /* 0x000100008b8b7824 */ /* 0x000fe200078e00ff */
[----:B------:R-:W-:Y:S01]  /*2060*/  UISETP.NE.AND UP0, UPT, UR8, URZ, UPT ;  /* 0x0000003f0800728c */ /* 0x000fe2000bf05270 */
[----:B0-----:R-:W-:Y:S01]  /*2070*/  IMAD R18, R61, -0x326172a9, RZ ;  /* 0xcd9e8d573d127824 */ /* 0x001fe200078e02ff */
[----:B------:R-:W-:Y:S01]  /*2080*/  ULDC.64 UR14, c[0x0][0x240] ;  /* 0x00009000000e7ab9 */ /* 0x000fe20000000a00 */
[----:B------:R-:W-:Y:S01]  /*2090*/  IMAD R20, R60, -0x2daee0ad, RZ ;  /* 0xd2511f533c147824 */ /* 0x000fe200078e02ff */
[----:B------:R-:W-:Y:S01]  /*20a0*/  ULDC.64 UR16, c[0x0][0x248] ;  /* 0x0000920000107ab9 */ /* 0x000fe20000000a00 */
[----:B------:R-:W-:-:S02]  /*20b0*/  IMAD.MOV.U32 R19, RZ, RZ, RZ ;  /* 0x000000ffff137224 */ /* 0x000fc400078e00ff */
        /* <DEDUP_REMOVED lines=31> */
[----:B-1----:R-:W-:-:S07]  /*22b0*/  IMAD.U32 R28, R28, 0x10000, RZ ;  /* 0x000100001c1c7824 */ /* 0x002fce00078e00ff */
.L_x_5483:
[----:B------:R-:W0:Y:S01]  /*22c0*/  S2R R69, SR_TID.X ;  /* 0x0000000000457919 */ /* 0x000e220000002100 */
[----:B------:R-:W-:Y:S01]  /*22d0*/  IMAD R29, R6, UR36, RZ ;  /* 0x00000024061d7c24 */ /* 0x000fe2000f8e02ff */
[----:B------:R-:W-:Y:S01]  /*22e0*/  LOP3.LUT P0, RZ, R5, 0x20, RZ, 0xc0, !PT ;  /* 0x0000002005ff7812 */ /* 0x000fe2000780c0ff */
[----:B------:R-:W-:Y:S03]  /*22f0*/  BSSY B1, `(.L_x_4153) ;  /* 0x00005e3000017945 */ /* 0x000fe60003800000 */
[----:B------:R-:W-:-:S04]  /*2300*/  SHF.R.S32.HI R68, RZ, 0x1f, R29 ;  /* 0x0000001fff447819 */ /* 0x000fc8000001141d */
[----:B------:R-:W-:Y:S02]  /*2310*/  LEA.HI R29, R68, R29, RZ, 0x3 ;  /* 0x0000001d441d7211 */ /* 0x000fe400078f18ff */
[----:B0-----:R-:W-:-:S04]  /*2320*/  LOP3.LUT R69, R69, 0x1f, RZ, 0xc0, !PT ;  /* 0x0000001f45457812 */ /* 0x001fc800078ec0ff */
[----:B------:R-:W-:-:S05]  /*2330*/  LEA.HI.SX32 R29, R29, R69, 0x1d ;  /* 0x000000451d1d7211 */ /* 0x000fca00078feaff */
[----:B------:R-:W-:Y:S01]  /*2340*/  IMAD.MOV.U32 R130, RZ, RZ, R29 ;  /* 0x000000ffff827224 */ /* 0x000fe200078e001d */
        /* <DEDUP_REMOVED lines=27> */
.L_x_4156:
[----:B------:R-:W-:-:S07]  /*2500*/  IMAD.MOV.U32 R30, RZ, RZ, R18 ;  /* 0x000000ffff1e7224 */ /* 0x000fce00078e0012 */
.L_x_4157:
[----:B------:R-:W-:Y:S05]  /*2510*/  BSYNC B2 ;  /* 0x0000000000027941 */ /* 0x000fea0003800000 */
.L_x_4155:
        /* <DEDUP_REMOVED lines=16> */
.L_x_4161:
[----:B------:R-:W-:Y:S05]  /*2620*/  BSYNC B3 ;  /* 0x0000000000037941 */ /* 0x000fea0003800000 */
.L_x_4160:
        /* <DEDUP_REMOVED lines=44> */
.L_x_4159:
[----:B------:R-:W-:Y:S05]  /*28f0*/  BSYNC B2 ;  /* 0x0000000000027941 */ /* 0x000fea0003800000 */
.L_x_4158:
[----:B------:R-:W0:Y:S01]  /*2900*/  LDC R130, c[0x0][0x294] ;  /* 0x0000a500ff827b82 */ /* 0x000e220000000800 */
[----:B------:R-:W-:Y:S01]  /*2910*/  I2FP.F32.U32 R17, R30 ;  /* 0x0000001e00117245 */ /* 0x000fe20000201000 */
[----:B------:R-:W-:Y:S01]  /*2920*/  IMAD.MOV.U32 R132, RZ, RZ, 0x2f800000 ;  /* 0x2f800000ff847424 */ /* 0x000fe200078e00ff */
[----:B------:R-:W-:Y:S01]  /*2930*/  ISETP.NE.U32.AND P2, PT, R58, RZ, PT ;  /* 0x000000ff3a00720c */ /* 0x000fe20003f45070 */
[C---:B-----5:R-:W-:Y:S01]  /*2940*/  IMAD.U32 R30, R68.reuse, 0x10000, RZ ;  /* 0x00010000441e7824 */ /* 0x060fe200078e00ff */
[----:B------:R-:W-:Y:S01]  /*2950*/  LOP3.LUT R5, R5, 0xffffffef, RZ, 0xc0, !PT ;  /* 0xffffffef05057812 */ /* 0x000fe200078ec0ff */
[----:B------:R-:W-:Y:S01]  /*2960*/  FFMA.FTZ R17, R17, R132, 1.1641532182693481445e-10 ;  /* 0x2f00000011117423 */ /* 0x000fe20000010084 */
[----:B------:R-:W-:Y:S01]  /*2970*/  ISETP.NE.AND.EX P2, PT, R59, RZ, PT, P2 ;  /* 0x000000ff3b00720c */ /* 0x000fe20003f45320 */
[----:B------:R-:W1:Y:S01]  /*2980*/  LDC R133, c[0x0][0x298] ;  /* 0x0000a600ff857b82 */ /* 0x000e620000000800 */
[----:B------:R-:W-:Y:S02]  /*2990*/  PRMT R68, R68, 0x7632, R68 ;  /* 0x0000763244447816 */ /* 0x000fe40000000044 */
        /* <DEDUP_REMOVED lines=11> */
.L_x_4162:
        /* <DEDUP_REMOVED lines=12> */
.L_x_4165:
[----:B------:R-:W-:-:S07]  /*2b10*/  IMAD.MOV.U32 R31, RZ, RZ, R18 ;  /* 0x000000ffff1f7224 */ /* 0x000fce00078e0012 */
.L_x_4166:
[----:B------:R-:W-:Y:S05]  /*2b20*/  BSYNC B2 ;  /* 0x0000000000027941 */ /* 0x000fea0003800000 */
.L_x_4164:
        /* <DEDUP_REMOVED lines=16> */
.L_x_4170:
[----:B------:R-:W-:Y:S05]  /*2c30*/  BSYNC B3 ;  /* 0x0000000000037941 */ /* 0x000fea0003800000 */
.L_x_4169:
        /* <DEDUP_REMOVED lines=44> */
.L_x_4168:
[----:B------:R-:W-:Y:S05]  /*2f00*/  BSYNC B2 ;  /* 0x0000000000027941 */ /* 0x000fea0003800000 */
.L_x_4167:
[----:B------:R-:W-:-:S05]  /*2f10*/  I2FP.F32.U32 R17, R31 ;  /* 0x0000001f00117245 */ /* 0x000fca0000201000 */
[----:B------:R-:W-:-:S05]  /*2f20*/  FFMA.FTZ R17, R17, R132, 1.1641532182693481445e-10 ;  /* 0x2f00000011117423 */ /* 0x000fca0000010084 */
[----:B------:R-:W-:Y:S01]  /*2f30*/  FSETP.GTU.FTZ.AND P3, PT, R17, R130, PT ;  /* 0x000000821100720b */ /* 0x000fe20003f7c000 */
[----:B------:R-:W-:-:S03]  /*2f40*/  IMAD.U32 R17, R60, 0x10000, RZ ;  /* 0x000100003c117824 */ /* 0x000fc600078e00ff */
[----:B------:R-:W-:Y:S01]  /*2f50*/  SEL R31, RZ, 0x1, P3 ;  /* 0x00000001ff1f7807 */ /* 0x000fe20001800000 */
[----:B------:R-:W-:-:S05]  /*2f60*/  FMUL.FTZ R17, R17, R133 ;  /* 0x0000008511117220 */ /* 0x000fca0000410000 */
[----:B------:R-:W-:-:S05]  /*2f70*/  FSEL R17, R17, RZ, !P3 ;  /* 0x000000ff11117208 */ /* 0x000fca0005800000 */
[----:B------:R-:W-:Y:S01]  /*2f80*/  FADD.FTZ R30, R17, R30 ;  /* 0x0000001e111e7221 */ /* 0x000fe20000010000 */
[----:B------:R-:W-:-:S04]  /*2f90*/  @P0 IMAD.U32 R17, R64, 0x10000, RZ ;  /* 0x0001000040110824 */ /* 0x000fc800078e00ff */
[----:B------:R-:W-:-:S07]  /*2fa0*/  @P0 FADD.FTZ R30, R17, R30 ;  /* 0x0000001e111e0221 */ /* 0x000fce0000010000 */
.L_x_4163:
        /* <DEDUP_REMOVED lines=10> */
[----:B------:R-:W-:Y:S01]  /*3050*/  IMAD.MOV.U32 R32, RZ, RZ, R20 ;  /* 0x000000ffff207224 */ /* 0x000fe200078e0014 */
[----:B------:R-:W-:Y:S06]  /*3060*/  BRA `(.L_x_4173) ;  /* 0x0000000000047947 */ /* 0x000fec0003800000 */
.L_x_4172:
[----:B------:R-:W-:-:S07]  /*3070*/  MOV R32, R18 ;  /* 0x0000001200207202 */ /* 0x000fce0000000f00 */
.L_x_4173:
[----:B------:R-:W-:Y:S05]  /*3080*/  BSYNC B2 ;  /* 0x0000000000027941 */ /* 0x000fea0003800000 */
.L_x_4171:
        /* <DEDUP_REMOVED lines=10> */
[----:B------:R-:W-:Y:S01]  /*3130*/  @!P3 VIADD R0, R0, 0x1 ;  /* 0x000000010000b836 */ /* 0x000fe20000000000 */
[----:B------:R-:W-:Y:S01]  /*3140*/  @!P3 IADD3 R15, R19, 0x1, RZ ;  /* 0x00000001130fb810 */ /* 0x000fe20007ffe0ff */
[----:B------:R-:W-:-:S03]  /*3150*/  @!P3 IMAD.MOV.U32 R2, RZ, RZ, RZ ;  /* 0x000000ffff02b224 */ /* 0x000fc600078e00ff */
[----:B------:R-:W-:-:S13]  /*3160*/  ISETP.NE.AND P4, PT, R0, RZ, !P3 ;  /* 0x000000ff0000720c */ /* 0x000fda0005f85270 */
[----:B------:R-:W-:-:S04]  /*3170*/  @P4 IMAD.MOV R15, RZ, RZ, R19 ;  /* 0x000000ffff0f4224 */ /* 0x000fc800078e0213 */
[----:B------:R-:W-:-:S07]  /*3180*/  @!P3 IMAD.MOV.U32 R19, RZ, RZ, R15 ;  /* 0x000000ffff13b224 */ /* 0x000fce00078e000f */
.L_x_4177:
[----:B------:R-:W-:Y:S05]  /*3190*/  BSYNC B3 ;  /* 0x0000000000037941 */ /* 0x000fea0003800000 */
.L_x_4176:
        /* <DEDUP_REMOVED lines=36> */
[----:B------:R-:W-:Y:S01]  /*33e0*/  IMAD.MOV.U32 R17, RZ, RZ, RZ ;  /* 0x000000ffff117224 */ /* 0x000fe200078e00ff */
[----:B------:R-:W-:-:S05]  /*33f0*/  LOP3.LUT R58, R91, UR32, R58, 0x96, !PT ;  /* 0x000000205b3a7c12 */ /* 0x000fca000f8e963a */
[----:B------:R-:W-:-:S05]  /*3400*/  IMAD.WIDE.U32 R58, R58, -0x2daee0ad, RZ ;  /* 0xd2511f533a3a7825 */ /* 0x000fca00078e00ff */
[----:B------:R-:W-:Y:S02]  /*3410*/  LOP3.LUT R16, R59, UR35, R16, 0x96, !PT ;  /* 0x000000233b107c12 */ /* 0x000fe4000f8e9610 */
[----:B------:R-:W-:Y:S01]  /*3420*/  MOV R20, R58 ;  /* 0x0000003a00147202 */ /* 0x000fe20000000f00 */
[----:B------:R-:W-:-:S04]  /*3430*/  IMAD.WIDE.U32 R58, R15, -0x326172a9, RZ ;  /* 0xcd9e8d570f3a7825 */ /* 0x000fc800078e00ff */
[----:B------:R-:W-:Y:S01]  /*3440*/  IMAD.MOV.U32 R18, RZ, RZ, R58 ;  /* 0x000000ffff127224 */ /* 0x000fe200078e003a */
[----:B------:R-:W-:-:S07]  /*3450*/  LOP3.LUT R15, R59, UR34, R90, 0x96, !PT ;  /* 0x000000223b0f7c12 */ /* 0x000fce000f8e965a */
.L_x_4175:
[----:B------:R-:W-:Y:S05]  /*3460*/  BSYNC B2 ;  /* 0x0000000000027941 */ /* 0x000fea0003800000 */
.L_x_4174:
        /* <DEDUP_REMOVED lines=16> */
.L_x_4178:
        /* <DEDUP_REMOVED lines=12> */
.L_x_4181:
[----:B------:R-:W-:-:S07]  /*3630*/  IMAD.MOV.U32 R33, RZ, RZ, R18 ;  /* 0x000000ffff217224 */ /* 0x000fce00078e0012 */
.L_x_4182:
[----:B------:R-:W-:Y:S05]  /*3640*/  BSYNC B2 ;  /* 0x0000000000027941 */ /* 0x000fea0003800000 */
.L_x_4180:
        /* <DEDUP_REMOVED lines=16> */
.L_x_4186:
[----:B------:R-:W-:Y:S05]  /*3750*/  BSYNC B3 ;  /* 0x0000000000037941 */ /* 0x000fea0003800000 */
.L_x_4185:
        /* <DEDUP_REMOVED lines=44> */
.L_x_4184:
[----:B------:R-:W-:Y:S05]  /*3a20*/  BSYNC B2 ;  /* 0x0000000000027941 */ /* 0x000fea0003800000 */
.L_x_4183:
[----:B------:R-:W-:-:S05]  /*3a30*/  I2FP.F32.U32 R17, R33 ;  /* 0x0000002100117245 */ /* 0x000fca0000201000 */
[----:B------:R-:W-:-:S05]  /*3a40*/  FFMA.FTZ R17, R17, R132, 1.1641532182693481445e-10 ;  /* 0x2f00000011117423 */ /* 0x000fca0000010084 */
[----:B------:R-:W-:Y:S02]  /*3a50*/  FSETP.GTU.FTZ.AND P3, PT, R17, R130, PT ;  /* 0x000000821100720b */ /* 0x000fe40003f7c000 */
[----:B------:R-:W-:Y:S02]  /*3a60*/  PRMT R17, R60, 0x7632, R17 ;  /* 0x000076323c117816 */ /* 0x000fe40000000011 */
[----:B------:R-:W-:-:S03]  /*3a70*/  SEL R33, RZ, 0x1, P3 ;  /* 0x00000001ff217807 */ /* 0x000fc60001800000 */
[----:B------:R-:W-:-:S04]  /*3a80*/  IMAD.U32 R17, R17, 0x10000, RZ ;  /* 0x0001000011117824 */ /* 0x000fc800078e00ff */
[----:B------:R-:W-:-:S05]  /*3a90*/  FMUL.FTZ R17, R17, R133 ;  /* 0x0000008511117220 */ /* 0x000fca0000410000 */
[----:B------:R-:W-:-:S05]  /*3aa0*/  FSEL R17, R17, RZ, !P3 ;  /* 0x000000ff11117208 */ /* 0x000fca0005800000 */
[----:B------:R-:W-:Y:S01]  /*3ab0*/  FADD.FTZ R32, R17, R32 ;  /* 0x0000002011207221 */ /* 0x000fe20000010000 */
[----:B------:R-:W-:-:S05]  /*3ac0*/  @P0 PRMT R17, R64, 0x7632, R17 ;  /* 0x0000763240110816 */ /* 0x000fca0000000011 */
[----:B------:R-:W-:-:S04]  /*3ad0*/  @P0 IMAD.U32 R17, R17, 0x10000, RZ ;  /* 0x0001000011110824 */ /* 0x000fc800078e00ff */
[----:B------:R-:W-:-:S07]  /*3ae0*/  @P0 FADD.FTZ R32, R17, R32 ;  /* 0x0000002011200221 */ /* 0x000fce0000010000 */
.L_x_4179:
        /* <DEDUP_REMOVED lines=12> */
.L_x_4188:
[----:B------:R-:W-:-:S07]  /*3bb0*/  MOV R68, R18 ;  /* 0x0000001200447202 */ /* 0x000fce0000000f00 */
.L_x_4189:
[----:B------:R-:W-:Y:S05]  /*3bc0*/  BSYNC B2 ;  /* 0x0000000000027941 */ /* 0x000fea0003800000 */
.L_x_4187:
        /* <DEDUP_REMOVED lines=16> */
.L_x_4193:
[----:B------:R-:W-:Y:S05]  /*3cd0*/  BSYNC B3 ;  /* 0x0000000000037941 */ /* 0x000fea0003800000 */
.L_x_4192:
        /* <DEDUP_REMOVED lines=44> */
.L_x_4191:
[----:B------:R-:W-:Y:S05]  /*3fa0*/  BSYNC B2 ;  /* 0x0000000000027941 */ /* 0x000fea0003800000 */
.L_x_4190:
        /* <DEDUP_REMOVED lines=16> */
.L_x_4194:
        /* <DEDUP_REMOVED lines=12> */
.L_x_4197:
[----:B------:R-:W-:-:S07]  /*4170*/  IMAD.MOV.U32 R34, RZ, RZ, R18 ;  /* 0x000000ffff227224 */ /* 0x000fce00078e0012 */
.L_x_4198:
[----:B------:R-:W-:Y:S05]  /*4180*/  BSYNC B2 ;  /* 0x0000000000027941 */ /* 0x000fea0003800000 */
.L_x_4196:
        /* <DEDUP_REMOVED lines=16> */
.L_x_4202:
[----:B------:R-:W-:Y:S05]  /*4290*/  BSYNC B3 ;  /* 0x0000000000037941 */ /* 0x000fea0003800000 */
.L_x_4201:
        /* <DEDUP_REMOVED lines=44> */
.L_x_4200:
[----:B------:R-:W-:Y:S05]  /*4560*/  BSYNC B2 ;  /* 0x0000000000027941 */ /* 0x000fea0003800000 */
.L_x_4199:
        /* <DEDUP_REMOVED lines=10> */
.L_x_4195:
        /* <DEDUP_REMOVED lines=12> */
.L_x_4204:
[----:B------:R-:W-:-:S07]  /*46d0*/  MOV R110, R18 ;  /* 0x00000012006e7202 */ /* 0x000fce0000000f00 */
.L_x_4205:
[----:B------:R-:W-:Y:S05]  /*46e0*/  BSYNC B2 ;  /* 0x0000000000027941 */ /* 0x000fea0003800000 */
.L_x_4203:
        /* <DEDUP_REMOVED lines=16> */
.L_x_4209:
[----:B------:R-:W-:Y:S05]  /*47f0*/  BSYNC B3 ;  /* 0x0000000000037941 */ /* 0x000fea0003800000 */
.L_x_4208:
        /* <DEDUP_REMOVED lines=44> */
.L_x_4207:
[----:B------:R-:W-:Y:S05]  /*4ac0*/  BSYNC B2 ;  /* 0x0000000000027941 */ /* 0x000fea0003800000 */
.L_x_4206:
        /* <DEDUP_REMOVED lines=16> */
.L_x_4210:
        /* <DEDUP_REMOVED lines=12> */
.L_x_4213:
[----:B------:R-:W-:-:S07]  /*4c90*/  IMAD.MOV.U32 R35, RZ, RZ, R18 ;  /* 0x000000ffff237224 */ /* 0x000fce00078e0012 */
.L_x_4214:
[----:B------:R-:W-:Y:S05]  /*4ca0*/  BSYNC B2 ;  /* 0x0000000000027941 */ /* 0x000fea0003800000 */
.L_x_4212:
        /* <DEDUP_REMOVED lines=16> */
.L_x_4218:
[----:B------:R-:W-:Y:S05]  /*4db0*/  BSYNC B3 ;  /* 0x0000000000037941 */ /* 0x000fea0003800000 */
.L_x_4217:
        /* <DEDUP_REMOVED lines=44> */
.L_x_4216:
[----:B------:R-:W-:Y:S05]  /*5080*/  BSYNC B2 ;  /* 0x0000000000027941 */ /* 0x000fea0003800000 */
.L_x_4215:
        /* <DEDUP_REMOVED lines=12> */
.L_x_4211:
        /* <DEDUP_REMOVED lines=12> */
.L_x_4220:
[----:B------:R-:W-:-:S07]  /*5210*/  MOV R110, R18 ;  /* 0x00000012006e7202 */ /* 0x000fce0000000f00 */
.L_x_4221:
[----:B------:R-:W-:Y:S05]  /*5220*/  BSYNC B2 ;  /* 0x0000000000027941 */ /* 0x000fea0003800000 */
.L_x_4219:
        /* <DEDUP_REMOVED lines=16> */
.L_x_4225:
[----:B------:R-:W-:Y:S05]  /*5330*/  BSYNC B3 ;  /* 0x0000000000037941 */ /* 0x000fea0003800000 */
.L_x_4224:
        /* <DEDUP_REMOVED lines=44> */
.L_x_4223:
[----:B------:R-:W-:Y:S05]  /*5600*/  BSYNC B2 ;  /* 0x0000000000027941 */ /* 0x000fea0003800000 */
.L_x_4222:
        /* <DEDUP_REMOVED lines=16> */
.L_x_4226:
        /* <DEDUP_REMOVED lines=12> */
.L_x_4229:
[----:B------:R-:W-:-:S07]  /*57d0*/  IMAD.MOV.U32 R36, RZ, RZ, R18 ;  /* 0x000000ffff247224 */ /* 0x000fce00078e0012 */
.L_x_4230:
[----:B------:R-:W-:Y:S05]  /*57e0*/  BSYNC B2 ;  /* 0x0000000000027941 */ /* 0x000fea0003800000 */
.L_x_4228:
        /* <DEDUP_REMOVED lines=16> */
.L_x_4234:
[----:B------:R-:W-:Y:S05]  /*58f0*/  BSYNC B3 ;  /* 0x0000000000037941 */ /* 0x000fea0003800000 */
.L_x_4233:
        /* <DEDUP_REMOVED lines=44> */
.L_x_4232:
[----:B------:R-:W-:Y:S05]  /*5bc0*/  BSYNC B2 ;  /* 0x0000000000027941 */ /* 0x000fea0003800000 */
.L_x_4231:
        /* <DEDUP_REMOVED lines=10> */
.L_x_4227:
        /* <DEDUP_REMOVED lines=12> */
.L_x_4236:
[----:B------:R-:W-:-:S07]  /*5d30*/  MOV R91, R18 ;  /* 0x00000012005b7202 */ /* 0x000fce0000000f00 */
.L_x_4237:
[----:B------:R-:W-:Y:S05]  /*5d40*/  BSYNC B2 ;  /* 0x0000000000027941 */ /* 0x000fea0003800000 */
.L_x_4235:
        /* <DEDUP_REMOVED lines=16> */
.L_x_4241:
[----:B------:R-:W-:Y:S05]  /*5e50*/  BSYNC B3 ;  /* 0x0000000000037941 */ /* 0x000fea0003800000 */
.L_x_4240:
        /* <DEDUP_REMOVED lines=44> */
.L_x_4239:
[----:B------:R-:W-:Y:S05]  /*6120*/  BSYNC B2 ;  /* 0x0000000000027941 */ /* 0x000fea0003800000 */
.L_x_4238:
        /* <DEDUP_REMOVED lines=14> */
.L_x_4242:
        /* <DEDUP_REMOVED lines=12> */
.L_x_4245:
[----:B------:R-:W-:-:S07]  /*62d0*/  IMAD.MOV.U32 R37, RZ, RZ, R18 ;  /* 0x000000ffff257224 */ /* 0x000fce00078e0012 */
.L_x_4246:
[----:B------:R-:W-:Y:S05]  /*62e0*/  BSYNC B2 ;  /* 0x0000000000027941 */ /* 0x000fea0003800000 */
.L_x_4244:
        /* <DEDUP_REMOVED lines=16> */
.L_x_4250:
[----:B------:R-:W-:Y:S05]  /*63f0*/  BSYNC B3 ;  /* 0x0000000000037941 */ /* 0x000fea0003800000 */
.L_x_4249:
        /* <DEDUP_REMOVED lines=44> */
.L_x_4248:
[----:B------:R-:W-:Y:S05]  /*66c0*/  BSYNC B2 ;  /* 0x0000000000027941 */ /* 0x000fea0003800000 */
.L_x_4247:
        /* <DEDUP_REMOVED lines=12> */
.L_x_4243:
        /* <DEDUP_REMOVED lines=12> */
.L_x_4252:
[----:B------:R-:W-:-:S07]  /*6850*/  MOV R70, R18 ;  /* 0x0000001200467202 */ /* 0x000fce0000000f00 */
.L_x_4253:
[----:B------:R-:W-:Y:S05]  /*6860*/  BSYNC B2 ;  /* 0x0000000000027941 */ /* 0x000fea0003800000 */
.L_x_4251:
        /* <DEDUP_REMOVED lines=16> */
.L_x_4257:
[----:B------:R-:W-:Y:S05]  /*6970*/  BSYNC B3 ;  /* 0x0000000000037941 */ /* 0x000fea0003800000 */
.L_x_4256:
        /* <DEDUP_REMOVED lines=44> */
.L_x_4255:
[----:B------:R-:W-:Y:S05]  /*6c40*/  BSYNC B2 ;  /* 0x0000000000027941 */ /* 0x000fea0003800000 */
.L_x_4254:
        /* <DEDUP_REMOVED lines=14> */
.L_x_4258:
        /* <DEDUP_REMOVED lines=12> */
.L_x_4261:
[----:B------:R-:W-:-:S07]  /*6df0*/  IMAD.MOV.U32 R38, RZ, RZ, R18 ;  /* 0x000000ffff267224 */ /* 0x000fce00078e0012 */
.L_x_4262:
[----:B------:R-:W-:Y:S05]  /*6e00*/  BSYNC B2 ;  /* 0x0000000000027941 */ /* 0x000fea0003800000 */
.L_x_4260:
        /* <DEDUP_REMOVED lines=16> */
.L_x_4266:
[----:B------:R-:W-:Y:S05]  /*6f10*/  BSYNC B3 ;  /* 0x0000000000037941 */ /* 0x000fea0003800000 */
.L_x_4265:
        /* <DEDUP_REMOVED lines=44> */
.L_x_4264:
[----:B------:R-:W-:Y:S05]  /*71e0*/  BSYNC B2 ;  /* 0x0000000000027941 */ /* 0x000fea0003800000 */
.L_x_4263:
        /* <DEDUP_REMOVED lines=10> */
.L_x_4259:
        /* <DEDUP_REMOVED lines=12> */
.L_x_4268:
[----:B------:R-:W-:-:S07]  /*7350*/  MOV R136, R18 ;  /* 0x0000001200887202 */ /* 0x000fce0000000f00 */
.L_x_4269:
[----:B------:R-:W-:Y:S05]  /*7360*/  BSYNC B2 ;  /* 0x0000000000027941 */ /* 0x000fea0003800000 */
.L_x_4267:
        /* <DEDUP_REMOVED lines=16> */
.L_x_4273:
[----:B------:R-:W-:Y:S05]  /*7470*/  BSYNC B3 ;  /* 0x0000000000037941 */ /* 0x000fea0003800000 */
.L_x_4272:
        /* <DEDUP_REMOVED lines=44> */
.L_x_4271:
[----:B------:R-:W-:Y:S05]  /*7740*/  BSYNC B2 ;  /* 0x0000000000027941 */ /* 0x000fea0003800000 */
.L_x_4270:
        /* <DEDUP_REMOVED lines=14> */
.L_x_4274:
        /* <DEDUP_REMOVED lines=12> */
.L_x_4277:
[----:B------:R-:W-:-:S07]  /*78f0*/  IMAD.MOV.U32 R39, RZ, RZ, R18 ;  /* 0x000000ffff277224 */ /* 0x000fce00078e0012 */
.L_x_4278:
[----:B------:R-:W-:Y:S05]  /*7900*/  BSYNC B2 ;  /* 0x0000000000027941 */ /* 0x000fea0003800000 */
.L_x_4276:
        /* <DEDUP_REMOVED lines=16> */
.L_x_4282:
[----:B------:R-:W-:Y:S05]  /*7a10*/  BSYNC B3 ;  /* 0x0000000000037941 */ /* 0x000fea0003800000 */
.L_x_4281:
        /* <DEDUP_REMOVED lines=38> */
[----:B------:R-:W-:-:S04]  /*7c80*/  IMAD.WIDE.U32 R68, R68, -0x2daee0ad, RZ ;  /* 0xd2511f5344447825 */ /* 0x000fc800078e00ff */
[----:B------:R-:W-:Y:S01]  /*7c90*/  IMAD.MOV.U32 R20, RZ, RZ, R68 ;  /* 0x000000ffff147224 */ /* 0x000fe200078e0044 */
[----:B------:R-:W-:Y:S01]  /*7ca0*/  LOP3.LUT R16, R69, UR35, R16, 0x96, !PT ;  /* 0x0000002345107c12 */ /* 0x000fe2000f8e9610 */
[----:B------:R-:W-:-:S05]  /*7cb0*/  IMAD.WIDE.U32 R68, R15, -0x326172a9, RZ ;  /* 0xcd9e8d570f447825 */ /* 0x000fca00078e00ff */
[----:B------:R-:W-:Y:S02]  /*7cc0*/  LOP3.LUT R15, R69, UR34, R70, 0x96, !PT ;  /* 0x00000022450f7c12 */ /* 0x000fe4000f8e9646 */
[----:B------:R-:W-:-:S07]  /*7cd0*/  MOV R18, R68 ;  /* 0x0000004400127202 */ /* 0x000fce0000000f00 */
.L_x_4280:
[----:B------:R-:W-:Y:S05]  /*7ce0*/  BSYNC B2 ;  /* 0x0000000000027941 */ /* 0x000fea0003800000 */
.L_x_4279:
        /* <DEDUP_REMOVED lines=12> */
.L_x_4275:
[----:B------:R-:W-:Y:S02]  /*7db0*/  LEA R132, P0, R29, UR12, 0x4 ;  /* 0x0000000c1d847c11 */ /* 0x000fe4000f8020ff */
        /* <DEDUP_REMOVED lines=8> */
[----:B------:R-:W-:Y:S02]  /*7e40*/  LOP3.LUT P2, RZ, R5, 0x10, RZ, 0xc0, !PT ;  /* 0x0000001005ff7812 */ /* 0x000fe4000784c0ff */
[C---:B------:R-:W-:Y:S02]  /*7e50*/  SHF.L.U32 R136, R29.reuse, 0x3, RZ ;  /* 0x000000031d887819 */ /* 0x040fe400000006ff */
[----:B------:R-:W-:Y:S02]  /*7e60*/  SHF.L.U64.HI R130, R29, 0x3, RZ ;  /* 0x000000031d827819 */ /* 0x000fe400000102ff */
[----:B0-----:R-:W-:-:S02]  /*7e70*/  SEL R69, RZ, 0x10000, P4 ;  /* 0x00010000ff457807 */ /* 0x001fc40002000000 */
[C---:B------:R-:W-:Y:S02]  /*7e80*/  LOP3.LUT P4, RZ, R5.reuse, 0x2, RZ, 0xc0, !PT ;  /* 0x0000000205ff7812 */ /* 0x040fe4000788c0ff */
        /* <DEDUP_REMOVED lines=8> */
[----:B------:R-:W-:Y:S02]  /*7f10*/  LOP3.LUT R69, R69, R70, R71, 0xfe, !PT ;  /* 0x0000004645457212 */ /* 0x000fe400078efe47 */
[----:B------:R-:W-:Y:S01]  /*7f20*/  SEL R70, RZ, 0x1, P0 ;  /* 0x00000001ff467807 */ /* 0x000fe20000000000 */
        /* <DEDUP_REMOVED lines=30> */
.L_x_4283:
[----:B------:R-:W-:-:S07]  /*8110*/  VIADD R130, R29, 0x20 ;  /* 0x000000201d827836 */ /* 0x000fce0000000000 */
.L_x_4154:
[----:B------:R-:W-:Y:S05]  /*8120*/  BSYNC B1 ;  /* 0x0000000000017941 */ /* 0x000fea0003800000 */
.L_x_4153:
[----:B------:R-:W-:Y:S01]  /*8130*/  LOP3.LUT P0, RZ, R5, 0x4000, RZ, 0xc0, !PT ;  /* 0x0000400005ff7812 */ /* 0x000fe2000780c0ff */
[----:B------:R-:W-:-:S12]  /*8140*/  BSSY B1, `(.L_x_4284) ;  /* 0x00005de000017945 */ /* 0x000fd80003800000 */
[----:B------:R-:W-:Y:S05]  /*8150*/  @!P0 BRA `(.L_x_4285) ;  /* 0x0000005c00708947 */ /* 0x000fea0003800000 */
[----:B------:R-:W-:Y:S01]  /*8160*/  ISETP.NE.U32.AND P0, PT, RZ, UR10, PT ;  /* 0x0000000aff007c0c */ /* 0x000fe2000bf05070 */
[----:B------:R-:W2:Y:S03]  /*8170*/  LDC.64 R40, c[0x0][0x228] ;  /* 0x00008a00ff287b82 */ /* 0x000ea60000000a00 */
[----:B------:R-:W-:-:S13]  /*8180*/  ISETP.NE.AND.EX P0, PT, RZ, UR11, PT, P0 ;  /* 0x0000000bff007c0c */ /* 0x000fda000bf05300 */
[----:B01----:R-:W-:-:S04]  /*8190*/  @P0 LEA R68, P1, R130, UR10, 0x4 ;  /* 0x0000000a82440c11 */ /* 0x003fc8000f8220ff */
        /* <DEDUP_REMOVED lines=22> */
.L_x_4287:
[----:B------:R-:W-:-:S07]  /*8300*/  MOV R112, R18 ;  /* 0x0000001200707202 */ /* 0x000fce0000000f00 */
.L_x_4288:
[----:B------:R-:W-:Y:S05]  /*8310*/  BSYNC B2 ;  /* 0x0000000000027941 */ /* 0x000fea0003800000 */
.L_x_4286:
        /* <DEDUP_REMOVED lines=16> */
.L_x_4292:
[----:B------:R-:W-:Y:S05]  /*8420*/  BSYNC B3 ;  /* 0x0000000000037941 */ /* 0x000fea0003800000 */
.L_x_4291:
        /* <DEDUP_REMOVED lines=44> */
.L_x_4290:
[----:B------:R-:W-:Y:S05]  /*86f0*/  BSYNC B2 ;  /* 0x0000000000027941 */ /* 0x000fea0003800000 */
.L_x_4289:
[----:B------:R-:W0:Y:S01]  /*8700*/  LDC R132, c[0x0][0x294] ;  /* 0x0000a500ff847b82 */ /* 0x000e220000000800 */
[----:B------:R-:W-:Y:S01]  /*8710*/  I2FP.F32.U32 R17, R112 ;  /* 0x0000007000117245 */ /* 0x000fe20000201000 */
[----:B------:R-:W-:Y:S01]  /*8720*/  IMAD.MOV.U32 R133, RZ, RZ, 0x2f800000 ;  /* 0x2f800000ff857424 */ /* 0x000fe200078e00ff */
[----:B------:R-:W-:Y:S02]  /*8730*/  ISETP.NE.U32.AND P2, PT, R40, RZ, PT ;  /* 0x000000ff2800720c */ /* 0x000fe40003f45070 */
[C---:B-----5:R-:W-:Y:S01]  /*8740*/  SHF.L.U32 R40, R68.reuse, 0x10, RZ ;  /* 0x0000001044287819 */ /* 0x060fe200000006ff */
[----:B------:R-:W-:Y:S01]  /*8750*/  FFMA.FTZ R17, R17, R133, 1.1641532182693481445e-10 ;  /* 0x2f00000011117423 */ /* 0x000fe20000010085 */
[----:B------:R-:W-:Y:S01]  /*8760*/  ISETP.NE.AND.EX P2, PT, R41, RZ, PT, P2 ;  /* 0x000000ff2900720c */ /* 0x000fe20003f45320 */
        /* <DEDUP_REMOVED lines=14> */
.L_x_4293:
        /* <DEDUP_REMOVED lines=12> */
.L_x_4296:
[----:B------:R-:W-:-:S07]  /*8910*/  IMAD.MOV.U32 R31, RZ, RZ, R18 ;  /* 0x000000ffff1f7224 */ /* 0x000fce00078e0012 */
.L_x_4297:
[----:B------:R-:W-:Y:S05]  /*8920*/  BSYNC B2 ;  /* 0x0000000000027941 */ /* 0x000fea0003800000 */
.L_x_4295:
        /* <DEDUP_REMOVED lines=16> */
.L_x_4301:
[----:B------:R-:W-:Y:S05]  /*8a30*/  BSYNC B3 ;  /* 0x0000000000037941 */ /* 0x000fea0003800000 */
.L_x_4300:
        /* <DEDUP_REMOVED lines=44> */
.L_x_4299:
[----:B------:R-:W-:Y:S05]  /*8d00*/  BSYNC B2 ;  /* 0x0000000000027941 */ /* 0x000fea0003800000 */
.L_x_4298:
        /* <DEDUP_REMOVED lines=10> */
.L_x_4294:
        /* <DEDUP_REMOVED lines=12> */
.L_x_4303:
[----:B------:R-:W-:-:S07]  /*8e70*/  IMAD.MOV.U32 R41, RZ, RZ, R18 ;  /* 0x000000ffff297224 */ /* 0x000fce00078e0012 */
.L_x_4304:
[----:B------:R-:W-:Y:S05]  /*8e80*/  BSYNC B2 ;  /* 0x0000000000027941 */ /* 0x000fea0003800000 */
.L_x_4302:
        /* <DEDUP_REMOVED lines=16> */
.L_x_4308:
[----:B------:R-:W-:Y:S05]  /*8f90*/  BSYNC B3 ;  /* 0x0000000000037941 */ /* 0x000fea0003800000 */
.L_x_4307:
        /* <DEDUP_REMOVED lines=44> */
.L_x_4306:
[----:B------:R-:W-:Y:S05]  /*9260*/  BSYNC B2 ;  /* 0x0000000000027941 */ /* 0x000fea0003800000 */
.L_x_4305:
        /* <DEDUP_REMOVED lines=16> */
.L_x_4309:
        /* <DEDUP_REMOVED lines=12> */
.L_x_4312:
[----:B------:R-:W-:-:S07]  /*9430*/  IMAD.MOV.U32 R33, RZ, RZ, R18 ;  /* 0x000000ffff217224 */ /* 0x000fce00078e0012 */
.L_x_4313:
[----:B------:R-:W-:Y:S05]  /*9440*/  BSYNC B2 ;  /* 0x0000000000027941 */ /* 0x000fea0003800000 */
.L_x_4311:
        /* <DEDUP_REMOVED lines=16> */
.L_x_4317:
[----:B------:R-:W-:Y:S05]  /*9550*/  BSYNC B3 ;  /* 0x0000000000037941 */ /* 0x000fea0003800000 */
.L_x_4316:
        /* <DEDUP_REMOVED lines=44> */
.L_x_4315:
[----:B------:R-:W-:Y:S05]  /*9820*/  BSYNC B2 ;  /* 0x0000000000027941 */ /* 0x000fea0003800000 */
.L_x_4314:
        /* <DEDUP_REMOVED lines=12> */
.L_x_4310:
        /* <DEDUP_REMOVED lines=12> */
.L_x_4319:
[----:B------:R-:W-:-:S07]  /*99b0*/  IMAD.MOV.U32 R68, RZ, RZ, R18 ;  /* 0x000000ffff447224 */ /* 0x000fce00078e0012 */
.L_x_4320:
[----:B------:R-:W-:Y:S05]  /*99c0*/  BSYNC B2 ;  /* 0x0000000000027941 */ /* 0x000fea0003800000 */
.L_x_4318:
        /* <DEDUP_REMOVED lines=16> */
.L_x_4324:
[----:B------:R-:W-:Y:S05]  /*9ad0*/  BSYNC B3 ;  /* 0x0000000000037941 */ /* 0x000fea0003800000 */
.L_x_4323:
        /* <DEDUP_REMOVED lines=44> */
.L_x_4322:
[----:B------:R-:W-:Y:S05]  /*9da0*/  BSYNC B2 ;  /* 0x0000000000027941 */ /* 0x000fea0003800000 */
.L_x_4321:
        /* <DEDUP_REMOVED lines=16> */
.L_x_4325:
        /* <DEDUP_REMOVED lines=12> */
.L_x_4328:
[----:B------:R-:W-:-:S07]  /*9f70*/  IMAD.MOV.U32 R34, RZ, RZ, R18 ;  /* 0x000000ffff227224 */ /* 0x000fce00078e0012 */
.L_x_4329:
[----:B------:R-:W-:Y:S05]  /*9f80*/  BSYNC B2 ;  /* 0x0000000000027941 */ /* 0x000fea0003800000 */
.L_x_4327:
        /* <DEDUP_REMOVED lines=16> */
.L_x_4333:
[----:B------:R-:W-:Y:S05]  /*a090*/  BSYNC B3 ;  /* 0x0000000000037941 */ /* 0x000fea0003800000 */
.L_x_4332:
        /* <DEDUP_REMOVED lines=44> */
.L_x_4331:
[----:B------:R-:W-:Y:S05]  /*a360*/  BSYNC B2 ;  /* 0x0000000000027941 */ /* 0x000fea0003800000 */
.L_x_4330:
        /* <DEDUP_REMOVED lines=10> */
.L_x_4326:
        /* <DEDUP_REMOVED lines=12> */
.L_x_4335:
[----:B------:R-:W-:-:S07]  /*a4d0*/  IMAD.MOV.U32 R112, RZ, RZ, R18 ;  /* 0x000000ffff707224 */ /* 0x000fce00078e0012 */
.L_x_4336:
[----:B------:R-:W-:Y:S05]  /*a4e0*/  BSYNC B2 ;  /* 0x0000000000027941 */ /* 0x000fea0003800000 */
.L_x_4334:
        /* <DEDUP_REMOVED lines=16> */
.L_x_4340:
[----:B------:R-:W-:Y:S05]  /*a5f0*/  BSYNC B3 ;  /* 0x0000000000037941 */ /* 0x000fea0003800000 */
.L_x_4339:
        /* <DEDUP_REMOVED lines=44> */
.L_x_4338:
[----:B------:R-:W-:Y:S05]  /*a8c0*/  BSYNC B2 ;  /* 0x0000000000027941 */ /* 0x000fea0003800000 */
.L_x_4337:
        /* <DEDUP_REMOVED lines=16> */
.L_x_4341:
        /* <DEDUP_REMOVED lines=12> */
.L_x_4344:
[----:B------:R-:W-:-:S07]  /*aa90*/  IMAD.MOV.U32 R35, RZ, RZ, R18 ;  /* 0x000000ffff237224 */ /* 0x000fce00078e0012 */
.L_x_4345:
[----:B------:R-:W-:Y:S05]  /*aaa0*/  BSYNC B2 ;  /* 0x0000000000027941 */ /* 0x000fea0003800000 */
.L_x_4343:
        /* <DEDUP_REMOVED lines=16> */
.L_x_4349:
[----:B------:R-:W-:Y:S05]  /*abb0*/  BSYNC B3 ;  /* 0x0000000000037941 */ /* 0x000fea0003800000 */
.L_x_4348:
        /* <DEDUP_REMOVED lines=44> */
.L_x_4347:
[----:B------:R-:W-:Y:S05]  /*ae80*/  BSYNC B2 ;  /* 0x0000000000027941 */ /* 0x000fea0003800000 */
.L_x_4346:
        /* <DEDUP_REMOVED lines=12> */
.L_x_4342:
        /* <DEDUP_REMOVED lines=12> */
.L_x_4351:
[----:B------:R-:W-:-:S07]  /*b010*/  IMAD.MOV.U32 R112, RZ, RZ, R18 ;  /* 0x000000ffff707224 */ /* 0x000fce00078e0012 */
.L_x_4352:
[----:B------:R-:W-:Y:S05]  /*b020*/  BSYNC B2 ;  /* 0x0000000000027941 */ /* 0x000fea0003800000 */
.L_x_4350:
        /* <DEDUP_REMOVED lines=16> */
.L_x_4356:
[----:B------:R-:W-:Y:S05]  /*b130*/  BSYNC B3 ;  /* 0x0000000000037941 */ /* 0x000fea0003800000 */
.L_x_4355:
        /* <DEDUP_REMOVED lines=44> */
.L_x_4354:
[----:B------:R-:W-:Y:S05]  /*b400*/  BSYNC B2 ;  /* 0x0000000000027941 */ /* 0x000fea0003800000 */
.L_x_4353:
        /* <DEDUP_REMOVED lines=16> */
.L_x_4357:
        /* <DEDUP_REMOVED lines=12> */
.L_x_4360:
[----:B------:R-:W-:-:S07]  /*b5d0*/  IMAD.MOV.U32 R36, RZ, RZ, R18 ;  /* 0x000000ffff247224 */ /* 0x000fce00078e0012 */
.L_x_4361:
[----:B------:R-:W-:Y:S05]  /*b5e0*/  BSYNC B2 ;  /* 0x0000000000027941 */ /* 0x000fea0003800000 */
.L_x_4359:
        /* <DEDUP_REMOVED lines=16> */
.L_x_4365:
[----:B------:R-:W-:Y:S05]  /*b6f0*/  BSYNC B3 ;  /* 0x0000000000037941 */ /* 0x000fea0003800000 */
.L_x_4364:
        /* <DEDUP_REMOVED lines=44> */
.L_x_4363:
[----:B------:R-:W-:Y:S05]  /*b9c0*/  BSYNC B2 ;  /* 0x0000000000027941 */ /* 0x000fea0003800000 */
.L_x_4362:
        /* <DEDUP_REMOVED lines=10> */
.L_x_4358:
        /* <DEDUP_REMOVED lines=12> */
.L_x_4367:
[----:B------:R-:W-:-:S07]  /*bb30*/  IMAD.MOV.U32 R93, RZ, RZ, R18 ;  /* 0x000000ffff5d7224 */ /* 0x000fce00078e0012 */
.L_x_4368:
[----:B------:R-:W-:Y:S05]  /*bb40*/  BSYNC B2 ;  /* 0x0000000000027941 */ /* 0x000fea0003800000 */
.L_x_4366:
        /* <DEDUP_REMOVED lines=16> */
.L_x_4372:
[----:B------:R-:W-:Y:S05]  /*bc50*/  BSYNC B3 ;  /* 0x0000000000037941 */ /* 0x000fea0003800000 */
.L_x_4371:
        /* <DEDUP_REMOVED lines=44> */
.L_x_4370:
[----:B------:R-:W-:Y:S05]  /*bf20*/  BSYNC B2 ;  /* 0x0000000000027941 */ /* 0x000fea0003800000 */
.L_x_4369:
        /* <DEDUP_REMOVED lines=14> */
.L_x_4373:
        /* <DEDUP_REMOVED lines=12> */
.L_x_4376:
[----:B------:R-:W-:-:S07]  /*c0d0*/  IMAD.MOV.U32 R37, RZ, RZ, R18 ;  /* 0x000000ffff257224 */ /* 0x000fce00078e0012 */
.L_x_4377:
[----:B------:R-:W-:Y:S05]  /*c0e0*/  BSYNC B2 ;  /* 0x0000000000027941 */ /* 0x000fea0003800000 */
.L_x_4375:
        /* <DEDUP_REMOVED lines=16> */
.L_x_4381:
[----:B------:R-:W-:Y:S05]  /*c1f0*/  BSYNC B3 ;  /* 0x0000000000037941 */ /* 0x000fea0003800000 */
.L_x_4380:
        /* <DEDUP_REMOVED lines=44> */
.L_x_4379:
[----:B------:R-:W-:Y:S05]  /*c4c0*/  BSYNC B2 ;  /* 0x0000000000027941 */ /* 0x000fea0003800000 */
.L_x_4378:
        /* <DEDUP_REMOVED lines=12> */
.L_x_4374:
        /* <DEDUP_REMOVED lines=12> */
.L_x_4383:
[----:B------:R-:W-:-:S07]  /*c650*/  IMAD.MOV.U32 R70, RZ, RZ, R18 ;  /* 0x000000ffff467224 */ /* 0x000fce00078e0012 */
.L_x_4384:
[----:B------:R-:W-:Y:S05]  /*c660*/  BSYNC B2 ;  /* 0x0000000000027941 */ /* 0x000fea0003800000 */
.L_x_4382:
        /* <DEDUP_REMOVED lines=16> */
.L_x_4388:
[----:B------:R-:W-:Y:S05]  /*c770*/  BSYNC B3 ;  /* 0x0000000000037941 */ /* 0x000fea0003800000 */
.L_x_4387:
        /* <DEDUP_REMOVED lines=44> */
.L_x_4386:
[----:B------:R-:W-:Y:S05]  /*ca40*/  BSYNC B2 ;  /* 0x0000000000027941 */ /* 0x000fea0003800000 */
.L_x_4385:
        /* <DEDUP_REMOVED lines=14> */
.L_x_4389:
        /* <DEDUP_REMOVED lines=12> */
.L_x_4392:
[----:B------:R-:W-:-:S07]  /*cbf0*/  IMAD.MOV.U32 R38, RZ, RZ, R18 ;  /* 0x000000ffff267224 */ /* 0x000fce00078e0012 */
.L_x_4393:
[----:B------:R-:W-:Y:S05]  /*cc00*/  BSYNC B2 ;  /* 0x0000000000027941 */ /* 0x000fea0003800000 */
.L_x_4391:
        /* <DEDUP_REMOVED lines=16> */
.L_x_4397:
[----:B------:R-:W-:Y:S05]  /*cd10*/  BSYNC B3 ;  /* 0x0000000000037941 */ /* 0x000fea0003800000 */
.L_x_4396:
        /* <DEDUP_REMOVED lines=44> */
.L_x_4395:
[----:B------:R-:W-:Y:S05]  /*cfe0*/  BSYNC B2 ;  /* 0x0000000000027941 */ /* 0x000fea0003800000 */
.L_x_4394:
        /* <DEDUP_REMOVED lines=10> */
.L_x_4390:
        /* <DEDUP_REMOVED lines=12> */
.L_x_4399:
[----:B------:R-:W-:-:S07]  /*d150*/  IMAD.MOV.U32 R199, RZ, RZ, R18 ;  /* 0x000000ffffc77224 */ /* 0x000fce00078e0012 */
.L_x_4400:
[----:B------:R-:W-:Y:S05]  /*d160*/  BSYNC B2 ;  /* 0x0000000000027941 */ /* 0x000fea0003800000 */
.L_x_4398:
        /* <DEDUP_REMOVED lines=16> */
.L_x_4404:
[----:B------:R-:W-:Y:S05]  /*d270*/  BSYNC B3 ;  /* 0x0000000000037941 */ /* 0x000fea0003800000 */
.L_x_4403:
        /* <DEDUP_REMOVED lines=44> */
.L_x_4402:
[----:B------:R-:W-:Y:S05]  /*d540*/  BSYNC B2 ;  /* 0x0000000000027941 */ /* 0x000fea0003800000 */
.L_x_4401:
        /* <DEDUP_REMOVED lines=14> */
.L_x_4405:
        /* <DEDUP_REMOVED lines=12> */
.L_x_4408:
[----:B------:R-:W-:-:S07]  /*d6f0*/  IMAD.MOV.U32 R39, RZ, RZ, R18 ;  /* 0x000000ffff277224 */ /* 0x000fce00078e0012 */
.L_x_4409:
[----:B------:R-:W-:Y:S05]  /*d700*/  BSYNC B2 ;  /* 0x0000000000027941 */ /* 0x000fea0003800000 */
.L_x_4407:
        /* <DEDUP_REMOVED lines=16> */
.L_x_4413:
[----:B------:R-:W-:Y:S05]  /*d810*/  BSYNC B3 ;  /* 0x0000000000037941 */ /* 0x000fea0003800000 */
.L_x_4412:
        /* <DEDUP_REMOVED lines=36> */
[----:B------:R-:W-:-:S04]  /*da60*/  HFMA2.MMA R17, -RZ, RZ, 0, 0 ;  /* 0x00000000ff117435 */ /* 0x000fc800000001ff */
[----:B------:R-:W-:-:S05]  /*da70*/  LOP3.LUT R68, R71, UR32, R68, 0x96, !PT ;  /* 0x0000002047447c12 */ /* 0x000fca000f8e9644 */
[----:B------:R-:W-:-:S04]  /*da80*/  IMAD.WIDE.U32 R68, R68, -0x2daee0ad, RZ ;  /* 0xd2511f5344447825 */ /* 0x000fc800078e00ff */
[----:B------:R-:W-:Y:S01]  /*da90*/  IMAD.MOV.U32 R20, RZ, RZ, R68 ;  /* 0x000000ffff147224 */ /* 0x000fe200078e0044 */
[----:B------:R-:W-:Y:S01]  /*daa0*/  LOP3.LUT R16, R69, UR35, R16, 0x96, !PT ;  /* 0x0000002345107c12 */ /* 0x000fe2000f8e9610 */
[----:B------:R-:W-:-:S04]  /*dab0*/  IMAD.WIDE.U32 R68, R15, -0x326172a9, RZ ;  /* 0xcd9e8d570f447825 */ /* 0x000fc800078e00ff */
[----:B------:R-:W-:Y:S01]  /*dac0*/  IMAD.MOV.U32 R18, RZ, RZ, R68 ;  /* 0x000000ffff127224 */ /* 0x000fe200078e0044 */
[----:B------:R-:W-:-:S07]  /*dad0*/  LOP3.LUT R15, R69, UR34, R70, 0x96, !PT ;  /* 0x00000022450f7c12 */ /* 0x000fce000f8e9646 */
.L_x_4411:
[----:B------:R-:W-:Y:S05]  /*dae0*/  BSYNC B2 ;  /* 0x0000000000027941 */ /* 0x000fea0003800000 */
.L_x_4410:
        /* <DEDUP_REMOVED lines=12> */
.L_x_4406:
[C---:B------:R-:W-:Y:S02]  /*dbb0*/  LEA R132, P0, R130.reuse, UR12, 0x4 ;  /* 0x0000000c82847c11 */ /* 0x040fe4000f8020ff */
        /* <DEDUP_REMOVED lines=53> */
.L_x_4414:
[----:B------:R-:W-:-:S07]  /*df10*/  VIADD R130, R130, 0x20 ;  /* 0x0000002082827836 */ /* 0x000fce0000000000 */
.L_x_4285:
[----:B------:R-:W-:Y:S05]  /*df20*/  BSYNC B1 ;  /* 0x0000000000017941 */ /* 0x000fea0003800000 */
.L_x_4284:
        /* <DEDUP_REMOVED lines=29> */
.L_x_4418:
[----:B------:R-:W-:-:S07]  /*e100*/  IMAD.MOV.U32 R114, RZ, RZ, R18 ;  /* 0x000000ffff727224 */ /* 0x000fce00078e0012 */
.L_x_4419:
[----:B------:R-:W-:Y:S05]  /*e110*/  BSYNC B2 ;  /* 0x0000000000027941 */ /* 0x000fea0003800000 */
.L_x_4417:
        /* <DEDUP_REMOVED lines=16> */
.L_x_4423:
[----:B------:R-:W-:Y:S05]  /*e220*/  BSYNC B3 ;  /* 0x0000000000037941 */ /* 0x000fea0003800000 */
.L_x_4422:
        /* <DEDUP_REMOVED lines=44> */
.L_x_4421:
[----:B------:R-:W-:Y:S05]  /*e4f0*/  BSYNC B2 ;  /* 0x0000000000027941 */ /* 0x000fea0003800000 */
.L_x_4420:
[----:B------:R-:W0:Y:S01]  /*e500*/  LDC R132, c[0x0][0x294] ;  /* 0x0000a500ff847b82 */ /* 0x000e220000000800 */
[----:B------:R-:W-:Y:S01]  /*e510*/  HFMA2.MMA R133, -RZ, RZ, 0.1171875, 0 ;  /* 0x2f800000ff857435 */ /* 0x000fe200000001ff */
[----:B------:R-:W-:Y:S02]  /*e520*/  I2FP.F32.U32 R17, R114 ;  /* 0x0000007200117245 */ /* 0x000fe40000201000 */
[----:B------:R-:W-:Y:S01]  /*e530*/  ISETP.NE.U32.AND P2, PT, R42, RZ, PT ;  /* 0x000000ff2a00720c */ /* 0x000fe20003f45070 */
[C---:B-----5:R-:W-:Y:S01]  /*e540*/  IMAD.U32 R42, R68.reuse, 0x10000, RZ ;  /* 0x00010000442a7824 */ /* 0x060fe200078e00ff */
[----:B------:R-:W-:Y:S02]  /*e550*/  LOP3.LUT R5, R5, 0xffffffef, RZ, 0xc0, !PT ;  /* 0xffffffef05057812 */ /* 0x000fe400078ec0ff */
[----:B------:R-:W1:Y:S01]  /*e560*/  LDC R136, c[0x0][0x298] ;  /* 0x0000a600ff887b82 */ /* 0x000e620000000800 */
[----:B------:R-:W-:Y:S02]  /*e570*/  ISETP.NE.AND.EX P2, PT, R43, RZ, PT, P2 ;  /* 0x000000ff2b00720c */ /* 0x000fe40003f45320 */
        /* <DEDUP_REMOVED lines=13> */
.L_x_4424:
        /* <DEDUP_REMOVED lines=12> */
.L_x_4427:
[----:B------:R-:W-:-:S07]  /*e710*/  MOV R31, R18 ;  /* 0x00000012001f7202 */ /* 0x000fce0000000f00 */
.L_x_4428:
[----:B------:R-:W-:Y:S05]  /*e720*/  BSYNC B2 ;  /* 0x0000000000027941 */ /* 0x000fea0003800000 */
.L_x_4426:
        /* <DEDUP_REMOVED lines=16> */
.L_x_4432:
[----:B------:R-:W-:Y:S05]  /*e830*/  BSYNC B3 ;  /* 0x0000000000037941 */ /* 0x000fea0003800000 */
.L_x_4431:
        /* <DEDUP_REMOVED lines=44> */
.L_x_4430:
[----:B------:R-:W-:Y:S05]  /*eb00*/  BSYNC B2 ;  /* 0x0000000000027941 */ /* 0x000fea0003800000 */
.L_x_4429:
        /* <DEDUP_REMOVED lines=8> */
[----:B------:R-:W-:-:S05]  /*eb90*/  @P0 SHF.L.U32 R17, R64, 0x10, RZ ;  /* 0x0000001040110819 */ /* 0x000fca00000006ff */
[----:B------:R-:W-:-:S07]  /*eba0*/  @P0 FADD.FTZ R42, R17, R42 ;  /* 0x0000002a112a0221 */ /* 0x000fce0000010000 */
.L_x_4425:
        /* <DEDUP_REMOVED lines=12> */
.L_x_4434:
[----:B------:R-:W-:-:S07]  /*ec70*/  IMAD.MOV.U32 R43, RZ, RZ, R18 ;  /* 0x000000ffff2b7224 */ /* 0x000fce00078e0012 */
.L_x_4435:
[----:B------:R-:W-:Y:S05]  /*ec80*/  BSYNC B2 ;  /* 0x0000000000027941 */ /* 0x000fea0003800000 */
.L_x_4433:
        /* <DEDUP_REMOVED lines=16> */
.L_x_4439:
[----:B------:R-:W-:Y:S05]  /*ed90*/  BSYNC B3 ;  /* 0x0000000000037941 */ /* 0x000fea0003800000 */
.L_x_4438:
        /* <DEDUP_REMOVED lines=44> */
.L_x_4437:
[----:B------:R-:W-:Y:S05]  /*f060*/  BSYNC B2 ;  /* 0x0000000000027941 */ /* 0x000fea0003800000 */
.L_x_4436:
        /* <DEDUP_REMOVED lines=16> */
.L_x_4440:
        /* <DEDUP_REMOVED lines=12> */
.L_x_4443:
[----:B------:R-:W-:-:S07]  /*f230*/  MOV R33, R18 ;  /* 0x0000001200217202 */ /* 0x000fce0000000f00 */
.L_x_4444:
[----:B------:R-:W-:Y:S05]  /*f240*/  BSYNC B2 ;  /* 0x0000000000027941 */ /* 0x000fea0003800000 */
.L_x_4442:
        /* <DEDUP_REMOVED lines=16> */
.L_x_4448:
[----:B------:R-:W-:Y:S05]  /*f350*/  BSYNC B3 ;  /* 0x0000000000037941 */ /* 0x000fea0003800000 */
.L_x_4447:
        /* <DEDUP_REMOVED lines=44> */
.L_x_4446:
[----:B------:R-:W-:Y:S05]  /*f620*/  BSYNC B2 ;  /* 0x0000000000027941 */ /* 0x000fea0003800000 */
.L_x_4445:
        /* <DEDUP_REMOVED lines=9> */
[----:B------:R-:W-:-:S04]  /*f6c0*/  @P0 PRMT R17, R64, 0x7632, R17 ;  /* 0x0000763240110816 */ /* 0x000fc80000000011 */
[----:B------:R-:W-:-:S05]  /*f6d0*/  @P0 SHF.L.U32 R17, R17, 0x10, RZ ;  /* 0x0000001011110819 */ /* 0x000fca00000006ff */
[----:B------:R-:W-:-:S07]  /*f6e0*/  @P0 FADD.FTZ R43, R17, R43 ;  /* 0x0000002b112b0221 */ /* 0x000fce0000010000 */
.L_x_4441:
        /* <DEDUP_REMOVED lines=12> */
.L_x_4450:
[----:B------:R-:W-:-:S07]  /*f7b0*/  IMAD.MOV.U32 R68, RZ, RZ, R18 ;  /* 0x000000ffff447224 */ /* 0x000fce00078e0012 */
.L_x_4451:
[----:B------:R-:W-:Y:S05]  /*f7c0*/  BSYNC B2 ;  /* 0x0000000000027941 */ /* 0x000fea0003800000 */
.L_x_4449:
        /* <DEDUP_REMOVED lines=16> */
.L_x_4455:
[----:B------:R-:W-:Y:S05]  /*f8d0*/  BSYNC B3 ;  /* 0x0000000000037941 */ /* 0x000fea0003800000 */
.L_x_4454:
        /* <DEDUP_REMOVED lines=44> */
.L_x_4453:
[----:B------:R-:W-:Y:S05]  /*fba0*/  BSYNC B2 ;  /* 0x0000000000027941 */ /* 0x000fea0003800000 */
.L_x_4452:
        /* <DEDUP_REMOVED lines=16> */
.L_x_4456:
        /* <DEDUP_REMOVED lines=12> */
.L_x_4459:
[----:B------:R-:W-:-:S07]  /*fd70*/  MOV R34, R18 ;  /* 0x0000001200227202 */ /* 0x000fce0000000f00 */
.L_x_4460:
[----:B------:R-:W-:Y:S05]  /*fd80*/  BSYNC B2 ;  /* 0x0000000000027941 */ /* 0x000fea0003800000 */
.L_x_4458:
        /* <DEDUP_REMOVED lines=16> */
.L_x_4464:
[----:B------:R-:W-:Y:S05]  /*fe90*/  BSYNC B3 ;  /* 0x0000000000037941 */ /* 0x000fea0003800000 */
.L_x_4463:
        /* <DEDUP_REMOVED lines=44> */
.L_x_4462:
[----:B------:R-:W-:Y:S05]  /*10160*/  BSYNC B2 ;  /* 0x0000000000027941 */ /* 0x000fea0003800000 */
.L_x_4461:
        /* <DEDUP_REMOVED lines=10> */
.L_x_4457:
        /* <DEDUP_REMOVED lines=12> */
.L_x_4466:
[----:B------:R-:W-:-:S07]  /*102d0*/  IMAD.MOV.U32 R114, RZ, RZ, R18 ;  /* 0x000000ffff727224 */ /* 0x000fce00078e0012 */
.L_x_4467:
[----:B------:R-:W-:Y:S05]  /*102e0*/  BSYNC B2 ;  /* 0x0000000000027941 */ /* 0x000fea0003800000 */
.L_x_4465:
        /* <DEDUP_REMOVED lines=16> */
.L_x_4471:
[----:B------:R-:W-:Y:S05]  /*103f0*/  BSYNC B3 ;  /* 0x0000000000037941 */ /* 0x000fea0003800000 */
.L_x_4470:
        /* <DEDUP_REMOVED lines=44> */
.L_x_4469:
[----:B------:R-:W-:Y:S05]  /*106c0*/  BSYNC B2 ;  /* 0x0000000000027941 */ /* 0x000fea0003800000 */
.L_x_4468:
        /* <DEDUP_REMOVED lines=16> */
.L_x_4472:
        /* <DEDUP_REMOVED lines=12> */
.L_x_4475:
[----:B------:R-:W-:-:S07]  /*10890*/  MOV R35, R18 ;  /* 0x0000001200237202 */ /* 0x000fce0000000f00 */
.L_x_4476:
[----:B------:R-:W-:Y:S05]  /*108a0*/  BSYNC B2 ;  /* 0x0000000000027941 */ /* 0x000fea0003800000 */
.L_x_4474:
        /* <DEDUP_REMOVED lines=16> */
.L_x_4480:
[----:B------:R-:W-:Y:S05]  /*109b0*/  BSYNC B3 ;  /* 0x0000000000037941 */ /* 0x000fea0003800000 */
.L_x_4479:
        /* <DEDUP_REMOVED lines=44> */
.L_x_4478:
[----:B------:R-:W-:Y:S05]  /*10c80*/  BSYNC B2 ;  /* 0x0000000000027941 */ /* 0x000fea0003800000 */
.L_x_4477:
        /* <DEDUP_REMOVED lines=12> */
.L_x_4473:
        /* <DEDUP_REMOVED lines=12> */
.L_x_4482:
[----:B------:R-:W-:-:S07]  /*10e10*/  IMAD.MOV.U32 R114, RZ, RZ, R18 ;  /* 0x000000ffff727224 */ /* 0x000fce00078e0012 */
.L_x_4483:
[----:B------:R-:W-:Y:S05]  /*10e20*/  BSYNC B2 ;  /* 0x0000000000027941 */ /* 0x000fea0003800000 */
.L_x_4481:
        /* <DEDUP_REMOVED lines=16> */
.L_x_4487:
[----:B------:R-:W-:Y:S05]  /*10f30*/  BSYNC B3 ;  /* 0x0000000000037941 */ /* 0x000fea0003800000 */
.L_x_4486:
        /* <DEDUP_REMOVED lines=44> */
.L_x_4485:
[----:B------:R-:W-:Y:S05]  /*11200*/  BSYNC B2 ;  /* 0x0000000000027941 */ /* 0x000fea0003800000 */
.L_x_4484:
        /* <DEDUP_REMOVED lines=16> */
.L_x_4488:
        /* <DEDUP_REMOVED lines=12> */
.L_x_4491:
[----:B------:R-:W-:-:S07]  /*113d0*/  MOV R36, R18 ;  /* 0x0000001200247202 */ /* 0x000fce0000000f00 */
.L_x_4492:
[----:B------:R-:W-:Y:S05]  /*113e0*/  BSYNC B2 ;  /* 0x0000000000027941 */ /* 0x000fea0003800000 */
.L_x_4490:
        /* <DEDUP_REMOVED lines=16> */
.L_x_4496:
[----:B------:R-:W-:Y:S05]  /*114f0*/  BSYNC B3 ;  /* 0x0000000000037941 */ /* 0x000fea0003800000 */
.L_x_4495:
        /* <DEDUP_REMOVED lines=44> */
.L_x_4494:
[----:B------:R-:W-:Y:S05]  /*117c0*/  BSYNC B2 ;  /* 0x0000000000027941 */ /* 0x000fea0003800000 */
.L_x_4493:
        /* <DEDUP_REMOVED lines=10> */
.L_x_4489:
        /* <DEDUP_REMOVED lines=12> */
.L_x_4498:
[----:B------:R-:W-:-:S07]  /*11930*/  IMAD.MOV.U32 R95, RZ, RZ, R18 ;  /* 0x000000ffff5f7224 */ /* 0x000fce00078e0012 */
.L_x_4499:
[----:B------:R-:W-:Y:S05]  /*11940*/  BSYNC B2 ;  /* 0x0000000000027941 */ /* 0x000fea0003800000 */
.L_x_4497:
        /* <DEDUP_REMOVED lines=16> */
.L_x_4503:
[----:B------:R-:W-:Y:S05]  /*11a50*/  BSYNC B3 ;  /* 0x0000000000037941 */ /* 0x000fea0003800000 */
.L_x_4502:
        /* <DEDUP_REMOVED lines=44> */
.L_x_4501:
[----:B------:R-:W-:Y:S05]  /*11d20*/  BSYNC B2 ;  /* 0x0000000000027941 */ /* 0x000fea0003800000 */
.L_x_4500:
        /* <DEDUP_REMOVED lines=14> */
.L_x_4504:
        /* <DEDUP_REMOVED lines=12> */
.L_x_4507:
[----:B------:R-:W-:-:S07]  /*11ed0*/  MOV R37, R18 ;  /* 0x0000001200257202 */ /* 0x000fce0000000f00 */
.L_x_4508:
[----:B------:R-:W-:Y:S05]  /*11ee0*/  BSYNC B2 ;  /* 0x0000000000027941 */ /* 0x000fea0003800000 */
.L_x_4506:
        /* <DEDUP_REMOVED lines=16> */
.L_x_4512:
[----:B------:R-:W-:Y:S05]  /*11ff0*/  BSYNC B3 ;  /* 0x0000000000037941 */ /* 0x000fea0003800000 */
.L_x_4511:
        /* <DEDUP_REMOVED lines=44> */
.L_x_4510:
[----:B------:R-:W-:Y:S05]  /*122c0*/  BSYNC B2 ;  /* 0x0000000000027941 */ /* 0x000fea0003800000 */
.L_x_4509:
        /* <DEDUP_REMOVED lines=12> */
.L_x_4505:
        /* <DEDUP_REMOVED lines=12> */
.L_x_4514:
[----:B------:R-:W-:-:S07]  /*12450*/  IMAD.MOV.U32 R70, RZ, RZ, R18 ;  /* 0x000000ffff467224 */ /* 0x000fce00078e0012 */
.L_x_4515:
[----:B------:R-:W-:Y:S05]  /*12460*/  BSYNC B2 ;  /* 0x0000000000027941 */ /* 0x000fea0003800000 */
.L_x_4513:
        /* <DEDUP_REMOVED lines=16> */
.L_x_4519:
[----:B------:R-:W-:Y:S05]  /*12570*/  BSYNC B3 ;  /* 0x0000000000037941 */ /* 0x000fea0003800000 */
.L_x_4518:
        /* <DEDUP_REMOVED lines=44> */
.L_x_4517:
[----:B------:R-:W-:Y:S05]  /*12840*/  BSYNC B2 ;  /* 0x0000000000027941 */ /* 0x000fea0003800000 */
.L_x_4516:
        /* <DEDUP_REMOVED lines=14> */
.L_x_4520:
        /* <DEDUP_REMOVED lines=12> */
.L_x_4523:
[----:B------:R-:W-:-:S07]  /*129f0*/  MOV R38, R18 ;  /* 0x0000001200267202 */ /* 0x000fce0000000f00 */
.L_x_4524:
[----:B------:R-:W-:Y:S05]  /*12a00*/  BSYNC B2 ;  /* 0x0000000000027941 */ /* 0x000fea0003800000 */
.L_x_4522:
        /* <DEDUP_REMOVED lines=16> */
.L_x_4528:
[----:B------:R-:W-:Y:S05]  /*12b10*/  BSYNC B3 ;  /* 0x0000000000037941 */ /* 0x000fea0003800000 */
.L_x_4527:
        /* <DEDUP_REMOVED lines=44> */
.L_x_4526:
[----:B------:R-:W-:Y:S05]  /*12de0*/  BSYNC B2 ;  /* 0x0000000000027941 */ /* 0x000fea0003800000 */
.L_x_4525:
        /* <DEDUP_REMOVED lines=10> */
.L_x_4521:
        /* <DEDUP_REMOVED lines=12> */
.L_x_4530:
[----:B------:R-:W-:-:S07]  /*12f50*/  IMAD.MOV.U32 R199, RZ, RZ, R18 ;  /* 0x000000ffffc77224 */ /* 0x000fce00078e0012 */
.L_x_4531:
[----:B------:R-:W-:Y:S05]  /*12f60*/  BSYNC B2 ;  /* 0x0000000000027941 */ /* 0x000fea0003800000 */
.L_x_4529:
        /* <DEDUP_REMOVED lines=16> */
.L_x_4535:
[----:B------:R-:W-:Y:S05]  /*13070*/  BSYNC B3 ;  /* 0x0000000000037941 */ /* 0x000fea0003800000 */
.L_x_4534:
        /* <DEDUP_REMOVED lines=44> */
.L_x_4533:
[----:B------:R-:W-:Y:S05]  /*13340*/  BSYNC B2 ;  /* 0x0000000000027941 */ /* 0x000fea0003800000 */
.L_x_4532:
        /* <DEDUP_REMOVED lines=14> */
.L_x_4536:
        /* <DEDUP_REMOVED lines=12> */
.L_x_4539:
[----:B------:R-:W-:-:S07]  /*134f0*/  MOV R39, R18 ;  /* 0x0000001200277202 */ /* 0x000fce0000000f00 */
.L_x_4540:
[----:B------:R-:W-:Y:S05]  /*13500*/  BSYNC B2 ;  /* 0x0000000000027941 */ /* 0x000fea0003800000 */
.L_x_4538:
        /* <DEDUP_REMOVED lines=16> */
.L_x_4544:
[----:B------:R-:W-:Y:S05]  /*13610*/  BSYNC B3 ;  /* 0x0000000000037941 */ /* 0x000fea0003800000 */
.L_x_4543:
        /* <DEDUP_REMOVED lines=44> */
.L_x_4542:
[----:B------:R-:W-:Y:S05]  /*138e0*/  BSYNC B2 ;  /* 0x0000000000027941 */ /* 0x000fea0003800000 */
.L_x_4541:
        /* <DEDUP_REMOVED lines=12> */
.L_x_4537:
[C---:B------:R-:W-:Y:S01]  /*139b0*/  LEA R132, P0, R130.reuse, UR12, 0x4 ;  /* 0x0000000c82847c11 */ /* 0x040fe2000f8020ff */
[C---:B------:R-:W-:Y:S01]  /*139c0*/  IMAD.SHL.U32 R199, R130.reuse, 0x8, RZ ;  /* 0x0000000882c77824 */ /* 0x040fe200078e00ff */
        /* <DEDUP_REMOVED lines=52> */
.L_x_4545:
[----:B------:R-:W-:-:S07]  /*13d10*/  IADD3 R130, R130, 0x20, RZ ;  /* 0x0000002082827810 */ /* 0x000fce0007ffe0ff */
.L_x_4416:
[----:B------:R-:W-:Y:S05]  /*13d20*/  BSYNC B1 ;  /* 0x0000000000017941 */ /* 0x000fea0003800000 */
.L_x_4415:
        /* <DEDUP_REMOVED lines=29> */
.L_x_4549:
[----:B------:R-:W-:-:S07]  /*13f00*/  IMAD.MOV.U32 R116, RZ, RZ, R18 ;  /* 0x000000ffff747224 */ /* 0x000fce00078e0012 */
.L_x_4550:
[----:B------:R-:W-:Y:S05]  /*13f10*/  BSYNC B2 ;  /* 0x0000000000027941 */ /* 0x000fea0003800000 */
.L_x_4548:
        /* <DEDUP_REMOVED lines=16> */
.L_x_4554:
[----:B------:R-:W-:Y:S05]  /*14020*/  BSYNC B3 ;  /* 0x0000000000037941 */ /* 0x000fea0003800000 */
.L_x_4553:
        /* <DEDUP_REMOVED lines=44> */
.L_x_4552:
[----:B------:R-:W-:Y:S05]  /*142f0*/  BSYNC B2 ;  /* 0x0000000000027941 */ /* 0x000fea0003800000 */
.L_x_4551:
        /* <DEDUP_REMOVED lines=21> */
.L_x_4555:
        /* <DEDUP_REMOVED lines=12> */
.L_x_4558:
[----:B------:R-:W-:-:S07]  /*14510*/  IMAD.MOV.U32 R31, RZ, RZ, R18 ;  /* 0x000000ffff1f7224 */ /* 0x000fce00078e0012 */
.L_x_4559:
[----:B------:R-:W-:Y:S05]  /*14520*/  BSYNC B2 ;  /* 0x0000000000027941 */ /* 0x000fea0003800000 */
.L_x_4557:
        /* <DEDUP_REMOVED lines=16> */
.L_x_4563:
[----:B------:R-:W-:Y:S05]  /*14630*/  BSYNC B3 ;  /* 0x0000000000037941 */ /* 0x000fea0003800000 */
.L_x_4562:
        /* <DEDUP_REMOVED lines=44> */
.L_x_4561:
[----:B------:R-:W-:Y:S05]  /*14900*/  BSYNC B2 ;  /* 0x0000000000027941 */ /* 0x000fea0003800000 */
.L_x_4560:
[----:B------:R-:W-:-:S05]  /*14910*/  I2FP.F32.U32 R17, R31 ;  /* 0x0000001f00117245 */ /* 0x000fca0000201000 */
[----:B------:R-:W-:-:S05]  /*14920*/  FFMA.FTZ R17, R17, R133, 1.1641532182693481445e-10 ;  /* 0x2f00000011117423 */ /* 0x000fca0000010085 */
[----:B------:R-:W-:Y:S02]  /*14930*/  FSETP.GTU.FTZ.AND P3, PT, R17, R132, PT ;  /* 0x000000841100720b */ /* 0x000fe40003f7c000 */
[----:B------:R-:W-:Y:S02]  /*14940*/  SHF.L.U32 R17, R60, 0x10, RZ ;  /* 0x000000103c117819 */ /* 0x000fe400000006ff */
[----:B------:R-:W-:-:S03]  /*14950*/  SEL R31, RZ, 0x1, P3 ;  /* 0x00000001ff1f7807 */ /* 0x000fc60001800000 */
[----:B------:R-:W-:-:S05]  /*14960*/  FMUL.FTZ R17, R17, R136 ;  /* 0x0000008811117220 */ /* 0x000fca0000410000 */
[----:B------:R-:W-:-:S05]  /*14970*/  FSEL R17, R17, RZ, !P3 ;  /* 0x000000ff11117208 */ /* 0x000fca0005800000 */
[----:B------:R-:W-:Y:S01]  /*14980*/  FADD.FTZ R44, R17, R44 ;  /* 0x0000002c112c7221 */ /* 0x000fe20000010000 */
[----:B------:R-:W-:-:S04]  /*14990*/  @P0 IMAD.U32 R17, R64, 0x10000, RZ ;  /* 0x0001000040110824 */ /* 0x000fc800078e00ff */
[----:B------:R-:W-:-:S07]  /*149a0*/  @P0 FADD.FTZ R44, R17, R44 ;  /* 0x0000002c112c0221 */ /* 0x000fce0000010000 */
.L_x_4556:
        /* <DEDUP_REMOVED lines=12> */
.L_x_4565:
[----:B------:R-:W-:-:S07]  /*14a70*/  MOV R45, R18 ;  /* 0x00000012002d7202 */ /* 0x000fce0000000f00 */
.L_x_4566:
[----:B------:R-:W-:Y:S05]  /*14a80*/  BSYNC B2 ;  /* 0x0000000000027941 */ /* 0x000fea0003800000 */
.L_x_4564:
        /* <DEDUP_REMOVED lines=16> */
.L_x_4570:
[----:B------:R-:W-:Y:S05]  /*14b90*/  BSYNC B3 ;  /* 0x0000000000037941 */ /* 0x000fea0003800000 */
.L_x_4569:
        /* <DEDUP_REMOVED lines=44> */
.L_x_4568:
[----:B------:R-:W-:Y:S05]  /*14e60*/  BSYNC B2 ;  /* 0x0000000000027941 */ /* 0x000fea0003800000 */
.L_x_4567:
        /* <DEDUP_REMOVED lines=16> */
.L_x_4571:
        /* <DEDUP_REMOVED lines=12> */
.L_x_4574:
[----:B------:R-:W-:-:S07]  /*15030*/  IMAD.MOV.U32 R33, RZ, RZ, R18 ;  /* 0x000000ffff217224 */ /* 0x000fce00078e0012 */
.L_x_4575:
[----:B------:R-:W-:Y:S05]  /*15040*/  BSYNC B2 ;  /* 0x0000000000027941 */ /* 0x000fea0003800000 */
.L_x_4573:
        /* <DEDUP_REMOVED lines=16> */
.L_x_4579:
[----:B------:R-:W-:Y:S05]  /*15150*/  BSYNC B3 ;  /* 0x0000000000037941 */ /* 0x000fea0003800000 */
.L_x_4578:
        /* <DEDUP_REMOVED lines=44> */
.L_x_4577:
[----:B------:R-:W-:Y:S05]  /*15420*/  BSYNC B2 ;  /* 0x0000000000027941 */ /* 0x000fea0003800000 */
.L_x_4576:
[----:B------:R-:W-:-:S05]  /*15430*/  I2FP.F32.U32 R17, R33 ;  /* 0x0000002100117245 */ /* 0x000fca0000201000 */
[----:B------:R-:W-:-:S05]  /*15440*/  FFMA.FTZ R17, R17, R133, 1.1641532182693481445e-10 ;  /* 0x2f00000011117423 */ /* 0x000fca0000010085 */
[----:B------:R-:W-:Y:S02]  /*15450*/  FSETP.GTU.FTZ.AND P3, PT, R17, R132, PT ;  /* 0x000000841100720b */ /* 0x000fe40003f7c000 */
[----:B------:R-:W-:Y:S02]  /*15460*/  PRMT R17, R60, 0x7632, R17 ;  /* 0x000076323c117816 */ /* 0x000fe40000000011 */
[----:B------:R-:W-:Y:S02]  /*15470*/  SEL R33, RZ, 0x1, P3 ;  /* 0x00000001ff217807 */ /* 0x000fe40001800000 */
[----:B------:R-:W-:-:S05]  /*15480*/  SHF.L.U32 R17, R17, 0x10, RZ ;  /* 0x0000001011117819 */ /* 0x000fca00000006ff */
[----:B------:R-:W-:-:S05]  /*15490*/  FMUL.FTZ R17, R17, R136 ;  /* 0x0000008811117220 */ /* 0x000fca0000410000 */
[----:B------:R-:W-:-:S05]  /*154a0*/  FSEL R17, R17, RZ, !P3 ;  /* 0x000000ff11117208 */ /* 0x000fca0005800000 */
[----:B------:R-:W-:Y:S01]  /*154b0*/  FADD.FTZ R45, R17, R45 ;  /* 0x0000002d112d7221 */ /* 0x000fe20000010000 */
[----:B------:R-:W-:-:S05]  /*154c0*/  @P0 PRMT R17, R64, 0x7632, R17 ;  /* 0x0000763240110816 */ /* 0x000fca0000000011 */
[----:B------:R-:W-:-:S04]  /*154d0*/  @P0 IMAD.U32 R17, R17, 0x10000, RZ ;  /* 0x0001000011110824 */ /* 0x000fc800078e00ff */
[----:B------:R-:W-:-:S07]  /*154e0*/  @P0 FADD.FTZ R45, R17, R45 ;  /* 0x0000002d112d0221 */ /* 0x000fce0000010000 */
.L_x_4572:
        /* <DEDUP_REMOVED lines=12> */
.L_x_4581:
[----:B------:R-:W-:-:S07]  /*155b0*/  MOV R68, R18 ;  /* 0x0000001200447202 */ /* 0x000fce0000000f00 */
.L_x_4582:
[----:B------:R-:W-:Y:S05]  /*155c0*/  BSYNC B2 ;  /* 0x0000000000027941 */ /* 0x000fea0003800000 */
.L_x_4580:
        /* <DEDUP_REMOVED lines=16> */
.L_x_4586:
[----:B------:R-:W-:Y:S05]  /*156d0*/  BSYNC B3 ;  /* 0x0000000000037941 */ /* 0x000fea0003800000 */
.L_x_4585:
        /* <DEDUP_REMOVED lines=44> */
.L_x_4584:
[----:B------:R-:W-:Y:S05]  /*159a0*/  BSYNC B2 ;  /* 0x0000000000027941 */ /* 0x000fea0003800000 */
.L_x_4583:
        /* <DEDUP_REMOVED lines=16> */
.L_x_4587:
        /* <DEDUP_REMOVED lines=12> */
.L_x_4590:
[----:B------:R-:W-:-:S07]  /*15b70*/  IMAD.MOV.U32 R34, RZ, RZ, R18 ;  /* 0x000000ffff227224 */ /* 0x000fce00078e0012 */
.L_x_4591:
[----:B------:R-:W-:Y:S05]  /*15b80*/  BSYNC B2 ;  /* 0x0000000000027941 */ /* 0x000fea0003800000 */
.L_x_4589:
        /* <DEDUP_REMOVED lines=16> */
.L_x_4595:
[----:B------:R-:W-:Y:S05]  /*15c90*/  BSYNC B3 ;  /* 0x0000000000037941 */ /* 0x000fea0003800000 */
.L_x_4594:
        /* <DEDUP_REMOVED lines=44> */
.L_x_4593:
[----:B------:R-:W-:Y:S05]  /*15f60*/  BSYNC B2 ;  /* 0x0000000000027941 */ /* 0x000fea0003800000 */
.L_x_4592:
        /* <DEDUP_REMOVED lines=10> */
.L_x_4588:
        /* <DEDUP_REMOVED lines=12> */
.L_x_4597:
[----:B------:R-:W-:-:S07]  /*160d0*/  MOV R116, R18 ;  /* 0x0000001200747202 */ /* 0x000fce0000000f00 */
.L_x_4598:
[----:B------:R-:W-:Y:S05]  /*160e0*/  BSYNC B2 ;  /* 0x0000000000027941 */ /* 0x000fea0003800000 */
.L_x_4596:
        /* <DEDUP_REMOVED lines=16> */
.L_x_4602:
[----:B------:R-:W-:Y:S05]  /*161f0*/  BSYNC B3 ;  /* 0x0000000000037941 */ /* 0x000fea0003800000 */
.L_x_4601:
        /* <DEDUP_REMOVED lines=44> */
.L_x_4600:
[----:B------:R-:W-:Y:S05]  /*164c0*/  BSYNC B2 ;  /* 0x0000000000027941 */ /* 0x000fea0003800000 */
.L_x_4599:
        /* <DEDUP_REMOVED lines=16> */
.L_x_4603:
        /* <DEDUP_REMOVED lines=12> */
.L_x_4606:
[----:B------:R-:W-:-:S07]  /*16690*/  IMAD.MOV.U32 R35, RZ, RZ, R18 ;  /* 0x000000ffff237224 */ /* 0x000fce00078e0012 */
.L_x_4607:
[----:B------:R-:W-:Y:S05]  /*166a0*/  BSYNC B2 ;  /* 0x0000000000027941 */ /* 0x000fea0003800000 */
.L_x_4605:
        /* <DEDUP_REMOVED lines=16> */
.L_x_4611:
[----:B------:R-:W-:Y:S05]  /*167b0*/  BSYNC B3 ;  /* 0x0000000000037941 */ /* 0x000fea0003800000 */
.L_x_4610:
        /* <DEDUP_REMOVED lines=44> */
.L_x_4609:
[----:B------:R-:W-:Y:S05]  /*16a80*/  BSYNC B2 ;  /* 0x0000000000027941 */ /* 0x000fea0003800000 */
.L_x_4608:
        /* <DEDUP_REMOVED lines=12> */
.L_x_4604:
        /* <DEDUP_REMOVED lines=12> */
.L_x_4613:
[----:B------:R-:W-:-:S07]  /*16c10*/  MOV R116, R18 ;  /* 0x0000001200747202 */ /* 0x000fce0000000f00 */
.L_x_4614:
[----:B------:R-:W-:Y:S05]  /*16c20*/  BSYNC B2 ;  /* 0x0000000000027941 */ /* 0x000fea0003800000 */
.L_x_4612:
        /* <DEDUP_REMOVED lines=16> */
.L_x_4618:
[----:B------:R-:W-:Y:S05]  /*16d30*/  BSYNC B3 ;  /* 0x0000000000037941 */ /* 0x000fea0003800000 */
.L_x_4617:
        /* <DEDUP_REMOVED lines=44> */
.L_x_4616:
[----:B------:R-:W-:Y:S05]  /*17000*/  BSYNC B2 ;  /* 0x0000000000027941 */ /* 0x000fea0003800000 */
.L_x_4615:
        /* <DEDUP_REMOVED lines=16> */
.L_x_4619:
        /* <DEDUP_REMOVED lines=12> */
.L_x_4622:
[----:B------:R-:W-:-:S07]  /*171d0*/  IMAD.MOV.U32 R36, RZ, RZ, R18 ;  /* 0x000000ffff247224 */ /* 0x000fce00078e0012 */
.L_x_4623:
[----:B------:R-:W-:Y:S05]  /*171e0*/  BSYNC B2 ;  /* 0x0000000000027941 */ /* 0x000fea0003800000 */
.L_x_4621:
        /* <DEDUP_REMOVED lines=16> */
.L_x_4627:
[----:B------:R-:W-:Y:S05]  /*172f0*/  BSYNC B3 ;  /* 0x0000000000037941 */ /* 0x000fea0003800000 */
.L_x_4626:
        /* <DEDUP_REMOVED lines=44> */
.L_x_4625:
[----:B------:R-:W-:Y:S05]  /*175c0*/  BSYNC B2 ;  /* 0x0000000000027941 */ /* 0x000fea0003800000 */
.L_x_4624:
        /* <DEDUP_REMOVED lines=10> */
.L_x_4620:
        /* <DEDUP_REMOVED lines=12> */
.L_x_4629:
[----:B------:R-:W-:-:S07]  /*17730*/  MOV R97, R18 ;  /* 0x0000001200617202 */ /* 0x000fce0000000f00 */
.L_x_4630:
[----:B------:R-:W-:Y:S05]  /*17740*/  BSYNC B2 ;  /* 0x0000000000027941 */ /* 0x000fea0003800000 */
.L_x_4628:
        /* <DEDUP_REMOVED lines=16> */
.L_x_4634:
[----:B------:R-:W-:Y:S05]  /*17850*/  BSYNC B3 ;  /* 0x0000000000037941 */ /* 0x000fea0003800000 */
.L_x_4633:
        /* <DEDUP_REMOVED lines=44> */
.L_x_4632:
[----:B------:R-:W-:Y:S05]  /*17b20*/  BSYNC B2 ;  /* 0x0000000000027941 */ /* 0x000fea0003800000 */
.L_x_4631:
        /* <DEDUP_REMOVED lines=14> */
.L_x_4635:
        /* <DEDUP_REMOVED lines=12> */
.L_x_4638:
[----:B------:R-:W-:-:S07]  /*17cd0*/  IMAD.MOV.U32 R37, RZ, RZ, R18 ;  /* 0x000000ffff257224 */ /* 0x000fce00078e0012 */
.L_x_4639:
[----:B------:R-:W-:Y:S05]  /*17ce0*/  BSYNC B2 ;  /* 0x0000000000027941 */ /* 0x000fea0003800000 */
.L_x_4637:
        /* <DEDUP_REMOVED lines=16> */
.L_x_4643:
[----:B------:R-:W-:Y:S05]  /*17df0*/  BSYNC B3 ;  /* 0x0000000000037941 */ /* 0x000fea0003800000 */
.L_x_4642:
        /* <DEDUP_REMOVED lines=44> */
.L_x_4641:
[----:B------:R-:W-:Y:S05]  /*180c0*/  BSYNC B2 ;  /* 0x0000000000027941 */ /* 0x000fea0003800000 */
.L_x_4640:
        /* <DEDUP_REMOVED lines=12> */
.L_x_4636:
        /* <DEDUP_REMOVED lines=12> */
.L_x_4645:
[----:B------:R-:W-:-:S07]  /*18250*/  MOV R70, R18 ;  /* 0x0000001200467202 */ /* 0x000fce0000000f00 */
.L_x_4646:
[----:B------:R-:W-:Y:S05]  /*18260*/  BSYNC B2 ;  /* 0x0000000000027941 */ /* 0x000fea0003800000 */
.L_x_4644:
        /* <DEDUP_REMOVED lines=16> */
.L_x_4650:
[----:B------:R-:W-:Y:S05]  /*18370*/  BSYNC B3 ;  /* 0x0000000000037941 */ /* 0x000fea0003800000 */
.L_x_4649:
        /* <DEDUP_REMOVED lines=44> */
.L_x_4648:
[----:B------:R-:W-:Y:S05]  /*18640*/  BSYNC B2 ;  /* 0x0000000000027941 */ /* 0x000fea0003800000 */
.L_x_4647:
        /* <DEDUP_REMOVED lines=14> */
.L_x_4651:
        /* <DEDUP_REMOVED lines=12> */
.L_x_4654:
[----:B------:R-:W-:-:S07]  /*187f0*/  IMAD.MOV.U32 R38, RZ, RZ, R18 ;  /* 0x000000ffff267224 */ /* 0x000fce00078e0012 */
.L_x_4655:
[----:B------:R-:W-:Y:S05]  /*18800*/  BSYNC B2 ;  /* 0x0000000000027941 */ /* 0x000fea0003800000 */
.L_x_4653:
        /* <DEDUP_REMOVED lines=16> */
.L_x_4659:
[----:B------:R-:W-:Y:S05]  /*18910*/  BSYNC B3 ;  /* 0x0000000000037941 */ /* 0x000fea0003800000 */
.L_x_4658:
        /* <DEDUP_REMOVED lines=44> */
.L_x_4657:
[----:B------:R-:W-:Y:S05]  /*18be0*/  BSYNC B2 ;  /* 0x0000000000027941 */ /* 0x000fea0003800000 */
.L_x_4656:
        /* <DEDUP_REMOVED lines=10> */
.L_x_4652:
        /* <DEDUP_REMOVED lines=12> */
.L_x_4661:
[----:B------:R-:W-:-:S07]  /*18d50*/  MOV R199, R18 ;  /* 0x0000001200c77202 */ /* 0x000fce0000000f00 */
.L_x_4662:
[----:B------:R-:W-:Y:S05]  /*18d60*/  BSYNC B2 ;  /* 0x0000000000027941 */ /* 0x000fea0003800000 */
.L_x_4660:
        /* <DEDUP_REMOVED lines=16> */
.L_x_4666:
[----:B------:R-:W-:Y:S05]  /*18e70*/  BSYNC B3 ;  /* 0x0000000000037941 */ /* 0x000fea0003800000 */
.L_x_4665:
        /* <DEDUP_REMOVED lines=44> */
.L_x_4664:
[----:B------:R-:W-:Y:S05]  /*19140*/  BSYNC B2 ;  /* 0x0000000000027941 */ /* 0x000fea0003800000 */
.L_x_4663:
        /* <DEDUP_REMOVED lines=14> */
.L_x_4667:
        /* <DEDUP_REMOVED lines=12> */
.L_x_4670:
[----:B------:R-:W-:-:S07]  /*192f0*/  IMAD.MOV.U32 R39, RZ, RZ, R18 ;  /* 0x000000ffff277224 */ /* 0x000fce00078e0012 */
.L_x_4671:
[----:B------:R-:W-:Y:S05]  /*19300*/  BSYNC B2 ;  /* 0x0000000000027941 */ /* 0x000fea0003800000 */
.L_x_4669:
        /* <DEDUP_REMOVED lines=16> */
.L_x_4675:
[----:B------:R-:W-:Y:S05]  /*19410*/  BSYNC B3 ;  /* 0x0000000000037941 */ /* 0x000fea0003800000 */
.L_x_4674:
        /* <DEDUP_REMOVED lines=44> */
.L_x_4673:
[----:B------:R-:W-:Y:S05]  /*196e0*/  BSYNC B2 ;  /* 0x0000000000027941 */ /* 0x000fea0003800000 */
.L_x_4672:
        /* <DEDUP_REMOVED lines=12> */
.L_x_4668:
        /* <DEDUP_REMOVED lines=54> */
.L_x_4676:
[----:B------:R-:W-:-:S07]  /*19b10*/  VIADD R130, R130, 0x20 ;  /* 0x0000002082827836 */ /* 0x000fce0000000000 */
.L_x_4547:
[----:B------:R-:W-:Y:S05]  /*19b20*/  BSYNC B1 ;  /* 0x0000000000017941 */ /* 0x000fea0003800000 */
.L_x_4546:
        /* <DEDUP_REMOVED lines=29> */
.L_x_4680:
[----:B------:R-:W-:-:S07]  /*19d00*/  MOV R118, R18 ;  /* 0x0000001200767202 */ /* 0x000fce0000000f00 */
.L_x_4681:
[----:B------:R-:W-:Y:S05]  /*19d10*/  BSYNC B2 ;  /* 0x0000000000027941 */ /* 0x000fea0003800000 */
.L_x_4679:
        /* <DEDUP_REMOVED lines=16> */
.L_x_4685:
[----:B------:R-:W-:Y:S05]  /*19e20*/  BSYNC B3 ;  /* 0x0000000000037941 */ /* 0x000fea0003800000 */
.L_x_4684:
        /* <DEDUP_REMOVED lines=44> */
.L_x_4683:
[----:B------:R-:W-:Y:S05]  /*1a0f0*/  BSYNC B2 ;  /* 0x0000000000027941 */ /* 0x000fea0003800000 */
.L_x_4682:
        /* <DEDUP_REMOVED lines=21> */
.L_x_4686:
        /* <DEDUP_REMOVED lines=12> */
.L_x_4689:
[----:B------:R-:W-:-:S07]  /*1a310*/  IMAD.MOV.U32 R31, RZ, RZ, R18 ;  /* 0x000000ffff1f7224 */ /* 0x000fce00078e0012 */
.L_x_4690:
[----:B------:R-:W-:Y:S05]  /*1a320*/  BSYNC B2 ;  /* 0x0000000000027941 */ /* 0x000fea0003800000 */
.L_x_4688:
        /* <DEDUP_REMOVED lines=16> */
.L_x_4694:
[----:B------:R-:W-:Y:S05]  /*1a430*/  BSYNC B3 ;  /* 0x0000000000037941 */ /* 0x000fea0003800000 */
.L_x_4693:
        /* <DEDUP_REMOVED lines=44> */
.L_x_4692:
[----:B------:R-:W-:Y:S05]  /*1a700*/  BSYNC B2 ;  /* 0x0000000000027941 */ /* 0x000fea0003800000 */
.L_x_4691:
        /* <DEDUP_REMOVED lines=10> */
.L_x_4687:
        /* <DEDUP_REMOVED lines=12> */
.L_x_4696:
[----:B------:R-:W-:-:S07]  /*1a870*/  IMAD.MOV.U32 R47, RZ, RZ, R18 ;  /* 0x000000ffff2f7224 */ /* 0x000fce00078e0012 */
.L_x_4697:
[----:B------:R-:W-:Y:S05]  /*1a880*/  BSYNC B2 ;  /* 0x0000000000027941 */ /* 0x000fea0003800000 */
.L_x_4695:
        /* <DEDUP_REMOVED lines=16> */
.L_x_4701:
[----:B------:R-:W-:Y:S05]  /*1a990*/  BSYNC B3 ;  /* 0x0000000000037941 */ /* 0x000fea0003800000 */
.L_x_4700:
        /* <DEDUP_REMOVED lines=44> */
.L_x_4699:
[----:B------:R-:W-:Y:S05]  /*1ac60*/  BSYNC B2 ;  /* 0x0000000000027941 */ /* 0x000fea0003800000 */
.L_x_4698:
        /* <DEDUP_REMOVED lines=16> */
.L_x_4702:
        /* <DEDUP_REMOVED lines=12> */
.L_x_4705:
[----:B------:R-:W-:-:S07]  /*1ae30*/  IMAD.MOV.U32 R33, RZ, RZ, R18 ;  /* 0x000000ffff217224 */ /* 0x000fce00078e0012 */
.L_x_4706:
[----:B------:R-:W-:Y:S05]  /*1ae40*/  BSYNC B2 ;  /* 0x0000000000027941 */ /* 0x000fea0003800000 */
.L_x_4704:
        /* <DEDUP_REMOVED lines=16> */
.L_x_4710:
[----:B------:R-:W-:Y:S05]  /*1af50*/  BSYNC B3 ;  /* 0x0000000000037941 */ /* 0x000fea0003800000 */
.L_x_4709:
        /* <DEDUP_REMOVED lines=44> */
.L_x_4708:
[----:B------:R-:W-:Y:S05]  /*1b220*/  BSYNC B2 ;  /* 0x0000000000027941 */ /* 0x000fea0003800000 */
.L_x_4707:
        /* <DEDUP_REMOVED lines=12> */
.L_x_4703:
        /* <DEDUP_REMOVED lines=12> */
.L_x_4712:
[----:B------:R-:W-:-:S07]  /*1b3b0*/  IMAD.MOV.U32 R68, RZ, RZ, R18 ;  /* 0x000000ffff447224 */ /* 0x000fce00078e0012 */
.L_x_4713:
[----:B------:R-:W-:Y:S05]  /*1b3c0*/  BSYNC B2 ;  /* 0x0000000000027941 */ /* 0x000fea0003800000 */
.L_x_4711:
        /* <DEDUP_REMOVED lines=16> */
.L_x_4717:
[----:B------:R-:W-:Y:S05]  /*1b4d0*/  BSYNC B3 ;  /* 0x0000000000037941 */ /* 0x000fea0003800000 */
.L_x_4716:
        /* <DEDUP_REMOVED lines=44> */
.L_x_4715:
[----:B------:R-:W-:Y:S05]  /*1b7a0*/  BSYNC B2 ;  /* 0x0000000000027941 */ /* 0x000fea0003800000 */
.L_x_4714:
        /* <DEDUP_REMOVED lines=16> */
.L_x_4718:
        /* <DEDUP_REMOVED lines=12> */
.L_x_4721:
[----:B------:R-:W-:-:S07]  /*1b970*/  IMAD.MOV.U32 R34, RZ, RZ, R18 ;  /* 0x000000ffff227224 */ /* 0x000fce00078e0012 */
.L_x_4722:
[----:B------:R-:W-:Y:S05]  /*1b980*/  BSYNC B2 ;  /* 0x0000000000027941 */ /* 0x000fea0003800000 */
.L_x_4720:
        /* <DEDUP_REMOVED lines=16> */
.L_x_4726:
[----:B------:R-:W-:Y:S05]  /*1ba90*/  BSYNC B3 ;  /* 0x0000000000037941 */ /* 0x000fea0003800000 */
.L_x_4725:
        /* <DEDUP_REMOVED lines=44> */
.L_x_4724:
[----:B------:R-:W-:Y:S05]  /*1bd60*/  BSYNC B2 ;  /* 0x0000000000027941 */ /* 0x000fea0003800000 */
.L_x_4723:
        /* <DEDUP_REMOVED lines=10> */
.L_x_4719:
        /* <DEDUP_REMOVED lines=12> */
.L_x_4728:
[----:B------:R-:W-:-:S07]  /*1bed0*/  IMAD.MOV.U32 R118, RZ, RZ, R18 ;  /* 0x000000ffff767224 */ /* 0x000fce00078e0012 */
.L_x_4729:
[----:B------:R-:W-:Y:S05]  /*1bee0*/  BSYNC B2 ;  /* 0x0000000000027941 */ /* 0x000fea0003800000 */
.L_x_4727:
        /* <DEDUP_REMOVED lines=16> */
.L_x_4733:
[----:B------:R-:W-:Y:S05]  /*1bff0*/  BSYNC B3 ;  /* 0x0000000000037941 */ /* 0x000fea0003800000 */
.L_x_4732:
        /* <DEDUP_REMOVED lines=44> */
.L_x_4731:
[----:B------:R-:W-:Y:S05]  /*1c2c0*/  BSYNC B2 ;  /* 0x0000000000027941 */ /* 0x000fea0003800000 */
.L_x_4730:
        /* <DEDUP_REMOVED lines=16> */
.L_x_4734:
        /* <DEDUP_REMOVED lines=12> */
.L_x_4737:
[----:B------:R-:W-:-:S07]  /*1c490*/  IMAD.MOV.U32 R35, RZ, RZ, R18 ;  /* 0x000000ffff237224 */ /* 0x000fce00078e0012 */
.L_x_4738:
[----:B------:R-:W-:Y:S05]  /*1c4a0*/  BSYNC B2 ;  /* 0x0000000000027941 */ /* 0x000fea0003800000 */
.L_x_4736:
        /* <DEDUP_REMOVED lines=16> */
.L_x_4742:
[----:B------:R-:W-:Y:S05]  /*1c5b0*/  BSYNC B3 ;  /* 0x0000000000037941 */ /* 0x000fea0003800000 */
.L_x_4741:
        /* <DEDUP_REMOVED lines=44> */
.L_x_4740:
[----:B------:R-:W-:Y:S05]  /*1c880*/  BSYNC B2 ;  /* 0x0000000000027941 */ /* 0x000fea0003800000 */
.L_x_4739:
        /* <DEDUP_REMOVED lines=12> */
.L_x_4735:
        /* <DEDUP_REMOVED lines=12> */
.L_x_4744:
[----:B------:R-:W-:-:S07]  /*1ca10*/  IMAD.MOV.U32 R118, RZ, RZ, R18 ;  /* 0x000000ffff767224 */ /* 0x000fce00078e0012 */
.L_x_4745:
[----:B------:R-:W-:Y:S05]  /*1ca20*/  BSYNC B2 ;  /* 0x0000000000027941 */ /* 0x000fea0003800000 */
.L_x_4743:
        /* <DEDUP_REMOVED lines=16> */
.L_x_4749:
[----:B------:R-:W-:Y:S05]  /*1cb30*/  BSYNC B3 ;  /* 0x0000000000037941 */ /* 0x000fea0003800000 */
.L_x_4748:
        /* <DEDUP_REMOVED lines=44> */
.L_x_4747:
[----:B------:R-:W-:Y:S05]  /*1ce00*/  BSYNC B2 ;  /* 0x0000000000027941 */ /* 0x000fea0003800000 */
.L_x_4746:
        /* <DEDUP_REMOVED lines=16> */
.L_x_4750:
        /* <DEDUP_REMOVED lines=12> */
.L_x_4753:
[----:B------:R-:W-:-:S07]  /*1cfd0*/  IMAD.MOV.U32 R36, RZ, RZ, R18 ;  /* 0x000000ffff247224 */ /* 0x000fce00078e0012 */
.L_x_4754:
[----:B------:R-:W-:Y:S05]  /*1cfe0*/  BSYNC B2 ;  /* 0x0000000000027941 */ /* 0x000fea0003800000 */
.L_x_4752:
        /* <DEDUP_REMOVED lines=16> */
.L_x_4758:
[----:B------:R-:W-:Y:S05]  /*1d0f0*/  BSYNC B3 ;  /* 0x0000000000037941 */ /* 0x000fea0003800000 */
.L_x_4757:
        /* <DEDUP_REMOVED lines=44> */
.L_x_4756:
[----:B------:R-:W-:Y:S05]  /*1d3c0*/  BSYNC B2 ;  /* 0x0000000000027941 */ /* 0x000fea0003800000 */
.L_x_4755:
        /* <DEDUP_REMOVED lines=10> */
.L_x_4751:
        /* <DEDUP_REMOVED lines=12> */
.L_x_4760:
[----:B------:R-:W-:-:S07]  /*1d530*/  IMAD.MOV.U32 R99, RZ, RZ, R18 ;  /* 0x000000ffff637224 */ /* 0x000fce00078e0012 */
.L_x_4761:
[----:B------:R-:W-:Y:S05]  /*1d540*/  BSYNC B2 ;  /* 0x0000000000027941 */ /* 0x000fea0003800000 */
.L_x_4759:
        /* <DEDUP_REMOVED lines=16> */
.L_x_4765:
[----:B------:R-:W-:Y:S05]  /*1d650*/  BSYNC B3 ;  /* 0x0000000000037941 */ /* 0x000fea0003800000 */
.L_x_4764:
        /* <DEDUP_REMOVED lines=44> */
.L_x_4763:
[----:B------:R-:W-:Y:S05]  /*1d920*/  BSYNC B2 ;  /* 0x0000000000027941 */ /* 0x000fea0003800000 */
.L_x_4762:
        /* <DEDUP_REMOVED lines=14> */
.L_x_4766:
        /* <DEDUP_REMOVED lines=12> */
.L_x_4769:
[----:B------:R-:W-:-:S07]  /*1dad0*/  IMAD.MOV.U32 R37, RZ, RZ, R18 ;  /* 0x000000ffff257224 */ /* 0x000fce00078e0012 */
.L_x_4770:
[----:B------:R-:W-:Y:S05]  /*1dae0*/  BSYNC B2 ;  /* 0x0000000000027941 */ /* 0x000fea0003800000 */
.L_x_4768:
        /* <DEDUP_REMOVED lines=16> */
.L_x_4774:
[----:B------:R-:W-:Y:S05]  /*1dbf0*/  BSYNC B3 ;  /* 0x0000000000037941 */ /* 0x000fea0003800000 */
.L_x_4773:
        /* <DEDUP_REMOVED lines=44> */
.L_x_4772:
[----:B------:R-:W-:Y:S05]  /*1dec0*/  BSYNC B2 ;  /* 0x0000000000027941 */ /* 0x000fea0003800000 */
.L_x_4771:
        /* <DEDUP_REMOVED lines=12> */
.L_x_4767:
        /* <DEDUP_REMOVED lines=12> */
.L_x_4776:
[----:B------:R-:W-:-:S07]  /*1e050*/  IMAD.MOV.U32 R70, RZ, RZ, R18 ;  /* 0x000000ffff467224 */ /* 0x000fce00078e0012 */
.L_x_4777:
[----:B------:R-:W-:Y:S05]  /*1e060*/  BSYNC B2 ;  /* 0x0000000000027941 */ /* 0x000fea0003800000 */
.L_x_4775:
        /* <DEDUP_REMOVED lines=16> */
.L_x_4781:
[----:B------:R-:W-:Y:S05]  /*1e170*/  BSYNC B3 ;  /* 0x0000000000037941 */ /* 0x000fea0003800000 */
.L_x_4780:
        /* <DEDUP_REMOVED lines=44> */
.L_x_4779:
[----:B------:R-:W-:Y:S05]  /*1e440*/  BSYNC B2 ;  /* 0x0000000000027941 */ /* 0x000fea0003800000 */
.L_x_4778:
        /* <DEDUP_REMOVED lines=14> */
.L_x_4782:
        /* <DEDUP_REMOVED lines=12> */
.L_x_4785:
[----:B------:R-:W-:-:S07]  /*1e5f0*/  IMAD.MOV.U32 R38, RZ, RZ, R18 ;  /* 0x000000ffff267224 */ /* 0x000fce00078e0012 */
.L_x_4786:
[----:B------:R-:W-:Y:S05]  /*1e600*/  BSYNC B2 ;  /* 0x0000000000027941 */ /* 0x000fea0003800000 */
.L_x_4784:
        /* <DEDUP_REMOVED lines=16> */
.L_x_4790:
[----:B------:R-:W-:Y:S05]  /*1e710*/  BSYNC B3 ;  /* 0x0000000000037941 */ /* 0x000fea0003800000 */
.L_x_4789:
        /* <DEDUP_REMOVED lines=44> */
.L_x_4788:
[----:B------:R-:W-:Y:S05]  /*1e9e0*/  BSYNC B2 ;  /* 0x0000000000027941 */ /* 0x000fea0003800000 */
.L_x_4787:
        /* <DEDUP_REMOVED lines=10> */
.L_x_4783:
        /* <DEDUP_REMOVED lines=12> */
.L_x_4792:
[----:B------:R-:W-:-:S07]  /*1eb50*/  IMAD.MOV.U32 R199, RZ, RZ, R18 ;  /* 0x000000ffffc77224 */ /* 0x000fce00078e0012 */
.L_x_4793:
[----:B------:R-:W-:Y:S05]  /*1eb60*/  BSYNC B2 ;  /* 0x0000000000027941 */ /* 0x000fea0003800000 */
.L_x_4791:
        /* <DEDUP_REMOVED lines=16> */
.L_x_4797:
[----:B------:R-:W-:Y:S05]  /*1ec70*/  BSYNC B3 ;  /* 0x0000000000037941 */ /* 0x000fea0003800000 */
.L_x_4796:
        /* <DEDUP_REMOVED lines=44> */
.L_x_4795:
[----:B------:R-:W-:Y:S05]  /*1ef40*/  BSYNC B2 ;  /* 0x0000000000027941 */ /* 0x000fea0003800000 */
.L_x_4794:
        /* <DEDUP_REMOVED lines=14> */
.L_x_4798:
        /* <DEDUP_REMOVED lines=12> */
.L_x_4801:
[----:B------:R-:W-:-:S07]  /*1f0f0*/  IMAD.MOV.U32 R39, RZ, RZ, R18 ;  /* 0x000000ffff277224 */ /* 0x000fce00078e0012 */
.L_x_4802:
[----:B------:R-:W-:Y:S05]  /*1f100*/  BSYNC B2 ;  /* 0x0000000000027941 */ /* 0x000fea0003800000 */
.L_x_4800:
        /* <DEDUP_REMOVED lines=16> */
.L_x_4806:
[----:B------:R-:W-:Y:S05]  /*1f210*/  BSYNC B3 ;  /* 0x0000000000037941 */ /* 0x000fea0003800000 */
.L_x_4805:
        /* <DEDUP_REMOVED lines=44> */
.L_x_4804:
[----:B------:R-:W-:Y:S05]  /*1f4e0*/  BSYNC B2 ;  /* 0x0000000000027941 */ /* 0x000fea0003800000 */
.L_x_4803:
        /* <DEDUP_REMOVED lines=12> */
.L_x_4799:
        /* <DEDUP_REMOVED lines=54> */
.L_x_4807:
[----:B------:R-:W-:-:S07]  /*1f910*/  VIADD R130, R130, 0x20 ;  /* 0x0000002082827836 */ /* 0x000fce0000000000 */
.L_x_4678:
[----:B------:R-:W-:Y:S05]  /*1f920*/  BSYNC B1 ;  /* 0x0000000000017941 */ /* 0x000fea0003800000 */
.L_x_4677:
        /* <DEDUP_REMOVED lines=29> */
.L_x_4811:
[----:B------:R-:W-:-:S07]  /*1fb00*/  IMAD.MOV.U32 R120, RZ, RZ, R18 ;  /* 0x000000ffff787224 */ /* 0x000fce00078e0012 */
.L_x_4812:
[----:B------:R-:W-:Y:S05]  /*1fb10*/  BSYNC B2 ;  /* 0x0000000000027941 */ /* 0x000fea0003800000 */
.L_x_4810:
        /* <DEDUP_REMOVED lines=16> */
.L_x_4816:
[----:B------:R-:W-:Y:S05]  /*1fc20*/  BSYNC B3 ;  /* 0x0000000000037941 */ /* 0x000fea0003800000 */
.L_x_4815:
        /* <DEDUP_REMOVED lines=44> */
.L_x_4814:
[----:B------:R-:W-:Y:S05]  /*1fef0*/  BSYNC B2 ;  /* 0x0000000000027941 */ /* 0x000fea0003800000 */
.L_x_4813:
        /* <DEDUP_REMOVED lines=21> */
.L_x_4817:
        /* <DEDUP_REMOVED lines=12> */
.L_x_4820:
[----:B------:R-:W-:-:S07]  /*20110*/  MOV R31, R18 ;  /* 0x00000012001f7202 */ /* 0x000fce0000000f00 */
.L_x_4821:
[----:B------:R-:W-:Y:S05]  /*20120*/  BSYNC B2 ;  /* 0x0000000000027941 */ /* 0x000fea0003800000 */
.L_x_4819:
        /* <DEDUP_REMOVED lines=16> */
.L_x_4825:
[----:B------:R-:W-:Y:S05]  /*20230*/  BSYNC B3 ;  /* 0x0000000000037941 */ /* 0x000fea0003800000 */
.L_x_4824:
        /* <DEDUP_REMOVED lines=44> */
.L_x_4823:
[----:B------:R-:W-:Y:S05]  /*20500*/  BSYNC B2 ;  /* 0x0000000000027941 */ /* 0x000fea0003800000 */
.L_x_4822:
        /* <DEDUP_REMOVED lines=10> */
.L_x_4818:
        /* <DEDUP_REMOVED lines=12> */
.L_x_4827:
[----:B------:R-:W-:-:S07]  /*20670*/  IMAD.MOV.U32 R49, RZ, RZ, R18 ;  /* 0x000000ffff317224 */ /* 0x000fce00078e0012 */
.L_x_4828:
[----:B------:R-:W-:Y:S05]  /*20680*/  BSYNC B2 ;  /* 0x0000000000027941 */ /* 0x000fea0003800000 */
.L_x_4826:
        /* <DEDUP_REMOVED lines=16> */
.L_x_4832:
[----:B------:R-:W-:Y:S05]  /*20790*/  BSYNC B3 ;  /* 0x0000000000037941 */ /* 0x000fea0003800000 */
.L_x_4831:
        /* <DEDUP_REMOVED lines=44> */
.L_x_4830:
[----:B------:R-:W-:Y:S05]  /*20a60*/  BSYNC B2 ;  /* 0x0000000000027941 */ /* 0x000fea0003800000 */
.L_x_4829:
        /* <DEDUP_REMOVED lines=16> */
.L_x_4833:
        /* <DEDUP_REMOVED lines=12> */
.L_x_4836:
[----:B------:R-:W-:-:S07]  /*20c30*/  MOV R33, R18 ;  /* 0x0000001200217202 */ /* 0x000fce0000000f00 */
.L_x_4837:
[----:B------:R-:W-:Y:S05]  /*20c40*/  BSYNC B2 ;  /* 0x0000000000027941 */ /* 0x000fea0003800000 */
.L_x_4835:
        /* <DEDUP_REMOVED lines=16> */
.L_x_4841:
[----:B------:R-:W-:Y:S05]  /*20d50*/  BSYNC B3 ;  /* 0x0000000000037941 */ /* 0x000fea0003800000 */
.L_x_4840:
        /* <DEDUP_REMOVED lines=44> */
.L_x_4839:
[----:B------:R-:W-:Y:S05]  /*21020*/  BSYNC B2 ;  /* 0x0000000000027941 */ /* 0x000fea0003800000 */
.L_x_4838:
        /* <DEDUP_REMOVED lines=12> */
.L_x_4834:
        /* <DEDUP_REMOVED lines=12> */
.L_x_4843:
[----:B------:R-:W-:-:S07]  /*211b0*/  IMAD.MOV.U32 R68, RZ, RZ, R18 ;  /* 0x000000ffff447224 */ /* 0x000fce00078e0012 */
.L_x_4844:
[----:B------:R-:W-:Y:S05]  /*211c0*/  BSYNC B2 ;  /* 0x0000000000027941 */ /* 0x000fea0003800000 */
.L_x_4842:
        /* <DEDUP_REMOVED lines=16> */
.L_x_4848:
[----:B------:R-:W-:Y:S05]  /*212d0*/  BSYNC B3 ;  /* 0x0000000000037941 */ /* 0x000fea0003800000 */
.L_x_4847:
        /* <DEDUP_REMOVED lines=44> */
.L_x_4846:
[----:B------:R-:W-:Y:S05]  /*215a0*/  BSYNC B2 ;  /* 0x0000000000027941 */ /* 0x000fea0003800000 */
.L_x_4845:
        /* <DEDUP_REMOVED lines=16> */
.L_x_4849:
        /* <DEDUP_REMOVED lines=12> */
.L_x_4852:
[----:B------:R-:W-:-:S07]  /*21770*/  MOV R34, R18 ;  /* 0x0000001200227202 */ /* 0x000fce0000000f00 */
.L_x_4853:
[----:B------:R-:W-:Y:S05]  /*21780*/  BSYNC B2 ;  /* 0x0000000000027941 */ /* 0x000fea0003800000 */
.L_x_4851:
        /* <DEDUP_REMOVED lines=16> */
.L_x_4857:
[----:B------:R-:W-:Y:S05]  /*21890*/  BSYNC B3 ;  /* 0x0000000000037941 */ /* 0x000fea0003800000 */
.L_x_4856:
        /* <DEDUP_REMOVED lines=44> */
.L_x_4855:
[----:B------:R-:W-:Y:S05]  /*21b60*/  BSYNC B2 ;  /* 0x0000000000027941 */ /* 0x000fea0003800000 */
.L_x_4854:
        /* <DEDUP_REMOVED lines=10> */
.L_x_4850:
        /* <DEDUP_REMOVED lines=12> */
.L_x_4859:
[----:B------:R-:W-:-:S07]  /*21cd0*/  IMAD.MOV.U32 R120, RZ, RZ, R18 ;  /* 0x000000ffff787224 */ /* 0x000fce00078e0012 */
.L_x_4860:
[----:B------:R-:W-:Y:S05]  /*21ce0*/  BSYNC B2 ;  /* 0x0000000000027941 */ /* 0x000fea0003800000 */
.L_x_4858:
        /* <DEDUP_REMOVED lines=16> */
.L_x_4864:
[----:B------:R-:W-:Y:S05]  /*21df0*/  BSYNC B3 ;  /* 0x0000000000037941 */ /* 0x000fea0003800000 */
.L_x_4863:
        /* <DEDUP_REMOVED lines=44> */
.L_x_4862:
[----:B------:R-:W-:Y:S05]  /*220c0*/  BSYNC B2 ;  /* 0x0000000000027941 */ /* 0x000fea0003800000 */
.L_x_4861:
        /* <DEDUP_REMOVED lines=16> */
.L_x_4865:
        /* <DEDUP_REMOVED lines=12> */
.L_x_4868:
[----:B------:R-:W-:-:S07]  /*22290*/  MOV R35, R18 ;  /* 0x0000001200237202 */ /* 0x000fce0000000f00 */
.L_x_4869:
[----:B------:R-:W-:Y:S05]  /*222a0*/  BSYNC B2 ;  /* 0x0000000000027941 */ /* 0x000fea0003800000 */
.L_x_4867:
        /* <DEDUP_REMOVED lines=16> */
.L_x_4873:
[----:B------:R-:W-:Y:S05]  /*223b0*/  BSYNC B3 ;  /* 0x0000000000037941 */ /* 0x000fea0003800000 */
.L_x_4872:
        /* <DEDUP_REMOVED lines=44> */
.L_x_4871:
[----:B------:R-:W-:Y:S05]  /*22680*/  BSYNC B2 ;  /* 0x0000000000027941 */ /* 0x000fea0003800000 */
.L_x_4870:
        /* <DEDUP_REMOVED lines=12> */
.L_x_4866:
        /* <DEDUP_REMOVED lines=12> */
.L_x_4875:
[----:B------:R-:W-:-:S07]  /*22810*/  IMAD.MOV.U32 R120, RZ, RZ, R18 ;  /* 0x000000ffff787224 */ /* 0x000fce00078e0012 */
.L_x_4876:
[----:B------:R-:W-:Y:S05]  /*22820*/  BSYNC B2 ;  /* 0x0000000000027941 */ /* 0x000fea0003800000 */
.L_x_4874:
        /* <DEDUP_REMOVED lines=16> */
.L_x_4880:
[----:B------:R-:W-:Y:S05]  /*22930*/  BSYNC B3 ;  /* 0x0000000000037941 */ /* 0x000fea0003800000 */
.L_x_4879:
        /* <DEDUP_REMOVED lines=44> */
.L_x_4878:
[----:B------:R-:W-:Y:S05]  /*22c00*/  BSYNC B2 ;  /* 0x0000000000027941 */ /* 0x000fea0003800000 */
.L_x_4877:
        /* <DEDUP_REMOVED lines=16> */
.L_x_4881:
        /* <DEDUP_REMOVED lines=12> */
.L_x_4884:
[----:B------:R-:W-:-:S07]  /*22dd0*/  MOV R36, R18 ;  /* 0x0000001200247202 */ /* 0x000fce0000000f00 */
.L_x_4885:
[----:B------:R-:W-:Y:S05]  /*22de0*/  BSYNC B2 ;  /* 0x0000000000027941 */ /* 0x000fea0003800000 */
.L_x_4883:
        /* <DEDUP_REMOVED lines=16> */
.L_x_4889:
[----:B------:R-:W-:Y:S05]  /*22ef0*/  BSYNC B3 ;  /* 0x0000000000037941 */ /* 0x000fea0003800000 */
.L_x_4888:
        /* <DEDUP_REMOVED lines=44> */
.L_x_4887:
[----:B------:R-:W-:Y:S05]  /*231c0*/  BSYNC B2 ;  /* 0x0000000000027941 */ /* 0x000fea0003800000 */
.L_x_4886:
        /* <DEDUP_REMOVED lines=10> */
.L_x_4882:
        /* <DEDUP_REMOVED lines=12> */
.L_x_4891:
[----:B------:R-:W-:-:S07]  /*23330*/  IMAD.MOV.U32 R101, RZ, RZ, R18 ;  /* 0x000000ffff657224 */ /* 0x000fce00078e0012 */
.L_x_4892:
[----:B------:R-:W-:Y:S05]  /*23340*/  BSYNC B2 ;  /* 0x0000000000027941 */ /* 0x000fea0003800000 */
.L_x_4890:
        /* <DEDUP_REMOVED lines=16> */
.L_x_4896:
[----:B------:R-:W-:Y:S05]  /*23450*/  BSYNC B3 ;  /* 0x0000000000037941 */ /* 0x000fea0003800000 */
.L_x_4895:
        /* <DEDUP_REMOVED lines=44> */
.L_x_4894:
[----:B------:R-:W-:Y:S05]  /*23720*/  BSYNC B2 ;  /* 0x0000000000027941 */ /* 0x000fea0003800000 */
.L_x_4893:
        /* <DEDUP_REMOVED lines=14> */
.L_x_4897:
        /* <DEDUP_REMOVED lines=12> */
.L_x_4900:
[----:B------:R-:W-:-:S07]  /*238d0*/  MOV R37, R18 ;  /* 0x0000001200257202 */ /* 0x000fce0000000f00 */
.L_x_4901:
[----:B------:R-:W-:Y:S05]  /*238e0*/  BSYNC B2 ;  /* 0x0000000000027941 */ /* 0x000fea0003800000 */
.L_x_4899:
        /* <DEDUP_REMOVED lines=16> */
.L_x_4905:
[----:B------:R-:W-:Y:S05]  /*239f0*/  BSYNC B3 ;  /* 0x0000000000037941 */ /* 0x000fea0003800000 */
.L_x_4904:
        /* <DEDUP_REMOVED lines=44> */
.L_x_4903:
[----:B------:R-:W-:Y:S05]  /*23cc0*/  BSYNC B2 ;  /* 0x0000000000027941 */ /* 0x000fea0003800000 */
.L_x_4902:
        /* <DEDUP_REMOVED lines=12> */
.L_x_4898:
        /* <DEDUP_REMOVED lines=12> */
.L_x_4907:
[----:B------:R-:W-:-:S07]  /*23e50*/  IMAD.MOV.U32 R70, RZ, RZ, R18 ;  /* 0x000000ffff467224 */ /* 0x000fce00078e0012 */
.L_x_4908:
[----:B------:R-:W-:Y:S05]  /*23e60*/  BSYNC B2 ;  /* 0x0000000000027941 */ /* 0x000fea0003800000 */
.L_x_4906:
        /* <DEDUP_REMOVED lines=16> */
.L_x_4912:
[----:B------:R-:W-:Y:S05]  /*23f70*/  BSYNC B3 ;  /* 0x0000000000037941 */ /* 0x000fea0003800000 */
.L_x_4911:
        /* <DEDUP_REMOVED lines=44> */
.L_x_4910:
[----:B------:R-:W-:Y:S05]  /*24240*/  BSYNC B2 ;  /* 0x0000000000027941 */ /* 0x000fea0003800000 */
.L_x_4909:
        /* <DEDUP_REMOVED lines=14> */
.L_x_4913:
        /* <DEDUP_REMOVED lines=12> */
.L_x_4916:
[----:B------:R-:W-:-:S07]  /*243f0*/  MOV R38, R18 ;  /* 0x0000001200267202 */ /* 0x000fce0000000f00 */
.L_x_4917:
[----:B------:R-:W-:Y:S05]  /*24400*/  BSYNC B2 ;  /* 0x0000000000027941 */ /* 0x000fea0003800000 */
.L_x_4915:
        /* <DEDUP_REMOVED lines=16> */
.L_x_4921:
[----:B------:R-:W-:Y:S05]  /*24510*/  BSYNC B3 ;  /* 0x0000000000037941 */ /* 0x000fea0003800000 */
.L_x_4920:
        /* <DEDUP_REMOVED lines=44> */
.L_x_4919:
[----:B------:R-:W-:Y:S05]  /*247e0*/  BSYNC B2 ;  /* 0x0000000000027941 */ /* 0x000fea0003800000 */
.L_x_4918:
        /* <DEDUP_REMOVED lines=10> */
.L_x_4914:
        /* <DEDUP_REMOVED lines=12> */
.L_x_4923:
[----:B------:R-:W-:-:S07]  /*24950*/  IMAD.MOV.U32 R199, RZ, RZ, R18 ;  /* 0x000000ffffc77224 */ /* 0x000fce00078e0012 */
.L_x_4924:
[----:B------:R-:W-:Y:S05]  /*24960*/  BSYNC B2 ;  /* 0x0000000000027941 */ /* 0x000fea0003800000 */
.L_x_4922:
        /* <DEDUP_REMOVED lines=16> */
.L_x_4928:
[----:B------:R-:W-:Y:S05]  /*24a70*/  BSYNC B3 ;  /* 0x0000000000037941 */ /* 0x000fea0003800000 */
.L_x_4927:
        /* <DEDUP_REMOVED lines=44> */
.L_x_4926:
[----:B------:R-:W-:Y:S05]  /*24d40*/  BSYNC B2 ;  /* 0x0000000000027941 */ /* 0x000fea0003800000 */
.L_x_4925:
        /* <DEDUP_REMOVED lines=14> */
.L_x_4929:
        /* <DEDUP_REMOVED lines=12> */
.L_x_4932:
[----:B------:R-:W-:-:S07]  /*24ef0*/  MOV R39, R18 ;  /* 0x0000001200277202 */ /* 0x000fce0000000f00 */
.L_x_4933:
[----:B------:R-:W-:Y:S05]  /*24f00*/  BSYNC B2 ;  /* 0x0000000000027941 */ /* 0x000fea0003800000 */
.L_x_4931:
        /* <DEDUP_REMOVED lines=16> */
.L_x_4937:
[----:B------:R-:W-:Y:S05]  /*25010*/  BSYNC B3 ;  /* 0x0000000000037941 */ /* 0x000fea0003800000 */
.L_x_4936:
        /* <DEDUP_REMOVED lines=44> */
.L_x_4935:
[----:B------:R-:W-:Y:S05]  /*252e0*/  BSYNC B2 ;  /* 0x0000000000027941 */ /* 0x000fea0003800000 */
.L_x_4934:
        /* <DEDUP_REMOVED lines=12> */
.L_x_4930:
        /* <DEDUP_REMOVED lines=54> */
.L_x_4938:
[----:B------:R-:W-:-:S07]  /*25710*/  IADD3 R130, R130, 0x20, RZ ;  /* 0x0000002082827810 */ /* 0x000fce0007ffe0ff */
.L_x_4809:
[----:B------:R-:W-:Y:S05]  /*25720*/  BSYNC B1 ;  /* 0x0000000000017941 */ /* 0x000fea0003800000 */
.L_x_4808:
        /* <DEDUP_REMOVED lines=29> */
.L_x_4942:
[----:B------:R-:W-:-:S07]  /*25900*/  IMAD.MOV.U32 R122, RZ, RZ, R18 ;  /* 0x000000ffff7a7224 */ /* 0x000fce00078e0012 */
.L_x_4943:
[----:B------:R-:W-:Y:S05]  /*25910*/  BSYNC B2 ;  /* 0x0000000000027941 */ /* 0x000fea0003800000 */
.L_x_4941:
        /* <DEDUP_REMOVED lines=16> */
.L_x_4947:
[----:B------:R-:W-:Y:S05]  /*25a20*/  BSYNC B3 ;  /* 0x0000000000037941 */ /* 0x000fea0003800000 */
.L_x_4946:
        /* <DEDUP_REMOVED lines=44> */
.L_x_4945:
[----:B------:R-:W-:Y:S05]  /*25cf0*/  BSYNC B2 ;  /* 0x0000000000027941 */ /* 0x000fea0003800000 */
.L_x_4944:
        /* <DEDUP_REMOVED lines=21> */
.L_x_4948:
        /* <DEDUP_REMOVED lines=12> */
.L_x_4951:
[----:B------:R-:W-:-:S07]  /*25f10*/  IMAD.MOV.U32 R31, RZ, RZ, R18 ;  /* 0x000000ffff1f7224 */ /* 0x000fce00078e0012 */
.L_x_4952:
[----:B------:R-:W-:Y:S05]  /*25f20*/  BSYNC B2 ;  /* 0x0000000000027941 */ /* 0x000fea0003800000 */
.L_x_4950:
        /* <DEDUP_REMOVED lines=16> */
.L_x_4956:
[----:B------:R-:W-:Y:S05]  /*26030*/  BSYNC B3 ;  /* 0x0000000000037941 */ /* 0x000fea0003800000 */
.L_x_4955:
        /* <DEDUP_REMOVED lines=44> */
.L_x_4954:
[----:B------:R-:W-:Y:S05]  /*26300*/  BSYNC B2 ;  /* 0x0000000000027941 */ /* 0x000fea0003800000 */
.L_x_4953:
        /* <DEDUP_REMOVED lines=10> */
.L_x_4949:
        /* <DEDUP_REMOVED lines=12> */
.L_x_4958:
[----:B------:R-:W-:-:S07]  /*26470*/  MOV R51, R18 ;  /* 0x0000001200337202 */ /* 0x000fce0000000f00 */
.L_x_4959:
[----:B------:R-:W-:Y:S05]  /*26480*/  BSYNC B2 ;  /* 0x0000000000027941 */ /* 0x000fea0003800000 */
.L_x_4957:
        /* <DEDUP_REMOVED lines=16> */
.L_x_4963:
[----:B------:R-:W-:Y:S05]  /*26590*/  BSYNC B3 ;  /* 0x0000000000037941 */ /* 0x000fea0003800000 */
.L_x_4962:
        /* <DEDUP_REMOVED lines=44> */
.L_x_4961:
[----:B------:R-:W-:Y:S05]  /*26860*/  BSYNC B2 ;  /* 0x0000000000027941 */ /* 0x000fea0003800000 */
.L_x_4960:
        /* <DEDUP_REMOVED lines=16> */
.L_x_4964:
        /* <DEDUP_REMOVED lines=12> */
.L_x_4967:
[----:B------:R-:W-:-:S07]  /*26a30*/  IMAD.MOV.U32 R33, RZ, RZ, R18 ;  /* 0x000000ffff217224 */ /* 0x000fce00078e0012 */
.L_x_4968:
[----:B------:R-:W-:Y:S05]  /*26a40*/  BSYNC B2 ;  /* 0x0000000000027941 */ /* 0x000fea0003800000 */
.L_x_4966:
        /* <DEDUP_REMOVED lines=16> */
.L_x_4972:
[----:B------:R-:W-:Y:S05]  /*26b50*/  BSYNC B3 ;  /* 0x0000000000037941 */ /* 0x000fea0003800000 */
.L_x_4971:
        /* <DEDUP_REMOVED lines=44> */
.L_x_4970:
[----:B------:R-:W-:Y:S05]  /*26e20*/  BSYNC B2 ;  /* 0x0000000000027941 */ /* 0x000fea0003800000 */
.L_x_4969:
        /* <DEDUP_REMOVED lines=12> */
.L_x_4965:
        /* <DEDUP_REMOVED lines=12> */
.L_x_4974:
[----:B------:R-:W-:-:S07]  /*26fb0*/  MOV R68, R18 ;  /* 0x0000001200447202 */ /* 0x000fce0000000f00 */
.L_x_4975:
[----:B------:R-:W-:Y:S05]  /*26fc0*/  BSYNC B2 ;  /* 0x0000000000027941 */ /* 0x000fea0003800000 */
.L_x_4973:
        /* <DEDUP_REMOVED lines=16> */
.L_x_4979:
[----:B------:R-:W-:Y:S05]  /*270d0*/  BSYNC B3 ;  /* 0x0000000000037941 */ /* 0x000fea0003800000 */
.L_x_4978:
        /* <DEDUP_REMOVED lines=44> */
.L_x_4977:
[----:B------:R-:W-:Y:S05]  /*273a0*/  BSYNC B2 ;  /* 0x0000000000027941 */ /* 0x000fea0003800000 */
.L_x_4976:
        /* <DEDUP_REMOVED lines=16> */
.L_x_4980:
        /* <DEDUP_REMOVED lines=12> */
.L_x_4983:
[----:B------:R-:W-:-:S07]  /*27570*/  IMAD.MOV.U32 R34, RZ, RZ, R18 ;  /* 0x000000ffff227224 */ /* 0x000fce00078e0012 */
.L_x_4984:
[----:B------:R-:W-:Y:S05]  /*27580*/  BSYNC B2 ;  /* 0x0000000000027941 */ /* 0x000fea0003800000 */
.L_x_4982:
        /* <DEDUP_REMOVED lines=16> */
.L_x_4988:
[----:B------:R-:W-:Y:S05]  /*27690*/  BSYNC B3 ;  /* 0x0000000000037941 */ /* 0x000fea0003800000 */
.L_x_4987:
        /* <DEDUP_REMOVED lines=44> */
.L_x_4986:
[----:B------:R-:W-:Y:S05]  /*27960*/  BSYNC B2 ;  /* 0x0000000000027941 */ /* 0x000fea0003800000 */
.L_x_4985:
        /* <DEDUP_REMOVED lines=10> */
.L_x_4981:
        /* <DEDUP_REMOVED lines=12> */
.L_x_4990:
[----:B------:R-:W-:-:S07]  /*27ad0*/  MOV R122, R18 ;  /* 0x00000012007a7202 */ /* 0x000fce0000000f00 */
.L_x_4991:
[----:B------:R-:W-:Y:S05]  /*27ae0*/  BSYNC B2 ;  /* 0x0000000000027941 */ /* 0x000fea0003800000 */
.L_x_4989:
        /* <DEDUP_REMOVED lines=16> */
.L_x_4995:
[----:B------:R-:W-:Y:S05]  /*27bf0*/  BSYNC B3 ;  /* 0x0000000000037941 */ /* 0x000fea0003800000 */
.L_x_4994:
        /* <DEDUP_REMOVED lines=44> */
.L_x_4993:
[----:B------:R-:W-:Y:S05]  /*27ec0*/  BSYNC B2 ;  /* 0x0000000000027941 */ /* 0x000fea0003800000 */
.L_x_4992:
        /* <DEDUP_REMOVED lines=16> */
.L_x_4996:
        /* <DEDUP_REMOVED lines=12> */
.L_x_4999:
[----:B------:R-:W-:-:S07]  /*28090*/  IMAD.MOV.U32 R35, RZ, RZ, R18 ;  /* 0x000000ffff237224 */ /* 0x000fce00078e0012 */
.L_x_5000:
[----:B------:R-:W-:Y:S05]  /*280a0*/  BSYNC B2 ;  /* 0x0000000000027941 */ /* 0x000fea0003800000 */
.L_x_4998:
        /* <DEDUP_REMOVED lines=16> */
.L_x_5004:
[----:B------:R-:W-:Y:S05]  /*281b0*/  BSYNC B3 ;  /* 0x0000000000037941 */ /* 0x000fea0003800000 */
.L_x_5003:
        /* <DEDUP_REMOVED lines=44> */
.L_x_5002:
[----:B------:R-:W-:Y:S05]  /*28480*/  BSYNC B2 ;  /* 0x0000000000027941 */ /* 0x000fea0003800000 */
.L_x_5001:
        /* <DEDUP_REMOVED lines=12> */
.L_x_4997:
        /* <DEDUP_REMOVED lines=12> */
.L_x_5006:
[----:B------:R-:W-:-:S07]  /*28610*/  MOV R122, R18 ;  /* 0x00000012007a7202 */ /* 0x000fce0000000f00 */
.L_x_5007:
[----:B------:R-:W-:Y:S05]  /*28620*/  BSYNC B2 ;  /* 0x0000000000027941 */ /* 0x000fea0003800000 */
.L_x_5005:
        /* <DEDUP_REMOVED lines=16> */
.L_x_5011:
[----:B------:R-:W-:Y:S05]  /*28730*/  BSYNC B3 ;  /* 0x0000000000037941 */ /* 0x000fea0003800000 */
.L_x_5010:
        /* <DEDUP_REMOVED lines=44> */
.L_x_5009:
[----:B------:R-:W-:Y:S05]  /*28a00*/  BSYNC B2 ;  /* 0x0000000000027941 */ /* 0x000fea0003800000 */
.L_x_5008:
        /* <DEDUP_REMOVED lines=16> */
.L_x_5012:
        /* <DEDUP_REMOVED lines=12> */
.L_x_5015:
[----:B------:R-:W-:-:S07]  /*28bd0*/  IMAD.MOV.U32 R36, RZ, RZ, R18 ;  /* 0x000000ffff247224 */ /* 0x000fce00078e0012 */
.L_x_5016:
[----:B------:R-:W-:Y:S05]  /*28be0*/  BSYNC B2 ;  /* 0x0000000000027941 */ /* 0x000fea0003800000 */
.L_x_5014:
        /* <DEDUP_REMOVED lines=16> */
.L_x_5020:
[----:B------:R-:W-:Y:S05]  /*28cf0*/  BSYNC B3 ;  /* 0x0000000000037941 */ /* 0x000fea0003800000 */
.L_x_5019:
        /* <DEDUP_REMOVED lines=44> */
.L_x_5018:
[----:B------:R-:W-:Y:S05]  /*28fc0*/  BSYNC B2 ;  /* 0x0000000000027941 */ /* 0x000fea0003800000 */
.L_x_5017:
        /* <DEDUP_REMOVED lines=10> */
.L_x_5013:
        /* <DEDUP_REMOVED lines=12> */
.L_x_5022:
[----:B------:R-:W-:-:S07]  /*29130*/  MOV R103, R18 ;  /* 0x0000001200677202 */ /* 0x000fce0000000f00 */
.L_x_5023:
[----:B------:R-:W-:Y:S05]  /*29140*/  BSYNC B2 ;  /* 0x0000000000027941 */ /* 0x000fea0003800000 */
.L_x_5021:
        /* <DEDUP_REMOVED lines=16> */
.L_x_5027:
[----:B------:R-:W-:Y:S05]  /*29250*/  BSYNC B3 ;  /* 0x0000000000037941 */ /* 0x000fea0003800000 */
.L_x_5026:
        /* <DEDUP_REMOVED lines=44> */
.L_x_5025:
[----:B------:R-:W-:Y:S05]  /*29520*/  BSYNC B2 ;  /* 0x0000000000027941 */ /* 0x000fea0003800000 */
.L_x_5024:
        /* <DEDUP_REMOVED lines=14> */
.L_x_5028:
        /* <DEDUP_REMOVED lines=12> */
.L_x_5031:
[----:B------:R-:W-:-:S07]  /*296d0*/  IMAD.MOV.U32 R37, RZ, RZ, R18 ;  /* 0x000000ffff257224 */ /* 0x000fce00078e0012 */
.L_x_5032:
[----:B------:R-:W-:Y:S05]  /*296e0*/  BSYNC B2 ;  /* 0x0000000000027941 */ /* 0x000fea0003800000 */
.L_x_5030:
        /* <DEDUP_REMOVED lines=16> */
.L_x_5036:
[----:B------:R-:W-:Y:S05]  /*297f0*/  BSYNC B3 ;  /* 0x0000000000037941 */ /* 0x000fea0003800000 */
.L_x_5035:
        /* <DEDUP_REMOVED lines=44> */
.L_x_5034:
[----:B------:R-:W-:Y:S05]  /*29ac0*/  BSYNC B2 ;  /* 0x0000000000027941 */ /* 0x000fea0003800000 */
.L_x_5033:
        /* <DEDUP_REMOVED lines=12> */
.L_x_5029:
        /* <DEDUP_REMOVED lines=12> */
.L_x_5038:
[----:B------:R-:W-:-:S07]  /*29c50*/  MOV R70, R18 ;  /* 0x0000001200467202 */ /* 0x000fce0000000f00 */
.L_x_5039:
[----:B------:R-:W-:Y:S05]  /*29c60*/  BSYNC B2 ;  /* 0x0000000000027941 */ /* 0x000fea0003800000 */
.L_x_5037:
        /* <DEDUP_REMOVED lines=16> */
.L_x_5043:
[----:B------:R-:W-:Y:S05]  /*29d70*/  BSYNC B3 ;  /* 0x0000000000037941 */ /* 0x000fea0003800000 */
.L_x_5042:
        /* <DEDUP_REMOVED lines=44> */
.L_x_5041:
[----:B------:R-:W-:Y:S05]  /*2a040*/  BSYNC B2 ;  /* 0x0000000000027941 */ /* 0x000fea0003800000 */
.L_x_5040:
        /* <DEDUP_REMOVED lines=14> */
.L_x_5044:
        /* <DEDUP_REMOVED lines=12> */
.L_x_5047:
[----:B------:R-:W-:-:S07]  /*2a1f0*/  IMAD.MOV.U32 R38, RZ, RZ, R18 ;  /* 0x000000ffff267224 */ /* 0x000fce00078e0012 */
.L_x_5048:
[----:B------:R-:W-:Y:S05]  /*2a200*/  BSYNC B2 ;  /* 0x0000000000027941 */ /* 0x000fea0003800000 */
.L_x_5046:
        /* <DEDUP_REMOVED lines=16> */
.L_x_5052:
[----:B------:R-:W-:Y:S05]  /*2a310*/  BSYNC B3 ;  /* 0x0000000000037941 */ /* 0x000fea0003800000 */
.L_x_5051:
        /* <DEDUP_REMOVED lines=44> */
.L_x_5050:
[----:B------:R-:W-:Y:S05]  /*2a5e0*/  BSYNC B2 ;  /* 0x0000000000027941 */ /* 0x000fea0003800000 */
.L_x_5049:
        /* <DEDUP_REMOVED lines=10> */
.L_x_5045:
        /* <DEDUP_REMOVED lines=12> */
.L_x_5054:
[----:B------:R-:W-:-:S07]  /*2a750*/  MOV R199, R18 ;  /* 0x0000001200c77202 */ /* 0x000fce0000000f00 */
.L_x_5055:
[----:B------:R-:W-:Y:S05]  /*2a760*/  BSYNC B2 ;  /* 0x0000000000027941 */ /* 0x000fea0003800000 */
.L_x_5053:
        /* <DEDUP_REMOVED lines=16> */
.L_x_5059:
[----:B------:R-:W-:Y:S05]  /*2a870*/  BSYNC B3 ;  /* 0x0000000000037941 */ /* 0x000fea0003800000 */
.L_x_5058:
        /* <DEDUP_REMOVED lines=44> */
.L_x_5057:
[----:B------:R-:W-:Y:S05]  /*2ab40*/  BSYNC B2 ;  /* 0x0000000000027941 */ /* 0x000fea0003800000 */
.L_x_5056:
        /* <DEDUP_REMOVED lines=14> */
.L_x_5060:
        /* <DEDUP_REMOVED lines=12> */
.L_x_5063:
[----:B------:R-:W-:-:S07]  /*2acf0*/  IMAD.MOV.U32 R39, RZ, RZ, R18 ;  /* 0x000000ffff277224 */ /* 0x000fce00078e0012 */
.L_x_5064:
[----:B------:R-:W-:Y:S05]  /*2ad00*/  BSYNC B2 ;  /* 0x0000000000027941 */ /* 0x000fea0003800000 */
.L_x_5062:
        /* <DEDUP_REMOVED lines=16> */
.L_x_5068:
[----:B------:R-:W-:Y:S05]  /*2ae10*/  BSYNC B3 ;  /* 0x0000000000037941 */ /* 0x000fea0003800000 */
.L_x_5067:
        /* <DEDUP_REMOVED lines=44> */
.L_x_5066:
[----:B------:R-:W-:Y:S05]  /*2b0e0*/  BSYNC B2 ;  /* 0x0000000000027941 */ /* 0x000fea0003800000 */
.L_x_5065:
        /* <DEDUP_REMOVED lines=12> */
.L_x_5061:
        /* <DEDUP_REMOVED lines=54> */
.L_x_5069:
[----:B------:R-:W-:-:S07]  /*2b510*/  VIADD R130, R130, 0x20 ;  /* 0x0000002082827836 */ /* 0x000fce0000000000 */
.L_x_4940:
[----:B------:R-:W-:Y:S05]  /*2b520*/  BSYNC B1 ;  /* 0x0000000000017941 */ /* 0x000fea0003800000 */
.L_x_4939:
        /* <DEDUP_REMOVED lines=29> */
.L_x_5073:
[----:B------:R-:W-:-:S07]  /*2b700*/  MOV R124, R18 ;  /* 0x00000012007c7202 */ /* 0x000fce0000000f00 */
.L_x_5074:
[----:B------:R-:W-:Y:S05]  /*2b710*/  BSYNC B2 ;  /* 0x0000000000027941 */ /* 0x000fea0003800000 */
.L_x_5072:
        /* <DEDUP_REMOVED lines=16> */
.L_x_5078:
[----:B------:R-:W-:Y:S05]  /*2b820*/  BSYNC B3 ;  /* 0x0000000000037941 */ /* 0x000fea0003800000 */
.L_x_5077:
        /* <DEDUP_REMOVED lines=44> */
.L_x_5076:
[----:B------:R-:W-:Y:S05]  /*2baf0*/  BSYNC B2 ;  /* 0x0000000000027941 */ /* 0x000fea0003800000 */
.L_x_5075:
        /* <DEDUP_REMOVED lines=21> */
.L_x_5079:
        /* <DEDUP_REMOVED lines=12> */
.L_x_5082:
[----:B------:R-:W-:-:S07]  /*2bd10*/  IMAD.MOV.U32 R31, RZ, RZ, R18 ;  /* 0x000000ffff1f7224 */ /* 0x000fce00078e0012 */
.L_x_5083:
[----:B------:R-:W-:Y:S05]  /*2bd20*/  BSYNC B2 ;  /* 0x0000000000027941 */ /* 0x000fea0003800000 */
.L_x_5081:
        /* <DEDUP_REMOVED lines=16> */
.L_x_5087:
[----:B------:R-:W-:Y:S05]  /*2be30*/  BSYNC B3 ;  /* 0x0000000000037941 */ /* 0x000fea0003800000 */
.L_x_5086:
        /* <DEDUP_REMOVED lines=44> */
.L_x_5085:
[----:B------:R-:W-:Y:S05]  /*2c100*/  BSYNC B2 ;  /* 0x0000000000027941 */ /* 0x000fea0003800000 */
.L_x_5084:
        /* <DEDUP_REMOVED lines=10> */
.L_x_5080:
        /* <DEDUP_REMOVED lines=12> */
.L_x_5089:
[----:B------:R-:W-:-:S07]  /*2c270*/  IMAD.MOV.U32 R53, RZ, RZ, R18 ;  /* 0x000000ffff357224 */ /* 0x000fce00078e0012 */
.L_x_5090:
[----:B------:R-:W-:Y:S05]  /*2c280*/  BSYNC B2 ;  /* 0x0000000000027941 */ /* 0x000fea0003800000 */
.L_x_5088:
        /* <DEDUP_REMOVED lines=16> */
.L_x_5094:
[----:B------:R-:W-:Y:S05]  /*2c390*/  BSYNC B3 ;  /* 0x0000000000037941 */ /* 0x000fea0003800000 */
.L_x_5093:
        /* <DEDUP_REMOVED lines=44> */
.L_x_5092:
[----:B------:R-:W-:Y:S05]  /*2c660*/  BSYNC B2 ;  /* 0x0000000000027941 */ /* 0x000fea0003800000 */
.L_x_5091:
        /* <DEDUP_REMOVED lines=16> */
.L_x_5095:
        /* <DEDUP_REMOVED lines=12> */
.L_x_5098:
[----:B------:R-:W-:-:S07]  /*2c830*/  IMAD.MOV.U32 R33, RZ, RZ, R18 ;  /* 0x000000ffff217224 */ /* 0x000fce00078e0012 */
.L_x_5099:
[----:B------:R-:W-:Y:S05]  /*2c840*/  BSYNC B2 ;  /* 0x0000000000027941 */ /* 0x000fea0003800000 */
.L_x_5097:
        /* <DEDUP_REMOVED lines=16> */
.L_x_5103:
[----:B------:R-:W-:Y:S05]  /*2c950*/  BSYNC B3 ;  /* 0x0000000000037941 */ /* 0x000fea0003800000 */
.L_x_5102:
        /* <DEDUP_REMOVED lines=44> */
.L_x_5101:
[----:B------:R-:W-:Y:S05]  /*2cc20*/  BSYNC B2 ;  /* 0x0000000000027941 */ /* 0x000fea0003800000 */
.L_x_5100:
        /* <DEDUP_REMOVED lines=12> */
.L_x_5096:
        /* <DEDUP_REMOVED lines=12> */
.L_x_5105:
[----:B------:R-:W-:-:S07]  /*2cdb0*/  IMAD.MOV.U32 R68, RZ, RZ, R18 ;  /* 0x000000ffff447224 */ /* 0x000fce00078e0012 */
.L_x_5106:
[----:B------:R-:W-:Y:S05]  /*2cdc0*/  BSYNC B2 ;  /* 0x0000000000027941 */ /* 0x000fea0003800000 */
.L_x_5104:
        /* <DEDUP_REMOVED lines=16> */
.L_x_5110:
[----:B------:R-:W-:Y:S05]  /*2ced0*/  BSYNC B3 ;  /* 0x0000000000037941 */ /* 0x000fea0003800000 */
.L_x_5109:
        /* <DEDUP_REMOVED lines=44> */
.L_x_5108:
[----:B------:R-:W-:Y:S05]  /*2d1a0*/  BSYNC B2 ;  /* 0x0000000000027941 */ /* 0x000fea0003800000 */
.L_x_5107:
        /* <DEDUP_REMOVED lines=16> */
.L_x_5111:
        /* <DEDUP_REMOVED lines=12> */
.L_x_5114:
[----:B------:R-:W-:-:S07]  /*2d370*/  IMAD.MOV.U32 R34, RZ, RZ, R18 ;  /* 0x000000ffff227224 */ /* 0x000fce00078e0012 */
.L_x_5115:
[----:B------:R-:W-:Y:S05]  /*2d380*/  BSYNC B2 ;  /* 0x0000000000027941 */ /* 0x000fea0003800000 */
.L_x_5113:
        /* <DEDUP_REMOVED lines=16> */
.L_x_5119:
[----:B------:R-:W-:Y:S05]  /*2d490*/  BSYNC B3 ;  /* 0x0000000000037941 */ /* 0x000fea0003800000 */
.L_x_5118:
        /* <DEDUP_REMOVED lines=44> */
.L_x_5117:
[----:B------:R-:W-:Y:S05]  /*2d760*/  BSYNC B2 ;  /* 0x0000000000027941 */ /* 0x000fea0003800000 */
.L_x_5116:
        /* <DEDUP_REMOVED lines=10> */
.L_x_5112:
        /* <DEDUP_REMOVED lines=12> */
.L_x_5121:
[----:B------:R-:W-:-:S07]  /*2d8d0*/  IMAD.MOV.U32 R124, RZ, RZ, R18 ;  /* 0x000000ffff7c7224 */ /* 0x000fce00078e0012 */
.L_x_5122:
[----:B------:R-:W-:Y:S05]  /*2d8e0*/  BSYNC B2 ;  /* 0x0000000000027941 */ /* 0x000fea0003800000 */
.L_x_5120:
        /* <DEDUP_REMOVED lines=16> */
.L_x_5126:
[----:B------:R-:W-:Y:S05]  /*2d9f0*/  BSYNC B3 ;  /* 0x0000000000037941 */ /* 0x000fea0003800000 */
.L_x_5125:
        /* <DEDUP_REMOVED lines=44> */
.L_x_5124:
[----:B------:R-:W-:Y:S05]  /*2dcc0*/  BSYNC B2 ;  /* 0x0000000000027941 */ /* 0x000fea0003800000 */
.L_x_5123:
        /* <DEDUP_REMOVED lines=16> */
.L_x_5127:
        /* <DEDUP_REMOVED lines=12> */
.L_x_5130:
[----:B------:R-:W-:-:S07]  /*2de90*/  IMAD.MOV.U32 R35, RZ, RZ, R18 ;  /* 0x000000ffff237224 */ /* 0x000fce00078e0012 */
.L_x_5131:
[----:B------:R-:W-:Y:S05]  /*2dea0*/  BSYNC B2 ;  /* 0x0000000000027941 */ /* 0x000fea0003800000 */
.L_x_5129:
        /* <DEDUP_REMOVED lines=16> */
.L_x_5135:
[----:B------:R-:W-:Y:S05]  /*2dfb0*/  BSYNC B3 ;  /* 0x0000000000037941 */ /* 0x000fea0003800000 */
.L_x_5134:
        /* <DEDUP_REMOVED lines=44> */
.L_x_5133:
[----:B------:R-:W-:Y:S05]  /*2e280*/  BSYNC B2 ;  /* 0x0000000000027941 */ /* 0x000fea0003800000 */
.L_x_5132:
        /* <DEDUP_REMOVED lines=12> */
.L_x_5128:
        /* <DEDUP_REMOVED lines=12> */
.L_x_5137:
[----:B------:R-:W-:-:S07]  /*2e410*/  IMAD.MOV.U32 R124, RZ, RZ, R18 ;  /* 0x000000ffff7c7224 */ /* 0x000fce00078e0012 */
.L_x_5138:
[----:B------:R-:W-:Y:S05]  /*2e420*/  BSYNC B2 ;  /* 0x0000000000027941 */ /* 0x000fea0003800000 */
.L_x_5136:
        /* <DEDUP_REMOVED lines=16> */
.L_x_5142:
[----:B------:R-:W-:Y:S05]  /*2e530*/  BSYNC B3 ;  /* 0x0000000000037941 */ /* 0x000fea0003800000 */
.L_x_5141:
        /* <DEDUP_REMOVED lines=44> */
.L_x_5140:
[----:B------:R-:W-:Y:S05]  /*2e800*/  BSYNC B2 ;  /* 0x0000000000027941 */ /* 0x000fea0003800000 */
.L_x_5139:
        /* <DEDUP_REMOVED lines=16> */
.L_x_5143:
        /* <DEDUP_REMOVED lines=12> */
.L_x_5146:
[----:B------:R-:W-:-:S07]  /*2e9d0*/  IMAD.MOV.U32 R36, RZ, RZ, R18 ;  /* 0x000000ffff247224 */ /* 0x000fce00078e0012 */
.L_x_5147:
[----:B------:R-:W-:Y:S05]  /*2e9e0*/  BSYNC B2 ;  /* 0x0000000000027941 */ /* 0x000fea0003800000 */
.L_x_5145:
        /* <DEDUP_REMOVED lines=16> */
.L_x_5151:
[----:B------:R-:W-:Y:S05]  /*2eaf0*/  BSYNC B3 ;  /* 0x0000000000037941 */ /* 0x000fea0003800000 */
.L_x_5150:
        /* <DEDUP_REMOVED lines=44> */
.L_x_5149:
[----:B------:R-:W-:Y:S05]  /*2edc0*/  BSYNC B2 ;  /* 0x0000000000027941 */ /* 0x000fea0003800000 */
.L_x_5148:
        /* <DEDUP_REMOVED lines=10> */
.L_x_5144:
        /* <DEDUP_REMOVED lines=12> */
.L_x_5153:
[----:B------:R-:W-:-:S07]  /*2ef30*/  IMAD.MOV.U32 R105, RZ, RZ, R18 ;  /* 0x000000ffff697224 */ /* 0x000fce00078e0012 */
.L_x_5154:
[----:B------:R-:W-:Y:S05]  /*2ef40*/  BSYNC B2 ;  /* 0x0000000000027941 */ /* 0x000fea0003800000 */
.L_x_5152:
        /* <DEDUP_REMOVED lines=16> */
.L_x_5158:
[----:B------:R-:W-:Y:S05]  /*2f050*/  BSYNC B3 ;  /* 0x0000000000037941 */ /* 0x000fea0003800000 */
.L_x_5157:
        /* <DEDUP_REMOVED lines=44> */
.L_x_5156:
[----:B------:R-:W-:Y:S05]  /*2f320*/  BSYNC B2 ;  /* 0x0000000000027941 */ /* 0x000fea0003800000 */
.L_x_5155:
        /* <DEDUP_REMOVED lines=14> */
.L_x_5159:
        /* <DEDUP_REMOVED lines=12> */
.L_x_5162:
[----:B------:R-:W-:-:S07]  /*2f4d0*/  IMAD.MOV.U32 R37, RZ, RZ, R18 ;  /* 0x000000ffff257224 */ /* 0x000fce00078e0012 */
.L_x_5163:
[----:B------:R-:W-:Y:S05]  /*2f4e0*/  BSYNC B2 ;  /* 0x0000000000027941 */ /* 0x000fea0003800000 */
.L_x_5161:
        /* <DEDUP_REMOVED lines=16> */
.L_x_5167:
[----:B------:R-:W-:Y:S05]  /*2f5f0*/  BSYNC B3 ;  /* 0x0000000000037941 */ /* 0x000fea0003800000 */
.L_x_5166:
        /* <DEDUP_REMOVED lines=44> */
.L_x_5165:
[----:B------:R-:W-:Y:S05]  /*2f8c0*/  BSYNC B2 ;  /* 0x0000000000027941 */ /* 0x000fea0003800000 */
.L_x_5164:
        /* <DEDUP_REMOVED lines=12> */
.L_x_5160:
        /* <DEDUP_REMOVED lines=12> */
.L_x_5169:
[----:B------:R-:W-:-:S07]  /*2fa50*/  IMAD.MOV.U32 R70, RZ, RZ, R18 ;  /* 0x000000ffff467224 */ /* 0x000fce00078e0012 */
.L_x_5170:
[----:B------:R-:W-:Y:S05]  /*2fa60*/  BSYNC B2 ;  /* 0x0000000000027941 */ /* 0x000fea0003800000 */
.L_x_5168:
        /* <DEDUP_REMOVED lines=16> */
.L_x_5174:
[----:B------:R-:W-:Y:S05]  /*2fb70*/  BSYNC B3 ;  /* 0x0000000000037941 */ /* 0x000fea0003800000 */
.L_x_5173:
        /* <DEDUP_REMOVED lines=44> */
.L_x_5172:
[----:B------:R-:W-:Y:S05]  /*2fe40*/  BSYNC B2 ;  /* 0x0000000000027941 */ /* 0x000fea0003800000 */
.L_x_5171:
        /* <DEDUP_REMOVED lines=14> */
.L_x_5175:
        /* <DEDUP_REMOVED lines=12> */
.L_x_5178:
[----:B------:R-:W-:-:S07]  /*2fff0*/  IMAD.MOV.U32 R38, RZ, RZ, R18 ;  /* 0x000000ffff267224 */ /* 0x000fce00078e0012 */
.L_x_5179:
[----:B------:R-:W-:Y:S05]  /*30000*/  BSYNC B2 ;  /* 0x0000000000027941 */ /* 0x000fea0003800000 */
.L_x_5177:
        /* <DEDUP_REMOVED lines=16> */
.L_x_5183:
[----:B------:R-:W-:Y:S05]  /*30110*/  BSYNC B3 ;  /* 0x0000000000037941 */ /* 0x000fea0003800000 */
.L_x_5182:
        /* <DEDUP_REMOVED lines=44> */
.L_x_5181:
[----:B------:R-:W-:Y:S05]  /*303e0*/  BSYNC B2 ;  /* 0x0000000000027941 */ /* 0x000fea0003800000 */
.L_x_5180:
        /* <DEDUP_REMOVED lines=10> */
.L_x_5176:
        /* <DEDUP_REMOVED lines=12> */
.L_x_5185:
[----:B------:R-:W-:-:S07]  /*30550*/  IMAD.MOV.U32 R199, RZ, RZ, R18 ;  /* 0x000000ffffc77224 */ /* 0x000fce00078e0012 */
.L_x_5186:
[----:B------:R-:W-:Y:S05]  /*30560*/  BSYNC B2 ;  /* 0x0000000000027941 */ /* 0x000fea0003800000 */
.L_x_5184:
        /* <DEDUP_REMOVED lines=16> */
.L_x_5190:
[----:B------:R-:W-:Y:S05]  /*30670*/  BSYNC B3 ;  /* 0x0000000000037941 */ /* 0x000fea0003800000 */
.L_x_5189:
        /* <DEDUP_REMOVED lines=44> */
.L_x_5188:
[----:B------:R-:W-:Y:S05]  /*30940*/  BSYNC B2 ;  /* 0x0000000000027941 */ /* 0x000fea0003800000 */
.L_x_5187:
        /* <DEDUP_REMOVED lines=14> */
.L_x_5191:
        /* <DEDUP_REMOVED lines=12> */
.L_x_5194:
[----:B------:R-:W-:-:S07]  /*30af0*/  IMAD.MOV.U32 R39, RZ, RZ, R18 ;  /* 0x000000ffff277224 */ /* 0x000fce00078e0012 */
.L_x_5195:
[----:B------:R-:W-:Y:S05]  /*30b00*/  BSYNC B2 ;  /* 0x0000000000027941 */ /* 0x000fea0003800000 */
.L_x_5193:
        /* <DEDUP_REMOVED lines=16> */
.L_x_5199:
[----:B------:R-:W-:Y:S05]  /*30c10*/  BSYNC B3 ;  /* 0x0000000000037941 */ /* 0x000fea0003800000 */
.L_x_5198:
        /* <DEDUP_REMOVED lines=44> */
.L_x_5197:
[----:B------:R-:W-:Y:S05]  /*30ee0*/  BSYNC B2 ;  /* 0x0000000000027941 */ /* 0x000fea0003800000 */
.L_x_5196:
        /* <DEDUP_REMOVED lines=12> */
.L_x_5192:
        /* <DEDUP_REMOVED lines=54> */
.L_x_5200:
[----:B------:R-:W-:-:S07]  /*31310*/  VIADD R130, R130, 0x20 ;  /* 0x0000002082827836 */ /* 0x000fce0000000000 */
.L_x_5071:
[----:B------:R-:W-:Y:S05]  /*31320*/  BSYNC B1 ;  /* 0x0000000000017941 */ /* 0x000fea0003800000 */
.L_x_5070:
        /* <DEDUP_REMOVED lines=29> */
.L_x_5204:
[----:B------:R-:W-:-:S07]  /*31500*/  IMAD.MOV.U32 R126, RZ, RZ, R18 ;  /* 0x000000ffff7e7224 */ /* 0x000fce00078e0012 */
.L_x_5205:
[----:B------:R-:W-:Y:S05]  /*31510*/  BSYNC B2 ;  /* 0x0000000000027941 */ /* 0x000fea0003800000 */
.L_x_5203:
        /* <DEDUP_REMOVED lines=16> */
.L_x_5209:
[----:B------:R-:W-:Y:S05]  /*31620*/  BSYNC B3 ;  /* 0x0000000000037941 */ /* 0x000fea0003800000 */
.L_x_5208:
        /* <DEDUP_REMOVED lines=44> */
.L_x_5207:
[----:B------:R-:W-:Y:S05]  /*318f0*/  BSYNC B2 ;  /* 0x0000000000027941 */ /* 0x000fea0003800000 */
.L_x_5206:
        /* <DEDUP_REMOVED lines=21> */
.L_x_5210:
        /* <DEDUP_REMOVED lines=12> */
.L_x_5213:
[----:B------:R-:W-:-:S07]  /*31b10*/  MOV R31, R18 ;  /* 0x00000012001f7202 */ /* 0x000fce0000000f00 */
.L_x_5214:
[----:B------:R-:W-:Y:S05]  /*31b20*/  BSYNC B2 ;  /* 0x0000000000027941 */ /* 0x000fea0003800000 */
.L_x_5212:
        /* <DEDUP_REMOVED lines=16> */
.L_x_5218:
[----:B------:R-:W-:Y:S05]  /*31c30*/  BSYNC B3 ;  /* 0x0000000000037941 */ /* 0x000fea0003800000 */
.L_x_5217:
        /* <DEDUP_REMOVED lines=44> */
.L_x_5216:
[----:B------:R-:W-:Y:S05]  /*31f00*/  BSYNC B2 ;  /* 0x0000000000027941 */ /* 0x000fea0003800000 */
.L_x_5215:
        /* <DEDUP_REMOVED lines=10> */
.L_x_5211:
        /* <DEDUP_REMOVED lines=12> */
.L_x_5220:
[----:B------:R-:W-:-:S07]  /*32070*/  IMAD.MOV.U32 R55, RZ, RZ, R18 ;  /* 0x000000ffff377224 */ /* 0x000fce00078e0012 */
.L_x_5221:
[----:B------:R-:W-:Y:S05]  /*32080*/  BSYNC B2 ;  /* 0x0000000000027941 */ /* 0x000fea0003800000 */
.L_x_5219:
        /* <DEDUP_REMOVED lines=16> */
.L_x_5225:
[----:B------:R-:W-:Y:S05]  /*32190*/  BSYNC B3 ;  /* 0x0000000000037941 */ /* 0x000fea0003800000 */
.L_x_5224:
        /* <DEDUP_REMOVED lines=44> */
.L_x_5223:
[----:B------:R-:W-:Y:S05]  /*32460*/  BSYNC B2 ;  /* 0x0000000000027941 */ /* 0x000fea0003800000 */
.L_x_5222:
        /* <DEDUP_REMOVED lines=16> */
.L_x_5226:
        /* <DEDUP_REMOVED lines=12> */
.L_x_5229:
[----:B------:R-:W-:-:S07]  /*32630*/  MOV R33, R18 ;  /* 0x0000001200217202 */ /* 0x000fce0000000f00 */
.L_x_5230:
[----:B------:R-:W-:Y:S05]  /*32640*/  BSYNC B2 ;  /* 0x0000000000027941 */ /* 0x000fea0003800000 */
.L_x_5228:
        /* <DEDUP_REMOVED lines=16> */
.L_x_5234:
[----:B------:R-:W-:Y:S05]  /*32750*/  BSYNC B3 ;  /* 0x0000000000037941 */ /* 0x000fea0003800000 */
.L_x_5233:
        /* <DEDUP_REMOVED lines=44> */
.L_x_5232:
[----:B------:R-:W-:Y:S05]  /*32a20*/  BSYNC B2 ;  /* 0x0000000000027941 */ /* 0x000fea0003800000 */
.L_x_5231:
        /* <DEDUP_REMOVED lines=12> */
.L_x_5227:
        /* <DEDUP_REMOVED lines=12> */
.L_x_5236:
[----:B------:R-:W-:-:S07]  /*32bb0*/  IMAD.MOV.U32 R68, RZ, RZ, R18 ;  /* 0x000000ffff447224 */ /* 0x000fce00078e0012 */
.L_x_5237:
[----:B------:R-:W-:Y:S05]  /*32bc0*/  BSYNC B2 ;  /* 0x0000000000027941 */ /* 0x000fea0003800000 */
.L_x_5235:
        /* <DEDUP_REMOVED lines=16> */
.L_x_5241:
[----:B------:R-:W-:Y:S05]  /*32cd0*/  BSYNC B3 ;  /* 0x0000000000037941 */ /* 0x000fea0003800000 */
.L_x_5240:
        /* <DEDUP_REMOVED lines=44> */
.L_x_5239:
[----:B------:R-:W-:Y:S05]  /*32fa0*/  BSYNC B2 ;  /* 0x0000000000027941 */ /* 0x000fea0003800000 */
.L_x_5238:
        /* <DEDUP_REMOVED lines=16> */
.L_x_5242:
        /* <DEDUP_REMOVED lines=12> */
.L_x_5245:
[----:B------:R-:W-:-:S07]  /*33170*/  MOV R34, R18 ;  /* 0x0000001200227202 */ /* 0x000fce0000000f00 */
.L_x_5246:
[----:B------:R-:W-:Y:S05]  /*33180*/  BSYNC B2 ;  /* 0x0000000000027941 */ /* 0x000fea0003800000 */
.L_x_5244:
        /* <DEDUP_REMOVED lines=16> */
.L_x_5250:
[----:B------:R-:W-:Y:S05]  /*33290*/  BSYNC B3 ;  /* 0x0000000000037941 */ /* 0x000fea0003800000 */
.L_x_5249:
        /* <DEDUP_REMOVED lines=44> */
.L_x_5248:
[----:B------:R-:W-:Y:S05]  /*33560*/  BSYNC B2 ;  /* 0x0000000000027941 */ /* 0x000fea0003800000 */
.L_x_5247:
        /* <DEDUP_REMOVED lines=10> */
.L_x_5243:
        /* <DEDUP_REMOVED lines=12> */
.L_x_5252:
[----:B------:R-:W-:-:S07]  /*336d0*/  IMAD.MOV.U32 R126, RZ, RZ, R18 ;  /* 0x000000ffff7e7224 */ /* 0x000fce00078e0012 */
.L_x_5253:
[----:B------:R-:W-:Y:S05]  /*336e0*/  BSYNC B2 ;  /* 0x0000000000027941 */ /* 0x000fea0003800000 */
.L_x_5251:
        /* <DEDUP_REMOVED lines=16> */
.L_x_5257:
[----:B------:R-:W-:Y:S05]  /*337f0*/  BSYNC B3 ;  /* 0x0000000000037941 */ /* 0x000fea0003800000 */
.L_x_5256:
        /* <DEDUP_REMOVED lines=44> */
.L_x_5255:
[----:B------:R-:W-:Y:S05]  /*33ac0*/  BSYNC B2 ;  /* 0x0000000000027941 */ /* 0x000fea0003800000 */
.L_x_5254:
        /* <DEDUP_REMOVED lines=16> */
.L_x_5258:
        /* <DEDUP_REMOVED lines=12> */
.L_x_5261:
[----:B------:R-:W-:-:S07]  /*33c90*/  MOV R35, R18 ;  /* 0x0000001200237202 */ /* 0x000fce0000000f00 */
.L_x_5262:
[----:B------:R-:W-:Y:S05]  /*33ca0*/  BSYNC B2 ;  /* 0x0000000000027941 */ /* 0x000fea0003800000 */
.L_x_5260:
        /* <DEDUP_REMOVED lines=16> */
.L_x_5266:
[----:B------:R-:W-:Y:S05]  /*33db0*/  BSYNC B3 ;  /* 0x0000000000037941 */ /* 0x000fea0003800000 */
.L_x_5265:
        /* <DEDUP_REMOVED lines=44> */
.L_x_5264:
[----:B------:R-:W-:Y:S05]  /*34080*/  BSYNC B2 ;  /* 0x0000000000027941 */ /* 0x000fea0003800000 */
.L_x_5263:
        /* <DEDUP_REMOVED lines=12> */
.L_x_5259:
        /* <DEDUP_REMOVED lines=12> */
.L_x_5268:
[----:B------:R-:W-:-:S07]  /*34210*/  IMAD.MOV.U32 R126, RZ, RZ, R18 ;  /* 0x000000ffff7e7224 */ /* 0x000fce00078e0012 */
.L_x_5269:
[----:B------:R-:W-:Y:S05]  /*34220*/  BSYNC B2 ;  /* 0x0000000000027941 */ /* 0x000fea0003800000 */
.L_x_5267:
        /* <DEDUP_REMOVED lines=16> */
.L_x_5273:
[----:B------:R-:W-:Y:S05]  /*34330*/  BSYNC B3 ;  /* 0x0000000000037941 */ /* 0x000fea0003800000 */
.L_x_5272:
        /* <DEDUP_REMOVED lines=44> */
.L_x_5271:
[----:B------:R-:W-:Y:S05]  /*34600*/  BSYNC B2 ;  /* 0x0000000000027941 */ /* 0x000fea0003800000 */
.L_x_5270:
        /* <DEDUP_REMOVED lines=16> */
.L_x_5274:
        /* <DEDUP_REMOVED lines=12> */
.L_x_5277:
[----:B------:R-:W-:-:S07]  /*347d0*/  MOV R36, R18 ;  /* 0x0000001200247202 */ /* 0x000fce0000000f00 */
.L_x_5278:
[----:B------:R-:W-:Y:S05]  /*347e0*/  BSYNC B2 ;  /* 0x0000000000027941 */ /* 0x000fea0003800000 */
.L_x_5276:
        /* <DEDUP_REMOVED lines=16> */
.L_x_5282:
[----:B------:R-:W-:Y:S05]  /*348f0*/  BSYNC B3 ;  /* 0x0000000000037941 */ /* 0x000fea0003800000 */
.L_x_5281:
        /* <DEDUP_REMOVED lines=44> */
.L_x_5280:
[----:B------:R-:W-:Y:S05]  /*34bc0*/  BSYNC B2 ;  /* 0x0000000000027941 */ /* 0x000fea0003800000 */
.L_x_5279:
        /* <DEDUP_REMOVED lines=10> */
.L_x_5275:
        /* <DEDUP_REMOVED lines=12> */
.L_x_5284:
[----:B------:R-:W-:-:S07]  /*34d30*/  IMAD.MOV.U32 R107, RZ, RZ, R18 ;  /* 0x000000ffff6b7224 */ /* 0x000fce00078e0012 */
.L_x_5285:
[----:B------:R-:W-:Y:S05]  /*34d40*/  BSYNC B2 ;  /* 0x0000000000027941 */ /* 0x000fea0003800000 */
.L_x_5283:
        /* <DEDUP_REMOVED lines=16> */
.L_x_5289:
[----:B------:R-:W-:Y:S05]  /*34e50*/  BSYNC B3 ;  /* 0x0000000000037941 */ /* 0x000fea0003800000 */
.L_x_5288:
        /* <DEDUP_REMOVED lines=44> */
.L_x_5287:
[----:B------:R-:W-:Y:S05]  /*35120*/  BSYNC B2 ;  /* 0x0000000000027941 */ /* 0x000fea0003800000 */
.L_x_5286:
        /* <DEDUP_REMOVED lines=14> */
.L_x_5290:
        /* <DEDUP_REMOVED lines=12> */
.L_x_5293:
[----:B------:R-:W-:-:S07]  /*352d0*/  MOV R37, R18 ;  /* 0x0000001200257202 */ /* 0x000fce0000000f00 */
.L_x_5294:
[----:B------:R-:W-:Y:S05]  /*352e0*/  BSYNC B2 ;  /* 0x0000000000027941 */ /* 0x000fea0003800000 */
.L_x_5292:
        /* <DEDUP_REMOVED lines=16> */
.L_x_5298:
[----:B------:R-:W-:Y:S05]  /*353f0*/  BSYNC B3 ;  /* 0x0000000000037941 */ /* 0x000fea0003800000 */
.L_x_5297:
        /* <DEDUP_REMOVED lines=44> */
.L_x_5296:
[----:B------:R-:W-:Y:S05]  /*356c0*/  BSYNC B2 ;  /* 0x0000000000027941 */ /* 0x000fea0003800000 */
.L_x_5295:
        /* <DEDUP_REMOVED lines=12> */
.L_x_5291:
        /* <DEDUP_REMOVED lines=12> */
.L_x_5300:
[----:B------:R-:W-:-:S07]  /*35850*/  IMAD.MOV.U32 R70, RZ, RZ, R18 ;  /* 0x000000ffff467224 */ /* 0x000fce00078e0012 */
.L_x_5301:
[----:B------:R-:W-:Y:S05]  /*35860*/  BSYNC B2 ;  /* 0x0000000000027941 */ /* 0x000fea0003800000 */
.L_x_5299:
        /* <DEDUP_REMOVED lines=16> */
.L_x_5305:
[----:B------:R-:W-:Y:S05]  /*35970*/  BSYNC B3 ;  /* 0x0000000000037941 */ /* 0x000fea0003800000 */
.L_x_5304:
        /* <DEDUP_REMOVED lines=44> */
.L_x_5303:
[----:B------:R-:W-:Y:S05]  /*35c40*/  BSYNC B2 ;  /* 0x0000000000027941 */ /* 0x000fea0003800000 */
.L_x_5302:
        /* <DEDUP_REMOVED lines=14> */
.L_x_5306:
        /* <DEDUP_REMOVED lines=12> */
.L_x_5309:
[----:B------:R-:W-:-:S07]  /*35df0*/  MOV R38, R18 ;  /* 0x0000001200267202 */ /* 0x000fce0000000f00 */
.L_x_5310:
[----:B------:R-:W-:Y:S05]  /*35e00*/  BSYNC B2 ;  /* 0x0000000000027941 */ /* 0x000fea0003800000 */
.L_x_5308:
        /* <DEDUP_REMOVED lines=16> */
.L_x_5314:
[----:B------:R-:W-:Y:S05]  /*35f10*/  BSYNC B3 ;  /* 0x0000000000037941 */ /* 0x000fea0003800000 */
.L_x_5313:
        /* <DEDUP_REMOVED lines=44> */
.L_x_5312:
[----:B------:R-:W-:Y:S05]  /*361e0*/  BSYNC B2 ;  /* 0x0000000000027941 */ /* 0x000fea0003800000 */
.L_x_5311:
        /* <DEDUP_REMOVED lines=10> */
.L_x_5307:
        /* <DEDUP_REMOVED lines=12> */
.L_x_5316:
[----:B------:R-:W-:-:S07]  /*36350*/  IMAD.MOV.U32 R199, RZ, RZ, R18 ;  /* 0x000000ffffc77224 */ /* 0x000fce00078e0012 */
.L_x_5317:
[----:B------:R-:W-:Y:S05]  /*36360*/  BSYNC B2 ;  /* 0x0000000000027941 */ /* 0x000fea0003800000 */
.L_x_5315:
        /* <DEDUP_REMOVED lines=16> */
.L_x_5321:
[----:B------:R-:W-:Y:S05]  /*36470*/  BSYNC B3 ;  /* 0x0000000000037941 */ /* 0x000fea0003800000 */
.L_x_5320:
        /* <DEDUP_REMOVED lines=44> */
.L_x_5319:
[----:B------:R-:W-:Y:S05]  /*36740*/  BSYNC B2 ;  /* 0x0000000000027941 */ /* 0x000fea0003800000 */
.L_x_5318:
        /* <DEDUP_REMOVED lines=14> */
.L_x_5322:
        /* <DEDUP_REMOVED lines=12> */
.L_x_5325:
[----:B------:R-:W-:-:S07]  /*368f0*/  MOV R39, R18 ;  /* 0x0000001200277202 */ /* 0x000fce0000000f00 */
.L_x_5326:
[----:B------:R-:W-:Y:S05]  /*36900*/  BSYNC B2 ;  /* 0x0000000000027941 */ /* 0x000fea0003800000 */
.L_x_5324:
        /* <DEDUP_REMOVED lines=16> */
.L_x_5330:
[----:B------:R-:W-:Y:S05]  /*36a10*/  BSYNC B3 ;  /* 0x0000000000037941 */ /* 0x000fea0003800000 */
.L_x_5329:
        /* <DEDUP_REMOVED lines=44> */
.L_x_5328:
[----:B------:R-:W-:Y:S05]  /*36ce0*/  BSYNC B2 ;  /* 0x0000000000027941 */ /* 0x000fea0003800000 */
.L_x_5327:
        /* <DEDUP_REMOVED lines=12> */
.L_x_5323:
        /* <DEDUP_REMOVED lines=54> */
.L_x_5331:
[----:B------:R-:W-:-:S07]  /*37110*/  IADD3 R130, R130, 0x20, RZ ;  /* 0x0000002082827810 */ /* 0x000fce0007ffe0ff */
.L_x_5202:
[----:B------:R-:W-:Y:S05]  /*37120*/  BSYNC B1 ;  /* 0x0000000000017941 */ /* 0x000fea0003800000 */
.L_x_5201:
        /* <DEDUP_REMOVED lines=29> */
.L_x_5335:
[----:B------:R-:W-:-:S07]  /*37300*/  IMAD.MOV.U32 R128, RZ, RZ, R18 ;  /* 0x000000ffff807224 */ /* 0x000fce00078e0012 */
.L_x_5336:
[----:B------:R-:W-:Y:S05]  /*37310*/  BSYNC B2 ;  /* 0x0000000000027941 */ /* 0x000fea0003800000 */
.L_x_5334:
        /* <DEDUP_REMOVED lines=16> */
.L_x_5340:
[----:B------:R-:W-:Y:S05]  /*37420*/  BSYNC B3 ;  /* 0x0000000000037941 */ /* 0x000fea0003800000 */
.L_x_5339:
        /* <DEDUP_REMOVED lines=44> */
.L_x_5338:
[----:B------:R-:W-:Y:S05]  /*376f0*/  BSYNC B2 ;  /* 0x0000000000027941 */ /* 0x000fea0003800000 */
.L_x_5337:
        /* <DEDUP_REMOVED lines=21> */
.L_x_5341:
        /* <DEDUP_REMOVED lines=12> */
.L_x_5344:
[----:B------:R-:W-:-:S07]  /*37910*/  IMAD.MOV.U32 R31, RZ, RZ, R18 ;  /* 0x000000ffff1f7224 */ /* 0x000fce00078e0012 */
.L_x_5345:
[----:B------:R-:W-:Y:S05]  /*37920*/  BSYNC B2 ;  /* 0x0000000000027941 */ /* 0x000fea0003800000 */
.L_x_5343:
        /* <DEDUP_REMOVED lines=16> */
.L_x_5349:
[----:B------:R-:W-:Y:S05]  /*37a30*/  BSYNC B3 ;  /* 0x0000000000037941 */ /* 0x000fea0003800000 */
.L_x_5348:
        /* <DEDUP_REMOVED lines=44> */
.L_x_5347:
[----:B------:R-:W-:Y:S05]  /*37d00*/  BSYNC B2 ;  /* 0x0000000000027941 */ /* 0x000fea0003800000 */
.L_x_5346:
        /* <DEDUP_REMOVED lines=10> */
.L_x_5342:
        /* <DEDUP_REMOVED lines=12> */
.L_x_5351:
[----:B------:R-:W-:-:S07]  /*37e70*/  MOV R57, R18 ;  /* 0x0000001200397202 */ /* 0x000fce0000000f00 */
.L_x_5352:
[----:B------:R-:W-:Y:S05]  /*37e80*/  BSYNC B2 ;  /* 0x0000000000027941 */ /* 0x000fea0003800000 */
.L_x_5350:
        /* <DEDUP_REMOVED lines=16> */
.L_x_5356:
[----:B------:R-:W-:Y:S05]  /*37f90*/  BSYNC B3 ;  /* 0x0000000000037941 */ /* 0x000fea0003800000 */
.L_x_5355:
        /* <DEDUP_REMOVED lines=44> */
.L_x_5354:
[----:B------:R-:W-:Y:S05]  /*38260*/  BSYNC B2 ;  /* 0x0000000000027941 */ /* 0x000fea0003800000 */
.L_x_5353:
        /* <DEDUP_REMOVED lines=16> */
.L_x_5357:
        /* <DEDUP_REMOVED lines=12> */
.L_x_5360:
[----:B------:R-:W-:-:S07]  /*38430*/  IMAD.MOV.U32 R33, RZ, RZ, R18 ;  /* 0x000000ffff217224 */ /* 0x000fce00078e0012 */
.L_x_5361:
[----:B------:R-:W-:Y:S05]  /*38440*/  BSYNC B2 ;  /* 0x0000000000027941 */ /* 0x000fea0003800000 */
.L_x_5359:
        /* <DEDUP_REMOVED lines=16> */
.L_x_5365:
[----:B------:R-:W-:Y:S05]  /*38550*/  BSYNC B3 ;  /* 0x0000000000037941 */ /* 0x000fea0003800000 */
.L_x_5364:
        /* <DEDUP_REMOVED lines=44> */
.L_x_5363:
[----:B------:R-:W-:Y:S05]  /*38820*/  BSYNC B2 ;  /* 0x0000000000027941 */ /* 0x000fea0003800000 */
.L_x_5362:
        /* <DEDUP_REMOVED lines=12> */
.L_x_5358:
        /* <DEDUP_REMOVED lines=12> */
.L_x_5367:
[----:B------:R-:W-:-:S07]  /*389b0*/  MOV R68, R18 ;  /* 0x0000001200447202 */ /* 0x000fce0000000f00 */
.L_x_5368:
[----:B------:R-:W-:Y:S05]  /*389c0*/  BSYNC B2 ;  /* 0x0000000000027941 */ /* 0x000fea0003800000 */
.L_x_5366:
        /* <DEDUP_REMOVED lines=16> */
.L_x_5372:
[----:B------:R-:W-:Y:S05]  /*38ad0*/  BSYNC B3 ;  /* 0x0000000000037941 */ /* 0x000fea0003800000 */
.L_x_5371:
        /* <DEDUP_REMOVED lines=44> */
.L_x_5370:
[----:B------:R-:W-:Y:S05]  /*38da0*/  BSYNC B2 ;  /* 0x0000000000027941 */ /* 0x000fea0003800000 */
.L_x_5369:
        /* <DEDUP_REMOVED lines=16> */
.L_x_5373:
        /* <DEDUP_REMOVED lines=12> */
.L_x_5376:
[----:B------:R-:W-:-:S07]  /*38f70*/  IMAD.MOV.U32 R34, RZ, RZ, R18 ;  /* 0x000000ffff227224 */ /* 0x000fce00078e0012 */
.L_x_5377:
[----:B------:R-:W-:Y:S05]  /*38f80*/  BSYNC B2 ;  /* 0x0000000000027941 */ /* 0x000fea0003800000 */
.L_x_5375:
        /* <DEDUP_REMOVED lines=16> */
.L_x_5381:
[----:B------:R-:W-:Y:S05]  /*39090*/  BSYNC B3 ;  /* 0x0000000000037941 */ /* 0x000fea0003800000 */
.L_x_5380:
        /* <DEDUP_REMOVED lines=44> */
.L_x_5379:
[----:B------:R-:W-:Y:S05]  /*39360*/  BSYNC B2 ;  /* 0x0000000000027941 */ /* 0x000fea0003800000 */
.L_x_5378:
        /* <DEDUP_REMOVED lines=10> */
.L_x_5374:
        /* <DEDUP_REMOVED lines=12> */
.L_x_5383:
[----:B------:R-:W-:-:S07]  /*394d0*/  MOV R128, R18 ;  /* 0x0000001200807202 */ /* 0x000fce0000000f00 */
.L_x_5384:
[----:B------:R-:W-:Y:S05]  /*394e0*/  BSYNC B2 ;  /* 0x0000000000027941 */ /* 0x000fea0003800000 */
.L_x_5382:
        /* <DEDUP_REMOVED lines=16> */
.L_x_5388:
[----:B------:R-:W-:Y:S05]  /*395f0*/  BSYNC B3 ;  /* 0x0000000000037941 */ /* 0x000fea0003800000 */
.L_x_5387:
        /* <DEDUP_REMOVED lines=44> */
.L_x_5386:
[----:B------:R-:W-:Y:S05]  /*398c0*/  BSYNC B2 ;  /* 0x0000000000027941 */ /* 0x000fea0003800000 */
.L_x_5385:
        /* <DEDUP_REMOVED lines=16> */
.L_x_5389:
        /* <DEDUP_REMOVED lines=12> */
.L_x_5392:
[----:B------:R-:W-:-:S07]  /*39a90*/  IMAD.MOV.U32 R35, RZ, RZ, R18 ;  /* 0x000000ffff237224 */ /* 0x000fce00078e0012 */
.L_x_5393:
[----:B------:R-:W-:Y:S05]  /*39aa0*/  BSYNC B2 ;  /* 0x0000000000027941 */ /* 0x000fea0003800000 */
.L_x_5391:
        /* <DEDUP_REMOVED lines=16> */
.L_x_5397:
[----:B------:R-:W-:Y:S05]  /*39bb0*/  BSYNC B3 ;  /* 0x0000000000037941 */ /* 0x000fea0003800000 */
.L_x_5396:
        /* <DEDUP_REMOVED lines=44> */
.L_x_5395:
[----:B------:R-:W-:Y:S05]  /*39e80*/  BSYNC B2 ;  /* 0x0000000000027941 */ /* 0x000fea0003800000 */
.L_x_5394:
        /* <DEDUP_REMOVED lines=12> */
.L_x_5390:
        /* <DEDUP_REMOVED lines=12> */
.L_x_5399:
[----:B------:R-:W-:-:S07]  /*3a010*/  MOV R128, R18 ;  /* 0x0000001200807202 */ /* 0x000fce0000000f00 */
.L_x_5400:
[----:B------:R-:W-:Y:S05]  /*3a020*/  BSYNC B2 ;  /* 0x0000000000027941 */ /* 0x000fea0003800000 */
.L_x_5398:
        /* <DEDUP_REMOVED lines=16> */
.L_x_5404:
[----:B------:R-:W-:Y:S05]  /*3a130*/  BSYNC B3 ;  /* 0x0000000000037941 */ /* 0x000fea0003800000 */
.L_x_5403:
        /* <DEDUP_REMOVED lines=44> */
.L_x_5402:
[----:B------:R-:W-:Y:S05]  /*3a400*/  BSYNC B2 ;  /* 0x0000000000027941 */ /* 0x000fea0003800000 */
.L_x_5401:
        /* <DEDUP_REMOVED lines=16> */
.L_x_5405:
        /* <DEDUP_REMOVED lines=12> */
.L_x_5408:
[----:B------:R-:W-:-:S07]  /*3a5d0*/  IMAD.MOV.U32 R36, RZ, RZ, R18 ;  /* 0x000000ffff247224 */ /* 0x000fce00078e0012 */
.L_x_5409:
[----:B------:R-:W-:Y:S05]  /*3a5e0*/  BSYNC B2 ;  /* 0x0000000000027941 */ /* 0x000fea0003800000 */
.L_x_5407:
        /* <DEDUP_REMOVED lines=16> */
.L_x_5413:
[----:B------:R-:W-:Y:S05]  /*3a6f0*/  BSYNC B3 ;  /* 0x0000000000037941 */ /* 0x000fea0003800000 */
.L_x_5412:
        /* <DEDUP_REMOVED lines=44> */
.L_x_5411:
[----:B------:R-:W-:Y:S05]  /*3a9c0*/  BSYNC B2 ;  /* 0x0000000000027941 */ /* 0x000fea0003800000 */
.L_x_5410:
        /* <DEDUP_REMOVED lines=10> */
.L_x_5406:
        /* <DEDUP_REMOVED lines=12> */
.L_x_5415:
[----:B------:R-:W-:-:S07]  /*3ab30*/  MOV R109, R18 ;  /* 0x00000012006d7202 */ /* 0x000fce0000000f00 */
.L_x_5416:
[----:B------:R-:W-:Y:S05]  /*3ab40*/  BSYNC B2 ;  /* 0x0000000000027941 */ /* 0x000fea0003800000 */
.L_x_5414:
        /* <DEDUP_REMOVED lines=16> */
.L_x_5420:
[----:B------:R-:W-:Y:S05]  /*3ac50*/  BSYNC B3 ;  /* 0x0000000000037941 */ /* 0x000fea0003800000 */
.L_x_5419:
        /* <DEDUP_REMOVED lines=44> */
.L_x_5418:
[----:B------:R-:W-:Y:S05]  /*3af20*/  BSYNC B2 ;  /* 0x0000000000027941 */ /* 0x000fea0003800000 */
.L_x_5417:
        /* <DEDUP_REMOVED lines=14> */
.L_x_5421:
        /* <DEDUP_REMOVED lines=12> */
.L_x_5424:
[----:B------:R-:W-:-:S07]  /*3b0d0*/  IMAD.MOV.U32 R37, RZ, RZ, R18 ;  /* 0x000000ffff257224 */ /* 0x000fce00078e0012 */
.L_x_5425:
[----:B------:R-:W-:Y:S05]  /*3b0e0*/  BSYNC B2 ;  /* 0x0000000000027941 */ /* 0x000fea0003800000 */
.L_x_5423:
        /* <DEDUP_REMOVED lines=16> */
.L_x_5429:
[----:B------:R-:W-:Y:S05]  /*3b1f0*/  BSYNC B3 ;  /* 0x0000000000037941 */ /* 0x000fea0003800000 */
.L_x_5428:
        /* <DEDUP_REMOVED lines=44> */
.L_x_5427:
[----:B------:R-:W-:Y:S05]  /*3b4c0*/  BSYNC B2 ;  /* 0x0000000000027941 */ /* 0x000fea0003800000 */
.L_x_5426:
        /* <DEDUP_REMOVED lines=12> */
.L_x_5422:
        /* <DEDUP_REMOVED lines=12> */
.L_x_5431:
[----:B------:R-:W-:-:S07]  /*3b650*/  MOV R70, R18 ;  /* 0x0000001200467202 */ /* 0x000fce0000000f00 */
.L_x_5432:
[----:B------:R-:W-:Y:S05]  /*3b660*/  BSYNC B2 ;  /* 0x0000000000027941 */ /* 0x000fea0003800000 */
.L_x_5430:
        /* <DEDUP_REMOVED lines=16> */
.L_x_5436:
[----:B------:R-:W-:Y:S05]  /*3b770*/  BSYNC B3 ;  /* 0x0000000000037941 */ /* 0x000fea0003800000 */
.L_x_5435:
        /* <DEDUP_REMOVED lines=44> */
.L_x_5434:
[----:B------:R-:W-:Y:S05]  /*3ba40*/  BSYNC B2 ;  /* 0x0000000000027941 */ /* 0x000fea0003800000 */
.L_x_5433:
        /* <DEDUP_REMOVED lines=14> */
.L_x_5437:
        /* <DEDUP_REMOVED lines=12> */
.L_x_5440:
[----:B------:R-:W-:-:S07]  /*3bbf0*/  IMAD.MOV.U32 R38, RZ, RZ, R18 ;  /* 0x000000ffff267224 */ /* 0x000fce00078e0012 */
.L_x_5441:
[----:B------:R-:W-:Y:S05]  /*3bc00*/  BSYNC B2 ;  /* 0x0000000000027941 */ /* 0x000fea0003800000 */
.L_x_5439:
        /* <DEDUP_REMOVED lines=16> */
.L_x_5445:
[----:B------:R-:W-:Y:S05]  /*3bd10*/  BSYNC B3 ;  /* 0x0000000000037941 */ /* 0x000fea0003800000 */
.L_x_5444:
        /* <DEDUP_REMOVED lines=44> */
.L_x_5443:
[----:B------:R-:W-:Y:S05]  /*3bfe0*/  BSYNC B2 ;  /* 0x0000000000027941 */ /* 0x000fea0003800000 */
.L_x_5442:
        /* <DEDUP_REMOVED lines=10> */
.L_x_5438:
        /* <DEDUP_REMOVED lines=12> */
.L_x_5447:
[----:B------:R-:W-:-:S07]  /*3c150*/  MOV R199, R18 ;  /* 0x0000001200c77202 */ /* 0x000fce0000000f00 */
.L_x_5448:
[----:B------:R-:W-:Y:S05]  /*3c160*/  BSYNC B2 ;  /* 0x0000000000027941 */ /* 0x000fea0003800000 */
.L_x_5446:
        /* <DEDUP_REMOVED lines=16> */
.L_x_5452:
[----:B------:R-:W-:Y:S05]  /*3c270*/  BSYNC B3 ;  /* 0x0000000000037941 */ /* 0x000fea0003800000 */
.L_x_5451:
        /* <DEDUP_REMOVED lines=44> */
.L_x_5450:
[----:B------:R-:W-:Y:S05]  /*3c540*/  BSYNC B2 ;  /* 0x0000000000027941 */ /* 0x000fea0003800000 */
.L_x_5449:
        /* <DEDUP_REMOVED lines=14> */
.L_x_5453:
        /* <DEDUP_REMOVED lines=12> */
.L_x_5456:
[----:B------:R-:W-:-:S07]  /*3c6f0*/  IMAD.MOV.U32 R39, RZ, RZ, R18 ;  /* 0x000000ffff277224 */ /* 0x000fce00078e0012 */
.L_x_5457:
[----:B------:R-:W-:Y:S05]  /*3c700*/  BSYNC B2 ;  /* 0x0000000000027941 */ /* 0x000fea0003800000 */
.L_x_5455:
        /* <DEDUP_REMOVED lines=16> */
.L_x_5461:
[----:B------:R-:W-:Y:S05]  /*3c810*/  BSYNC B3 ;  /* 0x0000000000037941 */ /* 0x000fea0003800000 */
.L_x_5460:
        /* <DEDUP_REMOVED lines=44> */
.L_x_5459:
[----:B------:R-:W-:Y:S05]  /*3cae0*/  BSYNC B2 ;  /* 0x0000000000027941 */ /* 0x000fea0003800000 */
.L_x_5458:
        /* <DEDUP_REMOVED lines=12> */
.L_x_5454:
        /* <DEDUP_REMOVED lines=11> */
[----:B------:R-:W-:Y:S02]  /*3cc60*/  SHF.R.U32.HI R130, RZ, 0x1d, R130 ;  /* 0x0000001dff827819 */ /* 0x000fe40000011682 */
        /* <DEDUP_REMOVED lines=22> */
[----:B--2---:R-:W-:Y:S02]  /*3cdd0*/  SHF.L.U32 R68, R38, 0x10, RZ ;  /* 0x0000001026447819 */ /* 0x004fe400000006ff */
        /* <DEDUP_REMOVED lines=19> */
.L_x_5333:
[----:B------:R-:W-:Y:S05]  /*3cf10*/  BSYNC B1 ;  /* 0x0000000000017941 */ /* 0x000fea0003800000 */
.L_x_5332:
[----:B0123--:R-:W-:Y:S01]  /*3cf20*/  FADD.FTZ R68, RZ, R30 ;  /* 0x0000001eff447221 */ /* 0x00ffe20000010000 */
[C---:B------:R-:W-:Y:S01]  /*3cf30*/  LOP3.LUT P0, RZ, R5.reuse, 0x20, RZ, 0xc0, !PT ;  /* 0x0000002005ff7812 */ /* 0x040fe2000780c0ff */
[----:B------:R-:W0:Y:S01]  /*3cf40*/  S2R R70, SR_TID.X ;  /* 0x0000000000467919 */ /* 0x000e220000002100 */
[----:B------:R-:W-:Y:S01]  /*3cf50*/  LOP3.LUT R5, R5, 0xfffffff7, RZ, 0xc0, !PT ;  /* 0xfffffff705057812 */ /* 0x000fe200078ec0ff */
[----:B------:R-:W-:Y:S01]  /*3cf60*/  FADD.FTZ R68, R32, R68 ;  /* 0x0000004420447221 */ /* 0x000fe20000010000 */
[C---:B------:R-:W-:Y:S01]  /*3cf70*/  ISETP.GT.U32.AND P1, PT, R4.reuse, 0xdf, PT ;  /* 0x000000df0400780c */ /* 0x040fe20003f24070 */
[----:B------:R-:W-:Y:S01]  /*3cf80*/  UMOV UR8, 0xffffffff ;  /* 0xffffffff00087882 */ /* 0x000fe20000000000 */
[----:B------:R-:W-:Y:S01]  /*3cf90*/  ISETP.GT.U32.AND P2, PT, R4, 0xff, PT ;  /* 0x000000ff0400780c */ /* 0x000fe20003f44070 */
[----:B------:R-:W-:Y:S01]  /*3cfa0*/  FADD.FTZ R68, R58, R68 ;  /* 0x000000443a447221 */ /* 0x000fe20000010000 */
[C---:B------:R-:W-:Y:S02]  /*3cfb0*/  ISETP.GT.U32.AND P3, PT, R4.reuse, 0x11f, PT ;  /* 0x0000011f0400780c */ /* 0x040fe40003f64070 */
[----:B------:R-:W-:Y:S01]  /*3cfc0*/  ISETP.GT.U32.AND P4, PT, R4, 0x13f, PT ;  /* 0x0000013f0400780c */ /* 0x000fe20003f84070 */
[----:B------:R-:W-:-:S04]  /*3cfd0*/  FADD.FTZ R68, R59, R68 ;  /* 0x000000443b447221 */ /* 0x000fc80000010000 */
[----:B------:R-:W-:-:S04]  /*3cfe0*/  FADD.FTZ R68, R90, R68 ;  /* 0x000000445a447221 */ /* 0x000fc80000010000 */
[----:B------:R-:W-:-:S04]  /*3cff0*/  FADD.FTZ R68, R91, R68 ;  /* 0x000000445b447221 */ /* 0x000fc80000010000 */
[----:B------:R-:W-:-:S04]  /*3d000*/  FADD.FTZ R68, R110, R68 ;  /* 0x000000446e447221 */ /* 0x000fc80000010000 */
[----:B------:R-:W-:-:S05]  /*3d010*/  FADD.FTZ R68, R111, R68 ;  /* 0x000000446f447221 */ /* 0x000fca0000010000 */
[----:B------:R-:W-:Y:S02]  /*3d020*/  FSEL R68, R68, RZ, P0 ;  /* 0x000000ff44447208 */ /* 0x000fe40000000000 */
[----:B------:R-:W-:Y:S02]  /*3d030*/  ISETP.GT.U32.AND P0, PT, R4, 0x3f, PT ;  /* 0x0000003f0400780c */ /* 0x000fe40003f04070 */
[----:B0-----:R-:W-:Y:S01]  /*3d040*/  LOP3.LUT R70, R70, 0x1f, RZ, 0xc0, !PT ;  /* 0x0000001f46467812 */ /* 0x001fe200078ec0ff */
[----:B------:R-:W-:-:S03]  /*3d050*/  FADD.FTZ R69, R40, R68 ;  /* 0x0000004428457221 */ /* 0x000fc60000010000 */
[----:B------:R-:W-:Y:S01]  /*3d060*/  ISETP.NE.AND P5, PT, R70, RZ, PT ;  /* 0x000000ff4600720c */ /* 0x000fe20003fa5270 */
        /* <DEDUP_REMOVED lines=273> */
.L_x_5495:
        /* <DEDUP_REMOVED lines=12> */
[----:B0-----:R-:W0:Y:S01]  /*3e240*/  MUFU.RSQ R130, R70 ;  /* 0x0000004600827308 */ /* 0x001e220000001400 */
[----:B-1----:R-:W-:-:S05]  /*3e250*/  @!P5 IMAD.WIDE R68, R6, 0x4, R68 ;  /* 0x000000040644d825 */ /* 0x002fca00078e0244 */
[----:B0-----:R0:W-:Y:S01]  /*3e260*/  @!P5 STG.E desc[UR4][R68.64], R130 ;  /* 0x000000824400d986 */ /* 0x0011e2000c101904 */
[----:B------:R-:W-:Y:S05]  /*3e270*/  @!P1 BRA `(.L_x_5464) ;  /* 0x0000000000d49947 */ /* 0x000fea0003800000 */
[----:B------:R1:W-:Y:S04]  /*3e280*/  STL [R1+0x78], R4 ;  /* 0x0000780401007387 */ /* 0x0003e80000100800 */
[----:B------:R-:W2:Y:S04]  /*3e290*/  LDL R70, [R1+0x68] ;  /* 0x0000680001467983 */ /* 0x000ea80000100800 */
[----:B------:R-:W3:Y:S04]  /*3e2a0*/  LDL R136, [R1+0x4] ;  /* 0x0000040001887983 */ /* 0x000ee80000100800 */
[----:B-1----:R-:W2:Y:S04]  /*3e2b0*/  LDL R4, [R1+0x64] ;  /* 0x0000640001047983 */ /* 0x002ea80000100800 */
[----:B------:R-:W3:Y:S04]  /*3e2c0*/  LDL R133, [R1+0x8] ;  /* 0x0000080001857983 */ /* 0x000ee80000100800 */
[----:B------:R1:W-:Y:S04]  /*3e2d0*/  STL [R1+0x74], R3 ;  /* 0x0000740301007387 */ /* 0x0003e80000100800 */
[----:B-1----:R-:W4:Y:S04]  /*3e2e0*/  LDL R3, [R1+0x5c] ;  /* 0x00005c0001037983 */ /* 0x002f280000100800 */
[----:B------:R1:W-:Y:S04]  /*3e2f0*/  STL [R1+0x70], R2 ;  /* 0x0000700201007387 */ /* 0x0003e80000100800 */
[----:B------:R-:W4:Y:S04]  /*3e300*/  LDL R71, [R1] ;  /* 0x0000000001477983 */ /* 0x000f280000100800 */
[----:B-1----:R-:W4:Y:S04]  /*3e310*/  LDL R2, [R1+0x60] ;  /* 0x0000600001027983 */ /* 0x002f280000100800 */
[----:B------:R1:W-:Y:S04]  /*3e320*/  STL [R1+0x6c], R0 ;  /* 0x00006c0001007387 */ /* 0x0003e80000100800 */
[----:B------:R-:W4:Y:S04]  /*3e330*/  LDL R252, [R1+0x58] ;  /* 0x0000580001fc7983 */ /* 0x000f280000100800 */
[----:B-1----:R-:W4:Y:S01]  /*3e340*/  LDL R0, [R1+0x54] ;  /* 0x0000540001007983 */ /* 0x002f220000100800 */
[----:B------:R-:W-:-:S04]  /*3e350*/  PLOP3.LUT P0, PT, PT, PT, UP0, 0x40, 0x0 ;  /* 0x000000000000781c */ /* 0x000fc80003f0e808 */
[----:B------:R-:W-:-:S05]  /*3e360*/  FSEL R132, R199, RZ, P0 ;  /* 0x000000ffc7847208 */ /* 0x000fca0000000000 */
[--C-:B0-----:R-:W-:Y:S01]  /*3e370*/  FADD.FTZ R68, R30, -R132.reuse ;  /* 0x800000841e447221 */ /* 0x101fe20000010000 */
[----:B------:R-:W-:-:S03]  /*3e380*/  FADD.FTZ R69, R32, -R132 ;  /* 0x8000008420457221 */ /* 0x000fc60000010000 */
[C---:B------:R-:W-:Y:S01]  /*3e390*/  FMUL.FTZ R68, R130.reuse, R68 ;  /* 0x0000004482447220 */ /* 0x040fe20000410000 */
[----:B------:R-:W-:-:S03]  /*3e3a0*/  FMUL.FTZ R69, R130, R69 ;  /* 0x0000004582457220 */ /* 0x000fc60000410000 */
[----:B--2---:R-:W-:Y:S02]  /*3e3b0*/  FFMA.FTZ R68, R70, R68, R4 ;  /* 0x0000004446447223 */ /* 0x004fe40000010004 */
[----:B------:R1:W5:Y:S01]  /*3e3c0*/  LDL.LU R4, [R1+0x78] ;  /* 0x0000780001047983 */ /* 0x0003620000300800 */
[----:B---3--:R-:W-:-:S03]  /*3e3d0*/  FFMA.FTZ R69, R133, R69, R136 ;  /* 0x0000004585457223 */ /* 0x008fc60000010088 */
[----:B------:R-:W2:Y:S04]  /*3e3e0*/  LDL R136, [R1+0x4c] ;  /* 0x00004c0001887983 */ /* 0x000ea80000100800 */
[----:B------:R-:W2:Y:S01]  /*3e3f0*/  LDL R133, [R1+0x50] ;  /* 0x0000500001857983 */ /* 0x000ea20000100800 */
[----:B------:R-:W-:Y:S01]  /*3e400*/  F2FP.BF16.F32.PACK_AB R68, R69, R68 ;  /* 0x000000444544723e */ /* 0x000fe200000010ff */
[--C-:B------:R-:W-:Y:S01]  /*3e410*/  FADD.FTZ R69, R58, -R132.reuse ;  /* 0x800000843a457221 */ /* 0x100fe20000010000 */
[----:B------:R-:W-:-:S03]  /*3e420*/  FADD.FTZ R70, R59, -R132 ;  /* 0x800000843b467221 */ /* 0x000fc60000010000 */
[C---:B------:R-:W-:Y:S01]  /*3e430*/  FMUL.FTZ R69, R130.reuse, R69 ;  /* 0x0000004582457220 */ /* 0x040fe20000410000 */
[----:B------:R-:W-:-:S04]  /*3e440*/  FMUL.FTZ R70, R130, R70 ;  /* 0x0000004682467220 */ /* 0x000fc80000410000 */
[----:B----4-:R-:W-:Y:S01]  /*3e450*/  FFMA.FTZ R70, R71, R70, R251 ;  /* 0x0000004647467223 */ /* 0x010fe200000100fb */
[----:B------:R-:W-:Y:S02]  /*3e460*/  FFMA.FTZ R69, R2, R69, R3 ;  /* 0x0000004502457223 */ /* 0x000fe40000010003 */
[----:B------:R1:W5:Y:S03]  /*3e470*/  LDL.LU R3, [R1+0x74] ;  /* 0x0000740001037983 */ /* 0x0003660000300800 */
[----:B------:R-:W-:Y:S01]  /*3e480*/  F2FP.BF16.F32.PACK_AB R69, R70, R69 ;  /* 0x000000454645723e */ /* 0x000fe200000010ff */
[----:B------:R-:W-:Y:S01]  /*3e490*/  FADD.FTZ R70, R90, -R132 ;  /* 0x800000845a467221 */ /* 0x000fe20000010000 */
[----:B------:R1:W5:Y:S03]  /*3e4a0*/  LDL.LU R2, [R1+0x70] ;  /* 0x0000700001027983 */ /* 0x0003660000300800 */
[----:B------:R-:W-:-:S04]  /*3e4b0*/  FMUL.FTZ R70, R130, R70 ;  /* 0x0000004682467220 */ /* 0x000fc80000410000 */
[----:B------:R-:W-:Y:S02]  /*3e4c0*/  FFMA.FTZ R70, R252, R70, R0 ;  /* 0x00000046fc467223 */ /* 0x000fe40000010000 */
        /* <DEDUP_REMOVED lines=15> */
[----:B------:R-:W-:-:S07]  /*3e5c0*/  VIADD R29, R29, 0x20 ;  /* 0x000000201d1d7836 */ /* 0x000fce0000000000 */
.L_x_5464:
[----:B------:R-:W-:Y:S05]  /*3e5d0*/  BSYNC B1 ;  /* 0x0000000000017941 */ /* 0x000fea0003800000 */
.L_x_5463:
[----:B------:R-:W-:Y:S01]  /*3e5e0*/  LOP3.LUT P0, RZ, R5, 0x4000, RZ, 0xc0, !PT ;  /* 0x0000400005ff7812 */ /* 0x000fe2000780c0ff */
[----:B------:R-:W-:-:S12]  /*3e5f0*/  BSSY B1, `(.L_x_5465) ;  /* 0x0000030000017945 */ /* 0x000fd80003800000 */
[----:B------:R-:W-:Y:S05]  /*3e600*/  @!P0 BRA `(.L_x_5466) ;  /* 0x0000000000b88947 */ /* 0x000fea0003800000 */
[----:B-1----:R-:W2:Y:S04]  /*3e610*/  LDL R133, [R1+0x44] ;  /* 0x0000440001857983 */ /* 0x002ea80000100800 */
[----:B------:R-:W2:Y:S04]  /*3e620*/  LDL R70, [R1+0x48] ;  /* 0x0000480001467983 */ /* 0x000ea80000100800 */
[----:B-----5:R1:W-:Y:S04]  /*3e630*/  STL [R1+0x70], R2 ;  /* 0x0000700201007387 */ /* 0x0203e80000100800 */
[----:B------:R-:W3:Y:S04]  /*3e640*/  LDL R71, [R1+0x40] ;  /* 0x0000400001477983 */ /* 0x000ee80000100800 */
[----:B-1----:R-:W3:Y:S04]  /*3e650*/  LDL R2, [R1+0x3c] ;  /* 0x00003c0001027983 */ /* 0x002ee80000100800 */
[----:B------:R1:W-:Y:S04]  /*3e660*/  STL [R1+0x6c], R0 ;  /* 0x00006c0001007387 */ /* 0x0003e80000100800 */
[----:B------:R-:W4:Y:S01]  /*3e670*/  LDL R252, [R1+0x38] ;  /* 0x0000380001fc7983 */ /* 0x000f220000100800 */
[----:B------:R-:W-:-:S03]  /*3e680*/  PLOP3.LUT P0, PT, PT, PT, UP0, 0x40, 0x0 ;  /* 0x000000000000781c */ /* 0x000fc60003f0e808 */
[----:B------:R-:W4:Y:S04]  /*3e690*/  LDL R136, [R1+0x2c] ;  /* 0x00002c0001887983 */ /* 0x000f280000100800 */
[----:B-1----:R-:W4:Y:S01]  /*3e6a0*/  LDL R0, [R1+0x34] ;  /* 0x0000340001007983 */ /* 0x002f220000100800 */
[----:B------:R-:W-:-:S05]  /*3e6b0*/  FSEL R132, R199, RZ, P0 ;  /* 0x000000ffc7847208 */ /* 0x000fca0000000000 */
[----:B0-----:R-:W-:-:S04]  /*3e6c0*/  FADD.FTZ R68, R40, -R132 ;  /* 0x8000008428447221 */ /* 0x001fc80000010000 */
[----:B------:R-:W-:Y:S01]  /*3e6d0*/  FMUL.FTZ R68, R130, R68 ;  /* 0x0000004482447220 */ /* 0x000fe20000410000 */
[----:B------:R-:W-:-:S04]  /*3e6e0*/  FADD.FTZ R69, R41, -R132 ;  /* 0x8000008429457221 */ /* 0x000fc80000010000 */
[----:B------:R-:W-:-:S04]  /*3e6f0*/  FMUL.FTZ R69, R130, R69 ;  /* 0x0000004582457220 */ /* 0x000fc80000410000 */
[----:B------:R-:W-:Y:S01]  /*3e700*/  FFMA.FTZ R69, R246, R69, R245 ;  /* 0x00000045f6457223 */ /* 0x000fe200000100f5 */
[----:B--2---:R-:W-:Y:S02]  /*3e710*/  FFMA.FTZ R68, R70, R68, R133 ;  /* 0x0000004446447223 */ /* 0x004fe40000010085 */
[----:B------:R-:W2:Y:S01]  /*3e720*/  LDL R133, [R1+0x30] ;  /* 0x0000300001857983 */ /* 0x000ea20000100800 */
[--C-:B------:R-:W-:Y:S02]  /*3e730*/  FADD.FTZ R70, R73, -R132.reuse ;  /* 0x8000008449467221 */ /* 0x100fe40000010000 */
[----:B------:R-:W-:Y:S01]  /*3e740*/  F2FP.BF16.F32.PACK_AB R68, R69, R68 ;  /* 0x000000444544723e */ /* 0x000fe200000010ff */
[----:B------:R-:W-:Y:S01]  /*3e750*/  FADD.FTZ R69, R72, -R132 ;  /* 0x8000008448457221 */ /* 0x000fe20000010000 */
[----:B------:R-:W-:-:S03]  /*3e760*/  FMUL.FTZ R70, R130, R70 ;  /* 0x0000004682467220 */ /* 0x000fc60000410000 */
[----:B------:R-:W-:Y:S01]  /*3e770*/  FMUL.FTZ R69, R130, R69 ;  /* 0x0000004582457220 */ /* 0x000fe20000410000 */
[----:B------:R-:W-:-:S03]  /*3e780*/  FFMA.FTZ R70, R244, R70, R243 ;  /* 0x00000046f4467223 */ /* 0x000fc600000100f3 */
[----:B---3--:R-:W-:Y:S02]  /*3e790*/  FFMA.FTZ R69, R71, R69, R2 ;  /* 0x0000004547457223 */ /* 0x008fe40000010002 */
[----:B------:R3:W5:Y:S03]  /*3e7a0*/  LDL.LU R2, [R1+0x70] ;  /* 0x0000700001027983 */ /* 0x0007660000300800 */
[----:B------:R-:W-:Y:S01]  /*3e7b0*/  F2FP.BF16.F32.PACK_AB R69, R70, R69 ;  /* 0x000000454645723e */ /* 0x000fe200000010ff */
[----:B------:R-:W-:-:S04]  /*3e7c0*/  FADD.FTZ R70, R92, -R132 ;  /* 0x800000845c467221 */ /* 0x000fc80000010000 */
[----:B------:R-:W-:-:S04]  /*3e7d0*/  FMUL.FTZ R70, R130, R70 ;  /* 0x0000004682467220 */ /* 0x000fc80000410000 */
[----:B----4-:R-:W-:Y:S02]  /*3e7e0*/  FFMA.FTZ R70, R252, R70, R0 ;  /* 0x00000046fc467223 */ /* 0x010fe40000010000 */
        /* <DEDUP_REMOVED lines=16> */
.L_x_5466:
[----:B------:R-:W-:Y:S05]  /*3e8f0*/  BSYNC B1 ;  /* 0x0000000000017941 */ /* 0x000fea0003800000 */
.L_x_5465:
[----:B------:R-:W-:Y:S01]  /*3e900*/  LOP3.LUT P0, RZ, R5, 0x2000, RZ, 0xc0, !PT ;  /* 0x0000200005ff7812 */ /* 0x000fe2000780c0ff */
[----:B------:R-:W-:-:S12]  /*3e910*/  BSSY B1, `(.L_x_5467) ;  /* 0x0000030000017945 */ /* 0x000fd80003800000 */
[----:B------:R-:W-:Y:S05]  /*3e920*/  @!P0 BRA `(.L_x_5468) ;  /* 0x0000000000b88947 */ /* 0x000fea0003800000 */
[----:B-1-3--:R-:W2:Y:S04]  /*3e930*/  LDL R133, [R1+0x24] ;  /* 0x0000240001857983 */ /* 0x00aea80000100800 */
        /* <DEDUP_REMOVED lines=41> */
[----:B------:R-:W1:Y:S02]  /*3ebd0*/  LDC.64 R132, c[0x0][0x2b8] ;  /* 0x0000ae00ff847b82 */ /* 0x000e640000000a00 */
[----:B-1----:R-:W-:-:S05]  /*3ebe0*/  IMAD.WIDE.U32 R132, R29, 0x10, R132 ;  /* 0x000000101d847825 */ /* 0x002fca00078e0084 */
[----:B------:R0:W-:Y:S01]  /*3ebf0*/  STG.E.128 desc[UR4][R132.64], R68 ;  /* 0x0000004484007986 */ /* 0x0001e2000c101d04 */
[----:B------:R-:W-:-:S07]  /*3ec00*/  IADD3 R29, R29, 0x20, RZ ;  /* 0x000000201d1d7810 */ /* 0x000fce0007ffe0ff */
.L_x_5468:
[----:B------:R-:W-:Y:S05]  /*3ec10*/  BSYNC B1 ;  /* 0x0000000000017941 */ /* 0x000fea0003800000 */
.L_x_5467:
[----:B------:R-:W-:Y:S01]  /*3ec20*/  LOP3.LUT P0, RZ, R5, 0x1000, RZ, 0xc0, !PT ;  /* 0x0000100005ff7812 */ /* 0x000fe2000780c0ff */
[----:B------:R-:W-:-:S12]  /*3ec30*/  BSSY B1, `(.L_x_5469) ;  /* 0x0000024000017945 */ /* 0x000fd80003800000 */
[----:B------:R-:W-:Y:S05]  /*3ec40*/  @!P0 BRA `(.L_x_5470) ;  /* 0x0000000000888947 */ /* 0x000fea0003800000 */
[----:B------:R-:W-:-:S04]  /*3ec50*/  PLOP3.LUT P0, PT, PT, PT, UP0, 0x40, 0x0 ;  /* 0x000000000000781c */ /* 0x000fc80003f0e808 */
[----:B01-3--:R-:W-:-:S05]  /*3ec60*/  FSEL R132, R199, RZ, P0 ;  /* 0x000000ffc7847208 */ /* 0x00bfca0000000000 */
[--C-:B------:R-:W-:Y:S01]  /*3ec70*/  FADD.FTZ R68, R44, -R132.reuse ;  /* 0x800000842c447221 */ /* 0x100fe20000010000 */
        /* <DEDUP_REMOVED lines=31> */
.L_x_5470:
[----:B------:R-:W-:Y:S05]  /*3ee70*/  BSYNC B1 ;  /* 0x0000000000017941 */ /* 0x000fea0003800000 */
.L_x_5469:
[----:B------:R-:W-:Y:S01]  /*3ee80*/  LOP3.LUT P0, RZ, R5, 0x800, RZ, 0xc0, !PT ;  /* 0x0000080005ff7812 */ /* 0x000fe2000780c0ff */
[----:B------:R-:W-:-:S12]  /*3ee90*/  BSSY B1, `(.L_x_5471) ;  /* 0x0000024000017945 */ /* 0x000fd80003800000 */
[----:B------:R-:W-:Y:S05]  /*3eea0*/  @!P0 BRA `(.L_x_5472) ;  /* 0x0000000000888947 */ /* 0x000fea0003800000 */
[----:B------:R-:W-:-:S04]  /*3eeb0*/  PLOP3.LUT P0, PT, PT, PT, UP0, 0x40, 0x0 ;  /* 0x000000000000781c */ /* 0x000fc80003f0e808 */
[----:B0123--:R-:W-:-:S05]  /*3eec0*/  FSEL R132, R199, RZ, P0 ;  /* 0x000000ffc7847208 */ /* 0x00ffca0000000000 */
        /* <DEDUP_REMOVED lines=32> */
.L_x_5472:
[----:B------:R-:W-:Y:S05]  /*3f0d0*/  BSYNC B1 ;  /* 0x0000000000017941 */ /* 0x000fea0003800000 */
.L_x_5471:
[----:B------:R-:W-:Y:S01]  /*3f0e0*/  LOP3.LUT P0, RZ, R5, 0x400, RZ, 0xc0, !PT ;  /* 0x0000040005ff7812 */ /* 0x000fe2000780c0ff */
[----:B------:R-:W-:-:S12]  /*3f0f0*/  BSSY B1, `(.L_x_5473) ;  /* 0x0000024000017945 */ /* 0x000fd80003800000 */
[----:B------:R-:W-:Y:S05]  /*3f100*/  @!P0 BRA `(.L_x_5474) ;  /* 0x0000000000888947 */ /* 0x000fea0003800000 */
[----:B------:R-:W-:-:S04]  /*3f110*/  PLOP3.LUT P0, PT, PT, PT, UP0, 0x40, 0x0 ;  /* 0x000000000000781c */ /* 0x000fc80003f0e808 */
[----:B01234-:R-:W-:-:S05]  /*3f120*/  FSEL R132, R199, RZ, P0 ;  /* 0x000000ffc7847208 */ /* 0x01ffca0000000000 */
        /* <DEDUP_REMOVED lines=32> */
.L_x_5474:
[----:B------:R-:W-:Y:S05]  /*3f330*/  BSYNC B1 ;  /* 0x0000000000017941 */ /* 0x000fea0003800000 */
.L_x_5473:
        /* <DEDUP_REMOVED lines=37> */
.L_x_5476:
[----:B------:R-:W-:Y:S05]  /*3f590*/  BSYNC B1 ;  /* 0x0000000000017941 */ /* 0x000fea0003800000 */
.L_x_5475:
        /* <DEDUP_REMOVED lines=37> */
.L_x_5478:
[----:B------:R-:W-:Y:S05]  /*3f7f0*/  BSYNC B1 ;  /* 0x0000000000017941 */ /* 0x000fea0003800000 */
.L_x_5477:
        /* <DEDUP_REMOVED lines=37> */
.L_x_5480:
[----:B------:R-:W-:Y:S05]  /*3fa50*/  BSYNC B1 ;  /* 0x0000000000017941 */ /* 0x000fea0003800000 */
.L_x_5479:
[----:B------:R-:W-:Y:S01]  /*3fa60*/  LOP3.LUT P0, RZ, R5, 0x40, RZ, 0xc0, !PT ;  /* 0x0000004005ff7812 */ /* 0x000fe2000780c0ff */
[----:B------:R-:W-:-:S12]  /*3fa70*/  BSSY B1, `(.L_x_5481) ;  /* 0x0000023000017945 */ /* 0x000fd80003800000 */
[----:B------:R-:W-:Y:S05]  /*3fa80*/  @!P0 BRA `(.L_x_5482) ;  /* 0x0000000000848947 */ /* 0x000fea0003800000 */
[----:B------:R-:W-:-:S04]  /*3fa90*/  PLOP3.LUT P0, PT, PT, PT, UP0, 0x40, 0x0 ;  /* 0x000000000000781c */ /* 0x000fc80003f0e808 */
[----:B------:R-:W-:-:S05]  /*3faa0*/  FSEL R199, R199, RZ, P0 ;  /* 0x000000ffc7c77208 */ /* 0x000fca0000000000 */
[--C-:B01234-:R-:W-:Y:S01]  /*3fab0*/  FADD.FTZ R70, R88, -R199.reuse ;  /* 0x800000c758467221 */ /* 0x11ffe20000010000 */
        /* <DEDUP_REMOVED lines=30> */
.L_x_5482:
[----:B------:R-:W-:Y:S05]  /*3fca0*/  BSYNC B1 ;  /* 0x0000000000017941 */ /* 0x000fea0003800000 */
.L_x_5481:
[----:B01234-:R-:W0:Y:S02]  /*3fcb0*/  LDC.64 R68, c[0x0][0x210] ;  /* 0x00008400ff447b82 */ /* 0x01fe240000000a00 */
[----:B0-----:R-:W-:-:S05]  /*3fcc0*/  IMAD R6, R68, 0x4, R6 ;  /* 0x0000000444067824 */ /* 0x001fca00078e0206 */
[----:B------:R-:W-:-:S13]  /*3fcd0*/  ISETP.GE.AND P0, PT, R6, R69, PT ;  /* 0x000000450600720c */ /* 0x000fda0003f06270 */
[----:B------:R-:W-:Y:S05]  /*3fce0*/  @!P0 BRA `(.L_x_5483) ;  /* 0xfffffc2400748947 */ /* 0x000fea000383ffff */
[----:B------:R-:W-:Y:S05]  /*3fcf0*/  BSYNC B0 ;  /* 0x0000000000007941 */ /* 0x000fea0003800000 */
.L_x_4152:
[----:B------:R-:W-:Y:S05]  /*3fd00*/  EXIT ;  /* 0x000000000000794d */ /* 0x000fea0003800000 */
.L_x_5462:
[----:B------:R-:W-:Y:S01]  /*3fd10*/  HFMA2.MMA R71, -RZ, RZ, 0, 5.9604644775390625e-08 ;  /* 0x00000001ff477435 */ /* 0x000fe200000001ff */
[----:B------:R-:W-:Y:S01]  /*3fd20*/  BSSY B1, `(.L_x_5484) ;  /* 0x0000007000017945 */ /* 0x000fe20003800000 */
[----:B------:R-:W-:Y:S02]  /*3fd30*/  IMAD.MOV.U32 R132, RZ, RZ, R68 ;  /* 0x000000ffff847224 */ /* 0x000fe400078e0044 */
[----:B------:R-:W-:Y:S02]  /*3fd40*/  IMAD.MOV.U32 R70, RZ, RZ, 0x1f ;  /* 0x0000001fff467424 */ /* 0x000fe400078e00ff */
[----:B------:R-:W-:-:S07]  /*3fd50*/  IMAD.MOV.U32 R69, RZ, RZ, -0x1 ;  /* 0xffffffffff457424 */ /* 0x000fce00078e00ff */
[----:B------:R-:W-:Y:S05]  /*3fd60*/  WARPSYNC.COLLECTIVE R69, `(.L_x_5485) ;  /* 0x0000000045087348 */ /* 0x000fea0003c00000 */
[----:B------:R0:W1:Y:S02]  /*3fd70*/  SHFL.BFLY P6, R69, R132, R71, R70 ;  /* 0x0c00004784457389 */ /* 0x00006400000c0046 */
[----:B01----:R-:W-:Y:S01]  /*3fd80*/  ENDCOLLECTIVE ;  /* 0x000000000000791b */ /* 0x003fe20003800000 */
.L_x_5485:
[----:B------:R-:W-:Y:S05]  /*3fd90*/  BSYNC B1 ;  /* 0x0000000000017941 */ /* 0x000fea0003800000 */
.L_x_5484:
[----:B------:R-:W-:Y:S01]  /*3fda0*/  FADD.FTZ R68, R68, R69 ;  /* 0x0000004544447221 */ /* 0x000fe20000010000 */
[----:B------:R-:W-:Y:S01]  /*3fdb0*/  MOV R69, 0xffffffff ;  /* 0xffffffff00457802 */ /* 0x000fe20000000f00 */
[----:B------:R-:W-:Y:S01]  /*3fdc0*/  IMAD.MOV.U32 R71, RZ, RZ, 0x2 ;  /* 0x00000002ff477424 */ /* 0x000fe200078e00ff */
[----:B------:R-:W-:Y:S01]  /*3fdd0*/  LOP3.LUT R5, R5, 0xffff7fff, RZ, 0xc0, !PT ;  /* 0xffff7fff05057812 */ /* 0x000fe200078ec0ff */
[----:B------:R-:W-:Y:S01]  /*3fde0*/  IMAD.MOV.U32 R70, RZ, RZ, 0x1f ;  /* 0x0000001fff467424 */ /* 0x000fe200078e00ff */
[----:B------:R-:W-:Y:S02]  /*3fdf0*/  MOV R132, R68 ;  /* 0x0000004400847202 */ /* 0x000fe40000000f00 */
[----:B------:R-:W-:-:S07]  /*3fe00*/  @P5 LOP3.LUT R5, R5, 0x8000, RZ, 0xfc, !PT ;  /* 0x0000800005055812 */ /* 0x000fce00078efcff */
[----:B------:R-:W-:Y:S05]  /*3fe10*/  WARPSYNC.COLLECTIVE R69, `(.L_x_5486) ;  /* 0x0000000045087348 */ /* 0x000fea0003c00000 */
[----:B------:R0:W1:Y:S02]  /*3fe20*/  SHFL.BFLY P6, R69, R132, R71, R70 ;  /* 0x0c00004784457389 */ /* 0x00006400000c0046 */
[----:B01----:R-:W-:Y:S01]  /*3fe30*/  ENDCOLLECTIVE ;  /* 0x000000000000791b */ /* 0x003fe20003800000 */
.L_x_5486:
[----:B------:R-:W-:Y:S01]  /*3fe40*/  LOP3.LUT P5, RZ, R5, 0x8, RZ, 0xc0, !PT ;  /* 0x0000000805ff7812 */ /* 0x000fe200078ac0ff */
[----:B------:R-:W-:Y:S02]  /*3fe50*/  IMAD.MOV.U32 R71, RZ, RZ, 0x4 ;  /* 0x00000004ff477424 */ /* 0x000fe400078e00ff */
[----:B------:R-:W-:Y:S01]  /*3fe60*/  FADD.FTZ R68, R68, R69 ;  /* 0x0000004544447221 */ /* 0x000fe20000010000 */
[----:B------:R-:W-:-:S03]  /*3fe70*/  MOV R69, 0xffffffff ;  /* 0xffffffff00457802 */ /* 0x000fc60000000f00 */
[----:B------:R-:W-:-:S07]  /*3fe80*/  IMAD.MOV.U32 R132, RZ, RZ, R68 ;  /* 0x000000ffff847224 */ /* 0x000fce00078e0044 */
[----:B------:R-:W-:Y:S05]  /*3fe90*/  WARPSYNC.COLLECTIVE R69, `(.L_x_5487) ;  /* 0x0000000045087348 */ /* 0x000fea0003c00000 */
[----:B------:R0:W1:Y:S02]  /*3fea0*/  SHFL.BFLY P6, R69, R132, R71, R70 ;  /* 0x0c00004784457389 */ /* 0x00006400000c0046 */
[----:B01----:R-:W-:Y:S01]  /*3feb0*/  ENDCOLLECTIVE ;  /* 0x000000000000791b */ /* 0x003fe20003800000 */
.L_x_5487:
[----:B------:R-:W-:Y:S02]  /*3fec0*/  IMAD.MOV.U32 R71, RZ, RZ, 0x8 ;  /* 0x00000008ff477424 */ /* 0x000fe400078e00ff */
[----:B------:R-:W-:Y:S01]  /*3fed0*/  FADD.FTZ R68, R68, R69 ;  /* 0x0000004544447221 */ /* 0x000fe20000010000 */
[----:B------:R-:W-:-:S03]  /*3fee0*/  MOV R69, 0xffffffff ;  /* 0xffffffff00457802 */ /* 0x000fc60000000f00 */
[----:B------:R-:W-:-:S07]  /*3fef0*/  IMAD.MOV.U32 R132, RZ, RZ, R68 ;  /* 0x000000ffff847224 */ /* 0x000fce00078e0044 */
[----:B------:R-:W-:Y:S05]  /*3ff00*/  WARPSYNC.COLLECTIVE R69, `(.L_x_5488) ;  /* 0x0000000045087348 */ /* 0x000fea0003c00000 */
[----:B------:R0:W1:Y:S02]  /*3ff10*/  SHFL.BFLY P6, R69, R132, R71, R70 ;  /* 0x0c00004784457389 */ /* 0x00006400000c0046 */
[----:B01----:R-:W-:Y:S01]  /*3ff20*/  ENDCOLLECTIVE ;  /* 0x000000000000791b */ /* 0x003fe20003800000 */
.L_x_5488:
[----:B------:R-:W-:Y:S02]  /*3ff30*/  IMAD.MOV.U32 R71, RZ, RZ, 0x10 ;  /* 0x00000010ff477424 */ /* 0x000fe400078e00ff */
[----:B------:R-:W-:Y:S01]  /*3ff40*/  FADD.FTZ R68, R68, R69 ;  /* 0x0000004544447221 */ /* 0x000fe20000010000 */
[----:B------:R-:W-:-:S03]  /*3ff50*/  MOV R69, 0xffffffff ;  /* 0xffffffff00457802 */ /* 0x000fc60000000f00 */
[----:B------:R-:W-:-:S07]  /*3ff60*/  IMAD.MOV.U32 R132, RZ, RZ, R68 ;  /* 0x000000ffff847224 */ /* 0x000fce00078e0044 */
[----:B------:R-:W-:Y:S05]  /*3ff70*/  WARPSYNC.COLLECTIVE R69, `(.L_x_5489) ;  /* 0x0000000045087348 */ /* 0x000fea0003c00000 */
[----:B------:R0:W1:Y:S02]  /*3ff80*/  SHFL.BFLY P6, R69, R132, R71, R70 ;  /* 0x0c00004784457389 */ /* 0x00006400000c0046 */
[----:B01----:R-:W-:Y:S01]  /*3ff90*/  ENDCOLLECTIVE ;  /* 0x000000000000791b */ /* 0x003fe20003800000 */
.L_x_5489:
[----:B------:R-:W-:Y:S02]  /*3ffa0*/  IMAD.MOV.U32 R71, RZ, RZ, 0x1 ;  /* 0x00000001ff477424 */ /* 0x000fe400078e00ff */
[----:B------:R-:W-:Y:S01]  /*3ffb0*/  FADD.FTZ R69, R68, R69 ;  /* 0x0000004544457221 */ /* 0x000fe20000010000 */
[----:B------:R-:W-:Y:S01]  /*3ffc0*/  LOP3.LUT P6, RZ, R5, 0x20, RZ, 0xc0, !PT ;  /* 0x0000002005ff7812 */ /* 0x000fe200078cc0ff */
        /* <DEDUP_REMOVED lines=173> */
.L_x_5490:
[----:B------:R-:W-:Y:S01]  /*40aa0*/  MOV R71, 0x2 ;  /* 0x0000000200477802 */ /* 0x000fe20000000f00 */
[----:B------:R-:W-:Y:S01]  /*40ab0*/  FADD.FTZ R130, R130, R69 ;  /* 0x0000004582827221 */ /* 0x000fe20000010000 */
[----:B------:R-:W-:-:S03]  /*40ac0*/  IMAD.MOV.U32 R69, RZ, RZ, -0x1 ;  /* 0xffffffffff457424 */ /* 0x000fc600078e00ff */
[----:B------:R-:W-:-:S07]  /*40ad0*/  IMAD.MOV.U32 R132, RZ, RZ, R130 ;  /* 0x000000ffff847224 */ /* 0x000fce00078e0082 */
[----:B------:R-:W-:Y:S05]  /*40ae0*/  WARPSYNC.COLLECTIVE R69, `(.L_x_5491) ;  /* 0x0000000045087348 */ /* 0x000fea0003c00000 */
[----:B------:R0:W1:Y:S02]  /*40af0*/  SHFL.BFLY P6, R69, R132, R71, R70 ;  /* 0x0c00004784457389 */ /* 0x00006400000c0046 */
[----:B01----:R-:W-:Y:S01]  /*40b00*/  ENDCOLLECTIVE ;  /* 0x000000000000791b */ /* 0x003fe20003800000 */
.L_x_5491:
[----:B------:R-:W-:Y:S01]  /*40b10*/  HFMA2.MMA R71, -RZ, RZ, 0, 2.384185791015625e-07 ;  /* 0x00000004ff477435 */ /* 0x000fe200000001ff */
[----:B------:R-:W-:Y:S01]  /*40b20*/  FADD.FTZ R130, R130, R69 ;  /* 0x0000004582827221 */ /* 0x000fe20000010000 */
[----:B------:R-:W-:-:S03]  /*40b30*/  IMAD.MOV.U32 R69, RZ, RZ, -0x1 ;  /* 0xffffffffff457424 */ /* 0x000fc600078e00ff */
[----:B------:R-:W-:-:S07]  /*40b40*/  IMAD.MOV.U32 R132, RZ, RZ, R130 ;  /* 0x000000ffff847224 */ /* 0x000fce00078e0082 */
[----:B------:R-:W-:Y:S05]  /*40b50*/  WARPSYNC.COLLECTIVE R69, `(.L_x_5492) ;  /* 0x0000000045087348 */ /* 0x000fea0003c00000 */
[----:B------:R0:W1:Y:S02]  /*40b60*/  SHFL.BFLY P6, R69, R132, R71, R70 ;  /* 0x0c00004784457389 */ /* 0x00006400000c0046 */
[----:B01----:R-:W-:Y:S01]  /*40b70*/  ENDCOLLECTIVE ;  /* 0x000000000000791b */ /* 0x003fe20003800000 */
.L_x_5492:
[----:B------:R-:W-:Y:S01]  /*40b80*/  MOV R71, 0x8 ;  /* 0x0000000800477802 */ /* 0x000fe20000000f00 */
[----:B------:R-:W-:Y:S01]  /*40b90*/  FADD.FTZ R130, R130, R69 ;  /* 0x0000004582827221 */ /* 0x000fe20000010000 */
[----:B------:R-:W-:-:S03]  /*40ba0*/  IMAD.MOV.U32 R69, RZ, RZ, -0x1 ;  /* 0xffffffffff457424 */ /* 0x000fc600078e00ff */
[----:B------:R-:W-:-:S07]  /*40bb0*/  IMAD.MOV.U32 R132, RZ, RZ, R130 ;  /* 0x000000ffff847224 */ /* 0x000fce00078e0082 */
[----:B------:R-:W-:Y:S05]  /*40bc0*/  WARPSYNC.COLLECTIVE R69, `(.L_x_5493) ;  /* 0x0000000045087348 */ /* 0x000fea0003c00000 */
[----:B------:R0:W1:Y:S02]  /*40bd0*/  SHFL.BFLY P6, R69, R132, R71, R70 ;  /* 0x0c00004784457389 */ /* 0x00006400000c0046 */
[----:B01----:R-:W-:Y:S01]  /*40be0*/  ENDCOLLECTIVE ;  /* 0x000000000000791b */ /* 0x003fe20003800000 */
.L_x_5493:
[----:B------:R-:W-:Y:S01]  /*40bf0*/  HFMA2.MMA R71, -RZ, RZ, 0, 9.5367431640625e-07 ;  /* 0x00000010ff477435 */ /* 0x000fe200000001ff */
[----:B------:R-:W-:Y:S01]  /*40c00*/  FADD.FTZ R130, R130, R69 ;  /* 0x0000004582827221 */ /* 0x000fe20000010000 */
[----:B------:R-:W-:-:S03]  /*40c10*/  IMAD.MOV.U32 R69, RZ, RZ, -0x1 ;  /* 0xffffffffff457424 */ /* 0x000fc600078e00ff */
[----:B------:R-:W-:-:S07]  /*40c20*/  IMAD.MOV.U32 R132, RZ, RZ, R130 ;  /* 0x000000ffff847224 */ /* 0x000fce00078e0082 */
[----:B------:R-:W-:Y:S05]  /*40c30*/  WARPSYNC.COLLECTIVE R69, `(.L_x_5494) ;  /* 0x0000000045087348 */ /* 0x000fea0003c00000 */
[----:B------:R0:W1:Y:S02]  /*40c40*/  SHFL.BFLY P6, R69, R132, R71, R70 ;  /* 0x0c00004784457389 */ /* 0x00006400000c0046 */
[----:B01----:R-:W-:Y:S01]  /*40c50*/  ENDCOLLECTIVE ;  /* 0x000000000000791b */ /* 0x003fe20003800000 */
.L_x_5494:
[----:B------:R-:W-:Y:S05]  /*40c60*/  BRA `(.L_x_5495) ;  /* 0xffffffd400447947 */ /* 0x000fea000383ffff */
.L_x_5496:
        /* <DEDUP_REMOVED lines=9> */
.L_x_66040:


//--------------------- .text._ZN10layer_norm31ln_parallel_residual_fwd_kernelINS_13Kernel_traitsI13__nv_bfloat16S2_S2_S2_fjLj2560ELj1ELj4ELj1ELj16ENS_18Kernel_traits_baseILj2560ES2_S2_S2_S2_fjLj128EEEEELb1ELb1ELb1EEEvNS_9FwdParamsE --------------------------
	.section	.text._ZN10layer_norm31ln_parallel_residual_fwd_kernelINS_13Kernel_traitsI13__nv_bfloat16S2_S2_S2_fjLj2560ELj1ELj4ELj1ELj16ENS_18Kernel_traits_baseILj2560ES2_S2_S2_S2_fjLj128EEEEELb1ELb1ELb1EEEvNS_9FwdParamsE,"ax",@progbits
	.align	128
        .global         _ZN10layer_norm31ln_parallel_residual_fwd_kernelINS_13Kernel_traitsI13__nv_bfloat16S2_S2_S2_fjLj2560ELj1ELj4ELj1ELj16ENS_18Kernel_traits_baseILj2560ES2_S2_S2_S2_fjLj128EEEEELb1ELb1ELb1EEEvNS_9FwdParamsE
        .type           _ZN10layer_norm31ln_parallel_residual_fwd_kernelINS_13Kernel_traitsI13__nv_bfloat16S2_S2_S2_fjLj2560ELj1ELj4ELj1ELj16ENS_18Kernel_traits_baseILj2560ES2_S2_S2_S2_fjLj128EEEEELb1ELb1ELb1EEEvNS_9FwdParamsE,@function
        .size           _ZN10layer_norm31ln_parallel_residual_fwd_kernelINS_13Kernel_traitsI13__nv_bfloat16S2_S2_S2_fjLj2560ELj1ELj4ELj1ELj16ENS_18Kernel_traits_baseILj2560ES2_S2_S2_S2_fjLj128EEEEELb1ELb1ELb1EEEvNS_9FwdParamsE,(.L_x_66041 - _ZN10layer_norm31ln_parallel_residual_fwd_kernelINS_13Kernel_traitsI13__nv_bfloat16S2_S2_S2_fjLj2560ELj1ELj4ELj1ELj16ENS_18Kernel_traits_baseILj2560ES2_S2_S2_S2_fjLj128EEEEELb1ELb1ELb1EEEvNS_9FwdParamsE)
        .other          _ZN10layer_norm31ln_parallel_residual_fwd_kernelINS_13Kernel_traitsI13__nv_bfloat16S2_S2_S2_fjLj2560ELj1ELj4ELj1ELj16ENS_18Kernel_traits_baseILj2560ES2_S2_S2_S2_fjLj128EEEEELb1ELb1ELb1EEEvNS_9FwdParamsE,@"STO_CUDA_ENTRY STV_DEFAULT"
_ZN10layer_norm31ln_parallel_residual_fwd_kernelINS_13Kernel_traitsI13__nv_bfloat16S2_S2_S2_fjLj2560ELj1ELj4ELj1ELj16ENS_18Kernel_traits_baseILj2560ES2_S2_S2_S2_fjLj128EEEEELb1ELb1ELb1EEEvNS_9FwdParamsE:
.text._ZN10layer_norm31ln_parallel_residual_fwd_kernelINS_13Kernel_traitsI13__nv_bfloat16S2_S2_S2_fjLj2560ELj1ELj4ELj1ELj16ENS_18Kernel_traits_baseILj2560ES2_S2_S2_S2_fjLj128EEEEELb1ELb1ELb1EEEvNS_9FwdParamsE:
[----:B------:R-:W-:Y:S08]  /*0000*/  LDC R1, c[0x0][0x28] ;  /* 0x00000a00ff017b82 */ /* 0x000ff00000000800 */
[----:B------:R-:W0:Y:S01]  /*0010*/  LDC R159, c[0x0][0x2e8] ;  /* 0x0000ba00ff9f7b82 */ /* 0x000e220000000800 */
[----:B------:R-:W-:Y:S01]  /*0020*/  ULDC.U8 UR4, c[0x0][0x2f4] ;  /* 0x0000bd0000047ab9 */ /* 0x000fe20000000000 */
[----:B------:R-:W-:Y:S01]  /*0030*/  ULDC.64 UR6, c[0x0][0x2e0] ;  /* 0x0000b80000067ab9 */ /* 0x000fe20000000a00 */
[----:B------:R-:W-:Y:S01]  /*0040*/  ISETP.NE.AND P1, PT, RZ, UR4, PT ;  /* 0x00000004ff007c0c */ /* 0x000fe2000bf25270 */
[----:B------:R-:W-:Y:S01]  /*0050*/  ULDC.64 UR4, c[0x0][0x208] ;  /* 0x0000820000047ab9 */ /* 0x000fe20000000a00 */
[----:B------:R-:W-:-:S03]  /*0060*/  IMAD.U32 R2, RZ, RZ, UR6 ;  /* 0x00000006ff027e24 */ /* 0x000fc6000f8e00ff */
[----:B------:R-:W1:Y:S01]  /*0070*/  LDC R8, c[0x0][0x2ec] ;  /* 0x0000bb00ff087b82 */ /* 0x000e620000000800 */
[----:B------:R-:W-:Y:S01]  /*0080*/  IMAD.U32 R3, RZ, RZ, UR7 ;  /* 0x00000007ff037e24 */ /* 0x000fe2000f8e00ff */
[----:B------:R-:W2:Y:S01]  /*0090*/  S2R R38, SR_TID.X ;  /* 0x0000000000267919 */ /* 0x000ea20000002100 */
[----:B------:R-:W-:Y:S01]  /*00a0*/  ULDC.64 UR8, c[0x0][0x2c8] ;  /* 0x0000b20000087ab9 */ /* 0x000fe20000000a00 */
[----:B------:R-:W-:-:S04]  /*00b0*/  ULDC UR10, c[0x0][0x214] ;  /* 0x00008500000a7ab9 */ /* 0x000fc80000000800 */
[----:B------:R-:W3:Y:S01]  /*00c0*/  @P1 LDG.E.64 R2, desc[UR4][R2.64] ;  /* 0x0000000402021981 */ /* 0x000ee2000c1e1b00 */
[----:B------:R-:W4:Y:S01]  /*00d0*/  @P1 LDC R9, c[0x0][0x2f0] ;  /* 0x0000bc00ff091b82 */ /* 0x000f220000000800 */
[----:B0-----:R-:W-:Y:S01]  /*00e0*/  @P1 MOV R4, R159 ;  /* 0x0000009f00041202 */ /* 0x001fe20000000f00 */
[----:B-1----:R-:W-:-:S06]  /*00f0*/  @P1 IMAD.MOV.U32 R5, RZ, RZ, R8 ;  /* 0x000000ffff051224 */ /* 0x002fcc00078e0008 */
[----:B------:R-:W4:Y:S01]  /*0100*/  @P1 LDG.E.64 R4, desc[UR4][R4.64] ;  /* 0x0000000404041981 */ /* 0x000f22000c1e1b00 */
[----:B------:R-:W0:Y:S01]  /*0110*/  S2R R13, SR_CTAID.X ;  /* 0x00000000000d7919 */ /* 0x000e220000002500 */
[----:B--2---:R-:W-:-:S05]  /*0120*/  IMAD.SHL.U32 R0, R38, 0x10, RZ ;  /* 0x0000001026007824 */ /* 0x004fca00078e00ff */
[----:B------:R-:W-:-:S04]  /*0130*/  LOP3.LUT R14, R0, 0x1f0, RZ, 0xc0, !PT ;  /* 0x000001f0000e7812 */ /* 0x000fc800078ec0ff */
[----:B------:R-:W-:-:S04]  /*0140*/  IADD3 R6, P2, R14, UR8, RZ ;  /* 0x000000080e067c10 */ /* 0x000fc8000ff5e0ff */
[----:B------:R-:W-:Y:S02]  /*0150*/  IADD3.X R7, RZ, UR9, RZ, P2, !PT ;  /* 0x00000009ff077c10 */ /* 0x000fe400097fe4ff */
[----:B------:R-:W-:Y:S01]  /*0160*/  ISETP.NE.U32.AND P0, PT, RZ, UR8, PT ;  /* 0x00000008ff007c0c */ /* 0x000fe2000bf05070 */
[----:B------:R-:W-:Y:S02]  /*0170*/  ULDC UR8, c[0x0][0x0] ;  /* 0x0000000000087ab9 */ /* 0x000fe40000000800 */
[----:B0-----:R-:W-:Y:S01]  /*0180*/  IMAD R12, R13, UR8, R38 ;  /* 0x000000080d0c7c24 */ /* 0x001fe2000f8e0226 */
[----:B------:R-:W-:Y:S01]  /*0190*/  ISETP.NE.AND.EX P0, PT, RZ, UR9, PT, P0 ;  /* 0x00000009ff007c0c */ /* 0x000fe2000bf05300 */
[----:B------:R-:W-:-:S12]  /*01a0*/  ULDC.64 UR8, c[0x0][0x260] ;  /* 0x0000980000087ab9 */ /* 0x000fd80000000a00 */
[----:B------:R-:W5:Y:S04]  /*01b0*/  @P0 LDG.E.128 R244, desc[UR4][R6.64] ;  /* 0x0000000406f40981 */ /* 0x000f68000c1e1d00 */
        /* <DEDUP_REMOVED lines=8> */
[----:B------:R0:W5:Y:S01]  /*0240*/  @P0 LDG.E.128 R160, desc[UR4][R6.64+0x1200] ;  /* 0x0012000406a00981 */ /* 0x000162000c1e1d00 */
[----:B------:R-:W-:-:S05]  /*0250*/  SHF.R.U32.HI R0, RZ, 0x5, R38 ;  /* 0x00000005ff007819 */ /* 0x000fca0000011626 */
[----:B------:R-:W-:Y:S01]  /*0260*/  IMAD R0, R13, 0x4, R0 ;  /* 0x000000040d007824 */ /* 0x000fe200078e0200 */
[----:B---3--:R-:W-:Y:S02]  /*0270*/  @P1 R2UR UR6, R2 ;  /* 0x00000000020612ca */ /* 0x008fe400000e0000 */
[----:B------:R-:W-:Y:S02]  /*0280*/  @P1 R2UR UR7, R3 ;  /* 0x00000000030712ca */ /* 0x000fe400000e0000 */
[----:B----4-:R-:W-:-:S05]  /*0290*/  @P1 IADD3 R159, P2, R4, R9, RZ ;  /* 0x00000009049f1210 */ /* 0x010fca0007f5e0ff */
        /* <DEDUP_REMOVED lines=29> */
[----:B0-----:R-:W-:Y:S01]  /*0470*/  LOP3.LUT R6, R5, UR29, R10, 0x96, !PT ;  /* 0x0000001d05067c12 */ /* 0x001fe2000f8e960a */
[----:B------:R-:W-:-:S03]  /*0480*/  UIADD3 UR32, UR7, -0x56f99767, URZ ;  /* 0xa906689907207890 */ /* 0x000fc6000fffe03f */
[----:B------:R-:W-:Y:S01]  /*0490*/  LOP3.LUT R8, R3, UR30, R8, 0x96, !PT ;  /* 0x0000001e03087c12 */ /* 0x000fe2000f8e9608 */
[----:B------:R-:W-:Y:S01]  /*04a0*/  UIADD3 UR31, UR6, 0x1715609d, URZ ;  /* 0x1715609d061f7890 */ /* 0x000fe2000fffe03f */
[----:B------:R-:W-:-:S04]  /*04b0*/  IMAD.WIDE.U32 R6, R6, -0x2daee0ad, RZ ;  /* 0xd2511f5306067825 */ /* 0x000fc800078e00ff */
[----:B------:R-:W-:Y:S01]  /*04c0*/  IMAD.WIDE.U32 R8, R8, -0x326172a9, RZ ;  /* 0xcd9e8d5708087825 */ /* 0x000fe200078e00ff */
[----:B------:R-:W-:Y:S01]  /*04d0*/  LOP3.LUT R5, R7, UR32, R2, 0x96, !PT ;  /* 0x0000002007057c12 */ /* 0x000fe2000f8e9602 */
[----:B------:R-:W-:-:S03]  /*04e0*/  UIADD3 UR33, UR6, -0x4ab325aa, URZ ;  /* 0xb54cda5606217890 */ /* 0x000fc6000fffe03f */
[----:B------:R-:W-:Y:S01]  /*04f0*/  LOP3.LUT R2, R9, UR31, R4, 0x96, !PT ;  /* 0x0000001f09027c12 */ /* 0x000fe2000f8e9604 */
[----:B------:R-:W-:Y:S01]  /*0500*/  UIADD3 UR34, UR7, 0x646e171e, URZ ;  /* 0x646e171e07227890 */ /* 0x000fe2000fffe03f */
[----:B------:R-:W-:-:S04]  /*0510*/  IMAD.WIDE.U32 R4, R5, -0x326172a9, RZ ;  /* 0xcd9e8d5705047825 */ /* 0x000fc800078e00ff */
[----:B------:R-:W-:Y:S01]  /*0520*/  IMAD.WIDE.U32 R2, R2, -0x2daee0ad, RZ ;  /* 0xd2511f5302027825 */ /* 0x000fe200078e00ff */
[----:B------:R-:W-:-:S04]  /*0530*/  LOP3.LUT R7, R5, UR33, R8, 0x96, !PT ;  /* 0x0000002105077c12 */ /* 0x000fc8000f8e9608 */
[----:B------:R-:W-:Y:S01]  /*0540*/  LOP3.LUT R8, R3, UR34, R6, 0x96, !PT ;  /* 0x0000002203087c12 */ /* 0x000fe2000f8e9606 */
[----:B------:R-:W-:Y:S01]  /*0550*/  UIADD3 UR35, UR6, 0x5384540f, URZ ;  /* 0x5384540f06237890 */ /* 0x000fe2000fffe03f */
[----:B------:R-:W-:Y:S01]  /*0560*/  IMAD.WIDE.U32 R6, R7, -0x2daee0ad, RZ ;  /* 0xd2511f5307067825 */ /* 0x000fe200078e00ff */
[----:B------:R-:W-:Y:S01]  /*0570*/  UIADD3 UR36, UR7, 0x1fd5c5a3, URZ ;  /* 0x1fd5c5a307247890 */ /* 0x000fe2000fffe03f */
[----:B------:R-:W-:Y:S02]  /*0580*/  ISETP.GE.AND P1, PT, R0, UR10, PT ;  /* 0x0000000a00007c0c */ /* 0x000fe4000bf26270 */
[----:B------:R-:W-:-:S03]  /*0590*/  IMAD.WIDE.U32 R8, R8, -0x326172a9, RZ ;  /* 0xcd9e8d5708087825 */ /* 0x000fc600078e00ff */
[----:B------:R-:W-:Y:S02]  /*05a0*/  LOP3.LUT R49, R7, UR36, R2, 0x96, !PT ;  /* 0x0000002407317c12 */ /* 0x000fe4000f8e9602 */
[----:B------:R-:W-:Y:S01]  /*05b0*/  LOP3.LUT R4, R9, UR35, R4, 0x96, !PT ;  /* 0x0000002309047c12 */ /* 0x000fe2000f8e9604 */
[----:B------:R-:W-:Y:S01]  /*05c0*/  UIADD3 UR37, UR6, -0xe443238, URZ ;  /* 0xf1bbcdc806257890 */ /* 0x000fe2000fffe03f */
[----:B------:R-:W-:Y:S01]  /*05d0*/  IADD3 R2, P2, R14, UR8, RZ ;  /* 0x000000080e027c10 */ /* 0x000fe2000ff5e0ff */
[----:B------:R-:W-:Y:S01]  /*05e0*/  UIADD3 UR38, UR7, -0x24c28bd8, URZ ;  /* 0xdb3d742807267890 */ /* 0x000fe2000fffe03f */
[----:B------:R-:W-:Y:S02]  /*05f0*/  IMAD.HI.U32 R7, R49, -0x326172a9, RZ ;  /* 0xcd9e8d5731077827 */ /* 0x000fe400078e00ff */
[----:B------:R-:W-:Y:S02]  /*0600*/  IADD3.X R3, RZ, UR9, RZ, P2, !PT ;  /* 0x00000009ff037c10 */ /* 0x000fe400097fe4ff */
[----:B------:R-:W-:Y:S01]  /*0610*/  IMAD.HI.U32 R5, R4, -0x2daee0ad, RZ ;  /* 0xd2511f5304057827 */ /* 0x000fe200078e00ff */
[----:B------:R-:W-:-:S04]  /*0620*/  LOP3.LUT R158, R7, UR37, R8, 0x96, !PT ;  /* 0x00000025079e7c12 */ /* 0x000fc8000f8e9608 */
[----:B------:R-:W-:Y:S01]  /*0630*/  LOP3.LUT R5, R5, UR38, R6, 0x96, !PT ;  /* 0x0000002605057c12 */ /* 0x000fe2000f8e9606 */
[----:B------:R-:W-:Y:S06]  /*0640*/  @P1 EXIT ;  /* 0x000000000000194d */ /* 0x000fec0003800000 */
        /* <DEDUP_REMOVED lines=19> */
[----:B------:R-:W-:Y:S01]  /*0780*/  @!P0 CS2R R162, SRZ ;  /* 0x0000000000a28805 */ /* 0x000fe2000001ff00 */
[----:B------:R-:W5:Y:S01]  /*0790*/  LDG.E.128 R96, desc[UR4][R2.64] ;  /* 0x0000000402607981 */ /* 0x000f62000c1e1d00 */
[----:B------:R-:W-:Y:S01]  /*07a0*/  UIADD3 UR39, UR6, -0x700cb87f, URZ ;  /* 0x8ff3478106277890 */ /* 0x000fe2000fffe03f */
[----:B------:R-:W-:Y:S01]  /*07b0*/  IMAD R155, R4, -0x2daee0ad, RZ ;  /* 0xd2511f53049b7824 */ /* 0x000fe200078e02ff */
[----:B------:R-:W-:Y:S01]  /*07c0*/  UIADD3 UR40, UR7, -0x695add53, URZ ;  /* 0x96a522ad07287890 */ /* 0x000fe2000fffe03f */
[----:B------:R-:W5:Y:S01]  /*07d0*/  LDG.E.128 R92, desc[UR4][R2.64+0x200] ;  /* 0x00020004025c7981 */ /* 0x000f62000c1e1d00 */
[C---:B------:R-:W-:Y:S01]  /*07e0*/  PRMT R6, R245.reuse, 0x7632, R6 ;  /* 0x00007632f5067816 */ /* 0x040fe20000000006 */
[----:B------:R-:W-:Y:S01]  /*07f0*/  IMAD.U32 R248, R245, 0x10000, RZ ;  /* 0x00010000f5f87824 */ /* 0x000fe200078e00ff */
[C---:B------:R-:W-:Y:S01]  /*0800*/  PRMT R225, R221.reuse, 0x7632, R225 ;  /* 0x00007632dde17816 */ /* 0x040fe200000000e1 */
[----:B------:R-:W5:Y:S01]  /*0810*/  LDG.E.128 R88, desc[UR4][R2.64+0x400] ;  /* 0x0004000402587981 */ /* 0x000f62000c1e1d00 */
[----:B------:R-:W-:Y:S01]  /*0820*/  IMAD.U32 R232, R221, 0x10000, RZ ;  /* 0x00010000dde87824 */ /* 0x000fe200078e00ff */
[C---:B------:R-:W-:Y:S01]  /*0830*/  PRMT R8, R213.reuse, 0x7632, R8 ;  /* 0x00007632d5087816 */ /* 0x040fe20000000008 */
[----:B------:R-:W-:Y:S01]  /*0840*/  IMAD.U32 R216, R213, 0x10000, RZ ;  /* 0x00010000d5d87824 */ /* 0x000fe200078e00ff */
        /* <DEDUP_REMOVED lines=10> */
[C---:B------:R-:W-:Y:S01]  /*08f0*/  IMAD.U32 R181, R178.reuse, 0x10000, RZ ;  /* 0x00010000b2b57824 */ /* 0x040fe200078e00ff */
[----:B------:R-:W-:Y:S01]  /*0900*/  SHF.L.U32 R183, R177, 0x10, RZ ;  /* 0x00000010b1b77819 */ /* 0x000fe200000006ff */
[----:B------:R-:W5:Y:S01]  /*0910*/  LDG.E.128 R72, desc[UR4][R2.64+0xc00] ;  /* 0x000c000402487981 */ /* 0x000f62000c1e1d00 */
[----:B------:R-:W-:Y:S01]  /*0920*/  PRMT R180, R178, 0x7632, R180 ;  /* 0x00007632b2b47816 */ /* 0x000fe200000000b4 */
[C---:B------:R-:W-:Y:S01]  /*0930*/  IMAD.U32 R173, R170.reuse, 0x10000, RZ ;  /* 0x00010000aaad7824 */ /* 0x040fe200078e00ff */
[----:B------:R-:W-:Y:S01]  /*0940*/  PRMT R172, R170, 0x7632, R172 ;  /* 0x00007632aaac7816 */ /* 0x000fe200000000ac */
[----:B------:R-:W5:Y:S01]  /*0950*/  LDG.E.128 R68, desc[UR4][R2.64+0xe00] ;  /* 0x000e000402447981 */ /* 0x000f62000c1e1d00 */
[----:B------:R-:W-:Y:S01]  /*0960*/  IMAD R49, R49, -0x326172a9, RZ ;  /* 0xcd9e8d5731317824 */ /* 0x000fe200078e02ff */
[----:B------:R-:W-:Y:S01]  /*0970*/  PRMT R245, R246, 0x7632, R245 ;  /* 0x00007632f6f57816 */ /* 0x000fe200000000f5 */
[----:B------:R-:W-:Y:S01]  /*0980*/  IMAD.HI.U32 R4, R5, -0x326172a9, RZ ;  /* 0xcd9e8d5705047827 */ /* 0x000fe200078e00ff */
[----:B------:R-:W5:Y:S01]  /*0990*/  LDG.E.128 R64, desc[UR4][R2.64+0x1000] ;  /* 0x0010000402407981 */ /* 0x000f62000c1e1d00 */
[----:B------:R-:W-:Y:S01]  /*09a0*/  PRMT R241, R236, 0x7632, R241 ;  /* 0x00007632ecf17816 */ /* 0x000fe200000000f1 */
[----:B------:R-:W-:-:S02]  /*09b0*/  ULDC.64 UR8, c[0x0][0x228] ;  /* 0x00008a0000087ab9 */ /* 0x000fc40000000a00 */
[----:B------:R0:W5:Y:S01]  /*09c0*/  LDG.E.128 R60, desc[UR4][R2.64+0x1200] ;  /* 0x00120004023c7981 */ /* 0x000162000c1e1d00 */
        /* <DEDUP_REMOVED lines=9> */
[----:B0-----:R-:W-:Y:S01]  /*0a60*/  IMAD.HI.U32 R2, R158, -0x2daee0ad, RZ ;  /* 0xd2511f539e027827 */ /* 0x001fe200078e00ff */
[----:B------:R-:W-:Y:S01]  /*0a70*/  PRMT R219, R223, 0x7632, R219 ;  /* 0x00007632dfdb7816 */ /* 0x000fe200000000db */
[----:B------:R-:W-:Y:S01]  /*0a80*/  BSSY B0, `(.L_x_5497) ;  /* 0x0003cba000007945 */ /* 0x000fe20003800000 */
[----:B------:R-:W-:Y:S01]  /*0a90*/  PRMT R213, R214, 0x7632, R213 ;  /* 0x00007632d6d57816 */ /* 0x000fe200000000d5 */
[----:B------:R-:W-:Y:S01]  /*0aa0*/  IMAD.U32 R194, R188, 0x10000, RZ ;  /* 0x00010000bcc27824 */ /* 0x000fe200078e00ff */
[----:B------:R-:W-:Y:S01]  /*0ab0*/  PRMT R209, R204, 0x7632, R209 ;  /* 0x00007632ccd17816 */ /* 0x000fe200000000d1 */
[----:B------:R-:W-:Y:S01]  /*0ac0*/  IMAD.U32 R236, R239, 0x10000, RZ ;  /* 0x00010000efec7824 */ /* 0x000fe200078e00ff */
[----:B------:R-:W-:Y:S01]  /*0ad0*/  PRMT R9, R205, 0x7632, R9 ;  /* 0x00007632cd097816 */ /* 0x000fe20000000009 */
[----:B------:R-:W-:Y:S01]  /*0ae0*/  IMAD.U32 R204, R207, 0x10000, RZ ;  /* 0x00010000cfcc7824 */ /* 0x000fe200078e00ff */
[----:B------:R-:W-:Y:S01]  /*0af0*/  SHF.L.U32 R208, R205, 0x10, RZ ;  /* 0x00000010cdd07819 */ /* 0x000fe200000006ff */
[----:B------:R-:W-:Y:S01]  /*0b00*/  IMAD.U32 R175, R169, 0x10000, RZ ;  /* 0x00010000a9af7824 */ /* 0x000fe200078e00ff */
[----:B------:R-:W-:Y:S01]  /*0b10*/  PRMT R203, R207, 0x7632, R203 ;  /* 0x00007632cfcb7816 */ /* 0x000fe200000000cb */
[----:B------:R-:W-:Y:S01]  /*0b20*/  IMAD.U32 R167, R161, 0x10000, RZ ;  /* 0x00010000a1a77824 */ /* 0x000fe200078e00ff */
[----:B------:R-:W-:Y:S01]  /*0b30*/  PRMT R201, R196, 0x7632, R201 ;  /* 0x00007632c4c97816 */ /* 0x000fe200000000c9 */
[----:B------:R-:W-:Y:S01]  /*0b40*/  IMAD R50, R5, -0x326172a9, RZ ;  /* 0xcd9e8d5705327824 */ /* 0x000fe200078e02ff */
[----:B------:R-:W-:Y:S01]  /*0b50*/  PRMT R197, R198, 0x7632, R197 ;  /* 0x00007632c6c57816 */ /* 0x000fe200000000c5 */
[----:B------:R-:W-:Y:S01]  /*0b60*/  IMAD.U32 R222, R222, 0x10000, RZ ;  /* 0x00010000dede7824 */ /* 0x000fe200078e00ff */
[----:B------:R-:W-:Y:S01]  /*0b70*/  PRMT R195, R199, 0x7632, R195 ;  /* 0x00007632c7c37816 */ /* 0x000fe200000000c3 */
[----:B------:R-:W-:Y:S01]  /*0b80*/  IMAD.U32 R198, R198, 0x10000, RZ ;  /* 0x00010000c6c67824 */ /* 0x000fe200078e00ff */
[----:B------:R-:W-:Y:S01]  /*0b90*/  PRMT R189, R190, 0x7632, R189 ;  /* 0x00007632bebd7816 */ /* 0x000fe200000000bd */
[----:B------:R-:W-:Y:S01]  /*0ba0*/  ULDC.U8 UR16, c[0x0][0x2a0] ;  /* 0x0000a80000107ab9 */ /* 0x000fe20000000000 */
[C---:B------:R-:W-:Y:S01]  /*0bb0*/  PRMT R178, R179.reuse, 0x7632, R178 ;  /* 0x00007632b3b27816 */ /* 0x040fe200000000b2 */
[----:B------:R-:W-:Y:S01]  /*0bc0*/  IMAD.U32 R179, R179, 0x10000, RZ ;  /* 0x00010000b3b37824 */ /* 0x000fe200078e00ff */
[----:B------:R-:W-:Y:S01]  /*0bd0*/  PRMT R176, R168, 0x7632, R176 ;  /* 0x00007632a8b07816 */ /* 0x000fe200000000b0 */
[----:B------:R-:W-:Y:S01]  /*0be0*/  IMAD R158, R158, -0x2daee0ad, RZ ;  /* 0xd2511f539e9e7824 */ /* 0x000fe200078e02ff */
[----:B------:R-:W-:Y:S01]  /*0bf0*/  SHF.L.U32 R177, R168, 0x10, RZ ;  /* 0x00000010a8b17819 */ /* 0x000fe200000006ff */
[----:B------:R-:W-:Y:S01]  /*0c00*/  IMAD.MOV.U32 R5, RZ, RZ, RZ ;  /* 0x000000ffff057224 */ /* 0x000fe200078e00ff */
[----:B------:R-:W-:Y:S01]  /*0c10*/  PRMT R170, R171, 0x7632, R170 ;  /* 0x00007632abaa7816 */ /* 0x000fe200000000aa */
[----:B------:R-:W-:Y:S01]  /*0c20*/  IMAD.U32 R245, R245, 0x10000, RZ ;  /* 0x00010000f5f57824 */ /* 0x000fe200078e00ff */
[----:B------:R-:W-:Y:S01]  /*0c30*/  PRMT R166, R161, 0x7632, R166 ;  /* 0x00007632a1a67816 */ /* 0x000fe200000000a6 */
[----:B------:R-:W-:Y:S01]  /*0c40*/  IMAD.U32 R241, R241, 0x10000, RZ ;  /* 0x00010000f1f17824 */ /* 0x000fe200078e00ff */
[C---:B------:R-:W-:Y:S01]  /*0c50*/  PRMT R164, R162.reuse, 0x7632, R164 ;  /* 0x00007632a2a47816 */ /* 0x040fe200000000a4 */
[----:B------:R-:W-:Y:S01]  /*0c60*/  IMAD.U32 R239, R7, 0x10000, RZ ;  /* 0x0001000007ef7824 */ /* 0x000fe200078e00ff */
[----:B------:R-:W-:Y:S01]  /*0c70*/  SHF.L.U32 R165, R162, 0x10, RZ ;  /* 0x00000010a2a57819 */ /* 0x000fe200000006ff */
[----:B------:R-:W-:Y:S01]  /*0c80*/  IMAD.U32 R235, R235, 0x10000, RZ ;  /* 0x00010000ebeb7824 */ /* 0x000fe200078e00ff */
[----:B------:R-:W-:Y:S01]  /*0c90*/  PRMT R249, R244, 0x7632, R249 ;  /* 0x00007632f4f97816 */ /* 0x000fe200000000f9 */
[C---:B------:R-:W-:Y:S01]  /*0ca0*/  IMAD.U32 R244, R247.reuse, 0x10000, RZ ;  /* 0x00010000f7f47824 */ /* 0x040fe200078e00ff */
[----:B------:R-:W-:Y:S01]  /*0cb0*/  PRMT R243, R247, 0x7632, R243 ;  /* 0x00007632f7f37816 */ /* 0x000fe200000000f3 */
[----:B------:R-:W-:Y:S01]  /*0cc0*/  IMAD.U32 R247, R6, 0x10000, RZ ;  /* 0x0001000006f77824 */ /* 0x000fe200078e00ff */
[C---:B------:R-:W-:Y:S01]  /*0cd0*/  PRMT R237, R238.reuse, 0x7632, R237 ;  /* 0x00007632eeed7816 */ /* 0x040fe200000000ed */
        /* <DEDUP_REMOVED lines=11> */
[----:B------:R-:W-:Y:S01]  /*0d90*/  PRMT R174, R169, 0x7632, R174 ;  /* 0x00007632a9ae7816 */ /* 0x000fe200000000ae */
[C---:B------:R-:W-:Y:S01]  /*0da0*/  IMAD.U32 R169, R160.reuse, 0x10000, RZ ;  /* 0x00010000a0a97824 */ /* 0x040fe200078e00ff */
[----:B------:R-:W-:Y:S01]  /*0db0*/  PRMT R168, R160, 0x7632, R168 ;  /* 0x00007632a0a87816 */ /* 0x000fe200000000a8 */
[----:B------:R-:W-:Y:S01]  /*0dc0*/  IMAD.U32 R219, R219, 0x10000, RZ ;  /* 0x00010000dbdb7824 */ /* 0x000fe200078e00ff */
[C---:B------:R-:W-:Y:S01]  /*0dd0*/  PRMT R162, R163.reuse, 0x7632, R162 ;  /* 0x00007632a3a27816 */ /* 0x040fe200000000a2 */
[----:B------:R-:W-:Y:S01]  /*0de0*/  IMAD.U32 R163, R163, 0x10000, RZ ;  /* 0x00010000a3a37824 */ /* 0x000fe200078e00ff */
[----:B------:R-:W-:Y:S01]  /*0df0*/  SHF.L.U32 R202, R196, 0x10, RZ ;  /* 0x00000010c4ca7819 */ /* 0x000fe200000006ff */
[----:B------:R-:W-:Y:S01]  /*0e00*/  IMAD.U32 R215, R8, 0x10000, RZ ;  /* 0x0001000008d77824 */ /* 0x000fe200078e00ff */
[----:B------:R-:W-:Y:S01]  /*0e10*/  ISETP.NE.U32.AND P0, PT, RZ, UR8, PT ;  /* 0x00000008ff007c0c */ /* 0x000fe2000bf05070 */
[----:B------:R-:W-:Y:S01]  /*0e20*/  IMAD.U32 R213, R213, 0x10000, RZ ;  /* 0x00010000d5d57824 */ /* 0x000fe200078e00ff */
[----:B------:R-:W-:Y:S01]  /*0e30*/  SHF.L.U32 R234, R220, 0x10, RZ ;  /* 0x00000010dcea7819 */ /* 0x000fe200000006ff */
[----:B------:R-:W-:Y:S01]  /*0e40*/  IMAD.U32 R209, R209, 0x10000, RZ ;  /* 0x00010000d1d17824 */ /* 0x000fe200078e00ff */
[----:B------:R-:W-:Y:S01]  /*0e50*/  SHF.L.U32 R196, R199, 0x10, RZ ;  /* 0x00000010c7c47819 */ /* 0x000fe200000006ff */
[----:B------:R-:W-:Y:S01]  /*0e60*/  IMAD.U32 R207, R9, 0x10000, RZ ;  /* 0x0001000009cf7824 */ /* 0x000fe200078e00ff */
[----:B------:R-:W-:Y:S01]  /*0e70*/  LOP3.LUT R49, R4, UR39, R49, 0x96, !PT ;  /* 0x0000002704317c12 */ /* 0x000fe2000f8e9631 */
[----:B------:R-:W-:Y:S01]  /*0e80*/  IMAD.MOV.U32 R4, RZ, RZ, R15 ;  /* 0x000000ffff047224 */ /* 0x000fe200078e000f */
[----:B------:R-:W-:Y:S01]  /*0e90*/  LOP3.LUT R155, R2, UR40, R155, 0x96, !PT ;  /* 0x00000028029b7c12 */ /* 0x000fe2000f8e969b */
        /* <DEDUP_REMOVED lines=11> */
[----:B------:R-:W-:Y:S01]  /*0f50*/  MOV R3, R16 ;  /* 0x0000001000037202 */ /* 0x000fe20000000f00 */
[----:B------:R-:W-:Y:S01]  /*0f60*/  IMAD.U32 R189, R189, 0x10000, RZ ;  /* 0x00010000bdbd7824 */ /* 0x000fe200078e00ff */
[----:B------:R-:W-:Y:S01]  /*0f70*/  LOP3.LUT R159, R159, 0x3, RZ, 0xc0, !PT ;  /* 0x000000039f9f7812 */ /* 0x000fe200078ec0ff */
        /* <DEDUP_REMOVED lines=16> */
[----:B------:R-:W-:Y:S01]  /*1080*/  UISETP.NE.AND UP0, UPT, UR16, URZ, UPT ;  /* 0x0000003f1000728c */ /* 0x000fe2000bf05270 */
        /* <DEDUP_REMOVED lines=14> */
[----:B------:R-:W-:Y:S01]  /*1170*/  ISETP.NE.AND.EX P0, PT, RZ, UR9, PT, P0 ;  /* 0x00000009ff007c0c */ /* 0x000fe2000bf05300 */
[----:B------:R-:W-:-:S12]  /*1180*/  ULDC.64 UR8, c[0x0][0x228] ;  /* 0x00008a0000087ab9 */ /* 0x000fd80000000a00 */
.L_x_6789:
[----:B---3--:R-:W0:Y:S01]  /*1190*/  @P0 LDC.64 R22, c[0x0][0x228] ;  /* 0x00008a00ff160b82 */ /* 0x008e220000000a00 */
[----:B------:R-:W-:Y:S01]  /*11a0*/  ISETP.NE.U32.AND P1, PT, RZ, UR10, PT ;  /* 0x0000000aff007c0c */ /* 0x000fe2000bf25070 */
[----:B------:R-:W-:-:S03]  /*11b0*/  IMAD R6, R0, UR21, RZ ;  /* 0x0000001500067c24 */ /* 0x000fc6000f8e02ff */
[----:B------:R-:W-:Y:S02]  /*11c0*/  ISETP.NE.AND.EX P1, PT, RZ, UR11, PT, P1 ;  /* 0x0000000bff007c0c */ /* 0x000fe4000bf25310 */
[----:B------:R-:W-:Y:S01]  /*11d0*/  SHF.R.S32.HI R7, RZ, 0x1f, R6 ;  /* 0x0000001fff077819 */ /* 0x000fe20000011406 */
[----:B------:R-:W1:Y:S03]  /*11e0*/  LDC.64 R228, c[0x0][0x220] ;  /* 0x00008800ffe47b82 */ /* 0x000e660000000a00 */
[----:B------:R-:W-:-:S04]  /*11f0*/  LEA.HI R6, R7, R6, RZ, 0x3 ;  /* 0x0000000607067211 */ /* 0x000fc800078f18ff */
[----:B------:R-:W-:-:S04]  /*1200*/  LEA.HI.SX32 R6, R6, R161, 0x1d ;  /* 0x000000a106067211 */ /* 0x000fc800078feaff */
[----:B------:R-:W-:-:S04]  /*1210*/  @P1 LEA R28, P3, R6, UR10, 0x4 ;  /* 0x0000000a061c1c11 */ /* 0x000fc8000f8620ff */
[C---:B------:R-:W-:Y:S02]  /*1220*/  @P1 LEA.HI.X R29, R6.reuse, UR11, RZ, 0x4, P3 ;  /* 0x0000000b061d1c11 */ /* 0x040fe400098f24ff */
[----:B0-----:R-:W-:-:S03]  /*1230*/  @P0 LEA R22, P2, R6, R22, 0x4 ;  /* 0x0000001606160211 */ /* 0x001fc600078420ff */
[----:B-----5:R0:W5:Y:S01]  /*1240*/  @P1 LDG.E.128 R56, desc[UR4][R28.64] ;  /* 0x000000041c381981 */ /* 0x020162000c1e1d00 */
[C---:B------:R-:W-:Y:S01]  /*1250*/  @P0 LEA.HI.X R23, R6.reuse, R23, RZ, 0x4, P2 ;  /* 0x0000001706170211 */ /* 0x040fe200010f24ff */
[----:B-1----:R-:W-:-:S04]  /*1260*/  IMAD.WIDE.U32 R24, R6, 0x10, R228 ;  /* 0x0000001006187825 */ /* 0x002fc800078e00e4 */
[----:B------:R0:W5:Y:S04]  /*1270*/  @P0 LDG.E.128 R52, desc[UR4][R22.64] ;  /* 0x0000000416340981 */ /* 0x000168000c1e1d00 */
[----:B------:R-:W5:Y:S01]  /*1280*/  LDG.E.128 R24, desc[UR4][R24.64] ;  /* 0x0000000418187981 */ /* 0x000f62000c1e1d00 */
[C---:B------:R-:W-:Y:S01]  /*1290*/  ISETP.NE.AND P2, PT, R159.reuse, 0x1, PT ;  /* 0x000000019f00780c */ /* 0x040fe20003f45270 */
[----:B------:R-:W-:Y:S01]  /*12a0*/  BSSY B1, `(.L_x_5498) ;  /* 0x000000c000017945 */ /* 0x000fe20003800000 */
[----:B------:R-:W-:-:S11]  /*12b0*/  VIADD R9, R159, 0x1 ;  /* 0x000000019f097836 */ /* 0x000fd60000000000 */
[----:B0-----:R-:W-:Y:S05]  /*12c0*/  @!P2 BRA `(.L_x_5499) ;  /* 0x000000000020a947 */ /* 0x001fea0003800000 */
        /* <DEDUP_REMOVED lines=8> */
.L_x_5499:
[----:B------:R-:W-:-:S07]  /*1350*/  IMAD.MOV.U32 R7, RZ, RZ, R50 ;  /* 0x000000ffff077224 */ /* 0x000fce00078e0032 */
.L_x_5500:
[----:B------:R-:W-:Y:S05]  /*1360*/  BSYNC B1 ;  /* 0x0000000000017941 */ /* 0x000fea0003800000 */
.L_x_5498:
        /* <DEDUP_REMOVED lines=11> */
[----:B------:R-:W-:Y:S01]  /*1420*/  @!P2 IADD3 R9, R5, 0x1, RZ ;  /* 0x000000010509a810 */ /* 0x000fe20007ffe0ff */
[----:B------:R-:W-:-:S03]  /*1430*/  @!P2 IMAD.MOV.U32 R4, RZ, RZ, RZ ;  /* 0x000000ffff04a224 */ /* 0x000fc600078e00ff */
[----:B------:R-:W-:-:S13]  /*1440*/  ISETP.NE.AND P3, PT, R2, RZ, !P2 ;  /* 0x000000ff0200720c */ /* 0x000fda0005765270 */
[----:B------:R-:W-:-:S05]  /*1450*/  @P3 IMAD.MOV R9, RZ, RZ, R5 ;  /* 0x000000ffff093224 */ /* 0x000fca00078e0205 */
[----:B------:R-:W-:-:S07]  /*1460*/  @!P2 MOV R5, R9 ;  /* 0x000000090005a202 */ /* 0x000fce0000000f00 */
.L_x_5504:
[----:B------:R-:W-:Y:S05]  /*1470*/  BSYNC B2 ;  /* 0x0000000000027941 */ /* 0x000fea0003800000 */
.L_x_5503:
        /* <DEDUP_REMOVED lines=41> */
[----:B------:R-:W-:-:S07]  /*1710*/  LOP3.LUT R155, R159, UR40, R22, 0x96, !PT ;  /* 0x000000289f9b7c12 */ /* 0x000fce000f8e9616 */
.L_x_5502:
[----:B------:R-:W-:Y:S05]  /*1720*/  BSYNC B1 ;  /* 0x0000000000017941 */ /* 0x000fea0003800000 */
.L_x_5501:
[----:B------:R-:W0:Y:S01]  /*1730*/  LDC R51, c[0x0][0x298] ;  /* 0x0000a600ff337b82 */ /* 0x000e220000000800 */
[----:B------:R-:W-:Y:S01]  /*1740*/  ISETP.NE.U32.AND P2, PT, RZ, UR8, PT ;  /* 0x00000008ff007c0c */ /* 0x000fe2000bf45070 */
[----:B------:R-:W-:Y:S01]  /*1750*/  IMAD.MOV.U32 R160, RZ, RZ, 0x2f800000 ;  /* 0x2f800000ffa07424 */ /* 0x000fe200078e00ff */
[----:B------:R-:W-:Y:S02]  /*1760*/  I2FP.F32.U32 R7, R7 ;  /* 0x0000000700077245 */ /* 0x000fe40000201000 */
[----:B------:R-:W-:Y:S02]  /*1770*/  ISETP.NE.AND.EX P2, PT, RZ, UR9, PT, P2 ;  /* 0x00000009ff007c0c */ /* 0x000fe4000bf45320 */
[C---:B-----5:R-:W-:Y:S01]  /*1780*/  SHF.L.U32 R20, R24.reuse, 0x10, RZ ;  /* 0x0000001018147819 */ /* 0x060fe200000006ff */
[----:B------:R-:W1:Y:S01]  /*1790*/  LDC R157, c[0x0][0x294] ;  /* 0x0000a500ff9d7b82 */ /* 0x000e620000000800 */
[----:B------:R-:W-:Y:S01]  /*17a0*/  FFMA.FTZ R18, R7, R160, 1.1641532182693481445e-10 ;  /* 0x2f00000007127423 */ /* 0x000fe200000100a0 */
[----:B------:R-:W-:-:S02]  /*17b0*/  PRMT R24, R24, 0x7632, R24 ;  /* 0x0000763218187816 */ /* 0x000fc40000000018 */
[----:B0-----:R-:W-:Y:S02]  /*17c0*/  FMUL.FTZ R20, R20, R51 ;  /* 0x0000003314147220 */ /* 0x001fe40000410000 */
[----:B-1----:R-:W-:-:S04]  /*17d0*/  FSETP.GTU.FTZ.AND P3, PT, R18, R157, PT ;  /* 0x0000009d1200720b */ /* 0x002fc80003f7c000 */
[----:B------:R-:W-:Y:S02]  /*17e0*/  P2R R22, PR, RZ, 0x8 ;  /* 0x00000008ff167803 */ /* 0x000fe40000000000 */
        /* <DEDUP_REMOVED lines=8> */
.L_x_5505:
        /* <DEDUP_REMOVED lines=12> */
.L_x_5508:
[----:B------:R-:W-:-:S07]  /*1930*/  IMAD.MOV.U32 R13, RZ, RZ, R50 ;  /* 0x000000ffff0d7224 */ /* 0x000fce00078e0032 */
.L_x_5509:
[----:B------:R-:W-:Y:S05]  /*1940*/  BSYNC B1 ;  /* 0x0000000000017941 */ /* 0x000fea0003800000 */
.L_x_5507:
        /* <DEDUP_REMOVED lines=16> */
.L_x_5513:
[----:B------:R-:W-:Y:S05]  /*1a50*/  BSYNC B2 ;  /* 0x0000000000027941 */ /* 0x000fea0003800000 */
.L_x_5512:
        /* <DEDUP_REMOVED lines=40> */
[----:B------:R-:W-:-:S03]  /*1ce0*/  LOP3.LUT R49, R29, UR39, R30, 0x96, !PT ;  /* 0x000000271d317c12 */ /* 0x000fc6000f8e961e */
[----:B------:R-:W-:Y:S01]  /*1cf0*/  IMAD.MOV.U32 R50, RZ, RZ, R28 ;  /* 0x000000ffff327224 */ /* 0x000fe200078e001c */
[----:B------:R-:W-:-:S07]  /*1d00*/  LOP3.LUT R155, R159, UR40, R8, 0x96, !PT ;  /* 0x000000289f9b7c12 */ /* 0x000fce000f8e9608 */
.L_x_5511:
[----:B------:R-:W-:Y:S05]  /*1d10*/  BSYNC B1 ;  /* 0x0000000000017941 */ /* 0x000fea0003800000 */
.L_x_5510:
[----:B------:R-:W-:Y:S01]  /*1d20*/  I2FP.F32.U32 R9, R13 ;  /* 0x0000000d00097245 */ /* 0x000fe20000201000 */
[----:B------:R-:W-:Y:S01]  /*1d30*/  @P1 IMAD.U32 R20, R56, 0x10000, RZ ;  /* 0x0001000038141824 */ /* 0x000fe200078e00ff */
[----:B------:R-:W-:-:S03]  /*1d40*/  SHF.L.U32 R18, R52, 0x10, RZ ;  /* 0x0000001034127819 */ /* 0x000fc600000006ff */
[----:B------:R-:W-:Y:S02]  /*1d50*/  FFMA.FTZ R8, R9, R160, 1.1641532182693481445e-10 ;  /* 0x2f00000009087423 */ /* 0x000fe400000100a0 */
[----:B------:R-:W-:-:S03]  /*1d60*/  FMUL.FTZ R18, R18, R51 ;  /* 0x0000003312127220 */ /* 0x000fc60000410000 */
[----:B------:R-:W-:-:S04]  /*1d70*/  FSETP.GTU.FTZ.AND P3, PT, R8, R157, PT ;  /* 0x0000009d0800720b */ /* 0x000fc80003f7c000 */
[----:B------:R-:W-:Y:S02]  /*1d80*/  FSEL R18, R18, RZ, !P3 ;  /* 0x000000ff12127208 */ /* 0x000fe40005800000 */
[----:B------:R-:W-:-:S03]  /*1d90*/  SEL R8, RZ, 0x1, P3 ;  /* 0x00000001ff087807 */ /* 0x000fc60001800000 */
[----:B------:R-:W-:-:S04]  /*1da0*/  FADD.FTZ R7, R7, R18 ;  /* 0x0000001207077221 */ /* 0x000fc80000010000 */
[----:B------:R-:W-:-:S07]  /*1db0*/  @P1 FADD.FTZ R7, R7, R20 ;  /* 0x0000001407071221 */ /* 0x000fce0000010000 */
.L_x_5506:
        /* <DEDUP_REMOVED lines=12> */
.L_x_5515:
[----:B------:R-:W-:-:S07]  /*1e80*/  MOV R9, R50 ;  /* 0x0000003200097202 */ /* 0x000fce0000000f00 */
.L_x_5516:
[----:B------:R-:W-:Y:S05]  /*1e90*/  BSYNC B1 ;  /* 0x0000000000017941 */ /* 0x000fea0003800000 */
.L_x_5514:
        /* <DEDUP_REMOVED lines=16> */
.L_x_5520:
[----:B------:R-:W-:Y:S05]  /*1fa0*/  BSYNC B2 ;  /* 0x0000000000027941 */ /* 0x000fea0003800000 */
.L_x_5519:
        /* <DEDUP_REMOVED lines=43> */
.L_x_5518:
[----:B------:R-:W-:Y:S05]  /*2260*/  BSYNC B1 ;  /* 0x0000000000017941 */ /* 0x000fea0003800000 */
.L_x_5517:
[----:B------:R-:W-:Y:S01]  /*2270*/  I2FP.F32.U32 R9, R9 ;  /* 0x0000000900097245 */ /* 0x000fe20000201000 */
[----:B------:R-:W-:-:S04]  /*2280*/  IMAD.U32 R24, R24, 0x10000, RZ ;  /* 0x0001000018187824 */ /* 0x000fc800078e00ff */
[----:B------:R-:W-:Y:S01]  /*2290*/  FFMA.FTZ R18, R9, R160, 1.1641532182693481445e-10 ;  /* 0x2f00000009127423 */ /* 0x000fe200000100a0 */
[----:B------:R-:W-:-:S04]  /*22a0*/  FMUL.FTZ R24, R24, R51 ;  /* 0x0000003318187220 */ /* 0x000fc80000410000 */
[----:B------:R-:W-:-:S04]  /*22b0*/  FSETP.GTU.FTZ.AND P3, PT, R18, R157, PT ;  /* 0x0000009d1200720b */ /* 0x000fc80003f7c000 */
[----:B------:R-:W-:Y:S02]  /*22c0*/  P2R R23, PR, RZ, 0x8 ;  /* 0x00000008ff177803 */ /* 0x000fe40000000000 */
[----:B------:R-:W-:Y:S01]  /*22d0*/  FSEL R9, R24, RZ, !P3 ;  /* 0x000000ff18097208 */ /* 0x000fe20005800000 */
[----:B------:R-:W-:Y:S06]  /*22e0*/  @P2 BRA `(.L_x_5521) ;  /* 0x00000000001c2947 */ /* 0x000fec0003800000 */
[----:B------:R-:W-:Y:S01]  /*22f0*/  IMAD.MOV.U32 R11, RZ, RZ, R13 ;  /* 0x000000ffff0b7224 */ /* 0x000fe200078e000d */
[----:B------:R-:W-:Y:S06]  /*2300*/  @!P1 BRA `(.L_x_5522) ;  /* 0x0000000400709947 */ /* 0x000fec0003800000 */
[----:B------:R-:W-:-:S04]  /*2310*/  PRMT R11, R56, 0x7632, R11 ;  /* 0x00007632380b7816 */ /* 0x000fc8000000000b */
[----:B------:R-:W-:Y:S01]  /*2320*/  SHF.L.U32 R18, R11, 0x10, RZ ;  /* 0x000000100b127819 */ /* 0x000fe200000006ff */
[----:B------:R-:W-:-:S04]  /*2330*/  IMAD.MOV.U32 R11, RZ, RZ, R13 ;  /* 0x000000ffff0b7224 */ /* 0x000fc800078e000d */
[----:B------:R-:W-:Y:S01]  /*2340*/  FADD.FTZ R9, R9, R18 ;  /* 0x0000001209097221 */ /* 0x000fe20000010000 */
[----:B------:R-:W-:Y:S06]  /*2350*/  BRA `(.L_x_5522) ;  /* 0x00000004005c7947 */ /* 0x000fec0003800000 */
.L_x_5521:
        /* <DEDUP_REMOVED lines=12> */
.L_x_5524:
[----:B------:R-:W-:-:S07]  /*2420*/  MOV R15, R50 ;  /* 0x00000032000f7202 */ /* 0x000fce0000000f00 */
.L_x_5525:
[----:B------:R-:W-:Y:S05]  /*2430*/  BSYNC B1 ;  /* 0x0000000000017941 */ /* 0x000fea0003800000 */
.L_x_5523:
        /* <DEDUP_REMOVED lines=16> */
.L_x_5529:
[----:B------:R-:W-:Y:S05]  /*2540*/  BSYNC B2 ;  /* 0x0000000000027941 */ /* 0x000fea0003800000 */
.L_x_5528:
        /* <DEDUP_REMOVED lines=35> */
[----:B------:R-:W-:Y:S01]  /*2780*/  LOP3.LUT R29, R11, UR38, R32, 0x96, !PT ;  /* 0x000000260b1d7c12 */ /* 0x000fe2000f8e9620 */
[----:B------:R-:W-:-:S03]  /*2790*/  HFMA2.MMA R11, -RZ, RZ, 0, 0 ;  /* 0x00000000ff0b7435 */ /* 0x000fc600000001ff */
[----:B------:R-:W-:Y:S01]  /*27a0*/  LOP3.LUT R158, R31, UR37, R28, 0x96, !PT ;  /* 0x000000251f9e7c12 */ /* 0x000fe2000f8e961c */
[----:B------:R-:W-:-:S04]  /*27b0*/  IMAD.WIDE.U32 R28, R29, -0x326172a9, RZ ;  /* 0xcd9e8d571d1c7825 */ /* 0x000fc800078e00ff */
[----:B------:R-:W-:Y:S01]  /*27c0*/  IMAD.WIDE.U32 R158, R158, -0x2daee0ad, RZ ;  /* 0xd2511f539e9e7825 */ /* 0x000fe200078e00ff */
[----:B------:R-:W-:-:S03]  /*27d0*/  LOP3.LUT R49, R29, UR39, R30, 0x96, !PT ;  /* 0x000000271d317c12 */ /* 0x000fc6000f8e961e */
[----:B------:R-:W-:Y:S01]  /*27e0*/  IMAD.MOV.U32 R50, RZ, RZ, R28 ;  /* 0x000000ffff327224 */ /* 0x000fe200078e001c */
[----:B------:R-:W-:-:S07]  /*27f0*/  LOP3.LUT R155, R159, UR40, R10, 0x96, !PT ;  /* 0x000000289f9b7c12 */ /* 0x000fce000f8e960a */
.L_x_5527:
[----:B------:R-:W-:Y:S05]  /*2800*/  BSYNC B1 ;  /* 0x0000000000017941 */ /* 0x000fea0003800000 */
.L_x_5526:
[----:B------:R-:W-:Y:S02]  /*2810*/  PRMT R10, R52, 0x7632, R10 ;  /* 0x00007632340a7816 */ /* 0x000fe4000000000a */
[----:B------:R-:W-:-:S03]  /*2820*/  I2FP.F32.U32 R13, R15 ;  /* 0x0000000f000d7245 */ /* 0x000fc60000201000 */
[----:B------:R-:W-:Y:S02]  /*2830*/  IMAD.U32 R18, R10, 0x10000, RZ ;  /* 0x000100000a127824 */ /* 0x000fe400078e00ff */
[----:B------:R-:W-:Y:S02]  /*2840*/  FFMA.FTZ R10, R13, R160, 1.1641532182693481445e-10 ;  /* 0x2f0000000d0a7423 */ /* 0x000fe400000100a0 */
[----:B------:R-:W-:-:S03]  /*2850*/  FMUL.FTZ R18, R18, R51 ;  /* 0x0000003312127220 */ /* 0x000fc60000410000 */
[----:B------:R-:W-:Y:S02]  /*2860*/  FSETP.GTU.FTZ.AND P3, PT, R10, R157, PT ;  /* 0x0000009d0a00720b */ /* 0x000fe40003f7c000 */
[----:B------:R-:W-:Y:S02]  /*2870*/  @P1 PRMT R10, R56, 0x7632, R10 ;  /* 0x00007632380a1816 */ /* 0x000fe4000000000a */
[----:B------:R-:W-:-:S03]  /*2880*/  FSEL R18, R18, RZ, !P3 ;  /* 0x000000ff12127208 */ /* 0x000fc60005800000 */
[----:B------:R-:W-:Y:S01]  /*2890*/  @P1 IMAD.U32 R20, R10, 0x10000, RZ ;  /* 0x000100000a141824 */ /* 0x000fe200078e00ff */
[----:B------:R-:W-:Y:S01]  /*28a0*/  SEL R10, RZ, 0x1, P3 ;  /* 0x00000001ff0a7807 */ /* 0x000fe20001800000 */
[----:B------:R-:W-:-:S04]  /*28b0*/  FADD.FTZ R9, R9, R18 ;  /* 0x0000001209097221 */ /* 0x000fc80000010000 */
[----:B------:R-:W-:-:S07]  /*28c0*/  @P1 FADD.FTZ R9, R9, R20 ;  /* 0x0000001409091221 */ /* 0x000fce0000010000 */
.L_x_5522:
        /* <DEDUP_REMOVED lines=12> */
.L_x_5531:
[----:B------:R-:W-:-:S07]  /*2990*/  IMAD.MOV.U32 R15, RZ, RZ, R50 ;  /* 0x000000ffff0f7224 */ /* 0x000fce00078e0032 */
.L_x_5532:
[----:B------:R-:W-:Y:S05]  /*29a0*/  BSYNC B1 ;  /* 0x0000000000017941 */ /* 0x000fea0003800000 */
.L_x_5530:
        /* <DEDUP_REMOVED lines=16> */
.L_x_5536:
[----:B------:R-:W-:Y:S05]  /*2ab0*/  BSYNC B2 ;  /* 0x0000000000027941 */ /* 0x000fea0003800000 */
.L_x_5535:
        /* <DEDUP_REMOVED lines=40> */
[----:B------:R-:W-:Y:S02]  /*2d40*/  LOP3.LUT R49, R31, UR39, R32, 0x96, !PT ;  /* 0x000000271f317c12 */ /* 0x000fe4000f8e9620 */
[----:B------:R-:W-:Y:S02]  /*2d50*/  MOV R50, R30 ;  /* 0x0000001e00327202 */ /* 0x000fe40000000f00 */
[----:B------:R-:W-:-:S07]  /*2d60*/  LOP3.LUT R155, R159, UR40, R28, 0x96, !PT ;  /* 0x000000289f9b7c12 */ /* 0x000fce000f8e961c */
.L_x_5534:
[----:B------:R-:W-:Y:S05]  /*2d70*/  BSYNC B1 ;  /* 0x0000000000017941 */ /* 0x000fea0003800000 */
.L_x_5533:
[----:B------:R-:W-:Y:S01]  /*2d80*/  I2FP.F32.U32 R11, R15 ;  /* 0x0000000f000b7245 */ /* 0x000fe20000201000 */
[C---:B------:R-:W-:Y:S01]  /*2d90*/  IMAD.U32 R20, R25.reuse, 0x10000, RZ ;  /* 0x0001000019147824 */ /* 0x040fe200078e00ff */
[----:B------:R-:W-:-:S03]  /*2da0*/  PRMT R15, R25, 0x7632, R15 ;  /* 0x00007632190f7816 */ /* 0x000fc6000000000f */
[----:B------:R-:W-:Y:S01]  /*2db0*/  FFMA.FTZ R18, R11, R160, 1.1641532182693481445e-10 ;  /* 0x2f0000000b127423 */ /* 0x000fe200000100a0 */
[----:B------:R-:W-:-:S04]  /*2dc0*/  FMUL.FTZ R20, R20, R51 ;  /* 0x0000003314147220 */ /* 0x000fc80000410000 */
[----:B------:R-:W-:-:S04]  /*2dd0*/  FSETP.GTU.FTZ.AND P3, PT, R18, R157, PT ;  /* 0x0000009d1200720b */ /* 0x000fc80003f7c000 */
[----:B------:R-:W-:Y:S02]  /*2de0*/  P2R R25, PR, RZ, 0x8 ;  /* 0x00000008ff197803 */ /* 0x000fe40000000000 */
        /* <DEDUP_REMOVED lines=8> */
.L_x_5537:
        /* <DEDUP_REMOVED lines=12> */
.L_x_5540:
[----:B------:R-:W-:-:S07]  /*2f30*/  IMAD.MOV.U32 R18, RZ, RZ, R50 ;  /* 0x000000ffff127224 */ /* 0x000fce00078e0032 */
.L_x_5541:
[----:B------:R-:W-:Y:S05]  /*2f40*/  BSYNC B1 ;  /* 0x0000000000017941 */ /* 0x000fea0003800000 */
.L_x_5539:
        /* <DEDUP_REMOVED lines=16> */
.L_x_5545:
[----:B------:R-:W-:Y:S05]  /*3050*/  BSYNC B2 ;  /* 0x0000000000027941 */ /* 0x000fea0003800000 */
.L_x_5544:
        /* <DEDUP_REMOVED lines=43> */
.L_x_5543:
[----:B------:R-:W-:Y:S05]  /*3310*/  BSYNC B1 ;  /* 0x0000000000017941 */ /* 0x000fea0003800000 */
.L_x_5542:
[----:B------:R-:W-:Y:S01]  /*3320*/  I2FP.F32.U32 R13, R18 ;  /* 0x00000012000d7245 */ /* 0x000fe20000201000 */
[----:B------:R-:W-:Y:S01]  /*3330*/  IMAD.U32 R18, R53, 0x10000, RZ ;  /* 0x0001000035127824 */ /* 0x000fe200078e00ff */
[----:B------:R-:W-:-:S03]  /*3340*/  @P1 SHF.L.U32 R20, R57, 0x10, RZ ;  /* 0x0000001039141819 */ /* 0x000fc600000006ff */
[----:B------:R-:W-:Y:S01]  /*3350*/  FFMA.FTZ R12, R13, R160, 1.1641532182693481445e-10 ;  /* 0x2f0000000d0c7423 */ /* 0x000fe200000100a0 */
[----:B------:R-:W-:-:S04]  /*3360*/  FMUL.FTZ R18, R18, R51 ;  /* 0x0000003312127220 */ /* 0x000fc80000410000 */
[----:B------:R-:W-:-:S04]  /*3370*/  FSETP.GTU.FTZ.AND P3, PT, R12, R157, PT ;  /* 0x0000009d0c00720b */ /* 0x000fc80003f7c000 */
[----:B------:R-:W-:Y:S02]  /*3380*/  FSEL R18, R18, RZ, !P3 ;  /* 0x000000ff12127208 */ /* 0x000fe40005800000 */
[----:B------:R-:W-:-:S03]  /*3390*/  SEL R12, RZ, 0x1, P3 ;  /* 0x00000001ff0c7807 */ /* 0x000fc60001800000 */
[----:B------:R-:W-:-:S04]  /*33a0*/  FADD.FTZ R11, R11, R18 ;  /* 0x000000120b0b7221 */ /* 0x000fc80000010000 */
[----:B------:R-:W-:-:S07]  /*33b0*/  @P1 FADD.FTZ R11, R11, R20 ;  /* 0x000000140b0b1221 */ /* 0x000fce0000010000 */
.L_x_5538:
        /* <DEDUP_REMOVED lines=12> */
.L_x_5547:
[----:B------:R-:W-:-:S07]  /*3480*/  IMAD.MOV.U32 R13, RZ, RZ, R50 ;  /* 0x000000ffff0d7224 */ /* 0x000fce00078e0032 */
.L_x_5548:
[----:B------:R-:W-:Y:S05]  /*3490*/  BSYNC B1 ;  /* 0x0000000000017941 */ /* 0x000fea0003800000 */
.L_x_5546:
        /* <DEDUP_REMOVED lines=16> */
.L_x_5552:
[----:B------:R-:W-:Y:S05]  /*35a0*/  BSYNC B2 ;  /* 0x0000000000027941 */ /* 0x000fea0003800000 */
.L_x_5551:
        /* <DEDUP_REMOVED lines=43> */
.L_x_5550:
[----:B------:R-:W-:Y:S05]  /*3860*/  BSYNC B1 ;  /* 0x0000000000017941 */ /* 0x000fea0003800000 */
.L_x_5549:
[----:B------:R-:W-:Y:S02]  /*3870*/  I2FP.F32.U32 R13, R13 ;  /* 0x0000000d000d7245 */ /* 0x000fe40000201000 */
[----:B------:R-:W-:-:S03]  /*3880*/  SHF.L.U32 R24, R15, 0x10, RZ ;  /* 0x000000100f187819 */ /* 0x000fc600000006ff */
[----:B------:R-:W-:Y:S02]  /*3890*/  FFMA.FTZ R20, R13, R160, 1.1641532182693481445e-10 ;  /* 0x2f0000000d147423 */ /* 0x000fe400000100a0 */
[----:B------:R-:W-:-:S03]  /*38a0*/  FMUL.FTZ R13, R24, R51 ;  /* 0x00000033180d7220 */ /* 0x000fc60000410000 */
[----:B------:R-:W-:-:S04]  /*38b0*/  FSETP.GTU.FTZ.AND P3, PT, R20, R157, PT ;  /* 0x0000009d1400720b */ /* 0x000fc80003f7c000 */
[----:B------:R-:W-:Y:S02]  /*38c0*/  P2R R24, PR, RZ, 0x8 ;  /* 0x00000008ff187803 */ /* 0x000fe40000000000 */
[----:B------:R-:W-:Y:S01]  /*38d0*/  FSEL R13, R13, RZ, !P3 ;  /* 0x000000ff0d0d7208 */ /* 0x000fe20005800000 */
[----:B------:R-:W-:Y:S06]  /*38e0*/  @P2 BRA `(.L_x_5553) ;  /* 0x00000000001c2947 */ /* 0x000fec0003800000 */
[----:B------:R-:W-:Y:S01]  /*38f0*/  IMAD.MOV.U32 R15, RZ, RZ, R18 ;  /* 0x000000ffff0f7224 */ /* 0x000fe200078e0012 */
[----:B------:R-:W-:Y:S06]  /*3900*/  @!P1 BRA `(.L_x_5554) ;  /* 0x0000000400709947 */ /* 0x000fec0003800000 */
[----:B------:R-:W-:-:S05]  /*3910*/  PRMT R15, R57, 0x7632, R15 ;  /* 0x00007632390f7816 */ /* 0x000fca000000000f */
[----:B------:R-:W-:Y:S01]  /*3920*/  IMAD.U32 R20, R15, 0x10000, RZ ;  /* 0x000100000f147824 */ /* 0x000fe200078e00ff */
[----:B------:R-:W-:-:S03]  /*3930*/  MOV R15, R18 ;  /* 0x00000012000f7202 */ /* 0x000fc60000000f00 */
[----:B------:R-:W-:Y:S01]  /*3940*/  FADD.FTZ R13, R13, R20 ;  /* 0x000000140d0d7221 */ /* 0x000fe20000010000 */
[----:B------:R-:W-:Y:S06]  /*3950*/  BRA `(.L_x_5554) ;  /* 0x00000004005c7947 */ /* 0x000fec0003800000 */
.L_x_5553:
        /* <DEDUP_REMOVED lines=12> */
.L_x_5556:
[----:B------:R-:W-:-:S07]  /*3a20*/  IMAD.MOV.U32 R17, RZ, RZ, R50 ;  /* 0x000000ffff117224 */ /* 0x000fce00078e0032 */
.L_x_5557:
[----:B------:R-:W-:Y:S05]  /*3a30*/  BSYNC B1 ;  /* 0x0000000000017941 */ /* 0x000fea0003800000 */
.L_x_5555:
        /* <DEDUP_REMOVED lines=16> */
.L_x_5561:
[----:B------:R-:W-:Y:S05]  /*3b40*/  BSYNC B2 ;  /* 0x0000000000027941 */ /* 0x000fea0003800000 */
.L_x_5560:
        /* <DEDUP_REMOVED lines=36> */
[----:B------:R-:W-:Y:S01]  /*3d90*/  IMAD.MOV.U32 R15, RZ, RZ, RZ ;  /* 0x000000ffff0f7224 */ /* 0x000fe200078e00ff */
[----:B------:R-:W-:Y:S01]  /*3da0*/  LOP3.LUT R158, R31, UR37, R28, 0x96, !PT ;  /* 0x000000251f9e7c12 */ /* 0x000fe2000f8e961c */
[----:B------:R-:W-:-:S04]  /*3db0*/  IMAD.WIDE.U32 R28, R29, -0x326172a9, RZ ;  /* 0xcd9e8d571d1c7825 */ /* 0x000fc800078e00ff */
[----:B------:R-:W-:Y:S01]  /*3dc0*/  IMAD.WIDE.U32 R158, R158, -0x2daee0ad, RZ ;  /* 0xd2511f539e9e7825 */ /* 0x000fe200078e00ff */
[----:B------:R-:W-:-:S03]  /*3dd0*/  LOP3.LUT R49, R29, UR39, R30, 0x96, !PT ;  /* 0x000000271d317c12 */ /* 0x000fc6000f8e961e */
[----:B------:R-:W-:Y:S01]  /*3de0*/  IMAD.MOV.U32 R50, RZ, RZ, R28 ;  /* 0x000000ffff327224 */ /* 0x000fe200078e001c */
[----:B------:R-:W-:-:S07]  /*3df0*/  LOP3.LUT R155, R159, UR40, R14, 0x96, !PT ;  /* 0x000000289f9b7c12 */ /* 0x000fce000f8e960e */
.L_x_5559:
[----:B------:R-:W-:Y:S05]  /*3e00*/  BSYNC B1 ;  /* 0x0000000000017941 */ /* 0x000fea0003800000 */
.L_x_5558:
[----:B------:R-:W-:Y:S02]  /*3e10*/  I2FP.F32.U32 R17, R17 ;  /* 0x0000001100117245 */ /* 0x000fe40000201000 */
[----:B------:R-:W-:-:S04]  /*3e20*/  PRMT R14, R53, 0x7632, R14 ;  /* 0x00007632350e7816 */ /* 0x000fc8000000000e */
[----:B------:R-:W-:Y:S01]  /*3e30*/  SHF.L.U32 R18, R14, 0x10, RZ ;  /* 0x000000100e127819 */ /* 0x000fe200000006ff */
[----:B------:R-:W-:Y:S01]  /*3e40*/  FFMA.FTZ R14, R17, R160, 1.1641532182693481445e-10 ;  /* 0x2f000000110e7423 */ /* 0x000fe200000100a0 */
[----:B------:R-:W-:-:S03]  /*3e50*/  @P1 PRMT R17, R57, 0x7632, R17 ;  /* 0x0000763239111816 */ /* 0x000fc60000000011 */
[----:B------:R-:W-:Y:S01]  /*3e60*/  FMUL.FTZ R18, R18, R51 ;  /* 0x0000003312127220 */ /* 0x000fe20000410000 */
[----:B------:R-:W-:Y:S01]  /*3e70*/  FSETP.GTU.FTZ.AND P3, PT, R14, R157, PT ;  /* 0x0000009d0e00720b */ /* 0x000fe20003f7c000 */
[----:B------:R-:W-:-:S03]  /*3e80*/  @P1 IMAD.U32 R20, R17, 0x10000, RZ ;  /* 0x0001000011141824 */ /* 0x000fc600078e00ff */
[----:B------:R-:W-:Y:S02]  /*3e90*/  FSEL R18, R18, RZ, !P3 ;  /* 0x000000ff12127208 */ /* 0x000fe40005800000 */
[----:B------:R-:W-:-:S03]  /*3ea0*/  SEL R14, RZ, 0x1, P3 ;  /* 0x00000001ff0e7807 */ /* 0x000fc60001800000 */
[----:B------:R-:W-:-:S04]  /*3eb0*/  FADD.FTZ R13, R13, R18 ;  /* 0x000000120d0d7221 */ /* 0x000fc80000010000 */
[----:B------:R-:W-:-:S07]  /*3ec0*/  @P1 FADD.FTZ R13, R13, R20 ;  /* 0x000000140d0d1221 */ /* 0x000fce0000010000 */
.L_x_5554:
        /* <DEDUP_REMOVED lines=12> */
.L_x_5563:
[----:B------:R-:W-:-:S07]  /*3f90*/  MOV R18, R50 ;  /* 0x0000003200127202 */ /* 0x000fce0000000f00 */
.L_x_5564:
[----:B------:R-:W-:Y:S05]  /*3fa0*/  BSYNC B1 ;  /* 0x0000000000017941 */ /* 0x000fea0003800000 */
.L_x_5562:
        /* <DEDUP_REMOVED lines=16> */
.L_x_5568:
[----:B------:R-:W-:Y:S05]  /*40b0*/  BSYNC B2 ;  /* 0x0000000000027941 */ /* 0x000fea0003800000 */
.L_x_5567:
        /* <DEDUP_REMOVED lines=9> */
[----:B------:R-:W-:Y:S01]  /*4150*/  IMAD.WIDE.U32 R28, R17, -0x2daee0ad, RZ ;  /* 0xd2511f53111c7825 */ /* 0x000fe200078e00ff */
[----:B------:R-:W-:-:S03]  /*4160*/  HFMA2.MMA R17, -RZ, RZ, 0, 0 ;  /* 0x00000000ff117435 */ /* 0x000fc600000001ff */
        /* <DEDUP_REMOVED lines=32> */
.L_x_5566:
[----:B------:R-:W-:Y:S05]  /*4370*/  BSYNC B1 ;  /* 0x0000000000017941 */ /* 0x000fea0003800000 */
.L_x_5565:
        /* <DEDUP_REMOVED lines=15> */
.L_x_5569:
        /* <DEDUP_REMOVED lines=12> */
.L_x_5572:
[----:B------:R-:W-:-:S07]  /*4530*/  MOV R34, R50 ;  /* 0x0000003200227202 */ /* 0x000fce0000000f00 */
.L_x_5573:
[----:B------:R-:W-:Y:S05]  /*4540*/  BSYNC B1 ;  /* 0x0000000000017941 */ /* 0x000fea0003800000 */
.L_x_5571:
        /* <DEDUP_REMOVED lines=16> */
.L_x_5577:
[----:B------:R-:W-:Y:S05]  /*4650*/  BSYNC B2 ;  /* 0x0000000000027941 */ /* 0x000fea0003800000 */
.L_x_5576:
[----:B------:R-:W-:Y:S01]  /*4660*/  IMAD.HI.U32 R17, R2, -0x326172a9, RZ ;  /* 0xcd9e8d5702117827 */ /* 0x000fe200078e00ff */
[----:B------:R-:W-:Y:S01]  /*4670*/  LOP3.LUT R16, R16, UR7, R5, 0x96, !PT ;  /* 0x0000000710107c12 */ /* 0x000fe2000f8e9605 */
[----:B------:R-:W-:Y:S02]  /*4680*/  HFMA2.MMA R20, -RZ, RZ, 0, 0 ;  /* 0x00000000ff147435 */ /* 0x000fe400000001ff */
        /* <DEDUP_REMOVED lines=40> */
.L_x_5575:
[----:B------:R-:W-:Y:S05]  /*4910*/  BSYNC B1 ;  /* 0x0000000000017941 */ /* 0x000fea0003800000 */
.L_x_5574:
[----:B------:R-:W-:Y:S01]  /*4920*/  I2FP.F32.U32 R17, R34 ;  /* 0x0000002200117245 */ /* 0x000fe20000201000 */
[----:B------:R-:W-:Y:S02]  /*4930*/  IMAD.U32 R28, R54, 0x10000, RZ ;  /* 0x00010000361c7824 */ /* 0x000fe400078e00ff */
[----:B------:R-:W-:Y:S02]  /*4940*/  @P1 IMAD.U32 R30, R58, 0x10000, RZ ;  /* 0x000100003a1e1824 */ /* 0x000fe400078e00ff */
[----:B------:R-:W-:Y:S01]  /*4950*/  FFMA.FTZ R16, R17, R160, 1.1641532182693481445e-10 ;  /* 0x2f00000011107423 */ /* 0x000fe200000100a0 */
[----:B------:R-:W-:-:S04]  /*4960*/  FMUL.FTZ R28, R28, R51 ;  /* 0x000000331c1c7220 */ /* 0x000fc80000410000 */
[----:B------:R-:W-:-:S04]  /*4970*/  FSETP.GTU.FTZ.AND P3, PT, R16, R157, PT ;  /* 0x0000009d1000720b */ /* 0x000fc80003f7c000 */
[----:B------:R-:W-:Y:S02]  /*4980*/  FSEL R28, R28, RZ, !P3 ;  /* 0x000000ff1c1c7208 */ /* 0x000fe40005800000 */
[----:B------:R-:W-:-:S03]  /*4990*/  SEL R16, RZ, 0x1, P3 ;  /* 0x00000001ff107807 */ /* 0x000fc60001800000 */
[----:B------:R-:W-:-:S04]  /*49a0*/  FADD.FTZ R15, R15, R28 ;  /* 0x0000001c0f0f7221 */ /* 0x000fc80000010000 */
[----:B------:R-:W-:-:S07]  /*49b0*/  @P1 FADD.FTZ R15, R15, R30 ;  /* 0x0000001e0f0f1221 */ /* 0x000fce0000010000 */
.L_x_5570:
        /* <DEDUP_REMOVED lines=12> */
.L_x_5579:
[----:B------:R-:W-:-:S07]  /*4a80*/  IMAD.MOV.U32 R17, RZ, RZ, R50 ;  /* 0x000000ffff117224 */ /* 0x000fce00078e0032 */
.L_x_5580:
[----:B------:R-:W-:Y:S05]  /*4a90*/  BSYNC B1 ;  /* 0x0000000000017941 */ /* 0x000fea0003800000 */
.L_x_5578:
        /* <DEDUP_REMOVED lines=16> */
.L_x_5584:
[----:B------:R-:W-:Y:S05]  /*4ba0*/  BSYNC B2 ;  /* 0x0000000000027941 */ /* 0x000fea0003800000 */
.L_x_5583:
        /* <DEDUP_REMOVED lines=41> */
[----:B------:R-:W-:Y:S01]  /*4e40*/  LOP3.LUT R155, R159, UR40, R28, 0x96, !PT ;  /* 0x000000289f9b7c12 */ /* 0x000fe2000f8e961c */
[----:B------:R-:W-:-:S07]  /*4e50*/  IMAD.MOV.U32 R28, RZ, RZ, RZ ;  /* 0x000000ffff1c7224 */ /* 0x000fce00078e00ff */
.L_x_5582:
[----:B------:R-:W-:Y:S05]  /*4e60*/  BSYNC B1 ;  /* 0x0000000000017941 */ /* 0x000fea0003800000 */
.L_x_5581:
        /* <DEDUP_REMOVED lines=10> */
[----:B------:R-:W-:Y:S02]  /*4f10*/  IMAD.U32 R20, R18, 0x10000, RZ ;  /* 0x0001000012147824 */ /* 0x000fe400078e00ff */
[----:B------:R-:W-:Y:S02]  /*4f20*/  IMAD.MOV.U32 R18, RZ, RZ, R28 ;  /* 0x000000ffff127224 */ /* 0x000fe400078e001c */
[----:B------:R-:W-:Y:S01]  /*4f30*/  FADD.FTZ R17, R17, R20 ;  /* 0x0000001411117221 */ /* 0x000fe20000010000 */
[----:B------:R-:W-:Y:S06]  /*4f40*/  BRA `(.L_x_5586) ;  /* 0x00000004005c7947 */ /* 0x000fec0003800000 */
.L_x_5585:
        /* <DEDUP_REMOVED lines=12> */
.L_x_5588:
[----:B------:R-:W-:-:S07]  /*5010*/  IMAD.MOV.U32 R20, RZ, RZ, R50 ;  /* 0x000000ffff147224 */ /* 0x000fce00078e0032 */
.L_x_5589:
[----:B------:R-:W-:Y:S05]  /*5020*/  BSYNC B1 ;  /* 0x0000000000017941 */ /* 0x000fea0003800000 */
.L_x_5587:
        /* <DEDUP_REMOVED lines=16> */
.L_x_5593:
[----:B------:R-:W-:Y:S05]  /*5130*/  BSYNC B2 ;  /* 0x0000000000027941 */ /* 0x000fea0003800000 */
.L_x_5592:
        /* <DEDUP_REMOVED lines=43> */
.L_x_5591:
[----:B------:R-:W-:Y:S05]  /*53f0*/  BSYNC B1 ;  /* 0x0000000000017941 */ /* 0x000fea0003800000 */
.L_x_5590:
[----:B------:R-:W-:Y:S02]  /*5400*/  I2FP.F32.U32 R29, R20 ;  /* 0x00000014001d7245 */ /* 0x000fe40000201000 */
[----:B------:R-:W-:-:S05]  /*5410*/  PRMT R20, R54, 0x7632, R20 ;  /* 0x0000763236147816 */ /* 0x000fca0000000014 */
[----:B------:R-:W-:Y:S02]  /*5420*/  IMAD.U32 R28, R20, 0x10000, RZ ;  /* 0x00010000141c7824 */ /* 0x000fe400078e00ff */
[----:B------:R-:W-:Y:S02]  /*5430*/  FFMA.FTZ R20, R29, R160, 1.1641532182693481445e-10 ;  /* 0x2f0000001d147423 */ /* 0x000fe400000100a0 */
[----:B------:R-:W-:-:S03]  /*5440*/  FMUL.FTZ R28, R28, R51 ;  /* 0x000000331c1c7220 */ /* 0x000fc60000410000 */
[----:B------:R-:W-:Y:S02]  /*5450*/  FSETP.GTU.FTZ.AND P4, PT, R20, R157, PT ;  /* 0x0000009d1400720b */ /* 0x000fe40003f9c000 */
[----:B------:R-:W-:Y:S02]  /*5460*/  @P1 PRMT R20, R58, 0x7632, R20 ;  /* 0x000076323a141816 */ /* 0x000fe40000000014 */
[----:B------:R-:W-:Y:S02]  /*5470*/  FSEL R28, R28, RZ, !P4 ;  /* 0x000000ff1c1c7208 */ /* 0x000fe40006000000 */
[----:B------:R-:W-:Y:S02]  /*5480*/  @P1 SHF.L.U32 R20, R20, 0x10, RZ ;  /* 0x0000001014141819 */ /* 0x000fe400000006ff */
[----:B------:R-:W-:Y:S01]  /*5490*/  SEL R48, RZ, 0x1, P4 ;  /* 0x00000001ff307807 */ /* 0x000fe20002000000 */
[----:B------:R-:W-:-:S04]  /*54a0*/  FADD.FTZ R17, R17, R28 ;  /* 0x0000001c11117221 */ /* 0x000fc80000010000 */
[----:B------:R-:W-:-:S07]  /*54b0*/  @P1 FADD.FTZ R17, R17, R20 ;  /* 0x0000001411111221 */ /* 0x000fce0000010000 */
.L_x_5586:
        /* <DEDUP_REMOVED lines=12> */
.L_x_5595:
[----:B------:R-:W-:-:S07]  /*5580*/  IMAD.MOV.U32 R36, RZ, RZ, R50 ;  /* 0x000000ffff247224 */ /* 0x000fce00078e0032 */
.L_x_5596:
[----:B------:R-:W-:Y:S05]  /*5590*/  BSYNC B1 ;  /* 0x0000000000017941 */ /* 0x000fea0003800000 */
.L_x_5594:
        /* <DEDUP_REMOVED lines=16> */
.L_x_5600:
[----:B------:R-:W-:Y:S05]  /*56a0*/  BSYNC B2 ;  /* 0x0000000000027941 */ /* 0x000fea0003800000 */
.L_x_5599:
        /* <DEDUP_REMOVED lines=43> */
.L_x_5598:
[----:B------:R-:W-:Y:S05]  /*5960*/  BSYNC B1 ;  /* 0x0000000000017941 */ /* 0x000fea0003800000 */
.L_x_5597:
        /* <DEDUP_REMOVED lines=14> */
.L_x_5601:
        /* <DEDUP_REMOVED lines=12> */
.L_x_5604:
[----:B------:R-:W-:-:S07]  /*5b10*/  IMAD.MOV.U32 R19, RZ, RZ, R50 ;  /* 0x000000ffff137224 */ /* 0x000fce00078e0032 */
.L_x_5605:
[----:B------:R-:W-:Y:S05]  /*5b20*/  BSYNC B1 ;  /* 0x0000000000017941 */ /* 0x000fea0003800000 */
.L_x_5603:
        /* <DEDUP_REMOVED lines=16> */
.L_x_5609:
[----:B------:R-:W-:Y:S05]  /*5c30*/  BSYNC B2 ;  /* 0x0000000000027941 */ /* 0x000fea0003800000 */
.L_x_5608:
        /* <DEDUP_REMOVED lines=41> */
[----:B------:R-:W-:Y:S01]  /*5ed0*/  LOP3.LUT R155, R159, UR40, R28, 0x96, !PT ;  /* 0x000000289f9b7c12 */ /* 0x000fe2000f8e961c */
[----:B------:R-:W-:-:S07]  /*5ee0*/  IMAD.MOV.U32 R28, RZ, RZ, RZ ;  /* 0x000000ffff1c7224 */ /* 0x000fce00078e00ff */
.L_x_5607:
[----:B------:R-:W-:Y:S05]  /*5ef0*/  BSYNC B1 ;  /* 0x0000000000017941 */ /* 0x000fea0003800000 */
.L_x_5606:
        /* <DEDUP_REMOVED lines=10> */
.L_x_5602:
        /* <DEDUP_REMOVED lines=12> */
.L_x_5611:
[----:B------:R-:W-:-:S07]  /*6060*/  MOV R20, R50 ;  /* 0x0000003200147202 */ /* 0x000fce0000000f00 */
.L_x_5612:
[----:B------:R-:W-:Y:S05]  /*6070*/  BSYNC B1 ;  /* 0x0000000000017941 */ /* 0x000fea0003800000 */
.L_x_5610:
        /* <DEDUP_REMOVED lines=16> */
.L_x_5616:
[----:B------:R-:W-:Y:S05]  /*6180*/  BSYNC B2 ;  /* 0x0000000000027941 */ /* 0x000fea0003800000 */
.L_x_5615:
        /* <DEDUP_REMOVED lines=43> */
.L_x_5614:
[----:B------:R-:W-:Y:S05]  /*6440*/  BSYNC B1 ;  /* 0x0000000000017941 */ /* 0x000fea0003800000 */
.L_x_5613:
        /* <DEDUP_REMOVED lines=14> */
.L_x_5617:
        /* <DEDUP_REMOVED lines=12> */
.L_x_5620:
[----:B------:R-:W-:-:S07]  /*65f0*/  MOV R21, R50 ;  /* 0x0000003200157202 */ /* 0x000fce0000000f00 */
.L_x_5621:
[----:B------:R-:W-:Y:S05]  /*6600*/  BSYNC B1 ;  /* 0x0000000000017941 */ /* 0x000fea0003800000 */
.L_x_5619:
        /* <DEDUP_REMOVED lines=9> */
[----:B------:R-:W-:-:S04]  /*66a0*/  P2R R27, PR, RZ, 0x1 ;  /* 0x00000001ff1b7803 */ /* 0x000fc80000000000 */
[----:B------:R-:W-:-:S13]  /*66b0*/  ISETP.NE.AND P6, PT, R4, RZ, PT ;  /* 0x000000ff0400720c */ /* 0x000fda0003fc5270 */
[----:B------:R-:W-:Y:S01]  /*66c0*/  @!P6 IADD3 R2, R2, 0x1, RZ ;  /* 0x000000010202e810 */ /* 0x000fe20007ffe0ff */
[----:B------:R-:W-:Y:S01]  /*66d0*/  @!P6 VIADD R29, R5, 0x1 ;  /* 0x00000001051de836 */ /* 0x000fe20000000000 */
[----:B------:R-:W-:Y:S02]  /*66e0*/  @!P6 MOV R4, RZ ;  /* 0x000000ff0004e202 */ /* 0x000fe40000000f00 */
[----:B------:R-:W-:-:S13]  /*66f0*/  ISETP.NE.AND P0, PT, R2, RZ, !P6 ;  /* 0x000000ff0200720c */ /* 0x000fda0007705270 */
[----:B------:R-:W-:Y:S01]  /*6700*/  @P0 IMAD.MOV R29, RZ, RZ, R5 ;  /* 0x000000ffff1d0224 */ /* 0x000fe200078e0205 */
[----:B------:R-:W-:-:S03]  /*6710*/  ISETP.NE.AND P0, PT, R27, RZ, PT ;  /* 0x000000ff1b00720c */ /* 0x000fc60003f05270 */
[----:B------:R-:W-:-:S10]  /*6720*/  @!P6 IMAD.MOV.U32 R5, RZ, RZ, R29 ;  /* 0x000000ffff05e224 */ /* 0x000fd400078e001d */
.L_x_5625:
[----:B------:R-:W-:Y:S05]  /*6730*/  BSYNC B2 ;  /* 0x0000000000027941 */ /* 0x000fea0003800000 */
.L_x_5624:
        /* <DEDUP_REMOVED lines=43> */
.L_x_5623:
[----:B------:R-:W-:Y:S05]  /*69f0*/  BSYNC B1 ;  /* 0x0000000000017941 */ /* 0x000fea0003800000 */
.L_x_5622:
[----:B------:R-:W-:Y:S02]  /*6a00*/  I2FP.F32.U32 R21, R21 ;  /* 0x0000001500157245 */ /* 0x000fe40000201000 */
[----:B------:R-:W-:-:S03]  /*6a10*/  PRMT R27, R55, 0x7632, R27 ;  /* 0x00007632371b7816 */ /* 0x000fc6000000001b */
[----:B------:R-:W-:Y:S02]  /*6a20*/  FFMA.FTZ R28, R21, R160, 1.1641532182693481445e-10 ;  /* 0x2f000000151c7423 */ /* 0x000fe400000100a0 */
[----:B------:R-:W-:-:S03]  /*6a30*/  IMAD.U32 R30, R27, 0x10000, RZ ;  /* 0x000100001b1e7824 */ /* 0x000fc600078e00ff */
[----:B------:R-:W-:Y:S01]  /*6a40*/  FSETP.GTU.FTZ.AND P6, PT, R28, R157, PT ;  /* 0x0000009d1c00720b */ /* 0x000fe20003fdc000 */
[----:B------:R-:W-:Y:S01]  /*6a50*/  FMUL.FTZ R30, R30, R51 ;  /* 0x000000331e1e7220 */ /* 0x000fe20000410000 */
[----:B------:R-:W-:Y:S02]  /*6a60*/  @P1 PRMT R28, R59, 0x7632, R28 ;  /* 0x000076323b1c1816 */ /* 0x000fe4000000001c */
[----:B------:R-:W-:Y:S02]  /*6a70*/  SEL R21, RZ, 0x1, P6 ;  /* 0x00000001ff157807 */ /* 0x000fe40003000000 */
[----:B------:R-:W-:Y:S01]  /*6a80*/  FSEL R27, R30, RZ, !P6 ;  /* 0x000000ff1e1b7208 */ /* 0x000fe20007000000 */
[----:B------:R-:W-:-:S04]  /*6a90*/  @P1 IMAD.U32 R29, R28, 0x10000, RZ ;  /* 0x000100001c1d1824 */ /* 0x000fc800078e00ff */
[----:B------:R-:W-:-:S04]  /*6aa0*/  FADD.FTZ R20, R20, R27 ;  /* 0x0000001b14147221 */ /* 0x000fc80000010000 */
[----:B------:R-:W-:-:S07]  /*6ab0*/  @P1 FADD.FTZ R20, R20, R29 ;  /* 0x0000001d14141221 */ /* 0x000fce0000010000 */
.L_x_5618:
[----:B------:R-:W-:Y:S01]  /*6ac0*/  ISETP.NE.AND P6, PT, R22, RZ, PT ;  /* 0x000000ff1600720c */ /* 0x000fe20003fc5270 */
[----:B------:R-:W0:Y:S01]  /*6ad0*/  @P0 LDC.64 R28, c[0x0][0x228] ;  /* 0x00008a00ff1c0b82 */ /* 0x000e220000000a00 */
[----:B------:R-:W-:Y:S02]  /*6ae0*/  P2R R27, PR, RZ, 0x4 ;  /* 0x00000004ff1b7803 */ /* 0x000fe40000000000 */
[----:B------:R-:W-:Y:S02]  /*6af0*/  SEL R22, RZ, 0x1000000, P5 ;  /* 0x01000000ff167807 */ /* 0x000fe40002800000 */
[----:B------:R-:W-:Y:S02]  /*6b00*/  ISETP.NE.AND P2, PT, R26, RZ, PT ;  /* 0x000000ff1a00720c */ /* 0x000fe40003f45270 */
[----:B------:R-:W-:Y:S01]  /*6b10*/  ISETP.NE.AND P5, PT, R23, RZ, PT ;  /* 0x000000ff1700720c */ /* 0x000fe20003fa5270 */
[----:B------:R-:W1:Y:S01]  /*6b20*/  @P1 LDC.64 R30, c[0x0][0x230] ;  /* 0x00008c00ff1e1b82 */ /* 0x000e620000000a00 */
[----:B------:R-:W-:-:S02]  /*6b30*/  SEL R23, RZ, 0x10000, P4 ;  /* 0x00010000ff177807 */ /* 0x000fc40002000000 */
[----:B------:R-:W-:Y:S02]  /*6b40*/  SEL R26, RZ, 0x100, P3 ;  /* 0x00000100ff1a7807 */ /* 0x000fe40001800000 */
[----:B------:R-:W-:Y:S02]  /*6b50*/  ISETP.NE.AND P4, PT, R25, RZ, PT ;  /* 0x000000ff1900720c */ /* 0x000fe40003f85270 */
[----:B------:R-:W-:Y:S02]  /*6b60*/  ISETP.NE.AND P3, PT, R24, RZ, PT ;  /* 0x000000ff1800720c */ /* 0x000fe40003f65270 */
[----:B------:R-:W-:Y:S02]  /*6b70*/  LOP3.LUT R26, R26, R22, R23, 0xfe, !PT ;  /* 0x000000161a1a7212 */ /* 0x000fe400078efe17 */
[----:B------:R-:W-:Y:S02]  /*6b80*/  SEL R24, RZ, 0x1, P3 ;  /* 0x00000001ff187807 */ /* 0x000fe40001800000 */
[----:B------:R-:W-:-:S02]  /*6b90*/  SEL R22, RZ, 0x1, P4 ;  /* 0x00000001ff167807 */ /* 0x000fc40002000000 */
[----:B------:R-:W-:Y:S01]  /*6ba0*/  SEL R34, RZ, 0x1, P5 ;  /* 0x00000001ff227807 */ /* 0x000fe20002800000 */
[----:B------:R-:W-:Y:S01]  /*6bb0*/  IMAD.WIDE.U32 R24, R24, 0x1000000, RZ ;  /* 0x0100000018187825 */ /* 0x000fe200078e00ff */
[----:B------:R-:W-:Y:S02]  /*6bc0*/  SEL R41, RZ, 0x1, P2 ;  /* 0x00000001ff297807 */ /* 0x000fe40001000000 */
[----:B------:R-:W-:Y:S01]  /*6bd0*/  LEA R32, P3, R6, UR12, 0x4 ;  /* 0x0000000c06207c11 */ /* 0x000fe2000f8620ff */
[----:B------:R-:W-:Y:S01]  /*6be0*/  IMAD.WIDE.U32 R22, R22, 0x10000, RZ ;  /* 0x0001000016167825 */ /* 0x000fe200078e00ff */
[----:B------:R-:W-:Y:S02]  /*6bf0*/  ISETP.NE.AND P2, PT, R27, RZ, PT ;  /* 0x000000ff1b00720c */ /* 0x000fe40003f45270 */
[----:B------:R-:W-:Y:S01]  /*6c00*/  LOP3.LUT R41, R25, R26, R41, 0xfe, !PT ;  /* 0x0000001a19297212 */ /* 0x000fe200078efe29 */
[----:B------:R-:W-:Y:S01]  /*6c10*/  IMAD.WIDE.U32 R34, R34, 0x100, RZ ;  /* 0x0000010022227825 */ /* 0x000fe200078e00ff */
[----:B------:R-:W-:-:S02]  /*6c20*/  SHF.L.U32 R40, R6, 0x3, RZ ;  /* 0x0000000306287819 */ /* 0x000fc400000006ff */
[----:B------:R-:W-:Y:S02]  /*6c30*/  F2FP.BF16.F32.PACK_AB R27, R20, R18 ;  /* 0x00000012141b723e */ /* 0x000fe400000010ff */
[----:B------:R-:W-:Y:S01]  /*6c40*/  LOP3.LUT R36, R34, R24, R22, 0xfe, !PT ;  /* 0x0000001822247212 */ /* 0x000fe200078efe16 */
[----:B------:R-:W-:Y:S01]  /*6c50*/  VIADD R22, R6, 0x20 ;  /* 0x0000002006167836 */ /* 0x000fe20000000000 */
[----:B------:R-:W-:Y:S02]  /*6c60*/  F2FP.BF16.F32.PACK_AB R26, R17, R15 ;  /* 0x0000000f111a723e */ /* 0x000fe400000010ff */
[----:B------:R-:W-:Y:S01]  /*6c70*/  F2FP.BF16.F32.PACK_AB R25, R13, R11 ;  /* 0x0000000b0d19723e */ /* 0x000fe200000010ff */
[----:B0-----:R-:W-:Y:S01]  /*6c80*/  @P0 IMAD.WIDE.U32 R28, R22, 0x10, R28 ;  /* 0x00000010161c0825 */ /* 0x001fe200078e001c */
[----:B------:R-:W-:Y:S02]  /*6c90*/  LEA.HI.X R33, R6, UR13, RZ, 0x4, P3 ;  /* 0x0000000d06217c11 */ /* 0x000fe400098f24ff */
[----:B------:R-:W-:Y:S01]  /*6ca0*/  F2FP.BF16.F32.PACK_AB R24, R9, R7 ;  /* 0x000000070918723e */ /* 0x000fe200000010ff */
[----:B-1----:R-:W-:Y:S01]  /*6cb0*/  @P1 IMAD.WIDE.U32 R30, R22, 0x10, R30 ;  /* 0x00000010161e1825 */ /* 0x002fe200078e001e */
[----:B------:R-:W-:-:S02]  /*6cc0*/  SEL R37, RZ, 0x1, P6 ;  /* 0x00000001ff257807 */ /* 0x000fc40003000000 */
[----:B------:R-:W-:Y:S01]  /*6cd0*/  SHF.R.U32.HI R42, RZ, 0x1d, R6 ;  /* 0x0000001dff2a7819 */ /* 0x000fe20000011606 */
[----:B------:R0:W-:Y:S01]  /*6ce0*/  STG.E.128 desc[UR4][R32.64], R24 ;  /* 0x0000001820007986 */ /* 0x0001e2000c101d04 */
[----:B------:R-:W-:Y:S02]  /*6cf0*/  IADD3 R34, P3, R40, UR14, RZ ;  /* 0x0000000e28227c10 */ /* 0x000fe4000ff7e0ff */
[----:B0-----:R-:W-:Y:S01]  /*6d00*/  LOP3.LUT R27, R35, R41, R23, 0xfe, !PT ;  /* 0x00000029231b7212 */ /* 0x001fe200078efe17 */
[----:B------:R-:W-:Y:S01]  /*6d10*/  IMAD.WIDE.U32 R24, R22, 0x10, R228 ;  /* 0x0000001016187825 */ /* 0x000fe200078e00e4 */
[----:B------:R-:W-:Y:S02]  /*6d20*/  IADD3.X R35, R42, UR15, RZ, P3, !PT ;  /* 0x0000000f2a237c10 */ /* 0x000fe40009ffe4ff */
[----:B------:R-:W-:-:S05]  /*6d30*/  LOP3.LUT R26, R36, R37, RZ, 0xfc, !PT ;  /* 0x00000025241a7212 */ /* 0x000fca00078efcff */
        /* <DEDUP_REMOVED lines=8> */
[----:B------:R-:W-:-:S02]  /*6dc0*/  LOP3.LUT R32, R12, 0xff, RZ, 0xc0, !PT ;  /* 0x000000ff0c207812 */ /* 0x000fc400078ec0ff */
[----:B------:R-:W-:Y:S02]  /*6dd0*/  LOP3.LUT R34, R10, 0xff, RZ, 0xc0, !PT ;  /* 0x000000ff0a227812 */ /* 0x000fe400078ec0ff */
[----:B------:R-:W-:Y:S01]  /*6de0*/  LOP3.LUT R37, R36, 0xff00, R27, 0xf8, !PT ;  /* 0x0000ff0024257812 */ /* 0x000fe200078ef81b */
[----:B------:R-:W-:Y:S01]  /*6df0*/  IMAD.WIDE.U32 R26, R26, 0x1000000, RZ ;  /* 0x010000001a1a7825 */ /* 0x000fe200078e00ff */
[----:B------:R-:W-:Y:S02]  /*6e00*/  IADD3 R36, P3, R40, UR16, RZ ;  /* 0x0000001028247c10 */ /* 0x000fe4000ff7e0ff */
[----:B------:R-:W-:Y:S01]  /*6e10*/  LOP3.LUT R37, R37, 0xff, R16, 0xf8, !PT ;  /* 0x000000ff25257812 */ /* 0x000fe200078ef810 */
[----:B------:R-:W-:-:S04]  /*6e20*/  IMAD.WIDE.U32 R32, R32, 0x10000, RZ ;  /* 0x0001000020207825 */ /* 0x000fc800078e00ff */
[----:B------:R-:W-:Y:S01]  /*6e30*/  IMAD.WIDE.U32 R34, R34, 0x100, RZ ;  /* 0x0000010022227825 */ /* 0x000fe200078e00ff */
[----:B------:R-:W-:Y:S02]  /*6e40*/  LOP3.LUT R27, R33, R37, R27, 0xfe, !PT ;  /* 0x00000025211b7212 */ /* 0x000fe400078efe1b */
[----:B------:R-:W-:Y:S02]  /*6e50*/  IADD3.X R37, R42, UR17, RZ, P3, !PT ;  /* 0x000000112a257c10 */ /* 0x000fe40009ffe4ff */
[----:B------:R-:W-:Y:S02]  /*6e60*/  LOP3.LUT R23, R34, R26, R32, 0xfe, !PT ;  /* 0x0000001a22177212 */ /* 0x000fe400078efe20 */
[----:B------:R-:W-:Y:S02]  /*6e70*/  LOP3.LUT R27, R27, R35, RZ, 0xfc, !PT ;  /* 0x000000231b1b7212 */ /* 0x000fe400078efcff */
[----:B------:R-:W-:-:S05]  /*6e80*/  LOP3.LUT R26, R23, 0xff, R8, 0xf8, !PT ;  /* 0x000000ff171a7812 */ /* 0x000fca00078ef808 */
[----:B------:R1:W-:Y:S02]  /*6e90*/  STG.E.64 desc[UR4][R36.64], R26 ;  /* 0x0000001a24007986 */ /* 0x0003e4000c101b04 */
.L_x_5626:
[----:B------:R2:W5:Y:S04]  /*6ea0*/  @P0 LDG.E.128 R52, desc[UR4][R28.64] ;  /* 0x000000041c340981 */ /* 0x000568000c1e1d00 */
[----:B------:R2:W5:Y:S04]  /*6eb0*/  @P1 LDG.E.128 R56, desc[UR4][R30.64] ;  /* 0x000000041e381981 */ /* 0x000568000c1e1d00 */
[----:B------:R2:W5:Y:S01]  /*6ec0*/  LDG.E.128 R28, desc[UR4][R24.64] ;  /* 0x00000004181c7981 */ /* 0x000562000c1e1d00 */
[----:B------:R-:W-:Y:S01]  /*6ed0*/  ISETP.NE.AND P3, PT, R39, 0x1, PT ;  /* 0x000000012700780c */ /* 0x000fe20003f65270 */
[----:B------:R-:W-:Y:S01]  /*6ee0*/  BSSY B1, `(.L_x_5627) ;  /* 0x000000d000017945 */ /* 0x000fe20003800000 */
[----:B------:R-:W-:-:S02]  /*6ef0*/  LOP3.LUT R161, R38, 0x1f, RZ, 0xc0, !PT ;  /* 0x0000001f26a17812 */ /* 0x000fc400078ec0ff */
[----:B01----:R-:W-:-:S09]  /*6f00*/  IADD3 R26, R39, 0x1, RZ ;  /* 0x00000001271a7810 */ /* 0x003fd20007ffe0ff */
        /* <DEDUP_REMOVED lines=9> */
.L_x_5628:
[----:B------:R-:W-:-:S07]  /*6fa0*/  IMAD.MOV.U32 R23, RZ, RZ, R50 ;  /* 0x000000ffff177224 */ /* 0x000fce00078e0032 */
.L_x_5629:
[----:B------:R-:W-:Y:S05]  /*6fb0*/  BSYNC B1 ;  /* 0x0000000000017941 */ /* 0x000fea0003800000 */
.L_x_5627:
        /* <DEDUP_REMOVED lines=16> */
.L_x_5633:
[----:B------:R-:W-:Y:S05]  /*70c0*/  BSYNC B2 ;  /* 0x0000000000027941 */ /* 0x000fea0003800000 */
.L_x_5632:
        /* <DEDUP_REMOVED lines=39> */
[----:B------:R-:W-:Y:S02]  /*7340*/  MOV R50, R26 ;  /* 0x0000001a00327202 */ /* 0x000fe40000000f00 */
[----:B------:R-:W-:Y:S01]  /*7350*/  LOP3.LUT R49, R27, UR39, R32, 0x96, !PT ;  /* 0x000000271b317c12 */ /* 0x000fe2000f8e9620 */
[----:B------:R-:W-:Y:S01]  /*7360*/  IMAD.MOV.U32 R26, RZ, RZ, RZ ;  /* 0x000000ffff1a7224 */ /* 0x000fe200078e00ff */
[----:B------:R-:W-:-:S07]  /*7370*/  LOP3.LUT R155, R159, UR40, R24, 0x96, !PT ;  /* 0x000000289f9b7c12 */ /* 0x000fce000f8e9618 */
.L_x_5631:
[----:B------:R-:W-:Y:S05]  /*7380*/  BSYNC B1 ;  /* 0x0000000000017941 */ /* 0x000fea0003800000 */
.L_x_5630:
[----:B------:R-:W-:Y:S01]  /*7390*/  I2FP.F32.U32 R23, R23 ;  /* 0x0000001700177245 */ /* 0x000fe20000201000 */
[C---:B-----5:R-:W-:Y:S01]  /*73a0*/  IMAD.U32 R32, R28.reuse, 0x10000, RZ ;  /* 0x000100001c207824 */ /* 0x060fe200078e00ff */
        /* <DEDUP_REMOVED lines=13> */
.L_x_5634:
        /* <DEDUP_REMOVED lines=12> */
.L_x_5637:
[----:B------:R-:W-:-:S07]  /*7540*/  IMAD.MOV.U32 R8, RZ, RZ, R50 ;  /* 0x000000ffff087224 */ /* 0x000fce00078e0032 */
.L_x_5638:
[----:B------:R-:W-:Y:S05]  /*7550*/  BSYNC B1 ;  /* 0x0000000000017941 */ /* 0x000fea0003800000 */
.L_x_5636:
        /* <DEDUP_REMOVED lines=16> */
.L_x_5642:
[----:B------:R-:W-:Y:S05]  /*7660*/  BSYNC B2 ;  /* 0x0000000000027941 */ /* 0x000fea0003800000 */
.L_x_5641:
        /* <DEDUP_REMOVED lines=43> */
.L_x_5640:
[----:B------:R-:W-:Y:S05]  /*7920*/  BSYNC B1 ;  /* 0x0000000000017941 */ /* 0x000fea0003800000 */
.L_x_5639:
        /* <DEDUP_REMOVED lines=10> */
.L_x_5635:
        /* <DEDUP_REMOVED lines=12> */
.L_x_5644:
[----:B------:R-:W-:-:S07]  /*7a90*/  IMAD.MOV.U32 R33, RZ, RZ, R50 ;  /* 0x000000ffff217224 */ /* 0x000fce00078e0032 */
.L_x_5645:
[----:B------:R-:W-:Y:S05]  /*7aa0*/  BSYNC B1 ;  /* 0x0000000000017941 */ /* 0x000fea0003800000 */
.L_x_5643:
        /* <DEDUP_REMOVED lines=16> */
.L_x_5649:
[----:B------:R-:W-:Y:S05]  /*7bb0*/  BSYNC B2 ;  /* 0x0000000000027941 */ /* 0x000fea0003800000 */
.L_x_5648:
        /* <DEDUP_REMOVED lines=43> */
.L_x_5647:
[----:B------:R-:W-:Y:S05]  /*7e70*/  BSYNC B1 ;  /* 0x0000000000017941 */ /* 0x000fea0003800000 */
.L_x_5646:
        /* <DEDUP_REMOVED lines=15> */
.L_x_5650:
        /* <DEDUP_REMOVED lines=12> */
.L_x_5653:
[----:B------:R-:W-:-:S07]  /*8030*/  IMAD.MOV.U32 R10, RZ, RZ, R50 ;  /* 0x000000ffff0a7224 */ /* 0x000fce00078e0032 */
.L_x_5654:
[----:B------:R-:W-:Y:S05]  /*8040*/  BSYNC B1 ;  /* 0x0000000000017941 */ /* 0x000fea0003800000 */
.L_x_5652:
        /* <DEDUP_REMOVED lines=16> */
.L_x_5658:
[----:B------:R-:W-:Y:S05]  /*8150*/  BSYNC B2 ;  /* 0x0000000000027941 */ /* 0x000fea0003800000 */
.L_x_5657:
        /* <DEDUP_REMOVED lines=43> */
.L_x_5656:
[----:B------:R-:W-:Y:S05]  /*8410*/  BSYNC B1 ;  /* 0x0000000000017941 */ /* 0x000fea0003800000 */
.L_x_5655:
[----:B------:R-:W-:Y:S02]  /*8420*/  I2FP.F32.U32 R25, R10 ;  /* 0x0000000a00197245 */ /* 0x000fe40000201000 */
[----:B------:R-:W-:-:S04]  /*8430*/  PRMT R10, R52, 0x7632, R10 ;  /* 0x00007632340a7816 */ /* 0x000fc8000000000a */
[----:B------:R-:W-:Y:S01]  /*8440*/  SHF.L.U32 R28, R10, 0x10, RZ ;  /* 0x000000100a1c7819 */ /* 0x000fe200000006ff */
[----:B------:R-:W-:-:S04]  /*8450*/  FFMA.FTZ R10, R25, R160, 1.1641532182693481445e-10 ;  /* 0x2f000000190a7423 */ /* 0x000fc800000100a0 */
[----:B------:R-:W-:Y:S01]  /*8460*/  FMUL.FTZ R28, R28, R51 ;  /* 0x000000331c1c7220 */ /* 0x000fe20000410000 */
[----:B------:R-:W-:Y:S02]  /*8470*/  FSETP.GTU.FTZ.AND P3, PT, R10, R157, PT ;  /* 0x0000009d0a00720b */ /* 0x000fe40003f7c000 */
[----:B------:R-:W-:Y:S02]  /*8480*/  @P1 PRMT R10, R56, 0x7632, R10 ;  /* 0x00007632380a1816 */ /* 0x000fe4000000000a */
[----:B------:R-:W-:-:S03]  /*8490*/  FSEL R25, R28, RZ, !P3 ;  /* 0x000000ff1c197208 */ /* 0x000fc60005800000 */
[----:B------:R-:W-:Y:S01]  /*84a0*/  @P1 IMAD.U32 R27, R10, 0x10000, RZ ;  /* 0x000100000a1b1824 */ /* 0x000fe200078e00ff */
[----:B------:R-:W-:Y:S01]  /*84b0*/  SEL R10, RZ, 0x1, P3 ;  /* 0x00000001ff0a7807 */ /* 0x000fe20001800000 */
[----:B------:R-:W-:-:S04]  /*84c0*/  FADD.FTZ R24, R24, R25 ;  /* 0x0000001918187221 */ /* 0x000fc80000010000 */
[----:B------:R-:W-:-:S07]  /*84d0*/  @P1 FADD.FTZ R24, R24, R27 ;  /* 0x0000001b18181221 */ /* 0x000fce0000010000 */
.L_x_5651:
        /* <DEDUP_REMOVED lines=12> */
.L_x_5660:
[----:B------:R-:W-:-:S07]  /*85a0*/  MOV R25, R50 ;  /* 0x0000003200197202 */ /* 0x000fce0000000f00 */
.L_x_5661:
[----:B------:R-:W-:Y:S05]  /*85b0*/  BSYNC B1 ;  /* 0x0000000000017941 */ /* 0x000fea0003800000 */
.L_x_5659:
        /* <DEDUP_REMOVED lines=16> */
.L_x_5665:
[----:B------:R-:W-:Y:S05]  /*86c0*/  BSYNC B2 ;  /* 0x0000000000027941 */ /* 0x000fea0003800000 */
.L_x_5664:
        /* <DEDUP_REMOVED lines=43> */
.L_x_5663:
[----:B------:R-:W-:Y:S05]  /*8980*/  BSYNC B1 ;  /* 0x0000000000017941 */ /* 0x000fea0003800000 */
.L_x_5662:
        /* <DEDUP_REMOVED lines=15> */
.L_x_5666:
        /* <DEDUP_REMOVED lines=12> */
.L_x_5669:
[----:B------:R-:W-:-:S07]  /*8b40*/  MOV R12, R50 ;  /* 0x00000032000c7202 */ /* 0x000fce0000000f00 */
.L_x_5670:
[----:B------:R-:W-:Y:S05]  /*8b50*/  BSYNC B1 ;  /* 0x0000000000017941 */ /* 0x000fea0003800000 */
.L_x_5668:
        /* <DEDUP_REMOVED lines=16> */
.L_x_5674:
[----:B------:R-:W-:Y:S05]  /*8c60*/  BSYNC B2 ;  /* 0x0000000000027941 */ /* 0x000fea0003800000 */
.L_x_5673:
        /* <DEDUP_REMOVED lines=42> */
[----:B------:R-:W-:-:S11]  /*8f10*/  HFMA2.MMA R26, -RZ, RZ, 0, 0 ;  /* 0x00000000ff1a7435 */ /* 0x000fd600000001ff */
.L_x_5672:
[----:B------:R-:W-:Y:S05]  /*8f20*/  BSYNC B1 ;  /* 0x0000000000017941 */ /* 0x000fea0003800000 */
.L_x_5671:
        /* <DEDUP_REMOVED lines=10> */
.L_x_5667:
        /* <DEDUP_REMOVED lines=12> */
.L_x_5676:
[----:B------:R-:W-:-:S07]  /*9090*/  IMAD.MOV.U32 R40, RZ, RZ, R50 ;  /* 0x000000ffff287224 */ /* 0x000fce00078e0032 */
.L_x_5677:
[----:B------:R-:W-:Y:S05]  /*90a0*/  BSYNC B1 ;  /* 0x0000000000017941 */ /* 0x000fea0003800000 */
.L_x_5675:
        /* <DEDUP_REMOVED lines=16> */
.L_x_5681:
[----:B------:R-:W-:Y:S05]  /*91b0*/  BSYNC B2 ;  /* 0x0000000000027941 */ /* 0x000fea0003800000 */
.L_x_5680:
        /* <DEDUP_REMOVED lines=40> */
[----:B------:R-:W-:Y:S02]  /*9440*/  LOP3.LUT R49, R29, UR39, R36, 0x96, !PT ;  /* 0x000000271d317c12 */ /* 0x000fe4000f8e9624 */
[----:B------:R-:W-:Y:S02]  /*9450*/  MOV R50, R28 ;  /* 0x0000001c00327202 */ /* 0x000fe40000000f00 */
[----:B------:R-:W-:-:S07]  /*9460*/  LOP3.LUT R155, R159, UR40, R26, 0x96, !PT ;  /* 0x000000289f9b7c12 */ /* 0x000fce000f8e961a */
.L_x_5679:
[----:B------:R-:W-:Y:S05]  /*9470*/  BSYNC B1 ;  /* 0x0000000000017941 */ /* 0x000fea0003800000 */
.L_x_5678:
        /* <DEDUP_REMOVED lines=10> */
[----:B------:R-:W-:-:S05]  /*9520*/  PRMT R28, R57, 0x7632, R28 ;  /* 0x00007632391c7816 */ /* 0x000fca000000001c */
[----:B------:R-:W-:Y:S02]  /*9530*/  IMAD.U32 R29, R28, 0x10000, RZ ;  /* 0x000100001c1d7824 */ /* 0x000fe400078e00ff */
[----:B------:R-:W-:Y:S02]  /*9540*/  IMAD.MOV.U32 R28, RZ, RZ, R27 ;  /* 0x000000ffff1c7224 */ /* 0x000fe400078e001b */
[----:B------:R-:W-:Y:S01]  /*9550*/  FADD.FTZ R26, R26, R29 ;  /* 0x0000001d1a1a7221 */ /* 0x000fe20000010000 */
[----:B------:R-:W-:Y:S06]  /*9560*/  BRA `(.L_x_5683) ;  /* 0x00000004005c7947 */ /* 0x000fec0003800000 */
.L_x_5682:
        /* <DEDUP_REMOVED lines=12> */
.L_x_5685:
[----:B------:R-:W-:-:S07]  /*9630*/  IMAD.MOV.U32 R14, RZ, RZ, R50 ;  /* 0x000000ffff0e7224 */ /* 0x000fce00078e0032 */
.L_x_5686:
[----:B------:R-:W-:Y:S05]  /*9640*/  BSYNC B1 ;  /* 0x0000000000017941 */ /* 0x000fea0003800000 */
.L_x_5684:
        /* <DEDUP_REMOVED lines=16> */
.L_x_5690:
[----:B------:R-:W-:Y:S05]  /*9750*/  BSYNC B2 ;  /* 0x0000000000027941 */ /* 0x000fea0003800000 */
.L_x_5689:
        /* <DEDUP_REMOVED lines=43> */
.L_x_5688:
[----:B------:R-:W-:Y:S05]  /*9a10*/  BSYNC B1 ;  /* 0x0000000000017941 */ /* 0x000fea0003800000 */
.L_x_5687:
[----:B------:R-:W-:Y:S02]  /*9a20*/  I2FP.F32.U32 R27, R14 ;  /* 0x0000000e001b7245 */ /* 0x000fe40000201000 */
[----:B------:R-:W-:Y:S02]  /*9a30*/  PRMT R14, R53, 0x7632, R14 ;  /* 0x00007632350e7816 */ /* 0x000fe4000000000e */
[----:B------:R-:W-:-:S03]  /*9a40*/  @P1 PRMT R29, R57, 0x7632, R29 ;  /* 0x00007632391d1816 */ /* 0x000fc6000000001d */
[----:B------:R-:W-:Y:S02]  /*9a50*/  IMAD.U32 R36, R14, 0x10000, RZ ;  /* 0x000100000e247824 */ /* 0x000fe400078e00ff */
[----:B------:R-:W-:Y:S01]  /*9a60*/  FFMA.FTZ R14, R27, R160, 1.1641532182693481445e-10 ;  /* 0x2f0000001b0e7423 */ /* 0x000fe200000100a0 */
[----:B------:R-:W-:Y:S01]  /*9a70*/  @P1 SHF.L.U32 R29, R29, 0x10, RZ ;  /* 0x000000101d1d1819 */ /* 0x000fe200000006ff */
[----:B------:R-:W-:-:S03]  /*9a80*/  FMUL.FTZ R36, R36, R51 ;  /* 0x0000003324247220 */ /* 0x000fc60000410000 */
[----:B------:R-:W-:-:S04]  /*9a90*/  FSETP.GTU.FTZ.AND P3, PT, R14, R157, PT ;  /* 0x0000009d0e00720b */ /* 0x000fc80003f7c000 */
[----:B------:R-:W-:Y:S02]  /*9aa0*/  FSEL R27, R36, RZ, !P3 ;  /* 0x000000ff241b7208 */ /* 0x000fe40005800000 */
[----:B------:R-:W-:-:S03]  /*9ab0*/  SEL R14, RZ, 0x1, P3 ;  /* 0x00000001ff0e7807 */ /* 0x000fc60001800000 */
[----:B------:R-:W-:-:S04]  /*9ac0*/  FADD.FTZ R26, R26, R27 ;  /* 0x0000001b1a1a7221 */ /* 0x000fc80000010000 */
[----:B------:R-:W-:-:S07]  /*9ad0*/  @P1 FADD.FTZ R26, R26, R29 ;  /* 0x0000001d1a1a1221 */ /* 0x000fce0000010000 */
.L_x_5683:
        /* <DEDUP_REMOVED lines=12> */
.L_x_5692:
[----:B------:R-:W-:-:S07]  /*9ba0*/  IMAD.MOV.U32 R27, RZ, RZ, R50 ;  /* 0x000000ffff1b7224 */ /* 0x000fce00078e0032 */
.L_x_5693:
[----:B------:R-:W-:Y:S05]  /*9bb0*/  BSYNC B1 ;  /* 0x0000000000017941 */ /* 0x000fea0003800000 */
.L_x_5691:
        /* <DEDUP_REMOVED lines=16> */
.L_x_5697:
[----:B------:R-:W-:Y:S05]  /*9cc0*/  BSYNC B2 ;  /* 0x0000000000027941 */ /* 0x000fea0003800000 */
.L_x_5696:
        /* <DEDUP_REMOVED lines=43> */
.L_x_5695:
[----:B------:R-:W-:Y:S05]  /*9f80*/  BSYNC B1 ;  /* 0x0000000000017941 */ /* 0x000fea0003800000 */
.L_x_5694:
[----:B------:R-:W-:Y:S02]  /*9f90*/  I2FP.F32.U32 R27, R27 ;  /* 0x0000001b001b7245 */ /* 0x000fe40000201000 */
[C---:B------:R-:W-:Y:S02]  /*9fa0*/  SHF.L.U32 R36, R30.reuse, 0x10, RZ ;  /* 0x000000101e247819 */ /* 0x040fe400000006ff */
[----:B------:R-:W-:Y:S01]  /*9fb0*/  PRMT R30, R30, 0x7632, R30 ;  /* 0x000076321e1e7816 */ /* 0x000fe2000000001e */
        /* <DEDUP_REMOVED lines=12> */
.L_x_5698:
        /* <DEDUP_REMOVED lines=12> */
.L_x_5701:
[----:B------:R-:W-:-:S07]  /*a140*/  IMAD.MOV.U32 R16, RZ, RZ, R50 ;  /* 0x000000ffff107224 */ /* 0x000fce00078e0032 */
.L_x_5702:
[----:B------:R-:W-:Y:S05]  /*a150*/  BSYNC B1 ;  /* 0x0000000000017941 */ /* 0x000fea0003800000 */
.L_x_5700:
        /* <DEDUP_REMOVED lines=16> */
.L_x_5706:
[----:B------:R-:W-:Y:S05]  /*a260*/  BSYNC B2 ;  /* 0x0000000000027941 */ /* 0x000fea0003800000 */
.L_x_5705:
        /* <DEDUP_REMOVED lines=43> */
.L_x_5704:
[----:B------:R-:W-:Y:S05]  /*a520*/  BSYNC B1 ;  /* 0x0000000000017941 */ /* 0x000fea0003800000 */
.L_x_5703:
        /* <DEDUP_REMOVED lines=10> */
.L_x_5699:
        /* <DEDUP_REMOVED lines=12> */
.L_x_5708:
[----:B------:R-:W-:-:S07]  /*a690*/  MOV R37, R50 ;  /* 0x0000003200257202 */ /* 0x000fce0000000f00 */
.L_x_5709:
[----:B------:R-:W-:Y:S05]  /*a6a0*/  BSYNC B1 ;  /* 0x0000000000017941 */ /* 0x000fea0003800000 */
.L_x_5707:
        /* <DEDUP_REMOVED lines=16> */
.L_x_5713:
[----:B------:R-:W-:Y:S05]  /*a7b0*/  BSYNC B2 ;  /* 0x0000000000027941 */ /* 0x000fea0003800000 */
.L_x_5712:
        /* <DEDUP_REMOVED lines=43> */
.L_x_5711:
[----:B------:R-:W-:Y:S05]  /*aa70*/  BSYNC B1 ;  /* 0x0000000000017941 */ /* 0x000fea0003800000 */
.L_x_5710:
        /* <DEDUP_REMOVED lines=10> */
[----:B------:R-:W-:Y:S01]  /*ab20*/  SHF.L.U32 R37, R30, 0x10, RZ ;  /* 0x000000101e257819 */ /* 0x000fe200000006ff */
[----:B------:R-:W-:-:S04]  /*ab30*/  IMAD.MOV.U32 R30, RZ, RZ, R29 ;  /* 0x000000ffff1e7224 */ /* 0x000fc800078e001d */
[----:B------:R-:W-:Y:S01]  /*ab40*/  FADD.FTZ R28, R28, R37 ;  /* 0x000000251c1c7221 */ /* 0x000fe20000010000 */
[----:B------:R-:W-:Y:S06]  /*ab50*/  BRA `(.L_x_5715) ;  /* 0x00000004005c7947 */ /* 0x000fec0003800000 */
.L_x_5714:
        /* <DEDUP_REMOVED lines=12> */
.L_x_5717:
[----:B------:R-:W-:-:S07]  /*ac20*/  MOV R37, R50 ;  /* 0x0000003200257202 */ /* 0x000fce0000000f00 */
.L_x_5718:
[----:B------:R-:W-:Y:S05]  /*ac30*/  BSYNC B1 ;  /* 0x0000000000017941 */ /* 0x000fea0003800000 */
.L_x_5716:
        /* <DEDUP_REMOVED lines=16> */
.L_x_5722:
[----:B------:R-:W-:Y:S05]  /*ad40*/  BSYNC B2 ;  /* 0x0000000000027941 */ /* 0x000fea0003800000 */
.L_x_5721:
[----:B------:R-:W-:Y:S01]  /*ad50*/  IMAD.HI.U32 R29, R2, -0x326172a9, RZ ;  /* 0xcd9e8d57021d7827 */ /* 0x000fe200078e00ff */
[----:B------:R-:W-:-:S03]  /*ad60*/  LOP3.LUT R30, R30, UR7, R5, 0x96, !PT ;  /* 0x000000071e1e7c12 */ /* 0x000fc6000f8e9605 */
[----:B------:R-:W-:Y:S01]  /*ad70*/  IMAD R39, R2, -0x326172a9, RZ ;  /* 0xcd9e8d5702277824 */ /* 0x000fe200078e02ff */
[----:B------:R-:W-:Y:S01]  /*ad80*/  LOP3.LUT R29, R29, UR6, R4, 0x96, !PT ;  /* 0x000000061d1d7c12 */ /* 0x000fe2000f8e9604 */
[----:B------:R-:W-:Y:S01]  /*ad90*/  IMAD.WIDE.U32 R40, R30, -0x326172a9, RZ ;  /* 0xcd9e8d571e287825 */ /* 0x000fe200078e00ff */
[----:B------:R-:W-:-:S03]  /*ada0*/  HFMA2.MMA R30, -RZ, RZ, 0, 0 ;  /* 0x00000000ff1e7435 */ /* 0x000fc600000001ff */
        /* <DEDUP_REMOVED lines=37> */
.L_x_5720:
[----:B------:R-:W-:Y:S05]  /*b000*/  BSYNC B1 ;  /* 0x0000000000017941 */ /* 0x000fea0003800000 */
.L_x_5719:
[----:B------:R-:W-:Y:S02]  /*b010*/  I2FP.F32.U32 R29, R37 ;  /* 0x00000025001d7245 */ /* 0x000fe40000201000 */
[----:B------:R-:W-:-:S03]  /*b020*/  PRMT R37, R54, 0x7632, R37 ;  /* 0x0000763236257816 */ /* 0x000fc60000000025 */
[----:B------:R-:W-:Y:S02]  /*b030*/  FFMA.FTZ R38, R29, R160, 1.1641532182693481445e-10 ;  /* 0x2f0000001d267423 */ /* 0x000fe400000100a0 */
[----:B------:R-:W-:Y:S01]  /*b040*/  IMAD.U32 R40, R37, 0x10000, RZ ;  /* 0x0001000025287824 */ /* 0x000fe200078e00ff */
[----:B------:R-:W-:Y:S02]  /*b050*/  @P1 PRMT R37, R58, 0x7632, R37 ;  /* 0x000076323a251816 */ /* 0x000fe40000000025 */
[----:B------:R-:W-:Y:S01]  /*b060*/  FSETP.GTU.FTZ.AND P4, PT, R38, R157, PT ;  /* 0x0000009d2600720b */ /* 0x000fe20003f9c000 */
[----:B------:R-:W-:Y:S02]  /*b070*/  FMUL.FTZ R40, R40, R51 ;  /* 0x0000003328287220 */ /* 0x000fe40000410000 */
[----:B------:R-:W-:Y:S01]  /*b080*/  @P1 IMAD.U32 R37, R37, 0x10000, RZ ;  /* 0x0001000025251824 */ /* 0x000fe200078e00ff */
[----:B------:R-:W-:Y:S02]  /*b090*/  SEL R48, RZ, 0x1, P4 ;  /* 0x00000001ff307807 */ /* 0x000fe40002000000 */
[----:B------:R-:W-:-:S05]  /*b0a0*/  FSEL R29, R40, RZ, !P4 ;  /* 0x000000ff281d7208 */ /* 0x000fca0006000000 */
[----:B------:R-:W-:-:S04]  /*b0b0*/  FADD.FTZ R28, R28, R29 ;  /* 0x0000001d1c1c7221 */ /* 0x000fc80000010000 */
[----:B------:R-:W-:-:S07]  /*b0c0*/  @P1 FADD.FTZ R28, R28, R37 ;  /* 0x000000251c1c1221 */ /* 0x000fce0000010000 */
.L_x_5715:
        /* <DEDUP_REMOVED lines=12> */
.L_x_5724:
[----:B------:R-:W-:-:S07]  /*b190*/  IMAD.MOV.U32 R29, RZ, RZ, R50 ;  /* 0x000000ffff1d7224 */ /* 0x000fce00078e0032 */
.L_x_5725:
[----:B------:R-:W-:Y:S05]  /*b1a0*/  BSYNC B1 ;  /* 0x0000000000017941 */ /* 0x000fea0003800000 */
.L_x_5723:
        /* <DEDUP_REMOVED lines=16> */
.L_x_5729:
[----:B------:R-:W-:Y:S05]  /*b2b0*/  BSYNC B2 ;  /* 0x0000000000027941 */ /* 0x000fea0003800000 */
.L_x_5728:
        /* <DEDUP_REMOVED lines=43> */
.L_x_5727:
[----:B------:R-:W-:Y:S05]  /*b570*/  BSYNC B1 ;  /* 0x0000000000017941 */ /* 0x000fea0003800000 */
.L_x_5726:
        /* <DEDUP_REMOVED lines=14> */
.L_x_5730:
        /* <DEDUP_REMOVED lines=12> */
.L_x_5733:
[----:B------:R-:W-:-:S07]  /*b720*/  IMAD.MOV.U32 R19, RZ, RZ, R50 ;  /* 0x000000ffff137224 */ /* 0x000fce00078e0032 */
.L_x_5734:
[----:B------:R-:W-:Y:S05]  /*b730*/  BSYNC B1 ;  /* 0x0000000000017941 */ /* 0x000fea0003800000 */
.L_x_5732:
        /* <DEDUP_REMOVED lines=16> */
.L_x_5738:
[----:B------:R-:W-:Y:S05]  /*b840*/  BSYNC B2 ;  /* 0x0000000000027941 */ /* 0x000fea0003800000 */
.L_x_5737:
        /* <DEDUP_REMOVED lines=43> */
.L_x_5736:
[----:B------:R-:W-:Y:S05]  /*bb00*/  BSYNC B1 ;  /* 0x0000000000017941 */ /* 0x000fea0003800000 */
.L_x_5735:
[----:B------:R-:W-:Y:S01]  /*bb10*/  I2FP.F32.U32 R19, R19 ;  /* 0x0000001300137245 */ /* 0x000fe20000201000 */
[----:B------:R-:W-:-:S04]  /*bb20*/  IMAD.U32 R40, R55, 0x10000, RZ ;  /* 0x0001000037287824 */ /* 0x000fc800078e00ff */
[----:B------:R-:W-:Y:S01]  /*bb30*/  FFMA.FTZ R38, R19, R160, 1.1641532182693481445e-10 ;  /* 0x2f00000013267423 */ /* 0x000fe200000100a0 */
[----:B------:R-:W-:-:S04]  /*bb40*/  FMUL.FTZ R40, R40, R51 ;  /* 0x0000003328287220 */ /* 0x000fc80000410000 */
[----:B------:R-:W-:-:S04]  /*bb50*/  FSETP.GTU.FTZ.AND P5, PT, R38, R157, PT ;  /* 0x0000009d2600720b */ /* 0x000fc80003fbc000 */
[----:B------:R-:W-:Y:S02]  /*bb60*/  FSEL R38, R40, RZ, !P5 ;  /* 0x000000ff28267208 */ /* 0x000fe40006800000 */
[----:B------:R-:W-:Y:S02]  /*bb70*/  @P1 SHF.L.U32 R40, R59, 0x10, RZ ;  /* 0x000000103b281819 */ /* 0x000fe400000006ff */
[----:B------:R-:W-:Y:S01]  /*bb80*/  SEL R19, RZ, 0x1, P5 ;  /* 0x00000001ff137807 */ /* 0x000fe20002800000 */
[----:B------:R-:W-:-:S04]  /*bb90*/  FADD.FTZ R29, R29, R38 ;  /* 0x000000261d1d7221 */ /* 0x000fc80000010000 */
[----:B------:R-:W-:-:S07]  /*bba0*/  @P1 FADD.FTZ R29, R40, R29 ;  /* 0x0000001d281d1221 */ /* 0x000fce0000010000 */
.L_x_5731:
        /* <DEDUP_REMOVED lines=12> */
.L_x_5740:
[----:B------:R-:W-:-:S07]  /*bc70*/  IMAD.MOV.U32 R44, RZ, RZ, R50 ;  /* 0x000000ffff2c7224 */ /* 0x000fce00078e0032 */
.L_x_5741:
[----:B------:R-:W-:Y:S05]  /*bc80*/  BSYNC B1 ;  /* 0x0000000000017941 */ /* 0x000fea0003800000 */
.L_x_5739:
        /* <DEDUP_REMOVED lines=16> */
.L_x_5745:
[----:B------:R-:W-:Y:S05]  /*bd90*/  BSYNC B2 ;  /* 0x0000000000027941 */ /* 0x000fea0003800000 */
.L_x_5744:
        /* <DEDUP_REMOVED lines=43> */
.L_x_5743:
[----:B------:R-:W-:Y:S05]  /*c050*/  BSYNC B1 ;  /* 0x0000000000017941 */ /* 0x000fea0003800000 */
.L_x_5742:
        /* <DEDUP_REMOVED lines=10> */
[----:B------:R-:W-:Y:S01]  /*c100*/  IMAD.U32 R37, R31, 0x10000, RZ ;  /* 0x000100001f257824 */ /* 0x000fe200078e00ff */
[----:B------:R-:W-:-:S03]  /*c110*/  MOV R31, R38 ;  /* 0x00000026001f7202 */ /* 0x000fc60000000f00 */
[----:B------:R-:W-:Y:S01]  /*c120*/  FADD.FTZ R30, R30, R37 ;  /* 0x000000251e1e7221 */ /* 0x000fe20000010000 */
[----:B------:R-:W-:Y:S06]  /*c130*/  BRA `(.L_x_5747) ;  /* 0x0000000400647947 */ /* 0x000fec0003800000 */
.L_x_5746:
        /* <DEDUP_REMOVED lines=12> */
.L_x_5749:
[----:B------:R-:W-:-:S07]  /*c200*/  IMAD.MOV.U32 R21, RZ, RZ, R50 ;  /* 0x000000ffff157224 */ /* 0x000fce00078e0032 */
.L_x_5750:
[----:B------:R-:W-:Y:S05]  /*c210*/  BSYNC B1 ;  /* 0x0000000000017941 */ /* 0x000fea0003800000 */
.L_x_5748:
        /* <DEDUP_REMOVED lines=9> */
[----:B------:R-:W-:-:S04]  /*c2b0*/  P2R R31, PR, RZ, 0x1 ;  /* 0x00000001ff1f7803 */ /* 0x000fc80000000000 */
[----:B------:R-:W-:-:S13]  /*c2c0*/  ISETP.NE.AND P6, PT, R4, RZ, PT ;  /* 0x000000ff0400720c */ /* 0x000fda0003fc5270 */
[----:B------:R-:W-:Y:S01]  /*c2d0*/  @!P6 VIADD R2, R2, 0x1 ;  /* 0x000000010202e836 */ /* 0x000fe20000000000 */
[----:B------:R-:W-:Y:S01]  /*c2e0*/  @!P6 IADD3 R37, R5, 0x1, RZ ;  /* 0x000000010525e810 */ /* 0x000fe20007ffe0ff */
[----:B------:R-:W-:-:S03]  /*c2f0*/  @!P6 IMAD.MOV.U32 R4, RZ, RZ, RZ ;  /* 0x000000ffff04e224 */ /* 0x000fc600078e00ff */
[----:B------:R-:W-:-:S13]  /*c300*/  ISETP.NE.AND P0, PT, R2, RZ, !P6 ;  /* 0x000000ff0200720c */ /* 0x000fda0007705270 */
[----:B------:R-:W-:Y:S01]  /*c310*/  @P0 IMAD.MOV R37, RZ, RZ, R5 ;  /* 0x000000ffff250224 */ /* 0x000fe200078e0205 */
[----:B------:R-:W-:-:S04]  /*c320*/  ISETP.NE.AND P0, PT, R31, RZ, PT ;  /* 0x000000ff1f00720c */ /* 0x000fc80003f05270 */
[----:B------:R-:W-:-:S09]  /*c330*/  @!P6 MOV R5, R37 ;  /* 0x000000250005e202 */ /* 0x000fd20000000f00 */
.L_x_5754:
[----:B------:R-:W-:Y:S05]  /*c340*/  BSYNC B2 ;  /* 0x0000000000027941 */ /* 0x000fea0003800000 */
.L_x_5753:
        /* <DEDUP_REMOVED lines=8> */
[----:B------:R-:W-:Y:S01]  /*c3d0*/  IMAD.MOV.U32 R31, RZ, RZ, RZ ;  /* 0x000000ffff1f7224 */ /* 0x000fe200078e00ff */
        /* <DEDUP_REMOVED lines=34> */
.L_x_5752:
[----:B------:R-:W-:Y:S05]  /*c600*/  BSYNC B1 ;  /* 0x0000000000017941 */ /* 0x000fea0003800000 */
.L_x_5751:
[----:B------:R-:W-:Y:S02]  /*c610*/  I2FP.F32.U32 R21, R21 ;  /* 0x0000001500157245 */ /* 0x000fe40000201000 */
[----:B------:R-:W-:-:S03]  /*c620*/  PRMT R37, R55, 0x7632, R37 ;  /* 0x0000763237257816 */ /* 0x000fc60000000025 */
[----:B------:R-:W-:Y:S01]  /*c630*/  FFMA.FTZ R38, R21, R160, 1.1641532182693481445e-10 ;  /* 0x2f00000015267423 */ /* 0x000fe200000100a0 */
[----:B------:R-:W-:-:S04]  /*c640*/  SHF.L.U32 R40, R37, 0x10, RZ ;  /* 0x0000001025287819 */ /* 0x000fc800000006ff */
        /* <DEDUP_REMOVED lines=8> */
.L_x_5747:
[----:B------:R-:W0:Y:S01]  /*c6d0*/  LDC.64 R230, c[0x0][0x238] ;  /* 0x00008e00ffe67b82 */ /* 0x000e220000000a00 */
[----:B------:R-:W-:Y:S01]  /*c6e0*/  P2R R37, PR, RZ, 0x4 ;  /* 0x00000004ff257803 */ /* 0x000fe20000000000 */
[----:B------:R-:W-:Y:S01]  /*c6f0*/  VIADD R46, R6, 0x40 ;  /* 0x00000040062e7836 */ /* 0x000fe20000000000 */
[----:B------:R-:W-:Y:S02]  /*c700*/  ISETP.NE.AND P2, PT, R35, RZ, PT ;  /* 0x000000ff2300720c */ /* 0x000fe40003f45270 */
[----:B------:R-:W-:Y:S02]  /*c710*/  SEL R35, RZ, 0x1000000, P5 ;  /* 0x01000000ff237807 */ /* 0x000fe40002800000 */
[----:B------:R-:W-:Y:S01]  /*c720*/  ISETP.NE.AND P5, PT, R36, RZ, PT ;  /* 0x000000ff2400720c */ /* 0x000fe20003fa5270 */
[----:B------:R-:W1:Y:S01]  /*c730*/  LDC.64 R152, c[0x0][0x240] ;  /* 0x00009000ff987b82 */ /* 0x000e620000000a00 */
[----:B------:R-:W-:Y:S02]  /*c740*/  SEL R36, RZ, 0x10000, P4 ;  /* 0x00010000ff247807 */ /* 0x000fe40002000000 */
[----:B------:R-:W-:-:S02]  /*c750*/  ISETP.NE.AND P4, PT, R33, RZ, PT ;  /* 0x000000ff2100720c */ /* 0x000fc40003f85270 */
[----:B------:R-:W-:Y:S02]  /*c760*/  SEL R33, RZ, 0x100, P3 ;  /* 0x00000100ff217807 */ /* 0x000fe40001800000 */
[----:B------:R-:W-:Y:S01]  /*c770*/  ISETP.NE.AND P3, PT, R34, RZ, PT ;  /* 0x000000ff2200720c */ /* 0x000fe20003f65270 */
[----:B------:R-:W2:Y:S01]  /*c780*/  @P1 LDC.64 R38, c[0x0][0x230] ;  /* 0x00008c00ff261b82 */ /* 0x000ea20000000a00 */
[----:B------:R-:W-:Y:S02]  /*c790*/  ISETP.NE.AND P6, PT, R32, RZ, PT ;  /* 0x000000ff2000720c */ /* 0x000fe40003fc5270 */
[----:B------:R-:W-:Y:S02]  /*c7a0*/  SEL R32, RZ, 0x1, P2 ;  /* 0x00000001ff207807 */ /* 0x000fe40001000000 */
[----:B------:R-:W-:Y:S02]  /*c7b0*/  SEL R42, RZ, 0x1, P3 ;  /* 0x00000001ff2a7807 */ /* 0x000fe40001800000 */
[----:B------:R-:W-:Y:S01]  /*c7c0*/  SEL R44, RZ, 0x1, P4 ;  /* 0x00000001ff2c7807 */ /* 0x000fe20002000000 */
[----:B0-----:R-:W-:Y:S01]  /*c7d0*/  IMAD.WIDE.U32 R40, R22, 0x10, R230 ;  /* 0x0000001016287825 */ /* 0x001fe200078e00e6 */
[----:B------:R-:W-:-:S02]  /*c7e0*/  LOP3.LUT R34, R33, R35, R36, 0xfe, !PT ;  /* 0x0000002321227212 */ /* 0x000fc400078efe24 */
[----:B------:R-:W-:Y:S01]  /*c7f0*/  SEL R103, RZ, 0x1, P5 ;  /* 0x00000001ff677807 */ /* 0x000fe20002800000 */
[----:B------:R-:W-:Y:S01]  /*c800*/  IMAD.WIDE.U32 R32, R32, 0x1000000, RZ ;  /* 0x0100000020207825 */ /* 0x000fe200078e00ff */
[----:B------:R-:W-:Y:S02]  /*c810*/  F2FP.BF16.F32.PACK_AB R35, R30, R29 ;  /* 0x0000001d1e23723e */ /* 0x000fe400000010ff */
[----:B------:R-:W-:Y:S01]  /*c820*/  SEL R101, RZ, 0x1, P6 ;  /* 0x00000001ff657807 */ /* 0x000fe20003000000 */
[----:B------:R-:W-:Y:S01]  /*c830*/  IMAD.WIDE.U32 R42, R42, 0x10000, RZ ;  /* 0x000100002a2a7825 */ /* 0x000fe200078e00ff */
[----:B------:R-:W-:Y:S02]  /*c840*/  LOP3.LUT R103, R33, R34, R103, 0xfe, !PT ;  /* 0x0000002221677212 */ /* 0x000fe400078efe67 */
[----:B------:R-:W-:Y:S01]  /*c850*/  F2FP.BF16.F32.PACK_AB R34, R28, R27 ;  /* 0x0000001b1c22723e */ /* 0x000fe200000010ff */
[----:B------:R-:W-:Y:S01]  /*c860*/  IMAD.WIDE.U32 R44, R44, 0x100, RZ ;  /* 0x000001002c2c7825 */ /* 0x000fe200078e00ff */
[----:B------:R-:W-:-:S02]  /*c870*/  F2FP.BF16.F32.PACK_AB R33, R26, R25 ;  /* 0x000000191a21723e */ /* 0x000fc400000010ff */
[----:B------:R-:W-:Y:S01]  /*c880*/  ISETP.NE.AND P2, PT, R37, RZ, PT ;  /* 0x000000ff2500720c */ /* 0x000fe20003f45270 */
[----:B--2---:R-:W-:Y:S01]  /*c890*/  @P1 IMAD.WIDE.U32 R38, R46, 0x10, R38 ;  /* 0x000000102e261825 */ /* 0x004fe200078e0026 */
[----:B------:R-:W-:Y:S01]  /*c8a0*/  LOP3.LUT R42, R44, R32, R42, 0xfe, !PT ;  /* 0x000000202c2a7212 */ /* 0x000fe200078efe2a */
[----:B------:R-:W0:Y:S01]  /*c8b0*/  @P0 LDC.64 R36, c[0x0][0x228] ;  /* 0x00008a00ff240b82 */ /* 0x000e220000000a00 */
[----:B------:R-:W-:Y:S02]  /*c8c0*/  F2FP.BF16.F32.PACK_AB R32, R24, R23 ;  /* 0x000000171820723e */ /* 0x000fe400000010ff */
[----:B------:R-:W-:Y:S02]  /*c8d0*/  LOP3.LUT R43, R45, R103, R43, 0xfe, !PT ;  /* 0x000000672d2b7212 */ /* 0x000fe400078efe2b */
[----:B------:R-:W-:Y:S01]  /*c8e0*/  LOP3.LUT R42, R42, R101, RZ, 0xfc, !PT ;  /* 0x000000652a2a7212 */ /* 0x000fe200078efcff */
[----:B------:R1:W-:Y:S02]  /*c8f0*/  STG.E.128 desc[UR4][R40.64], R32 ;  /* 0x0000002028007986 */ /* 0x0003e4000c101d04 */
[----:B-1----:R-:W-:-:S04]  /*c900*/  IMAD.WIDE.U32 R34, R22, 0x8, R152 ;  /* 0x0000000816227825 */ /* 0x002fc800078e0098 */
[C---:B------:R-:W-:Y:S01]  /*c910*/  IMAD.WIDE.U32 R32, R46.reuse, 0x10, R228 ;  /* 0x000000102e207825 */ /* 0x040fe200078e00e4 */
[----:B------:R1:W-:Y:S03]  /*c920*/  STG.E.64 desc[UR4][R34.64], R42 ;  /* 0x0000002a22007986 */ /* 0x0003e6000c101b04 */
[----:B0-----:R-:W-:Y:S01]  /*c930*/  @P0 IMAD.WIDE.U32 R36, R46, 0x10, R36 ;  /* 0x000000102e240825 */ /* 0x001fe200078e0024 */
[----:B-1----:R-:W-:Y:S06]  /*c940*/  @!P0 BRA `(.L_x_5755) ;  /* 0x0000000000508947 */ /* 0x002fec0003800000 */
[----:B------:R-:W-:Y:S01]  /*c950*/  SHF.L.U32 R41, R19, 0x10, RZ ;  /* 0x0000001013297819 */ /* 0x000fe200000006ff */
[----:B------:R-:W0:Y:S01]  /*c960*/  LDC.64 R34, c[0x0][0x248] ;  /* 0x00009200ff227b82 */ /* 0x000e220000000a00 */
[----:B------:R-:W-:Y:S02]  /*c970*/  LOP3.LUT R40, R21, 0xffff, RZ, 0xc0, !PT ;  /* 0x0000ffff15287812 */ /* 0x000fe400078ec0ff */
[----:B------:R-:W-:Y:S02]  /*c980*/  LOP3.LUT R41, R41, 0xff0000, RZ, 0xc0, !PT ;  /* 0x00ff000029297812 */ /* 0x000fe400078ec0ff */
[----:B------:R-:W-:Y:S02]  /*c990*/  PRMT R43, R48, 0x7104, RZ ;  /* 0x00007104302b7816 */ /* 0x000fe400000000ff */
[----:B------:R-:W-:Y:S02]  /*c9a0*/  PRMT R40, R41, 0x4210, R40 ;  /* 0x0000421029287816 */ /* 0x000fe40000000028 */
[----:B------:R-:W-:-:S02]  /*c9b0*/  LOP3.LUT R41, R14, 0xff, RZ, 0xc0, !PT ;  /* 0x000000ff0e297812 */ /* 0x000fc400078ec0ff */
[----:B------:R-:W-:Y:S02]  /*c9c0*/  LOP3.LUT R42, R12, 0xff, RZ, 0xc0, !PT ;  /* 0x000000ff0c2a7812 */ /* 0x000fe400078ec0ff */
[----:B------:R-:W-:Y:S02]  /*c9d0*/  LOP3.LUT R44, R10, 0xff, RZ, 0xc0, !PT ;  /* 0x000000ff0a2c7812 */ /* 0x000fe400078ec0ff */
[----:B------:R-:W-:Y:S01]  /*c9e0*/  LOP3.LUT R101, R40, 0xff00, R43, 0xf8, !PT ;  /* 0x0000ff0028657812 */ /* 0x000fe200078ef82b */
[----:B------:R-:W-:-:S03]  /*c9f0*/  IMAD.WIDE.U32 R40, R41, 0x1000000, RZ ;  /* 0x0100000029287825 */ /* 0x000fc600078e00ff */
[----:B------:R-:W-:Y:S01]  /*ca00*/  LOP3.LUT R101, R101, 0xff, R16, 0xf8, !PT ;  /* 0x000000ff65657812 */ /* 0x000fe200078ef810 */
[----:B------:R-:W-:-:S04]  /*ca10*/  IMAD.WIDE.U32 R42, R42, 0x10000, RZ ;  /* 0x000100002a2a7825 */ /* 0x000fc800078e00ff */
[----:B------:R-:W-:Y:S01]  /*ca20*/  IMAD.WIDE.U32 R44, R44, 0x100, RZ ;  /* 0x000001002c2c7825 */ /* 0x000fe200078e00ff */
[----:B------:R-:W-:-:S03]  /*ca30*/  LOP3.LUT R101, R43, R101, R41, 0xfe, !PT ;  /* 0x000000652b657212 */ /* 0x000fc600078efe29 */
[----:B0-----:R-:W-:Y:S01]  /*ca40*/  IMAD.WIDE.U32 R34, R22, 0x8, R34 ;  /* 0x0000000816227825 */ /* 0x001fe200078e0022 */
[----:B------:R-:W-:Y:S02]  /*ca50*/  LOP3.LUT R103, R44, R40, R42, 0xfe, !PT ;  /* 0x000000282c677212 */ /* 0x000fe400078efe2a */
[----:B------:R-:W-:Y:S02]  /*ca60*/  LOP3.LUT R41, R101, R45, RZ, 0xfc, !PT ;  /* 0x0000002d65297212 */ /* 0x000fe400078efcff */
[----:B------:R-:W-:-:S05]  /*ca70*/  LOP3.LUT R40, R103, 0xff, R8, 0xf8, !PT ;  /* 0x000000ff67287812 */ /* 0x000fca00078ef808 */
[----:B------:R0:W-:Y:S02]  /*ca80*/  STG.E.64 desc[UR4][R34.64], R40 ;  /* 0x0000002822007986 */ /* 0x0001e4000c101b04 */
.L_x_5755:
[----:B------:R1:W5:Y:S04]  /*ca90*/  @P0 LDG.E.128 R52, desc[UR4][R36.64] ;  /* 0x0000000424340981 */ /* 0x000368000c1e1d00 */
[----:B------:R1:W5:Y:S04]  /*caa0*/  @P1 LDG.E.128 R56, desc[UR4][R38.64] ;  /* 0x0000000426381981 */ /* 0x000368000c1e1d00 */
[----:B------:R1:W5:Y:S01]  /*cab0*/  LDG.E.128 R36, desc[UR4][R32.64] ;  /* 0x0000000420247981 */ /* 0x000362000c1e1d00 */
[C---:B------:R-:W-:Y:S01]  /*cac0*/  ISETP.NE.AND P3, PT, R31.reuse, 0x1, PT ;  /* 0x000000011f00780c */ /* 0x040fe20003f65270 */
[----:B------:R-:W-:Y:S01]  /*cad0*/  BSSY B1, `(.L_x_5756) ;  /* 0x000000c000017945 */ /* 0x000fe20003800000 */
[----:B0-----:R-:W-:-:S11]  /*cae0*/  VIADD R34, R31, 0x1 ;  /* 0x000000011f227836 */ /* 0x001fd60000000000 */
        /* <DEDUP_REMOVED lines=9> */
.L_x_5757:
[----:B------:R-:W-:-:S07]  /*cb80*/  IMAD.MOV.U32 R44, RZ, RZ, R50 ;  /* 0x000000ffff2c7224 */ /* 0x000fce00078e0032 */
.L_x_5758:
[----:B------:R-:W-:Y:S05]  /*cb90*/  BSYNC B1 ;  /* 0x0000000000017941 */ /* 0x000fea0003800000 */
.L_x_5756:
        /* <DEDUP_REMOVED lines=16> */
.L_x_5762:
[----:B------:R-:W-:Y:S05]  /*cca0*/  BSYNC B2 ;  /* 0x0000000000027941 */ /* 0x000fea0003800000 */
.L_x_5761:
        /* <DEDUP_REMOVED lines=43> */
.L_x_5760:
[----:B------:R-:W-:Y:S05]  /*cf60*/  BSYNC B1 ;  /* 0x0000000000017941 */ /* 0x000fea0003800000 */
.L_x_5759:
[----:B------:R-:W-:Y:S02]  /*cf70*/  I2FP.F32.U32 R31, R44 ;  /* 0x0000002c001f7245 */ /* 0x000fe40000201000 */
[C---:B-----5:R-:W-:Y:S02]  /*cf80*/  SHF.L.U32 R40, R36.reuse, 0x10, RZ ;  /* 0x0000001024287819 */ /* 0x060fe400000006ff */
        /* <DEDUP_REMOVED lines=13> */
.L_x_5763:
        /* <DEDUP_REMOVED lines=12> */
.L_x_5766:
[----:B------:R-:W-:-:S07]  /*d120*/  IMAD.MOV.U32 R8, RZ, RZ, R50 ;  /* 0x000000ffff087224 */ /* 0x000fce00078e0032 */
.L_x_5767:
[----:B------:R-:W-:Y:S05]  /*d130*/  BSYNC B1 ;  /* 0x0000000000017941 */ /* 0x000fea0003800000 */
.L_x_5765:
        /* <DEDUP_REMOVED lines=16> */
.L_x_5771:
[----:B------:R-:W-:Y:S05]  /*d240*/  BSYNC B2 ;  /* 0x0000000000027941 */ /* 0x000fea0003800000 */
.L_x_5770:
        /* <DEDUP_REMOVED lines=43> */
.L_x_5769:
[----:B------:R-:W-:Y:S05]  /*d500*/  BSYNC B1 ;  /* 0x0000000000017941 */ /* 0x000fea0003800000 */
.L_x_5768:
        /* <DEDUP_REMOVED lines=10> */
.L_x_5764:
        /* <DEDUP_REMOVED lines=12> */
.L_x_5773:
[----:B------:R-:W-:-:S07]  /*d670*/  MOV R41, R50 ;  /* 0x0000003200297202 */ /* 0x000fce0000000f00 */
.L_x_5774:
[----:B------:R-:W-:Y:S05]  /*d680*/  BSYNC B1 ;  /* 0x0000000000017941 */ /* 0x000fea0003800000 */
.L_x_5772:
        /* <DEDUP_REMOVED lines=16> */
.L_x_5778:
[----:B------:R-:W-:Y:S05]  /*d790*/  BSYNC B2 ;  /* 0x0000000000027941 */ /* 0x000fea0003800000 */
.L_x_5777:
        /* <DEDUP_REMOVED lines=43> */
.L_x_5776:
[----:B------:R-:W-:Y:S05]  /*da50*/  BSYNC B1 ;  /* 0x0000000000017941 */ /* 0x000fea0003800000 */
.L_x_5775:
        /* <DEDUP_REMOVED lines=15> */
.L_x_5779:
        /* <DEDUP_REMOVED lines=12> */
.L_x_5782:
[----:B------:R-:W-:-:S07]  /*dc10*/  MOV R10, R50 ;  /* 0x00000032000a7202 */ /* 0x000fce0000000f00 */
.L_x_5783:
[----:B------:R-:W-:Y:S05]  /*dc20*/  BSYNC B1 ;  /* 0x0000000000017941 */ /* 0x000fea0003800000 */
.L_x_5781:
        /* <DEDUP_REMOVED lines=16> */
.L_x_5787:
[----:B------:R-:W-:Y:S05]  /*dd30*/  BSYNC B2 ;  /* 0x0000000000027941 */ /* 0x000fea0003800000 */
.L_x_5786:
        /* <DEDUP_REMOVED lines=43> */
.L_x_5785:
[----:B------:R-:W-:Y:S05]  /*dff0*/  BSYNC B1 ;  /* 0x0000000000017941 */ /* 0x000fea0003800000 */
.L_x_5784:
[----:B------:R-:W-:Y:S02]  /*e000*/  I2FP.F32.U32 R33, R10 ;  /* 0x0000000a00217245 */ /* 0x000fe40000201000 */
[----:B------:R-:W-:-:S05]  /*e010*/  PRMT R10, R52, 0x7632, R10 ;  /* 0x00007632340a7816 */ /* 0x000fca000000000a */
        /* <DEDUP_REMOVED lines=10> */
.L_x_5780:
        /* <DEDUP_REMOVED lines=12> */
.L_x_5789:
[----:B------:R-:W-:-:S07]  /*e180*/  IMAD.MOV.U32 R33, RZ, RZ, R50 ;  /* 0x000000ffff217224 */ /* 0x000fce00078e0032 */
.L_x_5790:
[----:B------:R-:W-:Y:S05]  /*e190*/  BSYNC B1 ;  /* 0x0000000000017941 */ /* 0x000fea0003800000 */
.L_x_5788:
        /* <DEDUP_REMOVED lines=16> */
.L_x_5794:
[----:B------:R-:W-:Y:S05]  /*e2a0*/  BSYNC B2 ;  /* 0x0000000000027941 */ /* 0x000fea0003800000 */
.L_x_5793:
        /* <DEDUP_REMOVED lines=43> */
.L_x_5792:
[----:B------:R-:W-:Y:S05]  /*e560*/  BSYNC B1 ;  /* 0x0000000000017941 */ /* 0x000fea0003800000 */
.L_x_5791:
        /* <DEDUP_REMOVED lines=15> */
.L_x_5795:
        /* <DEDUP_REMOVED lines=12> */
.L_x_5798:
[----:B------:R-:W-:-:S07]  /*e720*/  IMAD.MOV.U32 R12, RZ, RZ, R50 ;  /* 0x000000ffff0c7224 */ /* 0x000fce00078e0032 */
.L_x_5799:
[----:B------:R-:W-:Y:S05]  /*e730*/  BSYNC B1 ;  /* 0x0000000000017941 */ /* 0x000fea0003800000 */
.L_x_5797:
        /* <DEDUP_REMOVED lines=16> */
.L_x_5803:
[----:B------:R-:W-:Y:S05]  /*e840*/  BSYNC B2 ;  /* 0x0000000000027941 */ /* 0x000fea0003800000 */
.L_x_5802:
        /* <DEDUP_REMOVED lines=43> */
.L_x_5801:
[----:B------:R-:W-:Y:S05]  /*eb00*/  BSYNC B1 ;  /* 0x0000000000017941 */ /* 0x000fea0003800000 */
.L_x_5800:
        /* <DEDUP_REMOVED lines=10> */
.L_x_5796:
        /* <DEDUP_REMOVED lines=12> */
.L_x_5805:
[----:B------:R-:W-:-:S07]  /*ec70*/  IMAD.MOV.U32 R102, RZ, RZ, R50 ;  /* 0x000000ffff667224 */ /* 0x000fce00078e0032 */
.L_x_5806:
[----:B------:R-:W-:Y:S05]  /*ec80*/  BSYNC B1 ;  /* 0x0000000000017941 */ /* 0x000fea0003800000 */
.L_x_5804:
        /* <DEDUP_REMOVED lines=16> */
.L_x_5810:
[----:B------:R-:W-:Y:S05]  /*ed90*/  BSYNC B2 ;  /* 0x0000000000027941 */ /* 0x000fea0003800000 */
.L_x_5809:
        /* <DEDUP_REMOVED lines=43> */
.L_x_5808:
[----:B------:R-:W-:Y:S05]  /*f050*/  BSYNC B1 ;  /* 0x0000000000017941 */ /* 0x000fea0003800000 */
.L_x_5807:
[----:B------:R-:W-:Y:S02]  /*f060*/  I2FP.F32.U32 R37, R102 ;  /* 0x0000006600257245 */ /* 0x000fe40000201000 */
[----:B------:R-:W-:-:S03]  /*f070*/  SHF.L.U32 R42, R42, 0x10, RZ ;  /* 0x000000102a2a7819 */ /* 0x000fc600000006ff */
[----:B------:R-:W-:-:S05]  /*f080*/  FFMA.FTZ R34, R37, R160, 1.1641532182693481445e-10 ;  /* 0x2f00000025227423 */ /* 0x000fca00000100a0 */
[----:B------:R-:W-:Y:S01]  /*f090*/  FSETP.GTU.FTZ.AND P3, PT, R34, R157, PT ;  /* 0x0000009d2200720b */ /* 0x000fe20003f7c000 */
[----:B------:R-:W-:-:S03]  /*f0a0*/  FMUL.FTZ R34, R42, R51 ;  /* 0x000000332a227220 */ /* 0x000fc60000410000 */
        /* <DEDUP_REMOVED lines=10> */
.L_x_5811:
        /* <DEDUP_REMOVED lines=12> */
.L_x_5814:
[----:B------:R-:W-:-:S07]  /*f210*/  IMAD.MOV.U32 R14, RZ, RZ, R50 ;  /* 0x000000ffff0e7224 */ /* 0x000fce00078e0032 */
.L_x_5815:
[----:B------:R-:W-:Y:S05]  /*f220*/  BSYNC B1 ;  /* 0x0000000000017941 */ /* 0x000fea0003800000 */
.L_x_5813:
        /* <DEDUP_REMOVED lines=16> */
.L_x_5819:
[----:B------:R-:W-:Y:S05]  /*f330*/  BSYNC B2 ;  /* 0x0000000000027941 */ /* 0x000fea0003800000 */
.L_x_5818:
        /* <DEDUP_REMOVED lines=43> */
.L_x_5817:
[----:B------:R-:W-:Y:S05]  /*f5f0*/  BSYNC B1 ;  /* 0x0000000000017941 */ /* 0x000fea0003800000 */
.L_x_5816:
[----:B------:R-:W-:Y:S02]  /*f600*/  I2FP.F32.U32 R35, R14 ;  /* 0x0000000e00237245 */ /* 0x000fe40000201000 */
[----:B------:R-:W-:Y:S02]  /*f610*/  PRMT R14, R53, 0x7632, R14 ;  /* 0x00007632350e7816 */ /* 0x000fe4000000000e */
[----:B------:R-:W-:Y:S02]  /*f620*/  @P1 PRMT R37, R57, 0x7632, R37 ;  /* 0x0000763239251816 */ /* 0x000fe40000000025 */
[----:B------:R-:W-:Y:S01]  /*f630*/  SHF.L.U32 R44, R14, 0x10, RZ ;  /* 0x000000100e2c7819 */ /* 0x000fe200000006ff */
[----:B------:R-:W-:Y:S02]  /*f640*/  FFMA.FTZ R14, R35, R160, 1.1641532182693481445e-10 ;  /* 0x2f000000230e7423 */ /* 0x000fe400000100a0 */
[----:B------:R-:W-:Y:S02]  /*f650*/  @P1 IMAD.U32 R37, R37, 0x10000, RZ ;  /* 0x0001000025251824 */ /* 0x000fe400078e00ff */
[----:B------:R-:W-:Y:S01]  /*f660*/  FMUL.FTZ R44, R44, R51 ;  /* 0x000000332c2c7220 */ /* 0x000fe20000410000 */
[----:B------:R-:W-:-:S04]  /*f670*/  FSETP.GTU.FTZ.AND P3, PT, R14, R157, PT ;  /* 0x0000009d0e00720b */ /* 0x000fc80003f7c000 */
[----:B------:R-:W-:Y:S02]  /*f680*/  FSEL R35, R44, RZ, !P3 ;  /* 0x000000ff2c237208 */ /* 0x000fe40005800000 */
[----:B------:R-:W-:-:S03]  /*f690*/  SEL R14, RZ, 0x1, P3 ;  /* 0x00000001ff0e7807 */ /* 0x000fc60001800000 */
[----:B------:R-:W-:-:S04]  /*f6a0*/  FADD.FTZ R34, R34, R35 ;  /* 0x0000002322227221 */ /* 0x000fc80000010000 */
[----:B------:R-:W-:-:S07]  /*f6b0*/  @P1 FADD.FTZ R34, R34, R37 ;  /* 0x0000002522221221 */ /* 0x000fce0000010000 */
.L_x_5812:
        /* <DEDUP_REMOVED lines=12> */
.L_x_5821:
[----:B------:R-:W-:-:S07]  /*f780*/  MOV R35, R50 ;  /* 0x0000003200237202 */ /* 0x000fce0000000f00 */
.L_x_5822:
[----:B------:R-:W-:Y:S05]  /*f790*/  BSYNC B1 ;  /* 0x0000000000017941 */ /* 0x000fea0003800000 */
.L_x_5820:
        /* <DEDUP_REMOVED lines=16> */
.L_x_5826:
[----:B------:R-:W-:Y:S05]  /*f8a0*/  BSYNC B2 ;  /* 0x0000000000027941 */ /* 0x000fea0003800000 */
.L_x_5825:
        /* <DEDUP_REMOVED lines=43> */
.L_x_5824:
[----:B------:R-:W-:Y:S05]  /*fb60*/  BSYNC B1 ;  /* 0x0000000000017941 */ /* 0x000fea0003800000 */
.L_x_5823:
        /* <DEDUP_REMOVED lines=15> */
.L_x_5827:
        /* <DEDUP_REMOVED lines=12> */
.L_x_5830:
[----:B------:R-:W-:-:S07]  /*fd20*/  MOV R16, R50 ;  /* 0x0000003200107202 */ /* 0x000fce0000000f00 */
.L_x_5831:
[----:B------:R-:W-:Y:S05]  /*fd30*/  BSYNC B1 ;  /* 0x0000000000017941 */ /* 0x000fea0003800000 */
.L_x_5829:
        /* <DEDUP_REMOVED lines=16> */
.L_x_5835:
[----:B------:R-:W-:Y:S05]  /*fe40*/  BSYNC B2 ;  /* 0x0000000000027941 */ /* 0x000fea0003800000 */
.L_x_5834:
        /* <DEDUP_REMOVED lines=43> */
.L_x_5833:
[----:B------:R-:W-:Y:S05]  /*10100*/  BSYNC B1 ;  /* 0x0000000000017941 */ /* 0x000fea0003800000 */
.L_x_5832:
        /* <DEDUP_REMOVED lines=10> */
.L_x_5828:
        /* <DEDUP_REMOVED lines=12> */
.L_x_5837:
[----:B------:R-:W-:-:S07]  /*10270*/  IMAD.MOV.U32 R45, RZ, RZ, R50 ;  /* 0x000000ffff2d7224 */ /* 0x000fce00078e0032 */
.L_x_5838:
[----:B------:R-:W-:Y:S05]  /*10280*/  BSYNC B1 ;  /* 0x0000000000017941 */ /* 0x000fea0003800000 */
.L_x_5836:
        /* <DEDUP_REMOVED lines=16> */
.L_x_5842:
[----:B------:R-:W-:Y:S05]  /*10390*/  BSYNC B2 ;  /* 0x0000000000027941 */ /* 0x000fea0003800000 */
.L_x_5841:
        /* <DEDUP_REMOVED lines=43> */
.L_x_5840:
[----:B------:R-:W-:Y:S05]  /*10650*/  BSYNC B1 ;  /* 0x0000000000017941 */ /* 0x000fea0003800000 */
.L_x_5839:
        /* <DEDUP_REMOVED lines=14> */
.L_x_5843:
        /* <DEDUP_REMOVED lines=12> */
.L_x_5846:
[----:B------:R-:W-:-:S07]  /*10800*/  IMAD.MOV.U32 R45, RZ, RZ, R50 ;  /* 0x000000ffff2d7224 */ /* 0x000fce00078e0032 */
.L_x_5847:
[----:B------:R-:W-:Y:S05]  /*10810*/  BSYNC B1 ;  /* 0x0000000000017941 */ /* 0x000fea0003800000 */
.L_x_5845:
        /* <DEDUP_REMOVED lines=16> */
.L_x_5851:
[----:B------:R-:W-:Y:S05]  /*10920*/  BSYNC B2 ;  /* 0x0000000000027941 */ /* 0x000fea0003800000 */
.L_x_5850:
        /* <DEDUP_REMOVED lines=43> */
.L_x_5849:
[----:B------:R-:W-:Y:S05]  /*10be0*/  BSYNC B1 ;  /* 0x0000000000017941 */ /* 0x000fea0003800000 */
.L_x_5848:
[----:B------:R-:W-:Y:S02]  /*10bf0*/  I2FP.F32.U32 R37, R45 ;  /* 0x0000002d00257245 */ /* 0x000fe40000201000 */
[----:B------:R-:W-:-:S03]  /*10c00*/  PRMT R45, R54, 0x7632, R45 ;  /* 0x00007632362d7816 */ /* 0x000fc6000000002d */
[----:B------:R-:W-:Y:S02]  /*10c10*/  FFMA.FTZ R48, R37, R160, 1.1641532182693481445e-10 ;  /* 0x2f00000025307423 */ /* 0x000fe400000100a0 */
[----:B------:R-:W-:Y:S01]  /*10c20*/  IMAD.U32 R100, R45, 0x10000, RZ ;  /* 0x000100002d647824 */ /* 0x000fe200078e00ff */
[----:B------:R-:W-:Y:S02]  /*10c30*/  @P1 PRMT R45, R58, 0x7632, R45 ;  /* 0x000076323a2d1816 */ /* 0x000fe4000000002d */
[----:B------:R-:W-:Y:S01]  /*10c40*/  FSETP.GTU.FTZ.AND P4, PT, R48, R157, PT ;  /* 0x0000009d3000720b */ /* 0x000fe20003f9c000 */
[----:B------:R-:W-:Y:S01]  /*10c50*/  FMUL.FTZ R100, R100, R51 ;  /* 0x0000003364647220 */ /* 0x000fe20000410000 */
[----:B------:R-:W-:Y:S02]  /*10c60*/  @P1 SHF.L.U32 R45, R45, 0x10, RZ ;  /* 0x000000102d2d1819 */ /* 0x000fe400000006ff */
[----:B------:R-:W-:Y:S02]  /*10c70*/  SEL R48, RZ, 0x1, P4 ;  /* 0x00000001ff307807 */ /* 0x000fe40002000000 */
[----:B------:R-:W-:-:S05]  /*10c80*/  FSEL R37, R100, RZ, !P4 ;  /* 0x000000ff64257208 */ /* 0x000fca0006000000 */
[----:B------:R-:W-:-:S04]  /*10c90*/  FADD.FTZ R36, R36, R37 ;  /* 0x0000002524247221 */ /* 0x000fc80000010000 */
[----:B------:R-:W-:-:S07]  /*10ca0*/  @P1 FADD.FTZ R36, R36, R45 ;  /* 0x0000002d24241221 */ /* 0x000fce0000010000 */
.L_x_5844:
        /* <DEDUP_REMOVED lines=12> */
.L_x_5853:
[----:B------:R-:W-:-:S07]  /*10d70*/  IMAD.MOV.U32 R37, RZ, RZ, R50 ;  /* 0x000000ffff257224 */ /* 0x000fce00078e0032 */
.L_x_5854:
[----:B------:R-:W-:Y:S05]  /*10d80*/  BSYNC B1 ;  /* 0x0000000000017941 */ /* 0x000fea0003800000 */
.L_x_5852:
        /* <DEDUP_REMOVED lines=16> */
.L_x_5858:
[----:B------:R-:W-:Y:S05]  /*10e90*/  BSYNC B2 ;  /* 0x0000000000027941 */ /* 0x000fea0003800000 */
.L_x_5857:
        /* <DEDUP_REMOVED lines=43> */
.L_x_5856:
[----:B------:R-:W-:Y:S05]  /*11150*/  BSYNC B1 ;  /* 0x0000000000017941 */ /* 0x000fea0003800000 */
.L_x_5855:
        /* <DEDUP_REMOVED lines=14> */
.L_x_5859:
        /* <DEDUP_REMOVED lines=12> */
.L_x_5862:
[----:B------:R-:W-:-:S07]  /*11300*/  IMAD.MOV.U32 R19, RZ, RZ, R50 ;  /* 0x000000ffff137224 */ /* 0x000fce00078e0032 */
.L_x_5863:
[----:B------:R-:W-:Y:S05]  /*11310*/  BSYNC B1 ;  /* 0x0000000000017941 */ /* 0x000fea0003800000 */
.L_x_5861:
        /* <DEDUP_REMOVED lines=16> */
.L_x_5867:
[----:B------:R-:W-:Y:S05]  /*11420*/  BSYNC B2 ;  /* 0x0000000000027941 */ /* 0x000fea0003800000 */
.L_x_5866:
        /* <DEDUP_REMOVED lines=43> */
.L_x_5865:
[----:B------:R-:W-:Y:S05]  /*116e0*/  BSYNC B1 ;  /* 0x0000000000017941 */ /* 0x000fea0003800000 */
.L_x_5864:
[----:B------:R-:W-:Y:S02]  /*116f0*/  I2FP.F32.U32 R19, R19 ;  /* 0x0000001300137245 */ /* 0x000fe40000201000 */
[----:B------:R-:W-:-:S03]  /*11700*/  SHF.L.U32 R102, R55, 0x10, RZ ;  /* 0x0000001037667819 */ /* 0x000fc600000006ff */
[----:B------:R-:W-:Y:S02]  /*11710*/  FFMA.FTZ R100, R19, R160, 1.1641532182693481445e-10 ;  /* 0x2f00000013647423 */ /* 0x000fe400000100a0 */
[----:B------:R-:W-:-:S03]  /*11720*/  FMUL.FTZ R102, R102, R51 ;  /* 0x0000003366667220 */ /* 0x000fc60000410000 */
[----:B------:R-:W-:-:S04]  /*11730*/  FSETP.GTU.FTZ.AND P5, PT, R100, R157, PT ;  /* 0x0000009d6400720b */ /* 0x000fc80003fbc000 */
[----:B------:R-:W-:Y:S01]  /*11740*/  FSEL R100, R102, RZ, !P5 ;  /* 0x000000ff66647208 */ /* 0x000fe20006800000 */
[----:B------:R-:W-:Y:S01]  /*11750*/  @P1 IMAD.U32 R102, R59, 0x10000, RZ ;  /* 0x000100003b661824 */ /* 0x000fe200078e00ff */
[----:B------:R-:W-:-:S03]  /*11760*/  SEL R19, RZ, 0x1, P5 ;  /* 0x00000001ff137807 */ /* 0x000fc60002800000 */
[----:B------:R-:W-:-:S04]  /*11770*/  FADD.FTZ R37, R37, R100 ;  /* 0x0000006425257221 */ /* 0x000fc80000010000 */
[----:B------:R-:W-:-:S07]  /*11780*/  @P1 FADD.FTZ R37, R102, R37 ;  /* 0x0000002566251221 */ /* 0x000fce0000010000 */
.L_x_5860:
        /* <DEDUP_REMOVED lines=12> */
.L_x_5869:
[----:B------:R-:W-:-:S07]  /*11850*/  MOV R106, R50 ;  /* 0x00000032006a7202 */ /* 0x000fce0000000f00 */
.L_x_5870:
[----:B------:R-:W-:Y:S05]  /*11860*/  BSYNC B1 ;  /* 0x0000000000017941 */ /* 0x000fea0003800000 */
.L_x_5868:
        /* <DEDUP_REMOVED lines=16> */
.L_x_5874:
[----:B------:R-:W-:Y:S05]  /*11970*/  BSYNC B2 ;  /* 0x0000000000027941 */ /* 0x000fea0003800000 */
.L_x_5873:
        /* <DEDUP_REMOVED lines=41> */
[----:B------:R-:W-:Y:S01]  /*11c10*/  HFMA2.MMA R100, -RZ, RZ, 0, 0 ;  /* 0x00000000ff647435 */ /* 0x000fe200000001ff */
[----:B------:R-:W-:-:S10]  /*11c20*/  LOP3.LUT R155, R159, UR40, R38, 0x96, !PT ;  /* 0x000000289f9b7c12 */ /* 0x000fd4000f8e9626 */
.L_x_5872:
[----:B------:R-:W-:Y:S05]  /*11c30*/  BSYNC B1 ;  /* 0x0000000000017941 */ /* 0x000fea0003800000 */
.L_x_5871:
        /* <DEDUP_REMOVED lines=14> */
.L_x_5875:
        /* <DEDUP_REMOVED lines=12> */
.L_x_5878:
[----:B------:R-:W-:-:S07]  /*11de0*/  MOV R21, R50 ;  /* 0x0000003200157202 */ /* 0x000fce0000000f00 */
.L_x_5879:
[----:B------:R-:W-:Y:S05]  /*11df0*/  BSYNC B1 ;  /* 0x0000000000017941 */ /* 0x000fea0003800000 */
.L_x_5877:
        /* <DEDUP_REMOVED lines=18> */
.L_x_5883:
[----:B------:R-:W-:Y:S05]  /*11f20*/  BSYNC B2 ;  /* 0x0000000000027941 */ /* 0x000fea0003800000 */
.L_x_5882:
[----:B------:R-:W-:Y:S01]  /*11f30*/  IMAD.HI.U32 R39, R2, -0x326172a9, RZ ;  /* 0xcd9e8d5702277827 */ /* 0x000fe200078e00ff */
[----:B------:R-:W-:-:S03]  /*11f40*/  LOP3.LUT R50, R50, UR7, R5, 0x96, !PT ;  /* 0x0000000732327c12 */ /* 0x000fc6000f8e9605 */
[----:B------:R-:W-:Y:S01]  /*11f50*/  IMAD R45, R2, -0x326172a9, RZ ;  /* 0xcd9e8d57022d7824 */ /* 0x000fe200078e02ff */
[----:B------:R-:W-:Y:S01]  /*11f60*/  LOP3.LUT R39, R39, UR6, R4, 0x96, !PT ;  /* 0x0000000627277c12 */ /* 0x000fe2000f8e9604 */
[----:B------:R-:W-:-:S04]  /*11f70*/  IMAD.WIDE.U32 R102, R50, -0x326172a9, RZ ;  /* 0xcd9e8d5732667825 */ /* 0x000fc800078e00ff */
[----:B------:R-:W-:Y:S01]  /*11f80*/  IMAD R49, R3, -0x2daee0ad, RZ ;  /* 0xd2511f5303317824 */ /* 0x000fe200078e02ff */
[----:B------:R-:W-:Y:S01]  /*11f90*/  LOP3.LUT R45, R103, UR23, R45, 0x96, !PT ;  /* 0x00000017672d7c12 */ /* 0x000fe2000f8e962d */
[----:B------:R-:W-:Y:S01]  /*11fa0*/  IMAD.WIDE.U32 R106, R39, -0x2daee0ad, RZ ;  /* 0xd2511f53276a7825 */ /* 0x000fe200078e00ff */
[----:B------:R-:W-:-:S03]  /*11fb0*/  HFMA2.MMA R39, -RZ, RZ, 0, 0 ;  /* 0x00000000ff277435 */ /* 0x000fc600000001ff */
        /* <DEDUP_REMOVED lines=34> */
.L_x_5881:
[----:B------:R-:W-:Y:S05]  /*121e0*/  BSYNC B1 ;  /* 0x0000000000017941 */ /* 0x000fea0003800000 */
.L_x_5880:
        /* <DEDUP_REMOVED lines=12> */
.L_x_5876:
[----:B------:R-:W-:Y:S01]  /*122b0*/  ISETP.NE.AND P6, PT, R40, RZ, PT ;  /* 0x000000ff2800720c */ /* 0x000fe20003fc5270 */
[----:B------:R-:W0:Y:S01]  /*122c0*/  @P0 LDC.64 R100, c[0x0][0x228] ;  /* 0x00008a00ff640b82 */ /* 0x000e220000000a00 */
[----:B------:R-:W-:Y:S02]  /*122d0*/  SEL R40, RZ, 0x1000000, P5 ;  /* 0x01000000ff287807 */ /* 0x000fe40002800000 */
[----:B------:R-:W-:Y:S02]  /*122e0*/  ISETP.NE.AND P5, PT, R41, RZ, PT ;  /* 0x000000ff2900720c */ /* 0x000fe40003fa5270 */
[----:B------:R-:W-:Y:S02]  /*122f0*/  SEL R110, RZ, 0x100, P3 ;  /* 0x00000100ff6e7807 */ /* 0x000fe40001800000 */
[----:B------:R-:W-:Y:S01]  /*12300*/  SEL R41, RZ, 0x10000, P4 ;  /* 0x00010000ff297807 */ /* 0x000fe20002000000 */
[----:B------:R-:W1:Y:S01]  /*12310*/  @P1 LDC.64 R102, c[0x0][0x230] ;  /* 0x00008c00ff661b82 */ /* 0x000e620000000a00 */
[----:B------:R-:W-:-:S02]  /*12320*/  ISETP.NE.AND P3, PT, R42, RZ, PT ;  /* 0x000000ff2a00720c */ /* 0x000fc40003f65270 */
[----:B------:R-:W-:Y:S02]  /*12330*/  ISETP.NE.AND P4, PT, R43, RZ, PT ;  /* 0x000000ff2b00720c */ /* 0x000fe40003f85270 */
[----:B------:R-:W-:Y:S02]  /*12340*/  SEL R108, RZ, 0x1, P3 ;  /* 0x00000001ff6c7807 */ /* 0x000fe40001800000 */
[----:B------:R-:W-:Y:S02]  /*12350*/  P2R R45, PR, RZ, 0x4 ;  /* 0x00000004ff2d7803 */ /* 0x000fe40000000000 */
[----:B------:R-:W-:Y:S01]  /*12360*/  SEL R104, RZ, 0x1, P4 ;  /* 0x00000001ff687807 */ /* 0x000fe20002000000 */
[----:B------:R-:W-:Y:S01]  /*12370*/  IMAD.WIDE.U32 R108, R108, 0x1000000, RZ ;  /* 0x010000006c6c7825 */ /* 0x000fe200078e00ff */
[----:B------:R-:W-:Y:S02]  /*12380*/  SEL R106, RZ, 0x1, P5 ;  /* 0x00000001ff6a7807 */ /* 0x000fe40002800000 */
[----:B------:R-:W-:Y:S01]  /*12390*/  ISETP.NE.AND P2, PT, R44, RZ, PT ;  /* 0x000000ff2c00720c */ /* 0x000fe20003f45270 */
[----:B------:R-:W-:Y:S01]  /*123a0*/  IMAD.WIDE.U32 R104, R104, 0x10000, RZ ;  /* 0x0001000068687825 */ /* 0x000fe200078e00ff */
[----:B------:R-:W-:-:S02]  /*123b0*/  LOP3.LUT R110, R110, R40, R41, 0xfe, !PT ;  /* 0x000000286e6e7212 */ /* 0x000fc400078efe29 */
[----:B------:R-:W-:Y:S01]  /*123c0*/  SEL R111, RZ, 0x1, P2 ;  /* 0x00000001ff6f7807 */ /* 0x000fe20001000000 */
[----:B------:R-:W-:Y:S01]  /*123d0*/  IMAD.WIDE.U32 R106, R106, 0x100, RZ ;  /* 0x000001006a6a7825 */ /* 0x000fe200078e00ff */
[----:B------:R-:W-:Y:S02]  /*123e0*/  ISETP.NE.AND P2, PT, R45, RZ, PT ;  /* 0x000000ff2d00720c */ /* 0x000fe40003f45270 */
[----:B------:R-:W-:Y:S01]  /*123f0*/  F2FP.BF16.F32.PACK_AB R43, R38, R37 ;  /* 0x00000025262b723e */ /* 0x000fe200000010ff */
[----:B------:R-:W-:Y:S01]  /*12400*/  IMAD.WIDE.U32 R44, R46, 0x10, R230 ;  /* 0x000000102e2c7825 */ /* 0x000fe200078e00e6 */
[----:B------:R-:W-:Y:S02]  /*12410*/  F2FP.BF16.F32.PACK_AB R42, R36, R35 ;  /* 0x00000023242a723e */ /* 0x000fe400000010ff */
[----:B------:R-:W-:Y:S02]  /*12420*/  F2FP.BF16.F32.PACK_AB R41, R34, R33 ;  /* 0x000000212229723e */ /* 0x000fe400000010ff */
[----:B------:R-:W-:-:S02]  /*12430*/  F2FP.BF16.F32.PACK_AB R40, R32, R31 ;  /* 0x0000001f2028723e */ /* 0x000fc400000010ff */
[----:B------:R-:W-:Y:S02]  /*12440*/  LOP3.LUT R111, R109, R110, R111, 0xfe, !PT ;  /* 0x0000006e6d6f7212 */ /* 0x000fe400078efe6f */
[----:B------:R-:W-:Y:S01]  /*12450*/  LOP3.LUT R108, R106, R108, R104, 0xfe, !PT ;  /* 0x0000006c6a6c7212 */ /* 0x000fe200078efe68 */
[----:B------:R2:W-:Y:S01]  /*12460*/  STG.E.128 desc[UR4][R44.64], R40 ;  /* 0x000000282c007986 */ /* 0x0005e2000c101d04 */
[----:B------:R-:W-:Y:S02]  /*12470*/  SEL R109, RZ, 0x1, P6 ;  /* 0x00000001ff6d7807 */ /* 0x000fe40003000000 */
[----:B------:R-:W-:Y:S02]  /*12480*/  LOP3.LUT R105, R107, R111, R105, 0xfe, !PT ;  /* 0x0000006f6b697212 */ /* 0x000fe400078efe69 */
[----:B------:R-:W-:Y:S02]  /*12490*/  LOP3.LUT R104, R108, R109, RZ, 0xfc, !PT ;  /* 0x0000006d6c687212 */ /* 0x000fe400078efcff */
[----:B------:R-:W-:-:S05]  /*124a0*/  IADD3 R116, R6, 0x60, RZ ;  /* 0x0000006006747810 */ /* 0x000fca0007ffe0ff */
[----:B0-----:R-:W-:-:S04]  /*124b0*/  @P0 IMAD.WIDE.U32 R100, R116, 0x10, R100 ;  /* 0x0000001074640825 */ /* 0x001fc800078e0064 */
[----:B-1----:R-:W-:-:S04]  /*124c0*/  @P1 IMAD.WIDE.U32 R102, R116, 0x10, R102 ;  /* 0x0000001074661825 */ /* 0x002fc800078e0066 */
[----:B--2---:R-:W-:-:S04]  /*124d0*/  IMAD.WIDE.U32 R42, R46, 0x8, R152 ;  /* 0x000000082e2a7825 */ /* 0x004fc800078e0098 */
[----:B------:R-:W-:Y:S01]  /*124e0*/  IMAD.WIDE.U32 R40, R116, 0x10, R228 ;  /* 0x0000001074287825 */ /* 0x000fe200078e00e4 */
[----:B------:R0:W-:Y:S01]  /*124f0*/  STG.E.64 desc[UR4][R42.64], R104 ;  /* 0x000000682a007986 */ /* 0x0001e2000c101b04 */
[----:B------:R-:W-:Y:S05]  /*12500*/  @!P0 BRA `(.L_x_5884) ;  /* 0x0000000000508947 */ /* 0x000fea0003800000 */
[----:B------:R-:W-:Y:S01]  /*12510*/  IMAD.U32 R45, R19, 0x10000, RZ ;  /* 0x00010000132d7824 */ /* 0x000fe200078e00ff */
[----:B0-----:R-:W0:Y:S01]  /*12520*/  LDC.64 R42, c[0x0][0x248] ;  /* 0x00009200ff2a7b82 */ /* 0x001e220000000a00 */
[----:B------:R-:W-:Y:S02]  /*12530*/  LOP3.LUT R44, R21, 0xffff, RZ, 0xc0, !PT ;  /* 0x0000ffff152c7812 */ /* 0x000fe400078ec0ff */
[----:B------:R-:W-:Y:S02]  /*12540*/  PRMT R105, R48, 0x7104, RZ ;  /* 0x0000710430697816 */ /* 0x000fe400000000ff */
[----:B------:R-:W-:Y:S02]  /*12550*/  LOP3.LUT R45, R45, 0xff0000, RZ, 0xc0, !PT ;  /* 0x00ff00002d2d7812 */ /* 0x000fe400078ec0ff */
[----:B------:R-:W-:Y:S02]  /*12560*/  LOP3.LUT R104, R12, 0xff, RZ, 0xc0, !PT ;  /* 0x000000ff0c687812 */ /* 0x000fe400078ec0ff */
[----:B------:R-:W-:-:S02]  /*12570*/  PRMT R44, R45, 0x4210, R44 ;  /* 0x000042102d2c7816 */ /* 0x000fc4000000002c */
        /* <DEDUP_REMOVED lines=13> */
.L_x_5884:
[----:B------:R2:W5:Y:S04]  /*12650*/  @P0 LDG.E.128 R52, desc[UR4][R100.64] ;  /* 0x0000000464340981 */ /* 0x000568000c1e1d00 */
[----:B------:R2:W5:Y:S04]  /*12660*/  @P1 LDG.E.128 R56, desc[UR4][R102.64] ;  /* 0x0000000466381981 */ /* 0x000568000c1e1d00 */
[----:B------:R2:W5:Y:S01]  /*12670*/  LDG.E.128 R100, desc[UR4][R40.64] ;  /* 0x0000000428647981 */ /* 0x000562000c1e1d00 */
[C---:B------:R-:W-:Y:S01]  /*12680*/  ISETP.NE.AND P3, PT, R39.reuse, 0x1, PT ;  /* 0x000000012700780c */ /* 0x040fe20003f65270 */
[----:B------:R-:W-:Y:S01]  /*12690*/  BSSY B1, `(.L_x_5885) ;  /* 0x000000c000017945 */ /* 0x000fe20003800000 */
[----:B01----:R-:W-:-:S11]  /*126a0*/  VIADD R42, R39, 0x1 ;  /* 0x00000001272a7836 */ /* 0x003fd60000000000 */
[----:B--2---:R-:W-:Y:S05]  /*126b0*/  @!P3 BRA `(.L_x_5886) ;  /* 0x000000000020b947 */ /* 0x004fea0003800000 */
        /* <DEDUP_REMOVED lines=8> */
.L_x_5886:
[----:B------:R-:W-:-:S07]  /*12740*/  MOV R46, R50 ;  /* 0x00000032002e7202 */ /* 0x000fce0000000f00 */
.L_x_5887:
[----:B------:R-:W-:Y:S05]  /*12750*/  BSYNC B1 ;  /* 0x0000000000017941 */ /* 0x000fea0003800000 */
.L_x_5885:
        /* <DEDUP_REMOVED lines=16> */
.L_x_5891:
[----:B------:R-:W-:Y:S05]  /*12860*/  BSYNC B2 ;  /* 0x0000000000027941 */ /* 0x000fea0003800000 */
.L_x_5890:
        /* <DEDUP_REMOVED lines=43> */
.L_x_5889:
[----:B------:R-:W-:Y:S05]  /*12b20*/  BSYNC B1 ;  /* 0x0000000000017941 */ /* 0x000fea0003800000 */
.L_x_5888:
        /* <DEDUP_REMOVED lines=15> */
.L_x_5892:
        /* <DEDUP_REMOVED lines=12> */
.L_x_5895:
[----:B------:R-:W-:-:S07]  /*12ce0*/  MOV R8, R50 ;  /* 0x0000003200087202 */ /* 0x000fce0000000f00 */
.L_x_5896:
[----:B------:R-:W-:Y:S05]  /*12cf0*/  BSYNC B1 ;  /* 0x0000000000017941 */ /* 0x000fea0003800000 */
.L_x_5894:
        /* <DEDUP_REMOVED lines=16> */
.L_x_5900:
[----:B------:R-:W-:Y:S05]  /*12e00*/  BSYNC B2 ;  /* 0x0000000000027941 */ /* 0x000fea0003800000 */
.L_x_5899:
        /* <DEDUP_REMOVED lines=43> */
.L_x_5898:
[----:B------:R-:W-:Y:S05]  /*130c0*/  BSYNC B1 ;  /* 0x0000000000017941 */ /* 0x000fea0003800000 */
.L_x_5897:
        /* <DEDUP_REMOVED lines=10> */
.L_x_5893:
        /* <DEDUP_REMOVED lines=12> */
.L_x_5902:
[----:B------:R-:W-:-:S07]  /*13230*/  IMAD.MOV.U32 R106, RZ, RZ, R50 ;  /* 0x000000ffff6a7224 */ /* 0x000fce00078e0032 */
.L_x_5903:
[----:B------:R-:W-:Y:S05]  /*13240*/  BSYNC B1 ;  /* 0x0000000000017941 */ /* 0x000fea0003800000 */
.L_x_5901:
        /* <DEDUP_REMOVED lines=16> */
.L_x_5907:
[----:B------:R-:W-:Y:S05]  /*13350*/  BSYNC B2 ;  /* 0x0000000000027941 */ /* 0x000fea0003800000 */
.L_x_5906:
        /* <DEDUP_REMOVED lines=43> */
.L_x_5905:
[----:B------:R-:W-:Y:S05]  /*13610*/  BSYNC B1 ;  /* 0x0000000000017941 */ /* 0x000fea0003800000 */
.L_x_5904:
        /* <DEDUP_REMOVED lines=15> */
.L_x_5908:
        /* <DEDUP_REMOVED lines=12> */
.L_x_5911:
[----:B------:R-:W-:-:S07]  /*137d0*/  IMAD.MOV.U32 R10, RZ, RZ, R50 ;  /* 0x000000ffff0a7224 */ /* 0x000fce00078e0032 */
.L_x_5912:
[----:B------:R-:W-:Y:S05]  /*137e0*/  BSYNC B1 ;  /* 0x0000000000017941 */ /* 0x000fea0003800000 */
.L_x_5910:
        /* <DEDUP_REMOVED lines=16> */
.L_x_5916:
[----:B------:R-:W-:Y:S05]  /*138f0*/  BSYNC B2 ;  /* 0x0000000000027941 */ /* 0x000fea0003800000 */
.L_x_5915:
        /* <DEDUP_REMOVED lines=43> */
.L_x_5914:
[----:B------:R-:W-:Y:S05]  /*13bb0*/  BSYNC B1 ;  /* 0x0000000000017941 */ /* 0x000fea0003800000 */
.L_x_5913:
        /* <DEDUP_REMOVED lines=12> */
.L_x_5909:
        /* <DEDUP_REMOVED lines=12> */
.L_x_5918:
[----:B------:R-:W-:-:S07]  /*13d40*/  IMAD.MOV.U32 R41, RZ, RZ, R50 ;  /* 0x000000ffff297224 */ /* 0x000fce00078e0032 */
.L_x_5919:
[----:B------:R-:W-:Y:S05]  /*13d50*/  BSYNC B1 ;  /* 0x0000000000017941 */ /* 0x000fea0003800000 */
.L_x_5917:
        /* <DEDUP_REMOVED lines=16> */
.L_x_5923:
[----:B------:R-:W-:Y:S05]  /*13e60*/  BSYNC B2 ;  /* 0x0000000000027941 */ /* 0x000fea0003800000 */
.L_x_5922:
        /* <DEDUP_REMOVED lines=43> */
.L_x_5921:
[----:B------:R-:W-:Y:S05]  /*14120*/  BSYNC B1 ;  /* 0x0000000000017941 */ /* 0x000fea0003800000 */
.L_x_5920:
        /* <DEDUP_REMOVED lines=15> */
.L_x_5924:
        /* <DEDUP_REMOVED lines=12> */
.L_x_5927:
[----:B------:R-:W-:-:S07]  /*142e0*/  IMAD.MOV.U32 R12, RZ, RZ, R50 ;  /* 0x000000ffff0c7224 */ /* 0x000fce00078e0032 */
.L_x_5928:
[----:B------:R-:W-:Y:S05]  /*142f0*/  BSYNC B1 ;  /* 0x0000000000017941 */ /* 0x000fea0003800000 */
.L_x_5926:
        /* <DEDUP_REMOVED lines=16> */
.L_x_5932:
[----:B------:R-:W-:Y:S05]  /*14400*/  BSYNC B2 ;  /* 0x0000000000027941 */ /* 0x000fea0003800000 */
.L_x_5931:
        /* <DEDUP_REMOVED lines=43> */
.L_x_5930:
[----:B------:R-:W-:Y:S05]  /*146c0*/  BSYNC B1 ;  /* 0x0000000000017941 */ /* 0x000fea0003800000 */
.L_x_5929:
        /* <DEDUP_REMOVED lines=10> */
.L_x_5925:
        /* <DEDUP_REMOVED lines=12> */
.L_x_5934:
[----:B------:R-:W-:-:S07]  /*14830*/  MOV R46, R50 ;  /* 0x00000032002e7202 */ /* 0x000fce0000000f00 */
.L_x_5935:
[----:B------:R-:W-:Y:S05]  /*14840*/  BSYNC B1 ;  /* 0x0000000000017941 */ /* 0x000fea0003800000 */
.L_x_5933:
        /* <DEDUP_REMOVED lines=16> */
.L_x_5939:
[----:B------:R-:W-:Y:S05]  /*14950*/  BSYNC B2 ;  /* 0x0000000000027941 */ /* 0x000fea0003800000 */
.L_x_5938:
        /* <DEDUP_REMOVED lines=43> */
.L_x_5937:
[----:B------:R-:W-:Y:S05]  /*14c10*/  BSYNC B1 ;  /* 0x0000000000017941 */ /* 0x000fea0003800000 */
.L_x_5936:
        /* <DEDUP_REMOVED lines=15> */
.L_x_5940:
        /* <DEDUP_REMOVED lines=12> */
.L_x_5943:
[----:B------:R-:W-:-:S07]  /*14dd0*/  MOV R14, R50 ;  /* 0x00000032000e7202 */ /* 0x000fce0000000f00 */
.L_x_5944:
[----:B------:R-:W-:Y:S05]  /*14de0*/  BSYNC B1 ;  /* 0x0000000000017941 */ /* 0x000fea0003800000 */
.L_x_5942:
        /* <DEDUP_REMOVED lines=16> */
.L_x_5948:
[----:B------:R-:W-:Y:S05]  /*14ef0*/  BSYNC B2 ;  /* 0x0000000000027941 */ /* 0x000fea0003800000 */
.L_x_5947:
        /* <DEDUP_REMOVED lines=43> */
.L_x_5946:
[----:B------:R-:W-:Y:S05]  /*151b0*/  BSYNC B1 ;  /* 0x0000000000017941 */ /* 0x000fea0003800000 */
.L_x_5945:
[----:B------:R-:W-:Y:S02]  /*151c0*/  I2FP.F32.U32 R43, R14 ;  /* 0x0000000e002b7245 */ /* 0x000fe40000201000 */
[----:B------:R-:W-:Y:S02]  /*151d0*/  PRMT R14, R53, 0x7632, R14 ;  /* 0x00007632350e7816 */ /* 0x000fe4000000000e */
[----:B------:R-:W-:-:S03]  /*151e0*/  @P1 PRMT R45, R57, 0x7632, R45 ;  /* 0x00007632392d1816 */ /* 0x000fc6000000002d */
[----:B------:R-:W-:Y:S02]  /*151f0*/  IMAD.U32 R46, R14, 0x10000, RZ ;  /* 0x000100000e2e7824 */ /* 0x000fe400078e00ff */
[----:B------:R-:W-:Y:S01]  /*15200*/  FFMA.FTZ R14, R43, R160, 1.1641532182693481445e-10 ;  /* 0x2f0000002b0e7423 */ /* 0x000fe200000100a0 */
[----:B------:R-:W-:Y:S02]  /*15210*/  @P1 IMAD.U32 R45, R45, 0x10000, RZ ;  /* 0x000100002d2d1824 */ /* 0x000fe400078e00ff */
[----:B------:R-:W-:Y:S02]  /*15220*/  FMUL.FTZ R46, R46, R51 ;  /* 0x000000332e2e7220 */ /* 0x000fe40000410000 */
[----:B------:R-:W-:-:S04]  /*15230*/  FSETP.GTU.FTZ.AND P3, PT, R14, R157, PT ;  /* 0x0000009d0e00720b */ /* 0x000fc80003f7c000 */
[----:B------:R-:W-:Y:S02]  /*15240*/  FSEL R43, R46, RZ, !P3 ;  /* 0x000000ff2e2b7208 */ /* 0x000fe40005800000 */
[----:B------:R-:W-:-:S03]  /*15250*/  SEL R14, RZ, 0x1, P3 ;  /* 0x00000001ff0e7807 */ /* 0x000fc60001800000 */
[----:B------:R-:W-:-:S04]  /*15260*/  FADD.FTZ R42, R42, R43 ;  /* 0x0000002b2a2a7221 */ /* 0x000fc80000010000 */
[----:B------:R-:W-:-:S07]  /*15270*/  @P1 FADD.FTZ R42, R42, R45 ;  /* 0x0000002d2a2a1221 */ /* 0x000fce0000010000 */
.L_x_5941:
        /* <DEDUP_REMOVED lines=12> */
.L_x_5950:
[----:B------:R-:W-:-:S07]  /*15340*/  IMAD.MOV.U32 R43, RZ, RZ, R50 ;  /* 0x000000ffff2b7224 */ /* 0x000fce00078e0032 */
.L_x_5951:
[----:B------:R-:W-:Y:S05]  /*15350*/  BSYNC B1 ;  /* 0x0000000000017941 */ /* 0x000fea0003800000 */
.L_x_5949:
        /* <DEDUP_REMOVED lines=16> */
.L_x_5955:
[----:B------:R-:W-:Y:S05]  /*15460*/  BSYNC B2 ;  /* 0x0000000000027941 */ /* 0x000fea0003800000 */
.L_x_5954:
        /* <DEDUP_REMOVED lines=43> */
.L_x_5953:
[----:B------:R-:W-:Y:S05]  /*15720*/  BSYNC B1 ;  /* 0x0000000000017941 */ /* 0x000fea0003800000 */
.L_x_5952:
        /* <DEDUP_REMOVED lines=15> */
.L_x_5956:
        /* <DEDUP_REMOVED lines=12> */
.L_x_5959:
[----:B------:R-:W-:-:S07]  /*158e0*/  IMAD.MOV.U32 R16, RZ, RZ, R50 ;  /* 0x000000ffff107224 */ /* 0x000fce00078e0032 */
.L_x_5960:
[----:B------:R-:W-:Y:S05]  /*158f0*/  BSYNC B1 ;  /* 0x0000000000017941 */ /* 0x000fea0003800000 */
.L_x_5958:
        /* <DEDUP_REMOVED lines=16> */
.L_x_5964:
[----:B------:R-:W-:Y:S05]  /*15a00*/  BSYNC B2 ;  /* 0x0000000000027941 */ /* 0x000fea0003800000 */
.L_x_5963:
        /* <DEDUP_REMOVED lines=43> */
.L_x_5962:
[----:B------:R-:W-:Y:S05]  /*15cc0*/  BSYNC B1 ;  /* 0x0000000000017941 */ /* 0x000fea0003800000 */
.L_x_5961:
        /* <DEDUP_REMOVED lines=10> */
.L_x_5957:
        /* <DEDUP_REMOVED lines=12> */
.L_x_5966:
[----:B------:R-:W-:-:S07]  /*15e30*/  IMAD.MOV.U32 R112, RZ, RZ, R50 ;  /* 0x000000ffff707224 */ /* 0x000fce00078e0032 */
.L_x_5967:
[----:B------:R-:W-:Y:S05]  /*15e40*/  BSYNC B1 ;  /* 0x0000000000017941 */ /* 0x000fea0003800000 */
.L_x_5965:
        /* <DEDUP_REMOVED lines=16> */
.L_x_5971:
[----:B------:R-:W-:Y:S05]  /*15f50*/  BSYNC B2 ;  /* 0x0000000000027941 */ /* 0x000fea0003800000 */
.L_x_5970:
        /* <DEDUP_REMOVED lines=43> */
.L_x_5969:
[----:B------:R-:W-:Y:S05]  /*16210*/  BSYNC B1 ;  /* 0x0000000000017941 */ /* 0x000fea0003800000 */
.L_x_5968:
        /* <DEDUP_REMOVED lines=14> */
.L_x_5972:
        /* <DEDUP_REMOVED lines=12> */
.L_x_5975:
[----:B------:R-:W-:-:S07]  /*163c0*/  IMAD.MOV.U32 R45, RZ, RZ, R50 ;  /* 0x000000ffff2d7224 */ /* 0x000fce00078e0032 */
.L_x_5976:
[----:B------:R-:W-:Y:S05]  /*163d0*/  BSYNC B1 ;  /* 0x0000000000017941 */ /* 0x000fea0003800000 */
.L_x_5974:
        /* <DEDUP_REMOVED lines=16> */
.L_x_5980:
[----:B------:R-:W-:Y:S05]  /*164e0*/  BSYNC B2 ;  /* 0x0000000000027941 */ /* 0x000fea0003800000 */
.L_x_5979:
        /* <DEDUP_REMOVED lines=43> */
.L_x_5978:
[----:B------:R-:W-:Y:S05]  /*167a0*/  BSYNC B1 ;  /* 0x0000000000017941 */ /* 0x000fea0003800000 */
.L_x_5977:
[----:B------:R-:W-:Y:S02]  /*167b0*/  I2FP.F32.U32 R45, R45 ;  /* 0x0000002d002d7245 */ /* 0x000fe40000201000 */
[----:B------:R-:W-:-:S04]  /*167c0*/  PRMT R48, R54, 0x7632, R48 ;  /* 0x0000763236307816 */ /* 0x000fc80000000030 */
[----:B------:R-:W-:Y:S01]  /*167d0*/  SHF.L.U32 R106, R48, 0x10, RZ ;  /* 0x00000010306a7819 */ /* 0x000fe200000006ff */
[----:B------:R-:W-:-:S04]  /*167e0*/  FFMA.FTZ R48, R45, R160, 1.1641532182693481445e-10 ;  /* 0x2f0000002d307423 */ /* 0x000fc800000100a0 */
[----:B------:R-:W-:Y:S01]  /*167f0*/  FMUL.FTZ R106, R106, R51 ;  /* 0x000000336a6a7220 */ /* 0x000fe20000410000 */
[----:B------:R-:W-:-:S04]  /*16800*/  FSETP.GTU.FTZ.AND P4, PT, R48, R157, PT ;  /* 0x0000009d3000720b */ /* 0x000fc80003f9c000 */
[----:B------:R-:W-:Y:S02]  /*16810*/  FSEL R45, R106, RZ, !P4 ;  /* 0x000000ff6a2d7208 */ /* 0x000fe40006000000 */
[----:B------:R-:W-:Y:S02]  /*16820*/  @P1 PRMT R106, R58, 0x7632, R106 ;  /* 0x000076323a6a1816 */ /* 0x000fe4000000006a */
[----:B------:R-:W-:Y:S01]  /*16830*/  SEL R48, RZ, 0x1, P4 ;  /* 0x00000001ff307807 */ /* 0x000fe20002000000 */
[----:B------:R-:W-:Y:S02]  /*16840*/  FADD.FTZ R44, R44, R45 ;  /* 0x0000002d2c2c7221 */ /* 0x000fe40000010000 */
[----:B------:R-:W-:-:S04]  /*16850*/  @P1 IMAD.U32 R107, R106, 0x10000, RZ ;  /* 0x000100006a6b1824 */ /* 0x000fc800078e00ff */
[----:B------:R-:W-:-:S07]  /*16860*/  @P1 FADD.FTZ R44, R44, R107 ;  /* 0x0000006b2c2c1221 */ /* 0x000fce0000010000 */
.L_x_5973:
        /* <DEDUP_REMOVED lines=12> */
.L_x_5982:
[----:B------:R-:W-:-:S07]  /*16930*/  MOV R45, R50 ;  /* 0x00000032002d7202 */ /* 0x000fce0000000f00 */
.L_x_5983:
[----:B------:R-:W-:Y:S05]  /*16940*/  BSYNC B1 ;  /* 0x0000000000017941 */ /* 0x000fea0003800000 */
.L_x_5981:
        /* <DEDUP_REMOVED lines=16> */
.L_x_5987:
[----:B------:R-:W-:Y:S05]  /*16a50*/  BSYNC B2 ;  /* 0x0000000000027941 */ /* 0x000fea0003800000 */
.L_x_5986:
        /* <DEDUP_REMOVED lines=43> */
.L_x_5985:
[----:B------:R-:W-:Y:S05]  /*16d10*/  BSYNC B1 ;  /* 0x0000000000017941 */ /* 0x000fea0003800000 */
.L_x_5984:
        /* <DEDUP_REMOVED lines=14> */
.L_x_5988:
        /* <DEDUP_REMOVED lines=12> */
.L_x_5991:
[----:B------:R-:W-:-:S07]  /*16ec0*/  MOV R19, R50 ;  /* 0x0000003200137202 */ /* 0x000fce0000000f00 */
.L_x_5992:
[----:B------:R-:W-:Y:S05]  /*16ed0*/  BSYNC B1 ;  /* 0x0000000000017941 */ /* 0x000fea0003800000 */
.L_x_5990:
        /* <DEDUP_REMOVED lines=16> */
.L_x_5996:
[----:B------:R-:W-:Y:S05]  /*16fe0*/  BSYNC B2 ;  /* 0x0000000000027941 */ /* 0x000fea0003800000 */
.L_x_5995:
        /* <DEDUP_REMOVED lines=43> */
.L_x_5994:
[----:B------:R-:W-:Y:S05]  /*172a0*/  BSYNC B1 ;  /* 0x0000000000017941 */ /* 0x000fea0003800000 */
.L_x_5993:
[----:B------:R-:W-:Y:S01]  /*172b0*/  I2FP.F32.U32 R19, R19 ;  /* 0x0000001300137245 */ /* 0x000fe20000201000 */
[----:B------:R-:W-:-:S04]  /*172c0*/  IMAD.U32 R106, R55, 0x10000, RZ ;  /* 0x00010000376a7824 */ /* 0x000fc800078e00ff */
[----:B------:R-:W-:Y:S01]  /*172d0*/  FFMA.FTZ R46, R19, R160, 1.1641532182693481445e-10 ;  /* 0x2f000000132e7423 */ /* 0x000fe200000100a0 */
[----:B------:R-:W-:-:S04]  /*172e0*/  FMUL.FTZ R106, R106, R51 ;  /* 0x000000336a6a7220 */ /* 0x000fc80000410000 */
[----:B------:R-:W-:-:S04]  /*172f0*/  FSETP.GTU.FTZ.AND P5, PT, R46, R157, PT ;  /* 0x0000009d2e00720b */ /* 0x000fc80003fbc000 */
[----:B------:R-:W-:Y:S01]  /*17300*/  FSEL R46, R106, RZ, !P5 ;  /* 0x000000ff6a2e7208 */ /* 0x000fe20006800000 */
[----:B------:R-:W-:Y:S01]  /*17310*/  @P1 IMAD.U32 R106, R59, 0x10000, RZ ;  /* 0x000100003b6a1824 */ /* 0x000fe200078e00ff */
[----:B------:R-:W-:-:S03]  /*17320*/  SEL R19, RZ, 0x1, P5 ;  /* 0x00000001ff137807 */ /* 0x000fc60002800000 */
[----:B------:R-:W-:-:S04]  /*17330*/  FADD.FTZ R45, R45, R46 ;  /* 0x0000002e2d2d7221 */ /* 0x000fc80000010000 */
[----:B------:R-:W-:-:S07]  /*17340*/  @P1 FADD.FTZ R45, R106, R45 ;  /* 0x0000002d6a2d1221 */ /* 0x000fce0000010000 */
.L_x_5989:
        /* <DEDUP_REMOVED lines=12> */
.L_x_5998:
[----:B------:R-:W-:-:S07]  /*17410*/  IMAD.MOV.U32 R46, RZ, RZ, R50 ;  /* 0x000000ffff2e7224 */ /* 0x000fce00078e0032 */
.L_x_5999:
[----:B------:R-:W-:Y:S05]  /*17420*/  BSYNC B1 ;  /* 0x0000000000017941 */ /* 0x000fea0003800000 */
.L_x_5997:
        /* <DEDUP_REMOVED lines=16> */
.L_x_6003:
[----:B------:R-:W-:Y:S05]  /*17530*/  BSYNC B2 ;  /* 0x0000000000027941 */ /* 0x000fea0003800000 */
.L_x_6002:
        /* <DEDUP_REMOVED lines=43> */
.L_x_6001:
[----:B------:R-:W-:Y:S05]  /*177f0*/  BSYNC B1 ;  /* 0x0000000000017941 */ /* 0x000fea0003800000 */
.L_x_6000:
        /* <DEDUP_REMOVED lines=14> */
.L_x_6004:
        /* <DEDUP_REMOVED lines=12> */
.L_x_6007:
[----:B------:R-:W-:-:S07]  /*179a0*/  IMAD.MOV.U32 R21, RZ, RZ, R50 ;  /* 0x000000ffff157224 */ /* 0x000fce00078e0032 */
.L_x_6008:
[----:B------:R-:W-:Y:S05]  /*179b0*/  BSYNC B1 ;  /* 0x0000000000017941 */ /* 0x000fea0003800000 */
.L_x_6006:
        /* <DEDUP_REMOVED lines=9> */
[----:B------:R-:W-:Y:S02]  /*17a50*/  P2R R49, PR, RZ, 0x1 ;  /* 0x00000001ff317803 */ /* 0x000fe40000000000 */
[----:B------:R-:W-:-:S13]  /*17a60*/  ISETP.NE.AND P6, PT, R4, RZ, PT ;  /* 0x000000ff0400720c */ /* 0x000fda0003fc5270 */
[----:B------:R-:W-:Y:S02]  /*17a70*/  @!P6 VIADD R2, R2, 0x1 ;  /* 0x000000010202e836 */ /* 0x000fe40000000000 */
[----:B------:R-:W-:Y:S02]  /*17a80*/  @!P6 VIADD R103, R5, 0x1 ;  /* 0x000000010567e836 */ /* 0x000fe40000000000 */
[----:B------:R-:W-:Y:S01]  /*17a90*/  @!P6 IMAD.MOV.U32 R4, RZ, RZ, RZ ;  /* 0x000000ffff04e224 */ /* 0x000fe200078e00ff */
[----:B------:R-:W-:-:S13]  /*17aa0*/  ISETP.NE.AND P0, PT, R2, RZ, !P6 ;  /* 0x000000ff0200720c */ /* 0x000fda0007705270 */
[----:B------:R-:W-:Y:S02]  /*17ab0*/  @P0 IADD3 R103, R5, RZ, RZ ;  /* 0x000000ff05670210 */ /* 0x000fe40007ffe0ff */
[----:B------:R-:W-:-:S03]  /*17ac0*/  ISETP.NE.AND P0, PT, R49, RZ, PT ;  /* 0x000000ff3100720c */ /* 0x000fc60003f05270 */
[----:B------:R-:W-:-:S10]  /*17ad0*/  @!P6 IMAD.MOV.U32 R5, RZ, RZ, R103 ;  /* 0x000000ffff05e224 */ /* 0x000fd400078e0067 */
.L_x_6012:
[----:B------:R-:W-:Y:S05]  /*17ae0*/  BSYNC B2 ;  /* 0x0000000000027941 */ /* 0x000fea0003800000 */
.L_x_6011:
        /* <DEDUP_REMOVED lines=43> */
.L_x_6010:
[----:B------:R-:W-:Y:S05]  /*17da0*/  BSYNC B1 ;  /* 0x0000000000017941 */ /* 0x000fea0003800000 */
.L_x_6009:
        /* <DEDUP_REMOVED lines=8> */
[----:B------:R-:W-:Y:S02]  /*17e30*/  FSEL R103, R108, RZ, !P6 ;  /* 0x000000ff6c677208 */ /* 0x000fe40007000000 */
[----:B------:R-:W-:-:S03]  /*17e40*/  @P1 SHF.L.U32 R107, R106, 0x10, RZ ;  /* 0x000000106a6b1819 */ /* 0x000fc600000006ff */
[----:B------:R-:W-:-:S04]  /*17e50*/  FADD.FTZ R46, R46, R103 ;  /* 0x000000672e2e7221 */ /* 0x000fc80000010000 */
[----:B------:R-:W-:-:S07]  /*17e60*/  @P1 FADD.FTZ R46, R46, R107 ;  /* 0x0000006b2e2e1221 */ /* 0x000fce0000010000 */
.L_x_6005:
[----:B------:R-:W-:Y:S01]  /*17e70*/  ISETP.NE.AND P6, PT, R100, RZ, PT ;  /* 0x000000ff6400720c */ /* 0x000fe20003fc5270 */
[----:B------:R-:W0:Y:S01]  /*17e80*/  @P1 LDC.64 R108, c[0x0][0x230] ;  /* 0x00008c00ff6c1b82 */ /* 0x000e220000000a00 */
[----:B------:R-:W-:Y:S01]  /*17e90*/  SEL R118, RZ, 0x100, P3 ;  /* 0x00000100ff767807 */ /* 0x000fe20001800000 */
[----:B------:R-:W-:Y:S01]  /*17ea0*/  VIADD R124, R6, 0x80 ;  /* 0x00000080067c7836 */ /* 0x000fe20000000000 */
[----:B------:R-:W-:Y:S02]  /*17eb0*/  SEL R100, RZ, 0x1000000, P5 ;  /* 0x01000000ff647807 */ /* 0x000fe40002800000 */
[----:B------:R-:W-:Y:S02]  /*17ec0*/  SEL R103, RZ, 0x10000, P4 ;  /* 0x00010000ff677807 */ /* 0x000fe40002000000 */
[----:B------:R-:W-:Y:S02]  /*17ed0*/  ISETP.NE.AND P3, PT, R101, RZ, PT ;  /* 0x000000ff6500720c */ /* 0x000fe40003f65270 */
[----:B------:R-:W-:-:S02]  /*17ee0*/  ISETP.NE.AND P5, PT, R104, RZ, PT ;  /* 0x000000ff6800720c */ /* 0x000fc40003fa5270 */
[----:B------:R-:W-:Y:S01]  /*17ef0*/  ISETP.NE.AND P4, PT, R105, RZ, PT ;  /* 0x000000ff6900720c */ /* 0x000fe20003f85270 */
[----:B------:R-:W-:Y:S01]  /*17f00*/  IMAD.WIDE.U32 R104, R116, 0x10, R230 ;  /* 0x0000001074687825 */ /* 0x000fe200078e00e6 */
        /* <DEDUP_REMOVED lines=10> */
[----:B------:R-:W-:Y:S02]  /*17fb0*/  F2FP.BF16.F32.PACK_AB R103, R46, R45 ;  /* 0x0000002d2e67723e */ /* 0x000fe400000010ff */
[----:B------:R-:W-:Y:S01]  /*17fc0*/  F2FP.BF16.F32.PACK_AB R102, R44, R43 ;  /* 0x0000002b2c66723e */ /* 0x000fe200000010ff */
[----:B0-----:R-:W-:Y:S01]  /*17fd0*/  @P1 IMAD.WIDE.U32 R108, R124, 0x10, R108 ;  /* 0x000000107c6c1825 */ /* 0x001fe200078e006c */
[----:B------:R-:W-:Y:S02]  /*17fe0*/  F2FP.BF16.F32.PACK_AB R101, R42, R41 ;  /* 0x000000292a65723e */ /* 0x000fe400000010ff */
[----:B------:R-:W-:Y:S02]  /*17ff0*/  F2FP.BF16.F32.PACK_AB R100, R40, R39 ;  /* 0x000000272864723e */ /* 0x000fe400000010ff */
[----:B------:R-:W-:-:S02]  /*18000*/  LOP3.LUT R119, R115, R118, R119, 0xfe, !PT ;  /* 0x0000007673777212 */ /* 0x000fc400078efe77 */
[----:B------:R-:W-:Y:S01]  /*18010*/  LOP3.LUT R114, R112, R114, R110, 0xfe, !PT ;  /* 0x0000007270727212 */ /* 0x000fe200078efe6e */
[----:B------:R0:W-:Y:S01]  /*18020*/  STG.E.128 desc[UR4][R104.64], R100 ;  /* 0x0000006468007986 */ /* 0x0001e2000c101d04 */
[----:B------:R-:W-:Y:S02]  /*18030*/  SEL R115, RZ, 0x1, P6 ;  /* 0x00000001ff737807 */ /* 0x000fe40003000000 */
[----:B------:R-:W-:Y:S02]  /*18040*/  ISETP.NE.AND P2, PT, R106, RZ, PT ;  /* 0x000000ff6a00720c */ /* 0x000fe40003f45270 */
[----:B------:R-:W-:Y:S01]  /*18050*/  LOP3.LUT R111, R113, R119, R111, 0xfe, !PT ;  /* 0x00000077716f7212 */ /* 0x000fe200078efe6f */
[----:B------:R-:W1:Y:S01]  /*18060*/  @P0 LDC.64 R106, c[0x0][0x228] ;  /* 0x00008a00ff6a0b82 */ /* 0x000e620000000a00 */
[----:B------:R-:W-:Y:S01]  /*18070*/  LOP3.LUT R110, R114, R115, RZ, 0xfc, !PT ;  /* 0x00000073726e7212 */ /* 0x000fe200078efcff */
[----:B0-----:R-:W-:-:S04]  /*18080*/  IMAD.WIDE.U32 R102, R116, 0x8, R152 ;  /* 0x0000000874667825 */ /* 0x001fc800078e0098 */
[C---:B------:R-:W-:Y:S01]  /*18090*/  IMAD.WIDE.U32 R100, R124.reuse, 0x10, R228 ;  /* 0x000000107c647825 */ /* 0x040fe200078e00e4 */
[----:B------:R0:W-:Y:S03]  /*180a0*/  STG.E.64 desc[UR4][R102.64], R110 ;  /* 0x0000006e66007986 */ /* 0x0001e6000c101b04 */
[----:B-1----:R-:W-:Y:S01]  /*180b0*/  @P0 IMAD.WIDE.U32 R106, R124, 0x10, R106 ;  /* 0x000000107c6a0825 */ /* 0x002fe200078e006a */
[----:B0-----:R-:W-:Y:S06]  /*180c0*/  @!P0 BRA `(.L_x_6013) ;  /* 0x0000000000508947 */ /* 0x001fec0003800000 */
[----:B------:R-:W-:Y:S01]  /*180d0*/  IMAD.U32 R103, R19, 0x10000, RZ ;  /* 0x0001000013677824 */ /* 0x000fe200078e00ff */
[----:B------:R-:W0:Y:S01]  /*180e0*/  LDC.64 R112, c[0x0][0x248] ;  /* 0x00009200ff707b82 */ /* 0x000e220000000a00 */
        /* <DEDUP_REMOVED lines=12> */
[----:B------:R-:W-:Y:S02]  /*181b0*/  LOP3.LUT R115, R105, R115, R103, 0xfe, !PT ;  /* 0x0000007369737212 */ /* 0x000fe400078efe67 */
[----:B------:R-:W-:Y:S01]  /*181c0*/  LOP3.LUT R119, R110, R102, R104, 0xfe, !PT ;  /* 0x000000666e777212 */ /* 0x000fe200078efe68 */
[----:B0-----:R-:W-:Y:S01]  /*181d0*/  IMAD.WIDE.U32 R104, R116, 0x8, R112 ;  /* 0x0000000874687825 */ /* 0x001fe200078e0070 */
[----:B------:R-:W-:Y:S02]  /*181e0*/  LOP3.LUT R103, R115, R111, RZ, 0xfc, !PT ;  /* 0x0000006f73677212 */ /* 0x000fe400078efcff */
[----:B------:R-:W-:-:S05]  /*181f0*/  LOP3.LUT R102, R119, 0xff, R8, 0xf8, !PT ;  /* 0x000000ff77667812 */ /* 0x000fca00078ef808 */
[----:B------:R0:W-:Y:S02]  /*18200*/  STG.E.64 desc[UR4][R104.64], R102 ;  /* 0x0000006668007986 */ /* 0x0001e4000c101b04 */
.L_x_6013:
[----:B------:R1:W5:Y:S04]  /*18210*/  @P0 LDG.E.128 R52, desc[UR4][R106.64] ;  /* 0x000000046a340981 */ /* 0x000368000c1e1d00 */
[----:B------:R1:W5:Y:S04]  /*18220*/  @P1 LDG.E.128 R56, desc[UR4][R108.64] ;  /* 0x000000046c381981 */ /* 0x000368000c1e1d00 */
[----:B0-----:R-:W5:Y:S01]  /*18230*/  LDG.E.128 R100, desc[UR4][R100.64] ;  /* 0x0000000464647981 */ /* 0x001f62000c1e1d00 */
        /* <DEDUP_REMOVED lines=12> */
.L_x_6015:
[----:B------:R-:W-:-:S07]  /*18300*/  IMAD.MOV.U32 R112, RZ, RZ, R50 ;  /* 0x000000ffff707224 */ /* 0x000fce00078e0032 */
.L_x_6016:
[----:B------:R-:W-:Y:S05]  /*18310*/  BSYNC B1 ;  /* 0x0000000000017941 */ /* 0x000fea0003800000 */
.L_x_6014:
        /* <DEDUP_REMOVED lines=16> */
.L_x_6020:
[----:B------:R-:W-:Y:S05]  /*18420*/  BSYNC B2 ;  /* 0x0000000000027941 */ /* 0x000fea0003800000 */
.L_x_6019:
        /* <DEDUP_REMOVED lines=43> */
.L_x_6018:
[----:B------:R-:W-:Y:S05]  /*186e0*/  BSYNC B1 ;  /* 0x0000000000017941 */ /* 0x000fea0003800000 */
.L_x_6017:
[----:B------:R-:W-:Y:S01]  /*186f0*/  I2FP.F32.U32 R105, R112 ;  /* 0x0000007000697245 */ /* 0x000fe20000201000 */
[----:B-----5:R-:W-:-:S04]  /*18700*/  IMAD.U32 R106, R100, 0x10000, RZ ;  /* 0x00010000646a7824 */ /* 0x020fc800078e00ff */
[----:B------:R-:W-:Y:S01]  /*18710*/  FFMA.FTZ R104, R105, R160, 1.1641532182693481445e-10 ;  /* 0x2f00000069687423 */ /* 0x000fe200000100a0 */
[----:B------:R-:W-:Y:S01]  /*18720*/  FMUL.FTZ R106, R106, R51 ;  /* 0x000000336a6a7220 */ /* 0x000fe20000410000 */
[----:B------:R-:W-:-:S03]  /*18730*/  PRMT R105, R100, 0x7632, R105 ;  /* 0x0000763264697816 */ /* 0x000fc60000000069 */
        /* <DEDUP_REMOVED lines=10> */
.L_x_6021:
        /* <DEDUP_REMOVED lines=12> */
.L_x_6024:
[----:B------:R-:W-:-:S07]  /*188a0*/  IMAD.MOV.U32 R8, RZ, RZ, R50 ;  /* 0x000000ffff087224 */ /* 0x000fce00078e0032 */
.L_x_6025:
[----:B------:R-:W-:Y:S05]  /*188b0*/  BSYNC B1 ;  /* 0x0000000000017941 */ /* 0x000fea0003800000 */
.L_x_6023:
        /* <DEDUP_REMOVED lines=16> */
.L_x_6029:
[----:B------:R-:W-:Y:S05]  /*189c0*/  BSYNC B2 ;  /* 0x0000000000027941 */ /* 0x000fea0003800000 */
.L_x_6028:
        /* <DEDUP_REMOVED lines=43> */
.L_x_6027:
[----:B------:R-:W-:Y:S05]  /*18c80*/  BSYNC B1 ;  /* 0x0000000000017941 */ /* 0x000fea0003800000 */
.L_x_6026:
        /* <DEDUP_REMOVED lines=10> */
.L_x_6022:
        /* <DEDUP_REMOVED lines=12> */
.L_x_6031:
[----:B------:R-:W-:-:S07]  /*18df0*/  IMAD.MOV.U32 R114, RZ, RZ, R50 ;  /* 0x000000ffff727224 */ /* 0x000fce00078e0032 */
.L_x_6032:
[----:B------:R-:W-:Y:S05]  /*18e00*/  BSYNC B1 ;  /* 0x0000000000017941 */ /* 0x000fea0003800000 */
.L_x_6030:
        /* <DEDUP_REMOVED lines=16> */
.L_x_6036:
[----:B------:R-:W-:Y:S05]  /*18f10*/  BSYNC B2 ;  /* 0x0000000000027941 */ /* 0x000fea0003800000 */
.L_x_6035:
        /* <DEDUP_REMOVED lines=43> */
.L_x_6034:
[----:B------:R-:W-:Y:S05]  /*191d0*/  BSYNC B1 ;  /* 0x0000000000017941 */ /* 0x000fea0003800000 */
.L_x_6033:
        /* <DEDUP_REMOVED lines=15> */
.L_x_6037:
        /* <DEDUP_REMOVED lines=12> */
.L_x_6040:
[----:B------:R-:W-:-:S07]  /*19390*/  IMAD.MOV.U32 R10, RZ, RZ, R50 ;  /* 0x000000ffff0a7224 */ /* 0x000fce00078e0032 */
.L_x_6041:
[----:B------:R-:W-:Y:S05]  /*193a0*/  BSYNC B1 ;  /* 0x0000000000017941 */ /* 0x000fea0003800000 */
.L_x_6039:
        /* <DEDUP_REMOVED lines=16> */
.L_x_6045:
[----:B------:R-:W-:Y:S05]  /*194b0*/  BSYNC B2 ;  /* 0x0000000000027941 */ /* 0x000fea0003800000 */
.L_x_6044:
        /* <DEDUP_REMOVED lines=43> */
.L_x_6043:
[----:B------:R-:W-:Y:S05]  /*19770*/  BSYNC B1 ;  /* 0x0000000000017941 */ /* 0x000fea0003800000 */
.L_x_6042:
        /* <DEDUP_REMOVED lines=12> */
.L_x_6038:
        /* <DEDUP_REMOVED lines=12> */
.L_x_6047:
[----:B------:R-:W-:-:S07]  /*19900*/  MOV R113, R50 ;  /* 0x0000003200717202 */ /* 0x000fce0000000f00 */
.L_x_6048:
[----:B------:R-:W-:Y:S05]  /*19910*/  BSYNC B1 ;  /* 0x0000000000017941 */ /* 0x000fea0003800000 */
.L_x_6046:
        /* <DEDUP_REMOVED lines=16> */
.L_x_6052:
[----:B------:R-:W-:Y:S05]  /*19a20*/  BSYNC B2 ;  /* 0x0000000000027941 */ /* 0x000fea0003800000 */
.L_x_6051:
        /* <DEDUP_REMOVED lines=43> */
.L_x_6050:
[----:B------:R-:W-:Y:S05]  /*19ce0*/  BSYNC B1 ;  /* 0x0000000000017941 */ /* 0x000fea0003800000 */
.L_x_6049:
        /* <DEDUP_REMOVED lines=15> */
.L_x_6053:
        /* <DEDUP_REMOVED lines=12> */
.L_x_6056:
[----:B------:R-:W-:-:S07]  /*19ea0*/  MOV R12, R50 ;  /* 0x00000032000c7202 */ /* 0x000fce0000000f00 */
.L_x_6057:
[----:B------:R-:W-:Y:S05]  /*19eb0*/  BSYNC B1 ;  /* 0x0000000000017941 */ /* 0x000fea0003800000 */
.L_x_6055:
        /* <DEDUP_REMOVED lines=16> */
.L_x_6061:
[----:B------:R-:W-:Y:S05]  /*19fc0*/  BSYNC B2 ;  /* 0x0000000000027941 */ /* 0x000fea0003800000 */
.L_x_6060:
        /* <DEDUP_REMOVED lines=43> */
.L_x_6059:
[----:B------:R-:W-:Y:S05]  /*1a280*/  BSYNC B1 ;  /* 0x0000000000017941 */ /* 0x000fea0003800000 */
.L_x_6058:
        /* <DEDUP_REMOVED lines=10> */
.L_x_6054:
        /* <DEDUP_REMOVED lines=12> */
.L_x_6063:
[----:B------:R-:W-:-:S07]  /*1a3f0*/  IMAD.MOV.U32 R107, RZ, RZ, R50 ;  /* 0x000000ffff6b7224 */ /* 0x000fce00078e0032 */
.L_x_6064:
[----:B------:R-:W-:Y:S05]  /*1a400*/  BSYNC B1 ;  /* 0x0000000000017941 */ /* 0x000fea0003800000 */
.L_x_6062:
        /* <DEDUP_REMOVED lines=16> */
.L_x_6068:
[----:B------:R-:W-:Y:S05]  /*1a510*/  BSYNC B2 ;  /* 0x0000000000027941 */ /* 0x000fea0003800000 */
.L_x_6067:
        /* <DEDUP_REMOVED lines=43> */
.L_x_6066:
[----:B------:R-:W-:Y:S05]  /*1a7d0*/  BSYNC B1 ;  /* 0x0000000000017941 */ /* 0x000fea0003800000 */
.L_x_6065:
        /* <DEDUP_REMOVED lines=15> */
.L_x_6069:
        /* <DEDUP_REMOVED lines=12> */
.L_x_6072:
[----:B------:R-:W-:-:S07]  /*1a990*/  IMAD.MOV.U32 R14, RZ, RZ, R50 ;  /* 0x000000ffff0e7224 */ /* 0x000fce00078e0032 */
.L_x_6073:
[----:B------:R-:W-:Y:S05]  /*1a9a0*/  BSYNC B1 ;  /* 0x0000000000017941 */ /* 0x000fea0003800000 */
.L_x_6071:
        /* <DEDUP_REMOVED lines=16> */
.L_x_6077:
[----:B------:R-:W-:Y:S05]  /*1aab0*/  BSYNC B2 ;  /* 0x0000000000027941 */ /* 0x000fea0003800000 */
.L_x_6076:
        /* <DEDUP_REMOVED lines=43> */
.L_x_6075:
[----:B------:R-:W-:Y:S05]  /*1ad70*/  BSYNC B1 ;  /* 0x0000000000017941 */ /* 0x000fea0003800000 */
.L_x_6074:
[----:B------:R-:W-:Y:S02]  /*1ad80*/  I2FP.F32.U32 R109, R14 ;  /* 0x0000000e006d7245 */ /* 0x000fe40000201000 */
[----:B------:R-:W-:-:S05]  /*1ad90*/  PRMT R14, R53, 0x7632, R14 ;  /* 0x00007632350e7816 */ /* 0x000fca000000000e */
[----:B------:R-:W-:Y:S02]  /*1ada0*/  IMAD.U32 R110, R14, 0x10000, RZ ;  /* 0x000100000e6e7824 */ /* 0x000fe400078e00ff */
[----:B------:R-:W-:Y:S01]  /*1adb0*/  FFMA.FTZ R14, R109, R160, 1.1641532182693481445e-10 ;  /* 0x2f0000006d0e7423 */ /* 0x000fe200000100a0 */
[----:B------:R-:W-:Y:S01]  /*1adc0*/  @P1 PRMT R109, R57, 0x7632, R109 ;  /* 0x00007632396d1816 */ /* 0x000fe2000000006d */
[----:B------:R-:W-:-:S03]  /*1add0*/  FMUL.FTZ R110, R110, R51 ;  /* 0x000000336e6e7220 */ /* 0x000fc60000410000 */
[----:B------:R-:W-:Y:S02]  /*1ade0*/  FSETP.GTU.FTZ.AND P3, PT, R14, R157, PT ;  /* 0x0000009d0e00720b */ /* 0x000fe40003f7c000 */
[----:B------:R-:W-:Y:S02]  /*1adf0*/  @P1 SHF.L.U32 R114, R109, 0x10, RZ ;  /* 0x000000106d721819 */ /* 0x000fe400000006ff */
[----:B------:R-:W-:Y:S02]  /*1ae00*/  FSEL R110, R110, RZ, !P3 ;  /* 0x000000ff6e6e7208 */ /* 0x000fe40005800000 */
[----:B------:R-:W-:-:S03]  /*1ae10*/  SEL R14, RZ, 0x1, P3 ;  /* 0x00000001ff0e7807 */ /* 0x000fc60001800000 */
[----:B------:R-:W-:-:S04]  /*1ae20*/  FADD.FTZ R107, R107, R110 ;  /* 0x0000006e6b6b7221 */ /* 0x000fc80000010000 */
[----:B------:R-:W-:-:S07]  /*1ae30*/  @P1 FADD.FTZ R107, R107, R114 ;  /* 0x000000726b6b1221 */ /* 0x000fce0000010000 */
.L_x_6070:
        /* <DEDUP_REMOVED lines=12> */
.L_x_6079:
[----:B------:R-:W-:-:S07]  /*1af00*/  IMAD.MOV.U32 R118, RZ, RZ, R50 ;  /* 0x000000ffff767224 */ /* 0x000fce00078e0032 */
.L_x_6080:
[----:B------:R-:W-:Y:S05]  /*1af10*/  BSYNC B1 ;  /* 0x0000000000017941 */ /* 0x000fea0003800000 */
.L_x_6078:
        /* <DEDUP_REMOVED lines=16> */
.L_x_6084:
[----:B------:R-:W-:Y:S05]  /*1b020*/  BSYNC B2 ;  /* 0x0000000000027941 */ /* 0x000fea0003800000 */
.L_x_6083:
        /* <DEDUP_REMOVED lines=43> */
.L_x_6082:
[----:B------:R-:W-:Y:S05]  /*1b2e0*/  BSYNC B1 ;  /* 0x0000000000017941 */ /* 0x000fea0003800000 */
.L_x_6081:
[----:B------:R-:W-:Y:S02]  /*1b2f0*/  I2FP.F32.U32 R109, R118 ;  /* 0x00000076006d7245 */ /* 0x000fe40000201000 */
[----:B------:R-:W-:-:S03]  /*1b300*/  SHF.L.U32 R114, R102, 0x10, RZ ;  /* 0x0000001066727819 */ /* 0x000fc600000006ff */
[----:B------:R-:W-:Y:S01]  /*1b310*/  FFMA.FTZ R108, R109, R160, 1.1641532182693481445e-10 ;  /* 0x2f0000006d6c7423 */ /* 0x000fe200000100a0 */
[----:B------:R-:W-:Y:S01]  /*1b320*/  PRMT R109, R102, 0x7632, R109 ;  /* 0x00007632666d7816 */ /* 0x000fe2000000006d */
        /* <DEDUP_REMOVED lines=11> */
.L_x_6085:
        /* <DEDUP_REMOVED lines=12> */
.L_x_6088:
[----:B------:R-:W-:-:S07]  /*1b4a0*/  IMAD.MOV.U32 R16, RZ, RZ, R50 ;  /* 0x000000ffff107224 */ /* 0x000fce00078e0032 */
.L_x_6089:
[----:B------:R-:W-:Y:S05]  /*1b4b0*/  BSYNC B1 ;  /* 0x0000000000017941 */ /* 0x000fea0003800000 */
.L_x_6087:
        /* <DEDUP_REMOVED lines=16> */
.L_x_6093:
[----:B------:R-:W-:Y:S05]  /*1b5c0*/  BSYNC B2 ;  /* 0x0000000000027941 */ /* 0x000fea0003800000 */
.L_x_6092:
        /* <DEDUP_REMOVED lines=43> */
.L_x_6091:
[----:B------:R-:W-:Y:S05]  /*1b880*/  BSYNC B1 ;  /* 0x0000000000017941 */ /* 0x000fea0003800000 */
.L_x_6090:
        /* <DEDUP_REMOVED lines=10> */
.L_x_6086:
        /* <DEDUP_REMOVED lines=12> */
.L_x_6095:
[----:B------:R-:W-:-:S07]  /*1b9f0*/  MOV R120, R50 ;  /* 0x0000003200787202 */ /* 0x000fce0000000f00 */
.L_x_6096:
[----:B------:R-:W-:Y:S05]  /*1ba00*/  BSYNC B1 ;  /* 0x0000000000017941 */ /* 0x000fea0003800000 */
.L_x_6094:
        /* <DEDUP_REMOVED lines=16> */
.L_x_6100:
[----:B------:R-:W-:Y:S05]  /*1bb10*/  BSYNC B2 ;  /* 0x0000000000027941 */ /* 0x000fea0003800000 */
.L_x_6099:
        /* <DEDUP_REMOVED lines=43> */
.L_x_6098:
[----:B------:R-:W-:Y:S05]  /*1bdd0*/  BSYNC B1 ;  /* 0x0000000000017941 */ /* 0x000fea0003800000 */
.L_x_6097:
        /* <DEDUP_REMOVED lines=14> */
.L_x_6101:
        /* <DEDUP_REMOVED lines=12> */
.L_x_6104:
[----:B------:R-:W-:-:S07]  /*1bf80*/  MOV R118, R50 ;  /* 0x0000003200767202 */ /* 0x000fce0000000f00 */
.L_x_6105:
[----:B------:R-:W-:Y:S05]  /*1bf90*/  BSYNC B1 ;  /* 0x0000000000017941 */ /* 0x000fea0003800000 */
.L_x_6103:
        /* <DEDUP_REMOVED lines=16> */
.L_x_6109:
[----:B------:R-:W-:Y:S05]  /*1c0a0*/  BSYNC B2 ;  /* 0x0000000000027941 */ /* 0x000fea0003800000 */
.L_x_6108:
        /* <DEDUP_REMOVED lines=40> */
[----:B------:R-:W-:Y:S02]  /*1c330*/  HFMA2.MMA R111, -RZ, RZ, 0, 0 ;  /* 0x00000000ff6f7435 */ /* 0x000fe400000001ff */
[----:B------:R-:W-:Y:S01]  /*1c340*/  IMAD.MOV.U32 R50, RZ, RZ, R110 ;  /* 0x000000ffff327224 */ /* 0x000fe200078e006e */
[----:B------:R-:W-:-:S08]  /*1c350*/  LOP3.LUT R155, R159, UR40, R48, 0x96, !PT ;  /* 0x000000289f9b7c12 */ /* 0x000fd0000f8e9630 */
.L_x_6107:
[----:B------:R-:W-:Y:S05]  /*1c360*/  BSYNC B1 ;  /* 0x0000000000017941 */ /* 0x000fea0003800000 */
.L_x_6106:
[----:B------:R-:W-:Y:S02]  /*1c370*/  PRMT R48, R54, 0x7632, R48 ;  /* 0x0000763236307816 */ /* 0x000fe40000000030 */
[----:B------:R-:W-:Y:S02]  /*1c380*/  I2FP.F32.U32 R115, R118 ;  /* 0x0000007600737245 */ /* 0x000fe40000201000 */
[----:B------:R-:W-:Y:S01]  /*1c390*/  @P1 PRMT R114, R58, 0x7632, R114 ;  /* 0x000076323a721816 */ /* 0x000fe20000000072 */
[----:B------:R-:W-:Y:S02]  /*1c3a0*/  IMAD.U32 R110, R48, 0x10000, RZ ;  /* 0x00010000306e7824 */ /* 0x000fe400078e00ff */
[----:B------:R-:W-:Y:S02]  /*1c3b0*/  FFMA.FTZ R48, R115, R160, 1.1641532182693481445e-10 ;  /* 0x2f00000073307423 */ /* 0x000fe400000100a0 */
[----:B------:R-:W-:Y:S01]  /*1c3c0*/  FMUL.FTZ R110, R110, R51 ;  /* 0x000000336e6e7220 */ /* 0x000fe20000410000 */
[----:B------:R-:W-:-:S02]  /*1c3d0*/  @P1 IMAD.U32 R114, R114, 0x10000, RZ ;  /* 0x0001000072721824 */ /* 0x000fc400078e00ff */
[----:B------:R-:W-:-:S04]  /*1c3e0*/  FSETP.GTU.FTZ.AND P4, PT, R48, R157, PT ;  /* 0x0000009d3000720b */ /* 0x000fc80003f9c000 */
[----:B------:R-:W-:Y:S02]  /*1c3f0*/  FSEL R110, R110, RZ, !P4 ;  /* 0x000000ff6e6e7208 */ /* 0x000fe40006000000 */
[----:B------:R-:W-:-:S03]  /*1c400*/  SEL R48, RZ, 0x1, P4 ;  /* 0x00000001ff307807 */ /* 0x000fc60002000000 */
[----:B------:R-:W-:-:S04]  /*1c410*/  FADD.FTZ R109, R109, R110 ;  /* 0x0000006e6d6d7221 */ /* 0x000fc80000010000 */
[----:B------:R-:W-:-:S07]  /*1c420*/  @P1 FADD.FTZ R109, R109, R114 ;  /* 0x000000726d6d1221 */ /* 0x000fce0000010000 */
.L_x_6102:
        /* <DEDUP_REMOVED lines=12> */
.L_x_6111:
[----:B------:R-:W-:-:S07]  /*1c4f0*/  IMAD.MOV.U32 R120, RZ, RZ, R50 ;  /* 0x000000ffff787224 */ /* 0x000fce00078e0032 */
.L_x_6112:
[----:B------:R-:W-:Y:S05]  /*1c500*/  BSYNC B1 ;  /* 0x0000000000017941 */ /* 0x000fea0003800000 */
.L_x_6110:
        /* <DEDUP_REMOVED lines=16> */
.L_x_6116:
[----:B------:R-:W-:Y:S05]  /*1c610*/  BSYNC B2 ;  /* 0x0000000000027941 */ /* 0x000fea0003800000 */
.L_x_6115:
        /* <DEDUP_REMOVED lines=43> */
.L_x_6114:
[----:B------:R-:W-:Y:S05]  /*1c8d0*/  BSYNC B1 ;  /* 0x0000000000017941 */ /* 0x000fea0003800000 */
.L_x_6113:
        /* <DEDUP_REMOVED lines=14> */
.L_x_6117:
        /* <DEDUP_REMOVED lines=12> */
.L_x_6120:
[----:B------:R-:W-:-:S07]  /*1ca80*/  IMAD.MOV.U32 R19, RZ, RZ, R50 ;  /* 0x000000ffff137224 */ /* 0x000fce00078e0032 */
.L_x_6121:
[----:B------:R-:W-:Y:S05]  /*1ca90*/  BSYNC B1 ;  /* 0x0000000000017941 */ /* 0x000fea0003800000 */
.L_x_6119:
        /* <DEDUP_REMOVED lines=16> */
.L_x_6125:
[----:B------:R-:W-:Y:S05]  /*1cba0*/  BSYNC B2 ;  /* 0x0000000000027941 */ /* 0x000fea0003800000 */
.L_x_6124:
        /* <DEDUP_REMOVED lines=43> */
.L_x_6123:
[----:B------:R-:W-:Y:S05]  /*1ce60*/  BSYNC B1 ;  /* 0x0000000000017941 */ /* 0x000fea0003800000 */
.L_x_6122:
        /* <DEDUP_REMOVED lines=10> */
.L_x_6118:
        /* <DEDUP_REMOVED lines=12> */
.L_x_6127:
[----:B------:R-:W-:-:S07]  /*1cfd0*/  IMAD.MOV.U32 R111, RZ, RZ, R50 ;  /* 0x000000ffff6f7224 */ /* 0x000fce00078e0032 */
.L_x_6128:
[----:B------:R-:W-:Y:S05]  /*1cfe0*/  BSYNC B1 ;  /* 0x0000000000017941 */ /* 0x000fea0003800000 */
.L_x_6126:
        /* <DEDUP_REMOVED lines=16> */
.L_x_6132:
[----:B------:R-:W-:Y:S05]  /*1d0f0*/  BSYNC B2 ;  /* 0x0000000000027941 */ /* 0x000fea0003800000 */
.L_x_6131:
        /* <DEDUP_REMOVED lines=43> */
.L_x_6130:
[----:B------:R-:W-:Y:S05]  /*1d3b0*/  BSYNC B1 ;  /* 0x0000000000017941 */ /* 0x000fea0003800000 */
.L_x_6129:
        /* <DEDUP_REMOVED lines=14> */
.L_x_6133:
        /* <DEDUP_REMOVED lines=12> */
.L_x_6136:
[----:B------:R-:W-:-:S07]  /*1d560*/  IMAD.MOV.U32 R21, RZ, RZ, R50 ;  /* 0x000000ffff157224 */ /* 0x000fce00078e0032 */
.L_x_6137:
[----:B------:R-:W-:Y:S05]  /*1d570*/  BSYNC B1 ;  /* 0x0000000000017941 */ /* 0x000fea0003800000 */
.L_x_6135:
        /* <DEDUP_REMOVED lines=18> */
.L_x_6141:
[----:B------:R-:W-:Y:S05]  /*1d6a0*/  BSYNC B2 ;  /* 0x0000000000027941 */ /* 0x000fea0003800000 */
.L_x_6140:
        /* <DEDUP_REMOVED lines=43> */
.L_x_6139:
[----:B------:R-:W-:Y:S05]  /*1d960*/  BSYNC B1 ;  /* 0x0000000000017941 */ /* 0x000fea0003800000 */
.L_x_6138:
[----:B------:R-:W-:Y:S02]  /*1d970*/  I2FP.F32.U32 R21, R21 ;  /* 0x0000001500157245 */ /* 0x000fe40000201000 */
[----:B------:R-:W-:-:S03]  /*1d980*/  PRMT R103, R55, 0x7632, R103 ;  /* 0x0000763237677816 */ /* 0x000fc60000000067 */
[----:B------:R-:W-:Y:S01]  /*1d990*/  FFMA.FTZ R114, R21, R160, 1.1641532182693481445e-10 ;  /* 0x2f00000015727423 */ /* 0x000fe200000100a0 */
[----:B------:R-:W-:Y:S02]  /*1d9a0*/  SHF.L.U32 R116, R103, 0x10, RZ ;  /* 0x0000001067747819 */ /* 0x000fe400000006ff */
        /* <DEDUP_REMOVED lines=8> */
.L_x_6134:
        /* <DEDUP_REMOVED lines=58> */
.L_x_6142:
[----:B------:R1:W5:Y:S04]  /*1ddd0*/  @P0 LDG.E.128 R52, desc[UR4][R114.64] ;  /* 0x0000000472340981 */ /* 0x000368000c1e1d00 */
[----:B------:R1:W5:Y:S04]  /*1dde0*/  @P1 LDG.E.128 R56, desc[UR4][R116.64] ;  /* 0x0000000474381981 */ /* 0x000368000c1e1d00 */
[----:B0-----:R-:W5:Y:S01]  /*1ddf0*/  LDG.E.128 R100, desc[UR4][R100.64] ;  /* 0x0000000464647981 */ /* 0x001f62000c1e1d00 */
        /* <DEDUP_REMOVED lines=12> */
.L_x_6144:
[----:B------:R-:W-:-:S07]  /*1dec0*/  IMAD.MOV.U32 R120, RZ, RZ, R50 ;  /* 0x000000ffff787224 */ /* 0x000fce00078e0032 */
.L_x_6145:
[----:B------:R-:W-:Y:S05]  /*1ded0*/  BSYNC B1 ;  /* 0x0000000000017941 */ /* 0x000fea0003800000 */
.L_x_6143:
        /* <DEDUP_REMOVED lines=16> */
.L_x_6149:
[----:B------:R-:W-:Y:S05]  /*1dfe0*/  BSYNC B2 ;  /* 0x0000000000027941 */ /* 0x000fea0003800000 */
.L_x_6148:
        /* <DEDUP_REMOVED lines=43> */
.L_x_6147:
[----:B------:R-:W-:Y:S05]  /*1e2a0*/  BSYNC B1 ;  /* 0x0000000000017941 */ /* 0x000fea0003800000 */
.L_x_6146:
[----:B------:R-:W-:Y:S02]  /*1e2b0*/  I2FP.F32.U32 R113, R120 ;  /* 0x0000007800717245 */ /* 0x000fe40000201000 */
[----:B-----5:R-:W-:-:S03]  /*1e2c0*/  SHF.L.U32 R114, R100, 0x10, RZ ;  /* 0x0000001064727819 */ /* 0x020fc600000006ff */
        /* <DEDUP_REMOVED lines=13> */
.L_x_6150:
        /* <DEDUP_REMOVED lines=12> */
.L_x_6153:
[----:B------:R-:W-:-:S07]  /*1e460*/  IMAD.MOV.U32 R8, RZ, RZ, R50 ;  /* 0x000000ffff087224 */ /* 0x000fce00078e0032 */
.L_x_6154:
[----:B------:R-:W-:Y:S05]  /*1e470*/  BSYNC B1 ;  /* 0x0000000000017941 */ /* 0x000fea0003800000 */
.L_x_6152:
        /* <DEDUP_REMOVED lines=16> */
.L_x_6158:
[----:B------:R-:W-:Y:S05]  /*1e580*/  BSYNC B2 ;  /* 0x0000000000027941 */ /* 0x000fea0003800000 */
.L_x_6157:
        /* <DEDUP_REMOVED lines=43> */
.L_x_6156:
[----:B------:R-:W-:Y:S05]  /*1e840*/  BSYNC B1 ;  /* 0x0000000000017941 */ /* 0x000fea0003800000 */
.L_x_6155:
        /* <DEDUP_REMOVED lines=10> */
.L_x_6151:
        /* <DEDUP_REMOVED lines=12> */
.L_x_6160:
[----:B------:R-:W-:-:S07]  /*1e9b0*/  MOV R122, R50 ;  /* 0x00000032007a7202 */ /* 0x000fce0000000f00 */
.L_x_6161:
[----:B------:R-:W-:Y:S05]  /*1e9c0*/  BSYNC B1 ;  /* 0x0000000000017941 */ /* 0x000fea0003800000 */
.L_x_6159:
        /* <DEDUP_REMOVED lines=16> */
.L_x_6165:
[----:B------:R-:W-:Y:S05]  /*1ead0*/  BSYNC B2 ;  /* 0x0000000000027941 */ /* 0x000fea0003800000 */
.L_x_6164:
        /* <DEDUP_REMOVED lines=43> */
.L_x_6163:
[----:B------:R-:W-:Y:S05]  /*1ed90*/  BSYNC B1 ;  /* 0x0000000000017941 */ /* 0x000fea0003800000 */
.L_x_6162:
        /* <DEDUP_REMOVED lines=15> */
.L_x_6166:
        /* <DEDUP_REMOVED lines=12> */
.L_x_6169:
[----:B------:R-:W-:-:S07]  /*1ef50*/  MOV R10, R50 ;  /* 0x00000032000a7202 */ /* 0x000fce0000000f00 */
.L_x_6170:
[----:B------:R-:W-:Y:S05]  /*1ef60*/  BSYNC B1 ;  /* 0x0000000000017941 */ /* 0x000fea0003800000 */
.L_x_6168:
        /* <DEDUP_REMOVED lines=16> */
.L_x_6174:
[----:B------:R-:W-:Y:S05]  /*1f070*/  BSYNC B2 ;  /* 0x0000000000027941 */ /* 0x000fea0003800000 */
.L_x_6173:
        /* <DEDUP_REMOVED lines=43> */
.L_x_6172:
[----:B------:R-:W-:Y:S05]  /*1f330*/  BSYNC B1 ;  /* 0x0000000000017941 */ /* 0x000fea0003800000 */
.L_x_6171:
        /* <DEDUP_REMOVED lines=12> */
.L_x_6167:
        /* <DEDUP_REMOVED lines=12> */
.L_x_6176:
[----:B------:R-:W-:-:S07]  /*1f4c0*/  IMAD.MOV.U32 R121, RZ, RZ, R50 ;  /* 0x000000ffff797224 */ /* 0x000fce00078e0032 */
.L_x_6177:
[----:B------:R-:W-:Y:S05]  /*1f4d0*/  BSYNC B1 ;  /* 0x0000000000017941 */ /* 0x000fea0003800000 */
.L_x_6175:
        /* <DEDUP_REMOVED lines=16> */
.L_x_6181:
[----:B------:R-:W-:Y:S05]  /*1f5e0*/  BSYNC B2 ;  /* 0x0000000000027941 */ /* 0x000fea0003800000 */
.L_x_6180:
        /* <DEDUP_REMOVED lines=43> */
.L_x_6179:
[----:B------:R-:W-:Y:S05]  /*1f8a0*/  BSYNC B1 ;  /* 0x0000000000017941 */ /* 0x000fea0003800000 */
.L_x_6178:
        /* <DEDUP_REMOVED lines=15> */
.L_x_6182:
        /* <DEDUP_REMOVED lines=12> */
.L_x_6185:
[----:B------:R-:W-:-:S07]  /*1fa60*/  IMAD.MOV.U32 R12, RZ, RZ, R50 ;  /* 0x000000ffff0c7224 */ /* 0x000fce00078e0032 */
.L_x_6186:
[----:B------:R-:W-:Y:S05]  /*1fa70*/  BSYNC B1 ;  /* 0x0000000000017941 */ /* 0x000fea0003800000 */
.L_x_6184:
        /* <DEDUP_REMOVED lines=16> */
.L_x_6190:
[----:B------:R-:W-:Y:S05]  /*1fb80*/  BSYNC B2 ;  /* 0x0000000000027941 */ /* 0x000fea0003800000 */
.L_x_6189:
        /* <DEDUP_REMOVED lines=43> */
.L_x_6188:
[----:B------:R-:W-:Y:S05]  /*1fe40*/  BSYNC B1 ;  /* 0x0000000000017941 */ /* 0x000fea0003800000 */
.L_x_6187:
        /* <DEDUP_REMOVED lines=10> */
.L_x_6183:
        /* <DEDUP_REMOVED lines=12> */
.L_x_6192:
[----:B------:R-:W-:-:S07]  /*1ffb0*/  IMAD.MOV.U32 R115, RZ, RZ, R50 ;  /* 0x000000ffff737224 */ /* 0x000fce00078e0032 */
.L_x_6193:
[----:B------:R-:W-:Y:S05]  /*1ffc0*/  BSYNC B1 ;  /* 0x0000000000017941 */ /* 0x000fea0003800000 */
.L_x_6191:
        /* <DEDUP_REMOVED lines=16> */
.L_x_6197:
[----:B------:R-:W-:Y:S05]  /*200d0*/  BSYNC B2 ;  /* 0x0000000000027941 */ /* 0x000fea0003800000 */
.L_x_6196:
        /* <DEDUP_REMOVED lines=43> */
.L_x_6195:
[----:B------:R-:W-:Y:S05]  /*20390*/  BSYNC B1 ;  /* 0x0000000000017941 */ /* 0x000fea0003800000 */
.L_x_6194:
        /* <DEDUP_REMOVED lines=15> */
.L_x_6198:
        /* <DEDUP_REMOVED lines=12> */
.L_x_6201:
[----:B------:R-:W-:-:S07]  /*20550*/  IMAD.MOV.U32 R14, RZ, RZ, R50 ;  /* 0x000000ffff0e7224 */ /* 0x000fce00078e0032 */
.L_x_6202:
[----:B------:R-:W-:Y:S05]  /*20560*/  BSYNC B1 ;  /* 0x0000000000017941 */ /* 0x000fea0003800000 */
.L_x_6200:
        /* <DEDUP_REMOVED lines=16> */
.L_x_6206:
[----:B------:R-:W-:Y:S05]  /*20670*/  BSYNC B2 ;  /* 0x0000000000027941 */ /* 0x000fea0003800000 */
.L_x_6205:
        /* <DEDUP_REMOVED lines=43> */
.L_x_6204:
[----:B------:R-:W-:Y:S05]  /*20930*/  BSYNC B1 ;  /* 0x0000000000017941 */ /* 0x000fea0003800000 */
.L_x_6203:
        /* <DEDUP_REMOVED lines=12> */
.L_x_6199:
        /* <DEDUP_REMOVED lines=12> */
.L_x_6208:
[----:B------:R-:W-:-:S07]  /*20ac0*/  MOV R126, R50 ;  /* 0x00000032007e7202 */ /* 0x000fce0000000f00 */
.L_x_6209:
[----:B------:R-:W-:Y:S05]  /*20ad0*/  BSYNC B1 ;  /* 0x0000000000017941 */ /* 0x000fea0003800000 */
.L_x_6207:
        /* <DEDUP_REMOVED lines=16> */
.L_x_6213:
[----:B------:R-:W-:Y:S05]  /*20be0*/  BSYNC B2 ;  /* 0x0000000000027941 */ /* 0x000fea0003800000 */
.L_x_6212:
        /* <DEDUP_REMOVED lines=43> */
.L_x_6211:
[----:B------:R-:W-:Y:S05]  /*20ea0*/  BSYNC B1 ;  /* 0x0000000000017941 */ /* 0x000fea0003800000 */
.L_x_6210:
[----:B------:R-:W-:Y:S01]  /*20eb0*/  I2FP.F32.U32 R117, R126 ;  /* 0x0000007e00757245 */ /* 0x000fe20000201000 */
[----:B------:R-:W-:-:S04]  /*20ec0*/  IMAD.U32 R122, R102, 0x10000, RZ ;  /* 0x00010000667a7824 */ /* 0x000fc800078e00ff */
[----:B------:R-:W-:Y:S01]  /*20ed0*/  FFMA.FTZ R116, R117, R160, 1.1641532182693481445e-10 ;  /* 0x2f00000075747423 */ /* 0x000fe200000100a0 */
[----:B------:R-:W-:Y:S01]  /*20ee0*/  FMUL.FTZ R122, R122, R51 ;  /* 0x000000337a7a7220 */ /* 0x000fe20000410000 */
[----:B------:R-:W-:-:S03]  /*20ef0*/  PRMT R117, R102, 0x7632, R117 ;  /* 0x0000763266757816 */ /* 0x000fc60000000075 */
        /* <DEDUP_REMOVED lines=10> */
.L_x_6214:
        /* <DEDUP_REMOVED lines=12> */
.L_x_6217:
[----:B------:R-:W-:-:S07]  /*21060*/  MOV R16, R50 ;  /* 0x0000003200107202 */ /* 0x000fce0000000f00 */
.L_x_6218:
[----:B------:R-:W-:Y:S05]  /*21070*/  BSYNC B1 ;  /* 0x0000000000017941 */ /* 0x000fea0003800000 */
.L_x_6216:
        /* <DEDUP_REMOVED lines=16> */
.L_x_6222:
[----:B------:R-:W-:Y:S05]  /*21180*/  BSYNC B2 ;  /* 0x0000000000027941 */ /* 0x000fea0003800000 */
.L_x_6221:
        /* <DEDUP_REMOVED lines=43> */
.L_x_6220:
[----:B------:R-:W-:Y:S05]  /*21440*/  BSYNC B1 ;  /* 0x0000000000017941 */ /* 0x000fea0003800000 */
.L_x_6219:
        /* <DEDUP_REMOVED lines=10> */
.L_x_6215:
        /* <DEDUP_REMOVED lines=12> */
.L_x_6224:
[----:B------:R-:W-:-:S07]  /*215b0*/  IMAD.MOV.U32 R128, RZ, RZ, R50 ;  /* 0x000000ffff807224 */ /* 0x000fce00078e0032 */
.L_x_6225:
[----:B------:R-:W-:Y:S05]  /*215c0*/  BSYNC B1 ;  /* 0x0000000000017941 */ /* 0x000fea0003800000 */
.L_x_6223:
        /* <DEDUP_REMOVED lines=16> */
.L_x_6229:
[----:B------:R-:W-:Y:S05]  /*216d0*/  BSYNC B2 ;  /* 0x0000000000027941 */ /* 0x000fea0003800000 */
.L_x_6228:
        /* <DEDUP_REMOVED lines=43> */
.L_x_6227:
[----:B------:R-:W-:Y:S05]  /*21990*/  BSYNC B1 ;  /* 0x0000000000017941 */ /* 0x000fea0003800000 */
.L_x_6226:
        /* <DEDUP_REMOVED lines=14> */
.L_x_6230:
        /* <DEDUP_REMOVED lines=12> */
.L_x_6233:
[----:B------:R-:W-:-:S07]  /*21b40*/  IMAD.MOV.U32 R126, RZ, RZ, R50 ;  /* 0x000000ffff7e7224 */ /* 0x000fce00078e0032 */
.L_x_6234:
[----:B------:R-:W-:Y:S05]  /*21b50*/  BSYNC B1 ;  /* 0x0000000000017941 */ /* 0x000fea0003800000 */
.L_x_6232:
        /* <DEDUP_REMOVED lines=16> */
.L_x_6238:
[----:B------:R-:W-:Y:S05]  /*21c60*/  BSYNC B2 ;  /* 0x0000000000027941 */ /* 0x000fea0003800000 */
.L_x_6237:
        /* <DEDUP_REMOVED lines=40> */
[----:B------:R-:W-:Y:S01]  /*21ef0*/  MOV R50, R118 ;  /* 0x0000007600327202 */ /* 0x000fe20000000f00 */
[----:B------:R-:W-:Y:S01]  /*21f00*/  IMAD.MOV.U32 R119, RZ, RZ, RZ ;  /* 0x000000ffff777224 */ /* 0x000fe200078e00ff */
[----:B------:R-:W-:-:S07]  /*21f10*/  LOP3.LUT R155, R159, UR40, R48, 0x96, !PT ;  /* 0x000000289f9b7c12 */ /* 0x000fce000f8e9630 */
.L_x_6236:
[----:B------:R-:W-:Y:S05]  /*21f20*/  BSYNC B1 ;  /* 0x0000000000017941 */ /* 0x000fea0003800000 */
.L_x_6235:
[----:B------:R-:W-:Y:S02]  /*21f30*/  PRMT R48, R54, 0x7632, R48 ;  /* 0x0000763236307816 */ /* 0x000fe40000000030 */
[----:B------:R-:W-:Y:S02]  /*21f40*/  I2FP.F32.U32 R123, R126 ;  /* 0x0000007e007b7245 */ /* 0x000fe40000201000 */
[----:B------:R-:W-:Y:S01]  /*21f50*/  @P1 PRMT R122, R58, 0x7632, R122 ;  /* 0x000076323a7a1816 */ /* 0x000fe2000000007a */
        /* <DEDUP_REMOVED lines=9> */
.L_x_6231:
        /* <DEDUP_REMOVED lines=12> */
.L_x_6240:
[----:B------:R-:W-:-:S07]  /*220b0*/  IMAD.MOV.U32 R128, RZ, RZ, R50 ;  /* 0x000000ffff807224 */ /* 0x000fce00078e0032 */
.L_x_6241:
[----:B------:R-:W-:Y:S05]  /*220c0*/  BSYNC B1 ;  /* 0x0000000000017941 */ /* 0x000fea0003800000 */
.L_x_6239:
        /* <DEDUP_REMOVED lines=16> */
.L_x_6245:
[----:B------:R-:W-:Y:S05]  /*221d0*/  BSYNC B2 ;  /* 0x0000000000027941 */ /* 0x000fea0003800000 */
.L_x_6244:
        /* <DEDUP_REMOVED lines=43> */
.L_x_6243:
[----:B------:R-:W-:Y:S05]  /*22490*/  BSYNC B1 ;  /* 0x0000000000017941 */ /* 0x000fea0003800000 */
.L_x_6242:
        /* <DEDUP_REMOVED lines=14> */
.L_x_6246:
        /* <DEDUP_REMOVED lines=12> */
.L_x_6249:
[----:B------:R-:W-:-:S07]  /*22640*/  IMAD.MOV.U32 R19, RZ, RZ, R50 ;  /* 0x000000ffff137224 */ /* 0x000fce00078e0032 */
.L_x_6250:
[----:B------:R-:W-:Y:S05]  /*22650*/  BSYNC B1 ;  /* 0x0000000000017941 */ /* 0x000fea0003800000 */
.L_x_6248:
        /* <DEDUP_REMOVED lines=16> */
.L_x_6254:
[----:B------:R-:W-:Y:S05]  /*22760*/  BSYNC B2 ;  /* 0x0000000000027941 */ /* 0x000fea0003800000 */
.L_x_6253:
        /* <DEDUP_REMOVED lines=43> */
.L_x_6252:
[----:B------:R-:W-:Y:S05]  /*22a20*/  BSYNC B1 ;  /* 0x0000000000017941 */ /* 0x000fea0003800000 */
.L_x_6251:
        /* <DEDUP_REMOVED lines=10> */
.L_x_6247:
        /* <DEDUP_REMOVED lines=12> */
.L_x_6256:
[----:B------:R-:W-:-:S07]  /*22b90*/  MOV R119, R50 ;  /* 0x0000003200777202 */ /* 0x000fce0000000f00 */
.L_x_6257:
[----:B------:R-:W-:Y:S05]  /*22ba0*/  BSYNC B1 ;  /* 0x0000000000017941 */ /* 0x000fea0003800000 */
.L_x_6255:
        /* <DEDUP_REMOVED lines=16> */
.L_x_6261:
[----:B------:R-:W-:Y:S05]  /*22cb0*/  BSYNC B2 ;  /* 0x0000000000027941 */ /* 0x000fea0003800000 */
.L_x_6260:
        /* <DEDUP_REMOVED lines=43> */
.L_x_6259:
[----:B------:R-:W-:Y:S05]  /*22f70*/  BSYNC B1 ;  /* 0x0000000000017941 */ /* 0x000fea0003800000 */
.L_x_6258:
        /* <DEDUP_REMOVED lines=14> */
.L_x_6262:
        /* <DEDUP_REMOVED lines=12> */
.L_x_6265:
[----:B------:R-:W-:-:S07]  /*23120*/  MOV R21, R50 ;  /* 0x0000003200157202 */ /* 0x000fce0000000f00 */
.L_x_6266:
[----:B------:R-:W-:Y:S05]  /*23130*/  BSYNC B1 ;  /* 0x0000000000017941 */ /* 0x000fea0003800000 */
.L_x_6264:
        /* <DEDUP_REMOVED lines=18> */
.L_x_6270:
[----:B------:R-:W-:Y:S05]  /*23260*/  BSYNC B2 ;  /* 0x0000000000027941 */ /* 0x000fea0003800000 */
.L_x_6269:
        /* <DEDUP_REMOVED lines=43> */
.L_x_6268:
[----:B------:R-:W-:Y:S05]  /*23520*/  BSYNC B1 ;  /* 0x0000000000017941 */ /* 0x000fea0003800000 */
.L_x_6267:
        /* <DEDUP_REMOVED lines=12> */
.L_x_6263:
[----:B------:R-:W-:Y:S01]  /*235f0*/  ISETP.NE.AND P6, PT, R100, RZ, PT ;  /* 0x000000ff6400720c */ /* 0x000fe20003fc5270 */
[----:B------:R-:W0:Y:S01]  /*23600*/  @P1 LDC.64 R124, c[0x0][0x230] ;  /* 0x00008c00ff7c1b82 */ /* 0x000e220000000a00 */
[----:B------:R-:W-:Y:S02]  /*23610*/  SEL R134, RZ, 0x100, P3 ;  /* 0x00000100ff867807 */ /* 0x000fe40001800000 */
        /* <DEDUP_REMOVED lines=17> */
[----:B------:R-:W-:Y:S02]  /*23730*/  F2FP.BF16.F32.PACK_AB R102, R117, R116 ;  /* 0x000000747566723e */ /* 0x000fe400000010ff */
        /* <DEDUP_REMOVED lines=8> */
[----:B------:R-:W2:Y:S01]  /*237c0*/  @P0 LDC.64 R122, c[0x0][0x228] ;  /* 0x00008a00ff7a0b82 */ /* 0x000ea20000000a00 */
[----:B------:R-:W-:Y:S02]  /*237d0*/  LOP3.LUT R126, R130, R131, RZ, 0xfc, !PT ;  /* 0x00000083827e7212 */ /* 0x000fe400078efcff */
[----:B------:R-:W-:-:S05]  /*237e0*/  IADD3 R140, R6, 0xc0, RZ ;  /* 0x000000c0068c7810 */ /* 0x000fca0007ffe0ff */
[----:B0-----:R-:W-:-:S04]  /*237f0*/  @P1 IMAD.WIDE.U32 R124, R140, 0x10, R124 ;  /* 0x000000108c7c1825 */ /* 0x001fc800078e007c */
[----:B-1----:R-:W-:-:S04]  /*23800*/  IMAD.WIDE.U32 R102, R132, 0x8, R152 ;  /* 0x0000000884667825 */ /* 0x002fc800078e0098 */
[C---:B------:R-:W-:Y:S01]  /*23810*/  IMAD.WIDE.U32 R100, R140.reuse, 0x10, R228 ;  /* 0x000000108c647825 */ /* 0x040fe200078e00e4 */
[----:B------:R0:W-:Y:S03]  /*23820*/  STG.E.64 desc[UR4][R102.64], R126 ;  /* 0x0000007e66007986 */ /* 0x0001e6000c101b04 */
[----:B--2---:R-:W-:Y:S01]  /*23830*/  @P0 IMAD.WIDE.U32 R122, R140, 0x10, R122 ;  /* 0x000000108c7a0825 */ /* 0x004fe200078e007a */
        /* <DEDUP_REMOVED lines=21> */
.L_x_6271:
[----:B------:R1:W5:Y:S04]  /*23990*/  @P0 LDG.E.128 R52, desc[UR4][R122.64] ;  /* 0x000000047a340981 */ /* 0x000368000c1e1d00 */
[----:B------:R1:W5:Y:S04]  /*239a0*/  @P1 LDG.E.128 R56, desc[UR4][R124.64] ;  /* 0x000000047c381981 */ /* 0x000368000c1e1d00 */
[----:B0-----:R-:W5:Y:S01]  /*239b0*/  LDG.E.128 R100, desc[UR4][R100.64] ;  /* 0x0000000464647981 */ /* 0x001f62000c1e1d00 */
        /* <DEDUP_REMOVED lines=12> */
.L_x_6273:
[----:B------:R-:W-:-:S07]  /*23a80*/  MOV R128, R50 ;  /* 0x0000003200807202 */ /* 0x000fce0000000f00 */
.L_x_6274:
[----:B------:R-:W-:Y:S05]  /*23a90*/  BSYNC B1 ;  /* 0x0000000000017941 */ /* 0x000fea0003800000 */
.L_x_6272:
        /* <DEDUP_REMOVED lines=16> */
.L_x_6278:
[----:B------:R-:W-:Y:S05]  /*23ba0*/  BSYNC B2 ;  /* 0x0000000000027941 */ /* 0x000fea0003800000 */
.L_x_6277:
        /* <DEDUP_REMOVED lines=43> */
.L_x_6276:
[----:B------:R-:W-:Y:S05]  /*23e60*/  BSYNC B1 ;  /* 0x0000000000017941 */ /* 0x000fea0003800000 */
.L_x_6275:
[----:B------:R-:W-:Y:S01]  /*23e70*/  I2FP.F32.U32 R123, R128 ;  /* 0x00000080007b7245 */ /* 0x000fe20000201000 */
[C---:B-----5:R-:W-:Y:S01]  /*23e80*/  IMAD.U32 R122, R100.reuse, 0x10000, RZ ;  /* 0x00010000647a7824 */ /* 0x060fe200078e00ff */
        /* <DEDUP_REMOVED lines=14> */
.L_x_6279:
        /* <DEDUP_REMOVED lines=12> */
.L_x_6282:
[----:B------:R-:W-:-:S07]  /*24030*/  MOV R8, R50 ;  /* 0x0000003200087202 */ /* 0x000fce0000000f00 */
.L_x_6283:
[----:B------:R-:W-:Y:S05]  /*24040*/  BSYNC B1 ;  /* 0x0000000000017941 */ /* 0x000fea0003800000 */
.L_x_6281:
        /* <DEDUP_REMOVED lines=16> */
.L_x_6287:
[----:B------:R-:W-:Y:S05]  /*24150*/  BSYNC B2 ;  /* 0x0000000000027941 */ /* 0x000fea0003800000 */
.L_x_6286:
        /* <DEDUP_REMOVED lines=43> */
.L_x_6285:
[----:B------:R-:W-:Y:S05]  /*24410*/  BSYNC B1 ;  /* 0x0000000000017941 */ /* 0x000fea0003800000 */
.L_x_6284:
        /* <DEDUP_REMOVED lines=10> */
.L_x_6280:
        /* <DEDUP_REMOVED lines=12> */
.L_x_6289:
[----:B------:R-:W-:-:S07]  /*24580*/  IMAD.MOV.U32 R121, RZ, RZ, R50 ;  /* 0x000000ffff797224 */ /* 0x000fce00078e0032 */
.L_x_6290:
[----:B------:R-:W-:Y:S05]  /*24590*/  BSYNC B1 ;  /* 0x0000000000017941 */ /* 0x000fea0003800000 */
.L_x_6288:
        /* <DEDUP_REMOVED lines=16> */
.L_x_6294:
[----:B------:R-:W-:Y:S05]  /*246a0*/  BSYNC B2 ;  /* 0x0000000000027941 */ /* 0x000fea0003800000 */
.L_x_6293:
        /* <DEDUP_REMOVED lines=43> */
.L_x_6292:
[----:B------:R-:W-:Y:S05]  /*24960*/  BSYNC B1 ;  /* 0x0000000000017941 */ /* 0x000fea0003800000 */
.L_x_6291:
        /* <DEDUP_REMOVED lines=15> */
.L_x_6295:
        /* <DEDUP_REMOVED lines=12> */
.L_x_6298:
[----:B------:R-:W-:-:S07]  /*24b20*/  IMAD.MOV.U32 R10, RZ, RZ, R50 ;  /* 0x000000ffff0a7224 */ /* 0x000fce00078e0032 */
.L_x_6299:
[----:B------:R-:W-:Y:S05]  /*24b30*/  BSYNC B1 ;  /* 0x0000000000017941 */ /* 0x000fea0003800000 */
.L_x_6297:
        /* <DEDUP_REMOVED lines=16> */
.L_x_6303:
[----:B------:R-:W-:Y:S05]  /*24c40*/  BSYNC B2 ;  /* 0x0000000000027941 */ /* 0x000fea0003800000 */
.L_x_6302:
        /* <DEDUP_REMOVED lines=43> */
.L_x_6301:
[----:B------:R-:W-:Y:S05]  /*24f00*/  BSYNC B1 ;  /* 0x0000000000017941 */ /* 0x000fea0003800000 */
.L_x_6300:
        /* <DEDUP_REMOVED lines=12> */
.L_x_6296:
        /* <DEDUP_REMOVED lines=12> */
.L_x_6305:
[----:B------:R-:W-:-:S07]  /*25090*/  IMAD.MOV.U32 R130, RZ, RZ, R50 ;  /* 0x000000ffff827224 */ /* 0x000fce00078e0032 */
.L_x_6306:
[----:B------:R-:W-:Y:S05]  /*250a0*/  BSYNC B1 ;  /* 0x0000000000017941 */ /* 0x000fea0003800000 */
.L_x_6304:
        /* <DEDUP_REMOVED lines=16> */
.L_x_6310:
[----:B------:R-:W-:Y:S05]  /*251b0*/  BSYNC B2 ;  /* 0x0000000000027941 */ /* 0x000fea0003800000 */
.L_x_6309:
        /* <DEDUP_REMOVED lines=43> */
.L_x_6308:
[----:B------:R-:W-:Y:S05]  /*25470*/  BSYNC B1 ;  /* 0x0000000000017941 */ /* 0x000fea0003800000 */
.L_x_6307:
        /* <DEDUP_REMOVED lines=15> */
.L_x_6311:
        /* <DEDUP_REMOVED lines=12> */
.L_x_6314:
[----:B------:R-:W-:-:S07]  /*25630*/  IMAD.MOV.U32 R12, RZ, RZ, R50 ;  /* 0x000000ffff0c7224 */ /* 0x000fce00078e0032 */
.L_x_6315:
[----:B------:R-:W-:Y:S05]  /*25640*/  BSYNC B1 ;  /* 0x0000000000017941 */ /* 0x000fea0003800000 */
.L_x_6313:
        /* <DEDUP_REMOVED lines=16> */
.L_x_6319:
[----:B------:R-:W-:Y:S05]  /*25750*/  BSYNC B2 ;  /* 0x0000000000027941 */ /* 0x000fea0003800000 */
.L_x_6318:
        /* <DEDUP_REMOVED lines=43> */
.L_x_6317:
[----:B------:R-:W-:Y:S05]  /*25a10*/  BSYNC B1 ;  /* 0x0000000000017941 */ /* 0x000fea0003800000 */
.L_x_6316:
        /* <DEDUP_REMOVED lines=10> */
.L_x_6312:
        /* <DEDUP_REMOVED lines=12> */
.L_x_6321:
[----:B------:R-:W-:-:S07]  /*25b80*/  MOV R132, R50 ;  /* 0x0000003200847202 */ /* 0x000fce0000000f00 */
.L_x_6322:
[----:B------:R-:W-:Y:S05]  /*25b90*/  BSYNC B1 ;  /* 0x0000000000017941 */ /* 0x000fea0003800000 */
.L_x_6320:
        /* <DEDUP_REMOVED lines=16> */
.L_x_6326:
[----:B------:R-:W-:Y:S05]  /*25ca0*/  BSYNC B2 ;  /* 0x0000000000027941 */ /* 0x000fea0003800000 */
.L_x_6325:
        /* <DEDUP_REMOVED lines=43> */
.L_x_6324:
[----:B------:R-:W-:Y:S05]  /*25f60*/  BSYNC B1 ;  /* 0x0000000000017941 */ /* 0x000fea0003800000 */
.L_x_6323:
        /* <DEDUP_REMOVED lines=15> */
.L_x_6327:
        /* <DEDUP_REMOVED lines=12> */
.L_x_6330:
[----:B------:R-:W-:-:S07]  /*26120*/  MOV R14, R50 ;  /* 0x00000032000e7202 */ /* 0x000fce0000000f00 */
.L_x_6331:
[----:B------:R-:W-:Y:S05]  /*26130*/  BSYNC B1 ;  /* 0x0000000000017941 */ /* 0x000fea0003800000 */
.L_x_6329:
        /* <DEDUP_REMOVED lines=16> */
.L_x_6335:
[----:B------:R-:W-:Y:S05]  /*26240*/  BSYNC B2 ;  /* 0x0000000000027941 */ /* 0x000fea0003800000 */
.L_x_6334:
        /* <DEDUP_REMOVED lines=43> */
.L_x_6333:
[----:B------:R-:W-:Y:S05]  /*26500*/  BSYNC B1 ;  /* 0x0000000000017941 */ /* 0x000fea0003800000 */
.L_x_6332:
        /* <DEDUP_REMOVED lines=12> */
.L_x_6328:
        /* <DEDUP_REMOVED lines=12> */
.L_x_6337:
[----:B------:R-:W-:-:S07]  /*26690*/  IMAD.MOV.U32 R129, RZ, RZ, R50 ;  /* 0x000000ffff817224 */ /* 0x000fce00078e0032 */
.L_x_6338:
[----:B------:R-:W-:Y:S05]  /*266a0*/  BSYNC B1 ;  /* 0x0000000000017941 */ /* 0x000fea0003800000 */
.L_x_6336:
        /* <DEDUP_REMOVED lines=16> */
.L_x_6342:
[----:B------:R-:W-:Y:S05]  /*267b0*/  BSYNC B2 ;  /* 0x0000000000027941 */ /* 0x000fea0003800000 */
.L_x_6341:
        /* <DEDUP_REMOVED lines=43> */
.L_x_6340:
[----:B------:R-:W-:Y:S05]  /*26a70*/  BSYNC B1 ;  /* 0x0000000000017941 */ /* 0x000fea0003800000 */
.L_x_6339:
        /* <DEDUP_REMOVED lines=15> */
.L_x_6343:
        /* <DEDUP_REMOVED lines=12> */
.L_x_6346:
[----:B------:R-:W-:-:S07]  /*26c30*/  IMAD.MOV.U32 R16, RZ, RZ, R50 ;  /* 0x000000ffff107224 */ /* 0x000fce00078e0032 */
.L_x_6347:
[----:B------:R-:W-:Y:S05]  /*26c40*/  BSYNC B1 ;  /* 0x0000000000017941 */ /* 0x000fea0003800000 */
.L_x_6345:
        /* <DEDUP_REMOVED lines=16> */
.L_x_6351:
[----:B------:R-:W-:Y:S05]  /*26d50*/  BSYNC B2 ;  /* 0x0000000000027941 */ /* 0x000fea0003800000 */
.L_x_6350:
        /* <DEDUP_REMOVED lines=43> */
.L_x_6349:
[----:B------:R-:W-:Y:S05]  /*27010*/  BSYNC B1 ;  /* 0x0000000000017941 */ /* 0x000fea0003800000 */
.L_x_6348:
        /* <DEDUP_REMOVED lines=10> */
.L_x_6344:
        /* <DEDUP_REMOVED lines=12> */
.L_x_6353:
[----:B------:R-:W-:-:S07]  /*27180*/  IMAD.MOV.U32 R129, RZ, RZ, R50 ;  /* 0x000000ffff817224 */ /* 0x000fce00078e0032 */
.L_x_6354:
[----:B------:R-:W-:Y:S05]  /*27190*/  BSYNC B1 ;  /* 0x0000000000017941 */ /* 0x000fea0003800000 */
.L_x_6352:
        /* <DEDUP_REMOVED lines=16> */
.L_x_6358:
[----:B------:R-:W-:Y:S05]  /*272a0*/  BSYNC B2 ;  /* 0x0000000000027941 */ /* 0x000fea0003800000 */
.L_x_6357:
        /* <DEDUP_REMOVED lines=43> */
.L_x_6356:
[----:B------:R-:W-:Y:S05]  /*27560*/  BSYNC B1 ;  /* 0x0000000000017941 */ /* 0x000fea0003800000 */
.L_x_6355:
        /* <DEDUP_REMOVED lines=14> */
.L_x_6359:
        /* <DEDUP_REMOVED lines=12> */
.L_x_6362:
[----:B------:R-:W-:-:S07]  /*27710*/  IMAD.MOV.U32 R129, RZ, RZ, R50 ;  /* 0x000000ffff817224 */ /* 0x000fce00078e0032 */
.L_x_6363:
[----:B------:R-:W-:Y:S05]  /*27720*/  BSYNC B1 ;  /* 0x0000000000017941 */ /* 0x000fea0003800000 */
.L_x_6361:
        /* <DEDUP_REMOVED lines=16> */
.L_x_6367:
[----:B------:R-:W-:Y:S05]  /*27830*/  BSYNC B2 ;  /* 0x0000000000027941 */ /* 0x000fea0003800000 */
.L_x_6366:
        /* <DEDUP_REMOVED lines=43> */
.L_x_6365:
[----:B------:R-:W-:Y:S05]  /*27af0*/  BSYNC B1 ;  /* 0x0000000000017941 */ /* 0x000fea0003800000 */
.L_x_6364:
        /* <DEDUP_REMOVED lines=12> */
.L_x_6360:
        /* <DEDUP_REMOVED lines=12> */
.L_x_6369:
[----:B------:R-:W-:-:S07]  /*27c80*/  MOV R129, R50 ;  /* 0x0000003200817202 */ /* 0x000fce0000000f00 */
.L_x_6370:
[----:B------:R-:W-:Y:S05]  /*27c90*/  BSYNC B1 ;  /* 0x0000000000017941 */ /* 0x000fea0003800000 */
.L_x_6368:
        /* <DEDUP_REMOVED lines=16> */
.L_x_6374:
[----:B------:R-:W-:Y:S05]  /*27da0*/  BSYNC B2 ;  /* 0x0000000000027941 */ /* 0x000fea0003800000 */
.L_x_6373:
        /* <DEDUP_REMOVED lines=43> */
.L_x_6372:
[----:B------:R-:W-:Y:S05]  /*28060*/  BSYNC B1 ;  /* 0x0000000000017941 */ /* 0x000fea0003800000 */
.L_x_6371:
        /* <DEDUP_REMOVED lines=14> */
.L_x_6375:
        /* <DEDUP_REMOVED lines=12> */
.L_x_6378:
[----:B------:R-:W-:-:S07]  /*28210*/  MOV R19, R50 ;  /* 0x0000003200137202 */ /* 0x000fce0000000f00 */
.L_x_6379:
[----:B------:R-:W-:Y:S05]  /*28220*/  BSYNC B1 ;  /* 0x0000000000017941 */ /* 0x000fea0003800000 */
.L_x_6377:
        /* <DEDUP_REMOVED lines=16> */
.L_x_6383:
[----:B------:R-:W-:Y:S05]  /*28330*/  BSYNC B2 ;  /* 0x0000000000027941 */ /* 0x000fea0003800000 */
.L_x_6382:
        /* <DEDUP_REMOVED lines=11> */
[----:B------:R-:W-:Y:S01]  /*283f0*/  IMAD.WIDE.U32 R134, R129, -0x326172a9, RZ ;  /* 0xcd9e8d5781867825 */ /* 0x000fe200078e00ff */
[----:B------:R-:W-:-:S04]  /*28400*/  HFMA2.MMA R129, -RZ, RZ, 0, 0 ;  /* 0x00000000ff817435 */ /* 0x000fc800000001ff */
        /* <DEDUP_REMOVED lines=30> */
.L_x_6381:
[----:B------:R-:W-:Y:S05]  /*285f0*/  BSYNC B1 ;  /* 0x0000000000017941 */ /* 0x000fea0003800000 */
.L_x_6380:
        /* <DEDUP_REMOVED lines=10> */
.L_x_6376:
        /* <DEDUP_REMOVED lines=12> */
.L_x_6385:
[----:B------:R-:W-:-:S07]  /*28760*/  IMAD.MOV.U32 R127, RZ, RZ, R50 ;  /* 0x000000ffff7f7224 */ /* 0x000fce00078e0032 */
.L_x_6386:
[----:B------:R-:W-:Y:S05]  /*28770*/  BSYNC B1 ;  /* 0x0000000000017941 */ /* 0x000fea0003800000 */
.L_x_6384:
        /* <DEDUP_REMOVED lines=16> */
.L_x_6390:
[----:B------:R-:W-:Y:S05]  /*28880*/  BSYNC B2 ;  /* 0x0000000000027941 */ /* 0x000fea0003800000 */
.L_x_6389:
        /* <DEDUP_REMOVED lines=43> */
.L_x_6388:
[----:B------:R-:W-:Y:S05]  /*28b40*/  BSYNC B1 ;  /* 0x0000000000017941 */ /* 0x000fea0003800000 */
.L_x_6387:
        /* <DEDUP_REMOVED lines=14> */
.L_x_6391:
        /* <DEDUP_REMOVED lines=12> */
.L_x_6394:
[----:B------:R-:W-:-:S07]  /*28cf0*/  IMAD.MOV.U32 R21, RZ, RZ, R50 ;  /* 0x000000ffff157224 */ /* 0x000fce00078e0032 */
.L_x_6395:
[----:B------:R-:W-:Y:S05]  /*28d00*/  BSYNC B1 ;  /* 0x0000000000017941 */ /* 0x000fea0003800000 */
.L_x_6393:
        /* <DEDUP_REMOVED lines=18> */
.L_x_6399:
[----:B------:R-:W-:Y:S05]  /*28e30*/  BSYNC B2 ;  /* 0x0000000000027941 */ /* 0x000fea0003800000 */
.L_x_6398:
        /* <DEDUP_REMOVED lines=43> */
.L_x_6397:
[----:B------:R-:W-:Y:S05]  /*290f0*/  BSYNC B1 ;  /* 0x0000000000017941 */ /* 0x000fea0003800000 */
.L_x_6396:
        /* <DEDUP_REMOVED lines=12> */
.L_x_6392:
[----:B------:R-:W-:Y:S01]  /*291c0*/  P2R R129, PR, RZ, 0x4 ;  /* 0x00000004ff817803 */ /* 0x000fe20000000000 */
[----:B------:R-:W-:Y:S01]  /*291d0*/  IMAD.WIDE.U32 R130, R140, 0x10, R230 ;  /* 0x000000108c827825 */ /* 0x000fe200078e00e6 */
[----:B------:R-:W-:Y:S01]  /*291e0*/  ISETP.NE.AND P2, PT, R102, RZ, PT ;  /* 0x000000ff6600720c */ /* 0x000fe20003f45270 */
[----:B------:R-:W0:Y:S01]  /*291f0*/  @P0 LDC.64 R132, c[0x0][0x228] ;  /* 0x00008a00ff840b82 */ /* 0x000e220000000a00 */
[----:B------:R-:W-:Y:S02]  /*29200*/  SEL R142, RZ, 0x100, P3 ;  /* 0x00000100ff8e7807 */ /* 0x000fe40001800000 */
[----:B------:R-:W-:Y:S02]  /*29210*/  SEL R102, RZ, 0x1000000, P5 ;  /* 0x01000000ff667807 */ /* 0x000fe40002800000 */
[----:B------:R-:W-:Y:S02]  /*29220*/  SEL R103, RZ, 0x10000, P4 ;  /* 0x00010000ff677807 */ /* 0x000fe40002000000 */
[----:B------:R-:W-:Y:S01]  /*29230*/  ISETP.NE.AND P3, PT, R128, RZ, PT ;  /* 0x000000ff8000720c */ /* 0x000fe20003f65270 */
[----:B------:R-:W1:Y:S01]  /*29240*/  @P1 LDC.64 R134, c[0x0][0x230] ;  /* 0x00008c00ff861b82 */ /* 0x000e620000000a00 */
[----:B------:R-:W-:-:S02]  /*29250*/  ISETP.NE.AND P5, PT, R100, RZ, PT ;  /* 0x000000ff6400720c */ /* 0x000fc40003fa5270 */
[----:B------:R-:W-:Y:S02]  /*29260*/  ISETP.NE.AND P4, PT, R101, RZ, PT ;  /* 0x000000ff6500720c */ /* 0x000fe40003f85270 */
[----:B------:R-:W-:Y:S02]  /*29270*/  SEL R138, RZ, 0x1, P3 ;  /* 0x00000001ff8a7807 */ /* 0x000fe40001800000 */
[----:B------:R-:W-:Y:S02]  /*29280*/  SEL R128, RZ, 0x1, P4 ;  /* 0x00000001ff807807 */ /* 0x000fe40002000000 */
[----:B------:R-:W-:Y:S01]  /*29290*/  SEL R136, RZ, 0x1, P5 ;  /* 0x00000001ff887807 */ /* 0x000fe20002800000 */
[----:B------:R-:W-:Y:S01]  /*292a0*/  IMAD.WIDE.U32 R138, R138, 0x1000000, RZ ;  /* 0x010000008a8a7825 */ /* 0x000fe200078e00ff */
[----:B------:R-:W-:Y:S02]  /*292b0*/  SEL R143, RZ, 0x1, P2 ;  /* 0x00000001ff8f7807 */ /* 0x000fe40001000000 */
[----:B------:R-:W-:Y:S01]  /*292c0*/  ISETP.NE.AND P2, PT, R129, RZ, PT ;  /* 0x000000ff8100720c */ /* 0x000fe20003f45270 */
[----:B------:R-:W-:Y:S01]  /*292d0*/  IMAD.WIDE.U32 R128, R128, 0x10000, RZ ;  /* 0x0001000080807825 */ /* 0x000fe200078e00ff */
[----:B------:R-:W-:-:S02]  /*292e0*/  LOP3.LUT R142, R142, R102, R103, 0xfe, !PT ;  /* 0x000000668e8e7212 */ /* 0x000fc400078efe67 */
[----:B------:R-:W-:Y:S01]  /*292f0*/  LOP3.LUT P6, RZ, R47, 0x20, RZ, 0xc0, !PT ;  /* 0x000000202fff7812 */ /* 0x000fe200078cc0ff */
        /* <DEDUP_REMOVED lines=8> */
[----:B------:R-:W-:Y:S01]  /*29380*/  SEL R139, RZ, 0x1, P6 ;  /* 0x00000001ff8b7807 */ /* 0x000fe20003000000 */
[----:B------:R-:W-:Y:S01]  /*29390*/  VIADD R128, R6, 0xe0 ;  /* 0x000000e006807836 */ /* 0x000fe20000000000 */
[----:B------:R-:W-:Y:S02]  /*293a0*/  LOP3.LUT R137, R137, R143, R129, 0xfe, !PT ;  /* 0x0000008f89897212 */ /* 0x000fe400078efe81 */
[----:B------:R-:W-:Y:S01]  /*293b0*/  LOP3.LUT R136, R138, R139, RZ, 0xfc, !PT ;  /* 0x0000008b8a887212 */ /* 0x000fe200078efcff */
[----:B0-----:R-:W-:-:S04]  /*293c0*/  @P0 IMAD.WIDE.U32 R132, R128, 0x10, R132 ;  /* 0x0000001080840825 */ /* 0x001fc800078e0084 */
[----:B-1----:R-:W-:-:S04]  /*293d0*/  @P1 IMAD.WIDE.U32 R134, R128, 0x10, R134 ;  /* 0x0000001080861825 */ /* 0x002fc800078e0086 */
[----:B--2---:R-:W-:-:S04]  /*293e0*/  IMAD.WIDE.U32 R102, R140, 0x8, R152 ;  /* 0x000000088c667825 */ /* 0x004fc800078e0098 */
[----:B------:R-:W-:Y:S01]  /*293f0*/  IMAD.WIDE.U32 R100, R128, 0x10, R228 ;  /* 0x0000001080647825 */ /* 0x000fe200078e00e4 */
[----:B------:R0:W-:Y:S01]  /*29400*/  STG.E.64 desc[UR4][R102.64], R136 ;  /* 0x0000008866007986 */ /* 0x0001e2000c101b04 */
[----:B------:R-:W-:Y:S05]  /*29410*/  @!P0 BRA `(.L_x_6400) ;  /* 0x0000000000508947 */ /* 0x000fea0003800000 */
[----:B0-----:R-:W-:Y:S01]  /*29420*/  IMAD.U32 R103, R19, 0x10000, RZ ;  /* 0x0001000013677824 */ /* 0x001fe200078e00ff */
[----:B------:R-:W0:Y:S01]  /*29430*/  LDC.64 R138, c[0x0][0x248] ;  /* 0x00009200ff8a7b82 */ /* 0x000e220000000a00 */
[----:B------:R-:W-:Y:S02]  /*29440*/  LOP3.LUT R102, R21, 0xffff, RZ, 0xc0, !PT ;  /* 0x0000ffff15667812 */ /* 0x000fe400078ec0ff */
[----:B------:R-:W-:Y:S02]  /*29450*/  PRMT R129, R48, 0x7104, RZ ;  /* 0x0000710430817816 */ /* 0x000fe400000000ff */
[----:B------:R-:W-:Y:S02]  /*29460*/  LOP3.LUT R103, R103, 0xff0000, RZ, 0xc0, !PT ;  /* 0x00ff000067677812 */ /* 0x000fe400078ec0ff */
[----:B------:R-:W-:Y:S02]  /*29470*/  LOP3.LUT R130, R12, 0xff, RZ, 0xc0, !PT ;  /* 0x000000ff0c827812 */ /* 0x000fe400078ec0ff */
[----:B------:R-:W-:-:S02]  /*29480*/  PRMT R102, R103, 0x4210, R102 ;  /* 0x0000421067667816 */ /* 0x000fc40000000066 */
[----:B------:R-:W-:Y:S01]  /*29490*/  LOP3.LUT R103, R14, 0xff, RZ, 0xc0, !PT ;  /* 0x000000ff0e677812 */ /* 0x000fe200078ec0ff */
[----:B------:R-:W-:Y:S01]  /*294a0*/  IMAD.WIDE.U32 R130, R130, 0x10000, RZ ;  /* 0x0001000082827825 */ /* 0x000fe200078e00ff */
[----:B------:R-:W-:Y:S02]  /*294b0*/  LOP3.LUT R136, R10, 0xff, RZ, 0xc0, !PT ;  /* 0x000000ff0a887812 */ /* 0x000fe400078ec0ff */
[----:B------:R-:W-:Y:S01]  /*294c0*/  LOP3.LUT R129, R102, 0xff00, R129, 0xf8, !PT ;  /* 0x0000ff0066817812 */ /* 0x000fe200078ef881 */
[----:B------:R-:W-:-:S03]  /*294d0*/  IMAD.WIDE.U32 R102, R103, 0x1000000, RZ ;  /* 0x0100000067667825 */ /* 0x000fc600078e00ff */
[----:B------:R-:W-:Y:S01]  /*294e0*/  LOP3.LUT R129, R129, 0xff, R16, 0xf8, !PT ;  /* 0x000000ff81817812 */ /* 0x000fe200078ef810 */
[----:B------:R-:W-:-:S03]  /*294f0*/  IMAD.WIDE.U32 R136, R136, 0x100, RZ ;  /* 0x0000010088887825 */ /* 0x000fc600078e00ff */
[----:B------:R-:W-:Y:S02]  /*29500*/  LOP3.LUT R129, R131, R129, R103, 0xfe, !PT ;  /* 0x0000008183817212 */ /* 0x000fe400078efe67 */
[----:B------:R-:W-:Y:S01]  /*29510*/  LOP3.LUT R143, R136, R102, R130, 0xfe, !PT ;  /* 0x00000066888f7212 */ /* 0x000fe200078efe82 */
[----:B0-----:R-:W-:Y:S01]  /*29520*/  IMAD.WIDE.U32 R130, R140, 0x8, R138 ;  /* 0x000000088c827825 */ /* 0x001fe200078e008a */
[----:B------:R-:W-:Y:S02]  /*29530*/  LOP3.LUT R103, R129, R137, RZ, 0xfc, !PT ;  /* 0x0000008981677212 */ /* 0x000fe400078efcff */
[----:B------:R-:W-:-:S05]  /*29540*/  LOP3.LUT R102, R143, 0xff, R8, 0xf8, !PT ;  /* 0x000000ff8f667812 */ /* 0x000fca00078ef808 */
[----:B------:R1:W-:Y:S02]  /*29550*/  STG.E.64 desc[UR4][R130.64], R102 ;  /* 0x0000006682007986 */ /* 0x0003e4000c101b04 */
.L_x_6400:
[----:B------:R2:W5:Y:S04]  /*29560*/  @P0 LDG.E.128 R52, desc[UR4][R132.64] ;  /* 0x0000000484340981 */ /* 0x000568000c1e1d00 */
[----:B------:R2:W5:Y:S04]  /*29570*/  @P1 LDG.E.128 R56, desc[UR4][R134.64] ;  /* 0x0000000486381981 */ /* 0x000568000c1e1d00 */
[----:B01----:R-:W5:Y:S01]  /*29580*/  LDG.E.128 R100, desc[UR4][R100.64] ;  /* 0x0000000464647981 */ /* 0x003f62000c1e1d00 */
[C---:B------:R-:W-:Y:S01]  /*29590*/  ISETP.NE.AND P3, PT, R141.reuse, 0x1, PT ;  /* 0x000000018d00780c */ /* 0x040fe20003f65270 */
[----:B------:R-:W-:Y:S01]  /*295a0*/  BSSY B1, `(.L_x_6401) ;  /* 0x000000c000017945 */ /* 0x000fe20003800000 */
[----:B------:R-:W-:-:S11]  /*295b0*/  IADD3 R130, R141, 0x1, RZ ;  /* 0x000000018d827810 */ /* 0x000fd60007ffe0ff */
        /* <DEDUP_REMOVED lines=9> */
.L_x_6402:
[----:B------:R-:W-:-:S07]  /*29650*/  IMAD.MOV.U32 R129, RZ, RZ, R50 ;  /* 0x000000ffff817224 */ /* 0x000fce00078e0032 */
.L_x_6403:
[----:B------:R-:W-:Y:S05]  /*29660*/  BSYNC B1 ;  /* 0x0000000000017941 */ /* 0x000fea0003800000 */
.L_x_6401:
        /* <DEDUP_REMOVED lines=16> */
.L_x_6407:
[----:B------:R-:W-:Y:S05]  /*29770*/  BSYNC B2 ;  /* 0x0000000000027941 */ /* 0x000fea0003800000 */
.L_x_6406:
        /* <DEDUP_REMOVED lines=43> */
.L_x_6405:
[----:B------:R-:W-:Y:S05]  /*29a30*/  BSYNC B1 ;  /* 0x0000000000017941 */ /* 0x000fea0003800000 */
.L_x_6404:
        /* <DEDUP_REMOVED lines=16> */
.L_x_6408:
        /* <DEDUP_REMOVED lines=12> */
.L_x_6411:
[----:B------:R-:W-:-:S07]  /*29c00*/  IMAD.MOV.U32 R8, RZ, RZ, R50 ;  /* 0x000000ffff087224 */ /* 0x000fce00078e0032 */
.L_x_6412:
[----:B------:R-:W-:Y:S05]  /*29c10*/  BSYNC B1 ;  /* 0x0000000000017941 */ /* 0x000fea0003800000 */
.L_x_6410:
        /* <DEDUP_REMOVED lines=16> */
.L_x_6416:
[----:B------:R-:W-:Y:S05]  /*29d20*/  BSYNC B2 ;  /* 0x0000000000027941 */ /* 0x000fea0003800000 */
.L_x_6415:
        /* <DEDUP_REMOVED lines=43> */
.L_x_6414:
[----:B------:R-:W-:Y:S05]  /*29fe0*/  BSYNC B1 ;  /* 0x0000000000017941 */ /* 0x000fea0003800000 */
.L_x_6413:
        /* <DEDUP_REMOVED lines=10> */
.L_x_6409:
        /* <DEDUP_REMOVED lines=12> */
.L_x_6418:
[----:B------:R-:W-:-:S07]  /*2a150*/  IMAD.MOV.U32 R138, RZ, RZ, R50 ;  /* 0x000000ffff8a7224 */ /* 0x000fce00078e0032 */
.L_x_6419:
[----:B------:R-:W-:Y:S05]  /*2a160*/  BSYNC B1 ;  /* 0x0000000000017941 */ /* 0x000fea0003800000 */
.L_x_6417:
        /* <DEDUP_REMOVED lines=16> */
.L_x_6423:
[----:B------:R-:W-:Y:S05]  /*2a270*/  BSYNC B2 ;  /* 0x0000000000027941 */ /* 0x000fea0003800000 */
.L_x_6422:
        /* <DEDUP_REMOVED lines=43> */
.L_x_6421:
[----:B------:R-:W-:Y:S05]  /*2a530*/  BSYNC B1 ;  /* 0x0000000000017941 */ /* 0x000fea0003800000 */
.L_x_6420:
        /* <DEDUP_REMOVED lines=16> */
.L_x_6424:
        /* <DEDUP_REMOVED lines=12> */
.L_x_6427:
[----:B------:R-:W-:-:S07]  /*2a700*/  IMAD.MOV.U32 R10, RZ, RZ, R50 ;  /* 0x000000ffff0a7224 */ /* 0x000fce00078e0032 */
.L_x_6428:
[----:B------:R-:W-:Y:S05]  /*2a710*/  BSYNC B1 ;  /* 0x0000000000017941 */ /* 0x000fea0003800000 */
.L_x_6426:
        /* <DEDUP_REMOVED lines=16> */
.L_x_6432:
[----:B------:R-:W-:Y:S05]  /*2a820*/  BSYNC B2 ;  /* 0x0000000000027941 */ /* 0x000fea0003800000 */
.L_x_6431:
        /* <DEDUP_REMOVED lines=43> */
.L_x_6430:
[----:B------:R-:W-:Y:S05]  /*2aae0*/  BSYNC B1 ;  /* 0x0000000000017941 */ /* 0x000fea0003800000 */
.L_x_6429:
        /* <DEDUP_REMOVED lines=12> */
.L_x_6425:
        /* <DEDUP_REMOVED lines=12> */
.L_x_6434:
[----:B------:R-:W-:-:S07]  /*2ac70*/  MOV R100, R50 ;  /* 0x0000003200647202 */ /* 0x000fce0000000f00 */
.L_x_6435:
[----:B------:R-:W-:Y:S05]  /*2ac80*/  BSYNC B1 ;  /* 0x0000000000017941 */ /* 0x000fea0003800000 */
.L_x_6433:
        /* <DEDUP_REMOVED lines=16> */
.L_x_6439:
[----:B------:R-:W-:Y:S05]  /*2ad90*/  BSYNC B2 ;  /* 0x0000000000027941 */ /* 0x000fea0003800000 */
.L_x_6438:
        /* <DEDUP_REMOVED lines=43> */
.L_x_6437:
[----:B------:R-:W-:Y:S05]  /*2b050*/  BSYNC B1 ;  /* 0x0000000000017941 */ /* 0x000fea0003800000 */
.L_x_6436:
        /* <DEDUP_REMOVED lines=16> */
.L_x_6440:
        /* <DEDUP_REMOVED lines=12> */
.L_x_6443:
[----:B------:R-:W-:-:S07]  /*2b220*/  MOV R12, R50 ;  /* 0x00000032000c7202 */ /* 0x000fce0000000f00 */
.L_x_6444:
[----:B------:R-:W-:Y:S05]  /*2b230*/  BSYNC B1 ;  /* 0x0000000000017941 */ /* 0x000fea0003800000 */
.L_x_6442:
        /* <DEDUP_REMOVED lines=16> */
.L_x_6448:
[----:B------:R-:W-:Y:S05]  /*2b340*/  BSYNC B2 ;  /* 0x0000000000027941 */ /* 0x000fea0003800000 */
.L_x_6447:
        /* <DEDUP_REMOVED lines=43> */
.L_x_6446:
[----:B------:R-:W-:Y:S05]  /*2b600*/  BSYNC B1 ;  /* 0x0000000000017941 */ /* 0x000fea0003800000 */
.L_x_6445:
        /* <DEDUP_REMOVED lines=10> */
.L_x_6441:
        /* <DEDUP_REMOVED lines=12> */
.L_x_6450:
[----:B------:R-:W-:-:S07]  /*2b770*/  IMAD.MOV.U32 R139, RZ, RZ, R50 ;  /* 0x000000ffff8b7224 */ /* 0x000fce00078e0032 */
.L_x_6451:
[----:B------:R-:W-:Y:S05]  /*2b780*/  BSYNC B1 ;  /* 0x0000000000017941 */ /* 0x000fea0003800000 */
.L_x_6449:
        /* <DEDUP_REMOVED lines=16> */
.L_x_6455:
[----:B------:R-:W-:Y:S05]  /*2b890*/  BSYNC B2 ;  /* 0x0000000000027941 */ /* 0x000fea0003800000 */
.L_x_6454:
        /* <DEDUP_REMOVED lines=43> */
.L_x_6453:
[----:B------:R-:W-:Y:S05]  /*2bb50*/  BSYNC B1 ;  /* 0x0000000000017941 */ /* 0x000fea0003800000 */
.L_x_6452:
        /* <DEDUP_REMOVED lines=15> */
.L_x_6456:
        /* <DEDUP_REMOVED lines=12> */
.L_x_6459:
[----:B------:R-:W-:-:S07]  /*2bd10*/  IMAD.MOV.U32 R14, RZ, RZ, R50 ;  /* 0x000000ffff0e7224 */ /* 0x000fce00078e0032 */
.L_x_6460:
[----:B------:R-:W-:Y:S05]  /*2bd20*/  BSYNC B1 ;  /* 0x0000000000017941 */ /* 0x000fea0003800000 */
.L_x_6458:
        /* <DEDUP_REMOVED lines=16> */
.L_x_6464:
[----:B------:R-:W-:Y:S05]  /*2be30*/  BSYNC B2 ;  /* 0x0000000000027941 */ /* 0x000fea0003800000 */
.L_x_6463:
        /* <DEDUP_REMOVED lines=43> */
.L_x_6462:
[----:B------:R-:W-:Y:S05]  /*2c0f0*/  BSYNC B1 ;  /* 0x0000000000017941 */ /* 0x000fea0003800000 */
.L_x_6461:
[----:B------:R-:W-:Y:S02]  /*2c100*/  I2FP.F32.U32 R101, R14 ;  /* 0x0000000e00657245 */ /* 0x000fe40000201000 */
[----:B------:R-:W-:-:S05]  /*2c110*/  PRMT R14, R53, 0x7632, R14 ;  /* 0x00007632350e7816 */ /* 0x000fca000000000e */
[----:B------:R-:W-:Y:S02]  /*2c120*/  IMAD.U32 R134, R14, 0x10000, RZ ;  /* 0x000100000e867824 */ /* 0x000fe400078e00ff */
[----:B------:R-:W-:Y:S02]  /*2c130*/  FFMA.FTZ R14, R101, R160, 1.1641532182693481445e-10 ;  /* 0x2f000000650e7423 */ /* 0x000fe400000100a0 */
[----:B------:R-:W-:-:S03]  /*2c140*/  FMUL.FTZ R134, R134, R51 ;  /* 0x0000003386867220 */ /* 0x000fc60000410000 */
[----:B------:R-:W-:-:S04]  /*2c150*/  FSETP.GTU.FTZ.AND P3, PT, R14, R157, PT ;  /* 0x0000009d0e00720b */ /* 0x000fc80003f7c000 */
[----:B------:R-:W-:Y:S02]  /*2c160*/  FSEL R101, R134, RZ, !P3 ;  /* 0x000000ff86657208 */ /* 0x000fe40005800000 */
[----:B------:R-:W-:Y:S02]  /*2c170*/  @P1 PRMT R134, R57, 0x7632, R134 ;  /* 0x0000763239861816 */ /* 0x000fe40000000086 */
[----:B------:R-:W-:Y:S01]  /*2c180*/  SEL R14, RZ, 0x1, P3 ;  /* 0x00000001ff0e7807 */ /* 0x000fe20001800000 */
[----:B------:R-:W-:Y:S01]  /*2c190*/  FADD.FTZ R132, R132, R101 ;  /* 0x0000006584847221 */ /* 0x000fe20000010000 */
[----:B------:R-:W-:-:S05]  /*2c1a0*/  @P1 SHF.L.U32 R135, R134, 0x10, RZ ;  /* 0x0000001086871819 */ /* 0x000fca00000006ff */
[----:B------:R-:W-:-:S07]  /*2c1b0*/  @P1 FADD.FTZ R132, R132, R135 ;  /* 0x0000008784841221 */ /* 0x000fce0000010000 */
.L_x_6457:
        /* <DEDUP_REMOVED lines=12> */
.L_x_6466:
[----:B------:R-:W-:-:S07]  /*2c280*/  IMAD.MOV.U32 R101, RZ, RZ, R50 ;  /* 0x000000ffff657224 */ /* 0x000fce00078e0032 */
.L_x_6467:
[----:B------:R-:W-:Y:S05]  /*2c290*/  BSYNC B1 ;  /* 0x0000000000017941 */ /* 0x000fea0003800000 */
.L_x_6465:
        /* <DEDUP_REMOVED lines=16> */
.L_x_6471:
[----:B------:R-:W-:Y:S05]  /*2c3a0*/  BSYNC B2 ;  /* 0x0000000000027941 */ /* 0x000fea0003800000 */
.L_x_6470:
        /* <DEDUP_REMOVED lines=43> */
.L_x_6469:
[----:B------:R-:W-:Y:S05]  /*2c660*/  BSYNC B1 ;  /* 0x0000000000017941 */ /* 0x000fea0003800000 */
.L_x_6468:
        /* <DEDUP_REMOVED lines=16> */
.L_x_6472:
        /* <DEDUP_REMOVED lines=12> */
.L_x_6475:
[----:B------:R-:W-:-:S07]  /*2c830*/  IMAD.MOV.U32 R16, RZ, RZ, R50 ;  /* 0x000000ffff107224 */ /* 0x000fce00078e0032 */
.L_x_6476:
[----:B------:R-:W-:Y:S05]  /*2c840*/  BSYNC B1 ;  /* 0x0000000000017941 */ /* 0x000fea0003800000 */
.L_x_6474:
        /* <DEDUP_REMOVED lines=16> */
.L_x_6480:
[----:B------:R-:W-:Y:S05]  /*2c950*/  BSYNC B2 ;  /* 0x0000000000027941 */ /* 0x000fea0003800000 */
.L_x_6479:
        /* <DEDUP_REMOVED lines=43> */
.L_x_6478:
[----:B------:R-:W-:Y:S05]  /*2cc10*/  BSYNC B1 ;  /* 0x0000000000017941 */ /* 0x000fea0003800000 */
.L_x_6477:
        /* <DEDUP_REMOVED lines=10> */
.L_x_6473:
        /* <DEDUP_REMOVED lines=12> */
.L_x_6482:
[----:B------:R-:W-:-:S07]  /*2cd80*/  MOV R101, R50 ;  /* 0x0000003200657202 */ /* 0x000fce0000000f00 */
.L_x_6483:
[----:B------:R-:W-:Y:S05]  /*2cd90*/  BSYNC B1 ;  /* 0x0000000000017941 */ /* 0x000fea0003800000 */
.L_x_6481:
        /* <DEDUP_REMOVED lines=16> */
.L_x_6487:
[----:B------:R-:W-:Y:S05]  /*2cea0*/  BSYNC B2 ;  /* 0x0000000000027941 */ /* 0x000fea0003800000 */
.L_x_6486:
        /* <DEDUP_REMOVED lines=43> */
.L_x_6485:
[----:B------:R-:W-:Y:S05]  /*2d160*/  BSYNC B1 ;  /* 0x0000000000017941 */ /* 0x000fea0003800000 */
.L_x_6484:
        /* <DEDUP_REMOVED lines=14> */
.L_x_6488:
        /* <DEDUP_REMOVED lines=12> */
.L_x_6491:
[----:B------:R-:W-:-:S07]  /*2d310*/  MOV R101, R50 ;  /* 0x0000003200657202 */ /* 0x000fce0000000f00 */
.L_x_6492:
[----:B------:R-:W-:Y:S05]  /*2d320*/  BSYNC B1 ;  /* 0x0000000000017941 */ /* 0x000fea0003800000 */
.L_x_6490:
        /* <DEDUP_REMOVED lines=16> */
.L_x_6496:
[----:B------:R-:W-:Y:S05]  /*2d430*/  BSYNC B2 ;  /* 0x0000000000027941 */ /* 0x000fea0003800000 */
.L_x_6495:
        /* <DEDUP_REMOVED lines=43> */
.L_x_6494:
[----:B------:R-:W-:Y:S05]  /*2d6f0*/  BSYNC B1 ;  /* 0x0000000000017941 */ /* 0x000fea0003800000 */
.L_x_6493:
        /* <DEDUP_REMOVED lines=12> */
.L_x_6489:
        /* <DEDUP_REMOVED lines=12> */
.L_x_6498:
[----:B------:R-:W-:-:S07]  /*2d880*/  IMAD.MOV.U32 R101, RZ, RZ, R50 ;  /* 0x000000ffff657224 */ /* 0x000fce00078e0032 */
.L_x_6499:
[----:B------:R-:W-:Y:S05]  /*2d890*/  BSYNC B1 ;  /* 0x0000000000017941 */ /* 0x000fea0003800000 */
.L_x_6497:
        /* <DEDUP_REMOVED lines=16> */
.L_x_6503:
[----:B------:R-:W-:Y:S05]  /*2d9a0*/  BSYNC B2 ;  /* 0x0000000000027941 */ /* 0x000fea0003800000 */
.L_x_6502:
        /* <DEDUP_REMOVED lines=43> */
.L_x_6501:
[----:B------:R-:W-:Y:S05]  /*2dc60*/  BSYNC B1 ;  /* 0x0000000000017941 */ /* 0x000fea0003800000 */
.L_x_6500:
[----:B------:R-:W-:Y:S01]  /*2dc70*/  I2FP.F32.U32 R101, R101 ;  /* 0x0000006500657245 */ /* 0x000fe20000201000 */
[----:B------:R-:W-:-:S04]  /*2dc80*/  IMAD.U32 R138, R103, 0x10000, RZ ;  /* 0x00010000678a7824 */ /* 0x000fc800078e00ff */
[----:B------:R-:W-:Y:S01]  /*2dc90*/  FFMA.FTZ R102, R101, R160, 1.1641532182693481445e-10 ;  /* 0x2f00000065667423 */ /* 0x000fe200000100a0 */
[----:B------:R-:W-:Y:S01]  /*2dca0*/  FMUL.FTZ R138, R138, R51 ;  /* 0x000000338a8a7220 */ /* 0x000fe20000410000 */
[----:B------:R-:W-:-:S03]  /*2dcb0*/  PRMT R101, R103, 0x7632, R101 ;  /* 0x0000763267657816 */ /* 0x000fc60000000065 */
        /* <DEDUP_REMOVED lines=9> */
.L_x_6504:
        /* <DEDUP_REMOVED lines=12> */
.L_x_6507:
[----:B------:R-:W-:-:S07]  /*2de10*/  IMAD.MOV.U32 R19, RZ, RZ, R50 ;  /* 0x000000ffff137224 */ /* 0x000fce00078e0032 */
.L_x_6508:
[----:B------:R-:W-:Y:S05]  /*2de20*/  BSYNC B1 ;  /* 0x0000000000017941 */ /* 0x000fea0003800000 */
.L_x_6506:
        /* <DEDUP_REMOVED lines=16> */
.L_x_6512:
[----:B------:R-:W-:Y:S05]  /*2df30*/  BSYNC B2 ;  /* 0x0000000000027941 */ /* 0x000fea0003800000 */
.L_x_6511:
        /* <DEDUP_REMOVED lines=43> */
.L_x_6510:
[----:B------:R-:W-:Y:S05]  /*2e1f0*/  BSYNC B1 ;  /* 0x0000000000017941 */ /* 0x000fea0003800000 */
.L_x_6509:
        /* <DEDUP_REMOVED lines=10> */
.L_x_6505:
        /* <DEDUP_REMOVED lines=12> */
.L_x_6514:
[----:B------:R-:W-:-:S07]  /*2e360*/  IMAD.MOV.U32 R142, RZ, RZ, R50 ;  /* 0x000000ffff8e7224 */ /* 0x000fce00078e0032 */
.L_x_6515:
[----:B------:R-:W-:Y:S05]  /*2e370*/  BSYNC B1 ;  /* 0x0000000000017941 */ /* 0x000fea0003800000 */
.L_x_6513:
        /* <DEDUP_REMOVED lines=16> */
.L_x_6519:
[----:B------:R-:W-:Y:S05]  /*2e480*/  BSYNC B2 ;  /* 0x0000000000027941 */ /* 0x000fea0003800000 */
.L_x_6518:
        /* <DEDUP_REMOVED lines=43> */
.L_x_6517:
[----:B------:R-:W-:Y:S05]  /*2e740*/  BSYNC B1 ;  /* 0x0000000000017941 */ /* 0x000fea0003800000 */
.L_x_6516:
        /* <DEDUP_REMOVED lines=14> */
.L_x_6520:
        /* <DEDUP_REMOVED lines=12> */
.L_x_6523:
[----:B------:R-:W-:-:S07]  /*2e8f0*/  IMAD.MOV.U32 R21, RZ, RZ, R50 ;  /* 0x000000ffff157224 */ /* 0x000fce00078e0032 */
.L_x_6524:
[----:B------:R-:W-:Y:S05]  /*2e900*/  BSYNC B1 ;  /* 0x0000000000017941 */ /* 0x000fea0003800000 */
.L_x_6522:
        /* <DEDUP_REMOVED lines=18> */
.L_x_6528:
[----:B------:R-:W-:Y:S05]  /*2ea30*/  BSYNC B2 ;  /* 0x0000000000027941 */ /* 0x000fea0003800000 */
.L_x_6527:
        /* <DEDUP_REMOVED lines=43> */
.L_x_6526:
[----:B------:R-:W-:Y:S05]  /*2ecf0*/  BSYNC B1 ;  /* 0x0000000000017941 */ /* 0x000fea0003800000 */
.L_x_6525:
        /* <DEDUP_REMOVED lines=12> */
.L_x_6521:
[----:B------:R-:W-:Y:S01]  /*2edc0*/  P2R R101, PR, RZ, 0x4 ;  /* 0x00000004ff657803 */ /* 0x000fe20000000000 */
[----:B------:R-:W-:Y:S01]  /*2edd0*/  IMAD.WIDE.U32 R138, R128, 0x10, R230 ;  /* 0x00000010808a7825 */ /* 0x000fe200078e00e6 */
[----:B------:R-:W-:Y:S02]  /*2ede0*/  ISETP.NE.AND P2, PT, R100, RZ, PT ;  /* 0x000000ff6400720c */ /* 0x000fe40003f45270 */
[----:B------:R-:W-:Y:S02]  /*2edf0*/  F2FP.BF16.F32.PACK_AB R103, R136, R135 ;  /* 0x000000878867723e */ /* 0x000fe400000010ff */
[----:B------:R-:W-:Y:S02]  /*2ee00*/  SEL R137, RZ, 0x1, P2 ;  /* 0x00000001ff897807 */ /* 0x000fe40001000000 */
[----:B------:R-:W-:Y:S02]  /*2ee10*/  ISETP.NE.AND P2, PT, R101, RZ, PT ;  /* 0x000000ff6500720c */ /* 0x000fe40003f45270 */
[----:B------:R-:W-:-:S02]  /*2ee20*/  F2FP.BF16.F32.PACK_AB R102, R134, R133 ;  /* 0x000000858666723e */ /* 0x000fc400000010ff */
[----:B------:R-:W-:Y:S02]  /*2ee30*/  F2FP.BF16.F32.PACK_AB R101, R132, R131 ;  /* 0x000000838465723e */ /* 0x000fe400000010ff */
[----:B------:R-:W-:Y:S02]  /*2ee40*/  F2FP.BF16.F32.PACK_AB R100, R130, R129 ;  /* 0x000000818264723e */ /* 0x000fe400000010ff */
[----:B------:R-:W-:Y:S02]  /*2ee50*/  SEL R141, RZ, 0x10000, P4 ;  /* 0x00010000ff8d7807 */ /* 0x000fe40002000000 */
[----:B------:R-:W-:Y:S01]  /*2ee60*/  SEL R144, RZ, 0x100, P3 ;  /* 0x00000100ff907807 */ /* 0x000fe20001800000 */
[----:B------:R0:W-:Y:S01]  /*2ee70*/  STG.E.128 desc[UR4][R138.64], R100 ;  /* 0x000000648a007986 */ /* 0x0001e2000c101d04 */
[C---:B------:R-:W-:Y:S02]  /*2ee80*/  LOP3.LUT P4, RZ, R47.reuse, 0x10, RZ, 0xc0, !PT ;  /* 0x000000102fff7812 */ /* 0x040fe4000788c0ff */
        /* <DEDUP_REMOVED lines=8> */
[----:B------:R-:W-:Y:S01]  /*2ef10*/  LOP3.LUT P6, RZ, R47, 0x20, RZ, 0xc0, !PT ;  /* 0x000000202fff7812 */ /* 0x000fe200078cc0ff */
[----:B0-----:R-:W0:Y:S01]  /*2ef20*/  @P0 LDC.64 R102, c[0x0][0x228] ;  /* 0x00008a00ff660b82 */ /* 0x001e220000000a00 */
[----:B------:R-:W-:-:S04]  /*2ef30*/  IMAD.WIDE.U32 R100, R137, 0x1000000, RZ ;  /* 0x0100000089647825 */ /* 0x000fc800078e00ff */
[----:B------:R-:W-:Y:S01]  /*2ef40*/  IMAD.WIDE.U32 R142, R142, 0x100, RZ ;  /* 0x000001008e8e7825 */ /* 0x000fe200078e00ff */
[----:B------:R-:W-:Y:S02]  /*2ef50*/  LOP3.LUT R137, R101, R144, R145, 0xfe, !PT ;  /* 0x0000009065897212 */ /* 0x000fe400078efe91 */
[----:B------:R-:W1:Y:S01]  /*2ef60*/  @P1 LDC.64 R138, c[0x0][0x230] ;  /* 0x00008c00ff8a1b82 */ /* 0x000e620000000a00 */
[----:B------:R-:W-:Y:S02]  /*2ef70*/  SEL R101, RZ, 0x1, P6 ;  /* 0x00000001ff657807 */ /* 0x000fe40003000000 */
[----:B------:R-:W-:Y:S02]  /*2ef80*/  LOP3.LUT R100, R142, R100, R140, 0xfe, !PT ;  /* 0x000000648e647212 */ /* 0x000fe400078efe8c */
[----:B------:R-:W-:Y:S01]  /*2ef90*/  LOP3.LUT R141, R143, R137, R141, 0xfe, !PT ;  /* 0x000000898f8d7212 */ /* 0x000fe200078efe8d */
[----:B------:R-:W-:Y:S01]  /*2efa0*/  VIADD R137, R6, 0x100 ;  /* 0x0000010006897836 */ /* 0x000fe20000000000 */
[----:B------:R-:W-:Y:S01]  /*2efb0*/  LOP3.LUT R140, R100, R101, RZ, 0xfc, !PT ;  /* 0x00000065648c7212 */ /* 0x000fe200078efcff */
[----:B------:R-:W-:-:S05]  /*2efc0*/  IMAD.WIDE.U32 R100, R128, 0x8, R152 ;  /* 0x0000000880647825 */ /* 0x000fca00078e0098 */
[----:B------:R2:W-:Y:S01]  /*2efd0*/  STG.E.64 desc[UR4][R100.64], R140 ;  /* 0x0000008c64007986 */ /* 0x0005e2000c101b04 */
[----:B0-----:R-:W-:-:S04]  /*2efe0*/  @P0 IMAD.WIDE.U32 R102, R137, 0x10, R102 ;  /* 0x0000001089660825 */ /* 0x001fc800078e0066 */
[----:B-1----:R-:W-:-:S04]  /*2eff0*/  @P1 IMAD.WIDE.U32 R138, R137, 0x10, R138 ;  /* 0x00000010898a1825 */ /* 0x002fc800078e008a */
[----:B--2---:R-:W-:Y:S01]  /*2f000*/  IMAD.WIDE.U32 R100, R137, 0x10, R228 ;  /* 0x0000001089647825 */ /* 0x004fe200078e00e4 */
[----:B------:R-:W-:Y:S06]  /*2f010*/  @!P0 BRA `(.L_x_6529) ;  /* 0x0000000000508947 */ /* 0x000fec0003800000 */
[----:B------:R-:W-:Y:S01]  /*2f020*/  SHF.L.U32 R141, R19, 0x10, RZ ;  /* 0x00000010138d7819 */ /* 0x000fe200000006ff */
[----:B------:R-:W0:Y:S01]  /*2f030*/  LDC.64 R146, c[0x0][0x248] ;  /* 0x00009200ff927b82 */ /* 0x000e220000000a00 */
[----:B------:R-:W-:Y:S02]  /*2f040*/  LOP3.LUT R140, R21, 0xffff, RZ, 0xc0, !PT ;  /* 0x0000ffff158c7812 */ /* 0x000fe400078ec0ff */
[----:B------:R-:W-:Y:S02]  /*2f050*/  LOP3.LUT R141, R141, 0xff0000, RZ, 0xc0, !PT ;  /* 0x00ff00008d8d7812 */ /* 0x000fe400078ec0ff */
[----:B------:R-:W-:Y:S02]  /*2f060*/  LOP3.LUT R142, R12, 0xff, RZ, 0xc0, !PT ;  /* 0x000000ff0c8e7812 */ /* 0x000fe400078ec0ff */
[----:B------:R-:W-:Y:S02]  /*2f070*/  PRMT R140, R141, 0x4210, R140 ;  /* 0x000042108d8c7816 */ /* 0x000fe4000000008c */
[----:B------:R-:W-:Y:S01]  /*2f080*/  PRMT R141, R48, 0x7104, RZ ;  /* 0x00007104308d7816 */ /* 0x000fe200000000ff */
[----:B------:R-:W-:Y:S01]  /*2f090*/  IMAD.WIDE.U32 R142, R142, 0x10000, RZ ;  /* 0x000100008e8e7825 */ /* 0x000fe200078e00ff */
[----:B------:R-:W-:-:S02]  /*2f0a0*/  LOP3.LUT R144, R10, 0xff, RZ, 0xc0, !PT ;  /* 0x000000ff0a907812 */ /* 0x000fc400078ec0ff */
[----:B------:R-:W-:Y:S02]  /*2f0b0*/  LOP3.LUT R141, R140, 0xff00, R141, 0xf8, !PT ;  /* 0x0000ff008c8d7812 */ /* 0x000fe400078ef88d */
[----:B------:R-:W-:Y:S01]  /*2f0c0*/  LOP3.LUT R140, R14, 0xff, RZ, 0xc0, !PT ;  /* 0x000000ff0e8c7812 */ /* 0x000fe200078ec0ff */
[----:B------:R-:W-:Y:S01]  /*2f0d0*/  IMAD.WIDE.U32 R144, R144, 0x100, RZ ;  /* 0x0000010090907825 */ /* 0x000fe200078e00ff */
[----:B------:R-:W-:-:S03]  /*2f0e0*/  LOP3.LUT R149, R141, 0xff, R16, 0xf8, !PT ;  /* 0x000000ff8d957812 */ /* 0x000fc600078ef810 */
[----:B------:R-:W-:-:S05]  /*2f0f0*/  IMAD.WIDE.U32 R140, R140, 0x1000000, RZ ;  /* 0x010000008c8c7825 */ /* 0x000fca00078e00ff */
[----:B------:R-:W-:Y:S02]  /*2f100*/  LOP3.LUT R149, R143, R149, R141, 0xfe, !PT ;  /* 0x000000958f957212 */ /* 0x000fe400078efe8d */
[----:B------:R-:W-:Y:S02]  /*2f110*/  LOP3.LUT R141, R144, R140, R142, 0xfe, !PT ;  /* 0x0000008c908d7212 */ /* 0x000fe400078efe8e */
[----:B------:R-:W-:Y:S02]  /*2f120*/  LOP3.LUT R145, R149, R145, RZ, 0xfc, !PT ;  /* 0x0000009195917212 */ /* 0x000fe400078efcff */
[----:B------:R-:W-:Y:S01]  /*2f130*/  LOP3.LUT R144, R141, 0xff, R8, 0xf8, !PT ;  /* 0x000000ff8d907812 */ /* 0x000fe200078ef808 */
[----:B0-----:R-:W-:-:S05]  /*2f140*/  IMAD.WIDE.U32 R140, R128, 0x8, R146 ;  /* 0x00000008808c7825 */ /* 0x001fca00078e0092 */
[----:B------:R0:W-:Y:S02]  /*2f150*/  STG.E.64 desc[UR4][R140.64], R144 ;  /* 0x000000908c007986 */ /* 0x0001e4000c101b04 */
.L_x_6529:
[----:B------:R1:W5:Y:S04]  /*2f160*/  @P0 LDG.E.128 R52, desc[UR4][R102.64] ;  /* 0x0000000466340981 */ /* 0x000368000c1e1d00 */
[----:B------:R1:W5:Y:S04]  /*2f170*/  @P1 LDG.E.128 R56, desc[UR4][R138.64] ;  /* 0x000000048a381981 */ /* 0x000368000c1e1d00 */
[----:B------:R-:W5:Y:S01]  /*2f180*/  LDG.E.128 R100, desc[UR4][R100.64] ;  /* 0x0000000464647981 */ /* 0x000f62000c1e1d00 */
        /* <DEDUP_REMOVED lines=12> */
.L_x_6531:
[----:B------:R-:W-:-:S07]  /*2f250*/  IMAD.MOV.U32 R146, RZ, RZ, R50 ;  /* 0x000000ffff927224 */ /* 0x000fce00078e0032 */
.L_x_6532:
[----:B------:R-:W-:Y:S05]  /*2f260*/  BSYNC B1 ;  /* 0x0000000000017941 */ /* 0x000fea0003800000 */
.L_x_6530:
        /* <DEDUP_REMOVED lines=16> */
.L_x_6536:
[----:B------:R-:W-:Y:S05]  /*2f370*/  BSYNC B2 ;  /* 0x0000000000027941 */ /* 0x000fea0003800000 */
.L_x_6535:
        /* <DEDUP_REMOVED lines=43> */
.L_x_6534:
[----:B------:R-:W-:Y:S05]  /*2f630*/  BSYNC B1 ;  /* 0x0000000000017941 */ /* 0x000fea0003800000 */
.L_x_6533:
[----:B------:R-:W-:Y:S02]  /*2f640*/  I2FP.F32.U32 R139, R146 ;  /* 0x00000092008b7245 */ /* 0x000fe40000201000 */
[C---:B-----5:R-:W-:Y:S02]  /*2f650*/  SHF.L.U32 R142, R100.reuse, 0x10, RZ ;  /* 0x00000010648e7819 */ /* 0x060fe400000006ff */
        /* <DEDUP_REMOVED lines=14> */
.L_x_6537:
        /* <DEDUP_REMOVED lines=12> */
.L_x_6540:
[----:B------:R-:W-:-:S07]  /*2f800*/  IMAD.MOV.U32 R8, RZ, RZ, R50 ;  /* 0x000000ffff087224 */ /* 0x000fce00078e0032 */
.L_x_6541:
[----:B------:R-:W-:Y:S05]  /*2f810*/  BSYNC B1 ;  /* 0x0000000000017941 */ /* 0x000fea0003800000 */
.L_x_6539:
        /* <DEDUP_REMOVED lines=16> */
.L_x_6545:
[----:B------:R-:W-:Y:S05]  /*2f920*/  BSYNC B2 ;  /* 0x0000000000027941 */ /* 0x000fea0003800000 */
.L_x_6544:
        /* <DEDUP_REMOVED lines=43> */
.L_x_6543:
[----:B------:R-:W-:Y:S05]  /*2fbe0*/  BSYNC B1 ;  /* 0x0000000000017941 */ /* 0x000fea0003800000 */
.L_x_6542:
        /* <DEDUP_REMOVED lines=10> */
.L_x_6538:
        /* <DEDUP_REMOVED lines=12> */
.L_x_6547:
[----:B------:R-:W-:-:S07]  /*2fd50*/  MOV R138, R50 ;  /* 0x00000032008a7202 */ /* 0x000fce0000000f00 */
.L_x_6548:
[----:B------:R-:W-:Y:S05]  /*2fd60*/  BSYNC B1 ;  /* 0x0000000000017941 */ /* 0x000fea0003800000 */
.L_x_6546:
        /* <DEDUP_REMOVED lines=16> */
.L_x_6552:
[----:B------:R-:W-:Y:S05]  /*2fe70*/  BSYNC B2 ;  /* 0x0000000000027941 */ /* 0x000fea0003800000 */
.L_x_6551:
        /* <DEDUP_REMOVED lines=43> */
.L_x_6550:
[----:B------:R-:W-:Y:S05]  /*30130*/  BSYNC B1 ;  /* 0x0000000000017941 */ /* 0x000fea0003800000 */
.L_x_6549:
        /* <DEDUP_REMOVED lines=16> */
.L_x_6553:
        /* <DEDUP_REMOVED lines=12> */
.L_x_6556:
[----:B------:R-:W-:-:S07]  /*30300*/  MOV R10, R50 ;  /* 0x00000032000a7202 */ /* 0x000fce0000000f00 */
.L_x_6557:
[----:B------:R-:W-:Y:S05]  /*30310*/  BSYNC B1 ;  /* 0x0000000000017941 */ /* 0x000fea0003800000 */
.L_x_6555:
        /* <DEDUP_REMOVED lines=16> */
.L_x_6561:
[----:B------:R-:W-:Y:S05]  /*30420*/  BSYNC B2 ;  /* 0x0000000000027941 */ /* 0x000fea0003800000 */
.L_x_6560:
        /* <DEDUP_REMOVED lines=43> */
.L_x_6559:
[----:B------:R-:W-:Y:S05]  /*306e0*/  BSYNC B1 ;  /* 0x0000000000017941 */ /* 0x000fea0003800000 */
.L_x_6558:
        /* <DEDUP_REMOVED lines=12> */
.L_x_6554:
        /* <DEDUP_REMOVED lines=12> */
.L_x_6563:
[----:B------:R-:W-:-:S07]  /*30870*/  IMAD.MOV.U32 R100, RZ, RZ, R50 ;  /* 0x000000ffff647224 */ /* 0x000fce00078e0032 */
.L_x_6564:
[----:B------:R-:W-:Y:S05]  /*30880*/  BSYNC B1 ;  /* 0x0000000000017941 */ /* 0x000fea0003800000 */
.L_x_6562:
        /* <DEDUP_REMOVED lines=16> */
.L_x_6568:
[----:B------:R-:W-:Y:S05]  /*30990*/  BSYNC B2 ;  /* 0x0000000000027941 */ /* 0x000fea0003800000 */
.L_x_6567:
        /* <DEDUP_REMOVED lines=43> */
.L_x_6566:
[----:B------:R-:W-:Y:S05]  /*30c50*/  BSYNC B1 ;  /* 0x0000000000017941 */ /* 0x000fea0003800000 */
.L_x_6565:
[----:B------:R-:W-:Y:S01]  /*30c60*/  I2FP.F32.U32 R141, R100 ;  /* 0x00000064008d7245 */ /* 0x000fe20000201000 */
[----:B------:R-:W-:Y:S01]  /*30c70*/  IMAD.U32 R140, R101, 0x10000, RZ ;  /* 0x00010000658c7824 */ /* 0x000fe200078e00ff */
[----:B------:R-:W-:-:S03]  /*30c80*/  LOP3.LUT R47, R47, 0xfffffff7, RZ, 0xc0, !PT ;  /* 0xfffffff72f2f7812 */ /* 0x000fc600078ec0ff */
[----:B------:R-:W-:Y:S01]  /*30c90*/  FFMA.FTZ R100, R141, R160, 1.1641532182693481445e-10 ;  /* 0x2f0000008d647423 */ /* 0x000fe200000100a0 */
[----:B------:R-:W-:Y:S01]  /*30ca0*/  FMUL.FTZ R141, R140, R51 ;  /* 0x000000338c8d7220 */ /* 0x000fe20000410000 */
[----:B------:R-:W-:-:S03]  /*30cb0*/  PRMT R140, R101, 0x7632, R140 ;  /* 0x00007632658c7816 */ /* 0x000fc6000000008c */
        /* <DEDUP_REMOVED lines=10> */
.L_x_6569:
        /* <DEDUP_REMOVED lines=12> */
.L_x_6572:
[----:B------:R-:W-:-:S07]  /*30e20*/  IMAD.MOV.U32 R12, RZ, RZ, R50 ;  /* 0x000000ffff0c7224 */ /* 0x000fce00078e0032 */
.L_x_6573:
[----:B------:R-:W-:Y:S05]  /*30e30*/  BSYNC B1 ;  /* 0x0000000000017941 */ /* 0x000fea0003800000 */
.L_x_6571:
        /* <DEDUP_REMOVED lines=16> */
.L_x_6577:
[----:B------:R-:W-:Y:S05]  /*30f40*/  BSYNC B2 ;  /* 0x0000000000027941 */ /* 0x000fea0003800000 */
.L_x_6576:
        /* <DEDUP_REMOVED lines=43> */
.L_x_6575:
[----:B------:R-:W-:Y:S05]  /*31200*/  BSYNC B1 ;  /* 0x0000000000017941 */ /* 0x000fea0003800000 */
.L_x_6574:
        /* <DEDUP_REMOVED lines=10> */
.L_x_6570:
        /* <DEDUP_REMOVED lines=12> */
.L_x_6579:
[----:B------:R-:W-:-:S07]  /*31370*/  IMAD.MOV.U32 R148, RZ, RZ, R50 ;  /* 0x000000ffff947224 */ /* 0x000fce00078e0032 */
.L_x_6580:
[----:B------:R-:W-:Y:S05]  /*31380*/  BSYNC B1 ;  /* 0x0000000000017941 */ /* 0x000fea0003800000 */
.L_x_6578:
        /* <DEDUP_REMOVED lines=16> */
.L_x_6584:
[----:B------:R-:W-:Y:S05]  /*31490*/  BSYNC B2 ;  /* 0x0000000000027941 */ /* 0x000fea0003800000 */
.L_x_6583:
        /* <DEDUP_REMOVED lines=43> */
.L_x_6582:
[----:B------:R-:W-:Y:S05]  /*31750*/  BSYNC B1 ;  /* 0x0000000000017941 */ /* 0x000fea0003800000 */
.L_x_6581:
        /* <DEDUP_REMOVED lines=16> */
.L_x_6585:
        /* <DEDUP_REMOVED lines=12> */
.L_x_6588:
[----:B------:R-:W-:-:S07]  /*31920*/  MOV R14, R50 ;  /* 0x00000032000e7202 */ /* 0x000fce0000000f00 */
.L_x_6589:
[----:B------:R-:W-:Y:S05]  /*31930*/  BSYNC B1 ;  /* 0x0000000000017941 */ /* 0x000fea0003800000 */
.L_x_6587:
        /* <DEDUP_REMOVED lines=11> */
[----:B------:R-:W-:Y:S02]  /*319f0*/  @!P3 IADD3 R49, R5, 0x1, RZ ;  /* 0x000000010531b810 */ /* 0x000fe40007ffe0ff */
[----:B------:R-:W-:Y:S02]  /*31a00*/  @!P3 MOV R4, RZ ;  /* 0x000000ff0004b202 */ /* 0x000fe40000000f00 */
[----:B------:R-:W-:-:S13]  /*31a10*/  ISETP.NE.AND P4, PT, R2, RZ, !P3 ;  /* 0x000000ff0200720c */ /* 0x000fda0005f85270 */
[----:B------:R-:W-:-:S04]  /*31a20*/  @P4 IMAD.MOV R49, RZ, RZ, R5 ;  /* 0x000000ffff314224 */ /* 0x000fc800078e0205 */
[----:B------:R-:W-:-:S07]  /*31a30*/  @!P3 IMAD.MOV.U32 R5, RZ, RZ, R49 ;  /* 0x000000ffff05b224 */ /* 0x000fce00078e0031 */
.L_x_6593:
[----:B------:R-:W-:Y:S05]  /*31a40*/  BSYNC B2 ;  /* 0x0000000000027941 */ /* 0x000fea0003800000 */
.L_x_6592:
        /* <DEDUP_REMOVED lines=43> */
.L_x_6591:
[----:B------:R-:W-:Y:S05]  /*31d00*/  BSYNC B1 ;  /* 0x0000000000017941 */ /* 0x000fea0003800000 */
.L_x_6590:
        /* <DEDUP_REMOVED lines=12> */
.L_x_6586:
        /* <DEDUP_REMOVED lines=12> */
.L_x_6595:
[----:B------:R-:W-:-:S07]  /*31e90*/  MOV R148, R50 ;  /* 0x0000003200947202 */ /* 0x000fce0000000f00 */
.L_x_6596:
[----:B------:R-:W-:Y:S05]  /*31ea0*/  BSYNC B1 ;  /* 0x0000000000017941 */ /* 0x000fea0003800000 */
.L_x_6594:
        /* <DEDUP_REMOVED lines=16> */
.L_x_6600:
[----:B------:R-:W-:Y:S05]  /*31fb0*/  BSYNC B2 ;  /* 0x0000000000027941 */ /* 0x000fea0003800000 */
.L_x_6599:
        /* <DEDUP_REMOVED lines=43> */
.L_x_6598:
[----:B------:R-:W-:Y:S05]  /*32270*/  BSYNC B1 ;  /* 0x0000000000017941 */ /* 0x000fea0003800000 */
.L_x_6597:
        /* <DEDUP_REMOVED lines=16> */
.L_x_6601:
        /* <DEDUP_REMOVED lines=12> */
.L_x_6604:
[----:B------:R-:W-:-:S07]  /*32440*/  MOV R16, R50 ;  /* 0x0000003200107202 */ /* 0x000fce0000000f00 */
.L_x_6605:
[----:B------:R-:W-:Y:S05]  /*32450*/  BSYNC B1 ;  /* 0x0000000000017941 */ /* 0x000fea0003800000 */
.L_x_6603:
        /* <DEDUP_REMOVED lines=16> */
.L_x_6609:
[----:B------:R-:W-:Y:S05]  /*32560*/  BSYNC B2 ;  /* 0x0000000000027941 */ /* 0x000fea0003800000 */
.L_x_6608:
        /* <DEDUP_REMOVED lines=43> */
.L_x_6607:
[----:B------:R-:W-:Y:S05]  /*32820*/  BSYNC B1 ;  /* 0x0000000000017941 */ /* 0x000fea0003800000 */
.L_x_6606:
        /* <DEDUP_REMOVED lines=10> */
.L_x_6602:
        /* <DEDUP_REMOVED lines=12> */
.L_x_6611:
[----:B------:R-:W-:-:S07]  /*32990*/  MOV R142, R50 ;  /* 0x00000032008e7202 */ /* 0x000fce0000000f00 */
.L_x_6612:
[----:B------:R-:W-:Y:S05]  /*329a0*/  BSYNC B1 ;  /* 0x0000000000017941 */ /* 0x000fea0003800000 */
.L_x_6610:
        /* <DEDUP_REMOVED lines=16> */
.L_x_6616:
[----:B------:R-:W-:Y:S05]  /*32ab0*/  BSYNC B2 ;  /* 0x0000000000027941 */ /* 0x000fea0003800000 */
.L_x_6615:
        /* <DEDUP_REMOVED lines=43> */
.L_x_6614:
[----:B------:R-:W-:Y:S05]  /*32d70*/  BSYNC B1 ;  /* 0x0000000000017941 */ /* 0x000fea0003800000 */
.L_x_6613:
        /* <DEDUP_REMOVED lines=14> */
.L_x_6617:
        /* <DEDUP_REMOVED lines=12> */
.L_x_6620:
[----:B------:R-:W-:-:S07]  /*32f20*/  MOV R102, R50 ;  /* 0x0000003200667202 */ /* 0x000fce0000000f00 */
.L_x_6621:
[----:B------:R-:W-:Y:S05]  /*32f30*/  BSYNC B1 ;  /* 0x0000000000017941 */ /* 0x000fea0003800000 */
.L_x_6619:
        /* <DEDUP_REMOVED lines=16> */
.L_x_6625:
[----:B------:R-:W-:Y:S05]  /*33040*/  BSYNC B2 ;  /* 0x0000000000027941 */ /* 0x000fea0003800000 */
.L_x_6624:
        /* <DEDUP_REMOVED lines=43> */
.L_x_6623:
[----:B------:R-:W-:Y:S05]  /*33300*/  BSYNC B1 ;  /* 0x0000000000017941 */ /* 0x000fea0003800000 */
.L_x_6622:
        /* <DEDUP_REMOVED lines=12> */
.L_x_6618:
        /* <DEDUP_REMOVED lines=12> */
.L_x_6627:
[----:B------:R-:W-:-:S07]  /*33490*/  MOV R102, R50 ;  /* 0x0000003200667202 */ /* 0x000fce0000000f00 */
.L_x_6628:
[----:B------:R-:W-:Y:S05]  /*334a0*/  BSYNC B1 ;  /* 0x0000000000017941 */ /* 0x000fea0003800000 */
.L_x_6626:
        /* <DEDUP_REMOVED lines=16> */
.L_x_6632:
[----:B------:R-:W-:Y:S05]  /*335b0*/  BSYNC B2 ;  /* 0x0000000000027941 */ /* 0x000fea0003800000 */
.L_x_6631:
        /* <DEDUP_REMOVED lines=43> */
.L_x_6630:
[----:B------:R-:W-:Y:S05]  /*33870*/  BSYNC B1 ;  /* 0x0000000000017941 */ /* 0x000fea0003800000 */
.L_x_6629:
[----:B------:R-:W-:Y:S02]  /*33880*/  I2FP.F32.U32 R145, R102 ;  /* 0x0000006600917245 */ /* 0x000fe40000201000 */
[----:B------:R-:W-:-:S03]  /*33890*/  SHF.L.U32 R102, R103, 0x10, RZ ;  /* 0x0000001067667819 */ /* 0x000fc600000006ff */
[----:B------:R-:W-:Y:S01]  /*338a0*/  FFMA.FTZ R100, R145, R160, 1.1641532182693481445e-10 ;  /* 0x2f00000091647423 */ /* 0x000fe200000100a0 */
[----:B------:R-:W-:Y:S01]  /*338b0*/  PRMT R145, R103, 0x7632, R145 ;  /* 0x0000763267917816 */ /* 0x000fe20000000091 */
[----:B------:R-:W-:-:S03]  /*338c0*/  FMUL.FTZ R102, R102, R51 ;  /* 0x0000003366667220 */ /* 0x000fc60000410000 */
        /* <DEDUP_REMOVED lines=9> */
.L_x_6633:
        /* <DEDUP_REMOVED lines=12> */
.L_x_6636:
[----:B------:R-:W-:-:S07]  /*33a20*/  MOV R19, R50 ;  /* 0x0000003200137202 */ /* 0x000fce0000000f00 */
.L_x_6637:
[----:B------:R-:W-:Y:S05]  /*33a30*/  BSYNC B1 ;  /* 0x0000000000017941 */ /* 0x000fea0003800000 */
.L_x_6635:
        /* <DEDUP_REMOVED lines=16> */
.L_x_6641:
[----:B------:R-:W-:Y:S05]  /*33b40*/  BSYNC B2 ;  /* 0x0000000000027941 */ /* 0x000fea0003800000 */
.L_x_6640:
        /* <DEDUP_REMOVED lines=43> */
.L_x_6639:
[----:B------:R-:W-:Y:S05]  /*33e00*/  BSYNC B1 ;  /* 0x0000000000017941 */ /* 0x000fea0003800000 */
.L_x_6638:
[----:B------:R-:W-:Y:S02]  /*33e10*/  I2FP.F32.U32 R19, R19 ;  /* 0x0000001300137245 */ /* 0x000fe40000201000 */
[----:B------:R-:W-:-:S03]  /*33e20*/  SHF.L.U32 R146, R55, 0x10, RZ ;  /* 0x0000001037927819 */ /* 0x000fc600000006ff */
[----:B------:R-:W-:Y:S02]  /*33e30*/  FFMA.FTZ R102, R19, R160, 1.1641532182693481445e-10 ;  /* 0x2f00000013667423 */ /* 0x000fe400000100a0 */
[----:B------:R-:W-:-:S03]  /*33e40*/  FMUL.FTZ R101, R146, R51 ;  /* 0x0000003392657220 */ /* 0x000fc60000410000 */
[----:B------:R-:W-:-:S04]  /*33e50*/  FSETP.GTU.FTZ.AND P5, PT, R102, R157, PT ;  /* 0x0000009d6600720b */ /* 0x000fc80003fbc000 */
[----:B------:R-:W-:Y:S02]  /*33e60*/  FSEL R101, R101, RZ, !P5 ;  /* 0x000000ff65657208 */ /* 0x000fe40006800000 */
[----:B------:R-:W-:-:S03]  /*33e70*/  SEL R19, RZ, 0x1, P5 ;  /* 0x00000001ff137807 */ /* 0x000fc60002800000 */
[----:B------:R-:W-:Y:S01]  /*33e80*/  FADD.FTZ R144, R144, R101 ;  /* 0x0000006590907221 */ /* 0x000fe20000010000 */
[----:B------:R-:W-:-:S04]  /*33e90*/  @P1 IMAD.U32 R101, R59, 0x10000, RZ ;  /* 0x000100003b651824 */ /* 0x000fc800078e00ff */
[----:B------:R-:W-:-:S07]  /*33ea0*/  @P1 FADD.FTZ R144, R101, R144 ;  /* 0x0000009065901221 */ /* 0x000fce0000010000 */
.L_x_6634:
        /* <DEDUP_REMOVED lines=12> */
.L_x_6643:
[----:B------:R-:W-:-:S07]  /*33f70*/  MOV R148, R50 ;  /* 0x0000003200947202 */ /* 0x000fce0000000f00 */
.L_x_6644:
[----:B------:R-:W-:Y:S05]  /*33f80*/  BSYNC B1 ;  /* 0x0000000000017941 */ /* 0x000fea0003800000 */
.L_x_6642:
        /* <DEDUP_REMOVED lines=16> */
.L_x_6648:
[----:B------:R-:W-:Y:S05]  /*34090*/  BSYNC B2 ;  /* 0x0000000000027941 */ /* 0x000fea0003800000 */
.L_x_6647:
        /* <DEDUP_REMOVED lines=35> */
[----:B------:R-:W-:-:S04]  /*342d0*/  IMAD.WIDE.U32 R146, R147, -0x326172a9, RZ ;  /* 0xcd9e8d5793927825 */ /* 0x000fc800078e00ff */
[----:B------:R-:W-:Y:S01]  /*342e0*/  IMAD.MOV.U32 R101, RZ, RZ, RZ ;  /* 0x000000ffff657224 */ /* 0x000fe200078e00ff */
[----:B------:R-:W-:Y:S01]  /*342f0*/  LOP3.LUT R158, R147, UR37, R102, 0x96, !PT ;  /* 0x00000025939e7c12 */ /* 0x000fe2000f8e9666 */
[----:B------:R-:W-:-:S04]  /*34300*/  IMAD.WIDE.U32 R102, R103, -0x326172a9, RZ ;  /* 0xcd9e8d5767667825 */ /* 0x000fc800078e00ff */
[----:B------:R-:W-:Y:S01]  /*34310*/  IMAD.WIDE.U32 R158, R158, -0x2daee0ad, RZ ;  /* 0xd2511f539e9e7825 */ /* 0x000fe200078e00ff */
[----:B------:R-:W-:Y:S02]  /*34320*/  LOP3.LUT R49, R103, UR39, R146, 0x96, !PT ;  /* 0x0000002767317c12 */ /* 0x000fe4000f8e9692 */
[----:B------:R-:W-:Y:S02]  /*34330*/  MOV R50, R102 ;  /* 0x0000006600327202 */ /* 0x000fe40000000f00 */
[----:B------:R-:W-:-:S07]  /*34340*/  LOP3.LUT R155, R159, UR40, R100, 0x96, !PT ;  /* 0x000000289f9b7c12 */ /* 0x000fce000f8e9664 */
.L_x_6646:
[----:B------:R-:W-:Y:S05]  /*34350*/  BSYNC B1 ;  /* 0x0000000000017941 */ /* 0x000fea0003800000 */
.L_x_6645:
        /* <DEDUP_REMOVED lines=14> */
.L_x_6649:
        /* <DEDUP_REMOVED lines=12> */
.L_x_6652:
[----:B------:R-:W-:-:S07]  /*34500*/  MOV R21, R50 ;  /* 0x0000003200157202 */ /* 0x000fce0000000f00 */
.L_x_6653:
[----:B------:R-:W-:Y:S05]  /*34510*/  BSYNC B1 ;  /* 0x0000000000017941 */ /* 0x000fea0003800000 */
.L_x_6651:
        /* <DEDUP_REMOVED lines=11> */
[----:B------:R-:W-:Y:S01]  /*345d0*/  @!P6 VIADD R2, R2, 0x1 ;  /* 0x000000010202e836 */ /* 0x000fe20000000000 */
[----:B------:R-:W-:Y:S02]  /*345e0*/  @!P6 IADD3 R100, R5, 0x1, RZ ;  /* 0x000000010564e810 */ /* 0x000fe40007ffe0ff */
[----:B------:R-:W-:Y:S02]  /*345f0*/  @!P6 MOV R4, RZ ;  /* 0x000000ff0004e202 */ /* 0x000fe40000000f00 */
[----:B------:R-:W-:-:S13]  /*34600*/  ISETP.NE.AND P0, PT, R2, RZ, !P6 ;  /* 0x000000ff0200720c */ /* 0x000fda0007705270 */
[----:B------:R-:W-:Y:S01]  /*34610*/  @P0 IMAD.MOV R100, RZ, RZ, R5 ;  /* 0x000000ffff640224 */ /* 0x000fe200078e0205 */
[----:B------:R-:W-:-:S03]  /*34620*/  ISETP.NE.AND P0, PT, R49, RZ, PT ;  /* 0x000000ff3100720c */ /* 0x000fc60003f05270 */
[----:B------:R-:W-:-:S10]  /*34630*/  @!P6 IMAD.MOV.U32 R5, RZ, RZ, R100 ;  /* 0x000000ffff05e224 */ /* 0x000fd400078e0064 */
.L_x_6657:
[----:B------:R-:W-:Y:S05]  /*34640*/  BSYNC B2 ;  /* 0x0000000000027941 */ /* 0x000fea0003800000 */
.L_x_6656:
        /* <DEDUP_REMOVED lines=43> */
.L_x_6655:
[----:B------:R-:W-:Y:S05]  /*34900*/  BSYNC B1 ;  /* 0x0000000000017941 */ /* 0x000fea0003800000 */
.L_x_6654:
[----:B------:R-:W-:Y:S02]  /*34910*/  I2FP.F32.U32 R21, R21 ;  /* 0x0000001500157245 */ /* 0x000fe40000201000 */
[----:B------:R-:W-:-:S04]  /*34920*/  PRMT R100, R55, 0x7632, R100 ;  /* 0x0000763237647816 */ /* 0x000fc80000000064 */
[----:B------:R-:W-:Y:S01]  /*34930*/  SHF.L.U32 R102, R100, 0x10, RZ ;  /* 0x0000001064667819 */ /* 0x000fe200000006ff */
[----:B------:R-:W-:-:S04]  /*34940*/  FFMA.FTZ R100, R21, R160, 1.1641532182693481445e-10 ;  /* 0x2f00000015647423 */ /* 0x000fc800000100a0 */
[----:B------:R-:W-:Y:S01]  /*34950*/  FMUL.FTZ R102, R102, R51 ;  /* 0x0000003366667220 */ /* 0x000fe20000410000 */
[----:B------:R-:W-:Y:S02]  /*34960*/  FSETP.GTU.FTZ.AND P6, PT, R100, R157, PT ;  /* 0x0000009d6400720b */ /* 0x000fe40003fdc000 */
[----:B------:R-:W-:Y:S02]  /*34970*/  @P1 PRMT R100, R59, 0x7632, R100 ;  /* 0x000076323b641816 */ /* 0x000fe40000000064 */
[----:B------:R-:W-:Y:S02]  /*34980*/  FSEL R102, R102, RZ, !P6 ;  /* 0x000000ff66667208 */ /* 0x000fe40007000000 */
[----:B------:R-:W-:Y:S01]  /*34990*/  SEL R21, RZ, 0x1, P6 ;  /* 0x00000001ff157807 */ /* 0x000fe20003000000 */
[----:B------:R-:W-:Y:S02]  /*349a0*/  @P1 IMAD.U32 R100, R100, 0x10000, RZ ;  /* 0x0001000064641824 */ /* 0x000fe400078e00ff */
[----:B------:R-:W-:-:S04]  /*349b0*/  FADD.FTZ R145, R145, R102 ;  /* 0x0000006691917221 */ /* 0x000fc80000010000 */
[----:B------:R-:W-:-:S07]  /*349c0*/  @P1 FADD.FTZ R145, R145, R100 ;  /* 0x0000006491911221 */ /* 0x000fce0000010000 */
.L_x_6650:
[----:B------:R-:W-:Y:S01]  /*349d0*/  P2R R100, PR, RZ, 0x4 ;  /* 0x00000004ff647803 */ /* 0x000fe20000000000 */
[----:B------:R-:W-:Y:S01]  /*349e0*/  IMAD.WIDE.U32 R146, R137, 0x10, R230 ;  /* 0x0000001089927825 */ /* 0x000fe200078e00e6 */
[----:B------:R-:W-:Y:S02]  /*349f0*/  LOP3.LUT P2, RZ, R47, 0x4, RZ, 0xc0, !PT ;  /* 0x000000042fff7812 */ /* 0x000fe4000784c0ff */
        /* <DEDUP_REMOVED lines=9> */
[----:B------:R-:W-:Y:S02]  /*34a90*/  SEL R149, RZ, 0x100, P3 ;  /* 0x00000100ff957807 */ /* 0x000fe40001800000 */
[----:B------:R-:W-:-:S02]  /*34aa0*/  LOP3.LUT P3, RZ, R47, 0x2, RZ, 0xc0, !PT ;  /* 0x000000022fff7812 */ /* 0x000fc4000786c0ff */
[----:B------:R-:W-:Y:S02]  /*34ab0*/  LOP3.LUT R149, R149, R151, R150, 0xfe, !PT ;  /* 0x0000009795957212 */ /* 0x000fe400078efe96 */
[----:B------:R-:W-:Y:S02]  /*34ac0*/  SEL R151, RZ, 0x1, P3 ;  /* 0x00000001ff977807 */ /* 0x000fe40001800000 */
[C---:B------:R-:W-:Y:S02]  /*34ad0*/  LOP3.LUT P5, RZ, R47.reuse, 0x10, RZ, 0xc0, !PT ;  /* 0x000000102fff7812 */ /* 0x040fe400078ac0ff */
[C---:B------:R-:W-:Y:S02]  /*34ae0*/  LOP3.LUT P4, RZ, R47.reuse, 0x8, RZ, 0xc0, !PT ;  /* 0x000000082fff7812 */ /* 0x040fe4000788c0ff */
[----:B------:R-:W-:Y:S01]  /*34af0*/  LOP3.LUT P6, RZ, R47, 0x20, RZ, 0xc0, !PT ;  /* 0x000000202fff7812 */ /* 0x000fe200078cc0ff */
[----:B0-----:R-:W-:Y:S01]  /*34b00*/  IMAD.WIDE.U32 R100, R148, 0x1000000, RZ ;  /* 0x0100000094647825 */ /* 0x001fe200078e00ff */
[----:B------:R-:W-:-:S04]  /*34b10*/  SEL R148, RZ, 0x1, P4 ;  /* 0x00000001ff947807 */ /* 0x000fc80002000000 */
[----:B------:R-:W-:Y:S01]  /*34b20*/  LOP3.LUT R151, R101, R149, R151, 0xfe, !PT ;  /* 0x0000009565977212 */ /* 0x000fe200078efe97 */
[----:B------:R-:W-:Y:S01]  /*34b30*/  IMAD.WIDE.U32 R102, R148, 0x10000, RZ ;  /* 0x0001000094667825 */ /* 0x000fe200078e00ff */
[----:B------:R-:W-:Y:S02]  /*34b40*/  SEL R149, RZ, 0x1, P5 ;  /* 0x00000001ff957807 */ /* 0x000fe40002800000 */
[----:B------:R-:W-:-:S03]  /*34b50*/  SEL R101, RZ, 0x1, P6 ;  /* 0x00000001ff657807 */ /* 0x000fc60003000000 */
[----:B------:R-:W-:-:S03]  /*34b60*/  IMAD.WIDE.U32 R146, R149, 0x100, RZ ;  /* 0x0000010095927825 */ /* 0x000fc600078e00ff */
[----:B------:R-:W-:Y:S02]  /*34b70*/  LOP3.LUT R148, R146, R100, R102, 0xfe, !PT ;  /* 0x0000006492947212 */ /* 0x000fe400078efe66 */
[----:B------:R-:W-:Y:S02]  /*34b80*/  LOP3.LUT R103, R147, R151, R103, 0xfe, !PT ;  /* 0x0000009793677212 */ /* 0x000fe400078efe67 */
[----:B------:R-:W-:Y:S01]  /*34b90*/  LOP3.LUT R102, R148, R101, RZ, 0xfc, !PT ;  /* 0x0000006594667212 */ /* 0x000fe200078efcff */
[----:B------:R-:W-:Y:S01]  /*34ba0*/  IMAD.WIDE.U32 R100, R137, 0x8, R152 ;  /* 0x0000000889647825 */ /* 0x000fe200078e0098 */
[----:B------:R-:W-:Y:S01]  /*34bb0*/  IADD3 R146, R6, 0x120, RZ ;  /* 0x0000012006927810 */ /* 0x000fe20007ffe0ff */
[----:B------:R-:W0:Y:S03]  /*34bc0*/  @P1 LDC.64 R152, c[0x0][0x230] ;  /* 0x00008c00ff981b82 */ /* 0x000e260000000a00 */
[----:B------:R1:W-:Y:S05]  /*34bd0*/  STG.E.64 desc[UR4][R100.64], R102 ;  /* 0x0000006664007986 */ /* 0x0003ea000c101b04 */
[----:B-1----:R-:W1:Y:S02]  /*34be0*/  @P0 LDC.64 R100, c[0x0][0x228] ;  /* 0x00008a00ff640b82 */ /* 0x002e640000000a00 */
[----:B-1----:R-:W-:Y:S01]  /*34bf0*/  @P0 IMAD.WIDE.U32 R100, R146, 0x10, R100 ;  /* 0x0000001092640825 */ /* 0x002fe200078e0064 */
[----:B0-----:R-:W-:Y:S06]  /*34c00*/  @!P0 BRA `(.L_x_6658) ;  /* 0x0000000000508947 */ /* 0x001fec0003800000 */
[----:B------:R-:W-:Y:S01]  /*34c10*/  IMAD.U32 R102, R19, 0x10000, RZ ;  /* 0x0001000013667824 */ /* 0x000fe200078e00ff */
[----:B------:R-:W0:Y:S01]  /*34c20*/  LDC.64 R226, c[0x0][0x248] ;  /* 0x00009200ffe27b82 */ /* 0x000e220000000a00 */
[----:B------:R-:W-:Y:S02]  /*34c30*/  LOP3.LUT R148, R12, 0xff, RZ, 0xc0, !PT ;  /* 0x000000ff0c947812 */ /* 0x000fe400078ec0ff */
[----:B------:R-:W-:Y:S02]  /*34c40*/  LOP3.LUT R150, R10, 0xff, RZ, 0xc0, !PT ;  /* 0x000000ff0a967812 */ /* 0x000fe400078ec0ff */
[----:B------:R-:W-:Y:S01]  /*34c50*/  LOP3.LUT R103, R102, 0xff0000, RZ, 0xc0, !PT ;  /* 0x00ff000066677812 */ /* 0x000fe200078ec0ff */
[----:B------:R-:W-:Y:S01]  /*34c60*/  IMAD.WIDE.U32 R148, R148, 0x10000, RZ ;  /* 0x0001000094947825 */ /* 0x000fe200078e00ff */
[----:B------:R-:W-:-:S03]  /*34c70*/  LOP3.LUT R102, R21, 0xffff, RZ, 0xc0, !PT ;  /* 0x0000ffff15667812 */ /* 0x000fc600078ec0ff */
[----:B------:R-:W-:Y:S01]  /*34c80*/  IMAD.WIDE.U32 R150, R150, 0x100, RZ ;  /* 0x0000010096967825 */ /* 0x000fe200078e00ff */
[----:B------:R-:W-:Y:S02]  /*34c90*/  PRMT R102, R103, 0x4210, R102 ;  /* 0x0000421067667816 */ /* 0x000fe40000000066 */
[----:B------:R-:W-:-:S04]  /*34ca0*/  PRMT R103, R48, 0x7104, RZ ;  /* 0x0000710430677816 */ /* 0x000fc800000000ff */
[----:B------:R-:W-:Y:S02]  /*34cb0*/  LOP3.LUT R103, R102, 0xff00, R103, 0xf8, !PT ;  /* 0x0000ff0066677812 */ /* 0x000fe400078ef867 */
[----:B------:R-:W-:Y:S02]  /*34cc0*/  LOP3.LUT R102, R14, 0xff, RZ, 0xc0, !PT ;  /* 0x000000ff0e667812 */ /* 0x000fe400078ec0ff */
        /* <DEDUP_REMOVED lines=8> */
.L_x_6658:
[----:B------:R1:W5:Y:S01]  /*34d50*/  @P0 LDG.E.128 R52, desc[UR4][R100.64] ;  /* 0x0000000464340981 */ /* 0x000362000c1e1d00 */
[----:B------:R-:W-:-:S05]  /*34d60*/  @P1 IMAD.WIDE.U32 R152, R146, 0x10, R152 ;  /* 0x0000001092981825 */ /* 0x000fca00078e0098 */
[----:B------:R2:W5:Y:S01]  /*34d70*/  @P1 LDG.E.128 R56, desc[UR4][R152.64] ;  /* 0x0000000498381981 */ /* 0x000562000c1e1d00 */
[----:B-1----:R-:W-:-:S06]  /*34d80*/  IMAD.WIDE.U32 R100, R146, 0x10, R228 ;  /* 0x0000001092647825 */ /* 0x002fcc00078e00e4 */
[----:B0-----:R-:W5:Y:S01]  /*34d90*/  LDG.E.128 R100, desc[UR4][R100.64] ;  /* 0x0000000464647981 */ /* 0x001f62000c1e1d00 */
[C---:B------:R-:W-:Y:S01]  /*34da0*/  ISETP.NE.AND P3, PT, R154.reuse, 0x1, PT ;  /* 0x000000019a00780c */ /* 0x040fe20003f65270 */
[----:B------:R-:W-:Y:S01]  /*34db0*/  BSSY B1, `(.L_x_6659) ;  /* 0x000000c000017945 */ /* 0x000fe20003800000 */
[----:B------:R-:W-:-:S11]  /*34dc0*/  IADD3 R148, R154, 0x1, RZ ;  /* 0x000000019a947810 */ /* 0x000fd60007ffe0ff */
[----:B--2---:R-:W-:Y:S05]  /*34dd0*/  @!P3 BRA `(.L_x_6660) ;  /* 0x000000000020b947 */ /* 0x004fea0003800000 */
        /* <DEDUP_REMOVED lines=8> */
.L_x_6660:
[----:B------:R-:W-:-:S07]  /*34e60*/  MOV R147, R50 ;  /* 0x0000003200937202 */ /* 0x000fce0000000f00 */
.L_x_6661:
[----:B------:R-:W-:Y:S05]  /*34e70*/  BSYNC B1 ;  /* 0x0000000000017941 */ /* 0x000fea0003800000 */
.L_x_6659:
        /* <DEDUP_REMOVED lines=16> */
.L_x_6665:
[----:B------:R-:W-:Y:S05]  /*34f80*/  BSYNC B2 ;  /* 0x0000000000027941 */ /* 0x000fea0003800000 */
.L_x_6664:
        /* <DEDUP_REMOVED lines=38> */
[----:B------:R-:W-:Y:S01]  /*351f0*/  IMAD.WIDE.U32 R158, R158, -0x2daee0ad, RZ ;  /* 0xd2511f539e9e7825 */ /* 0x000fe200078e00ff */
[----:B------:R-:W-:Y:S02]  /*35200*/  LOP3.LUT R49, R151, UR39, R152, 0x96, !PT ;  /* 0x0000002797317c12 */ /* 0x000fe4000f8e9698 */
[----:B------:R-:W-:Y:S02]  /*35210*/  MOV R50, R150 ;  /* 0x0000009600327202 */ /* 0x000fe40000000f00 */
[----:B------:R-:W-:Y:S01]  /*35220*/  LOP3.LUT R155, R159, UR40, R148, 0x96, !PT ;  /* 0x000000289f9b7c12 */ /* 0x000fe2000f8e9694 */
[----:B------:R-:W-:-:S07]  /*35230*/  IMAD.MOV.U32 R148, RZ, RZ, RZ ;  /* 0x000000ffff947224 */ /* 0x000fce00078e00ff */
.L_x_6663:
[----:B------:R-:W-:Y:S05]  /*35240*/  BSYNC B1 ;  /* 0x0000000000017941 */ /* 0x000fea0003800000 */
.L_x_6662:
        /* <DEDUP_REMOVED lines=16> */
.L_x_6666:
        /* <DEDUP_REMOVED lines=12> */
.L_x_6669:
[----:B------:R-:W-:-:S07]  /*35410*/  MOV R8, R50 ;  /* 0x0000003200087202 */ /* 0x000fce0000000f00 */
.L_x_6670:
[----:B------:R-:W-:Y:S05]  /*35420*/  BSYNC B1 ;  /* 0x0000000000017941 */ /* 0x000fea0003800000 */
.L_x_6668:
        /* <DEDUP_REMOVED lines=16> */
.L_x_6674:
[----:B------:R-:W-:Y:S05]  /*35530*/  BSYNC B2 ;  /* 0x0000000000027941 */ /* 0x000fea0003800000 */
.L_x_6673:
        /* <DEDUP_REMOVED lines=43> */
.L_x_6672:
[----:B------:R-:W-:Y:S05]  /*357f0*/  BSYNC B1 ;  /* 0x0000000000017941 */ /* 0x000fea0003800000 */
.L_x_6671:
        /* <DEDUP_REMOVED lines=10> */
.L_x_6667:
        /* <DEDUP_REMOVED lines=12> */
.L_x_6676:
[----:B------:R-:W-:-:S07]  /*35960*/  MOV R154, R50 ;  /* 0x00000032009a7202 */ /* 0x000fce0000000f00 */
.L_x_6677:
[----:B------:R-:W-:Y:S05]  /*35970*/  BSYNC B1 ;  /* 0x0000000000017941 */ /* 0x000fea0003800000 */
.L_x_6675:
        /* <DEDUP_REMOVED lines=16> */
.L_x_6681:
[----:B------:R-:W-:Y:S05]  /*35a80*/  BSYNC B2 ;  /* 0x0000000000027941 */ /* 0x000fea0003800000 */
.L_x_6680:
        /* <DEDUP_REMOVED lines=39> */
[----:B------:R-:W-:Y:S02]  /*35d00*/  MOV R50, R150 ;  /* 0x0000009600327202 */ /* 0x000fe40000000f00 */
[----:B------:R-:W-:Y:S01]  /*35d10*/  LOP3.LUT R49, R151, UR39, R152, 0x96, !PT ;  /* 0x0000002797317c12 */ /* 0x000fe2000f8e9698 */
[----:B------:R-:W-:Y:S01]  /*35d20*/  IMAD.MOV.U32 R150, RZ, RZ, RZ ;  /* 0x000000ffff967224 */ /* 0x000fe200078e00ff */
[----:B------:R-:W-:-:S07]  /*35d30*/  LOP3.LUT R155, R159, UR40, R148, 0x96, !PT ;  /* 0x000000289f9b7c12 */ /* 0x000fce000f8e9694 */
.L_x_6679:
[----:B------:R-:W-:Y:S05]  /*35d40*/  BSYNC B1 ;  /* 0x0000000000017941 */ /* 0x000fea0003800000 */
.L_x_6678:
        /* <DEDUP_REMOVED lines=16> */
.L_x_6682:
        /* <DEDUP_REMOVED lines=12> */
.L_x_6685:
[----:B------:R-:W-:-:S07]  /*35f10*/  MOV R10, R50 ;  /* 0x00000032000a7202 */ /* 0x000fce0000000f00 */
.L_x_6686:
[----:B------:R-:W-:Y:S05]  /*35f20*/  BSYNC B1 ;  /* 0x0000000000017941 */ /* 0x000fea0003800000 */
.L_x_6684:
        /* <DEDUP_REMOVED lines=16> */
.L_x_6690:
[----:B------:R-:W-:Y:S05]  /*36030*/  BSYNC B2 ;  /* 0x0000000000027941 */ /* 0x000fea0003800000 */
.L_x_6689:
        /* <DEDUP_REMOVED lines=10> */
[----:B------:R-:W-:Y:S01]  /*360e0*/  IMAD.MOV.U32 R149, RZ, RZ, RZ ;  /* 0x000000ffff957224 */ /* 0x000fe200078e00ff */
        /* <DEDUP_REMOVED lines=31> */
[----:B------:R-:W-:-:S07]  /*362e0*/  LOP3.LUT R155, R159, UR40, R150, 0x96, !PT ;  /* 0x000000289f9b7c12 */ /* 0x000fce000f8e9696 */
.L_x_6688:
[----:B------:R-:W-:Y:S05]  /*362f0*/  BSYNC B1 ;  /* 0x0000000000017941 */ /* 0x000fea0003800000 */
.L_x_6687:
[----:B------:R-:W-:Y:S02]  /*36300*/  I2FP.F32.U32 R151, R10 ;  /* 0x0000000a00977245 */ /* 0x000fe40000201000 */
[----:B------:R-:W-:-:S03]  /*36310*/  PRMT R100, R52, 0x7632, R100 ;  /* 0x0000763234647816 */ /* 0x000fc60000000064 */
[----:B------:R-:W-:Y:S01]  /*36320*/  FFMA.FTZ R10, R151, R160, 1.1641532182693481445e-10 ;  /* 0x2f000000970a7423 */ /* 0x000fe200000100a0 */
[----:B------:R-:W-:-:S04]  /*36330*/  SHF.L.U32 R100, R100, 0x10, RZ ;  /* 0x0000001064647819 */ /* 0x000fc800000006ff */
[----:B------:R-:W-:Y:S01]  /*36340*/  FSETP.GTU.FTZ.AND P3, PT, R10, R157, PT ;  /* 0x0000009d0a00720b */ /* 0x000fe20003f7c000 */
[----:B------:R-:W-:Y:S01]  /*36350*/  FMUL.FTZ R100, R100, R51 ;  /* 0x0000003364647220 */ /* 0x000fe20000410000 */
[----:B------:R-:W-:-:S04]  /*36360*/  @P1 PRMT R10, R56, 0x7632, R10 ;  /* 0x00007632380a1816 */ /* 0x000fc8000000000a */
[----:B------:R-:W-:-:S05]  /*36370*/  FSEL R151, R100, RZ, !P3 ;  /* 0x000000ff64977208 */ /* 0x000fca0005800000 */
[----:B------:R-:W-:Y:S01]  /*36380*/  FADD.FTZ R148, R148, R151 ;  /* 0x0000009794947221 */ /* 0x000fe20000010000 */
[----:B------:R-:W-:Y:S01]  /*36390*/  @P1 IMAD.U32 R151, R10, 0x10000, RZ ;  /* 0x000100000a971824 */ /* 0x000fe200078e00ff */
[----:B------:R-:W-:-:S03]  /*363a0*/  SEL R10, RZ, 0x1, P3 ;  /* 0x00000001ff0a7807 */ /* 0x000fc60001800000 */
[----:B------:R-:W-:-:S07]  /*363b0*/  @P1 FADD.FTZ R148, R148, R151 ;  /* 0x0000009794941221 */ /* 0x000fce0000010000 */
.L_x_6683:
        /* <DEDUP_REMOVED lines=12> */
.L_x_6692:
[----:B------:R-:W-:-:S07]  /*36480*/  MOV R100, R50 ;  /* 0x0000003200647202 */ /* 0x000fce0000000f00 */
.L_x_6693:
[----:B------:R-:W-:Y:S05]  /*36490*/  BSYNC B1 ;  /* 0x0000000000017941 */ /* 0x000fea0003800000 */
.L_x_6691:
        /* <DEDUP_REMOVED lines=16> */
.L_x_6697:
[----:B------:R-:W-:Y:S05]  /*365a0*/  BSYNC B2 ;  /* 0x0000000000027941 */ /* 0x000fea0003800000 */
.L_x_6696:
        /* <DEDUP_REMOVED lines=38> */
[----:B------:R-:W-:Y:S02]  /*36810*/  LOP3.LUT R49, R151, UR39, R154, 0x96, !PT ;  /* 0x0000002797317c12 */ /* 0x000fe4000f8e969a */
[----:B------:R-:W-:Y:S01]  /*36820*/  MOV R50, R150 ;  /* 0x0000009600327202 */ /* 0x000fe20000000f00 */
[----:B------:R-:W-:-:S04]  /*36830*/  IMAD.WIDE.U32 R150, R149, -0x2daee0ad, RZ ;  /* 0xd2511f5395967825 */ /* 0x000fc800078e00ff */
[----:B------:R-:W-:Y:S01]  /*36840*/  IMAD.MOV.U32 R158, RZ, RZ, R150 ;  /* 0x000000ffff9e7224 */ /* 0x000fe200078e0096 */
[----:B------:R-:W-:Y:S01]  /*36850*/  HFMA2.MMA R150, -RZ, RZ, 0, 0 ;  /* 0x00000000ff967435 */ /* 0x000fe200000001ff */
[----:B------:R-:W-:-:S10]  /*36860*/  LOP3.LUT R155, R151, UR40, R152, 0x96, !PT ;  /* 0x00000028979b7c12 */ /* 0x000fd4000f8e9698 */
.L_x_6695:
[----:B------:R-:W-:Y:S05]  /*36870*/  BSYNC B1 ;  /* 0x0000000000017941 */ /* 0x000fea0003800000 */
.L_x_6694:
        /* <DEDUP_REMOVED lines=14> */
[----:B------:R-:W-:Y:S01]  /*36960*/  MOV R100, R150 ;  /* 0x0000009600647202 */ /* 0x000fe20000000f00 */
[----:B------:R-:W-:Y:S06]  /*36970*/  BRA `(.L_x_6699) ;  /* 0x0000000400547947 */ /* 0x000fec0003800000 */
.L_x_6698:
        /* <DEDUP_REMOVED lines=12> */
.L_x_6701:
[----:B------:R-:W-:-:S07]  /*36a40*/  IMAD.MOV.U32 R12, RZ, RZ, R50 ;  /* 0x000000ffff0c7224 */ /* 0x000fce00078e0032 */
.L_x_6702:
[----:B------:R-:W-:Y:S05]  /*36a50*/  BSYNC B1 ;  /* 0x0000000000017941 */ /* 0x000fea0003800000 */
.L_x_6700:
        /* <DEDUP_REMOVED lines=16> */
.L_x_6706:
[----:B------:R-:W-:Y:S05]  /*36b60*/  BSYNC B2 ;  /* 0x0000000000027941 */ /* 0x000fea0003800000 */
.L_x_6705:
        /* <DEDUP_REMOVED lines=39> */
[----:B------:R-:W-:-:S03]  /*36de0*/  LOP3.LUT R49, R151, UR39, R152, 0x96, !PT ;  /* 0x0000002797317c12 */ /* 0x000fc6000f8e9698 */
[----:B------:R-:W-:Y:S01]  /*36df0*/  IMAD.MOV.U32 R50, RZ, RZ, R150 ;  /* 0x000000ffff327224 */ /* 0x000fe200078e0096 */
[----:B------:R-:W-:Y:S01]  /*36e00*/  LOP3.LUT R155, R159, UR40, R100, 0x96, !PT ;  /* 0x000000289f9b7c12 */ /* 0x000fe2000f8e9664 */
[----:B------:R-:W-:-:S11]  /*36e10*/  HFMA2.MMA R100, -RZ, RZ, 0, 0 ;  /* 0x00000000ff647435 */ /* 0x000fd600000001ff */
.L_x_6704:
[----:B------:R-:W-:Y:S05]  /*36e20*/  BSYNC B1 ;  /* 0x0000000000017941 */ /* 0x000fea0003800000 */
.L_x_6703:
        /* <DEDUP_REMOVED lines=10> */
.L_x_6699:
        /* <DEDUP_REMOVED lines=12> */
.L_x_6708:
[----:B------:R-:W-:-:S07]  /*36f90*/  IMAD.MOV.U32 R156, RZ, RZ, R50 ;  /* 0x000000ffff9c7224 */ /* 0x000fce00078e0032 */
.L_x_6709:
[----:B------:R-:W-:Y:S05]  /*36fa0*/  BSYNC B1 ;  /* 0x0000000000017941 */ /* 0x000fea0003800000 */
.L_x_6707:
        /* <DEDUP_REMOVED lines=16> */
.L_x_6713:
[----:B------:R-:W-:Y:S05]  /*370b0*/  BSYNC B2 ;  /* 0x0000000000027941 */ /* 0x000fea0003800000 */
.L_x_6712:
        /* <DEDUP_REMOVED lines=38> */
[----:B------:R-:W-:Y:S01]  /*37320*/  IMAD.MOV.U32 R50, RZ, RZ, R100 ;  /* 0x000000ffff327224 */ /* 0x000fe200078e0064 */
[----:B------:R-:W-:Y:S01]  /*37330*/  LOP3.LUT R49, R101, UR39, R152, 0x96, !PT ;  /* 0x0000002765317c12 */ /* 0x000fe2000f8e9698 */
[----:B------:R-:W-:-:S05]  /*37340*/  IMAD.WIDE.U32 R100, R151, -0x2daee0ad, RZ ;  /* 0xd2511f5397647825 */ /* 0x000fca00078e00ff */
[----:B------:R-:W-:Y:S01]  /*37350*/  LOP3.LUT R155, R101, UR40, R150, 0x96, !PT ;  /* 0x00000028659b7c12 */ /* 0x000fe2000f8e9696 */
[----:B------:R-:W-:Y:S01]  /*37360*/  IMAD.MOV.U32 R101, RZ, RZ, RZ ;  /* 0x000000ffff657224 */ /* 0x000fe200078e00ff */
[----:B------:R-:W-:-:S07]  /*37370*/  MOV R158, R100 ;  /* 0x00000064009e7202 */ /* 0x000fce0000000f00 */
.L_x_6711:
[----:B------:R-:W-:Y:S05]  /*37380*/  BSYNC B1 ;  /* 0x0000000000017941 */ /* 0x000fea0003800000 */
.L_x_6710:
        /* <DEDUP_REMOVED lines=16> */
.L_x_6714:
        /* <DEDUP_REMOVED lines=12> */
.L_x_6717:
[----:B------:R-:W-:-:S07]  /*37550*/  MOV R14, R50 ;  /* 0x00000032000e7202 */ /* 0x000fce0000000f00 */
.L_x_6718:
[----:B------:R-:W-:Y:S05]  /*37560*/  BSYNC B1 ;  /* 0x0000000000017941 */ /* 0x000fea0003800000 */
.L_x_6716:
        /* <DEDUP_REMOVED lines=16> */
.L_x_6722:
[----:B------:R-:W-:Y:S05]  /*37670*/  BSYNC B2 ;  /* 0x0000000000027941 */ /* 0x000fea0003800000 */
.L_x_6721:
        /* <DEDUP_REMOVED lines=44> */
.L_x_6720:
[----:B------:R-:W-:Y:S05]  /*37940*/  BSYNC B1 ;  /* 0x0000000000017941 */ /* 0x000fea0003800000 */
.L_x_6719:
[----:B------:R-:W-:Y:S02]  /*37950*/  I2FP.F32.U32 R101, R14 ;  /* 0x0000000e00657245 */ /* 0x000fe40000201000 */
[----:B------:R-:W-:-:S05]  /*37960*/  PRMT R14, R53, 0x7632, R14 ;  /* 0x00007632350e7816 */ /* 0x000fca000000000e */
[----:B------:R-:W-:Y:S02]  /*37970*/  IMAD.U32 R152, R14, 0x10000, RZ ;  /* 0x000100000e987824 */ /* 0x000fe400078e00ff */
[----:B------:R-:W-:Y:S02]  /*37980*/  FFMA.FTZ R14, R101, R160, 1.1641532182693481445e-10 ;  /* 0x2f000000650e7423 */ /* 0x000fe400000100a0 */
[----:B------:R-:W-:-:S03]  /*37990*/  FMUL.FTZ R152, R152, R51 ;  /* 0x0000003398987220 */ /* 0x000fc60000410000 */
[----:B------:R-:W-:-:S04]  /*379a0*/  FSETP.GTU.FTZ.AND P3, PT, R14, R157, PT ;  /* 0x0000009d0e00720b */ /* 0x000fc80003f7c000 */
[----:B------:R-:W-:Y:S02]  /*379b0*/  FSEL R101, R152, RZ, !P3 ;  /* 0x000000ff98657208 */ /* 0x000fe40005800000 */
[----:B------:R-:W-:-:S03]  /*379c0*/  SEL R14, RZ, 0x1, P3 ;  /* 0x00000001ff0e7807 */ /* 0x000fc60001800000 */
[--C-:B------:R-:W-:Y:S01]  /*379d0*/  FADD.FTZ R150, R150, R101.reuse ;  /* 0x0000006596967221 */ /* 0x100fe20000010000 */
[----:B------:R-:W-:-:S04]  /*379e0*/  @P1 PRMT R101, R57, 0x7632, R101 ;  /* 0x0000763239651816 */ /* 0x000fc80000000065 */
[----:B------:R-:W-:-:S05]  /*379f0*/  @P1 SHF.L.U32 R101, R101, 0x10, RZ ;  /* 0x0000001065651819 */ /* 0x000fca00000006ff */
[----:B------:R-:W-:-:S07]  /*37a00*/  @P1 FADD.FTZ R150, R150, R101 ;  /* 0x0000006596961221 */ /* 0x000fce0000010000 */
.L_x_6715:
        /* <DEDUP_REMOVED lines=12> */
.L_x_6724:
[----:B------:R-:W-:-:S07]  /*37ad0*/  IMAD.MOV.U32 R151, RZ, RZ, R50 ;  /* 0x000000ffff977224 */ /* 0x000fce00078e0032 */
.L_x_6725:
[----:B------:R-:W-:Y:S05]  /*37ae0*/  BSYNC B1 ;  /* 0x0000000000017941 */ /* 0x000fea0003800000 */
.L_x_6723:
        /* <DEDUP_REMOVED lines=16> */
.L_x_6729:
[----:B------:R-:W-:Y:S05]  /*37bf0*/  BSYNC B2 ;  /* 0x0000000000027941 */ /* 0x000fea0003800000 */
.L_x_6728:
        /* <DEDUP_REMOVED lines=40> */
[----:B------:R-:W-:-:S04]  /*37e80*/  IMAD.WIDE.U32 R152, R101, -0x2daee0ad, RZ ;  /* 0xd2511f5365987825 */ /* 0x000fc800078e00ff */
[----:B------:R-:W-:Y:S01]  /*37e90*/  IMAD.MOV.U32 R101, RZ, RZ, RZ ;  /* 0x000000ffff657224 */ /* 0x000fe200078e00ff */
[----:B------:R-:W-:Y:S02]  /*37ea0*/  LOP3.LUT R155, R153, UR40, R100, 0x96, !PT ;  /* 0x00000028999b7c12 */ /* 0x000fe4000f8e9664 */
[----:B------:R-:W-:-:S07]  /*37eb0*/  MOV R158, R152 ;  /* 0x00000098009e7202 */ /* 0x000fce0000000f00 */
.L_x_6727:
[----:B------:R-:W-:Y:S05]  /*37ec0*/  BSYNC B1 ;  /* 0x0000000000017941 */ /* 0x000fea0003800000 */
.L_x_6726:
        /* <DEDUP_REMOVED lines=16> */
.L_x_6730:
        /* <DEDUP_REMOVED lines=12> */
.L_x_6733:
[----:B------:R-:W-:-:S07]  /*38090*/  MOV R16, R50 ;  /* 0x0000003200107202 */ /* 0x000fce0000000f00 */
.L_x_6734:
[----:B------:R-:W-:Y:S05]  /*380a0*/  BSYNC B1 ;  /* 0x0000000000017941 */ /* 0x000fea0003800000 */
.L_x_6732:
        /* <DEDUP_REMOVED lines=16> */
.L_x_6738:
[----:B------:R-:W-:Y:S05]  /*381b0*/  BSYNC B2 ;  /* 0x0000000000027941 */ /* 0x000fea0003800000 */
.L_x_6737:
        /* <DEDUP_REMOVED lines=42> */
[----:B------:R-:W-:Y:S01]  /*38460*/  LOP3.LUT R155, R153, UR40, R100, 0x96, !PT ;  /* 0x00000028999b7c12 */ /* 0x000fe2000f8e9664 */
[----:B------:R-:W-:-:S11]  /*38470*/  HFMA2.MMA R100, -RZ, RZ, 0, 0 ;  /* 0x00000000ff647435 */ /* 0x000fd600000001ff */
.L_x_6736:
[----:B------:R-:W-:Y:S05]  /*38480*/  BSYNC B1 ;  /* 0x0000000000017941 */ /* 0x000fea0003800000 */
.L_x_6735:
[----:B------:R-:W-:Y:S01]  /*38490*/  I2FP.F32.U32 R101, R16 ;  /* 0x0000001000657245 */ /* 0x000fe20000201000 */
[----:B------:R-:W-:-:S04]  /*384a0*/  IMAD.U32 R152, R54, 0x10000, RZ ;  /* 0x0001000036987824 */ /* 0x000fc800078e00ff */
[----:B------:R-:W-:Y:S01]  /*384b0*/  FFMA.FTZ R16, R101, R160, 1.1641532182693481445e-10 ;  /* 0x2f00000065107423 */ /* 0x000fe200000100a0 */
[----:B------:R-:W-:-:S04]  /*384c0*/  FMUL.FTZ R152, R152, R51 ;  /* 0x0000003398987220 */ /* 0x000fc80000410000 */
[----:B------:R-:W-:-:S04]  /*384d0*/  FSETP.GTU.FTZ.AND P3, PT, R16, R157, PT ;  /* 0x0000009d1000720b */ /* 0x000fc80003f7c000 */
[----:B------:R-:W-:Y:S02]  /*384e0*/  FSEL R152, R152, RZ, !P3 ;  /* 0x000000ff98987208 */ /* 0x000fe40005800000 */
[----:B------:R-:W-:-:S03]  /*384f0*/  SEL R16, RZ, 0x1, P3 ;  /* 0x00000001ff107807 */ /* 0x000fc60001800000 */
[----:B------:R-:W-:Y:S01]  /*38500*/  FADD.FTZ R151, R151, R152 ;  /* 0x0000009897977221 */ /* 0x000fe20000010000 */
[----:B------:R-:W-:-:S05]  /*38510*/  @P1 SHF.L.U32 R152, R58, 0x10, RZ ;  /* 0x000000103a981819 */ /* 0x000fca00000006ff */
[----:B------:R-:W-:-:S07]  /*38520*/  @P1 FADD.FTZ R151, R152, R151 ;  /* 0x0000009798971221 */ /* 0x000fce0000010000 */
.L_x_6731:
        /* <DEDUP_REMOVED lines=12> */
.L_x_6740:
[----:B------:R-:W-:-:S07]  /*385f0*/  IMAD.MOV.U32 R156, RZ, RZ, R50 ;  /* 0x000000ffff9c7224 */ /* 0x000fce00078e0032 */
.L_x_6741:
[----:B------:R-:W-:Y:S05]  /*38600*/  BSYNC B1 ;  /* 0x0000000000017941 */ /* 0x000fea0003800000 */
.L_x_6739:
        /* <DEDUP_REMOVED lines=16> */
.L_x_6745:
[----:B------:R-:W-:Y:S05]  /*38710*/  BSYNC B2 ;  /* 0x0000000000027941 */ /* 0x000fea0003800000 */
.L_x_6744:
[----:B------:R-:W-:Y:S01]  /*38720*/  LOP3.LUT R50, R50, UR7, R5, 0x96, !PT ;  /* 0x0000000732327c12 */ /* 0x000fe2000f8e9605 */
[----:B------:R-:W-:-:S04]  /*38730*/  IMAD.HI.U32 R49, R2, -0x326172a9, RZ ;  /* 0xcd9e8d5702317827 */ /* 0x000fc800078e00ff */
[----:B------:R-:W-:Y:S01]  /*38740*/  IMAD R101, R2, -0x326172a9, RZ ;  /* 0xcd9e8d5702657824 */ /* 0x000fe200078e02ff */
[----:B------:R-:W-:Y:S01]  /*38750*/  LOP3.LUT R49, R49, UR6, R4, 0x96, !PT ;  /* 0x0000000631317c12 */ /* 0x000fe2000f8e9604 */
[----:B------:R-:W-:-:S05]  /*38760*/  IMAD.WIDE.U32 R152, R50, -0x326172a9, RZ ;  /* 0xcd9e8d5732987825 */ /* 0x000fca00078e00ff */
[----:B------:R-:W-:Y:S01]  /*38770*/  LOP3.LUT R158, R153, UR23, R101, 0x96, !PT ;  /* 0x00000017999e7c12 */ /* 0x000fe2000f8e9665 */
[----:B------:R-:W-:Y:S02]  /*38780*/  IMAD R153, R3, -0x2daee0ad, RZ ;  /* 0xd2511f5303997824 */ /* 0x000fe400078e02ff */
        /* <DEDUP_REMOVED lines=37> */
.L_x_6743:
[----:B------:R-:W-:Y:S05]  /*389e0*/  BSYNC B1 ;  /* 0x0000000000017941 */ /* 0x000fea0003800000 */
.L_x_6742:
        /* <DEDUP_REMOVED lines=14> */
.L_x_6746:
        /* <DEDUP_REMOVED lines=12> */
.L_x_6749:
[----:B------:R-:W-:-:S07]  /*38b90*/  MOV R102, R50 ;  /* 0x0000003200667202 */ /* 0x000fce0000000f00 */
.L_x_6750:
[----:B------:R-:W-:Y:S05]  /*38ba0*/  BSYNC B1 ;  /* 0x0000000000017941 */ /* 0x000fea0003800000 */
.L_x_6748:
        /* <DEDUP_REMOVED lines=16> */
.L_x_6754:
[----:B------:R-:W-:Y:S05]  /*38cb0*/  BSYNC B2 ;  /* 0x0000000000027941 */ /* 0x000fea0003800000 */
.L_x_6753:
        /* <DEDUP_REMOVED lines=44> */
.L_x_6752:
[----:B------:R-:W-:Y:S05]  /*38f80*/  BSYNC B1 ;  /* 0x0000000000017941 */ /* 0x000fea0003800000 */
.L_x_6751:
[----:B------:R-:W-:Y:S02]  /*38f90*/  PRMT R48, R54, 0x7632, R48 ;  /* 0x0000763236307816 */ /* 0x000fe40000000030 */
[----:B------:R-:W-:-:S03]  /*38fa0*/  I2FP.F32.U32 R101, R102 ;  /* 0x0000006600657245 */ /* 0x000fc60000201000 */
        /* <DEDUP_REMOVED lines=10> */
.L_x_6747:
        /* <DEDUP_REMOVED lines=12> */
.L_x_6756:
[----:B------:R-:W-:-:S07]  /*39110*/  IMAD.MOV.U32 R102, RZ, RZ, R50 ;  /* 0x000000ffff667224 */ /* 0x000fce00078e0032 */
.L_x_6757:
[----:B------:R-:W-:Y:S05]  /*39120*/  BSYNC B1 ;  /* 0x0000000000017941 */ /* 0x000fea0003800000 */
.L_x_6755:
        /* <DEDUP_REMOVED lines=16> */
.L_x_6761:
[----:B------:R-:W-:Y:S05]  /*39230*/  BSYNC B2 ;  /* 0x0000000000027941 */ /* 0x000fea0003800000 */
.L_x_6760:
        /* <DEDUP_REMOVED lines=44> */
.L_x_6759:
[----:B------:R-:W-:Y:S05]  /*39500*/  BSYNC B1 ;  /* 0x0000000000017941 */ /* 0x000fea0003800000 */
.L_x_6758:
        /* <DEDUP_REMOVED lines=14> */
.L_x_6762:
        /* <DEDUP_REMOVED lines=12> */
.L_x_6765:
[----:B------:R-:W-:-:S07]  /*396b0*/  MOV R19, R50 ;  /* 0x0000003200137202 */ /* 0x000fce0000000f00 */
.L_x_6766:
[----:B------:R-:W-:Y:S05]  /*396c0*/  BSYNC B1 ;  /* 0x0000000000017941 */ /* 0x000fea0003800000 */
.L_x_6764:
        /* <DEDUP_REMOVED lines=16> */
.L_x_6770:
[----:B------:R-:W-:Y:S05]  /*397d0*/  BSYNC B2 ;  /* 0x0000000000027941 */ /* 0x000fea0003800000 */
.L_x_6769:
        /* <DEDUP_REMOVED lines=44> */
.L_x_6768:
[----:B------:R-:W-:Y:S05]  /*39aa0*/  BSYNC B1 ;  /* 0x0000000000017941 */ /* 0x000fea0003800000 */
.L_x_6767:
        /* <DEDUP_REMOVED lines=10> */
.L_x_6763:
        /* <DEDUP_REMOVED lines=12> */
.L_x_6772:
[----:B------:R-:W-:-:S07]  /*39c10*/  IMAD.MOV.U32 R223, RZ, RZ, R50 ;  /* 0x000000ffffdf7224 */ /* 0x000fce00078e0032 */
.L_x_6773:
[----:B------:R-:W-:Y:S05]  /*39c20*/  BSYNC B1 ;  /* 0x0000000000017941 */ /* 0x000fea0003800000 */
.L_x_6771:
        /* <DEDUP_REMOVED lines=16> */
.L_x_6777:
[----:B------:R-:W-:Y:S05]  /*39d30*/  BSYNC B2 ;  /* 0x0000000000027941 */ /* 0x000fea0003800000 */
.L_x_6776:
        /* <DEDUP_REMOVED lines=44> */
.L_x_6775:
[----:B------:R-:W-:Y:S05]  /*3a000*/  BSYNC B1 ;  /* 0x0000000000017941 */ /* 0x000fea0003800000 */
.L_x_6774:
        /* <DEDUP_REMOVED lines=14> */
.L_x_6778:
        /* <DEDUP_REMOVED lines=12> */
.L_x_6781:
[----:B------:R-:W-:-:S07]  /*3a1b0*/  MOV R21, R50 ;  /* 0x0000003200157202 */ /* 0x000fce0000000f00 */
.L_x_6782:
[----:B------:R-:W-:Y:S05]  /*3a1c0*/  BSYNC B1 ;  /* 0x0000000000017941 */ /* 0x000fea0003800000 */
.L_x_6780:
        /* <DEDUP_REMOVED lines=16> */
.L_x_6786:
[----:B------:R-:W-:Y:S05]  /*3a2d0*/  BSYNC B2 ;  /* 0x0000000000027941 */ /* 0x000fea0003800000 */
.L_x_6785:
        /* <DEDUP_REMOVED lines=43> */
[----:B------:R-:W-:-:S07]  /*3a590*/  LOP3.LUT R155, R103, UR40, R100, 0x96, !PT ;  /* 0x00000028679b7c12 */ /* 0x000fce000f8e9664 */
.L_x_6784:
[----:B------:R-:W-:Y:S05]  /*3a5a0*/  BSYNC B1 ;  /* 0x0000000000017941 */ /* 0x000fea0003800000 */
.L_x_6783:
[----:B------:R-:W-:-:S05]  /*3a5b0*/  I2FP.F32.U32 R21, R21 ;  /* 0x0000001500157245 */ /* 0x000fca0000201000 */
[----:B------:R-:W-:Y:S01]  /*3a5c0*/  FFMA.FTZ R160, R21, R160, 1.1641532182693481445e-10 ;  /* 0x2f00000015a07423 */ /* 0x000fe200000100a0 */
[----:B------:R-:W-:-:S04]  /*3a5d0*/  PRMT R21, R55, 0x7632, R21 ;  /* 0x0000763237157816 */ /* 0x000fc80000000015 */
[----:B------:R-:W-:Y:S01]  /*3a5e0*/  FSETP.GTU.FTZ.AND P2, PT, R160, R157, PT ;  /* 0x0000009da000720b */ /* 0x000fe20003f5c000 */
[----:B------:R-:W-:Y:S01]  /*3a5f0*/  IMAD.U32 R100, R21, 0x10000, RZ ;  /* 0x0001000015647824 */ /* 0x000fe200078e00ff */
[----:B------:R-:W-:-:S03]  /*3a600*/  @P1 PRMT R21, R59, 0x7632, R21 ;  /* 0x000076323b151816 */ /* 0x000fc60000000015 */
[----:B------:R-:W-:-:S05]  /*3a610*/  FMUL.FTZ R100, R100, R51 ;  /* 0x0000003364647220 */ /* 0x000fca0000410000 */
[----:B------:R-:W-:-:S05]  /*3a620*/  FSEL R100, R100, RZ, !P2 ;  /* 0x000000ff64647208 */ /* 0x000fca0005000000 */
[----:B------:R-:W-:Y:S01]  /*3a630*/  FADD.FTZ R187, R187, R100 ;  /* 0x00000064bbbb7221 */ /* 0x000fe20000010000 */
[----:B------:R-:W-:Y:S02]  /*3a640*/  @P1 SHF.L.U32 R100, R21, 0x10, RZ ;  /* 0x0000001015641819 */ /* 0x000fe400000006ff */
[----:B------:R-:W-:-:S03]  /*3a650*/  SEL R21, RZ, 0x1, P2 ;  /* 0x00000001ff157807 */ /* 0x000fc60001000000 */
[----:B------:R-:W-:-:S07]  /*3a660*/  @P1 FADD.FTZ R187, R187, R100 ;  /* 0x00000064bbbb1221 */ /* 0x000fce0000010000 */
.L_x_6779:
[----:B------:R-:W-:Y:S01]  /*3a670*/  SEL R51, RZ, 0x1000000, P5 ;  /* 0x01000000ff337807 */ /* 0x000fe20002800000 */
[----:B------:R-:W-:Y:S01]  /*3a680*/  IMAD.WIDE.U32 R152, R146, 0x10, R230 ;  /* 0x0000001092987825 */ /* 0x000fe200078e00e6 */
[----:B------:R-:W-:Y:S01]  /*3a690*/  SEL R160, RZ, 0x10000, P4 ;  /* 0x00010000ffa07807 */ /* 0x000fe20002000000 */
[----:B------:R-:W0:Y:S01]  /*3a6a0*/  LDC.64 R226, c[0x0][0x240] ;  /* 0x00009000ffe27b82 */ /* 0x000e220000000a00 */
[----:B------:R-:W-:Y:S02]  /*3a6b0*/  SEL R157, RZ, 0x100, P3 ;  /* 0x00000100ff9d7807 */ /* 0x000fe40001800000 */
[----:B------:R-:W-:Y:S02]  /*3a6c0*/  LOP3.LUT P4, RZ, R47, 0x2, RZ, 0xc0, !PT ;  /* 0x000000022fff7812 */ /* 0x000fe4000788c0ff */
[----:B------:R-:W-:Y:S02]  /*3a6d0*/  F2FP.BF16.F32.PACK_AB R103, R187, R154 ;  /* 0x0000009abb67723e */ /* 0x000fe400000010ff */
[----:B------:R-:W-:-:S02]  /*3a6e0*/  F2FP.BF16.F32.PACK_AB R102, R156, R151 ;  /* 0x000000979c66723e */ /* 0x000fc400000010ff */
[----:B------:R-:W-:Y:S02]  /*3a6f0*/  F2FP.BF16.F32.PACK_AB R101, R150, R149 ;  /* 0x000000959665723e */ /* 0x000fe400000010ff */
[----:B------:R-:W-:Y:S02]  /*3a700*/  F2FP.BF16.F32.PACK_AB R100, R148, R147 ;  /* 0x000000939464723e */ /* 0x000fe400000010ff */
[----:B------:R-:W-:Y:S02]  /*3a710*/  LOP3.LUT R157, R157, R51, R160, 0xfe, !PT ;  /* 0x000000339d9d7212 */ /* 0x000fe400078efea0 */
[----:B------:R-:W-:Y:S01]  /*3a720*/  SEL R51, RZ, 0x1, P4 ;  /* 0x00000001ff337807 */ /* 0x000fe20002000000 */
[----:B------:R1:W-:Y:S01]  /*3a730*/  STG.E.128 desc[UR4][R152.64], R100 ;  /* 0x0000006498007986 */ /* 0x0003e2000c101d04 */
[C---:B------:R-:W-:Y:S02]  /*3a740*/  LOP3.LUT P5, RZ, R47.reuse, 0x1, RZ, 0xc0, !PT ;  /* 0x000000012fff7812 */ /* 0x040fe400078ac0ff */
[----:B------:R-:W-:-:S02]  /*3a750*/  LOP3.LUT P6, RZ, R47, 0x4, RZ, 0xc0, !PT ;  /* 0x000000042fff7812 */ /* 0x000fc400078cc0ff */
[----:B------:R-:W-:Y:S02]  /*3a760*/  SEL R223, RZ, 0x1, P5 ;  /* 0x00000001ffdf7807 */ /* 0x000fe40002800000 */
[C---:B------:R-:W-:Y:S02]  /*3a770*/  LOP3.LUT P2, RZ, R47.reuse, 0x8, RZ, 0xc0, !PT ;  /* 0x000000082fff7812 */ /* 0x040fe4000784c0ff */
[----:B------:R-:W-:Y:S01]  /*3a780*/  LOP3.LUT P1, RZ, R47, 0x10, RZ, 0xc0, !PT ;  /* 0x000000102fff7812 */ /* 0x000fe2000782c0ff */
[----:B-1----:R-:W-:Y:S01]  /*3a790*/  IMAD.WIDE.U32 R152, R51, 0x1000000, RZ ;  /* 0x0100000033987825 */ /* 0x002fe200078e00ff */
[----:B------:R-:W-:-:S04]  /*3a7a0*/  SEL R51, RZ, 0x1, P6 ;  /* 0x00000001ff337807 */ /* 0x000fc80003000000 */
[----:B------:R-:W-:Y:S01]  /*3a7b0*/  LOP3.LUT R223, R153, R157, R223, 0xfe, !PT ;  /* 0x0000009d99df7212 */ /* 0x000fe200078efedf */
[----:B------:R-:W-:Y:S01]  /*3a7c0*/  IMAD.WIDE.U32 R102, R51, 0x10000, RZ ;  /* 0x0001000033667825 */ /* 0x000fe200078e00ff */
[----:B------:R-:W-:Y:S02]  /*3a7d0*/  SEL R157, RZ, 0x1, P2 ;  /* 0x00000001ff9d7807 */ /* 0x000fe40001000000 */
[----:B------:R-:W-:Y:S02]  /*3a7e0*/  SEL R51, RZ, 0x1, P1 ;  /* 0x00000001ff337807 */ /* 0x000fe40000800000 */
[----:B------:R-:W-:Y:S01]  /*3a7f0*/  ISETP.NE.AND P1, PT, R161, RZ, PT ;  /* 0x000000ffa100720c */ /* 0x000fe20003f25270 */
[----:B------:R-:W-:-:S03]  /*3a800*/  IMAD.WIDE.U32 R100, R157, 0x100, RZ ;  /* 0x000001009d647825 */ /* 0x000fc600078e00ff */
[----:B------:R-:W-:Y:S02]  /*3a810*/  LOP3.LUT R152, R100, R152, R102, 0xfe, !PT ;  /* 0x0000009864987212 */ /* 0x000fe400078efe66 */
[----:B------:R-:W-:Y:S01]  /*3a820*/  LOP3.LUT R101, R101, R223, R103, 0xfe, !PT ;  /* 0x000000df65657212 */ /* 0x000fe200078efe67 */
[----:B0-----:R-:W-:Y:S01]  /*3a830*/  IMAD.WIDE.U32 R102, R146, 0x8, R226 ;  /* 0x0000000892667825 */ /* 0x001fe200078e00e2 */
[----:B------:R-:W-:-:S03]  /*3a840*/  LOP3.LUT R100, R152, R51, RZ, 0xfc, !PT ;  /* 0x0000003398647212 */ /* 0x000fc600078efcff */
[----:B------:R-:W-:-:S04]  /*3a850*/  FADD.FTZ R152, RZ, R7 ;  /* 0x00000007ff987221 */ /* 0x000fc80000010000 */
[----:B------:R-:W-:Y:S01]  /*3a860*/  FADD.FTZ R152, R152, R9 ;  /* 0x0000000998987221 */ /* 0x000fe20000010000 */
[----:B------:R0:W-:Y:S03]  /*3a870*/  STG.E.64 desc[UR4][R102.64], R100 ;  /* 0x0000006466007986 */ /* 0x0001e6000c101b04 */
        /* <DEDUP_REMOVED lines=9> */
[----:B0-----:R-:W-:-:S04]  /*3a910*/  FADD.FTZ R100, R51, R26 ;  /* 0x0000001a33647221 */ /* 0x001fc80000010000 */
        /* <DEDUP_REMOVED lines=67> */
[----:B------:R-:W-:Y:S06]  /*3ad50*/  @!P0 BRA `(.L_x_6787) ;  /* 0x0000000000508947 */ /* 0x000fec0003800000 */
        /* <DEDUP_REMOVED lines=20> */
.L_x_6787:
[----:B------:R-:W-:Y:S01]  /*3aea0*/  UMOV UR20, 0xffffffff ;  /* 0xffffffff00147882 */ /* 0x000fe20000000000 */
[----:B------:R-:W-:Y:S02]  /*3aeb0*/  FADD.FTZ R160, R160, R187 ;  /* 0x000000bba0a07221 */ /* 0x000fe40000010000 */
[----:B------:R-:W-:Y:S05]  /*3aec0*/  BRA.DIV UR20, `(.L_x_6788) ;  /* 0x0000002614dc7947 */ /* 0x000fea000b800000 */
        /* <DEDUP_REMOVED lines=14> */
[----:B------:R-:W-:Y:S02]  /*3afb0*/  FADD.FTZ R102, -R152, R11 ;  /* 0x0000000b98667221 */ /* 0x000fe40000010100 */
[----:B------:R-:W-:-:S04]  /*3afc0*/  FFMA.FTZ R51, R51, R51, RZ ;  /* 0x0000003333337223 */ /* 0x000fc800000100ff */
[----:B------:R-:W-:-:S04]  /*3afd0*/  FFMA.FTZ R51, R160, R160, R51 ;  /* 0x000000a0a0337223 */ /* 0x000fc80000010033 */
        /* <DEDUP_REMOVED lines=164> */
.L_x_6801:
[----:B-1----:R-:W-:Y:S01]  /*3ba20*/  FADD.FTZ R51, R103, R224 ;  /* 0x000000e067337221 */ /* 0x002fe20000010000 */
[----:B------:R-:W-:Y:S01]  /*3ba30*/  PLOP3.LUT P2, PT, PT, PT, UP0, 0x40, 0x0 ;  /* 0x000000000000781c */ /* 0x000fe20003f4e808 */
[----:B0-----:R-:W0:Y:S02]  /*3ba40*/  @!P1 LDC.64 R102, c[0x0][0x250] ;  /* 0x00009400ff669b82 */ /* 0x001e240000000a00 */
[----:B------:R-:W-:Y:S01]  /*3ba50*/  FFMA.FTZ R51, R51, R100, UR22 ;  /* 0x0000001633337e23 */ /* 0x000fe20008010064 */
[----:B------:R-:W-:-:S05]  /*3ba60*/  FMUL.FTZ R100, R152, R152 ;  /* 0x0000009898647220 */ /* 0x000fca0000410000 */
[----:B------:R-:W-:Y:S02]  /*3ba70*/  FSEL R160, R100, RZ, !P2 ;  /* 0x000000ff64a07208 */ /* 0x000fe40005000000 */
[----:B------:R-:W1:Y:S03]  /*3ba80*/  @!P1 LDC.64 R100, c[0x0][0x258] ;  /* 0x00009600ff649b82 */ /* 0x000e660000000a00 */
[----:B------:R-:W-:-:S06]  /*3ba90*/  FADD.FTZ R51, R51, R160 ;  /* 0x000000a033337221 */ /* 0x000fcc0000010000 */
[----:B------:R-:W2:Y:S01]  /*3baa0*/  MUFU.RSQ R51, R51 ;  /* 0x0000003300337308 */ /* 0x000ea20000001400 */
[----:B0-----:R-:W-:-:S05]  /*3bab0*/  @!P1 IMAD.WIDE R102, R0, 0x4, R102 ;  /* 0x0000000400669825 */ /* 0x001fca00078e0266 */
[----:B------:R-:W-:Y:S01]  /*3bac0*/  @!P1 STG.E desc[UR4][R102.64], R152 ;  /* 0x0000009866009986 */ /* 0x000fe2000c101904 */
[----:B-1----:R-:W-:-:S05]  /*3bad0*/  @!P1 IMAD.WIDE R100, R0, 0x4, R100 ;  /* 0x0000000400649825 */ /* 0x002fca00078e0264 */
[----:B--2---:R0:W-:Y:S01]  /*3bae0*/  @!P1 STG.E desc[UR4][R100.64], R51 ;  /* 0x0000003364009986 */ /* 0x0041e2000c101904 */
[----:B------:R-:W-:-:S04]  /*3baf0*/  PLOP3.LUT P1, PT, PT, PT, UP0, 0x40, 0x0 ;  /* 0x000000000000781c */ /* 0x000fc80003f2e808 */
[----:B0-----:R-:W-:Y:S02]  /*3bb00*/  FSEL R100, R152, RZ, P1 ;  /* 0x000000ff98647208 */ /* 0x001fe40000800000 */
[----:B------:R-:W-:-:S03]  /*3bb10*/  PRMT R101, R99, 0x7632, R101 ;  /* 0x0000763263657816 */ /* 0x000fc60000000065 */
[C---:B------:R-:W-:Y:S01]  /*3bb20*/  FADD.FTZ R9, -R100.reuse, R9 ;  /* 0x0000000964097221 */ /* 0x040fe20000010100 */
[C---:B------:R-:W-:Y:S01]  /*3bb30*/  FADD.FTZ R23, -R100.reuse, R23 ;  /* 0x0000001764177221 */ /* 0x040fe20000010100 */
[C---:B------:R-:W-:Y:S01]  /*3bb40*/  FADD.FTZ R20, -R100.reuse, R20 ;  /* 0x0000001464147221 */ /* 0x040fe20000010100 */
[C---:B------:R-:W-:Y:S01]  /*3bb50*/  FADD.FTZ R29, -R100.reuse, R29 ;  /* 0x0000001d641d7221 */ /* 0x040fe20000010100 */
[C---:B------:R-:W-:Y:S01]  /*3bb60*/  FADD.FTZ R130, -R100.reuse, R130 ;  /* 0x0000008264827221 */ /* 0x040fe20000010100 */
[----:B------:R-:W-:Y:S01]  /*3bb70*/  FMUL.FTZ R102, R51, R9 ;  /* 0x0000000933667220 */ /* 0x000fe20000410000 */
[C---:B------:R-:W-:Y:S01]  /*3bb80*/  FADD.FTZ R17, -R100.reuse, R17 ;  /* 0x0000001164117221 */ /* 0x040fe20000010100 */
[----:B------:R-:W-:Y:S01]  /*3bb90*/  SHF.L.U32 R101, R101, 0x10, RZ ;  /* 0x0000001065657819 */ /* 0x000fe200000006ff */
[C---:B------:R-:W-:Y:S01]  /*3bba0*/  FMUL.FTZ R9, R51.reuse, R23 ;  /* 0x0000001733097220 */ /* 0x040fe20000410000 */
[C---:B------:R-:W-:Y:S01]  /*3bbb0*/  FADD.FTZ R45, -R100.reuse, R45 ;  /* 0x0000002d642d7221 */ /* 0x040fe20000010100 */
[C---:B------:R-:W-:Y:S01]  /*3bbc0*/  FMUL.FTZ R157, R51.reuse, R20 ;  /* 0x00000014339d7220 */ /* 0x040fe20000410000 */
[C---:B------:R-:W-:Y:S01]  /*3bbd0*/  FMUL.FTZ R23, R51.reuse, R29 ;  /* 0x0000001d33177220 */ /* 0x040fe20000410000 */
[C---:B------:R-:W-:Y:S01]  /*3bbe0*/  FADD.FTZ R132, -R100.reuse, R132 ;  /* 0x0000008464847221 */ /* 0x040fe20000010100 */
[----:B------:R-:W-:Y:S01]  /*3bbf0*/  FMUL.FTZ R29, R51, R130 ;  /* 0x00000082331d7220 */ /* 0x000fe20000410000 */
[C---:B------:R-:W-:Y:S01]  /*3bc00*/  FADD.FTZ R18, -R100.reuse, R18 ;  /* 0x0000001264127221 */ /* 0x040fe20000010100 */
[----:B------:R-:W-:Y:S01]  /*3bc10*/  PRMT R130, R97, 0x7632, R130 ;  /* 0x0000763261827816 */ /* 0x000fe20000000082 */
[C---:B------:R-:W-:Y:S01]  /*3bc20*/  FADD.FTZ R13, -R100.reuse, R13 ;  /* 0x0000000d640d7221 */ /* 0x040fe20000010100 */
[C---:B------:R-:W-:Y:S01]  /*3bc30*/  FADD.FTZ R27, -R100.reuse, R27 ;  /* 0x0000001b641b7221 */ /* 0x040fe20000010100 */
[C---:B------:R-:W-:Y:S01]  /*3bc40*/  FMUL.FTZ R152, R51.reuse, R17 ;  /* 0x0000001133987220 */ /* 0x040fe20000410000 */
[C---:B------:R-:W-:Y:S01]  /*3bc50*/  FADD.FTZ R46, -R100.reuse, R46 ;  /* 0x0000002e642e7221 */ /* 0x040fe20000010100 */
[----:B------:R-:W-:Y:S01]  /*3bc60*/  FMUL.FTZ R17, R51, R45 ;  /* 0x0000002d33117220 */ /* 0x000fe20000410000 */
[----:B------:R-:W-:Y:S01]  /*3bc70*/  FFMA.FTZ R231, R157, R101, R243 ;  /* 0x000000659de77223 */ /* 0x000fe200000100f3 */
[----:B------:R-:W-:Y:S01]  /*3bc80*/  FADD.FTZ R129, -R100, R129 ;  /* 0x0000008164817221 */ /* 0x000fe20000010100 */
[C---:B------:R-:W-:Y:S01]  /*3bc90*/  FMUL.FTZ R45, R51.reuse, R132 ;  /* 0x00000084332d7220 */ /* 0x040fe20000410000 */
[----:B------:R-:W-:Y:S01]  /*3bca0*/  PRMT R101, R96, 0x7632, R101 ;  /* 0x0000763260657816 */ /* 0x000fe20000000065 */
[----:B------:R-:W-:Y:S01]  /*3bcb0*/  FADD.FTZ R134, -R100, R134 ;  /* 0x0000008664867221 */ /* 0x000fe20000010100 */
[C---:B------:R-:W-:Y:S01]  /*3bcc0*/  FMUL.FTZ R153, R51.reuse, R18 ;  /* 0x0000001233997220 */ /* 0x040fe20000410000 */
[----:B------:R-:W-:Y:S01]  /*3bcd0*/  SHF.L.U32 R132, R130, 0x10, RZ ;  /* 0x0000001082847819 */ /* 0x000fe200000006ff */
[C---:B------:R-:W-:Y:S01]  /*3bce0*/  FMUL.FTZ R13, R51.reuse, R13 ;  /* 0x0000000d330d7220 */ /* 0x040fe20000410000 */
[C---:B------:R-:W-:Y:S01]  /*3bcf0*/  FMUL.FTZ R18, R51.reuse, R27 ;  /* 0x0000001b33127220 */ /* 0x040fe20000410000 */
[C---:B------:R-:W-:Y:S01]  /*3bd00*/  FMUL.FTZ R27, R51.reuse, R46 ;  /* 0x0000002e331b7220 */ /* 0x040fe20000410000 */
[C---:B------:R-:W-:Y:S01]  /*3bd10*/  FMUL.FTZ R46, R51.reuse, R129 ;  /* 0x00000081332e7220 */ /* 0x040fe20000410000 */
[----:B------:R-:W-:Y:S01]  /*3bd20*/  FADD.FTZ R11, -R100, R11 ;  /* 0x0000000b640b7221 */ /* 0x000fe20000010100 */
[----:B------:R-:W-:Y:S01]  /*3bd30*/  FMUL.FTZ R129, R51, R134 ;  /* 0x0000008633817220 */ /* 0x000fe20000410000 */
[----:B------:R-:W-:-:S02]  /*3bd40*/  IMAD.U32 R130, R101, 0x10000, RZ ;  /* 0x0001000065827824 */ /* 0x000fc400078e00ff */
[C---:B------:R-:W-:Y:S01]  /*3bd50*/  FADD.FTZ R25, -R100.reuse, R25 ;  /* 0x0000001964197221 */ /* 0x040fe20000010100 */
[----:B------:R-:W-:Y:S01]  /*3bd60*/  PRMT R134, R95, 0x7632, R134 ;  /* 0x000076325f867816 */ /* 0x000fe20000000086 */
[----:B------:R-:W-:Y:S01]  /*3bd70*/  FFMA.FTZ R101, R13, R132, R247 ;  /* 0x000000840d657223 */ /* 0x000fe200000100f7 */
[----:B------:R-:W-:Y:S01]  /*3bd80*/  FADD.FTZ R30, -R100, R30 ;  /* 0x0000001e641e7221 */ /* 0x000fe20000010100 */
[----:B------:R-:W-:Y:S01]  /*3bd90*/  PRMT R13, R92, 0x7632, R13 ;  /* 0x000076325c0d7816 */ /* 0x000fe2000000000d */
[C---:B------:R-:W-:Y:S01]  /*3bda0*/  FADD.FTZ R24, -R100.reuse, R24 ;  /* 0x0000001864187221 */ /* 0x040fe20000010100 */
[C---:B------:R-:W-:Y:S01]  /*3bdb0*/  FADD.FTZ R106, -R100.reuse, R106 ;  /* 0x0000006a646a7221 */ /* 0x040fe20000010100 */
[C---:B------:R-:W-:Y:S01]  /*3bdc0*/  FMUL.FTZ R103, R51.reuse, R11 ;  /* 0x0000000b33677220 */ /* 0x040fe20000410000 */
[----:B------:R-:W-:Y:S01]  /*3bdd0*/  FADD.FTZ R138, -R100, R138 ;  /* 0x0000008a648a7221 */ /* 0x000fe20000010100 */
[C---:B------:R-:W-:Y:S01]  /*3bde0*/  FMUL.FTZ R11, R51.reuse, R25 ;  /* 0x00000019330b7220 */ /* 0x040fe20000410000 */
[----:B------:R-:W-:Y:S01]  /*3bdf0*/  SHF.L.U32 R134, R134, 0x10, RZ ;  /* 0x0000001086867819 */ /* 0x000fe200000006ff */
[----:B------:R-:W-:Y:S01]  /*3be00*/  FADD.FTZ R145, -R100, R145 ;  /* 0x0000009164917221 */ /* 0x000fe20000010100 */
[C---:B------:R-:W-:Y:S01]  /*3be10*/  FMUL.FTZ R25, R51.reuse, R30 ;  /* 0x0000001e33197220 */ /* 0x040fe20000410000 */
[----:B------:R-:W-:Y:S01]  /*3be20*/  FMUL.FTZ R24, R51, R24 ;  /* 0x0000001833187220 */ /* 0x000fe20000410000 */
[----:B------:R-:W-:-:S02]  /*3be30*/  IMAD.U32 R13, R13, 0x10000, RZ ;  /* 0x000100000d0d7824 */ /* 0x000fc400078e00ff */
[C---:B------:R-:W-:Y:S01]  /*3be40*/  FMUL.FTZ R30, R51.reuse, R106 ;  /* 0x0000006a331e7220 */ /* 0x040fe20000410000 */
[C---:B------:R-:W-:Y:S01]  /*3be50*/  FMUL.FTZ R106, R51.reuse, R138 ;  /* 0x0000008a336a7220 */ /* 0x040fe20000410000 */
[----:B------:R-:W-:Y:S01]  /*3be60*/  FMUL.FTZ R229, R51, R145 ;  /* 0x0000009133e57220 */ /* 0x000fe20000410000 */
[----:B------:R-:W-:Y:S01]  /*3be70*/  FFMA.FTZ R138, R25, R134, R235 ;  /* 0x00000086198a7223 */ /* 0x000fe200000100eb */
[----:B------:R-:W-:Y:S01]  /*3be80*/  PRMT R25, R93, 0x7632, R25 ;  /* 0x000076325d197816 */ /* 0x000fe20000000019 */
[----:B------:R-:W-:Y:S01]  /*3be90*/  FFMA.FTZ R145, R24, R13, R241 ;  /* 0x0000000d18917223 */ /* 0x000fe200000100f1 */
[----:B------:R-:W-:Y:S01]  /*3bea0*/  FADD.FTZ R26, -R100, R26 ;  /* 0x0000001a641a7221 */ /* 0x000fe20000010100 */
[----:B------:R-:W-:Y:S01]  /*3beb0*/  PRMT R24, R90, 0x7632, R24 ;  /* 0x000076325a187816 */ /* 0x000fe20000000018 */
[C---:B------:R-:W-:Y:S01]  /*3bec0*/  FADD.FTZ R34, -R100.reuse, R34 ;  /* 0x0000002264227221 */ /* 0x040fe20000010100 */
[----:B------:R-:W-:Y:S01]  /*3bed0*/  PRMT R13, R89, 0x7632, R13 ;  /* 0x00007632590d7816 */ /* 0x000fe2000000000d */
[C---:B------:R-:W-:Y:S01]  /*3bee0*/  FADD.FTZ R36, -R100.reuse, R36 ;  /* 0x0000002464247221 */ /* 0x040fe20000010100 */
[----:B------:R-:W-:Y:S01]  /*3bef0*/  FADD.FTZ R142, -R100, R142 ;  /* 0x0000008e648e7221 */ /* 0x000fe20000010100 */
[----:B------:R-:W-:Y:S01]  /*3bf00*/  SHF.L.U32 R25, R25, 0x10, RZ ;  /* 0x0000001019197819 */ /* 0x000fe200000006ff */
[----:B------:R-:W-:Y:S01]  /*3bf10*/  FMUL.FTZ R26, R51, R26 ;  /* 0x0000001a331a7220 */ /* 0x000fe20000410000 */
[----:B------:R-:W-:Y:S01]  /*3bf20*/  SHF.L.U32 R13, R13, 0x10, RZ ;  /* 0x000000100d0d7819 */ /* 0x000fe200000006ff */
[C---:B------:R-:W-:Y:S01]  /*3bf30*/  FMUL.FTZ R34, R51.reuse, R34 ;  /* 0x0000002233227220 */ /* 0x040fe20000410000 */
[----:B------:R-:W-:Y:S01]  /*3bf40*/  FMUL.FTZ R36, R51, R36 ;  /* 0x0000002433247220 */ /* 0x000fe20000410000 */
[----:B------:R-:W-:-:S02]  /*3bf50*/  IMAD.U32 R24, R24, 0x10000, RZ ;  /* 0x0001000018187824 */ /* 0x000fc400078e00ff */
[----:B------:R-:W-:Y:S01]  /*3bf60*/  FMUL.FTZ R227, R51, R142 ;  /* 0x0000008e33e37220 */ /* 0x000fe20000410000 */
[----:B------:R-:W-:Y:S01]  /*3bf70*/  FFMA.FTZ R142, R26, R25, R239 ;  /* 0x000000191a8e7223 */ /* 0x000fe200000100ef */
[----:B------:R-:W-:Y:S01]  /*3bf80*/  PRMT R25, R91, 0x7632, R25 ;  /* 0x000076325b197816 */ /* 0x000fe20000000019 */
[----:B------:R-:W-:Y:S01]  /*3bf90*/  FFMA.FTZ R36, R36, R24, R221 ;  /* 0x0000001824247223 */ /* 0x000fe200000100dd */
[----:B------:R-:W-:Y:S01]  /*3bfa0*/  FFMA.FTZ R34, R34, R13, R225 ;  /* 0x0000000d22227223 */ /* 0x000fe200000100e1 */
[----:B------:R-:W-:Y:S01]  /*3bfb0*/  FADD.FTZ R38, -R100, R38 ;  /* 0x0000002664267221 */ /* 0x000fe20000010100 */
[----:B------:R-:W-:Y:S01]  /*3bfc0*/  PRMT R13, R88, 0x7632, R13 ;  /* 0x00007632580d7816 */ /* 0x000fe2000000000d */
[----:B------:R-:W-:Y:S01]  /*3bfd0*/  FADD.FTZ R32, -R100, R32 ;  /* 0x0000002064207221 */ /* 0x000fe20000010100 */
[----:B------:R-:W-:Y:S01]  /*3bfe0*/  PRMT R24, R86, 0x7632, R24 ;  /* 0x0000763256187816 */ /* 0x000fe20000000018 */
[C---:B------:R-:W-:Y:S01]  /*3bff0*/  FADD.FTZ R44, -R100.reuse, R44 ;  /* 0x0000002c642c7221 */ /* 0x040fe20000010100 */
[----:B------:R-:W-:Y:S01]  /*3c000*/  SHF.L.U32 R25, R25, 0x10, RZ ;  /* 0x0000001019197819 */ /* 0x000fe200000006ff */
[----:B------:R-:W-:Y:S01]  /*3c010*/  FADD.FTZ R150, -R100, R150 ;  /* 0x0000009664967221 */ /* 0x000fe20000010100 */
[C---:B------:R-:W-:Y:S01]  /*3c020*/  FMUL.FTZ R38, R51.reuse, R38 ;  /* 0x0000002633267220 */ /* 0x040fe20000410000 */
[C---:B------:R-:W-:Y:S01]  /*3c030*/  FMUL.FTZ R32, R51.reuse, R32 ;  /* 0x0000002033207220 */ /* 0x040fe20000410000 */
[----:B------:R-:W-:Y:S01]  /*3c040*/  FMUL.FTZ R44, R51, R44 ;  /* 0x0000002c332c7220 */ /* 0x000fe20000410000 */
[----:B------:R-:W-:-:S02]  /*3c050*/  IMAD.U32 R13, R13, 0x10000, RZ ;  /* 0x000100000d0d7824 */ /* 0x000fc400078e00ff */
[----:B------:R-:W-:Y:S01]  /*3c060*/  FADD.FTZ R104, -R100, R104 ;  /* 0x0000006864687221 */ /* 0x000fe20000010100 */
        /* <DEDUP_REMOVED lines=51> */
[----:B------:R-:W-:Y:S01]  /*3c3a0*/  FMUL.FTZ R228, R51, R150 ;  /* 0x0000009633e47220 */ /* 0x000fe20000410000 */
[----:B------:R-:W-:Y:S01]  /*3c3b0*/  FFMA.FTZ R38, R38, R25, R219 ;  /* 0x0000001926267223 */ /* 0x000fe200000100db */
[----:B------:R-:W-:Y:S01]  /*3c3c0*/  PRMT R100, R98, 0x7632, R100 ;  /* 0x0000763262647816 */ /* 0x000fe20000000064 */
[----:B------:R-:W-:Y:S01]  /*3c3d0*/  FFMA.FTZ R32, R32, R13, R233 ;  /* 0x0000000d20207223 */ /* 0x000fe200000100e9 */
[----:B------:R-:W-:Y:S01]  /*3c3e0*/  PRMT R25, R87, 0x7632, R25 ;  /* 0x0000763257197816 */ /* 0x000fe20000000019 */
[----:B------:R-:W-:Y:S01]  /*3c3f0*/  FFMA.FTZ R150, R44, R24, R213 ;  /* 0x000000182c967223 */ /* 0x000fe200000100d5 */
[----:B------:R-:W-:Y:S01]  /*3c400*/  PRMT R24, R85, 0x7632, R24 ;  /* 0x0000763255187816 */ /* 0x000fe20000000018 */
[C---:B------:R-:W-:Y:S01]  /*3c410*/  FMUL.FTZ R20, R51.reuse, R104 ;  /* 0x0000006833147220 */ /* 0x040fe20000410000 */
[----:B------:R-:W-:Y:S01]  /*3c420*/  PRMT R13, R84, 0x7632, R13 ;  /* 0x00007632540d7816 */ /* 0x000fe2000000000d */
[----:B------:R-:W-:Y:S01]  /*3c430*/  FMUL.FTZ R104, R51, R148 ;  /* 0x0000009433687220 */ /* 0x000fe20000410000 */
[----:B------:R-:W-:Y:S01]  /*3c440*/  SHF.L.U32 R148, R25, 0x10, RZ ;  /* 0x0000001019947819 */ /* 0x000fe200000006ff */
[----:B------:R-:W-:Y:S01]  /*3c450*/  IMAD.U32 R100, R100, 0x10000, RZ ;  /* 0x0001000064647824 */ /* 0x000fe200078e00ff */
[----:B------:R-:W-:Y:S01]  /*3c460*/  PRMT R25, R83, 0x7632, R25 ;  /* 0x0000763253197816 */ /* 0x000fe20000000019 */
[C---:B------:R-:W-:Y:S01]  /*3c470*/  FMUL.FTZ R40, R51.reuse, R40 ;  /* 0x0000002833287220 */ /* 0x040fe20000410000 */
[----:B------:R-:W-:Y:S01]  /*3c480*/  SHF.L.U32 R24, R24, 0x10, RZ ;  /* 0x0000001018187819 */ /* 0x000fe200000006ff */
[----:B------:R-:W-:Y:S01]  /*3c490*/  FMUL.FTZ R42, R51, R42 ;  /* 0x0000002a332a7220 */ /* 0x000fe20000410000 */
[----:B------:R-:W-:-:S02]  /*3c4a0*/  IMAD.U32 R13, R13, 0x10000, RZ ;  /* 0x000100000d0d7824 */ /* 0x000fc400078e00ff */
[----:B------:R-:W-:Y:S01]  /*3c4b0*/  FMUL.FTZ R230, R51, R156 ;  /* 0x0000009c33e67220 */ /* 0x000fe20000410000 */
[----:B------:R-:W-:Y:S01]  /*3c4c0*/  FFMA.FTZ R100, R152, R100, R245 ;  /* 0x0000006498647223 */ /* 0x000fe200000100f5 */
[----:B------:R-:W-:Y:S01]  /*3c4d0*/  SHF.L.U32 R26, R25, 0x10, RZ ;  /* 0x00000010191a7819 */ /* 0x000fe200000006ff */
[----:B------:R-:W-:Y:S01]  /*3c4e0*/  FMUL.FTZ R111, R51, R111 ;  /* 0x0000006f336f7220 */ /* 0x000fe20000410000 */
[----:B------:R-:W-:Y:S01]  /*3c4f0*/  FFMA.FTZ R152, R42, R24, R215 ;  /* 0x000000182a987223 */ /* 0x000fe200000100d7 */
[----:B------:R-:W-:Y:S01]  /*3c500*/  FFMA.FTZ R156, R40, R13, R217 ;  /* 0x0000000d289c7223 */ /* 0x000fe200000100d9 */
[----:B------:R-:W-:Y:S01]  /*3c510*/  PRMT R24, R81, 0x7632, R24 ;  /* 0x0000763251187816 */ /* 0x000fe20000000018 */
[----:B------:R-:W-:Y:S01]  /*3c520*/  FFMA.FTZ R157, R111, R26, R203 ;  /* 0x0000001a6f9d7223 */ /* 0x000fe200000100cb */
[----:B------:R-:W-:Y:S01]  /*3c530*/  PRMT R13, R80, 0x7632, R13 ;  /* 0x00007632500d7816 */ /* 0x000fe2000000000d */
[C---:B------:R-:W-:Y:S01]  /*3c540*/  FMUL.FTZ R105, R51.reuse, R105 ;  /* 0x0000006933697220 */ /* 0x040fe20000410000 */
[----:B------:R-:W-:Y:S01]  /*3c550*/  SHF.L.U32 R26, R24, 0x10, RZ ;  /* 0x00000010181a7819 */ /* 0x000fe200000006ff */
[----:B------:R-:W-:Y:S01]  /*3c560*/  FMUL.FTZ R117, R51, R117 ;  /* 0x0000007533757220 */ /* 0x000fe20000410000 */
[----:B------:R-:W-:Y:S01]  /*3c570*/  PRMT R25, R82, 0x7632, R25 ;  /* 0x0000763252197816 */ /* 0x000fe20000000019 */
[----:B------:R-:W-:-:S02]  /*3c580*/  IMAD.U32 R24, R13, 0x10000, RZ ;  /* 0x000100000d187824 */ /* 0x000fc400078e00ff */
[----:B------:R-:W-:Y:S01]  /*3c590*/  FFMA.FTZ R102, R102, R130, R249 ;  /* 0x0000008266667223 */ /* 0x000fe200000100f9 */
[----:B------:R-:W-:Y:S01]  /*3c5a0*/  FMUL.FTZ R226, R51, R136 ;  /* 0x0000008833e27220 */ /* 0x000fe20000410000 */
[----:B------:R-:W-:Y:S01]  /*3c5b0*/  PRMT R130, R94, 0x7632, R130 ;  /* 0x000076325e827816 */ /* 0x000fe20000000082 */
[----:B------:R-:W-:Y:S01]  /*3c5c0*/  FFMA.FTZ R223, R105, R24, R209 ;  /* 0x0000001869df7223 */ /* 0x000fe200000100d1 */
[----:B------:R-:W-:Y:S01]  /*3c5d0*/  PRMT R24, R78, 0x7632, R24 ;  /* 0x000076324e187816 */ /* 0x000fe20000000018 */
[----:B------:R-:W-:Y:S01]  /*3c5e0*/  IMAD.U32 R160, R25, 0x10000, RZ ;  /* 0x0001000019a07824 */ /* 0x000fe200078e00ff */
[----:B------:R-:W-:Y:S01]  /*3c5f0*/  PRMT R25, R79, 0x7632, R25 ;  /* 0x000076324f197816 */ /* 0x000fe20000000019 */
[----:B------:R-:W-:Y:S01]  /*3c600*/  FMUL.FTZ R28, R51, R28 ;  /* 0x0000001c331c7220 */ /* 0x000fe20000410000 */
[----:B------:R-:W-:Y:S01]  /*3c610*/  PRMT R13, R77, 0x7632, R13 ;  /* 0x000076324d0d7816 */ /* 0x000fe2000000000d */
[----:B------:R-:W-:Y:S01]  /*3c620*/  IMAD.U32 R24, R24, 0x10000, RZ ;  /* 0x0001000018187824 */ /* 0x000fe200078e00ff */
[----:B------:R-:W-:Y:S01]  /*3c630*/  SHF.L.U32 R136, R25, 0x10, RZ ;  /* 0x0000001019887819 */ /* 0x000fe200000006ff */
[----:B------:R-:W-:Y:S01]  /*3c640*/  IMAD.U32 R130, R130, 0x10000, RZ ;  /* 0x0001000082827824 */ /* 0x000fe200078e00ff */
[----:B------:R-:W-:Y:S01]  /*3c650*/  PRMT R25, R75, 0x7632, R25 ;  /* 0x000076324b197816 */ /* 0x000fe20000000019 */
[----:B------:R-:W-:Y:S01]  /*3c660*/  FFMA.FTZ R42, R117, R24, R197 ;  /* 0x00000018752a7223 */ /* 0x000fe200000100c5 */
[----:B------:R-:W-:Y:S01]  /*3c670*/  PRMT R24, R74, 0x7632, R24 ;  /* 0x000076324a187816 */ /* 0x000fe20000000018 */
[----:B------:R-:W-:Y:S01]  /*3c680*/  FMUL.FTZ R125, R51, R125 ;  /* 0x0000007d337d7220 */ /* 0x000fe20000410000 */
[----:B------:R-:W-:Y:S01]  /*3c690*/  SHF.L.U32 R40, R13, 0x10, RZ ;  /* 0x000000100d287819 */ /* 0x000fe200000006ff */
[----:B------:R-:W-:Y:S01]  /*3c6a0*/  FMUL.FTZ R127, R51, R127 ;  /* 0x0000007f337f7220 */ /* 0x000fe20000410000 */
[----:B------:R-:W-:Y:S01]  /*3c6b0*/  PRMT R13, R76, 0x7632, R13 ;  /* 0x000076324c0d7816 */ /* 0x000fe2000000000d */
[----:B------:R-:W-:Y:S01]  /*3c6c0*/  IMAD.U32 R24, R24, 0x10000, RZ ;  /* 0x0001000018187824 */ /* 0x000fe200078e00ff */
[----:B------:R-:W-:Y:S01]  /*3c6d0*/  SHF.L.U32 R25, R25, 0x10, RZ ;  /* 0x0000001019197819 */ /* 0x000fe200000006ff */
[C---:B------:R-:W-:Y:S01]  /*3c6e0*/  FMUL.FTZ R224, R51.reuse, R140 ;  /* 0x0000008c33e07220 */ /* 0x040fe20000410000 */
[----:B------:R-:W-:Y:S01]  /*3c6f0*/  FFMA.FTZ R140, R28, R130, R237 ;  /* 0x000000821c8c7223 */ /* 0x000fe200000100ed */
[----:B------:R-:W-:Y:S01]  /*3c700*/  FMUL.FTZ R107, R51, R107 ;  /* 0x0000006b336b7220 */ /* 0x000fe20000410000 */
[----:B------:R-:W-:Y:S01]  /*3c710*/  FFMA.FTZ R130, R125, R24, R189 ;  /* 0x000000187d827223 */ /* 0x000fe200000100bd */
[----:B------:R-:W-:-:S02]  /*3c720*/  IMAD.U32 R134, R13, 0x10000, RZ ;  /* 0x000100000d867824 */ /* 0x000fc400078e00ff */
[----:B------:R-:W-:Y:S01]  /*3c730*/  FFMA.FTZ R132, R127, R25, R186 ;  /* 0x000000197f847223 */ /* 0x000fe200000100ba */
[----:B------:R-:W-:Y:S01]  /*3c740*/  PRMT R24, R73, 0x7632, R24 ;  /* 0x0000763249187816 */ /* 0x000fe20000000018 */
        /* <DEDUP_REMOVED lines=36> */
[----:B------:R-:W-:Y:S01]  /*3c990*/  PRMT R13, R72, 0x7632, R13 ;  /* 0x00007632480d7816 */ /* 0x000fe2000000000d */
[----:B------:R-:W-:Y:S01]  /*3c9a0*/  FMUL.FTZ R51, R51, R187 ;  /* 0x000000bb33337220 */ /* 0x000fe20000410000 */
[----:B------:R-:W-:Y:S01]  /*3c9b0*/  PRMT R25, R71, 0x7632, R25 ;  /* 0x0000763247197816 */ /* 0x000fe20000000019 */
[----:B------:R-:W-:Y:S01]  /*3c9c0*/  FFMA.FTZ R187, R107, R26, R207 ;  /* 0x0000001a6bbb7223 */ /* 0x000fe200000100cf */
[----:B------:R-:W-:Y:S01]  /*3c9d0*/  SHF.L.U32 R26, R24, 0x10, RZ ;  /* 0x00000010181a7819 */ /* 0x000fe200000006ff */
[----:B------:R-:W-:Y:S01]  /*3c9e0*/  IMAD.U32 R24, R13, 0x10000, RZ ;  /* 0x000100000d187824 */ /* 0x000fe200078e00ff */
[----:B------:R-:W-:Y:S01]  /*3c9f0*/  SHF.L.U32 R25, R25, 0x10, RZ ;  /* 0x0000001019197819 */ /* 0x000fe200000006ff */
[----:B------:R-:W-:Y:S01]  /*3ca00*/  FFMA.FTZ R136, R119, R136, R195 ;  /* 0x0000008877887223 */ /* 0x000fe200000100c3 */
[----:B------:R-:W-:Y:S01]  /*3ca10*/  PRMT R13, R68, 0x7632, R13 ;  /* 0x00007632440d7816 */ /* 0x000fe2000000000d */
[----:B------:R-:W-:Y:S01]  /*3ca20*/  FFMA.FTZ R127, R123, R26, R191 ;  /* 0x0000001a7b7f7223 */ /* 0x000fe200000100bf */
[----:B------:R-:W-:Y:S01]  /*3ca30*/  FFMA.FTZ R125, R121, R24, R193 ;  /* 0x00000018797d7223 */ /* 0x000fe200000100c1 */
[----:B------:R-:W-:Y:S01]  /*3ca40*/  FFMA.FTZ R123, R226, R25, R178 ;  /* 0x00000019e27b7223 */ /* 0x000fe200000100b2 */
[----:B------:R-:W-:Y:S01]  /*3ca50*/  PRMT R25, R70, 0x7632, R25 ;  /* 0x0000763246197816 */ /* 0x000fe20000000019 */
[----:B------:R-:W-:Y:S01]  /*3ca60*/  IMAD.U32 R13, R13, 0x10000, RZ ;  /* 0x000100000d0d7824 */ /* 0x000fe200078e00ff */
[----:B------:R-:W-:Y:S01]  /*3ca70*/  PRMT R24, R69, 0x7632, R24 ;  /* 0x0000763245187816 */ /* 0x000fe20000000018 */
[----:B------:R-:W-:Y:S01]  /*3ca80*/  FFMA.FTZ R40, R115, R40, R199 ;  /* 0x0000002873287223 */ /* 0x000fe200000100c7 */
[----:B------:R-:W-:Y:S01]  /*3ca90*/  FFMA.FTZ R134, R113, R134, R201 ;  /* 0x0000008671867223 */ /* 0x000fe200000100c9 */
[----:B------:R-:W-:Y:S01]  /*3caa0*/  IMAD.U32 R25, R25, 0x10000, RZ ;  /* 0x0001000019197824 */ /* 0x000fe200078e00ff */
[----:B------:R-:W-:Y:S01]  /*3cab0*/  SHF.L.U32 R24, R24, 0x10, RZ ;  /* 0x0000001018187819 */ /* 0x000fe200000006ff */
[----:B------:R-:W-:Y:S01]  /*3cac0*/  FFMA.FTZ R117, R29, R13, R184 ;  /* 0x0000000d1d757223 */ /* 0x000fe200000100b8 */
[----:B------:R-:W-:Y:S01]  /*3cad0*/  PRMT R13, R65, 0x7632, R13 ;  /* 0x00007632410d7816 */ /* 0x000fe2000000000d */
[----:B------:R-:W-:Y:S01]  /*3cae0*/  FFMA.FTZ R121, R129, R25, R180 ;  /* 0x0000001981797223 */ /* 0x000fe200000100b4 */
[----:B------:R-:W-:Y:S01]  /*3caf0*/  PRMT R25, R67, 0x7632, R25 ;  /* 0x0000763243197816 */ /* 0x000fe20000000019 */
[----:B------:R-:W-:Y:S01]  /*3cb00*/  FFMA.FTZ R119, R45, R24, R182 ;  /* 0x000000182d777223 */ /* 0x000fe200000100b6 */
[----:B------:R-:W-:Y:S01]  /*3cb10*/  PRMT R24, R66, 0x7632, R24 ;  /* 0x0000763242187816 */ /* 0x000fe20000000018 */
[----:B------:R-:W-:Y:S01]  /*3cb20*/  FFMA.FTZ R160, R109, R160, R205 ;  /* 0x000000a06da07223 */ /* 0x000fe200000100cd */
[----:B------:R-:W-:Y:S01]  /*3cb30*/  SHF.L.U32 R13, R13, 0x10, RZ ;  /* 0x000000100d0d7819 */ /* 0x000fe200000006ff */
[----:B------:R-:W-:Y:S01]  /*3cb40*/  FFMA.FTZ R148, R27, R148, R211 ;  /* 0x000000941b947223 */ /* 0x000fe200000100d3 */
[----:B------:R-:W-:Y:S01]  /*3cb50*/  SHF.L.U32 R25, R25, 0x10, RZ ;  /* 0x0000001019197819 */ /* 0x000fe200000006ff */
[----:B------:R-:W-:Y:S01]  /*3cb60*/  IMAD.U32 R24, R24, 0x10000, RZ ;  /* 0x0001000018187824 */ /* 0x000fe200078e00ff */
[----:B------:R-:W0:Y:S01]  /*3cb70*/  LDC.64 R28, c[0x0][0x2b8] ;  /* 0x0000ae00ff1c7b82 */ /* 0x000e220000000a00 */
[----:B------:R-:W-:Y:S01]  /*3cb80*/  FFMA.FTZ R111, R224, R13, R174 ;  /* 0x0000000de06f7223 */ /* 0x000fe200000100ae */
[----:B------:R-:W-:Y:S01]  /*3cb90*/  PRMT R13, R64, 0x7632, R13 ;  /* 0x00007632400d7816 */ /* 0x000fe2000000000d */
[----:B------:R-:W-:Y:S01]  /*3cba0*/  FFMA.FTZ R115, R229, R25, R170 ;  /* 0x00000019e5737223 */ /* 0x000fe200000100aa */
[----:B------:R-:W-:Y:S01]  /*3cbb0*/  FFMA.FTZ R113, R227, R24, R172 ;  /* 0x00000018e3717223 */ /* 0x000fe200000100ac */
[----:B------:R-:W-:Y:S01]  /*3cbc0*/  PRMT R25, R63, 0x7632, R25 ;  /* 0x000076323f197816 */ /* 0x000fe20000000019 */
[----:B------:R-:W-:Y:S01]  /*3cbd0*/  VIADD R107, R6, 0xa0 ;  /* 0x000000a0066b7836 */ /* 0x000fe20000000000 */
[----:B------:R-:W-:Y:S01]  /*3cbe0*/  PRMT R24, R62, 0x7632, R24 ;  /* 0x000076323e187816 */ /* 0x000fe20000000018 */
[----:B------:R-:W-:Y:S01]  /*3cbf0*/  IMAD.U32 R13, R13, 0x10000, RZ ;  /* 0x000100000d0d7824 */ /* 0x000fe200078e00ff */
[----:B------:R-:W-:-:S02]  /*3cc00*/  SHF.L.U32 R26, R25, 0x10, RZ ;  /* 0x00000010191a7819 */ /* 0x000fc400000006ff */
[----:B------:R-:W-:Y:S01]  /*3cc10*/  SHF.L.U32 R227, R94, 0x10, RZ ;  /* 0x000000105ee37819 */ /* 0x000fe200000006ff */
[----:B------:R-:W-:Y:S02]  /*3cc20*/  IMAD.U32 R25, R24, 0x10000, RZ ;  /* 0x0001000018197824 */ /* 0x000fe400078e00ff */
[----:B------:R-:W-:Y:S01]  /*3cc30*/  FFMA.FTZ R109, R106, R13, R176 ;  /* 0x0000000d6a6d7223 */ /* 0x000fe200000100b0 */
[----:B------:R-:W-:Y:S01]  /*3cc40*/  SHF.L.U32 R24, R99, 0x10, RZ ;  /* 0x0000001063187819 */ /* 0x000fe200000006ff */
[----:B------:R-:W-:Y:S01]  /*3cc50*/  FFMA.FTZ R51, R51, R26, R162 ;  /* 0x0000001a33337223 */ /* 0x000fe200000100a2 */
[----:B------:R-:W-:Y:S01]  /*3cc60*/  FFMA.FTZ R13, R230, R25, R164 ;  /* 0x00000019e60d7223 */ /* 0x000fe200000100a4 */
[----:B------:R-:W-:Y:S01]  /*3cc70*/  PRMT R25, R61, 0x7632, R25 ;  /* 0x000076323d197816 */ /* 0x000fe20000000019 */
[----:B------:R-:W-:Y:S01]  /*3cc80*/  FFMA.FTZ R227, R18, R227, R238 ;  /* 0x000000e312e37223 */ /* 0x000fe200000100ee */
[----:B------:R-:W-:Y:S01]  /*3cc90*/  FFMA.FTZ R26, R153, R24, R244 ;  /* 0x00000018991a7223 */ /* 0x000fe200000100f4 */
[----:B------:R-:W-:Y:S01]  /*3cca0*/  IMAD.U32 R24, R97, 0x10000, RZ ;  /* 0x0001000061187824 */ /* 0x000fe200078e00ff */
[----:B------:R-:W-:Y:S01]  /*3ccb0*/  IADD3 R105, R6, 0x80, RZ ;  /* 0x0000008006697810 */ /* 0x000fe20007ffe0ff */
[----:B------:R-:W-:Y:S01]  /*3ccc0*/  IMAD.U32 R27, R25, 0x10000, RZ ;  /* 0x00010000191b7824 */ /* 0x000fe200078e00ff */
[----:B------:R-:W-:Y:S01]  /*3ccd0*/  SHF.L.U32 R25, R98, 0x10, RZ ;  /* 0x0000001062197819 */ /* 0x000fe200000006ff */
[----:B------:R-:W-:Y:S01]  /*3cce0*/  FFMA.FTZ R44, R103, R24, R248 ;  /* 0x00000018672c7223 */ /* 0x000fe200000100f8 */
[----:B------:R-:W-:Y:S01]  /*3ccf0*/  SHF.L.U32 R24, R96, 0x10, RZ ;  /* 0x0000001060187819 */ /* 0x000fe200000006ff */
[----:B------:R-:W-:-:S02]  /*3cd00*/  IMAD.U32 R153, R95, 0x10000, RZ ;  /* 0x000100005f997824 */ /* 0x000fc400078e00ff */
[----:B------:R-:W-:Y:S01]  /*3cd10*/  FFMA.FTZ R25, R15, R25, R246 ;  /* 0x000000190f197223 */ /* 0x000fe200000100f6 */
[----:B------:R-:W-:Y:S01]  /*3cd20*/  FFMA.FTZ R15, R228, R27, R166 ;  /* 0x0000001be40f7223 */ /* 0x000fe200000100a6 */
[----:B------:R-:W-:Y:S01]  /*3cd30*/  F2FP.BF16.F32.PACK_AB R27, R231, R26 ;  /* 0x0000001ae71b723e */ /* 0x000fe200000010ff */
[----:B------:R-:W-:Y:S01]  /*3cd40*/  FFMA.FTZ R7, R7, R24, R250 ;  /* 0x0000001807077223 */ /* 0x000fe200000100fa */
[----:B------:R-:W-:Y:S01]  /*3cd50*/  FFMA.FTZ R153, R23, R153, R236 ;  /* 0x0000009917997223 */ /* 0x000fe200000100ec */
[----:B------:R-:W-:Y:S01]  /*3cd60*/  F2FP.BF16.F32.PACK_AB R26, R100, R25 ;  /* 0x00000019641a723e */ /* 0x000fe200000010ff */
[C---:B------:R-:W-:Y:S01]  /*3cd70*/  VIADD R103, R6.reuse, 0x60 ;  /* 0x0000006006677836 */ /* 0x040fe20000000000 */
[----:B------:R-:W-:Y:S01]  /*3cd80*/  F2FP.BF16.F32.PACK_AB R25, R101, R44 ;  /* 0x0000002c6519723e */ /* 0x000fe200000010ff */
[--C-:B0-----:R-:W-:Y:S01]  /*3cd90*/  IMAD.WIDE.U32 R106, R107, 0x10, R28.reuse ;  /* 0x000000106b6a7825 */ /* 0x101fe200078e001c */
[----:B------:R-:W-:Y:S02]  /*3cda0*/  LEA R44, P1, R6, UR18, 0x4 ;  /* 0x00000012062c7c11 */ /* 0x000fe4000f8220ff */
[----:B------:R-:W-:Y:S01]  /*3cdb0*/  F2FP.BF16.F32.PACK_AB R24, R102, R7 ;  /* 0x000000076618723e */ /* 0x000fe200000010ff */
[----:B------:R-:W-:Y:S01]  /*3cdc0*/  IMAD.WIDE.U32 R102, R103, 0x10, R28 ;  /* 0x0000001067667825 */ /* 0x000fe200078e001c */
[----:B------:R-:W-:-:S02]  /*3cdd0*/  LEA.HI.X R45, R6, UR19, RZ, 0x4, P1 ;  /* 0x00000013062d7c11 */ /* 0x000fc400088f24ff */
[----:B------:R-:W-:Y:S01]  /*3cde0*/  PRMT R23, R60, 0x7632, R23 ;  /* 0x000076323c177816 */ /* 0x000fe20000000017 */
[--C-:B------:R-:W-:Y:S01]  /*3cdf0*/  IMAD.WIDE.U32 R128, R128, 0x10, R28.reuse ;  /* 0x0000001080807825 */ /* 0x100fe200078e001c */
[C---:B------:R-:W-:Y:S01]  /*3ce00*/  IADD3 R101, R6.reuse, 0x40, RZ ;  /* 0x0000004006657810 */ /* 0x040fe20007ffe0ff */
[----:B------:R0:W-:Y:S01]  /*3ce10*/  STG.E.128 desc[UR4][R44.64], R24 ;  /* 0x000000182c007986 */ /* 0x0001e2000c101d04 */
[----:B------:R-:W-:Y:S01]  /*3ce20*/  IADD3 R7, R6, 0xc0, RZ ;  /* 0x000000c006077810 */ /* 0x000fe20007ffe0ff */
[----:B------:R-:W-:Y:S02]  /*3ce30*/  IMAD.U32 R23, R23, 0x10000, RZ ;  /* 0x0001000017177824 */ /* 0x000fe400078e00ff */
[----:B------:R-:W-:-:S04]  /*3ce40*/  IMAD.WIDE.U32 R100, R101, 0x10, R28 ;  /* 0x0000001065647825 */ /* 0x000fc800078e001c */
[----:B------:R-:W-:Y:S01]  /*3ce50*/  FFMA.FTZ R18, R104, R23, R168 ;  /* 0x0000001768127223 */ /* 0x000fe200000100a8 */
[----:B------:R-:W-:-:S04]  /*3ce60*/  IMAD.WIDE.U32 R104, R105, 0x10, R28 ;  /* 0x0000001069687825 */ /* 0x000fc800078e001c */
[----:B------:R-:W-:-:S04]  /*3ce70*/  IMAD.WIDE.U32 R6, R7, 0x10, R28 ;  /* 0x0000001007067825 */ /* 0x000fc800078e001c */
[----:B0-----:R-:W-:Y:S01]  /*3ce80*/  IMAD.U32 R24, R93, 0x10000, RZ ;  /* 0x000100005d187824 */ /* 0x001fe200078e00ff */
[----:B------:R-:W-:Y:S01]  /*3ce90*/  F2FP.BF16.F32.PACK_AB R27, R138, R153 ;  /* 0x000000998a1b723e */ /* 0x000fe200000010ff */
[----:B------:R-:W-:Y:S01]  /*3cea0*/  IMAD.WIDE.U32 R44, R22, 0x10, R28 ;  /* 0x00000010162c7825 */ /* 0x000fe200078e001c */
[----:B------:R-:W-:-:S03]  /*3ceb0*/  F2FP.BF16.F32.PACK_AB R26, R140, R227 ;  /* 0x000000e38c1a723e */ /* 0x000fc600000010ff */
[----:B------:R-:W-:Y:S01]  /*3cec0*/  FFMA.FTZ R25, R11, R24, R240 ;  /* 0x000000180b197223 */ /* 0x000fe200000100f0 */
[----:B------:R-:W-:Y:S01]  /*3ced0*/  SHF.L.U32 R11, R92, 0x10, RZ ;  /* 0x000000105c0b7819 */ /* 0x000fe200000006ff */
[----:B------:R-:W-:Y:S02]  /*3cee0*/  IMAD.U32 R24, R91, 0x10000, RZ ;  /* 0x000100005b187824 */ /* 0x000fe400078e00ff */
[----:B------:R-:W-:Y:S01]  /*3cef0*/  IMAD.WIDE.U32 R22, R137, 0x10, R28 ;  /* 0x0000001089167825 */ /* 0x000fe200078e001c */
[----:B------:R-:W-:-:S03]  /*3cf00*/  SHF.L.U32 R28, R88, 0x10, RZ ;  /* 0x00000010581c7819 */ /* 0x000fc600000006ff */
[----:B------:R-:W-:Y:S01]  /*3cf10*/  FFMA.FTZ R9, R9, R11, R242 ;  /* 0x0000000b09097223 */ /* 0x000fe200000100f2 */
[----:B------:R-:W-:Y:S01]  /*3cf20*/  SHF.L.U32 R11, R90, 0x10, RZ ;  /* 0x000000105a0b7819 */ /* 0x000fe200000006ff */
[----:B------:R-:W-:Y:S01]  /*3cf30*/  FFMA.FTZ R37, R37, R24, R220 ;  /* 0x0000001825257223 */ /* 0x000fe200000100dc */
[----:B------:R-:W-:Y:S02]  /*3cf40*/  IMAD.U32 R24, R87, 0x10000, RZ ;  /* 0x0001000057187824 */ /* 0x000fe400078e00ff */
[----:B------:R-:W-:Y:S01]  /*3cf50*/  FFMA.FTZ R28, R31, R28, R234 ;  /* 0x0000001c1f1c7223 */ /* 0x000fe200000100ea */
[----:B------:R-:W-:Y:S02]  /*3cf60*/  IMAD.U32 R31, R83, 0x10000, RZ ;  /* 0x00010000531f7824 */ /* 0x000fe400078e00ff */
[----:B------:R-:W-:Y:S01]  /*3cf70*/  FFMA.FTZ R35, R35, R11, R222 ;  /* 0x0000000b23237223 */ /* 0x000fe200000100de */
[----:B------:R-:W-:Y:S01]  /*3cf80*/  SHF.L.U32 R11, R86, 0x10, RZ ;  /* 0x00000010560b7819 */ /* 0x000fe200000006ff */
        /* <DEDUP_REMOVED lines=17> */
[----:B------:R-:W-:-:S02]  /*3d0a0*/  IMAD.U32 R11, R81, 0x10000, RZ ;  /* 0x00010000510b7824 */ /* 0x000fc400078e00ff */
[----:B------:R-:W-:Y:S01]  /*3d0b0*/  FFMA.FTZ R143, R143, R24, R173 ;  /* 0x000000188f8f7223 */ /* 0x000fe200000100ad */
[----:B------:R-:W-:Y:S01]  /*3d0c0*/  SHF.L.U32 R24, R64, 0x10, RZ ;  /* 0x0000001040187819 */ /* 0x000fe200000006ff */
[----:B------:R-:W-:Y:S02]  /*3d0d0*/  IMAD.U32 R29, R89, 0x10000, RZ ;  /* 0x00010000591d7824 */ /* 0x000fe400078e00ff */
[----:B------:R-:W-:Y:S01]  /*3d0e0*/  FFMA.FTZ R11, R30, R11, R208 ;  /* 0x0000000b1e0b7223 */ /* 0x000fe200000100d0 */
[----:B------:R-:W-:Y:S02]  /*3d0f0*/  IMAD.U32 R30, R71, 0x10000, RZ ;  /* 0x00010000471e7824 */ /* 0x000fe400078e00ff */
[----:B------:R-:W-:Y:S01]  /*3d100*/  FFMA.FTZ R112, R112, R31, R202 ;  /* 0x0000001f70707223 */ /* 0x000fe200000100ca */
[----:B------:R-:W-:Y:S01]  /*3d110*/  FFMA.FTZ R139, R139, R24, R177 ;  /* 0x000000188b8b7223 */ /* 0x000fe200000100b1 */
[----:B------:R-:W-:Y:S01]  /*3d120*/  SHF.L.U32 R24, R62, 0x10, RZ ;  /* 0x000000103e187819 */ /* 0x000fe200000006ff */
[----:B------:R-:W-:Y:S01]  /*3d130*/  FFMA.FTZ R135, R135, R30, R179 ;  /* 0x0000001e87877223 */ /* 0x000fe200000100b3 */
[----:B------:R-:W-:Y:S01]  /*3d140*/  IMAD.U32 R30, R69, 0x10000, RZ ;  /* 0x00010000451e7824 */ /* 0x000fe200078e00ff */
[----:B------:R-:W-:Y:S01]  /*3d150*/  SHF.L.U32 R31, R74, 0x10, RZ ;  /* 0x000000104a1f7819 */ /* 0x000fe200000006ff */
[----:B------:R-:W-:Y:S01]  /*3d160*/  FFMA.FTZ R29, R33, R29, R232 ;  /* 0x0000001d211d7223 */ /* 0x000fe200000100e8 */
[----:B------:R-:W-:-:S02]  /*3d170*/  IMAD.U32 R33, R85, 0x10000, RZ ;  /* 0x0001000055217824 */ /* 0x000fc400078e00ff */
        /* <DEDUP_REMOVED lines=9> */
[----:B------:R-:W-:Y:S01]  /*3d210*/  FFMA.FTZ R147, R147, R24, R169 ;  /* 0x0000001893937223 */ /* 0x000fe200000100a9 */
[----:B------:R-:W-:Y:S01]  /*3d220*/  FFMA.FTZ R141, R141, R30, R175 ;  /* 0x0000001e8d8d7223 */ /* 0x000fe200000100af */
[----:B------:R-:W-:Y:S01]  /*3d230*/  IMAD.U32 R30, R63, 0x10000, RZ ;  /* 0x000100003f1e7824 */ /* 0x000fe200078e00ff */
[----:B------:R-:W-:Y:S01]  /*3d240*/  F2FP.BF16.F32.PACK_AB R25, R142, R25 ;  /* 0x000000198e19723e */ /* 0x000fe200000010ff */
[----:B------:R-:W-:Y:S01]  /*3d250*/  FFMA.FTZ R120, R120, R31, R194 ;  /* 0x0000001f78787223 */ /* 0x000fe200000100c2 */
[----:B------:R-:W-:Y:S01]  /*3d260*/  F2FP.BF16.F32.PACK_AB R24, R145, R9 ;  /* 0x000000099118723e */ /* 0x000fe200000010ff */
[----:B------:R-:W-:Y:S01]  /*3d270*/  FFMA.FTZ R154, R154, R30, R163 ;  /* 0x0000001e9a9a7223 */ /* 0x000fe200000100a3 */
[----:B------:R-:W-:Y:S01]  /*3d280*/  IMAD.U32 R30, R61, 0x10000, RZ ;  /* 0x000100003d1e7824 */ /* 0x000fe200078e00ff */
[----:B------:R-:W-:Y:S01]  /*3d290*/  F2FP.BF16.F32.PACK_AB R31, R38, R37 ;  /* 0x00000025261f723e */ /* 0x000fe200000010ff */
[----:B------:R-:W-:Y:S01]  /*3d2a0*/  IMAD.U32 R41, R79, 0x10000, RZ ;  /* 0x000100004f297824 */ /* 0x000fe200078e00ff */
[----:B------:R-:W-:Y:S01]  /*3d2b0*/  F2FP.BF16.F32.PACK_AB R29, R34, R29 ;  /* 0x0000001d221d723e */ /* 0x000fe200000010ff */
[----:B------:R-:W-:Y:S01]  /*3d2c0*/  FFMA.FTZ R149, R149, R30, R167 ;  /* 0x0000001e95957223 */ /* 0x000fe200000100a7 */
[----:B------:R-:W-:Y:S01]  /*3d2d0*/  F2FP.BF16.F32.PACK_AB R30, R36, R35 ;  /* 0x00000023241e723e */ /* 0x000fe200000010ff */
[----:B------:R-:W-:Y:S01]  /*3d2e0*/  STG.E.128 desc[UR4][R44.64], R24 ;  /* 0x000000182c007986 */ /* 0x000fe2000c101d04 */
[----:B------:R-:W-:Y:S01]  /*3d2f0*/  F2FP.BF16.F32.PACK_AB R28, R32, R28 ;  /* 0x0000001c201c723e */ /* 0x000fe200000010ff */
[----:B------:R-:W-:Y:S01]  /*3d300*/  FFMA.FTZ R118, R118, R41, R196 ;  /* 0x0000002976767223 */ /* 0x000fe200000100c4 */
[----:B------:R-:W-:Y:S01]  /*3d310*/  F2FP.BF16.F32.PACK_AB R35, R148, R17 ;  /* 0x000000119423723e */ /* 0x000fe200000010ff */
[----:B------:R-:W-:Y:S01]  /*3d320*/  IMAD.U32 R41, R77, 0x10000, RZ ;  /* 0x000100004d297824 */ /* 0x000fe200078e00ff */
[----:B------:R-:W-:Y:S01]  /*3d330*/  F2FP.BF16.F32.PACK_AB R34, R150, R43 ;  /* 0x0000002b9622723e */ /* 0x000fe200000010ff */
[----:B------:R0:W-:Y:S01]  /*3d340*/  STG.E.128 desc[UR4][R100.64], R28 ;  /* 0x0000001c64007986 */ /* 0x0001e2000c101d04 */
[----:B------:R-:W-:Y:S01]  /*3d350*/  F2FP.BF16.F32.PACK_AB R33, R152, R33 ;  /* 0x000000219821723e */ /* 0x000fe200000010ff */
[----:B------:R-:W-:Y:S01]  /*3d360*/  IMAD.U32 R137, R75, 0x10000, RZ ;  /* 0x000100004b897824 */ /* 0x000fe200078e00ff */
[----:B------:R-:W-:Y:S01]  /*3d370*/  F2FP.BF16.F32.PACK_AB R32, R156, R39 ;  /* 0x000000279c20723e */ /* 0x000fe200000010ff */
[----:B------:R-:W-:Y:S01]  /*3d380*/  FFMA.FTZ R41, R114, R41, R200 ;  /* 0x0000002972297223 */ /* 0x000fe200000100c8 */
[----:B------:R-:W-:Y:S01]  /*3d390*/  F2FP.BF16.F32.PACK_AB R39, R157, R110 ;  /* 0x0000006e9d27723e */ /* 0x000fe200000010ff */
[----:B------:R-:W-:Y:S01]  /*3d3a0*/  FFMA.FTZ R126, R126, R137, R188 ;  /* 0x000000897e7e7223 */ /* 0x000fe200000100bc */
[----:B------:R-:W-:Y:S01]  /*3d3b0*/  IMAD.U32 R137, R73, 0x10000, RZ ;  /* 0x0001000049897824 */ /* 0x000fe200078e00ff */
[----:B------:R1:W-:Y:S01]  /*3d3c0*/  STG.E.128 desc[UR4][R102.64], R32 ;  /* 0x0000002066007986 */ /* 0x0003e2000c101d04 */
[----:B------:R-:W-:-:S02]  /*3d3d0*/  F2FP.BF16.F32.PACK_AB R38, R160, R108 ;  /* 0x0000006ca026723e */ /* 0x000fc400000010ff */
[----:B------:R-:W-:Y:S01]  /*3d3e0*/  F2FP.BF16.F32.PACK_AB R37, R187, R11 ;  /* 0x0000000bbb25723e */ /* 0x000fe200000010ff */
[----:B------:R-:W-:Y:S01]  /*3d3f0*/  FFMA.FTZ R122, R122, R137, R192 ;  /* 0x000000897a7a7223 */ /* 0x000fe200000100c0 */
[----:B------:R-:W-:Y:S02]  /*3d400*/  F2FP.BF16.F32.PACK_AB R36, R223, R20 ;  /* 0x00000014df24723e */ /* 0x000fe400000010ff */
[----:B------:R-:W-:Y:S02]  /*3d410*/  F2FP.BF16.F32.PACK_AB R41, R40, R41 ;  /* 0x000000292829723e */ /* 0x000fe400000010ff */
[----:B------:R-:W-:Y:S01]  /*3d420*/  F2FP.BF16.F32.PACK_AB R43, R136, R118 ;  /* 0x00000076882b723e */ /* 0x000fe200000010ff */
[----:B------:R2:W-:Y:S01]  /*3d430*/  STG.E.128 desc[UR4][R104.64], R36 ;  /* 0x0000002468007986 */ /* 0x0005e2000c101d04 */
[----:B------:R-:W-:Y:S02]  /*3d440*/  F2FP.BF16.F32.PACK_AB R42, R42, R116 ;  /* 0x000000742a2a723e */ /* 0x000fe400000010ff */
[----:B------:R-:W-:-:S02]  /*3d450*/  F2FP.BF16.F32.PACK_AB R40, R134, R112 ;  /* 0x000000708628723e */ /* 0x000fc400000010ff */
[----:B0-----:R-:W-:Y:S02]  /*3d460*/  F2FP.BF16.F32.PACK_AB R101, R127, R122 ;  /* 0x0000007a7f65723e */ /* 0x001fe400000010ff */
[----:B------:R-:W-:Y:S01]  /*3d470*/  F2FP.BF16.F32.PACK_AB R100, R125, R120 ;  /* 0x000000787d64723e */ /* 0x000fe200000010ff */
[----:B-1----:R-:W0:Y:S01]  /*3d480*/  LDC.64 R32, c[0x0][0x210] ;  /* 0x00008400ff207b82 */ /* 0x002e220000000a00 */
[----:B------:R-:W-:Y:S01]  /*3d490*/  LEA R34, P1, R146, UR18, 0x4 ;  /* 0x0000001292227c11 */ /* 0x000fe2000f8220ff */
[----:B------:R1:W-:Y:S01]  /*3d4a0*/  STG.E.128 desc[UR4][R106.64], R40 ;  /* 0x000000286a007986 */ /* 0x0003e2000c101d04 */
[----:B------:R-:W-:Y:S02]  /*3d4b0*/  F2FP.BF16.F32.PACK_AB R103, R132, R126 ;  /* 0x0000007e8467723e */ /* 0x000fe400000010ff */
[----:B------:R-:W-:Y:S02]  /*3d4c0*/  F2FP.BF16.F32.PACK_AB R102, R130, R124 ;  /* 0x0000007c8266723e */ /* 0x000fe400000010ff */
[----:B------:R-:W-:-:S02]  /*3d4d0*/  F2FP.BF16.F32.PACK_AB R27, R115, R144 ;  /* 0x00000090731b723e */ /* 0x000fc400000010ff */
[----:B------:R-:W-:Y:S01]  /*3d4e0*/  F2FP.BF16.F32.PACK_AB R26, R113, R143 ;  /* 0x0000008f711a723e */ /* 0x000fe200000010ff */
[----:B------:R3:W-:Y:S01]  /*3d4f0*/  STG.E.128 desc[UR4][R6.64], R100 ;  /* 0x0000006406007986 */ /* 0x0007e2000c101d04 */
[----:B--2---:R-:W-:Y:S02]  /*3d500*/  F2FP.BF16.F32.PACK_AB R105, R119, R131 ;  /* 0x000000837769723e */ /* 0x004fe400000010ff */
[----:B------:R-:W-:Y:S01]  /*3d510*/  F2FP.BF16.F32.PACK_AB R104, R117, R46 ;  /* 0x0000002e7568723e */ /* 0x000fe200000010ff */
[----:B------:R-:W2:Y:S01]  /*3d520*/  S2R R38, SR_TID.X ;  /* 0x0000000000267919 */ /* 0x000ea20000002100 */
[----:B------:R-:W-:Y:S02]  /*3d530*/  F2FP.BF16.F32.PACK_AB R25, R111, R141 ;  /* 0x0000008d6f19723e */ /* 0x000fe400000010ff */
[----:B------:R-:W-:Y:S02]  /*3d540*/  F2FP.BF16.F32.PACK_AB R24, R109, R139 ;  /* 0x0000008b6d18723e */ /* 0x000fe400000010ff */
[----:B------:R-:W-:-:S02]  /*3d550*/  F2FP.BF16.F32.PACK_AB R31, R51, R154 ;  /* 0x0000009a331f723e */ /* 0x000fc400000010ff */
[----:B-1----:R-:W-:Y:S02]  /*3d560*/  F2FP.BF16.F32.PACK_AB R107, R123, R135 ;  /* 0x000000877b6b723e */ /* 0x002fe400000010ff */
[----:B------:R-:W-:Y:S01]  /*3d570*/  F2FP.BF16.F32.PACK_AB R106, R121, R133 ;  /* 0x00000085796a723e */ /* 0x000fe200000010ff */
[----:B0-----:R-:W-:Y:S01]  /*3d580*/  IMAD R0, R32, 0x4, R0 ;  /* 0x0000000420007824 */ /* 0x001fe200078e0200 */
[----:B------:R-:W-:Y:S02]  /*3d590*/  F2FP.BF16.F32.PACK_AB R30, R13, R151 ;  /* 0x000000970d1e723e */ /* 0x000fe400000010ff */
[----:B------:R-:W-:Y:S01]  /*3d5a0*/  F2FP.BF16.F32.PACK_AB R29, R15, R149 ;  /* 0x000000950f1d723e */ /* 0x000fe200000010ff */
[----:B------:R3:W-:Y:S01]  /*3d5b0*/  STG.E.128 desc[UR4][R128.64], R104 ;  /* 0x0000006880007986 */ /* 0x0007e2000c101d04 */
[----:B------:R-:W-:Y:S02]  /*3d5c0*/  LEA.HI.X R35, R146, UR19, RZ, 0x4, P1 ;  /* 0x0000001392237c11 */ /* 0x000fe400088f24ff */
[----:B------:R-:W-:Y:S01]  /*3d5d0*/  F2FP.BF16.F32.PACK_AB R28, R18, R147 ;  /* 0x00000093121c723e */ /* 0x000fe200000010ff */
[----:B------:R3:W-:Y:S01]  /*3d5e0*/  STG.E.128 desc[UR4][R22.64], R24 ;  /* 0x0000001816007986 */ /* 0x0007e2000c101d04 */
[----:B------:R-:W-:-:S03]  /*3d5f0*/  ISETP.GE.AND P1, PT, R0, R33, PT ;  /* 0x000000210000720c */ /* 0x000fc60003f26270 */
[----:B------:R3:W-:Y:S10]  /*3d600*/  STG.E.128 desc[UR4][R34.64], R28 ;  /* 0x0000001c22007986 */ /* 0x0007f4000c101d04 */
[----:B--2---:R-:W-:Y:S05]  /*3d610*/  @!P1 BRA `(.L_x_6789) ;  /* 0xfffffc3800dc9947 */ /* 0x004fea000383ffff */
[----:B------:R-:W-:Y:S05]  /*3d620*/  BSYNC B0 ;  /* 0x0000000000007941 */ /* 0x000fea0003800000 */
.L_x_5497:
[----:B------:R-:W-:Y:S05]  /*3d630*/  EXIT ;  /* 0x000000000000794d */ /* 0x000fea0003800000 */
.L_x_6788:
[----:B------:R-:W-:Y:S01]  /*3d640*/  HFMA2.MMA R228, -RZ, RZ, 0, 1.847743988037109375e-06 ;  /* 0x0000001fffe47435 */ /* 0x000fe200000001ff */
[----:B------:R-:W-:Y:S01]  /*3d650*/  BSSY B1, `(.L_x_6790) ;  /* 0x0000007000017945 */ /* 0x000fe20003800000 */
[----:B------:R-:W-:Y:S01]  /*3d660*/  MOV R226, R160 ;  /* 0x000000a000e27202 */ /* 0x000fe20000000f00 */
[----:B------:R-:W-:Y:S02]  /*3d670*/  IMAD.MOV.U32 R223, RZ, RZ, 0x1 ;  /* 0x00000001ffdf7424 */ /* 0x000fe400078e00ff */
[----:B------:R-:W-:-:S07]  /*3d680*/  IMAD.MOV.U32 R157, RZ, RZ, -0x1 ;  /* 0xffffffffff9d7424 */ /* 0x000fce00078e00ff */
[----:B0-----:R-:W-:Y:S05]  /*3d690*/  WARPSYNC.COLLECTIVE R157, `(.L_x_6791) ;  /* 0x000000009d087348 */ /* 0x001fea0003c00000 */
[----:B------:R1:W2:Y:S02]  /*3d6a0*/  SHFL.BFLY P2, R224, R226, R223, R228 ;  /* 0x0c0000dfe2e07389 */ /* 0x0002a400000400e4 */
[----:B012---:R-:W-:Y:S01]  /*3d6b0*/  ENDCOLLECTIVE ;  /* 0x000000000000791b */ /* 0x007fe20003800000 */
.L_x_6791:
[----:B------:R-:W-:Y:S05]  /*3d6c0*/  BSYNC B1 ;  /* 0x0000000000017941 */ /* 0x000fea0003800000 */
.L_x_6790:
[----:B------:R-:W-:Y:S01]  /*3d6d0*/  MOV R51, R224 ;  /* 0x000000e000337202 */ /* 0x000fe20000000f00 */
[----:B------:R-:W-:Y:S01]  /*3d6e0*/  HFMA2.MMA R223, -RZ, RZ, 0, 1.1920928955078125e-07 ;  /* 0x00000002ffdf7435 */ /* 0x000fe200000001ff */
[----:B------:R-:W-:Y:S01]  /*3d6f0*/  IMAD.MOV.U32 R228, RZ, RZ, 0x1f ;  /* 0x0000001fffe47424 */ /* 0x000fe200078e00ff */
[----:B------:R-:W-:Y:S02]  /*3d700*/  MOV R157, 0xffffffff ;  /* 0xffffffff009d7802 */ /* 0x000fe40000000f00 */
[----:B------:R-:W-:-:S04]  /*3d710*/  FADD.FTZ R101, R160, R51 ;  /* 0x00000033a0657221 */ /* 0x000fc80000010000 */
[----:B------:R-:W-:-:S07]  /*3d720*/  IMAD.MOV.U32 R226, RZ, RZ, R101 ;  /* 0x000000ffffe27224 */ /* 0x000fce00078e0065 */
[----:B------:R-:W-:Y:S05]  /*3d730*/  WARPSYNC.COLLECTIVE R157, `(.L_x_6792) ;  /* 0x000000009d087348 */ /* 0x000fea0003c00000 */
[----:B------:R0:W1:Y:S02]  /*3d740*/  SHFL.BFLY P2, R224, R226, R223, R228 ;  /* 0x0c0000dfe2e07389 */ /* 0x00006400000400e4 */
[----:B01----:R-:W-:Y:S01]  /*3d750*/  ENDCOLLECTIVE ;  /* 0x000000000000791b */ /* 0x003fe20003800000 */
.L_x_6792:
[----:B------:R-:W-:Y:S02]  /*3d760*/  IMAD.MOV.U32 R223, RZ, RZ, 0x4 ;  /* 0x00000004ffdf7424 */ /* 0x000fe400078e00ff */
[----:B------:R-:W-:-:S04]  /*3d770*/  IMAD.MOV.U32 R100, RZ, RZ, R224 ;  /* 0x000000ffff647224 */ /* 0x000fc800078e00e0 */
[----:B------:R-:W-:-:S05]  /*3d780*/  FADD.FTZ R102, R101, R100 ;  /* 0x0000006465667221 */ /* 0x000fca0000010000 */
[----:B------:R-:W-:-:S07]  /*3d790*/  MOV R226, R102 ;  /* 0x0000006600e27202 */ /* 0x000fce0000000f00 */
[----:B------:R-:W-:Y:S05]  /*3d7a0*/  WARPSYNC.COLLECTIVE R157, `(.L_x_6793) ;  /* 0x000000009d087348 */ /* 0x000fea0003c00000 */
[----:B------:R0:W1:Y:S02]  /*3d7b0*/  SHFL.BFLY P2, R224, R226, R223, R228 ;  /* 0x0c0000dfe2e07389 */ /* 0x00006400000400e4 */
[----:B01----:R-:W-:Y:S01]  /*3d7c0*/  ENDCOLLECTIVE ;  /* 0x000000000000791b */ /* 0x003fe20003800000 */
.L_x_6793:
[----:B------:R-:W-:Y:S01]  /*3d7d0*/  HFMA2.MMA R223, -RZ, RZ, 0, 4.76837158203125e-07 ;  /* 0x00000008ffdf7435 */ /* 0x000fe200000001ff */
[----:B------:R-:W-:-:S05]  /*3d7e0*/  MOV R51, R224 ;  /* 0x000000e000337202 */ /* 0x000fca0000000f00 */
[----:B------:R-:W-:-:S04]  /*3d7f0*/  FADD.FTZ R103, R102, R51 ;  /* 0x0000003366677221 */ /* 0x000fc80000010000 */
[----:B------:R-:W-:-:S07]  /*3d800*/  IMAD.MOV.U32 R226, RZ, RZ, R103 ;  /* 0x000000ffffe27224 */ /* 0x000fce00078e0067 */
[----:B------:R-:W-:Y:S05]  /*3d810*/  WARPSYNC.COLLECTIVE R157, `(.L_x_6794) ;  /* 0x000000009d087348 */ /* 0x000fea0003c00000 */
[----:B------:R0:W1:Y:S02]  /*3d820*/  SHFL.BFLY P2, R224, R226, R223, R228 ;  /* 0x0c0000dfe2e07389 */ /* 0x00006400000400e4 */
[----:B01----:R-:W-:Y:S01]  /*3d830*/  ENDCOLLECTIVE ;  /* 0x000000000000791b */ /* 0x003fe20003800000 */
.L_x_6794:
[----:B------:R-:W-:Y:S02]  /*3d840*/  IMAD.MOV.U32 R223, RZ, RZ, 0x10 ;  /* 0x00000010ffdf7424 */ /* 0x000fe400078e00ff */
[----:B------:R-:W-:-:S04]  /*3d850*/  IMAD.MOV.U32 R100, RZ, RZ, R224 ;  /* 0x000000ffff647224 */ /* 0x000fc800078e00e0 */
[----:B------:R-:W-:Y:S02]  /*3d860*/  FADD.FTZ R153, R103, R100 ;  /* 0x0000006467997221 */ /* 0x000fe40000010000 */
[----:B------:R-:W0:Y:S03]  /*3d870*/  LDC R100, c[0x0][0x290] ;  /* 0x0000a400ff647b82 */ /* 0x000e260000000800 */
[----:B------:R-:W-:-:S07]  /*3d880*/  MOV R226, R153 ;  /* 0x0000009900e27202 */ /* 0x000fce0000000f00 */
[----:B0-----:R-:W-:Y:S05]  /*3d890*/  WARPSYNC.COLLECTIVE R157, `(.L_x_6795) ;  /* 0x000000009d087348 */ /* 0x001fea0003c00000 */
[----:B------:R1:W2:Y:S02]  /*3d8a0*/  SHFL.BFLY P2, R224, R226, R223, R228 ;  /* 0x0c0000dfe2e07389 */ /* 0x0002a400000400e4 */
[----:B012---:R-:W-:Y:S01]  /*3d8b0*/  ENDCOLLECTIVE ;  /* 0x000000000000791b */ /* 0x007fe20003800000 */
.L_x_6795:
[----:B------:R-:W-:Y:S01]  /*3d8c0*/  HFMA2.MMA R223, -RZ, RZ, 0, 5.9604644775390625e-08 ;  /* 0x00000001ffdf7435 */ /* 0x000fe200000001ff */
[----:B------:R-:W-:-:S05]  /*3d8d0*/  MOV R152, R224 ;  /* 0x000000e000987202 */ /* 0x000fca0000000f00 */
        /* <DEDUP_REMOVED lines=162> */
[----:B------:R-:W-:-:S07]  /*3e300*/  IMAD.MOV.U32 R226, RZ, RZ, R51 ;  /* 0x000000ffffe27224 */ /* 0x000fce00078e0033 */
[----:B------:R-:W-:Y:S05]  /*3e310*/  WARPSYNC.COLLECTIVE R157, `(.L_x_6796) ;  /* 0x000000009d087348 */ /* 0x000fea0003c00000 */
[----:B------:R0:W1:Y:S02]  /*3e320*/  SHFL.BFLY P2, R224, R226, R223, R228 ;  /* 0x0c0000dfe2e07389 */ /* 0x00006400000400e4 */
[----:B01----:R-:W-:Y:S01]  /*3e330*/  ENDCOLLECTIVE ;  /* 0x000000000000791b */ /* 0x003fe20003800000 */
.L_x_6796:
[----:B------:R-:W-:Y:S02]  /*3e340*/  IMAD.MOV.U32 R223, RZ, RZ, 0x2 ;  /* 0x00000002ffdf7424 */ /* 0x000fe400078e00ff */
[----:B------:R-:W-:-:S04]  /*3e350*/  IMAD.MOV.U32 R102, RZ, RZ, R224 ;  /* 0x000000ffff667224 */ /* 0x000fc800078e00e0 */
[----:B------:R-:W-:-:S05]  /*3e360*/  FADD.FTZ R102, R51, R102 ;  /* 0x0000006633667221 */ /* 0x000fca0000010000 */
[----:B------:R-:W-:-:S07]  /*3e370*/  MOV R226, R102 ;  /* 0x0000006600e27202 */ /* 0x000fce0000000f00 */
[----:B------:R-:W-:Y:S05]  /*3e380*/  WARPSYNC.COLLECTIVE R157, `(.L_x_6797) ;  /* 0x000000009d087348 */ /* 0x000fea0003c00000 */
[----:B------:R0:W1:Y:S02]  /*3e390*/  SHFL.BFLY P2, R224, R226, R223, R228 ;  /* 0x0c0000dfe2e07389 */ /* 0x00006400000400e4 */
[----:B01----:R-:W-:Y:S01]  /*3e3a0*/  ENDCOLLECTIVE ;  /* 0x000000000000791b */ /* 0x003fe20003800000 */
.L_x_6797:
[----:B------:R-:W-:Y:S01]  /*3e3b0*/  HFMA2.MMA R223, -RZ, RZ, 0, 2.384185791015625e-07 ;  /* 0x00000004ffdf7435 */ /* 0x000fe200000001ff */
[----:B------:R-:W-:-:S05]  /*3e3c0*/  MOV R101, R224 ;  /* 0x000000e000657202 */ /* 0x000fca0000000f00 */
[----:B------:R-:W-:-:S04]  /*3e3d0*/  FADD.FTZ R101, R102, R101 ;  /* 0x0000006566657221 */ /* 0x000fc80000010000 */
[----:B------:R-:W-:-:S07]  /*3e3e0*/  IMAD.MOV.U32 R226, RZ, RZ, R101 ;  /* 0x000000ffffe27224 */ /* 0x000fce00078e0065 */
[----:B------:R-:W-:Y:S05]  /*3e3f0*/  WARPSYNC.COLLECTIVE R157, `(.L_x_6798) ;  /* 0x000000009d087348 */ /* 0x000fea0003c00000 */
[----:B------:R0:W1:Y:S02]  /*3e400*/  SHFL.BFLY P2, R224, R226, R223, R228 ;  /* 0x0c0000dfe2e07389 */ /* 0x00006400000400e4 */
[----:B01----:R-:W-:Y:S01]  /*3e410*/  ENDCOLLECTIVE ;  /* 0x000000000000791b */ /* 0x003fe20003800000 */
.L_x_6798:
[----:B------:R-:W-:Y:S02]  /*3e420*/  IMAD.MOV.U32 R223, RZ, RZ, 0x8 ;  /* 0x00000008ffdf7424 */ /* 0x000fe400078e00ff */
[----:B------:R-:W-:-:S04]  /*3e430*/  IMAD.MOV.U32 R160, RZ, RZ, R224 ;  /* 0x000000ffffa07224 */ /* 0x000fc800078e00e0 */
[----:B------:R-:W-:-:S05]  /*3e440*/  FADD.FTZ R160, R101, R160 ;  /* 0x000000a065a07221 */ /* 0x000fca0000010000 */
[----:B------:R-:W-:-:S07]  /*3e450*/  MOV R226, R160 ;  /* 0x000000a000e27202 */ /* 0x000fce0000000f00 */
[----:B------:R-:W-:Y:S05]  /*3e460*/  WARPSYNC.COLLECTIVE R157, `(.L_x_6799) ;  /* 0x000000009d087348 */ /* 0x000fea0003c00000 */
[----:B------:R0:W1:Y:S02]  /*3e470*/  SHFL.BFLY P2, R224, R226, R223, R228 ;  /* 0x0c0000dfe2e07389 */ /* 0x00006400000400e4 */
[----:B01----:R-:W-:Y:S01]  /*3e480*/  ENDCOLLECTIVE ;  /* 0x000000000000791b */ /* 0x003fe20003800000 */
.L_x_6799:
[----:B------:R-:W-:Y:S01]  /*3e490*/  HFMA2.MMA R223, -RZ, RZ, 0, 9.5367431640625e-07 ;  /* 0x00000010ffdf7435 */ /* 0x000fe200000001ff */
[----:B------:R-:W-:-:S05]  /*3e4a0*/  MOV R103, R224 ;  /* 0x000000e000677202 */ /* 0x000fca0000000f00 */
[----:B------:R-:W-:-:S04]  /*3e4b0*/  FADD.FTZ R103, R160, R103 ;  /* 0x00000067a0677221 */ /* 0x000fc80000010000 */
[----:B------:R-:W-:-:S07]  /*3e4c0*/  IMAD.MOV.U32 R226, RZ, RZ, R103 ;  /* 0x000000ffffe27224 */ /* 0x000fce00078e0067 */
[----:B------:R-:W-:Y:S05]  /*3e4d0*/  WARPSYNC.COLLECTIVE R157, `(.L_x_6800) ;  /* 0x000000009d087348 */ /* 0x000fea0003c00000 */
[----:B------:R0:W1:Y:S02]  /*3e4e0*/  SHFL.BFLY P2, R224, R226, R223, R228 ;  /* 0x0c0000dfe2e07389 */ /* 0x00006400000400e4 */
[----:B01----:R-:W-:Y:S01]  /*3e4f0*/  ENDCOLLECTIVE ;  /* 0x000000000000791b */ /* 0x003fe20003800000 */
.L_x_6800:
[----:B------:R-:W-:Y:S05]  /*3e500*/  BRA `(.L_x_6801) ;  /* 0xffffffd400447947 */ /* 0x000fea000383ffff */
.L_x_6802:
        /* <DEDUP_REMOVED lines=15> */
.L_x_66041:


//--------------------- .text._ZN10layer_norm31ln_parallel_residual_fwd_kernelINS_13Kernel_traitsI6__halfS2_S2_S2_fjLj2560ELj1ELj4ELj1ELj16ENS_18Kernel_traits_baseILj2560ES2_S2_S2_S2_fjLj128EEEEELb0ELb0ELb0EEEvNS_9FwdParamsE --------------------------
	.section	.text._ZN10layer_norm31ln_parallel_residual_fwd_kernelINS_13Kernel_traitsI6__halfS2_S2_S2_fjLj2560ELj1ELj4ELj1ELj16ENS_18Kernel_traits_baseILj2560ES2_S2_S2_S2_fjLj128EEEEELb0ELb0ELb0EEEvNS_9FwdParamsE,"ax",@progbits
	.align	128
        .global         _ZN10layer_norm31ln_parallel_residual_fwd_kernelINS_13Kernel_traitsI6__halfS2_S2_S2_fjLj2560ELj1ELj4ELj1ELj16ENS_18Kernel_traits_baseILj2560ES2_S2_S2_S2_fjLj128EEEEELb0ELb0ELb0EEEvNS_9FwdParamsE
        .type           _ZN10layer_norm31ln_parallel_residual_fwd_kernelINS_13Kernel_traitsI6__halfS2_S2_S2_fjLj2560ELj1ELj4ELj1ELj16ENS_18Kernel_traits_baseILj2560ES2_S2_S2_S2_fjLj128EEEEELb0ELb0ELb0EEEvNS_9FwdParamsE,@function
        .size           _ZN10layer_norm31ln_parallel_residual_fwd_kernelINS_13Kernel_traitsI6__halfS2_S2_S2_fjLj2560ELj1ELj4ELj1ELj16ENS_18Kernel_traits_baseILj2560ES2_S2_S2_S2_fjLj128EEEEELb0ELb0ELb0EEEvNS_9FwdParamsE,(.L_x_66042 - _ZN10layer_norm31ln_parallel_residual_fwd_kernelINS_13Kernel_traitsI6__halfS2_S2_S2_fjLj2560ELj1ELj4ELj1ELj16ENS_18Kernel_traits_baseILj2560ES2_S2_S2_S2_fjLj128EEEEELb0ELb0ELb0EEEvNS_9FwdParamsE)
        .other          _ZN10layer_norm31ln_parallel_residual_fwd_kernelINS_13Kernel_traitsI6__halfS2_S2_S2_fjLj2560ELj1ELj4ELj1ELj16ENS_18Kernel_traits_baseILj2560ES2_S2_S2_S2_fjLj128EEEEELb0ELb0ELb0EEEvNS_9FwdParamsE,@"STO_CUDA_ENTRY STV_DEFAULT"
_ZN10layer_norm31ln_parallel_residual_fwd_kernelINS_13Kernel_traitsI6__halfS2_S2_S2_fjLj2560ELj1ELj4ELj1ELj16ENS_18Kernel_traits_baseILj2560ES2_S2_S2_S2_fjLj128EEEEELb0ELb0ELb0EEEvNS_9FwdParamsE:
.text._ZN10layer_norm31ln_parallel_residual_fwd_kernelINS_13Kernel_traitsI6__halfS2_S2_S2_fjLj2560ELj1ELj4ELj1ELj16ENS_18Kernel_traits_baseILj2560ES2_S2_S2_S2_fjLj128EEEEELb0ELb0ELb0EEEvNS_9FwdParamsE:
        /* <DEDUP_REMOVED lines=13> */
[----:B------:R-:W-:Y:S02]  /*00d0*/  LEA.HI.SX32 R0, R0, R3, 0x1d ;  /* 0x0000000300007211 */ /* 0x000fe400078feaff */
[----:B------:R-:W-:Y:S02]  /*00e0*/  MOV R3, R4 ;  /* 0x0000000400037202 */ /* 0x000fe40000000f00 */
[----:B------:R-:W-:-:S02]  /*00f0*/  ISETP.GE.U32.AND P6, PT, R0, 0x40, PT ;  /* 0x000000400000780c */ /* 0x000fc40003fc6070 */
        /* <DEDUP_REMOVED lines=10> */
[----:B------:R-:W-:Y:S01]  /*01a0*/  ULDC.64 UR8, c[0x0][0x2d0] ;  /* 0x0000b40000087ab9 */ /* 0x000fe20000000a00 */
[----:B------:R-:W-:Y:S01]  /*01b0*/  ISETP.NE.U32.AND P0, PT, RZ, UR6, PT ;  /* 0x00000006ff007c0c */ /* 0x000fe2000bf05070 */
[----:B------:R-:W0:Y:S01]  /*01c0*/  LDC.64 R140, c[0x0][0x260] ;  /* 0x00009800ff8c7b82 */ /* 0x000e220000000a00 */
[----:B------:R-:W-:Y:S02]  /*01d0*/  ISETP.NE.U32.AND P2, PT, RZ, UR8, PT ;  /* 0x00000008ff007c0c */ /* 0x000fe4000bf45070 */
[----:B------:R-:W-:Y:S02]  /*01e0*/  ISETP.NE.AND.EX P0, PT, RZ, UR7, PT, P0 ;  /* 0x00000007ff007c0c */ /* 0x000fe4000bf05300 */
[----:B------:R-:W-:Y:S02]  /*01f0*/  ISETP.NE.AND.EX P2, PT, RZ, UR9, PT, P2 ;  /* 0x00000009ff007c0c */ /* 0x000fe4000bf45320 */
[----:B------:R-:W-:-:S02]  /*0200*/  SHF.L.U32 R124, R3, 0x4, RZ ;  /* 0x00000004037c7819 */ /* 0x000fc400000006ff */
[----:B------:R-:W-:-:S07]  /*0210*/  SHF.L.U64.HI R6, R3, 0x4, RZ ;  /* 0x0000000403067819 */ /* 0x000fce00000102ff */
[----:B------:R-:W-:-:S04]  /*0220*/  @P0 LEA R4, P3, R3, UR6, 0x4 ;  /* 0x0000000603040c11 */ /* 0x000fc8000f8620ff */
[C---:B------:R-:W-:Y:S01]  /*0230*/  @P0 LEA.HI.X R5, R3.reuse, UR7, RZ, 0x4, P3 ;  /* 0x0000000703050c11 */ /* 0x040fe200098f24ff */
[----:B------:R-:W-:Y:S01]  /*0240*/  ULDC.64 UR6, c[0x0][0x268] ;  /* 0x00009a0000067ab9 */ /* 0x000fe20000000a00 */
[----:B------:R-:W-:Y:S01]  /*0250*/  @P2 IADD3 R122, P3, R124, UR8, RZ ;  /* 0x000000087c7a2c10 */ /* 0x000fe2000ff7e0ff */
[C---:B0-----:R-:W-:Y:S02]  /*0260*/  IMAD.WIDE.U32 R140, R3.reuse, 0x10, R140 ;  /* 0x00000010038c7825 */ /* 0x041fe400078e008c */
[----:B------:R0:W5:Y:S01]  /*0270*/  @P0 LDG.E.128 R132, desc[UR4][R4.64] ;  /* 0x0000000404840981 */ /* 0x000162000c1e1d00 */
[----:B------:R-:W-:Y:S02]  /*0280*/  @P2 IADD3.X R123, R6, UR9, RZ, P3, !PT ;  /* 0x00000009067b2c10 */ /* 0x000fe40009ffe4ff */
[----:B------:R-:W-:Y:S01]  /*0290*/  IADD3 R124, P3, R124, UR6, RZ ;  /* 0x000000067c7c7c10 */ /* 0x000fe2000ff7e0ff */
[----:B------:R-:W5:Y:S03]  /*02a0*/  LDG.E.128 R140, desc[UR4][R140.64] ;  /* 0x000000048c8c7981 */ /* 0x000f66000c1e1d00 */
[----:B------:R-:W-:Y:S01]  /*02b0*/  IADD3.X R125, R6, UR7, RZ, P3, !PT ;  /* 0x00000007067d7c10 */ /* 0x000fe20009ffe4ff */
[----:B------:R-:W5:Y:S05]  /*02c0*/  @P2 LDG.E.128 R120, desc[UR4][R122.64] ;  /* 0x000000047a782981 */ /* 0x000f6a000c1e1d00 */
[----:B------:R-:W5:Y:S01]  /*02d0*/  LDG.E.128 R124, desc[UR4][R124.64] ;  /* 0x000000047c7c7981 */ /* 0x000f62000c1e1d00 */
[----:B------:R-:W-:-:S02]  /*02e0*/  LOP3.LUT R3, R3, 0x20, RZ, 0xfc, !PT ;  /* 0x0000002003037812 */ /* 0x000fc400078efcff */
[----:B------:R-:W-:Y:S02]  /*02f0*/  @!P0 CS2R R132, SRZ ;  /* 0x0000000000848805 */ /* 0x000fe4000001ff00 */
[----:B------:R-:W-:Y:S02]  /*0300*/  @!P0 CS2R R134, SRZ ;  /* 0x0000000000868805 */ /* 0x000fe4000001ff00 */
[----:B------:R-:W-:Y:S02]  /*0310*/  @!P2 CS2R R120, SRZ ;  /* 0x000000000078a805 */ /* 0x000fe4000001ff00 */
[----:B0-----:R-:W-:-:S07]  /*0320*/  @!P2 CS2R R122, SRZ ;  /* 0x00000000007aa805 */ /* 0x001fce000001ff00 */
.L_x_6804:
[----:B------:R-:W-:Y:S05]  /*0330*/  BSYNC B0 ;  /* 0x0000000000007941 */ /* 0x000fea0003800000 */
.L_x_6803:
[----:B------:R-:W-:Y:S04]  /*0340*/  BSSY B0, `(.L_x_6805) ;  /* 0x000001c000007945 */ /* 0x000fe80003800000 */
[----:B------:R-:W-:Y:S05]  /*0350*/  @!P6 BRA `(.L_x_6806) ;  /* 0x000000000068e947 */ /* 0x000fea0003800000 */
        /* <DEDUP_REMOVED lines=17> */
[----:B------:R0:W5:Y:S03]  /*0470*/  LDG.E.128 R116, desc[UR4][R6.64] ;  /* 0x0000000406747981 */ /* 0x000166000c1e1d00 */
[----:B------:R-:W-:Y:S01]  /*0480*/  IADD3.X R109, R8, UR7, RZ, P3, !PT ;  /* 0x00000007086d7c10 */ /* 0x000fe20009ffe4ff */
[----:B------:R-:W5:Y:S05]  /*0490*/  @P2 LDG.E.128 R104, desc[UR4][R106.64] ;  /* 0x000000046a682981 */ /* 0x000f6a000c1e1d00 */
[----:B------:R-:W5:Y:S01]  /*04a0*/  LDG.E.128 R108, desc[UR4][R108.64] ;  /* 0x000000046c6c7981 */ /* 0x000f62000c1e1d00 */
[----:B------:R-:W-:-:S02]  /*04b0*/  IADD3 R3, R3, 0x20, RZ ;  /* 0x0000002003037810 */ /* 0x000fc40007ffe0ff */
[----:B------:R-:W-:Y:S02]  /*04c0*/  @!P0 CS2R R112, SRZ ;  /* 0x0000000000708805 */ /* 0x000fe4000001ff00 */
[----:B------:R-:W-:Y:S02]  /*04d0*/  @!P0 CS2R R114, SRZ ;  /* 0x0000000000728805 */ /* 0x000fe4000001ff00 */
[----:B------:R-:W-:Y:S02]  /*04e0*/  @!P2 CS2R R104, SRZ ;  /* 0x000000000068a805 */ /* 0x000fe4000001ff00 */
[----:B0-----:R-:W-:-:S07]  /*04f0*/  @!P2 CS2R R106, SRZ ;  /* 0x00000000006aa805 */ /* 0x001fce000001ff00 */
.L_x_6806:
[----:B------:R-:W-:Y:S05]  /*0500*/  BSYNC B0 ;  /* 0x0000000000007941 */ /* 0x000fea0003800000 */
.L_x_6805:
        /* <DEDUP_REMOVED lines=28> */
.L_x_6808:
[----:B------:R-:W-:Y:S05]  /*06d0*/  BSYNC B0 ;  /* 0x0000000000007941 */ /* 0x000fea0003800000 */
.L_x_6807:
        /* <DEDUP_REMOVED lines=28> */
.L_x_6810:
[----:B------:R-:W-:Y:S05]  /*08a0*/  BSYNC B0 ;  /* 0x0000000000007941 */ /* 0x000fea0003800000 */
.L_x_6809:
[----:B------:R-:W-:Y:S01]  /*08b0*/  ISETP.GE.U32.AND P0, PT, R0, 0xa0, PT ;  /* 0x000000a00000780c */ /* 0x000fe20003f06070 */
[----:B------:R-:W-:Y:S01]  /*08c0*/  BSSY B0, `(.L_x_6811) ;  /* 0x000001e000007945 */ /* 0x000fe20003800000 */
[----:B------:R-:W-:-:S11]  /*08d0*/  LOP3.LUT R2, R2, 0xffffefff, RZ, 0xc0, !PT ;  /* 0xffffefff02027812 */ /* 0x000fd600078ec0ff */
[----:B------:R-:W-:Y:S01]  /*08e0*/  @P0 LOP3.LUT R2, R2, 0x1000, RZ, 0xfc, !PT ;  /* 0x0000100002020812 */ /* 0x000fe200078efcff */
[----:B------:R-:W-:Y:S06]  /*08f0*/  @!P0 BRA `(.L_x_6812) ;  /* 0x0000000000688947 */ /* 0x000fec0003800000 */
[----:B------:R-:W-:Y:S01]  /*0900*/  ULDC.64 UR8, c[0x0][0x2d0] ;  /* 0x0000b40000087ab9 */ /* 0x000fe20000000a00 */
[C---:B------:R-:W-:Y:S01]  /*0910*/  SHF.L.U32 R58, R3.reuse, 0x4, RZ ;  /* 0x00000004033a7819 */ /* 0x040fe200000006ff */
[----:B------:R-:W-:Y:S01]  /*0920*/  ULDC.64 UR6, c[0x0][0x268] ;  /* 0x00009a0000067ab9 */ /* 0x000fe20000000a00 */
[----:B------:R-:W-:Y:S01]  /*0930*/  ISETP.NE.U32.AND P0, PT, RZ, UR8, PT ;  /* 0x00000008ff007c0c */ /* 0x000fe2000bf05070 */
[----:B------:R-:W0:Y:S01]  /*0940*/  LDC.64 R6, c[0x0][0x260] ;  /* 0x00009800ff067b82 */ /* 0x000e220000000a00 */
[----:B------:R-:W-:Y:S02]  /*0950*/  SHF.L.U64.HI R4, R3, 0x4, RZ ;  /* 0x0000000403047819 */ /* 0x000fe400000102ff */
[----:B------:R-:W-:Y:S02]  /*0960*/  ISETP.NE.AND.EX P0, PT, RZ, UR9, PT, P0 ;  /* 0x00000009ff007c0c */ /* 0x000fe4000bf05300 */
[----:B------:R-:W-:-:S04]  /*0970*/  IADD3 R60, P2, R58, UR6, RZ ;  /* 0x000000063a3c7c10 */ /* 0x000fc8000ff5e0ff */
[----:B------:R-:W-:Y:S01]  /*0980*/  IADD3.X R61, R4, UR7, RZ, P2, !PT ;  /* 0x00000007043d7c10 */ /* 0x000fe200097fe4ff */
[----:B------:R-:W-:-:S05]  /*0990*/  ULDC.64 UR6, c[0x0][0x2c8] ;  /* 0x0000b20000067ab9 */ /* 0x000fca0000000a00 */
[----:B------:R-:W5:Y:S01]  /*09a0*/  LDG.E.128 R60, desc[UR4][R60.64] ;  /* 0x000000043c3c7981 */ /* 0x000f62000c1e1d00 */
[----:B------:R-:W-:-:S04]  /*09b0*/  @P0 IADD3 R58, P2, R58, UR8, RZ ;  /* 0x000000083a3a0c10 */ /* 0x000fc8000ff5e0ff */
[----:B------:R-:W-:Y:S02]  /*09c0*/  @P0 IADD3.X R59, R4, UR9, RZ, P2, !PT ;  /* 0x00000009043b0c10 */ /* 0x000fe400097fe4ff */
[----:B------:R-:W-:-:S04]  /*09d0*/  ISETP.NE.U32.AND P2, PT, RZ, UR6, PT ;  /* 0x00000006ff007c0c */ /* 0x000fc8000bf45070 */
[----:B------:R-:W-:Y:S01]  /*09e0*/  ISETP.NE.AND.EX P2, PT, RZ, UR7, PT, P2 ;  /* 0x00000007ff007c0c */ /* 0x000fe2000bf45320 */
[C---:B0-----:R-:W-:Y:S01]  /*09f0*/  IMAD.WIDE.U32 R6, R3.reuse, 0x10, R6 ;  /* 0x0000001003067825 */ /* 0x041fe200078e0006 */
[----:B------:R-:W5:Y:S04]  /*0a00*/  @P0 LDG.E.128 R56, desc[UR4][R58.64] ;  /* 0x000000043a380981 */ /* 0x000f68000c1e1d00 */
[----:B------:R0:W5:Y:S07]  /*0a10*/  LDG.E.128 R68, desc[UR4][R6.64] ;  /* 0x0000000406447981 */ /* 0x00016e000c1e1d00 */
[----:B------:R-:W-:-:S04]  /*0a20*/  @P2 LEA R4, P3, R3, UR6, 0x4 ;  /* 0x0000000603042c11 */ /* 0x000fc8000f8620ff */
[----:B------:R-:W-:-:S05]  /*0a30*/  @P2 LEA.HI.X R5, R3, UR7, RZ, 0x4, P3 ;  /* 0x0000000703052c11 */ /* 0x000fca00098f24ff */
[----:B------:R0:W5:Y:S01]  /*0a40*/  @P2 LDG.E.128 R64, desc[UR4][R4.64] ;  /* 0x0000000404402981 */ /* 0x000162000c1e1d00 */
[----:B------:R-:W-:Y:S02]  /*0a50*/  IADD3 R3, R3, 0x20, RZ ;  /* 0x0000002003037810 */ /* 0x000fe40007ffe0ff */
[----:B------:R-:W-:Y:S02]  /*0a60*/  @!P0 CS2R R56, SRZ ;  /* 0x0000000000388805 */ /* 0x000fe4000001ff00 */
[----:B------:R-:W-:Y:S02]  /*0a70*/  @!P0 CS2R R58, SRZ ;  /* 0x00000000003a8805 */ /* 0x000fe4000001ff00 */
[----:B------:R-:W-:Y:S02]  /*0a80*/  @!P2 CS2R R64, SRZ ;  /* 0x000000000040a805 */ /* 0x000fe4000001ff00 */
[----:B0-----:R-:W-:-:S07]  /*0a90*/  @!P2 CS2R R66, SRZ ;  /* 0x000000000042a805 */ /* 0x001fce000001ff00 */
.L_x_6812:
[----:B------:R-:W-:Y:S05]  /*0aa0*/  BSYNC B0 ;  /* 0x0000000000007941 */ /* 0x000fea0003800000 */
.L_x_6811:
[----:B------:R-:W-:Y:S01]  /*0ab0*/  ISETP.GE.U32.AND P0, PT, R0, 0xc0, PT ;  /* 0x000000c00000780c */ /* 0x000fe20003f06070 */
[----:B------:R-:W-:Y:S01]  /*0ac0*/  BSSY B0, `(.L_x_6813) ;  /* 0x000001e000007945 */ /* 0x000fe20003800000 */
[----:B------:R-:W-:-:S11]  /*0ad0*/  LOP3.LUT R2, R2, 0xfffff7ff, RZ, 0xc0, !PT ;  /* 0xfffff7ff02027812 */ /* 0x000fd600078ec0ff */
[----:B------:R-:W-:Y:S01]  /*0ae0*/  @P0 LOP3.LUT R2, R2, 0x800, RZ, 0xfc, !PT ;  /* 0x0000080002020812 */ /* 0x000fe200078efcff */
[----:B------:R-:W-:Y:S06]  /*0af0*/  @!P0 BRA `(.L_x_6814) ;  /* 0x0000000000688947 */ /* 0x000fec0003800000 */
[C---:B------:R-:W-:Y:S01]  /*0b00*/  SHF.L.U32 R6, R3.reuse, 0x4, RZ ;  /* 0x0000000403067819 */ /* 0x040fe200000006ff */
[----:B------:R-:W-:Y:S01]  /*0b10*/  ULDC.64 UR8, c[0x0][0x268] ;  /* 0x00009a0000087ab9 */ /* 0x000fe20000000a00 */
[----:B------:R-:W-:Y:S01]  /*0b20*/  SHF.L.U64.HI R7, R3, 0x4, RZ ;  /* 0x0000000403077819 */ /* 0x000fe200000102ff */
[----:B------:R-:W-:Y:S01]  /*0b30*/  ULDC.64 UR6, c[0x0][0x2c8] ;  /* 0x0000b20000067ab9 */ /* 0x000fe20000000a00 */
[----:B------:R-:W-:Y:S01]  /*0b40*/  IADD3 R48, P0, R6, UR8, RZ ;  /* 0x0000000806307c10 */ /* 0x000fe2000ff1e0ff */
[----:B------:R-:W0:Y:S03]  /*0b50*/  LDC.64 R8, c[0x0][0x260] ;  /* 0x00009800ff087b82 */ /* 0x000e260000000a00 */
[----:B------:R-:W-:Y:S02]  /*0b60*/  IADD3.X R49, R7, UR9, RZ, P0, !PT ;  /* 0x0000000907317c10 */ /* 0x000fe400087fe4ff */
[----:B------:R-:W-:-:S04]  /*0b70*/  ISETP.NE.U32.AND P0, PT, RZ, UR6, PT ;  /* 0x00000006ff007c0c */ /* 0x000fc8000bf05070 */
[----:B------:R-:W-:Y:S01]  /*0b80*/  ISETP.NE.AND.EX P0, PT, RZ, UR7, PT, P0 ;  /* 0x00000007ff007c0c */ /* 0x000fe2000bf05300 */
[----:B------:R-:W5:-:S12]  /*0b90*/  LDG.E.128 R48, desc[UR4][R48.64] ;  /* 0x0000000430307981 */ /* 0x000f58000c1e1d00 */
[----:B------:R-:W-:-:S04]  /*0ba0*/  @P0 LEA R4, P2, R3, UR6, 0x4 ;  /* 0x0000000603040c11 */ /* 0x000fc8000f8420ff */
[C---:B------:R-:W-:Y:S01]  /*0bb0*/  @P0 LEA.HI.X R5, R3.reuse, UR7, RZ, 0x4, P2 ;  /* 0x0000000703050c11 */ /* 0x040fe200090f24ff */
[----:B------:R-:W-:Y:S02]  /*0bc0*/  ULDC.64 UR6, c[0x0][0x2d0] ;  /* 0x0000b40000067ab9 */ /* 0x000fe40000000a00 */
[----:B------:R-:W-:Y:S01]  /*0bd0*/  ISETP.NE.U32.AND P2, PT, RZ, UR6, PT ;  /* 0x00000006ff007c0c */ /* 0x000fe2000bf45070 */
[----:B0-----:R-:W-:Y:S01]  /*0be0*/  IMAD.WIDE.U32 R8, R3, 0x10, R8 ;  /* 0x0000001003087825 */ /* 0x001fe200078e0008 */
[----:B------:R0:W5:Y:S02]  /*0bf0*/  @P0 LDG.E.128 R236, desc[UR4][R4.64] ;  /* 0x0000000404ec0981 */ /* 0x000164000c1e1d00 */
[----:B------:R-:W-:Y:S02]  /*0c00*/  ISETP.NE.AND.EX P2, PT, RZ, UR7, PT, P2 ;  /* 0x00000007ff007c0c */ /* 0x000fe4000bf45320 */
[----:B------:R0:W5:Y:S11]  /*0c10*/  LDG.E.128 R52, desc[UR4][R8.64] ;  /* 0x0000000408347981 */ /* 0x000176000c1e1d00 */
[----:B------:R-:W-:-:S04]  /*0c20*/  @P2 IADD3 R6, P3, R6, UR6, RZ ;  /* 0x0000000606062c10 */ /* 0x000fc8000ff7e0ff */
[----:B------:R-:W-:-:S05]  /*0c30*/  @P2 IADD3.X R7, R7, UR7, RZ, P3, !PT ;  /* 0x0000000707072c10 */ /* 0x000fca0009ffe4ff */
[----:B------:R0:W5:Y:S01]  /*0c40*/  @P2 LDG.E.128 R44, desc[UR4][R6.64] ;  /* 0x00000004062c2981 */ /* 0x000162000c1e1d00 */
[----:B------:R-:W-:Y:S02]  /*0c50*/  IADD3 R3, R3, 0x20, RZ ;  /* 0x0000002003037810 */ /* 0x000fe40007ffe0ff */
[----:B------:R-:W-:Y:S02]  /*0c60*/  @!P0 CS2R R236, SRZ ;  /* 0x0000000000ec8805 */ /* 0x000fe4000001ff00 */
[----:B------:R-:W-:Y:S02]  /*0c70*/  @!P0 CS2R R238, SRZ ;  /* 0x0000000000ee8805 */ /* 0x000fe4000001ff00 */
[----:B------:R-:W-:Y:S02]  /*0c80*/  @!P2 CS2R R44, SRZ ;  /* 0x00000000002ca805 */ /* 0x000fe4000001ff00 */
[----:B0-----:R-:W-:-:S07]  /*0c90*/  @!P2 CS2R R46, SRZ ;  /* 0x00000000002ea805 */ /* 0x001fce000001ff00 */
.L_x_6814:
[----:B------:R-:W-:Y:S05]  /*0ca0*/  BSYNC B0 ;  /* 0x0000000000007941 */ /* 0x000fea0003800000 */
.L_x_6813:
[----:B------:R-:W-:Y:S01]  /*0cb0*/  ISETP.GE.U32.AND P0, PT, R0, 0xe0, PT ;  /* 0x000000e00000780c */ /* 0x000fe20003f06070 */
[----:B------:R-:W-:Y:S01]  /*0cc0*/  BSSY B0, `(.L_x_6815) ;  /* 0x0000020000007945 */ /* 0x000fe20003800000 */
[----:B------:R-:W-:Y:S02]  /*0cd0*/  SHF.R.U32.HI R128, RZ, 0x5, R128 ;  /* 0x00000005ff807819 */ /* 0x000fe40000011680 */
[----:B------:R-:W-:Y:S02]  /*0ce0*/  LOP3.LUT R2, R2, 0xfffffbff, RZ, 0xc0, !PT ;  /* 0xfffffbff02027812 */ /* 0x000fe400078ec0ff */
[----:B------:R-:W-:-:S07]  /*0cf0*/  LEA R128, R11, R128, 0x2 ;  /* 0x000000800b807211 */ /* 0x000fce00078e10ff */
        /* <DEDUP_REMOVED lines=10> */
[----:B------:R-:W5:Y:S01]  /*0da0*/  LDG.E.128 R40, desc[UR4][R40.64] ;  /* 0x0000000428287981 */ /* 0x000f62000c1e1d00 */
        /* <DEDUP_REMOVED lines=17> */
.L_x_6816:
[----:B------:R-:W-:Y:S05]  /*0ec0*/  BSYNC B0 ;  /* 0x0000000000007941 */ /* 0x000fea0003800000 */
.L_x_6815:
        /* <DEDUP_REMOVED lines=31> */
.L_x_6818:
[----:B------:R-:W-:Y:S05]  /*10c0*/  BSYNC B0 ;  /* 0x0000000000007941 */ /* 0x000fea0003800000 */
.L_x_6817:
        /* <DEDUP_REMOVED lines=12> */
[----:B------:R-:W-:-:S04]  /*1190*/  ISETP.NE.U32.AND P0, PT, RZ, UR6, PT ;  /* 0x00000006ff007c0c */ /* 0x000fc8000bf05070 */
        /* <DEDUP_REMOVED lines=8> */
[----:B------:R0:W5:Y:S04]  /*1220*/  LDG.E.128 R168, desc[UR4][R10.64] ;  /* 0x000000040aa87981 */ /* 0x000168000c1e1d00 */
[----:B------:R-:W5:Y:S07]  /*1230*/  LDG.E.128 R4, desc[UR4][R6.64] ;  /* 0x0000000406047981 */ /* 0x000f6e000c1e1d00 */
        /* <DEDUP_REMOVED lines=8> */
.L_x_6820:
[----:B------:R-:W-:Y:S05]  /*12c0*/  BSYNC B0 ;  /* 0x0000000000007941 */ /* 0x000fea0003800000 */
.L_x_6819:
[----:B------:R-:W-:Y:S01]  /*12d0*/  ISETP.GE.U32.AND P0, PT, R0, 0x140, PT ;  /* 0x000001400000780c */ /* 0x000fe20003f06070 */
[----:B------:R-:W-:Y:S01]  /*12e0*/  BSSY B0, `(.L_x_6821) ;  /* 0x000001d000007945 */ /* 0x000fe20003800000 */
[----:B------:R-:W-:-:S11]  /*12f0*/  LOP3.LUT R2, R2, 0xffffff7f, RZ, 0xc0, !PT ;  /* 0xffffff7f02027812 */ /* 0x000fd600078ec0ff */
[----:B------:R-:W-:Y:S01]  /*1300*/  @P0 LOP3.LUT R2, R2, 0x80, RZ, 0xfc, !PT ;  /* 0x0000008002020812 */ /* 0x000fe200078efcff */
[----:B------:R-:W-:Y:S06]  /*1310*/  @!P0 BRA `(.L_x_6822) ;  /* 0x0000000000648947 */ /* 0x000fec0003800000 */
[----:B------:R-:W-:Y:S01]  /*1320*/  SHF.L.U32 R130, R3, 0x4, RZ ;  /* 0x0000000403827819 */ /* 0x000fe200000006ff */
[----:B------:R-:W-:Y:S01]  /*1330*/  ULDC.64 UR6, c[0x0][0x268] ;  /* 0x00009a0000067ab9 */ /* 0x000fe20000000a00 */
[----:B------:R-:W-:Y:S02]  /*1340*/  SHF.R.U32.HI R10, RZ, 0x1c, R3 ;  /* 0x0000001cff0a7819 */ /* 0x000fe40000011603 */
        /* <DEDUP_REMOVED lines=9> */
[----:B------:R-:W-:Y:S02]  /*13e0*/  ISETP.NE.U32.AND P2, PT, RZ, UR6, PT ;  /* 0x00000006ff007c0c */ /* 0x000fe4000bf45070 */
[----:B------:R0:W5:Y:S02]  /*13f0*/  @P0 LDG.E.128 R16, desc[UR4][R8.64] ;  /* 0x0000000408100981 */ /* 0x000164000c1e1d00 */
[----:B------:R-:W-:-:S13]  /*1400*/  ISETP.NE.AND.EX P2, PT, RZ, UR7, PT, P2 ;  /* 0x00000007ff007c0c */ /* 0x000fda000bf45320 */
[----:B------:R-:W-:-:S04]  /*1410*/  @P2 IADD3 R130, P3, R130, UR6, RZ ;  /* 0x0000000682822c10 */ /* 0x000fc8000ff7e0ff */
[----:B------:R-:W-:Y:S02]  /*1420*/  @P2 IADD3.X R131, R10, UR7, RZ, P3, !PT ;  /* 0x000000070a832c10 */ /* 0x000fe40009ffe4ff */
[----:B------:R-:W0:Y:S03]  /*1430*/  LDC.64 R10, c[0x0][0x260] ;  /* 0x00009800ff0a7b82 */ /* 0x000e260000000a00 */
[----:B------:R1:W5:Y:S01]  /*1440*/  @P2 LDG.E.128 R32, desc[UR4][R130.64] ;  /* 0x0000000482202981 */ /* 0x000362000c1e1d00 */
[----:B0-----:R-:W-:-:S06]  /*1450*/  IMAD.WIDE.U32 R8, R3, 0x10, R10 ;  /* 0x0000001003087825 */ /* 0x001fcc00078e000a */
[----:B------:R-:W5:Y:S01]  /*1460*/  LDG.E.128 R8, desc[UR4][R8.64] ;  /* 0x0000000408087981 */ /* 0x000f62000c1e1d00 */
[----:B------:R-:W-:Y:S02]  /*1470*/  @!P0 CS2R R16, SRZ ;  /* 0x0000000000108805 */ /* 0x000fe4000001ff00 */
[----:B------:R-:W-:Y:S02]  /*1480*/  @!P0 CS2R R18, SRZ ;  /* 0x0000000000128805 */ /* 0x000fe4000001ff00 */
[----:B------:R-:W-:Y:S02]  /*1490*/  @!P2 CS2R R32, SRZ ;  /* 0x000000000020a805 */ /* 0x000fe4000001ff00 */
[----:B-1----:R-:W-:-:S07]  /*14a0*/  @!P2 CS2R R34, SRZ ;  /* 0x000000000022a805 */ /* 0x002fce000001ff00 */
.L_x_6822:
[----:B------:R-:W-:Y:S05]  /*14b0*/  BSYNC B0 ;  /* 0x0000000000007941 */ /* 0x000fea0003800000 */
.L_x_6821:
[----:B------:R-:W-:Y:S01]  /*14c0*/  ULDC UR8, c[0x0][0x214] ;  /* 0x0000850000087ab9 */ /* 0x000fe20000000800 */
[----:B------:R-:W-:Y:S01]  /*14d0*/  ULDC.64 UR6, c[0x0][0x230] ;  /* 0x00008c0000067ab9 */ /* 0x000fe20000000a00 */
[----:B------:R-:W-:Y:S02]  /*14e0*/  ISETP.GE.AND P2, PT, R128, UR8, PT ;  /* 0x0000000880007c0c */ /* 0x000fe4000bf46270 */
[----:B------:R-:W-:-:S04]  /*14f0*/  LOP3.LUT P0, RZ, R144, UR6, RZ, 0xfc, !PT ;  /* 0x0000000690ff7c12 */ /* 0x000fc8000f80fcff */
[----:B------:R-:W-:-:S07]  /*1500*/  LOP3.LUT P0, RZ, R145, UR7, RZ, 0xfc, P0 ;  /* 0x0000000791ff7c12 */ /* 0x000fce000800fcff */
[----:B------:R-:W-:Y:S06]  /*1510*/  @P2 EXIT ;  /* 0x000000000000294d */ /* 0x000fec0003800000 */
[--C-:B-----5:R-:W-:Y:S01]  /*1520*/  HADD2.F32 R129, -RZ, R140.reuse.H0_H0 ;  /* 0x2000008cff817230 */ /* 0x120fe20000004100 */
[----:B------:R-:W-:Y:S01]  /*1530*/  ULDC.U8 UR6, c[0x0][0x2a0] ;  /* 0x0000a80000067ab9 */ /* 0x000fe20000000000 */
[----:B------:R-:W-:Y:S01]  /*1540*/  HADD2.F32 R130, -RZ, R140.H1_H1 ;  /* 0x3000008cff827230 */ /* 0x000fe20000004100 */
[----:B------:R-:W-:Y:S01]  /*1550*/  ISETP.NE.AND P2, PT, RZ, UR6, PT ;  /* 0x00000006ff007c0c */ /* 0x000fe2000bf45270 */
[----:B------:R-:W-:Y:S01]  /*1560*/  HADD2.F32 R3, -RZ, R141.H0_H0 ;  /* 0x2000008dff037230 */ /* 0x000fe20000004100 */
[----:B------:R0:W-:Y:S01]  /*1570*/  STL [R1+0x2c4], R129 ;  /* 0x0002c48101007387 */ /* 0x0001e20000100800 */
[--C-:B------:R-:W-:Y:S01]  /*1580*/  HADD2.F32 R156, -RZ, R170.reuse.H0_H0 ;  /* 0x200000aaff9c7230 */ /* 0x100fe20000004100 */
[----:B------:R-:W-:Y:S01]  /*1590*/  LOP3.LUT R2, R2, 0xffffffbf, RZ, 0xc0, !PT ;  /* 0xffffffbf02027812 */ /* 0x000fe200078ec0ff */
[----:B------:R-:W-:Y:S01]  /*15a0*/  HADD2.F32 R152, -RZ, R170.H1_H1 ;  /* 0x300000aaff987230 */ /* 0x000fe20000004100 */
[----:B------:R1:W-:Y:S01]  /*15b0*/  STL [R1+0x2b4], R130 ;  /* 0x0002b48201007387 */ /* 0x0003e20000100800 */
[--C-:B------:R-:W-:Y:S01]  /*15c0*/  HADD2.F32 R170, -RZ, R4.reuse.H0_H0 ;  /* 0x20000004ffaa7230 */ /* 0x100fe20000004100 */
[----:B------:R-:W-:Y:S01]  /*15d0*/  ULDC UR8, c[0x0][0x218] ;  /* 0x0000860000087ab9 */ /* 0x000fe20000000800 */
[----:B------:R-:W-:Y:S01]  /*15e0*/  HADD2.F32 R166, -RZ, R4.H1_H1 ;  /* 0x30000004ffa67230 */ /* 0x000fe20000004100 */
[----:B------:R2:W-:Y:S01]  /*15f0*/  STL [R1+0x2a8], R3 ;  /* 0x0002a80301007387 */ /* 0x0005e20000100800 */
[----:B------:R-:W-:Y:S01]  /*1600*/  HADD2.F32 R162, -RZ, R5.H0_H0 ;  /* 0x20000005ffa27230 */ /* 0x000fe20000004100 */
[----:B------:R-:W-:Y:S01]  /*1610*/  ULDC UR7, c[0x0][0x2d8] ;  /* 0x0000b60000077ab9 */ /* 0x000fe20000000800 */
[----:B0-----:R-:W-:Y:S01]  /*1620*/  HADD2.F32 R129, -RZ, R141.H1_H1 ;  /* 0x3000008dff817230 */ /* 0x001fe20000004100 */
[----:B------:R-:W-:Y:S01]  /*1630*/  @P2 LOP3.LUT R2, R2, 0x40, RZ, 0xfc, !PT ;  /* 0x0000004002022812 */ /* 0x000fe200078efcff */
[----:B------:R-:W-:Y:S01]  /*1640*/  HADD2.F32 R158, -RZ, R5.H1_H1 ;  /* 0x30000005ff9e7230 */ /* 0x000fe20000004100 */
[----:B------:R-:W-:Y:S01]  /*1650*/  ULDC.64 UR10, c[0x0][0x228] ;  /* 0x00008a00000a7ab9 */ /* 0x000fe20000000a00 */
[----:B-1----:R-:W-:Y:S01]  /*1660*/  HADD2.F32 R130, -RZ, R142.H0_H0 ;  /* 0x2000008eff827230 */ /* 0x002fe20000004100 */
[----:B------:R0:W-:Y:S01]  /*1670*/  STL [R1+0x294], R129 ;  /* 0x0002948101007387 */ /* 0x0001e20000100800 */
[----:B------:R-:W-:Y:S01]  /*1680*/  HADD2.F32 R153, -RZ, R138.H0_H0 ;  /* 0x2000008aff997230 */ /* 0x000fe20000004100 */
[----:B------:R-:W-:Y:S01]  /*1690*/  ULDC.64 UR12, c[0x0][0x230] ;  /* 0x00008c00000c7ab9 */ /* 0x000fe20000000a00 */
[----:B--2---:R-:W-:Y:S01]  /*16a0*/  HADD2.F32 R3, -RZ, R142.H1_H1 ;  /* 0x3000008eff037230 */ /* 0x004fe20000004100 */
[----:B------:R1:W-:Y:S01]  /*16b0*/  STL [R1+0x284], R130 ;  /* 0x0002848201007387 */ /* 0x0003e20000100800 */
[----:B------:R-:W-:-:S02]  /*16c0*/  HADD2.F32 R148, -RZ, R138.H1_H1 ;  /* 0x3000008aff947230 */ /* 0x000fc40000004100 */
[--C-:B------:R-:W-:Y:S01]  /*16d0*/  HADD2.F32 R146, -RZ, R171.reuse.H0_H0 ;  /* 0x200000abff927230 */ /* 0x100fe20000004100 */
[----:B------:R2:W-:Y:S01]  /*16e0*/  STL [R1+0x274], R3 ;  /* 0x0002740301007387 */ /* 0x0005e20000100800 */
[----:B------:R-:W-:Y:S02]  /*16f0*/  HADD2.F32 R142, -RZ, R171.H1_H1 ;  /* 0x300000abff8e7230 */ /* 0x000fe40000004100 */
[--C-:B0-----:R-:W-:Y:S02]  /*1700*/  HADD2.F32 R129, -RZ, R143.reuse.H0_H0 ;  /* 0x2000008fff817230 */ /* 0x101fe40000004100 */
[--C-:B------:R-:W-:Y:S02]  /*1710*/  HADD2.F32 R154, -RZ, R6.reuse.H0_H0 ;  /* 0x20000006ff9a7230 */ /* 0x100fe40000004100 */
[----:B-1----:R-:W-:Y:S01]  /*1720*/  HADD2.F32 R130, -RZ, R143.H1_H1 ;  /* 0x3000008fff827230 */ /* 0x002fe20000004100 */
[----:B------:R0:W-:Y:S01]  /*1730*/  STL [R1+0x264], R129 ;  /* 0x0002648101007387 */ /* 0x0001e20000100800 */
[----:B------:R-:W-:-:S02]  /*1740*/  HADD2.F32 R149, -RZ, R6.H1_H1 ;  /* 0x30000006ff957230 */ /* 0x000fc40000004100 */
[----:B--2---:R-:W-:Y:S01]  /*1750*/  HADD2.F32 R3, -RZ, R132.H0_H0 ;  /* 0x20000084ff037230 */ /* 0x004fe20000004100 */
[----:B------:R1:W-:Y:S01]  /*1760*/  STL [R1+0x254], R130 ;  /* 0x0002548201007387 */ /* 0x0003e20000100800 */
[--C-:B------:R-:W-:Y:S02]  /*1770*/  HADD2.F32 R144, -RZ, R7.reuse.H0_H0 ;  /* 0x20000007ff907230 */ /* 0x100fe40000004100 */
[----:B------:R-:W-:Y:S01]  /*1780*/  HADD2.F32 R140, -RZ, R7.H1_H1 ;  /* 0x30000007ff8c7230 */ /* 0x000fe20000004100 */
[----:B------:R2:W-:Y:S01]  /*1790*/  STL [R1+0x2c0], R3 ;  /* 0x0002c00301007387 */ /* 0x0005e20000100800 */
[----:B------:R-:W-:Y:S02]  /*17a0*/  HADD2.F32 R138, -RZ, R8.H0_H0 ;  /* 0x20000008ff8a7230 */ /* 0x000fe40000004100 */
[----:B0-----:R-:W-:Y:S02]  /*17b0*/  HADD2.F32 R129, -RZ, R132.H1_H1 ;  /* 0x30000084ff817230 */ /* 0x001fe40000004100 */
[----:B------:R-:W-:-:S02]  /*17c0*/  HADD2.F32 R4, -RZ, R9.H0_H0 ;  /* 0x20000009ff047230 */ /* 0x000fc40000004100 */
[----:B-1----:R-:W-:Y:S01]  /*17d0*/  HADD2.F32 R130, -RZ, R133.H0_H0 ;  /* 0x20000085ff827230 */ /* 0x002fe20000004100 */
[----:B------:R0:W-:Y:S01]  /*17e0*/  STL [R1+0x2b0], R129 ;  /* 0x0002b08101007387 */ /* 0x0001e20000100800 */
[----:B------:R-:W-:Y:S02]  /*17f0*/  HADD2.F32 R5, -RZ, R9.H1_H1 ;  /* 0x30000009ff057230 */ /* 0x000fe40000004100 */
[----:B--2---:R-:W-:Y:S01]  /*1800*/  HADD2.F32 R3, -RZ, R133.H1_H1 ;  /* 0x30000085ff037230 */ /* 0x004fe20000004100 */
[----:B------:R1:W-:Y:S01]  /*1810*/  STL [R1+0x2a0], R130 ;  /* 0x0002a08201007387 */ /* 0x0003e20000100800 */
[--C-:B------:R-:W-:Y:S02]  /*1820*/  HADD2.F32 R171, -RZ, R12.reuse.H0_H0 ;  /* 0x2000000cffab7230 */ /* 0x100fe40000004100 */
[----:B------:R-:W-:Y:S01]  /*1830*/  HADD2.F32 R167, -RZ, R12.H1_H1 ;  /* 0x3000000cffa77230 */ /* 0x000fe20000004100 */
[----:B------:R2:W-:Y:S01]  /*1840*/  STL [R1+0x290], R3 ;  /* 0x0002900301007387 */ /* 0x0005e20000100800 */
[----:B------:R-:W-:-:S02]  /*1850*/  HADD2.F32 R163, -RZ, R13.H0_H0 ;  /* 0x2000000dffa37230 */ /* 0x000fc40000004100 */
[--C-:B0-----:R-:W-:Y:S02]  /*1860*/  HADD2.F32 R129, -RZ, R134.reuse.H0_H0 ;  /* 0x20000086ff817230 */ /* 0x101fe40000004100 */
[----:B------:R-:W-:Y:S02]  /*1870*/  HADD2.F32 R159, -RZ, R13.H1_H1 ;  /* 0x3000000dff9f7230 */ /* 0x000fe40000004100 */
[----:B-1----:R-:W-:Y:S01]  /*1880*/  HADD2.F32 R130, -RZ, R134.H1_H1 ;  /* 0x30000086ff827230 */ /* 0x002fe20000004100 */
[----:B------:R0:W-:Y:S01]  /*1890*/  STL [R1+0x280], R129 ;  /* 0x0002808101007387 */ /* 0x0001e20000100800 */
[--C-:B------:R-:W-:Y:S02]  /*18a0*/  HADD2.F32 R155, -RZ, R14.reuse.H0_H0 ;  /* 0x2000000eff9b7230 */ /* 0x100fe40000004100 */
[----:B--2---:R-:W-:Y:S01]  /*18b0*/  HADD2.F32 R3, -RZ, R135.H0_H0 ;  /* 0x20000087ff037230 */ /* 0x004fe20000004100 */
[----:B------:R1:W-:Y:S01]  /*18c0*/  STL [R1+0x270], R130 ;  /* 0x0002708201007387 */ /* 0x0003e20000100800 */
[----:B------:R-:W-:-:S02]  /*18d0*/  HADD2.F32 R151, -RZ, R14.H1_H1 ;  /* 0x3000000eff977230 */ /* 0x000fc40000004100 */
[--C-:B------:R-:W-:Y:S01]  /*18e0*/  HADD2.F32 R6, -RZ, R10.reuse.H0_H0 ;  /* 0x2000000aff067230 */ /* 0x100fe20000004100 */
[----:B------:R2:W-:Y:S01]  /*18f0*/  STL [R1+0x260], R3 ;  /* 0x0002600301007387 */ /* 0x0005e20000100800 */
[----:B------:R-:W-:Y:S02]  /*1900*/  HADD2.F32 R7, -RZ, R10.H1_H1 ;  /* 0x3000000aff077230 */ /* 0x000fe40000004100 */
[----:B0-----:R-:W-:Y:S02]  /*1910*/  HADD2.F32 R129, -RZ, R135.H1_H1 ;  /* 0x30000087ff817230 */ /* 0x001fe40000004100 */
[----:B------:R-:W-:Y:S02]  /*1920*/  HADD2.F32 R9, -RZ, R11.H1_H1 ;  /* 0x3000000bff097230 */ /* 0x000fe40000004100 */
[----:B-1----:R-:W-:Y:S01]  /*1930*/  HADD2.F32 R130, -RZ, R124.H0_H0 ;  /* 0x2000007cff827230 */ /* 0x002fe20000004100 */
[----:B------:R0:W-:Y:S01]  /*1940*/  STL [R1+0x250], R129 ;  /* 0x0002508101007387 */ /* 0x0001e20000100800 */
[----:B------:R-:W-:-:S02]  /*1950*/  HADD2.F32 R196, -RZ, R201.H0_H0 ;  /* 0x200000c9ffc47230 */ /* 0x000fc40000004100 */
[----:B--2---:R-:W-:Y:S01]  /*1960*/  HADD2.F32 R3, -RZ, R124.H1_H1 ;  /* 0x3000007cff037230 */ /* 0x004fe20000004100 */
[----:B------:R-:W-:Y:S01]  /*1970*/  STL [R1+0x2bc], R130 ;  /* 0x0002bc8201007387 */ /* 0x000fe20000100800 */
[----:B------:R-:W-:Y:S02]  /*1980*/  HADD2.F32 R124, -RZ, R125.H1_H1 ;  /* 0x3000007dff7c7230 */ /* 0x000fe40000004100 */
[----:B------:R-:W-:Y:S01]  /*1990*/  HADD2.F32 R192, -RZ, R201.H1_H1 ;  /* 0x300000c9ffc07230 */ /* 0x000fe20000004100 */
[----:B------:R1:W-:Y:S01]  /*19a0*/  STL [R1+0x2ac], R3 ;  /* 0x0002ac0301007387 */ /* 0x0003e20000100800 */
[----:B------:R-:W-:Y:S02]  /*19b0*/  HADD2.F32 R195, -RZ, R173.H0_H0 ;  /* 0x200000adffc37230 */ /* 0x000fe40000004100 */
[----:B0-----:R-:W-:Y:S02]  /*19c0*/  HADD2.F32 R129, -RZ, R125.H0_H0 ;  /* 0x2000007dff817230 */ /* 0x001fe40000004100 */
[----:B------:R-:W-:-:S02]  /*19d0*/  HADD2.F32 R125, -RZ, R126.H1_H1 ;  /* 0x3000007eff7d7230 */ /* 0x000fc40000004100 */
[----:B------:R-:W-:Y:S01]  /*19e0*/  HADD2.F32 R191, -RZ, R173.H1_H1 ;  /* 0x300000adffbf7230 */ /* 0x000fe20000004100 */
[----:B------:R-:W-:Y:S01]  /*19f0*/  STL [R1+0x29c], R129 ;  /* 0x00029c8101007387 */ /* 0x000fe20000100800 */
[--C-:B------:R-:W-:Y:S02]  /*1a00*/  HADD2.F32 R145, -RZ, R15.reuse.H0_H0 ;  /* 0x2000000fff917230 */ /* 0x100fe40000004100 */
[----:B-1----:R-:W-:Y:S01]  /*1a10*/  HADD2.F32 R3, -RZ, R126.H0_H0 ;  /* 0x2000007eff037230 */ /* 0x002fe20000004100 */
[----:B------:R0:W-:Y:S01]  /*1a20*/  STL [R1+0x28c], R124 ;  /* 0x00028c7c01007387 */ /* 0x0001e20000100800 */
[----:B------:R-:W-:Y:S02]  /*1a30*/  HADD2.F32 R141, -RZ, R15.H1_H1 ;  /* 0x3000000fff8d7230 */ /* 0x000fe40000004100 */
[--C-:B------:R-:W-:Y:S01]  /*1a40*/  HADD2.F32 R135, -RZ, R16.reuse.H0_H0 ;  /* 0x20000010ff877230 */ /* 0x100fe20000004100 */
[----:B------:R1:W-:Y:S01]  /*1a50*/  STL [R1+0x27c], R3 ;  /* 0x00027c0301007387 */ /* 0x0003e20000100800 */
[----:B------:R-:W-:-:S02]  /*1a60*/  HADD2.F32 R10, -RZ, R16.H1_H1 ;  /* 0x30000010ff0a7230 */ /* 0x000fc40000004100 */
[----:B------:R-:W-:Y:S01]  /*1a70*/  HADD2.F32 R12, -RZ, R17.H1_H1 ;  /* 0x30000011ff0c7230 */ /* 0x000fe20000004100 */
[----:B------:R2:W-:Y:S01]  /*1a80*/  STL [R1+0x26c], R125 ;  /* 0x00026c7d01007387 */ /* 0x0005e20000100800 */
[--C-:B------:R-:W-:Y:S02]  /*1a90*/  HADD2.F32 R13, -RZ, R18.reuse.H0_H0 ;  /* 0x20000012ff0d7230 */ /* 0x100fe40000004100 */
[--C-:B0-----:R-:W-:Y:S02]  /*1aa0*/  HADD2.F32 R124, -RZ, R127.reuse.H0_H0 ;  /* 0x2000007fff7c7230 */ /* 0x101fe40000004100 */
[----:B------:R-:W-:Y:S02]  /*1ab0*/  HADD2.F32 R14, -RZ, R18.H1_H1 ;  /* 0x30000012ff0e7230 */ /* 0x000fe40000004100 */
[----:B-1----:R-:W-:Y:S01]  /*1ac0*/  HADD2.F32 R3, -RZ, R127.H1_H1 ;  /* 0x3000007fff037230 */ /* 0x002fe20000004100 */
[----:B------:R0:W-:Y:S01]  /*1ad0*/  STL [R1+0x25c], R124 ;  /* 0x00025c7c01007387 */ /* 0x0001e20000100800 */
[----:B------:R-:W-:-:S02]  /*1ae0*/  HADD2.F32 R212, -RZ, R235.H0_H0 ;  /* 0x200000ebffd47230 */ /* 0x000fc40000004100 */
[----:B--2---:R-:W-:Y:S01]  /*1af0*/  HADD2.F32 R125, -RZ, R120.H0_H0 ;  /* 0x20000078ff7d7230 */ /* 0x004fe20000004100 */
[----:B------:R1:W-:Y:S01]  /*1b00*/  STL [R1+0x24c], R3 ;  /* 0x00024c0301007387 */ /* 0x0003e20000100800 */
[----:B------:R-:W-:Y:S02]  /*1b10*/  HADD2.F32 R208, -RZ, R235.H1_H1 ;  /* 0x300000ebffd07230 */ /* 0x000fe40000004100 */
[--C-:B------:R-:W-:Y:S01]  /*1b20*/  HADD2.F32 R188, -RZ, R202.reuse.H0_H0 ;  /* 0x200000caffbc7230 */ /* 0x100fe20000004100 */
[----:B------:R-:W-:Y:S01]  /*1b30*/  STL [R1+0x2b8], R125 ;  /* 0x0002b87d01007387 */ /* 0x000fe20000100800 */
[----:B------:R-:W-:Y:S02]  /*1b40*/  HADD2.F32 R184, -RZ, R202.H1_H1 ;  /* 0x300000caffb87230 */ /* 0x000fe40000004100 */
[----:B0-----:R-:W-:Y:S02]  /*1b50*/  HADD2.F32 R124, -RZ, R120.H1_H1 ;  /* 0x30000078ff7c7230 */ /* 0x001fe40000004100 */
[----:B------:R-:W-:-:S02]  /*1b60*/  HADD2.F32 R120, -RZ, R121.H1_H1 ;  /* 0x30000079ff787230 */ /* 0x000fc40000004100 */
[----:B-1----:R-:W-:Y:S01]  /*1b70*/  HADD2.F32 R3, -RZ, R121.H0_H0 ;  /* 0x20000079ff037230 */ /* 0x002fe20000004100 */
[----:B------:R-:W-:Y:S01]  /*1b80*/  STL [R1+0x2a4], R124 ;  /* 0x0002a47c01007387 */ /* 0x000fe20000100800 */
[----:B------:R-:W-:Y:S02]  /*1b90*/  HADD2.F32 R121, -RZ, R122.H0_H0 ;  /* 0x2000007aff797230 */ /* 0x000fe40000004100 */
[--C-:B------:R-:W-:Y:S01]  /*1ba0*/  HADD2.F32 R180, -RZ, R203.reuse.H0_H0 ;  /* 0x200000cbffb47230 */ /* 0x100fe20000004100 */
[----:B------:R0:W-:Y:S01]  /*1bb0*/  STL [R1+0x298], R3 ;  /* 0x0002980301007387 */ /* 0x0001e20000100800 */
[----:B------:R-:W-:Y:S02]  /*1bc0*/  HADD2.F32 R176, -RZ, R203.H1_H1 ;  /* 0x300000cbffb07230 */ /* 0x000fe40000004100 */
[--C-:B------:R-:W-:Y:S01]  /*1bd0*/  HADD2.F32 R201, -RZ, R20.reuse.H0_H0 ;  /* 0x20000014ffc97230 */ /* 0x100fe20000004100 */
[----:B------:R1:W-:Y:S01]  /*1be0*/  STL [R1+0x288], R120 ;  /* 0x0002887801007387 */ /* 0x0003e20000100800 */
[----:B------:R-:W-:-:S02]  /*1bf0*/  HADD2.F32 R197, -RZ, R20.H1_H1 ;  /* 0x30000014ffc57230 */ /* 0x000fc40000004100 */
[--C-:B------:R-:W-:Y:S01]  /*1c00*/  HADD2.F32 R193, -RZ, R21.reuse.H0_H0 ;  /* 0x20000015ffc17230 */ /* 0x100fe20000004100 */
[----:B------:R2:W-:Y:S01]  /*1c10*/  STL [R1+0x278], R121 ;  /* 0x0002787901007387 */ /* 0x0005e20000100800 */
[----:B------:R-:W-:Y:S02]  /*1c20*/  HADD2.F32 R189, -RZ, R21.H1_H1 ;  /* 0x30000015ffbd7230 */ /* 0x000fe40000004100 */
[----:B0-----:R-:W-:Y:S02]  /*1c30*/  HADD2.F32 R3, -RZ, R122.H1_H1 ;  /* 0x3000007aff037230 */ /* 0x001fe40000004100 */
[--C-:B------:R-:W-:Y:S02]  /*1c40*/  HADD2.F32 R185, -RZ, R22.reuse.H0_H0 ;  /* 0x20000016ffb97230 */ /* 0x100fe40000004100 */
[----:B-1----:R-:W-:Y:S01]  /*1c50*/  HADD2.F32 R120, -RZ, R123.H0_H0 ;  /* 0x2000007bff787230 */ /* 0x002fe20000004100 */
[----:B------:R0:W-:Y:S01]  /*1c60*/  STL [R1+0x268], R3 ;  /* 0x0002680301007387 */ /* 0x0001e20000100800 */
[----:B------:R-:W-:-:S02]  /*1c70*/  HADD2.F32 R181, -RZ, R22.H1_H1 ;  /* 0x30000016ffb57230 */ /* 0x000fc40000004100 */
[----:B--2---:R-:W-:Y:S01]  /*1c80*/  HADD2.F32 R121, -RZ, R123.H1_H1 ;  /* 0x3000007bff797230 */ /* 0x004fe20000004100 */
[----:B------:R1:W-:Y:S01]  /*1c90*/  STL [R1+0x258], R120 ;  /* 0x0002587801007387 */ /* 0x0003e20000100800 */
[--C-:B------:R-:W-:Y:S02]  /*1ca0*/  HADD2.F32 R177, -RZ, R23.reuse.H0_H0 ;  /* 0x20000017ffb17230 */ /* 0x100fe40000004100 */
[----:B------:R-:W-:Y:S01]  /*1cb0*/  HADD2.F32 R173, -RZ, R23.H1_H1 ;  /* 0x30000017ffad7230 */ /* 0x000fe20000004100 */
[----:B------:R-:W-:Y:S01]  /*1cc0*/  STL [R1+0x248], R121 ;  /* 0x0002487901007387 */ /* 0x000fe20000100800 */
[--C-:B------:R-:W-:Y:S02]  /*1cd0*/  HADD2.F32 R15, -RZ, R19.reuse.H0_H0 ;  /* 0x20000013ff0f7230 */ /* 0x100fe40000004100 */
[----:B0-----:R-:W-:Y:S02]  /*1ce0*/  HADD2.F32 R3, -RZ, R116.H0_H0 ;  /* 0x20000074ff037230 */ /* 0x001fe40000004100 */
[----:B------:R-:W-:-:S02]  /*1cf0*/  HADD2.F32 R16, -RZ, R19.H1_H1 ;  /* 0x30000013ff107230 */ /* 0x000fc40000004100 */
[----:B-1----:R-:W-:Y:S01]  /*1d00*/  HADD2.F32 R120, -RZ, R116.H1_H1 ;  /* 0x30000074ff787230 */ /* 0x002fe20000004100 */
[----:B------:R0:W-:Y:S01]  /*1d10*/  STL [R1+0x244], R3 ;  /* 0x0002440301007387 */ /* 0x0001e20000100800 */
[----:B------:R-:W-:Y:S02]  /*1d20*/  HADD2.F32 R116, -RZ, R117.H0_H0 ;  /* 0x20000075ff747230 */ /* 0x000fe40000004100 */
[----:B------:R-:W-:Y:S01]  /*1d30*/  HADD2.F32 R18, -RZ, R24.H1_H1 ;  /* 0x30000018ff127230 */ /* 0x000fe20000004100 */
[----:B------:R-:W-:Y:S01]  /*1d40*/  STL [R1+0x234], R120 ;  /* 0x0002347801007387 */ /* 0x000fe20000100800 */
[--C-:B------:R-:W-:Y:S02]  /*1d50*/  HADD2.F32 R235, -RZ, R204.reuse.H0_H0 ;  /* 0x200000ccffeb7230 */ /* 0x100fe40000004100 */
[----:B------:R-:W-:Y:S01]  /*1d60*/  HADD2.F32 R231, -RZ, R204.H1_H1 ;  /* 0x300000ccffe77230 */ /* 0x000fe20000004100 */
[----:B------:R1:W-:Y:S01]  /*1d70*/  STL [R1+0x224], R116 ;  /* 0x0002247401007387 */ /* 0x0003e20000100800 */
[----:B------:R-:W-:-:S02]  /*1d80*/  HADD2.F32 R203, -RZ, R172.H0_H0 ;  /* 0x200000acffcb7230 */ /* 0x000fc40000004100 */
[----:B0-----:R-:W-:Y:S02]  /*1d90*/  HADD2.F32 R3, -RZ, R117.H1_H1 ;  /* 0x30000075ff037230 */ /* 0x001fe40000004100 */
[----:B------:R-:W-:Y:S02]  /*1da0*/  HADD2.F32 R117, -RZ, R118.H0_H0 ;  /* 0x20000076ff757230 */ /* 0x000fe40000004100 */
[----:B------:R-:W-:Y:S01]  /*1db0*/  HADD2.F32 R199, -RZ, R172.H1_H1 ;  /* 0x300000acffc77230 */ /* 0x000fe20000004100 */
[----:B------:R0:W-:Y:S01]  /*1dc0*/  STL [R1+0x214], R3 ;  /* 0x0002140301007387 */ /* 0x0001e20000100800 */
[----:B------:R-:W-:Y:S02]  /*1dd0*/  HADD2.F32 R187, -RZ, R174.H0_H0 ;  /* 0x200000aeffbb7230 */ /* 0x000fe40000004100 */
[----:B-1----:R-:W-:Y:S01]  /*1de0*/  HADD2.F32 R116, -RZ, R118.H1_H1 ;  /* 0x30000076ff747230 */ /* 0x002fe20000004100 */
[----:B------:R1:W-:Y:S01]  /*1df0*/  STL [R1+0x204], R117 ;  /* 0x0002047501007387 */ /* 0x0003e20000100800 */
[----:B------:R-:W-:-:S02]  /*1e00*/  HADD2.F32 R183, -RZ, R174.H1_H1 ;  /* 0x300000aeffb77230 */ /* 0x000fc40000004100 */
[--C-:B------:R-:W-:Y:S01]  /*1e10*/  HADD2.F32 R202, -RZ, R28.reuse.H0_H0 ;  /* 0x2000001cffca7230 */ /* 0x100fe20000004100 */
[----:B------:R2:W-:Y:S01]  /*1e20*/  STL [R1+0x1f4], R116 ;  /* 0x0001f47401007387 */ /* 0x0005e20000100800 */
[----:B------:R-:W-:Y:S02]  /*1e30*/  HADD2.F32 R198, -RZ, R28.H1_H1 ;  /* 0x3000001cffc67230 */ /* 0x000fe40000004100 */
[----:B0-----:R-:W-:Y:S02]  /*1e40*/  HADD2.F32 R3, -RZ, R119.H0_H0 ;  /* 0x20000077ff037230 */ /* 0x001fe40000004100 */
[----:B------:R-:W-:Y:S02]  /*1e50*/  HADD2.F32 R19, -RZ, R25.H0_H0 ;  /* 0x20000019ff137230 */ /* 0x000fe40000004100 */
[----:B-1----:R-:W-:Y:S01]  /*1e60*/  HADD2.F32 R117, -RZ, R119.H1_H1 ;  /* 0x30000077ff757230 */ /* 0x002fe20000004100 */
[----:B------:R0:W-:Y:S01]  /*1e70*/  STL [R1+0x1e4], R3 ;  /* 0x0001e40301007387 */ /* 0x0001e20000100800 */
[----:B------:R-:W-:-:S02]  /*1e80*/  HADD2.F32 R20, -RZ, R25.H1_H1 ;  /* 0x30000019ff147230 */ /* 0x000fc40000004100 */
[----:B--2---:R-:W-:Y:S01]  /*1e90*/  HADD2.F32 R116, -RZ, R112.H0_H0 ;  /* 0x20000070ff747230 */ /* 0x004fe20000004100 */
[----:B------:R-:W-:Y:S01]  /*1ea0*/  STL [R1+0x1d4], R117 ;  /* 0x0001d47501007387 */ /* 0x000fe20000100800 */
[--C-:B------:R-:W-:Y:S02]  /*1eb0*/  HADD2.F32 R21, -RZ, R26.reuse.H0_H0 ;  /* 0x2000001aff157230 */ /* 0x100fe40000004100 */
[----:B------:R-:W-:Y:S01]  /*1ec0*/  HADD2.F32 R22, -RZ, R26.H1_H1 ;  /* 0x3000001aff167230 */ /* 0x000fe20000004100 */
[----:B------:R-:W-:Y:S01]  /*1ed0*/  STL [R1+0x240], R116 ;  /* 0x0002407401007387 */ /* 0x000fe20000100800 */
[----:B------:R-:W-:Y:S02]  /*1ee0*/  HADD2.F32 R23, -RZ, R27.H0_H0 ;  /* 0x2000001bff177230 */ /* 0x000fe40000004100 */
[----:B0-----:R-:W-:Y:S02]  /*1ef0*/  HADD2.F32 R3, -RZ, R112.H1_H1 ;  /* 0x30000070ff037230 */ /* 0x001fe40000004100 */
[----:B------:R-:W-:-:S02]  /*1f00*/  HADD2.F32 R112, -RZ, R113.H0_H0 ;  /* 0x20000071ff707230 */ /* 0x000fc40000004100 */
[----:B------:R-:W-:Y:S01]  /*1f10*/  HADD2.F32 R113, -RZ, R113.H1_H1 ;  /* 0x30000071ff717230 */ /* 0x000fe20000004100 */
[----:B------:R0:W-:Y:S01]  /*1f20*/  STL [R1+0x230], R3 ;  /* 0x0002300301007387 */ /* 0x0001e20000100800 */
[----:B------:R-:W-:Y:S02]  /*1f30*/  HADD2.F32 R247, -RZ, R238.H1_H1 ;  /* 0x300000eefff77230 */ /* 0x000fe40000004100 */
[----:B------:R-:W-:Y:S01]  /*1f40*/  HADD2.F32 R243, -RZ, R239.H0_H0 ;  /* 0x200000effff37230 */ /* 0x000fe20000004100 */
[----:B------:R1:W-:Y:S01]  /*1f50*/  STL [R1+0x220], R112 ;  /* 0x0002207001007387 */ /* 0x0003e20000100800 */
[--C-:B------:R-:W-:Y:S02]  /*1f60*/  HADD2.F32 R228, -RZ, R233.reuse.H0_H0 ;  /* 0x200000e9ffe47230 */ /* 0x100fe40000004100 */
[----:B------:R-:W-:Y:S01]  /*1f70*/  HADD2.F32 R224, -RZ, R233.H1_H1 ;  /* 0x300000e9ffe07230 */ /* 0x000fe20000004100 */
[----:B------:R2:W-:Y:S01]  /*1f80*/  STL [R1+0x210], R113 ;  /* 0x0002107101007387 */ /* 0x0005e20000100800 */
[----:B------:R-:W-:-:S02]  /*1f90*/  HADD2.F32 R220, -RZ, R234.H0_H0 ;  /* 0x200000eaffdc7230 */ /* 0x000fc40000004100 */
[----:B0-----:R-:W-:Y:S02]  /*1fa0*/  HADD2.F32 R3, -RZ, R114.H0_H0 ;  /* 0x20000072ff037230 */ /* 0x001fe40000004100 */
[----:B------:R-:W-:Y:S02]  /*1fb0*/  HADD2.F32 R216, -RZ, R234.H1_H1 ;  /* 0x300000eaffd87230 */ /* 0x000fe40000004100 */
[----:B-1----:R-:W-:Y:S01]  /*1fc0*/  HADD2.F32 R112, -RZ, R114.H1_H1 ;  /* 0x30000072ff707230 */ /* 0x002fe20000004100 */
[----:B------:R0:W-:Y:S01]  /*1fd0*/  STL [R1+0x200], R3 ;  /* 0x0002000301007387 */ /* 0x0001e20000100800 */
[----:B------:R-:W-:Y:S02]  /*1fe0*/  HADD2.F32 R227, -RZ, R205.H0_H0 ;  /* 0x200000cdffe37230 */ /* 0x000fe40000004100 */
[----:B--2---:R-:W-:Y:S01]  /*1ff0*/  HADD2.F32 R113, -RZ, R115.H0_H0 ;  /* 0x20000073ff717230 */ /* 0x004fe20000004100 */
[----:B------:R1:W-:Y:S01]  /*2000*/  STL [R1+0x1f0], R112 ;  /* 0x0001f07001007387 */ /* 0x0003e20000100800 */
[----:B------:R-:W-:-:S02]  /*2010*/  HADD2.F32 R223, -RZ, R205.H1_H1 ;  /* 0x300000cdffdf7230 */ /* 0x000fc40000004100 */
[--C-:B------:R-:W-:Y:S01]  /*2020*/  HADD2.F32 R219, -RZ, R206.reuse.H0_H0 ;  /* 0x200000ceffdb7230 */ /* 0x100fe20000004100 */
[----:B------:R-:W-:Y:S01]  /*2030*/  STL [R1+0x1e0], R113 ;  /* 0x0001e07101007387 */ /* 0x000fe20000100800 */
[----:B------:R-:W-:Y:S02]  /*2040*/  HADD2.F32 R215, -RZ, R206.H1_H1 ;  /* 0x300000ceffd77230 */ /* 0x000fe40000004100 */
[----:B0-----:R-:W-:Y:S02]  /*2050*/  HADD2.F32 R3, -RZ, R115.H1_H1 ;  /* 0x30000073ff037230 */ /* 0x001fe40000004100 */
[----:B------:R-:W-:Y:S02]  /*2060*/  HADD2.F32 R211, -RZ, R207.H0_H0 ;  /* 0x200000cfffd37230 */ /* 0x000fe40000004100 */
[--C-:B-1----:R-:W-:Y:S01]  /*2070*/  HADD2.F32 R112, -RZ, R108.reuse.H0_H0 ;  /* 0x2000006cff707230 */ /* 0x102fe20000004100 */
[----:B------:R0:W-:Y:S01]  /*2080*/  STL [R1+0x1d0], R3 ;  /* 0x0001d00301007387 */ /* 0x0001e20000100800 */
[----:B------:R-:W-:-:S02]  /*2090*/  HADD2.F32 R108, -RZ, R108.H1_H1 ;  /* 0x3000006cff6c7230 */ /* 0x000fc40000004100 */
[----:B------:R-:W-:Y:S01]  /*20a0*/  HADD2.F32 R204, -RZ, R200.H0_H0 ;  /* 0x200000c8ffcc7230 */ /* 0x000fe20000004100 */
[----:B------:R-:W-:Y:S01]  /*20b0*/  STL [R1+0x23c], R112 ;  /* 0x00023c7001007387 */ /* 0x000fe20000100800 */
[----:B------:R-:W-:Y:S02]  /*20c0*/  HADD2.F32 R179, -RZ, R175.H0_H0 ;  /* 0x200000afffb37230 */ /* 0x000fe40000004100 */
[--C-:B------:R-:W-:Y:S01]  /*20d0*/  HADD2.F32 R194, -RZ, R29.reuse.H0_H0 ;  /* 0x2000001dffc27230 */ /* 0x100fe20000004100 */
[----:B------:R1:W-:Y:S01]  /*20e0*/  STL [R1+0x22c], R108 ;  /* 0x00022c6c01007387 */ /* 0x0003e20000100800 */
[----:B------:R-:W-:Y:S02]  /*20f0*/  HADD2.F32 R190, -RZ, R29.H1_H1 ;  /* 0x3000001dffbe7230 */ /* 0x000fe40000004100 */
[--C-:B0-----:R-:W-:Y:S02]  /*2100*/  HADD2.F32 R3, -RZ, R109.reuse.H0_H0 ;  /* 0x2000006dff037230 */ /* 0x101fe40000004100 */
[----:B------:R-:W-:-:S02]  /*2110*/  HADD2.F32 R109, -RZ, R109.H1_H1 ;  /* 0x3000006dff6d7230 */ /* 0x000fc40000004100 */
[--C-:B------:R-:W-:Y:S01]  /*2120*/  HADD2.F32 R186, -RZ, R30.reuse.H0_H0 ;  /* 0x2000001effba7230 */ /* 0x100fe20000004100 */
[----:B------:R0:W-:Y:S01]  /*2130*/  STL [R1+0x21c], R3 ;  /* 0x00021c0301007387 */ /* 0x0001e20000100800 */
[----:B------:R-:W-:Y:S02]  /*2140*/  HADD2.F32 R182, -RZ, R30.H1_H1 ;  /* 0x3000001effb67230 */ /* 0x000fe40000004100 */
[----:B-1----:R-:W-:Y:S01]  /*2150*/  HADD2.F32 R108, -RZ, R110.H0_H0 ;  /* 0x2000006eff6c7230 */ /* 0x002fe20000004100 */
[----:B------:R1:W-:Y:S01]  /*2160*/  STL [R1+0x20c], R109 ;  /* 0x00020c6d01007387 */ /* 0x0003e20000100800 */
[--C-:B------:R-:W-:Y:S02]  /*2170*/  HADD2.F32 R178, -RZ, R31.reuse.H0_H0 ;  /* 0x2000001fffb27230 */ /* 0x100fe40000004100 */
[----:B------:R-:W-:Y:S01]  /*2180*/  HADD2.F32 R174, -RZ, R31.H1_H1 ;  /* 0x3000001fffae7230 */ /* 0x000fe20000004100 */
[----:B------:R2:W-:Y:S01]  /*2190*/  STL [R1+0x1fc], R108 ;  /* 0x0001fc6c01007387 */ /* 0x0005e20000100800 */
[----:B------:R-:W-:-:S02]  /*21a0*/  HADD2.F32 R172, -RZ, R168.H0_H0 ;  /* 0x200000a8ffac7230 */ /* 0x000fc40000004100 */
[----:B0-----:R-:W-:Y:S02]  /*21b0*/  HADD2.F32 R3, -RZ, R110.H1_H1 ;  /* 0x3000006eff037230 */ /* 0x001fe40000004100 */
[----:B------:R-:W-:Y:S02]  /*21c0*/  HADD2.F32 R164, -RZ, R169.H0_H0 ;  /* 0x200000a9ffa47230 */ /* 0x000fe40000004100 */
[----:B-1----:R-:W-:Y:S01]  /*21d0*/  HADD2.F32 R109, -RZ, R111.H0_H0 ;  /* 0x2000006fff6d7230 */ /* 0x002fe20000004100 */
[----:B------:R0:W-:Y:S01]  /*21e0*/  STL [R1+0x1ec], R3 ;  /* 0x0001ec0301007387 */ /* 0x0001e20000100800 */
[----:B------:R-:W-:Y:S02]  /*21f0*/  HADD2.F32 R160, -RZ, R169.H1_H1 ;  /* 0x300000a9ffa07230 */ /* 0x000fe40000004100 */
[----:B--2---:R-:W-:Y:S01]  /*2200*/  HADD2.F32 R108, -RZ, R111.H1_H1 ;  /* 0x3000006fff6c7230 */ /* 0x004fe20000004100 */
[----:B------:R-:W-:Y:S01]  /*2210*/  STL [R1+0x1dc], R109 ;  /* 0x0001dc6d01007387 */ /* 0x000fe20000100800 */
[----:B------:R-:W-:-:S02]  /*2220*/  HADD2.F32 R143, -RZ, R139.H0_H0 ;  /* 0x2000008bff8f7230 */ /* 0x000fc40000004100 */
[--C-:B------:R-:W-:Y:S01]  /*2230*/  HADD2.F32 R25, -RZ, R32.reuse.H0_H0 ;  /* 0x20000020ff197230 */ /* 0x100fe20000004100 */
[----:B------:R1:W-:Y:S01]  /*2240*/  STL [R1+0x1cc], R108 ;  /* 0x0001cc6c01007387 */ /* 0x0003e20000100800 */
[----:B------:R-:W-:Y:S02]  /*2250*/  HADD2.F32 R26, -RZ, R32.H1_H1 ;  /* 0x30000020ff1a7230 */ /* 0x000fe40000004100 */
[--C-:B0-----:R-:W-:Y:S02]  /*2260*/  HADD2.F32 R3, -RZ, R104.reuse.H0_H0 ;  /* 0x20000068ff037230 */ /* 0x101fe40000004100 */
[----:B------:R-:W-:Y:S02]  /*2270*/  HADD2.F32 R104, -RZ, R104.H1_H1 ;  /* 0x30000068ff687230 */ /* 0x000fe40000004100 */
[----:B------:R-:W-:Y:S01]  /*2280*/  HADD2.F32 R28, -RZ, R33.H1_H1 ;  /* 0x30000021ff1c7230 */ /* 0x000fe20000004100 */
[----:B------:R0:W-:Y:S01]  /*2290*/  STL [R1+0x238], R3 ;  /* 0x0002380301007387 */ /* 0x0001e20000100800 */
[----:B------:R-:W-:-:S02]  /*22a0*/  HADD2.F32 R248, -RZ, R54.H1_H1 ;  /* 0x30000036fff87230 */ /* 0x000fc40000004100 */
[----:B-1----:R-:W-:Y:S01]  /*22b0*/  HADD2.F32 R108, -RZ, R105.H0_H0 ;  /* 0x20000069ff6c7230 */ /* 0x002fe20000004100 */
[----:B------:R1:W-:Y:S01]  /*22c0*/  STL [R1+0x228], R104 ;  /* 0x0002286801007387 */ /* 0x0003e20000100800 */
[--C-:B------:R-:W-:Y:S02]  /*22d0*/  HADD2.F32 R244, -RZ, R55.reuse.H0_H0 ;  /* 0x20000037fff47230 */ /* 0x100fe40000004100 */
[----:B------:R-:W-:Y:S01]  /*22e0*/  HADD2.F32 R240, -RZ, R55.H1_H1 ;  /* 0x30000037fff07230 */ /* 0x000fe20000004100 */
[----:B------:R-:W-:Y:S01]  /*22f0*/  STL [R1+0x218], R108 ;  /* 0x0002186c01007387 */ /* 0x000fe20000100800 */
[----:B------:R-:W-:Y:S02]  /*2300*/  HADD2.F32 R239, -RZ, R239.H1_H1 ;  /* 0x300000efffef7230 */ /* 0x000fe40000004100 */
[----:B0-----:R-:W-:Y:S02]  /*2310*/  HADD2.F32 R3, -RZ, R105.H1_H1 ;  /* 0x30000069ff037230 */ /* 0x001fe40000004100 */
[----:B------:R-:W-:-:S02]  /*2320*/  HADD2.F32 R105, -RZ, R106.H1_H1 ;  /* 0x3000006aff697230 */ /* 0x000fc40000004100 */
[----:B-1----:R-:W-:Y:S01]  /*2330*/  HADD2.F32 R104, -RZ, R106.H0_H0 ;  /* 0x2000006aff687230 */ /* 0x002fe20000004100 */
[----:B------:R0:W-:Y:S01]  /*2340*/  STL [R1+0x208], R3 ;  /* 0x0002080301007387 */ /* 0x0001e20000100800 */
[--C-:B------:R-:W-:Y:S02]  /*2350*/  HADD2.F32 R250, -RZ, R50.reuse.H0_H0 ;  /* 0x20000032fffa7230 */ /* 0x100fe40000004100 */
[----:B------:R-:W-:Y:S01]  /*2360*/  HADD2.F32 R246, -RZ, R50.H1_H1 ;  /* 0x30000032fff67230 */ /* 0x000fe20000004100 */
[----:B------:R1:W-:Y:S01]  /*2370*/  STL [R1+0x1f8], R104 ;  /* 0x0001f86801007387 */ /* 0x0003e20000100800 */
[----:B------:R-:W-:Y:S02]  /*2380*/  HADD2.F32 R242, -RZ, R51.H0_H0 ;  /* 0x20000033fff27230 */ /* 0x000fe40000004100 */
[--C-:B------:R-:W-:Y:S01]  /*2390*/  HADD2.F32 R249, -RZ, R46.reuse.H0_H0 ;  /* 0x2000002efff97230 */ /* 0x100fe20000004100 */
[----:B------:R2:W-:Y:S01]  /*23a0*/  STL [R1+0x1e8], R105 ;  /* 0x0001e86901007387 */ /* 0x0005e20000100800 */
[----:B------:R-:W-:-:S02]  /*23b0*/  HADD2.F32 R245, -RZ, R46.H1_H1 ;  /* 0x3000002efff57230 */ /* 0x000fc40000004100 */
[----:B0-----:R-:W-:Y:S02]  /*23c0*/  HADD2.F32 R3, -RZ, R107.H0_H0 ;  /* 0x2000006bff037230 */ /* 0x001fe40000004100 */
[----:B------:R-:W-:Y:S02]  /*23d0*/  HADD2.F32 R241, -RZ, R47.H0_H0 ;  /* 0x2000002ffff17230 */ /* 0x000fe40000004100 */
[----:B-1----:R-:W-:Y:S01]  /*23e0*/  HADD2.F32 R104, -RZ, R107.H1_H1 ;  /* 0x3000006bff687230 */ /* 0x002fe20000004100 */
[----:B------:R0:W-:Y:S01]  /*23f0*/  STL [R1+0x1d8], R3 ;  /* 0x0001d80301007387 */ /* 0x0001e20000100800 */
[----:B------:R-:W-:Y:S02]  /*2400*/  HADD2.F32 R207, -RZ, R207.H1_H1 ;  /* 0x300000cfffcf7230 */ /* 0x000fe40000004100 */
[----:B--2---:R-:W-:Y:S01]  /*2410*/  HADD2.F32 R105, -RZ, R100.H0_H0 ;  /* 0x20000064ff697230 */ /* 0x004fe20000004100 */
[----:B------:R1:W-:Y:S01]  /*2420*/  STL [R1+0x1c8], R104 ;  /* 0x0001c86801007387 */ /* 0x0003e20000100800 */
[----:B------:R-:W-:-:S02]  /*2430*/  HADD2.F32 R234, -RZ, R40.H0_H0 ;  /* 0x20000028ffea7230 */ /* 0x000fc40000004100 */
[----:B------:R-:W-:Y:S01]  /*2440*/  HADD2.F32 R230, -RZ, R40.H1_H1 ;  /* 0x30000028ffe67230 */ /* 0x000fe20000004100 */
[----:B------:R-:W-:Y:S01]  /*2450*/  STL [R1+0x1c4], R105 ;  /* 0x0001c46901007387 */ /* 0x000fe20000100800 */
[----:B------:R-:W-:Y:S02]  /*2460*/  HADD2.F32 R226, -RZ, R41.H0_H0 ;  /* 0x20000029ffe27230 */ /* 0x000fe40000004100 */
[----:B0-----:R-:W-:Y:S02]  /*2470*/  HADD2.F32 R3, -RZ, R100.H1_H1 ;  /* 0x30000064ff037230 */ /* 0x001fe40000004100 */
[--C-:B------:R-:W-:Y:S02]  /*2480*/  HADD2.F32 R100, -RZ, R101.reuse.H1_H1 ;  /* 0x30000065ff647230 */ /* 0x100fe40000004100 */
[----:B-1----:R-:W-:Y:S01]  /*2490*/  HADD2.F32 R104, -RZ, R101.H0_H0 ;  /* 0x20000065ff687230 */ /* 0x002fe20000004100 */
[----:B------:R0:W-:Y:S01]  /*24a0*/  STL [R1+0x1b4], R3 ;  /* 0x0001b40301007387 */ /* 0x0001e20000100800 */
[----:B------:R-:W-:-:S02]  /*24b0*/  HADD2.F32 R101, -RZ, R102.H1_H1 ;  /* 0x30000066ff657230 */ /* 0x000fc40000004100 */
[----:B------:R-:W-:Y:S01]  /*24c0*/  HADD2.F32 R222, -RZ, R41.H1_H1 ;  /* 0x30000029ffde7230 */ /* 0x000fe20000004100 */
[----:B------:R-:W-:Y:S01]  /*24d0*/  STL [R1+0x1a4], R104 ;  /* 0x0001a46801007387 */ /* 0x000fe20000100800 */
[--C-:B------:R-:W-:Y:S02]  /*24e0*/  HADD2.F32 R218, -RZ, R42.reuse.H0_H0 ;  /* 0x2000002affda7230 */ /* 0x100fe40000004100 */
[----:B------:R-:W-:Y:S01]  /*24f0*/  HADD2.F32 R214, -RZ, R42.H1_H1 ;  /* 0x3000002affd67230 */ /* 0x000fe20000004100 */
[----:B------:R1:W-:Y:S01]  /*2500*/  STL [R1+0x194], R100 ;  /* 0x0001946401007387 */ /* 0x0003e20000100800 */
[--C-:B------:R-:W-:Y:S02]  /*2510*/  HADD2.F32 R210, -RZ, R43.reuse.H0_H0 ;  /* 0x2000002bffd27230 */ /* 0x100fe40000004100 */
[----:B0-----:R-:W-:Y:S02]  /*2520*/  HADD2.F32 R3, -RZ, R102.H0_H0 ;  /* 0x20000066ff037230 */ /* 0x001fe40000004100 */
        /* <DEDUP_REMOVED lines=11> */
[----:B------:R-:W-:Y:S02]  /*25e0*/  HADD2.F32 R213, -RZ, R38.H1_H1 ;  /* 0x30000026ffd57230 */ /* 0x000fe40000004100 */
[--C-:B-1----:R-:W-:Y:S01]  /*25f0*/  HADD2.F32 R101, -RZ, R96.reuse.H0_H0 ;  /* 0x20000060ff657230 */ /* 0x102fe20000004100 */
[----:B------:R0:W-:Y:S01]  /*2600*/  STL [R1+0x154], R3 ;  /* 0x0001540301007387 */ /* 0x0001e20000100800 */
[----:B------:R-:W-:Y:S02]  /*2610*/  HADD2.F32 R209, -RZ, R39.H0_H0 ;  /* 0x20000027ffd17230 */ /* 0x000fe40000004100 */
[----:B--2---:R-:W-:Y:S01]  /*2620*/  HADD2.F32 R100, -RZ, R96.H1_H1 ;  /* 0x30000060ff647230 */ /* 0x004fe20000004100 */
[----:B------:R-:W-:Y:S01]  /*2630*/  STL [R1+0x1c0], R101 ;  /* 0x0001c06501007387 */ /* 0x000fe20000100800 */
[----:B------:R-:W-:-:S02]  /*2640*/  HADD2.F32 R96, -RZ, R97.H1_H1 ;  /* 0x30000061ff607230 */ /* 0x000fc40000004100 */
[----:B------:R-:W-:Y:S01]  /*2650*/  HADD2.F32 R205, -RZ, R39.H1_H1 ;  /* 0x30000027ffcd7230 */ /* 0x000fe20000004100 */
[----:B------:R-:W-:Y:S01]  /*2660*/  STL [R1+0x1b0], R100 ;  /* 0x0001b06401007387 */ /* 0x000fe20000100800 */
[----:B------:R-:W-:Y:S02]  /*2670*/  HADD2.F32 R200, -RZ, R200.H1_H1 ;  /* 0x300000c8ffc87230 */ /* 0x000fe40000004100 */
[----:B0-----:R-:W-:Y:S02]  /*2680*/  HADD2.F32 R3, -RZ, R97.H0_H0 ;  /* 0x20000061ff037230 */ /* 0x001fe40000004100 */
[----:B------:R-:W-:Y:S02]  /*2690*/  HADD2.F32 R97, -RZ, R98.H0_H0 ;  /* 0x20000062ff617230 */ /* 0x000fe40000004100 */
[----:B------:R-:W-:Y:S01]  /*26a0*/  HADD2.F32 R175, -RZ, R175.H1_H1 ;  /* 0x300000afffaf7230 */ /* 0x000fe20000004100 */
[----:B------:R0:W-:Y:S01]  /*26b0*/  STL [R1+0x1a0], R3 ;  /* 0x0001a00301007387 */ /* 0x0001e20000100800 */
[----:B------:R-:W-:-:S02]  /*26c0*/  HADD2.F32 R168, -RZ, R168.H1_H1 ;  /* 0x300000a8ffa87230 */ /* 0x000fc40000004100 */
[--C-:B------:R-:W-:Y:S01]  /*26d0*/  HADD2.F32 R169, -RZ, R136.reuse.H0_H0 ;  /* 0x20000088ffa97230 */ /* 0x100fe20000004100 */
[----:B------:R1:W-:Y:S01]  /*26e0*/  STL [R1+0x190], R96 ;  /* 0x0001906001007387 */ /* 0x0003e20000100800 */
[----:B------:R-:W-:Y:S02]  /*26f0*/  HADD2.F32 R165, -RZ, R136.H1_H1 ;  /* 0x30000088ffa57230 */ /* 0x000fe40000004100 */
[--C-:B------:R-:W-:Y:S01]  /*2700*/  HADD2.F32 R161, -RZ, R137.reuse.H0_H0 ;  /* 0x20000089ffa17230 */ /* 0x100fe20000004100 */
[----:B------:R2:W-:Y:S01]  /*2710*/  STL [R1+0x180], R97 ;  /* 0x0001806101007387 */ /* 0x0005e20000100800 */
[----:B------:R-:W-:Y:S02]  /*2720*/  HADD2.F32 R157, -RZ, R137.H1_H1 ;  /* 0x30000089ff9d7230 */ /* 0x000fe40000004100 */
[----:B0-----:R-:W-:Y:S02]  /*2730*/  HADD2.F32 R3, -RZ, R98.H1_H1 ;  /* 0x30000062ff037230 */ /* 0x001fe40000004100 */
[----:B------:R-:W-:-:S02]  /*2740*/  HADD2.F32 R139, -RZ, R139.H1_H1 ;  /* 0x3000008bff8b7230 */ /* 0x000fc40000004100 */
[--C-:B-1----:R-:W-:Y:S01]  /*2750*/  HADD2.F32 R96, -RZ, R99.reuse.H0_H0 ;  /* 0x20000063ff607230 */ /* 0x102fe20000004100 */
[----:B------:R0:W-:Y:S01]  /*2760*/  STL [R1+0x170], R3 ;  /* 0x0001700301007387 */ /* 0x0001e20000100800 */
[--C-:B------:R-:W-:Y:S02]  /*2770*/  HADD2.F32 R29, -RZ, R34.reuse.H0_H0 ;  /* 0x20000022ff1d7230 */ /* 0x100fe40000004100 */
[----:B--2---:R-:W-:Y:S01]  /*2780*/  HADD2.F32 R97, -RZ, R99.H1_H1 ;  /* 0x30000063ff617230 */ /* 0x004fe20000004100 */
[----:B------:R1:W-:Y:S01]  /*2790*/  STL [R1+0x160], R96 ;  /* 0x0001606001007387 */ /* 0x0003e20000100800 */
[----:B------:R-:W-:Y:S02]  /*27a0*/  HADD2.F32 R30, -RZ, R34.H1_H1 ;  /* 0x30000022ff1e7230 */ /* 0x000fe40000004100 */
[--C-:B------:R-:W-:Y:S01]  /*27b0*/  HADD2.F32 R31, -RZ, R35.reuse.H0_H0 ;  /* 0x20000023ff1f7230 */ /* 0x100fe20000004100 */
[----:B------:R-:W-:Y:S01]  /*27c0*/  STL [R1+0x150], R97 ;  /* 0x0001506101007387 */ /* 0x000fe20000100800 */
[----:B------:R-:W-:-:S02]  /*27d0*/  HADD2.F32 R32, -RZ, R35.H1_H1 ;  /* 0x30000023ff207230 */ /* 0x000fc40000004100 */
[--C-:B0-----:R-:W-:Y:S02]  /*27e0*/  HADD2.F32 R3, -RZ, R92.reuse.H0_H0 ;  /* 0x2000005cff037230 */ /* 0x101fe40000004100 */
[----:B-1----:R-:W-:Y:S02]  /*27f0*/  HADD2.F32 R96, -RZ, R92.H1_H1 ;  /* 0x3000005cff607230 */ /* 0x002fe40000004100 */
[--C-:B------:R-:W-:Y:S01]  /*2800*/  HADD2.F32 R92, -RZ, R93.reuse.H0_H0 ;  /* 0x2000005dff5c7230 */ /* 0x100fe20000004100 */
[----:B------:R0:W-:Y:S04]  /*2810*/  STL [R1+0x1bc], R3 ;  /* 0x0001bc0301007387 */ /* 0x0001e80000100800 */
[----:B------:R-:W-:Y:S04]  /*2820*/  STL [R1+0x1ac], R96 ;  /* 0x0001ac6001007387 */ /* 0x000fe80000100800 */
[----:B------:R1:W-:Y:S01]  /*2830*/  STL [R1+0x19c], R92 ;  /* 0x00019c5c01007387 */ /* 0x0003e20000100800 */
[----:B0-----:R-:W-:-:S02]  /*2840*/  HADD2.F32 R3, -RZ, R93.H1_H1 ;  /* 0x3000005dff037230 */ /* 0x001fc40000004100 */
[----:B------:R-:W-:-:S03]  /*2850*/  HADD2.F32 R93, -RZ, R94.H0_H0 ;  /* 0x2000005eff5d7230 */ /* 0x000fc60000004100 */
[----:B------:R0:W-:Y:S01]  /*2860*/  STL [R1+0x18c], R3 ;  /* 0x00018c0301007387 */ /* 0x0001e20000100800 */
[----:B-1----:R-:W-:-:S03]  /*2870*/  HADD2.F32 R92, -RZ, R94.H1_H1 ;  /* 0x3000005eff5c7230 */ /* 0x002fc60000004100 */
[----:B------:R1:W-:Y:S04]  /*2880*/  STL [R1+0x17c], R93 ;  /* 0x00017c5d01007387 */ /* 0x0003e80000100800 */
[----:B------:R2:W-:Y:S01]  /*2890*/  STL [R1+0x16c], R92 ;  /* 0x00016c5c01007387 */ /* 0x0005e20000100800 */
[--C-:B0-----:R-:W-:Y:S02]  /*28a0*/  HADD2.F32 R3, -RZ, R95.reuse.H0_H0 ;  /* 0x2000005fff037230 */ /* 0x101fe40000004100 */
[----:B-1----:R-:W-:-:S03]  /*28b0*/  HADD2.F32 R93, -RZ, R95.H1_H1 ;  /* 0x3000005fff5d7230 */ /* 0x002fc60000004100 */
[----:B------:R0:W-:Y:S01]  /*28c0*/  STL [R1+0x15c], R3 ;  /* 0x00015c0301007387 */ /* 0x0001e20000100800 */
[----:B--2---:R-:W-:-:S03]  /*28d0*/  HADD2.F32 R92, -RZ, R88.H0_H0 ;  /* 0x20000058ff5c7230 */ /* 0x004fc60000004100 */
[----:B------:R-:W-:Y:S04]  /*28e0*/  STL [R1+0x14c], R93 ;  /* 0x00014c5d01007387 */ /* 0x000fe80000100800 */
[----:B------:R-:W-:Y:S01]  /*28f0*/  STL [R1+0x1b8], R92 ;  /* 0x0001b85c01007387 */ /* 0x000fe20000100800 */
[----:B0-----:R-:W-:Y:S02]  /*2900*/  HADD2.F32 R3, -RZ, R88.H1_H1 ;  /* 0x30000058ff037230 */ /* 0x001fe40000004100 */
[--C-:B------:R-:W-:Y:S02]  /*2910*/  HADD2.F32 R88, -RZ, R89.reuse.H0_H0 ;  /* 0x20000059ff587230 */ /* 0x100fe40000004100 */
[----:B------:R-:W-:Y:S01]  /*2920*/  HADD2.F32 R89, -RZ, R89.H1_H1 ;  /* 0x30000059ff597230 */ /* 0x000fe20000004100 */
[----:B------:R0:W-:Y:S04]  /*2930*/  STL [R1+0x1a8], R3 ;  /* 0x0001a80301007387 */ /* 0x0001e80000100800 */
[----:B------:R1:W-:Y:S04]  /*2940*/  STL [R1+0x198], R88 ;  /* 0x0001985801007387 */ /* 0x0003e80000100800 */
[----:B------:R2:W-:Y:S01]  /*2950*/  STL [R1+0x188], R89 ;  /* 0x0001885901007387 */ /* 0x0005e20000100800 */
[----:B0-----:R-:W-:-:S02]  /*2960*/  HADD2.F32 R3, -RZ, R90.H0_H0 ;  /* 0x2000005aff037230 */ /* 0x001fc40000004100 */
[----:B-1----:R-:W-:-:S03]  /*2970*/  HADD2.F32 R88, -RZ, R90.H1_H1 ;  /* 0x3000005aff587230 */ /* 0x002fc60000004100 */
[----:B------:R0:W-:Y:S01]  /*2980*/  STL [R1+0x178], R3 ;  /* 0x0001780301007387 */ /* 0x0001e20000100800 */
[----:B--2---:R-:W-:-:S03]  /*2990*/  HADD2.F32 R89, -RZ, R91.H0_H0 ;  /* 0x2000005bff597230 */ /* 0x004fc60000004100 */
[----:B------:R1:W-:Y:S04]  /*29a0*/  STL [R1+0x168], R88 ;  /* 0x0001685801007387 */ /* 0x0003e80000100800 */
[----:B------:R-:W-:Y:S01]  /*29b0*/  STL [R1+0x158], R89 ;  /* 0x0001585901007387 */ /* 0x000fe20000100800 */
[----:B0-----:R-:W-:Y:S02]  /*29c0*/  HADD2.F32 R3, -RZ, R91.H1_H1 ;  /* 0x3000005bff037230 */ /* 0x001fe40000004100 */
[----:B-1----:R-:W-:-:S03]  /*29d0*/  HADD2.F32 R88, -RZ, R84.H0_H0 ;  /* 0x20000054ff587230 */ /* 0x002fc60000004100 */
[----:B------:R0:W-:Y:S01]  /*29e0*/  STL [R1+0x148], R3 ;  /* 0x0001480301007387 */ /* 0x0001e20000100800 */
[----:B------:R-:W-:-:S03]  /*29f0*/  HADD2.F32 R84, -RZ, R84.H1_H1 ;  /* 0x30000054ff547230 */ /* 0x000fc60000004100 */
[----:B------:R-:W-:Y:S04]  /*2a00*/  STL [R1+0x144], R88 ;  /* 0x0001445801007387 */ /* 0x000fe80000100800 */
[----:B------:R1:W-:Y:S01]  /*2a10*/  STL [R1+0x134], R84 ;  /* 0x0001345401007387 */ /* 0x0003e20000100800 */
[--C-:B0-----:R-:W-:Y:S02]  /*2a20*/  HADD2.F32 R3, -RZ, R85.reuse.H0_H0 ;  /* 0x20000055ff037230 */ /* 0x101fe40000004100 */
[----:B------:R-:W-:-:S03]  /*2a30*/  HADD2.F32 R85, -RZ, R85.H1_H1 ;  /* 0x30000055ff557230 */ /* 0x000fc60000004100 */
[----:B------:R0:W-:Y:S01]  /*2a40*/  STL [R1+0x124], R3 ;  /* 0x0001240301007387 */ /* 0x0001e20000100800 */
[----:B-1----:R-:W-:-:S03]  /*2a50*/  HADD2.F32 R84, -RZ, R86.H0_H0 ;  /* 0x20000056ff547230 */ /* 0x002fc60000004100 */
[----:B------:R1:W-:Y:S04]  /*2a60*/  STL [R1+0x114], R85 ;  /* 0x0001145501007387 */ /* 0x0003e80000100800 */
[----:B------:R2:W-:Y:S01]  /*2a70*/  STL [R1+0x104], R84 ;  /* 0x0001045401007387 */ /* 0x0005e20000100800 */
[----:B0-----:R-:W-:Y:S02]  /*2a80*/  HADD2.F32 R3, -RZ, R86.H1_H1 ;  /* 0x30000056ff037230 */ /* 0x001fe40000004100 */
[----:B-1----:R-:W-:-:S03]  /*2a90*/  HADD2.F32 R85, -RZ, R87.H0_H0 ;  /* 0x20000057ff557230 */ /* 0x002fc60000004100 */
[----:B------:R0:W-:Y:S01]  /*2aa0*/  STL [R1+0xf4], R3 ;  /* 0x0000f40301007387 */ /* 0x0001e20000100800 */
[----:B--2---:R-:W-:-:S03]  /*2ab0*/  HADD2.F32 R84, -RZ, R87.H1_H1 ;  /* 0x30000057ff547230 */ /* 0x004fc60000004100 */
[----:B------:R-:W-:Y:S04]  /*2ac0*/  STL [R1+0xe4], R85 ;  /* 0x0000e45501007387 */ /* 0x000fe80000100800 */
[----:B------:R1:W-:Y:S01]  /*2ad0*/  STL [R1+0xd4], R84 ;  /* 0x0000d45401007387 */ /* 0x0003e20000100800 */
[--C-:B0-----:R-:W-:Y:S02]  /*2ae0*/  HADD2.F32 R3, -RZ, R80.reuse.H0_H0 ;  /* 0x20000050ff037230 */ /* 0x101fe40000004100 */
[----:B------:R-:W-:-:S03]  /*2af0*/  HADD2.F32 R80, -RZ, R80.H1_H1 ;  /* 0x30000050ff507230 */ /* 0x000fc60000004100 */
[----:B------:R0:W-:Y:S01]  /*2b00*/  STL [R1+0x140], R3 ;  /* 0x0001400301007387 */ /* 0x0001e20000100800 */
[----:B-1----:R-:W-:-:S03]  /*2b10*/  HADD2.F32 R84, -RZ, R81.H0_H0 ;  /* 0x20000051ff547230 */ /* 0x002fc60000004100 */
[----:B------:R1:W-:Y:S04]  /*2b20*/  STL [R1+0x130], R80 ;  /* 0x0001305001007387 */ /* 0x0003e80000100800 */
[----:B------:R-:W-:Y:S01]  /*2b30*/  STL [R1+0x120], R84 ;  /* 0x0001205401007387 */ /* 0x000fe20000100800 */
[----:B0-----:R-:W-:Y:S02]  /*2b40*/  HADD2.F32 R3, -RZ, R81.H1_H1 ;  /* 0x30000051ff037230 */ /* 0x001fe40000004100 */
[--C-:B------:R-:W-:Y:S02]  /*2b50*/  HADD2.F32 R81, -RZ, R82.reuse.H1_H1 ;  /* 0x30000052ff517230 */ /* 0x100fe40000004100 */
[----:B-1----:R-:W-:Y:S01]  /*2b60*/  HADD2.F32 R80, -RZ, R82.H0_H0 ;  /* 0x20000052ff507230 */ /* 0x002fe20000004100 */
        /* <DEDUP_REMOVED lines=10> */
[--C-:B------:R-:W-:Y:S02]  /*2c10*/  HADD2.F32 R76, -RZ, R77.reuse.H1_H1 ;  /* 0x3000004dff4c7230 */ /* 0x100fe40000004100 */
[----:B-1----:R-:W-:Y:S01]  /*2c20*/  HADD2.F32 R80, -RZ, R77.H0_H0 ;  /* 0x2000004dff507230 */ /* 0x002fe20000004100 */
[----:B------:R0:W-:Y:S01]  /*2c30*/  STL [R1+0x12c], R3 ;  /* 0x00012c0301007387 */ /* 0x0001e20000100800 */
[----:B------:R-:W-:-:S03]  /*2c40*/  HADD2.F32 R77, -RZ, R78.H1_H1 ;  /* 0x3000004eff4d7230 */ /* 0x000fc60000004100 */
[----:B------:R-:W-:Y:S04]  /*2c50*/  STL [R1+0x11c], R80 ;  /* 0x00011c5001007387 */ /* 0x000fe80000100800 */
[----:B------:R1:W-:Y:S01]  /*2c60*/  STL [R1+0x10c], R76 ;  /* 0x00010c4c01007387 */ /* 0x0003e20000100800 */
[----:B0-----:R-:W-:-:S05]  /*2c70*/  HADD2.F32 R3, -RZ, R78.H0_H0 ;  /* 0x2000004eff037230 */ /* 0x001fca0000004100 */
        /* <DEDUP_REMOVED lines=8> */
[----:B------:R-:W-:Y:S01]  /*2d00*/  STL [R1+0x138], R77 ;  /* 0x0001384d01007387 */ /* 0x000fe20000100800 */
[----:B------:R-:W-:-:S03]  /*2d10*/  HADD2.F32 R72, -RZ, R73.H1_H1 ;  /* 0x30000049ff487230 */ /* 0x000fc60000004100 */
[----:B------:R-:W-:Y:S01]  /*2d20*/  STL [R1+0x128], R76 ;  /* 0x0001284c01007387 */ /* 0x000fe20000100800 */
[----:B0-----:R-:W-:Y:S02]  /*2d30*/  HADD2.F32 R3, -RZ, R73.H0_H0 ;  /* 0x20000049ff037230 */ /* 0x001fe40000004100 */
[----:B------:R-:W-:-:S03]  /*2d40*/  HADD2.F32 R73, -RZ, R74.H0_H0 ;  /* 0x2000004aff497230 */ /* 0x000fc60000004100 */
[----:B------:R0:W-:Y:S04]  /*2d50*/  STL [R1+0x118], R3 ;  /* 0x0001180301007387 */ /* 0x0001e80000100800 */
[----:B------:R1:W-:Y:S04]  /*2d60*/  STL [R1+0x108], R72 ;  /* 0x0001084801007387 */ /* 0x0003e80000100800 */
[----:B------:R2:W-:Y:S01]  /*2d70*/  STL [R1+0xf8], R73 ;  /* 0x0000f84901007387 */ /* 0x0005e20000100800 */
[----:B0-----:R-:W-:Y:S02]  /*2d80*/  HADD2.F32 R3, -RZ, R74.H1_H1 ;  /* 0x3000004aff037230 */ /* 0x001fe40000004100 */
[----:B-1----:R-:W-:-:S03]  /*2d90*/  HADD2.F32 R72, -RZ, R75.H0_H0 ;  /* 0x2000004bff487230 */ /* 0x002fc60000004100 */
[----:B------:R0:W-:Y:S01]  /*2da0*/  STL [R1+0xe8], R3 ;  /* 0x0000e80301007387 */ /* 0x0001e20000100800 */
[----:B--2---:R-:W-:-:S03]  /*2db0*/  HADD2.F32 R73, -RZ, R75.H1_H1 ;  /* 0x3000004bff497230 */ /* 0x004fc60000004100 */
[----:B------:R1:W-:Y:S04]  /*2dc0*/  STL [R1+0xd8], R72 ;  /* 0x0000d84801007387 */ /* 0x0003e80000100800 */
[----:B------:R-:W-:Y:S01]  /*2dd0*/  STL [R1+0xc8], R73 ;  /* 0x0000c84901007387 */ /* 0x000fe20000100800 */
[--C-:B0-----:R-:W-:Y:S02]  /*2de0*/  HADD2.F32 R3, -RZ, R68.reuse.H0_H0 ;  /* 0x20000044ff037230 */ /* 0x101fe40000004100 */
[----:B-1----:R-:W-:-:S03]  /*2df0*/  HADD2.F32 R72, -RZ, R68.H1_H1 ;  /* 0x30000044ff487230 */ /* 0x002fc60000004100 */
[----:B------:R0:W-:Y:S01]  /*2e00*/  STL [R1+0xc4], R3 ;  /* 0x0000c40301007387 */ /* 0x0001e20000100800 */
[----:B------:R-:W-:-:S03]  /*2e10*/  HADD2.F32 R68, -RZ, R69.H0_H0 ;  /* 0x20000045ff447230 */ /* 0x000fc60000004100 */
[----:B------:R-:W-:Y:S04]  /*2e20*/  STL [R1+0xb4], R72 ;  /* 0x0000b44801007387 */ /* 0x000fe80000100800 */
[----:B------:R1:W-:Y:S01]  /*2e30*/  STL [R1+0xa4], R68 ;  /* 0x0000a44401007387 */ /* 0x0003e20000100800 */
[----:B0-----:R-:W-:Y:S02]  /*2e40*/  HADD2.F32 R3, -RZ, R69.H1_H1 ;  /* 0x30000045ff037230 */ /* 0x001fe40000004100 */
        /* <DEDUP_REMOVED lines=63> */
[----:B------:R-:W-:-:S03]  /*3240*/  HADD2.F32 R53, -RZ, R237.H0_H0 ;  /* 0x200000edff357230 */ /* 0x000fc60000004100 */
[----:B------:R-:W-:Y:S04]  /*3250*/  STL [R1+0x24], R56 ;  /* 0x0000243801007387 */ /* 0x000fe80000100800 */
[----:B------:R1:W-:Y:S01]  /*3260*/  STL [R1+0x14], R52 ;  /* 0x0000143401007387 */ /* 0x0003e20000100800 */
[----:B0-----:R-:W-:-:S05]  /*3270*/  HADD2.F32 R3, -RZ, R54.H0_H0 ;  /* 0x20000036ff037230 */ /* 0x001fca0000004100 */
[----:B------:R0:W-:Y:S01]  /*3280*/  STL [R1+0x4], R3 ;  /* 0x0000040301007387 */ /* 0x0001e20000100800 */
[----:B-1----:R-:W-:-:S05]  /*3290*/  HADD2.F32 R52, -RZ, R236.H0_H0 ;  /* 0x200000ecff347230 */ /* 0x002fca0000004100 */
[----:B------:R1:W-:Y:S01]  /*32a0*/  STL [R1+0x40], R52 ;  /* 0x0000403401007387 */ /* 0x0003e20000100800 */
[----:B0-----:R-:W-:Y:S02]  /*32b0*/  HADD2.F32 R3, -RZ, R236.H1_H1 ;  /* 0x300000ecff037230 */ /* 0x001fe40000004100 */
[--C-:B------:R-:W-:Y:S02]  /*32c0*/  HADD2.F32 R236, -RZ, R232.reuse.H0_H0 ;  /* 0x200000e8ffec7230 */ /* 0x100fe40000004100 */
[----:B------:R-:W-:Y:S01]  /*32d0*/  HADD2.F32 R232, -RZ, R232.H1_H1 ;  /* 0x300000e8ffe87230 */ /* 0x000fe20000004100 */
[----:B------:R0:W-:Y:S01]  /*32e0*/  STL [R1+0x30], R3 ;  /* 0x0000300301007387 */ /* 0x0001e20000100800 */
[----:B-1----:R-:W-:-:S03]  /*32f0*/  HADD2.F32 R52, -RZ, R237.H1_H1 ;  /* 0x300000edff347230 */ /* 0x002fc60000004100 */
[----:B------:R-:W-:Y:S01]  /*3300*/  STL [R1+0x20], R53 ;  /* 0x0000203501007387 */ /* 0x000fe20000100800 */
[----:B------:R-:W-:-:S03]  /*3310*/  HADD2.F32 R237, -RZ, R47.H1_H1 ;  /* 0x3000002fffed7230 */ /* 0x000fc60000004100 */
[----:B------:R1:W-:Y:S01]  /*3320*/  STL [R1+0x10], R52 ;  /* 0x0000103401007387 */ /* 0x0003e20000100800 */
[----:B0-----:R-:W-:Y:S02]  /*3330*/  HADD2.F32 R3, -RZ, R238.H0_H0 ;  /* 0x200000eeff037230 */ /* 0x001fe40000004100 */
[----:B------:R-:W-:-:S03]  /*3340*/  HADD2.F32 R238, -RZ, R51.H1_H1 ;  /* 0x30000033ffee7230 */ /* 0x000fc60000004100 */
[----:B------:R0:W-:Y:S01]  /*3350*/  STL [R1], R3 ;  /* 0x0000000301007387 */ /* 0x0001e20000100800 */
[--C-:B-1----:R-:W-:Y:S02]  /*3360*/  HADD2.F32 R52, -RZ, R48.reuse.H1_H1 ;  /* 0x30000030ff347230 */ /* 0x102fe40000004100 */
[----:B0-----:R-:W-:Y:S02]  /*3370*/  HADD2.F32 R3, -RZ, R48.H0_H0 ;  /* 0x20000030ff037230 */ /* 0x001fe40000004100 */
[----:B------:R-:W-:-:S03]  /*3380*/  HADD2.F32 R48, -RZ, R49.H0_H0 ;  /* 0x20000031ff307230 */ /* 0x000fc60000004100 */
[----:B------:R0:W-:Y:S04]  /*3390*/  STL [R1+0x3c], R3 ;  /* 0x00003c0301007387 */ /* 0x0001e80000100800 */
[----:B------:R-:W-:Y:S04]  /*33a0*/  STL [R1+0x2c], R52 ;  /* 0x00002c3401007387 */ /* 0x000fe80000100800 */
[----:B------:R1:W-:Y:S01]  /*33b0*/  STL [R1+0x1c], R48 ;  /* 0x00001c3001007387 */ /* 0x0003e20000100800 */
[----:B0-----:R-:W-:-:S05]  /*33c0*/  HADD2.F32 R3, -RZ, R49.H1_H1 ;  /* 0x30000031ff037230 */ /* 0x001fca0000004100 */
[----:B------:R0:W-:Y:S01]  /*33d0*/  STL [R1+0xc], R3 ;  /* 0x00000c0301007387 */ /* 0x0001e20000100800 */
[--C-:B-1----:R-:W-:Y:S02]  /*33e0*/  HADD2.F32 R48, -RZ, R44.reuse.H1_H1 ;  /* 0x3000002cff307230 */ /* 0x102fe40000004100 */
[----:B0-----:R-:W-:Y:S02]  /*33f0*/  HADD2.F32 R3, -RZ, R44.H0_H0 ;  /* 0x2000002cff037230 */ /* 0x001fe40000004100 */
[----:B------:R-:W-:-:S03]  /*3400*/  HADD2.F32 R44, -RZ, R45.H0_H0 ;  /* 0x2000002dff2c7230 */ /* 0x000fc60000004100 */
[----:B------:R0:W-:Y:S04]  /*3410*/  STL [R1+0x38], R3 ;  /* 0x0000380301007387 */ /* 0x0001e80000100800 */
[----:B------:R-:W-:Y:S04]  /*3420*/  STL [R1+0x28], R48 ;  /* 0x0000283001007387 */ /* 0x000fe80000100800 */
[----:B------:R-:W-:Y:S01]  /*3430*/  STL [R1+0x18], R44 ;  /* 0x0000182c01007387 */ /* 0x000fe20000100800 */
[----:B0-----:R-:W-:-:S05]  /*3440*/  HADD2.F32 R3, -RZ, R45.H1_H1 ;  /* 0x3000002dff037230 */ /* 0x001fca0000004100 */
[----:B------:R0:W-:Y:S02]  /*3450*/  STL [R1+0x8], R3 ;  /* 0x0000080301007387 */ /* 0x0001e40000100800 */
[----:B0-----:R-:W-:Y:S02]  /*3460*/  HADD2.F32 R3, -RZ, R8.H1_H1 ;  /* 0x30000008ff037230 */ /* 0x001fe40000004100 */
[----:B------:R-:W-:Y:S02]  /*3470*/  HADD2.F32 R8, -RZ, R11.H0_H0 ;  /* 0x2000000bff087230 */ /* 0x000fe40000004100 */
[----:B------:R-:W-:Y:S02]  /*3480*/  HADD2.F32 R11, -RZ, R17.H0_H0 ;  /* 0x20000011ff0b7230 */ /* 0x000fe40000004100 */
[----:B------:R-:W-:Y:S02]  /*3490*/  HADD2.F32 R17, -RZ, R24.H0_H0 ;  /* 0x20000018ff117230 */ /* 0x000fe40000004100 */
[----:B------:R-:W-:-:S02]  /*34a0*/  HADD2.F32 R24, -RZ, R27.H1_H1 ;  /* 0x3000001bff187230 */ /* 0x000fc40000004100 */
[----:B------:R-:W-:Y:S01]  /*34b0*/  HADD2.F32 R27, -RZ, R33.H0_H0 ;  /* 0x20000021ff1b7230 */ /* 0x000fe20000004100 */
[----:B------:R-:W-:-:S07]  /*34c0*/  MOV R33, R128 ;  /* 0x0000008000217202 */ /* 0x000fce0000000f00 */
.L_x_7184:
        /* <DEDUP_REMOVED lines=24> */
[----:B--2---:R-:W-:-:S12]  /*3650*/  HADD2.F32 R34, -RZ, R72.H0_H0 ;  /* 0x20000048ff227230 */ /* 0x004fd80000004100 */
[----:B------:R-:W-:Y:S05]  /*3660*/  @P3 BRA `(.L_x_6825) ;  /* 0x0000000000203947 */ /* 0x000fea0003800000 */
[----:B------:R-:W-:-:S04]  /*3670*/  ISETP.NE.U32.AND P4, PT, RZ, UR12, PT ;  /* 0x0000000cff007c0c */ /* 0x000fc8000bf85070 */
[----:B------:R-:W-:-:S13]  /*3680*/  ISETP.NE.AND.EX P4, PT, RZ, UR13, PT, P4 ;  /* 0x0000000dff007c0c */ /* 0x000fda000bf85340 */
[----:B------:R-:W-:Y:S05]  /*3690*/  @P4 BRA `(.L_x_6826) ;  /* 0x0000000000084947 */ /* 0x000fea0003800000 */
[----:B------:R-:W-:Y:S05]  /*36a0*/  @P0 BRA `(.L_x_6827) ;  /* 0x0000000000200947 */ /* 0x000fea0003800000 */
[----:B------:R-:W-:Y:S05]  /*36b0*/  BRA `(.L_x_6828) ;  /* 0x0000000000247947 */ /* 0x000fea0003800000 */
.L_x_6826:
[----:B-----5:R-:W-:-:S05]  /*36c0*/  HADD2.F32 R35, -RZ, R64.H0_H0 ;  /* 0x20000040ff237230 */ /* 0x020fca0000004100 */
[----:B------:R-:W-:Y:S01]  /*36d0*/  FADD.FTZ R34, R35, R34 ;  /* 0x0000002223227221 */ /* 0x000fe20000010000 */
[----:B------:R-:W-:Y:S06]  /*36e0*/  BRA `(.L_x_6827) ;  /* 0x0000000000107947 */ /* 0x000fec0003800000 */
.L_x_6825:
[----:B-----5:R-:W-:-:S05]  /*36f0*/  HADD2.F32 R35, -RZ, R60.H0_H0 ;  /* 0x2000003cff237230 */ /* 0x020fca0000004100 */
[----:B------:R-:W-:Y:S01]  /*3700*/  FADD.FTZ R34, R35, R34 ;  /* 0x0000002223227221 */ /* 0x000fe20000010000 */
[----:B------:R-:W-:-:S05]  /*3710*/  @P2 HADD2.F32 R35, -RZ, R64.H0_H0 ;  /* 0x20000040ff232230 */ /* 0x000fca0000004100 */
[----:B------:R-:W-:-:S07]  /*3720*/  @P2 FADD.FTZ R34, R35, R34 ;  /* 0x0000002223222221 */ /* 0x000fce0000010000 */
.L_x_6827:
[----:B------:R-:W-:-:S04]  /*3730*/  F2FP.F16.F32.PACK_AB R35, RZ, R34 ;  /* 0x00000022ff23723e */ /* 0x000fc800000000ff */
[----:B------:R-:W-:-:S07]  /*3740*/  PRMT R68, R35, 0x7610, R68 ;  /* 0x0000761023447816 */ /* 0x000fce0000000044 */
.L_x_6828:
[----:B------:R-:W-:Y:S01]  /*3750*/  HADD2.F32 R35, -RZ, R72.H1_H1 ;  /* 0x30000048ff237230 */ /* 0x000fe20000004100 */
[----:B------:R-:W-:Y:S06]  /*3760*/  @P3 BRA `(.L_x_6829) ;  /* 0x0000000000203947 */ /* 0x000fec0003800000 */
[----:B------:R-:W-:-:S04]  /*3770*/  ISETP.NE.U32.AND P4, PT, RZ, UR12, PT ;  /* 0x0000000cff007c0c */ /* 0x000fc8000bf85070 */
[----:B------:R-:W-:-:S13]  /*3780*/  ISETP.NE.AND.EX P4, PT, RZ, UR13, PT, P4 ;  /* 0x0000000dff007c0c */ /* 0x000fda000bf85340 */
[----:B------:R-:W-:Y:S05]  /*3790*/  @P4 BRA `(.L_x_6830) ;  /* 0x0000000000084947 */ /* 0x000fea0003800000 */
[----:B------:R-:W-:Y:S05]  /*37a0*/  @P0 BRA `(.L_x_6831) ;  /* 0x0000000000200947 */ /* 0x000fea0003800000 */
[----:B------:R-:W-:Y:S05]  /*37b0*/  BRA `(.L_x_6832) ;  /* 0x0000000000247947 */ /* 0x000fea0003800000 */
.L_x_6830:
[----:B-----5:R-:W-:-:S05]  /*37c0*/  HADD2.F32 R36, -RZ, R64.H1_H1 ;  /* 0x30000040ff247230 */ /* 0x020fca0000004100 */
[----:B------:R-:W-:Y:S01]  /*37d0*/  FADD.FTZ R35, R36, R35 ;  /* 0x0000002324237221 */ /* 0x000fe20000010000 */
[----:B------:R-:W-:Y:S06]  /*37e0*/  BRA `(.L_x_6831) ;  /* 0x0000000000107947 */ /* 0x000fec0003800000 */
.L_x_6829:
[----:B-----5:R-:W-:-:S05]  /*37f0*/  HADD2.F32 R36, -RZ, R60.H1_H1 ;  /* 0x3000003cff247230 */ /* 0x020fca0000004100 */
[----:B------:R-:W-:Y:S01]  /*3800*/  FADD.FTZ R35, R36, R35 ;  /* 0x0000002324237221 */ /* 0x000fe20000010000 */
[----:B------:R-:W-:-:S05]  /*3810*/  @P2 HADD2.F32 R36, -RZ, R64.H1_H1 ;  /* 0x30000040ff242230 */ /* 0x000fca0000004100 */
[----:B------:R-:W-:-:S07]  /*3820*/  @P2 FADD.FTZ R35, R36, R35 ;  /* 0x0000002324232221 */ /* 0x000fce0000010000 */
.L_x_6831:
[----:B------:R-:W-:-:S04]  /*3830*/  F2FP.F16.F32.PACK_AB R36, RZ, R35 ;  /* 0x00000023ff24723e */ /* 0x000fc800000000ff */
[----:B------:R-:W-:-:S07]  /*3840*/  PRMT R68, R68, 0x5410, R36 ;  /* 0x0000541044447816 */ /* 0x000fce0000000024 */
.L_x_6832:
[----:B------:R-:W-:Y:S01]  /*3850*/  HADD2.F32 R36, -RZ, R73.H0_H0 ;  /* 0x20000049ff247230 */ /* 0x000fe20000004100 */
[----:B------:R-:W-:Y:S06]  /*3860*/  @P3 BRA `(.L_x_6833) ;  /* 0x0000000000203947 */ /* 0x000fec0003800000 */
[----:B------:R-:W-:-:S04]  /*3870*/  ISETP.NE.U32.AND P4, PT, RZ, UR12, PT ;  /* 0x0000000cff007c0c */ /* 0x000fc8000bf85070 */
[----:B------:R-:W-:-:S13]  /*3880*/  ISETP.NE.AND.EX P4, PT, RZ, UR13, PT, P4 ;  /* 0x0000000dff007c0c */ /* 0x000fda000bf85340 */
[----:B------:R-:W-:Y:S05]  /*3890*/  @P4 BRA `(.L_x_6834) ;  /* 0x0000000000084947 */ /* 0x000fea0003800000 */
[----:B------:R-:W-:Y:S05]  /*38a0*/  @P0 BRA `(.L_x_6835) ;  /* 0x0000000000200947 */ /* 0x000fea0003800000 */
[----:B------:R-:W-:Y:S05]  /*38b0*/  BRA `(.L_x_6836) ;  /* 0x0000000000247947 */ /* 0x000fea0003800000 */
.L_x_6834:
[----:B-----5:R-:W-:-:S05]  /*38c0*/  HADD2.F32 R72, -RZ, R65.H0_H0 ;  /* 0x20000041ff487230 */ /* 0x020fca0000004100 */
[----:B------:R-:W-:Y:S01]  /*38d0*/  FADD.FTZ R36, R72, R36 ;  /* 0x0000002448247221 */ /* 0x000fe20000010000 */
[----:B------:R-:W-:Y:S06]  /*38e0*/  BRA `(.L_x_6835) ;  /* 0x0000000000107947 */ /* 0x000fec0003800000 */
.L_x_6833:
[----:B-----5:R-:W-:-:S05]  /*38f0*/  HADD2.F32 R72, -RZ, R61.H0_H0 ;  /* 0x2000003dff487230 */ /* 0x020fca0000004100 */
[----:B------:R-:W-:Y:S01]  /*3900*/  FADD.FTZ R36, R72, R36 ;  /* 0x0000002448247221 */ /* 0x000fe20000010000 */
[----:B------:R-:W-:-:S05]  /*3910*/  @P2 HADD2.F32 R72, -RZ, R65.H0_H0 ;  /* 0x20000041ff482230 */ /* 0x000fca0000004100 */
[----:B------:R-:W-:-:S07]  /*3920*/  @P2 FADD.FTZ R36, R72, R36 ;  /* 0x0000002448242221 */ /* 0x000fce0000010000 */
.L_x_6835:
[----:B------:R-:W-:-:S04]  /*3930*/  F2FP.F16.F32.PACK_AB R72, RZ, R36 ;  /* 0x00000024ff48723e */ /* 0x000fc800000000ff */
[----:B------:R-:W-:-:S07]  /*3940*/  PRMT R69, R72, 0x7610, R69 ;  /* 0x0000761048457816 */ /* 0x000fce0000000045 */
.L_x_6836:
[----:B------:R-:W-:Y:S01]  /*3950*/  HADD2.F32 R85, -RZ, R73.H1_H1 ;  /* 0x30000049ff557230 */ /* 0x000fe20000004100 */
[----:B------:R-:W-:Y:S06]  /*3960*/  @P3 BRA `(.L_x_6837) ;  /* 0x0000000000203947 */ /* 0x000fec0003800000 */
[----:B------:R-:W-:-:S04]  /*3970*/  ISETP.NE.U32.AND P4, PT, RZ, UR12, PT ;  /* 0x0000000cff007c0c */ /* 0x000fc8000bf85070 */
[----:B------:R-:W-:-:S13]  /*3980*/  ISETP.NE.AND.EX P4, PT, RZ, UR13, PT, P4 ;  /* 0x0000000dff007c0c */ /* 0x000fda000bf85340 */
[----:B------:R-:W-:Y:S05]  /*3990*/  @P4 BRA `(.L_x_6838) ;  /* 0x0000000000084947 */ /* 0x000fea0003800000 */
[----:B------:R-:W-:Y:S05]  /*39a0*/  @P0 BRA `(.L_x_6839) ;  /* 0x0000000000200947 */ /* 0x000fea0003800000 */
[----:B------:R-:W-:Y:S05]  /*39b0*/  BRA `(.L_x_6840) ;  /* 0x0000000000247947 */ /* 0x000fea0003800000 */
.L_x_6838:
[----:B-----5:R-:W-:-:S05]  /*39c0*/  HADD2.F32 R72, -RZ, R65.H1_H1 ;  /* 0x30000041ff487230 */ /* 0x020fca0000004100 */
[----:B------:R-:W-:Y:S01]  /*39d0*/  FADD.FTZ R85, R72, R85 ;  /* 0x0000005548557221 */ /* 0x000fe20000010000 */
[----:B------:R-:W-:Y:S06]  /*39e0*/  BRA `(.L_x_6839) ;  /* 0x0000000000107947 */ /* 0x000fec0003800000 */
.L_x_6837:
[----:B-----5:R-:W-:-:S05]  /*39f0*/  HADD2.F32 R72, -RZ, R61.H1_H1 ;  /* 0x3000003dff487230 */ /* 0x020fca0000004100 */
[----:B------:R-:W-:Y:S01]  /*3a00*/  FADD.FTZ R85, R72, R85 ;  /* 0x0000005548557221 */ /* 0x000fe20000010000 */
[----:B------:R-:W-:-:S05]  /*3a10*/  @P2 HADD2.F32 R72, -RZ, R65.H1_H1 ;  /* 0x30000041ff482230 */ /* 0x000fca0000004100 */
[----:B------:R-:W-:-:S07]  /*3a20*/  @P2 FADD.FTZ R85, R72, R85 ;  /* 0x0000005548552221 */ /* 0x000fce0000010000 */
.L_x_6839:
[----:B------:R-:W-:-:S04]  /*3a30*/  F2FP.F16.F32.PACK_AB R72, RZ, R85 ;  /* 0x00000055ff48723e */ /* 0x000fc800000000ff */
[----:B------:R-:W-:-:S07]  /*3a40*/  PRMT R69, R69, 0x5410, R72 ;  /* 0x0000541045457816 */ /* 0x000fce0000000048 */
.L_x_6840:
[----:B------:R-:W-:Y:S01]  /*3a50*/  HADD2.F32 R86, -RZ, R74.H0_H0 ;  /* 0x2000004aff567230 */ /* 0x000fe20000004100 */
[----:B------:R-:W-:Y:S06]  /*3a60*/  @P3 BRA `(.L_x_6841) ;  /* 0x0000000000203947 */ /* 0x000fec0003800000 */
[----:B------:R-:W-:-:S04]  /*3a70*/  ISETP.NE.U32.AND P4, PT, RZ, UR12, PT ;  /* 0x0000000cff007c0c */ /* 0x000fc8000bf85070 */
[----:B------:R-:W-:-:S13]  /*3a80*/  ISETP.NE.AND.EX P4, PT, RZ, UR13, PT, P4 ;  /* 0x0000000dff007c0c */ /* 0x000fda000bf85340 */
[----:B------:R-:W-:Y:S05]  /*3a90*/  @P4 BRA `(.L_x_6842) ;  /* 0x0000000000084947 */ /* 0x000fea0003800000 */
[----:B------:R-:W-:Y:S05]  /*3aa0*/  @P0 BRA `(.L_x_6843) ;  /* 0x0000000000200947 */ /* 0x000fea0003800000 */
[----:B------:R-:W-:Y:S05]  /*3ab0*/  BRA `(.L_x_6844) ;  /* 0x0000000000247947 */ /* 0x000fea0003800000 */
.L_x_6842:
[----:B-----5:R-:W-:-:S05]  /*3ac0*/  HADD2.F32 R72, -RZ, R66.H0_H0 ;  /* 0x20000042ff487230 */ /* 0x020fca0000004100 */
[----:B------:R-:W-:Y:S01]  /*3ad0*/  FADD.FTZ R86, R72, R86 ;  /* 0x0000005648567221 */ /* 0x000fe20000010000 */
[----:B------:R-:W-:Y:S06]  /*3ae0*/  BRA `(.L_x_6843) ;  /* 0x0000000000107947 */ /* 0x000fec0003800000 */
.L_x_6841:
[----:B-----5:R-:W-:-:S05]  /*3af0*/  HADD2.F32 R72, -RZ, R62.H0_H0 ;  /* 0x2000003eff487230 */ /* 0x020fca0000004100 */
[----:B------:R-:W-:Y:S01]  /*3b00*/  FADD.FTZ R86, R72, R86 ;  /* 0x0000005648567221 */ /* 0x000fe20000010000 */
[----:B------:R-:W-:-:S05]  /*3b10*/  @P2 HADD2.F32 R72, -RZ, R66.H0_H0 ;  /* 0x20000042ff482230 */ /* 0x000fca0000004100 */
[----:B------:R-:W-:-:S07]  /*3b20*/  @P2 FADD.FTZ R86, R72, R86 ;  /* 0x0000005648562221 */ /* 0x000fce0000010000 */
.L_x_6843:
[----:B------:R-:W-:-:S04]  /*3b30*/  F2FP.F16.F32.PACK_AB R72, RZ, R86 ;  /* 0x00000056ff48723e */ /* 0x000fc800000000ff */
[----:B------:R-:W-:-:S07]  /*3b40*/  PRMT R70, R72, 0x7610, R70 ;  /* 0x0000761048467816 */ /* 0x000fce0000000046 */
.L_x_6844:
[----:B------:R-:W-:Y:S01]  /*3b50*/  HADD2.F32 R105, -RZ, R74.H1_H1 ;  /* 0x3000004aff697230 */ /* 0x000fe20000004100 */
[----:B------:R-:W-:Y:S06]  /*3b60*/  @P3 BRA `(.L_x_6845) ;  /* 0x0000000000203947 */ /* 0x000fec0003800000 */
[----:B------:R-:W-:-:S04]  /*3b70*/  ISETP.NE.U32.AND P4, PT, RZ, UR12, PT ;  /* 0x0000000cff007c0c */ /* 0x000fc8000bf85070 */
[----:B------:R-:W-:-:S13]  /*3b80*/  ISETP.NE.AND.EX P4, PT, RZ, UR13, PT, P4 ;  /* 0x0000000dff007c0c */ /* 0x000fda000bf85340 */
[----:B------:R-:W-:Y:S05]  /*3b90*/  @P4 BRA `(.L_x_6846) ;  /* 0x0000000000084947 */ /* 0x000fea0003800000 */
[----:B------:R-:W-:Y:S05]  /*3ba0*/  @P0 BRA `(.L_x_6847) ;  /* 0x0000000000200947 */ /* 0x000fea0003800000 */
[----:B------:R-:W-:Y:S05]  /*3bb0*/  BRA `(.L_x_6848) ;  /* 0x0000000000247947 */ /* 0x000fea0003800000 */
.L_x_6846:
[----:B-----5:R-:W-:-:S05]  /*3bc0*/  HADD2.F32 R72, -RZ, R66.H1_H1 ;  /* 0x30000042ff487230 */ /* 0x020fca0000004100 */
[----:B------:R-:W-:Y:S01]  /*3bd0*/  FADD.FTZ R105, R72, R105 ;  /* 0x0000006948697221 */ /* 0x000fe20000010000 */
[----:B------:R-:W-:Y:S06]  /*3be0*/  BRA `(.L_x_6847) ;  /* 0x0000000000107947 */ /* 0x000fec0003800000 */
.L_x_6845:
[----:B-----5:R-:W-:-:S05]  /*3bf0*/  HADD2.F32 R72, -RZ, R62.H1_H1 ;  /* 0x3000003eff487230 */ /* 0x020fca0000004100 */
[----:B------:R-:W-:Y:S01]  /*3c00*/  FADD.FTZ R105, R72, R105 ;  /* 0x0000006948697221 */ /* 0x000fe20000010000 */
[----:B------:R-:W-:-:S05]  /*3c10*/  @P2 HADD2.F32 R72, -RZ, R66.H1_H1 ;  /* 0x30000042ff482230 */ /* 0x000fca0000004100 */
[----:B------:R-:W-:-:S07]  /*3c20*/  @P2 FADD.FTZ R105, R72, R105 ;  /* 0x0000006948692221 */ /* 0x000fce0000010000 */
.L_x_6847:
[----:B------:R-:W-:-:S04]  /*3c30*/  F2FP.F16.F32.PACK_AB R72, RZ, R105 ;  /* 0x00000069ff48723e */ /* 0x000fc800000000ff */
[----:B------:R-:W-:-:S07]  /*3c40*/  PRMT R70, R70, 0x5410, R72 ;  /* 0x0000541046467816 */ /* 0x000fce0000000048 */
.L_x_6848:
[----:B------:R-:W-:Y:S01]  /*3c50*/  HADD2.F32 R106, -RZ, R75.H0_H0 ;  /* 0x2000004bff6a7230 */ /* 0x000fe20000004100 */
[----:B------:R-:W-:Y:S06]  /*3c60*/  @P3 BRA `(.L_x_6849) ;  /* 0x0000000000203947 */ /* 0x000fec0003800000 */
[----:B------:R-:W-:-:S04]  /*3c70*/  ISETP.NE.U32.AND P4, PT, RZ, UR12, PT ;  /* 0x0000000cff007c0c */ /* 0x000fc8000bf85070 */
[----:B------:R-:W-:-:S13]  /*3c80*/  ISETP.NE.AND.EX P4, PT, RZ, UR13, PT, P4 ;  /* 0x0000000dff007c0c */ /* 0x000fda000bf85340 */
[----:B------:R-:W-:Y:S05]  /*3c90*/  @P4 BRA `(.L_x_6850) ;  /* 0x0000000000084947 */ /* 0x000fea0003800000 */
[----:B------:R-:W-:Y:S05]  /*3ca0*/  @P0 BRA `(.L_x_6851) ;  /* 0x0000000000200947 */ /* 0x000fea0003800000 */
[----:B------:R-:W-:Y:S05]  /*3cb0*/  BRA `(.L_x_6852) ;  /* 0x0000000000247947 */ /* 0x000fea0003800000 */
.L_x_6850:
[----:B-----5:R-:W-:-:S05]  /*3cc0*/  HADD2.F32 R72, -RZ, R67.H0_H0 ;  /* 0x20000043ff487230 */ /* 0x020fca0000004100 */
[----:B------:R-:W-:Y:S01]  /*3cd0*/  FADD.FTZ R106, R72, R106 ;  /* 0x0000006a486a7221 */ /* 0x000fe20000010000 */
[----:B------:R-:W-:Y:S06]  /*3ce0*/  BRA `(.L_x_6851) ;  /* 0x0000000000107947 */ /* 0x000fec0003800000 */
.L_x_6849:
[----:B-----5:R-:W-:-:S05]  /*3cf0*/  HADD2.F32 R72, -RZ, R63.H0_H0 ;  /* 0x2000003fff487230 */ /* 0x020fca0000004100 */
[----:B------:R-:W-:Y:S01]  /*3d00*/  FADD.FTZ R106, R72, R106 ;  /* 0x0000006a486a7221 */ /* 0x000fe20000010000 */
[----:B------:R-:W-:-:S05]  /*3d10*/  @P2 HADD2.F32 R72, -RZ, R67.H0_H0 ;  /* 0x20000043ff482230 */ /* 0x000fca0000004100 */
[----:B------:R-:W-:-:S07]  /*3d20*/  @P2 FADD.FTZ R106, R72, R106 ;  /* 0x0000006a486a2221 */ /* 0x000fce0000010000 */
.L_x_6851:
[----:B------:R-:W-:-:S04]  /*3d30*/  F2FP.F16.F32.PACK_AB R72, RZ, R106 ;  /* 0x0000006aff48723e */ /* 0x000fc800000000ff */
[----:B------:R-:W-:-:S07]  /*3d40*/  PRMT R71, R72, 0x7610, R71 ;  /* 0x0000761048477816 */ /* 0x000fce0000000047 */
.L_x_6852:
[----:B------:R-:W-:Y:S01]  /*3d50*/  HADD2.F32 R125, -RZ, R75.H1_H1 ;  /* 0x3000004bff7d7230 */ /* 0x000fe20000004100 */
[----:B------:R-:W-:Y:S06]  /*3d60*/  @P3 BRA `(.L_x_6853) ;  /* 0x0000000000203947 */ /* 0x000fec0003800000 */
[----:B------:R-:W-:-:S04]  /*3d70*/  ISETP.NE.U32.AND P2, PT, RZ, UR12, PT ;  /* 0x0000000cff007c0c */ /* 0x000fc8000bf45070 */
[----:B------:R-:W-:-:S13]  /*3d80*/  ISETP.NE.AND.EX P2, PT, RZ, UR13, PT, P2 ;  /* 0x0000000dff007c0c */ /* 0x000fda000bf45320 */
[----:B------:R-:W-:Y:S05]  /*3d90*/  @P2 BRA `(.L_x_6854) ;  /* 0x0000000000082947 */ /* 0x000fea0003800000 */
[----:B------:R-:W-:Y:S05]  /*3da0*/  @P0 BRA `(.L_x_6855) ;  /* 0x0000000000200947 */ /* 0x000fea0003800000 */
[----:B------:R-:W-:Y:S05]  /*3db0*/  BRA `(.L_x_6856) ;  /* 0x0000000000247947 */ /* 0x000fea0003800000 */
.L_x_6854:
[----:B-----5:R-:W-:-:S05]  /*3dc0*/  HADD2.F32 R72, -RZ, R67.H1_H1 ;  /* 0x30000043ff487230 */ /* 0x020fca0000004100 */
[----:B------:R-:W-:Y:S01]  /*3dd0*/  FADD.FTZ R125, R72, R125 ;  /* 0x0000007d487d7221 */ /* 0x000fe20000010000 */
[----:B------:R-:W-:Y:S06]  /*3de0*/  BRA `(.L_x_6855) ;  /* 0x0000000000107947 */ /* 0x000fec0003800000 */
.L_x_6853:
[----:B-----5:R-:W-:-:S05]  /*3df0*/  HADD2.F32 R72, -RZ, R63.H1_H1 ;  /* 0x3000003fff487230 */ /* 0x020fca0000004100 */
[----:B------:R-:W-:Y:S01]  /*3e00*/  FADD.FTZ R125, R72, R125 ;  /* 0x0000007d487d7221 */ /* 0x000fe20000010000 */
[----:B------:R-:W-:-:S05]  /*3e10*/  @P2 HADD2.F32 R72, -RZ, R67.H1_H1 ;  /* 0x30000043ff482230 */ /* 0x000fca0000004100 */
[----:B------:R-:W-:-:S07]  /*3e20*/  @P2 FADD.FTZ R125, R72, R125 ;  /* 0x0000007d487d2221 */ /* 0x000fce0000010000 */
.L_x_6855:
[----:B------:R-:W-:-:S04]  /*3e30*/  F2FP.F16.F32.PACK_AB R72, RZ, R125 ;  /* 0x0000007dff48723e */ /* 0x000fc800000000ff */
[----:B------:R-:W-:-:S07]  /*3e40*/  PRMT R71, R71, 0x5410, R72 ;  /* 0x0000541047477816 */ /* 0x000fce0000000048 */
.L_x_6856:
[----:B------:R-:W0:Y:S01]  /*3e50*/  @P0 LDC.64 R72, c[0x0][0x238] ;  /* 0x00008e00ff480b82 */ /* 0x000e220000000a00 */
[C---:B------:R-:W-:Y:S02]  /*3e60*/  IADD3 R76, R58.reuse, 0x20, RZ ;  /* 0x000000203a4c7810 */ /* 0x040fe40007ffe0ff */
[----:B0-----:R-:W-:-:S04]  /*3e70*/  @P0 LEA R72, P2, R58, R72, 0x4 ;  /* 0x000000483a480211 */ /* 0x001fc800078420ff */
[----:B------:R-:W-:-:S05]  /*3e80*/  @P0 LEA.HI.X R73, R58, R73, RZ, 0x4, P2 ;  /* 0x000000493a490211 */ /* 0x000fca00010f24ff */
[----:B------:R0:W-:Y:S04]  /*3e90*/  @P0 STG.E.128 desc[UR4][R72.64], R68 ;  /* 0x0000004448000986 */ /* 0x0001e8000c101d04 */
.L_x_6824:
[----:B------:R-:W-:Y:S05]  /*3ea0*/  BSYNC B0 ;  /* 0x0000000000007941 */ /* 0x000fea0003800000 */
.L_x_6823:
        /* <DEDUP_REMOVED lines=18> */
[----:B--2---:R-:W-:-:S12]  /*3fd0*/  HADD2.F32 R37, -RZ, R72.H0_H0 ;  /* 0x20000048ff257230 */ /* 0x004fd80000004100 */
[----:B0-----:R-:W-:Y:S05]  /*3fe0*/  @P3 BRA `(.L_x_6859) ;  /* 0x0000000000203947 */ /* 0x001fea0003800000 */
[----:B------:R-:W-:-:S04]  /*3ff0*/  ISETP.NE.U32.AND P4, PT, RZ, UR12, PT ;  /* 0x0000000cff007c0c */ /* 0x000fc8000bf85070 */
[----:B------:R-:W-:-:S13]  /*4000*/  ISETP.NE.AND.EX P4, PT, RZ, UR13, PT, P4 ;  /* 0x0000000dff007c0c */ /* 0x000fda000bf85340 */
[----:B------:R-:W-:Y:S05]  /*4010*/  @P4 BRA `(.L_x_6860) ;  /* 0x0000000000084947 */ /* 0x000fea0003800000 */
[----:B------:R-:W-:Y:S05]  /*4020*/  @P0 BRA `(.L_x_6861) ;  /* 0x0000000000200947 */ /* 0x000fea0003800000 */
[----:B------:R-:W-:Y:S05]  /*4030*/  BRA `(.L_x_6862) ;  /* 0x0000000000247947 */ /* 0x000fea0003800000 */
.L_x_6860:
[----:B-----5:R-:W-:-:S05]  /*4040*/  HADD2.F32 R38, -RZ, R64.H0_H0 ;  /* 0x20000040ff267230 */ /* 0x020fca0000004100 */
[----:B------:R-:W-:Y:S01]  /*4050*/  FADD.FTZ R37, R38, R37 ;  /* 0x0000002526257221 */ /* 0x000fe20000010000 */
[----:B------:R-:W-:Y:S06]  /*4060*/  BRA `(.L_x_6861) ;  /* 0x0000000000107947 */ /* 0x000fec0003800000 */
.L_x_6859:
[----:B-----5:R-:W-:-:S05]  /*4070*/  HADD2.F32 R38, -RZ, R60.H0_H0 ;  /* 0x2000003cff267230 */ /* 0x020fca0000004100 */
[----:B------:R-:W-:Y:S01]  /*4080*/  FADD.FTZ R37, R38, R37 ;  /* 0x0000002526257221 */ /* 0x000fe20000010000 */
[----:B------:R-:W-:-:S05]  /*4090*/  @P2 HADD2.F32 R38, -RZ, R64.H0_H0 ;  /* 0x20000040ff262230 */ /* 0x000fca0000004100 */
[----:B------:R-:W-:-:S07]  /*40a0*/  @P2 FADD.FTZ R37, R38, R37 ;  /* 0x0000002526252221 */ /* 0x000fce0000010000 */
.L_x_6861:
[----:B------:R-:W-:-:S04]  /*40b0*/  F2FP.F16.F32.PACK_AB R38, RZ, R37 ;  /* 0x00000025ff26723e */ /* 0x000fc800000000ff */
[----:B------:R-:W-:-:S07]  /*40c0*/  PRMT R68, R38, 0x7610, R68 ;  /* 0x0000761026447816 */ /* 0x000fce0000000044 */
.L_x_6862:
[----:B------:R-:W-:Y:S01]  /*40d0*/  HADD2.F32 R38, -RZ, R72.H1_H1 ;  /* 0x30000048ff267230 */ /* 0x000fe20000004100 */
[----:B------:R-:W-:Y:S06]  /*40e0*/  @P3 BRA `(.L_x_6863) ;  /* 0x0000000000203947 */ /* 0x000fec0003800000 */
[----:B------:R-:W-:-:S04]  /*40f0*/  ISETP.NE.U32.AND P4, PT, RZ, UR12, PT ;  /* 0x0000000cff007c0c */ /* 0x000fc8000bf85070 */
[----:B------:R-:W-:-:S13]  /*4100*/  ISETP.NE.AND.EX P4, PT, RZ, UR13, PT, P4 ;  /* 0x0000000dff007c0c */ /* 0x000fda000bf85340 */
[----:B------:R-:W-:Y:S05]  /*4110*/  @P4 BRA `(.L_x_6864) ;  /* 0x0000000000084947 */ /* 0x000fea0003800000 */
[----:B------:R-:W-:Y:S05]  /*4120*/  @P0 BRA `(.L_x_6865) ;  /* 0x0000000000200947 */ /* 0x000fea0003800000 */
[----:B------:R-:W-:Y:S05]  /*4130*/  BRA `(.L_x_6866) ;  /* 0x0000000000247947 */ /* 0x000fea0003800000 */
.L_x_6864:
[----:B-----5:R-:W-:-:S05]  /*4140*/  HADD2.F32 R39, -RZ, R64.H1_H1 ;  /* 0x30000040ff277230 */ /* 0x020fca0000004100 */
[----:B------:R-:W-:Y:S01]  /*4150*/  FADD.FTZ R38, R39, R38 ;  /* 0x0000002627267221 */ /* 0x000fe20000010000 */
[----:B------:R-:W-:Y:S06]  /*4160*/  BRA `(.L_x_6865) ;  /* 0x0000000000107947 */ /* 0x000fec0003800000 */
.L_x_6863:
[----:B-----5:R-:W-:-:S05]  /*4170*/  HADD2.F32 R39, -RZ, R60.H1_H1 ;  /* 0x3000003cff277230 */ /* 0x020fca0000004100 */
[----:B------:R-:W-:Y:S01]  /*4180*/  FADD.FTZ R38, R39, R38 ;  /* 0x0000002627267221 */ /* 0x000fe20000010000 */
[----:B------:R-:W-:-:S05]  /*4190*/  @P2 HADD2.F32 R39, -RZ, R64.H1_H1 ;  /* 0x30000040ff272230 */ /* 0x000fca0000004100 */
[----:B------:R-:W-:-:S07]  /*41a0*/  @P2 FADD.FTZ R38, R39, R38 ;  /* 0x0000002627262221 */ /* 0x000fce0000010000 */
.L_x_6865:
[----:B------:R-:W-:-:S04]  /*41b0*/  F2FP.F16.F32.PACK_AB R39, RZ, R38 ;  /* 0x00000026ff27723e */ /* 0x000fc800000000ff */
[----:B------:R-:W-:-:S07]  /*41c0*/  PRMT R68, R68, 0x5410, R39 ;  /* 0x0000541044447816 */ /* 0x000fce0000000027 */
.L_x_6866:
[----:B------:R-:W-:Y:S01]  /*41d0*/  HADD2.F32 R39, -RZ, R73.H0_H0 ;  /* 0x20000049ff277230 */ /* 0x000fe20000004100 */
[----:B------:R-:W-:Y:S06]  /*41e0*/  @P3 BRA `(.L_x_6867) ;  /* 0x0000000000203947 */ /* 0x000fec0003800000 */
[----:B------:R-:W-:-:S04]  /*41f0*/  ISETP.NE.U32.AND P4, PT, RZ, UR12, PT ;  /* 0x0000000cff007c0c */ /* 0x000fc8000bf85070 */
[----:B------:R-:W-:-:S13]  /*4200*/  ISETP.NE.AND.EX P4, PT, RZ, UR13, PT, P4 ;  /* 0x0000000dff007c0c */ /* 0x000fda000bf85340 */
[----:B------:R-:W-:Y:S05]  /*4210*/  @P4 BRA `(.L_x_6868) ;  /* 0x0000000000084947 */ /* 0x000fea0003800000 */
[----:B------:R-:W-:Y:S05]  /*4220*/  @P0 BRA `(.L_x_6869) ;  /* 0x0000000000200947 */ /* 0x000fea0003800000 */
[----:B------:R-:W-:Y:S05]  /*4230*/  BRA `(.L_x_6870) ;  /* 0x0000000000247947 */ /* 0x000fea0003800000 */
.L_x_6868:
[----:B-----5:R-:W-:-:S05]  /*4240*/  HADD2.F32 R72, -RZ, R65.H0_H0 ;  /* 0x20000041ff487230 */ /* 0x020fca0000004100 */
[----:B------:R-:W-:Y:S01]  /*4250*/  FADD.FTZ R39, R72, R39 ;  /* 0x0000002748277221 */ /* 0x000fe20000010000 */
[----:B------:R-:W-:Y:S06]  /*4260*/  BRA `(.L_x_6869) ;  /* 0x0000000000107947 */ /* 0x000fec0003800000 */
.L_x_6867:
[----:B-----5:R-:W-:-:S05]  /*4270*/  HADD2.F32 R72, -RZ, R61.H0_H0 ;  /* 0x2000003dff487230 */ /* 0x020fca0000004100 */
[----:B------:R-:W-:Y:S01]  /*4280*/  FADD.FTZ R39, R72, R39 ;  /* 0x0000002748277221 */ /* 0x000fe20000010000 */
[----:B------:R-:W-:-:S05]  /*4290*/  @P2 HADD2.F32 R72, -RZ, R65.H0_H0 ;  /* 0x20000041ff482230 */ /* 0x000fca0000004100 */
[----:B------:R-:W-:-:S07]  /*42a0*/  @P2 FADD.FTZ R39, R72, R39 ;  /* 0x0000002748272221 */ /* 0x000fce0000010000 */
.L_x_6869:
[----:B------:R-:W-:-:S04]  /*42b0*/  F2FP.F16.F32.PACK_AB R72, RZ, R39 ;  /* 0x00000027ff48723e */ /* 0x000fc800000000ff */
[----:B------:R-:W-:-:S07]  /*42c0*/  PRMT R69, R72, 0x7610, R69 ;  /* 0x0000761048457816 */ /* 0x000fce0000000045 */
.L_x_6870:
[----:B------:R-:W-:Y:S01]  /*42d0*/  HADD2.F32 R87, -RZ, R73.H1_H1 ;  /* 0x30000049ff577230 */ /* 0x000fe20000004100 */
[----:B------:R-:W-:Y:S06]  /*42e0*/  @P3 BRA `(.L_x_6871) ;  /* 0x0000000000203947 */ /* 0x000fec0003800000 */
[----:B------:R-:W-:-:S04]  /*42f0*/  ISETP.NE.U32.AND P4, PT, RZ, UR12, PT ;  /* 0x0000000cff007c0c */ /* 0x000fc8000bf85070 */
[----:B------:R-:W-:-:S13]  /*4300*/  ISETP.NE.AND.EX P4, PT, RZ, UR13, PT, P4 ;  /* 0x0000000dff007c0c */ /* 0x000fda000bf85340 */
[----:B------:R-:W-:Y:S05]  /*4310*/  @P4 BRA `(.L_x_6872) ;  /* 0x0000000000084947 */ /* 0x000fea0003800000 */
[----:B------:R-:W-:Y:S05]  /*4320*/  @P0 BRA `(.L_x_6873) ;  /* 0x0000000000200947 */ /* 0x000fea0003800000 */
[----:B------:R-:W-:Y:S05]  /*4330*/  BRA `(.L_x_6874) ;  /* 0x0000000000247947 */ /* 0x000fea0003800000 */
.L_x_6872:
[----:B-----5:R-:W-:-:S05]  /*4340*/  HADD2.F32 R72, -RZ, R65.H1_H1 ;  /* 0x30000041ff487230 */ /* 0x020fca0000004100 */
[----:B------:R-:W-:Y:S01]  /*4350*/  FADD.FTZ R87, R72, R87 ;  /* 0x0000005748577221 */ /* 0x000fe20000010000 */
[----:B------:R-:W-:Y:S06]  /*4360*/  BRA `(.L_x_6873) ;  /* 0x0000000000107947 */ /* 0x000fec0003800000 */
.L_x_6871:
[----:B-----5:R-:W-:-:S05]  /*4370*/  HADD2.F32 R72, -RZ, R61.H1_H1 ;  /* 0x3000003dff487230 */ /* 0x020fca0000004100 */
[----:B------:R-:W-:Y:S01]  /*4380*/  FADD.FTZ R87, R72, R87 ;  /* 0x0000005748577221 */ /* 0x000fe20000010000 */
[----:B------:R-:W-:-:S05]  /*4390*/  @P2 HADD2.F32 R72, -RZ, R65.H1_H1 ;  /* 0x30000041ff482230 */ /* 0x000fca0000004100 */
[----:B------:R-:W-:-:S07]  /*43a0*/  @P2 FADD.FTZ R87, R72, R87 ;  /* 0x0000005748572221 */ /* 0x000fce0000010000 */
.L_x_6873:
[----:B------:R-:W-:-:S04]  /*43b0*/  F2FP.F16.F32.PACK_AB R72, RZ, R87 ;  /* 0x00000057ff48723e */ /* 0x000fc800000000ff */
[----:B------:R-:W-:-:S07]  /*43c0*/  PRMT R69, R69, 0x5410, R72 ;  /* 0x0000541045457816 */ /* 0x000fce0000000048 */
.L_x_6874:
[----:B------:R-:W-:Y:S01]  /*43d0*/  HADD2.F32 R88, -RZ, R74.H0_H0 ;  /* 0x2000004aff587230 */ /* 0x000fe20000004100 */
[----:B------:R-:W-:Y:S06]  /*43e0*/  @P3 BRA `(.L_x_6875) ;  /* 0x0000000000203947 */ /* 0x000fec0003800000 */
[----:B------:R-:W-:-:S04]  /*43f0*/  ISETP.NE.U32.AND P4, PT, RZ, UR12, PT ;  /* 0x0000000cff007c0c */ /* 0x000fc8000bf85070 */
[----:B------:R-:W-:-:S13]  /*4400*/  ISETP.NE.AND.EX P4, PT, RZ, UR13, PT, P4 ;  /* 0x0000000dff007c0c */ /* 0x000fda000bf85340 */
[----:B------:R-:W-:Y:S05]  /*4410*/  @P4 BRA `(.L_x_6876) ;  /* 0x0000000000084947 */ /* 0x000fea0003800000 */
[----:B------:R-:W-:Y:S05]  /*4420*/  @P0 BRA `(.L_x_6877) ;  /* 0x0000000000200947 */ /* 0x000fea0003800000 */
[----:B------:R-:W-:Y:S05]  /*4430*/  BRA `(.L_x_6878) ;  /* 0x0000000000247947 */ /* 0x000fea0003800000 */
.L_x_6876:
[----:B-----5:R-:W-:-:S05]  /*4440*/  HADD2.F32 R72, -RZ, R66.H0_H0 ;  /* 0x20000042ff487230 */ /* 0x020fca0000004100 */
[----:B------:R-:W-:Y:S01]  /*4450*/  FADD.FTZ R88, R72, R88 ;  /* 0x0000005848587221 */ /* 0x000fe20000010000 */
[----:B------:R-:W-:Y:S06]  /*4460*/  BRA `(.L_x_6877) ;  /* 0x0000000000107947 */ /* 0x000fec0003800000 */
.L_x_6875:
[----:B-----5:R-:W-:-:S05]  /*4470*/  HADD2.F32 R72, -RZ, R62.H0_H0 ;  /* 0x2000003eff487230 */ /* 0x020fca0000004100 */
[----:B------:R-:W-:Y:S01]  /*4480*/  FADD.FTZ R88, R72, R88 ;  /* 0x0000005848587221 */ /* 0x000fe20000010000 */
[----:B------:R-:W-:-:S05]  /*4490*/  @P2 HADD2.F32 R72, -RZ, R66.H0_H0 ;  /* 0x20000042ff482230 */ /* 0x000fca0000004100 */
[----:B------:R-:W-:-:S07]  /*44a0*/  @P2 FADD.FTZ R88, R72, R88 ;  /* 0x0000005848582221 */ /* 0x000fce0000010000 */
.L_x_6877:
[----:B------:R-:W-:-:S04]  /*44b0*/  F2FP.F16.F32.PACK_AB R72, RZ, R88 ;  /* 0x00000058ff48723e */ /* 0x000fc800000000ff */
[----:B------:R-:W-:-:S07]  /*44c0*/  PRMT R70, R72, 0x7610, R70 ;  /* 0x0000761048467816 */ /* 0x000fce0000000046 */
.L_x_6878:
[----:B------:R-:W-:Y:S01]  /*44d0*/  HADD2.F32 R107, -RZ, R74.H1_H1 ;  /* 0x3000004aff6b7230 */ /* 0x000fe20000004100 */
[----:B------:R-:W-:Y:S06]  /*44e0*/  @P3 BRA `(.L_x_6879) ;  /* 0x0000000000203947 */ /* 0x000fec0003800000 */
[----:B------:R-:W-:-:S04]  /*44f0*/  ISETP.NE.U32.AND P4, PT, RZ, UR12, PT ;  /* 0x0000000cff007c0c */ /* 0x000fc8000bf85070 */
[----:B------:R-:W-:-:S13]  /*4500*/  ISETP.NE.AND.EX P4, PT, RZ, UR13, PT, P4 ;  /* 0x0000000dff007c0c */ /* 0x000fda000bf85340 */
[----:B------:R-:W-:Y:S05]  /*4510*/  @P4 BRA `(.L_x_6880) ;  /* 0x0000000000084947 */ /* 0x000fea0003800000 */
[----:B------:R-:W-:Y:S05]  /*4520*/  @P0 BRA `(.L_x_6881) ;  /* 0x0000000000200947 */ /* 0x000fea0003800000 */
[----:B------:R-:W-:Y:S05]  /*4530*/  BRA `(.L_x_6882) ;  /* 0x0000000000247947 */ /* 0x000fea0003800000 */
.L_x_6880:
[----:B-----5:R-:W-:-:S05]  /*4540*/  HADD2.F32 R72, -RZ, R66.H1_H1 ;  /* 0x30000042ff487230 */ /* 0x020fca0000004100 */
[----:B------:R-:W-:Y:S01]  /*4550*/  FADD.FTZ R107, R72, R107 ;  /* 0x0000006b486b7221 */ /* 0x000fe20000010000 */
[----:B------:R-:W-:Y:S06]  /*4560*/  BRA `(.L_x_6881) ;  /* 0x0000000000107947 */ /* 0x000fec0003800000 */
.L_x_6879:
[----:B-----5:R-:W-:-:S05]  /*4570*/  HADD2.F32 R72, -RZ, R62.H1_H1 ;  /* 0x3000003eff487230 */ /* 0x020fca0000004100 */
[----:B------:R-:W-:Y:S01]  /*4580*/  FADD.FTZ R107, R72, R107 ;  /* 0x0000006b486b7221 */ /* 0x000fe20000010000 */
[----:B------:R-:W-:-:S05]  /*4590*/  @P2 HADD2.F32 R72, -RZ, R66.H1_H1 ;  /* 0x30000042ff482230 */ /* 0x000fca0000004100 */
[----:B------:R-:W-:-:S07]  /*45a0*/  @P2 FADD.FTZ R107, R72, R107 ;  /* 0x0000006b486b2221 */ /* 0x000fce0000010000 */
.L_x_6881:
[----:B------:R-:W-:-:S04]  /*45b0*/  F2FP.F16.F32.PACK_AB R72, RZ, R107 ;  /* 0x0000006bff48723e */ /* 0x000fc800000000ff */
[----:B------:R-:W-:-:S07]  /*45c0*/  PRMT R70, R70, 0x5410, R72 ;  /* 0x0000541046467816 */ /* 0x000fce0000000048 */
.L_x_6882:
[----:B------:R-:W-:Y:S01]  /*45d0*/  HADD2.F32 R108, -RZ, R75.H0_H0 ;  /* 0x2000004bff6c7230 */ /* 0x000fe20000004100 */
[----:B------:R-:W-:Y:S06]  /*45e0*/  @P3 BRA `(.L_x_6883) ;  /* 0x0000000000203947 */ /* 0x000fec0003800000 */
[----:B------:R-:W-:-:S04]  /*45f0*/  ISETP.NE.U32.AND P4, PT, RZ, UR12, PT ;  /* 0x0000000cff007c0c */ /* 0x000fc8000bf85070 */
[----:B------:R-:W-:-:S13]  /*4600*/  ISETP.NE.AND.EX P4, PT, RZ, UR13, PT, P4 ;  /* 0x0000000dff007c0c */ /* 0x000fda000bf85340 */
[----:B------:R-:W-:Y:S05]  /*4610*/  @P4 BRA `(.L_x_6884) ;  /* 0x0000000000084947 */ /* 0x000fea0003800000 */
[----:B------:R-:W-:Y:S05]  /*4620*/  @P0 BRA `(.L_x_6885) ;  /* 0x0000000000200947 */ /* 0x000fea0003800000 */
[----:B------:R-:W-:Y:S05]  /*4630*/  BRA `(.L_x_6886) ;  /* 0x0000000000247947 */ /* 0x000fea0003800000 */
.L_x_6884:
[----:B-----5:R-:W-:-:S05]  /*4640*/  HADD2.F32 R72, -RZ, R67.H0_H0 ;  /* 0x20000043ff487230 */ /* 0x020fca0000004100 */
[----:B------:R-:W-:Y:S01]  /*4650*/  FADD.FTZ R108, R72, R108 ;  /* 0x0000006c486c7221 */ /* 0x000fe20000010000 */
[----:B------:R-:W-:Y:S06]  /*4660*/  BRA `(.L_x_6885) ;  /* 0x0000000000107947 */ /* 0x000fec0003800000 */
.L_x_6883:
[----:B-----5:R-:W-:-:S05]  /*4670*/  HADD2.F32 R72, -RZ, R63.H0_H0 ;  /* 0x2000003fff487230 */ /* 0x020fca0000004100 */
[----:B------:R-:W-:Y:S01]  /*4680*/  FADD.FTZ R108, R72, R108 ;  /* 0x0000006c486c7221 */ /* 0x000fe20000010000 */
[----:B------:R-:W-:-:S05]  /*4690*/  @P2 HADD2.F32 R72, -RZ, R67.H0_H0 ;  /* 0x20000043ff482230 */ /* 0x000fca0000004100 */
[----:B------:R-:W-:-:S07]  /*46a0*/  @P2 FADD.FTZ R108, R72, R108 ;  /* 0x0000006c486c2221 */ /* 0x000fce0000010000 */
.L_x_6885:
[----:B------:R-:W-:-:S04]  /*46b0*/  F2FP.F16.F32.PACK_AB R72, RZ, R108 ;  /* 0x0000006cff48723e */ /* 0x000fc800000000ff */
[----:B------:R-:W-:-:S07]  /*46c0*/  PRMT R71, R72, 0x7610, R71 ;  /* 0x0000761048477816 */ /* 0x000fce0000000047 */
.L_x_6886:
[----:B------:R-:W-:Y:S01]  /*46d0*/  HADD2.F32 R126, -RZ, R75.H1_H1 ;  /* 0x3000004bff7e7230 */ /* 0x000fe20000004100 */
[----:B------:R-:W-:Y:S06]  /*46e0*/  @P3 BRA `(.L_x_6887) ;  /* 0x0000000000203947 */ /* 0x000fec0003800000 */
[----:B------:R-:W-:-:S04]  /*46f0*/  ISETP.NE.U32.AND P2, PT, RZ, UR12, PT ;  /* 0x0000000cff007c0c */ /* 0x000fc8000bf45070 */
[----:B------:R-:W-:-:S13]  /*4700*/  ISETP.NE.AND.EX P2, PT, RZ, UR13, PT, P2 ;  /* 0x0000000dff007c0c */ /* 0x000fda000bf45320 */
[----:B------:R-:W-:Y:S05]  /*4710*/  @P2 BRA `(.L_x_6888) ;  /* 0x0000000000082947 */ /* 0x000fea0003800000 */
[----:B------:R-:W-:Y:S05]  /*4720*/  @P0 BRA `(.L_x_6889) ;  /* 0x0000000000200947 */ /* 0x000fea0003800000 */
[----:B------:R-:W-:Y:S05]  /*4730*/  BRA `(.L_x_6890) ;  /* 0x0000000000247947 */ /* 0x000fea0003800000 */
.L_x_6888:
[----:B-----5:R-:W-:-:S05]  /*4740*/  HADD2.F32 R72, -RZ, R67.H1_H1 ;  /* 0x30000043ff487230 */ /* 0x020fca0000004100 */
[----:B------:R-:W-:Y:S01]  /*4750*/  FADD.FTZ R126, R72, R126 ;  /* 0x0000007e487e7221 */ /* 0x000fe20000010000 */
[----:B------:R-:W-:Y:S06]  /*4760*/  BRA `(.L_x_6889) ;  /* 0x0000000000107947 */ /* 0x000fec0003800000 */
.L_x_6887:
[----:B-----5:R-:W-:-:S05]  /*4770*/  HADD2.F32 R72, -RZ, R63.H1_H1 ;  /* 0x3000003fff487230 */ /* 0x020fca0000004100 */
[----:B------:R-:W-:Y:S01]  /*4780*/  FADD.FTZ R126, R72, R126 ;  /* 0x0000007e487e7221 */ /* 0x000fe20000010000 */
[----:B------:R-:W-:-:S05]  /*4790*/  @P2 HADD2.F32 R72, -RZ, R67.H1_H1 ;  /* 0x30000043ff482230 */ /* 0x000fca0000004100 */
[----:B------:R-:W-:-:S07]  /*47a0*/  @P2 FADD.FTZ R126, R72, R126 ;  /* 0x0000007e487e2221 */ /* 0x000fce0000010000 */
.L_x_6889:
[----:B------:R-:W-:-:S04]  /*47b0*/  F2FP.F16.F32.PACK_AB R72, RZ, R126 ;  /* 0x0000007eff48723e */ /* 0x000fc800000000ff */
[----:B------:R-:W-:-:S07]  /*47c0*/  PRMT R71, R71, 0x5410, R72 ;  /* 0x0000541047477816 */ /* 0x000fce0000000048 */
.L_x_6890:
[----:B------:R-:W0:Y:S02]  /*47d0*/  @P0 LDC.64 R72, c[0x0][0x238] ;  /* 0x00008e00ff480b82 */ /* 0x000e240000000a00 */
[----:B0-----:R-:W-:-:S04]  /*47e0*/  @P0 LEA R72, P2, R76, R72, 0x4 ;  /* 0x000000484c480211 */ /* 0x001fc800078420ff */
[C---:B------:R-:W-:Y:S02]  /*47f0*/  @P0 LEA.HI.X R73, R76.reuse, R73, RZ, 0x4, P2 ;  /* 0x000000494c490211 */ /* 0x040fe400010f24ff */
[----:B------:R-:W-:-:S03]  /*4800*/  IADD3 R76, R76, 0x20, RZ ;  /* 0x000000204c4c7810 */ /* 0x000fc60007ffe0ff */
[----:B------:R1:W-:Y:S04]  /*4810*/  @P0 STG.E.128 desc[UR4][R72.64], R68 ;  /* 0x0000004448000986 */ /* 0x0003e8000c101d04 */
.L_x_6858:
[----:B------:R-:W-:Y:S05]  /*4820*/  BSYNC B0 ;  /* 0x0000000000007941 */ /* 0x000fea0003800000 */
.L_x_6857:
        /* <DEDUP_REMOVED lines=25> */
.L_x_6894:
[----:B-----5:R-:W-:-:S05]  /*49c0*/  HADD2.F32 R41, -RZ, R64.H0_H0 ;  /* 0x20000040ff297230 */ /* 0x020fca0000004100 */
[----:B------:R-:W-:Y:S01]  /*49d0*/  FADD.FTZ R40, R41, R40 ;  /* 0x0000002829287221 */ /* 0x000fe20000010000 */
[----:B------:R-:W-:Y:S06]  /*49e0*/  BRA `(.L_x_6895) ;  /* 0x0000000000107947 */ /* 0x000fec0003800000 */
.L_x_6893:
[----:B-----5:R-:W-:-:S05]  /*49f0*/  HADD2.F32 R41, -RZ, R60.H0_H0 ;  /* 0x2000003cff297230 */ /* 0x020fca0000004100 */
[----:B------:R-:W-:Y:S01]  /*4a00*/  FADD.FTZ R40, R41, R40 ;  /* 0x0000002829287221 */ /* 0x000fe20000010000 */
[----:B------:R-:W-:-:S05]  /*4a10*/  @P2 HADD2.F32 R41, -RZ, R64.H0_H0 ;  /* 0x20000040ff292230 */ /* 0x000fca0000004100 */
[----:B------:R-:W-:-:S07]  /*4a20*/  @P2 FADD.FTZ R40, R41, R40 ;  /* 0x0000002829282221 */ /* 0x000fce0000010000 */
.L_x_6895:
[----:B------:R-:W-:-:S04]  /*4a30*/  F2FP.F16.F32.PACK_AB R41, RZ, R40 ;  /* 0x00000028ff29723e */ /* 0x000fc800000000ff */
[----:B------:R-:W-:-:S07]  /*4a40*/  PRMT R68, R41, 0x7610, R68 ;  /* 0x0000761029447816 */ /* 0x000fce0000000044 */
.L_x_6896:
[----:B------:R-:W-:Y:S01]  /*4a50*/  HADD2.F32 R41, -RZ, R72.H1_H1 ;  /* 0x30000048ff297230 */ /* 0x000fe20000004100 */
[----:B------:R-:W-:Y:S06]  /*4a60*/  @P3 BRA `(.L_x_6897) ;  /* 0x0000000000203947 */ /* 0x000fec0003800000 */
[----:B------:R-:W-:-:S04]  /*4a70*/  ISETP.NE.U32.AND P4, PT, RZ, UR12, PT ;  /* 0x0000000cff007c0c */ /* 0x000fc8000bf85070 */
[----:B------:R-:W-:-:S13]  /*4a80*/  ISETP.NE.AND.EX P4, PT, RZ, UR13, PT, P4 ;  /* 0x0000000dff007c0c */ /* 0x000fda000bf85340 */
[----:B------:R-:W-:Y:S05]  /*4a90*/  @P4 BRA `(.L_x_6898) ;  /* 0x0000000000084947 */ /* 0x000fea0003800000 */
[----:B------:R-:W-:Y:S05]  /*4aa0*/  @P0 BRA `(.L_x_6899) ;  /* 0x0000000000200947 */ /* 0x000fea0003800000 */
[----:B------:R-:W-:Y:S05]  /*4ab0*/  BRA `(.L_x_6900) ;  /* 0x0000000000247947 */ /* 0x000fea0003800000 */
.L_x_6898:
[----:B-----5:R-:W-:-:S05]  /*4ac0*/  HADD2.F32 R42, -RZ, R64.H1_H1 ;  /* 0x30000040ff2a7230 */ /* 0x020fca0000004100 */
[----:B------:R-:W-:Y:S01]  /*4ad0*/  FADD.FTZ R41, R42, R41 ;  /* 0x000000292a297221 */ /* 0x000fe20000010000 */
[----:B------:R-:W-:Y:S06]  /*4ae0*/  BRA `(.L_x_6899) ;  /* 0x0000000000107947 */ /* 0x000fec0003800000 */
.L_x_6897:
[----:B-----5:R-:W-:-:S05]  /*4af0*/  HADD2.F32 R42, -RZ, R60.H1_H1 ;  /* 0x3000003cff2a7230 */ /* 0x020fca0000004100 */
[----:B------:R-:W-:Y:S01]  /*4b00*/  FADD.FTZ R41, R42, R41 ;  /* 0x000000292a297221 */ /* 0x000fe20000010000 */
[----:B------:R-:W-:-:S05]  /*4b10*/  @P2 HADD2.F32 R42, -RZ, R64.H1_H1 ;  /* 0x30000040ff2a2230 */ /* 0x000fca0000004100 */
[----:B------:R-:W-:-:S07]  /*4b20*/  @P2 FADD.FTZ R41, R42, R41 ;  /* 0x000000292a292221 */ /* 0x000fce0000010000 */
.L_x_6899:
[----:B------:R-:W-:-:S04]  /*4b30*/  F2FP.F16.F32.PACK_AB R42, RZ, R41 ;  /* 0x00000029ff2a723e */ /* 0x000fc800000000ff */
[----:B------:R-:W-:-:S07]  /*4b40*/  PRMT R68, R68, 0x5410, R42 ;  /* 0x0000541044447816 */ /* 0x000fce000000002a */
.L_x_6900:
[----:B------:R-:W-:Y:S01]  /*4b50*/  HADD2.F32 R42, -RZ, R73.H0_H0 ;  /* 0x20000049ff2a7230 */ /* 0x000fe20000004100 */
[----:B------:R-:W-:Y:S06]  /*4b60*/  @P3 BRA `(.L_x_6901) ;  /* 0x0000000000203947 */ /* 0x000fec0003800000 */
[----:B------:R-:W-:-:S04]  /*4b70*/  ISETP.NE.U32.AND P4, PT, RZ, UR12, PT ;  /* 0x0000000cff007c0c */ /* 0x000fc8000bf85070 */
[----:B------:R-:W-:-:S13]  /*4b80*/  ISETP.NE.AND.EX P4, PT, RZ, UR13, PT, P4 ;  /* 0x0000000dff007c0c */ /* 0x000fda000bf85340 */
[----:B------:R-:W-:Y:S05]  /*4b90*/  @P4 BRA `(.L_x_6902) ;  /* 0x0000000000084947 */ /* 0x000fea0003800000 */
[----:B------:R-:W-:Y:S05]  /*4ba0*/  @P0 BRA `(.L_x_6903) ;  /* 0x0000000000200947 */ /* 0x000fea0003800000 */
[----:B------:R-:W-:Y:S05]  /*4bb0*/  BRA `(.L_x_6904) ;  /* 0x0000000000247947 */ /* 0x000fea0003800000 */
.L_x_6902:
[----:B-----5:R-:W-:-:S05]  /*4bc0*/  HADD2.F32 R72, -RZ, R65.H0_H0 ;  /* 0x20000041ff487230 */ /* 0x020fca0000004100 */
[----:B------:R-:W-:Y:S01]  /*4bd0*/  FADD.FTZ R42, R72, R42 ;  /* 0x0000002a482a7221 */ /* 0x000fe20000010000 */
[----:B------:R-:W-:Y:S06]  /*4be0*/  BRA `(.L_x_6903) ;  /* 0x0000000000107947 */ /* 0x000fec0003800000 */
.L_x_6901:
[----:B-----5:R-:W-:-:S05]  /*4bf0*/  HADD2.F32 R72, -RZ, R61.H0_H0 ;  /* 0x2000003dff487230 */ /* 0x020fca0000004100 */
[----:B------:R-:W-:Y:S01]  /*4c00*/  FADD.FTZ R42, R72, R42 ;  /* 0x0000002a482a7221 */ /* 0x000fe20000010000 */
[----:B------:R-:W-:-:S05]  /*4c10*/  @P2 HADD2.F32 R72, -RZ, R65.H0_H0 ;  /* 0x20000041ff482230 */ /* 0x000fca0000004100 */
[----:B------:R-:W-:-:S07]  /*4c20*/  @P2 FADD.FTZ R42, R72, R42 ;  /* 0x0000002a482a2221 */ /* 0x000fce0000010000 */
.L_x_6903:
[----:B------:R-:W-:-:S04]  /*4c30*/  F2FP.F16.F32.PACK_AB R72, RZ, R42 ;  /* 0x0000002aff48723e */ /* 0x000fc800000000ff */
[----:B------:R-:W-:-:S07]  /*4c40*/  PRMT R69, R72, 0x7610, R69 ;  /* 0x0000761048457816 */ /* 0x000fce0000000045 */
.L_x_6904:
[----:B------:R-:W-:Y:S01]  /*4c50*/  HADD2.F32 R89, -RZ, R73.H1_H1 ;  /* 0x30000049ff597230 */ /* 0x000fe20000004100 */
[----:B------:R-:W-:Y:S06]  /*4c60*/  @P3 BRA `(.L_x_6905) ;  /* 0x0000000000203947 */ /* 0x000fec0003800000 */
[----:B------:R-:W-:-:S04]  /*4c70*/  ISETP.NE.U32.AND P4, PT, RZ, UR12, PT ;  /* 0x0000000cff007c0c */ /* 0x000fc8000bf85070 */
[----:B------:R-:W-:-:S13]  /*4c80*/  ISETP.NE.AND.EX P4, PT, RZ, UR13, PT, P4 ;  /* 0x0000000dff007c0c */ /* 0x000fda000bf85340 */
[----:B------:R-:W-:Y:S05]  /*4c90*/  @P4 BRA `(.L_x_6906) ;  /* 0x0000000000084947 */ /* 0x000fea0003800000 */
[----:B------:R-:W-:Y:S05]  /*4ca0*/  @P0 BRA `(.L_x_6907) ;  /* 0x0000000000200947 */ /* 0x000fea0003800000 */
[----:B------:R-:W-:Y:S05]  /*4cb0*/  BRA `(.L_x_6908) ;  /* 0x0000000000247947 */ /* 0x000fea0003800000 */
.L_x_6906:
[----:B-----5:R-:W-:-:S05]  /*4cc0*/  HADD2.F32 R72, -RZ, R65.H1_H1 ;  /* 0x30000041ff487230 */ /* 0x020fca0000004100 */
[----:B------:R-:W-:Y:S01]  /*4cd0*/  FADD.FTZ R89, R72, R89 ;  /* 0x0000005948597221 */ /* 0x000fe20000010000 */
[----:B------:R-:W-:Y:S06]  /*4ce0*/  BRA `(.L_x_6907) ;  /* 0x0000000000107947 */ /* 0x000fec0003800000 */
.L_x_6905:
[----:B-----5:R-:W-:-:S05]  /*4cf0*/  HADD2.F32 R72, -RZ, R61.H1_H1 ;  /* 0x3000003dff487230 */ /* 0x020fca0000004100 */
[----:B------:R-:W-:Y:S01]  /*4d00*/  FADD.FTZ R89, R72, R89 ;  /* 0x0000005948597221 */ /* 0x000fe20000010000 */
[----:B------:R-:W-:-:S05]  /*4d10*/  @P2 HADD2.F32 R72, -RZ, R65.H1_H1 ;  /* 0x30000041ff482230 */ /* 0x000fca0000004100 */
[----:B------:R-:W-:-:S07]  /*4d20*/  @P2 FADD.FTZ R89, R72, R89 ;  /* 0x0000005948592221 */ /* 0x000fce0000010000 */
.L_x_6907:
[----:B------:R-:W-:-:S04]  /*4d30*/  F2FP.F16.F32.PACK_AB R72, RZ, R89 ;  /* 0x00000059ff48723e */ /* 0x000fc800000000ff */
[----:B------:R-:W-:-:S07]  /*4d40*/  PRMT R69, R69, 0x5410, R72 ;  /* 0x0000541045457816 */ /* 0x000fce0000000048 */
.L_x_6908:
[----:B------:R-:W-:Y:S01]  /*4d50*/  HADD2.F32 R90, -RZ, R74.H0_H0 ;  /* 0x2000004aff5a7230 */ /* 0x000fe20000004100 */
[----:B------:R-:W-:Y:S06]  /*4d60*/  @P3 BRA `(.L_x_6909) ;  /* 0x0000000000203947 */ /* 0x000fec0003800000 */
[----:B------:R-:W-:-:S04]  /*4d70*/  ISETP.NE.U32.AND P4, PT, RZ, UR12, PT ;  /* 0x0000000cff007c0c */ /* 0x000fc8000bf85070 */
[----:B------:R-:W-:-:S13]  /*4d80*/  ISETP.NE.AND.EX P4, PT, RZ, UR13, PT, P4 ;  /* 0x0000000dff007c0c */ /* 0x000fda000bf85340 */
[----:B------:R-:W-:Y:S05]  /*4d90*/  @P4 BRA `(.L_x_6910) ;  /* 0x0000000000084947 */ /* 0x000fea0003800000 */
[----:B------:R-:W-:Y:S05]  /*4da0*/  @P0 BRA `(.L_x_6911) ;  /* 0x0000000000200947 */ /* 0x000fea0003800000 */
[----:B------:R-:W-:Y:S05]  /*4db0*/  BRA `(.L_x_6912) ;  /* 0x0000000000247947 */ /* 0x000fea0003800000 */
.L_x_6910:
[----:B-----5:R-:W-:-:S05]  /*4dc0*/  HADD2.F32 R72, -RZ, R66.H0_H0 ;  /* 0x20000042ff487230 */ /* 0x020fca0000004100 */
[----:B------:R-:W-:Y:S01]  /*4dd0*/  FADD.FTZ R90, R72, R90 ;  /* 0x0000005a485a7221 */ /* 0x000fe20000010000 */
[----:B------:R-:W-:Y:S06]  /*4de0*/  BRA `(.L_x_6911) ;  /* 0x0000000000107947 */ /* 0x000fec0003800000 */
.L_x_6909:
[----:B-----5:R-:W-:-:S05]  /*4df0*/  HADD2.F32 R72, -RZ, R62.H0_H0 ;  /* 0x2000003eff487230 */ /* 0x020fca0000004100 */
[----:B------:R-:W-:Y:S01]  /*4e00*/  FADD.FTZ R90, R72, R90 ;  /* 0x0000005a485a7221 */ /* 0x000fe20000010000 */
[----:B------:R-:W-:-:S05]  /*4e10*/  @P2 HADD2.F32 R72, -RZ, R66.H0_H0 ;  /* 0x20000042ff482230 */ /* 0x000fca0000004100 */
[----:B------:R-:W-:-:S07]  /*4e20*/  @P2 FADD.FTZ R90, R72, R90 ;  /* 0x0000005a485a2221 */ /* 0x000fce0000010000 */
.L_x_6911:
[----:B------:R-:W-:-:S04]  /*4e30*/  F2FP.F16.F32.PACK_AB R72, RZ, R90 ;  /* 0x0000005aff48723e */ /* 0x000fc800000000ff */
[----:B------:R-:W-:-:S07]  /*4e40*/  PRMT R70, R72, 0x7610, R70 ;  /* 0x0000761048467816 */ /* 0x000fce0000000046 */
.L_x_6912:
[----:B------:R-:W-:Y:S01]  /*4e50*/  HADD2.F32 R109, -RZ, R74.H1_H1 ;  /* 0x3000004aff6d7230 */ /* 0x000fe20000004100 */
[----:B------:R-:W-:Y:S06]  /*4e60*/  @P3 BRA `(.L_x_6913) ;  /* 0x0000000000203947 */ /* 0x000fec0003800000 */
[----:B------:R-:W-:-:S04]  /*4e70*/  ISETP.NE.U32.AND P4, PT, RZ, UR12, PT ;  /* 0x0000000cff007c0c */ /* 0x000fc8000bf85070 */
[----:B------:R-:W-:-:S13]  /*4e80*/  ISETP.NE.AND.EX P4, PT, RZ, UR13, PT, P4 ;  /* 0x0000000dff007c0c */ /* 0x000fda000bf85340 */
[----:B------:R-:W-:Y:S05]  /*4e90*/  @P4 BRA `(.L_x_6914) ;  /* 0x0000000000084947 */ /* 0x000fea0003800000 */
[----:B------:R-:W-:Y:S05]  /*4ea0*/  @P0 BRA `(.L_x_6915) ;  /* 0x0000000000200947 */ /* 0x000fea0003800000 */
[----:B------:R-:W-:Y:S05]  /*4eb0*/  BRA `(.L_x_6916) ;  /* 0x0000000000247947 */ /* 0x000fea0003800000 */
.L_x_6914:
[----:B-----5:R-:W-:-:S05]  /*4ec0*/  HADD2.F32 R72, -RZ, R66.H1_H1 ;  /* 0x30000042ff487230 */ /* 0x020fca0000004100 */
[----:B------:R-:W-:Y:S01]  /*4ed0*/  FADD.FTZ R109, R72, R109 ;  /* 0x0000006d486d7221 */ /* 0x000fe20000010000 */
[----:B------:R-:W-:Y:S06]  /*4ee0*/  BRA `(.L_x_6915) ;  /* 0x0000000000107947 */ /* 0x000fec0003800000 */
.L_x_6913:
[----:B-----5:R-:W-:-:S05]  /*4ef0*/  HADD2.F32 R72, -RZ, R62.H1_H1 ;  /* 0x3000003eff487230 */ /* 0x020fca0000004100 */
[----:B------:R-:W-:Y:S01]  /*4f00*/  FADD.FTZ R109, R72, R109 ;  /* 0x0000006d486d7221 */ /* 0x000fe20000010000 */
[----:B------:R-:W-:-:S05]  /*4f10*/  @P2 HADD2.F32 R72, -RZ, R66.H1_H1 ;  /* 0x30000042ff482230 */ /* 0x000fca0000004100 */
[----:B------:R-:W-:-:S07]  /*4f20*/  @P2 FADD.FTZ R109, R72, R109 ;  /* 0x0000006d486d2221 */ /* 0x000fce0000010000 */
.L_x_6915:
[----:B------:R-:W-:-:S04]  /*4f30*/  F2FP.F16.F32.PACK_AB R72, RZ, R109 ;  /* 0x0000006dff48723e */ /* 0x000fc800000000ff */
[----:B------:R-:W-:-:S07]  /*4f40*/  PRMT R70, R70, 0x5410, R72 ;  /* 0x0000541046467816 */ /* 0x000fce0000000048 */
.L_x_6916:
[----:B------:R-:W-:Y:S01]  /*4f50*/  HADD2.F32 R110, -RZ, R75.H0_H0 ;  /* 0x2000004bff6e7230 */ /* 0x000fe20000004100 */
[----:B------:R-:W-:Y:S06]  /*4f60*/  @P3 BRA `(.L_x_6917) ;  /* 0x0000000000203947 */ /* 0x000fec0003800000 */
[----:B------:R-:W-:-:S04]  /*4f70*/  ISETP.NE.U32.AND P4, PT, RZ, UR12, PT ;  /* 0x0000000cff007c0c */ /* 0x000fc8000bf85070 */
[----:B------:R-:W-:-:S13]  /*4f80*/  ISETP.NE.AND.EX P4, PT, RZ, UR13, PT, P4 ;  /* 0x0000000dff007c0c */ /* 0x000fda000bf85340 */
[----:B------:R-:W-:Y:S05]  /*4f90*/  @P4 BRA `(.L_x_6918) ;  /* 0x0000000000084947 */ /* 0x000fea0003800000 */
[----:B------:R-:W-:Y:S05]  /*4fa0*/  @P0 BRA `(.L_x_6919) ;  /* 0x0000000000200947 */ /* 0x000fea0003800000 */
[----:B------:R-:W-:Y:S05]  /*4fb0*/  BRA `(.L_x_6920) ;  /* 0x0000000000247947 */ /* 0x000fea0003800000 */
.L_x_6918:
[----:B-----5:R-:W-:-:S05]  /*4fc0*/  HADD2.F32 R72, -RZ, R67.H0_H0 ;  /* 0x20000043ff487230 */ /* 0x020fca0000004100 */
[----:B------:R-:W-:Y:S01]  /*4fd0*/  FADD.FTZ R110, R72, R110 ;  /* 0x0000006e486e7221 */ /* 0x000fe20000010000 */
[----:B------:R-:W-:Y:S06]  /*4fe0*/  BRA `(.L_x_6919) ;  /* 0x0000000000107947 */ /* 0x000fec0003800000 */
.L_x_6917:
[----:B-----5:R-:W-:-:S05]  /*4ff0*/  HADD2.F32 R72, -RZ, R63.H0_H0 ;  /* 0x2000003fff487230 */ /* 0x020fca0000004100 */
[----:B------:R-:W-:Y:S01]  /*5000*/  FADD.FTZ R110, R72, R110 ;  /* 0x0000006e486e7221 */ /* 0x000fe20000010000 */
[----:B------:R-:W-:-:S05]  /*5010*/  @P2 HADD2.F32 R72, -RZ, R67.H0_H0 ;  /* 0x20000043ff482230 */ /* 0x000fca0000004100 */
[----:B------:R-:W-:-:S07]  /*5020*/  @P2 FADD.FTZ R110, R72, R110 ;  /* 0x0000006e486e2221 */ /* 0x000fce0000010000 */
.L_x_6919:
[----:B------:R-:W-:-:S04]  /*5030*/  F2FP.F16.F32.PACK_AB R72, RZ, R110 ;  /* 0x0000006eff48723e */ /* 0x000fc800000000ff */
[----:B------:R-:W-:-:S07]  /*5040*/  PRMT R71, R72, 0x7610, R71 ;  /* 0x0000761048477816 */ /* 0x000fce0000000047 */
.L_x_6920:
[----:B------:R-:W-:Y:S01]  /*5050*/  HADD2.F32 R127, -RZ, R75.H1_H1 ;  /* 0x3000004bff7f7230 */ /* 0x000fe20000004100 */
[----:B------:R-:W-:Y:S06]  /*5060*/  @P3 BRA `(.L_x_6921) ;  /* 0x0000000000203947 */ /* 0x000fec0003800000 */
[----:B------:R-:W-:-:S04]  /*5070*/  ISETP.NE.U32.AND P2, PT, RZ, UR12, PT ;  /* 0x0000000cff007c0c */ /* 0x000fc8000bf45070 */
[----:B------:R-:W-:-:S13]  /*5080*/  ISETP.NE.AND.EX P2, PT, RZ, UR13, PT, P2 ;  /* 0x0000000dff007c0c */ /* 0x000fda000bf45320 */
[----:B------:R-:W-:Y:S05]  /*5090*/  @P2 BRA `(.L_x_6922) ;  /* 0x0000000000082947 */ /* 0x000fea0003800000 */
[----:B------:R-:W-:Y:S05]  /*50a0*/  @P0 BRA `(.L_x_6923) ;  /* 0x0000000000200947 */ /* 0x000fea0003800000 */
[----:B------:R-:W-:Y:S05]  /*50b0*/  BRA `(.L_x_6924) ;  /* 0x0000000000247947 */ /* 0x000fea0003800000 */
.L_x_6922:
[----:B-----5:R-:W-:-:S05]  /*50c0*/  HADD2.F32 R72, -RZ, R67.H1_H1 ;  /* 0x30000043ff487230 */ /* 0x020fca0000004100 */
[----:B------:R-:W-:Y:S01]  /*50d0*/  FADD.FTZ R127, R72, R127 ;  /* 0x0000007f487f7221 */ /* 0x000fe20000010000 */
[----:B------:R-:W-:Y:S06]  /*50e0*/  BRA `(.L_x_6923) ;  /* 0x0000000000107947 */ /* 0x000fec0003800000 */
.L_x_6921:
[----:B-----5:R-:W-:-:S05]  /*50f0*/  HADD2.F32 R72, -RZ, R63.H1_H1 ;  /* 0x3000003fff487230 */ /* 0x020fca0000004100 */
[----:B------:R-:W-:Y:S01]  /*5100*/  FADD.FTZ R127, R72, R127 ;  /* 0x0000007f487f7221 */ /* 0x000fe20000010000 */
[----:B------:R-:W-:-:S05]  /*5110*/  @P2 HADD2.F32 R72, -RZ, R67.H1_H1 ;  /* 0x30000043ff482230 */ /* 0x000fca0000004100 */
[----:B------:R-:W-:-:S07]  /*5120*/  @P2 FADD.FTZ R127, R72, R127 ;  /* 0x0000007f487f2221 */ /* 0x000fce0000010000 */
.L_x_6923:
[----:B------:R-:W-:-:S04]  /*5130*/  F2FP.F16.F32.PACK_AB R72, RZ, R127 ;  /* 0x0000007fff48723e */ /* 0x000fc800000000ff */
[----:B------:R-:W-:-:S07]  /*5140*/  PRMT R71, R71, 0x5410, R72 ;  /* 0x0000541047477816 */ /* 0x000fce0000000048 */
.L_x_6924:
[----:B------:R-:W0:Y:S02]  /*5150*/  @P0 LDC.64 R72, c[0x0][0x238] ;  /* 0x00008e00ff480b82 */ /* 0x000e240000000a00 */
[----:B0-----:R-:W-:-:S04]  /*5160*/  @P0 LEA R72, P2, R76, R72, 0x4 ;  /* 0x000000484c480211 */ /* 0x001fc800078420ff */
[C---:B------:R-:W-:Y:S02]  /*5170*/  @P0 LEA.HI.X R73, R76.reuse, R73, RZ, 0x4, P2 ;  /* 0x000000494c490211 */ /* 0x040fe400010f24ff */
[----:B------:R-:W-:-:S03]  /*5180*/  IADD3 R76, R76, 0x20, RZ ;  /* 0x000000204c4c7810 */ /* 0x000fc60007ffe0ff */
[----:B------:R2:W-:Y:S04]  /*5190*/  @P0 STG.E.128 desc[UR4][R72.64], R68 ;  /* 0x0000004448000986 */ /* 0x0005e8000c101d04 */
.L_x_6892:
[----:B------:R-:W-:Y:S05]  /*51a0*/  BSYNC B0 ;  /* 0x0000000000007941 */ /* 0x000fea0003800000 */
.L_x_6891:
        /* <DEDUP_REMOVED lines=25> */
.L_x_6928:
[----:B-----5:R-:W-:-:S05]  /*5340*/  HADD2.F32 R44, -RZ, R64.H0_H0 ;  /* 0x20000040ff2c7230 */ /* 0x020fca0000004100 */
[----:B------:R-:W-:Y:S01]  /*5350*/  FADD.FTZ R43, R44, R43 ;  /* 0x0000002b2c2b7221 */ /* 0x000fe20000010000 */
[----:B------:R-:W-:Y:S06]  /*5360*/  BRA `(.L_x_6929) ;  /* 0x0000000000107947 */ /* 0x000fec0003800000 */
.L_x_6927:
[----:B-----5:R-:W-:-:S05]  /*5370*/  HADD2.F32 R44, -RZ, R60.H0_H0 ;  /* 0x2000003cff2c7230 */ /* 0x020fca0000004100 */
[----:B------:R-:W-:Y:S01]  /*5380*/  FADD.FTZ R43, R44, R43 ;  /* 0x0000002b2c2b7221 */ /* 0x000fe20000010000 */
[----:B------:R-:W-:-:S05]  /*5390*/  @P2 HADD2.F32 R44, -RZ, R64.H0_H0 ;  /* 0x20000040ff2c2230 */ /* 0x000fca0000004100 */
[----:B------:R-:W-:-:S07]  /*53a0*/  @P2 FADD.FTZ R43, R44, R43 ;  /* 0x0000002b2c2b2221 */ /* 0x000fce0000010000 */
.L_x_6929:
[----:B------:R-:W-:-:S04]  /*53b0*/  F2FP.F16.F32.PACK_AB R44, RZ, R43 ;  /* 0x0000002bff2c723e */ /* 0x000fc800000000ff */
[----:B------:R-:W-:-:S07]  /*53c0*/  PRMT R68, R44, 0x7610, R68 ;  /* 0x000076102c447816 */ /* 0x000fce0000000044 */
.L_x_6930:
[----:B------:R-:W-:Y:S01]  /*53d0*/  HADD2.F32 R44, -RZ, R72.H1_H1 ;  /* 0x30000048ff2c7230 */ /* 0x000fe20000004100 */
[----:B------:R-:W-:Y:S06]  /*53e0*/  @P3 BRA `(.L_x_6931) ;  /* 0x0000000000203947 */ /* 0x000fec0003800000 */
[----:B------:R-:W-:-:S04]  /*53f0*/  ISETP.NE.U32.AND P4, PT, RZ, UR12, PT ;  /* 0x0000000cff007c0c */ /* 0x000fc8000bf85070 */
[----:B------:R-:W-:-:S13]  /*5400*/  ISETP.NE.AND.EX P4, PT, RZ, UR13, PT, P4 ;  /* 0x0000000dff007c0c */ /* 0x000fda000bf85340 */
[----:B------:R-:W-:Y:S05]  /*5410*/  @P4 BRA `(.L_x_6932) ;  /* 0x0000000000084947 */ /* 0x000fea0003800000 */
[----:B------:R-:W-:Y:S05]  /*5420*/  @P0 BRA `(.L_x_6933) ;  /* 0x0000000000200947 */ /* 0x000fea0003800000 */
[----:B------:R-:W-:Y:S05]  /*5430*/  BRA `(.L_x_6934) ;  /* 0x0000000000247947 */ /* 0x000fea0003800000 */
.L_x_6932:
[----:B-----5:R-:W-:-:S05]  /*5440*/  HADD2.F32 R45, -RZ, R64.H1_H1 ;  /* 0x30000040ff2d7230 */ /* 0x020fca0000004100 */
[----:B------:R-:W-:Y:S01]  /*5450*/  FADD.FTZ R44, R45, R44 ;  /* 0x0000002c2d2c7221 */ /* 0x000fe20000010000 */
[----:B------:R-:W-:Y:S06]  /*5460*/  BRA `(.L_x_6933) ;  /* 0x0000000000107947 */ /* 0x000fec0003800000 */
.L_x_6931:
[----:B-----5:R-:W-:-:S05]  /*5470*/  HADD2.F32 R45, -RZ, R60.H1_H1 ;  /* 0x3000003cff2d7230 */ /* 0x020fca0000004100 */
[----:B------:R-:W-:Y:S01]  /*5480*/  FADD.FTZ R44, R45, R44 ;  /* 0x0000002c2d2c7221 */ /* 0x000fe20000010000 */
[----:B------:R-:W-:-:S05]  /*5490*/  @P2 HADD2.F32 R45, -RZ, R64.H1_H1 ;  /* 0x30000040ff2d2230 */ /* 0x000fca0000004100 */
[----:B------:R-:W-:-:S07]  /*54a0*/  @P2 FADD.FTZ R44, R45, R44 ;  /* 0x0000002c2d2c2221 */ /* 0x000fce0000010000 */
.L_x_6933:
[----:B------:R-:W-:-:S04]  /*54b0*/  F2FP.F16.F32.PACK_AB R45, RZ, R44 ;  /* 0x0000002cff2d723e */ /* 0x000fc800000000ff */
[----:B------:R-:W-:-:S07]  /*54c0*/  PRMT R68, R68, 0x5410, R45 ;  /* 0x0000541044447816 */ /* 0x000fce000000002d */
.L_x_6934:
[----:B------:R-:W-:Y:S01]  /*54d0*/  HADD2.F32 R45, -RZ, R73.H0_H0 ;  /* 0x20000049ff2d7230 */ /* 0x000fe20000004100 */
[----:B------:R-:W-:Y:S06]  /*54e0*/  @P3 BRA `(.L_x_6935) ;  /* 0x0000000000203947 */ /* 0x000fec0003800000 */
[----:B------:R-:W-:-:S04]  /*54f0*/  ISETP.NE.U32.AND P4, PT, RZ, UR12, PT ;  /* 0x0000000cff007c0c */ /* 0x000fc8000bf85070 */
[----:B------:R-:W-:-:S13]  /*5500*/  ISETP.NE.AND.EX P4, PT, RZ, UR13, PT, P4 ;  /* 0x0000000dff007c0c */ /* 0x000fda000bf85340 */
[----:B------:R-:W-:Y:S05]  /*5510*/  @P4 BRA `(.L_x_6936) ;  /* 0x0000000000084947 */ /* 0x000fea0003800000 */
[----:B------:R-:W-:Y:S05]  /*5520*/  @P0 BRA `(.L_x_6937) ;  /* 0x0000000000200947 */ /* 0x000fea0003800000 */
[----:B------:R-:W-:Y:S05]  /*5530*/  BRA `(.L_x_6938) ;  /* 0x0000000000247947 */ /* 0x000fea0003800000 */
.L_x_6936:
[----:B-----5:R-:W-:-:S05]  /*5540*/  HADD2.F32 R72, -RZ, R65.H0_H0 ;  /* 0x20000041ff487230 */ /* 0x020fca0000004100 */
[----:B------:R-:W-:Y:S01]  /*5550*/  FADD.FTZ R45, R72, R45 ;  /* 0x0000002d482d7221 */ /* 0x000fe20000010000 */
[----:B------:R-:W-:Y:S06]  /*5560*/  BRA `(.L_x_6937) ;  /* 0x0000000000107947 */ /* 0x000fec0003800000 */
.L_x_6935:
[----:B-----5:R-:W-:-:S05]  /*5570*/  HADD2.F32 R72, -RZ, R61.H0_H0 ;  /* 0x2000003dff487230 */ /* 0x020fca0000004100 */
[----:B------:R-:W-:Y:S01]  /*5580*/  FADD.FTZ R45, R72, R45 ;  /* 0x0000002d482d7221 */ /* 0x000fe20000010000 */
[----:B------:R-:W-:-:S05]  /*5590*/  @P2 HADD2.F32 R72, -RZ, R65.H0_H0 ;  /* 0x20000041ff482230 */ /* 0x000fca0000004100 */
[----:B------:R-:W-:-:S07]  /*55a0*/  @P2 FADD.FTZ R45, R72, R45 ;  /* 0x0000002d482d2221 */ /* 0x000fce0000010000 */
.L_x_6937:
[----:B------:R-:W-:-:S04]  /*55b0*/  F2FP.F16.F32.PACK_AB R72, RZ, R45 ;  /* 0x0000002dff48723e */ /* 0x000fc800000000ff */
[----:B------:R-:W-:-:S07]  /*55c0*/  PRMT R69, R72, 0x7610, R69 ;  /* 0x0000761048457816 */ /* 0x000fce0000000045 */
.L_x_6938:
[----:B------:R-:W-:Y:S01]  /*55d0*/  HADD2.F32 R91, -RZ, R73.H1_H1 ;  /* 0x30000049ff5b7230 */ /* 0x000fe20000004100 */
[----:B------:R-:W-:Y:S06]  /*55e0*/  @P3 BRA `(.L_x_6939) ;  /* 0x0000000000203947 */ /* 0x000fec0003800000 */
[----:B------:R-:W-:-:S04]  /*55f0*/  ISETP.NE.U32.AND P4, PT, RZ, UR12, PT ;  /* 0x0000000cff007c0c */ /* 0x000fc8000bf85070 */
[----:B------:R-:W-:-:S13]  /*5600*/  ISETP.NE.AND.EX P4, PT, RZ, UR13, PT, P4 ;  /* 0x0000000dff007c0c */ /* 0x000fda000bf85340 */
[----:B------:R-:W-:Y:S05]  /*5610*/  @P4 BRA `(.L_x_6940) ;  /* 0x0000000000084947 */ /* 0x000fea0003800000 */
[----:B------:R-:W-:Y:S05]  /*5620*/  @P0 BRA `(.L_x_6941) ;  /* 0x0000000000200947 */ /* 0x000fea0003800000 */
[----:B------:R-:W-:Y:S05]  /*5630*/  BRA `(.L_x_6942) ;  /* 0x0000000000247947 */ /* 0x000fea0003800000 */
.L_x_6940:
[----:B-----5:R-:W-:-:S05]  /*5640*/  HADD2.F32 R72, -RZ, R65.H1_H1 ;  /* 0x30000041ff487230 */ /* 0x020fca0000004100 */
[----:B------:R-:W-:Y:S01]  /*5650*/  FADD.FTZ R91, R72, R91 ;  /* 0x0000005b485b7221 */ /* 0x000fe20000010000 */
[----:B------:R-:W-:Y:S06]  /*5660*/  BRA `(.L_x_6941) ;  /* 0x0000000000107947 */ /* 0x000fec0003800000 */
.L_x_6939:
[----:B-----5:R-:W-:-:S05]  /*5670*/  HADD2.F32 R72, -RZ, R61.H1_H1 ;  /* 0x3000003dff487230 */ /* 0x020fca0000004100 */
[----:B------:R-:W-:Y:S01]  /*5680*/  FADD.FTZ R91, R72, R91 ;  /* 0x0000005b485b7221 */ /* 0x000fe20000010000 */
[----:B------:R-:W-:-:S05]  /*5690*/  @P2 HADD2.F32 R72, -RZ, R65.H1_H1 ;  /* 0x30000041ff482230 */ /* 0x000fca0000004100 */
[----:B------:R-:W-:-:S07]  /*56a0*/  @P2 FADD.FTZ R91, R72, R91 ;  /* 0x0000005b485b2221 */ /* 0x000fce0000010000 */
.L_x_6941:
[----:B------:R-:W-:-:S04]  /*56b0*/  F2FP.F16.F32.PACK_AB R72, RZ, R91 ;  /* 0x0000005bff48723e */ /* 0x000fc800000000ff */
[----:B------:R-:W-:-:S07]  /*56c0*/  PRMT R69, R69, 0x5410, R72 ;  /* 0x0000541045457816 */ /* 0x000fce0000000048 */
.L_x_6942:
[----:B------:R-:W-:Y:S01]  /*56d0*/  HADD2.F32 R92, -RZ, R74.H0_H0 ;  /* 0x2000004aff5c7230 */ /* 0x000fe20000004100 */
[----:B------:R-:W-:Y:S06]  /*56e0*/  @P3 BRA `(.L_x_6943) ;  /* 0x0000000000203947 */ /* 0x000fec0003800000 */
[----:B------:R-:W-:-:S04]  /*56f0*/  ISETP.NE.U32.AND P4, PT, RZ, UR12, PT ;  /* 0x0000000cff007c0c */ /* 0x000fc8000bf85070 */
[----:B------:R-:W-:-:S13]  /*5700*/  ISETP.NE.AND.EX P4, PT, RZ, UR13, PT, P4 ;  /* 0x0000000dff007c0c */ /* 0x000fda000bf85340 */
[----:B------:R-:W-:Y:S05]  /*5710*/  @P4 BRA `(.L_x_6944) ;  /* 0x0000000000084947 */ /* 0x000fea0003800000 */
[----:B------:R-:W-:Y:S05]  /*5720*/  @P0 BRA `(.L_x_6945) ;  /* 0x0000000000200947 */ /* 0x000fea0003800000 */
[----:B------:R-:W-:Y:S05]  /*5730*/  BRA `(.L_x_6946) ;  /* 0x0000000000247947 */ /* 0x000fea0003800000 */
.L_x_6944:
[----:B-----5:R-:W-:-:S05]  /*5740*/  HADD2.F32 R72, -RZ, R66.H0_H0 ;  /* 0x20000042ff487230 */ /* 0x020fca0000004100 */
[----:B------:R-:W-:Y:S01]  /*5750*/  FADD.FTZ R92, R72, R92 ;  /* 0x0000005c485c7221 */ /* 0x000fe20000010000 */
[----:B------:R-:W-:Y:S06]  /*5760*/  BRA `(.L_x_6945) ;  /* 0x0000000000107947 */ /* 0x000fec0003800000 */
.L_x_6943:
[----:B-----5:R-:W-:-:S05]  /*5770*/  HADD2.F32 R72, -RZ, R62.H0_H0 ;  /* 0x2000003eff487230 */ /* 0x020fca0000004100 */
[----:B------:R-:W-:Y:S01]  /*5780*/  FADD.FTZ R92, R72, R92 ;  /* 0x0000005c485c7221 */ /* 0x000fe20000010000 */
[----:B------:R-:W-:-:S05]  /*5790*/  @P2 HADD2.F32 R72, -RZ, R66.H0_H0 ;  /* 0x20000042ff482230 */ /* 0x000fca0000004100 */
[----:B------:R-:W-:-:S07]  /*57a0*/  @P2 FADD.FTZ R92, R72, R92 ;  /* 0x0000005c485c2221 */ /* 0x000fce0000010000 */
.L_x_6945:
[----:B------:R-:W-:-:S04]  /*57b0*/  F2FP.F16.F32.PACK_AB R72, RZ, R92 ;  /* 0x0000005cff48723e */ /* 0x000fc800000000ff */
[----:B------:R-:W-:-:S07]  /*57c0*/  PRMT R70, R72, 0x7610, R70 ;  /* 0x0000761048467816 */ /* 0x000fce0000000046 */
.L_x_6946:
[----:B------:R-:W-:Y:S01]  /*57d0*/  HADD2.F32 R111, -RZ, R74.H1_H1 ;  /* 0x3000004aff6f7230 */ /* 0x000fe20000004100 */
[----:B------:R-:W-:Y:S06]  /*57e0*/  @P3 BRA `(.L_x_6947) ;  /* 0x0000000000203947 */ /* 0x000fec0003800000 */
[----:B------:R-:W-:-:S04]  /*57f0*/  ISETP.NE.U32.AND P4, PT, RZ, UR12, PT ;  /* 0x0000000cff007c0c */ /* 0x000fc8000bf85070 */
[----:B------:R-:W-:-:S13]  /*5800*/  ISETP.NE.AND.EX P4, PT, RZ, UR13, PT, P4 ;  /* 0x0000000dff007c0c */ /* 0x000fda000bf85340 */
[----:B------:R-:W-:Y:S05]  /*5810*/  @P4 BRA `(.L_x_6948) ;  /* 0x0000000000084947 */ /* 0x000fea0003800000 */
[----:B------:R-:W-:Y:S05]  /*5820*/  @P0 BRA `(.L_x_6949) ;  /* 0x0000000000200947 */ /* 0x000fea0003800000 */
[----:B------:R-:W-:Y:S05]  /*5830*/  BRA `(.L_x_6950) ;  /* 0x0000000000247947 */ /* 0x000fea0003800000 */
.L_x_6948:
[----:B-----5:R-:W-:-:S05]  /*5840*/  HADD2.F32 R72, -RZ, R66.H1_H1 ;  /* 0x30000042ff487230 */ /* 0x020fca0000004100 */
[----:B------:R-:W-:Y:S01]  /*5850*/  FADD.FTZ R111, R72, R111 ;  /* 0x0000006f486f7221 */ /* 0x000fe20000010000 */
[----:B------:R-:W-:Y:S06]  /*5860*/  BRA `(.L_x_6949) ;  /* 0x0000000000107947 */ /* 0x000fec0003800000 */
.L_x_6947:
[----:B-----5:R-:W-:-:S05]  /*5870*/  HADD2.F32 R72, -RZ, R62.H1_H1 ;  /* 0x3000003eff487230 */ /* 0x020fca0000004100 */
[----:B------:R-:W-:Y:S01]  /*5880*/  FADD.FTZ R111, R72, R111 ;  /* 0x0000006f486f7221 */ /* 0x000fe20000010000 */
[----:B------:R-:W-:-:S05]  /*5890*/  @P2 HADD2.F32 R72, -RZ, R66.H1_H1 ;  /* 0x30000042ff482230 */ /* 0x000fca0000004100 */
[----:B------:R-:W-:-:S07]  /*58a0*/  @P2 FADD.FTZ R111, R72, R111 ;  /* 0x0000006f486f2221 */ /* 0x000fce0000010000 */
.L_x_6949:
[----:B------:R-:W-:-:S04]  /*58b0*/  F2FP.F16.F32.PACK_AB R72, RZ, R111 ;  /* 0x0000006fff48723e */ /* 0x000fc800000000ff */
[----:B------:R-:W-:-:S07]  /*58c0*/  PRMT R70, R70, 0x5410, R72 ;  /* 0x0000541046467816 */ /* 0x000fce0000000048 */
.L_x_6950:
[----:B------:R-:W-:Y:S01]  /*58d0*/  HADD2.F32 R112, -RZ, R75.H0_H0 ;  /* 0x2000004bff707230 */ /* 0x000fe20000004100 */
[----:B------:R-:W-:Y:S06]  /*58e0*/  @P3 BRA `(.L_x_6951) ;  /* 0x0000000000203947 */ /* 0x000fec0003800000 */
[----:B------:R-:W-:-:S04]  /*58f0*/  ISETP.NE.U32.AND P4, PT, RZ, UR12, PT ;  /* 0x0000000cff007c0c */ /* 0x000fc8000bf85070 */
[----:B------:R-:W-:-:S13]  /*5900*/  ISETP.NE.AND.EX P4, PT, RZ, UR13, PT, P4 ;  /* 0x0000000dff007c0c */ /* 0x000fda000bf85340 */
[----:B------:R-:W-:Y:S05]  /*5910*/  @P4 BRA `(.L_x_6952) ;  /* 0x0000000000084947 */ /* 0x000fea0003800000 */
[----:B------:R-:W-:Y:S05]  /*5920*/  @P0 BRA `(.L_x_6953) ;  /* 0x0000000000200947 */ /* 0x000fea0003800000 */
[----:B------:R-:W-:Y:S05]  /*5930*/  BRA `(.L_x_6954) ;  /* 0x0000000000247947 */ /* 0x000fea0003800000 */
.L_x_6952:
[----:B-----5:R-:W-:-:S05]  /*5940*/  HADD2.F32 R72, -RZ, R67.H0_H0 ;  /* 0x20000043ff487230 */ /* 0x020fca0000004100 */
[----:B------:R-:W-:Y:S01]  /*5950*/  FADD.FTZ R112, R72, R112 ;  /* 0x0000007048707221 */ /* 0x000fe20000010000 */
[----:B------:R-:W-:Y:S06]  /*5960*/  BRA `(.L_x_6953) ;  /* 0x0000000000107947 */ /* 0x000fec0003800000 */
.L_x_6951:
[----:B-----5:R-:W-:-:S05]  /*5970*/  HADD2.F32 R72, -RZ, R63.H0_H0 ;  /* 0x2000003fff487230 */ /* 0x020fca0000004100 */
[----:B------:R-:W-:Y:S01]  /*5980*/  FADD.FTZ R112, R72, R112 ;  /* 0x0000007048707221 */ /* 0x000fe20000010000 */
[----:B------:R-:W-:-:S05]  /*5990*/  @P2 HADD2.F32 R72, -RZ, R67.H0_H0 ;  /* 0x20000043ff482230 */ /* 0x000fca0000004100 */
[----:B------:R-:W-:-:S07]  /*59a0*/  @P2 FADD.FTZ R112, R72, R112 ;  /* 0x0000007048702221 */ /* 0x000fce0000010000 */
.L_x_6953:
[----:B------:R-:W-:-:S04]  /*59b0*/  F2FP.F16.F32.PACK_AB R72, RZ, R112 ;  /* 0x00000070ff48723e */ /* 0x000fc800000000ff */
[----:B------:R-:W-:-:S07]  /*59c0*/  PRMT R71, R72, 0x7610, R71 ;  /* 0x0000761048477816 */ /* 0x000fce0000000047 */
.L_x_6954:
[----:B------:R-:W-:Y:S01]  /*59d0*/  HADD2.F32 R128, -RZ, R75.H1_H1 ;  /* 0x3000004bff807230 */ /* 0x000fe20000004100 */
[----:B------:R-:W-:Y:S06]  /*59e0*/  @P3 BRA `(.L_x_6955) ;  /* 0x0000000000203947 */ /* 0x000fec0003800000 */
[----:B------:R-:W-:-:S04]  /*59f0*/  ISETP.NE.U32.AND P2, PT, RZ, UR12, PT ;  /* 0x0000000cff007c0c */ /* 0x000fc8000bf45070 */
[----:B------:R-:W-:-:S13]  /*5a00*/  ISETP.NE.AND.EX P2, PT, RZ, UR13, PT, P2 ;  /* 0x0000000dff007c0c */ /* 0x000fda000bf45320 */
[----:B------:R-:W-:Y:S05]  /*5a10*/  @P2 BRA `(.L_x_6956) ;  /* 0x0000000000082947 */ /* 0x000fea0003800000 */
[----:B------:R-:W-:Y:S05]  /*5a20*/  @P0 BRA `(.L_x_6957) ;  /* 0x0000000000200947 */ /* 0x000fea0003800000 */
[----:B------:R-:W-:Y:S05]  /*5a30*/  BRA `(.L_x_6958) ;  /* 0x0000000000247947 */ /* 0x000fea0003800000 */
.L_x_6956:
[----:B-----5:R-:W-:-:S05]  /*5a40*/  HADD2.F32 R72, -RZ, R67.H1_H1 ;  /* 0x30000043ff487230 */ /* 0x020fca0000004100 */
[----:B------:R-:W-:Y:S01]  /*5a50*/  FADD.FTZ R128, R72, R128 ;  /* 0x0000008048807221 */ /* 0x000fe20000010000 */
[----:B------:R-:W-:Y:S06]  /*5a60*/  BRA `(.L_x_6957) ;  /* 0x0000000000107947 */ /* 0x000fec0003800000 */
.L_x_6955:
[----:B-----5:R-:W-:-:S05]  /*5a70*/  HADD2.F32 R72, -RZ, R63.H1_H1 ;  /* 0x3000003fff487230 */ /* 0x020fca0000004100 */
[----:B------:R-:W-:Y:S01]  /*5a80*/  FADD.FTZ R128, R72, R128 ;  /* 0x0000008048807221 */ /* 0x000fe20000010000 */
[----:B------:R-:W-:-:S05]  /*5a90*/  @P2 HADD2.F32 R72, -RZ, R67.H1_H1 ;  /* 0x30000043ff482230 */ /* 0x000fca0000004100 */
[----:B------:R-:W-:-:S07]  /*5aa0*/  @P2 FADD.FTZ R128, R72, R128 ;  /* 0x0000008048802221 */ /* 0x000fce0000010000 */
.L_x_6957:
[----:B------:R-:W-:-:S04]  /*5ab0*/  F2FP.F16.F32.PACK_AB R72, RZ, R128 ;  /* 0x00000080ff48723e */ /* 0x000fc800000000ff */
[----:B------:R-:W-:-:S07]  /*5ac0*/  PRMT R71, R71, 0x5410, R72 ;  /* 0x0000541047477816 */ /* 0x000fce0000000048 */
.L_x_6958:
[----:B------:R-:W0:Y:S02]  /*5ad0*/  @P0 LDC.64 R72, c[0x0][0x238] ;  /* 0x00008e00ff480b82 */ /* 0x000e240000000a00 */
[----:B0-----:R-:W-:-:S04]  /*5ae0*/  @P0 LEA R72, P2, R76, R72, 0x4 ;  /* 0x000000484c480211 */ /* 0x001fc800078420ff */
[C---:B------:R-:W-:Y:S02]  /*5af0*/  @P0 LEA.HI.X R73, R76.reuse, R73, RZ, 0x4, P2 ;  /* 0x000000494c490211 */ /* 0x040fe400010f24ff */
[----:B------:R-:W-:-:S03]  /*5b00*/  IADD3 R76, R76, 0x20, RZ ;  /* 0x000000204c4c7810 */ /* 0x000fc60007ffe0ff */
[----:B------:R3:W-:Y:S04]  /*5b10*/  @P0 STG.E.128 desc[UR4][R72.64], R68 ;  /* 0x0000004448000986 */ /* 0x0007e8000c101d04 */
.L_x_6926:
[----:B------:R-:W-:Y:S05]  /*5b20*/  BSYNC B0 ;  /* 0x0000000000007941 */ /* 0x000fea0003800000 */
.L_x_6925:
        /* <DEDUP_REMOVED lines=25> */
.L_x_6962:
[----:B-----5:R-:W-:-:S05]  /*5cc0*/  HADD2.F32 R47, -RZ, R64.H0_H0 ;  /* 0x20000040ff2f7230 */ /* 0x020fca0000004100 */
[----:B------:R-:W-:Y:S01]  /*5cd0*/  FADD.FTZ R46, R47, R46 ;  /* 0x0000002e2f2e7221 */ /* 0x000fe20000010000 */
[----:B------:R-:W-:Y:S06]  /*5ce0*/  BRA `(.L_x_6963) ;  /* 0x0000000000107947 */ /* 0x000fec0003800000 */
.L_x_6961:
[----:B-----5:R-:W-:-:S05]  /*5cf0*/  HADD2.F32 R47, -RZ, R60.H0_H0 ;  /* 0x2000003cff2f7230 */ /* 0x020fca0000004100 */
[----:B------:R-:W-:Y:S01]  /*5d00*/  FADD.FTZ R46, R47, R46 ;  /* 0x0000002e2f2e7221 */ /* 0x000fe20000010000 */
[----:B------:R-:W-:-:S05]  /*5d10*/  @P2 HADD2.F32 R47, -RZ, R64.H0_H0 ;  /* 0x20000040ff2f2230 */ /* 0x000fca0000004100 */
[----:B------:R-:W-:-:S07]  /*5d20*/  @P2 FADD.FTZ R46, R47, R46 ;  /* 0x0000002e2f2e2221 */ /* 0x000fce0000010000 */
.L_x_6963:
[----:B------:R-:W-:-:S04]  /*5d30*/  F2FP.F16.F32.PACK_AB R47, RZ, R46 ;  /* 0x0000002eff2f723e */ /* 0x000fc800000000ff */
[----:B------:R-:W-:-:S07]  /*5d40*/  PRMT R68, R47, 0x7610, R68 ;  /* 0x000076102f447816 */ /* 0x000fce0000000044 */
.L_x_6964:
[----:B------:R-:W-:Y:S01]  /*5d50*/  HADD2.F32 R47, -RZ, R72.H1_H1 ;  /* 0x30000048ff2f7230 */ /* 0x000fe20000004100 */
[----:B------:R-:W-:Y:S06]  /*5d60*/  @P3 BRA `(.L_x_6965) ;  /* 0x0000000000203947 */ /* 0x000fec0003800000 */
[----:B------:R-:W-:-:S04]  /*5d70*/  ISETP.NE.U32.AND P4, PT, RZ, UR12, PT ;  /* 0x0000000cff007c0c */ /* 0x000fc8000bf85070 */
[----:B------:R-:W-:-:S13]  /*5d80*/  ISETP.NE.AND.EX P4, PT, RZ, UR13, PT, P4 ;  /* 0x0000000dff007c0c */ /* 0x000fda000bf85340 */
[----:B------:R-:W-:Y:S05]  /*5d90*/  @P4 BRA `(.L_x_6966) ;  /* 0x0000000000084947 */ /* 0x000fea0003800000 */
[----:B------:R-:W-:Y:S05]  /*5da0*/  @P0 BRA `(.L_x_6967) ;  /* 0x0000000000200947 */ /* 0x000fea0003800000 */
[----:B------:R-:W-:Y:S05]  /*5db0*/  BRA `(.L_x_6968) ;  /* 0x0000000000247947 */ /* 0x000fea0003800000 */
.L_x_6966:
[----:B-----5:R-:W-:-:S05]  /*5dc0*/  HADD2.F32 R48, -RZ, R64.H1_H1 ;  /* 0x30000040ff307230 */ /* 0x020fca0000004100 */
[----:B------:R-:W-:Y:S01]  /*5dd0*/  FADD.FTZ R47, R48, R47 ;  /* 0x0000002f302f7221 */ /* 0x000fe20000010000 */
[----:B------:R-:W-:Y:S06]  /*5de0*/  BRA `(.L_x_6967) ;  /* 0x0000000000107947 */ /* 0x000fec0003800000 */
.L_x_6965:
[----:B-----5:R-:W-:-:S05]  /*5df0*/  HADD2.F32 R48, -RZ, R60.H1_H1 ;  /* 0x3000003cff307230 */ /* 0x020fca0000004100 */
[----:B------:R-:W-:Y:S01]  /*5e00*/  FADD.FTZ R47, R48, R47 ;  /* 0x0000002f302f7221 */ /* 0x000fe20000010000 */
[----:B------:R-:W-:-:S05]  /*5e10*/  @P2 HADD2.F32 R48, -RZ, R64.H1_H1 ;  /* 0x30000040ff302230 */ /* 0x000fca0000004100 */
[----:B------:R-:W-:-:S07]  /*5e20*/  @P2 FADD.FTZ R47, R48, R47 ;  /* 0x0000002f302f2221 */ /* 0x000fce0000010000 */
.L_x_6967:
[----:B------:R-:W-:-:S04]  /*5e30*/  F2FP.F16.F32.PACK_AB R48, RZ, R47 ;  /* 0x0000002fff30723e */ /* 0x000fc800000000ff */
[----:B------:R-:W-:-:S07]  /*5e40*/  PRMT R68, R68, 0x5410, R48 ;  /* 0x0000541044447816 */ /* 0x000fce0000000030 */
.L_x_6968:
[----:B------:R-:W-:Y:S01]  /*5e50*/  HADD2.F32 R48, -RZ, R73.H0_H0 ;  /* 0x20000049ff307230 */ /* 0x000fe20000004100 */
[----:B------:R-:W-:Y:S06]  /*5e60*/  @P3 BRA `(.L_x_6969) ;  /* 0x0000000000203947 */ /* 0x000fec0003800000 */
[----:B------:R-:W-:-:S04]  /*5e70*/  ISETP.NE.U32.AND P4, PT, RZ, UR12, PT ;  /* 0x0000000cff007c0c */ /* 0x000fc8000bf85070 */
[----:B------:R-:W-:-:S13]  /*5e80*/  ISETP.NE.AND.EX P4, PT, RZ, UR13, PT, P4 ;  /* 0x0000000dff007c0c */ /* 0x000fda000bf85340 */
[----:B------:R-:W-:Y:S05]  /*5e90*/  @P4 BRA `(.L_x_6970) ;  /* 0x0000000000084947 */ /* 0x000fea0003800000 */
[----:B------:R-:W-:Y:S05]  /*5ea0*/  @P0 BRA `(.L_x_6971) ;  /* 0x0000000000200947 */ /* 0x000fea0003800000 */
[----:B------:R-:W-:Y:S05]  /*5eb0*/  BRA `(.L_x_6972) ;  /* 0x0000000000247947 */ /* 0x000fea0003800000 */
.L_x_6970:
[----:B-----5:R-:W-:-:S05]  /*5ec0*/  HADD2.F32 R72, -RZ, R65.H0_H0 ;  /* 0x20000041ff487230 */ /* 0x020fca0000004100 */
[----:B------:R-:W-:Y:S01]  /*5ed0*/  FADD.FTZ R48, R72, R48 ;  /* 0x0000003048307221 */ /* 0x000fe20000010000 */
[----:B------:R-:W-:Y:S06]  /*5ee0*/  BRA `(.L_x_6971) ;  /* 0x0000000000107947 */ /* 0x000fec0003800000 */
.L_x_6969:
[----:B-----5:R-:W-:-:S05]  /*5ef0*/  HADD2.F32 R72, -RZ, R61.H0_H0 ;  /* 0x2000003dff487230 */ /* 0x020fca0000004100 */
[----:B------:R-:W-:Y:S01]  /*5f00*/  FADD.FTZ R48, R72, R48 ;  /* 0x0000003048307221 */ /* 0x000fe20000010000 */
[----:B------:R-:W-:-:S05]  /*5f10*/  @P2 HADD2.F32 R72, -RZ, R65.H0_H0 ;  /* 0x20000041ff482230 */ /* 0x000fca0000004100 */
[----:B------:R-:W-:-:S07]  /*5f20*/  @P2 FADD.FTZ R48, R72, R48 ;  /* 0x0000003048302221 */ /* 0x000fce0000010000 */
.L_x_6971:
[----:B------:R-:W-:-:S04]  /*5f30*/  F2FP.F16.F32.PACK_AB R72, RZ, R48 ;  /* 0x00000030ff48723e */ /* 0x000fc800000000ff */
[----:B------:R-:W-:-:S07]  /*5f40*/  PRMT R69, R72, 0x7610, R69 ;  /* 0x0000761048457816 */ /* 0x000fce0000000045 */
.L_x_6972:
[----:B------:R-:W-:Y:S01]  /*5f50*/  HADD2.F32 R93, -RZ, R73.H1_H1 ;  /* 0x30000049ff5d7230 */ /* 0x000fe20000004100 */
[----:B------:R-:W-:Y:S06]  /*5f60*/  @P3 BRA `(.L_x_6973) ;  /* 0x0000000000203947 */ /* 0x000fec0003800000 */
[----:B------:R-:W-:-:S04]  /*5f70*/  ISETP.NE.U32.AND P4, PT, RZ, UR12, PT ;  /* 0x0000000cff007c0c */ /* 0x000fc8000bf85070 */
[----:B------:R-:W-:-:S13]  /*5f80*/  ISETP.NE.AND.EX P4, PT, RZ, UR13, PT, P4 ;  /* 0x0000000dff007c0c */ /* 0x000fda000bf85340 */
[----:B------:R-:W-:Y:S05]  /*5f90*/  @P4 BRA `(.L_x_6974) ;  /* 0x0000000000084947 */ /* 0x000fea0003800000 */
[----:B------:R-:W-:Y:S05]  /*5fa0*/  @P0 BRA `(.L_x_6975) ;  /* 0x0000000000200947 */ /* 0x000fea0003800000 */
[----:B------:R-:W-:Y:S05]  /*5fb0*/  BRA `(.L_x_6976) ;  /* 0x0000000000247947 */ /* 0x000fea0003800000 */
.L_x_6974:
[----:B-----5:R-:W-:-:S05]  /*5fc0*/  HADD2.F32 R72, -RZ, R65.H1_H1 ;  /* 0x30000041ff487230 */ /* 0x020fca0000004100 */
[----:B------:R-:W-:Y:S01]  /*5fd0*/  FADD.FTZ R93, R72, R93 ;  /* 0x0000005d485d7221 */ /* 0x000fe20000010000 */
[----:B------:R-:W-:Y:S06]  /*5fe0*/  BRA `(.L_x_6975) ;  /* 0x0000000000107947 */ /* 0x000fec0003800000 */
.L_x_6973:
[----:B-----5:R-:W-:-:S05]  /*5ff0*/  HADD2.F32 R72, -RZ, R61.H1_H1 ;  /* 0x3000003dff487230 */ /* 0x020fca0000004100 */
[----:B------:R-:W-:Y:S01]  /*6000*/  FADD.FTZ R93, R72, R93 ;  /* 0x0000005d485d7221 */ /* 0x000fe20000010000 */
[----:B------:R-:W-:-:S05]  /*6010*/  @P2 HADD2.F32 R72, -RZ, R65.H1_H1 ;  /* 0x30000041ff482230 */ /* 0x000fca0000004100 */
[----:B------:R-:W-:-:S07]  /*6020*/  @P2 FADD.FTZ R93, R72, R93 ;  /* 0x0000005d485d2221 */ /* 0x000fce0000010000 */
.L_x_6975:
[----:B------:R-:W-:-:S04]  /*6030*/  F2FP.F16.F32.PACK_AB R72, RZ, R93 ;  /* 0x0000005dff48723e */ /* 0x000fc800000000ff */
[----:B------:R-:W-:-:S07]  /*6040*/  PRMT R69, R69, 0x5410, R72 ;  /* 0x0000541045457816 */ /* 0x000fce0000000048 */
.L_x_6976:
[----:B------:R-:W-:Y:S01]  /*6050*/  HADD2.F32 R94, -RZ, R74.H0_H0 ;  /* 0x2000004aff5e7230 */ /* 0x000fe20000004100 */
[----:B------:R-:W-:Y:S06]  /*6060*/  @P3 BRA `(.L_x_6977) ;  /* 0x0000000000203947 */ /* 0x000fec0003800000 */
[----:B------:R-:W-:-:S04]  /*6070*/  ISETP.NE.U32.AND P4, PT, RZ, UR12, PT ;  /* 0x0000000cff007c0c */ /* 0x000fc8000bf85070 */
[----:B------:R-:W-:-:S13]  /*6080*/  ISETP.NE.AND.EX P4, PT, RZ, UR13, PT, P4 ;  /* 0x0000000dff007c0c */ /* 0x000fda000bf85340 */
[----:B------:R-:W-:Y:S05]  /*6090*/  @P4 BRA `(.L_x_6978) ;  /* 0x0000000000084947 */ /* 0x000fea0003800000 */
[----:B------:R-:W-:Y:S05]  /*60a0*/  @P0 BRA `(.L_x_6979) ;  /* 0x0000000000200947 */ /* 0x000fea0003800000 */
[----:B------:R-:W-:Y:S05]  /*60b0*/  BRA `(.L_x_6980) ;  /* 0x0000000000247947 */ /* 0x000fea0003800000 */
.L_x_6978:
[----:B-----5:R-:W-:-:S05]  /*60c0*/  HADD2.F32 R72, -RZ, R66.H0_H0 ;  /* 0x20000042ff487230 */ /* 0x020fca0000004100 */
[----:B------:R-:W-:Y:S01]  /*60d0*/  FADD.FTZ R94, R72, R94 ;  /* 0x0000005e485e7221 */ /* 0x000fe20000010000 */
[----:B------:R-:W-:Y:S06]  /*60e0*/  BRA `(.L_x_6979) ;  /* 0x0000000000107947 */ /* 0x000fec0003800000 */
.L_x_6977:
[----:B-----5:R-:W-:-:S05]  /*60f0*/  HADD2.F32 R72, -RZ, R62.H0_H0 ;  /* 0x2000003eff487230 */ /* 0x020fca0000004100 */
[----:B------:R-:W-:Y:S01]  /*6100*/  FADD.FTZ R94, R72, R94 ;  /* 0x0000005e485e7221 */ /* 0x000fe20000010000 */
[----:B------:R-:W-:-:S05]  /*6110*/  @P2 HADD2.F32 R72, -RZ, R66.H0_H0 ;  /* 0x20000042ff482230 */ /* 0x000fca0000004100 */
[----:B------:R-:W-:-:S07]  /*6120*/  @P2 FADD.FTZ R94, R72, R94 ;  /* 0x0000005e485e2221 */ /* 0x000fce0000010000 */
.L_x_6979:
[----:B------:R-:W-:-:S04]  /*6130*/  F2FP.F16.F32.PACK_AB R72, RZ, R94 ;  /* 0x0000005eff48723e */ /* 0x000fc800000000ff */
[----:B------:R-:W-:-:S07]  /*6140*/  PRMT R70, R72, 0x7610, R70 ;  /* 0x0000761048467816 */ /* 0x000fce0000000046 */
.L_x_6980:
[----:B------:R-:W-:Y:S01]  /*6150*/  HADD2.F32 R113, -RZ, R74.H1_H1 ;  /* 0x3000004aff717230 */ /* 0x000fe20000004100 */
[----:B------:R-:W-:Y:S06]  /*6160*/  @P3 BRA `(.L_x_6981) ;  /* 0x0000000000203947 */ /* 0x000fec0003800000 */
[----:B------:R-:W-:-:S04]  /*6170*/  ISETP.NE.U32.AND P4, PT, RZ, UR12, PT ;  /* 0x0000000cff007c0c */ /* 0x000fc8000bf85070 */
[----:B------:R-:W-:-:S13]  /*6180*/  ISETP.NE.AND.EX P4, PT, RZ, UR13, PT, P4 ;  /* 0x0000000dff007c0c */ /* 0x000fda000bf85340 */
[----:B------:R-:W-:Y:S05]  /*6190*/  @P4 BRA `(.L_x_6982) ;  /* 0x0000000000084947 */ /* 0x000fea0003800000 */
[----:B------:R-:W-:Y:S05]  /*61a0*/  @P0 BRA `(.L_x_6983) ;  /* 0x0000000000200947 */ /* 0x000fea0003800000 */
[----:B------:R-:W-:Y:S05]  /*61b0*/  BRA `(.L_x_6984) ;  /* 0x0000000000247947 */ /* 0x000fea0003800000 */
.L_x_6982:
[----:B-----5:R-:W-:-:S05]  /*61c0*/  HADD2.F32 R72, -RZ, R66.H1_H1 ;  /* 0x30000042ff487230 */ /* 0x020fca0000004100 */
[----:B------:R-:W-:Y:S01]  /*61d0*/  FADD.FTZ R113, R72, R113 ;  /* 0x0000007148717221 */ /* 0x000fe20000010000 */
[----:B------:R-:W-:Y:S06]  /*61e0*/  BRA `(.L_x_6983) ;  /* 0x0000000000107947 */ /* 0x000fec0003800000 */
.L_x_6981:
[----:B-----5:R-:W-:-:S05]  /*61f0*/  HADD2.F32 R72, -RZ, R62.H1_H1 ;  /* 0x3000003eff487230 */ /* 0x020fca0000004100 */
[----:B------:R-:W-:Y:S01]  /*6200*/  FADD.FTZ R113, R72, R113 ;  /* 0x0000007148717221 */ /* 0x000fe20000010000 */
[----:B------:R-:W-:-:S05]  /*6210*/  @P2 HADD2.F32 R72, -RZ, R66.H1_H1 ;  /* 0x30000042ff482230 */ /* 0x000fca0000004100 */
[----:B------:R-:W-:-:S07]  /*6220*/  @P2 FADD.FTZ R113, R72, R113 ;  /* 0x0000007148712221 */ /* 0x000fce0000010000 */
.L_x_6983:
[----:B------:R-:W-:-:S04]  /*6230*/  F2FP.F16.F32.PACK_AB R72, RZ, R113 ;  /* 0x00000071ff48723e */ /* 0x000fc800000000ff */
[----:B------:R-:W-:-:S07]  /*6240*/  PRMT R70, R70, 0x5410, R72 ;  /* 0x0000541046467816 */ /* 0x000fce0000000048 */
.L_x_6984:
[----:B------:R-:W-:Y:S01]  /*6250*/  HADD2.F32 R114, -RZ, R75.H0_H0 ;  /* 0x2000004bff727230 */ /* 0x000fe20000004100 */
[----:B------:R-:W-:Y:S06]  /*6260*/  @P3 BRA `(.L_x_6985) ;  /* 0x0000000000203947 */ /* 0x000fec0003800000 */
[----:B------:R-:W-:-:S04]  /*6270*/  ISETP.NE.U32.AND P4, PT, RZ, UR12, PT ;  /* 0x0000000cff007c0c */ /* 0x000fc8000bf85070 */
[----:B------:R-:W-:-:S13]  /*6280*/  ISETP.NE.AND.EX P4, PT, RZ, UR13, PT, P4 ;  /* 0x0000000dff007c0c */ /* 0x000fda000bf85340 */
[----:B------:R-:W-:Y:S05]  /*6290*/  @P4 BRA `(.L_x_6986) ;  /* 0x0000000000084947 */ /* 0x000fea0003800000 */
[----:B------:R-:W-:Y:S05]  /*62a0*/  @P0 BRA `(.L_x_6987) ;  /* 0x0000000000200947 */ /* 0x000fea0003800000 */
[----:B------:R-:W-:Y:S05]  /*62b0*/  BRA `(.L_x_6988) ;  /* 0x0000000000247947 */ /* 0x000fea0003800000 */
.L_x_6986:
[----:B-----5:R-:W-:-:S05]  /*62c0*/  HADD2.F32 R72, -RZ, R67.H0_H0 ;  /* 0x20000043ff487230 */ /* 0x020fca0000004100 */
[----:B------:R-:W-:Y:S01]  /*62d0*/  FADD.FTZ R114, R72, R114 ;  /* 0x0000007248727221 */ /* 0x000fe20000010000 */
[----:B------:R-:W-:Y:S06]  /*62e0*/  BRA `(.L_x_6987) ;  /* 0x0000000000107947 */ /* 0x000fec0003800000 */
.L_x_6985:
[----:B-----5:R-:W-:-:S05]  /*62f0*/  HADD2.F32 R72, -RZ, R63.H0_H0 ;  /* 0x2000003fff487230 */ /* 0x020fca0000004100 */
[----:B------:R-:W-:Y:S01]  /*6300*/  FADD.FTZ R114, R72, R114 ;  /* 0x0000007248727221 */ /* 0x000fe20000010000 */
[----:B------:R-:W-:-:S05]  /*6310*/  @P2 HADD2.F32 R72, -RZ, R67.H0_H0 ;  /* 0x20000043ff482230 */ /* 0x000fca0000004100 */
[----:B------:R-:W-:-:S07]  /*6320*/  @P2 FADD.FTZ R114, R72, R114 ;  /* 0x0000007248722221 */ /* 0x000fce0000010000 */
.L_x_6987:
[----:B------:R-:W-:-:S04]  /*6330*/  F2FP.F16.F32.PACK_AB R72, RZ, R114 ;  /* 0x00000072ff48723e */ /* 0x000fc800000000ff */
[----:B------:R-:W-:-:S07]  /*6340*/  PRMT R71, R72, 0x7610, R71 ;  /* 0x0000761048477816 */ /* 0x000fce0000000047 */
.L_x_6988:
[----:B------:R-:W-:Y:S01]  /*6350*/  HADD2.F32 R129, -RZ, R75.H1_H1 ;  /* 0x3000004bff817230 */ /* 0x000fe20000004100 */
[----:B------:R-:W-:Y:S06]  /*6360*/  @P3 BRA `(.L_x_6989) ;  /* 0x0000000000203947 */ /* 0x000fec0003800000 */
[----:B------:R-:W-:-:S04]  /*6370*/  ISETP.NE.U32.AND P2, PT, RZ, UR12, PT ;  /* 0x0000000cff007c0c */ /* 0x000fc8000bf45070 */
[----:B------:R-:W-:-:S13]  /*6380*/  ISETP.NE.AND.EX P2, PT, RZ, UR13, PT, P2 ;  /* 0x0000000dff007c0c */ /* 0x000fda000bf45320 */
[----:B------:R-:W-:Y:S05]  /*6390*/  @P2 BRA `(.L_x_6990) ;  /* 0x0000000000082947 */ /* 0x000fea0003800000 */
[----:B------:R-:W-:Y:S05]  /*63a0*/  @P0 BRA `(.L_x_6991) ;  /* 0x0000000000200947 */ /* 0x000fea0003800000 */
[----:B------:R-:W-:Y:S05]  /*63b0*/  BRA `(.L_x_6992) ;  /* 0x0000000000247947 */ /* 0x000fea0003800000 */
.L_x_6990:
[----:B-----5:R-:W-:-:S05]  /*63c0*/  HADD2.F32 R72, -RZ, R67.H1_H1 ;  /* 0x30000043ff487230 */ /* 0x020fca0000004100 */
[----:B------:R-:W-:Y:S01]  /*63d0*/  FADD.FTZ R129, R72, R129 ;  /* 0x0000008148817221 */ /* 0x000fe20000010000 */
[----:B------:R-:W-:Y:S06]  /*63e0*/  BRA `(.L_x_6991) ;  /* 0x0000000000107947 */ /* 0x000fec0003800000 */
.L_x_6989:
[----:B-----5:R-:W-:-:S05]  /*63f0*/  HADD2.F32 R72, -RZ, R63.H1_H1 ;  /* 0x3000003fff487230 */ /* 0x020fca0000004100 */
[----:B------:R-:W-:Y:S01]  /*6400*/  FADD.FTZ R129, R72, R129 ;  /* 0x0000008148817221 */ /* 0x000fe20000010000 */
[----:B------:R-:W-:-:S05]  /*6410*/  @P2 HADD2.F32 R72, -RZ, R67.H1_H1 ;  /* 0x30000043ff482230 */ /* 0x000fca0000004100 */
[----:B------:R-:W-:-:S07]  /*6420*/  @P2 FADD.FTZ R129, R72, R129 ;  /* 0x0000008148812221 */ /* 0x000fce0000010000 */
.L_x_6991:
[----:B------:R-:W-:-:S04]  /*6430*/  F2FP.F16.F32.PACK_AB R72, RZ, R129 ;  /* 0x00000081ff48723e */ /* 0x000fc800000000ff */
[----:B------:R-:W-:-:S07]  /*6440*/  PRMT R71, R71, 0x5410, R72 ;  /* 0x0000541047477816 */ /* 0x000fce0000000048 */
.L_x_6992:
[----:B------:R-:W0:Y:S02]  /*6450*/  @P0 LDC.64 R72, c[0x0][0x238] ;  /* 0x00008e00ff480b82 */ /* 0x000e240000000a00 */
[----:B0-----:R-:W-:-:S04]  /*6460*/  @P0 LEA R72, P2, R76, R72, 0x4 ;  /* 0x000000484c480211 */ /* 0x001fc800078420ff */
[C---:B------:R-:W-:Y:S02]  /*6470*/  @P0 LEA.HI.X R73, R76.reuse, R73, RZ, 0x4, P2 ;  /* 0x000000494c490211 */ /* 0x040fe400010f24ff */
[----:B------:R-:W-:-:S03]  /*6480*/  IADD3 R76, R76, 0x20, RZ ;  /* 0x000000204c4c7810 */ /* 0x000fc60007ffe0ff */
[----:B------:R4:W-:Y:S04]  /*6490*/  @P0 STG.E.128 desc[UR4][R72.64], R68 ;  /* 0x0000004448000986 */ /* 0x0009e8000c101d04 */
.L_x_6960:
[----:B------:R-:W-:Y:S05]  /*64a0*/  BSYNC B0 ;  /* 0x0000000000007941 */ /* 0x000fea0003800000 */
.L_x_6959:
        /* <DEDUP_REMOVED lines=25> */
.L_x_6996:
[----:B-----5:R-:W-:-:S05]  /*6640*/  HADD2.F32 R50, -RZ, R64.H0_H0 ;  /* 0x20000040ff327230 */ /* 0x020fca0000004100 */
[----:B------:R-:W-:Y:S01]  /*6650*/  FADD.FTZ R49, R50, R49 ;  /* 0x0000003132317221 */ /* 0x000fe20000010000 */
[----:B------:R-:W-:Y:S06]  /*6660*/  BRA `(.L_x_6997) ;  /* 0x0000000000107947 */ /* 0x000fec0003800000 */
.L_x_6995:
[----:B-----5:R-:W-:-:S05]  /*6670*/  HADD2.F32 R50, -RZ, R60.H0_H0 ;  /* 0x2000003cff327230 */ /* 0x020fca0000004100 */
[----:B------:R-:W-:Y:S01]  /*6680*/  FADD.FTZ R49, R50, R49 ;  /* 0x0000003132317221 */ /* 0x000fe20000010000 */
[----:B------:R-:W-:-:S05]  /*6690*/  @P2 HADD2.F32 R50, -RZ, R64.H0_H0 ;  /* 0x20000040ff322230 */ /* 0x000fca0000004100 */
[----:B------:R-:W-:-:S07]  /*66a0*/  @P2 FADD.FTZ R49, R50, R49 ;  /* 0x0000003132312221 */ /* 0x000fce0000010000 */
.L_x_6997:
[----:B------:R-:W-:-:S04]  /*66b0*/  F2FP.F16.F32.PACK_AB R50, RZ, R49 ;  /* 0x00000031ff32723e */ /* 0x000fc800000000ff */
[----:B------:R-:W-:-:S07]  /*66c0*/  PRMT R68, R50, 0x7610, R68 ;  /* 0x0000761032447816 */ /* 0x000fce0000000044 */
.L_x_6998:
[----:B------:R-:W-:Y:S01]  /*66d0*/  HADD2.F32 R50, -RZ, R72.H1_H1 ;  /* 0x30000048ff327230 */ /* 0x000fe20000004100 */
[----:B------:R-:W-:Y:S06]  /*66e0*/  @P3 BRA `(.L_x_6999) ;  /* 0x0000000000203947 */ /* 0x000fec0003800000 */
[----:B------:R-:W-:-:S04]  /*66f0*/  ISETP.NE.U32.AND P4, PT, RZ, UR12, PT ;  /* 0x0000000cff007c0c */ /* 0x000fc8000bf85070 */
[----:B------:R-:W-:-:S13]  /*6700*/  ISETP.NE.AND.EX P4, PT, RZ, UR13, PT, P4 ;  /* 0x0000000dff007c0c */ /* 0x000fda000bf85340 */
[----:B------:R-:W-:Y:S05]  /*6710*/  @P4 BRA `(.L_x_7000) ;  /* 0x0000000000084947 */ /* 0x000fea0003800000 */
[----:B------:R-:W-:Y:S05]  /*6720*/  @P0 BRA `(.L_x_7001) ;  /* 0x0000000000200947 */ /* 0x000fea0003800000 */
[----:B------:R-:W-:Y:S05]  /*6730*/  BRA `(.L_x_7002) ;  /* 0x0000000000247947 */ /* 0x000fea0003800000 */
.L_x_7000:
[----:B-----5:R-:W-:-:S05]  /*6740*/  HADD2.F32 R51, -RZ, R64.H1_H1 ;  /* 0x30000040ff337230 */ /* 0x020fca0000004100 */
[----:B------:R-:W-:Y:S01]  /*6750*/  FADD.FTZ R50, R51, R50 ;  /* 0x0000003233327221 */ /* 0x000fe20000010000 */
[----:B------:R-:W-:Y:S06]  /*6760*/  BRA `(.L_x_7001) ;  /* 0x0000000000107947 */ /* 0x000fec0003800000 */
.L_x_6999:
[----:B-----5:R-:W-:-:S05]  /*6770*/  HADD2.F32 R51, -RZ, R60.H1_H1 ;  /* 0x3000003cff337230 */ /* 0x020fca0000004100 */
[----:B------:R-:W-:Y:S01]  /*6780*/  FADD.FTZ R50, R51, R50 ;  /* 0x0000003233327221 */ /* 0x000fe20000010000 */
[----:B------:R-:W-:-:S05]  /*6790*/  @P2 HADD2.F32 R51, -RZ, R64.H1_H1 ;  /* 0x30000040ff332230 */ /* 0x000fca0000004100 */
[----:B------:R-:W-:-:S07]  /*67a0*/  @P2 FADD.FTZ R50, R51, R50 ;  /* 0x0000003233322221 */ /* 0x000fce0000010000 */
.L_x_7001:
[----:B------:R-:W-:-:S04]  /*67b0*/  F2FP.F16.F32.PACK_AB R51, RZ, R50 ;  /* 0x00000032ff33723e */ /* 0x000fc800000000ff */
[----:B------:R-:W-:-:S07]  /*67c0*/  PRMT R68, R68, 0x5410, R51 ;  /* 0x0000541044447816 */ /* 0x000fce0000000033 */
.L_x_7002:
[----:B------:R-:W-:Y:S01]  /*67d0*/  HADD2.F32 R51, -RZ, R73.H0_H0 ;  /* 0x20000049ff337230 */ /* 0x000fe20000004100 */
[----:B------:R-:W-:Y:S06]  /*67e0*/  @P3 BRA `(.L_x_7003) ;  /* 0x0000000000203947 */ /* 0x000fec0003800000 */
[----:B------:R-:W-:-:S04]  /*67f0*/  ISETP.NE.U32.AND P4, PT, RZ, UR12, PT ;  /* 0x0000000cff007c0c */ /* 0x000fc8000bf85070 */
[----:B------:R-:W-:-:S13]  /*6800*/  ISETP.NE.AND.EX P4, PT, RZ, UR13, PT, P4 ;  /* 0x0000000dff007c0c */ /* 0x000fda000bf85340 */
[----:B------:R-:W-:Y:S05]  /*6810*/  @P4 BRA `(.L_x_7004) ;  /* 0x0000000000084947 */ /* 0x000fea0003800000 */
[----:B------:R-:W-:Y:S05]  /*6820*/  @P0 BRA `(.L_x_7005) ;  /* 0x0000000000200947 */ /* 0x000fea0003800000 */
[----:B------:R-:W-:Y:S05]  /*6830*/  BRA `(.L_x_7006) ;  /* 0x0000000000247947 */ /* 0x000fea0003800000 */
.L_x_7004:
[----:B-----5:R-:W-:-:S05]  /*6840*/  HADD2.F32 R72, -RZ, R65.H0_H0 ;  /* 0x20000041ff487230 */ /* 0x020fca0000004100 */
[----:B------:R-:W-:Y:S01]  /*6850*/  FADD.FTZ R51, R72, R51 ;  /* 0x0000003348337221 */ /* 0x000fe20000010000 */
[----:B------:R-:W-:Y:S06]  /*6860*/  BRA `(.L_x_7005) ;  /* 0x0000000000107947 */ /* 0x000fec0003800000 */
.L_x_7003:
[----:B-----5:R-:W-:-:S05]  /*6870*/  HADD2.F32 R72, -RZ, R61.H0_H0 ;  /* 0x2000003dff487230 */ /* 0x020fca0000004100 */
[----:B------:R-:W-:Y:S01]  /*6880*/  FADD.FTZ R51, R72, R51 ;  /* 0x0000003348337221 */ /* 0x000fe20000010000 */
[----:B------:R-:W-:-:S05]  /*6890*/  @P2 HADD2.F32 R72, -RZ, R65.H0_H0 ;  /* 0x20000041ff482230 */ /* 0x000fca0000004100 */
[----:B------:R-:W-:-:S07]  /*68a0*/  @P2 FADD.FTZ R51, R72, R51 ;  /* 0x0000003348332221 */ /* 0x000fce0000010000 */
.L_x_7005:
[----:B------:R-:W-:-:S04]  /*68b0*/  F2FP.F16.F32.PACK_AB R72, RZ, R51 ;  /* 0x00000033ff48723e */ /* 0x000fc800000000ff */
[----:B------:R-:W-:-:S07]  /*68c0*/  PRMT R69, R72, 0x7610, R69 ;  /* 0x0000761048457816 */ /* 0x000fce0000000045 */
.L_x_7006:
[----:B------:R-:W-:Y:S01]  /*68d0*/  HADD2.F32 R95, -RZ, R73.H1_H1 ;  /* 0x30000049ff5f7230 */ /* 0x000fe20000004100 */
[----:B------:R-:W-:Y:S06]  /*68e0*/  @P3 BRA `(.L_x_7007) ;  /* 0x0000000000203947 */ /* 0x000fec0003800000 */
[----:B------:R-:W-:-:S04]  /*68f0*/  ISETP.NE.U32.AND P4, PT, RZ, UR12, PT ;  /* 0x0000000cff007c0c */ /* 0x000fc8000bf85070 */
[----:B------:R-:W-:-:S13]  /*6900*/  ISETP.NE.AND.EX P4, PT, RZ, UR13, PT, P4 ;  /* 0x0000000dff007c0c */ /* 0x000fda000bf85340 */
[----:B------:R-:W-:Y:S05]  /*6910*/  @P4 BRA `(.L_x_7008) ;  /* 0x0000000000084947 */ /* 0x000fea0003800000 */
[----:B------:R-:W-:Y:S05]  /*6920*/  @P0 BRA `(.L_x_7009) ;  /* 0x0000000000200947 */ /* 0x000fea0003800000 */
[----:B------:R-:W-:Y:S05]  /*6930*/  BRA `(.L_x_7010) ;  /* 0x0000000000247947 */ /* 0x000fea0003800000 */
.L_x_7008:
[----:B-----5:R-:W-:-:S05]  /*6940*/  HADD2.F32 R72, -RZ, R65.H1_H1 ;  /* 0x30000041ff487230 */ /* 0x020fca0000004100 */
[----:B------:R-:W-:Y:S01]  /*6950*/  FADD.FTZ R95, R72, R95 ;  /* 0x0000005f485f7221 */ /* 0x000fe20000010000 */
[----:B------:R-:W-:Y:S06]  /*6960*/  BRA `(.L_x_7009) ;  /* 0x0000000000107947 */ /* 0x000fec0003800000 */
.L_x_7007:
[----:B-----5:R-:W-:-:S05]  /*6970*/  HADD2.F32 R72, -RZ, R61.H1_H1 ;  /* 0x3000003dff487230 */ /* 0x020fca0000004100 */
[----:B------:R-:W-:Y:S01]  /*6980*/  FADD.FTZ R95, R72, R95 ;  /* 0x0000005f485f7221 */ /* 0x000fe20000010000 */
[----:B------:R-:W-:-:S05]  /*6990*/  @P2 HADD2.F32 R72, -RZ, R65.H1_H1 ;  /* 0x30000041ff482230 */ /* 0x000fca0000004100 */
[----:B------:R-:W-:-:S07]  /*69a0*/  @P2 FADD.FTZ R95, R72, R95 ;  /* 0x0000005f485f2221 */ /* 0x000fce0000010000 */
.L_x_7009:
[----:B------:R-:W-:-:S04]  /*69b0*/  F2FP.F16.F32.PACK_AB R72, RZ, R95 ;  /* 0x0000005fff48723e */ /* 0x000fc800000000ff */
[----:B------:R-:W-:-:S07]  /*69c0*/  PRMT R69, R69, 0x5410, R72 ;  /* 0x0000541045457816 */ /* 0x000fce0000000048 */
.L_x_7010:
[----:B------:R-:W-:Y:S01]  /*69d0*/  HADD2.F32 R96, -RZ, R74.H0_H0 ;  /* 0x2000004aff607230 */ /* 0x000fe20000004100 */
[----:B------:R-:W-:Y:S06]  /*69e0*/  @P3 BRA `(.L_x_7011) ;  /* 0x0000000000203947 */ /* 0x000fec0003800000 */
[----:B------:R-:W-:-:S04]  /*69f0*/  ISETP.NE.U32.AND P4, PT, RZ, UR12, PT ;  /* 0x0000000cff007c0c */ /* 0x000fc8000bf85070 */
[----:B------:R-:W-:-:S13]  /*6a00*/  ISETP.NE.AND.EX P4, PT, RZ, UR13, PT, P4 ;  /* 0x0000000dff007c0c */ /* 0x000fda000bf85340 */
[----:B------:R-:W-:Y:S05]  /*6a10*/  @P4 BRA `(.L_x_7012) ;  /* 0x0000000000084947 */ /* 0x000fea0003800000 */
[----:B------:R-:W-:Y:S05]  /*6a20*/  @P0 BRA `(.L_x_7013) ;  /* 0x0000000000200947 */ /* 0x000fea0003800000 */
[----:B------:R-:W-:Y:S05]  /*6a30*/  BRA `(.L_x_7014) ;  /* 0x0000000000247947 */ /* 0x000fea0003800000 */
.L_x_7012:
[----:B-----5:R-:W-:-:S05]  /*6a40*/  HADD2.F32 R72, -RZ, R66.H0_H0 ;  /* 0x20000042ff487230 */ /* 0x020fca0000004100 */
[----:B------:R-:W-:Y:S01]  /*6a50*/  FADD.FTZ R96, R72, R96 ;  /* 0x0000006048607221 */ /* 0x000fe20000010000 */
[----:B------:R-:W-:Y:S06]  /*6a60*/  BRA `(.L_x_7013) ;  /* 0x0000000000107947 */ /* 0x000fec0003800000 */
.L_x_7011:
[----:B-----5:R-:W-:-:S05]  /*6a70*/  HADD2.F32 R72, -RZ, R62.H0_H0 ;  /* 0x2000003eff487230 */ /* 0x020fca0000004100 */
[----:B------:R-:W-:Y:S01]  /*6a80*/  FADD.FTZ R96, R72, R96 ;  /* 0x0000006048607221 */ /* 0x000fe20000010000 */
[----:B------:R-:W-:-:S05]  /*6a90*/  @P2 HADD2.F32 R72, -RZ, R66.H0_H0 ;  /* 0x20000042ff482230 */ /* 0x000fca0000004100 */
[----:B------:R-:W-:-:S07]  /*6aa0*/  @P2 FADD.FTZ R96, R72, R96 ;  /* 0x0000006048602221 */ /* 0x000fce0000010000 */
.L_x_7013:
[----:B------:R-:W-:-:S04]  /*6ab0*/  F2FP.F16.F32.PACK_AB R72, RZ, R96 ;  /* 0x00000060ff48723e */ /* 0x000fc800000000ff */
[----:B------:R-:W-:-:S07]  /*6ac0*/  PRMT R70, R72, 0x7610, R70 ;  /* 0x0000761048467816 */ /* 0x000fce0000000046 */
.L_x_7014:
[----:B------:R-:W-:Y:S01]  /*6ad0*/  HADD2.F32 R115, -RZ, R74.H1_H1 ;  /* 0x3000004aff737230 */ /* 0x000fe20000004100 */
[----:B------:R-:W-:Y:S06]  /*6ae0*/  @P3 BRA `(.L_x_7015) ;  /* 0x0000000000203947 */ /* 0x000fec0003800000 */
[----:B------:R-:W-:-:S04]  /*6af0*/  ISETP.NE.U32.AND P4, PT, RZ, UR12, PT ;  /* 0x0000000cff007c0c */ /* 0x000fc8000bf85070 */
[----:B------:R-:W-:-:S13]  /*6b00*/  ISETP.NE.AND.EX P4, PT, RZ, UR13, PT, P4 ;  /* 0x0000000dff007c0c */ /* 0x000fda000bf85340 */
[----:B------:R-:W-:Y:S05]  /*6b10*/  @P4 BRA `(.L_x_7016) ;  /* 0x0000000000084947 */ /* 0x000fea0003800000 */
[----:B------:R-:W-:Y:S05]  /*6b20*/  @P0 BRA `(.L_x_7017) ;  /* 0x0000000000200947 */ /* 0x000fea0003800000 */
[----:B------:R-:W-:Y:S05]  /*6b30*/  BRA `(.L_x_7018) ;  /* 0x0000000000247947 */ /* 0x000fea0003800000 */
.L_x_7016:
[----:B-----5:R-:W-:-:S05]  /*6b40*/  HADD2.F32 R72, -RZ, R66.H1_H1 ;  /* 0x30000042ff487230 */ /* 0x020fca0000004100 */
[----:B------:R-:W-:Y:S01]  /*6b50*/  FADD.FTZ R115, R72, R115 ;  /* 0x0000007348737221 */ /* 0x000fe20000010000 */
[----:B------:R-:W-:Y:S06]  /*6b60*/  BRA `(.L_x_7017) ;  /* 0x0000000000107947 */ /* 0x000fec0003800000 */
.L_x_7015:
[----:B-----5:R-:W-:-:S05]  /*6b70*/  HADD2.F32 R72, -RZ, R62.H1_H1 ;  /* 0x3000003eff487230 */ /* 0x020fca0000004100 */
[----:B------:R-:W-:Y:S01]  /*6b80*/  FADD.FTZ R115, R72, R115 ;  /* 0x0000007348737221 */ /* 0x000fe20000010000 */
[----:B------:R-:W-:-:S05]  /*6b90*/  @P2 HADD2.F32 R72, -RZ, R66.H1_H1 ;  /* 0x30000042ff482230 */ /* 0x000fca0000004100 */
[----:B------:R-:W-:-:S07]  /*6ba0*/  @P2 FADD.FTZ R115, R72, R115 ;  /* 0x0000007348732221 */ /* 0x000fce0000010000 */
.L_x_7017:
[----:B------:R-:W-:-:S04]  /*6bb0*/  F2FP.F16.F32.PACK_AB R72, RZ, R115 ;  /* 0x00000073ff48723e */ /* 0x000fc800000000ff */
[----:B------:R-:W-:-:S07]  /*6bc0*/  PRMT R70, R70, 0x5410, R72 ;  /* 0x0000541046467816 */ /* 0x000fce0000000048 */
.L_x_7018:
[----:B------:R-:W-:Y:S01]  /*6bd0*/  HADD2.F32 R116, -RZ, R75.H0_H0 ;  /* 0x2000004bff747230 */ /* 0x000fe20000004100 */
[----:B------:R-:W-:Y:S06]  /*6be0*/  @P3 BRA `(.L_x_7019) ;  /* 0x0000000000203947 */ /* 0x000fec0003800000 */
[----:B------:R-:W-:-:S04]  /*6bf0*/  ISETP.NE.U32.AND P4, PT, RZ, UR12, PT ;  /* 0x0000000cff007c0c */ /* 0x000fc8000bf85070 */
[----:B------:R-:W-:-:S13]  /*6c00*/  ISETP.NE.AND.EX P4, PT, RZ, UR13, PT, P4 ;  /* 0x0000000dff007c0c */ /* 0x000fda000bf85340 */
[----:B------:R-:W-:Y:S05]  /*6c10*/  @P4 BRA `(.L_x_7020) ;  /* 0x0000000000084947 */ /* 0x000fea0003800000 */
[----:B------:R-:W-:Y:S05]  /*6c20*/  @P0 BRA `(.L_x_7021) ;  /* 0x0000000000200947 */ /* 0x000fea0003800000 */
[----:B------:R-:W-:Y:S05]  /*6c30*/  BRA `(.L_x_7022) ;  /* 0x0000000000247947 */ /* 0x000fea0003800000 */
.L_x_7020:
[----:B-----5:R-:W-:-:S05]  /*6c40*/  HADD2.F32 R72, -RZ, R67.H0_H0 ;  /* 0x20000043ff487230 */ /* 0x020fca0000004100 */
[----:B------:R-:W-:Y:S01]  /*6c50*/  FADD.FTZ R116, R72, R116 ;  /* 0x0000007448747221 */ /* 0x000fe20000010000 */
[----:B------:R-:W-:Y:S06]  /*6c60*/  BRA `(.L_x_7021) ;  /* 0x0000000000107947 */ /* 0x000fec0003800000 */
.L_x_7019:
[----:B-----5:R-:W-:-:S05]  /*6c70*/  HADD2.F32 R72, -RZ, R63.H0_H0 ;  /* 0x2000003fff487230 */ /* 0x020fca0000004100 */
[----:B------:R-:W-:Y:S01]  /*6c80*/  FADD.FTZ R116, R72, R116 ;  /* 0x0000007448747221 */ /* 0x000fe20000010000 */
[----:B------:R-:W-:-:S05]  /*6c90*/  @P2 HADD2.F32 R72, -RZ, R67.H0_H0 ;  /* 0x20000043ff482230 */ /* 0x000fca0000004100 */
[----:B------:R-:W-:-:S07]  /*6ca0*/  @P2 FADD.FTZ R116, R72, R116 ;  /* 0x0000007448742221 */ /* 0x000fce0000010000 */
.L_x_7021:
[----:B------:R-:W-:-:S04]  /*6cb0*/  F2FP.F16.F32.PACK_AB R72, RZ, R116 ;  /* 0x00000074ff48723e */ /* 0x000fc800000000ff */
[----:B------:R-:W-:-:S07]  /*6cc0*/  PRMT R71, R72, 0x7610, R71 ;  /* 0x0000761048477816 */ /* 0x000fce0000000047 */
.L_x_7022:
[----:B------:R-:W-:Y:S01]  /*6cd0*/  HADD2.F32 R130, -RZ, R75.H1_H1 ;  /* 0x3000004bff827230 */ /* 0x000fe20000004100 */
[----:B------:R-:W-:Y:S06]  /*6ce0*/  @P3 BRA `(.L_x_7023) ;  /* 0x0000000000203947 */ /* 0x000fec0003800000 */
[----:B------:R-:W-:-:S04]  /*6cf0*/  ISETP.NE.U32.AND P2, PT, RZ, UR12, PT ;  /* 0x0000000cff007c0c */ /* 0x000fc8000bf45070 */
[----:B------:R-:W-:-:S13]  /*6d00*/  ISETP.NE.AND.EX P2, PT, RZ, UR13, PT, P2 ;  /* 0x0000000dff007c0c */ /* 0x000fda000bf45320 */
[----:B------:R-:W-:Y:S05]  /*6d10*/  @P2 BRA `(.L_x_7024) ;  /* 0x0000000000082947 */ /* 0x000fea0003800000 */
[----:B------:R-:W-:Y:S05]  /*6d20*/  @P0 BRA `(.L_x_7025) ;  /* 0x0000000000200947 */ /* 0x000fea0003800000 */
[----:B------:R-:W-:Y:S05]  /*6d30*/  BRA `(.L_x_7026) ;  /* 0x0000000000247947 */ /* 0x000fea0003800000 */
.L_x_7024:
[----:B-----5:R-:W-:-:S05]  /*6d40*/  HADD2.F32 R72, -RZ, R67.H1_H1 ;  /* 0x30000043ff487230 */ /* 0x020fca0000004100 */
[----:B------:R-:W-:Y:S01]  /*6d50*/  FADD.FTZ R130, R72, R130 ;  /* 0x0000008248827221 */ /* 0x000fe20000010000 */
[----:B------:R-:W-:Y:S06]  /*6d60*/  BRA `(.L_x_7025) ;  /* 0x0000000000107947 */ /* 0x000fec0003800000 */
.L_x_7023:
[----:B-----5:R-:W-:-:S05]  /*6d70*/  HADD2.F32 R72, -RZ, R63.H1_H1 ;  /* 0x3000003fff487230 */ /* 0x020fca0000004100 */
[----:B------:R-:W-:Y:S01]  /*6d80*/  FADD.FTZ R130, R72, R130 ;  /* 0x0000008248827221 */ /* 0x000fe20000010000 */
[----:B------:R-:W-:-:S05]  /*6d90*/  @P2 HADD2.F32 R72, -RZ, R67.H1_H1 ;  /* 0x30000043ff482230 */ /* 0x000fca0000004100 */
[----:B------:R-:W-:-:S07]  /*6da0*/  @P2 FADD.FTZ R130, R72, R130 ;  /* 0x0000008248822221 */ /* 0x000fce0000010000 */
.L_x_7025:
[----:B------:R-:W-:-:S04]  /*6db0*/  F2FP.F16.F32.PACK_AB R72, RZ, R130 ;  /* 0x00000082ff48723e */ /* 0x000fc800000000ff */
[----:B------:R-:W-:-:S07]  /*6dc0*/  PRMT R71, R71, 0x5410, R72 ;  /* 0x0000541047477816 */ /* 0x000fce0000000048 */
.L_x_7026:
[----:B------:R-:W0:Y:S02]  /*6dd0*/  @P0 LDC.64 R72, c[0x0][0x238] ;  /* 0x00008e00ff480b82 */ /* 0x000e240000000a00 */
[----:B0-----:R-:W-:-:S04]  /*6de0*/  @P0 LEA R72, P2, R76, R72, 0x4 ;  /* 0x000000484c480211 */ /* 0x001fc800078420ff */
[C---:B------:R-:W-:Y:S02]  /*6df0*/  @P0 LEA.HI.X R73, R76.reuse, R73, RZ, 0x4, P2 ;  /* 0x000000494c490211 */ /* 0x040fe400010f24ff */
[----:B------:R-:W-:-:S03]  /*6e00*/  IADD3 R76, R76, 0x20, RZ ;  /* 0x000000204c4c7810 */ /* 0x000fc60007ffe0ff */
[----:B------:R0:W-:Y:S04]  /*6e10*/  @P0 STG.E.128 desc[UR4][R72.64], R68 ;  /* 0x0000004448000986 */ /* 0x0001e8000c101d04 */
.L_x_6994:
[----:B------:R-:W-:Y:S05]  /*6e20*/  BSYNC B0 ;  /* 0x0000000000007941 */ /* 0x000fea0003800000 */
.L_x_6993:
        /* <DEDUP_REMOVED lines=25> */
.L_x_7030:
[----:B-----5:R-:W-:-:S05]  /*6fc0*/  HADD2.F32 R53, -RZ, R64.H0_H0 ;  /* 0x20000040ff357230 */ /* 0x020fca0000004100 */
[----:B------:R-:W-:Y:S01]  /*6fd0*/  FADD.FTZ R52, R53, R52 ;  /* 0x0000003435347221 */ /* 0x000fe20000010000 */
[----:B------:R-:W-:Y:S06]  /*6fe0*/  BRA `(.L_x_7031) ;  /* 0x0000000000107947 */ /* 0x000fec0003800000 */
.L_x_7029:
[----:B-----5:R-:W-:-:S05]  /*6ff0*/  HADD2.F32 R53, -RZ, R60.H0_H0 ;  /* 0x2000003cff357230 */ /* 0x020fca0000004100 */
[----:B------:R-:W-:Y:S01]  /*7000*/  FADD.FTZ R52, R53, R52 ;  /* 0x0000003435347221 */ /* 0x000fe20000010000 */
[----:B------:R-:W-:-:S05]  /*7010*/  @P2 HADD2.F32 R53, -RZ, R64.H0_H0 ;  /* 0x20000040ff352230 */ /* 0x000fca0000004100 */
[----:B------:R-:W-:-:S07]  /*7020*/  @P2 FADD.FTZ R52, R53, R52 ;  /* 0x0000003435342221 */ /* 0x000fce0000010000 */
.L_x_7031:
[----:B------:R-:W-:-:S04]  /*7030*/  F2FP.F16.F32.PACK_AB R53, RZ, R52 ;  /* 0x00000034ff35723e */ /* 0x000fc800000000ff */
[----:B------:R-:W-:-:S07]  /*7040*/  PRMT R68, R53, 0x7610, R68 ;  /* 0x0000761035447816 */ /* 0x000fce0000000044 */
.L_x_7032:
[----:B------:R-:W-:Y:S01]  /*7050*/  HADD2.F32 R53, -RZ, R72.H1_H1 ;  /* 0x30000048ff357230 */ /* 0x000fe20000004100 */
[----:B------:R-:W-:Y:S06]  /*7060*/  @P3 BRA `(.L_x_7033) ;  /* 0x0000000000203947 */ /* 0x000fec0003800000 */
[----:B------:R-:W-:-:S04]  /*7070*/  ISETP.NE.U32.AND P4, PT, RZ, UR12, PT ;  /* 0x0000000cff007c0c */ /* 0x000fc8000bf85070 */
[----:B------:R-:W-:-:S13]  /*7080*/  ISETP.NE.AND.EX P4, PT, RZ, UR13, PT, P4 ;  /* 0x0000000dff007c0c */ /* 0x000fda000bf85340 */
[----:B------:R-:W-:Y:S05]  /*7090*/  @P4 BRA `(.L_x_7034) ;  /* 0x0000000000084947 */ /* 0x000fea0003800000 */
[----:B------:R-:W-:Y:S05]  /*70a0*/  @P0 BRA `(.L_x_7035) ;  /* 0x0000000000200947 */ /* 0x000fea0003800000 */
[----:B------:R-:W-:Y:S05]  /*70b0*/  BRA `(.L_x_7036) ;  /* 0x0000000000247947 */ /* 0x000fea0003800000 */
.L_x_7034:
[----:B-----5:R-:W-:-:S05]  /*70c0*/  HADD2.F32 R54, -RZ, R64.H1_H1 ;  /* 0x30000040ff367230 */ /* 0x020fca0000004100 */
[----:B------:R-:W-:Y:S01]  /*70d0*/  FADD.FTZ R53, R54, R53 ;  /* 0x0000003536357221 */ /* 0x000fe20000010000 */
[----:B------:R-:W-:Y:S06]  /*70e0*/  BRA `(.L_x_7035) ;  /* 0x0000000000107947 */ /* 0x000fec0003800000 */
.L_x_7033:
[----:B-----5:R-:W-:-:S05]  /*70f0*/  HADD2.F32 R54, -RZ, R60.H1_H1 ;  /* 0x3000003cff367230 */ /* 0x020fca0000004100 */
[----:B------:R-:W-:Y:S01]  /*7100*/  FADD.FTZ R53, R54, R53 ;  /* 0x0000003536357221 */ /* 0x000fe20000010000 */
[----:B------:R-:W-:-:S05]  /*7110*/  @P2 HADD2.F32 R54, -RZ, R64.H1_H1 ;  /* 0x30000040ff362230 */ /* 0x000fca0000004100 */
[----:B------:R-:W-:-:S07]  /*7120*/  @P2 FADD.FTZ R53, R54, R53 ;  /* 0x0000003536352221 */ /* 0x000fce0000010000 */
.L_x_7035:
[----:B------:R-:W-:-:S04]  /*7130*/  F2FP.F16.F32.PACK_AB R54, RZ, R53 ;  /* 0x00000035ff36723e */ /* 0x000fc800000000ff */
[----:B------:R-:W-:-:S07]  /*7140*/  PRMT R68, R68, 0x5410, R54 ;  /* 0x0000541044447816 */ /* 0x000fce0000000036 */
.L_x_7036:
[----:B------:R-:W-:Y:S01]  /*7150*/  HADD2.F32 R54, -RZ, R73.H0_H0 ;  /* 0x20000049ff367230 */ /* 0x000fe20000004100 */
[----:B------:R-:W-:Y:S06]  /*7160*/  @P3 BRA `(.L_x_7037) ;  /* 0x0000000000203947 */ /* 0x000fec0003800000 */
[----:B------:R-:W-:-:S04]  /*7170*/  ISETP.NE.U32.AND P4, PT, RZ, UR12, PT ;  /* 0x0000000cff007c0c */ /* 0x000fc8000bf85070 */
[----:B------:R-:W-:-:S13]  /*7180*/  ISETP.NE.AND.EX P4, PT, RZ, UR13, PT, P4 ;  /* 0x0000000dff007c0c */ /* 0x000fda000bf85340 */
[----:B------:R-:W-:Y:S05]  /*7190*/  @P4 BRA `(.L_x_7038) ;  /* 0x0000000000084947 */ /* 0x000fea0003800000 */
[----:B------:R-:W-:Y:S05]  /*71a0*/  @P0 BRA `(.L_x_7039) ;  /* 0x0000000000200947 */ /* 0x000fea0003800000 */
[----:B------:R-:W-:Y:S05]  /*71b0*/  BRA `(.L_x_7040) ;  /* 0x0000000000247947 */ /* 0x000fea0003800000 */
.L_x_7038:
[----:B-----5:R-:W-:-:S05]  /*71c0*/  HADD2.F32 R72, -RZ, R65.H0_H0 ;  /* 0x20000041ff487230 */ /* 0x020fca0000004100 */
[----:B------:R-:W-:Y:S01]  /*71d0*/  FADD.FTZ R54, R72, R54 ;  /* 0x0000003648367221 */ /* 0x000fe20000010000 */
[----:B------:R-:W-:Y:S06]  /*71e0*/  BRA `(.L_x_7039) ;  /* 0x0000000000107947 */ /* 0x000fec0003800000 */
.L_x_7037:
[----:B-----5:R-:W-:-:S05]  /*71f0*/  HADD2.F32 R72, -RZ, R61.H0_H0 ;  /* 0x2000003dff487230 */ /* 0x020fca0000004100 */
[----:B------:R-:W-:Y:S01]  /*7200*/  FADD.FTZ R54, R72, R54 ;  /* 0x0000003648367221 */ /* 0x000fe20000010000 */
[----:B------:R-:W-:-:S05]  /*7210*/  @P2 HADD2.F32 R72, -RZ, R65.H0_H0 ;  /* 0x20000041ff482230 */ /* 0x000fca0000004100 */
[----:B------:R-:W-:-:S07]  /*7220*/  @P2 FADD.FTZ R54, R72, R54 ;  /* 0x0000003648362221 */ /* 0x000fce0000010000 */
.L_x_7039:
[----:B------:R-:W-:-:S04]  /*7230*/  F2FP.F16.F32.PACK_AB R72, RZ, R54 ;  /* 0x00000036ff48723e */ /* 0x000fc800000000ff */
[----:B------:R-:W-:-:S07]  /*7240*/  PRMT R69, R72, 0x7610, R69 ;  /* 0x0000761048457816 */ /* 0x000fce0000000045 */
.L_x_7040:
[----:B------:R-:W-:Y:S01]  /*7250*/  HADD2.F32 R97, -RZ, R73.H1_H1 ;  /* 0x30000049ff617230 */ /* 0x000fe20000004100 */
[----:B------:R-:W-:Y:S06]  /*7260*/  @P3 BRA `(.L_x_7041) ;  /* 0x0000000000203947 */ /* 0x000fec0003800000 */
[----:B------:R-:W-:-:S04]  /*7270*/  ISETP.NE.U32.AND P4, PT, RZ, UR12, PT ;  /* 0x0000000cff007c0c */ /* 0x000fc8000bf85070 */
[----:B------:R-:W-:-:S13]  /*7280*/  ISETP.NE.AND.EX P4, PT, RZ, UR13, PT, P4 ;  /* 0x0000000dff007c0c */ /* 0x000fda000bf85340 */
[----:B------:R-:W-:Y:S05]  /*7290*/  @P4 BRA `(.L_x_7042) ;  /* 0x0000000000084947 */ /* 0x000fea0003800000 */
[----:B------:R-:W-:Y:S05]  /*72a0*/  @P0 BRA `(.L_x_7043) ;  /* 0x0000000000200947 */ /* 0x000fea0003800000 */
[----:B------:R-:W-:Y:S05]  /*72b0*/  BRA `(.L_x_7044) ;  /* 0x0000000000247947 */ /* 0x000fea0003800000 */
.L_x_7042:
[----:B-----5:R-:W-:-:S05]  /*72c0*/  HADD2.F32 R72, -RZ, R65.H1_H1 ;  /* 0x30000041ff487230 */ /* 0x020fca0000004100 */
[----:B------:R-:W-:Y:S01]  /*72d0*/  FADD.FTZ R97, R72, R97 ;  /* 0x0000006148617221 */ /* 0x000fe20000010000 */
[----:B------:R-:W-:Y:S06]  /*72e0*/  BRA `(.L_x_7043) ;  /* 0x0000000000107947 */ /* 0x000fec0003800000 */
.L_x_7041:
[----:B-----5:R-:W-:-:S05]  /*72f0*/  HADD2.F32 R72, -RZ, R61.H1_H1 ;  /* 0x3000003dff487230 */ /* 0x020fca0000004100 */
[----:B------:R-:W-:Y:S01]  /*7300*/  FADD.FTZ R97, R72, R97 ;  /* 0x0000006148617221 */ /* 0x000fe20000010000 */
[----:B------:R-:W-:-:S05]  /*7310*/  @P2 HADD2.F32 R72, -RZ, R65.H1_H1 ;  /* 0x30000041ff482230 */ /* 0x000fca0000004100 */
[----:B------:R-:W-:-:S07]  /*7320*/  @P2 FADD.FTZ R97, R72, R97 ;  /* 0x0000006148612221 */ /* 0x000fce0000010000 */
.L_x_7043:
[----:B------:R-:W-:-:S04]  /*7330*/  F2FP.F16.F32.PACK_AB R72, RZ, R97 ;  /* 0x00000061ff48723e */ /* 0x000fc800000000ff */
[----:B------:R-:W-:-:S07]  /*7340*/  PRMT R69, R69, 0x5410, R72 ;  /* 0x0000541045457816 */ /* 0x000fce0000000048 */
.L_x_7044:
[----:B------:R-:W-:Y:S01]  /*7350*/  HADD2.F32 R98, -RZ, R74.H0_H0 ;  /* 0x2000004aff627230 */ /* 0x000fe20000004100 */
[----:B------:R-:W-:Y:S06]  /*7360*/  @P3 BRA `(.L_x_7045) ;  /* 0x0000000000203947 */ /* 0x000fec0003800000 */
[----:B------:R-:W-:-:S04]  /*7370*/  ISETP.NE.U32.AND P4, PT, RZ, UR12, PT ;  /* 0x0000000cff007c0c */ /* 0x000fc8000bf85070 */
[----:B------:R-:W-:-:S13]  /*7380*/  ISETP.NE.AND.EX P4, PT, RZ, UR13, PT, P4 ;  /* 0x0000000dff007c0c */ /* 0x000fda000bf85340 */
[----:B------:R-:W-:Y:S05]  /*7390*/  @P4 BRA `(.L_x_7046) ;  /* 0x0000000000084947 */ /* 0x000fea0003800000 */
[----:B------:R-:W-:Y:S05]  /*73a0*/  @P0 BRA `(.L_x_7047) ;  /* 0x0000000000200947 */ /* 0x000fea0003800000 */
[----:B------:R-:W-:Y:S05]  /*73b0*/  BRA `(.L_x_7048) ;  /* 0x0000000000247947 */ /* 0x000fea0003800000 */
.L_x_7046:
[----:B-----5:R-:W-:-:S05]  /*73c0*/  HADD2.F32 R72, -RZ, R66.H0_H0 ;  /* 0x20000042ff487230 */ /* 0x020fca0000004100 */
[----:B------:R-:W-:Y:S01]  /*73d0*/  FADD.FTZ R98, R72, R98 ;  /* 0x0000006248627221 */ /* 0x000fe20000010000 */
[----:B------:R-:W-:Y:S06]  /*73e0*/  BRA `(.L_x_7047) ;  /* 0x0000000000107947 */ /* 0x000fec0003800000 */
.L_x_7045:
[----:B-----5:R-:W-:-:S05]  /*73f0*/  HADD2.F32 R72, -RZ, R62.H0_H0 ;  /* 0x2000003eff487230 */ /* 0x020fca0000004100 */
[----:B------:R-:W-:Y:S01]  /*7400*/  FADD.FTZ R98, R72, R98 ;  /* 0x0000006248627221 */ /* 0x000fe20000010000 */
[----:B------:R-:W-:-:S05]  /*7410*/  @P2 HADD2.F32 R72, -RZ, R66.H0_H0 ;  /* 0x20000042ff482230 */ /* 0x000fca0000004100 */
[----:B------:R-:W-:-:S07]  /*7420*/  @P2 FADD.FTZ R98, R72, R98 ;  /* 0x0000006248622221 */ /* 0x000fce0000010000 */
.L_x_7047:
[----:B------:R-:W-:-:S04]  /*7430*/  F2FP.F16.F32.PACK_AB R72, RZ, R98 ;  /* 0x00000062ff48723e */ /* 0x000fc800000000ff */
[----:B------:R-:W-:-:S07]  /*7440*/  PRMT R70, R72, 0x7610, R70 ;  /* 0x0000761048467816 */ /* 0x000fce0000000046 */
.L_x_7048:
[----:B------:R-:W-:Y:S01]  /*7450*/  HADD2.F32 R117, -RZ, R74.H1_H1 ;  /* 0x3000004aff757230 */ /* 0x000fe20000004100 */
[----:B------:R-:W-:Y:S06]  /*7460*/  @P3 BRA `(.L_x_7049) ;  /* 0x0000000000203947 */ /* 0x000fec0003800000 */
[----:B------:R-:W-:-:S04]  /*7470*/  ISETP.NE.U32.AND P4, PT, RZ, UR12, PT ;  /* 0x0000000cff007c0c */ /* 0x000fc8000bf85070 */
[----:B------:R-:W-:-:S13]  /*7480*/  ISETP.NE.AND.EX P4, PT, RZ, UR13, PT, P4 ;  /* 0x0000000dff007c0c */ /* 0x000fda000bf85340 */
[----:B------:R-:W-:Y:S05]  /*7490*/  @P4 BRA `(.L_x_7050) ;  /* 0x0000000000084947 */ /* 0x000fea0003800000 */
[----:B------:R-:W-:Y:S05]  /*74a0*/  @P0 BRA `(.L_x_7051) ;  /* 0x0000000000200947 */ /* 0x000fea0003800000 */
[----:B------:R-:W-:Y:S05]  /*74b0*/  BRA `(.L_x_7052) ;  /* 0x0000000000247947 */ /* 0x000fea0003800000 */
.L_x_7050:
[----:B-----5:R-:W-:-:S05]  /*74c0*/  HADD2.F32 R72, -RZ, R66.H1_H1 ;  /* 0x30000042ff487230 */ /* 0x020fca0000004100 */
[----:B------:R-:W-:Y:S01]  /*74d0*/  FADD.FTZ R117, R72, R117 ;  /* 0x0000007548757221 */ /* 0x000fe20000010000 */
[----:B------:R-:W-:Y:S06]  /*74e0*/  BRA `(.L_x_7051) ;  /* 0x0000000000107947 */ /* 0x000fec0003800000 */
.L_x_7049:
[----:B-----5:R-:W-:-:S05]  /*74f0*/  HADD2.F32 R72, -RZ, R62.H1_H1 ;  /* 0x3000003eff487230 */ /* 0x020fca0000004100 */
[----:B------:R-:W-:Y:S01]  /*7500*/  FADD.FTZ R117, R72, R117 ;  /* 0x0000007548757221 */ /* 0x000fe20000010000 */
[----:B------:R-:W-:-:S05]  /*7510*/  @P2 HADD2.F32 R72, -RZ, R66.H1_H1 ;  /* 0x30000042ff482230 */ /* 0x000fca0000004100 */
[----:B------:R-:W-:-:S07]  /*7520*/  @P2 FADD.FTZ R117, R72, R117 ;  /* 0x0000007548752221 */ /* 0x000fce0000010000 */
.L_x_7051:
[----:B------:R-:W-:-:S04]  /*7530*/  F2FP.F16.F32.PACK_AB R72, RZ, R117 ;  /* 0x00000075ff48723e */ /* 0x000fc800000000ff */
[----:B------:R-:W-:-:S07]  /*7540*/  PRMT R70, R70, 0x5410, R72 ;  /* 0x0000541046467816 */ /* 0x000fce0000000048 */
.L_x_7052:
[----:B------:R-:W-:Y:S01]  /*7550*/  HADD2.F32 R118, -RZ, R75.H0_H0 ;  /* 0x2000004bff767230 */ /* 0x000fe20000004100 */
[----:B------:R-:W-:Y:S06]  /*7560*/  @P3 BRA `(.L_x_7053) ;  /* 0x0000000000203947 */ /* 0x000fec0003800000 */
[----:B------:R-:W-:-:S04]  /*7570*/  ISETP.NE.U32.AND P4, PT, RZ, UR12, PT ;  /* 0x0000000cff007c0c */ /* 0x000fc8000bf85070 */
[----:B------:R-:W-:-:S13]  /*7580*/  ISETP.NE.AND.EX P4, PT, RZ, UR13, PT, P4 ;  /* 0x0000000dff007c0c */ /* 0x000fda000bf85340 */
[----:B------:R-:W-:Y:S05]  /*7590*/  @P4 BRA `(.L_x_7054) ;  /* 0x0000000000084947 */ /* 0x000fea0003800000 */
[----:B------:R-:W-:Y:S05]  /*75a0*/  @P0 BRA `(.L_x_7055) ;  /* 0x0000000000200947 */ /* 0x000fea0003800000 */
[----:B------:R-:W-:Y:S05]  /*75b0*/  BRA `(.L_x_7056) ;  /* 0x0000000000247947 */ /* 0x000fea0003800000 */
.L_x_7054:
[----:B-----5:R-:W-:-:S05]  /*75c0*/  HADD2.F32 R72, -RZ, R67.H0_H0 ;  /* 0x20000043ff487230 */ /* 0x020fca0000004100 */
[----:B------:R-:W-:Y:S01]  /*75d0*/  FADD.FTZ R118, R72, R118 ;  /* 0x0000007648767221 */ /* 0x000fe20000010000 */
[----:B------:R-:W-:Y:S06]  /*75e0*/  BRA `(.L_x_7055) ;  /* 0x0000000000107947 */ /* 0x000fec0003800000 */
.L_x_7053:
[----:B-----5:R-:W-:-:S05]  /*75f0*/  HADD2.F32 R72, -RZ, R63.H0_H0 ;  /* 0x2000003fff487230 */ /* 0x020fca0000004100 */
[----:B------:R-:W-:Y:S01]  /*7600*/  FADD.FTZ R118, R72, R118 ;  /* 0x0000007648767221 */ /* 0x000fe20000010000 */
[----:B------:R-:W-:-:S05]  /*7610*/  @P2 HADD2.F32 R72, -RZ, R67.H0_H0 ;  /* 0x20000043ff482230 */ /* 0x000fca0000004100 */
[----:B------:R-:W-:-:S07]  /*7620*/  @P2 FADD.FTZ R118, R72, R118 ;  /* 0x0000007648762221 */ /* 0x000fce0000010000 */
.L_x_7055:
[----:B------:R-:W-:-:S04]  /*7630*/  F2FP.F16.F32.PACK_AB R72, RZ, R118 ;  /* 0x00000076ff48723e */ /* 0x000fc800000000ff */
[----:B------:R-:W-:-:S07]  /*7640*/  PRMT R71, R72, 0x7610, R71 ;  /* 0x0000761048477816 */ /* 0x000fce0000000047 */
.L_x_7056:
[----:B------:R-:W-:Y:S01]  /*7650*/  HADD2.F32 R131, -RZ, R75.H1_H1 ;  /* 0x3000004bff837230 */ /* 0x000fe20000004100 */
[----:B------:R-:W-:Y:S06]  /*7660*/  @P3 BRA `(.L_x_7057) ;  /* 0x0000000000203947 */ /* 0x000fec0003800000 */
[----:B------:R-:W-:-:S04]  /*7670*/  ISETP.NE.U32.AND P2, PT, RZ, UR12, PT ;  /* 0x0000000cff007c0c */ /* 0x000fc8000bf45070 */
[----:B------:R-:W-:-:S13]  /*7680*/  ISETP.NE.AND.EX P2, PT, RZ, UR13, PT, P2 ;  /* 0x0000000dff007c0c */ /* 0x000fda000bf45320 */
[----:B------:R-:W-:Y:S05]  /*7690*/  @P2 BRA `(.L_x_7058) ;  /* 0x0000000000082947 */ /* 0x000fea0003800000 */
[----:B------:R-:W-:Y:S05]  /*76a0*/  @P0 BRA `(.L_x_7059) ;  /* 0x0000000000200947 */ /* 0x000fea0003800000 */
[----:B------:R-:W-:Y:S05]  /*76b0*/  BRA `(.L_x_7060) ;  /* 0x0000000000247947 */ /* 0x000fea0003800000 */
.L_x_7058:
[----:B-----5:R-:W-:-:S05]  /*76c0*/  HADD2.F32 R72, -RZ, R67.H1_H1 ;  /* 0x30000043ff487230 */ /* 0x020fca0000004100 */
[----:B------:R-:W-:Y:S01]  /*76d0*/  FADD.FTZ R131, R72, R131 ;  /* 0x0000008348837221 */ /* 0x000fe20000010000 */
[----:B------:R-:W-:Y:S06]  /*76e0*/  BRA `(.L_x_7059) ;  /* 0x0000000000107947 */ /* 0x000fec0003800000 */
.L_x_7057:
[----:B-----5:R-:W-:-:S05]  /*76f0*/  HADD2.F32 R72, -RZ, R63.H1_H1 ;  /* 0x3000003fff487230 */ /* 0x020fca0000004100 */
[----:B------:R-:W-:Y:S01]  /*7700*/  FADD.FTZ R131, R72, R131 ;  /* 0x0000008348837221 */ /* 0x000fe20000010000 */
[----:B------:R-:W-:-:S05]  /*7710*/  @P2 HADD2.F32 R72, -RZ, R67.H1_H1 ;  /* 0x30000043ff482230 */ /* 0x000fca0000004100 */
[----:B------:R-:W-:-:S07]  /*7720*/  @P2 FADD.FTZ R131, R72, R131 ;  /* 0x0000008348832221 */ /* 0x000fce0000010000 */
.L_x_7059:
[----:B------:R-:W-:-:S04]  /*7730*/  F2FP.F16.F32.PACK_AB R72, RZ, R131 ;  /* 0x00000083ff48723e */ /* 0x000fc800000000ff */
[----:B------:R-:W-:-:S07]  /*7740*/  PRMT R71, R71, 0x5410, R72 ;  /* 0x0000541047477816 */ /* 0x000fce0000000048 */
.L_x_7060:
[----:B------:R-:W0:Y:S02]  /*7750*/  @P0 LDC.64 R72, c[0x0][0x238] ;  /* 0x00008e00ff480b82 */ /* 0x000e240000000a00 */
[----:B0-----:R-:W-:-:S04]  /*7760*/  @P0 LEA R72, P2, R76, R72, 0x4 ;  /* 0x000000484c480211 */ /* 0x001fc800078420ff */
[C---:B------:R-:W-:Y:S02]  /*7770*/  @P0 LEA.HI.X R73, R76.reuse, R73, RZ, 0x4, P2 ;  /* 0x000000494c490211 */ /* 0x040fe400010f24ff */
[----:B------:R-:W-:-:S03]  /*7780*/  IADD3 R76, R76, 0x20, RZ ;  /* 0x000000204c4c7810 */ /* 0x000fc60007ffe0ff */
[----:B------:R0:W-:Y:S04]  /*7790*/  @P0 STG.E.128 desc[UR4][R72.64], R68 ;  /* 0x0000004448000986 */ /* 0x0001e8000c101d04 */
.L_x_7028:
[----:B------:R-:W-:Y:S05]  /*77a0*/  BSYNC B0 ;  /* 0x0000000000007941 */ /* 0x000fea0003800000 */
.L_x_7027:
        /* <DEDUP_REMOVED lines=25> */
.L_x_7064:
[----:B-----5:R-:W-:-:S05]  /*7940*/  HADD2.F32 R59, -RZ, R64.H0_H0 ;  /* 0x20000040ff3b7230 */ /* 0x020fca0000004100 */
[----:B------:R-:W-:Y:S01]  /*7950*/  FADD.FTZ R55, R59, R55 ;  /* 0x000000373b377221 */ /* 0x000fe20000010000 */
[----:B------:R-:W-:Y:S06]  /*7960*/  BRA `(.L_x_7065) ;  /* 0x0000000000107947 */ /* 0x000fec0003800000 */
.L_x_7063:
[----:B-----5:R-:W-:-:S05]  /*7970*/  HADD2.F32 R59, -RZ, R60.H0_H0 ;  /* 0x2000003cff3b7230 */ /* 0x020fca0000004100 */
[----:B------:R-:W-:Y:S01]  /*7980*/  FADD.FTZ R55, R59, R55 ;  /* 0x000000373b377221 */ /* 0x000fe20000010000 */
[----:B------:R-:W-:-:S05]  /*7990*/  @P2 HADD2.F32 R59, -RZ, R64.H0_H0 ;  /* 0x20000040ff3b2230 */ /* 0x000fca0000004100 */
[----:B------:R-:W-:-:S07]  /*79a0*/  @P2 FADD.FTZ R55, R59, R55 ;  /* 0x000000373b372221 */ /* 0x000fce0000010000 */
.L_x_7065:
[----:B------:R-:W-:-:S04]  /*79b0*/  F2FP.F16.F32.PACK_AB R59, RZ, R55 ;  /* 0x00000037ff3b723e */ /* 0x000fc800000000ff */
[----:B------:R-:W-:-:S07]  /*79c0*/  PRMT R68, R59, 0x7610, R68 ;  /* 0x000076103b447816 */ /* 0x000fce0000000044 */
.L_x_7066:
[----:B------:R-:W-:Y:S01]  /*79d0*/  HADD2.F32 R59, -RZ, R72.H1_H1 ;  /* 0x30000048ff3b7230 */ /* 0x000fe20000004100 */
[----:B------:R-:W-:Y:S06]  /*79e0*/  @P3 BRA `(.L_x_7067) ;  /* 0x0000000000203947 */ /* 0x000fec0003800000 */
[----:B------:R-:W-:-:S04]  /*79f0*/  ISETP.NE.U32.AND P4, PT, RZ, UR12, PT ;  /* 0x0000000cff007c0c */ /* 0x000fc8000bf85070 */
[----:B------:R-:W-:-:S13]  /*7a00*/  ISETP.NE.AND.EX P4, PT, RZ, UR13, PT, P4 ;  /* 0x0000000dff007c0c */ /* 0x000fda000bf85340 */
[----:B------:R-:W-:Y:S05]  /*7a10*/  @P4 BRA `(.L_x_7068) ;  /* 0x0000000000084947 */ /* 0x000fea0003800000 */
[----:B------:R-:W-:Y:S05]  /*7a20*/  @P0 BRA `(.L_x_7069) ;  /* 0x0000000000200947 */ /* 0x000fea0003800000 */
[----:B------:R-:W-:Y:S05]  /*7a30*/  BRA `(.L_x_7070) ;  /* 0x0000000000247947 */ /* 0x000fea0003800000 */
.L_x_7068:
[----:B-----5:R-:W-:-:S05]  /*7a40*/  HADD2.F32 R72, -RZ, R64.H1_H1 ;  /* 0x30000040ff487230 */ /* 0x020fca0000004100 */
[----:B------:R-:W-:Y:S01]  /*7a50*/  FADD.FTZ R59, R72, R59 ;  /* 0x0000003b483b7221 */ /* 0x000fe20000010000 */
[----:B------:R-:W-:Y:S06]  /*7a60*/  BRA `(.L_x_7069) ;  /* 0x0000000000107947 */ /* 0x000fec0003800000 */
.L_x_7067:
[----:B-----5:R-:W-:-:S05]  /*7a70*/  HADD2.F32 R72, -RZ, R60.H1_H1 ;  /* 0x3000003cff487230 */ /* 0x020fca0000004100 */
[----:B------:R-:W-:Y:S01]  /*7a80*/  FADD.FTZ R59, R72, R59 ;  /* 0x0000003b483b7221 */ /* 0x000fe20000010000 */
[----:B------:R-:W-:-:S05]  /*7a90*/  @P2 HADD2.F32 R72, -RZ, R64.H1_H1 ;  /* 0x30000040ff482230 */ /* 0x000fca0000004100 */
[----:B------:R-:W-:-:S07]  /*7aa0*/  @P2 FADD.FTZ R59, R72, R59 ;  /* 0x0000003b483b2221 */ /* 0x000fce0000010000 */
.L_x_7069:
[----:B------:R-:W-:-:S04]  /*7ab0*/  F2FP.F16.F32.PACK_AB R72, RZ, R59 ;  /* 0x0000003bff48723e */ /* 0x000fc800000000ff */
[----:B------:R-:W-:-:S07]  /*7ac0*/  PRMT R68, R68, 0x5410, R72 ;  /* 0x0000541044447816 */ /* 0x000fce0000000048 */
.L_x_7070:
[----:B------:R-:W-:Y:S01]  /*7ad0*/  HADD2.F32 R80, -RZ, R73.H0_H0 ;  /* 0x20000049ff507230 */ /* 0x000fe20000004100 */
[----:B------:R-:W-:Y:S06]  /*7ae0*/  @P3 BRA `(.L_x_7071) ;  /* 0x0000000000203947 */ /* 0x000fec0003800000 */
[----:B------:R-:W-:-:S04]  /*7af0*/  ISETP.NE.U32.AND P4, PT, RZ, UR12, PT ;  /* 0x0000000cff007c0c */ /* 0x000fc8000bf85070 */
[----:B------:R-:W-:-:S13]  /*7b00*/  ISETP.NE.AND.EX P4, PT, RZ, UR13, PT, P4 ;  /* 0x0000000dff007c0c */ /* 0x000fda000bf85340 */
[----:B------:R-:W-:Y:S05]  /*7b10*/  @P4 BRA `(.L_x_7072) ;  /* 0x0000000000084947 */ /* 0x000fea0003800000 */
[----:B------:R-:W-:Y:S05]  /*7b20*/  @P0 BRA `(.L_x_7073) ;  /* 0x0000000000200947 */ /* 0x000fea0003800000 */
[----:B------:R-:W-:Y:S05]  /*7b30*/  BRA `(.L_x_7074) ;  /* 0x0000000000247947 */ /* 0x000fea0003800000 */
.L_x_7072:
[----:B-----5:R-:W-:-:S05]  /*7b40*/  HADD2.F32 R72, -RZ, R65.H0_H0 ;  /* 0x20000041ff487230 */ /* 0x020fca0000004100 */
[----:B------:R-:W-:Y:S01]  /*7b50*/  FADD.FTZ R80, R72, R80 ;  /* 0x0000005048507221 */ /* 0x000fe20000010000 */
[----:B------:R-:W-:Y:S06]  /*7b60*/  BRA `(.L_x_7073) ;  /* 0x0000000000107947 */ /* 0x000fec0003800000 */
.L_x_7071:
[----:B-----5:R-:W-:-:S05]  /*7b70*/  HADD2.F32 R72, -RZ, R61.H0_H0 ;  /* 0x2000003dff487230 */ /* 0x020fca0000004100 */
[----:B------:R-:W-:Y:S01]  /*7b80*/  FADD.FTZ R80, R72, R80 ;  /* 0x0000005048507221 */ /* 0x000fe20000010000 */
[----:B------:R-:W-:-:S05]  /*7b90*/  @P2 HADD2.F32 R72, -RZ, R65.H0_H0 ;  /* 0x20000041ff482230 */ /* 0x000fca0000004100 */
[----:B------:R-:W-:-:S07]  /*7ba0*/  @P2 FADD.FTZ R80, R72, R80 ;  /* 0x0000005048502221 */ /* 0x000fce0000010000 */
.L_x_7073:
[----:B------:R-:W-:-:S04]  /*7bb0*/  F2FP.F16.F32.PACK_AB R72, RZ, R80 ;  /* 0x00000050ff48723e */ /* 0x000fc800000000ff */
[----:B------:R-:W-:-:S07]  /*7bc0*/  PRMT R69, R72, 0x7610, R69 ;  /* 0x0000761048457816 */ /* 0x000fce0000000045 */
.L_x_7074:
[----:B------:R-:W-:Y:S01]  /*7bd0*/  HADD2.F32 R99, -RZ, R73.H1_H1 ;  /* 0x30000049ff637230 */ /* 0x000fe20000004100 */
[----:B------:R-:W-:Y:S06]  /*7be0*/  @P3 BRA `(.L_x_7075) ;  /* 0x0000000000203947 */ /* 0x000fec0003800000 */
[----:B------:R-:W-:-:S04]  /*7bf0*/  ISETP.NE.U32.AND P4, PT, RZ, UR12, PT ;  /* 0x0000000cff007c0c */ /* 0x000fc8000bf85070 */
[----:B------:R-:W-:-:S13]  /*7c00*/  ISETP.NE.AND.EX P4, PT, RZ, UR13, PT, P4 ;  /* 0x0000000dff007c0c */ /* 0x000fda000bf85340 */
[----:B------:R-:W-:Y:S05]  /*7c10*/  @P4 BRA `(.L_x_7076) ;  /* 0x0000000000084947 */ /* 0x000fea0003800000 */
[----:B------:R-:W-:Y:S05]  /*7c20*/  @P0 BRA `(.L_x_7077) ;  /* 0x0000000000200947 */ /* 0x000fea0003800000 */
[----:B------:R-:W-:Y:S05]  /*7c30*/  BRA `(.L_x_7078) ;  /* 0x0000000000247947 */ /* 0x000fea0003800000 */
.L_x_7076:
[----:B-----5:R-:W-:-:S05]  /*7c40*/  HADD2.F32 R72, -RZ, R65.H1_H1 ;  /* 0x30000041ff487230 */ /* 0x020fca0000004100 */
[----:B------:R-:W-:Y:S01]  /*7c50*/  FADD.FTZ R99, R72, R99 ;  /* 0x0000006348637221 */ /* 0x000fe20000010000 */
[----:B------:R-:W-:Y:S06]  /*7c60*/  BRA `(.L_x_7077) ;  /* 0x0000000000107947 */ /* 0x000fec0003800000 */
.L_x_7075:
[----:B-----5:R-:W-:-:S05]  /*7c70*/  HADD2.F32 R72, -RZ, R61.H1_H1 ;  /* 0x3000003dff487230 */ /* 0x020fca0000004100 */
[----:B------:R-:W-:Y:S01]  /*7c80*/  FADD.FTZ R99, R72, R99 ;  /* 0x0000006348637221 */ /* 0x000fe20000010000 */
[----:B------:R-:W-:-:S05]  /*7c90*/  @P2 HADD2.F32 R72, -RZ, R65.H1_H1 ;  /* 0x30000041ff482230 */ /* 0x000fca0000004100 */
[----:B------:R-:W-:-:S07]  /*7ca0*/  @P2 FADD.FTZ R99, R72, R99 ;  /* 0x0000006348632221 */ /* 0x000fce0000010000 */
.L_x_7077:
[----:B------:R-:W-:-:S04]  /*7cb0*/  F2FP.F16.F32.PACK_AB R72, RZ, R99 ;  /* 0x00000063ff48723e */ /* 0x000fc800000000ff */
[----:B------:R-:W-:-:S07]  /*7cc0*/  PRMT R69, R69, 0x5410, R72 ;  /* 0x0000541045457816 */ /* 0x000fce0000000048 */
.L_x_7078:
[----:B------:R-:W-:Y:S01]  /*7cd0*/  HADD2.F32 R100, -RZ, R74.H0_H0 ;  /* 0x2000004aff647230 */ /* 0x000fe20000004100 */
[----:B------:R-:W-:Y:S06]  /*7ce0*/  @P3 BRA `(.L_x_7079) ;  /* 0x0000000000203947 */ /* 0x000fec0003800000 */
[----:B------:R-:W-:-:S04]  /*7cf0*/  ISETP.NE.U32.AND P4, PT, RZ, UR12, PT ;  /* 0x0000000cff007c0c */ /* 0x000fc8000bf85070 */
[----:B------:R-:W-:-:S13]  /*7d00*/  ISETP.NE.AND.EX P4, PT, RZ, UR13, PT, P4 ;  /* 0x0000000dff007c0c */ /* 0x000fda000bf85340 */
[----:B------:R-:W-:Y:S05]  /*7d10*/  @P4 BRA `(.L_x_7080) ;  /* 0x0000000000084947 */ /* 0x000fea0003800000 */
[----:B------:R-:W-:Y:S05]  /*7d20*/  @P0 BRA `(.L_x_7081) ;  /* 0x0000000000200947 */ /* 0x000fea0003800000 */
[----:B------:R-:W-:Y:S05]  /*7d30*/  BRA `(.L_x_7082) ;  /* 0x0000000000247947 */ /* 0x000fea0003800000 */
.L_x_7080:
[----:B-----5:R-:W-:-:S05]  /*7d40*/  HADD2.F32 R72, -RZ, R66.H0_H0 ;  /* 0x20000042ff487230 */ /* 0x020fca0000004100 */
[----:B------:R-:W-:Y:S01]  /*7d50*/  FADD.FTZ R100, R72, R100 ;  /* 0x0000006448647221 */ /* 0x000fe20000010000 */
[----:B------:R-:W-:Y:S06]  /*7d60*/  BRA `(.L_x_7081) ;  /* 0x0000000000107947 */ /* 0x000fec0003800000 */
.L_x_7079:
[----:B-----5:R-:W-:-:S05]  /*7d70*/  HADD2.F32 R72, -RZ, R62.H0_H0 ;  /* 0x2000003eff487230 */ /* 0x020fca0000004100 */
[----:B------:R-:W-:Y:S01]  /*7d80*/  FADD.FTZ R100, R72, R100 ;  /* 0x0000006448647221 */ /* 0x000fe20000010000 */
[----:B------:R-:W-:-:S05]  /*7d90*/  @P2 HADD2.F32 R72, -RZ, R66.H0_H0 ;  /* 0x20000042ff482230 */ /* 0x000fca0000004100 */
[----:B------:R-:W-:-:S07]  /*7da0*/  @P2 FADD.FTZ R100, R72, R100 ;  /* 0x0000006448642221 */ /* 0x000fce0000010000 */
.L_x_7081:
[----:B------:R-:W-:-:S04]  /*7db0*/  F2FP.F16.F32.PACK_AB R72, RZ, R100 ;  /* 0x00000064ff48723e */ /* 0x000fc800000000ff */
[----:B------:R-:W-:-:S07]  /*7dc0*/  PRMT R70, R72, 0x7610, R70 ;  /* 0x0000761048467816 */ /* 0x000fce0000000046 */
.L_x_7082:
[----:B------:R-:W-:Y:S01]  /*7dd0*/  HADD2.F32 R119, -RZ, R74.H1_H1 ;  /* 0x3000004aff777230 */ /* 0x000fe20000004100 */
[----:B------:R-:W-:Y:S06]  /*7de0*/  @P3 BRA `(.L_x_7083) ;  /* 0x0000000000203947 */ /* 0x000fec0003800000 */
[----:B------:R-:W-:-:S04]  /*7df0*/  ISETP.NE.U32.AND P4, PT, RZ, UR12, PT ;  /* 0x0000000cff007c0c */ /* 0x000fc8000bf85070 */
[----:B------:R-:W-:-:S13]  /*7e00*/  ISETP.NE.AND.EX P4, PT, RZ, UR13, PT, P4 ;  /* 0x0000000dff007c0c */ /* 0x000fda000bf85340 */
[----:B------:R-:W-:Y:S05]  /*7e10*/  @P4 BRA `(.L_x_7084) ;  /* 0x0000000000084947 */ /* 0x000fea0003800000 */
[----:B------:R-:W-:Y:S05]  /*7e20*/  @P0 BRA `(.L_x_7085) ;  /* 0x0000000000200947 */ /* 0x000fea0003800000 */
[----:B------:R-:W-:Y:S05]  /*7e30*/  BRA `(.L_x_7086) ;  /* 0x0000000000247947 */ /* 0x000fea0003800000 */
.L_x_7084:
[----:B-----5:R-:W-:-:S05]  /*7e40*/  HADD2.F32 R72, -RZ, R66.H1_H1 ;  /* 0x30000042ff487230 */ /* 0x020fca0000004100 */
[----:B------:R-:W-:Y:S01]  /*7e50*/  FADD.FTZ R119, R72, R119 ;  /* 0x0000007748777221 */ /* 0x000fe20000010000 */
[----:B------:R-:W-:Y:S06]  /*7e60*/  BRA `(.L_x_7085) ;  /* 0x0000000000107947 */ /* 0x000fec0003800000 */
.L_x_7083:
[----:B-----5:R-:W-:-:S05]  /*7e70*/  HADD2.F32 R72, -RZ, R62.H1_H1 ;  /* 0x3000003eff487230 */ /* 0x020fca0000004100 */
[----:B------:R-:W-:Y:S01]  /*7e80*/  FADD.FTZ R119, R72, R119 ;  /* 0x0000007748777221 */ /* 0x000fe20000010000 */
[----:B------:R-:W-:-:S05]  /*7e90*/  @P2 HADD2.F32 R72, -RZ, R66.H1_H1 ;  /* 0x30000042ff482230 */ /* 0x000fca0000004100 */
[----:B------:R-:W-:-:S07]  /*7ea0*/  @P2 FADD.FTZ R119, R72, R119 ;  /* 0x0000007748772221 */ /* 0x000fce0000010000 */
.L_x_7085:
[----:B------:R-:W-:-:S04]  /*7eb0*/  F2FP.F16.F32.PACK_AB R72, RZ, R119 ;  /* 0x00000077ff48723e */ /* 0x000fc800000000ff */
[----:B------:R-:W-:-:S07]  /*7ec0*/  PRMT R70, R70, 0x5410, R72 ;  /* 0x0000541046467816 */ /* 0x000fce0000000048 */
.L_x_7086:
[----:B------:R-:W-:Y:S01]  /*7ed0*/  HADD2.F32 R120, -RZ, R75.H0_H0 ;  /* 0x2000004bff787230 */ /* 0x000fe20000004100 */
[----:B------:R-:W-:Y:S06]  /*7ee0*/  @P3 BRA `(.L_x_7087) ;  /* 0x0000000000203947 */ /* 0x000fec0003800000 */
[----:B------:R-:W-:-:S04]  /*7ef0*/  ISETP.NE.U32.AND P4, PT, RZ, UR12, PT ;  /* 0x0000000cff007c0c */ /* 0x000fc8000bf85070 */
[----:B------:R-:W-:-:S13]  /*7f00*/  ISETP.NE.AND.EX P4, PT, RZ, UR13, PT, P4 ;  /* 0x0000000dff007c0c */ /* 0x000fda000bf85340 */
[----:B------:R-:W-:Y:S05]  /*7f10*/  @P4 BRA `(.L_x_7088) ;  /* 0x0000000000084947 */ /* 0x000fea0003800000 */
[----:B------:R-:W-:Y:S05]  /*7f20*/  @P0 BRA `(.L_x_7089) ;  /* 0x0000000000200947 */ /* 0x000fea0003800000 */
[----:B------:R-:W-:Y:S05]  /*7f30*/  BRA `(.L_x_7090) ;  /* 0x0000000000247947 */ /* 0x000fea0003800000 */
.L_x_7088:
[----:B-----5:R-:W-:-:S05]  /*7f40*/  HADD2.F32 R72, -RZ, R67.H0_H0 ;  /* 0x20000043ff487230 */ /* 0x020fca0000004100 */
[----:B------:R-:W-:Y:S01]  /*7f50*/  FADD.FTZ R120, R72, R120 ;  /* 0x0000007848787221 */ /* 0x000fe20000010000 */
[----:B------:R-:W-:Y:S06]  /*7f60*/  BRA `(.L_x_7089) ;  /* 0x0000000000107947 */ /* 0x000fec0003800000 */
.L_x_7087:
[----:B-----5:R-:W-:-:S05]  /*7f70*/  HADD2.F32 R72, -RZ, R63.H0_H0 ;  /* 0x2000003fff487230 */ /* 0x020fca0000004100 */
[----:B------:R-:W-:Y:S01]  /*7f80*/  FADD.FTZ R120, R72, R120 ;  /* 0x0000007848787221 */ /* 0x000fe20000010000 */
[----:B------:R-:W-:-:S05]  /*7f90*/  @P2 HADD2.F32 R72, -RZ, R67.H0_H0 ;  /* 0x20000043ff482230 */ /* 0x000fca0000004100 */
[----:B------:R-:W-:-:S07]  /*7fa0*/  @P2 FADD.FTZ R120, R72, R120 ;  /* 0x0000007848782221 */ /* 0x000fce0000010000 */
.L_x_7089:
[----:B------:R-:W-:-:S04]  /*7fb0*/  F2FP.F16.F32.PACK_AB R72, RZ, R120 ;  /* 0x00000078ff48723e */ /* 0x000fc800000000ff */
[----:B------:R-:W-:-:S07]  /*7fc0*/  PRMT R71, R72, 0x7610, R71 ;  /* 0x0000761048477816 */ /* 0x000fce0000000047 */
.L_x_7090:
[----:B------:R-:W-:Y:S01]  /*7fd0*/  HADD2.F32 R132, -RZ, R75.H1_H1 ;  /* 0x3000004bff847230 */ /* 0x000fe20000004100 */
[----:B------:R-:W-:Y:S06]  /*7fe0*/  @P3 BRA `(.L_x_7091) ;  /* 0x0000000000203947 */ /* 0x000fec0003800000 */
[----:B------:R-:W-:-:S04]  /*7ff0*/  ISETP.NE.U32.AND P2, PT, RZ, UR12, PT ;  /* 0x0000000cff007c0c */ /* 0x000fc8000bf45070 */
[----:B------:R-:W-:-:S13]  /*8000*/  ISETP.NE.AND.EX P2, PT, RZ, UR13, PT, P2 ;  /* 0x0000000dff007c0c */ /* 0x000fda000bf45320 */
[----:B------:R-:W-:Y:S05]  /*8010*/  @P2 BRA `(.L_x_7092) ;  /* 0x0000000000082947 */ /* 0x000fea0003800000 */
[----:B------:R-:W-:Y:S05]  /*8020*/  @P0 BRA `(.L_x_7093) ;  /* 0x0000000000200947 */ /* 0x000fea0003800000 */
[----:B------:R-:W-:Y:S05]  /*8030*/  BRA `(.L_x_7094) ;  /* 0x0000000000247947 */ /* 0x000fea0003800000 */
.L_x_7092:
[----:B-----5:R-:W-:-:S05]  /*8040*/  HADD2.F32 R72, -RZ, R67.H1_H1 ;  /* 0x30000043ff487230 */ /* 0x020fca0000004100 */
[----:B------:R-:W-:Y:S01]  /*8050*/  FADD.FTZ R132, R72, R132 ;  /* 0x0000008448847221 */ /* 0x000fe20000010000 */
[----:B------:R-:W-:Y:S06]  /*8060*/  BRA `(.L_x_7093) ;  /* 0x0000000000107947 */ /* 0x000fec0003800000 */
.L_x_7091:
[----:B-----5:R-:W-:-:S05]  /*8070*/  HADD2.F32 R72, -RZ, R63.H1_H1 ;  /* 0x3000003fff487230 */ /* 0x020fca0000004100 */
[----:B------:R-:W-:Y:S01]  /*8080*/  FADD.FTZ R132, R72, R132 ;  /* 0x0000008448847221 */ /* 0x000fe20000010000 */
[----:B------:R-:W-:-:S05]  /*8090*/  @P2 HADD2.F32 R72, -RZ, R67.H1_H1 ;  /* 0x30000043ff482230 */ /* 0x000fca0000004100 */
[----:B------:R-:W-:-:S07]  /*80a0*/  @P2 FADD.FTZ R132, R72, R132 ;  /* 0x0000008448842221 */ /* 0x000fce0000010000 */
.L_x_7093:
[----:B------:R-:W-:-:S04]  /*80b0*/  F2FP.F16.F32.PACK_AB R72, RZ, R132 ;  /* 0x00000084ff48723e */ /* 0x000fc800000000ff */
[----:B------:R-:W-:-:S07]  /*80c0*/  PRMT R71, R71, 0x5410, R72 ;  /* 0x0000541047477816 */ /* 0x000fce0000000048 */
.L_x_7094:
[----:B------:R-:W0:Y:S02]  /*80d0*/  @P0 LDC.64 R72, c[0x0][0x238] ;  /* 0x00008e00ff480b82 */ /* 0x000e240000000a00 */
[----:B0-----:R-:W-:-:S04]  /*80e0*/  @P0 LEA R72, P2, R76, R72, 0x4 ;  /* 0x000000484c480211 */ /* 0x001fc800078420ff */
[C---:B------:R-:W-:Y:S02]  /*80f0*/  @P0 LEA.HI.X R73, R76.reuse, R73, RZ, 0x4, P2 ;  /* 0x000000494c490211 */ /* 0x040fe400010f24ff */
[----:B------:R-:W-:-:S03]  /*8100*/  IADD3 R76, R76, 0x20, RZ ;  /* 0x000000204c4c7810 */ /* 0x000fc60007ffe0ff */
[----:B------:R0:W-:Y:S04]  /*8110*/  @P0 STG.E.128 desc[UR4][R72.64], R68 ;  /* 0x0000004448000986 */ /* 0x0001e8000c101d04 */
.L_x_7062:
[----:B------:R-:W-:Y:S05]  /*8120*/  BSYNC B0 ;  /* 0x0000000000007941 */ /* 0x000fea0003800000 */
.L_x_7061:
        /* <DEDUP_REMOVED lines=25> */
.L_x_7098:
[----:B-----5:R-:W-:-:S05]  /*82c0*/  HADD2.F32 R77, -RZ, R64.H0_H0 ;  /* 0x20000040ff4d7230 */ /* 0x020fca0000004100 */
[----:B------:R-:W-:Y:S01]  /*82d0*/  FADD.FTZ R56, R77, R56 ;  /* 0x000000384d387221 */ /* 0x000fe20000010000 */
[----:B------:R-:W-:Y:S06]  /*82e0*/  BRA `(.L_x_7099) ;  /* 0x0000000000107947 */ /* 0x000fec0003800000 */
.L_x_7097:
[----:B-----5:R-:W-:-:S05]  /*82f0*/  HADD2.F32 R77, -RZ, R60.H0_H0 ;  /* 0x2000003cff4d7230 */ /* 0x020fca0000004100 */
[----:B------:R-:W-:Y:S01]  /*8300*/  FADD.FTZ R56, R77, R56 ;  /* 0x000000384d387221 */ /* 0x000fe20000010000 */
[----:B------:R-:W-:-:S05]  /*8310*/  @P2 HADD2.F32 R77, -RZ, R64.H0_H0 ;  /* 0x20000040ff4d2230 */ /* 0x000fca0000004100 */
[----:B------:R-:W-:-:S07]  /*8320*/  @P2 FADD.FTZ R56, R77, R56 ;  /* 0x000000384d382221 */ /* 0x000fce0000010000 */
.L_x_7099:
[----:B------:R-:W-:-:S04]  /*8330*/  F2FP.F16.F32.PACK_AB R77, RZ, R56 ;  /* 0x00000038ff4d723e */ /* 0x000fc800000000ff */
[----:B------:R-:W-:-:S07]  /*8340*/  PRMT R68, R77, 0x7610, R68 ;  /* 0x000076104d447816 */ /* 0x000fce0000000044 */
.L_x_7100:
[----:B------:R-:W-:Y:S01]  /*8350*/  HADD2.F32 R81, -RZ, R72.H1_H1 ;  /* 0x30000048ff517230 */ /* 0x000fe20000004100 */
[----:B------:R-:W-:Y:S06]  /*8360*/  @P3 BRA `(.L_x_7101) ;  /* 0x0000000000203947 */ /* 0x000fec0003800000 */
[----:B------:R-:W-:-:S04]  /*8370*/  ISETP.NE.U32.AND P4, PT, RZ, UR12, PT ;  /* 0x0000000cff007c0c */ /* 0x000fc8000bf85070 */
[----:B------:R-:W-:-:S13]  /*8380*/  ISETP.NE.AND.EX P4, PT, RZ, UR13, PT, P4 ;  /* 0x0000000dff007c0c */ /* 0x000fda000bf85340 */
[----:B------:R-:W-:Y:S05]  /*8390*/  @P4 BRA `(.L_x_7102) ;  /* 0x0000000000084947 */ /* 0x000fea0003800000 */
[----:B------:R-:W-:Y:S05]  /*83a0*/  @P0 BRA `(.L_x_7103) ;  /* 0x0000000000200947 */ /* 0x000fea0003800000 */
[----:B------:R-:W-:Y:S05]  /*83b0*/  BRA `(.L_x_7104) ;  /* 0x0000000000247947 */ /* 0x000fea0003800000 */
.L_x_7102:
[----:B-----5:R-:W-:-:S05]  /*83c0*/  HADD2.F32 R72, -RZ, R64.H1_H1 ;  /* 0x30000040ff487230 */ /* 0x020fca0000004100 */
[----:B------:R-:W-:Y:S01]  /*83d0*/  FADD.FTZ R81, R72, R81 ;  /* 0x0000005148517221 */ /* 0x000fe20000010000 */
[----:B------:R-:W-:Y:S06]  /*83e0*/  BRA `(.L_x_7103) ;  /* 0x0000000000107947 */ /* 0x000fec0003800000 */
.L_x_7101:
[----:B-----5:R-:W-:-:S05]  /*83f0*/  HADD2.F32 R72, -RZ, R60.H1_H1 ;  /* 0x3000003cff487230 */ /* 0x020fca0000004100 */
[----:B------:R-:W-:Y:S01]  /*8400*/  FADD.FTZ R81, R72, R81 ;  /* 0x0000005148517221 */ /* 0x000fe20000010000 */
[----:B------:R-:W-:-:S05]  /*8410*/  @P2 HADD2.F32 R72, -RZ, R64.H1_H1 ;  /* 0x30000040ff482230 */ /* 0x000fca0000004100 */
[----:B------:R-:W-:-:S07]  /*8420*/  @P2 FADD.FTZ R81, R72, R81 ;  /* 0x0000005148512221 */ /* 0x000fce0000010000 */
.L_x_7103:
[----:B------:R-:W-:-:S04]  /*8430*/  F2FP.F16.F32.PACK_AB R72, RZ, R81 ;  /* 0x00000051ff48723e */ /* 0x000fc800000000ff */
[----:B------:R-:W-:-:S07]  /*8440*/  PRMT R68, R68, 0x5410, R72 ;  /* 0x0000541044447816 */ /* 0x000fce0000000048 */
.L_x_7104:
[----:B------:R-:W-:Y:S01]  /*8450*/  HADD2.F32 R82, -RZ, R73.H0_H0 ;  /* 0x20000049ff527230 */ /* 0x000fe20000004100 */
[----:B------:R-:W-:Y:S06]  /*8460*/  @P3 BRA `(.L_x_7105) ;  /* 0x0000000000203947 */ /* 0x000fec0003800000 */
[----:B------:R-:W-:-:S04]  /*8470*/  ISETP.NE.U32.AND P4, PT, RZ, UR12, PT ;  /* 0x0000000cff007c0c */ /* 0x000fc8000bf85070 */
[----:B------:R-:W-:-:S13]  /*8480*/  ISETP.NE.AND.EX P4, PT, RZ, UR13, PT, P4 ;  /* 0x0000000dff007c0c */ /* 0x000fda000bf85340 */
[----:B------:R-:W-:Y:S05]  /*8490*/  @P4 BRA `(.L_x_7106) ;  /* 0x0000000000084947 */ /* 0x000fea0003800000 */
[----:B------:R-:W-:Y:S05]  /*84a0*/  @P0 BRA `(.L_x_7107) ;  /* 0x0000000000200947 */ /* 0x000fea0003800000 */
[----:B------:R-:W-:Y:S05]  /*84b0*/  BRA `(.L_x_7108) ;  /* 0x0000000000247947 */ /* 0x000fea0003800000 */
.L_x_7106:
[----:B-----5:R-:W-:-:S05]  /*84c0*/  HADD2.F32 R72, -RZ, R65.H0_H0 ;  /* 0x20000041ff487230 */ /* 0x020fca0000004100 */
[----:B------:R-:W-:Y:S01]  /*84d0*/  FADD.FTZ R82, R72, R82 ;  /* 0x0000005248527221 */ /* 0x000fe20000010000 */
[----:B------:R-:W-:Y:S06]  /*84e0*/  BRA `(.L_x_7107) ;  /* 0x0000000000107947 */ /* 0x000fec0003800000 */
.L_x_7105:
[----:B-----5:R-:W-:-:S05]  /*84f0*/  HADD2.F32 R72, -RZ, R61.H0_H0 ;  /* 0x2000003dff487230 */ /* 0x020fca0000004100 */
[----:B------:R-:W-:Y:S01]  /*8500*/  FADD.FTZ R82, R72, R82 ;  /* 0x0000005248527221 */ /* 0x000fe20000010000 */
[----:B------:R-:W-:-:S05]  /*8510*/  @P2 HADD2.F32 R72, -RZ, R65.H0_H0 ;  /* 0x20000041ff482230 */ /* 0x000fca0000004100 */
[----:B------:R-:W-:-:S07]  /*8520*/  @P2 FADD.FTZ R82, R72, R82 ;  /* 0x0000005248522221 */ /* 0x000fce0000010000 */
.L_x_7107:
[----:B------:R-:W-:-:S04]  /*8530*/  F2FP.F16.F32.PACK_AB R72, RZ, R82 ;  /* 0x00000052ff48723e */ /* 0x000fc800000000ff */
[----:B------:R-:W-:-:S07]  /*8540*/  PRMT R69, R72, 0x7610, R69 ;  /* 0x0000761048457816 */ /* 0x000fce0000000045 */
.L_x_7108:
[----:B------:R-:W-:Y:S01]  /*8550*/  HADD2.F32 R101, -RZ, R73.H1_H1 ;  /* 0x30000049ff657230 */ /* 0x000fe20000004100 */
[----:B------:R-:W-:Y:S06]  /*8560*/  @P3 BRA `(.L_x_7109) ;  /* 0x0000000000203947 */ /* 0x000fec0003800000 */
[----:B------:R-:W-:-:S04]  /*8570*/  ISETP.NE.U32.AND P4, PT, RZ, UR12, PT ;  /* 0x0000000cff007c0c */ /* 0x000fc8000bf85070 */
[----:B------:R-:W-:-:S13]  /*8580*/  ISETP.NE.AND.EX P4, PT, RZ, UR13, PT, P4 ;  /* 0x0000000dff007c0c */ /* 0x000fda000bf85340 */
[----:B------:R-:W-:Y:S05]  /*8590*/  @P4 BRA `(.L_x_7110) ;  /* 0x0000000000084947 */ /* 0x000fea0003800000 */
[----:B------:R-:W-:Y:S05]  /*85a0*/  @P0 BRA `(.L_x_7111) ;  /* 0x0000000000200947 */ /* 0x000fea0003800000 */
[----:B------:R-:W-:Y:S05]  /*85b0*/  BRA `(.L_x_7112) ;  /* 0x0000000000247947 */ /* 0x000fea0003800000 */
.L_x_7110:
[----:B-----5:R-:W-:-:S05]  /*85c0*/  HADD2.F32 R72, -RZ, R65.H1_H1 ;  /* 0x30000041ff487230 */ /* 0x020fca0000004100 */
[----:B------:R-:W-:Y:S01]  /*85d0*/  FADD.FTZ R101, R72, R101 ;  /* 0x0000006548657221 */ /* 0x000fe20000010000 */
[----:B------:R-:W-:Y:S06]  /*85e0*/  BRA `(.L_x_7111) ;  /* 0x0000000000107947 */ /* 0x000fec0003800000 */
.L_x_7109:
[----:B-----5:R-:W-:-:S05]  /*85f0*/  HADD2.F32 R72, -RZ, R61.H1_H1 ;  /* 0x3000003dff487230 */ /* 0x020fca0000004100 */
[----:B------:R-:W-:Y:S01]  /*8600*/  FADD.FTZ R101, R72, R101 ;  /* 0x0000006548657221 */ /* 0x000fe20000010000 */
[----:B------:R-:W-:-:S05]  /*8610*/  @P2 HADD2.F32 R72, -RZ, R65.H1_H1 ;  /* 0x30000041ff482230 */ /* 0x000fca0000004100 */
[----:B------:R-:W-:-:S07]  /*8620*/  @P2 FADD.FTZ R101, R72, R101 ;  /* 0x0000006548652221 */ /* 0x000fce0000010000 */
.L_x_7111:
[----:B------:R-:W-:-:S04]  /*8630*/  F2FP.F16.F32.PACK_AB R72, RZ, R101 ;  /* 0x00000065ff48723e */ /* 0x000fc800000000ff */
[----:B------:R-:W-:-:S07]  /*8640*/  PRMT R69, R69, 0x5410, R72 ;  /* 0x0000541045457816 */ /* 0x000fce0000000048 */
.L_x_7112:
[----:B------:R-:W-:Y:S01]  /*8650*/  HADD2.F32 R102, -RZ, R74.H0_H0 ;  /* 0x2000004aff667230 */ /* 0x000fe20000004100 */
[----:B------:R-:W-:Y:S06]  /*8660*/  @P3 BRA `(.L_x_7113) ;  /* 0x0000000000203947 */ /* 0x000fec0003800000 */
[----:B------:R-:W-:-:S04]  /*8670*/  ISETP.NE.U32.AND P4, PT, RZ, UR12, PT ;  /* 0x0000000cff007c0c */ /* 0x000fc8000bf85070 */
[----:B------:R-:W-:-:S13]  /*8680*/  ISETP.NE.AND.EX P4, PT, RZ, UR13, PT, P4 ;  /* 0x0000000dff007c0c */ /* 0x000fda000bf85340 */
[----:B------:R-:W-:Y:S05]  /*8690*/  @P4 BRA `(.L_x_7114) ;  /* 0x0000000000084947 */ /* 0x000fea0003800000 */
[----:B------:R-:W-:Y:S05]  /*86a0*/  @P0 BRA `(.L_x_7115) ;  /* 0x0000000000200947 */ /* 0x000fea0003800000 */
[----:B------:R-:W-:Y:S05]  /*86b0*/  BRA `(.L_x_7116) ;  /* 0x0000000000247947 */ /* 0x000fea0003800000 */
.L_x_7114:
[----:B-----5:R-:W-:-:S05]  /*86c0*/  HADD2.F32 R72, -RZ, R66.H0_H0 ;  /* 0x20000042ff487230 */ /* 0x020fca0000004100 */
[----:B------:R-:W-:Y:S01]  /*86d0*/  FADD.FTZ R102, R72, R102 ;  /* 0x0000006648667221 */ /* 0x000fe20000010000 */
[----:B------:R-:W-:Y:S06]  /*86e0*/  BRA `(.L_x_7115) ;  /* 0x0000000000107947 */ /* 0x000fec0003800000 */
.L_x_7113:
[----:B-----5:R-:W-:-:S05]  /*86f0*/  HADD2.F32 R72, -RZ, R62.H0_H0 ;  /* 0x2000003eff487230 */ /* 0x020fca0000004100 */
[----:B------:R-:W-:Y:S01]  /*8700*/  FADD.FTZ R102, R72, R102 ;  /* 0x0000006648667221 */ /* 0x000fe20000010000 */
[----:B------:R-:W-:-:S05]  /*8710*/  @P2 HADD2.F32 R72, -RZ, R66.H0_H0 ;  /* 0x20000042ff482230 */ /* 0x000fca0000004100 */
[----:B------:R-:W-:-:S07]  /*8720*/  @P2 FADD.FTZ R102, R72, R102 ;  /* 0x0000006648662221 */ /* 0x000fce0000010000 */
.L_x_7115:
[----:B------:R-:W-:-:S04]  /*8730*/  F2FP.F16.F32.PACK_AB R72, RZ, R102 ;  /* 0x00000066ff48723e */ /* 0x000fc800000000ff */
[----:B------:R-:W-:-:S07]  /*8740*/  PRMT R70, R72, 0x7610, R70 ;  /* 0x0000761048467816 */ /* 0x000fce0000000046 */
.L_x_7116:
[----:B------:R-:W-:Y:S01]  /*8750*/  HADD2.F32 R121, -RZ, R74.H1_H1 ;  /* 0x3000004aff797230 */ /* 0x000fe20000004100 */
[----:B------:R-:W-:Y:S06]  /*8760*/  @P3 BRA `(.L_x_7117) ;  /* 0x0000000000203947 */ /* 0x000fec0003800000 */
[----:B------:R-:W-:-:S04]  /*8770*/  ISETP.NE.U32.AND P4, PT, RZ, UR12, PT ;  /* 0x0000000cff007c0c */ /* 0x000fc8000bf85070 */
[----:B------:R-:W-:-:S13]  /*8780*/  ISETP.NE.AND.EX P4, PT, RZ, UR13, PT, P4 ;  /* 0x0000000dff007c0c */ /* 0x000fda000bf85340 */
[----:B------:R-:W-:Y:S05]  /*8790*/  @P4 BRA `(.L_x_7118) ;  /* 0x0000000000084947 */ /* 0x000fea0003800000 */
[----:B------:R-:W-:Y:S05]  /*87a0*/  @P0 BRA `(.L_x_7119) ;  /* 0x0000000000200947 */ /* 0x000fea0003800000 */
[----:B------:R-:W-:Y:S05]  /*87b0*/  BRA `(.L_x_7120) ;  /* 0x0000000000247947 */ /* 0x000fea0003800000 */
.L_x_7118:
[----:B-----5:R-:W-:-:S05]  /*87c0*/  HADD2.F32 R72, -RZ, R66.H1_H1 ;  /* 0x30000042ff487230 */ /* 0x020fca0000004100 */
[----:B------:R-:W-:Y:S01]  /*87d0*/  FADD.FTZ R121, R72, R121 ;  /* 0x0000007948797221 */ /* 0x000fe20000010000 */
[----:B------:R-:W-:Y:S06]  /*87e0*/  BRA `(.L_x_7119) ;  /* 0x0000000000107947 */ /* 0x000fec0003800000 */
.L_x_7117:
[----:B-----5:R-:W-:-:S05]  /*87f0*/  HADD2.F32 R72, -RZ, R62.H1_H1 ;  /* 0x3000003eff487230 */ /* 0x020fca0000004100 */
[----:B------:R-:W-:Y:S01]  /*8800*/  FADD.FTZ R121, R72, R121 ;  /* 0x0000007948797221 */ /* 0x000fe20000010000 */
[----:B------:R-:W-:-:S05]  /*8810*/  @P2 HADD2.F32 R72, -RZ, R66.H1_H1 ;  /* 0x30000042ff482230 */ /* 0x000fca0000004100 */
[----:B------:R-:W-:-:S07]  /*8820*/  @P2 FADD.FTZ R121, R72, R121 ;  /* 0x0000007948792221 */ /* 0x000fce0000010000 */
.L_x_7119:
[----:B------:R-:W-:-:S04]  /*8830*/  F2FP.F16.F32.PACK_AB R72, RZ, R121 ;  /* 0x00000079ff48723e */ /* 0x000fc800000000ff */
[----:B------:R-:W-:-:S07]  /*8840*/  PRMT R70, R70, 0x5410, R72 ;  /* 0x0000541046467816 */ /* 0x000fce0000000048 */
.L_x_7120:
[----:B------:R-:W-:Y:S01]  /*8850*/  HADD2.F32 R122, -RZ, R75.H0_H0 ;  /* 0x2000004bff7a7230 */ /* 0x000fe20000004100 */
[----:B------:R-:W-:Y:S06]  /*8860*/  @P3 BRA `(.L_x_7121) ;  /* 0x0000000000203947 */ /* 0x000fec0003800000 */
[----:B------:R-:W-:-:S04]  /*8870*/  ISETP.NE.U32.AND P4, PT, RZ, UR12, PT ;  /* 0x0000000cff007c0c */ /* 0x000fc8000bf85070 */
[----:B------:R-:W-:-:S13]  /*8880*/  ISETP.NE.AND.EX P4, PT, RZ, UR13, PT, P4 ;  /* 0x0000000dff007c0c */ /* 0x000fda000bf85340 */
[----:B------:R-:W-:Y:S05]  /*8890*/  @P4 BRA `(.L_x_7122) ;  /* 0x0000000000084947 */ /* 0x000fea0003800000 */
[----:B------:R-:W-:Y:S05]  /*88a0*/  @P0 BRA `(.L_x_7123) ;  /* 0x0000000000200947 */ /* 0x000fea0003800000 */
[----:B------:R-:W-:Y:S05]  /*88b0*/  BRA `(.L_x_7124) ;  /* 0x0000000000247947 */ /* 0x000fea0003800000 */
.L_x_7122:
[----:B-----5:R-:W-:-:S05]  /*88c0*/  HADD2.F32 R72, -RZ, R67.H0_H0 ;  /* 0x20000043ff487230 */ /* 0x020fca0000004100 */
[----:B------:R-:W-:Y:S01]  /*88d0*/  FADD.FTZ R122, R72, R122 ;  /* 0x0000007a487a7221 */ /* 0x000fe20000010000 */
[----:B------:R-:W-:Y:S06]  /*88e0*/  BRA `(.L_x_7123) ;  /* 0x0000000000107947 */ /* 0x000fec0003800000 */
.L_x_7121:
[----:B-----5:R-:W-:-:S05]  /*88f0*/  HADD2.F32 R72, -RZ, R63.H0_H0 ;  /* 0x2000003fff487230 */ /* 0x020fca0000004100 */
[----:B------:R-:W-:Y:S01]  /*8900*/  FADD.FTZ R122, R72, R122 ;  /* 0x0000007a487a7221 */ /* 0x000fe20000010000 */
[----:B------:R-:W-:-:S05]  /*8910*/  @P2 HADD2.F32 R72, -RZ, R67.H0_H0 ;  /* 0x20000043ff482230 */ /* 0x000fca0000004100 */
[----:B------:R-:W-:-:S07]  /*8920*/  @P2 FADD.FTZ R122, R72, R122 ;  /* 0x0000007a487a2221 */ /* 0x000fce0000010000 */
.L_x_7123:
[----:B------:R-:W-:-:S04]  /*8930*/  F2FP.F16.F32.PACK_AB R72, RZ, R122 ;  /* 0x0000007aff48723e */ /* 0x000fc800000000ff */
[----:B------:R-:W-:-:S07]  /*8940*/  PRMT R71, R72, 0x7610, R71 ;  /* 0x0000761048477816 */ /* 0x000fce0000000047 */
.L_x_7124:
[----:B------:R-:W-:Y:S01]  /*8950*/  HADD2.F32 R133, -RZ, R75.H1_H1 ;  /* 0x3000004bff857230 */ /* 0x000fe20000004100 */
[----:B------:R-:W-:Y:S06]  /*8960*/  @P3 BRA `(.L_x_7125) ;  /* 0x0000000000203947 */ /* 0x000fec0003800000 */
[----:B------:R-:W-:-:S04]  /*8970*/  ISETP.NE.U32.AND P2, PT, RZ, UR12, PT ;  /* 0x0000000cff007c0c */ /* 0x000fc8000bf45070 */
[----:B------:R-:W-:-:S13]  /*8980*/  ISETP.NE.AND.EX P2, PT, RZ, UR13, PT, P2 ;  /* 0x0000000dff007c0c */ /* 0x000fda000bf45320 */
[----:B------:R-:W-:Y:S05]  /*8990*/  @P2 BRA `(.L_x_7126) ;  /* 0x0000000000082947 */ /* 0x000fea0003800000 */
[----:B------:R-:W-:Y:S05]  /*89a0*/  @P0 BRA `(.L_x_7127) ;  /* 0x0000000000200947 */ /* 0x000fea0003800000 */
[----:B------:R-:W-:Y:S05]  /*89b0*/  BRA `(.L_x_7128) ;  /* 0x0000000000247947 */ /* 0x000fea0003800000 */
.L_x_7126:
[----:B-----5:R-:W-:-:S05]  /*89c0*/  HADD2.F32 R72, -RZ, R67.H1_H1 ;  /* 0x30000043ff487230 */ /* 0x020fca0000004100 */
[----:B------:R-:W-:Y:S01]  /*89d0*/  FADD.FTZ R133, R72, R133 ;  /* 0x0000008548857221 */ /* 0x000fe20000010000 */
[----:B------:R-:W-:Y:S06]  /*89e0*/  BRA `(.L_x_7127) ;  /* 0x0000000000107947 */ /* 0x000fec0003800000 */
.L_x_7125:
[----:B-----5:R-:W-:-:S05]  /*89f0*/  HADD2.F32 R72, -RZ, R63.H1_H1 ;  /* 0x3000003fff487230 */ /* 0x020fca0000004100 */
[----:B------:R-:W-:Y:S01]  /*8a00*/  FADD.FTZ R133, R72, R133 ;  /* 0x0000008548857221 */ /* 0x000fe20000010000 */
[----:B------:R-:W-:-:S05]  /*8a10*/  @P2 HADD2.F32 R72, -RZ, R67.H1_H1 ;  /* 0x30000043ff482230 */ /* 0x000fca0000004100 */
[----:B------:R-:W-:-:S07]  /*8a20*/  @P2 FADD.FTZ R133, R72, R133 ;  /* 0x0000008548852221 */ /* 0x000fce0000010000 */
.L_x_7127:
[----:B------:R-:W-:-:S04]  /*8a30*/  F2FP.F16.F32.PACK_AB R72, RZ, R133 ;  /* 0x00000085ff48723e */ /* 0x000fc800000000ff */
[----:B------:R-:W-:-:S07]  /*8a40*/  PRMT R71, R71, 0x5410, R72 ;  /* 0x0000541047477816 */ /* 0x000fce0000000048 */
.L_x_7128:
[----:B------:R-:W0:Y:S02]  /*8a50*/  @P0 LDC.64 R72, c[0x0][0x238] ;  /* 0x00008e00ff480b82 */ /* 0x000e240000000a00 */
[----:B0-----:R-:W-:-:S04]  /*8a60*/  @P0 LEA R72, P2, R76, R72, 0x4 ;  /* 0x000000484c480211 */ /* 0x001fc800078420ff */
[C---:B------:R-:W-:Y:S02]  /*8a70*/  @P0 LEA.HI.X R73, R76.reuse, R73, RZ, 0x4, P2 ;  /* 0x000000494c490211 */ /* 0x040fe400010f24ff */
[----:B------:R-:W-:-:S03]  /*8a80*/  IADD3 R76, R76, 0x20, RZ ;  /* 0x000000204c4c7810 */ /* 0x000fc60007ffe0ff */
[----:B------:R0:W-:Y:S04]  /*8a90*/  @P0 STG.E.128 desc[UR4][R72.64], R68 ;  /* 0x0000004448000986 */ /* 0x0001e8000c101d04 */
.L_x_7096:
[----:B------:R-:W-:Y:S05]  /*8aa0*/  BSYNC B0 ;  /* 0x0000000000007941 */ /* 0x000fea0003800000 */
.L_x_7095:
        /* <DEDUP_REMOVED lines=25> */
.L_x_7132:
[----:B-----5:R-:W-:-:S05]  /*8c40*/  HADD2.F32 R77, -RZ, R64.H0_H0 ;  /* 0x20000040ff4d7230 */ /* 0x020fca0000004100 */
[----:B------:R-:W-:Y:S01]  /*8c50*/  FADD.FTZ R57, R77, R57 ;  /* 0x000000394d397221 */ /* 0x000fe20000010000 */
[----:B------:R-:W-:Y:S06]  /*8c60*/  BRA `(.L_x_7133) ;  /* 0x0000000000107947 */ /* 0x000fec0003800000 */
.L_x_7131:
[----:B-----5:R-:W-:-:S05]  /*8c70*/  HADD2.F32 R77, -RZ, R60.H0_H0 ;  /* 0x2000003cff4d7230 */ /* 0x020fca0000004100 */
[----:B------:R-:W-:Y:S01]  /*8c80*/  FADD.FTZ R57, R77, R57 ;  /* 0x000000394d397221 */ /* 0x000fe20000010000 */
[----:B------:R-:W-:-:S05]  /*8c90*/  @P2 HADD2.F32 R77, -RZ, R64.H0_H0 ;  /* 0x20000040ff4d2230 */ /* 0x000fca0000004100 */
[----:B------:R-:W-:-:S07]  /*8ca0*/  @P2 FADD.FTZ R57, R77, R57 ;  /* 0x000000394d392221 */ /* 0x000fce0000010000 */
.L_x_7133:
[----:B------:R-:W-:-:S04]  /*8cb0*/  F2FP.F16.F32.PACK_AB R77, RZ, R57 ;  /* 0x00000039ff4d723e */ /* 0x000fc800000000ff */
[----:B------:R-:W-:-:S07]  /*8cc0*/  PRMT R68, R77, 0x7610, R68 ;  /* 0x000076104d447816 */ /* 0x000fce0000000044 */
.L_x_7134:
[----:B------:R-:W-:Y:S01]  /*8cd0*/  HADD2.F32 R83, -RZ, R72.H1_H1 ;  /* 0x30000048ff537230 */ /* 0x000fe20000004100 */
[----:B------:R-:W-:Y:S06]  /*8ce0*/  @P3 BRA `(.L_x_7135) ;  /* 0x0000000000203947 */ /* 0x000fec0003800000 */
[----:B------:R-:W-:-:S04]  /*8cf0*/  ISETP.NE.U32.AND P4, PT, RZ, UR12, PT ;  /* 0x0000000cff007c0c */ /* 0x000fc8000bf85070 */
[----:B------:R-:W-:-:S13]  /*8d00*/  ISETP.NE.AND.EX P4, PT, RZ, UR13, PT, P4 ;  /* 0x0000000dff007c0c */ /* 0x000fda000bf85340 */
[----:B------:R-:W-:Y:S05]  /*8d10*/  @P4 BRA `(.L_x_7136) ;  /* 0x0000000000084947 */ /* 0x000fea0003800000 */
[----:B------:R-:W-:Y:S05]  /*8d20*/  @P0 BRA `(.L_x_7137) ;  /* 0x0000000000200947 */ /* 0x000fea0003800000 */
[----:B------:R-:W-:Y:S05]  /*8d30*/  BRA `(.L_x_7138) ;  /* 0x0000000000247947 */ /* 0x000fea0003800000 */
.L_x_7136:
[----:B-----5:R-:W-:-:S05]  /*8d40*/  HADD2.F32 R72, -RZ, R64.H1_H1 ;  /* 0x30000040ff487230 */ /* 0x020fca0000004100 */
[----:B------:R-:W-:Y:S01]  /*8d50*/  FADD.FTZ R83, R72, R83 ;  /* 0x0000005348537221 */ /* 0x000fe20000010000 */
[----:B------:R-:W-:Y:S06]  /*8d60*/  BRA `(.L_x_7137) ;  /* 0x0000000000107947 */ /* 0x000fec0003800000 */
.L_x_7135:
[----:B-----5:R-:W-:-:S05]  /*8d70*/  HADD2.F32 R72, -RZ, R60.H1_H1 ;  /* 0x3000003cff487230 */ /* 0x020fca0000004100 */
[----:B------:R-:W-:Y:S01]  /*8d80*/  FADD.FTZ R83, R72, R83 ;  /* 0x0000005348537221 */ /* 0x000fe20000010000 */
[----:B------:R-:W-:-:S05]  /*8d90*/  @P2 HADD2.F32 R72, -RZ, R64.H1_H1 ;  /* 0x30000040ff482230 */ /* 0x000fca0000004100 */
[----:B------:R-:W-:-:S07]  /*8da0*/  @P2 FADD.FTZ R83, R72, R83 ;  /* 0x0000005348532221 */ /* 0x000fce0000010000 */
.L_x_7137:
[----:B------:R-:W-:-:S04]  /*8db0*/  F2FP.F16.F32.PACK_AB R72, RZ, R83 ;  /* 0x00000053ff48723e */ /* 0x000fc800000000ff */
[----:B------:R-:W-:-:S07]  /*8dc0*/  PRMT R68, R68, 0x5410, R72 ;  /* 0x0000541044447816 */ /* 0x000fce0000000048 */
.L_x_7138:
[----:B------:R-:W-:Y:S01]  /*8dd0*/  HADD2.F32 R84, -RZ, R73.H0_H0 ;  /* 0x20000049ff547230 */ /* 0x000fe20000004100 */
[----:B------:R-:W-:Y:S06]  /*8de0*/  @P3 BRA `(.L_x_7139) ;  /* 0x0000000000203947 */ /* 0x000fec0003800000 */
[----:B------:R-:W-:-:S04]  /*8df0*/  ISETP.NE.U32.AND P4, PT, RZ, UR12, PT ;  /* 0x0000000cff007c0c */ /* 0x000fc8000bf85070 */
[----:B------:R-:W-:-:S13]  /*8e00*/  ISETP.NE.AND.EX P4, PT, RZ, UR13, PT, P4 ;  /* 0x0000000dff007c0c */ /* 0x000fda000bf85340 */
[----:B------:R-:W-:Y:S05]  /*8e10*/  @P4 BRA `(.L_x_7140) ;  /* 0x0000000000084947 */ /* 0x000fea0003800000 */
[----:B------:R-:W-:Y:S05]  /*8e20*/  @P0 BRA `(.L_x_7141) ;  /* 0x0000000000200947 */ /* 0x000fea0003800000 */
[----:B------:R-:W-:Y:S05]  /*8e30*/  BRA `(.L_x_7142) ;  /* 0x0000000000247947 */ /* 0x000fea0003800000 */
.L_x_7140:
[----:B-----5:R-:W-:-:S05]  /*8e40*/  HADD2.F32 R72, -RZ, R65.H0_H0 ;  /* 0x20000041ff487230 */ /* 0x020fca0000004100 */
[----:B------:R-:W-:Y:S01]  /*8e50*/  FADD.FTZ R84, R72, R84 ;  /* 0x0000005448547221 */ /* 0x000fe20000010000 */
[----:B------:R-:W-:Y:S06]  /*8e60*/  BRA `(.L_x_7141) ;  /* 0x0000000000107947 */ /* 0x000fec0003800000 */
.L_x_7139:
[----:B-----5:R-:W-:-:S05]  /*8e70*/  HADD2.F32 R72, -RZ, R61.H0_H0 ;  /* 0x2000003dff487230 */ /* 0x020fca0000004100 */
[----:B------:R-:W-:Y:S01]  /*8e80*/  FADD.FTZ R84, R72, R84 ;  /* 0x0000005448547221 */ /* 0x000fe20000010000 */
[----:B------:R-:W-:-:S05]  /*8e90*/  @P2 HADD2.F32 R72, -RZ, R65.H0_H0 ;  /* 0x20000041ff482230 */ /* 0x000fca0000004100 */
[----:B------:R-:W-:-:S07]  /*8ea0*/  @P2 FADD.FTZ R84, R72, R84 ;  /* 0x0000005448542221 */ /* 0x000fce0000010000 */
.L_x_7141:
[----:B------:R-:W-:-:S04]  /*8eb0*/  F2FP.F16.F32.PACK_AB R72, RZ, R84 ;  /* 0x00000054ff48723e */ /* 0x000fc800000000ff */
[----:B------:R-:W-:-:S07]  /*8ec0*/  PRMT R69, R72, 0x7610, R69 ;  /* 0x0000761048457816 */ /* 0x000fce0000000045 */
.L_x_7142:
[----:B------:R-:W-:Y:S01]  /*8ed0*/  HADD2.F32 R103, -RZ, R73.H1_H1 ;  /* 0x30000049ff677230 */ /* 0x000fe20000004100 */
[----:B------:R-:W-:Y:S06]  /*8ee0*/  @P3 BRA `(.L_x_7143) ;  /* 0x0000000000203947 */ /* 0x000fec0003800000 */
[----:B------:R-:W-:-:S04]  /*8ef0*/  ISETP.NE.U32.AND P4, PT, RZ, UR12, PT ;  /* 0x0000000cff007c0c */ /* 0x000fc8000bf85070 */
[----:B------:R-:W-:-:S13]  /*8f00*/  ISETP.NE.AND.EX P4, PT, RZ, UR13, PT, P4 ;  /* 0x0000000dff007c0c */ /* 0x000fda000bf85340 */
[----:B------:R-:W-:Y:S05]  /*8f10*/  @P4 BRA `(.L_x_7144) ;  /* 0x0000000000084947 */ /* 0x000fea0003800000 */
[----:B------:R-:W-:Y:S05]  /*8f20*/  @P0 BRA `(.L_x_7145) ;  /* 0x0000000000200947 */ /* 0x000fea0003800000 */
[----:B------:R-:W-:Y:S05]  /*8f30*/  BRA `(.L_x_7146) ;  /* 0x0000000000247947 */ /* 0x000fea0003800000 */
.L_x_7144:
[----:B-----5:R-:W-:-:S05]  /*8f40*/  HADD2.F32 R72, -RZ, R65.H1_H1 ;  /* 0x30000041ff487230 */ /* 0x020fca0000004100 */
[----:B------:R-:W-:Y:S01]  /*8f50*/  FADD.FTZ R103, R72, R103 ;  /* 0x0000006748677221 */ /* 0x000fe20000010000 */
[----:B------:R-:W-:Y:S06]  /*8f60*/  BRA `(.L_x_7145) ;  /* 0x0000000000107947 */ /* 0x000fec0003800000 */
.L_x_7143:
[----:B-----5:R-:W-:-:S05]  /*8f70*/  HADD2.F32 R72, -RZ, R61.H1_H1 ;  /* 0x3000003dff487230 */ /* 0x020fca0000004100 */
[----:B------:R-:W-:Y:S01]  /*8f80*/  FADD.FTZ R103, R72, R103 ;  /* 0x0000006748677221 */ /* 0x000fe20000010000 */
[----:B------:R-:W-:-:S05]  /*8f90*/  @P2 HADD2.F32 R72, -RZ, R65.H1_H1 ;  /* 0x30000041ff482230 */ /* 0x000fca0000004100 */
[----:B------:R-:W-:-:S07]  /*8fa0*/  @P2 FADD.FTZ R103, R72, R103 ;  /* 0x0000006748672221 */ /* 0x000fce0000010000 */
.L_x_7145:
[----:B------:R-:W-:-:S04]  /*8fb0*/  F2FP.F16.F32.PACK_AB R72, RZ, R103 ;  /* 0x00000067ff48723e */ /* 0x000fc800000000ff */
[----:B------:R-:W-:-:S07]  /*8fc0*/  PRMT R69, R69, 0x5410, R72 ;  /* 0x0000541045457816 */ /* 0x000fce0000000048 */
.L_x_7146:
[----:B------:R-:W-:Y:S01]  /*8fd0*/  HADD2.F32 R104, -RZ, R74.H0_H0 ;  /* 0x2000004aff687230 */ /* 0x000fe20000004100 */
[----:B------:R-:W-:Y:S06]  /*8fe0*/  @P3 BRA `(.L_x_7147) ;  /* 0x0000000000203947 */ /* 0x000fec0003800000 */
[----:B------:R-:W-:-:S04]  /*8ff0*/  ISETP.NE.U32.AND P4, PT, RZ, UR12, PT ;  /* 0x0000000cff007c0c */ /* 0x000fc8000bf85070 */
[----:B------:R-:W-:-:S13]  /*9000*/  ISETP.NE.AND.EX P4, PT, RZ, UR13, PT, P4 ;  /* 0x0000000dff007c0c */ /* 0x000fda000bf85340 */
[----:B------:R-:W-:Y:S05]  /*9010*/  @P4 BRA `(.L_x_7148) ;  /* 0x0000000000084947 */ /* 0x000fea0003800000 */
[----:B------:R-:W-:Y:S05]  /*9020*/  @P0 BRA `(.L_x_7149) ;  /* 0x0000000000200947 */ /* 0x000fea0003800000 */
[----:B------:R-:W-:Y:S05]  /*9030*/  BRA `(.L_x_7150) ;  /* 0x0000000000247947 */ /* 0x000fea0003800000 */
.L_x_7148:
[----:B-----5:R-:W-:-:S05]  /*9040*/  HADD2.F32 R72, -RZ, R66.H0_H0 ;  /* 0x20000042ff487230 */ /* 0x020fca0000004100 */
[----:B------:R-:W-:Y:S01]  /*9050*/  FADD.FTZ R104, R72, R104 ;  /* 0x0000006848687221 */ /* 0x000fe20000010000 */
[----:B------:R-:W-:Y:S06]  /*9060*/  BRA `(.L_x_7149) ;  /* 0x0000000000107947 */ /* 0x000fec0003800000 */
.L_x_7147:
[----:B-----5:R-:W-:-:S05]  /*9070*/  HADD2.F32 R72, -RZ, R62.H0_H0 ;  /* 0x2000003eff487230 */ /* 0x020fca0000004100 */
[----:B------:R-:W-:Y:S01]  /*9080*/  FADD.FTZ R104, R72, R104 ;  /* 0x0000006848687221 */ /* 0x000fe20000010000 */
[----:B------:R-:W-:-:S05]  /*9090*/  @P2 HADD2.F32 R72, -RZ, R66.H0_H0 ;  /* 0x20000042ff482230 */ /* 0x000fca0000004100 */
[----:B------:R-:W-:-:S07]  /*90a0*/  @P2 FADD.FTZ R104, R72, R104 ;  /* 0x0000006848682221 */ /* 0x000fce0000010000 */
.L_x_7149:
[----:B------:R-:W-:-:S04]  /*90b0*/  F2FP.F16.F32.PACK_AB R72, RZ, R104 ;  /* 0x00000068ff48723e */ /* 0x000fc800000000ff */
[----:B------:R-:W-:-:S07]  /*90c0*/  PRMT R70, R72, 0x7610, R70 ;  /* 0x0000761048467816 */ /* 0x000fce0000000046 */
.L_x_7150:
[----:B------:R-:W-:Y:S01]  /*90d0*/  HADD2.F32 R123, -RZ, R74.H1_H1 ;  /* 0x3000004aff7b7230 */ /* 0x000fe20000004100 */
[----:B------:R-:W-:Y:S06]  /*90e0*/  @P3 BRA `(.L_x_7151) ;  /* 0x0000000000203947 */ /* 0x000fec0003800000 */
[----:B------:R-:W-:-:S04]  /*90f0*/  ISETP.NE.U32.AND P4, PT, RZ, UR12, PT ;  /* 0x0000000cff007c0c */ /* 0x000fc8000bf85070 */
[----:B------:R-:W-:-:S13]  /*9100*/  ISETP.NE.AND.EX P4, PT, RZ, UR13, PT, P4 ;  /* 0x0000000dff007c0c */ /* 0x000fda000bf85340 */
[----:B------:R-:W-:Y:S05]  /*9110*/  @P4 BRA `(.L_x_7152) ;  /* 0x0000000000084947 */ /* 0x000fea0003800000 */
[----:B------:R-:W-:Y:S05]  /*9120*/  @P0 BRA `(.L_x_7153) ;  /* 0x0000000000200947 */ /* 0x000fea0003800000 */
[----:B------:R-:W-:Y:S05]  /*9130*/  BRA `(.L_x_7154) ;  /* 0x0000000000247947 */ /* 0x000fea0003800000 */
.L_x_7152:
[----:B-----5:R-:W-:-:S05]  /*9140*/  HADD2.F32 R72, -RZ, R66.H1_H1 ;  /* 0x30000042ff487230 */ /* 0x020fca0000004100 */
[----:B------:R-:W-:Y:S01]  /*9150*/  FADD.FTZ R123, R72, R123 ;  /* 0x0000007b487b7221 */ /* 0x000fe20000010000 */
[----:B------:R-:W-:Y:S06]  /*9160*/  BRA `(.L_x_7153) ;  /* 0x0000000000107947 */ /* 0x000fec0003800000 */
.L_x_7151:
[----:B-----5:R-:W-:-:S05]  /*9170*/  HADD2.F32 R72, -RZ, R62.H1_H1 ;  /* 0x3000003eff487230 */ /* 0x020fca0000004100 */
[----:B------:R-:W-:Y:S01]  /*9180*/  FADD.FTZ R123, R72, R123 ;  /* 0x0000007b487b7221 */ /* 0x000fe20000010000 */
[----:B------:R-:W-:-:S05]  /*9190*/  @P2 HADD2.F32 R72, -RZ, R66.H1_H1 ;  /* 0x30000042ff482230 */ /* 0x000fca0000004100 */
[----:B------:R-:W-:-:S07]  /*91a0*/  @P2 FADD.FTZ R123, R72, R123 ;  /* 0x0000007b487b2221 */ /* 0x000fce0000010000 */
.L_x_7153:
[----:B------:R-:W-:-:S04]  /*91b0*/  F2FP.F16.F32.PACK_AB R72, RZ, R123 ;  /* 0x0000007bff48723e */ /* 0x000fc800000000ff */
[----:B------:R-:W-:-:S07]  /*91c0*/  PRMT R70, R70, 0x5410, R72 ;  /* 0x0000541046467816 */ /* 0x000fce0000000048 */
.L_x_7154:
[----:B------:R-:W-:Y:S01]  /*91d0*/  HADD2.F32 R124, -RZ, R75.H0_H0 ;  /* 0x2000004bff7c7230 */ /* 0x000fe20000004100 */
[----:B------:R-:W-:Y:S06]  /*91e0*/  @P3 BRA `(.L_x_7155) ;  /* 0x0000000000203947 */ /* 0x000fec0003800000 */
[----:B------:R-:W-:-:S04]  /*91f0*/  ISETP.NE.U32.AND P4, PT, RZ, UR12, PT ;  /* 0x0000000cff007c0c */ /* 0x000fc8000bf85070 */
[----:B------:R-:W-:-:S13]  /*9200*/  ISETP.NE.AND.EX P4, PT, RZ, UR13, PT, P4 ;  /* 0x0000000dff007c0c */ /* 0x000fda000bf85340 */
[----:B------:R-:W-:Y:S05]  /*9210*/  @P4 BRA `(.L_x_7156) ;  /* 0x0000000000084947 */ /* 0x000fea0003800000 */
[----:B------:R-:W-:Y:S05]  /*9220*/  @P0 BRA `(.L_x_7157) ;  /* 0x0000000000200947 */ /* 0x000fea0003800000 */
[----:B------:R-:W-:Y:S05]  /*9230*/  BRA `(.L_x_7158) ;  /* 0x0000000000247947 */ /* 0x000fea0003800000 */
.L_x_7156:
[----:B-----5:R-:W-:-:S05]  /*9240*/  HADD2.F32 R72, -RZ, R67.H0_H0 ;  /* 0x20000043ff487230 */ /* 0x020fca0000004100 */
[----:B------:R-:W-:Y:S01]  /*9250*/  FADD.FTZ R124, R72, R124 ;  /* 0x0000007c487c7221 */ /* 0x000fe20000010000 */
[----:B------:R-:W-:Y:S06]  /*9260*/  BRA `(.L_x_7157) ;  /* 0x0000000000107947 */ /* 0x000fec0003800000 */
.L_x_7155:
[----:B-----5:R-:W-:-:S05]  /*9270*/  HADD2.F32 R72, -RZ, R63.H0_H0 ;  /* 0x2000003fff487230 */ /* 0x020fca0000004100 */
[----:B------:R-:W-:Y:S01]  /*9280*/  FADD.FTZ R124, R72, R124 ;  /* 0x0000007c487c7221 */ /* 0x000fe20000010000 */
[----:B------:R-:W-:-:S05]  /*9290*/  @P2 HADD2.F32 R72, -RZ, R67.H0_H0 ;  /* 0x20000043ff482230 */ /* 0x000fca0000004100 */
[----:B------:R-:W-:-:S07]  /*92a0*/  @P2 FADD.FTZ R124, R72, R124 ;  /* 0x0000007c487c2221 */ /* 0x000fce0000010000 */
.L_x_7157:
[----:B------:R-:W-:-:S04]  /*92b0*/  F2FP.F16.F32.PACK_AB R72, RZ, R124 ;  /* 0x0000007cff48723e */ /* 0x000fc800000000ff */
[----:B------:R-:W-:-:S07]  /*92c0*/  PRMT R71, R72, 0x7610, R71 ;  /* 0x0000761048477816 */ /* 0x000fce0000000047 */
.L_x_7158:
[----:B------:R-:W-:Y:S01]  /*92d0*/  HADD2.F32 R134, -RZ, R75.H1_H1 ;  /* 0x3000004bff867230 */ /* 0x000fe20000004100 */
[----:B------:R-:W-:Y:S06]  /*92e0*/  @P3 BRA `(.L_x_7159) ;  /* 0x0000000000203947 */ /* 0x000fec0003800000 */
[----:B------:R-:W-:-:S04]  /*92f0*/  ISETP.NE.U32.AND P2, PT, RZ, UR12, PT ;  /* 0x0000000cff007c0c */ /* 0x000fc8000bf45070 */
[----:B------:R-:W-:-:S13]  /*9300*/  ISETP.NE.AND.EX P2, PT, RZ, UR13, PT, P2 ;  /* 0x0000000dff007c0c */ /* 0x000fda000bf45320 */
[----:B------:R-:W-:Y:S05]  /*9310*/  @P2 BRA `(.L_x_7160) ;  /* 0x0000000000082947 */ /* 0x000fea0003800000 */
[----:B------:R-:W-:Y:S05]  /*9320*/  @P0 BRA `(.L_x_7161) ;  /* 0x0000000000200947 */ /* 0x000fea0003800000 */
[----:B------:R-:W-:Y:S05]  /*9330*/  BRA `(.L_x_7162) ;  /* 0x0000000000247947 */ /* 0x000fea0003800000 */
.L_x_7160:
[----:B-----5:R-:W-:-:S05]  /*9340*/  HADD2.F32 R72, -RZ, R67.H1_H1 ;  /* 0x30000043ff487230 */ /* 0x020fca0000004100 */
[----:B------:R-:W-:Y:S01]  /*9350*/  FADD.FTZ R134, R72, R134 ;  /* 0x0000008648867221 */ /* 0x000fe20000010000 */
[----:B------:R-:W-:Y:S06]  /*9360*/  BRA `(.L_x_7161) ;  /* 0x0000000000107947 */ /* 0x000fec0003800000 */
.L_x_7159:
[----:B-----5:R-:W-:-:S05]  /*9370*/  HADD2.F32 R72, -RZ, R63.H1_H1 ;  /* 0x3000003fff487230 */ /* 0x020fca0000004100 */
[----:B------:R-:W-:Y:S01]  /*9380*/  FADD.FTZ R134, R72, R134 ;  /* 0x0000008648867221 */ /* 0x000fe20000010000 */
[----:B------:R-:W-:-:S05]  /*9390*/  @P2 HADD2.F32 R72, -RZ, R67.H1_H1 ;  /* 0x30000043ff482230 */ /* 0x000fca0000004100 */
[----:B------:R-:W-:-:S07]  /*93a0*/  @P2 FADD.FTZ R134, R72, R134 ;  /* 0x0000008648862221 */ /* 0x000fce0000010000 */
.L_x_7161:
[----:B------:R-:W-:-:S04]  /*93b0*/  F2FP.F16.F32.PACK_AB R72, RZ, R134 ;  /* 0x00000086ff48723e */ /* 0x000fc800000000ff */
[----:B------:R-:W-:-:S07]  /*93c0*/  PRMT R71, R71, 0x5410, R72 ;  /* 0x0000541047477816 */ /* 0x000fce0000000048 */
.L_x_7162:
[----:B------:R-:W0:Y:S02]  /*93d0*/  @P0 LDC.64 R72, c[0x0][0x238] ;  /* 0x00008e00ff480b82 */ /* 0x000e240000000a00 */
[----:B0-----:R-:W-:-:S04]  /*93e0*/  @P0 LEA R72, P2, R76, R72, 0x4 ;  /* 0x000000484c480211 */ /* 0x001fc800078420ff */
[----:B------:R-:W-:-:S05]  /*93f0*/  @P0 LEA.HI.X R73, R76, R73, RZ, 0x4, P2 ;  /* 0x000000494c490211 */ /* 0x000fca00010f24ff */
[----:B------:R0:W-:Y:S04]  /*9400*/  @P0 STG.E.128 desc[UR4][R72.64], R68 ;  /* 0x0000004448000986 */ /* 0x0001e8000c101d04 */
.L_x_7130:
[----:B------:R-:W-:Y:S05]  /*9410*/  BSYNC B0 ;  /* 0x0000000000007941 */ /* 0x000fea0003800000 */
.L_x_7129:
        /* <DEDUP_REMOVED lines=293> */
.L_x_7196:
        /* <DEDUP_REMOVED lines=49> */
[----:B------:R-:W-:Y:S01]  /*a980*/  F2FP.F16.F32.PACK_AB R72, R74, R72 ;  /* 0x000000484a48723e */ /* 0x000fe200000000ff */
[----:B------:R-:W-:Y:S01]  /*a990*/  FFMA.FTZ R73, R77, R73, R78 ;  /* 0x000000494d497223 */ /* 0x000fe2000001004e */
[----:B------:R-:W4:Y:S04]  /*a9a0*/  LDL R74, [R1+0x2a8] ;  /* 0x0002a800014a7983 */ /* 0x000f280000100800 */
[----:B------:R-:W-:Y:S01]  /*a9b0*/  F2FP.F16.F32.PACK_AB R76, R73, R76 ;  /* 0x0000004c494c723e */ /* 0x000fe200000000ff */
        /* <DEDUP_REMOVED lines=10> */
[----:B------:R-:W-:Y:S02]  /*aa60*/  F2FP.F16.F32.PACK_AB R73, R74, R73 ;  /* 0x000000494a49723e */ /* 0x000fe400000000ff */
        /* <DEDUP_REMOVED lines=13> */
[----:B------:R-:W-:Y:S01]  /*ab40*/  F2FP.F16.F32.PACK_AB R77, R137, R77 ;  /* 0x0000004d894d723e */ /* 0x000fe200000000ff */
[----:B------:R-:W-:Y:S01]  /*ab50*/  FADD.FTZ R251, R125, -R75 ;  /* 0x8000004b7dfb7221 */ /* 0x000fe20000010000 */
[-C--:B---3--:R-:W-:Y:S01]  /*ab60*/  FFMA.FTZ R74, R74, R78.reuse, R5 ;  /* 0x0000004e4a4a7223 */ /* 0x088fe20000010005 */
[----:B------:R-:W-:Y:S01]  /*ab70*/  FFMA.FTZ R78, R3, R78, R4 ;  /* 0x0000004e034e7223 */ /* 0x000fe20000010004 */
[----:B------:R4:W5:Y:S04]  /*ab80*/  LDL.LU R5, [R1+0x2d8] ;  /* 0x0002d80001057983 */ /* 0x0009680000300800 */
[----:B------:R4:W5:Y:S01]  /*ab90*/  LDL.LU R4, [R1+0x2d4] ;  /* 0x0002d40001047983 */ /* 0x0009620000300800 */
[----:B------:R-:W-:Y:S01]  /*aba0*/  F2FP.F16.F32.PACK_AB R78, R79, R78 ;  /* 0x0000004e4f4e723e */ /* 0x000fe200000000ff */
[----:B------:R-:W-:-:S02]  /*abb0*/  FADD.FTZ R79, R106, -R75 ;  /* 0x8000004b6a4f7221 */ /* 0x000fc40000010000 */
[----:B------:R4:W5:Y:S01]  /*abc0*/  LDL.LU R3, [R1+0x2d0] ;  /* 0x0002d00001037983 */ /* 0x0009620000300800 */
[----:B------:R-:W-:-:S03]  /*abd0*/  F2FP.F16.F32.PACK_AB R74, R136, R74 ;  /* 0x0000004a884a723e */ /* 0x000fc600000000ff */
        /* <DEDUP_REMOVED lines=10> */
[----:B------:R-:W-:Y:S02]  /*ac80*/  F2FP.F16.F32.PACK_AB R75, R136, R75 ;  /* 0x0000004b884b723e */ /* 0x000fe400000000ff */
        /* <DEDUP_REMOVED lines=11> */
[----:B------:R-:W-:-:S05]  /*ad40*/  F2FP.F16.F32.PACK_AB R79, R251, R79 ;  /* 0x0000004ffb4f723e */ /* 0x000fca00000000ff */
[----:B------:R2:W-:Y:S02]  /*ad50*/  STG.E.128 desc[UR4][R72.64], R76 ;  /* 0x0000004c48007986 */ /* 0x0005e4000c101d04 */
.L_x_7165:
[----:B------:R-:W-:Y:S05]  /*ad60*/  BSYNC B0 ;  /* 0x0000000000007941 */ /* 0x000fea0003800000 */
.L_x_7164:
        /* <DEDUP_REMOVED lines=38> */
[----:B------:R-:W-:Y:S02]  /*afd0*/  F2FP.F16.F32.PACK_AB R72, R74, R72 ;  /* 0x000000484a48723e */ /* 0x000fe400000000ff */
[----:B------:R-:W4:Y:S04]  /*afe0*/  LDL R136, [R1+0x1f4] ;  /* 0x0001f40001887983 */ /* 0x000f280000100800 */
[----:B------:R-:W3:Y:S01]  /*aff0*/  LDL R74, [R1+0x224] ;  /* 0x00022400014a7983 */ /* 0x000ee20000100800 */
[----:B------:R-:W-:-:S03]  /*b000*/  FFMA.FTZ R73, R77, R73, R78 ;  /* 0x000000494d497223 */ /* 0x000fc6000001004e */
[----:B------:R-:W2:Y:S02]  /*b010*/  LDL R78, [R1+0x214] ;  /* 0x00021400014e7983 */ /* 0x000ea40000100800 */
[----:B------:R-:W-:Y:S02]  /*b020*/  F2FP.F16.F32.PACK_AB R76, R73, R76 ;  /* 0x0000004c494c723e */ /* 0x000fe400000000ff */
[----:B------:R-:W3:Y:S01]  /*b030*/  LDL R73, [R1+0x220] ;  /* 0x0002200001497983 */ /* 0x000ee20000100800 */
[--C-:B------:R-:W-:Y:S01]  /*b040*/  FADD.FTZ R77, R39, -R75.reuse ;  /* 0x8000004b274d7221 */ /* 0x100fe20000010000 */
[----:B------:R-:W-:-:S03]  /*b050*/  FADD.FTZ R137, R87, -R75 ;  /* 0x8000004b57897221 */ /* 0x000fc60000010000 */
[C---:B------:R-:W-:Y:S01]  /*b060*/  FMUL.FTZ R77, R150.reuse, R77 ;  /* 0x0000004d964d7220 */ /* 0x040fe20000410000 */
[----:B------:R-:W-:-:S03]  /*b070*/  FMUL.FTZ R137, R150, R137 ;  /* 0x0000008996897220 */ /* 0x000fc60000410000 */
[----:B---3--:R-:W-:Y:S01]  /*b080*/  FFMA.FTZ R73, R74, R77, R73 ;  /* 0x0000004d4a497223 */ /* 0x008fe20000010049 */
[----:B--2---:R-:W-:-:S05]  /*b090*/  FFMA.FTZ R74, R78, R137, R79 ;  /* 0x000000894e4a7223 */ /* 0x004fca000001004f */
[----:B------:R-:W-:Y:S02]  /*b0a0*/  F2FP.F16.F32.PACK_AB R73, R74, R73 ;  /* 0x000000494a49723e */ /* 0x000fe400000000ff */
        /* <DEDUP_REMOVED lines=13> */
[----:B------:R-:W-:Y:S01]  /*b180*/  F2FP.F16.F32.PACK_AB R77, R137, R77 ;  /* 0x0000004d894d723e */ /* 0x000fe200000000ff */
[----:B------:R-:W-:Y:S01]  /*b190*/  FADD.FTZ R251, R126, -R75 ;  /* 0x8000004b7efb7221 */ /* 0x000fe20000010000 */
[-C--:B--2---:R-:W-:Y:S01]  /*b1a0*/  FFMA.FTZ R74, R74, R78.reuse, R5 ;  /* 0x0000004e4a4a7223 */ /* 0x084fe20000010005 */
[----:B------:R-:W-:Y:S01]  /*b1b0*/  FFMA.FTZ R78, R3, R78, R4 ;  /* 0x0000004e034e7223 */ /* 0x000fe20000010004 */
[----:B------:R3:W5:Y:S04]  /*b1c0*/  LDL.LU R5, [R1+0x2d8] ;  /* 0x0002d80001057983 */ /* 0x0007680000300800 */
[----:B------:R3:W5:Y:S01]  /*b1d0*/  LDL.LU R4, [R1+0x2d4] ;  /* 0x0002d40001047983 */ /* 0x0007620000300800 */
[----:B------:R-:W-:Y:S01]  /*b1e0*/  F2FP.F16.F32.PACK_AB R78, R79, R78 ;  /* 0x0000004e4f4e723e */ /* 0x000fe200000000ff */
[----:B------:R-:W-:-:S02]  /*b1f0*/  FADD.FTZ R79, R108, -R75 ;  /* 0x8000004b6c4f7221 */ /* 0x000fc40000010000 */
[----:B------:R3:W5:Y:S01]  /*b200*/  LDL.LU R3, [R1+0x2d0] ;  /* 0x0002d00001037983 */ /* 0x0007620000300800 */
[----:B------:R-:W-:-:S03]  /*b210*/  F2FP.F16.F32.PACK_AB R74, R136, R74 ;  /* 0x0000004a884a723e */ /* 0x000fc600000000ff */
        /* <DEDUP_REMOVED lines=17> */
[----:B------:R-:W2:Y:S01]  /*b330*/  LDL R137, [R1+0x1c8] ;  /* 0x0001c80001897983 */ /* 0x000ea20000100800 */
[C---:B0-----:R-:W-:Y:S01]  /*b340*/  IMAD.WIDE.U32 R72, R58.reuse, 0x10, R72 ;  /* 0x000000103a487825 */ /* 0x041fe200078e0048 */
[----:B------:R-:W-:-:S03]  /*b350*/  IADD3 R58, R58, 0x20, RZ ;  /* 0x000000203a3a7810 */ /* 0x000fc60007ffe0ff */
[----:B----4-:R-:W-:Y:S01]  /*b360*/  FFMA.FTZ R79, R136, R79, R75 ;  /* 0x0000004f884f7223 */ /* 0x010fe2000001004b */
[----:B--2---:R-:W-:-:S05]  /*b370*/  FFMA.FTZ R251, R252, R251, R137 ;  /* 0x000000fbfcfb7223 */ /* 0x004fca0000010089 */
[----:B------:R-:W-:-:S05]  /*b380*/  F2FP.F16.F32.PACK_AB R79, R251, R79 ;  /* 0x0000004ffb4f723e */ /* 0x000fca00000000ff */
[----:B------:R3:W-:Y:S02]  /*b390*/  STG.E.128 desc[UR4][R72.64], R76 ;  /* 0x0000004c48007986 */ /* 0x0007e4000c101d04 */
.L_x_7167:
[----:B------:R-:W-:Y:S05]  /*b3a0*/  BSYNC B0 ;  /* 0x0000000000007941 */ /* 0x000fea0003800000 */
.L_x_7166:
        /* <DEDUP_REMOVED lines=38> */
[----:B------:R-:W-:Y:S02]  /*b610*/  F2FP.F16.F32.PACK_AB R72, R74, R72 ;  /* 0x000000484a48723e */ /* 0x000fe400000000ff */
[----:B------:R-:W3:Y:S04]  /*b620*/  LDL R136, [R1+0x174] ;  /* 0x0001740001887983 */ /* 0x000ee80000100800 */
[----:B------:R-:W4:Y:S01]  /*b630*/  LDL R74, [R1+0x1a4] ;  /* 0x0001a400014a7983 */ /* 0x000f220000100800 */
[----:B------:R-:W-:-:S03]  /*b640*/  FFMA.FTZ R73, R77, R73, R78 ;  /* 0x000000494d497223 */ /* 0x000fc6000001004e */
[----:B------:R-:W2:Y:S02]  /*b650*/  LDL R78, [R1+0x194] ;  /* 0x00019400014e7983 */ /* 0x000ea40000100800 */
[----:B------:R-:W-:Y:S02]  /*b660*/  F2FP.F16.F32.PACK_AB R76, R73, R76 ;  /* 0x0000004c494c723e */ /* 0x000fe400000000ff */
[----:B------:R-:W4:Y:S01]  /*b670*/  LDL R73, [R1+0x1a0] ;  /* 0x0001a00001497983 */ /* 0x000f220000100800 */
[--C-:B------:R-:W-:Y:S01]  /*b680*/  FADD.FTZ R77, R42, -R75.reuse ;  /* 0x8000004b2a4d7221 */ /* 0x100fe20000010000 */
[----:B------:R-:W-:-:S03]  /*b690*/  FADD.FTZ R137, R89, -R75 ;  /* 0x8000004b59897221 */ /* 0x000fc60000010000 */
[C---:B------:R-:W-:Y:S01]  /*b6a0*/  FMUL.FTZ R77, R150.reuse, R77 ;  /* 0x0000004d964d7220 */ /* 0x040fe20000410000 */
[----:B------:R-:W-:-:S03]  /*b6b0*/  FMUL.FTZ R137, R150, R137 ;  /* 0x0000008996897220 */ /* 0x000fc60000410000 */
[----:B----4-:R-:W-:Y:S01]  /*b6c0*/  FFMA.FTZ R73, R74, R77, R73 ;  /* 0x0000004d4a497223 */ /* 0x010fe20000010049 */
        /* <DEDUP_REMOVED lines=35> */
[----:B------:R-:W-:Y:S02]  /*b900*/  F2FP.F16.F32.PACK_AB R75, R136, R75 ;  /* 0x0000004b884b723e */ /* 0x000fe400000000ff */
        /* <DEDUP_REMOVED lines=11> */
[----:B------:R-:W-:-:S05]  /*b9c0*/  F2FP.F16.F32.PACK_AB R79, R251, R79 ;  /* 0x0000004ffb4f723e */ /* 0x000fca00000000ff */
[----:B------:R4:W-:Y:S02]  /*b9d0*/  STG.E.128 desc[UR4][R72.64], R76 ;  /* 0x0000004c48007986 */ /* 0x0009e4000c101d04 */
.L_x_7169:
[----:B------:R-:W-:Y:S05]  /*b9e0*/  BSYNC B0 ;  /* 0x0000000000007941 */ /* 0x000fea0003800000 */
.L_x_7168:
        /* <DEDUP_REMOVED lines=38> */
[----:B------:R-:W-:Y:S02]  /*bc50*/  F2FP.F16.F32.PACK_AB R72, R74, R72 ;  /* 0x000000484a48723e */ /* 0x000fe400000000ff */
[----:B------:R-:W4:Y:S04]  /*bc60*/  LDL R136, [R1+0xf4] ;  /* 0x0000f40001887983 */ /* 0x000f280000100800 */
[----:B------:R-:W2:Y:S01]  /*bc70*/  LDL R74, [R1+0x124] ;  /* 0x00012400014a7983 */ /* 0x000ea20000100800 */
[----:B------:R-:W-:-:S03]  /*bc80*/  FFMA.FTZ R73, R77, R73, R78 ;  /* 0x000000494d497223 */ /* 0x000fc6000001004e */
[----:B------:R-:W3:Y:S02]  /*bc90*/  LDL R78, [R1+0x114] ;  /* 0x00011400014e7983 */ /* 0x000ee40000100800 */
[----:B------:R-:W-:Y:S02]  /*bca0*/  F2FP.F16.F32.PACK_AB R76, R73, R76 ;  /* 0x0000004c494c723e */ /* 0x000fe400000000ff */
[----:B------:R-:W2:Y:S01]  /*bcb0*/  LDL R73, [R1+0x120] ;  /* 0x0001200001497983 */ /* 0x000ea20000100800 */
[--C-:B------:R-:W-:Y:S01]  /*bcc0*/  FADD.FTZ R77, R45, -R75.reuse ;  /* 0x8000004b2d4d7221 */ /* 0x100fe20000010000 */
[----:B------:R-:W-:-:S03]  /*bcd0*/  FADD.FTZ R137, R91, -R75 ;  /* 0x8000004b5b897221 */ /* 0x000fc60000010000 */
[C---:B------:R-:W-:Y:S01]  /*bce0*/  FMUL.FTZ R77, R150.reuse, R77 ;  /* 0x0000004d964d7220 */ /* 0x040fe20000410000 */
[----:B------:R-:W-:-:S03]  /*bcf0*/  FMUL.FTZ R137, R150, R137 ;  /* 0x0000008996897220 */ /* 0x000fc60000410000 */
[----:B--2---:R-:W-:Y:S01]  /*bd00*/  FFMA.FTZ R73, R74, R77, R73 ;  /* 0x0000004d4a497223 */ /* 0x004fe20000010049 */
[----:B---3--:R-:W-:-:S05]  /*bd10*/  FFMA.FTZ R74, R78, R137, R79 ;  /* 0x000000894e4a7223 */ /* 0x008fca000001004f */
        /* <DEDUP_REMOVED lines=35> */
[----:B------:R-:W1:Y:S02]  /*bf50*/  LDC.64 R136, c[0x0][0x2b8] ;  /* 0x0000ae00ff887b82 */ /* 0x000e640000000a00 */
[----:B-1----:R-:W-:-:S05]  /*bf60*/  IMAD.WIDE.U32 R136, R58, 0x10, R136 ;  /* 0x000000103a887825 */ /* 0x002fca00078e0088 */
[----:B------:R1:W-:Y:S04]  /*bf70*/  STG.E.128 desc[UR4][R136.64], R72 ;  /* 0x0000004888007986 */ /* 0x0003e8000c101d04 */
[----:B-1----:R-:W3:Y:S01]  /*bf80*/  LDL R75, [R1+0xd8] ;  /* 0x0000d800014b7983 */ /* 0x002ee20000100800 */
[----:B------:R-:W1:Y:S03]  /*bf90*/  LDC.64 R72, c[0x0][0x2c0] ;  /* 0x0000b000ff487b82 */ /* 0x000e660000000a00 */
[----:B------:R-:W3:Y:S04]  /*bfa0*/  LDL R136, [R1+0xdc] ;  /* 0x0000dc0001887983 */ /* 0x000ee80000100800 */
[----:B------:R-:W2:Y:S01]  /*bfb0*/  LDL R137, [R1+0xc8] ;  /* 0x0000c80001897983 */ /* 0x000ea20000100800 */
[C---:B-1----:R-:W-:Y:S01]  /*bfc0*/  IMAD.WIDE.U32 R72, R58.reuse, 0x10, R72 ;  /* 0x000000103a487825 */ /* 0x042fe200078e0048 */
[----:B------:R-:W-:-:S03]  /*bfd0*/  IADD3 R58, R58, 0x20, RZ ;  /* 0x000000203a3a7810 */ /* 0x000fc60007ffe0ff */
[----:B---3--:R-:W-:Y:S01]  /*bfe0*/  FFMA.FTZ R79, R136, R79, R75 ;  /* 0x0000004f884f7223 */ /* 0x008fe2000001004b */
[----:B--2---:R-:W-:-:S05]  /*bff0*/  FFMA.FTZ R251, R252, R251, R137 ;  /* 0x000000fbfcfb7223 */ /* 0x004fca0000010089 */
[----:B------:R-:W-:-:S05]  /*c000*/  F2FP.F16.F32.PACK_AB R79, R251, R79 ;  /* 0x0000004ffb4f723e */ /* 0x000fca00000000ff */
[----:B------:R0:W-:Y:S02]  /*c010*/  STG.E.128 desc[UR4][R72.64], R76 ;  /* 0x0000004c48007986 */ /* 0x0001e4000c101d04 */
.L_x_7171:
[----:B------:R-:W-:Y:S05]  /*c020*/  BSYNC B0 ;  /* 0x0000000000007941 */ /* 0x000fea0003800000 */
.L_x_7170:
        /* <DEDUP_REMOVED lines=99> */
.L_x_7173:
[----:B------:R-:W-:Y:S05]  /*c660*/  BSYNC B0 ;  /* 0x0000000000007941 */ /* 0x000fea0003800000 */
.L_x_7172:
[----:B-----5:R-:W-:Y:S01]  /*c670*/  ISETP.GE.U32.AND P2, PT, R0, 0xc0, PT ;  /* 0x000000c00000780c */ /* 0x020fe20003f46070 */
[----:B------:R-:W-:-:S12]  /*c680*/  BSSY B0, `(.L_x_7174) ;  /* 0x0000049000007945 */ /* 0x000fd80003800000 */
[----:B------:R-:W-:Y:S05]  /*c690*/  @!P2 BRA `(.L_x_7175) ;  /* 0x00000004001ca947 */ /* 0x000fea0003800000 */
[----:B01234-:R-:W2:Y:S04]  /*c6a0*/  LDL R72, [R1+0x44] ;  /* 0x0000440001487983 */ /* 0x01fea80000100800 */
[----:B------:R-:W3:Y:S04]  /*c6b0*/  LDL R252, [R1+0x38] ;  /* 0x0000380001fc7983 */ /* 0x000ee80000100800 */
[----:B------:R-:W3:Y:S04]  /*c6c0*/  LDL R251, [R1+0x3c] ;  /* 0x00003c0001fb7983 */ /* 0x000ee80000100800 */
[----:B------:R-:W4:Y:S04]  /*c6d0*/  LDL R136, [R1+0x30] ;  /* 0x0000300001887983 */ /* 0x000f280000100800 */
[----:B------:R-:W4:Y:S04]  /*c6e0*/  LDL R74, [R1+0x34] ;  /* 0x00003400014a7983 */ /* 0x000f280000100800 */
[----:B------:R-:W2:Y:S04]  /*c6f0*/  LDL R137, [R1+0x28] ;  /* 0x0000280001897983 */ /* 0x000ea80000100800 */
[----:B------:R-:W2:Y:S04]  /*c700*/  LDL R77, [R1+0x2c] ;  /* 0x00002c00014d7983 */ /* 0x000ea80000100800 */
[----:B------:R-:W3:Y:S04]  /*c710*/  LDL R79, [R1+0x10] ;  /* 0x00001000014f7983 */ /* 0x000ee80000100800 */
[----:B------:R-:W3:Y:S04]  /*c720*/  LDL R78, [R1+0x14] ;  /* 0x00001400014e7983 */ /* 0x000ee80000100800 */
[----:B------:R0:W-:Y:S04]  /*c730*/  STL [R1+0x2cc], R3 ;  /* 0x0002cc0301007387 */ /* 0x0001e80000100800 */
[----:B0-----:R-:W3:Y:S01]  /*c740*/  LDL R3, [R1+0x40] ;  /* 0x0000400001037983 */ /* 0x001ee20000100800 */
[----:B------:R-:W-:-:S03]  /*c750*/  LOP3.LUT P2, RZ, R2, 0x40, RZ, 0xc0, !PT ;  /* 0x0000004002ff7812 */ /* 0x000fc6000784c0ff */
[----:B------:R0:W-:Y:S01]  /*c760*/  STL [R1+0x2c8], R0 ;  /* 0x0002c80001007387 */ /* 0x0001e20000100800 */
[----:B------:R-:W-:-:S05]  /*c770*/  FSEL R75, R147, RZ, !P2 ;  /* 0x000000ff934b7208 */ /* 0x000fca0005000000 */
[--C-:B------:R-:W-:Y:S01]  /*c780*/  FADD.FTZ R76, R49, -R75.reuse ;  /* 0x8000004b314c7221 */ /* 0x100fe20000010000 */
[----:B------:R-:W-:-:S03]  /*c790*/  FADD.FTZ R73, R50, -R75 ;  /* 0x8000004b32497221 */ /* 0x000fc60000010000 */
[C---:B------:R-:W-:Y:S01]  /*c7a0*/  FMUL.FTZ R76, R150.reuse, R76 ;  /* 0x0000004c964c7220 */ /* 0x040fe20000410000 */
[----:B------:R-:W-:Y:S01]  /*c7b0*/  FMUL.FTZ R73, R150, R73 ;  /* 0x0000004996497220 */ /* 0x000fe20000410000 */
[----:B0-----:R-:W3:Y:S03]  /*c7c0*/  LDL R0, [R1+0x1c] ;  /* 0x00001c0001007983 */ /* 0x001ee60000100800 */
[-C--:B----4-:R-:W-:Y:S02]  /*c7d0*/  FFMA.FTZ R74, R74, R73.reuse, R136 ;  /* 0x000000494a4a7223 */ /* 0x090fe40000010088 */
[----:B------:R-:W4:Y:S01]  /*c7e0*/  LDL R136, [R1+0x4] ;  /* 0x0000040001887983 */ /* 0x000f220000100800 */
[----:B--2---:R-:W-:Y:S01]  /*c7f0*/  FFMA.FTZ R73, R77, R73, R137 ;  /* 0x000000494d497223 */ /* 0x004fe20000010089 */
[-C--:B---3--:R-:W-:Y:S01]  /*c800*/  FFMA.FTZ R72, R72, R76.reuse, R3 ;  /* 0x0000004c48487223 */ /* 0x088fe20000010003 */
[----:B------:R-:W-:Y:S01]  /*c810*/  FFMA.FTZ R76, R251, R76, R252 ;  /* 0x0000004cfb4c7223 */ /* 0x000fe200000100fc */
[----:B------:R-:W2:Y:S03]  /*c820*/  LDL R3, [R1+0x18] ;  /* 0x0000180001037983 */ /* 0x000ea60000100800 */
[----:B------:R-:W-:Y:S01]  /*c830*/  F2FP.F16.F32.PACK_AB R72, R74, R72 ;  /* 0x000000484a48723e */ /* 0x000fe200000000ff */
[--C-:B------:R-:W-:Y:S01]  /*c840*/  FADD.FTZ R77, R51, -R75.reuse ;  /* 0x8000004b334d7221 */ /* 0x100fe20000010000 */
[----:B------:R-:W-:Y:S01]  /*c850*/  F2FP.F16.F32.PACK_AB R76, R73, R76 ;  /* 0x0000004c494c723e */ /* 0x000fe200000000ff */
[----:B------:R-:W3:Y:S04]  /*c860*/  LDL R74, [R1+0x24] ;  /* 0x00002400014a7983 */ /* 0x000ee80000100800 */
[----:B------:R-:W3:Y:S01]  /*c870*/  LDL R73, [R1+0x20] ;  /* 0x0000200001497983 */ /* 0x000ee20000100800 */
[----:B------:R-:W-:Y:S01]  /*c880*/  FADD.FTZ R137, R95, -R75 ;  /* 0x8000004b5f897221 */ /* 0x000fe20000010000 */
[----:B------:R-:W-:-:S02]  /*c890*/  FMUL.FTZ R77, R150, R77 ;  /* 0x0000004d964d7220 */ /* 0x000fc40000410000 */
[----:B------:R-:W4:Y:S01]  /*c8a0*/  LDL R252, [R1+0xc] ;  /* 0x00000c0001fc7983 */ /* 0x000f220000100800 */
[----:B------:R-:W-:-:S03]  /*c8b0*/  FMUL.FTZ R137, R150, R137 ;  /* 0x0000008996897220 */ /* 0x000fc60000410000 */
[----:B------:R-:W4:Y:S01]  /*c8c0*/  LDL R251, [R1] ;  /* 0x0000000001fb7983 */ /* 0x000f220000100800 */
[----:B---3--:R-:W-:Y:S01]  /*c8d0*/  FFMA.FTZ R73, R74, R77, R73 ;  /* 0x0000004d4a497223 */ /* 0x008fe20000010049 */
[----:B------:R-:W-:-:S05]  /*c8e0*/  FFMA.FTZ R74, R78, R137, R79 ;  /* 0x000000894e4a7223 */ /* 0x000fca000001004f */
[----:B------:R-:W-:Y:S02]  /*c8f0*/  F2FP.F16.F32.PACK_AB R73, R74, R73 ;  /* 0x000000494a49723e */ /* 0x000fe400000000ff */
[----:B------:R-:W4:Y:S01]  /*c900*/  LDL R74, [R1+0x8] ;  /* 0x00000800014a7983 */ /* 0x000f220000100800 */
[----:B--2---:R-:W-:-:S03]  /*c910*/  FFMA.FTZ R77, R0, R77, R3 ;  /* 0x0000004d004d7223 */ /* 0x004fc60000010003 */
[----:B------:R0:W5:Y:S04]  /*c920*/  LDL.LU R3, [R1+0x2cc] ;  /* 0x0002cc0001037983 */ /* 0x0001680000300800 */
[----:B------:R0:W5:Y:S01]  /*c930*/  LDL.LU R0, [R1+0x2c8] ;  /* 0x0002c80001007983 */ /* 0x0001620000300800 */
[--C-:B------:R-:W-:Y:S01]  /*c940*/  FADD.FTZ R78, R96, -R75.reuse ;  /* 0x8000004b604e7221 */ /* 0x100fe20000010000 */
[----:B------:R-:W-:-:S03]  /*c950*/  FADD.FTZ R79, R115, -R75 ;  /* 0x8000004b734f7221 */ /* 0x000fc60000010000 */
[C---:B------:R-:W-:Y:S01]  /*c960*/  FMUL.FTZ R78, R150.reuse, R78 ;  /* 0x0000004e964e7220 */ /* 0x040fe20000410000 */
[----:B------:R-:W-:Y:S01]  /*c970*/  FMUL.FTZ R79, R150, R79 ;  /* 0x0000004f964f7220 */ /* 0x000fe20000410000 */
[----:B----4-:R-:W-:Y:S02]  /*c980*/  FFMA.FTZ R137, R252, R137, R74 ;  /* 0x00000089fc897223 */ /* 0x010fe4000001004a */
[-C--:B------:R-:W-:Y:S01]  /*c990*/  FFMA.FTZ R74, R136, R78.reuse, R251 ;  /* 0x0000004e884a7223 */ /* 0x080fe200000100fb */
[-C--:B------:R-:W-:Y:S01]  /*c9a0*/  FFMA.FTZ R136, R248, R79.reuse, R247 ;  /* 0x0000004ff8887223 */ /* 0x080fe200000100f7 */
[----:B------:R-:W-:Y:S01]  /*c9b0*/  FFMA.FTZ R78, R250, R78, R249 ;  /* 0x0000004efa4e7223 */ /* 0x000fe200000100f9 */
[----:B------:R-:W-:Y:S01]  /*c9c0*/  FFMA.FTZ R79, R246, R79, R245 ;  /* 0x0000004ff64f7223 */ /* 0x000fe200000100f5 */
[----:B------:R-:W-:-:S04]  /*c9d0*/  FADD.FTZ R251, R130, -R75 ;  /* 0x8000004b82fb7221 */ /* 0x000fc80000010000 */
[----:B------:R-:W-:Y:S01]  /*c9e0*/  F2FP.F16.F32.PACK_AB R78, R79, R78 ;  /* 0x0000004e4f4e723e */ /* 0x000fe200000000ff */
[----:B------:R-:W-:Y:S01]  /*c9f0*/  FADD.FTZ R79, R116, -R75 ;  /* 0x8000004b744f7221 */ /* 0x000fe20000010000 */
[----:B------:R-:W-:-:S03]  /*ca00*/  FMUL.FTZ R251, R150, R251 ;  /* 0x000000fb96fb7220 */ /* 0x000fc60000410000 */
[----:B------:R-:W-:Y:S01]  /*ca10*/  FMUL.FTZ R79, R150, R79 ;  /* 0x0000004f964f7220 */ /* 0x000fe20000410000 */
[----:B------:R-:W-:Y:S01]  /*ca20*/  F2FP.F16.F32.PACK_AB R74, R136, R74 ;  /* 0x0000004a884a723e */ /* 0x000fe200000000ff */
[----:B------:R-:W-:Y:S02]  /*ca30*/  FFMA.FTZ R136, R240, R251, R239 ;  /* 0x000000fbf0887223 */ /* 0x000fe400000100ef */
[----:B------:R-:W-:Y:S01]  /*ca40*/  FFMA.FTZ R75, R244, R79, R243 ;  /* 0x0000004ff44b7223 */ /* 0x000fe200000100f3 */
[----:B------:R-:W-:-:S04]  /*ca50*/  F2FP.F16.F32.PACK_AB R77, R137, R77 ;  /* 0x0000004d894d723e */ /* 0x000fc800000000ff */
[----:B------:R-:W-:Y:S02]  /*ca60*/  F2FP.F16.F32.PACK_AB R75, R136, R75 ;  /* 0x0000004b884b723e */ /* 0x000fe400000000ff */
[----:B------:R-:W1:Y:S02]  /*ca70*/  LDC.64 R136, c[0x0][0x2b8] ;  /* 0x0000ae00ff887b82 */ /* 0x000e640000000a00 */
[----:B-1----:R-:W-:-:S05]  /*ca80*/  IMAD.WIDE.U32 R136, R58, 0x10, R136 ;  /* 0x000000103a887825 */ /* 0x002fca00078e0088 */
[----:B------:R1:W-:Y:S02]  /*ca90*/  STG.E.128 desc[UR4][R136.64], R72 ;  /* 0x0000004888007986 */ /* 0x0003e4000c101d04 */
[----:B-1----:R-:W1:Y:S01]  /*caa0*/  LDC.64 R72, c[0x0][0x2c0] ;  /* 0x0000b000ff487b82 */ /* 0x002e620000000a00 */
[----:B------:R-:W-:Y:S01]  /*cab0*/  FFMA.FTZ R79, R242, R79, R241 ;  /* 0x0000004ff24f7223 */ /* 0x000fe200000100f1 */
[----:B------:R-:W-:-:S05]  /*cac0*/  FFMA.FTZ R251, R238, R251, R237 ;  /* 0x000000fbeefb7223 */ /* 0x000fca00000100ed */
[----:B------:R-:W-:Y:S01]  /*cad0*/  F2FP.F16.F32.PACK_AB R79, R251, R79 ;  /* 0x0000004ffb4f723e */ /* 0x000fe200000000ff */
[----:B-1----:R-:W-:-:S05]  /*cae0*/  IMAD.WIDE.U32 R72, R58, 0x10, R72 ;  /* 0x000000103a487825 */ /* 0x002fca00078e0048 */
[----:B------:R0:W-:Y:S01]  /*caf0*/  STG.E.128 desc[UR4][R72.64], R76 ;  /* 0x0000004c48007986 */ /* 0x0001e2000c101d04 */
[----:B------:R-:W-:-:S07]  /*cb00*/  IADD3 R58, R58, 0x20, RZ ;  /* 0x000000203a3a7810 */ /* 0x000fce0007ffe0ff */
.L_x_7175:
[----:B------:R-:W-:Y:S05]  /*cb10*/  BSYNC B0 ;  /* 0x0000000000007941 */ /* 0x000fea0003800000 */
.L_x_7174:
[----:B-----5:R-:W-:Y:S01]  /*cb20*/  ISETP.GE.U32.AND P2, PT, R0, 0xe0, PT ;  /* 0x000000e00000780c */ /* 0x020fe20003f46070 */
        /* <DEDUP_REMOVED lines=18> */
[----:B------:R-:W-:Y:S01]  /*cc50*/  F2FP.F16.F32.PACK_AB R72, R74, R72 ;  /* 0x000000484a48723e */ /* 0x000fe200000000ff */
[----:B------:R-:W-:Y:S01]  /*cc60*/  FFMA.FTZ R74, R224, R137, R223 ;  /* 0x00000089e04a7223 */ /* 0x000fe200000100df */
[----:B------:R-:W-:Y:S01]  /*cc70*/  F2FP.F16.F32.PACK_AB R76, R73, R76 ;  /* 0x0000004c494c723e */ /* 0x000fe200000000ff */
[----:B------:R-:W-:Y:S01]  /*cc80*/  FFMA.FTZ R73, R228, R77, R227 ;  /* 0x0000004de4497223 */ /* 0x000fe200000100e3 */
[C---:B------:R-:W-:Y:S01]  /*cc90*/  FMUL.FTZ R78, R150.reuse, R78 ;  /* 0x0000004e964e7220 */ /* 0x040fe20000410000 */
[----:B------:R-:W-:Y:S01]  /*cca0*/  FMUL.FTZ R79, R150, R79 ;  /* 0x0000004f964f7220 */ /* 0x000fe20000410000 */
[----:B------:R-:W-:Y:S01]  /*ccb0*/  FADD.FTZ R251, R131, -R75 ;  /* 0x8000004b83fb7221 */ /* 0x000fe20000010000 */
[----:B------:R-:W-:Y:S01]  /*ccc0*/  FFMA.FTZ R77, R226, R77, R225 ;  /* 0x0000004de24d7223 */ /* 0x000fe200000100e1 */
[----:B------:R-:W-:Y:S01]  /*ccd0*/  F2FP.F16.F32.PACK_AB R73, R74, R73 ;  /* 0x000000494a49723e */ /* 0x000fe200000000ff */
[-C--:B------:R-:W-:Y:S01]  /*cce0*/  FFMA.FTZ R74, R220, R78.reuse, R219 ;  /* 0x0000004edc4a7223 */ /* 0x080fe200000100db */
[-C--:B------:R-:W-:Y:S01]  /*ccf0*/  FFMA.FTZ R136, R216, R79.reuse, R215 ;  /* 0x0000004fd8887223 */ /* 0x080fe200000100d7 */
[----:B------:R-:W-:Y:S01]  /*cd00*/  FFMA.FTZ R78, R218, R78, R217 ;  /* 0x0000004eda4e7223 */ /* 0x000fe200000100d9 */
[----:B------:R-:W-:Y:S01]  /*cd10*/  FFMA.FTZ R79, R214, R79, R213 ;  /* 0x0000004fd64f7223 */ /* 0x000fe200000100d5 */
[----:B------:R-:W-:Y:S01]  /*cd20*/  FMUL.FTZ R251, R150, R251 ;  /* 0x000000fb96fb7220 */ /* 0x000fe20000410000 */
[----:B------:R-:W-:Y:S01]  /*cd30*/  FFMA.FTZ R137, R222, R137, R221 ;  /* 0x00000089de897223 */ /* 0x000fe200000100dd */
[----:B------:R-:W-:-:S02]  /*cd40*/  F2FP.F16.F32.PACK_AB R74, R136, R74 ;  /* 0x0000004a884a723e */ /* 0x000fc400000000ff */
[----:B------:R-:W-:Y:S01]  /*cd50*/  F2FP.F16.F32.PACK_AB R78, R79, R78 ;  /* 0x0000004e4f4e723e */ /* 0x000fe200000000ff */
[----:B------:R-:W-:Y:S01]  /*cd60*/  FADD.FTZ R79, R118, -R75 ;  /* 0x8000004b764f7221 */ /* 0x000fe20000010000 */
[----:B------:R-:W-:Y:S01]  /*cd70*/  FFMA.FTZ R136, R208, R251, R207 ;  /* 0x000000fbd0887223 */ /* 0x000fe200000100cf */
[----:B------:R-:W-:Y:S01]  /*cd80*/  F2FP.F16.F32.PACK_AB R77, R137, R77 ;  /* 0x0000004d894d723e */ /* 0x000fe200000000ff */
[----:B------:R-:W-:Y:S01]  /*cd90*/  FFMA.FTZ R251, R206, R251, R205 ;  /* 0x000000fbcefb7223 */ /* 0x000fe200000100cd */
[----:B------:R-:W-:-:S04]  /*cda0*/  FMUL.FTZ R79, R150, R79 ;  /* 0x0000004f964f7220 */ /* 0x000fc80000410000 */
[-C--:B------:R-:W-:Y:S01]  /*cdb0*/  FFMA.FTZ R75, R212, R79.reuse, R211 ;  /* 0x0000004fd44b7223 */ /* 0x080fe200000100d3 */
[----:B------:R-:W-:-:S04]  /*cdc0*/  FFMA.FTZ R79, R210, R79, R209 ;  /* 0x0000004fd24f7223 */ /* 0x000fc800000100d1 */
[----:B------:R-:W-:Y:S02]  /*cdd0*/  F2FP.F16.F32.PACK_AB R75, R136, R75 ;  /* 0x0000004b884b723e */ /* 0x000fe400000000ff */
[----:B------:R-:W0:Y:S01]  /*cde0*/  LDC.64 R136, c[0x0][0x2b8] ;  /* 0x0000ae00ff887b82 */ /* 0x000e220000000a00 */
[----:B------:R-:W-:Y:S01]  /*cdf0*/  F2FP.F16.F32.PACK_AB R79, R251, R79 ;  /* 0x0000004ffb4f723e */ /* 0x000fe200000000ff */
[----:B0-----:R-:W-:-:S05]  /*ce00*/  IMAD.WIDE.U32 R136, R58, 0x10, R136 ;  /* 0x000000103a887825 */ /* 0x001fca00078e0088 */
[----:B------:R0:W-:Y:S02]  /*ce10*/  STG.E.128 desc[UR4][R136.64], R72 ;  /* 0x0000004888007986 */ /* 0x0001e4000c101d04 */
[----:B0-----:R-:W0:Y:S02]  /*ce20*/  LDC.64 R72, c[0x0][0x2c0] ;  /* 0x0000b000ff487b82 */ /* 0x001e240000000a00 */
[C---:B0-----:R-:W-:Y:S01]  /*ce30*/  IMAD.WIDE.U32 R72, R58.reuse, 0x10, R72 ;  /* 0x000000103a487825 */ /* 0x041fe200078e0048 */
[----:B------:R-:W-:-:S04]  /*ce40*/  IADD3 R58, R58, 0x20, RZ ;  /* 0x000000203a3a7810 */ /* 0x000fc80007ffe0ff */
[----:B------:R0:W-:Y:S03]  /*ce50*/  STG.E.128 desc[UR4][R72.64], R76 ;  /* 0x0000004c48007986 */ /* 0x0001e6000c101d04 */
.L_x_7177:
[----:B------:R-:W-:Y:S05]  /*ce60*/  BSYNC B0 ;  /* 0x0000000000007941 */ /* 0x000fea0003800000 */
.L_x_7176:
        /* <DEDUP_REMOVED lines=52> */
.L_x_7179:
[----:B------:R-:W-:Y:S05]  /*d1b0*/  BSYNC B0 ;  /* 0x0000000000007941 */ /* 0x000fea0003800000 */
.L_x_7178:
        /* <DEDUP_REMOVED lines=52> */
.L_x_7181:
[----:B------:R-:W-:Y:S05]  /*d500*/  BSYNC B0 ;  /* 0x0000000000007941 */ /* 0x000fea0003800000 */
.L_x_7180:
        /* <DEDUP_REMOVED lines=27> */
[----:B------:R-:W-:Y:S01]  /*d6c0*/  F2FP.F16.F32.PACK_AB R72, R73, R72 ;  /* 0x000000484948723e */ /* 0x000fe200000000ff */
[----:B------:R-:W-:Y:S01]  /*d6d0*/  FFMA.FTZ R73, R4, R137, R11 ;  /* 0x0000008904497223 */ /* 0x000fe2000001000b */
[----:B------:R-:W-:Y:S01]  /*d6e0*/  FFMA.FTZ R78, R20, R78, R28 ;  /* 0x0000004e144e7223 */ /* 0x000fe2000001001c */
[----:B------:R-:W-:Y:S01]  /*d6f0*/  F2FP.F16.F32.PACK_AB R74, R75, R74 ;  /* 0x0000004a4b4a723e */ /* 0x000fe200000000ff */
[----:B------:R-:W-:Y:S01]  /*d700*/  FFMA.FTZ R75, R8, R252, R15 ;  /* 0x000000fc084b7223 */ /* 0x000fe2000001000f */
[----:B------:R-:W-:Y:S01]  /*d710*/  FFMA.FTZ R79, R18, R79, R26 ;  /* 0x0000004f124f7223 */ /* 0x000fe2000001001a */
[----:B------:R-:W-:Y:S01]  /*d720*/  F2FP.F16.F32.PACK_AB R73, R76, R73 ;  /* 0x000000494c49723e */ /* 0x000fe200000000ff */
[-C--:B------:R-:W-:Y:S01]  /*d730*/  FFMA.FTZ R76, R9, R150.reuse, R16 ;  /* 0x00000096094c7223 */ /* 0x080fe20000010010 */
[----:B------:R-:W-:-:S04]  /*d740*/  FFMA.FTZ R150, R24, R150, R32 ;  /* 0x0000009618967223 */ /* 0x000fc80000010020 */
[----:B------:R-:W-:Y:S02]  /*d750*/  F2FP.F16.F32.PACK_AB R75, R76, R75 ;  /* 0x0000004b4c4b723e */ /* 0x000fe400000000ff */
        /* <DEDUP_REMOVED lines=8> */
[----:B------:R-:W-:Y:S02]  /*d7e0*/  F2FP.F16.F32.PACK_AB R75, R150, R75 ;  /* 0x0000004b964b723e */ /* 0x000fe400000000ff */
[----:B------:R-:W-:-:S02]  /*d7f0*/  F2FP.F16.F32.PACK_AB R73, R78, R73 ;  /* 0x000000494e49723e */ /* 0x000fc400000000ff */
[----:B------:R-:W-:Y:S02]  /*d800*/  F2FP.F16.F32.PACK_AB R74, R251, R74 ;  /* 0x0000004afb4a723e */ /* 0x000fe400000000ff */
[----:B------:R-:W-:Y:S01]  /*d810*/  F2FP.F16.F32.PACK_AB R72, R79, R72 ;  /* 0x000000484f48723e */ /* 0x000fe200000000ff */
[----:B0-----:R-:W-:-:S05]  /*d820*/  IMAD.WIDE.U32 R76, R58, 0x10, R76 ;  /* 0x000000103a4c7825 */ /* 0x001fca00078e004c */
[----:B------:R0:W-:Y:S02]  /*d830*/  STG.E.128 desc[UR4][R76.64], R72 ;  /* 0x000000484c007986 */ /* 0x0001e4000c101d04 */
.L_x_7183:
[----:B------:R-:W-:Y:S05]  /*d840*/  BSYNC B0 ;  /* 0x0000000000007941 */ /* 0x000fea0003800000 */
.L_x_7182:
[----:B01234-:R-:W0:Y:S02]  /*d850*/  LDC.64 R72, c[0x0][0x210] ;  /* 0x00008400ff487b82 */ /* 0x01fe240000000a00 */
[----:B0-----:R-:W-:-:S04]  /*d860*/  LEA R33, R72, R33, 0x2 ;  /* 0x0000002148217211 */ /* 0x001fc800078e10ff */
[----:B------:R-:W-:-:S13]  /*d870*/  ISETP.GE.AND P2, PT, R33, R73, PT ;  /* 0x000000492100720c */ /* 0x000fda0003f46270 */
[----:B------:R-:W-:Y:S05]  /*d880*/  @!P2 BRA `(.L_x_7184) ;  /* 0xffffff5c0010a947 */ /* 0x000fea000383ffff */
[----:B------:R-:W-:Y:S05]  /*d890*/  EXIT ;  /* 0x000000000000794d */ /* 0x000fea0003800000 */
.L_x_7163:
[----:B------:R-:W-:Y:S01]  /*d8a0*/  HFMA2.MMA R74, -RZ, RZ, 0, 5.9604644775390625e-08 ;  /* 0x00000001ff4a7435 */ /* 0x000fe200000001ff */
[----:B------:R-:W-:Y:S01]  /*d8b0*/  BSSY B0, `(.L_x_7185) ;  /* 0x0000007000007945 */ /* 0x000fe20003800000 */
[----:B------:R-:W-:Y:S02]  /*d8c0*/  MOV R77, R75 ;  /* 0x0000004b004d7202 */ /* 0x000fe40000000f00 */
[----:B------:R-:W-:Y:S02]  /*d8d0*/  MOV R73, 0x1f ;  /* 0x0000001f00497802 */ /* 0x000fe40000000f00 */
[----:B------:R-:W-:-:S07]  /*d8e0*/  MOV R72, 0xffffffff ;  /* 0xffffffff00487802 */ /* 0x000fce0000000f00 */
[----:B-----5:R-:W-:Y:S05]  /*d8f0*/  WARPSYNC.COLLECTIVE R72, `(.L_x_7186) ;  /* 0x0000000048087348 */ /* 0x020fea0003c00000 */
[----:B------:R0:W1:Y:S02]  /*d900*/  SHFL.BFLY P6, R72, R77, R74, R73 ;  /* 0x0c00004a4d487389 */ /* 0x00006400000c0049 */
[----:B01---5:R-:W-:Y:S01]  /*d910*/  ENDCOLLECTIVE ;  /* 0x000000000000791b */ /* 0x023fe20003800000 */
.L_x_7186:
[----:B------:R-:W-:Y:S05]  /*d920*/  BSYNC B0 ;  /* 0x0000000000007941 */ /* 0x000fea0003800000 */
.L_x_7185:
[----:B------:R-:W-:Y:S01]  /*d930*/  FADD.FTZ R75, R75, R72 ;  /* 0x000000484b4b7221 */ /* 0x000fe20000010000 */
[----:B------:R-:W-:Y:S01]  /*d940*/  HFMA2.MMA R74, -RZ, RZ, 0, 1.1920928955078125e-07 ;  /* 0x00000002ff4a7435 */ /* 0x000fe200000001ff */
[----:B------:R-:W-:Y:S01]  /*d950*/  MOV R72, 0xffffffff ;  /* 0xffffffff00487802 */ /* 0x000fe20000000f00 */
[----:B------:R-:W0:Y:S01]  /*d960*/  LDC R76, c[0x0][0x290] ;  /* 0x0000a400ff4c7b82 */ /* 0x000e220000000800 */
[----:B------:R-:W-:Y:S02]  /*d970*/  MOV R73, 0x1f ;  /* 0x0000001f00497802 */ /* 0x000fe40000000f00 */
[----:B------:R-:W-:-:S07]  /*d980*/  MOV R77, R75 ;  /* 0x0000004b004d7202 */ /* 0x000fce0000000f00 */
[----:B0-----:R-:W-:Y:S05]  /*d990*/  WARPSYNC.COLLECTIVE R72, `(.L_x_7187) ;  /* 0x0000000048087348 */ /* 0x001fea0003c00000 */
[----:B------:R1:W2:Y:S02]  /*d9a0*/  SHFL.BFLY P6, R72, R77, R74, R73 ;  /* 0x0c00004a4d487389 */ /* 0x0002a400000c0049 */
[----:B012---:R-:W-:Y:S01]  /*d9b0*/  ENDCOLLECTIVE ;  /* 0x000000000000791b */ /* 0x007fe20003800000 */
.L_x_7187:
[----:B------:R-:W-:Y:S01]  /*d9c0*/  HFMA2.MMA R74, -RZ, RZ, 0, 2.384185791015625e-07 ;  /* 0x00000004ff4a7435 */ /* 0x000fe200000001ff */
[----:B------:R-:W-:Y:S01]  /*d9d0*/  FADD.FTZ R75, R75, R72 ;  /* 0x000000484b4b7221 */ /* 0x000fe20000010000 */
[----:B------:R-:W-:-:S04]  /*d9e0*/  MOV R72, 0xffffffff ;  /* 0xffffffff00487802 */ /* 0x000fc80000000f00 */
[----:B------:R-:W-:-:S07]  /*d9f0*/  MOV R77, R75 ;  /* 0x0000004b004d7202 */ /* 0x000fce0000000f00 */
[----:B------:R-:W-:Y:S05]  /*da00*/  WARPSYNC.COLLECTIVE R72, `(.L_x_7188) ;  /* 0x0000000048087348 */ /* 0x000fea0003c00000 */
[----:B------:R0:W1:Y:S02]  /*da10*/  SHFL.BFLY P6, R72, R77, R74, R73 ;  /* 0x0c00004a4d487389 */ /* 0x00006400000c0049 */
[----:B01----:R-:W-:Y:S01]  /*da20*/  ENDCOLLECTIVE ;  /* 0x000000000000791b */ /* 0x003fe20003800000 */
.L_x_7188:
[----:B------:R-:W-:Y:S01]  /*da30*/  HFMA2.MMA R74, -RZ, RZ, 0, 4.76837158203125e-07 ;  /* 0x00000008ff4a7435 */ /* 0x000fe200000001ff */
[----:B------:R-:W-:Y:S01]  /*da40*/  FADD.FTZ R75, R75, R72 ;  /* 0x000000484b4b7221 */ /* 0x000fe20000010000 */
[----:B------:R-:W-:-:S04]  /*da50*/  MOV R72, 0xffffffff ;  /* 0xffffffff00487802 */ /* 0x000fc80000000f00 */
[----:B------:R-:W-:-:S07]  /*da60*/  MOV R77, R75 ;  /* 0x0000004b004d7202 */ /* 0x000fce0000000f00 */
[----:B------:R-:W-:Y:S05]  /*da70*/  WARPSYNC.COLLECTIVE R72, `(.L_x_7189) ;  /* 0x0000000048087348 */ /* 0x000fea0003c00000 */
[----:B------:R0:W1:Y:S02]  /*da80*/  SHFL.BFLY P6, R72, R77, R74, R73 ;  /* 0x0c00004a4d487389 */ /* 0x00006400000c0049 */
[----:B01----:R-:W-:Y:S01]  /*da90*/  ENDCOLLECTIVE ;  /* 0x000000000000791b */ /* 0x003fe20003800000 */
.L_x_7189:
[----:B------:R-:W-:Y:S01]  /*daa0*/  HFMA2.MMA R74, -RZ, RZ, 0, 9.5367431640625e-07 ;  /* 0x00000010ff4a7435 */ /* 0x000fe200000001ff */
[----:B------:R-:W-:Y:S01]  /*dab0*/  FADD.FTZ R75, R75, R72 ;  /* 0x000000484b4b7221 */ /* 0x000fe20000010000 */
[----:B------:R-:W-:-:S04]  /*dac0*/  MOV R72, 0xffffffff ;  /* 0xffffffff00487802 */ /* 0x000fc80000000f00 */
[----:B------:R-:W-:-:S07]  /*dad0*/  MOV R77, R75 ;  /* 0x0000004b004d7202 */ /* 0x000fce0000000f00 */
[----:B------:R-:W-:Y:S05]  /*dae0*/  WARPSYNC.COLLECTIVE R72, `(.L_x_7190) ;  /* 0x0000000048087348 */ /* 0x000fea0003c00000 */
[----:B------:R0:W1:Y:S02]  /*daf0*/  SHFL.BFLY P6, R72, R77, R74, R73 ;  /* 0x0c00004a4d487389 */ /* 0x00006400000c0049 */
[----:B01----:R-:W-:Y:S01]  /*db00*/  ENDCOLLECTIVE ;  /* 0x000000000000791b */ /* 0x003fe20003800000 */
.L_x_7190:
        /* <DEDUP_REMOVED lines=170> */
[----:B------:R-:W-:Y:S02]  /*e5b0*/  MOV R72, 0xffffffff ;  /* 0xffffffff00487802 */ /* 0x000fe40000000f00 */
[----:B------:R-:W-:Y:S02]  /*e5c0*/  MOV R73, 0x1f ;  /* 0x0000001f00497802 */ /* 0x000fe40000000f00 */
[----:B------:R-:W-:-:S07]  /*e5d0*/  MOV R77, R75 ;  /* 0x0000004b004d7202 */ /* 0x000fce0000000f00 */
[----:B------:R-:W-:Y:S05]  /*e5e0*/  WARPSYNC.COLLECTIVE R72, `(.L_x_7191) ;  /* 0x0000000048087348 */ /* 0x000fea0003c00000 */
[----:B------:R0:W1:Y:S02]  /*e5f0*/  SHFL.BFLY P6, R72, R77, R74, R73 ;  /* 0x0c00004a4d487389 */ /* 0x00006400000c0049 */
[----:B01----:R-:W-:Y:S01]  /*e600*/  ENDCOLLECTIVE ;  /* 0x000000000000791b */ /* 0x003fe20003800000 */
.L_x_7191:
[----:B------:R-:W-:Y:S01]  /*e610*/  HFMA2.MMA R74, -RZ, RZ, 0, 1.1920928955078125e-07 ;  /* 0x00000002ff4a7435 */ /* 0x000fe200000001ff */
[----:B------:R-:W-:Y:S01]  /*e620*/  FADD.FTZ R75, R75, R72 ;  /* 0x000000484b4b7221 */ /* 0x000fe20000010000 */
[----:B------:R-:W-:-:S04]  /*e630*/  MOV R72, 0xffffffff ;  /* 0xffffffff00487802 */ /* 0x000fc80000000f00 */
[----:B------:R-:W-:-:S07]  /*e640*/  MOV R77, R75 ;  /* 0x0000004b004d7202 */ /* 0x000fce0000000f00 */
[----:B------:R-:W-:Y:S05]  /*e650*/  WARPSYNC.COLLECTIVE R72, `(.L_x_7192) ;  /* 0x0000000048087348 */ /* 0x000fea0003c00000 */
[----:B------:R0:W1:Y:S02]  /*e660*/  SHFL.BFLY P6, R72, R77, R74, R73 ;  /* 0x0c00004a4d487389 */ /* 0x00006400000c0049 */
[----:B01----:R-:W-:Y:S01]  /*e670*/  ENDCOLLECTIVE ;  /* 0x000000000000791b */ /* 0x003fe20003800000 */
.L_x_7192:
[----:B------:R-:W-:Y:S01]  /*e680*/  HFMA2.MMA R74, -RZ, RZ, 0, 2.384185791015625e-07 ;  /* 0x00000004ff4a7435 */ /* 0x000fe200000001ff */
[----:B------:R-:W-:Y:S01]  /*e690*/  FADD.FTZ R75, R75, R72 ;  /* 0x000000484b4b7221 */ /* 0x000fe20000010000 */
[----:B------:R-:W-:-:S04]  /*e6a0*/  MOV R72, 0xffffffff ;  /* 0xffffffff00487802 */ /* 0x000fc80000000f00 */
[----:B------:R-:W-:-:S07]  /*e6b0*/  MOV R77, R75 ;  /* 0x0000004b004d7202 */ /* 0x000fce0000000f00 */
[----:B------:R-:W-:Y:S05]  /*e6c0*/  WARPSYNC.COLLECTIVE R72, `(.L_x_7193) ;  /* 0x0000000048087348 */ /* 0x000fea0003c00000 */
[----:B------:R0:W1:Y:S02]  /*e6d0*/  SHFL.BFLY P6, R72, R77, R74, R73 ;  /* 0x0c00004a4d487389 */ /* 0x00006400000c0049 */
[----:B01----:R-:W-:Y:S01]  /*e6e0*/  ENDCOLLECTIVE ;  /* 0x000000000000791b */ /* 0x003fe20003800000 */
.L_x_7193:
[----:B------:R-:W-:Y:S01]  /*e6f0*/  HFMA2.MMA R74, -RZ, RZ, 0, 4.76837158203125e-07 ;  /* 0x00000008ff4a7435 */ /* 0x000fe200000001ff */
[----:B------:R-:W-:Y:S01]  /*e700*/  FADD.FTZ R75, R75, R72 ;  /* 0x000000484b4b7221 */ /* 0x000fe20000010000 */
[----:B------:R-:W-:-:S04]  /*e710*/  MOV R72, 0xffffffff ;  /* 0xffffffff00487802 */ /* 0x000fc80000000f00 */
[----:B------:R-:W-:-:S07]  /*e720*/  MOV R77, R75 ;  /* 0x0000004b004d7202 */ /* 0x000fce0000000f00 */
[----:B------:R-:W-:Y:S05]  /*e730*/  WARPSYNC.COLLECTIVE R72, `(.L_x_7194) ;  /* 0x0000000048087348 */ /* 0x000fea0003c00000 */
[----:B------:R0:W1:Y:S02]  /*e740*/  SHFL.BFLY P6, R72, R77, R74, R73 ;  /* 0x0c00004a4d487389 */ /* 0x00006400000c0049 */
[----:B01----:R-:W-:Y:S01]  /*e750*/  ENDCOLLECTIVE ;  /* 0x000000000000791b */ /* 0x003fe20003800000 */
.L_x_7194:
[----:B------:R-:W-:Y:S01]  /*e760*/  HFMA2.MMA R74, -RZ, RZ, 0, 9.5367431640625e-07 ;  /* 0x00000010ff4a7435 */ /* 0x000fe200000001ff */
[----:B------:R-:W-:Y:S01]  /*e770*/  FADD.FTZ R75, R75, R72 ;  /* 0x000000484b4b7221 */ /* 0x000fe20000010000 */
[----:B------:R-:W-:-:S04]  /*e780*/  MOV R72, 0xffffffff ;  /* 0xffffffff00487802 */ /* 0x000fc80000000f00 */
[----:B------:R-:W-:-:S07]  /*e790*/  MOV R77, R75 ;  /* 0x0000004b004d7202 */ /* 0x000fce0000000f00 */
[----:B------:R-:W-:Y:S05]  /*e7a0*/  WARPSYNC.COLLECTIVE R72, `(.L_x_7195) ;  /* 0x0000000048087348 */ /* 0x000fea0003c00000 */
[----:B------:R0:W1:Y:S02]  /*e7b0*/  SHFL.BFLY P6, R72, R77, R74, R73 ;  /* 0x0c00004a4d487389 */ /* 0x00006400000c0049 */
[----:B01----:R-:W-:Y:S01]  /*e7c0*/  ENDCOLLECTIVE ;  /* 0x000000000000791b */ /* 0x003fe20003800000 */
.L_x_7195:
[----:B------:R-:W-:Y:S05]  /*e7d0*/  BRA `(.L_x_7196) ;  /* 0xffffffbc00a47947 */ /* 0x000fea000383ffff */
.L_x_7197:
        /* <DEDUP_REMOVED lines=10> */
.L_x_66042:


//--------------------- .text._ZN10layer_norm31ln_parallel_residual_fwd_kernelINS_13Kernel_traitsI6__halfS2_S2_S2_fjLj2560ELj1ELj4ELj1ELj16ENS_18Kernel_traits_baseILj2560ES2_S2_S2_S2_fjLj128EEEEELb0ELb0ELb1EEEvNS_9FwdParamsE --------------------------
	.section	.text._ZN10layer_norm31ln_parallel_residual_fwd_kernelINS_13Kernel_traitsI6__halfS2_S2_S2_fjLj2560ELj1ELj4ELj1ELj16ENS_18Kernel_traits_baseILj2560ES2_S2_S2_S2_fjLj128EEEEELb0ELb0ELb1EEEvNS_9FwdParamsE,"ax",@progbits
	.align	128
        .global         _ZN10layer_norm31ln_parallel_residual_fwd_kernelINS_13Kernel_traitsI6__halfS2_S2_S2_fjLj2560ELj1ELj4ELj1ELj16ENS_18Kernel_traits_baseILj2560ES2_S2_S2_S2_fjLj128EEEEELb0ELb0ELb1EEEvNS_9FwdParamsE
        .type           _ZN10layer_norm31ln_parallel_residual_fwd_kernelINS_13Kernel_traitsI6__halfS2_S2_S2_fjLj2560ELj1ELj4ELj1ELj16ENS_18Kernel_traits_baseILj2560ES2_S2_S2_S2_fjLj128EEEEELb0ELb0ELb1EEEvNS_9FwdParamsE,@function
        .size           _ZN10layer_norm31ln_parallel_residual_fwd_kernelINS_13Kernel_traitsI6__halfS2_S2_S2_fjLj2560ELj1ELj4ELj1ELj16ENS_18Kernel_traits_baseILj2560ES2_S2_S2_S2_fjLj128EEEEELb0ELb0ELb1EEEvNS_9FwdParamsE,(.L_x_66043 - _ZN10layer_norm31ln_parallel_residual_fwd_kernelINS_13Kernel_traitsI6__halfS2_S2_S2_fjLj2560ELj1ELj4ELj1ELj16ENS_18Kernel_traits_baseILj2560ES2_S2_S2_S2_fjLj128EEEEELb0ELb0ELb1EEEvNS_9FwdParamsE)
        .other          _ZN10layer_norm31ln_parallel_residual_fwd_kernelINS_13Kernel_traitsI6__halfS2_S2_S2_fjLj2560ELj1ELj4ELj1ELj16ENS_18Kernel_traits_baseILj2560ES2_S2_S2_S2_fjLj128EEEEELb0ELb0ELb1EEEvNS_9FwdParamsE,@"STO_CUDA_ENTRY STV_DEFAULT"
_ZN10layer_norm31ln_parallel_residual_fwd_kernelINS_13Kernel_traitsI6__halfS2_S2_S2_fjLj2560ELj1ELj4ELj1ELj16ENS_18Kernel_traits_baseILj2560ES2_S2_S2_S2_fjLj128EEEEELb0ELb0ELb1EEEvNS_9FwdParamsE:
.text._ZN10layer_norm31ln_parallel_residual_fwd_kernelINS_13Kernel_traitsI6__halfS2_S2_S2_fjLj2560ELj1ELj4ELj1ELj16ENS_18Kernel_traits_baseILj2560ES2_S2_S2_S2_fjLj128EEEEELb0ELb0ELb1EEEvNS_9FwdParamsE:
        /* <DEDUP_REMOVED lines=9> */
[----:B------:R-:W-:Y:S01]  /*0090*/  ULDC.64 UR4, c[0x0][0x208] ;  /* 0x0000820000047ab9 */ /* 0x000fe20000000a00 */
[----:B------:R-:W-:Y:S01]  /*00a0*/  ISETP.NE.AND.EX P2, PT, RZ, UR11, PT, P2 ;  /* 0x0000000bff007c0c */ /* 0x000fe2000bf45320 */
[----:B------:R-:W3:Y:S01]  /*00b0*/  LDC.64 R56, c[0x0][0x260] ;  /* 0x00009800ff387b82 */ /* 0x000ee20000000a00 */
[----:B0-----:R-:W-:-:S11]  /*00c0*/  IADD3 R1, R1, -0x1a0, RZ ;  /* 0xfffffe6001017810 */ /* 0x001fd60007ffe0ff */
[----:B------:R-:W0:Y:S01]  /*00d0*/  @P2 LDC.64 R152, c[0x0][0x2d0] ;  /* 0x0000b400ff982b82 */ /* 0x000e220000000a00 */
[----:B-1----:R-:W-:-:S04]  /*00e0*/  LOP3.LUT R12, R0, 0x1f, RZ, 0xc0, !PT ;  /* 0x0000001f000c7812 */ /* 0x002fc800078ec0ff */
[----:B------:R-:W-:-:S04]  /*00f0*/  LOP3.LUT R3, R12, 0x120, RZ, 0xfc, !PT ;  /* 0x000001200c037812 */ /* 0x000fc800078efcff */
[C---:B------:R-:W-:Y:S02]  /*0100*/  @P3 LEA R4, P0, R3.reuse, UR8, 0x4 ;  /* 0x0000000803043c11 */ /* 0x040fe4000f8020ff */
[C---:B------:R-:W-:Y:S02]  /*0110*/  SHF.L.U32 R124, R12.reuse, 0x4, RZ ;  /* 0x000000040c7c7819 */ /* 0x040fe400000006ff */
[----:B------:R-:W-:Y:S02]  /*0120*/  @P3 LEA.HI.X R5, R3, UR9, RZ, 0x4, P0 ;  /* 0x0000000903053c11 */ /* 0x000fe400080f24ff */
[C---:B------:R-:W-:Y:S02]  /*0130*/  @P3 LEA R148, P0, R12.reuse, UR8, 0x4 ;  /* 0x000000080c943c11 */ /* 0x040fe4000f8020ff */
[----:B------:R-:W-:Y:S02]  /*0140*/  LOP3.LUT R121, R12, 0x20, RZ, 0xfc, !PT ;  /* 0x000000200c797812 */ /* 0x000fe400078efcff */
[----:B------:R-:W-:-:S02]  /*0150*/  @P3 IADD3.X R149, RZ, UR9, RZ, P0, !PT ;  /* 0x00000009ff953c10 */ /* 0x000fc400087fe4ff */
[C---:B------:R-:W-:Y:S02]  /*0160*/  LOP3.LUT R113, R12.reuse, 0x40, RZ, 0xfc, !PT ;  /* 0x000000400c717812 */ /* 0x040fe400078efcff */
[C---:B------:R-:W-:Y:S02]  /*0170*/  LOP3.LUT R105, R12.reuse, 0x60, RZ, 0xfc, !PT ;  /* 0x000000600c697812 */ /* 0x040fe400078efcff */
[C---:B------:R-:W-:Y:S02]  /*0180*/  LOP3.LUT R97, R12.reuse, 0x80, RZ, 0xfc, !PT ;  /* 0x000000800c617812 */ /* 0x040fe400078efcff */
[C---:B------:R-:W-:Y:S02]  /*0190*/  LOP3.LUT R89, R12.reuse, 0xa0, RZ, 0xfc, !PT ;  /* 0x000000a00c597812 */ /* 0x040fe400078efcff */
[----:B------:R-:W-:Y:S02]  /*01a0*/  SHF.R.U32.HI R14, RZ, 0x5, R0 ;  /* 0x00000005ff0e7819 */ /* 0x000fe40000011600 */
[----:B------:R-:W-:-:S02]  /*01b0*/  LOP3.LUT R73, R12, 0xe0, RZ, 0xfc, !PT ;  /* 0x000000e00c497812 */ /* 0x000fc400078efcff */
[C---:B------:R-:W-:Y:S02]  /*01c0*/  LOP3.LUT R81, R12.reuse, 0xc0, RZ, 0xfc, !PT ;  /* 0x000000c00c517812 */ /* 0x040fe400078efcff */
[----:B------:R-:W-:Y:S01]  /*01d0*/  LOP3.LUT R65, R12, 0x100, RZ, 0xfc, !PT ;  /* 0x000001000c417812 */ /* 0x000fe200078efcff */
[----:B0-----:R-:W-:Y:S01]  /*01e0*/  @P2 IMAD.WIDE.U32 R152, R3, 0x10, R152 ;  /* 0x0000001003982825 */ /* 0x001fe200078e0098 */
[----:B------:R-:W-:Y:S01]  /*01f0*/  @P2 IADD3 R144, P0, R124, UR10, RZ ;  /* 0x0000000a7c902c10 */ /* 0x000fe2000ff1e0ff */
[----:B------:R-:W5:Y:S01]  /*0200*/  @P3 LDG.E.128 R4, desc[UR4][R4.64] ;  /* 0x0000000404043981 */ /* 0x000f62000c1e1d00 */
[----:B------:R-:W-:Y:S01]  /*0210*/  SHF.L.U32 R116, R121, 0x4, RZ ;  /* 0x0000000479747819 */ /* 0x000fe200000006ff */
[----:B------:R-:W0:Y:S01]  /*0220*/  LDC.64 R12, c[0x0][0x228] ;  /* 0x00008a00ff0c7b82 */ /* 0x000e220000000a00 */
[----:B------:R-:W-:Y:S01]  /*0230*/  @P2 IADD3.X R145, RZ, UR11, RZ, P0, !PT ;  /* 0x0000000bff912c10 */ /* 0x000fe200087fe4ff */
[----:B------:R-:W5:Y:S01]  /*0240*/  @P2 LDG.E.128 R152, desc[UR4][R152.64] ;  /* 0x0000000498982981 */ /* 0x000f62000c1e1d00 */
[----:B------:R-:W-:-:S02]  /*0250*/  SHF.R.U32.HI R2, RZ, 0x1c, R121 ;  /* 0x0000001cff027819 */ /* 0x000fc40000011679 */
[----:B------:R-:W-:Y:S01]  /*0260*/  @P2 IADD3 R136, P0, R116, UR10, RZ ;  /* 0x0000000a74882c10 */ /* 0x000fe2000ff1e0ff */
[----:B------:R-:W5:Y:S01]  /*0270*/  @P3 LDG.E.128 R148, desc[UR4][R148.64] ;  /* 0x0000000494943981 */ /* 0x000f62000c1e1d00 */
[----:B------:R-:W-:Y:S02]  /*0280*/  SHF.L.U32 R108, R113, 0x4, RZ ;  /* 0x00000004716c7819 */ /* 0x000fe400000006ff */
[----:B------:R-:W-:Y:S01]  /*0290*/  @P3 LEA R140, P1, R121, UR8, 0x4 ;  /* 0x00000008798c3c11 */ /* 0x000fe2000f8220ff */
[----:B------:R-:W5:Y:S01]  /*02a0*/  @P2 LDG.E.128 R144, desc[UR4][R144.64] ;  /* 0x0000000490902981 */ /* 0x000f62000c1e1d00 */
[----:B------:R-:W-:Y:S02]  /*02b0*/  @P2 IADD3.X R137, R2, UR11, RZ, P0, !PT ;  /* 0x0000000b02892c10 */ /* 0x000fe400087fe4ff */
[----:B------:R-:W-:Y:S02]  /*02c0*/  SHF.R.U32.HI R8, RZ, 0x1c, R113 ;  /* 0x0000001cff087819 */ /* 0x000fe40000011671 */
[----:B------:R-:W-:-:S02]  /*02d0*/  @P2 IADD3 R48, P0, R108, UR10, RZ ;  /* 0x0000000a6c302c10 */ /* 0x000fc4000ff1e0ff */
[----:B------:R-:W-:Y:S01]  /*02e0*/  SHF.L.U32 R100, R105, 0x4, RZ ;  /* 0x0000000469647819 */ /* 0x000fe200000006ff */
[----:B------:R-:W5:Y:S01]  /*02f0*/  @P2 LDG.E.128 R136, desc[UR4][R136.64] ;  /* 0x0000000488882981 */ /* 0x000f62000c1e1d00 */
[----:B------:R-:W-:Y:S02]  /*0300*/  @P3 LEA.HI.X R141, R121, UR9, RZ, 0x4, P1 ;  /* 0x00000009798d3c11 */ /* 0x000fe400088f24ff */
[----:B------:R-:W-:Y:S02]  /*0310*/  @P3 LEA R132, P1, R113, UR8, 0x4 ;  /* 0x0000000871843c11 */ /* 0x000fe4000f8220ff */
[----:B------:R-:W-:Y:S02]  /*0320*/  @P2 IADD3.X R49, R8, UR11, RZ, P0, !PT ;  /* 0x0000000b08312c10 */ /* 0x000fe400087fe4ff */
[----:B------:R-:W-:Y:S01]  /*0330*/  SHF.R.U32.HI R10, RZ, 0x1c, R105 ;  /* 0x0000001cff0a7819 */ /* 0x000fe20000011669 */
[----:B------:R-:W5:Y:S01]  /*0340*/  @P3 LDG.E.128 R140, desc[UR4][R140.64] ;  /* 0x000000048c8c3981 */ /* 0x000f62000c1e1d00 */
        /* <DEDUP_REMOVED lines=11> */
[----:B------:R-:W-:Y:S02]  /*0400*/  SHF.L.U32 R84, R89, 0x4, RZ ;  /* 0x0000000459547819 */ /* 0x000fe400000006ff */
[----:B------:R-:W-:Y:S02]  /*0410*/  @P3 LEA.HI.X R45, R105, UR9, RZ, 0x4, P1 ;  /* 0x00000009692d3c11 */ /* 0x000fe400088f24ff */
[----:B------:R-:W-:Y:S02]  /*0420*/  @P3 LEA R36, P1, R97, UR8, 0x4 ;  /* 0x0000000861243c11 */ /* 0x000fe4000f8220ff */
[----:B------:R-:W-:Y:S02]  /*0430*/  @P2 IADD3.X R33, R11, UR11, RZ, P0, !PT ;  /* 0x0000000b0b212c10 */ /* 0x000fe400087fe4ff */
[----:B------:R-:W-:Y:S01]  /*0440*/  LOP3.LUT R128, R0, 0x1f0, RZ, 0xc0, !PT ;  /* 0x000001f000807812 */ /* 0x000fe200078ec0ff */
[----:B------:R-:W5:Y:S01]  /*0450*/  @P3 LDG.E.128 R44, desc[UR4][R44.64] ;  /* 0x000000042c2c3981 */ /* 0x000f62000c1e1d00 */
[----:B------:R-:W-:-:S02]  /*0460*/  SHF.R.U32.HI R0, RZ, 0x1c, R89 ;  /* 0x0000001cff007819 */ /* 0x000fc40000011659 */
[----:B------:R-:W-:Y:S01]  /*0470*/  @P2 IADD3 R24, P0, R84, UR10, RZ ;  /* 0x0000000a54182c10 */ /* 0x000fe2000ff1e0ff */
[----:B------:R-:W5:Y:S01]  /*0480*/  @P2 LDG.E.128 R32, desc[UR4][R32.64] ;  /* 0x0000000420202981 */ /* 0x000f62000c1e1d00 */
[----:B------:R-:W-:Y:S02]  /*0490*/  @P3 LEA.HI.X R37, R97, UR9, RZ, 0x4, P1 ;  /* 0x0000000961253c11 */ /* 0x000fe400088f24ff */
[C---:B------:R-:W-:Y:S02]  /*04a0*/  @P3 LEA R28, P1, R89.reuse, UR8, 0x4 ;  /* 0x00000008591c3c11 */ /* 0x040fe4000f8220ff */
[----:B------:R-:W-:Y:S02]  /*04b0*/  @P2 IADD3.X R25, R0, UR11, RZ, P0, !PT ;  /* 0x0000000b00192c10 */ /* 0x000fe400087fe4ff */
[----:B------:R-:W-:Y:S01]  /*04c0*/  IADD3 R128, P0, R128, UR6, RZ ;  /* 0x0000000680807c10 */ /* 0x000fe2000ff1e0ff */
[----:B------:R-:W5:Y:S01]  /*04d0*/  @P3 LDG.E.128 R36, desc[UR4][R36.64] ;  /* 0x0000000424243981 */ /* 0x000f62000c1e1d00 */
[----:B------:R-:W-:-:S02]  /*04e0*/  @P3 LEA.HI.X R29, R89, UR9, RZ, 0x4, P1 ;  /* 0x00000009591d3c11 */ /* 0x000fc400088f24ff */
[----:B------:R-:W-:Y:S01]  /*04f0*/  @P3 LEA R220, P4, R73, UR8, 0x4 ;  /* 0x0000000849dc3c11 */ /* 0x000fe2000f8820ff */
[----:B------:R-:W5:Y:S01]  /*0500*/  @P2 LDG.E.128 R24, desc[UR4][R24.64] ;  /* 0x0000000418182981 */ /* 0x000f62000c1e1d00 */
[----:B------:R-:W-:Y:S02]  /*0510*/  @P3 LEA R236, P1, R81, UR8, 0x4 ;  /* 0x0000000851ec3c11 */ /* 0x000fe4000f8220ff */
[----:B------:R-:W-:Y:S01]  /*0520*/  @P3 LEA R212, P5, R65, UR8, 0x4 ;  /* 0x0000000841d43c11 */ /* 0x000fe2000f8a20ff */
[----:B------:R-:W5:Y:S01]  /*0530*/  @P3 LDG.E.128 R28, desc[UR4][R28.64] ;  /* 0x000000041c1c3981 */ /* 0x000f62000c1e1d00 */
[----:B------:R-:W-:Y:S01]  /*0540*/  IADD3.X R129, RZ, UR7, RZ, P0, !PT ;  /* 0x00000007ff817c10 */ /* 0x000fe200087fe4ff */
[----:B------:R-:W-:Y:S01]  /*0550*/  ULDC.64 UR6, c[0x0][0x268] ;  /* 0x00009a0000067ab9 */ /* 0x000fe20000000a00 */
[----:B------:R-:W-:Y:S02]  /*0560*/  SHF.L.U32 R76, R81, 0x4, RZ ;  /* 0x00000004514c7819 */ /* 0x000fe400000006ff */
[----:B------:R-:W-:-:S02]  /*0570*/  @P3 LEA.HI.X R221, R73, UR9, RZ, 0x4, P4 ;  /* 0x0000000949dd3c11 */ /* 0x000fc4000a0f24ff */
[----:B--2---:R-:W-:Y:S02]  /*0580*/  LEA R14, R9, R14, 0x2 ;  /* 0x0000000e090e7211 */ /* 0x004fe400078e10ff */
[----:B------:R-:W-:Y:S02]  /*0590*/  @P3 LEA.HI.X R237, R81, UR9, RZ, 0x4, P1 ;  /* 0x0000000951ed3c11 */ /* 0x000fe400088f24ff */
[----:B------:R-:W-:Y:S01]  /*05a0*/  @P3 LEA.HI.X R213, R65, UR9, RZ, 0x4, P5 ;  /* 0x0000000941d53c11 */ /* 0x000fe2000a8f24ff */
[----:B------:R-:W5:Y:S01]  /*05b0*/  @P3 LDG.E.128 R220, desc[UR4][R220.64] ;  /* 0x00000004dcdc3981 */ /* 0x000f62000c1e1d00 */
[----:B------:R-:W-:Y:S01]  /*05c0*/  IADD3 R124, P4, R124, UR6, RZ ;  /* 0x000000067c7c7c10 */ /* 0x000fe2000ff9e0ff */
[----:B------:R-:W-:Y:S01]  /*05d0*/  ULDC.64 UR8, c[0x0][0x230] ;  /* 0x00008c0000087ab9 */ /* 0x000fe20000000a00 */
[----:B------:R-:W-:Y:S01]  /*05e0*/  SHF.R.U32.HI R9, RZ, 0x1c, R81 ;  /* 0x0000001cff097819 */ /* 0x000fe20000011651 */
[----:B------:R-:W5:Y:S01]  /*05f0*/  @P3 LDG.E.128 R236, desc[UR4][R236.64] ;  /* 0x00000004ecec3981 */ /* 0x000f62000c1e1d00 */
[----:B------:R-:W-:-:S02]  /*0600*/  @P2 IADD3 R20, P1, R76, UR10, RZ ;  /* 0x0000000a4c142c10 */ /* 0x000fc4000ff3e0ff */
[----:B------:R-:W-:Y:S01]  /*0610*/  IADD3 R108, P5, R108, UR6, RZ ;  /* 0x000000066c6c7c10 */ /* 0x000fe2000ffbe0ff */
[----:B------:R-:W5:Y:S01]  /*0620*/  @P3 LDG.E.128 R212, desc[UR4][R212.64] ;  /* 0x00000004d4d43981 */ /* 0x000f62000c1e1d00 */
[----:B------:R-:W-:Y:S02]  /*0630*/  IADD3.X R125, RZ, UR7, RZ, P4, !PT ;  /* 0x00000007ff7d7c10 */ /* 0x000fe4000a7fe4ff */
[----:B------:R-:W-:Y:S02]  /*0640*/  @P2 IADD3.X R21, R9, UR11, RZ, P1, !PT ;  /* 0x0000000b09152c10 */ /* 0x000fe40008ffe4ff */
[----:B------:R-:W-:Y:S02]  /*0650*/  IADD3 R92, P4, R92, UR6, RZ ;  /* 0x000000065c5c7c10 */ /* 0x000fe4000ff9e0ff */
[----:B------:R-:W-:Y:S02]  /*0660*/  IADD3.X R109, R8, UR7, RZ, P5, !PT ;  /* 0x00000007086d7c10 */ /* 0x000fe4000affe4ff */
[----:B------:R-:W-:Y:S01]  /*0670*/  SHF.L.U32 R192, R65, 0x4, RZ ;  /* 0x0000000441c07819 */ /* 0x000fe200000006ff */
[----:B------:R-:W5:Y:S01]  /*0680*/  @P2 LDG.E.128 R20, desc[UR4][R20.64] ;  /* 0x0000000414142981 */ /* 0x000f62000c1e1d00 */
[----:B------:R-:W-:-:S02]  /*0690*/  IADD3 R116, P1, R116, UR6, RZ ;  /* 0x0000000674747c10 */ /* 0x000fc4000ff3e0ff */
[----:B------:R-:W-:Y:S02]  /*06a0*/  IADD3 R84, P5, R84, UR6, RZ ;  /* 0x0000000654547c10 */ /* 0x000fe4000ffbe0ff */
[----:B------:R-:W-:Y:S02]  /*06b0*/  SHF.L.U32 R68, R73, 0x4, RZ ;  /* 0x0000000449447819 */ /* 0x000fe400000006ff */
[----:B------:R-:W-:Y:S02]  /*06c0*/  IADD3.X R93, R11, UR7, RZ, P4, !PT ;  /* 0x000000070b5d7c10 */ /* 0x000fe4000a7fe4ff */
[----:B------:R-:W-:Y:S02]  /*06d0*/  IADD3.X R117, R2, UR7, RZ, P1, !PT ;  /* 0x0000000702757c10 */ /* 0x000fe40008ffe4ff */
[----:B------:R-:W-:Y:S02]  /*06e0*/  IADD3 R60, P4, R192, UR6, RZ ;  /* 0x00000006c03c7c10 */ /* 0x000fe4000ff9e0ff */
[----:B------:R-:W-:-:S02]  /*06f0*/  IADD3.X R85, R0, UR7, RZ, P5, !PT ;  /* 0x0000000700557c10 */ /* 0x000fc4000affe4ff */
[----:B------:R-:W-:Y:S02]  /*0700*/  SHF.R.U32.HI R15, RZ, 0x1c, R73 ;  /* 0x0000001cff0f7819 */ /* 0x000fe40000011649 */
[----:B------:R-:W-:Y:S02]  /*0710*/  SHF.R.U32.HI R54, RZ, 0x1c, R65 ;  /* 0x0000001cff367819 */ /* 0x000fe40000011641 */
[----:B------:R-:W-:Y:S02]  /*0720*/  @P2 IADD3 R16, P1, R68, UR10, RZ ;  /* 0x0000000a44102c10 */ /* 0x000fe4000ff3e0ff */
[----:B------:R-:W-:Y:S02]  /*0730*/  @P2 IADD3 R192, P5, R192, UR10, RZ ;  /* 0x0000000ac0c02c10 */ /* 0x000fe4000ffbe0ff */
[----:B------:R-:W-:Y:S02]  /*0740*/  @P2 IADD3.X R17, R15, UR11, RZ, P1, !PT ;  /* 0x0000000b0f112c10 */ /* 0x000fe40008ffe4ff */
[----:B------:R-:W-:-:S04]  /*0750*/  @P2 IADD3.X R193, R54, UR11, RZ, P5, !PT ;  /* 0x0000000b36c12c10 */ /* 0x000fc8000affe4ff */
[----:B------:R-:W5:Y:S04]  /*0760*/  @P2 LDG.E.128 R16, desc[UR4][R16.64] ;  /* 0x0000000410102981 */ /* 0x000f68000c1e1d00 */
[----:B------:R-:W5:Y:S01]  /*0770*/  @P2 LDG.E.128 R192, desc[UR4][R192.64] ;  /* 0x00000004c0c02981 */ /* 0x000f62000c1e1d00 */
[----:B------:R-:W-:-:S04]  /*0780*/  LEA R52, P0, R3, UR6, 0x4 ;  /* 0x0000000603347c11 */ /* 0x000fc8000f8020ff */
[----:B------:R-:W-:Y:S02]  /*0790*/  LEA.HI.X R53, R3, UR7, RZ, 0x4, P0 ;  /* 0x0000000703357c11 */ /* 0x000fe400080f24ff */
[----:B------:R-:W-:Y:S02]  /*07a0*/  IADD3 R100, P0, R100, UR6, RZ ;  /* 0x0000000664647c10 */ /* 0x000fe4000ff1e0ff */
[----:B------:R-:W-:Y:S02]  /*07b0*/  IADD3 R68, P1, R68, UR6, RZ ;  /* 0x0000000644447c10 */ /* 0x000fe4000ff3e0ff */
[----:B------:R-:W-:Y:S02]  /*07c0*/  IADD3.X R101, R10, UR7, RZ, P0, !PT ;  /* 0x000000070a657c10 */ /* 0x000fe400087fe4ff */
[----:B------:R-:W-:Y:S01]  /*07d0*/  IADD3 R76, P0, R76, UR6, RZ ;  /* 0x000000064c4c7c10 */ /* 0x000fe2000ff1e0ff */
[----:B------:R-:W-:Y:S01]  /*07e0*/  ULDC UR6, c[0x0][0x214] ;  /* 0x0000850000067ab9 */ /* 0x000fe20000000800 */
[----:B------:R-:W-:-:S02]  /*07f0*/  IADD3.X R69, R15, UR7, RZ, P1, !PT ;  /* 0x000000070f457c10 */ /* 0x000fc40008ffe4ff */
[----:B------:R-:W-:Y:S02]  /*0800*/  ISETP.GE.AND P1, PT, R14, UR6, PT ;  /* 0x000000060e007c0c */ /* 0x000fe4000bf26270 */
[----:B------:R-:W-:Y:S02]  /*0810*/  IADD3.X R77, R9, UR7, RZ, P0, !PT ;  /* 0x00000007094d7c10 */ /* 0x000fe400087fe4ff */
[----:B0-----:R-:W-:Y:S02]  /*0820*/  LOP3.LUT P0, RZ, R12, UR8, RZ, 0xfc, !PT ;  /* 0x000000080cff7c12 */ /* 0x001fe4000f80fcff */
        /* <DEDUP_REMOVED lines=12> */
[----:B------:R-:W5:Y:S04]  /*08f0*/  LDG.E.128 R128, desc[UR4][R128.64] ;  /* 0x0000000480807981 */ /* 0x000f68000c1e1d00 */
        /* <DEDUP_REMOVED lines=18> */
[----:B------:R-:W5:Y:S02]  /*0a20*/  LDG.E.128 R52, desc[UR4][R52.64] ;  /* 0x0000000434347981 */ /* 0x000f64000c1e1d00 */
[----:B-----5:R-:W-:-:S02]  /*0a30*/  @!P3 CS2R R4, SRZ ;  /* 0x000000000004b805 */ /* 0x020fc4000001ff00 */
[----:B------:R-:W-:Y:S02]  /*0a40*/  @!P3 CS2R R6, SRZ ;  /* 0x000000000006b805 */ /* 0x000fe4000001ff00 */
[----:B------:R-:W-:Y:S02]  /*0a50*/  @!P2 CS2R R152, SRZ ;  /* 0x000000000098a805 */ /* 0x000fe4000001ff00 */
[----:B------:R-:W-:Y:S02]  /*0a60*/  @!P3 CS2R R148, SRZ ;  /* 0x000000000094b805 */ /* 0x000fe4000001ff00 */
[----:B------:R-:W-:Y:S02]  /*0a70*/  @!P3 CS2R R150, SRZ ;  /* 0x000000000096b805 */ /* 0x000fe4000001ff00 */
[----:B------:R-:W-:Y:S01]  /*0a80*/  @!P2 CS2R R144, SRZ ;  /* 0x000000000090a805 */ /* 0x000fe2000001ff00 */
[--C-:B------:R-:W-:Y:S01]  /*0a90*/  HADD2.F32 R187, -RZ, R4.reuse.H0_H0 ;  /* 0x20000004ffbb7230 */ /* 0x100fe20000004100 */
[----:B------:R-:W-:Y:S01]  /*0aa0*/  @!P2 CS2R R146, SRZ ;  /* 0x000000000092a805 */ /* 0x000fe2000001ff00 */
[----:B------:R-:W-:Y:S01]  /*0ab0*/  HADD2.F32 R185, -RZ, R4.H1_H1 ;  /* 0x30000004ffb97230 */ /* 0x000fe20000004100 */
        /* <DEDUP_REMOVED lines=22> */
[----:B------:R-:W-:Y:S01]  /*0c20*/  STL [R1+0x18c], R153 ;  /* 0x00018c9901007387 */ /* 0x000fe20000100800 */
[----:B------:R-:W-:Y:S01]  /*0c30*/  HADD2.F32 R184, -RZ, R152.H1_H1 ;  /* 0x30000098ffb87230 */ /* 0x000fe20000004100 */
[----:B------:R-:W-:Y:S01]  /*0c40*/  @!P2 CS2R R42, SRZ ;  /* 0x00000000002aa805 */ /* 0x000fe2000001ff00 */
[--C-:B------:R-:W-:Y:S01]  /*0c50*/  HADD2.F32 R152, -RZ, R149.reuse.H0_H0 ;  /* 0x20000095ff987230 */ /* 0x100fe20000004100 */
[----:B------:R0:W-:Y:S01]  /*0c60*/  STL [R1+0x184], R15 ;  /* 0x0001840f01007387 */ /* 0x0001e20000100800 */
[----:B------:R-:W-:Y:S01]  /*0c70*/  HADD2.F32 R148, -RZ, R149.H1_H1 ;  /* 0x30000095ff947230 */ /* 0x000fe20000004100 */
[----:B------:R-:W-:Y:S01]  /*0c80*/  @!P3 CS2R R36, SRZ ;  /* 0x000000000024b805 */ /* 0x000fe2000001ff00 */
[----:B------:R-:W-:Y:S01]  /*0c90*/  HADD2.F32 R149, -RZ, R150.H1_H1 ;  /* 0x30000096ff957230 */ /* 0x000fe20000004100 */
[----:B------:R-:W-:Y:S01]  /*0ca0*/  STL [R1+0x180], R152 ;  /* 0x0001809801007387 */ /* 0x000fe20000100800 */
[----:B------:R-:W-:-:S02]  /*0cb0*/  @!P3 CS2R R38, SRZ ;  /* 0x000000000026b805 */ /* 0x000fc4000001ff00 */
[----:B------:R-:W-:Y:S02]  /*0cc0*/  @!P2 CS2R R32, SRZ ;  /* 0x000000000020a805 */ /* 0x000fe4000001ff00 */
[----:B------:R-:W-:Y:S01]  /*0cd0*/  @!P2 CS2R R34, SRZ ;  /* 0x000000000022a805 */ /* 0x000fe2000001ff00 */
[----:B------:R1:W-:Y:S01]  /*0ce0*/  STL [R1+0x17c], R148 ;  /* 0x00017c9401007387 */ /* 0x0003e20000100800 */
[----:B------:R-:W-:Y:S01]  /*0cf0*/  @!P3 CS2R R28, SRZ ;  /* 0x00000000001cb805 */ /* 0x000fe2000001ff00 */
[----:B0-----:R-:W-:Y:S01]  /*0d00*/  HADD2.F32 R15, -RZ, R150.H0_H0 ;  /* 0x20000096ff0f7230 */ /* 0x001fe20000004100 */
[----:B------:R-:W-:Y:S02]  /*0d10*/  @!P3 CS2R R30, SRZ ;  /* 0x00000000001eb805 */ /* 0x000fe4000001ff00 */
[----:B------:R-:W-:Y:S02]  /*0d20*/  @!P2 CS2R R24, SRZ ;  /* 0x000000000018a805 */ /* 0x000fe4000001ff00 */
[----:B------:R-:W-:-:S02]  /*0d30*/  @!P2 CS2R R26, SRZ ;  /* 0x00000000001aa805 */ /* 0x000fc4000001ff00 */
[----:B------:R-:W-:Y:S01]  /*0d40*/  @!P3 CS2R R236, SRZ ;  /* 0x0000000000ecb805 */ /* 0x000fe2000001ff00 */
[----:B------:R0:W-:Y:S01]  /*0d50*/  STL [R1+0x178], R15 ;  /* 0x0001780f01007387 */ /* 0x0001e20000100800 */
[----:B------:R-:W-:Y:S02]  /*0d60*/  @!P2 CS2R R20, SRZ ;  /* 0x000000000014a805 */ /* 0x000fe4000001ff00 */
[----:B------:R-:W-:Y:S01]  /*0d70*/  @!P3 CS2R R220, SRZ ;  /* 0x0000000000dcb805 */ /* 0x000fe2000001ff00 */
[--C-:B-1----:R-:W-:Y:S01]  /*0d80*/  HADD2.F32 R148, -RZ, R151.reuse.H0_H0 ;  /* 0x20000097ff947230 */ /* 0x102fe20000004100 */
[----:B------:R1:W-:Y:S01]  /*0d90*/  STL [R1+0x174], R149 ;  /* 0x0001749501007387 */ /* 0x0003e20000100800 */
[----:B------:R-:W-:Y:S02]  /*0da0*/  @!P3 CS2R R238, SRZ ;  /* 0x0000000000eeb805 */ /* 0x000fe4000001ff00 */
[----:B------:R-:W-:Y:S02]  /*0db0*/  @!P3 CS2R R222, SRZ ;  /* 0x0000000000deb805 */ /* 0x000fe4000001ff00 */
[----:B------:R-:W-:Y:S01]  /*0dc0*/  @!P3 CS2R R212, SRZ ;  /* 0x0000000000d4b805 */ /* 0x000fe2000001ff00 */
[----:B------:R2:W-:Y:S01]  /*0dd0*/  STL [R1+0x170], R148 ;  /* 0x0001709401007387 */ /* 0x0005e20000100800 */
[----:B------:R-:W-:Y:S01]  /*0de0*/  @!P3 CS2R R214, SRZ ;  /* 0x0000000000d6b805 */ /* 0x000fe2000001ff00 */
[----:B0-----:R-:W-:Y:S01]  /*0df0*/  HADD2.F32 R15, -RZ, R151.H1_H1 ;  /* 0x30000097ff0f7230 */ /* 0x001fe20000004100 */
[----:B------:R-:W-:-:S02]  /*0e00*/  @!P2 CS2R R194, SRZ ;  /* 0x0000000000c2a805 */ /* 0x000fc4000001ff00 */
[----:B------:R-:W-:Y:S02]  /*0e10*/  @!P2 CS2R R154, SRZ ;  /* 0x00000000009aa805 */ /* 0x000fe4000001ff00 */
[----:B------:R-:W-:Y:S01]  /*0e20*/  @!P2 CS2R R22, SRZ ;  /* 0x000000000016a805 */ /* 0x000fe2000001ff00 */
[----:B-1----:R-:W-:Y:S01]  /*0e30*/  HADD2.F32 R149, -RZ, R144.H0_H0 ;  /* 0x20000090ff957230 */ /* 0x002fe20000004100 */
[----:B------:R0:W-:Y:S01]  /*0e40*/  STL [R1+0x154], R15 ;  /* 0x0001540f01007387 */ /* 0x0001e20000100800 */
[----:B------:R-:W-:Y:S02]  /*0e50*/  @!P2 CS2R R16, SRZ ;  /* 0x000000000010a805 */ /* 0x000fe4000001ff00 */
[----:B------:R-:W-:Y:S01]  /*0e60*/  @!P2 CS2R R18, SRZ ;  /* 0x000000000012a805 */ /* 0x000fe2000001ff00 */
[----:B--2---:R-:W-:Y:S01]  /*0e70*/  HADD2.F32 R148, -RZ, R145.H0_H0 ;  /* 0x20000091ff947230 */ /* 0x004fe20000004100 */
[----:B------:R-:W-:Y:S01]  /*0e80*/  STL [R1+0x188], R149 ;  /* 0x0001889501007387 */ /* 0x000fe20000100800 */
[----:B------:R-:W-:-:S02]  /*0e90*/  @!P2 CS2R R192, SRZ ;  /* 0x0000000000c0a805 */ /* 0x000fc4000001ff00 */
[----:B------:R-:W-:Y:S01]  /*0ea0*/  ISETP.NE.U32.AND P1, PT, R12, RZ, PT ;  /* 0x000000ff0c00720c */ /* 0x000fe20003f25070 */
[--C-:B------:R-:W-:Y:S01]  /*0eb0*/  HADD2.F32 R252, -RZ, R237.reuse.H0_H0 ;  /* 0x200000edfffc7230 */ /* 0x100fe20000004100 */
[----:B------:R-:W-:Y:S01]  /*0ec0*/  BSSY B0, `(.L_x_7198) ;  /* 0x0000a53000007945 */ /* 0x000fe20003800000 */
[----:B------:R-:W-:Y:S01]  /*0ed0*/  HADD2.F32 R247, -RZ, R237.H1_H1 ;  /* 0x300000edfff77230 */ /* 0x000fe20000004100 */
[----:B------:R-:W-:Y:S01]  /*0ee0*/  ISETP.NE.AND.EX P1, PT, R13, RZ, PT, P1 ;  /* 0x000000ff0d00720c */ /* 0x000fe20003f25310 */
[----:B0-----:R-:W-:Y:S01]  /*0ef0*/  HADD2.F32 R15, -RZ, R144.H1_H1 ;  /* 0x30000090ff0f7230 */ /* 0x001fe20000004100 */
[----:B------:R-:W-:Y:S01]  /*0f00*/  MOV R13, R14 ;  /* 0x0000000e000d7202 */ /* 0x000fe20000000f00 */
[----:B------:R-:W-:Y:S01]  /*0f10*/  HADD2.F32 R144, -RZ, R145.H1_H1 ;  /* 0x30000091ff907230 */ /* 0x000fe20000004100 */
[----:B------:R-:W-:Y:S01]  /*0f20*/  ULDC UR6, c[0x0][0x218] ;  /* 0x0000860000067ab9 */ /* 0x000fe20000000800 */
[----:B------:R-:W-:Y:S01]  /*0f30*/  HADD2.F32 R145, -RZ, R146.H1_H1 ;  /* 0x30000092ff917230 */ /* 0x000fe20000004100 */
[----:B------:R0:W-:Y:S01]  /*0f40*/  STL [R1+0x16c], R15 ;  /* 0x00016c0f01007387 */ /* 0x0001e20000100800 */
[--C-:B------:R-:W-:Y:S01]  /*0f50*/  HADD2.F32 R237, -RZ, R220.reuse.H0_H0 ;  /* 0x200000dcffed7230 */ /* 0x100fe20000004100 */
[----:B------:R-:W-:Y:S01]  /*0f60*/  ULDC.U8 UR7, c[0x0][0x2a0] ;  /* 0x0000a80000077ab9 */ /* 0x000fe20000000000 */
[----:B------:R-:W-:Y:S01]  /*0f70*/  HADD2.F32 R235, -RZ, R220.H1_H1 ;  /* 0x300000dcffeb7230 */ /* 0x000fe20000004100 */
[----:B------:R-:W-:Y:S01]  /*0f80*/  STL [R1+0x168], R148 ;  /* 0x0001689401007387 */ /* 0x000fe20000100800 */
[--C-:B------:R-:W-:Y:S01]  /*0f90*/  HADD2.F32 R245, -RZ, R238.reuse.H0_H0 ;  /* 0x200000eefff57230 */ /* 0x100fe20000004100 */
[----:B------:R-:W-:Y:S01]  /*0fa0*/  ULDC UR8, c[0x0][0x2d8] ;  /* 0x0000b60000087ab9 */ /* 0x000fe20000000800 */
[----:B------:R-:W-:Y:S01]  /*0fb0*/  HADD2.F32 R243, -RZ, R238.H1_H1 ;  /* 0x300000eefff37230 */ /* 0x000fe20000004100 */
[----:B------:R1:W-:Y:S01]  /*0fc0*/  STL [R1+0x164], R144 ;  /* 0x0001649001007387 */ /* 0x0003e20000100800 */
[----:B------:R-:W-:Y:S01]  /*0fd0*/  HADD2.F32 R241, -RZ, R239.H0_H0 ;  /* 0x200000effff17230 */ /* 0x000fe20000004100 */
[----:B------:R-:W-:Y:S01]  /*0fe0*/  ULDC.64 UR16, c[0x0][0x230] ;  /* 0x00008c0000107ab9 */ /* 0x000fe20000000a00 */
[----:B0-----:R-:W-:Y:S01]  /*0ff0*/  HADD2.F32 R15, -RZ, R146.H0_H0 ;  /* 0x20000092ff0f7230 */ /* 0x001fe20000004100 */
[----:B------:R-:W-:Y:S01]  /*1000*/  ULDC.64 UR14, c[0x0][0x228] ;  /* 0x00008a00000e7ab9 */ /* 0x000fe20000000a00 */
[--C-:B------:R-:W-:Y:S01]  /*1010*/  HADD2.F32 R233, -RZ, R221.reuse.H0_H0 ;  /* 0x200000ddffe97230 */ /* 0x100fe20000004100 */
[----:B------:R-:W-:Y:S01]  /*1020*/  ULDC.64 UR10, c[0x0][0x2b8] ;  /* 0x0000ae00000a7ab9 */ /* 0x000fe20000000a00 */
[----:B------:R-:W-:Y:S01]  /*1030*/  HADD2.F32 R231, -RZ, R221.H1_H1 ;  /* 0x300000ddffe77230 */ /* 0x000fe20000004100 */
[----:B------:R0:W-:Y:S01]  /*1040*/  STL [R1+0x160], R15 ;  /* 0x0001600f01007387 */ /* 0x0001e20000100800 */
[----:B------:R-:W-:Y:S01]  /*1050*/  HADD2.F32 R225, -RZ, R223.H0_H0 ;  /* 0x200000dfffe17230 */ /* 0x000fe20000004100 */
[----:B------:R-:W-:Y:S01]  /*1060*/  ULDC.64 UR12, c[0x0][0x2c0] ;  /* 0x0000b000000c7ab9 */ /* 0x000fe20000000a00 */
[----:B-1----:R-:W-:Y:S01]  /*1070*/  HADD2.F32 R144, -RZ, R147.H0_H0 ;  /* 0x20000093ff907230 */ /* 0x002fe20000004100 */
[----:B------:R1:W-:Y:S01]  /*1080*/  STL [R1+0x15c], R145 ;  /* 0x00015c9101007387 */ /* 0x0003e20000100800 */
[----:B------:R-:W-:-:S02]  /*1090*/  HADD2.F32 R220, -RZ, R212.H0_H0 ;  /* 0x200000d4ffdc7230 */ /* 0x000fc40000004100 */
[----:B------:R-:W-:Y:S01]  /*10a0*/  HADD2.F32 R218, -RZ, R212.H1_H1 ;  /* 0x300000d4ffda7230 */ /* 0x000fe20000004100 */
[----:B------:R2:W-:Y:S01]  /*10b0*/  STL [R1+0x158], R144 ;  /* 0x0001589001007387 */ /* 0x0005e20000100800 */
[----:B------:R-:W-:Y:S02]  /*10c0*/  HADD2.F32 R216, -RZ, R213.H0_H0 ;  /* 0x200000d5ffd87230 */ /* 0x000fe40000004100 */
[----:B0-----:R-:W-:Y:S02]  /*10d0*/  HADD2.F32 R15, -RZ, R147.H1_H1 ;  /* 0x30000093ff0f7230 */ /* 0x001fe40000004100 */
[--C-:B------:R-:W-:Y:S02]  /*10e0*/  HADD2.F32 R199, -RZ, R215.reuse.H0_H0 ;  /* 0x200000d7ffc77230 */ /* 0x100fe40000004100 */
[----:B-1----:R-:W-:Y:S01]  /*10f0*/  HADD2.F32 R145, -RZ, R140.H0_H0 ;  /* 0x2000008cff917230 */ /* 0x002fe20000004100 */
[----:B------:R0:W-:Y:S01]  /*1100*/  STL [R1+0x150], R15 ;  /* 0x0001500f01007387 */ /* 0x0001e20000100800 */
[----:B------:R-:W-:-:S02]  /*1110*/  HADD2.F32 R196, -RZ, R215.H1_H1 ;  /* 0x300000d7ffc47230 */ /* 0x000fc40000004100 */
[----:B--2---:R-:W-:Y:S01]  /*1120*/  HADD2.F32 R144, -RZ, R141.H0_H0 ;  /* 0x2000008dff907230 */ /* 0x004fe20000004100 */
[----:B------:R-:W-:Y:S01]  /*1130*/  STL [R1+0x14c], R145 ;  /* 0x00014c9101007387 */ /* 0x000fe20000100800 */
[----:B------:R-:W-:Y:S02]  /*1140*/  HADD2.F32 R197, -RZ, R195.H0_H0 ;  /* 0x200000c3ffc57230 */ /* 0x000fe40000004100 */
[--C-:B------:R-:W-:Y:S02]  /*1150*/  HADD2.F32 R9, -RZ, R154.reuse.H0_H0 ;  /* 0x2000009aff097230 */ /* 0x100fe40000004100 */
[----:B------:R-:W-:Y:S02]  /*1160*/  HADD2.F32 R10, -RZ, R154.H1_H1 ;  /* 0x3000009aff0a7230 */ /* 0x000fe40000004100 */
[----:B0-----:R-:W-:Y:S02]  /*1170*/  HADD2.F32 R15, -RZ, R140.H1_H1 ;  /* 0x3000008cff0f7230 */ /* 0x001fe40000004100 */
[----:B------:R-:W-:-:S02]  /*1180*/  HADD2.F32 R140, -RZ, R141.H1_H1 ;  /* 0x3000008dff8c7230 */ /* 0x000fc40000004100 */
[----:B------:R-:W-:Y:S01]  /*1190*/  HADD2.F32 R141, -RZ, R142.H1_H1 ;  /* 0x3000008eff8d7230 */ /* 0x000fe20000004100 */
[----:B------:R0:W-:Y:S01]  /*11a0*/  STL [R1+0x144], R15 ;  /* 0x0001440f01007387 */ /* 0x0001e20000100800 */
[--C-:B------:R-:W-:Y:S02]  /*11b0*/  HADD2.F32 R11, -RZ, R155.reuse.H0_H0 ;  /* 0x2000009bff0b7230 */ /* 0x100fe40000004100 */
[----:B------:R-:W-:Y:S01]  /*11c0*/  HADD2.F32 R12, -RZ, R155.H1_H1 ;  /* 0x3000009bff0c7230 */ /* 0x000fe20000004100 */
[----:B------:R-:W-:Y:S01]  /*11d0*/  STL [R1+0x140], R144 ;  /* 0x0001409001007387 */ /* 0x000fe20000100800 */
[----:B------:R-:W-:Y:S02]  /*11e0*/  HADD2.F32 R239, -RZ, R239.H1_H1 ;  /* 0x300000efffef7230 */ /* 0x000fe40000004100 */
[--C-:B------:R-:W-:Y:S01]  /*11f0*/  HADD2.F32 R248, -RZ, R21.reuse.H0_H0 ;  /* 0x20000015fff87230 */ /* 0x100fe20000004100 */
[----:B------:R1:W-:Y:S01]  /*1200*/  STL [R1+0x13c], R140 ;  /* 0x00013c8c01007387 */ /* 0x0003e20000100800 */
[----:B------:R-:W-:-:S02]  /*1210*/  HADD2.F32 R246, -RZ, R21.H1_H1 ;  /* 0x30000015fff67230 */ /* 0x000fc40000004100 */
[----:B0-----:R-:W-:Y:S02]  /*1220*/  HADD2.F32 R15, -RZ, R142.H0_H0 ;  /* 0x2000008eff0f7230 */ /* 0x001fe40000004100 */
[--C-:B------:R-:W-:Y:S02]  /*1230*/  HADD2.F32 R244, -RZ, R22.reuse.H0_H0 ;  /* 0x20000016fff47230 */ /* 0x100fe40000004100 */
[----:B------:R-:W-:Y:S01]  /*1240*/  HADD2.F32 R242, -RZ, R22.H1_H1 ;  /* 0x30000016fff27230 */ /* 0x000fe20000004100 */
[----:B------:R0:W-:Y:S01]  /*1250*/  STL [R1+0x138], R15 ;  /* 0x0001380f01007387 */ /* 0x0001e20000100800 */
[----:B------:R-:W-:Y:S02]  /*1260*/  HADD2.F32 R240, -RZ, R23.H0_H0 ;  /* 0x20000017fff07230 */ /* 0x000fe40000004100 */
[----:B-1----:R-:W-:Y:S01]  /*1270*/  HADD2.F32 R140, -RZ, R143.H0_H0 ;  /* 0x2000008fff8c7230 */ /* 0x002fe20000004100 */
        /* <DEDUP_REMOVED lines=9> */
[----:B------:R-:W-:-:S02]  /*1310*/  HADD2.F32 R234, -RZ, R16.H1_H1 ;  /* 0x30000010ffea7230 */ /* 0x000fc40000004100 */
[----:B--2---:R-:W-:Y:S01]  /*1320*/  HADD2.F32 R140, -RZ, R137.H0_H0 ;  /* 0x20000089ff8c7230 */ /* 0x004fe20000004100 */
[----:B------:R-:W-:Y:S01]  /*1330*/  STL [R1+0x148], R141 ;  /* 0x0001488d01007387 */ /* 0x000fe20000100800 */
[--C-:B------:R-:W-:Y:S02]  /*1340*/  HADD2.F32 R232, -RZ, R17.reuse.H0_H0 ;  /* 0x20000011ffe87230 */ /* 0x100fe40000004100 */
[----:B------:R-:W-:Y:S02]  /*1350*/  HADD2.F32 R230, -RZ, R17.H1_H1 ;  /* 0x30000011ffe67230 */ /* 0x000fe40000004100 */
[----:B------:R-:W-:Y:S02]  /*1360*/  HADD2.F32 R228, -RZ, R18.H0_H0 ;  /* 0x20000012ffe47230 */ /* 0x000fe40000004100 */
[----:B0-----:R-:W-:Y:S02]  /*1370*/  HADD2.F32 R15, -RZ, R136.H1_H1 ;  /* 0x30000088ff0f7230 */ /* 0x001fe40000004100 */
[----:B------:R-:W-:-:S02]  /*1380*/  HADD2.F32 R136, -RZ, R137.H1_H1 ;  /* 0x30000089ff887230 */ /* 0x000fc40000004100 */
[----:B------:R-:W-:Y:S01]  /*1390*/  HADD2.F32 R137, -RZ, R138.H1_H1 ;  /* 0x3000008aff897230 */ /* 0x000fe20000004100 */
[----:B------:R0:W-:Y:S01]  /*13a0*/  STL [R1+0x134], R15 ;  /* 0x0001340f01007387 */ /* 0x0001e20000100800 */
[----:B------:R-:W-:Y:S02]  /*13b0*/  HADD2.F32 R226, -RZ, R18.H1_H1 ;  /* 0x30000012ffe27230 */ /* 0x000fe40000004100 */
[--C-:B------:R-:W-:Y:S01]  /*13c0*/  HADD2.F32 R224, -RZ, R19.reuse.H0_H0 ;  /* 0x20000013ffe07230 */ /* 0x100fe20000004100 */
[----:B------:R-:W-:Y:S01]  /*13d0*/  STL [R1+0x130], R140 ;  /* 0x0001308c01007387 */ /* 0x000fe20000100800 */
[----:B------:R-:W-:Y:S02]  /*13e0*/  HADD2.F32 R221, -RZ, R19.H1_H1 ;  /* 0x30000013ffdd7230 */ /* 0x000fe40000004100 */
[----:B------:R-:W-:Y:S01]  /*13f0*/  HADD2.F32 R213, -RZ, R213.H1_H1 ;  /* 0x300000d5ffd57230 */ /* 0x000fe20000004100 */
[----:B------:R1:W-:Y:S01]  /*1400*/  STL [R1+0x12c], R136 ;  /* 0x00012c8801007387 */ /* 0x0003e20000100800 */
[----:B------:R-:W-:-:S02]  /*1410*/  HADD2.F32 R211, -RZ, R214.H0_H0 ;  /* 0x200000d6ffd37230 */ /* 0x000fc40000004100 */
[----:B0-----:R-:W-:Y:S02]  /*1420*/  HADD2.F32 R15, -RZ, R138.H0_H0 ;  /* 0x2000008aff0f7230 */ /* 0x001fe40000004100 */
[----:B------:R-:W-:Y:S02]  /*1430*/  HADD2.F32 R201, -RZ, R214.H1_H1 ;  /* 0x300000d6ffc97230 */ /* 0x000fe40000004100 */
[--C-:B------:R-:W-:Y:S01]  /*1440*/  HADD2.F32 R219, -RZ, R192.reuse.H0_H0 ;  /* 0x200000c0ffdb7230 */ /* 0x100fe20000004100 */
[----:B------:R0:W-:Y:S01]  /*1450*/  STL [R1+0x128], R15 ;  /* 0x0001280f01007387 */ /* 0x0001e20000100800 */
[----:B------:R-:W-:Y:S02]  /*1460*/  HADD2.F32 R217, -RZ, R192.H1_H1 ;  /* 0x300000c0ffd97230 */ /* 0x000fe40000004100 */
[----:B-1----:R-:W-:Y:S01]  /*1470*/  HADD2.F32 R136, -RZ, R139.H0_H0 ;  /* 0x2000008bff887230 */ /* 0x002fe20000004100 */
[----:B------:R1:W-:Y:S01]  /*1480*/  STL [R1+0x120], R137 ;  /* 0x0001208901007387 */ /* 0x0003e20000100800 */
[----:B------:R-:W-:-:S02]  /*1490*/  HADD2.F32 R215, -RZ, R193.H0_H0 ;  /* 0x200000c1ffd77230 */ /* 0x000fc40000004100 */
[----:B------:R-:W-:Y:S01]  /*14a0*/  HADD2.F32 R212, -RZ, R193.H1_H1 ;  /* 0x300000c1ffd47230 */ /* 0x000fe20000004100 */
[----:B------:R2:W-:Y:S01]  /*14b0*/  STL [R1+0x118], R136 ;  /* 0x0001188801007387 */ /* 0x0005e20000100800 */
[--C-:B------:R-:W-:Y:S02]  /*14c0*/  HADD2.F32 R202, -RZ, R194.reuse.H0_H0 ;  /* 0x200000c2ffca7230 */ /* 0x100fe40000004100 */
[----:B0-----:R-:W-:Y:S02]  /*14d0*/  HADD2.F32 R15, -RZ, R139.H1_H1 ;  /* 0x3000008bff0f7230 */ /* 0x001fe40000004100 */
[----:B------:R-:W-:Y:S02]  /*14e0*/  HADD2.F32 R200, -RZ, R194.H1_H1 ;  /* 0x300000c2ffc87230 */ /* 0x000fe40000004100 */
[----:B-1----:R-:W-:Y:S01]  /*14f0*/  HADD2.F32 R137, -RZ, R132.H0_H0 ;  /* 0x20000084ff897230 */ /* 0x002fe20000004100 */
[----:B------:R0:W-:Y:S01]  /*1500*/  STL [R1+0x110], R15 ;  /* 0x0001100f01007387 */ /* 0x0001e20000100800 */
[----:B------:R-:W-:-:S02]  /*1510*/  HADD2.F32 R195, -RZ, R195.H1_H1 ;  /* 0x300000c3ffc37230 */ /* 0x000fc40000004100 */
[--C-:B--2---:R-:W-:Y:S01]  /*1520*/  HADD2.F32 R136, -RZ, R133.reuse.H0_H0 ;  /* 0x20000085ff887230 */ /* 0x104fe20000004100 */
[----:B------:R-:W-:Y:S01]  /*1530*/  STL [R1+0x10c], R137 ;  /* 0x00010c8901007387 */ /* 0x000fe20000100800 */
[----:B0-----:R-:W-:Y:S02]  /*1540*/  HADD2.F32 R15, -RZ, R132.H1_H1 ;  /* 0x30000084ff0f7230 */ /* 0x001fe40000004100 */
[----:B------:R-:W-:Y:S02]  /*1550*/  HADD2.F32 R132, -RZ, R133.H1_H1 ;  /* 0x30000085ff847230 */ /* 0x000fe40000004100 */
[--C-:B------:R-:W-:Y:S01]  /*1560*/  HADD2.F32 R133, -RZ, R134.reuse.H1_H1 ;  /* 0x30000086ff857230 */ /* 0x100fe20000004100 */
[----:B------:R0:W-:Y:S04]  /*1570*/  STL [R1+0x104], R15 ;  /* 0x0001040f01007387 */ /* 0x0001e80000100800 */
        /* <DEDUP_REMOVED lines=10> */
[----:B--2---:R-:W-:-:S03]  /*1620*/  HADD2.F32 R132, -RZ, R49.H0_H0 ;  /* 0x20000031ff847230 */ /* 0x004fc60000004100 */
        /* <DEDUP_REMOVED lines=106> */
[----:B------:R-:W-:Y:S04]  /*1cd0*/  STL [R1+0x20], R25 ;  /* 0x0000201901007387 */ /* 0x000fe80000100800 */
[----:B------:R1:W-:Y:S01]  /*1ce0*/  STL [R1+0x18], R24 ;  /* 0x0000181801007387 */ /* 0x0003e20000100800 */
[----:B0-----:R-:W-:-:S05]  /*1cf0*/  HADD2.F32 R15, -RZ, R27.H1_H1 ;  /* 0x3000001bff0f7230 */ /* 0x001fca0000004100 */
[----:B------:R0:W-:Y:S01]  /*1d00*/  STL [R1+0x10], R15 ;  /* 0x0000100f01007387 */ /* 0x0001e20000100800 */
[----:B-1----:R-:W-:-:S05]  /*1d10*/  HADD2.F32 R24, -RZ, R236.H0_H0 ;  /* 0x200000ecff187230 */ /* 0x002fca0000004100 */
[----:B------:R1:W-:Y:S01]  /*1d20*/  STL [R1+0xc], R24 ;  /* 0x00000c1801007387 */ /* 0x0003e20000100800 */
[----:B0-----:R-:W-:Y:S02]  /*1d30*/  HADD2.F32 R15, -RZ, R236.H1_H1 ;  /* 0x300000ecff0f7230 */ /* 0x001fe40000004100 */
[----:B------:R-:W-:-:S03]  /*1d40*/  HADD2.F32 R236, -RZ, R16.H0_H0 ;  /* 0x20000010ffec7230 */ /* 0x000fc60000004100 */
[----:B------:R0:W-:Y:S01]  /*1d50*/  STL [R1+0x4], R15 ;  /* 0x0000040f01007387 */ /* 0x0001e20000100800 */
[----:B-1----:R-:W-:-:S05]  /*1d60*/  HADD2.F32 R24, -RZ, R20.H0_H0 ;  /* 0x20000014ff187230 */ /* 0x002fca0000004100 */
[----:B------:R1:W-:Y:S01]  /*1d70*/  STL [R1+0x8], R24 ;  /* 0x0000081801007387 */ /* 0x0003e20000100800 */
[----:B0-----:R-:W-:-:S05]  /*1d80*/  HADD2.F32 R15, -RZ, R20.H1_H1 ;  /* 0x30000014ff0f7230 */ /* 0x001fca0000004100 */
[----:B------:R1:W-:Y:S02]  /*1d90*/  STL [R1], R15 ;  /* 0x0000000f01007387 */ /* 0x0003e40000100800 */
.L_x_7520:
[----:B0-----:R-:W0:Y:S01]  /*1da0*/  S2R R214, SR_TID.X ;  /* 0x0000000000d67919 */ /* 0x001e220000002100 */
[----:B------:R-:W-:Y:S01]  /*1db0*/  IMAD R14, R13, UR6, RZ ;  /* 0x000000060d0e7c24 */ /* 0x000fe2000f8e02ff */
[----:B------:R-:W2:Y:S01]  /*1dc0*/  LDC.64 R204, c[0x0][0x220] ;  /* 0x00008800ffcc7b82 */ /* 0x000ea20000000a00 */
[----:B------:R-:W-:-:S03]  /*1dd0*/  ISETP.NE.U32.AND P2, PT, RZ, UR16, PT ;  /* 0x00000010ff007c0c */ /* 0x000fc6000bf45070 */
[----:B-1----:R-:W-:Y:S02]  /*1de0*/  SHF.R.S32.HI R15, RZ, 0x1f, R14 ;  /* 0x0000001fff0f7819 */ /* 0x002fe4000001140e */
[----:B------:R-:W-:Y:S02]  /*1df0*/  ISETP.NE.AND.EX P2, PT, RZ, UR17, PT, P2 ;  /* 0x00000011ff007c0c */ /* 0x000fe4000bf45320 */
[----:B------:R-:W-:Y:S02]  /*1e00*/  LEA.HI R15, R15, R14, RZ, 0x3 ;  /* 0x0000000e0f0f7211 */ /* 0x000fe400078f18ff */
[----:B0-----:R-:W-:-:S04]  /*1e10*/  LOP3.LUT R214, R214, 0x1f, RZ, 0xc0, !PT ;  /* 0x0000001fd6d67812 */ /* 0x001fc800078ec0ff */
[----:B------:R-:W-:-:S04]  /*1e20*/  LEA.HI.SX32 R172, R15, R214, 0x1d ;  /* 0x000000d60fac7211 */ /* 0x000fc800078feaff */
[----:B------:R-:W-:-:S04]  /*1e30*/  @P1 LEA R14, P3, R172, UR14, 0x4 ;  /* 0x0000000eac0e1c11 */ /* 0x000fc8000f8620ff */
[C---:B------:R-:W-:Y:S01]  /*1e40*/  @P1 LEA.HI.X R15, R172.reuse, UR15, RZ, 0x4, P3 ;  /* 0x0000000fac0f1c11 */ /* 0x040fe200098f24ff */
[----:B--2---:R-:W-:-:S04]  /*1e50*/  IMAD.WIDE.U32 R16, R172, 0x10, R204 ;  /* 0x00000010ac107825 */ /* 0x004fc800078e00cc */
[----:B-----5:R0:W5:Y:S04]  /*1e60*/  @P1 LDG.E.128 R48, desc[UR4][R14.64] ;  /* 0x000000040e301981 */ /* 0x020168000c1e1d00 */
[----:B------:R-:W2:Y:S01]  /*1e70*/  LDG.E.128 R16, desc[UR4][R16.64] ;  /* 0x0000000410107981 */ /* 0x000ea2000c1e1d00 */
[----:B0-----:R-:W-:-:S04]  /*1e80*/  @P2 LEA R14, P3, R172, UR16, 0x4 ;  /* 0x00000010ac0e2c11 */ /* 0x001fc8000f8620ff */
        /* <DEDUP_REMOVED lines=11> */
.L_x_7200:
[----:B-----5:R-:W-:-:S05]  /*1f40*/  HADD2.F32 R14, -RZ, R44.H0_H0 ;  /* 0x2000002cff0e7230 */ /* 0x020fca0000004100 */
[----:B------:R-:W-:Y:S01]  /*1f50*/  FADD.FTZ R181, R181, R14 ;  /* 0x0000000eb5b57221 */ /* 0x000fe20000010000 */
[----:B------:R-:W-:Y:S06]  /*1f60*/  BRA `(.L_x_7201) ;  /* 0x0000000000107947 */ /* 0x000fec0003800000 */
.L_x_7199:
[----:B-----5:R-:W-:-:S05]  /*1f70*/  HADD2.F32 R14, -RZ, R48.H0_H0 ;  /* 0x20000030ff0e7230 */ /* 0x020fca0000004100 */
[----:B------:R-:W-:Y:S01]  /*1f80*/  FADD.FTZ R181, R181, R14 ;  /* 0x0000000eb5b57221 */ /* 0x000fe20000010000 */
[----:B------:R-:W-:-:S05]  /*1f90*/  @P2 HADD2.F32 R14, -RZ, R44.H0_H0 ;  /* 0x2000002cff0e2230 */ /* 0x000fca0000004100 */
[----:B------:R-:W-:-:S07]  /*1fa0*/  @P2 FADD.FTZ R181, R181, R14 ;  /* 0x0000000eb5b52221 */ /* 0x000fce0000010000 */
.L_x_7201:
[----:B------:R-:W-:-:S04]  /*1fb0*/  F2FP.F16.F32.PACK_AB R14, RZ, R181 ;  /* 0x000000b5ff0e723e */ /* 0x000fc800000000ff */
[----:B------:R-:W-:-:S07]  /*1fc0*/  PRMT R40, R14, 0x7610, R40 ;  /* 0x000076100e287816 */ /* 0x000fce0000000028 */
.L_x_7202:
[----:B------:R-:W-:Y:S01]  /*1fd0*/  HADD2.F32 R182, -RZ, R16.H1_H1 ;  /* 0x30000010ffb67230 */ /* 0x000fe20000004100 */
[----:B------:R-:W-:Y:S06]  /*1fe0*/  @P3 BRA `(.L_x_7203) ;  /* 0x0000000000203947 */ /* 0x000fec0003800000 */
[----:B------:R-:W-:-:S04]  /*1ff0*/  ISETP.NE.U32.AND P4, PT, RZ, UR16, PT ;  /* 0x00000010ff007c0c */ /* 0x000fc8000bf85070 */
[----:B------:R-:W-:-:S13]  /*2000*/  ISETP.NE.AND.EX P4, PT, RZ, UR17, PT, P4 ;  /* 0x00000011ff007c0c */ /* 0x000fda000bf85340 */
[----:B------:R-:W-:Y:S05]  /*2010*/  @P4 BRA `(.L_x_7204) ;  /* 0x0000000000084947 */ /* 0x000fea0003800000 */
[----:B------:R-:W-:Y:S05]  /*2020*/  @P0 BRA `(.L_x_7205) ;  /* 0x0000000000200947 */ /* 0x000fea0003800000 */
[----:B------:R-:W-:Y:S05]  /*2030*/  BRA `(.L_x_7206) ;  /* 0x0000000000247947 */ /* 0x000fea0003800000 */
.L_x_7204:
[----:B-----5:R-:W-:-:S05]  /*2040*/  HADD2.F32 R14, -RZ, R44.H1_H1 ;  /* 0x3000002cff0e7230 */ /* 0x020fca0000004100 */
[----:B------:R-:W-:Y:S01]  /*2050*/  FADD.FTZ R182, R182, R14 ;  /* 0x0000000eb6b67221 */ /* 0x000fe20000010000 */
[----:B------:R-:W-:Y:S06]  /*2060*/  BRA `(.L_x_7205) ;  /* 0x0000000000107947 */ /* 0x000fec0003800000 */
.L_x_7203:
[----:B-----5:R-:W-:-:S05]  /*2070*/  HADD2.F32 R14, -RZ, R48.H1_H1 ;  /* 0x30000030ff0e7230 */ /* 0x020fca0000004100 */
[----:B------:R-:W-:Y:S01]  /*2080*/  FADD.FTZ R182, R182, R14 ;  /* 0x0000000eb6b67221 */ /* 0x000fe20000010000 */
[----:B------:R-:W-:-:S05]  /*2090*/  @P2 HADD2.F32 R14, -RZ, R44.H1_H1 ;  /* 0x3000002cff0e2230 */ /* 0x000fca0000004100 */
[----:B------:R-:W-:-:S07]  /*20a0*/  @P2 FADD.FTZ R182, R182, R14 ;  /* 0x0000000eb6b62221 */ /* 0x000fce0000010000 */
.L_x_7205:
[----:B------:R-:W-:-:S04]  /*20b0*/  F2FP.F16.F32.PACK_AB R14, RZ, R182 ;  /* 0x000000b6ff0e723e */ /* 0x000fc800000000ff */
[----:B------:R-:W-:-:S07]  /*20c0*/  PRMT R40, R40, 0x5410, R14 ;  /* 0x0000541028287816 */ /* 0x000fce000000000e */
.L_x_7206:
[----:B------:R-:W-:Y:S01]  /*20d0*/  HADD2.F32 R177, -RZ, R17.H0_H0 ;  /* 0x20000011ffb17230 */ /* 0x000fe20000004100 */
[----:B------:R-:W-:Y:S06]  /*20e0*/  @P3 BRA `(.L_x_7207) ;  /* 0x0000000000203947 */ /* 0x000fec0003800000 */
[----:B------:R-:W-:-:S04]  /*20f0*/  ISETP.NE.U32.AND P4, PT, RZ, UR16, PT ;  /* 0x00000010ff007c0c */ /* 0x000fc8000bf85070 */
[----:B------:R-:W-:-:S13]  /*2100*/  ISETP.NE.AND.EX P4, PT, RZ, UR17, PT, P4 ;  /* 0x00000011ff007c0c */ /* 0x000fda000bf85340 */
[----:B------:R-:W-:Y:S05]  /*2110*/  @P4 BRA `(.L_x_7208) ;  /* 0x0000000000084947 */ /* 0x000fea0003800000 */
[----:B------:R-:W-:Y:S05]  /*2120*/  @P0 BRA `(.L_x_7209) ;  /* 0x0000000000200947 */ /* 0x000fea0003800000 */
[----:B------:R-:W-:Y:S05]  /*2130*/  BRA `(.L_x_7210) ;  /* 0x0000000000247947 */ /* 0x000fea0003800000 */
.L_x_7208:
[----:B-----5:R-:W-:-:S05]  /*2140*/  HADD2.F32 R14, -RZ, R45.H0_H0 ;  /* 0x2000002dff0e7230 */ /* 0x020fca0000004100 */
[----:B------:R-:W-:Y:S01]  /*2150*/  FADD.FTZ R177, R177, R14 ;  /* 0x0000000eb1b17221 */ /* 0x000fe20000010000 */
[----:B------:R-:W-:Y:S06]  /*2160*/  BRA `(.L_x_7209) ;  /* 0x0000000000107947 */ /* 0x000fec0003800000 */
.L_x_7207:
[----:B-----5:R-:W-:-:S05]  /*2170*/  HADD2.F32 R14, -RZ, R49.H0_H0 ;  /* 0x20000031ff0e7230 */ /* 0x020fca0000004100 */
[----:B------:R-:W-:Y:S01]  /*2180*/  FADD.FTZ R177, R177, R14 ;  /* 0x0000000eb1b17221 */ /* 0x000fe20000010000 */
[----:B------:R-:W-:-:S05]  /*2190*/  @P2 HADD2.F32 R14, -RZ, R45.H0_H0 ;  /* 0x2000002dff0e2230 */ /* 0x000fca0000004100 */
[----:B------:R-:W-:-:S07]  /*21a0*/  @P2 FADD.FTZ R177, R177, R14 ;  /* 0x0000000eb1b12221 */ /* 0x000fce0000010000 */
.L_x_7209:
[----:B------:R-:W-:-:S04]  /*21b0*/  F2FP.F16.F32.PACK_AB R14, RZ, R177 ;  /* 0x000000b1ff0e723e */ /* 0x000fc800000000ff */
[----:B------:R-:W-:-:S07]  /*21c0*/  PRMT R41, R14, 0x7610, R41 ;  /* 0x000076100e297816 */ /* 0x000fce0000000029 */
.L_x_7210:
[----:B------:R-:W-:Y:S01]  /*21d0*/  HADD2.F32 R178, -RZ, R17.H1_H1 ;  /* 0x30000011ffb27230 */ /* 0x000fe20000004100 */
[----:B------:R-:W-:Y:S06]  /*21e0*/  @P3 BRA `(.L_x_7211) ;  /* 0x0000000000203947 */ /* 0x000fec0003800000 */
[----:B------:R-:W-:-:S04]  /*21f0*/  ISETP.NE.U32.AND P4, PT, RZ, UR16, PT ;  /* 0x00000010ff007c0c */ /* 0x000fc8000bf85070 */
[----:B------:R-:W-:-:S13]  /*2200*/  ISETP.NE.AND.EX P4, PT, RZ, UR17, PT, P4 ;  /* 0x00000011ff007c0c */ /* 0x000fda000bf85340 */
[----:B------:R-:W-:Y:S05]  /*2210*/  @P4 BRA `(.L_x_7212) ;  /* 0x0000000000084947 */ /* 0x000fea0003800000 */
[----:B------:R-:W-:Y:S05]  /*2220*/  @P0 BRA `(.L_x_7213) ;  /* 0x0000000000200947 */ /* 0x000fea0003800000 */
[----:B------:R-:W-:Y:S05]  /*2230*/  BRA `(.L_x_7214) ;  /* 0x0000000000247947 */ /* 0x000fea0003800000 */
.L_x_7212:
[----:B-----5:R-:W-:-:S05]  /*2240*/  HADD2.F32 R14, -RZ, R45.H1_H1 ;  /* 0x3000002dff0e7230 */ /* 0x020fca0000004100 */
[----:B------:R-:W-:Y:S01]  /*2250*/  FADD.FTZ R178, R178, R14 ;  /* 0x0000000eb2b27221 */ /* 0x000fe20000010000 */
[----:B------:R-:W-:Y:S06]  /*2260*/  BRA `(.L_x_7213) ;  /* 0x0000000000107947 */ /* 0x000fec0003800000 */
.L_x_7211:
[----:B-----5:R-:W-:-:S05]  /*2270*/  HADD2.F32 R14, -RZ, R49.H1_H1 ;  /* 0x30000031ff0e7230 */ /* 0x020fca0000004100 */
[----:B------:R-:W-:Y:S01]  /*2280*/  FADD.FTZ R178, R178, R14 ;  /* 0x0000000eb2b27221 */ /* 0x000fe20000010000 */
[----:B------:R-:W-:-:S05]  /*2290*/  @P2 HADD2.F32 R14, -RZ, R45.H1_H1 ;  /* 0x3000002dff0e2230 */ /* 0x000fca0000004100 */
[----:B------:R-:W-:-:S07]  /*22a0*/  @P2 FADD.FTZ R178, R178, R14 ;  /* 0x0000000eb2b22221 */ /* 0x000fce0000010000 */
.L_x_7213:
[----:B------:R-:W-:-:S04]  /*22b0*/  F2FP.F16.F32.PACK_AB R14, RZ, R178 ;  /* 0x000000b2ff0e723e */ /* 0x000fc800000000ff */
[----:B------:R-:W-:-:S07]  /*22c0*/  PRMT R41, R41, 0x5410, R14 ;  /* 0x0000541029297816 */ /* 0x000fce000000000e */
.L_x_7214:
[----:B------:R-:W-:Y:S01]  /*22d0*/  HADD2.F32 R179, -RZ, R18.H0_H0 ;  /* 0x20000012ffb37230 */ /* 0x000fe20000004100 */
[----:B------:R-:W-:Y:S06]  /*22e0*/  @P3 BRA `(.L_x_7215) ;  /* 0x0000000000203947 */ /* 0x000fec0003800000 */
[----:B------:R-:W-:-:S04]  /*22f0*/  ISETP.NE.U32.AND P4, PT, RZ, UR16, PT ;  /* 0x00000010ff007c0c */ /* 0x000fc8000bf85070 */
[----:B------:R-:W-:-:S13]  /*2300*/  ISETP.NE.AND.EX P4, PT, RZ, UR17, PT, P4 ;  /* 0x00000011ff007c0c */ /* 0x000fda000bf85340 */
[----:B------:R-:W-:Y:S05]  /*2310*/  @P4 BRA `(.L_x_7216) ;  /* 0x0000000000084947 */ /* 0x000fea0003800000 */
[----:B------:R-:W-:Y:S05]  /*2320*/  @P0 BRA `(.L_x_7217) ;  /* 0x0000000000200947 */ /* 0x000fea0003800000 */
[----:B------:R-:W-:Y:S05]  /*2330*/  BRA `(.L_x_7218) ;  /* 0x0000000000247947 */ /* 0x000fea0003800000 */
.L_x_7216:
[----:B-----5:R-:W-:-:S05]  /*2340*/  HADD2.F32 R14, -RZ, R46.H0_H0 ;  /* 0x2000002eff0e7230 */ /* 0x020fca0000004100 */
[----:B------:R-:W-:Y:S01]  /*2350*/  FADD.FTZ R179, R179, R14 ;  /* 0x0000000eb3b37221 */ /* 0x000fe20000010000 */
[----:B------:R-:W-:Y:S06]  /*2360*/  BRA `(.L_x_7217) ;  /* 0x0000000000107947 */ /* 0x000fec0003800000 */
.L_x_7215:
[----:B-----5:R-:W-:-:S05]  /*2370*/  HADD2.F32 R14, -RZ, R50.H0_H0 ;  /* 0x20000032ff0e7230 */ /* 0x020fca0000004100 */
[----:B------:R-:W-:Y:S01]  /*2380*/  FADD.FTZ R179, R179, R14 ;  /* 0x0000000eb3b37221 */ /* 0x000fe20000010000 */
[----:B------:R-:W-:-:S05]  /*2390*/  @P2 HADD2.F32 R14, -RZ, R46.H0_H0 ;  /* 0x2000002eff0e2230 */ /* 0x000fca0000004100 */
[----:B------:R-:W-:-:S07]  /*23a0*/  @P2 FADD.FTZ R179, R179, R14 ;  /* 0x0000000eb3b32221 */ /* 0x000fce0000010000 */
.L_x_7217:
[----:B------:R-:W-:-:S04]  /*23b0*/  F2FP.F16.F32.PACK_AB R14, RZ, R179 ;  /* 0x000000b3ff0e723e */ /* 0x000fc800000000ff */
[----:B------:R-:W-:-:S07]  /*23c0*/  PRMT R42, R14, 0x7610, R42 ;  /* 0x000076100e2a7816 */ /* 0x000fce000000002a */
.L_x_7218:
[----:B------:R-:W-:Y:S01]  /*23d0*/  HADD2.F32 R180, -RZ, R18.H1_H1 ;  /* 0x30000012ffb47230 */ /* 0x000fe20000004100 */
[----:B------:R-:W-:Y:S06]  /*23e0*/  @P3 BRA `(.L_x_7219) ;  /* 0x0000000000203947 */ /* 0x000fec0003800000 */
[----:B------:R-:W-:-:S04]  /*23f0*/  ISETP.NE.U32.AND P4, PT, RZ, UR16, PT ;  /* 0x00000010ff007c0c */ /* 0x000fc8000bf85070 */
[----:B------:R-:W-:-:S13]  /*2400*/  ISETP.NE.AND.EX P4, PT, RZ, UR17, PT, P4 ;  /* 0x00000011ff007c0c */ /* 0x000fda000bf85340 */
[----:B------:R-:W-:Y:S05]  /*2410*/  @P4 BRA `(.L_x_7220) ;  /* 0x0000000000084947 */ /* 0x000fea0003800000 */
[----:B------:R-:W-:Y:S05]  /*2420*/  @P0 BRA `(.L_x_7221) ;  /* 0x0000000000200947 */ /* 0x000fea0003800000 */
[----:B------:R-:W-:Y:S05]  /*2430*/  BRA `(.L_x_7222) ;  /* 0x0000000000247947 */ /* 0x000fea0003800000 */
.L_x_7220:
[----:B-----5:R-:W-:-:S05]  /*2440*/  HADD2.F32 R14, -RZ, R46.H1_H1 ;  /* 0x3000002eff0e7230 */ /* 0x020fca0000004100 */
[----:B------:R-:W-:Y:S01]  /*2450*/  FADD.FTZ R180, R180, R14 ;  /* 0x0000000eb4b47221 */ /* 0x000fe20000010000 */
[----:B------:R-:W-:Y:S06]  /*2460*/  BRA `(.L_x_7221) ;  /* 0x0000000000107947 */ /* 0x000fec0003800000 */
.L_x_7219:
[----:B-----5:R-:W-:-:S05]  /*2470*/  HADD2.F32 R14, -RZ, R50.H1_H1 ;  /* 0x30000032ff0e7230 */ /* 0x020fca0000004100 */
[----:B------:R-:W-:Y:S01]  /*2480*/  FADD.FTZ R180, R180, R14 ;  /* 0x0000000eb4b47221 */ /* 0x000fe20000010000 */
[----:B------:R-:W-:-:S05]  /*2490*/  @P2 HADD2.F32 R14, -RZ, R46.H1_H1 ;  /* 0x3000002eff0e2230 */ /* 0x000fca0000004100 */
[----:B------:R-:W-:-:S07]  /*24a0*/  @P2 FADD.FTZ R180, R180, R14 ;  /* 0x0000000eb4b42221 */ /* 0x000fce0000010000 */
.L_x_7221:
[----:B------:R-:W-:-:S04]  /*24b0*/  F2FP.F16.F32.PACK_AB R14, RZ, R180 ;  /* 0x000000b4ff0e723e */ /* 0x000fc800000000ff */
[----:B------:R-:W-:-:S07]  /*24c0*/  PRMT R42, R42, 0x5410, R14 ;  /* 0x000054102a2a7816 */ /* 0x000fce000000000e */
.L_x_7222:
[----:B------:R-:W-:Y:S01]  /*24d0*/  HADD2.F32 R173, -RZ, R19.H0_H0 ;  /* 0x20000013ffad7230 */ /* 0x000fe20000004100 */
[----:B------:R-:W-:Y:S06]  /*24e0*/  @P3 BRA `(.L_x_7223) ;  /* 0x0000000000203947 */ /* 0x000fec0003800000 */
[----:B------:R-:W-:-:S04]  /*24f0*/  ISETP.NE.U32.AND P4, PT, RZ, UR16, PT ;  /* 0x00000010ff007c0c */ /* 0x000fc8000bf85070 */
[----:B------:R-:W-:-:S13]  /*2500*/  ISETP.NE.AND.EX P4, PT, RZ, UR17, PT, P4 ;  /* 0x00000011ff007c0c */ /* 0x000fda000bf85340 */
[----:B------:R-:W-:Y:S05]  /*2510*/  @P4 BRA `(.L_x_7224) ;  /* 0x0000000000084947 */ /* 0x000fea0003800000 */
[----:B------:R-:W-:Y:S05]  /*2520*/  @P0 BRA `(.L_x_7225) ;  /* 0x0000000000200947 */ /* 0x000fea0003800000 */
[----:B------:R-:W-:Y:S05]  /*2530*/  BRA `(.L_x_7226) ;  /* 0x0000000000247947 */ /* 0x000fea0003800000 */
.L_x_7224:
[----:B-----5:R-:W-:-:S05]  /*2540*/  HADD2.F32 R14, -RZ, R47.H0_H0 ;  /* 0x2000002fff0e7230 */ /* 0x020fca0000004100 */
[----:B------:R-:W-:Y:S01]  /*2550*/  FADD.FTZ R173, R173, R14 ;  /* 0x0000000eadad7221 */ /* 0x000fe20000010000 */
[----:B------:R-:W-:Y:S06]  /*2560*/  BRA `(.L_x_7225) ;  /* 0x0000000000107947 */ /* 0x000fec0003800000 */
.L_x_7223:
[----:B-----5:R-:W-:-:S05]  /*2570*/  HADD2.F32 R14, -RZ, R51.H0_H0 ;  /* 0x20000033ff0e7230 */ /* 0x020fca0000004100 */
[----:B------:R-:W-:Y:S01]  /*2580*/  FADD.FTZ R173, R173, R14 ;  /* 0x0000000eadad7221 */ /* 0x000fe20000010000 */
[----:B------:R-:W-:-:S05]  /*2590*/  @P2 HADD2.F32 R14, -RZ, R47.H0_H0 ;  /* 0x2000002fff0e2230 */ /* 0x000fca0000004100 */
[----:B------:R-:W-:-:S07]  /*25a0*/  @P2 FADD.FTZ R173, R173, R14 ;  /* 0x0000000eadad2221 */ /* 0x000fce0000010000 */
.L_x_7225:
[----:B------:R-:W-:-:S04]  /*25b0*/  F2FP.F16.F32.PACK_AB R14, RZ, R173 ;  /* 0x000000adff0e723e */ /* 0x000fc800000000ff */
[----:B------:R-:W-:-:S07]  /*25c0*/  PRMT R43, R14, 0x7610, R43 ;  /* 0x000076100e2b7816 */ /* 0x000fce000000002b */
.L_x_7226:
[----:B------:R-:W-:Y:S01]  /*25d0*/  HADD2.F32 R176, -RZ, R19.H1_H1 ;  /* 0x30000013ffb07230 */ /* 0x000fe20000004100 */
[----:B------:R-:W-:Y:S06]  /*25e0*/  @P3 BRA `(.L_x_7227) ;  /* 0x0000000000203947 */ /* 0x000fec0003800000 */
[----:B------:R-:W-:-:S04]  /*25f0*/  ISETP.NE.U32.AND P4, PT, RZ, UR16, PT ;  /* 0x00000010ff007c0c */ /* 0x000fc8000bf85070 */
[----:B------:R-:W-:-:S13]  /*2600*/  ISETP.NE.AND.EX P4, PT, RZ, UR17, PT, P4 ;  /* 0x00000011ff007c0c */ /* 0x000fda000bf85340 */
[----:B------:R-:W-:Y:S05]  /*2610*/  @P4 BRA `(.L_x_7228) ;  /* 0x0000000000084947 */ /* 0x000fea0003800000 */
[----:B------:R-:W-:Y:S05]  /*2620*/  @P0 BRA `(.L_x_7229) ;  /* 0x0000000000200947 */ /* 0x000fea0003800000 */
[----:B------:R-:W-:Y:S05]  /*2630*/  BRA `(.L_x_7230) ;  /* 0x0000000000247947 */ /* 0x000fea0003800000 */
.L_x_7228:
[----:B-----5:R-:W-:-:S05]  /*2640*/  HADD2.F32 R14, -RZ, R47.H1_H1 ;  /* 0x3000002fff0e7230 */ /* 0x020fca0000004100 */
[----:B------:R-:W-:Y:S01]  /*2650*/  FADD.FTZ R176, R176, R14 ;  /* 0x0000000eb0b07221 */ /* 0x000fe20000010000 */
[----:B------:R-:W-:Y:S06]  /*2660*/  BRA `(.L_x_7229) ;  /* 0x0000000000107947 */ /* 0x000fec0003800000 */
.L_x_7227:
[----:B-----5:R-:W-:-:S05]  /*2670*/  HADD2.F32 R14, -RZ, R51.H1_H1 ;  /* 0x30000033ff0e7230 */ /* 0x020fca0000004100 */
[----:B------:R-:W-:Y:S01]  /*2680*/  FADD.FTZ R176, R176, R14 ;  /* 0x0000000eb0b07221 */ /* 0x000fe20000010000 */
[----:B------:R-:W-:-:S05]  /*2690*/  @P2 HADD2.F32 R14, -RZ, R47.H1_H1 ;  /* 0x3000002fff0e2230 */ /* 0x000fca0000004100 */
[----:B------:R-:W-:-:S07]  /*26a0*/  @P2 FADD.FTZ R176, R176, R14 ;  /* 0x0000000eb0b02221 */ /* 0x000fce0000010000 */
.L_x_7229:
[----:B------:R-:W-:-:S04]  /*26b0*/  F2FP.F16.F32.PACK_AB R14, RZ, R176 ;  /* 0x000000b0ff0e723e */ /* 0x000fc800000000ff */
[----:B------:R-:W-:-:S07]  /*26c0*/  PRMT R43, R43, 0x5410, R14 ;  /* 0x000054102b2b7816 */ /* 0x000fce000000000e */
.L_x_7230:
[----:B------:R-:W0:Y:S01]  /*26d0*/  @P0 LDC.64 R18, c[0x0][0x238] ;  /* 0x00008e00ff120b82 */ /* 0x000e220000000a00 */
[----:B------:R-:W-:-:S07]  /*26e0*/  IADD3 R145, R172, 0x20, RZ ;  /* 0x00000020ac917810 */ /* 0x000fce0007ffe0ff */
[----:B------:R-:W1:Y:S08]  /*26f0*/  @P1 LDC.64 R14, c[0x0][0x228] ;  /* 0x00008a00ff0e1b82 */ /* 0x000e700000000a00 */
[----:B------:R-:W2:Y:S01]  /*2700*/  @P2 LDC.64 R16, c[0x0][0x230] ;  /* 0x00008c00ff102b82 */ /* 0x000ea20000000a00 */
[----:B------:R-:W-:Y:S01]  /*2710*/  IMAD.WIDE.U32 R152, R145, 0x10, R204 ;  /* 0x0000001091987825 */ /* 0x000fe200078e00cc */
        /* <DEDUP_REMOVED lines=8> */
[----:B---3--:R-:W-:Y:S01]  /*27a0*/  HADD2.F32 R162, -RZ, R152.H0_H0 ;  /* 0x20000098ffa27230 */ /* 0x008fe20000004100 */
[----:B0-----:R-:W-:Y:S06]  /*27b0*/  @P3 BRA `(.L_x_7231) ;  /* 0x0000000000203947 */ /* 0x001fec0003800000 */
[----:B------:R-:W-:-:S04]  /*27c0*/  ISETP.NE.U32.AND P4, PT, RZ, UR16, PT ;  /* 0x00000010ff007c0c */ /* 0x000fc8000bf85070 */
[----:B------:R-:W-:-:S13]  /*27d0*/  ISETP.NE.AND.EX P4, PT, RZ, UR17, PT, P4 ;  /* 0x00000011ff007c0c */ /* 0x000fda000bf85340 */
[----:B------:R-:W-:Y:S05]  /*27e0*/  @P4 BRA `(.L_x_7232) ;  /* 0x0000000000084947 */ /* 0x000fea0003800000 */
[----:B------:R-:W-:Y:S05]  /*27f0*/  @P0 BRA `(.L_x_7233) ;  /* 0x0000000000200947 */ /* 0x000fea0003800000 */
[----:B------:R-:W-:Y:S05]  /*2800*/  BRA `(.L_x_7234) ;  /* 0x0000000000247947 */ /* 0x000fea0003800000 */
.L_x_7232:
[----:B-----5:R-:W-:-:S05]  /*2810*/  HADD2.F32 R14, -RZ, R44.H0_H0 ;  /* 0x2000002cff0e7230 */ /* 0x020fca0000004100 */
[----:B------:R-:W-:Y:S01]  /*2820*/  FADD.FTZ R162, R14, R162 ;  /* 0x000000a20ea27221 */ /* 0x000fe20000010000 */
[----:B------:R-:W-:Y:S06]  /*2830*/  BRA `(.L_x_7233) ;  /* 0x0000000000107947 */ /* 0x000fec0003800000 */
.L_x_7231:
[----:B-----5:R-:W-:-:S05]  /*2840*/  HADD2.F32 R14, -RZ, R48.H0_H0 ;  /* 0x20000030ff0e7230 */ /* 0x020fca0000004100 */
[----:B------:R-:W-:Y:S01]  /*2850*/  FADD.FTZ R162, R14, R162 ;  /* 0x000000a20ea27221 */ /* 0x000fe20000010000 */
[----:B------:R-:W-:-:S05]  /*2860*/  @P2 HADD2.F32 R14, -RZ, R44.H0_H0 ;  /* 0x2000002cff0e2230 */ /* 0x000fca0000004100 */
[----:B------:R-:W-:-:S07]  /*2870*/  @P2 FADD.FTZ R162, R14, R162 ;  /* 0x000000a20ea22221 */ /* 0x000fce0000010000 */
.L_x_7233:
[----:B------:R-:W-:-:S04]  /*2880*/  F2FP.F16.F32.PACK_AB R14, RZ, R162 ;  /* 0x000000a2ff0e723e */ /* 0x000fc800000000ff */
[----:B------:R-:W-:-:S07]  /*2890*/  PRMT R40, R14, 0x7610, R40 ;  /* 0x000076100e287816 */ /* 0x000fce0000000028 */
.L_x_7234:
[----:B------:R-:W-:Y:S01]  /*28a0*/  HADD2.F32 R161, -RZ, R152.H1_H1 ;  /* 0x30000098ffa17230 */ /* 0x000fe20000004100 */
[----:B------:R-:W-:Y:S06]  /*28b0*/  @P3 BRA `(.L_x_7235) ;  /* 0x0000000000203947 */ /* 0x000fec0003800000 */
[----:B------:R-:W-:-:S04]  /*28c0*/  ISETP.NE.U32.AND P4, PT, RZ, UR16, PT ;  /* 0x00000010ff007c0c */ /* 0x000fc8000bf85070 */
[----:B------:R-:W-:-:S13]  /*28d0*/  ISETP.NE.AND.EX P4, PT, RZ, UR17, PT, P4 ;  /* 0x00000011ff007c0c */ /* 0x000fda000bf85340 */
[----:B------:R-:W-:Y:S05]  /*28e0*/  @P4 BRA `(.L_x_7236) ;  /* 0x0000000000084947 */ /* 0x000fea0003800000 */
[----:B------:R-:W-:Y:S05]  /*28f0*/  @P0 BRA `(.L_x_7237) ;  /* 0x0000000000200947 */ /* 0x000fea0003800000 */
[----:B------:R-:W-:Y:S05]  /*2900*/  BRA `(.L_x_7238) ;  /* 0x0000000000247947 */ /* 0x000fea0003800000 */
.L_x_7236:
[----:B-----5:R-:W-:-:S05]  /*2910*/  HADD2.F32 R14, -RZ, R44.H1_H1 ;  /* 0x3000002cff0e7230 */ /* 0x020fca0000004100 */
[----:B------:R-:W-:Y:S01]  /*2920*/  FADD.FTZ R161, R14, R161 ;  /* 0x000000a10ea17221 */ /* 0x000fe20000010000 */
[----:B------:R-:W-:Y:S06]  /*2930*/  BRA `(.L_x_7237) ;  /* 0x0000000000107947 */ /* 0x000fec0003800000 */
.L_x_7235:
[----:B-----5:R-:W-:-:S05]  /*2940*/  HADD2.F32 R14, -RZ, R48.H1_H1 ;  /* 0x30000030ff0e7230 */ /* 0x020fca0000004100 */
[----:B------:R-:W-:Y:S01]  /*2950*/  FADD.FTZ R161, R14, R161 ;  /* 0x000000a10ea17221 */ /* 0x000fe20000010000 */
[----:B------:R-:W-:-:S05]  /*2960*/  @P2 HADD2.F32 R14, -RZ, R44.H1_H1 ;  /* 0x3000002cff0e2230 */ /* 0x000fca0000004100 */
[----:B------:R-:W-:-:S07]  /*2970*/  @P2 FADD.FTZ R161, R14, R161 ;  /* 0x000000a10ea12221 */ /* 0x000fce0000010000 */
.L_x_7237:
[----:B------:R-:W-:-:S04]  /*2980*/  F2FP.F16.F32.PACK_AB R14, RZ, R161 ;  /* 0x000000a1ff0e723e */ /* 0x000fc800000000ff */
[----:B------:R-:W-:-:S07]  /*2990*/  PRMT R40, R40, 0x5410, R14 ;  /* 0x0000541028287816 */ /* 0x000fce000000000e */
.L_x_7238:
[----:B------:R-:W-:Y:S01]  /*29a0*/  HADD2.F32 R160, -RZ, R153.H0_H0 ;  /* 0x20000099ffa07230 */ /* 0x000fe20000004100 */
[----:B------:R-:W-:Y:S06]  /*29b0*/  @P3 BRA `(.L_x_7239) ;  /* 0x0000000000203947 */ /* 0x000fec0003800000 */
[----:B------:R-:W-:-:S04]  /*29c0*/  ISETP.NE.U32.AND P4, PT, RZ, UR16, PT ;  /* 0x00000010ff007c0c */ /* 0x000fc8000bf85070 */
[----:B------:R-:W-:-:S13]  /*29d0*/  ISETP.NE.AND.EX P4, PT, RZ, UR17, PT, P4 ;  /* 0x00000011ff007c0c */ /* 0x000fda000bf85340 */
[----:B------:R-:W-:Y:S05]  /*29e0*/  @P4 BRA `(.L_x_7240) ;  /* 0x0000000000084947 */ /* 0x000fea0003800000 */
[----:B------:R-:W-:Y:S05]  /*29f0*/  @P0 BRA `(.L_x_7241) ;  /* 0x0000000000200947 */ /* 0x000fea0003800000 */
[----:B------:R-:W-:Y:S05]  /*2a00*/  BRA `(.L_x_7242) ;  /* 0x0000000000247947 */ /* 0x000fea0003800000 */
.L_x_7240:
[----:B-----5:R-:W-:-:S05]  /*2a10*/  HADD2.F32 R14, -RZ, R45.H0_H0 ;  /* 0x2000002dff0e7230 */ /* 0x020fca0000004100 */
[----:B------:R-:W-:Y:S01]  /*2a20*/  FADD.FTZ R160, R14, R160 ;  /* 0x000000a00ea07221 */ /* 0x000fe20000010000 */
[----:B------:R-:W-:Y:S06]  /*2a30*/  BRA `(.L_x_7241) ;  /* 0x0000000000107947 */ /* 0x000fec0003800000 */
.L_x_7239:
[----:B-----5:R-:W-:-:S05]  /*2a40*/  HADD2.F32 R14, -RZ, R49.H0_H0 ;  /* 0x20000031ff0e7230 */ /* 0x020fca0000004100 */
[----:B------:R-:W-:Y:S01]  /*2a50*/  FADD.FTZ R160, R14, R160 ;  /* 0x000000a00ea07221 */ /* 0x000fe20000010000 */
[----:B------:R-:W-:-:S05]  /*2a60*/  @P2 HADD2.F32 R14, -RZ, R45.H0_H0 ;  /* 0x2000002dff0e2230 */ /* 0x000fca0000004100 */
[----:B------:R-:W-:-:S07]  /*2a70*/  @P2 FADD.FTZ R160, R14, R160 ;  /* 0x000000a00ea02221 */ /* 0x000fce0000010000 */
.L_x_7241:
[----:B------:R-:W-:-:S04]  /*2a80*/  F2FP.F16.F32.PACK_AB R14, RZ, R160 ;  /* 0x000000a0ff0e723e */ /* 0x000fc800000000ff */
[----:B------:R-:W-:-:S07]  /*2a90*/  PRMT R41, R14, 0x7610, R41 ;  /* 0x000076100e297816 */ /* 0x000fce0000000029 */
.L_x_7242:
[----:B------:R-:W-:Y:S01]  /*2aa0*/  HADD2.F32 R159, -RZ, R153.H1_H1 ;  /* 0x30000099ff9f7230 */ /* 0x000fe20000004100 */
[----:B------:R-:W-:Y:S06]  /*2ab0*/  @P3 BRA `(.L_x_7243) ;  /* 0x0000000000203947 */ /* 0x000fec0003800000 */
[----:B------:R-:W-:-:S04]  /*2ac0*/  ISETP.NE.U32.AND P4, PT, RZ, UR16, PT ;  /* 0x00000010ff007c0c */ /* 0x000fc8000bf85070 */
[----:B------:R-:W-:-:S13]  /*2ad0*/  ISETP.NE.AND.EX P4, PT, RZ, UR17, PT, P4 ;  /* 0x00000011ff007c0c */ /* 0x000fda000bf85340 */
[----:B------:R-:W-:Y:S05]  /*2ae0*/  @P4 BRA `(.L_x_7244) ;  /* 0x0000000000084947 */ /* 0x000fea0003800000 */
[----:B------:R-:W-:Y:S05]  /*2af0*/  @P0 BRA `(.L_x_7245) ;  /* 0x0000000000200947 */ /* 0x000fea0003800000 */
[----:B------:R-:W-:Y:S05]  /*2b00*/  BRA `(.L_x_7246) ;  /* 0x0000000000247947 */ /* 0x000fea0003800000 */
.L_x_7244:
[----:B-----5:R-:W-:-:S05]  /*2b10*/  HADD2.F32 R14, -RZ, R45.H1_H1 ;  /* 0x3000002dff0e7230 */ /* 0x020fca0000004100 */
[----:B------:R-:W-:Y:S01]  /*2b20*/  FADD.FTZ R159, R14, R159 ;  /* 0x0000009f0e9f7221 */ /* 0x000fe20000010000 */
[----:B------:R-:W-:Y:S06]  /*2b30*/  BRA `(.L_x_7245) ;  /* 0x0000000000107947 */ /* 0x000fec0003800000 */
.L_x_7243:
[----:B-----5:R-:W-:-:S05]  /*2b40*/  HADD2.F32 R14, -RZ, R49.H1_H1 ;  /* 0x30000031ff0e7230 */ /* 0x020fca0000004100 */
[----:B------:R-:W-:Y:S01]  /*2b50*/  FADD.FTZ R159, R14, R159 ;  /* 0x0000009f0e9f7221 */ /* 0x000fe20000010000 */
[----:B------:R-:W-:-:S05]  /*2b60*/  @P2 HADD2.F32 R14, -RZ, R45.H1_H1 ;  /* 0x3000002dff0e2230 */ /* 0x000fca0000004100 */
[----:B------:R-:W-:-:S07]  /*2b70*/  @P2 FADD.FTZ R159, R14, R159 ;  /* 0x0000009f0e9f2221 */ /* 0x000fce0000010000 */
.L_x_7245:
[----:B------:R-:W-:-:S04]  /*2b80*/  F2FP.F16.F32.PACK_AB R14, RZ, R159 ;  /* 0x0000009fff0e723e */ /* 0x000fc800000000ff */
[----:B------:R-:W-:-:S07]  /*2b90*/  PRMT R41, R41, 0x5410, R14 ;  /* 0x0000541029297816 */ /* 0x000fce000000000e */
.L_x_7246:
[----:B------:R-:W-:Y:S01]  /*2ba0*/  HADD2.F32 R158, -RZ, R154.H0_H0 ;  /* 0x2000009aff9e7230 */ /* 0x000fe20000004100 */
[----:B------:R-:W-:Y:S06]  /*2bb0*/  @P3 BRA `(.L_x_7247) ;  /* 0x0000000000203947 */ /* 0x000fec0003800000 */
[----:B------:R-:W-:-:S04]  /*2bc0*/  ISETP.NE.U32.AND P4, PT, RZ, UR16, PT ;  /* 0x00000010ff007c0c */ /* 0x000fc8000bf85070 */
[----:B------:R-:W-:-:S13]  /*2bd0*/  ISETP.NE.AND.EX P4, PT, RZ, UR17, PT, P4 ;  /* 0x00000011ff007c0c */ /* 0x000fda000bf85340 */
[----:B------:R-:W-:Y:S05]  /*2be0*/  @P4 BRA `(.L_x_7248) ;  /* 0x0000000000084947 */ /* 0x000fea0003800000 */
[----:B------:R-:W-:Y:S05]  /*2bf0*/  @P0 BRA `(.L_x_7249) ;  /* 0x0000000000200947 */ /* 0x000fea0003800000 */
[----:B------:R-:W-:Y:S05]  /*2c00*/  BRA `(.L_x_7250) ;  /* 0x0000000000247947 */ /* 0x000fea0003800000 */
.L_x_7248:
[----:B-----5:R-:W-:-:S05]  /*2c10*/  HADD2.F32 R14, -RZ, R46.H0_H0 ;  /* 0x2000002eff0e7230 */ /* 0x020fca0000004100 */
[----:B------:R-:W-:Y:S01]  /*2c20*/  FADD.FTZ R158, R14, R158 ;  /* 0x0000009e0e9e7221 */ /* 0x000fe20000010000 */
[----:B------:R-:W-:Y:S06]  /*2c30*/  BRA `(.L_x_7249) ;  /* 0x0000000000107947 */ /* 0x000fec0003800000 */
.L_x_7247:
[----:B-----5:R-:W-:-:S05]  /*2c40*/  HADD2.F32 R14, -RZ, R50.H0_H0 ;  /* 0x20000032ff0e7230 */ /* 0x020fca0000004100 */
[----:B------:R-:W-:Y:S01]  /*2c50*/  FADD.FTZ R158, R14, R158 ;  /* 0x0000009e0e9e7221 */ /* 0x000fe20000010000 */
[----:B------:R-:W-:-:S05]  /*2c60*/  @P2 HADD2.F32 R14, -RZ, R46.H0_H0 ;  /* 0x2000002eff0e2230 */ /* 0x000fca0000004100 */
[----:B------:R-:W-:-:S07]  /*2c70*/  @P2 FADD.FTZ R158, R14, R158 ;  /* 0x0000009e0e9e2221 */ /* 0x000fce0000010000 */
.L_x_7249:
[----:B------:R-:W-:-:S04]  /*2c80*/  F2FP.F16.F32.PACK_AB R14, RZ, R158 ;  /* 0x0000009eff0e723e */ /* 0x000fc800000000ff */
[----:B------:R-:W-:-:S07]  /*2c90*/  PRMT R42, R14, 0x7610, R42 ;  /* 0x000076100e2a7816 */ /* 0x000fce000000002a */
.L_x_7250:
[----:B------:R-:W-:Y:S01]  /*2ca0*/  HADD2.F32 R157, -RZ, R154.H1_H1 ;  /* 0x3000009aff9d7230 */ /* 0x000fe20000004100 */
[----:B------:R-:W-:Y:S06]  /*2cb0*/  @P3 BRA `(.L_x_7251) ;  /* 0x0000000000203947 */ /* 0x000fec0003800000 */
[----:B------:R-:W-:-:S04]  /*2cc0*/  ISETP.NE.U32.AND P4, PT, RZ, UR16, PT ;  /* 0x00000010ff007c0c */ /* 0x000fc8000bf85070 */
[----:B------:R-:W-:-:S13]  /*2cd0*/  ISETP.NE.AND.EX P4, PT, RZ, UR17, PT, P4 ;  /* 0x00000011ff007c0c */ /* 0x000fda000bf85340 */
[----:B------:R-:W-:Y:S05]  /*2ce0*/  @P4 BRA `(.L_x_7252) ;  /* 0x0000000000084947 */ /* 0x000fea0003800000 */
[----:B------:R-:W-:Y:S05]  /*2cf0*/  @P0 BRA `(.L_x_7253) ;  /* 0x0000000000200947 */ /* 0x000fea0003800000 */
[----:B------:R-:W-:Y:S05]  /*2d00*/  BRA `(.L_x_7254) ;  /* 0x0000000000247947 */ /* 0x000fea0003800000 */
.L_x_7252:
[----:B-----5:R-:W-:-:S05]  /*2d10*/  HADD2.F32 R14, -RZ, R46.H1_H1 ;  /* 0x3000002eff0e7230 */ /* 0x020fca0000004100 */
[----:B------:R-:W-:Y:S01]  /*2d20*/  FADD.FTZ R157, R14, R157 ;  /* 0x0000009d0e9d7221 */ /* 0x000fe20000010000 */
[----:B------:R-:W-:Y:S06]  /*2d30*/  BRA `(.L_x_7253) ;  /* 0x0000000000107947 */ /* 0x000fec0003800000 */
.L_x_7251:
[----:B-----5:R-:W-:-:S05]  /*2d40*/  HADD2.F32 R14, -RZ, R50.H1_H1 ;  /* 0x30000032ff0e7230 */ /* 0x020fca0000004100 */
[----:B------:R-:W-:Y:S01]  /*2d50*/  FADD.FTZ R157, R14, R157 ;  /* 0x0000009d0e9d7221 */ /* 0x000fe20000010000 */
[----:B------:R-:W-:-:S05]  /*2d60*/  @P2 HADD2.F32 R14, -RZ, R46.H1_H1 ;  /* 0x3000002eff0e2230 */ /* 0x000fca0000004100 */
[----:B------:R-:W-:-:S07]  /*2d70*/  @P2 FADD.FTZ R157, R14, R157 ;  /* 0x0000009d0e9d2221 */ /* 0x000fce0000010000 */
.L_x_7253:
[----:B------:R-:W-:-:S04]  /*2d80*/  F2FP.F16.F32.PACK_AB R14, RZ, R157 ;  /* 0x0000009dff0e723e */ /* 0x000fc800000000ff */
[----:B------:R-:W-:-:S07]  /*2d90*/  PRMT R42, R42, 0x5410, R14 ;  /* 0x000054102a2a7816 */ /* 0x000fce000000000e */
.L_x_7254:
[----:B------:R-:W-:Y:S01]  /*2da0*/  HADD2.F32 R156, -RZ, R155.H0_H0 ;  /* 0x2000009bff9c7230 */ /* 0x000fe20000004100 */
[----:B------:R-:W-:Y:S06]  /*2db0*/  @P3 BRA `(.L_x_7255) ;  /* 0x0000000000203947 */ /* 0x000fec0003800000 */
[----:B------:R-:W-:-:S04]  /*2dc0*/  ISETP.NE.U32.AND P4, PT, RZ, UR16, PT ;  /* 0x00000010ff007c0c */ /* 0x000fc8000bf85070 */
[----:B------:R-:W-:-:S13]  /*2dd0*/  ISETP.NE.AND.EX P4, PT, RZ, UR17, PT, P4 ;  /* 0x00000011ff007c0c */ /* 0x000fda000bf85340 */
[----:B------:R-:W-:Y:S05]  /*2de0*/  @P4 BRA `(.L_x_7256) ;  /* 0x0000000000084947 */ /* 0x000fea0003800000 */
[----:B------:R-:W-:Y:S05]  /*2df0*/  @P0 BRA `(.L_x_7257) ;  /* 0x0000000000200947 */ /* 0x000fea0003800000 */
[----:B------:R-:W-:Y:S05]  /*2e00*/  BRA `(.L_x_7258) ;  /* 0x0000000000247947 */ /* 0x000fea0003800000 */
.L_x_7256:
[----:B-----5:R-:W-:-:S05]  /*2e10*/  HADD2.F32 R14, -RZ, R47.H0_H0 ;  /* 0x2000002fff0e7230 */ /* 0x020fca0000004100 */
[----:B------:R-:W-:Y:S01]  /*2e20*/  FADD.FTZ R156, R14, R156 ;  /* 0x0000009c0e9c7221 */ /* 0x000fe20000010000 */
[----:B------:R-:W-:Y:S06]  /*2e30*/  BRA `(.L_x_7257) ;  /* 0x0000000000107947 */ /* 0x000fec0003800000 */
.L_x_7255:
[----:B-----5:R-:W-:-:S05]  /*2e40*/  HADD2.F32 R14, -RZ, R51.H0_H0 ;  /* 0x20000033ff0e7230 */ /* 0x020fca0000004100 */
[----:B------:R-:W-:Y:S01]  /*2e50*/  FADD.FTZ R156, R14, R156 ;  /* 0x0000009c0e9c7221 */ /* 0x000fe20000010000 */
[----:B------:R-:W-:-:S05]  /*2e60*/  @P2 HADD2.F32 R14, -RZ, R47.H0_H0 ;  /* 0x2000002fff0e2230 */ /* 0x000fca0000004100 */
[----:B------:R-:W-:-:S07]  /*2e70*/  @P2 FADD.FTZ R156, R14, R156 ;  /* 0x0000009c0e9c2221 */ /* 0x000fce0000010000 */
.L_x_7257:
[----:B------:R-:W-:-:S04]  /*2e80*/  F2FP.F16.F32.PACK_AB R14, RZ, R156 ;  /* 0x0000009cff0e723e */ /* 0x000fc800000000ff */
[----:B------:R-:W-:-:S07]  /*2e90*/  PRMT R43, R14, 0x7610, R43 ;  /* 0x000076100e2b7816 */ /* 0x000fce000000002b */
.L_x_7258:
[----:B------:R-:W-:Y:S01]  /*2ea0*/  HADD2.F32 R155, -RZ, R155.H1_H1 ;  /* 0x3000009bff9b7230 */ /* 0x000fe20000004100 */
[----:B------:R-:W-:Y:S06]  /*2eb0*/  @P3 BRA `(.L_x_7259) ;  /* 0x0000000000203947 */ /* 0x000fec0003800000 */
[----:B------:R-:W-:-:S04]  /*2ec0*/  ISETP.NE.U32.AND P4, PT, RZ, UR16, PT ;  /* 0x00000010ff007c0c */ /* 0x000fc8000bf85070 */
[----:B------:R-:W-:-:S13]  /*2ed0*/  ISETP.NE.AND.EX P4, PT, RZ, UR17, PT, P4 ;  /* 0x00000011ff007c0c */ /* 0x000fda000bf85340 */
[----:B------:R-:W-:Y:S05]  /*2ee0*/  @P4 BRA `(.L_x_7260) ;  /* 0x0000000000084947 */ /* 0x000fea0003800000 */
[----:B------:R-:W-:Y:S05]  /*2ef0*/  @P0 BRA `(.L_x_7261) ;  /* 0x0000000000200947 */ /* 0x000fea0003800000 */
[----:B------:R-:W-:Y:S05]  /*2f00*/  BRA `(.L_x_7262) ;  /* 0x0000000000247947 */ /* 0x000fea0003800000 */
.L_x_7260:
[----:B-----5:R-:W-:-:S05]  /*2f10*/  HADD2.F32 R14, -RZ, R47.H1_H1 ;  /* 0x3000002fff0e7230 */ /* 0x020fca0000004100 */
[----:B------:R-:W-:Y:S01]  /*2f20*/  FADD.FTZ R155, R14, R155 ;  /* 0x0000009b0e9b7221 */ /* 0x000fe20000010000 */
[----:B------:R-:W-:Y:S06]  /*2f30*/  BRA `(.L_x_7261) ;  /* 0x0000000000107947 */ /* 0x000fec0003800000 */
.L_x_7259:
[----:B-----5:R-:W-:-:S05]  /*2f40*/  HADD2.F32 R14, -RZ, R51.H1_H1 ;  /* 0x30000033ff0e7230 */ /* 0x020fca0000004100 */
[----:B------:R-:W-:Y:S01]  /*2f50*/  FADD.FTZ R155, R14, R155 ;  /* 0x0000009b0e9b7221 */ /* 0x000fe20000010000 */
[----:B------:R-:W-:-:S05]  /*2f60*/  @P2 HADD2.F32 R14, -RZ, R47.H1_H1 ;  /* 0x3000002fff0e2230 */ /* 0x000fca0000004100 */
[----:B------:R-:W-:-:S07]  /*2f70*/  @P2 FADD.FTZ R155, R14, R155 ;  /* 0x0000009b0e9b2221 */ /* 0x000fce0000010000 */
.L_x_7261:
[----:B------:R-:W-:-:S04]  /*2f80*/  F2FP.F16.F32.PACK_AB R14, RZ, R155 ;  /* 0x0000009bff0e723e */ /* 0x000fc800000000ff */
[----:B------:R-:W-:-:S07]  /*2f90*/  PRMT R43, R43, 0x5410, R14 ;  /* 0x000054102b2b7816 */ /* 0x000fce000000000e */
.L_x_7262:
[----:B------:R-:W0:Y:S08]  /*2fa0*/  @P0 LDC.64 R14, c[0x0][0x238] ;  /* 0x00008e00ff0e0b82 */ /* 0x000e300000000a00 */
[----:B------:R-:W1:Y:S08]  /*2fb0*/  @P1 LDC.64 R16, c[0x0][0x228] ;  /* 0x00008a00ff101b82 */ /* 0x000e700000000a00 */
[----:B------:R-:W2:Y:S01]  /*2fc0*/  @P2 LDC.64 R18, c[0x0][0x230] ;  /* 0x00008c00ff122b82 */ /* 0x000ea20000000a00 */
[----:B0-----:R-:W-:-:S05]  /*2fd0*/  @P0 IMAD.WIDE.U32 R14, R145, 0x10, R14 ;  /* 0x00000010910e0825 */ /* 0x001fca00078e000e */
[----:B------:R0:W-:Y:S02]  /*2fe0*/  @P0 STG.E.128 desc[UR4][R14.64], R40 ;  /* 0x000000280e000986 */ /* 0x0001e4000c101d04 */
[----:B0-----:R-:W-:-:S05]  /*2ff0*/  IADD3 R14, R172, 0x40, RZ ;  /* 0x00000040ac0e7810 */ /* 0x001fca0007ffe0ff */
[----:B-1----:R-:W-:-:S04]  /*3000*/  @P1 IMAD.WIDE.U32 R16, R14, 0x10, R16 ;  /* 0x000000100e101825 */ /* 0x002fc800078e0010 */
[C---:B--2---:R-:W-:Y:S01]  /*3010*/  @P2 IMAD.WIDE.U32 R18, R14.reuse, 0x10, R18 ;  /* 0x000000100e122825 */ /* 0x044fe200078e0012 */
[----:B-----5:R0:W5:Y:S04]  /*3020*/  @P1 LDG.E.128 R48, desc[UR4][R16.64] ;  /* 0x0000000410301981 */ /* 0x020168000c1e1d00 */
[----:B------:R1:W5:Y:S01]  /*3030*/  @P2 LDG.E.128 R44, desc[UR4][R18.64] ;  /* 0x00000004122c2981 */ /* 0x000362000c1e1d00 */
[----:B0-----:R-:W-:-:S06]  /*3040*/  IMAD.WIDE.U32 R16, R14, 0x10, R204 ;  /* 0x000000100e107825 */ /* 0x001fcc00078e00cc */
[----:B------:R-:W2:Y:S02]  /*3050*/  LDG.E.128 R16, desc[UR4][R16.64] ;  /* 0x0000000410107981 */ /* 0x000ea4000c1e1d00 */
[----:B--2---:R-:W-:Y:S01]  /*3060*/  HADD2.F32 R144, -RZ, R16.H0_H0 ;  /* 0x20000010ff907230 */ /* 0x004fe20000004100 */
[----:B-1----:R-:W-:Y:S06]  /*3070*/  @P3 BRA `(.L_x_7263) ;  /* 0x0000000000203947 */ /* 0x002fec0003800000 */
[----:B------:R-:W-:-:S04]  /*3080*/  ISETP.NE.U32.AND P4, PT, RZ, UR16, PT ;  /* 0x00000010ff007c0c */ /* 0x000fc8000bf85070 */
[----:B------:R-:W-:-:S13]  /*3090*/  ISETP.NE.AND.EX P4, PT, RZ, UR17, PT, P4 ;  /* 0x00000011ff007c0c */ /* 0x000fda000bf85340 */
[----:B------:R-:W-:Y:S05]  /*30a0*/  @P4 BRA `(.L_x_7264) ;  /* 0x0000000000084947 */ /* 0x000fea0003800000 */
[----:B------:R-:W-:Y:S05]  /*30b0*/  @P0 BRA `(.L_x_7265) ;  /* 0x0000000000200947 */ /* 0x000fea0003800000 */
[----:B------:R-:W-:Y:S05]  /*30c0*/  BRA `(.L_x_7266) ;  /* 0x0000000000247947 */ /* 0x000fea0003800000 */
.L_x_7264:
[----:B-----5:R-:W-:-:S05]  /*30d0*/  HADD2.F32 R15, -RZ, R44.H0_H0 ;  /* 0x2000002cff0f7230 */ /* 0x020fca0000004100 */
[----:B------:R-:W-:Y:S01]  /*30e0*/  FADD.FTZ R144, R15, R144 ;  /* 0x000000900f907221 */ /* 0x000fe20000010000 */
[----:B------:R-:W-:Y:S06]  /*30f0*/  BRA `(.L_x_7265) ;  /* 0x0000000000107947 */ /* 0x000fec0003800000 */
.L_x_7263:
[----:B-----5:R-:W-:-:S05]  /*3100*/  HADD2.F32 R15, -RZ, R48.H0_H0 ;  /* 0x20000030ff0f7230 */ /* 0x020fca0000004100 */
[----:B------:R-:W-:Y:S01]  /*3110*/  FADD.FTZ R144, R15, R144 ;  /* 0x000000900f907221 */ /* 0x000fe20000010000 */
[----:B------:R-:W-:-:S05]  /*3120*/  @P2 HADD2.F32 R15, -RZ, R44.H0_H0 ;  /* 0x2000002cff0f2230 */ /* 0x000fca0000004100 */
[----:B------:R-:W-:-:S07]  /*3130*/  @P2 FADD.FTZ R144, R15, R144 ;  /* 0x000000900f902221 */ /* 0x000fce0000010000 */
.L_x_7265:
[----:B------:R-:W-:-:S04]  /*3140*/  F2FP.F16.F32.PACK_AB R15, RZ, R144 ;  /* 0x00000090ff0f723e */ /* 0x000fc800000000ff */
[----:B------:R-:W-:-:S07]  /*3150*/  PRMT R40, R15, 0x7610, R40 ;  /* 0x000076100f287816 */ /* 0x000fce0000000028 */
.L_x_7266:
[----:B------:R-:W-:Y:S01]  /*3160*/  HADD2.F32 R143, -RZ, R16.H1_H1 ;  /* 0x30000010ff8f7230 */ /* 0x000fe20000004100 */
[----:B------:R-:W-:Y:S06]  /*3170*/  @P3 BRA `(.L_x_7267) ;  /* 0x0000000000203947 */ /* 0x000fec0003800000 */
[----:B------:R-:W-:-:S04]  /*3180*/  ISETP.NE.U32.AND P4, PT, RZ, UR16, PT ;  /* 0x00000010ff007c0c */ /* 0x000fc8000bf85070 */
[----:B------:R-:W-:-:S13]  /*3190*/  ISETP.NE.AND.EX P4, PT, RZ, UR17, PT, P4 ;  /* 0x00000011ff007c0c */ /* 0x000fda000bf85340 */
[----:B------:R-:W-:Y:S05]  /*31a0*/  @P4 BRA `(.L_x_7268) ;  /* 0x0000000000084947 */ /* 0x000fea0003800000 */
[----:B------:R-:W-:Y:S05]  /*31b0*/  @P0 BRA `(.L_x_7269) ;  /* 0x0000000000200947 */ /* 0x000fea0003800000 */
[----:B------:R-:W-:Y:S05]  /*31c0*/  BRA `(.L_x_7270) ;  /* 0x0000000000247947 */ /* 0x000fea0003800000 */
.L_x_7268:
[----:B-----5:R-:W-:-:S05]  /*31d0*/  HADD2.F32 R15, -RZ, R44.H1_H1 ;  /* 0x3000002cff0f7230 */ /* 0x020fca0000004100 */
[----:B------:R-:W-:Y:S01]  /*31e0*/  FADD.FTZ R143, R15, R143 ;  /* 0x0000008f0f8f7221 */ /* 0x000fe20000010000 */
[----:B------:R-:W-:Y:S06]  /*31f0*/  BRA `(.L_x_7269) ;  /* 0x0000000000107947 */ /* 0x000fec0003800000 */
.L_x_7267:
[----:B-----5:R-:W-:-:S05]  /*3200*/  HADD2.F32 R15, -RZ, R48.H1_H1 ;  /* 0x30000030ff0f7230 */ /* 0x020fca0000004100 */
[----:B------:R-:W-:Y:S01]  /*3210*/  FADD.FTZ R143, R15, R143 ;  /* 0x0000008f0f8f7221 */ /* 0x000fe20000010000 */
[----:B------:R-:W-:-:S05]  /*3220*/  @P2 HADD2.F32 R15, -RZ, R44.H1_H1 ;  /* 0x3000002cff0f2230 */ /* 0x000fca0000004100 */
[----:B------:R-:W-:-:S07]  /*3230*/  @P2 FADD.FTZ R143, R15, R143 ;  /* 0x0000008f0f8f2221 */ /* 0x000fce0000010000 */
.L_x_7269:
[----:B------:R-:W-:-:S04]  /*3240*/  F2FP.F16.F32.PACK_AB R15, RZ, R143 ;  /* 0x0000008fff0f723e */ /* 0x000fc800000000ff */
[----:B------:R-:W-:-:S07]  /*3250*/  PRMT R40, R40, 0x5410, R15 ;  /* 0x0000541028287816 */ /* 0x000fce000000000f */
.L_x_7270:
[----:B------:R-:W-:Y:S01]  /*3260*/  HADD2.F32 R137, -RZ, R17.H0_H0 ;  /* 0x20000011ff897230 */ /* 0x000fe20000004100 */
[----:B------:R-:W-:Y:S06]  /*3270*/  @P3 BRA `(.L_x_7271) ;  /* 0x0000000000203947 */ /* 0x000fec0003800000 */
[----:B------:R-:W-:-:S04]  /*3280*/  ISETP.NE.U32.AND P4, PT, RZ, UR16, PT ;  /* 0x00000010ff007c0c */ /* 0x000fc8000bf85070 */
[----:B------:R-:W-:-:S13]  /*3290*/  ISETP.NE.AND.EX P4, PT, RZ, UR17, PT, P4 ;  /* 0x00000011ff007c0c */ /* 0x000fda000bf85340 */
[----:B------:R-:W-:Y:S05]  /*32a0*/  @P4 BRA `(.L_x_7272) ;  /* 0x0000000000084947 */ /* 0x000fea0003800000 */
[----:B------:R-:W-:Y:S05]  /*32b0*/  @P0 BRA `(.L_x_7273) ;  /* 0x0000000000200947 */ /* 0x000fea0003800000 */
[----:B------:R-:W-:Y:S05]  /*32c0*/  BRA `(.L_x_7274) ;  /* 0x0000000000247947 */ /* 0x000fea0003800000 */
.L_x_7272:
[----:B-----5:R-:W-:-:S05]  /*32d0*/  HADD2.F32 R15, -RZ, R45.H0_H0 ;  /* 0x2000002dff0f7230 */ /* 0x020fca0000004100 */
[----:B------:R-:W-:Y:S01]  /*32e0*/  FADD.FTZ R137, R15, R137 ;  /* 0x000000890f897221 */ /* 0x000fe20000010000 */
[----:B------:R-:W-:Y:S06]  /*32f0*/  BRA `(.L_x_7273) ;  /* 0x0000000000107947 */ /* 0x000fec0003800000 */
.L_x_7271:
[----:B-----5:R-:W-:-:S05]  /*3300*/  HADD2.F32 R15, -RZ, R49.H0_H0 ;  /* 0x20000031ff0f7230 */ /* 0x020fca0000004100 */
[----:B------:R-:W-:Y:S01]  /*3310*/  FADD.FTZ R137, R15, R137 ;  /* 0x000000890f897221 */ /* 0x000fe20000010000 */
[----:B------:R-:W-:-:S05]  /*3320*/  @P2 HADD2.F32 R15, -RZ, R45.H0_H0 ;  /* 0x2000002dff0f2230 */ /* 0x000fca0000004100 */
[----:B------:R-:W-:-:S07]  /*3330*/  @P2 FADD.FTZ R137, R15, R137 ;  /* 0x000000890f892221 */ /* 0x000fce0000010000 */
.L_x_7273:
[----:B------:R-:W-:-:S04]  /*3340*/  F2FP.F16.F32.PACK_AB R15, RZ, R137 ;  /* 0x00000089ff0f723e */ /* 0x000fc800000000ff */
[----:B------:R-:W-:-:S07]  /*3350*/  PRMT R41, R15, 0x7610, R41 ;  /* 0x000076100f297816 */ /* 0x000fce0000000029 */
.L_x_7274:
[----:B------:R-:W-:Y:S01]  /*3360*/  HADD2.F32 R138, -RZ, R17.H1_H1 ;  /* 0x30000011ff8a7230 */ /* 0x000fe20000004100 */
[----:B------:R-:W-:Y:S06]  /*3370*/  @P3 BRA `(.L_x_7275) ;  /* 0x0000000000203947 */ /* 0x000fec0003800000 */
[----:B------:R-:W-:-:S04]  /*3380*/  ISETP.NE.U32.AND P4, PT, RZ, UR16, PT ;  /* 0x00000010ff007c0c */ /* 0x000fc8000bf85070 */
[----:B------:R-:W-:-:S13]  /*3390*/  ISETP.NE.AND.EX P4, PT, RZ, UR17, PT, P4 ;  /* 0x00000011ff007c0c */ /* 0x000fda000bf85340 */
[----:B------:R-:W-:Y:S05]  /*33a0*/  @P4 BRA `(.L_x_7276) ;  /* 0x0000000000084947 */ /* 0x000fea0003800000 */
[----:B------:R-:W-:Y:S05]  /*33b0*/  @P0 BRA `(.L_x_7277) ;  /* 0x0000000000200947 */ /* 0x000fea0003800000 */
[----:B------:R-:W-:Y:S05]  /*33c0*/  BRA `(.L_x_7278) ;  /* 0x0000000000247947 */ /* 0x000fea0003800000 */
.L_x_7276:
[----:B-----5:R-:W-:-:S05]  /*33d0*/  HADD2.F32 R15, -RZ, R45.H1_H1 ;  /* 0x3000002dff0f7230 */ /* 0x020fca0000004100 */
[----:B------:R-:W-:Y:S01]  /*33e0*/  FADD.FTZ R138, R15, R138 ;  /* 0x0000008a0f8a7221 */ /* 0x000fe20000010000 */
[----:B------:R-:W-:Y:S06]  /*33f0*/  BRA `(.L_x_7277) ;  /* 0x0000000000107947 */ /* 0x000fec0003800000 */
.L_x_7275:
[----:B-----5:R-:W-:-:S05]  /*3400*/  HADD2.F32 R15, -RZ, R49.H1_H1 ;  /* 0x30000031ff0f7230 */ /* 0x020fca0000004100 */
[----:B------:R-:W-:Y:S01]  /*3410*/  FADD.FTZ R138, R15, R138 ;  /* 0x0000008a0f8a7221 */ /* 0x000fe20000010000 */
[----:B------:R-:W-:-:S05]  /*3420*/  @P2 HADD2.F32 R15, -RZ, R45.H1_H1 ;  /* 0x3000002dff0f2230 */ /* 0x000fca0000004100 */
[----:B------:R-:W-:-:S07]  /*3430*/  @P2 FADD.FTZ R138, R15, R138 ;  /* 0x0000008a0f8a2221 */ /* 0x000fce0000010000 */
.L_x_7277:
[----:B------:R-:W-:-:S04]  /*3440*/  F2FP.F16.F32.PACK_AB R15, RZ, R138 ;  /* 0x0000008aff0f723e */ /* 0x000fc800000000ff */
[----:B------:R-:W-:-:S07]  /*3450*/  PRMT R41, R41, 0x5410, R15 ;  /* 0x0000541029297816 */ /* 0x000fce000000000f */
.L_x_7278:
[----:B------:R-:W-:Y:S01]  /*3460*/  HADD2.F32 R139, -RZ, R18.H0_H0 ;  /* 0x20000012ff8b7230 */ /* 0x000fe20000004100 */
[----:B------:R-:W-:Y:S06]  /*3470*/  @P3 BRA `(.L_x_7279) ;  /* 0x0000000000203947 */ /* 0x000fec0003800000 */
[----:B------:R-:W-:-:S04]  /*3480*/  ISETP.NE.U32.AND P4, PT, RZ, UR16, PT ;  /* 0x00000010ff007c0c */ /* 0x000fc8000bf85070 */
[----:B------:R-:W-:-:S13]  /*3490*/  ISETP.NE.AND.EX P4, PT, RZ, UR17, PT, P4 ;  /* 0x00000011ff007c0c */ /* 0x000fda000bf85340 */
[----:B------:R-:W-:Y:S05]  /*34a0*/  @P4 BRA `(.L_x_7280) ;  /* 0x0000000000084947 */ /* 0x000fea0003800000 */
[----:B------:R-:W-:Y:S05]  /*34b0*/  @P0 BRA `(.L_x_7281) ;  /* 0x0000000000200947 */ /* 0x000fea0003800000 */
[----:B------:R-:W-:Y:S05]  /*34c0*/  BRA `(.L_x_7282) ;  /* 0x0000000000247947 */ /* 0x000fea0003800000 */
.L_x_7280:
[----:B-----5:R-:W-:-:S05]  /*34d0*/  HADD2.F32 R15, -RZ, R46.H0_H0 ;  /* 0x2000002eff0f7230 */ /* 0x020fca0000004100 */
[----:B------:R-:W-:Y:S01]  /*34e0*/  FADD.FTZ R139, R15, R139 ;  /* 0x0000008b0f8b7221 */ /* 0x000fe20000010000 */
[----:B------:R-:W-:Y:S06]  /*34f0*/  BRA `(.L_x_7281) ;  /* 0x0000000000107947 */ /* 0x000fec0003800000 */
.L_x_7279:
[----:B-----5:R-:W-:-:S05]  /*3500*/  HADD2.F32 R15, -RZ, R50.H0_H0 ;  /* 0x20000032ff0f7230 */ /* 0x020fca0000004100 */
[----:B------:R-:W-:Y:S01]  /*3510*/  FADD.FTZ R139, R15, R139 ;  /* 0x0000008b0f8b7221 */ /* 0x000fe20000010000 */
[----:B------:R-:W-:-:S05]  /*3520*/  @P2 HADD2.F32 R15, -RZ, R46.H0_H0 ;  /* 0x2000002eff0f2230 */ /* 0x000fca0000004100 */
[----:B------:R-:W-:-:S07]  /*3530*/  @P2 FADD.FTZ R139, R15, R139 ;  /* 0x0000008b0f8b2221 */ /* 0x000fce0000010000 */
.L_x_7281:
[----:B------:R-:W-:-:S04]  /*3540*/  F2FP.F16.F32.PACK_AB R15, RZ, R139 ;  /* 0x0000008bff0f723e */ /* 0x000fc800000000ff */
[----:B------:R-:W-:-:S07]  /*3550*/  PRMT R42, R15, 0x7610, R42 ;  /* 0x000076100f2a7816 */ /* 0x000fce000000002a */
.L_x_7282:
[----:B------:R-:W-:Y:S01]  /*3560*/  HADD2.F32 R140, -RZ, R18.H1_H1 ;  /* 0x30000012ff8c7230 */ /* 0x000fe20000004100 */
[----:B------:R-:W-:Y:S06]  /*3570*/  @P3 BRA `(.L_x_7283) ;  /* 0x0000000000203947 */ /* 0x000fec0003800000 */
[----:B------:R-:W-:-:S04]  /*3580*/  ISETP.NE.U32.AND P4, PT, RZ, UR16, PT ;  /* 0x00000010ff007c0c */ /* 0x000fc8000bf85070 */
[----:B------:R-:W-:-:S13]  /*3590*/  ISETP.NE.AND.EX P4, PT, RZ, UR17, PT, P4 ;  /* 0x00000011ff007c0c */ /* 0x000fda000bf85340 */
[----:B------:R-:W-:Y:S05]  /*35a0*/  @P4 BRA `(.L_x_7284) ;  /* 0x0000000000084947 */ /* 0x000fea0003800000 */
[----:B------:R-:W-:Y:S05]  /*35b0*/  @P0 BRA `(.L_x_7285) ;  /* 0x0000000000200947 */ /* 0x000fea0003800000 */
[----:B------:R-:W-:Y:S05]  /*35c0*/  BRA `(.L_x_7286) ;  /* 0x0000000000247947 */ /* 0x000fea0003800000 */
.L_x_7284:
[----:B-----5:R-:W-:-:S05]  /*35d0*/  HADD2.F32 R15, -RZ, R46.H1_H1 ;  /* 0x3000002eff0f7230 */ /* 0x020fca0000004100 */
[----:B------:R-:W-:Y:S01]  /*35e0*/  FADD.FTZ R140, R15, R140 ;  /* 0x0000008c0f8c7221 */ /* 0x000fe20000010000 */
[----:B------:R-:W-:Y:S06]  /*35f0*/  BRA `(.L_x_7285) ;  /* 0x0000000000107947 */ /* 0x000fec0003800000 */
.L_x_7283:
[----:B-----5:R-:W-:-:S05]  /*3600*/  HADD2.F32 R15, -RZ, R50.H1_H1 ;  /* 0x30000032ff0f7230 */ /* 0x020fca0000004100 */
[----:B------:R-:W-:Y:S01]  /*3610*/  FADD.FTZ R140, R15, R140 ;  /* 0x0000008c0f8c7221 */ /* 0x000fe20000010000 */
[----:B------:R-:W-:-:S05]  /*3620*/  @P2 HADD2.F32 R15, -RZ, R46.H1_H1 ;  /* 0x3000002eff0f2230 */ /* 0x000fca0000004100 */
[----:B------:R-:W-:-:S07]  /*3630*/  @P2 FADD.FTZ R140, R15, R140 ;  /* 0x0000008c0f8c2221 */ /* 0x000fce0000010000 */
.L_x_7285:
[----:B------:R-:W-:-:S04]  /*3640*/  F2FP.F16.F32.PACK_AB R15, RZ, R140 ;  /* 0x0000008cff0f723e */ /* 0x000fc800000000ff */
[----:B------:R-:W-:-:S07]  /*3650*/  PRMT R42, R42, 0x5410, R15 ;  /* 0x000054102a2a7816 */ /* 0x000fce000000000f */
.L_x_7286:
[----:B------:R-:W-:Y:S01]  /*3660*/  HADD2.F32 R141, -RZ, R19.H0_H0 ;  /* 0x20000013ff8d7230 */ /* 0x000fe20000004100 */
[----:B------:R-:W-:Y:S06]  /*3670*/  @P3 BRA `(.L_x_7287) ;  /* 0x0000000000203947 */ /* 0x000fec0003800000 */
[----:B------:R-:W-:-:S04]  /*3680*/  ISETP.NE.U32.AND P4, PT, RZ, UR16, PT ;  /* 0x00000010ff007c0c */ /* 0x000fc8000bf85070 */
[----:B------:R-:W-:-:S13]  /*3690*/  ISETP.NE.AND.EX P4, PT, RZ, UR17, PT, P4 ;  /* 0x00000011ff007c0c */ /* 0x000fda000bf85340 */
[----:B------:R-:W-:Y:S05]  /*36a0*/  @P4 BRA `(.L_x_7288) ;  /* 0x0000000000084947 */ /* 0x000fea0003800000 */
[----:B------:R-:W-:Y:S05]  /*36b0*/  @P0 BRA `(.L_x_7289) ;  /* 0x0000000000200947 */ /* 0x000fea0003800000 */
[----:B------:R-:W-:Y:S05]  /*36c0*/  BRA `(.L_x_7290) ;  /* 0x0000000000247947 */ /* 0x000fea0003800000 */
.L_x_7288:
[----:B-----5:R-:W-:-:S05]  /*36d0*/  HADD2.F32 R15, -RZ, R47.H0_H0 ;  /* 0x2000002fff0f7230 */ /* 0x020fca0000004100 */
[----:B------:R-:W-:Y:S01]  /*36e0*/  FADD.FTZ R141, R15, R141 ;  /* 0x0000008d0f8d7221 */ /* 0x000fe20000010000 */
[----:B------:R-:W-:Y:S06]  /*36f0*/  BRA `(.L_x_7289) ;  /* 0x0000000000107947 */ /* 0x000fec0003800000 */
.L_x_7287:
[----:B-----5:R-:W-:-:S05]  /*3700*/  HADD2.F32 R15, -RZ, R51.H0_H0 ;  /* 0x20000033ff0f7230 */ /* 0x020fca0000004100 */
[----:B------:R-:W-:Y:S01]  /*3710*/  FADD.FTZ R141, R15, R141 ;  /* 0x0000008d0f8d7221 */ /* 0x000fe20000010000 */
[----:B------:R-:W-:-:S05]  /*3720*/  @P2 HADD2.F32 R15, -RZ, R47.H0_H0 ;  /* 0x2000002fff0f2230 */ /* 0x000fca0000004100 */
[----:B------:R-:W-:-:S07]  /*3730*/  @P2 FADD.FTZ R141, R15, R141 ;  /* 0x0000008d0f8d2221 */ /* 0x000fce0000010000 */
.L_x_7289:
[----:B------:R-:W-:-:S04]  /*3740*/  F2FP.F16.F32.PACK_AB R15, RZ, R141 ;  /* 0x0000008dff0f723e */ /* 0x000fc800000000ff */
[----:B------:R-:W-:-:S07]  /*3750*/  PRMT R43, R15, 0x7610, R43 ;  /* 0x000076100f2b7816 */ /* 0x000fce000000002b */
.L_x_7290:
[----:B------:R-:W-:Y:S01]  /*3760*/  HADD2.F32 R142, -RZ, R19.H1_H1 ;  /* 0x30000013ff8e7230 */ /* 0x000fe20000004100 */
[----:B------:R-:W-:Y:S06]  /*3770*/  @P3 BRA `(.L_x_7291) ;  /* 0x0000000000203947 */ /* 0x000fec0003800000 */
[----:B------:R-:W-:-:S04]  /*3780*/  ISETP.NE.U32.AND P4, PT, RZ, UR16, PT ;  /* 0x00000010ff007c0c */ /* 0x000fc8000bf85070 */
[----:B------:R-:W-:-:S13]  /*3790*/  ISETP.NE.AND.EX P4, PT, RZ, UR17, PT, P4 ;  /* 0x00000011ff007c0c */ /* 0x000fda000bf85340 */
[----:B------:R-:W-:Y:S05]  /*37a0*/  @P4 BRA `(.L_x_7292) ;  /* 0x0000000000084947 */ /* 0x000fea0003800000 */
[----:B------:R-:W-:Y:S05]  /*37b0*/  @P0 BRA `(.L_x_7293) ;  /* 0x0000000000200947 */ /* 0x000fea0003800000 */
[----:B------:R-:W-:Y:S05]  /*37c0*/  BRA `(.L_x_7294) ;  /* 0x0000000000247947 */ /* 0x000fea0003800000 */
.L_x_7292:
[----:B-----5:R-:W-:-:S05]  /*37d0*/  HADD2.F32 R15, -RZ, R47.H1_H1 ;  /* 0x3000002fff0f7230 */ /* 0x020fca0000004100 */
[----:B------:R-:W-:Y:S01]  /*37e0*/  FADD.FTZ R142, R15, R142 ;  /* 0x0000008e0f8e7221 */ /* 0x000fe20000010000 */
[----:B------:R-:W-:Y:S06]  /*37f0*/  BRA `(.L_x_7293) ;  /* 0x0000000000107947 */ /* 0x000fec0003800000 */
.L_x_7291:
[----:B-----5:R-:W-:-:S05]  /*3800*/  HADD2.F32 R15, -RZ, R51.H1_H1 ;  /* 0x30000033ff0f7230 */ /* 0x020fca0000004100 */
[----:B------:R-:W-:Y:S01]  /*3810*/  FADD.FTZ R142, R15, R142 ;  /* 0x0000008e0f8e7221 */ /* 0x000fe20000010000 */
[----:B------:R-:W-:-:S05]  /*3820*/  @P2 HADD2.F32 R15, -RZ, R47.H1_H1 ;  /* 0x3000002fff0f2230 */ /* 0x000fca0000004100 */
[----:B------:R-:W-:-:S07]  /*3830*/  @P2 FADD.FTZ R142, R15, R142 ;  /* 0x0000008e0f8e2221 */ /* 0x000fce0000010000 */
.L_x_7293:
[----:B------:R-:W-:-:S04]  /*3840*/  F2FP.F16.F32.PACK_AB R15, RZ, R142 ;  /* 0x0000008eff0f723e */ /* 0x000fc800000000ff */
[----:B------:R-:W-:-:S07]  /*3850*/  PRMT R43, R43, 0x5410, R15 ;  /* 0x000054102b2b7816 */ /* 0x000fce000000000f */
.L_x_7294:
[----:B------:R-:W0:Y:S01]  /*3860*/  @P0 LDC.64 R20, c[0x0][0x238] ;  /* 0x00008e00ff140b82 */ /* 0x000e220000000a00 */
[----:B------:R-:W-:-:S07]  /*3870*/  IADD3 R15, R172, 0x60, RZ ;  /* 0x00000060ac0f7810 */ /* 0x000fce0007ffe0ff */
[----:B------:R-:W1:Y:S08]  /*3880*/  @P2 LDC.64 R18, c[0x0][0x230] ;  /* 0x00008c00ff122b82 */ /* 0x000e700000000a00 */
[----:B------:R-:W2:Y:S01]  /*3890*/  @P1 LDC.64 R16, c[0x0][0x228] ;  /* 0x00008a00ff101b82 */ /* 0x000ea20000000a00 */
[----:B0-----:R-:W-:-:S05]  /*38a0*/  @P0 IMAD.WIDE.U32 R20, R14, 0x10, R20 ;  /* 0x000000100e140825 */ /* 0x001fca00078e0014 */
[----:B------:R0:W-:Y:S01]  /*38b0*/  @P0 STG.E.128 desc[UR4][R20.64], R40 ;  /* 0x0000002814000986 */ /* 0x0001e2000c101d04 */
[----:B-1----:R-:W-:-:S05]  /*38c0*/  @P2 IMAD.WIDE.U32 R18, R15, 0x10, R18 ;  /* 0x000000100f122825 */ /* 0x002fca00078e0012 */
[----:B-----5:R-:W5:Y:S01]  /*38d0*/  @P2 LDG.E.128 R44, desc[UR4][R18.64] ;  /* 0x00000004122c2981 */ /* 0x020f62000c1e1d00 */
[----:B--2---:R-:W-:-:S05]  /*38e0*/  @P1 IMAD.WIDE.U32 R16, R15, 0x10, R16 ;  /* 0x000000100f101825 */ /* 0x004fca00078e0010 */
[----:B------:R1:W5:Y:S01]  /*38f0*/  @P1 LDG.E.128 R48, desc[UR4][R16.64] ;  /* 0x0000000410301981 */ /* 0x000362000c1e1d00 */
[----:B0-----:R-:W-:-:S06]  /*3900*/  IMAD.WIDE.U32 R20, R15, 0x10, R204 ;  /* 0x000000100f147825 */ /* 0x001fcc00078e00cc */
[----:B------:R-:W1:Y:S02]  /*3910*/  LDG.E.128 R20, desc[UR4][R20.64] ;  /* 0x0000000414147981 */ /* 0x000e64000c1e1d00 */
[----:B-1----:R-:W-:Y:S01]  /*3920*/  HADD2.F32 R16, -RZ, R20.H0_H0 ;  /* 0x20000014ff107230 */ /* 0x002fe20000004100 */
[----:B------:R-:W-:Y:S06]  /*3930*/  @P3 BRA `(.L_x_7295) ;  /* 0x0000000000203947 */ /* 0x000fec0003800000 */
[----:B------:R-:W-:-:S04]  /*3940*/  ISETP.NE.U32.AND P4, PT, RZ, UR16, PT ;  /* 0x00000010ff007c0c */ /* 0x000fc8000bf85070 */
[----:B------:R-:W-:-:S13]  /*3950*/  ISETP.NE.AND.EX P4, PT, RZ, UR17, PT, P4 ;  /* 0x00000011ff007c0c */ /* 0x000fda000bf85340 */
[----:B------:R-:W-:Y:S05]  /*3960*/  @P4 BRA `(.L_x_7296) ;  /* 0x0000000000084947 */ /* 0x000fea0003800000 */
[----:B------:R-:W-:Y:S05]  /*3970*/  @P0 BRA `(.L_x_7297) ;  /* 0x0000000000200947 */ /* 0x000fea0003800000 */
[----:B------:R-:W-:Y:S05]  /*3980*/  BRA `(.L_x_7298) ;  /* 0x0000000000247947 */ /* 0x000fea0003800000 */
.L_x_7296:
[----:B-----5:R-:W-:-:S05]  /*3990*/  HADD2.F32 R17, -RZ, R44.H0_H0 ;  /* 0x2000002cff117230 */ /* 0x020fca0000004100 */
[----:B------:R-:W-:Y:S01]  /*39a0*/  FADD.FTZ R16, R17, R16 ;  /* 0x0000001011107221 */ /* 0x000fe20000010000 */
[----:B------:R-:W-:Y:S06]  /*39b0*/  BRA `(.L_x_7297) ;  /* 0x0000000000107947 */ /* 0x000fec0003800000 */
.L_x_7295:
[----:B-----5:R-:W-:-:S05]  /*39c0*/  HADD2.F32 R17, -RZ, R48.H0_H0 ;  /* 0x20000030ff117230 */ /* 0x020fca0000004100 */
[----:B------:R-:W-:Y:S01]  /*39d0*/  FADD.FTZ R16, R17, R16 ;  /* 0x0000001011107221 */ /* 0x000fe20000010000 */
[----:B------:R-:W-:-:S05]  /*39e0*/  @P2 HADD2.F32 R17, -RZ, R44.H0_H0 ;  /* 0x2000002cff112230 */ /* 0x000fca0000004100 */
[----:B------:R-:W-:-:S07]  /*39f0*/  @P2 FADD.FTZ R16, R17, R16 ;  /* 0x0000001011102221 */ /* 0x000fce0000010000 */
.L_x_7297:
[----:B------:R-:W-:-:S04]  /*3a00*/  F2FP.F16.F32.PACK_AB R17, RZ, R16 ;  /* 0x00000010ff11723e */ /* 0x000fc800000000ff */
[----:B------:R-:W-:-:S07]  /*3a10*/  PRMT R40, R17, 0x7610, R40 ;  /* 0x0000761011287816 */ /* 0x000fce0000000028 */
.L_x_7298:
[----:B------:R-:W-:Y:S01]  /*3a20*/  HADD2.F32 R17, -RZ, R20.H1_H1 ;  /* 0x30000014ff117230 */ /* 0x000fe20000004100 */
[----:B------:R-:W-:Y:S06]  /*3a30*/  @P3 BRA `(.L_x_7299) ;  /* 0x0000000000203947 */ /* 0x000fec0003800000 */
[----:B------:R-:W-:-:S04]  /*3a40*/  ISETP.NE.U32.AND P4, PT, RZ, UR16, PT ;  /* 0x00000010ff007c0c */ /* 0x000fc8000bf85070 */
[----:B------:R-:W-:-:S13]  /*3a50*/  ISETP.NE.AND.EX P4, PT, RZ, UR17, PT, P4 ;  /* 0x00000011ff007c0c */ /* 0x000fda000bf85340 */
[----:B------:R-:W-:Y:S05]  /*3a60*/  @P4 BRA `(.L_x_7300) ;  /* 0x0000000000084947 */ /* 0x000fea0003800000 */
[----:B------:R-:W-:Y:S05]  /*3a70*/  @P0 BRA `(.L_x_7301) ;  /* 0x0000000000200947 */ /* 0x000fea0003800000 */
[----:B------:R-:W-:Y:S05]  /*3a80*/  BRA `(.L_x_7302) ;  /* 0x0000000000247947 */ /* 0x000fea0003800000 */
.L_x_7300:
[----:B-----5:R-:W-:-:S05]  /*3a90*/  HADD2.F32 R18, -RZ, R44.H1_H1 ;  /* 0x3000002cff127230 */ /* 0x020fca0000004100 */
[----:B------:R-:W-:Y:S01]  /*3aa0*/  FADD.FTZ R17, R18, R17 ;  /* 0x0000001112117221 */ /* 0x000fe20000010000 */
[----:B------:R-:W-:Y:S06]  /*3ab0*/  BRA `(.L_x_7301) ;  /* 0x0000000000107947 */ /* 0x000fec0003800000 */
.L_x_7299:
[----:B-----5:R-:W-:-:S05]  /*3ac0*/  HADD2.F32 R18, -RZ, R48.H1_H1 ;  /* 0x30000030ff127230 */ /* 0x020fca0000004100 */
[----:B------:R-:W-:Y:S01]  /*3ad0*/  FADD.FTZ R17, R18, R17 ;  /* 0x0000001112117221 */ /* 0x000fe20000010000 */
[----:B------:R-:W-:-:S05]  /*3ae0*/  @P2 HADD2.F32 R18, -RZ, R44.H1_H1 ;  /* 0x3000002cff122230 */ /* 0x000fca0000004100 */
[----:B------:R-:W-:-:S07]  /*3af0*/  @P2 FADD.FTZ R17, R18, R17 ;  /* 0x0000001112112221 */ /* 0x000fce0000010000 */
.L_x_7301:
[----:B------:R-:W-:-:S04]  /*3b00*/  F2FP.F16.F32.PACK_AB R18, RZ, R17 ;  /* 0x00000011ff12723e */ /* 0x000fc800000000ff */
[----:B------:R-:W-:-:S07]  /*3b10*/  PRMT R40, R40, 0x5410, R18 ;  /* 0x0000541028287816 */ /* 0x000fce0000000012 */
.L_x_7302:
[----:B------:R-:W-:Y:S01]  /*3b20*/  HADD2.F32 R18, -RZ, R21.H0_H0 ;  /* 0x20000015ff127230 */ /* 0x000fe20000004100 */
[----:B------:R-:W-:Y:S06]  /*3b30*/  @P3 BRA `(.L_x_7303) ;  /* 0x0000000000203947 */ /* 0x000fec0003800000 */
[----:B------:R-:W-:-:S04]  /*3b40*/  ISETP.NE.U32.AND P4, PT, RZ, UR16, PT ;  /* 0x00000010ff007c0c */ /* 0x000fc8000bf85070 */
[----:B------:R-:W-:-:S13]  /*3b50*/  ISETP.NE.AND.EX P4, PT, RZ, UR17, PT, P4 ;  /* 0x00000011ff007c0c */ /* 0x000fda000bf85340 */
[----:B------:R-:W-:Y:S05]  /*3b60*/  @P4 BRA `(.L_x_7304) ;  /* 0x0000000000084947 */ /* 0x000fea0003800000 */
[----:B------:R-:W-:Y:S05]  /*3b70*/  @P0 BRA `(.L_x_7305) ;  /* 0x0000000000200947 */ /* 0x000fea0003800000 */
[----:B------:R-:W-:Y:S05]  /*3b80*/  BRA `(.L_x_7306) ;  /* 0x0000000000247947 */ /* 0x000fea0003800000 */
.L_x_7304:
[----:B-----5:R-:W-:-:S05]  /*3b90*/  HADD2.F32 R19, -RZ, R45.H0_H0 ;  /* 0x2000002dff137230 */ /* 0x020fca0000004100 */
[----:B------:R-:W-:Y:S01]  /*3ba0*/  FADD.FTZ R18, R19, R18 ;  /* 0x0000001213127221 */ /* 0x000fe20000010000 */
[----:B------:R-:W-:Y:S06]  /*3bb0*/  BRA `(.L_x_7305) ;  /* 0x0000000000107947 */ /* 0x000fec0003800000 */
.L_x_7303:
[----:B-----5:R-:W-:-:S05]  /*3bc0*/  HADD2.F32 R19, -RZ, R49.H0_H0 ;  /* 0x20000031ff137230 */ /* 0x020fca0000004100 */
[----:B------:R-:W-:Y:S01]  /*3bd0*/  FADD.FTZ R18, R19, R18 ;  /* 0x0000001213127221 */ /* 0x000fe20000010000 */
[----:B------:R-:W-:-:S05]  /*3be0*/  @P2 HADD2.F32 R19, -RZ, R45.H0_H0 ;  /* 0x2000002dff132230 */ /* 0x000fca0000004100 */
[----:B------:R-:W-:-:S07]  /*3bf0*/  @P2 FADD.FTZ R18, R19, R18 ;  /* 0x0000001213122221 */ /* 0x000fce0000010000 */
.L_x_7305:
[----:B------:R-:W-:-:S04]  /*3c00*/  F2FP.F16.F32.PACK_AB R19, RZ, R18 ;  /* 0x00000012ff13723e */ /* 0x000fc800000000ff */
[----:B------:R-:W-:-:S07]  /*3c10*/  PRMT R41, R19, 0x7610, R41 ;  /* 0x0000761013297816 */ /* 0x000fce0000000029 */
.L_x_7306:
[----:B------:R-:W-:Y:S01]  /*3c20*/  HADD2.F32 R19, -RZ, R21.H1_H1 ;  /* 0x30000015ff137230 */ /* 0x000fe20000004100 */
[----:B------:R-:W-:Y:S06]  /*3c30*/  @P3 BRA `(.L_x_7307) ;  /* 0x0000000000203947 */ /* 0x000fec0003800000 */
[----:B------:R-:W-:-:S04]  /*3c40*/  ISETP.NE.U32.AND P4, PT, RZ, UR16, PT ;  /* 0x00000010ff007c0c */ /* 0x000fc8000bf85070 */
[----:B------:R-:W-:-:S13]  /*3c50*/  ISETP.NE.AND.EX P4, PT, RZ, UR17, PT, P4 ;  /* 0x00000011ff007c0c */ /* 0x000fda000bf85340 */
[----:B------:R-:W-:Y:S05]  /*3c60*/  @P4 BRA `(.L_x_7308) ;  /* 0x0000000000084947 */ /* 0x000fea0003800000 */
[----:B------:R-:W-:Y:S05]  /*3c70*/  @P0 BRA `(.L_x_7309) ;  /* 0x0000000000200947 */ /* 0x000fea0003800000 */
[----:B------:R-:W-:Y:S05]  /*3c80*/  BRA `(.L_x_7310) ;  /* 0x0000000000247947 */ /* 0x000fea0003800000 */
.L_x_7308:
[----:B-----5:R-:W-:-:S05]  /*3c90*/  HADD2.F32 R20, -RZ, R45.H1_H1 ;  /* 0x3000002dff147230 */ /* 0x020fca0000004100 */
[----:B------:R-:W-:Y:S01]  /*3ca0*/  FADD.FTZ R19, R20, R19 ;  /* 0x0000001314137221 */ /* 0x000fe20000010000 */
[----:B------:R-:W-:Y:S06]  /*3cb0*/  BRA `(.L_x_7309) ;  /* 0x0000000000107947 */ /* 0x000fec0003800000 */
.L_x_7307:
[----:B-----5:R-:W-:-:S05]  /*3cc0*/  HADD2.F32 R20, -RZ, R49.H1_H1 ;  /* 0x30000031ff147230 */ /* 0x020fca0000004100 */
[----:B------:R-:W-:Y:S01]  /*3cd0*/  FADD.FTZ R19, R20, R19 ;  /* 0x0000001314137221 */ /* 0x000fe20000010000 */
[----:B------:R-:W-:-:S05]  /*3ce0*/  @P2 HADD2.F32 R20, -RZ, R45.H1_H1 ;  /* 0x3000002dff142230 */ /* 0x000fca0000004100 */
[----:B------:R-:W-:-:S07]  /*3cf0*/  @P2 FADD.FTZ R19, R20, R19 ;  /* 0x0000001314132221 */ /* 0x000fce0000010000 */
.L_x_7309:
[----:B------:R-:W-:-:S04]  /*3d00*/  F2FP.F16.F32.PACK_AB R20, RZ, R19 ;  /* 0x00000013ff14723e */ /* 0x000fc800000000ff */
[----:B------:R-:W-:-:S07]  /*3d10*/  PRMT R41, R41, 0x5410, R20 ;  /* 0x0000541029297816 */ /* 0x000fce0000000014 */
.L_x_7310:
[----:B------:R-:W-:Y:S01]  /*3d20*/  HADD2.F32 R20, -RZ, R22.H0_H0 ;  /* 0x20000016ff147230 */ /* 0x000fe20000004100 */
[----:B------:R-:W-:Y:S06]  /*3d30*/  @P3 BRA `(.L_x_7311) ;  /* 0x0000000000203947 */ /* 0x000fec0003800000 */
[----:B------:R-:W-:-:S04]  /*3d40*/  ISETP.NE.U32.AND P4, PT, RZ, UR16, PT ;  /* 0x00000010ff007c0c */ /* 0x000fc8000bf85070 */
[----:B------:R-:W-:-:S13]  /*3d50*/  ISETP.NE.AND.EX P4, PT, RZ, UR17, PT, P4 ;  /* 0x00000011ff007c0c */ /* 0x000fda000bf85340 */
[----:B------:R-:W-:Y:S05]  /*3d60*/  @P4 BRA `(.L_x_7312) ;  /* 0x0000000000084947 */ /* 0x000fea0003800000 */
[----:B------:R-:W-:Y:S05]  /*3d70*/  @P0 BRA `(.L_x_7313) ;  /* 0x0000000000200947 */ /* 0x000fea0003800000 */
[----:B------:R-:W-:Y:S05]  /*3d80*/  BRA `(.L_x_7314) ;  /* 0x0000000000247947 */ /* 0x000fea0003800000 */
.L_x_7312:
[----:B-----5:R-:W-:-:S05]  /*3d90*/  HADD2.F32 R21, -RZ, R46.H0_H0 ;  /* 0x2000002eff157230 */ /* 0x020fca0000004100 */
[----:B------:R-:W-:Y:S01]  /*3da0*/  FADD.FTZ R20, R21, R20 ;  /* 0x0000001415147221 */ /* 0x000fe20000010000 */
[----:B------:R-:W-:Y:S06]  /*3db0*/  BRA `(.L_x_7313) ;  /* 0x0000000000107947 */ /* 0x000fec0003800000 */
.L_x_7311:
[----:B-----5:R-:W-:-:S05]  /*3dc0*/  HADD2.F32 R21, -RZ, R50.H0_H0 ;  /* 0x20000032ff157230 */ /* 0x020fca0000004100 */
[----:B------:R-:W-:Y:S01]  /*3dd0*/  FADD.FTZ R20, R21, R20 ;  /* 0x0000001415147221 */ /* 0x000fe20000010000 */
[----:B------:R-:W-:-:S05]  /*3de0*/  @P2 HADD2.F32 R21, -RZ, R46.H0_H0 ;  /* 0x2000002eff152230 */ /* 0x000fca0000004100 */
[----:B------:R-:W-:-:S07]  /*3df0*/  @P2 FADD.FTZ R20, R21, R20 ;  /* 0x0000001415142221 */ /* 0x000fce0000010000 */
.L_x_7313:
[----:B------:R-:W-:-:S04]  /*3e00*/  F2FP.F16.F32.PACK_AB R21, RZ, R20 ;  /* 0x00000014ff15723e */ /* 0x000fc800000000ff */
[----:B------:R-:W-:-:S07]  /*3e10*/  PRMT R42, R21, 0x7610, R42 ;  /* 0x00007610152a7816 */ /* 0x000fce000000002a */
.L_x_7314:
[----:B------:R-:W-:Y:S01]  /*3e20*/  HADD2.F32 R21, -RZ, R22.H1_H1 ;  /* 0x30000016ff157230 */ /* 0x000fe20000004100 */
[----:B------:R-:W-:Y:S06]  /*3e30*/  @P3 BRA `(.L_x_7315) ;  /* 0x0000000000203947 */ /* 0x000fec0003800000 */
[----:B------:R-:W-:-:S04]  /*3e40*/  ISETP.NE.U32.AND P4, PT, RZ, UR16, PT ;  /* 0x00000010ff007c0c */ /* 0x000fc8000bf85070 */
[----:B------:R-:W-:-:S13]  /*3e50*/  ISETP.NE.AND.EX P4, PT, RZ, UR17, PT, P4 ;  /* 0x00000011ff007c0c */ /* 0x000fda000bf85340 */
[----:B------:R-:W-:Y:S05]  /*3e60*/  @P4 BRA `(.L_x_7316) ;  /* 0x0000000000084947 */ /* 0x000fea0003800000 */
[----:B------:R-:W-:Y:S05]  /*3e70*/  @P0 BRA `(.L_x_7317) ;  /* 0x0000000000200947 */ /* 0x000fea0003800000 */
[----:B------:R-:W-:Y:S05]  /*3e80*/  BRA `(.L_x_7318) ;  /* 0x0000000000247947 */ /* 0x000fea0003800000 */
.L_x_7316:
[----:B-----5:R-:W-:-:S05]  /*3e90*/  HADD2.F32 R22, -RZ, R46.H1_H1 ;  /* 0x3000002eff167230 */ /* 0x020fca0000004100 */
[----:B------:R-:W-:Y:S01]  /*3ea0*/  FADD.FTZ R21, R22, R21 ;  /* 0x0000001516157221 */ /* 0x000fe20000010000 */
[----:B------:R-:W-:Y:S06]  /*3eb0*/  BRA `(.L_x_7317) ;  /* 0x0000000000107947 */ /* 0x000fec0003800000 */
.L_x_7315:
[----:B-----5:R-:W-:-:S05]  /*3ec0*/  HADD2.F32 R22, -RZ, R50.H1_H1 ;  /* 0x30000032ff167230 */ /* 0x020fca0000004100 */
[----:B------:R-:W-:Y:S01]  /*3ed0*/  FADD.FTZ R21, R22, R21 ;  /* 0x0000001516157221 */ /* 0x000fe20000010000 */
[----:B------:R-:W-:-:S05]  /*3ee0*/  @P2 HADD2.F32 R22, -RZ, R46.H1_H1 ;  /* 0x3000002eff162230 */ /* 0x000fca0000004100 */
[----:B------:R-:W-:-:S07]  /*3ef0*/  @P2 FADD.FTZ R21, R22, R21 ;  /* 0x0000001516152221 */ /* 0x000fce0000010000 */
.L_x_7317:
[----:B------:R-:W-:-:S04]  /*3f00*/  F2FP.F16.F32.PACK_AB R22, RZ, R21 ;  /* 0x00000015ff16723e */ /* 0x000fc800000000ff */
[----:B------:R-:W-:-:S07]  /*3f10*/  PRMT R42, R42, 0x5410, R22 ;  /* 0x000054102a2a7816 */ /* 0x000fce0000000016 */
.L_x_7318:
[----:B------:R-:W-:Y:S01]  /*3f20*/  HADD2.F32 R22, -RZ, R23.H0_H0 ;  /* 0x20000017ff167230 */ /* 0x000fe20000004100 */
[----:B------:R-:W-:Y:S06]  /*3f30*/  @P3 BRA `(.L_x_7319) ;  /* 0x0000000000203947 */ /* 0x000fec0003800000 */
[----:B------:R-:W-:-:S04]  /*3f40*/  ISETP.NE.U32.AND P4, PT, RZ, UR16, PT ;  /* 0x00000010ff007c0c */ /* 0x000fc8000bf85070 */
[----:B------:R-:W-:-:S13]  /*3f50*/  ISETP.NE.AND.EX P4, PT, RZ, UR17, PT, P4 ;  /* 0x00000011ff007c0c */ /* 0x000fda000bf85340 */
[----:B------:R-:W-:Y:S05]  /*3f60*/  @P4 BRA `(.L_x_7320) ;  /* 0x0000000000084947 */ /* 0x000fea0003800000 */
[----:B------:R-:W-:Y:S05]  /*3f70*/  @P0 BRA `(.L_x_7321) ;  /* 0x0000000000200947 */ /* 0x000fea0003800000 */
[----:B------:R-:W-:Y:S05]  /*3f80*/  BRA `(.L_x_7322) ;  /* 0x0000000000247947 */ /* 0x000fea0003800000 */
.L_x_7320:
[----:B-----5:R-:W-:-:S05]  /*3f90*/  HADD2.F32 R24, -RZ, R47.H0_H0 ;  /* 0x2000002fff187230 */ /* 0x020fca0000004100 */
[----:B------:R-:W-:Y:S01]  /*3fa0*/  FADD.FTZ R22, R24, R22 ;  /* 0x0000001618167221 */ /* 0x000fe20000010000 */
[----:B------:R-:W-:Y:S06]  /*3fb0*/  BRA `(.L_x_7321) ;  /* 0x0000000000107947 */ /* 0x000fec0003800000 */
.L_x_7319:
[----:B-----5:R-:W-:-:S05]  /*3fc0*/  HADD2.F32 R24, -RZ, R51.H0_H0 ;  /* 0x20000033ff187230 */ /* 0x020fca0000004100 */
[----:B------:R-:W-:Y:S01]  /*3fd0*/  FADD.FTZ R22, R24, R22 ;  /* 0x0000001618167221 */ /* 0x000fe20000010000 */
[----:B------:R-:W-:-:S05]  /*3fe0*/  @P2 HADD2.F32 R24, -RZ, R47.H0_H0 ;  /* 0x2000002fff182230 */ /* 0x000fca0000004100 */
[----:B------:R-:W-:-:S07]  /*3ff0*/  @P2 FADD.FTZ R22, R24, R22 ;  /* 0x0000001618162221 */ /* 0x000fce0000010000 */
.L_x_7321:
[----:B------:R-:W-:-:S04]  /*4000*/  F2FP.F16.F32.PACK_AB R24, RZ, R22 ;  /* 0x00000016ff18723e */ /* 0x000fc800000000ff */
[----:B------:R-:W-:-:S07]  /*4010*/  PRMT R43, R24, 0x7610, R43 ;  /* 0x00007610182b7816 */ /* 0x000fce000000002b */
.L_x_7322:
[----:B------:R-:W-:Y:S01]  /*4020*/  HADD2.F32 R23, -RZ, R23.H1_H1 ;  /* 0x30000017ff177230 */ /* 0x000fe20000004100 */
[----:B------:R-:W-:Y:S06]  /*4030*/  @P3 BRA `(.L_x_7323) ;  /* 0x0000000000203947 */ /* 0x000fec0003800000 */
[----:B------:R-:W-:-:S04]  /*4040*/  ISETP.NE.U32.AND P4, PT, RZ, UR16, PT ;  /* 0x00000010ff007c0c */ /* 0x000fc8000bf85070 */
[----:B------:R-:W-:-:S13]  /*4050*/  ISETP.NE.AND.EX P4, PT, RZ, UR17, PT, P4 ;  /* 0x00000011ff007c0c */ /* 0x000fda000bf85340 */
[----:B------:R-:W-:Y:S05]  /*4060*/  @P4 BRA `(.L_x_7324) ;  /* 0x0000000000084947 */ /* 0x000fea0003800000 */
[----:B------:R-:W-:Y:S05]  /*4070*/  @P0 BRA `(.L_x_7325) ;  /* 0x0000000000200947 */ /* 0x000fea0003800000 */
[----:B------:R-:W-:Y:S05]  /*4080*/  BRA `(.L_x_7326) ;  /* 0x0000000000247947 */ /* 0x000fea0003800000 */
.L_x_7324:
[----:B-----5:R-:W-:-:S05]  /*4090*/  HADD2.F32 R24, -RZ, R47.H1_H1 ;  /* 0x3000002fff187230 */ /* 0x020fca0000004100 */
[----:B------:R-:W-:Y:S01]  /*40a0*/  FADD.FTZ R23, R24, R23 ;  /* 0x0000001718177221 */ /* 0x000fe20000010000 */
[----:B------:R-:W-:Y:S06]  /*40b0*/  BRA `(.L_x_7325) ;  /* 0x0000000000107947 */ /* 0x000fec0003800000 */
.L_x_7323:
[----:B-----5:R-:W-:-:S05]  /*40c0*/  HADD2.F32 R24, -RZ, R51.H1_H1 ;  /* 0x30000033ff187230 */ /* 0x020fca0000004100 */
[----:B------:R-:W-:Y:S01]  /*40d0*/  FADD.FTZ R23, R24, R23 ;  /* 0x0000001718177221 */ /* 0x000fe20000010000 */
[----:B------:R-:W-:-:S05]  /*40e0*/  @P2 HADD2.F32 R24, -RZ, R47.H1_H1 ;  /* 0x3000002fff182230 */ /* 0x000fca0000004100 */
[----:B------:R-:W-:-:S07]  /*40f0*/  @P2 FADD.FTZ R23, R24, R23 ;  /* 0x0000001718172221 */ /* 0x000fce0000010000 */
.L_x_7325:
[----:B------:R-:W-:-:S04]  /*4100*/  F2FP.F16.F32.PACK_AB R24, RZ, R23 ;  /* 0x00000017ff18723e */ /* 0x000fc800000000ff */
[----:B------:R-:W-:-:S07]  /*4110*/  PRMT R43, R43, 0x5410, R24 ;  /* 0x000054102b2b7816 */ /* 0x000fce0000000018 */
.L_x_7326:
[----:B------:R-:W0:Y:S08]  /*4120*/  @P0 LDC.64 R24, c[0x0][0x238] ;  /* 0x00008e00ff180b82 */ /* 0x000e300000000a00 */
[----:B------:R-:W1:Y:S08]  /*4130*/  @P1 LDC.64 R26, c[0x0][0x228] ;  /* 0x00008a00ff1a1b82 */ /* 0x000e700000000a00 */
[----:B------:R-:W2:Y:S01]  /*4140*/  @P2 LDC.64 R28, c[0x0][0x230] ;  /* 0x00008c00ff1c2b82 */ /* 0x000ea20000000a00 */
[----:B0-----:R-:W-:-:S05]  /*4150*/  @P0 IMAD.WIDE.U32 R24, R15, 0x10, R24 ;  /* 0x000000100f180825 */ /* 0x001fca00078e0018 */
[----:B------:R0:W-:Y:S02]  /*4160*/  @P0 STG.E.128 desc[UR4][R24.64], R40 ;  /* 0x0000002818000986 */ /* 0x0001e4000c101d04 */
[----:B0-----:R-:W-:-:S05]  /*4170*/  IADD3 R24, R172, 0x80, RZ ;  /* 0x00000080ac187810 */ /* 0x001fca0007ffe0ff */
[----:B------:R-:W-:-:S04]  /*4180*/  IMAD.WIDE.U32 R32, R24, 0x10, R204 ;  /* 0x0000001018207825 */ /* 0x000fc800078e00cc */
[C---:B-1----:R-:W-:Y:S02]  /*4190*/  @P1 IMAD.WIDE.U32 R26, R24.reuse, 0x10, R26 ;  /* 0x00000010181a1825 */ /* 0x042fe400078e001a */
[----:B------:R-:W3:Y:S02]  /*41a0*/  LDG.E.128 R32, desc[UR4][R32.64] ;  /* 0x0000000420207981 */ /* 0x000ee4000c1e1d00 */
[----:B--2---:R-:W-:Y:S02]  /*41b0*/  @P2 IMAD.WIDE.U32 R28, R24, 0x10, R28 ;  /* 0x00000010181c2825 */ /* 0x004fe400078e001c */
        /* <DEDUP_REMOVED lines=9> */
.L_x_7328:
[----:B-----5:R-:W-:-:S05]  /*4250*/  HADD2.F32 R26, -RZ, R44.H0_H0 ;  /* 0x2000002cff1a7230 */ /* 0x020fca0000004100 */
[----:B------:R-:W-:Y:S01]  /*4260*/  FADD.FTZ R25, R26, R25 ;  /* 0x000000191a197221 */ /* 0x000fe20000010000 */
[----:B------:R-:W-:Y:S06]  /*4270*/  BRA `(.L_x_7329) ;  /* 0x0000000000107947 */ /* 0x000fec0003800000 */
.L_x_7327:
[----:B-----5:R-:W-:-:S05]  /*4280*/  HADD2.F32 R26, -RZ, R48.H0_H0 ;  /* 0x20000030ff1a7230 */ /* 0x020fca0000004100 */
[----:B------:R-:W-:Y:S01]  /*4290*/  FADD.FTZ R25, R26, R25 ;  /* 0x000000191a197221 */ /* 0x000fe20000010000 */
[----:B------:R-:W-:-:S05]  /*42a0*/  @P2 HADD2.F32 R26, -RZ, R44.H0_H0 ;  /* 0x2000002cff1a2230 */ /* 0x000fca0000004100 */
[----:B------:R-:W-:-:S07]  /*42b0*/  @P2 FADD.FTZ R25, R26, R25 ;  /* 0x000000191a192221 */ /* 0x000fce0000010000 */
.L_x_7329:
[----:B------:R-:W-:-:S04]  /*42c0*/  F2FP.F16.F32.PACK_AB R26, RZ, R25 ;  /* 0x00000019ff1a723e */ /* 0x000fc800000000ff */
[----:B------:R-:W-:-:S07]  /*42d0*/  PRMT R40, R26, 0x7610, R40 ;  /* 0x000076101a287816 */ /* 0x000fce0000000028 */
.L_x_7330:
[----:B------:R-:W-:Y:S01]  /*42e0*/  HADD2.F32 R26, -RZ, R32.H1_H1 ;  /* 0x30000020ff1a7230 */ /* 0x000fe20000004100 */
[----:B------:R-:W-:Y:S06]  /*42f0*/  @P3 BRA `(.L_x_7331) ;  /* 0x0000000000203947 */ /* 0x000fec0003800000 */
[----:B------:R-:W-:-:S04]  /*4300*/  ISETP.NE.U32.AND P4, PT, RZ, UR16, PT ;  /* 0x00000010ff007c0c */ /* 0x000fc8000bf85070 */
[----:B------:R-:W-:-:S13]  /*4310*/  ISETP.NE.AND.EX P4, PT, RZ, UR17, PT, P4 ;  /* 0x00000011ff007c0c */ /* 0x000fda000bf85340 */
[----:B------:R-:W-:Y:S05]  /*4320*/  @P4 BRA `(.L_x_7332) ;  /* 0x0000000000084947 */ /* 0x000fea0003800000 */
[----:B------:R-:W-:Y:S05]  /*4330*/  @P0 BRA `(.L_x_7333) ;  /* 0x0000000000200947 */ /* 0x000fea0003800000 */
[----:B------:R-:W-:Y:S05]  /*4340*/  BRA `(.L_x_7334) ;  /* 0x0000000000247947 */ /* 0x000fea0003800000 */
.L_x_7332:
[----:B-----5:R-:W-:-:S05]  /*4350*/  HADD2.F32 R27, -RZ, R44.H1_H1 ;  /* 0x3000002cff1b7230 */ /* 0x020fca0000004100 */
[----:B------:R-:W-:Y:S01]  /*4360*/  FADD.FTZ R26, R27, R26 ;  /* 0x0000001a1b1a7221 */ /* 0x000fe20000010000 */
[----:B------:R-:W-:Y:S06]  /*4370*/  BRA `(.L_x_7333) ;  /* 0x0000000000107947 */ /* 0x000fec0003800000 */
.L_x_7331:
[----:B-----5:R-:W-:-:S05]  /*4380*/  HADD2.F32 R27, -RZ, R48.H1_H1 ;  /* 0x30000030ff1b7230 */ /* 0x020fca0000004100 */
[----:B------:R-:W-:Y:S01]  /*4390*/  FADD.FTZ R26, R27, R26 ;  /* 0x0000001a1b1a7221 */ /* 0x000fe20000010000 */
[----:B------:R-:W-:-:S05]  /*43a0*/  @P2 HADD2.F32 R27, -RZ, R44.H1_H1 ;  /* 0x3000002cff1b2230 */ /* 0x000fca0000004100 */
[----:B------:R-:W-:-:S07]  /*43b0*/  @P2 FADD.FTZ R26, R27, R26 ;  /* 0x0000001a1b1a2221 */ /* 0x000fce0000010000 */
.L_x_7333:
[----:B------:R-:W-:-:S04]  /*43c0*/  F2FP.F16.F32.PACK_AB R27, RZ, R26 ;  /* 0x0000001aff1b723e */ /* 0x000fc800000000ff */
[----:B------:R-:W-:-:S07]  /*43d0*/  PRMT R40, R40, 0x5410, R27 ;  /* 0x0000541028287816 */ /* 0x000fce000000001b */
.L_x_7334:
[----:B------:R-:W-:Y:S01]  /*43e0*/  HADD2.F32 R27, -RZ, R33.H0_H0 ;  /* 0x20000021ff1b7230 */ /* 0x000fe20000004100 */
[----:B------:R-:W-:Y:S06]  /*43f0*/  @P3 BRA `(.L_x_7335) ;  /* 0x0000000000203947 */ /* 0x000fec0003800000 */
[----:B------:R-:W-:-:S04]  /*4400*/  ISETP.NE.U32.AND P4, PT, RZ, UR16, PT ;  /* 0x00000010ff007c0c */ /* 0x000fc8000bf85070 */
[----:B------:R-:W-:-:S13]  /*4410*/  ISETP.NE.AND.EX P4, PT, RZ, UR17, PT, P4 ;  /* 0x00000011ff007c0c */ /* 0x000fda000bf85340 */
[----:B------:R-:W-:Y:S05]  /*4420*/  @P4 BRA `(.L_x_7336) ;  /* 0x0000000000084947 */ /* 0x000fea0003800000 */
[----:B------:R-:W-:Y:S05]  /*4430*/  @P0 BRA `(.L_x_7337) ;  /* 0x0000000000200947 */ /* 0x000fea0003800000 */
[----:B------:R-:W-:Y:S05]  /*4440*/  BRA `(.L_x_7338) ;  /* 0x0000000000247947 */ /* 0x000fea0003800000 */
.L_x_7336:
[----:B-----5:R-:W-:-:S05]  /*4450*/  HADD2.F32 R28, -RZ, R45.H0_H0 ;  /* 0x2000002dff1c7230 */ /* 0x020fca0000004100 */
[----:B------:R-:W-:Y:S01]  /*4460*/  FADD.FTZ R27, R28, R27 ;  /* 0x0000001b1c1b7221 */ /* 0x000fe20000010000 */
[----:B------:R-:W-:Y:S06]  /*4470*/  BRA `(.L_x_7337) ;  /* 0x0000000000107947 */ /* 0x000fec0003800000 */
.L_x_7335:
[----:B-----5:R-:W-:-:S05]  /*4480*/  HADD2.F32 R28, -RZ, R49.H0_H0 ;  /* 0x20000031ff1c7230 */ /* 0x020fca0000004100 */
[----:B------:R-:W-:Y:S01]  /*4490*/  FADD.FTZ R27, R28, R27 ;  /* 0x0000001b1c1b7221 */ /* 0x000fe20000010000 */
[----:B------:R-:W-:-:S05]  /*44a0*/  @P2 HADD2.F32 R28, -RZ, R45.H0_H0 ;  /* 0x2000002dff1c2230 */ /* 0x000fca0000004100 */
[----:B------:R-:W-:-:S07]  /*44b0*/  @P2 FADD.FTZ R27, R28, R27 ;  /* 0x0000001b1c1b2221 */ /* 0x000fce0000010000 */
.L_x_7337:
[----:B------:R-:W-:-:S04]  /*44c0*/  F2FP.F16.F32.PACK_AB R28, RZ, R27 ;  /* 0x0000001bff1c723e */ /* 0x000fc800000000ff */
[----:B------:R-:W-:-:S07]  /*44d0*/  PRMT R41, R28, 0x7610, R41 ;  /* 0x000076101c297816 */ /* 0x000fce0000000029 */
.L_x_7338:
[----:B------:R-:W-:Y:S01]  /*44e0*/  HADD2.F32 R28, -RZ, R33.H1_H1 ;  /* 0x30000021ff1c7230 */ /* 0x000fe20000004100 */
[----:B------:R-:W-:Y:S06]  /*44f0*/  @P3 BRA `(.L_x_7339) ;  /* 0x0000000000203947 */ /* 0x000fec0003800000 */
[----:B------:R-:W-:-:S04]  /*4500*/  ISETP.NE.U32.AND P4, PT, RZ, UR16, PT ;  /* 0x00000010ff007c0c */ /* 0x000fc8000bf85070 */
[----:B------:R-:W-:-:S13]  /*4510*/  ISETP.NE.AND.EX P4, PT, RZ, UR17, PT, P4 ;  /* 0x00000011ff007c0c */ /* 0x000fda000bf85340 */
[----:B------:R-:W-:Y:S05]  /*4520*/  @P4 BRA `(.L_x_7340) ;  /* 0x0000000000084947 */ /* 0x000fea0003800000 */
[----:B------:R-:W-:Y:S05]  /*4530*/  @P0 BRA `(.L_x_7341) ;  /* 0x0000000000200947 */ /* 0x000fea0003800000 */
[----:B------:R-:W-:Y:S05]  /*4540*/  BRA `(.L_x_7342) ;  /* 0x0000000000247947 */ /* 0x000fea0003800000 */
.L_x_7340:
[----:B-----5:R-:W-:-:S05]  /*4550*/  HADD2.F32 R29, -RZ, R45.H1_H1 ;  /* 0x3000002dff1d7230 */ /* 0x020fca0000004100 */
[----:B------:R-:W-:Y:S01]  /*4560*/  FADD.FTZ R28, R29, R28 ;  /* 0x0000001c1d1c7221 */ /* 0x000fe20000010000 */
[----:B------:R-:W-:Y:S06]  /*4570*/  BRA `(.L_x_7341) ;  /* 0x0000000000107947 */ /* 0x000fec0003800000 */
.L_x_7339:
[----:B-----5:R-:W-:-:S05]  /*4580*/  HADD2.F32 R29, -RZ, R49.H1_H1 ;  /* 0x30000031ff1d7230 */ /* 0x020fca0000004100 */
[----:B------:R-:W-:Y:S01]  /*4590*/  FADD.FTZ R28, R29, R28 ;  /* 0x0000001c1d1c7221 */ /* 0x000fe20000010000 */
[----:B------:R-:W-:-:S05]  /*45a0*/  @P2 HADD2.F32 R29, -RZ, R45.H1_H1 ;  /* 0x3000002dff1d2230 */ /* 0x000fca0000004100 */
[----:B------:R-:W-:-:S07]  /*45b0*/  @P2 FADD.FTZ R28, R29, R28 ;  /* 0x0000001c1d1c2221 */ /* 0x000fce0000010000 */
.L_x_7341:
[----:B------:R-:W-:-:S04]  /*45c0*/  F2FP.F16.F32.PACK_AB R29, RZ, R28 ;  /* 0x0000001cff1d723e */ /* 0x000fc800000000ff */
[----:B------:R-:W-:-:S07]  /*45d0*/  PRMT R41, R41, 0x5410, R29 ;  /* 0x0000541029297816 */ /* 0x000fce000000001d */
.L_x_7342:
[----:B------:R-:W-:Y:S01]  /*45e0*/  HADD2.F32 R29, -RZ, R34.H0_H0 ;  /* 0x20000022ff1d7230 */ /* 0x000fe20000004100 */
[----:B------:R-:W-:Y:S06]  /*45f0*/  @P3 BRA `(.L_x_7343) ;  /* 0x0000000000203947 */ /* 0x000fec0003800000 */
[----:B------:R-:W-:-:S04]  /*4600*/  ISETP.NE.U32.AND P4, PT, RZ, UR16, PT ;  /* 0x00000010ff007c0c */ /* 0x000fc8000bf85070 */
[----:B------:R-:W-:-:S13]  /*4610*/  ISETP.NE.AND.EX P4, PT, RZ, UR17, PT, P4 ;  /* 0x00000011ff007c0c */ /* 0x000fda000bf85340 */
[----:B------:R-:W-:Y:S05]  /*4620*/  @P4 BRA `(.L_x_7344) ;  /* 0x0000000000084947 */ /* 0x000fea0003800000 */
[----:B------:R-:W-:Y:S05]  /*4630*/  @P0 BRA `(.L_x_7345) ;  /* 0x0000000000200947 */ /* 0x000fea0003800000 */
[----:B------:R-:W-:Y:S05]  /*4640*/  BRA `(.L_x_7346) ;  /* 0x0000000000247947 */ /* 0x000fea0003800000 */
.L_x_7344:
[----:B-----5:R-:W-:-:S05]  /*4650*/  HADD2.F32 R30, -RZ, R46.H0_H0 ;  /* 0x2000002eff1e7230 */ /* 0x020fca0000004100 */
[----:B------:R-:W-:Y:S01]  /*4660*/  FADD.FTZ R29, R30, R29 ;  /* 0x0000001d1e1d7221 */ /* 0x000fe20000010000 */
[----:B------:R-:W-:Y:S06]  /*4670*/  BRA `(.L_x_7345) ;  /* 0x0000000000107947 */ /* 0x000fec0003800000 */
.L_x_7343:
[----:B-----5:R-:W-:-:S05]  /*4680*/  HADD2.F32 R30, -RZ, R50.H0_H0 ;  /* 0x20000032ff1e7230 */ /* 0x020fca0000004100 */
[----:B------:R-:W-:Y:S01]  /*4690*/  FADD.FTZ R29, R30, R29 ;  /* 0x0000001d1e1d7221 */ /* 0x000fe20000010000 */
[----:B------:R-:W-:-:S05]  /*46a0*/  @P2 HADD2.F32 R30, -RZ, R46.H0_H0 ;  /* 0x2000002eff1e2230 */ /* 0x000fca0000004100 */
[----:B------:R-:W-:-:S07]  /*46b0*/  @P2 FADD.FTZ R29, R30, R29 ;  /* 0x0000001d1e1d2221 */ /* 0x000fce0000010000 */
.L_x_7345:
[----:B------:R-:W-:-:S04]  /*46c0*/  F2FP.F16.F32.PACK_AB R30, RZ, R29 ;  /* 0x0000001dff1e723e */ /* 0x000fc800000000ff */
[----:B------:R-:W-:-:S07]  /*46d0*/  PRMT R42, R30, 0x7610, R42 ;  /* 0x000076101e2a7816 */ /* 0x000fce000000002a */
.L_x_7346:
[----:B------:R-:W-:Y:S01]  /*46e0*/  HADD2.F32 R30, -RZ, R34.H1_H1 ;  /* 0x30000022ff1e7230 */ /* 0x000fe20000004100 */
[----:B------:R-:W-:Y:S06]  /*46f0*/  @P3 BRA `(.L_x_7347) ;  /* 0x0000000000203947 */ /* 0x000fec0003800000 */
[----:B------:R-:W-:-:S04]  /*4700*/  ISETP.NE.U32.AND P4, PT, RZ, UR16, PT ;  /* 0x00000010ff007c0c */ /* 0x000fc8000bf85070 */
[----:B------:R-:W-:-:S13]  /*4710*/  ISETP.NE.AND.EX P4, PT, RZ, UR17, PT, P4 ;  /* 0x00000011ff007c0c */ /* 0x000fda000bf85340 */
[----:B------:R-:W-:Y:S05]  /*4720*/  @P4 BRA `(.L_x_7348) ;  /* 0x0000000000084947 */ /* 0x000fea0003800000 */
[----:B------:R-:W-:Y:S05]  /*4730*/  @P0 BRA `(.L_x_7349) ;  /* 0x0000000000200947 */ /* 0x000fea0003800000 */
[----:B------:R-:W-:Y:S05]  /*4740*/  BRA `(.L_x_7350) ;  /* 0x0000000000247947 */ /* 0x000fea0003800000 */
.L_x_7348:
[----:B-----5:R-:W-:-:S05]  /*4750*/  HADD2.F32 R31, -RZ, R46.H1_H1 ;  /* 0x3000002eff1f7230 */ /* 0x020fca0000004100 */
[----:B------:R-:W-:Y:S01]  /*4760*/  FADD.FTZ R30, R31, R30 ;  /* 0x0000001e1f1e7221 */ /* 0x000fe20000010000 */
[----:B------:R-:W-:Y:S06]  /*4770*/  BRA `(.L_x_7349) ;  /* 0x0000000000107947 */ /* 0x000fec0003800000 */
.L_x_7347:
[----:B-----5:R-:W-:-:S05]  /*4780*/  HADD2.F32 R31, -RZ, R50.H1_H1 ;  /* 0x30000032ff1f7230 */ /* 0x020fca0000004100 */
[----:B------:R-:W-:Y:S01]  /*4790*/  FADD.FTZ R30, R31, R30 ;  /* 0x0000001e1f1e7221 */ /* 0x000fe20000010000 */
[----:B------:R-:W-:-:S05]  /*47a0*/  @P2 HADD2.F32 R31, -RZ, R46.H1_H1 ;  /* 0x3000002eff1f2230 */ /* 0x000fca0000004100 */
[----:B------:R-:W-:-:S07]  /*47b0*/  @P2 FADD.FTZ R30, R31, R30 ;  /* 0x0000001e1f1e2221 */ /* 0x000fce0000010000 */
.L_x_7349:
[----:B------:R-:W-:-:S04]  /*47c0*/  F2FP.F16.F32.PACK_AB R31, RZ, R30 ;  /* 0x0000001eff1f723e */ /* 0x000fc800000000ff */
[----:B------:R-:W-:-:S07]  /*47d0*/  PRMT R42, R42, 0x5410, R31 ;  /* 0x000054102a2a7816 */ /* 0x000fce000000001f */
.L_x_7350:
[----:B------:R-:W-:Y:S01]  /*47e0*/  HADD2.F32 R31, -RZ, R35.H0_H0 ;  /* 0x20000023ff1f7230 */ /* 0x000fe20000004100 */
[----:B------:R-:W-:Y:S06]  /*47f0*/  @P3 BRA `(.L_x_7351) ;  /* 0x0000000000203947 */ /* 0x000fec0003800000 */
[----:B------:R-:W-:-:S04]  /*4800*/  ISETP.NE.U32.AND P4, PT, RZ, UR16, PT ;  /* 0x00000010ff007c0c */ /* 0x000fc8000bf85070 */
[----:B------:R-:W-:-:S13]  /*4810*/  ISETP.NE.AND.EX P4, PT, RZ, UR17, PT, P4 ;  /* 0x00000011ff007c0c */ /* 0x000fda000bf85340 */
[----:B------:R-:W-:Y:S05]  /*4820*/  @P4 BRA `(.L_x_7352) ;  /* 0x0000000000084947 */ /* 0x000fea0003800000 */
[----:B------:R-:W-:Y:S05]  /*4830*/  @P0 BRA `(.L_x_7353) ;  /* 0x0000000000200947 */ /* 0x000fea0003800000 */
[----:B------:R-:W-:Y:S05]  /*4840*/  BRA `(.L_x_7354) ;  /* 0x0000000000247947 */ /* 0x000fea0003800000 */
.L_x_7352:
[----:B-----5:R-:W-:-:S05]  /*4850*/  HADD2.F32 R32, -RZ, R47.H0_H0 ;  /* 0x2000002fff207230 */ /* 0x020fca0000004100 */
[----:B------:R-:W-:Y:S01]  /*4860*/  FADD.FTZ R31, R32, R31 ;  /* 0x0000001f201f7221 */ /* 0x000fe20000010000 */
[----:B------:R-:W-:Y:S06]  /*4870*/  BRA `(.L_x_7353) ;  /* 0x0000000000107947 */ /* 0x000fec0003800000 */
.L_x_7351:
[----:B-----5:R-:W-:-:S05]  /*4880*/  HADD2.F32 R32, -RZ, R51.H0_H0 ;  /* 0x20000033ff207230 */ /* 0x020fca0000004100 */
[----:B------:R-:W-:Y:S01]  /*4890*/  FADD.FTZ R31, R32, R31 ;  /* 0x0000001f201f7221 */ /* 0x000fe20000010000 */
[----:B------:R-:W-:-:S05]  /*48a0*/  @P2 HADD2.F32 R32, -RZ, R47.H0_H0 ;  /* 0x2000002fff202230 */ /* 0x000fca0000004100 */
[----:B------:R-:W-:-:S07]  /*48b0*/  @P2 FADD.FTZ R31, R32, R31 ;  /* 0x0000001f201f2221 */ /* 0x000fce0000010000 */
.L_x_7353:
[----:B------:R-:W-:-:S04]  /*48c0*/  F2FP.F16.F32.PACK_AB R32, RZ, R31 ;  /* 0x0000001fff20723e */ /* 0x000fc800000000ff */
[----:B------:R-:W-:-:S07]  /*48d0*/  PRMT R43, R32, 0x7610, R43 ;  /* 0x00007610202b7816 */ /* 0x000fce000000002b */
.L_x_7354:
[----:B------:R-:W-:Y:S01]  /*48e0*/  HADD2.F32 R32, -RZ, R35.H1_H1 ;  /* 0x30000023ff207230 */ /* 0x000fe20000004100 */
[----:B------:R-:W-:Y:S06]  /*48f0*/  @P3 BRA `(.L_x_7355) ;  /* 0x0000000000203947 */ /* 0x000fec0003800000 */
[----:B------:R-:W-:-:S04]  /*4900*/  ISETP.NE.U32.AND P4, PT, RZ, UR16, PT ;  /* 0x00000010ff007c0c */ /* 0x000fc8000bf85070 */
[----:B------:R-:W-:-:S13]  /*4910*/  ISETP.NE.AND.EX P4, PT, RZ, UR17, PT, P4 ;  /* 0x00000011ff007c0c */ /* 0x000fda000bf85340 */
[----:B------:R-:W-:Y:S05]  /*4920*/  @P4 BRA `(.L_x_7356) ;  /* 0x0000000000084947 */ /* 0x000fea0003800000 */
[----:B------:R-:W-:Y:S05]  /*4930*/  @P0 BRA `(.L_x_7357) ;  /* 0x0000000000200947 */ /* 0x000fea0003800000 */
[----:B------:R-:W-:Y:S05]  /*4940*/  BRA `(.L_x_7358) ;  /* 0x0000000000247947 */ /* 0x000fea0003800000 */
.L_x_7356:
[----:B-----5:R-:W-:-:S05]  /*4950*/  HADD2.F32 R33, -RZ, R47.H1_H1 ;  /* 0x3000002fff217230 */ /* 0x020fca0000004100 */
[----:B------:R-:W-:Y:S01]  /*4960*/  FADD.FTZ R32, R33, R32 ;  /* 0x0000002021207221 */ /* 0x000fe20000010000 */
[----:B------:R-:W-:Y:S06]  /*4970*/  BRA `(.L_x_7357) ;  /* 0x0000000000107947 */ /* 0x000fec0003800000 */
.L_x_7355:
[----:B-----5:R-:W-:-:S05]  /*4980*/  HADD2.F32 R33, -RZ, R51.H1_H1 ;  /* 0x30000033ff217230 */ /* 0x020fca0000004100 */
[----:B------:R-:W-:Y:S01]  /*4990*/  FADD.FTZ R32, R33, R32 ;  /* 0x0000002021207221 */ /* 0x000fe20000010000 */
[----:B------:R-:W-:-:S05]  /*49a0*/  @P2 HADD2.F32 R33, -RZ, R47.H1_H1 ;  /* 0x3000002fff212230 */ /* 0x000fca0000004100 */
[----:B------:R-:W-:-:S07]  /*49b0*/  @P2 FADD.FTZ R32, R33, R32 ;  /* 0x0000002021202221 */ /* 0x000fce0000010000 */
.L_x_7357:
[----:B------:R-:W-:-:S04]  /*49c0*/  F2FP.F16.F32.PACK_AB R33, RZ, R32 ;  /* 0x00000020ff21723e */ /* 0x000fc800000000ff */
[----:B------:R-:W-:-:S07]  /*49d0*/  PRMT R43, R43, 0x5410, R33 ;  /* 0x000054102b2b7816 */ /* 0x000fce0000000021 */
.L_x_7358:
[----:B------:R-:W0:Y:S01]  /*49e0*/  @P0 LDC.64 R38, c[0x0][0x238] ;  /* 0x00008e00ff260b82 */ /* 0x000e220000000a00 */
[----:B------:R-:W-:-:S07]  /*49f0*/  IADD3 R33, R172, 0xa0, RZ ;  /* 0x000000a0ac217810 */ /* 0x000fce0007ffe0ff */
[----:B------:R-:W1:Y:S01]  /*4a00*/  @P2 LDC.64 R36, c[0x0][0x230] ;  /* 0x00008c00ff242b82 */ /* 0x000e620000000a00 */
[----:B------:R-:W-:-:S07]  /*4a10*/  IMAD.WIDE.U32 R132, R33, 0x10, R204 ;  /* 0x0000001021847825 */ /* 0x000fce00078e00cc */
[----:B------:R-:W2:Y:S01]  /*4a20*/  @P1 LDC.64 R34, c[0x0][0x228] ;  /* 0x00008a00ff221b82 */ /* 0x000ea20000000a00 */
[----:B0-----:R-:W-:-:S05]  /*4a30*/  @P0 IMAD.WIDE.U32 R38, R24, 0x10, R38 ;  /* 0x0000001018260825 */ /* 0x001fca00078e0026 */
[----:B------:R0:W-:Y:S01]  /*4a40*/  @P0 STG.E.128 desc[UR4][R38.64], R40 ;  /* 0x0000002826000986 */ /* 0x0001e2000c101d04 */
[----:B-1----:R-:W-:-:S03]  /*4a50*/  @P2 IMAD.WIDE.U32 R36, R33, 0x10, R36 ;  /* 0x0000001021242825 */ /* 0x002fc600078e0024 */
[----:B------:R-:W3:Y:S04]  /*4a60*/  LDG.E.128 R132, desc[UR4][R132.64] ;  /* 0x0000000484847981 */ /* 0x000ee8000c1e1d00 */
[----:B-----5:R-:W5:Y:S01]  /*4a70*/  @P2 LDG.E.128 R44, desc[UR4][R36.64] ;  /* 0x00000004242c2981 */ /* 0x020f62000c1e1d00 */
[----:B--2---:R-:W-:-:S05]  /*4a80*/  @P1 IMAD.WIDE.U32 R34, R33, 0x10, R34 ;  /* 0x0000001021221825 */ /* 0x004fca00078e0022 */
[----:B------:R3:W5:Y:S02]  /*4a90*/  @P1 LDG.E.128 R48, desc[UR4][R34.64] ;  /* 0x0000000422301981 */ /* 0x000764000c1e1d00 */
[----:B---3--:R-:W-:Y:S01]  /*4aa0*/  HADD2.F32 R34, -RZ, R132.H0_H0 ;  /* 0x20000084ff227230 */ /* 0x008fe20000004100 */
[----:B0-----:R-:W-:Y:S06]  /*4ab0*/  @P3 BRA `(.L_x_7359) ;  /* 0x0000000000203947 */ /* 0x001fec0003800000 */
[----:B------:R-:W-:-:S04]  /*4ac0*/  ISETP.NE.U32.AND P4, PT, RZ, UR16, PT ;  /* 0x00000010ff007c0c */ /* 0x000fc8000bf85070 */
[----:B------:R-:W-:-:S13]  /*4ad0*/  ISETP.NE.AND.EX P4, PT, RZ, UR17, PT, P4 ;  /* 0x00000011ff007c0c */ /* 0x000fda000bf85340 */
[----:B------:R-:W-:Y:S05]  /*4ae0*/  @P4 BRA `(.L_x_7360) ;  /* 0x0000000000084947 */ /* 0x000fea0003800000 */
[----:B------:R-:W-:Y:S05]  /*4af0*/  @P0 BRA `(.L_x_7361) ;  /* 0x0000000000200947 */ /* 0x000fea0003800000 */
[----:B------:R-:W-:Y:S05]  /*4b00*/  BRA `(.L_x_7362) ;  /* 0x0000000000247947 */ /* 0x000fea0003800000 */
.L_x_7360:
[----:B-----5:R-:W-:-:S05]  /*4b10*/  HADD2.F32 R35, -RZ, R44.H0_H0 ;  /* 0x2000002cff237230 */ /* 0x020fca0000004100 */
[----:B------:R-:W-:Y:S01]  /*4b20*/  FADD.FTZ R34, R35, R34 ;  /* 0x0000002223227221 */ /* 0x000fe20000010000 */
[----:B------:R-:W-:Y:S06]  /*4b30*/  BRA `(.L_x_7361) ;  /* 0x0000000000107947 */ /* 0x000fec0003800000 */
.L_x_7359:
[----:B-----5:R-:W-:-:S05]  /*4b40*/  HADD2.F32 R35, -RZ, R48.H0_H0 ;  /* 0x20000030ff237230 */ /* 0x020fca0000004100 */
[----:B------:R-:W-:Y:S01]  /*4b50*/  FADD.FTZ R34, R35, R34 ;  /* 0x0000002223227221 */ /* 0x000fe20000010000 */
[----:B------:R-:W-:-:S05]  /*4b60*/  @P2 HADD2.F32 R35, -RZ, R44.H0_H0 ;  /* 0x2000002cff232230 */ /* 0x000fca0000004100 */
[----:B------:R-:W-:-:S07]  /*4b70*/  @P2 FADD.FTZ R34, R35, R34 ;  /* 0x0000002223222221 */ /* 0x000fce0000010000 */
.L_x_7361:
[----:B------:R-:W-:-:S04]  /*4b80*/  F2FP.F16.F32.PACK_AB R35, RZ, R34 ;  /* 0x00000022ff23723e */ /* 0x000fc800000000ff */
[----:B------:R-:W-:-:S07]  /*4b90*/  PRMT R40, R35, 0x7610, R40 ;  /* 0x0000761023287816 */ /* 0x000fce0000000028 */
.L_x_7362:
[----:B------:R-:W-:Y:S01]  /*4ba0*/  HADD2.F32 R35, -RZ, R132.H1_H1 ;  /* 0x30000084ff237230 */ /* 0x000fe20000004100 */
[----:B------:R-:W-:Y:S06]  /*4bb0*/  @P3 BRA `(.L_x_7363) ;  /* 0x0000000000203947 */ /* 0x000fec0003800000 */
[----:B------:R-:W-:-:S04]  /*4bc0*/  ISETP.NE.U32.AND P4, PT, RZ, UR16, PT ;  /* 0x00000010ff007c0c */ /* 0x000fc8000bf85070 */
[----:B------:R-:W-:-:S13]  /*4bd0*/  ISETP.NE.AND.EX P4, PT, RZ, UR17, PT, P4 ;  /* 0x00000011ff007c0c */ /* 0x000fda000bf85340 */
[----:B------:R-:W-:Y:S05]  /*4be0*/  @P4 BRA `(.L_x_7364) ;  /* 0x0000000000084947 */ /* 0x000fea0003800000 */
[----:B------:R-:W-:Y:S05]  /*4bf0*/  @P0 BRA `(.L_x_7365) ;  /* 0x0000000000200947 */ /* 0x000fea0003800000 */
[----:B------:R-:W-:Y:S05]  /*4c00*/  BRA `(.L_x_7366) ;  /* 0x0000000000247947 */ /* 0x000fea0003800000 */
.L_x_7364:
[----:B-----5:R-:W-:-:S05]  /*4c10*/  HADD2.F32 R36, -RZ, R44.H1_H1 ;  /* 0x3000002cff247230 */ /* 0x020fca0000004100 */
[----:B------:R-:W-:Y:S01]  /*4c20*/  FADD.FTZ R35, R36, R35 ;  /* 0x0000002324237221 */ /* 0x000fe20000010000 */
[----:B------:R-:W-:Y:S06]  /*4c30*/  BRA `(.L_x_7365) ;  /* 0x0000000000107947 */ /* 0x000fec0003800000 */
.L_x_7363:
[----:B-----5:R-:W-:-:S05]  /*4c40*/  HADD2.F32 R36, -RZ, R48.H1_H1 ;  /* 0x30000030ff247230 */ /* 0x020fca0000004100 */
[----:B------:R-:W-:Y:S01]  /*4c50*/  FADD.FTZ R35, R36, R35 ;  /* 0x0000002324237221 */ /* 0x000fe20000010000 */
[----:B------:R-:W-:-:S05]  /*4c60*/  @P2 HADD2.F32 R36, -RZ, R44.H1_H1 ;  /* 0x3000002cff242230 */ /* 0x000fca0000004100 */
[----:B------:R-:W-:-:S07]  /*4c70*/  @P2 FADD.FTZ R35, R36, R35 ;  /* 0x0000002324232221 */ /* 0x000fce0000010000 */
.L_x_7365:
[----:B------:R-:W-:-:S04]  /*4c80*/  F2FP.F16.F32.PACK_AB R36, RZ, R35 ;  /* 0x00000023ff24723e */ /* 0x000fc800000000ff */
[----:B------:R-:W-:-:S07]  /*4c90*/  PRMT R40, R40, 0x5410, R36 ;  /* 0x0000541028287816 */ /* 0x000fce0000000024 */
.L_x_7366:
[----:B------:R-:W-:Y:S01]  /*4ca0*/  HADD2.F32 R36, -RZ, R133.H0_H0 ;  /* 0x20000085ff247230 */ /* 0x000fe20000004100 */
[----:B------:R-:W-:Y:S06]  /*4cb0*/  @P3 BRA `(.L_x_7367) ;  /* 0x0000000000203947 */ /* 0x000fec0003800000 */
[----:B------:R-:W-:-:S04]  /*4cc0*/  ISETP.NE.U32.AND P4, PT, RZ, UR16, PT ;  /* 0x00000010ff007c0c */ /* 0x000fc8000bf85070 */
[----:B------:R-:W-:-:S13]  /*4cd0*/  ISETP.NE.AND.EX P4, PT, RZ, UR17, PT, P4 ;  /* 0x00000011ff007c0c */ /* 0x000fda000bf85340 */
[----:B------:R-:W-:Y:S05]  /*4ce0*/  @P4 BRA `(.L_x_7368) ;  /* 0x0000000000084947 */ /* 0x000fea0003800000 */
[----:B------:R-:W-:Y:S05]  /*4cf0*/  @P0 BRA `(.L_x_7369) ;  /* 0x0000000000200947 */ /* 0x000fea0003800000 */
[----:B------:R-:W-:Y:S05]  /*4d00*/  BRA `(.L_x_7370) ;  /* 0x0000000000247947 */ /* 0x000fea0003800000 */
.L_x_7368:
[----:B-----5:R-:W-:-:S05]  /*4d10*/  HADD2.F32 R37, -RZ, R45.H0_H0 ;  /* 0x2000002dff257230 */ /* 0x020fca0000004100 */
[----:B------:R-:W-:Y:S01]  /*4d20*/  FADD.FTZ R36, R37, R36 ;  /* 0x0000002425247221 */ /* 0x000fe20000010000 */
[----:B------:R-:W-:Y:S06]  /*4d30*/  BRA `(.L_x_7369) ;  /* 0x0000000000107947 */ /* 0x000fec0003800000 */
.L_x_7367:
[----:B-----5:R-:W-:-:S05]  /*4d40*/  HADD2.F32 R37, -RZ, R49.H0_H0 ;  /* 0x20000031ff257230 */ /* 0x020fca0000004100 */
[----:B------:R-:W-:Y:S01]  /*4d50*/  FADD.FTZ R36, R37, R36 ;  /* 0x0000002425247221 */ /* 0x000fe20000010000 */
[----:B------:R-:W-:-:S05]  /*4d60*/  @P2 HADD2.F32 R37, -RZ, R45.H0_H0 ;  /* 0x2000002dff252230 */ /* 0x000fca0000004100 */
[----:B------:R-:W-:-:S07]  /*4d70*/  @P2 FADD.FTZ R36, R37, R36 ;  /* 0x0000002425242221 */ /* 0x000fce0000010000 */
.L_x_7369:
[----:B------:R-:W-:-:S04]  /*4d80*/  F2FP.F16.F32.PACK_AB R37, RZ, R36 ;  /* 0x00000024ff25723e */ /* 0x000fc800000000ff */
[----:B------:R-:W-:-:S07]  /*4d90*/  PRMT R41, R37, 0x7610, R41 ;  /* 0x0000761025297816 */ /* 0x000fce0000000029 */
.L_x_7370:
[----:B------:R-:W-:Y:S01]  /*4da0*/  HADD2.F32 R37, -RZ, R133.H1_H1 ;  /* 0x30000085ff257230 */ /* 0x000fe20000004100 */
[----:B------:R-:W-:Y:S06]  /*4db0*/  @P3 BRA `(.L_x_7371) ;  /* 0x0000000000203947 */ /* 0x000fec0003800000 */
[----:B------:R-:W-:-:S04]  /*4dc0*/  ISETP.NE.U32.AND P4, PT, RZ, UR16, PT ;  /* 0x00000010ff007c0c */ /* 0x000fc8000bf85070 */
[----:B------:R-:W-:-:S13]  /*4dd0*/  ISETP.NE.AND.EX P4, PT, RZ, UR17, PT, P4 ;  /* 0x00000011ff007c0c */ /* 0x000fda000bf85340 */
[----:B------:R-:W-:Y:S05]  /*4de0*/  @P4 BRA `(.L_x_7372) ;  /* 0x0000000000084947 */ /* 0x000fea0003800000 */
[----:B------:R-:W-:Y:S05]  /*4df0*/  @P0 BRA `(.L_x_7373) ;  /* 0x0000000000200947 */ /* 0x000fea0003800000 */
[----:B------:R-:W-:Y:S05]  /*4e00*/  BRA `(.L_x_7374) ;  /* 0x0000000000247947 */ /* 0x000fea0003800000 */
.L_x_7372:
[----:B-----5:R-:W-:-:S05]  /*4e10*/  HADD2.F32 R38, -RZ, R45.H1_H1 ;  /* 0x3000002dff267230 */ /* 0x020fca0000004100 */
[----:B------:R-:W-:Y:S01]  /*4e20*/  FADD.FTZ R37, R38, R37 ;  /* 0x0000002526257221 */ /* 0x000fe20000010000 */
[----:B------:R-:W-:Y:S06]  /*4e30*/  BRA `(.L_x_7373) ;  /* 0x0000000000107947 */ /* 0x000fec0003800000 */
.L_x_7371:
[----:B-----5:R-:W-:-:S05]  /*4e40*/  HADD2.F32 R38, -RZ, R49.H1_H1 ;  /* 0x30000031ff267230 */ /* 0x020fca0000004100 */
[----:B------:R-:W-:Y:S01]  /*4e50*/  FADD.FTZ R37, R38, R37 ;  /* 0x0000002526257221 */ /* 0x000fe20000010000 */
[----:B------:R-:W-:-:S05]  /*4e60*/  @P2 HADD2.F32 R38, -RZ, R45.H1_H1 ;  /* 0x3000002dff262230 */ /* 0x000fca0000004100 */
[----:B------:R-:W-:-:S07]  /*4e70*/  @P2 FADD.FTZ R37, R38, R37 ;  /* 0x0000002526252221 */ /* 0x000fce0000010000 */
.L_x_7373:
[----:B------:R-:W-:-:S04]  /*4e80*/  F2FP.F16.F32.PACK_AB R38, RZ, R37 ;  /* 0x00000025ff26723e */ /* 0x000fc800000000ff */
[----:B------:R-:W-:-:S07]  /*4e90*/  PRMT R41, R41, 0x5410, R38 ;  /* 0x0000541029297816 */ /* 0x000fce0000000026 */
.L_x_7374:
[----:B------:R-:W-:Y:S01]  /*4ea0*/  HADD2.F32 R38, -RZ, R134.H0_H0 ;  /* 0x20000086ff267230 */ /* 0x000fe20000004100 */
[----:B------:R-:W-:Y:S06]  /*4eb0*/  @P3 BRA `(.L_x_7375) ;  /* 0x0000000000203947 */ /* 0x000fec0003800000 */
[----:B------:R-:W-:-:S04]  /*4ec0*/  ISETP.NE.U32.AND P4, PT, RZ, UR16, PT ;  /* 0x00000010ff007c0c */ /* 0x000fc8000bf85070 */
[----:B------:R-:W-:-:S13]  /*4ed0*/  ISETP.NE.AND.EX P4, PT, RZ, UR17, PT, P4 ;  /* 0x00000011ff007c0c */ /* 0x000fda000bf85340 */
[----:B------:R-:W-:Y:S05]  /*4ee0*/  @P4 BRA `(.L_x_7376) ;  /* 0x0000000000084947 */ /* 0x000fea0003800000 */
[----:B------:R-:W-:Y:S05]  /*4ef0*/  @P0 BRA `(.L_x_7377) ;  /* 0x0000000000200947 */ /* 0x000fea0003800000 */
[----:B------:R-:W-:Y:S05]  /*4f00*/  BRA `(.L_x_7378) ;  /* 0x0000000000247947 */ /* 0x000fea0003800000 */
.L_x_7376:
[----:B-----5:R-:W-:-:S05]  /*4f10*/  HADD2.F32 R39, -RZ, R46.H0_H0 ;  /* 0x2000002eff277230 */ /* 0x020fca0000004100 */
[----:B------:R-:W-:Y:S01]  /*4f20*/  FADD.FTZ R38, R39, R38 ;  /* 0x0000002627267221 */ /* 0x000fe20000010000 */
[----:B------:R-:W-:Y:S06]  /*4f30*/  BRA `(.L_x_7377) ;  /* 0x0000000000107947 */ /* 0x000fec0003800000 */
.L_x_7375:
[----:B-----5:R-:W-:-:S05]  /*4f40*/  HADD2.F32 R39, -RZ, R50.H0_H0 ;  /* 0x20000032ff277230 */ /* 0x020fca0000004100 */
[----:B------:R-:W-:Y:S01]  /*4f50*/  FADD.FTZ R38, R39, R38 ;  /* 0x0000002627267221 */ /* 0x000fe20000010000 */
[----:B------:R-:W-:-:S05]  /*4f60*/  @P2 HADD2.F32 R39, -RZ, R46.H0_H0 ;  /* 0x2000002eff272230 */ /* 0x000fca0000004100 */
[----:B------:R-:W-:-:S07]  /*4f70*/  @P2 FADD.FTZ R38, R39, R38 ;  /* 0x0000002627262221 */ /* 0x000fce0000010000 */
.L_x_7377:
[----:B------:R-:W-:-:S04]  /*4f80*/  F2FP.F16.F32.PACK_AB R39, RZ, R38 ;  /* 0x00000026ff27723e */ /* 0x000fc800000000ff */
[----:B------:R-:W-:-:S07]  /*4f90*/  PRMT R42, R39, 0x7610, R42 ;  /* 0x00007610272a7816 */ /* 0x000fce000000002a */
.L_x_7378:
[----:B------:R-:W-:Y:S01]  /*4fa0*/  HADD2.F32 R39, -RZ, R134.H1_H1 ;  /* 0x30000086ff277230 */ /* 0x000fe20000004100 */
[----:B------:R-:W-:Y:S06]  /*4fb0*/  @P3 BRA `(.L_x_7379) ;  /* 0x0000000000203947 */ /* 0x000fec0003800000 */
[----:B------:R-:W-:-:S04]  /*4fc0*/  ISETP.NE.U32.AND P4, PT, RZ, UR16, PT ;  /* 0x00000010ff007c0c */ /* 0x000fc8000bf85070 */
[----:B------:R-:W-:-:S13]  /*4fd0*/  ISETP.NE.AND.EX P4, PT, RZ, UR17, PT, P4 ;  /* 0x00000011ff007c0c */ /* 0x000fda000bf85340 */
[----:B------:R-:W-:Y:S05]  /*4fe0*/  @P4 BRA `(.L_x_7380) ;  /* 0x0000000000084947 */ /* 0x000fea0003800000 */
[----:B------:R-:W-:Y:S05]  /*4ff0*/  @P0 BRA `(.L_x_7381) ;  /* 0x0000000000200947 */ /* 0x000fea0003800000 */
[----:B------:R-:W-:Y:S05]  /*5000*/  BRA `(.L_x_7382) ;  /* 0x0000000000247947 */ /* 0x000fea0003800000 */
.L_x_7380:
[----:B-----5:R-:W-:-:S05]  /*5010*/  HADD2.F32 R132, -RZ, R46.H1_H1 ;  /* 0x3000002eff847230 */ /* 0x020fca0000004100 */
[----:B------:R-:W-:Y:S01]  /*5020*/  FADD.FTZ R39, R132, R39 ;  /* 0x0000002784277221 */ /* 0x000fe20000010000 */
[----:B------:R-:W-:Y:S06]  /*5030*/  BRA `(.L_x_7381) ;  /* 0x0000000000107947 */ /* 0x000fec0003800000 */
.L_x_7379:
[----:B-----5:R-:W-:-:S05]  /*5040*/  HADD2.F32 R132, -RZ, R50.H1_H1 ;  /* 0x30000032ff847230 */ /* 0x020fca0000004100 */
[----:B------:R-:W-:Y:S01]  /*5050*/  FADD.FTZ R39, R132, R39 ;  /* 0x0000002784277221 */ /* 0x000fe20000010000 */
[----:B------:R-:W-:-:S05]  /*5060*/  @P2 HADD2.F32 R132, -RZ, R46.H1_H1 ;  /* 0x3000002eff842230 */ /* 0x000fca0000004100 */
[----:B------:R-:W-:-:S07]  /*5070*/  @P2 FADD.FTZ R39, R132, R39 ;  /* 0x0000002784272221 */ /* 0x000fce0000010000 */
.L_x_7381:
[----:B------:R-:W-:-:S04]  /*5080*/  F2FP.F16.F32.PACK_AB R132, RZ, R39 ;  /* 0x00000027ff84723e */ /* 0x000fc800000000ff */
[----:B------:R-:W-:-:S07]  /*5090*/  PRMT R42, R42, 0x5410, R132 ;  /* 0x000054102a2a7816 */ /* 0x000fce0000000084 */
.L_x_7382:
[----:B------:R-:W-:Y:S01]  /*50a0*/  HADD2.F32 R136, -RZ, R135.H0_H0 ;  /* 0x20000087ff887230 */ /* 0x000fe20000004100 */
[----:B------:R-:W-:Y:S06]  /*50b0*/  @P3 BRA `(.L_x_7383) ;  /* 0x0000000000203947 */ /* 0x000fec0003800000 */
[----:B------:R-:W-:-:S04]  /*50c0*/  ISETP.NE.U32.AND P4, PT, RZ, UR16, PT ;  /* 0x00000010ff007c0c */ /* 0x000fc8000bf85070 */
[----:B------:R-:W-:-:S13]  /*50d0*/  ISETP.NE.AND.EX P4, PT, RZ, UR17, PT, P4 ;  /* 0x00000011ff007c0c */ /* 0x000fda000bf85340 */
[----:B------:R-:W-:Y:S05]  /*50e0*/  @P4 BRA `(.L_x_7384) ;  /* 0x0000000000084947 */ /* 0x000fea0003800000 */
[----:B------:R-:W-:Y:S05]  /*50f0*/  @P0 BRA `(.L_x_7385) ;  /* 0x0000000000200947 */ /* 0x000fea0003800000 */
[----:B------:R-:W-:Y:S05]  /*5100*/  BRA `(.L_x_7386) ;  /* 0x0000000000247947 */ /* 0x000fea0003800000 */
.L_x_7384:
[----:B-----5:R-:W-:-:S05]  /*5110*/  HADD2.F32 R132, -RZ, R47.H0_H0 ;  /* 0x2000002fff847230 */ /* 0x020fca0000004100 */
[----:B------:R-:W-:Y:S01]  /*5120*/  FADD.FTZ R136, R132, R136 ;  /* 0x0000008884887221 */ /* 0x000fe20000010000 */
[----:B------:R-:W-:Y:S06]  /*5130*/  BRA `(.L_x_7385) ;  /* 0x0000000000107947 */ /* 0x000fec0003800000 */
.L_x_7383:
[----:B-----5:R-:W-:-:S05]  /*5140*/  HADD2.F32 R132, -RZ, R51.H0_H0 ;  /* 0x20000033ff847230 */ /* 0x020fca0000004100 */
[----:B------:R-:W-:Y:S01]  /*5150*/  FADD.FTZ R136, R132, R136 ;  /* 0x0000008884887221 */ /* 0x000fe20000010000 */
[----:B------:R-:W-:-:S05]  /*5160*/  @P2 HADD2.F32 R132, -RZ, R47.H0_H0 ;  /* 0x2000002fff842230 */ /* 0x000fca0000004100 */
[----:B------:R-:W-:-:S07]  /*5170*/  @P2 FADD.FTZ R136, R132, R136 ;  /* 0x0000008884882221 */ /* 0x000fce0000010000 */
.L_x_7385:
[----:B------:R-:W-:-:S04]  /*5180*/  F2FP.F16.F32.PACK_AB R132, RZ, R136 ;  /* 0x00000088ff84723e */ /* 0x000fc800000000ff */
[----:B------:R-:W-:-:S07]  /*5190*/  PRMT R43, R132, 0x7610, R43 ;  /* 0x00007610842b7816 */ /* 0x000fce000000002b */
.L_x_7386:
[----:B------:R-:W-:Y:S01]  /*51a0*/  HADD2.F32 R146, -RZ, R135.H1_H1 ;  /* 0x30000087ff927230 */ /* 0x000fe20000004100 */
[----:B------:R-:W-:Y:S06]  /*51b0*/  @P3 BRA `(.L_x_7387) ;  /* 0x0000000000203947 */ /* 0x000fec0003800000 */
[----:B------:R-:W-:-:S04]  /*51c0*/  ISETP.NE.U32.AND P4, PT, RZ, UR16, PT ;  /* 0x00000010ff007c0c */ /* 0x000fc8000bf85070 */
[----:B------:R-:W-:-:S13]  /*51d0*/  ISETP.NE.AND.EX P4, PT, RZ, UR17, PT, P4 ;  /* 0x00000011ff007c0c */ /* 0x000fda000bf85340 */
[----:B------:R-:W-:Y:S05]  /*51e0*/  @P4 BRA `(.L_x_7388) ;  /* 0x0000000000084947 */ /* 0x000fea0003800000 */
[----:B------:R-:W-:Y:S05]  /*51f0*/  @P0 BRA `(.L_x_7389) ;  /* 0x0000000000200947 */ /* 0x000fea0003800000 */
[----:B------:R-:W-:Y:S05]  /*5200*/  BRA `(.L_x_7390) ;  /* 0x0000000000247947 */ /* 0x000fea0003800000 */
.L_x_7388:
[----:B-----5:R-:W-:-:S05]  /*5210*/  HADD2.F32 R132, -RZ, R47.H1_H1 ;  /* 0x3000002fff847230 */ /* 0x020fca0000004100 */
[----:B------:R-:W-:Y:S01]  /*5220*/  FADD.FTZ R146, R132, R146 ;  /* 0x0000009284927221 */ /* 0x000fe20000010000 */
[----:B------:R-:W-:Y:S06]  /*5230*/  BRA `(.L_x_7389) ;  /* 0x0000000000107947 */ /* 0x000fec0003800000 */
.L_x_7387:
[----:B-----5:R-:W-:-:S05]  /*5240*/  HADD2.F32 R132, -RZ, R51.H1_H1 ;  /* 0x30000033ff847230 */ /* 0x020fca0000004100 */
[----:B------:R-:W-:Y:S01]  /*5250*/  FADD.FTZ R146, R132, R146 ;  /* 0x0000009284927221 */ /* 0x000fe20000010000 */
[----:B------:R-:W-:-:S05]  /*5260*/  @P2 HADD2.F32 R132, -RZ, R47.H1_H1 ;  /* 0x3000002fff842230 */ /* 0x000fca0000004100 */
[----:B------:R-:W-:-:S07]  /*5270*/  @P2 FADD.FTZ R146, R132, R146 ;  /* 0x0000009284922221 */ /* 0x000fce0000010000 */
.L_x_7389:
[----:B------:R-:W-:-:S04]  /*5280*/  F2FP.F16.F32.PACK_AB R132, RZ, R146 ;  /* 0x00000092ff84723e */ /* 0x000fc800000000ff */
[----:B------:R-:W-:-:S07]  /*5290*/  PRMT R43, R43, 0x5410, R132 ;  /* 0x000054102b2b7816 */ /* 0x000fce0000000084 */
.L_x_7390:
[----:B------:R-:W0:Y:S01]  /*52a0*/  @P0 LDC.64 R148, c[0x0][0x238] ;  /* 0x00008e00ff940b82 */ /* 0x000e220000000a00 */
[----:B------:R-:W-:-:S07]  /*52b0*/  IADD3 R147, R172, 0xc0, RZ ;  /* 0x000000c0ac937810 */ /* 0x000fce0007ffe0ff */
        /* <DEDUP_REMOVED lines=10> */
[----:B0-----:R-:W-:Y:S01]  /*5360*/  HADD2.F32 R148, -RZ, R132.H0_H0 ;  /* 0x20000084ff947230 */ /* 0x001fe20000004100 */
[----:B--2---:R-:W-:Y:S06]  /*5370*/  @P3 BRA `(.L_x_7391) ;  /* 0x0000000000203947 */ /* 0x004fec0003800000 */
[----:B------:R-:W-:-:S04]  /*5380*/  ISETP.NE.U32.AND P4, PT, RZ, UR16, PT ;  /* 0x00000010ff007c0c */ /* 0x000fc8000bf85070 */
[----:B------:R-:W-:-:S13]  /*5390*/  ISETP.NE.AND.EX P4, PT, RZ, UR17, PT, P4 ;  /* 0x00000011ff007c0c */ /* 0x000fda000bf85340 */
[----:B------:R-:W-:Y:S05]  /*53a0*/  @P4 BRA `(.L_x_7392) ;  /* 0x0000000000084947 */ /* 0x000fea0003800000 */
[----:B------:R-:W-:Y:S05]  /*53b0*/  @P0 BRA `(.L_x_7393) ;  /* 0x0000000000200947 */ /* 0x000fea0003800000 */
[----:B------:R-:W-:Y:S05]  /*53c0*/  BRA `(.L_x_7394) ;  /* 0x0000000000247947 */ /* 0x000fea0003800000 */
.L_x_7392:
[----:B-----5:R-:W-:-:S05]  /*53d0*/  HADD2.F32 R149, -RZ, R44.H0_H0 ;  /* 0x2000002cff957230 */ /* 0x020fca0000004100 */
[----:B------:R-:W-:Y:S01]  /*53e0*/  FADD.FTZ R148, R149, R148 ;  /* 0x0000009495947221 */ /* 0x000fe20000010000 */
[----:B------:R-:W-:Y:S06]  /*53f0*/  BRA `(.L_x_7393) ;  /* 0x0000000000107947 */ /* 0x000fec0003800000 */
.L_x_7391:
[----:B-----5:R-:W-:-:S05]  /*5400*/  HADD2.F32 R149, -RZ, R48.H0_H0 ;  /* 0x20000030ff957230 */ /* 0x020fca0000004100 */
[----:B------:R-:W-:Y:S01]  /*5410*/  FADD.FTZ R148, R149, R148 ;  /* 0x0000009495947221 */ /* 0x000fe20000010000 */
[----:B------:R-:W-:-:S05]  /*5420*/  @P2 HADD2.F32 R149, -RZ, R44.H0_H0 ;  /* 0x2000002cff952230 */ /* 0x000fca0000004100 */
[----:B------:R-:W-:-:S07]  /*5430*/  @P2 FADD.FTZ R148, R149, R148 ;  /* 0x0000009495942221 */ /* 0x000fce0000010000 */
.L_x_7393:
[----:B------:R-:W-:-:S04]  /*5440*/  F2FP.F16.F32.PACK_AB R149, RZ, R148 ;  /* 0x00000094ff95723e */ /* 0x000fc800000000ff */
[----:B------:R-:W-:-:S07]  /*5450*/  PRMT R40, R149, 0x7610, R40 ;  /* 0x0000761095287816 */ /* 0x000fce0000000028 */
.L_x_7394:
[----:B------:R-:W-:Y:S01]  /*5460*/  HADD2.F32 R149, -RZ, R132.H1_H1 ;  /* 0x30000084ff957230 */ /* 0x000fe20000004100 */
[----:B------:R-:W-:Y:S06]  /*5470*/  @P3 BRA `(.L_x_7395) ;  /* 0x0000000000203947 */ /* 0x000fec0003800000 */
[----:B------:R-:W-:-:S04]  /*5480*/  ISETP.NE.U32.AND P4, PT, RZ, UR16, PT ;  /* 0x00000010ff007c0c */ /* 0x000fc8000bf85070 */
[----:B------:R-:W-:-:S13]  /*5490*/  ISETP.NE.AND.EX P4, PT, RZ, UR17, PT, P4 ;  /* 0x00000011ff007c0c */ /* 0x000fda000bf85340 */
[----:B------:R-:W-:Y:S05]  /*54a0*/  @P4 BRA `(.L_x_7396) ;  /* 0x0000000000084947 */ /* 0x000fea0003800000 */
[----:B------:R-:W-:Y:S05]  /*54b0*/  @P0 BRA `(.L_x_7397) ;  /* 0x0000000000200947 */ /* 0x000fea0003800000 */
[----:B------:R-:W-:Y:S05]  /*54c0*/  BRA `(.L_x_7398) ;  /* 0x0000000000247947 */ /* 0x000fea0003800000 */
.L_x_7396:
[----:B-----5:R-:W-:-:S05]  /*54d0*/  HADD2.F32 R132, -RZ, R44.H1_H1 ;  /* 0x3000002cff847230 */ /* 0x020fca0000004100 */
[----:B------:R-:W-:Y:S01]  /*54e0*/  FADD.FTZ R149, R132, R149 ;  /* 0x0000009584957221 */ /* 0x000fe20000010000 */
[----:B------:R-:W-:Y:S06]  /*54f0*/  BRA `(.L_x_7397) ;  /* 0x0000000000107947 */ /* 0x000fec0003800000 */
.L_x_7395:
[----:B-----5:R-:W-:-:S05]  /*5500*/  HADD2.F32 R132, -RZ, R48.H1_H1 ;  /* 0x30000030ff847230 */ /* 0x020fca0000004100 */
[----:B------:R-:W-:Y:S01]  /*5510*/  FADD.FTZ R149, R132, R149 ;  /* 0x0000009584957221 */ /* 0x000fe20000010000 */
[----:B------:R-:W-:-:S05]  /*5520*/  @P2 HADD2.F32 R132, -RZ, R44.H1_H1 ;  /* 0x3000002cff842230 */ /* 0x000fca0000004100 */
[----:B------:R-:W-:-:S07]  /*5530*/  @P2 FADD.FTZ R149, R132, R149 ;  /* 0x0000009584952221 */ /* 0x000fce0000010000 */
.L_x_7397:
[----:B------:R-:W-:-:S04]  /*5540*/  F2FP.F16.F32.PACK_AB R132, RZ, R149 ;  /* 0x00000095ff84723e */ /* 0x000fc800000000ff */
[----:B------:R-:W-:-:S07]  /*5550*/  PRMT R40, R40, 0x5410, R132 ;  /* 0x0000541028287816 */ /* 0x000fce0000000084 */
.L_x_7398:
[----:B------:R-:W-:Y:S01]  /*5560*/  HADD2.F32 R150, -RZ, R133.H0_H0 ;  /* 0x20000085ff967230 */ /* 0x000fe20000004100 */
[----:B------:R-:W-:Y:S06]  /*5570*/  @P3 BRA `(.L_x_7399) ;  /* 0x0000000000203947 */ /* 0x000fec0003800000 */
[----:B------:R-:W-:-:S04]  /*5580*/  ISETP.NE.U32.AND P4, PT, RZ, UR16, PT ;  /* 0x00000010ff007c0c */ /* 0x000fc8000bf85070 */
[----:B------:R-:W-:-:S13]  /*5590*/  ISETP.NE.AND.EX P4, PT, RZ, UR17, PT, P4 ;  /* 0x00000011ff007c0c */ /* 0x000fda000bf85340 */
[----:B------:R-:W-:Y:S05]  /*55a0*/  @P4 BRA `(.L_x_7400) ;  /* 0x0000000000084947 */ /* 0x000fea0003800000 */
[----:B------:R-:W-:Y:S05]  /*55b0*/  @P0 BRA `(.L_x_7401) ;  /* 0x0000000000200947 */ /* 0x000fea0003800000 */
[----:B------:R-:W-:Y:S05]  /*55c0*/  BRA `(.L_x_7402) ;  /* 0x0000000000247947 */ /* 0x000fea0003800000 */
.L_x_7400:
[----:B-----5:R-:W-:-:S05]  /*55d0*/  HADD2.F32 R132, -RZ, R45.H0_H0 ;  /* 0x2000002dff847230 */ /* 0x020fca0000004100 */
[----:B------:R-:W-:Y:S01]  /*55e0*/  FADD.FTZ R150, R132, R150 ;  /* 0x0000009684967221 */ /* 0x000fe20000010000 */
[----:B------:R-:W-:Y:S06]  /*55f0*/  BRA `(.L_x_7401) ;  /* 0x0000000000107947 */ /* 0x000fec0003800000 */
.L_x_7399:
[----:B-----5:R-:W-:-:S05]  /*5600*/  HADD2.F32 R132, -RZ, R49.H0_H0 ;  /* 0x20000031ff847230 */ /* 0x020fca0000004100 */
[----:B------:R-:W-:Y:S01]  /*5610*/  FADD.FTZ R150, R132, R150 ;  /* 0x0000009684967221 */ /* 0x000fe20000010000 */
[----:B------:R-:W-:-:S05]  /*5620*/  @P2 HADD2.F32 R132, -RZ, R45.H0_H0 ;  /* 0x2000002dff842230 */ /* 0x000fca0000004100 */
[----:B------:R-:W-:-:S07]  /*5630*/  @P2 FADD.FTZ R150, R132, R150 ;  /* 0x0000009684962221 */ /* 0x000fce0000010000 */
.L_x_7401:
[----:B------:R-:W-:-:S04]  /*5640*/  F2FP.F16.F32.PACK_AB R132, RZ, R150 ;  /* 0x00000096ff84723e */ /* 0x000fc800000000ff */
[----:B------:R-:W-:-:S07]  /*5650*/  PRMT R41, R132, 0x7610, R41 ;  /* 0x0000761084297816 */ /* 0x000fce0000000029 */
.L_x_7402:
[----:B------:R-:W-:Y:S01]  /*5660*/  HADD2.F32 R151, -RZ, R133.H1_H1 ;  /* 0x30000085ff977230 */ /* 0x000fe20000004100 */
[----:B------:R-:W-:Y:S06]  /*5670*/  @P3 BRA `(.L_x_7403) ;  /* 0x0000000000203947 */ /* 0x000fec0003800000 */
[----:B------:R-:W-:-:S04]  /*5680*/  ISETP.NE.U32.AND P4, PT, RZ, UR16, PT ;  /* 0x00000010ff007c0c */ /* 0x000fc8000bf85070 */
[----:B------:R-:W-:-:S13]  /*5690*/  ISETP.NE.AND.EX P4, PT, RZ, UR17, PT, P4 ;  /* 0x00000011ff007c0c */ /* 0x000fda000bf85340 */
[----:B------:R-:W-:Y:S05]  /*56a0*/  @P4 BRA `(.L_x_7404) ;  /* 0x0000000000084947 */ /* 0x000fea0003800000 */
[----:B------:R-:W-:Y:S05]  /*56b0*/  @P0 BRA `(.L_x_7405) ;  /* 0x0000000000200947 */ /* 0x000fea0003800000 */
[----:B------:R-:W-:Y:S05]  /*56c0*/  BRA `(.L_x_7406) ;  /* 0x0000000000247947 */ /* 0x000fea0003800000 */
.L_x_7404:
[----:B-----5:R-:W-:-:S05]  /*56d0*/  HADD2.F32 R132, -RZ, R45.H1_H1 ;  /* 0x3000002dff847230 */ /* 0x020fca0000004100 */
[----:B------:R-:W-:Y:S01]  /*56e0*/  FADD.FTZ R151, R132, R151 ;  /* 0x0000009784977221 */ /* 0x000fe20000010000 */
[----:B------:R-:W-:Y:S06]  /*56f0*/  BRA `(.L_x_7405) ;  /* 0x0000000000107947 */ /* 0x000fec0003800000 */
.L_x_7403:
[----:B-----5:R-:W-:-:S05]  /*5700*/  HADD2.F32 R132, -RZ, R49.H1_H1 ;  /* 0x30000031ff847230 */ /* 0x020fca0000004100 */
[----:B------:R-:W-:Y:S01]  /*5710*/  FADD.FTZ R151, R132, R151 ;  /* 0x0000009784977221 */ /* 0x000fe20000010000 */
[----:B------:R-:W-:-:S05]  /*5720*/  @P2 HADD2.F32 R132, -RZ, R45.H1_H1 ;  /* 0x3000002dff842230 */ /* 0x000fca0000004100 */
[----:B------:R-:W-:-:S07]  /*5730*/  @P2 FADD.FTZ R151, R132, R151 ;  /* 0x0000009784972221 */ /* 0x000fce0000010000 */
.L_x_7405:
[----:B------:R-:W-:-:S04]  /*5740*/  F2FP.F16.F32.PACK_AB R132, RZ, R151 ;  /* 0x00000097ff84723e */ /* 0x000fc800000000ff */
[----:B------:R-:W-:-:S07]  /*5750*/  PRMT R41, R41, 0x5410, R132 ;  /* 0x0000541029297816 */ /* 0x000fce0000000084 */
.L_x_7406:
[----:B------:R-:W-:Y:S01]  /*5760*/  HADD2.F32 R152, -RZ, R134.H0_H0 ;  /* 0x20000086ff987230 */ /* 0x000fe20000004100 */
[----:B------:R-:W-:Y:S06]  /*5770*/  @P3 BRA `(.L_x_7407) ;  /* 0x0000000000203947 */ /* 0x000fec0003800000 */
[----:B------:R-:W-:-:S04]  /*5780*/  ISETP.NE.U32.AND P4, PT, RZ, UR16, PT ;  /* 0x00000010ff007c0c */ /* 0x000fc8000bf85070 */
[----:B------:R-:W-:-:S13]  /*5790*/  ISETP.NE.AND.EX P4, PT, RZ, UR17, PT, P4 ;  /* 0x00000011ff007c0c */ /* 0x000fda000bf85340 */
[----:B------:R-:W-:Y:S05]  /*57a0*/  @P4 BRA `(.L_x_7408) ;  /* 0x0000000000084947 */ /* 0x000fea0003800000 */
[----:B------:R-:W-:Y:S05]  /*57b0*/  @P0 BRA `(.L_x_7409) ;  /* 0x0000000000200947 */ /* 0x000fea0003800000 */
[----:B------:R-:W-:Y:S05]  /*57c0*/  BRA `(.L_x_7410) ;  /* 0x0000000000247947 */ /* 0x000fea0003800000 */
.L_x_7408:
[----:B-----5:R-:W-:-:S05]  /*57d0*/  HADD2.F32 R132, -RZ, R46.H0_H0 ;  /* 0x2000002eff847230 */ /* 0x020fca0000004100 */
[----:B------:R-:W-:Y:S01]  /*57e0*/  FADD.FTZ R152, R132, R152 ;  /* 0x0000009884987221 */ /* 0x000fe20000010000 */
[----:B------:R-:W-:Y:S06]  /*57f0*/  BRA `(.L_x_7409) ;  /* 0x0000000000107947 */ /* 0x000fec0003800000 */
.L_x_7407:
[----:B-----5:R-:W-:-:S05]  /*5800*/  HADD2.F32 R132, -RZ, R50.H0_H0 ;  /* 0x20000032ff847230 */ /* 0x020fca0000004100 */
[----:B------:R-:W-:Y:S01]  /*5810*/  FADD.FTZ R152, R132, R152 ;  /* 0x0000009884987221 */ /* 0x000fe20000010000 */
[----:B------:R-:W-:-:S05]  /*5820*/  @P2 HADD2.F32 R132, -RZ, R46.H0_H0 ;  /* 0x2000002eff842230 */ /* 0x000fca0000004100 */
[----:B------:R-:W-:-:S07]  /*5830*/  @P2 FADD.FTZ R152, R132, R152 ;  /* 0x0000009884982221 */ /* 0x000fce0000010000 */
.L_x_7409:
[----:B------:R-:W-:-:S04]  /*5840*/  F2FP.F16.F32.PACK_AB R132, RZ, R152 ;  /* 0x00000098ff84723e */ /* 0x000fc800000000ff */
[----:B------:R-:W-:-:S07]  /*5850*/  PRMT R42, R132, 0x7610, R42 ;  /* 0x00007610842a7816 */ /* 0x000fce000000002a */
.L_x_7410:
[----:B------:R-:W-:Y:S01]  /*5860*/  HADD2.F32 R153, -RZ, R134.H1_H1 ;  /* 0x30000086ff997230 */ /* 0x000fe20000004100 */
[----:B------:R-:W-:Y:S06]  /*5870*/  @P3 BRA `(.L_x_7411) ;  /* 0x0000000000203947 */ /* 0x000fec0003800000 */
[----:B------:R-:W-:-:S04]  /*5880*/  ISETP.NE.U32.AND P4, PT, RZ, UR16, PT ;  /* 0x00000010ff007c0c */ /* 0x000fc8000bf85070 */
[----:B------:R-:W-:-:S13]  /*5890*/  ISETP.NE.AND.EX P4, PT, RZ, UR17, PT, P4 ;  /* 0x00000011ff007c0c */ /* 0x000fda000bf85340 */
[----:B------:R-:W-:Y:S05]  /*58a0*/  @P4 BRA `(.L_x_7412) ;  /* 0x0000000000084947 */ /* 0x000fea0003800000 */
[----:B------:R-:W-:Y:S05]  /*58b0*/  @P0 BRA `(.L_x_7413) ;  /* 0x0000000000200947 */ /* 0x000fea0003800000 */
[----:B------:R-:W-:Y:S05]  /*58c0*/  BRA `(.L_x_7414) ;  /* 0x0000000000247947 */ /* 0x000fea0003800000 */
.L_x_7412:
[----:B-----5:R-:W-:-:S05]  /*58d0*/  HADD2.F32 R132, -RZ, R46.H1_H1 ;  /* 0x3000002eff847230 */ /* 0x020fca0000004100 */
[----:B------:R-:W-:Y:S01]  /*58e0*/  FADD.FTZ R153, R132, R153 ;  /* 0x0000009984997221 */ /* 0x000fe20000010000 */
[----:B------:R-:W-:Y:S06]  /*58f0*/  BRA `(.L_x_7413) ;  /* 0x0000000000107947 */ /* 0x000fec0003800000 */
.L_x_7411:
[----:B-----5:R-:W-:-:S05]  /*5900*/  HADD2.F32 R132, -RZ, R50.H1_H1 ;  /* 0x30000032ff847230 */ /* 0x020fca0000004100 */
[----:B------:R-:W-:Y:S01]  /*5910*/  FADD.FTZ R153, R132, R153 ;  /* 0x0000009984997221 */ /* 0x000fe20000010000 */
[----:B------:R-:W-:-:S05]  /*5920*/  @P2 HADD2.F32 R132, -RZ, R46.H1_H1 ;  /* 0x3000002eff842230 */ /* 0x000fca0000004100 */
[----:B------:R-:W-:-:S07]  /*5930*/  @P2 FADD.FTZ R153, R132, R153 ;  /* 0x0000009984992221 */ /* 0x000fce0000010000 */
.L_x_7413:
[----:B------:R-:W-:-:S04]  /*5940*/  F2FP.F16.F32.PACK_AB R132, RZ, R153 ;  /* 0x00000099ff84723e */ /* 0x000fc800000000ff */
[----:B------:R-:W-:-:S07]  /*5950*/  PRMT R42, R42, 0x5410, R132 ;  /* 0x000054102a2a7816 */ /* 0x000fce0000000084 */
.L_x_7414:
[----:B------:R-:W-:Y:S01]  /*5960*/  HADD2.F32 R154, -RZ, R135.H0_H0 ;  /* 0x20000087ff9a7230 */ /* 0x000fe20000004100 */
[----:B------:R-:W-:Y:S06]  /*5970*/  @P3 BRA `(.L_x_7415) ;  /* 0x0000000000203947 */ /* 0x000fec0003800000 */
[----:B------:R-:W-:-:S04]  /*5980*/  ISETP.NE.U32.AND P4, PT, RZ, UR16, PT ;  /* 0x00000010ff007c0c */ /* 0x000fc8000bf85070 */
[----:B------:R-:W-:-:S13]  /*5990*/  ISETP.NE.AND.EX P4, PT, RZ, UR17, PT, P4 ;  /* 0x00000011ff007c0c */ /* 0x000fda000bf85340 */
[----:B------:R-:W-:Y:S05]  /*59a0*/  @P4 BRA `(.L_x_7416) ;  /* 0x0000000000084947 */ /* 0x000fea0003800000 */
[----:B------:R-:W-:Y:S05]  /*59b0*/  @P0 BRA `(.L_x_7417) ;  /* 0x0000000000200947 */ /* 0x000fea0003800000 */
[----:B------:R-:W-:Y:S05]  /*59c0*/  BRA `(.L_x_7418) ;  /* 0x0000000000247947 */ /* 0x000fea0003800000 */
.L_x_7416:
[----:B-----5:R-:W-:-:S05]  /*59d0*/  HADD2.F32 R132, -RZ, R47.H0_H0 ;  /* 0x2000002fff847230 */ /* 0x020fca0000004100 */
[----:B------:R-:W-:Y:S01]  /*59e0*/  FADD.FTZ R154, R132, R154 ;  /* 0x0000009a849a7221 */ /* 0x000fe20000010000 */
[----:B------:R-:W-:Y:S06]  /*59f0*/  BRA `(.L_x_7417) ;  /* 0x0000000000107947 */ /* 0x000fec0003800000 */
.L_x_7415:
[----:B-----5:R-:W-:-:S05]  /*5a00*/  HADD2.F32 R132, -RZ, R51.H0_H0 ;  /* 0x20000033ff847230 */ /* 0x020fca0000004100 */
[----:B------:R-:W-:Y:S01]  /*5a10*/  FADD.FTZ R154, R132, R154 ;  /* 0x0000009a849a7221 */ /* 0x000fe20000010000 */
[----:B------:R-:W-:-:S05]  /*5a20*/  @P2 HADD2.F32 R132, -RZ, R47.H0_H0 ;  /* 0x2000002fff842230 */ /* 0x000fca0000004100 */
[----:B------:R-:W-:-:S07]  /*5a30*/  @P2 FADD.FTZ R154, R132, R154 ;  /* 0x0000009a849a2221 */ /* 0x000fce0000010000 */
.L_x_7417:
[----:B------:R-:W-:-:S04]  /*5a40*/  F2FP.F16.F32.PACK_AB R132, RZ, R154 ;  /* 0x0000009aff84723e */ /* 0x000fc800000000ff */
[----:B------:R-:W-:-:S07]  /*5a50*/  PRMT R43, R132, 0x7610, R43 ;  /* 0x00007610842b7816 */ /* 0x000fce000000002b */
.L_x_7418:
[----:B------:R-:W-:Y:S01]  /*5a60*/  HADD2.F32 R165, -RZ, R135.H1_H1 ;  /* 0x30000087ffa57230 */ /* 0x000fe20000004100 */
[----:B------:R-:W-:Y:S06]  /*5a70*/  @P3 BRA `(.L_x_7419) ;  /* 0x0000000000203947 */ /* 0x000fec0003800000 */
[----:B------:R-:W-:-:S04]  /*5a80*/  ISETP.NE.U32.AND P4, PT, RZ, UR16, PT ;  /* 0x00000010ff007c0c */ /* 0x000fc8000bf85070 */
[----:B------:R-:W-:-:S13]  /*5a90*/  ISETP.NE.AND.EX P4, PT, RZ, UR17, PT, P4 ;  /* 0x00000011ff007c0c */ /* 0x000fda000bf85340 */
[----:B------:R-:W-:Y:S05]  /*5aa0*/  @P4 BRA `(.L_x_7420) ;  /* 0x0000000000084947 */ /* 0x000fea0003800000 */
[----:B------:R-:W-:Y:S05]  /*5ab0*/  @P0 BRA `(.L_x_7421) ;  /* 0x0000000000200947 */ /* 0x000fea0003800000 */
[----:B------:R-:W-:Y:S05]  /*5ac0*/  BRA `(.L_x_7422) ;  /* 0x0000000000247947 */ /* 0x000fea0003800000 */
.L_x_7420:
[----:B-----5:R-:W-:-:S05]  /*5ad0*/  HADD2.F32 R132, -RZ, R47.H1_H1 ;  /* 0x3000002fff847230 */ /* 0x020fca0000004100 */
[----:B------:R-:W-:Y:S01]  /*5ae0*/  FADD.FTZ R165, R132, R165 ;  /* 0x000000a584a57221 */ /* 0x000fe20000010000 */
[----:B------:R-:W-:Y:S06]  /*5af0*/  BRA `(.L_x_7421) ;  /* 0x0000000000107947 */ /* 0x000fec0003800000 */
.L_x_7419:
[----:B-----5:R-:W-:-:S05]  /*5b00*/  HADD2.F32 R132, -RZ, R51.H1_H1 ;  /* 0x30000033ff847230 */ /* 0x020fca0000004100 */
[----:B------:R-:W-:Y:S01]  /*5b10*/  FADD.FTZ R165, R132, R165 ;  /* 0x000000a584a57221 */ /* 0x000fe20000010000 */
[----:B------:R-:W-:-:S05]  /*5b20*/  @P2 HADD2.F32 R132, -RZ, R47.H1_H1 ;  /* 0x3000002fff842230 */ /* 0x000fca0000004100 */
[----:B------:R-:W-:-:S07]  /*5b30*/  @P2 FADD.FTZ R165, R132, R165 ;  /* 0x000000a584a52221 */ /* 0x000fce0000010000 */
.L_x_7421:
[----:B------:R-:W-:-:S04]  /*5b40*/  F2FP.F16.F32.PACK_AB R132, RZ, R165 ;  /* 0x000000a5ff84723e */ /* 0x000fc800000000ff */
[----:B------:R-:W-:-:S07]  /*5b50*/  PRMT R43, R43, 0x5410, R132 ;  /* 0x000054102b2b7816 */ /* 0x000fce0000000084 */
.L_x_7422:
        /* <DEDUP_REMOVED lines=12> */
[----:B--2---:R-:W-:Y:S01]  /*5c20*/  HADD2.F32 R163, -RZ, R132.H0_H0 ;  /* 0x20000084ffa37230 */ /* 0x004fe20000004100 */
[----:B0-----:R-:W-:Y:S06]  /*5c30*/  @P3 BRA `(.L_x_7423) ;  /* 0x0000000000203947 */ /* 0x001fec0003800000 */
[----:B------:R-:W-:-:S04]  /*5c40*/  ISETP.NE.U32.AND P4, PT, RZ, UR16, PT ;  /* 0x00000010ff007c0c */ /* 0x000fc8000bf85070 */
[----:B------:R-:W-:-:S13]  /*5c50*/  ISETP.NE.AND.EX P4, PT, RZ, UR17, PT, P4 ;  /* 0x00000011ff007c0c */ /* 0x000fda000bf85340 */
[----:B------:R-:W-:Y:S05]  /*5c60*/  @P4 BRA `(.L_x_7424) ;  /* 0x0000000000084947 */ /* 0x000fea0003800000 */
[----:B------:R-:W-:Y:S05]  /*5c70*/  @P0 BRA `(.L_x_7425) ;  /* 0x0000000000200947 */ /* 0x000fea0003800000 */
[----:B------:R-:W-:Y:S05]  /*5c80*/  BRA `(.L_x_7426) ;  /* 0x0000000000247947 */ /* 0x000fea0003800000 */
.L_x_7424:
[----:B-----5:R-:W-:-:S05]  /*5c90*/  HADD2.F32 R166, -RZ, R44.H0_H0 ;  /* 0x2000002cffa67230 */ /* 0x020fca0000004100 */
[----:B------:R-:W-:Y:S01]  /*5ca0*/  FADD.FTZ R163, R166, R163 ;  /* 0x000000a3a6a37221 */ /* 0x000fe20000010000 */
[----:B------:R-:W-:Y:S06]  /*5cb0*/  BRA `(.L_x_7425) ;  /* 0x0000000000107947 */ /* 0x000fec0003800000 */
.L_x_7423:
[----:B-----5:R-:W-:-:S05]  /*5cc0*/  HADD2.F32 R166, -RZ, R48.H0_H0 ;  /* 0x20000030ffa67230 */ /* 0x020fca0000004100 */
[----:B------:R-:W-:Y:S01]  /*5cd0*/  FADD.FTZ R163, R166, R163 ;  /* 0x000000a3a6a37221 */ /* 0x000fe20000010000 */
[----:B------:R-:W-:-:S05]  /*5ce0*/  @P2 HADD2.F32 R166, -RZ, R44.H0_H0 ;  /* 0x2000002cffa62230 */ /* 0x000fca0000004100 */
[----:B------:R-:W-:-:S07]  /*5cf0*/  @P2 FADD.FTZ R163, R166, R163 ;  /* 0x000000a3a6a32221 */ /* 0x000fce0000010000 */
.L_x_7425:
[----:B------:R-:W-:-:S04]  /*5d00*/  F2FP.F16.F32.PACK_AB R166, RZ, R163 ;  /* 0x000000a3ffa6723e */ /* 0x000fc800000000ff */
[----:B------:R-:W-:-:S07]  /*5d10*/  PRMT R40, R166, 0x7610, R40 ;  /* 0x00007610a6287816 */ /* 0x000fce0000000028 */
.L_x_7426:
[----:B------:R-:W-:Y:S01]  /*5d20*/  HADD2.F32 R167, -RZ, R132.H1_H1 ;  /* 0x30000084ffa77230 */ /* 0x000fe20000004100 */
[----:B------:R-:W-:Y:S06]  /*5d30*/  @P3 BRA `(.L_x_7427) ;  /* 0x0000000000203947 */ /* 0x000fec0003800000 */
[----:B------:R-:W-:-:S04]  /*5d40*/  ISETP.NE.U32.AND P4, PT, RZ, UR16, PT ;  /* 0x00000010ff007c0c */ /* 0x000fc8000bf85070 */
[----:B------:R-:W-:-:S13]  /*5d50*/  ISETP.NE.AND.EX P4, PT, RZ, UR17, PT, P4 ;  /* 0x00000011ff007c0c */ /* 0x000fda000bf85340 */
[----:B------:R-:W-:Y:S05]  /*5d60*/  @P4 BRA `(.L_x_7428) ;  /* 0x0000000000084947 */ /* 0x000fea0003800000 */
[----:B------:R-:W-:Y:S05]  /*5d70*/  @P0 BRA `(.L_x_7429) ;  /* 0x0000000000200947 */ /* 0x000fea0003800000 */
[----:B------:R-:W-:Y:S05]  /*5d80*/  BRA `(.L_x_7430) ;  /* 0x0000000000247947 */ /* 0x000fea0003800000 */
.L_x_7428:
[----:B-----5:R-:W-:-:S05]  /*5d90*/  HADD2.F32 R132, -RZ, R44.H1_H1 ;  /* 0x3000002cff847230 */ /* 0x020fca0000004100 */
[----:B------:R-:W-:Y:S01]  /*5da0*/  FADD.FTZ R167, R132, R167 ;  /* 0x000000a784a77221 */ /* 0x000fe20000010000 */
[----:B------:R-:W-:Y:S06]  /*5db0*/  BRA `(.L_x_7429) ;  /* 0x0000000000107947 */ /* 0x000fec0003800000 */
.L_x_7427:
[----:B-----5:R-:W-:-:S05]  /*5dc0*/  HADD2.F32 R132, -RZ, R48.H1_H1 ;  /* 0x30000030ff847230 */ /* 0x020fca0000004100 */
[----:B------:R-:W-:Y:S01]  /*5dd0*/  FADD.FTZ R167, R132, R167 ;  /* 0x000000a784a77221 */ /* 0x000fe20000010000 */
[----:B------:R-:W-:-:S05]  /*5de0*/  @P2 HADD2.F32 R132, -RZ, R44.H1_H1 ;  /* 0x3000002cff842230 */ /* 0x000fca0000004100 */
[----:B------:R-:W-:-:S07]  /*5df0*/  @P2 FADD.FTZ R167, R132, R167 ;  /* 0x000000a784a72221 */ /* 0x000fce0000010000 */
.L_x_7429:
[----:B------:R-:W-:-:S04]  /*5e00*/  F2FP.F16.F32.PACK_AB R132, RZ, R167 ;  /* 0x000000a7ff84723e */ /* 0x000fc800000000ff */
[----:B------:R-:W-:-:S07]  /*5e10*/  PRMT R40, R40, 0x5410, R132 ;  /* 0x0000541028287816 */ /* 0x000fce0000000084 */
.L_x_7430:
[----:B------:R-:W-:Y:S01]  /*5e20*/  HADD2.F32 R166, -RZ, R133.H0_H0 ;  /* 0x20000085ffa67230 */ /* 0x000fe20000004100 */
[----:B------:R-:W-:Y:S06]  /*5e30*/  @P3 BRA `(.L_x_7431) ;  /* 0x0000000000203947 */ /* 0x000fec0003800000 */
[----:B------:R-:W-:-:S04]  /*5e40*/  ISETP.NE.U32.AND P4, PT, RZ, UR16, PT ;  /* 0x00000010ff007c0c */ /* 0x000fc8000bf85070 */
[----:B------:R-:W-:-:S13]  /*5e50*/  ISETP.NE.AND.EX P4, PT, RZ, UR17, PT, P4 ;  /* 0x00000011ff007c0c */ /* 0x000fda000bf85340 */
[----:B------:R-:W-:Y:S05]  /*5e60*/  @P4 BRA `(.L_x_7432) ;  /* 0x0000000000084947 */ /* 0x000fea0003800000 */
[----:B------:R-:W-:Y:S05]  /*5e70*/  @P0 BRA `(.L_x_7433) ;  /* 0x0000000000200947 */ /* 0x000fea0003800000 */
[----:B------:R-:W-:Y:S05]  /*5e80*/  BRA `(.L_x_7434) ;  /* 0x0000000000247947 */ /* 0x000fea0003800000 */
.L_x_7432:
[----:B-----5:R-:W-:-:S05]  /*5e90*/  HADD2.F32 R132, -RZ, R45.H0_H0 ;  /* 0x2000002dff847230 */ /* 0x020fca0000004100 */
[----:B------:R-:W-:Y:S01]  /*5ea0*/  FADD.FTZ R166, R132, R166 ;  /* 0x000000a684a67221 */ /* 0x000fe20000010000 */
[----:B------:R-:W-:Y:S06]  /*5eb0*/  BRA `(.L_x_7433) ;  /* 0x0000000000107947 */ /* 0x000fec0003800000 */
.L_x_7431:
[----:B-----5:R-:W-:-:S05]  /*5ec0*/  HADD2.F32 R132, -RZ, R49.H0_H0 ;  /* 0x20000031ff847230 */ /* 0x020fca0000004100 */
[----:B------:R-:W-:Y:S01]  /*5ed0*/  FADD.FTZ R166, R132, R166 ;  /* 0x000000a684a67221 */ /* 0x000fe20000010000 */
[----:B------:R-:W-:-:S05]  /*5ee0*/  @P2 HADD2.F32 R132, -RZ, R45.H0_H0 ;  /* 0x2000002dff842230 */ /* 0x000fca0000004100 */
[----:B------:R-:W-:-:S07]  /*5ef0*/  @P2 FADD.FTZ R166, R132, R166 ;  /* 0x000000a684a62221 */ /* 0x000fce0000010000 */
.L_x_7433:
[----:B------:R-:W-:-:S04]  /*5f00*/  F2FP.F16.F32.PACK_AB R132, RZ, R166 ;  /* 0x000000a6ff84723e */ /* 0x000fc800000000ff */
[----:B------:R-:W-:-:S07]  /*5f10*/  PRMT R41, R132, 0x7610, R41 ;  /* 0x0000761084297816 */ /* 0x000fce0000000029 */
.L_x_7434:
[----:B------:R-:W-:Y:S01]  /*5f20*/  HADD2.F32 R168, -RZ, R133.H1_H1 ;  /* 0x30000085ffa87230 */ /* 0x000fe20000004100 */
[----:B------:R-:W-:Y:S06]  /*5f30*/  @P3 BRA `(.L_x_7435) ;  /* 0x0000000000203947 */ /* 0x000fec0003800000 */
[----:B------:R-:W-:-:S04]  /*5f40*/  ISETP.NE.U32.AND P4, PT, RZ, UR16, PT ;  /* 0x00000010ff007c0c */ /* 0x000fc8000bf85070 */
[----:B------:R-:W-:-:S13]  /*5f50*/  ISETP.NE.AND.EX P4, PT, RZ, UR17, PT, P4 ;  /* 0x00000011ff007c0c */ /* 0x000fda000bf85340 */
[----:B------:R-:W-:Y:S05]  /*5f60*/  @P4 BRA `(.L_x_7436) ;  /* 0x0000000000084947 */ /* 0x000fea0003800000 */
[----:B------:R-:W-:Y:S05]  /*5f70*/  @P0 BRA `(.L_x_7437) ;  /* 0x0000000000200947 */ /* 0x000fea0003800000 */
[----:B------:R-:W-:Y:S05]  /*5f80*/  BRA `(.L_x_7438) ;  /* 0x0000000000247947 */ /* 0x000fea0003800000 */
.L_x_7436:
[----:B-----5:R-:W-:-:S05]  /*5f90*/  HADD2.F32 R132, -RZ, R45.H1_H1 ;  /* 0x3000002dff847230 */ /* 0x020fca0000004100 */
[----:B------:R-:W-:Y:S01]  /*5fa0*/  FADD.FTZ R168, R132, R168 ;  /* 0x000000a884a87221 */ /* 0x000fe20000010000 */
[----:B------:R-:W-:Y:S06]  /*5fb0*/  BRA `(.L_x_7437) ;  /* 0x0000000000107947 */ /* 0x000fec0003800000 */
.L_x_7435:
[----:B-----5:R-:W-:-:S05]  /*5fc0*/  HADD2.F32 R132, -RZ, R49.H1_H1 ;  /* 0x30000031ff847230 */ /* 0x020fca0000004100 */
[----:B------:R-:W-:Y:S01]  /*5fd0*/  FADD.FTZ R168, R132, R168 ;  /* 0x000000a884a87221 */ /* 0x000fe20000010000 */
[----:B------:R-:W-:-:S05]  /*5fe0*/  @P2 HADD2.F32 R132, -RZ, R45.H1_H1 ;  /* 0x3000002dff842230 */ /* 0x000fca0000004100 */
[----:B------:R-:W-:-:S07]  /*5ff0*/  @P2 FADD.FTZ R168, R132, R168 ;  /* 0x000000a884a82221 */ /* 0x000fce0000010000 */
.L_x_7437:
[----:B------:R-:W-:-:S04]  /*6000*/  F2FP.F16.F32.PACK_AB R132, RZ, R168 ;  /* 0x000000a8ff84723e */ /* 0x000fc800000000ff */
[----:B------:R-:W-:-:S07]  /*6010*/  PRMT R41, R41, 0x5410, R132 ;  /* 0x0000541029297816 */ /* 0x000fce0000000084 */
.L_x_7438:
[----:B------:R-:W-:Y:S01]  /*6020*/  HADD2.F32 R169, -RZ, R134.H0_H0 ;  /* 0x20000086ffa97230 */ /* 0x000fe20000004100 */
[----:B------:R-:W-:Y:S06]  /*6030*/  @P3 BRA `(.L_x_7439) ;  /* 0x0000000000203947 */ /* 0x000fec0003800000 */
[----:B------:R-:W-:-:S04]  /*6040*/  ISETP.NE.U32.AND P4, PT, RZ, UR16, PT ;  /* 0x00000010ff007c0c */ /* 0x000fc8000bf85070 */
[----:B------:R-:W-:-:S13]  /*6050*/  ISETP.NE.AND.EX P4, PT, RZ, UR17, PT, P4 ;  /* 0x00000011ff007c0c */ /* 0x000fda000bf85340 */
[----:B------:R-:W-:Y:S05]  /*6060*/  @P4 BRA `(.L_x_7440) ;  /* 0x0000000000084947 */ /* 0x000fea0003800000 */
[----:B------:R-:W-:Y:S05]  /*6070*/  @P0 BRA `(.L_x_7441) ;  /* 0x0000000000200947 */ /* 0x000fea0003800000 */
[----:B------:R-:W-:Y:S05]  /*6080*/  BRA `(.L_x_7442) ;  /* 0x0000000000247947 */ /* 0x000fea0003800000 */
.L_x_7440:
[----:B-----5:R-:W-:-:S05]  /*6090*/  HADD2.F32 R132, -RZ, R46.H0_H0 ;  /* 0x2000002eff847230 */ /* 0x020fca0000004100 */
[----:B------:R-:W-:Y:S01]  /*60a0*/  FADD.FTZ R169, R132, R169 ;  /* 0x000000a984a97221 */ /* 0x000fe20000010000 */
[----:B------:R-:W-:Y:S06]  /*60b0*/  BRA `(.L_x_7441) ;  /* 0x0000000000107947 */ /* 0x000fec0003800000 */
.L_x_7439:
[----:B-----5:R-:W-:-:S05]  /*60c0*/  HADD2.F32 R132, -RZ, R50.H0_H0 ;  /* 0x20000032ff847230 */ /* 0x020fca0000004100 */
[----:B------:R-:W-:Y:S01]  /*60d0*/  FADD.FTZ R169, R132, R169 ;  /* 0x000000a984a97221 */ /* 0x000fe20000010000 */
[----:B------:R-:W-:-:S05]  /*60e0*/  @P2 HADD2.F32 R132, -RZ, R46.H0_H0 ;  /* 0x2000002eff842230 */ /* 0x000fca0000004100 */
[----:B------:R-:W-:-:S07]  /*60f0*/  @P2 FADD.FTZ R169, R132, R169 ;  /* 0x000000a984a92221 */ /* 0x000fce0000010000 */
.L_x_7441:
[----:B------:R-:W-:-:S04]  /*6100*/  F2FP.F16.F32.PACK_AB R132, RZ, R169 ;  /* 0x000000a9ff84723e */ /* 0x000fc800000000ff */
[----:B------:R-:W-:-:S07]  /*6110*/  PRMT R42, R132, 0x7610, R42 ;  /* 0x00007610842a7816 */ /* 0x000fce000000002a */
.L_x_7442:
[----:B------:R-:W-:Y:S01]  /*6120*/  HADD2.F32 R170, -RZ, R134.H1_H1 ;  /* 0x30000086ffaa7230 */ /* 0x000fe20000004100 */
[----:B------:R-:W-:Y:S06]  /*6130*/  @P3 BRA `(.L_x_7443) ;  /* 0x0000000000203947 */ /* 0x000fec0003800000 */
[----:B------:R-:W-:-:S04]  /*6140*/  ISETP.NE.U32.AND P4, PT, RZ, UR16, PT ;  /* 0x00000010ff007c0c */ /* 0x000fc8000bf85070 */
[----:B------:R-:W-:-:S13]  /*6150*/  ISETP.NE.AND.EX P4, PT, RZ, UR17, PT, P4 ;  /* 0x00000011ff007c0c */ /* 0x000fda000bf85340 */
[----:B------:R-:W-:Y:S05]  /*6160*/  @P4 BRA `(.L_x_7444) ;  /* 0x0000000000084947 */ /* 0x000fea0003800000 */
[----:B------:R-:W-:Y:S05]  /*6170*/  @P0 BRA `(.L_x_7445) ;  /* 0x0000000000200947 */ /* 0x000fea0003800000 */
[----:B------:R-:W-:Y:S05]  /*6180*/  BRA `(.L_x_7446) ;  /* 0x0000000000247947 */ /* 0x000fea0003800000 */
.L_x_7444:
[----:B-----5:R-:W-:-:S05]  /*6190*/  HADD2.F32 R132, -RZ, R46.H1_H1 ;  /* 0x3000002eff847230 */ /* 0x020fca0000004100 */
[----:B------:R-:W-:Y:S01]  /*61a0*/  FADD.FTZ R170, R132, R170 ;  /* 0x000000aa84aa7221 */ /* 0x000fe20000010000 */
[----:B------:R-:W-:Y:S06]  /*61b0*/  BRA `(.L_x_7445) ;  /* 0x0000000000107947 */ /* 0x000fec0003800000 */
.L_x_7443:
[----:B-----5:R-:W-:-:S05]  /*61c0*/  HADD2.F32 R132, -RZ, R50.H1_H1 ;  /* 0x30000032ff847230 */ /* 0x020fca0000004100 */
[----:B------:R-:W-:Y:S01]  /*61d0*/  FADD.FTZ R170, R132, R170 ;  /* 0x000000aa84aa7221 */ /* 0x000fe20000010000 */
[----:B------:R-:W-:-:S05]  /*61e0*/  @P2 HADD2.F32 R132, -RZ, R46.H1_H1 ;  /* 0x3000002eff842230 */ /* 0x000fca0000004100 */
[----:B------:R-:W-:-:S07]  /*61f0*/  @P2 FADD.FTZ R170, R132, R170 ;  /* 0x000000aa84aa2221 */ /* 0x000fce0000010000 */
.L_x_7445:
[----:B------:R-:W-:-:S04]  /*6200*/  F2FP.F16.F32.PACK_AB R132, RZ, R170 ;  /* 0x000000aaff84723e */ /* 0x000fc800000000ff */
[----:B------:R-:W-:-:S07]  /*6210*/  PRMT R42, R42, 0x5410, R132 ;  /* 0x000054102a2a7816 */ /* 0x000fce0000000084 */
.L_x_7446:
[----:B------:R-:W-:Y:S01]  /*6220*/  HADD2.F32 R171, -RZ, R135.H0_H0 ;  /* 0x20000087ffab7230 */ /* 0x000fe20000004100 */
[----:B------:R-:W-:Y:S06]  /*6230*/  @P3 BRA `(.L_x_7447) ;  /* 0x0000000000203947 */ /* 0x000fec0003800000 */
[----:B------:R-:W-:-:S04]  /*6240*/  ISETP.NE.U32.AND P4, PT, RZ, UR16, PT ;  /* 0x00000010ff007c0c */ /* 0x000fc8000bf85070 */
[----:B------:R-:W-:-:S13]  /*6250*/  ISETP.NE.AND.EX P4, PT, RZ, UR17, PT, P4 ;  /* 0x00000011ff007c0c */ /* 0x000fda000bf85340 */
[----:B------:R-:W-:Y:S05]  /*6260*/  @P4 BRA `(.L_x_7448) ;  /* 0x0000000000084947 */ /* 0x000fea0003800000 */
[----:B------:R-:W-:Y:S05]  /*6270*/  @P0 BRA `(.L_x_7449) ;  /* 0x0000000000200947 */ /* 0x000fea0003800000 */
[----:B------:R-:W-:Y:S05]  /*6280*/  BRA `(.L_x_7450) ;  /* 0x0000000000247947 */ /* 0x000fea0003800000 */
.L_x_7448:
[----:B-----5:R-:W-:-:S05]  /*6290*/  HADD2.F32 R132, -RZ, R47.H0_H0 ;  /* 0x2000002fff847230 */ /* 0x020fca0000004100 */
[----:B------:R-:W-:Y:S01]  /*62a0*/  FADD.FTZ R171, R132, R171 ;  /* 0x000000ab84ab7221 */ /* 0x000fe20000010000 */
[----:B------:R-:W-:Y:S06]  /*62b0*/  BRA `(.L_x_7449) ;  /* 0x0000000000107947 */ /* 0x000fec0003800000 */
.L_x_7447:
[----:B-----5:R-:W-:-:S05]  /*62c0*/  HADD2.F32 R132, -RZ, R51.H0_H0 ;  /* 0x20000033ff847230 */ /* 0x020fca0000004100 */
[----:B------:R-:W-:Y:S01]  /*62d0*/  FADD.FTZ R171, R132, R171 ;  /* 0x000000ab84ab7221 */ /* 0x000fe20000010000 */
[----:B------:R-:W-:-:S05]  /*62e0*/  @P2 HADD2.F32 R132, -RZ, R47.H0_H0 ;  /* 0x2000002fff842230 */ /* 0x000fca0000004100 */
[----:B------:R-:W-:-:S07]  /*62f0*/  @P2 FADD.FTZ R171, R132, R171 ;  /* 0x000000ab84ab2221 */ /* 0x000fce0000010000 */
.L_x_7449:
[----:B------:R-:W-:-:S04]  /*6300*/  F2FP.F16.F32.PACK_AB R132, RZ, R171 ;  /* 0x000000abff84723e */ /* 0x000fc800000000ff */
[----:B------:R-:W-:-:S07]  /*6310*/  PRMT R43, R132, 0x7610, R43 ;  /* 0x00007610842b7816 */ /* 0x000fce000000002b */
.L_x_7450:
[----:B------:R-:W-:Y:S01]  /*6320*/  HADD2.F32 R183, -RZ, R135.H1_H1 ;  /* 0x30000087ffb77230 */ /* 0x000fe20000004100 */
[----:B------:R-:W-:Y:S06]  /*6330*/  @P3 BRA `(.L_x_7451) ;  /* 0x0000000000203947 */ /* 0x000fec0003800000 */
[----:B------:R-:W-:-:S04]  /*6340*/  ISETP.NE.U32.AND P4, PT, RZ, UR16, PT ;  /* 0x00000010ff007c0c */ /* 0x000fc8000bf85070 */
[----:B------:R-:W-:-:S13]  /*6350*/  ISETP.NE.AND.EX P4, PT, RZ, UR17, PT, P4 ;  /* 0x00000011ff007c0c */ /* 0x000fda000bf85340 */
[----:B------:R-:W-:Y:S05]  /*6360*/  @P4 BRA `(.L_x_7452) ;  /* 0x0000000000084947 */ /* 0x000fea0003800000 */
[----:B------:R-:W-:Y:S05]  /*6370*/  @P0 BRA `(.L_x_7453) ;  /* 0x0000000000200947 */ /* 0x000fea0003800000 */
[----:B------:R-:W-:Y:S05]  /*6380*/  BRA `(.L_x_7454) ;  /* 0x0000000000247947 */ /* 0x000fea0003800000 */
.L_x_7452:
[----:B-----5:R-:W-:-:S05]  /*6390*/  HADD2.F32 R132, -RZ, R47.H1_H1 ;  /* 0x3000002fff847230 */ /* 0x020fca0000004100 */
[----:B------:R-:W-:Y:S01]  /*63a0*/  FADD.FTZ R183, R132, R183 ;  /* 0x000000b784b77221 */ /* 0x000fe20000010000 */
[----:B------:R-:W-:Y:S06]  /*63b0*/  BRA `(.L_x_7453) ;  /* 0x0000000000107947 */ /* 0x000fec0003800000 */
.L_x_7451:
[----:B-----5:R-:W-:-:S05]  /*63c0*/  HADD2.F32 R132, -RZ, R51.H1_H1 ;  /* 0x30000033ff847230 */ /* 0x020fca0000004100 */
[----:B------:R-:W-:Y:S01]  /*63d0*/  FADD.FTZ R183, R132, R183 ;  /* 0x000000b784b77221 */ /* 0x000fe20000010000 */
[----:B------:R-:W-:-:S05]  /*63e0*/  @P2 HADD2.F32 R132, -RZ, R47.H1_H1 ;  /* 0x3000002fff842230 */ /* 0x000fca0000004100 */
[----:B------:R-:W-:-:S07]  /*63f0*/  @P2 FADD.FTZ R183, R132, R183 ;  /* 0x000000b784b72221 */ /* 0x000fce0000010000 */
.L_x_7453:
[----:B------:R-:W-:-:S04]  /*6400*/  F2FP.F16.F32.PACK_AB R132, RZ, R183 ;  /* 0x000000b7ff84723e */ /* 0x000fc800000000ff */
[----:B------:R-:W-:-:S07]  /*6410*/  PRMT R43, R43, 0x5410, R132 ;  /* 0x000054102b2b7816 */ /* 0x000fce0000000084 */
.L_x_7454:
        /* <DEDUP_REMOVED lines=19> */
.L_x_7456:
[----:B-----5:R-:W-:-:S05]  /*6550*/  HADD2.F32 R188, -RZ, R44.H0_H0 ;  /* 0x2000002cffbc7230 */ /* 0x020fca0000004100 */
[----:B------:R-:W-:Y:S01]  /*6560*/  FADD.FTZ R175, R188, R175 ;  /* 0x000000afbcaf7221 */ /* 0x000fe20000010000 */
[----:B------:R-:W-:Y:S06]  /*6570*/  BRA `(.L_x_7457) ;  /* 0x0000000000107947 */ /* 0x000fec0003800000 */
.L_x_7455:
[----:B-----5:R-:W-:-:S05]  /*6580*/  HADD2.F32 R188, -RZ, R48.H0_H0 ;  /* 0x20000030ffbc7230 */ /* 0x020fca0000004100 */
[----:B------:R-:W-:Y:S01]  /*6590*/  FADD.FTZ R175, R188, R175 ;  /* 0x000000afbcaf7221 */ /* 0x000fe20000010000 */
[----:B------:R-:W-:-:S05]  /*65a0*/  @P2 HADD2.F32 R188, -RZ, R44.H0_H0 ;  /* 0x2000002cffbc2230 */ /* 0x000fca0000004100 */
[----:B------:R-:W-:-:S07]  /*65b0*/  @P2 FADD.FTZ R175, R188, R175 ;  /* 0x000000afbcaf2221 */ /* 0x000fce0000010000 */
.L_x_7457:
[----:B------:R-:W-:-:S04]  /*65c0*/  F2FP.F16.F32.PACK_AB R188, RZ, R175 ;  /* 0x000000afffbc723e */ /* 0x000fc800000000ff */
[----:B------:R-:W-:-:S07]  /*65d0*/  PRMT R40, R188, 0x7610, R40 ;  /* 0x00007610bc287816 */ /* 0x000fce0000000028 */
.L_x_7458:
[----:B------:R-:W-:Y:S01]  /*65e0*/  HADD2.F32 R189, -RZ, R132.H1_H1 ;  /* 0x30000084ffbd7230 */ /* 0x000fe20000004100 */
[----:B------:R-:W-:Y:S06]  /*65f0*/  @P3 BRA `(.L_x_7459) ;  /* 0x0000000000203947 */ /* 0x000fec0003800000 */
[----:B------:R-:W-:-:S04]  /*6600*/  ISETP.NE.U32.AND P4, PT, RZ, UR16, PT ;  /* 0x00000010ff007c0c */ /* 0x000fc8000bf85070 */
[----:B------:R-:W-:-:S13]  /*6610*/  ISETP.NE.AND.EX P4, PT, RZ, UR17, PT, P4 ;  /* 0x00000011ff007c0c */ /* 0x000fda000bf85340 */
[----:B------:R-:W-:Y:S05]  /*6620*/  @P4 BRA `(.L_x_7460) ;  /* 0x0000000000084947 */ /* 0x000fea0003800000 */
[----:B------:R-:W-:Y:S05]  /*6630*/  @P0 BRA `(.L_x_7461) ;  /* 0x0000000000200947 */ /* 0x000fea0003800000 */
[----:B------:R-:W-:Y:S05]  /*6640*/  BRA `(.L_x_7462) ;  /* 0x0000000000247947 */ /* 0x000fea0003800000 */
.L_x_7460:
[----:B-----5:R-:W-:-:S05]  /*6650*/  HADD2.F32 R132, -RZ, R44.H1_H1 ;  /* 0x3000002cff847230 */ /* 0x020fca0000004100 */
[----:B------:R-:W-:Y:S01]  /*6660*/  FADD.FTZ R189, R132, R189 ;  /* 0x000000bd84bd7221 */ /* 0x000fe20000010000 */
[----:B------:R-:W-:Y:S06]  /*6670*/  BRA `(.L_x_7461) ;  /* 0x0000000000107947 */ /* 0x000fec0003800000 */
.L_x_7459:
[----:B-----5:R-:W-:-:S05]  /*6680*/  HADD2.F32 R132, -RZ, R48.H1_H1 ;  /* 0x30000030ff847230 */ /* 0x020fca0000004100 */
[----:B------:R-:W-:Y:S01]  /*6690*/  FADD.FTZ R189, R132, R189 ;  /* 0x000000bd84bd7221 */ /* 0x000fe20000010000 */
[----:B------:R-:W-:-:S05]  /*66a0*/  @P2 HADD2.F32 R132, -RZ, R44.H1_H1 ;  /* 0x3000002cff842230 */ /* 0x000fca0000004100 */
[----:B------:R-:W-:-:S07]  /*66b0*/  @P2 FADD.FTZ R189, R132, R189 ;  /* 0x000000bd84bd2221 */ /* 0x000fce0000010000 */
.L_x_7461:
[----:B------:R-:W-:-:S04]  /*66c0*/  F2FP.F16.F32.PACK_AB R132, RZ, R189 ;  /* 0x000000bdff84723e */ /* 0x000fc800000000ff */
[----:B------:R-:W-:-:S07]  /*66d0*/  PRMT R40, R40, 0x5410, R132 ;  /* 0x0000541028287816 */ /* 0x000fce0000000084 */
.L_x_7462:
[----:B------:R-:W-:Y:S01]  /*66e0*/  HADD2.F32 R188, -RZ, R133.H0_H0 ;  /* 0x20000085ffbc7230 */ /* 0x000fe20000004100 */
[----:B------:R-:W-:Y:S06]  /*66f0*/  @P3 BRA `(.L_x_7463) ;  /* 0x0000000000203947 */ /* 0x000fec0003800000 */
[----:B------:R-:W-:-:S04]  /*6700*/  ISETP.NE.U32.AND P4, PT, RZ, UR16, PT ;  /* 0x00000010ff007c0c */ /* 0x000fc8000bf85070 */
[----:B------:R-:W-:-:S13]  /*6710*/  ISETP.NE.AND.EX P4, PT, RZ, UR17, PT, P4 ;  /* 0x00000011ff007c0c */ /* 0x000fda000bf85340 */
[----:B------:R-:W-:Y:S05]  /*6720*/  @P4 BRA `(.L_x_7464) ;  /* 0x0000000000084947 */ /* 0x000fea0003800000 */
[----:B------:R-:W-:Y:S05]  /*6730*/  @P0 BRA `(.L_x_7465) ;  /* 0x0000000000200947 */ /* 0x000fea0003800000 */
[----:B------:R-:W-:Y:S05]  /*6740*/  BRA `(.L_x_7466) ;  /* 0x0000000000247947 */ /* 0x000fea0003800000 */
.L_x_7464:
[----:B-----5:R-:W-:-:S05]  /*6750*/  HADD2.F32 R132, -RZ, R45.H0_H0 ;  /* 0x2000002dff847230 */ /* 0x020fca0000004100 */
[----:B------:R-:W-:Y:S01]  /*6760*/  FADD.FTZ R188, R132, R188 ;  /* 0x000000bc84bc7221 */ /* 0x000fe20000010000 */
[----:B------:R-:W-:Y:S06]  /*6770*/  BRA `(.L_x_7465) ;  /* 0x0000000000107947 */ /* 0x000fec0003800000 */
.L_x_7463:
[----:B-----5:R-:W-:-:S05]  /*6780*/  HADD2.F32 R132, -RZ, R49.H0_H0 ;  /* 0x20000031ff847230 */ /* 0x020fca0000004100 */
[----:B------:R-:W-:Y:S01]  /*6790*/  FADD.FTZ R188, R132, R188 ;  /* 0x000000bc84bc7221 */ /* 0x000fe20000010000 */
[----:B------:R-:W-:-:S05]  /*67a0*/  @P2 HADD2.F32 R132, -RZ, R45.H0_H0 ;  /* 0x2000002dff842230 */ /* 0x000fca0000004100 */
[----:B------:R-:W-:-:S07]  /*67b0*/  @P2 FADD.FTZ R188, R132, R188 ;  /* 0x000000bc84bc2221 */ /* 0x000fce0000010000 */
.L_x_7465:
[----:B------:R-:W-:-:S04]  /*67c0*/  F2FP.F16.F32.PACK_AB R132, RZ, R188 ;  /* 0x000000bcff84723e */ /* 0x000fc800000000ff */
[----:B------:R-:W-:-:S07]  /*67d0*/  PRMT R41, R132, 0x7610, R41 ;  /* 0x0000761084297816 */ /* 0x000fce0000000029 */
.L_x_7466:
[----:B------:R-:W-:Y:S01]  /*67e0*/  HADD2.F32 R191, -RZ, R133.H1_H1 ;  /* 0x30000085ffbf7230 */ /* 0x000fe20000004100 */
[----:B------:R-:W-:Y:S06]  /*67f0*/  @P3 BRA `(.L_x_7467) ;  /* 0x0000000000203947 */ /* 0x000fec0003800000 */
[----:B------:R-:W-:-:S04]  /*6800*/  ISETP.NE.U32.AND P4, PT, RZ, UR16, PT ;  /* 0x00000010ff007c0c */ /* 0x000fc8000bf85070 */
[----:B------:R-:W-:-:S13]  /*6810*/  ISETP.NE.AND.EX P4, PT, RZ, UR17, PT, P4 ;  /* 0x00000011ff007c0c */ /* 0x000fda000bf85340 */
[----:B------:R-:W-:Y:S05]  /*6820*/  @P4 BRA `(.L_x_7468) ;  /* 0x0000000000084947 */ /* 0x000fea0003800000 */
[----:B------:R-:W-:Y:S05]  /*6830*/  @P0 BRA `(.L_x_7469) ;  /* 0x0000000000200947 */ /* 0x000fea0003800000 */
[----:B------:R-:W-:Y:S05]  /*6840*/  BRA `(.L_x_7470) ;  /* 0x0000000000247947 */ /* 0x000fea0003800000 */
.L_x_7468:
[----:B-----5:R-:W-:-:S05]  /*6850*/  HADD2.F32 R132, -RZ, R45.H1_H1 ;  /* 0x3000002dff847230 */ /* 0x020fca0000004100 */
[----:B------:R-:W-:Y:S01]  /*6860*/  FADD.FTZ R191, R132, R191 ;  /* 0x000000bf84bf7221 */ /* 0x000fe20000010000 */
[----:B------:R-:W-:Y:S06]  /*6870*/  BRA `(.L_x_7469) ;  /* 0x0000000000107947 */ /* 0x000fec0003800000 */
.L_x_7467:
[----:B-----5:R-:W-:-:S05]  /*6880*/  HADD2.F32 R132, -RZ, R49.H1_H1 ;  /* 0x30000031ff847230 */ /* 0x020fca0000004100 */
[----:B------:R-:W-:Y:S01]  /*6890*/  FADD.FTZ R191, R132, R191 ;  /* 0x000000bf84bf7221 */ /* 0x000fe20000010000 */
[----:B------:R-:W-:-:S05]  /*68a0*/  @P2 HADD2.F32 R132, -RZ, R45.H1_H1 ;  /* 0x3000002dff842230 */ /* 0x000fca0000004100 */
[----:B------:R-:W-:-:S07]  /*68b0*/  @P2 FADD.FTZ R191, R132, R191 ;  /* 0x000000bf84bf2221 */ /* 0x000fce0000010000 */
.L_x_7469:
[----:B------:R-:W-:-:S04]  /*68c0*/  F2FP.F16.F32.PACK_AB R132, RZ, R191 ;  /* 0x000000bfff84723e */ /* 0x000fc800000000ff */
[----:B------:R-:W-:-:S07]  /*68d0*/  PRMT R41, R41, 0x5410, R132 ;  /* 0x0000541029297816 */ /* 0x000fce0000000084 */
.L_x_7470:
[----:B------:R-:W-:Y:S01]  /*68e0*/  HADD2.F32 R190, -RZ, R134.H0_H0 ;  /* 0x20000086ffbe7230 */ /* 0x000fe20000004100 */
[----:B------:R-:W-:Y:S06]  /*68f0*/  @P3 BRA `(.L_x_7471) ;  /* 0x0000000000203947 */ /* 0x000fec0003800000 */
[----:B------:R-:W-:-:S04]  /*6900*/  ISETP.NE.U32.AND P4, PT, RZ, UR16, PT ;  /* 0x00000010ff007c0c */ /* 0x000fc8000bf85070 */
[----:B------:R-:W-:-:S13]  /*6910*/  ISETP.NE.AND.EX P4, PT, RZ, UR17, PT, P4 ;  /* 0x00000011ff007c0c */ /* 0x000fda000bf85340 */
[----:B------:R-:W-:Y:S05]  /*6920*/  @P4 BRA `(.L_x_7472) ;  /* 0x0000000000084947 */ /* 0x000fea0003800000 */
[----:B------:R-:W-:Y:S05]  /*6930*/  @P0 BRA `(.L_x_7473) ;  /* 0x0000000000200947 */ /* 0x000fea0003800000 */
[----:B------:R-:W-:Y:S05]  /*6940*/  BRA `(.L_x_7474) ;  /* 0x0000000000247947 */ /* 0x000fea0003800000 */
.L_x_7472:
[----:B-----5:R-:W-:-:S05]  /*6950*/  HADD2.F32 R132, -RZ, R46.H0_H0 ;  /* 0x2000002eff847230 */ /* 0x020fca0000004100 */
[----:B------:R-:W-:Y:S01]  /*6960*/  FADD.FTZ R190, R132, R190 ;  /* 0x000000be84be7221 */ /* 0x000fe20000010000 */
[----:B------:R-:W-:Y:S06]  /*6970*/  BRA `(.L_x_7473) ;  /* 0x0000000000107947 */ /* 0x000fec0003800000 */
.L_x_7471:
[----:B-----5:R-:W-:-:S05]  /*6980*/  HADD2.F32 R132, -RZ, R50.H0_H0 ;  /* 0x20000032ff847230 */ /* 0x020fca0000004100 */
[----:B------:R-:W-:Y:S01]  /*6990*/  FADD.FTZ R190, R132, R190 ;  /* 0x000000be84be7221 */ /* 0x000fe20000010000 */
[----:B------:R-:W-:-:S05]  /*69a0*/  @P2 HADD2.F32 R132, -RZ, R46.H0_H0 ;  /* 0x2000002eff842230 */ /* 0x000fca0000004100 */
[----:B------:R-:W-:-:S07]  /*69b0*/  @P2 FADD.FTZ R190, R132, R190 ;  /* 0x000000be84be2221 */ /* 0x000fce0000010000 */
.L_x_7473:
[----:B------:R-:W-:-:S04]  /*69c0*/  F2FP.F16.F32.PACK_AB R132, RZ, R190 ;  /* 0x000000beff84723e */ /* 0x000fc800000000ff */
[----:B------:R-:W-:-:S07]  /*69d0*/  PRMT R42, R132, 0x7610, R42 ;  /* 0x00007610842a7816 */ /* 0x000fce000000002a */
.L_x_7474:
[----:B------:R-:W-:Y:S01]  /*69e0*/  HADD2.F32 R193, -RZ, R134.H1_H1 ;  /* 0x30000086ffc17230 */ /* 0x000fe20000004100 */
[----:B------:R-:W-:Y:S06]  /*69f0*/  @P3 BRA `(.L_x_7475) ;  /* 0x0000000000203947 */ /* 0x000fec0003800000 */
[----:B------:R-:W-:-:S04]  /*6a00*/  ISETP.NE.U32.AND P4, PT, RZ, UR16, PT ;  /* 0x00000010ff007c0c */ /* 0x000fc8000bf85070 */
[----:B------:R-:W-:-:S13]  /*6a10*/  ISETP.NE.AND.EX P4, PT, RZ, UR17, PT, P4 ;  /* 0x00000011ff007c0c */ /* 0x000fda000bf85340 */
[----:B------:R-:W-:Y:S05]  /*6a20*/  @P4 BRA `(.L_x_7476) ;  /* 0x0000000000084947 */ /* 0x000fea0003800000 */
[----:B------:R-:W-:Y:S05]  /*6a30*/  @P0 BRA `(.L_x_7477) ;  /* 0x0000000000200947 */ /* 0x000fea0003800000 */
[----:B------:R-:W-:Y:S05]  /*6a40*/  BRA `(.L_x_7478) ;  /* 0x0000000000247947 */ /* 0x000fea0003800000 */
.L_x_7476:
[----:B-----5:R-:W-:-:S05]  /*6a50*/  HADD2.F32 R132, -RZ, R46.H1_H1 ;  /* 0x3000002eff847230 */ /* 0x020fca0000004100 */
[----:B------:R-:W-:Y:S01]  /*6a60*/  FADD.FTZ R193, R132, R193 ;  /* 0x000000c184c17221 */ /* 0x000fe20000010000 */
[----:B------:R-:W-:Y:S06]  /*6a70*/  BRA `(.L_x_7477) ;  /* 0x0000000000107947 */ /* 0x000fec0003800000 */
.L_x_7475:
[----:B-----5:R-:W-:-:S05]  /*6a80*/  HADD2.F32 R132, -RZ, R50.H1_H1 ;  /* 0x30000032ff847230 */ /* 0x020fca0000004100 */
[----:B------:R-:W-:Y:S01]  /*6a90*/  FADD.FTZ R193, R132, R193 ;  /* 0x000000c184c17221 */ /* 0x000fe20000010000 */
[----:B------:R-:W-:-:S05]  /*6aa0*/  @P2 HADD2.F32 R132, -RZ, R46.H1_H1 ;  /* 0x3000002eff842230 */ /* 0x000fca0000004100 */
[----:B------:R-:W-:-:S07]  /*6ab0*/  @P2 FADD.FTZ R193, R132, R193 ;  /* 0x000000c184c12221 */ /* 0x000fce0000010000 */
.L_x_7477:
[----:B------:R-:W-:-:S04]  /*6ac0*/  F2FP.F16.F32.PACK_AB R132, RZ, R193 ;  /* 0x000000c1ff84723e */ /* 0x000fc800000000ff */
[----:B------:R-:W-:-:S07]  /*6ad0*/  PRMT R42, R42, 0x5410, R132 ;  /* 0x000054102a2a7816 */ /* 0x000fce0000000084 */
.L_x_7478:
[----:B------:R-:W-:Y:S01]  /*6ae0*/  HADD2.F32 R192, -RZ, R135.H0_H0 ;  /* 0x20000087ffc07230 */ /* 0x000fe20000004100 */
[----:B------:R-:W-:Y:S06]  /*6af0*/  @P3 BRA `(.L_x_7479) ;  /* 0x0000000000203947 */ /* 0x000fec0003800000 */
[----:B------:R-:W-:-:S04]  /*6b00*/  ISETP.NE.U32.AND P4, PT, RZ, UR16, PT ;  /* 0x00000010ff007c0c */ /* 0x000fc8000bf85070 */
[----:B------:R-:W-:-:S13]  /*6b10*/  ISETP.NE.AND.EX P4, PT, RZ, UR17, PT, P4 ;  /* 0x00000011ff007c0c */ /* 0x000fda000bf85340 */
[----:B------:R-:W-:Y:S05]  /*6b20*/  @P4 BRA `(.L_x_7480) ;  /* 0x0000000000084947 */ /* 0x000fea0003800000 */
[----:B------:R-:W-:Y:S05]  /*6b30*/  @P0 BRA `(.L_x_7481) ;  /* 0x0000000000200947 */ /* 0x000fea0003800000 */
[----:B------:R-:W-:Y:S05]  /*6b40*/  BRA `(.L_x_7482) ;  /* 0x0000000000247947 */ /* 0x000fea0003800000 */
.L_x_7480:
[----:B-----5:R-:W-:-:S05]  /*6b50*/  HADD2.F32 R132, -RZ, R47.H0_H0 ;  /* 0x2000002fff847230 */ /* 0x020fca0000004100 */
[----:B------:R-:W-:Y:S01]  /*6b60*/  FADD.FTZ R192, R132, R192 ;  /* 0x000000c084c07221 */ /* 0x000fe20000010000 */
[----:B------:R-:W-:Y:S06]  /*6b70*/  BRA `(.L_x_7481) ;  /* 0x0000000000107947 */ /* 0x000fec0003800000 */
.L_x_7479:
[----:B-----5:R-:W-:-:S05]  /*6b80*/  HADD2.F32 R132, -RZ, R51.H0_H0 ;  /* 0x20000033ff847230 */ /* 0x020fca0000004100 */
[----:B------:R-:W-:Y:S01]  /*6b90*/  FADD.FTZ R192, R132, R192 ;  /* 0x000000c084c07221 */ /* 0x000fe20000010000 */
[----:B------:R-:W-:-:S05]  /*6ba0*/  @P2 HADD2.F32 R132, -RZ, R47.H0_H0 ;  /* 0x2000002fff842230 */ /* 0x000fca0000004100 */
[----:B------:R-:W-:-:S07]  /*6bb0*/  @P2 FADD.FTZ R192, R132, R192 ;  /* 0x000000c084c02221 */ /* 0x000fce0000010000 */
.L_x_7481:
[----:B------:R-:W-:-:S04]  /*6bc0*/  F2FP.F16.F32.PACK_AB R132, RZ, R192 ;  /* 0x000000c0ff84723e */ /* 0x000fc800000000ff */
[----:B------:R-:W-:-:S07]  /*6bd0*/  PRMT R43, R132, 0x7610, R43 ;  /* 0x00007610842b7816 */ /* 0x000fce000000002b */
.L_x_7482:
[----:B------:R-:W-:Y:S01]  /*6be0*/  HADD2.F32 R194, -RZ, R135.H1_H1 ;  /* 0x30000087ffc27230 */ /* 0x000fe20000004100 */
[----:B------:R-:W-:Y:S06]  /*6bf0*/  @P3 BRA `(.L_x_7483) ;  /* 0x0000000000203947 */ /* 0x000fec0003800000 */
[----:B------:R-:W-:-:S04]  /*6c00*/  ISETP.NE.U32.AND P4, PT, RZ, UR16, PT ;  /* 0x00000010ff007c0c */ /* 0x000fc8000bf85070 */
[----:B------:R-:W-:-:S13]  /*6c10*/  ISETP.NE.AND.EX P4, PT, RZ, UR17, PT, P4 ;  /* 0x00000011ff007c0c */ /* 0x000fda000bf85340 */
[----:B------:R-:W-:Y:S05]  /*6c20*/  @P4 BRA `(.L_x_7484) ;  /* 0x0000000000084947 */ /* 0x000fea0003800000 */
[----:B------:R-:W-:Y:S05]  /*6c30*/  @P0 BRA `(.L_x_7485) ;  /* 0x0000000000200947 */ /* 0x000fea0003800000 */
[----:B------:R-:W-:Y:S05]  /*6c40*/  BRA `(.L_x_7486) ;  /* 0x0000000000247947 */ /* 0x000fea0003800000 */
.L_x_7484:
[----:B-----5:R-:W-:-:S05]  /*6c50*/  HADD2.F32 R132, -RZ, R47.H1_H1 ;  /* 0x3000002fff847230 */ /* 0x020fca0000004100 */
[----:B------:R-:W-:Y:S01]  /*6c60*/  FADD.FTZ R194, R132, R194 ;  /* 0x000000c284c27221 */ /* 0x000fe20000010000 */
[----:B------:R-:W-:Y:S06]  /*6c70*/  BRA `(.L_x_7485) ;  /* 0x0000000000107947 */ /* 0x000fec0003800000 */
.L_x_7483:
[----:B-----5:R-:W-:-:S05]  /*6c80*/  HADD2.F32 R132, -RZ, R51.H1_H1 ;  /* 0x30000033ff847230 */ /* 0x020fca0000004100 */
[----:B------:R-:W-:Y:S01]  /*6c90*/  FADD.FTZ R194, R132, R194 ;  /* 0x000000c284c27221 */ /* 0x000fe20000010000 */
[----:B------:R-:W-:-:S05]  /*6ca0*/  @P2 HADD2.F32 R132, -RZ, R47.H1_H1 ;  /* 0x3000002fff842230 */ /* 0x000fca0000004100 */
[----:B------:R-:W-:-:S07]  /*6cb0*/  @P2 FADD.FTZ R194, R132, R194 ;  /* 0x000000c284c22221 */ /* 0x000fce0000010000 */
.L_x_7485:
[----:B------:R-:W-:-:S04]  /*6cc0*/  F2FP.F16.F32.PACK_AB R132, RZ, R194 ;  /* 0x000000c2ff84723e */ /* 0x000fc800000000ff */
[----:B------:R-:W-:-:S07]  /*6cd0*/  PRMT R43, R43, 0x5410, R132 ;  /* 0x000054102b2b7816 */ /* 0x000fce0000000084 */
.L_x_7486:
[----:B------:R-:W0:Y:S01]  /*6ce0*/  @P0 LDC.64 R134, c[0x0][0x238] ;  /* 0x00008e00ff860b82 */ /* 0x000e220000000a00 */
[----:B------:R-:W-:-:S07]  /*6cf0*/  IADD3 R198, R172, 0x120, RZ ;  /* 0x00000120acc67810 */ /* 0x000fce0007ffe0ff */
        /* <DEDUP_REMOVED lines=10> */
[----:B--2---:R-:W-:Y:S01]  /*6da0*/  HADD2.F32 R203, -RZ, R132.H0_H0 ;  /* 0x20000084ffcb7230 */ /* 0x004fe20000004100 */
[----:B------:R-:W-:Y:S06]  /*6db0*/  @P3 BRA `(.L_x_7487) ;  /* 0x0000000000203947 */ /* 0x000fec0003800000 */
[----:B------:R-:W-:-:S04]  /*6dc0*/  ISETP.NE.U32.AND P4, PT, RZ, UR16, PT ;  /* 0x00000010ff007c0c */ /* 0x000fc8000bf85070 */
[----:B------:R-:W-:-:S13]  /*6dd0*/  ISETP.NE.AND.EX P4, PT, RZ, UR17, PT, P4 ;  /* 0x00000011ff007c0c */ /* 0x000fda000bf85340 */
[----:B------:R-:W-:Y:S05]  /*6de0*/  @P4 BRA `(.L_x_7488) ;  /* 0x0000000000084947 */ /* 0x000fea0003800000 */
[----:B------:R-:W-:Y:S05]  /*6df0*/  @P0 BRA `(.L_x_7489) ;  /* 0x0000000000200947 */ /* 0x000fea0003800000 */
[----:B------:R-:W-:Y:S05]  /*6e00*/  BRA `(.L_x_7490) ;  /* 0x0000000000247947 */ /* 0x000fea0003800000 */
.L_x_7488:
[----:B-----5:R-:W-:-:S05]  /*6e10*/  HADD2.F32 R204, -RZ, R44.H0_H0 ;  /* 0x2000002cffcc7230 */ /* 0x020fca0000004100 */
[----:B------:R-:W-:Y:S01]  /*6e20*/  FADD.FTZ R203, R204, R203 ;  /* 0x000000cbcccb7221 */ /* 0x000fe20000010000 */
[----:B------:R-:W-:Y:S06]  /*6e30*/  BRA `(.L_x_7489) ;  /* 0x0000000000107947 */ /* 0x000fec0003800000 */
.L_x_7487:
[----:B-----5:R-:W-:-:S05]  /*6e40*/  HADD2.F32 R204, -RZ, R48.H0_H0 ;  /* 0x20000030ffcc7230 */ /* 0x020fca0000004100 */
[----:B------:R-:W-:Y:S01]  /*6e50*/  FADD.FTZ R203, R204, R203 ;  /* 0x000000cbcccb7221 */ /* 0x000fe20000010000 */
[----:B------:R-:W-:-:S05]  /*6e60*/  @P2 HADD2.F32 R204, -RZ, R44.H0_H0 ;  /* 0x2000002cffcc2230 */ /* 0x000fca0000004100 */
[----:B------:R-:W-:-:S07]  /*6e70*/  @P2 FADD.FTZ R203, R204, R203 ;  /* 0x000000cbcccb2221 */ /* 0x000fce0000010000 */
.L_x_7489:
[----:B------:R-:W-:-:S04]  /*6e80*/  F2FP.F16.F32.PACK_AB R204, RZ, R203 ;  /* 0x000000cbffcc723e */ /* 0x000fc800000000ff */
[----:B------:R-:W-:-:S07]  /*6e90*/  PRMT R40, R204, 0x7610, R40 ;  /* 0x00007610cc287816 */ /* 0x000fce0000000028 */
.L_x_7490:
[----:B------:R-:W-:Y:S01]  /*6ea0*/  HADD2.F32 R205, -RZ, R132.H1_H1 ;  /* 0x30000084ffcd7230 */ /* 0x000fe20000004100 */
[----:B------:R-:W-:Y:S06]  /*6eb0*/  @P3 BRA `(.L_x_7491) ;  /* 0x0000000000203947 */ /* 0x000fec0003800000 */
[----:B------:R-:W-:-:S04]  /*6ec0*/  ISETP.NE.U32.AND P4, PT, RZ, UR16, PT ;  /* 0x00000010ff007c0c */ /* 0x000fc8000bf85070 */
[----:B------:R-:W-:-:S13]  /*6ed0*/  ISETP.NE.AND.EX P4, PT, RZ, UR17, PT, P4 ;  /* 0x00000011ff007c0c */ /* 0x000fda000bf85340 */
[----:B------:R-:W-:Y:S05]  /*6ee0*/  @P4 BRA `(.L_x_7492) ;  /* 0x0000000000084947 */ /* 0x000fea0003800000 */
[----:B------:R-:W-:Y:S05]  /*6ef0*/  @P0 BRA `(.L_x_7493) ;  /* 0x0000000000200947 */ /* 0x000fea0003800000 */
[----:B------:R-:W-:Y:S05]  /*6f00*/  BRA `(.L_x_7494) ;  /* 0x0000000000247947 */ /* 0x000fea0003800000 */
.L_x_7492:
[----:B-----5:R-:W-:-:S05]  /*6f10*/  HADD2.F32 R132, -RZ, R44.H1_H1 ;  /* 0x3000002cff847230 */ /* 0x020fca0000004100 */
[----:B------:R-:W-:Y:S01]  /*6f20*/  FADD.FTZ R205, R132, R205 ;  /* 0x000000cd84cd7221 */ /* 0x000fe20000010000 */
[----:B------:R-:W-:Y:S06]  /*6f30*/  BRA `(.L_x_7493) ;  /* 0x0000000000107947 */ /* 0x000fec0003800000 */
.L_x_7491:
[----:B-----5:R-:W-:-:S05]  /*6f40*/  HADD2.F32 R132, -RZ, R48.H1_H1 ;  /* 0x30000030ff847230 */ /* 0x020fca0000004100 */
[----:B------:R-:W-:Y:S01]  /*6f50*/  FADD.FTZ R205, R132, R205 ;  /* 0x000000cd84cd7221 */ /* 0x000fe20000010000 */
[----:B------:R-:W-:-:S05]  /*6f60*/  @P2 HADD2.F32 R132, -RZ, R44.H1_H1 ;  /* 0x3000002cff842230 */ /* 0x000fca0000004100 */
[----:B------:R-:W-:-:S07]  /*6f70*/  @P2 FADD.FTZ R205, R132, R205 ;  /* 0x000000cd84cd2221 */ /* 0x000fce0000010000 */
.L_x_7493:
[----:B------:R-:W-:-:S04]  /*6f80*/  F2FP.F16.F32.PACK_AB R132, RZ, R205 ;  /* 0x000000cdff84723e */ /* 0x000fc800000000ff */
[----:B------:R-:W-:-:S07]  /*6f90*/  PRMT R40, R40, 0x5410, R132 ;  /* 0x0000541028287816 */ /* 0x000fce0000000084 */
.L_x_7494:
[----:B------:R-:W-:Y:S01]  /*6fa0*/  HADD2.F32 R204, -RZ, R133.H0_H0 ;  /* 0x20000085ffcc7230 */ /* 0x000fe20000004100 */
[----:B------:R-:W-:Y:S06]  /*6fb0*/  @P3 BRA `(.L_x_7495) ;  /* 0x0000000000203947 */ /* 0x000fec0003800000 */
[----:B------:R-:W-:-:S04]  /*6fc0*/  ISETP.NE.U32.AND P4, PT, RZ, UR16, PT ;  /* 0x00000010ff007c0c */ /* 0x000fc8000bf85070 */
[----:B------:R-:W-:-:S13]  /*6fd0*/  ISETP.NE.AND.EX P4, PT, RZ, UR17, PT, P4 ;  /* 0x00000011ff007c0c */ /* 0x000fda000bf85340 */
[----:B------:R-:W-:Y:S05]  /*6fe0*/  @P4 BRA `(.L_x_7496) ;  /* 0x0000000000084947 */ /* 0x000fea0003800000 */
[----:B------:R-:W-:Y:S05]  /*6ff0*/  @P0 BRA `(.L_x_7497) ;  /* 0x0000000000200947 */ /* 0x000fea0003800000 */
[----:B------:R-:W-:Y:S05]  /*7000*/  BRA `(.L_x_7498) ;  /* 0x0000000000247947 */ /* 0x000fea0003800000 */
.L_x_7496:
[----:B-----5:R-:W-:-:S05]  /*7010*/  HADD2.F32 R132, -RZ, R45.H0_H0 ;  /* 0x2000002dff847230 */ /* 0x020fca0000004100 */
[----:B------:R-:W-:Y:S01]  /*7020*/  FADD.FTZ R204, R132, R204 ;  /* 0x000000cc84cc7221 */ /* 0x000fe20000010000 */
[----:B------:R-:W-:Y:S06]  /*7030*/  BRA `(.L_x_7497) ;  /* 0x0000000000107947 */ /* 0x000fec0003800000 */
.L_x_7495:
[----:B-----5:R-:W-:-:S05]  /*7040*/  HADD2.F32 R132, -RZ, R49.H0_H0 ;  /* 0x20000031ff847230 */ /* 0x020fca0000004100 */
[----:B------:R-:W-:Y:S01]  /*7050*/  FADD.FTZ R204, R132, R204 ;  /* 0x000000cc84cc7221 */ /* 0x000fe20000010000 */
[----:B------:R-:W-:-:S05]  /*7060*/  @P2 HADD2.F32 R132, -RZ, R45.H0_H0 ;  /* 0x2000002dff842230 */ /* 0x000fca0000004100 */
[----:B------:R-:W-:-:S07]  /*7070*/  @P2 FADD.FTZ R204, R132, R204 ;  /* 0x000000cc84cc2221 */ /* 0x000fce0000010000 */
.L_x_7497:
[----:B------:R-:W-:-:S04]  /*7080*/  F2FP.F16.F32.PACK_AB R132, RZ, R204 ;  /* 0x000000ccff84723e */ /* 0x000fc800000000ff */
[----:B------:R-:W-:-:S07]  /*7090*/  PRMT R41, R132, 0x7610, R41 ;  /* 0x0000761084297816 */ /* 0x000fce0000000029 */
.L_x_7498:
[----:B------:R-:W-:Y:S01]  /*70a0*/  HADD2.F32 R207, -RZ, R133.H1_H1 ;  /* 0x30000085ffcf7230 */ /* 0x000fe20000004100 */
[----:B------:R-:W-:Y:S06]  /*70b0*/  @P3 BRA `(.L_x_7499) ;  /* 0x0000000000203947 */ /* 0x000fec0003800000 */
[----:B------:R-:W-:-:S04]  /*70c0*/  ISETP.NE.U32.AND P4, PT, RZ, UR16, PT ;  /* 0x00000010ff007c0c */ /* 0x000fc8000bf85070 */
[----:B------:R-:W-:-:S13]  /*70d0*/  ISETP.NE.AND.EX P4, PT, RZ, UR17, PT, P4 ;  /* 0x00000011ff007c0c */ /* 0x000fda000bf85340 */
[----:B------:R-:W-:Y:S05]  /*70e0*/  @P4 BRA `(.L_x_7500) ;  /* 0x0000000000084947 */ /* 0x000fea0003800000 */
[----:B------:R-:W-:Y:S05]  /*70f0*/  @P0 BRA `(.L_x_7501) ;  /* 0x0000000000200947 */ /* 0x000fea0003800000 */
[----:B------:R-:W-:Y:S05]  /*7100*/  BRA `(.L_x_7502) ;  /* 0x0000000000247947 */ /* 0x000fea0003800000 */
.L_x_7500:
[----:B-----5:R-:W-:-:S05]  /*7110*/  HADD2.F32 R132, -RZ, R45.H1_H1 ;  /* 0x3000002dff847230 */ /* 0x020fca0000004100 */
[----:B------:R-:W-:Y:S01]  /*7120*/  FADD.FTZ R207, R132, R207 ;  /* 0x000000cf84cf7221 */ /* 0x000fe20000010000 */
[----:B------:R-:W-:Y:S06]  /*7130*/  BRA `(.L_x_7501) ;  /* 0x0000000000107947 */ /* 0x000fec0003800000 */
.L_x_7499:
[----:B-----5:R-:W-:-:S05]  /*7140*/  HADD2.F32 R132, -RZ, R49.H1_H1 ;  /* 0x30000031ff847230 */ /* 0x020fca0000004100 */
[----:B------:R-:W-:Y:S01]  /*7150*/  FADD.FTZ R207, R132, R207 ;  /* 0x000000cf84cf7221 */ /* 0x000fe20000010000 */
[----:B------:R-:W-:-:S05]  /*7160*/  @P2 HADD2.F32 R132, -RZ, R45.H1_H1 ;  /* 0x3000002dff842230 */ /* 0x000fca0000004100 */
[----:B------:R-:W-:-:S07]  /*7170*/  @P2 FADD.FTZ R207, R132, R207 ;  /* 0x000000cf84cf2221 */ /* 0x000fce0000010000 */
.L_x_7501:
[----:B------:R-:W-:-:S04]  /*7180*/  F2FP.F16.F32.PACK_AB R132, RZ, R207 ;  /* 0x000000cfff84723e */ /* 0x000fc800000000ff */
[----:B------:R-:W-:-:S07]  /*7190*/  PRMT R41, R41, 0x5410, R132 ;  /* 0x0000541029297816 */ /* 0x000fce0000000084 */
.L_x_7502:
[----:B------:R-:W-:Y:S01]  /*71a0*/  HADD2.F32 R206, -RZ, R134.H0_H0 ;  /* 0x20000086ffce7230 */ /* 0x000fe20000004100 */
[----:B------:R-:W-:Y:S06]  /*71b0*/  @P3 BRA `(.L_x_7503) ;  /* 0x0000000000203947 */ /* 0x000fec0003800000 */
[----:B------:R-:W-:-:S04]  /*71c0*/  ISETP.NE.U32.AND P4, PT, RZ, UR16, PT ;  /* 0x00000010ff007c0c */ /* 0x000fc8000bf85070 */
[----:B------:R-:W-:-:S13]  /*71d0*/  ISETP.NE.AND.EX P4, PT, RZ, UR17, PT, P4 ;  /* 0x00000011ff007c0c */ /* 0x000fda000bf85340 */
[----:B------:R-:W-:Y:S05]  /*71e0*/  @P4 BRA `(.L_x_7504) ;  /* 0x0000000000084947 */ /* 0x000fea0003800000 */
[----:B------:R-:W-:Y:S05]  /*71f0*/  @P0 BRA `(.L_x_7505) ;  /* 0x0000000000200947 */ /* 0x000fea0003800000 */
[----:B------:R-:W-:Y:S05]  /*7200*/  BRA `(.L_x_7506) ;  /* 0x0000000000247947 */ /* 0x000fea0003800000 */
.L_x_7504:
[----:B-----5:R-:W-:-:S05]  /*7210*/  HADD2.F32 R132, -RZ, R46.H0_H0 ;  /* 0x2000002eff847230 */ /* 0x020fca0000004100 */
[----:B------:R-:W-:Y:S01]  /*7220*/  FADD.FTZ R206, R132, R206 ;  /* 0x000000ce84ce7221 */ /* 0x000fe20000010000 */
[----:B------:R-:W-:Y:S06]  /*7230*/  BRA `(.L_x_7505) ;  /* 0x0000000000107947 */ /* 0x000fec0003800000 */
.L_x_7503:
[----:B-----5:R-:W-:-:S05]  /*7240*/  HADD2.F32 R132, -RZ, R50.H0_H0 ;  /* 0x20000032ff847230 */ /* 0x020fca0000004100 */
[----:B------:R-:W-:Y:S01]  /*7250*/  FADD.FTZ R206, R132, R206 ;  /* 0x000000ce84ce7221 */ /* 0x000fe20000010000 */
[----:B------:R-:W-:-:S05]  /*7260*/  @P2 HADD2.F32 R132, -RZ, R46.H0_H0 ;  /* 0x2000002eff842230 */ /* 0x000fca0000004100 */
[----:B------:R-:W-:-:S07]  /*7270*/  @P2 FADD.FTZ R206, R132, R206 ;  /* 0x000000ce84ce2221 */ /* 0x000fce0000010000 */
.L_x_7505:
[----:B------:R-:W-:-:S04]  /*7280*/  F2FP.F16.F32.PACK_AB R132, RZ, R206 ;  /* 0x000000ceff84723e */ /* 0x000fc800000000ff */
[----:B------:R-:W-:-:S07]  /*7290*/  PRMT R42, R132, 0x7610, R42 ;  /* 0x00007610842a7816 */ /* 0x000fce000000002a */
.L_x_7506:
[----:B------:R-:W-:Y:S01]  /*72a0*/  HADD2.F32 R209, -RZ, R134.H1_H1 ;  /* 0x30000086ffd17230 */ /* 0x000fe20000004100 */
[----:B------:R-:W-:Y:S06]  /*72b0*/  @P3 BRA `(.L_x_7507) ;  /* 0x0000000000203947 */ /* 0x000fec0003800000 */
[----:B------:R-:W-:-:S04]  /*72c0*/  ISETP.NE.U32.AND P4, PT, RZ, UR16, PT ;  /* 0x00000010ff007c0c */ /* 0x000fc8000bf85070 */
[----:B------:R-:W-:-:S13]  /*72d0*/  ISETP.NE.AND.EX P4, PT, RZ, UR17, PT, P4 ;  /* 0x00000011ff007c0c */ /* 0x000fda000bf85340 */
[----:B------:R-:W-:Y:S05]  /*72e0*/  @P4 BRA `(.L_x_7508) ;  /* 0x0000000000084947 */ /* 0x000fea0003800000 */
[----:B------:R-:W-:Y:S05]  /*72f0*/  @P0 BRA `(.L_x_7509) ;  /* 0x0000000000200947 */ /* 0x000fea0003800000 */
[----:B------:R-:W-:Y:S05]  /*7300*/  BRA `(.L_x_7510) ;  /* 0x0000000000247947 */ /* 0x000fea0003800000 */
.L_x_7508:
[----:B-----5:R-:W-:-:S05]  /*7310*/  HADD2.F32 R132, -RZ, R46.H1_H1 ;  /* 0x3000002eff847230 */ /* 0x020fca0000004100 */
[----:B------:R-:W-:Y:S01]  /*7320*/  FADD.FTZ R209, R132, R209 ;  /* 0x000000d184d17221 */ /* 0x000fe20000010000 */
[----:B------:R-:W-:Y:S06]  /*7330*/  BRA `(.L_x_7509) ;  /* 0x0000000000107947 */ /* 0x000fec0003800000 */
.L_x_7507:
[----:B-----5:R-:W-:-:S05]  /*7340*/  HADD2.F32 R132, -RZ, R50.H1_H1 ;  /* 0x30000032ff847230 */ /* 0x020fca0000004100 */
[----:B------:R-:W-:Y:S01]  /*7350*/  FADD.FTZ R209, R132, R209 ;  /* 0x000000d184d17221 */ /* 0x000fe20000010000 */
[----:B------:R-:W-:-:S05]  /*7360*/  @P2 HADD2.F32 R132, -RZ, R46.H1_H1 ;  /* 0x3000002eff842230 */ /* 0x000fca0000004100 */
[----:B------:R-:W-:-:S07]  /*7370*/  @P2 FADD.FTZ R209, R132, R209 ;  /* 0x000000d184d12221 */ /* 0x000fce0000010000 */
.L_x_7509:
[----:B------:R-:W-:-:S04]  /*7380*/  F2FP.F16.F32.PACK_AB R132, RZ, R209 ;  /* 0x000000d1ff84723e */ /* 0x000fc800000000ff */
[----:B------:R-:W-:-:S07]  /*7390*/  PRMT R42, R42, 0x5410, R132 ;  /* 0x000054102a2a7816 */ /* 0x000fce0000000084 */
.L_x_7510:
[----:B------:R-:W-:Y:S01]  /*73a0*/  HADD2.F32 R208, -RZ, R135.H0_H0 ;  /* 0x20000087ffd07230 */ /* 0x000fe20000004100 */
[----:B------:R-:W-:Y:S06]  /*73b0*/  @P3 BRA `(.L_x_7511) ;  /* 0x0000000000203947 */ /* 0x000fec0003800000 */
[----:B------:R-:W-:-:S04]  /*73c0*/  ISETP.NE.U32.AND P4, PT, RZ, UR16, PT ;  /* 0x00000010ff007c0c */ /* 0x000fc8000bf85070 */
[----:B------:R-:W-:-:S13]  /*73d0*/  ISETP.NE.AND.EX P4, PT, RZ, UR17, PT, P4 ;  /* 0x00000011ff007c0c */ /* 0x000fda000bf85340 */
[----:B------:R-:W-:Y:S05]  /*73e0*/  @P4 BRA `(.L_x_7512) ;  /* 0x0000000000084947 */ /* 0x000fea0003800000 */
[----:B------:R-:W-:Y:S05]  /*73f0*/  @P0 BRA `(.L_x_7513) ;  /* 0x0000000000200947 */ /* 0x000fea0003800000 */
[----:B------:R-:W-:Y:S05]  /*7400*/  BRA `(.L_x_7514) ;  /* 0x0000000000247947 */ /* 0x000fea0003800000 */
.L_x_7512:
[----:B-----5:R-:W-:-:S05]  /*7410*/  HADD2.F32 R132, -RZ, R47.H0_H0 ;  /* 0x2000002fff847230 */ /* 0x020fca0000004100 */
[----:B------:R-:W-:Y:S01]  /*7420*/  FADD.FTZ R208, R132, R208 ;  /* 0x000000d084d07221 */ /* 0x000fe20000010000 */
[----:B------:R-:W-:Y:S06]  /*7430*/  BRA `(.L_x_7513) ;  /* 0x0000000000107947 */ /* 0x000fec0003800000 */
.L_x_7511:
[----:B-----5:R-:W-:-:S05]  /*7440*/  HADD2.F32 R132, -RZ, R51.H0_H0 ;  /* 0x20000033ff847230 */ /* 0x020fca0000004100 */
[----:B------:R-:W-:Y:S01]  /*7450*/  FADD.FTZ R208, R132, R208 ;  /* 0x000000d084d07221 */ /* 0x000fe20000010000 */
[----:B------:R-:W-:-:S05]  /*7460*/  @P2 HADD2.F32 R132, -RZ, R47.H0_H0 ;  /* 0x2000002fff842230 */ /* 0x000fca0000004100 */
[----:B------:R-:W-:-:S07]  /*7470*/  @P2 FADD.FTZ R208, R132, R208 ;  /* 0x000000d084d02221 */ /* 0x000fce0000010000 */
.L_x_7513:
[----:B------:R-:W-:-:S04]  /*7480*/  F2FP.F16.F32.PACK_AB R132, RZ, R208 ;  /* 0x000000d0ff84723e */ /* 0x000fc800000000ff */
[----:B------:R-:W-:-:S07]  /*7490*/  PRMT R43, R132, 0x7610, R43 ;  /* 0x00007610842b7816 */ /* 0x000fce000000002b */
.L_x_7514:
[----:B------:R-:W-:Y:S01]  /*74a0*/  HADD2.F32 R210, -RZ, R135.H1_H1 ;  /* 0x30000087ffd27230 */ /* 0x000fe20000004100 */
[----:B------:R-:W-:Y:S06]  /*74b0*/  @P3 BRA `(.L_x_7515) ;  /* 0x0000000000203947 */ /* 0x000fec0003800000 */
[----:B------:R-:W-:-:S04]  /*74c0*/  ISETP.NE.U32.AND P2, PT, RZ, UR16, PT ;  /* 0x00000010ff007c0c */ /* 0x000fc8000bf45070 */
[----:B------:R-:W-:-:S13]  /*74d0*/  ISETP.NE.AND.EX P2, PT, RZ, UR17, PT, P2 ;  /* 0x00000011ff007c0c */ /* 0x000fda000bf45320 */
[----:B------:R-:W-:Y:S05]  /*74e0*/  @P2 BRA `(.L_x_7516) ;  /* 0x0000000000082947 */ /* 0x000fea0003800000 */
[----:B------:R-:W-:Y:S05]  /*74f0*/  @P0 BRA `(.L_x_7517) ;  /* 0x0000000000200947 */ /* 0x000fea0003800000 */
[----:B------:R-:W-:Y:S05]  /*7500*/  BRA `(.L_x_7518) ;  /* 0x0000000000247947 */ /* 0x000fea0003800000 */
.L_x_7516:
[----:B-----5:R-:W-:-:S05]  /*7510*/  HADD2.F32 R132, -RZ, R47.H1_H1 ;  /* 0x3000002fff847230 */ /* 0x020fca0000004100 */
[----:B------:R-:W-:Y:S01]  /*7520*/  FADD.FTZ R210, R132, R210 ;  /* 0x000000d284d27221 */ /* 0x000fe20000010000 */
[----:B------:R-:W-:Y:S06]  /*7530*/  BRA `(.L_x_7517) ;  /* 0x0000000000107947 */ /* 0x000fec0003800000 */
.L_x_7515:
[----:B-----5:R-:W-:-:S05]  /*7540*/  HADD2.F32 R132, -RZ, R51.H1_H1 ;  /* 0x30000033ff847230 */ /* 0x020fca0000004100 */
[----:B------:R-:W-:Y:S01]  /*7550*/  FADD.FTZ R210, R132, R210 ;  /* 0x000000d284d27221 */ /* 0x000fe20000010000 */
[----:B------:R-:W-:-:S05]  /*7560*/  @P2 HADD2.F32 R132, -RZ, R47.H1_H1 ;  /* 0x3000002fff842230 */ /* 0x000fca0000004100 */
[----:B------:R-:W-:-:S07]  /*7570*/  @P2 FADD.FTZ R210, R132, R210 ;  /* 0x000000d284d22221 */ /* 0x000fce0000010000 */
.L_x_7517:
[----:B------:R-:W-:-:S04]  /*7580*/  F2FP.F16.F32.PACK_AB R132, RZ, R210 ;  /* 0x000000d2ff84723e */ /* 0x000fc800000000ff */
[----:B------:R-:W-:-:S07]  /*7590*/  PRMT R43, R43, 0x5410, R132 ;  /* 0x000054102b2b7816 */ /* 0x000fce0000000084 */
.L_x_7518:
        /* <DEDUP_REMOVED lines=267> */
.L_x_7532:
[----:B------:R-:W2:Y:S04]  /*8650*/  LDL R251, [R1+0x18c] ;  /* 0x00018c0001fb7983 */ /* 0x000ea80000100800 */
[----:B------:R-:W3:Y:S01]  /*8660*/  LDL R250, [R1+0x184] ;  /* 0x0001840001fa7983 */ /* 0x000ee20000100800 */
[----:B-1----:R-:W-:Y:S01]  /*8670*/  FADD.FTZ R132, R135, R132 ;  /* 0x0000008487847221 */ /* 0x002fe20000010000 */
[C---:B------:R-:W-:Y:S01]  /*8680*/  FMUL.FTZ R222, R249.reuse, R249 ;  /* 0x000000f9f9de7220 */ /* 0x040fe20000410000 */
[----:B------:R-:W-:Y:S01]  /*8690*/  ISETP.NE.AND P2, PT, RZ, UR7, PT ;  /* 0x00000007ff007c0c */ /* 0x000fe2000bf45270 */
[----:B------:R1:W-:Y:S01]  /*86a0*/  STL [R1+0x198], R42 ;  /* 0x0001982a01007387 */ /* 0x0003e20000100800 */
        /* <DEDUP_REMOVED lines=11> */
[----:B------:R-:W-:-:S03]  /*8760*/  FADD.FTZ R181, -R222, R181 ;  /* 0x000000b5deb57221 */ /* 0x000fc60000010100 */
[----:B------:R-:W4:Y:S01]  /*8770*/  LDL R40, [R1+0x154] ;  /* 0x0001540001287983 */ /* 0x000f220000100800 */
[----:B0-----:R-:W-:-:S05]  /*8780*/  @!P3 IMAD.WIDE R134, R13, 0x4, R134 ;  /* 0x000000040d86b825 */ /* 0x001fca00078e0286 */
[----:B------:R-:W-:Y:S01]  /*8790*/  @!P3 STG.E desc[UR4][R134.64], R249 ;  /* 0x000000f98600b986 */ /* 0x000fe2000c101904 */
[----:B------:R-:W-:-:S05]  /*87a0*/  @!P3 IMAD.WIDE R132, R13, 0x4, R132 ;  /* 0x000000040d84b825 */ /* 0x000fca00078e0284 */
[----:B-1----:R0:W-:Y:S02]  /*87b0*/  @!P3 STG.E desc[UR4][R132.64], R214 ;  /* 0x000000d68400b986 */ /* 0x0021e4000c101904 */
[----:B0-----:R-:W-:Y:S01]  /*87c0*/  FADD.FTZ R132, -R222, R182 ;  /* 0x000000b6de847221 */ /* 0x001fe20000010100 */
[C---:B------:R-:W-:Y:S01]  /*87d0*/  FMUL.FTZ R182, R214.reuse, R181 ;  /* 0x000000b5d6b67220 */ /* 0x040fe20000410000 */
[--C-:B------:R-:W-:Y:S02]  /*87e0*/  HADD2.F32 R133, -RZ, R128.reuse.H0_H0 ;  /* 0x20000080ff857230 */ /* 0x100fe40000004100 */
[----:B------:R-:W-:Y:S01]  /*87f0*/  FMUL.FTZ R181, R214, R132 ;  /* 0x00000084d6b57220 */ /* 0x000fe20000410000 */
[----:B------:R-:W-:Y:S02]  /*8800*/  HADD2.F32 R132, -RZ, R128.H1_H1 ;  /* 0x30000080ff847230 */ /* 0x000fe40000004100 */
[C---:B------:R-:W-:Y:S01]  /*8810*/  FADD.FTZ R177, -R222.reuse, R177 ;  /* 0x000000b1deb17221 */ /* 0x040fe20000010100 */
[----:B------:R-:W-:Y:S01]  /*8820*/  FADD.FTZ R249, -R222, R179 ;  /* 0x000000b3def97221 */ /* 0x000fe20000010100 */
[----:B------:R-:W-:-:S02]  /*8830*/  HADD2.F32 R179, -RZ, R129.H1_H1 ;  /* 0x30000081ffb37230 */ /* 0x000fc40000004100 */
[----:B--2---:R-:W-:Y:S02]  /*8840*/  FFMA.FTZ R133, R182, R133, R251 ;  /* 0x00000085b6857223 */ /* 0x004fe400000100fb */
[----:B------:R-:W2:Y:S01]  /*8850*/  LDL R251, [R1+0x178] ;  /* 0x0001780001fb7983 */ /* 0x000ea20000100800 */
[----:B---3--:R-:W-:-:S03]  /*8860*/  FFMA.FTZ R132, R181, R132, R250 ;  /* 0x00000084b5847223 */ /* 0x008fc600000100fa */
[----:B------:R-:W3:Y:S02]  /*8870*/  LDL R250, [R1+0x174] ;  /* 0x0001740001fa7983 */ /* 0x000ee40000100800 */
[----:B------:R-:W-:Y:S01]  /*8880*/  F2FP.F16.F32.PACK_AB R132, R132, R133 ;  /* 0x000000858484723e */ /* 0x000fe200000000ff */
[----:B------:R-:W-:Y:S01]  /*8890*/  FADD.FTZ R133, -R222, R178 ;  /* 0x000000b2de857221 */ /* 0x000fe20000010100 */
[----:B------:R-:W-:-:S03]  /*88a0*/  FMUL.FTZ R178, R214, R177 ;  /* 0x000000b1d6b27220 */ /* 0x000fc60000410000 */
[----:B------:R-:W-:Y:S01]  /*88b0*/  FMUL.FTZ R177, R214, R133 ;  /* 0x00000085d6b17220 */ /* 0x000fe20000410000 */
[----:B------:R-:W-:-:S05]  /*88c0*/  HADD2.F32 R133, -RZ, R129.H0_H0 ;  /* 0x20000081ff857230 */ /* 0x000fca0000004100 */
[----:B------:R-:W-:Y:S02]  /*88d0*/  FFMA.FTZ R133, R178, R133, R42 ;  /* 0x00000085b2857223 */ /* 0x000fe4000001002a */
[----:B------:R0:W5:Y:S01]  /*88e0*/  LDL.LU R42, [R1+0x198] ;  /* 0x00019800012a7983 */ /* 0x0001620000300800 */
[----:B----4-:R-:W-:-:S03]  /*88f0*/  FFMA.FTZ R179, R177, R179, R41 ;  /* 0x000000b3b1b37223 */ /* 0x010fc60000010029 */
[----:B------:R0:W5:Y:S02]  /*8900*/  LDL.LU R41, [R1+0x194] ;  /* 0x0001940001297983 */ /* 0x0001640000300800 */
[----:B------:R-:W-:Y:S02]  /*8910*/  F2FP.F16.F32.PACK_AB R133, R179, R133 ;  /* 0x00000085b385723e */ /* 0x000fe400000000ff */
[----:B------:R-:W4:Y:S01]  /*8920*/  LDL R179, [R1+0x170] ;  /* 0x0001700001b37983 */ /* 0x000f220000100800 */
[----:B------:R-:W-:Y:S01]  /*8930*/  FADD.FTZ R180, -R222, R180 ;  /* 0x000000b4deb47221 */ /* 0x000fe20000010100 */
[--C-:B------:R-:W-:Y:S02]  /*8940*/  HADD2.F32 R135, -RZ, R130.reuse.H1_H1 ;  /* 0x30000082ff877230 */ /* 0x100fe40000004100 */
[C---:B------:R-:W-:Y:S01]  /*8950*/  FMUL.FTZ R249, R214.reuse, R249 ;  /* 0x000000f9d6f97220 */ /* 0x040fe20000410000 */
[----:B------:R-:W-:Y:S02]  /*8960*/  HADD2.F32 R134, -RZ, R130.H0_H0 ;  /* 0x20000082ff867230 */ /* 0x000fe40000004100 */
[----:B------:R-:W-:-:S03]  /*8970*/  FMUL.FTZ R180, R214, R180 ;  /* 0x000000b4d6b47220 */ /* 0x000fc60000410000 */
[----:B--2---:R-:W-:Y:S01]  /*8980*/  FFMA.FTZ R134, R249, R134, R251 ;  /* 0x00000086f9867223 */ /* 0x004fe200000100fb */
[----:B---3--:R-:W-:Y:S01]  /*8990*/  FFMA.FTZ R135, R180, R135, R250 ;  /* 0x00000087b4877223 */ /* 0x008fe200000100fa */
[C---:B------:R-:W-:Y:S01]  /*89a0*/  FADD.FTZ R250, -R222.reuse, R173 ;  /* 0x000000addefa7221 */ /* 0x040fe20000010100 */
[----:B------:R-:W-:Y:S01]  /*89b0*/  FADD.FTZ R251, -R222, R176 ;  /* 0x000000b0defb7221 */ /* 0x000fe20000010100 */
[--C-:B------:R-:W-:Y:S02]  /*89c0*/  HADD2.F32 R173, -RZ, R131.reuse.H0_H0 ;  /* 0x20000083ffad7230 */ /* 0x100fe40000004100 */
[C---:B------:R-:W-:Y:S01]  /*89d0*/  FMUL.FTZ R250, R214.reuse, R250 ;  /* 0x000000fad6fa7220 */ /* 0x040fe20000410000 */
[----:B------:R-:W-:Y:S01]  /*89e0*/  F2FP.F16.F32.PACK_AB R134, R135, R134 ;  /* 0x000000868786723e */ /* 0x000fe200000000ff */
[----:B------:R-:W-:Y:S02]  /*89f0*/  HADD2.F32 R135, -RZ, R131.H1_H1 ;  /* 0x30000083ff877230 */ /* 0x000fe40000004100 */
[----:B------:R-:W-:Y:S01]  /*8a00*/  FMUL.FTZ R251, R214, R251 ;  /* 0x000000fbd6fb7220 */ /* 0x000fe20000410000 */
[----:B------:R-:W-:-:S03]  /*8a10*/  SHF.R.U32.HI R176, RZ, 0x1c, R172 ;  /* 0x0000001cffb07819 */ /* 0x000fc600000116ac */
[----:B------:R-:W-:Y:S02]  /*8a20*/  FFMA.FTZ R135, R251, R135, R40 ;  /* 0x00000087fb877223 */ /* 0x000fe40000010028 */
[----:B------:R-:W2:Y:S01]  /*8a30*/  LDL R40, [R1+0x160] ;  /* 0x0001600001287983 */ /* 0x000ea20000100800 */
[----:B----4-:R-:W-:Y:S01]  /*8a40*/  FFMA.FTZ R173, R250, R173, R179 ;  /* 0x000000adfaad7223 */ /* 0x010fe200000100b3 */
[----:B------:R-:W-:-:S04]  /*8a50*/  SHF.L.U32 R179, R172, 0x4, RZ ;  /* 0x00000004acb37819 */ /* 0x000fc800000006ff */
[----:B------:R-:W-:Y:S02]  /*8a60*/  IADD3 R172, P2, R179, UR10, RZ ;  /* 0x0000000ab3ac7c10 */ /* 0x000fe4000ff5e0ff */
[----:B------:R-:W-:Y:S02]  /*8a70*/  F2FP.F16.F32.PACK_AB R135, R135, R173 ;  /* 0x000000ad8787723e */ /* 0x000fe400000000ff */
[----:B------:R-:W-:-:S05]  /*8a80*/  IADD3.X R173, R176, UR11, RZ, P2, !PT ;  /* 0x0000000bb0ad7c10 */ /* 0x000fca00097fe4ff */
[----:B------:R1:W-:Y:S04]  /*8a90*/  STG.E.128 desc[UR4][R172.64], R132 ;  /* 0x00000084ac007986 */ /* 0x0003e8000c101d04 */
[----:B-1----:R-:W3:Y:S04]  /*8aa0*/  LDL R135, [R1+0x150] ;  /* 0x0001500001877983 */ /* 0x002ee80000100800 */
[----:B------:R-:W4:Y:S01]  /*8ab0*/  LDL R173, [R1+0x158] ;  /* 0x0001580001ad7983 */ /* 0x000f220000100800 */
[--C-:B------:R-:W-:Y:S02]  /*8ac0*/  HADD2.F32 R132, -RZ, R127.reuse.H1_H1 ;  /* 0x3000007fff847230 */ /* 0x100fe40000004100 */
[----:B------:R-:W-:Y:S01]  /*8ad0*/  HADD2.F32 R133, -RZ, R127.H0_H0 ;  /* 0x2000007fff857230 */ /* 0x000fe20000004100 */
[----:B------:R-:W2:Y:S02]  /*8ae0*/  LDL R172, [R1+0x164] ;  /* 0x0001640001ac7983 */ /* 0x000ea40000100800 */
[----:B---3--:R-:W-:Y:S01]  /*8af0*/  FFMA.FTZ R132, R251, R132, R135 ;  /* 0x00000084fb847223 */ /* 0x008fe20000010087 */
[----:B------:R-:W-:Y:S01]  /*8b00*/  HADD2.F32 R135, -RZ, R126.H0_H0 ;  /* 0x2000007eff877230 */ /* 0x000fe20000004100 */
[----:B------:R-:W3:Y:S01]  /*8b10*/  LDL R251, [R1+0x168] ;  /* 0x0001680001fb7983 */ /* 0x000ee20000100800 */
[----:B----4-:R-:W-:-:S03]  /*8b20*/  FFMA.FTZ R133, R250, R133, R173 ;  /* 0x00000085fa857223 */ /* 0x010fc600000100ad */
[----:B------:R-:W4:Y:S01]  /*8b30*/  LDL R250, [R1+0x188] ;  /* 0x0001880001fa7983 */ /* 0x000f220000100800 */
[----:B--2---:R-:W-:-:S03]  /*8b40*/  FFMA.FTZ R249, R249, R135, R40 ;  /* 0x00000087f9f97223 */ /* 0x004fc60000010028 */
[----:B------:R-:W2:Y:S04]  /*8b50*/  LDL R173, [R1+0x16c] ;  /* 0x00016c0001ad7983 */ /* 0x000ea80000100800 */
[----:B------:R0:W5:Y:S04]  /*8b60*/  LDL.LU R40, [R1+0x190] ;  /* 0x0001900001287983 */ /* 0x0001680000300800 */
[----:B------:R-:W3:Y:S01]  /*8b70*/  LDL R135, [R1+0x15c] ;  /* 0x00015c0001877983 */ /* 0x000ee20000100800 */
[----:B------:R-:W-:Y:S02]  /*8b80*/  HADD2.F32 R134, -RZ, R126.H1_H1 ;  /* 0x3000007eff867230 */ /* 0x000fe40000004100 */
[----:B------:R-:W-:-:S03]  /*8b90*/  FADD.FTZ R162, -R222, R162 ;  /* 0x000000a2dea27221 */ /* 0x000fc60000010100 */
[----:B---3--:R-:W-:Y:S02]  /*8ba0*/  FFMA.FTZ R134, R180, R134, R135 ;  /* 0x00000086b4867223 */ /* 0x008fe40000010087 */
[----:B------:R-:W3:Y:S01]  /*8bb0*/  LDL R180, [R1+0x14c] ;  /* 0x00014c0001b47983 */ /* 0x000ee20000100800 */
[----:B------:R-:W-:Y:S01]  /*8bc0*/  F2FP.F16.F32.PACK_AB R135, R132, R133 ;  /* 0x000000858487723e */ /* 0x000fe200000000ff */
[--C-:B------:R-:W-:Y:S02]  /*8bd0*/  HADD2.F32 R132, -RZ, R125.reuse.H1_H1 ;  /* 0x3000007dff847230 */ /* 0x100fe40000004100 */
[----:B------:R-:W-:-:S03]  /*8be0*/  HADD2.F32 R133, -RZ, R125.H0_H0 ;  /* 0x2000007dff857230 */ /* 0x000fc60000004100 */
[----:B------:R-:W-:Y:S01]  /*8bf0*/  FFMA.FTZ R177, R177, R132, R172 ;  /* 0x00000084b1b17223 */ /* 0x000fe200000100ac */
[----:B------:R-:W-:Y:S02]  /*8c00*/  HADD2.F32 R132, -RZ, R124.H0_H0 ;  /* 0x2000007cff847230 */ /* 0x000fe40000004100 */
[----:B------:R-:W-:Y:S02]  /*8c10*/  FFMA.FTZ R133, R178, R133, R251 ;  /* 0x00000085b2857223 */ /* 0x000fe400000100fb */
[----:B------:R-:W3:Y:S01]  /*8c20*/  LDL R178, [R1+0x144] ;  /* 0x0001440001b27983 */ /* 0x000ee20000100800 */
[----:B----4-:R-:W-:-:S03]  /*8c30*/  FFMA.FTZ R132, R182, R132, R250 ;  /* 0x00000084b6847223 */ /* 0x010fc600000100fa */
[----:B------:R-:W4:Y:S01]  /*8c40*/  LDL R250, [R1+0x140] ;  /* 0x0001400001fa7983 */ /* 0x000f220000100800 */
[----:B------:R-:W-:-:S03]  /*8c50*/  F2FP.F16.F32.PACK_AB R134, R134, R249 ;  /* 0x000000f98686723e */ /* 0x000fc600000000ff */
[----:B------:R-:W4:Y:S01]  /*8c60*/  LDL R249, [R1+0x13c] ;  /* 0x00013c0001f97983 */ /* 0x000f220000100800 */
[----:B------:R-:W-:Y:S01]  /*8c70*/  HADD2.F32 R172, -RZ, R124.H1_H1 ;  /* 0x3000007cffac7230 */ /* 0x000fe20000004100 */
[----:B------:R-:W-:Y:S02]  /*8c80*/  F2FP.F16.F32.PACK_AB R133, R177, R133 ;  /* 0x00000085b185723e */ /* 0x000fe400000000ff */
[----:B------:R-:W4:Y:S02]  /*8c90*/  LDL R177, [R1+0x114] ;  /* 0x0001140001b17983 */ /* 0x000f240000100800 */
[----:B--2---:R-:W-:Y:S01]  /*8ca0*/  FFMA.FTZ R181, R181, R172, R173 ;  /* 0x000000acb5b57223 */ /* 0x004fe200000100ad */
[----:B------:R-:W-:Y:S01]  /*8cb0*/  IADD3 R172, P2, R179, UR12, RZ ;  /* 0x0000000cb3ac7c10 */ /* 0x000fe2000ff5e0ff */
[----:B------:R-:W2:Y:S03]  /*8cc0*/  LDL R182, [R1+0x138] ;  /* 0x0001380001b67983 */ /* 0x000ea60000100800 */
[----:B------:R-:W-:Y:S01]  /*8cd0*/  F2FP.F16.F32.PACK_AB R132, R181, R132 ;  /* 0x00000084b584723e */ /* 0x000fe200000000ff */
[----:B------:R-:W-:Y:S01]  /*8ce0*/  FMUL.FTZ R162, R214, R162 ;  /* 0x000000a2d6a27220 */ /* 0x000fe20000410000 */
[----:B------:R-:W-:Y:S01]  /*8cf0*/  IADD3.X R173, R176, UR13, RZ, P2, !PT ;  /* 0x0000000db0ad7c10 */ /* 0x000fe200097fe4ff */
[----:B------:R-:W2:Y:S04]  /*8d00*/  LDL R181, [R1+0x124] ;  /* 0x0001240001b57983 */ /* 0x000ea80000100800 */
[----:B------:R1:W-:Y:S01]  /*8d10*/  STG.E.128 desc[UR4][R172.64], R132 ;  /* 0x00000084ac007986 */ /* 0x0003e2000c101d04 */
[C---:B------:R-:W-:Y:S01]  /*8d20*/  FADD.FTZ R161, -R222.reuse, R161 ;  /* 0x000000a1dea17221 */ /* 0x040fe20000010100 */
[C---:B------:R-:W-:Y:S01]  /*8d30*/  FADD.FTZ R160, -R222.reuse, R160 ;  /* 0x000000a0dea07221 */ /* 0x040fe20000010100 */
[C---:B------:R-:W-:Y:S01]  /*8d40*/  FADD.FTZ R159, -R222.reuse, R159 ;  /* 0x0000009fde9f7221 */ /* 0x040fe20000010100 */
[----:B------:R-:W-:Y:S01]  /*8d50*/  FADD.FTZ R156, -R222, R156 ;  /* 0x0000009cde9c7221 */ /* 0x000fe20000010100 */
[----:B------:R-:W2:Y:S01]  /*8d60*/  LDL R251, [R1+0x110] ;  /* 0x0001100001fb7983 */ /* 0x000ea20000100800 */
[----:B-1----:R-:W-:-:S02]  /*8d70*/  HADD2.F32 R133, -RZ, R120.H0_H0 ;  /* 0x20000078ff857230 */ /* 0x002fc40000004100 */
[C---:B------:R-:W-:Y:S01]  /*8d80*/  FMUL.FTZ R161, R214.reuse, R161 ;  /* 0x000000a1d6a17220 */ /* 0x040fe20000410000 */
[----:B------:R-:W-:Y:S02]  /*8d90*/  HADD2.F32 R132, -RZ, R120.H1_H1 ;  /* 0x30000078ff847230 */ /* 0x000fe40000004100 */
[----:B------:R-:W-:Y:S01]  /*8da0*/  FMUL.FTZ R160, R214, R160 ;  /* 0x000000a0d6a07220 */ /* 0x000fe20000410000 */
[----:B------:R-:W-:Y:S02]  /*8db0*/  HADD2.F32 R176, -RZ, R121.H0_H0 ;  /* 0x20000079ffb07230 */ /* 0x000fe40000004100 */
[----:B------:R-:W-:Y:S01]  /*8dc0*/  FADD.FTZ R173, -R222, R155 ;  /* 0x0000009bdead7221 */ /* 0x000fe20000010100 */
[----:B------:R-:W-:Y:S01]  /*8dd0*/  FMUL.FTZ R155, R214, R159 ;  /* 0x0000009fd69b7220 */ /* 0x000fe20000410000 */
[----:B---3--:R-:W-:Y:S02]  /*8de0*/  FFMA.FTZ R133, R162, R133, R180 ;  /* 0x00000085a2857223 */ /* 0x008fe400000100b4 */
[----:B------:R-:W3:Y:S01]  /*8df0*/  LDL R180, [R1+0x11c] ;  /* 0x00011c0001b47983 */ /* 0x000ee20000100800 */
[----:B------:R-:W-:Y:S01]  /*8e00*/  FFMA.FTZ R132, R161, R132, R178 ;  /* 0x00000084a1847223 */ /* 0x000fe200000100b2 */
[----:B----4-:R-:W-:-:S04]  /*8e10*/  FFMA.FTZ R176, R160, R176, R250 ;  /* 0x000000b0a0b07223 */ /* 0x010fc800000100fa */
[----:B------:R-:W-:Y:S01]  /*8e20*/  F2FP.F16.F32.PACK_AB R132, R132, R133 ;  /* 0x000000858484723e */ /* 0x000fe200000000ff */
[----:B------:R-:W4:Y:S01]  /*8e30*/  LDL R250, [R1+0x128] ;  /* 0x0001280001fa7983 */ /* 0x000f220000100800 */
[----:B------:R-:W-:Y:S02]  /*8e40*/  HADD2.F32 R133, -RZ, R121.H1_H1 ;  /* 0x30000079ff857230 */ /* 0x000fe40000004100 */
[C---:B------:R-:W-:Y:S01]  /*8e50*/  FMUL.FTZ R159, R214.reuse, R156 ;  /* 0x0000009cd69f7220 */ /* 0x040fe20000410000 */
[----:B------:R-:W-:Y:S01]  /*8e60*/  FMUL.FTZ R173, R214, R173 ;  /* 0x000000add6ad7220 */ /* 0x000fe20000410000 */
[----:B------:R-:W1:Y:S01]  /*8e70*/  LDC.64 R178, c[0x0][0x2b8] ;  /* 0x0000ae00ffb27b82 */ /* 0x000e620000000a00 */
[----:B------:R-:W-:Y:S01]  /*8e80*/  FFMA.FTZ R133, R155, R133, R249 ;  /* 0x000000859b857223 */ /* 0x000fe200000100f9 */
[----:B------:R-:W-:Y:S02]  /*8e90*/  HADD2.F32 R156, -RZ, R123.H1_H1 ;  /* 0x3000007bff9c7230 */ /* 0x000fe40000004100 */
[----:B------:R-:W-:Y:S01]  /*8ea0*/  FADD.FTZ R172, -R222, R158 ;  /* 0x0000009edeac7221 */ /* 0x000fe20000010100 */
[----:B------:R-:W-:Y:S01]  /*8eb0*/  HADD2.F32 R134, -RZ, R122.H0_H0 ;  /* 0x2000007aff867230 */ /* 0x000fe20000004100 */
[----:B------:R-:W4:Y:S01]  /*8ec0*/  LDL R249, [R1+0x130] ;  /* 0x0001300001f97983 */ /* 0x000f220000100800 */
[----:B------:R-:W-:-:S03]  /*8ed0*/  F2FP.F16.F32.PACK_AB R133, R133, R176 ;  /* 0x000000b08585723e */ /* 0x000fc600000000ff */
[----:B------:R-:W4:Y:S01]  /*8ee0*/  LDL R176, [R1+0x118] ;  /* 0x0001180001b07983 */ /* 0x000f220000100800 */
[----:B------:R-:W-:-:S03]  /*8ef0*/  FFMA.FTZ R156, R173, R156, R177 ;  /* 0x0000009cad9c7223 */ /* 0x000fc600000100b1 */
[----:B------:R-:W4:Y:S01]  /*8f00*/  LDL R177, [R1+0x120] ;  /* 0x0001200001b17983 */ /* 0x000f220000100800 */
[----:B------:R-:W-:Y:S01]  /*8f10*/  FMUL.FTZ R172, R214, R172 ;  /* 0x000000acd6ac7220 */ /* 0x000fe20000410000 */
[----:B------:R-:W-:Y:S01]  /*8f20*/  FADD.FTZ R158, -R222, R157 ;  /* 0x0000009dde9e7221 */ /* 0x000fe20000010100 */
[----:B------:R-:W-:Y:S02]  /*8f30*/  HADD2.F32 R157, -RZ, R122.H1_H1 ;  /* 0x3000007aff9d7230 */ /* 0x000fe40000004100 */
[----:B--2---:R-:W-:Y:S01]  /*8f40*/  FFMA.FTZ R134, R172, R134, R182 ;  /* 0x00000086ac867223 */ /* 0x004fe200000100b6 */
[----:B------:R-:W-:Y:S01]  /*8f50*/  HADD2.F32 R135, -RZ, R123.H0_H0 ;  /* 0x2000007bff877230 */ /* 0x000fe20000004100 */
[----:B------:R-:W2:Y:S01]  /*8f60*/  LDL R182, [R1+0x12c] ;  /* 0x00012c0001b67983 */ /* 0x000ea20000100800 */
[----:B------:R-:W-:-:S04]  /*8f70*/  FMUL.FTZ R158, R214, R158 ;  /* 0x0000009ed69e7220 */ /* 0x000fc80000410000 */
[----:B------:R-:W-:Y:S02]  /*8f80*/  FFMA.FTZ R157, R158, R157, R181 ;  /* 0x0000009d9e9d7223 */ /* 0x000fe400000100b5 */
[----:B------:R-:W2:Y:S03]  /*8f90*/  LDL R181, [R1+0x148] ;  /* 0x0001480001b57983 */ /* 0x000ea60000100800 */
[----:B------:R-:W-:Y:S01]  /*8fa0*/  F2FP.F16.F32.PACK_AB R134, R157, R134 ;  /* 0x000000869d86723e */ /* 0x000fe200000000ff */
[----:B---3--:R-:W-:Y:S02]  /*8fb0*/  FFMA.FTZ R135, R159, R135, R180 ;  /* 0x000000879f877223 */ /* 0x008fe400000100b4 */
[----:B------:R-:W3:Y:S03]  /*8fc0*/  LDL R180, [R1+0x134] ;  /* 0x0001340001b47983 */ /* 0x000ee60000100800 */
[----:B------:R-:W-:Y:S01]  /*8fd0*/  F2FP.F16.F32.PACK_AB R135, R156, R135 ;  /* 0x000000879c87723e */ /* 0x000fe200000000ff */
[----:B-1----:R-:W-:-:S05]  /*8fe0*/  IMAD.WIDE.U32 R156, R145, 0x10, R178 ;  /* 0x00000010919c7825 */ /* 0x002fca00078e00b2 */
[----:B------:R1:W-:Y:S02]  /*8ff0*/  STG.E.128 desc[UR4][R156.64], R132 ;  /* 0x000000849c007986 */ /* 0x0003e4000c101d04 */
[----:B-1----:R-:W-:-:S05]  /*9000*/  HADD2.F32 R134, -RZ, R118.H0_H0 ;  /* 0x20000076ff867230 */ /* 0x002fca0000004100 */
[----:B----4-:R-:W-:Y:S02]  /*9010*/  FFMA.FTZ R134, R172, R134, R250 ;  /* 0x00000086ac867223 */ /* 0x010fe400000100fa */
[----:B------:R-:W4:Y:S01]  /*9020*/  LDL R172, [R1+0x10c] ;  /* 0x00010c0001ac7983 */ /* 0x000f220000100800 */
[--C-:B------:R-:W-:Y:S02]  /*9030*/  HADD2.F32 R135, -RZ, R119.reuse.H0_H0 ;  /* 0x20000077ff877230 */ /* 0x100fe40000004100 */
[----:B------:R-:W-:Y:S01]  /*9040*/  HADD2.F32 R132, -RZ, R119.H1_H1 ;  /* 0x30000077ff847230 */ /* 0x000fe20000004100 */
[----:B------:R-:W4:Y:S02]  /*9050*/  LDL R250, [R1+0xf4] ;  /* 0x0000f40001fa7983 */ /* 0x000f240000100800 */
[----:B------:R-:W-:Y:S02]  /*9060*/  FFMA.FTZ R135, R159, R135, R176 ;  /* 0x000000879f877223 */ /* 0x000fe400000100b0 */
[----:B------:R-:W4:Y:S01]  /*9070*/  LDL R159, [R1+0x104] ;  /* 0x00010400019f7983 */ /* 0x000f220000100800 */
[----:B------:R-:W-:Y:S01]  /*9080*/  FFMA.FTZ R173, R173, R132, R251 ;  /* 0x00000084adad7223 */ /* 0x000fe200000100fb */
[----:B------:R-:W-:-:S02]  /*9090*/  HADD2.F32 R132, -RZ, R118.H1_H1 ;  /* 0x30000076ff847230 */ /* 0x000fc40000004100 */
[--C-:B------:R-:W-:Y:S01]  /*90a0*/  HADD2.F32 R133, -RZ, R117.reuse.H0_H0 ;  /* 0x20000075ff857230 */ /* 0x100fe20000004100 */
[----:B------:R-:W4:Y:S02]  /*90b0*/  LDL R251, [R1+0x100] ;  /* 0x0001000001fb7983 */ /* 0x000f240000100800 */
[----:B------:R-:W-:Y:S02]  /*90c0*/  FFMA.FTZ R158, R158, R132, R177 ;  /* 0x000000849e9e7223 */ /* 0x000fe400000100b1 */
[----:B------:R-:W1:Y:S01]  /*90d0*/  LDC.64 R176, c[0x0][0x2c0] ;  /* 0x0000b000ffb07b82 */ /* 0x000e620000000a00 */
[----:B------:R-:W-:Y:S02]  /*90e0*/  HADD2.F32 R132, -RZ, R117.H1_H1 ;  /* 0x30000075ff847230 */ /* 0x000fe40000004100 */
[----:B------:R-:W-:-:S03]  /*90f0*/  HADD2.F32 R156, -RZ, R116.H1_H1 ;  /* 0x30000074ff9c7230 */ /* 0x000fc60000004100 */
[----:B--2---:R-:W-:Y:S01]  /*9100*/  FFMA.FTZ R155, R155, R132, R182 ;  /* 0x000000849b9b7223 */ /* 0x004fe200000100b6 */
[----:B------:R-:W-:Y:S02]  /*9110*/  HADD2.F32 R132, -RZ, R116.H0_H0 ;  /* 0x20000074ff847230 */ /* 0x000fe40000004100 */
[----:B------:R-:W-:Y:S01]  /*9120*/  FFMA.FTZ R133, R160, R133, R249 ;  /* 0x00000085a0857223 */ /* 0x000fe200000100f9 */
[----:B------:R-:W2:Y:S02]  /*9130*/  LDL R182, [R1+0xe4] ;  /* 0x0000e40001b67983 */ /* 0x000ea40000100800 */
[----:B------:R-:W-:Y:S02]  /*9140*/  FFMA.FTZ R132, R162, R132, R181 ;  /* 0x00000084a2847223 */ /* 0x000fe400000100b5 */
[----:B------:R-:W2:Y:S04]  /*9150*/  LDL R249, [R1+0xec] ;  /* 0x0000ec0001f97983 */ /* 0x000ea80000100800 */
[----:B------:R-:W2:Y:S01]  /*9160*/  LDL R181, [R1+0xdc] ;  /* 0x0000dc0001b57983 */ /* 0x000ea20000100800 */
[----:B------:R-:W-:-:S02]  /*9170*/  F2FP.F16.F32.PACK_AB R135, R173, R135 ;  /* 0x00000087ad87723e */ /* 0x000fc400000000ff */
[----:B------:R-:W-:Y:S01]  /*9180*/  F2FP.F16.F32.PACK_AB R134, R158, R134 ;  /* 0x000000869e86723e */ /* 0x000fe200000000ff */
[C---:B------:R-:W-:Y:S01]  /*9190*/  FADD.FTZ R144, -R222.reuse, R144 ;  /* 0x00000090de907221 */ /* 0x040fe20000010100 */
[----:B------:R-:W-:Y:S01]  /*91a0*/  F2FP.F16.F32.PACK_AB R133, R155, R133 ;  /* 0x000000859b85723e */ /* 0x000fe200000000ff */
[----:B------:R-:W-:Y:S01]  /*91b0*/  FADD.FTZ R143, -R222, R143 ;  /* 0x0000008fde8f7221 */ /* 0x000fe20000010100 */
[----:B------:R-:W2:Y:S01]  /*91c0*/  LDL R173, [R1+0xd8] ;  /* 0x0000d80001ad7983 */ /* 0x000ea20000100800 */
[C---:B------:R-:W-:Y:S02]  /*91d0*/  FMUL.FTZ R144, R214.reuse, R144 ;  /* 0x00000090d6907220 */ /* 0x040fe40000410000 */
[----:B------:R-:W-:Y:S01]  /*91e0*/  FMUL.FTZ R143, R214, R143 ;  /* 0x0000008fd68f7220 */ /* 0x000fe20000410000 */
[----:B------:R-:W2:Y:S04]  /*91f0*/  LDL R162, [R1+0xe8] ;  /* 0x0000e80001a27983 */ /* 0x000ea80000100800 */
[----:B------:R-:W2:Y:S04]  /*9200*/  LDL R160, [R1+0xf8] ;  /* 0x0000f80001a07983 */ /* 0x000ea80000100800 */
[----:B------:R-:W2:Y:S01]  /*9210*/  LDL R158, [R1+0x108] ;  /* 0x00010800019e7983 */ /* 0x000ea20000100800 */
[----:B---3--:R-:W-:-:S03]  /*9220*/  FFMA.FTZ R161, R161, R156, R180 ;  /* 0x0000009ca1a17223 */ /* 0x008fc600000100b4 */
[----:B------:R-:W3:Y:S01]  /*9230*/  LDL R180, [R1+0xd4] ;  /* 0x0000d40001b47983 */ /* 0x000ee20000100800 */
[----:B-1----:R-:W-:Y:S01]  /*9240*/  IMAD.WIDE.U32 R156, R145, 0x10, R176 ;  /* 0x00000010919c7825 */ /* 0x002fe200078e00b0 */
[----:B------:R-:W-:Y:S02]  /*9250*/  F2FP.F16.F32.PACK_AB R132, R161, R132 ;  /* 0x00000084a184723e */ /* 0x000fe400000000ff */
[----:B------:R-:W3:Y:S04]  /*9260*/  LDL R161, [R1+0xe0] ;  /* 0x0000e00001a17983 */ /* 0x000ee80000100800 */
[----:B------:R1:W-:Y:S02]  /*9270*/  STG.E.128 desc[UR4][R156.64], R132 ;  /* 0x000000849c007986 */ /* 0x0003e4000c101d04 */
[----:B-1----:R-:W-:-:S02]  /*9280*/  HADD2.F32 R133, -RZ, R112.H0_H0 ;  /* 0x20000070ff857230 */ /* 0x002fc40000004100 */
[----:B------:R-:W3:Y:S03]  /*9290*/  LDL R157, [R1+0xfc] ;  /* 0x0000fc00019d7983 */ /* 0x000ee60000100800 */
[----:B----4-:R-:W-:Y:S02]  /*92a0*/  FFMA.FTZ R133, R144, R133, R172 ;  /* 0x0000008590857223 */ /* 0x010fe400000100ac */
[----:B------:R-:W4:Y:S01]  /*92b0*/  LDL R172, [R1+0xd0] ;  /* 0x0000d00001ac7983 */ /* 0x000f220000100800 */
[----:B------:R-:W-:-:S05]  /*92c0*/  HADD2.F32 R132, -RZ, R112.H1_H1 ;  /* 0x30000070ff847230 */ /* 0x000fca0000004100 */
[----:B------:R-:W-:Y:S02]  /*92d0*/  FFMA.FTZ R132, R143, R132, R159 ;  /* 0x000000848f847223 */ /* 0x000fe4000001009f */
[----:B------:R-:W4:Y:S01]  /*92e0*/  LDL R159, [R1+0xf0] ;  /* 0x0000f000019f7983 */ /* 0x000f220000100800 */
[C---:B------:R-:W-:Y:S01]  /*92f0*/  FADD.FTZ R137, -R222.reuse, R137 ;  /* 0x00000089de897221 */ /* 0x040fe20000010100 */
[----:B------:R-:W-:Y:S01]  /*9300*/  FADD.FTZ R138, -R222, R138 ;  /* 0x0000008ade8a7221 */ /* 0x000fe20000010100 */
[----:B------:R-:W-:Y:S01]  /*9310*/  F2FP.F16.F32.PACK_AB R132, R132, R133 ;  /* 0x000000858484723e */ /* 0x000fe200000000ff */
[C---:B------:R-:W-:Y:S01]  /*9320*/  FADD.FTZ R139, -R222.reuse, R139 ;  /* 0x0000008bde8b7221 */ /* 0x040fe20000010100 */
[C---:B------:R-:W-:Y:S01]  /*9330*/  FADD.FTZ R133, -R222.reuse, R140 ;  /* 0x0000008cde857221 */ /* 0x040fe20000010100 */
[C---:B------:R-:W-:Y:S01]  /*9340*/  FADD.FTZ R145, -R222.reuse, R141 ;  /* 0x0000008dde917221 */ /* 0x040fe20000010100 */
[----:B------:R-:W-:Y:S01]  /*9350*/  FADD.FTZ R155, -R222, R142 ;  /* 0x0000008ede9b7221 */ /* 0x000fe20000010100 */
[C---:B------:R-:W-:Y:S01]  /*9360*/  FMUL.FTZ R141, R214.reuse, R137 ;  /* 0x00000089d68d7220 */ /* 0x040fe20000410000 */
[C---:B------:R-:W-:Y:S01]  /*9370*/  FMUL.FTZ R140, R214.reuse, R138 ;  /* 0x0000008ad68c7220 */ /* 0x040fe20000410000 */
[C---:B------:R-:W-:Y:S01]  /*9380*/  FMUL.FTZ R142, R214.reuse, R139 ;  /* 0x0000008bd68e7220 */ /* 0x040fe20000410000 */
[----:B------:R-:W-:Y:S01]  /*9390*/  FMUL.FTZ R137, R214, R133 ;  /* 0x00000085d6897220 */ /* 0x000fe20000410000 */
[----:B------:R-:W-:-:S02]  /*93a0*/  HADD2.F32 R134, -RZ, R114.H0_H0 ;  /* 0x20000072ff867230 */ /* 0x000fc40000004100 */
[C---:B------:R-:W-:Y:S01]  /*93b0*/  FMUL.FTZ R145, R214.reuse, R145 ;  /* 0x00000091d6917220 */ /* 0x040fe20000410000 */
[----:B------:R-:W-:Y:S02]  /*93c0*/  HADD2.F32 R139, -RZ, R114.H1_H1 ;  /* 0x30000072ff8b7230 */ /* 0x000fe40000004100 */
[----:B------:R-:W-:Y:S01]  /*93d0*/  FMUL.FTZ R155, R214, R155 ;  /* 0x0000009bd69b7220 */ /* 0x000fe20000410000 */
[--C-:B------:R-:W-:Y:S02]  /*93e0*/  HADD2.F32 R135, -RZ, R115.reuse.H0_H0 ;  /* 0x20000073ff877230 */ /* 0x100fe40000004100 */
[----:B------:R-:W-:Y:S02]  /*93f0*/  HADD2.F32 R138, -RZ, R115.H1_H1 ;  /* 0x30000073ff8a7230 */ /* 0x000fe40000004100 */
[--C-:B------:R-:W-:Y:S02]  /*9400*/  HADD2.F32 R156, -RZ, R113.reuse.H0_H0 ;  /* 0x20000071ff9c7230 */ /* 0x100fe40000004100 */
[----:B------:R-:W-:-:S02]  /*9410*/  HADD2.F32 R133, -RZ, R113.H1_H1 ;  /* 0x30000071ff857230 */ /* 0x000fc40000004100 */
[----:B--2---:R-:W-:Y:S01]  /*9420*/  FFMA.FTZ R134, R142, R134, R249 ;  /* 0x000000868e867223 */ /* 0x004fe200000100f9 */
[----:B------:R-:W-:Y:S01]  /*9430*/  FFMA.FTZ R139, R137, R139, R182 ;  /* 0x0000008b898b7223 */ /* 0x000fe200000100b6 */
[----:B------:R-:W-:Y:S01]  /*9440*/  FFMA.FTZ R135, R145, R135, R181 ;  /* 0x0000008791877223 */ /* 0x000fe200000100b5 */
[----:B------:R-:W-:Y:S01]  /*9450*/  FFMA.FTZ R156, R141, R156, R251 ;  /* 0x0000009c8d9c7223 */ /* 0x000fe200000100fb */
[----:B------:R-:W-:Y:S01]  /*9460*/  FFMA.FTZ R133, R140, R133, R250 ;  /* 0x000000858c857223 */ /* 0x000fe200000100fa */
[C---:B------:R-:W-:Y:S01]  /*9470*/  FADD.FTZ R22, -R222.reuse, R22 ;  /* 0x00000016de167221 */ /* 0x040fe20000010100 */
[----:B------:R-:W-:Y:S01]  /*9480*/  F2FP.F16.F32.PACK_AB R134, R139, R134 ;  /* 0x000000868b86723e */ /* 0x000fe200000000ff */
[C---:B------:R-:W-:Y:S01]  /*9490*/  FADD.FTZ R17, -R222.reuse, R17 ;  /* 0x00000011de117221 */ /* 0x040fe20000010100 */
[C---:B------:R-:W-:Y:S01]  /*94a0*/  FADD.FTZ R19, -R222.reuse, R19 ;  /* 0x00000013de137221 */ /* 0x040fe20000010100 */
[----:B------:R-:W-:Y:S01]  /*94b0*/  F2FP.F16.F32.PACK_AB R133, R133, R156 ;  /* 0x0000009c8585723e */ /* 0x000fe200000000ff */
[----:B---3--:R-:W-:Y:S01]  /*94c0*/  FFMA.FTZ R138, R155, R138, R180 ;  /* 0x0000008a9b8a7223 */ /* 0x008fe200000100b4 */
[----:B------:R-:W-:Y:S01]  /*94d0*/  FADD.FTZ R23, -R222, R23 ;  /* 0x00000017de177221 */ /* 0x000fe20000010100 */
[----:B------:R-:W-:Y:S01]  /*94e0*/  FMUL.FTZ R22, R214, R22 ;  /* 0x00000016d6167220 */ /* 0x000fe20000410000 */
[----:B------:R-:W-:Y:S01]  /*94f0*/  FADD.FTZ R16, -R222, R16 ;  /* 0x00000010de107221 */ /* 0x000fe20000010100 */
[----:B------:R-:W2:Y:S01]  /*9500*/  LDL R156, [R1+0xb4] ;  /* 0x0000b400019c7983 */ /* 0x000ea20000100800 */
[----:B------:R-:W-:Y:S01]  /*9510*/  F2FP.F16.F32.PACK_AB R135, R138, R135 ;  /* 0x000000878a87723e */ /* 0x000fe200000000ff */
[----:B------:R-:W-:-:S04]  /*9520*/  IMAD.WIDE.U32 R138, R14, 0x10, R178 ;  /* 0x000000100e8a7825 */ /* 0x000fc800078e00b2 */
[C---:B------:R-:W-:Y:S01]  /*9530*/  FADD.FTZ R20, -R222.reuse, R20 ;  /* 0x00000014de147221 */ /* 0x040fe20000010100 */
[C---:B------:R-:W-:Y:S01]  /*9540*/  FADD.FTZ R21, -R222.reuse, R21 ;  /* 0x00000015de157221 */ /* 0x040fe20000010100 */
[C---:B------:R-:W-:Y:S01]  /*9550*/  FADD.FTZ R18, -R222.reuse, R18 ;  /* 0x00000012de127221 */ /* 0x040fe20000010100 */
[C---:B------:R-:W-:Y:S01]  /*9560*/  FADD.FTZ R175, -R222.reuse, R175 ;  /* 0x000000afdeaf7221 */ /* 0x040fe20000010100 */
[----:B------:R1:W-:Y:S01]  /*9570*/  STG.E.128 desc[UR4][R138.64], R132 ;  /* 0x000000848a007986 */ /* 0x0003e2000c101d04 */
[----:B------:R-:W-:-:S03]  /*9580*/  FADD.FTZ R29, -R222, R29 ;  /* 0x0000001dde1d7221 */ /* 0x000fc60000010100 */
[----:B------:R-:W3:Y:S01]  /*9590*/  LDL R181, [R1+0xc0] ;  /* 0x0000c00001b57983 */ /* 0x000ee20000100800 */
[----:B------:R-:W-:-:S03]  /*95a0*/  FADD.FTZ R32, -R222, R32 ;  /* 0x00000020de207221 */ /* 0x000fc60000010100 */
[----:B------:R-:W3:Y:S01]  /*95b0*/  LDL R180, [R1+0x5c] ;  /* 0x00005c0001b47983 */ /* 0x000ee20000100800 */
[C---:B------:R-:W-:Y:S01]  /*95c0*/  FADD.FTZ R30, -R222.reuse, R30 ;  /* 0x0000001ede1e7221 */ /* 0x040fe20000010100 */
[C---:B------:R-:W-:Y:S01]  /*95d0*/  FADD.FTZ R31, -R222.reuse, R31 ;  /* 0x0000001fde1f7221 */ /* 0x040fe20000010100 */
[C---:B------:R-:W-:Y:S01]  /*95e0*/  FADD.FTZ R28, -R222.reuse, R28 ;  /* 0x0000001cde1c7221 */ /* 0x040fe20000010100 */
[C---:B------:R-:W-:Y:S01]  /*95f0*/  FADD.FTZ R25, -R222.reuse, R25 ;  /* 0x00000019de197221 */ /* 0x040fe20000010100 */
[----:B------:R-:W-:Y:S01]  /*9600*/  FADD.FTZ R136, -R222, R136 ;  /* 0x00000088de887221 */ /* 0x000fe20000010100 */
[----:B------:R-:W3:Y:S01]  /*9610*/  LDL R182, [R1+0x14] ;  /* 0x0000140001b67983 */ /* 0x000ee20000100800 */
[----:B-1----:R-:W-:-:S03]  /*9620*/  HADD2.F32 R132, -RZ, R111.H1_H1 ;  /* 0x3000006fff847230 */ /* 0x002fc60000004100 */
[----:B------:R-:W2:Y:S01]  /*9630*/  LDL R139, [R1+0xc4] ;  /* 0x0000c400018b7983 */ /* 0x000ea20000100800 */
[----:B------:R-:W-:Y:S02]  /*9640*/  HADD2.F32 R135, -RZ, R111.H0_H0 ;  /* 0x2000006fff877230 */ /* 0x000fe40000004100 */
[----:B----4-:R-:W-:Y:S01]  /*9650*/  FFMA.FTZ R155, R155, R132, R172 ;  /* 0x000000849b9b7223 */ /* 0x010fe200000100ac */
[--C-:B------:R-:W-:Y:S02]  /*9660*/  HADD2.F32 R132, -RZ, R110.reuse.H1_H1 ;  /* 0x3000006eff847230 */ /* 0x100fe40000004100 */
[----:B------:R-:W-:Y:S01]  /*9670*/  FFMA.FTZ R135, R145, R135, R173 ;  /* 0x0000008791877223 */ /* 0x000fe200000100ad */
[----:B------:R-:W-:Y:S01]  /*9680*/  HADD2.F32 R134, -RZ, R110.H0_H0 ;  /* 0x2000006eff867230 */ /* 0x000fe20000004100 */
[----:B------:R-:W4:Y:S01]  /*9690*/  LDL R173, [R1+0x9c] ;  /* 0x00009c0001ad7983 */ /* 0x000f220000100800 */
[----:B------:R-:W-:Y:S01]  /*96a0*/  FFMA.FTZ R137, R137, R132, R161 ;  /* 0x0000008489897223 */ /* 0x000fe200000100a1 */
[----:B------:R-:W-:-:S02]  /*96b0*/  HADD2.F32 R132, -RZ, R109.H1_H1 ;  /* 0x3000006dff847230 */ /* 0x000fc40000004100 */
[----:B------:R-:W-:Y:S02]  /*96c0*/  HADD2.F32 R133, -RZ, R109.H0_H0 ;  /* 0x2000006dff857230 */ /* 0x000fe40000004100 */
[----:B------:R-:W-:Y:S01]  /*96d0*/  FFMA.FTZ R134, R142, R134, R162 ;  /* 0x000000868e867223 */ /* 0x000fe200000100a2 */
[----:B------:R-:W3:Y:S01]  /*96e0*/  LDL R172, [R1+0x98] ;  /* 0x0000980001ac7983 */ /* 0x000ee20000100800 */
[----:B------:R-:W-:Y:S01]  /*96f0*/  FFMA.FTZ R140, R140, R132, R159 ;  /* 0x000000848c8c7223 */ /* 0x000fe2000001009f */
[----:B------:R-:W-:Y:S02]  /*9700*/  HADD2.F32 R132, -RZ, R108.H0_H0 ;  /* 0x2000006cff847230 */ /* 0x000fe40000004100 */
[----:B------:R-:W-:Y:S01]  /*9710*/  FFMA.FTZ R133, R141, R133, R160 ;  /* 0x000000858d857223 */ /* 0x000fe200000100a0 */
[----:B------:R-:W3:Y:S04]  /*9720*/  LDL R162, [R1+0x94] ;  /* 0x0000940001a27983 */ /* 0x000ee80000100800 */
[----:B------:R-:W3:Y:S01]  /*9730*/  LDL R161, [R1+0x90] ;  /* 0x0000900001a17983 */ /* 0x000ee20000100800 */
[----:B------:R-:W-:-:S03]  /*9740*/  FFMA.FTZ R132, R144, R132, R158 ;  /* 0x0000008490847223 */ /* 0x000fc6000001009e */
[----:B------:R-:W3:Y:S04]  /*9750*/  LDL R160, [R1+0xcc] ;  /* 0x0000cc0001a07983 */ /* 0x000ee80000100800 */
[----:B------:R-:W3:Y:S04]  /*9760*/  LDL R159, [R1+0xac] ;  /* 0x0000ac00019f7983 */ /* 0x000ee80000100800 */
[----:B------:R-:W3:Y:S01]  /*9770*/  LDL R158, [R1+0xa8] ;  /* 0x0000a800019e7983 */ /* 0x000ee20000100800 */
[----:B------:R-:W-:-:S03]  /*9780*/  HADD2.F32 R138, -RZ, R108.H1_H1 ;  /* 0x3000006cff8a7230 */ /* 0x000fc60000004100 */
[----:B------:R-:W3:Y:S02]  /*9790*/  LDL R142, [R1+0xa4] ;  /* 0x0000a400018e7983 */ /* 0x000ee40000100800 */
[----:B------:R-:W-:Y:S02]  /*97a0*/  FFMA.FTZ R143, R143, R138, R157 ;  /* 0x0000008a8f8f7223 */ /* 0x000fe4000001009d */
[----:B------:R-:W3:Y:S01]  /*97b0*/  LDL R157, [R1+0xbc] ;  /* 0x0000bc00019d7983 */ /* 0x000ee20000100800 */
[----:B------:R-:W-:Y:S01]  /*97c0*/  F2FP.F16.F32.PACK_AB R134, R137, R134 ;  /* 0x000000868986723e */ /* 0x000fe200000000ff */
[C---:B------:R-:W-:Y:S01]  /*97d0*/  FADD.FTZ R137, -R222.reuse, R26 ;  /* 0x0000001ade897221 */ /* 0x040fe20000010100 */
[----:B------:R-:W-:Y:S01]  /*97e0*/  FADD.FTZ R138, -R222, R27 ;  /* 0x0000001bde8a7221 */ /* 0x000fe20000010100 */
[----:B------:R-:W-:Y:S01]  /*97f0*/  F2FP.F16.F32.PACK_AB R135, R155, R135 ;  /* 0x000000879b87723e */ /* 0x000fe200000000ff */
[----:B------:R-:W-:Y:S01]  /*9800*/  IMAD.WIDE.U32 R26, R14, 0x10, R176 ;  /* 0x000000100e1a7825 */ /* 0x000fe200078e00b0 */
[----:B------:R-:W-:-:S03]  /*9810*/  F2FP.F16.F32.PACK_AB R133, R140, R133 ;  /* 0x000000858c85723e */ /* 0x000fc600000000ff */
[C---:B------:R-:W-:Y:S01]  /*9820*/  FMUL.FTZ R23, R214.reuse, R23 ;  /* 0x00000017d6177220 */ /* 0x040fe20000410000 */
[----:B------:R-:W-:Y:S01]  /*9830*/  F2FP.F16.F32.PACK_AB R132, R143, R132 ;  /* 0x000000848f84723e */ /* 0x000fe200000000ff */
[----:B------:R-:W-:Y:S02]  /*9840*/  HADD2.F32 R144, -RZ, R103.H1_H1 ;  /* 0x30000067ff907230 */ /* 0x000fe40000004100 */
[C---:B------:R-:W-:Y:S01]  /*9850*/  FMUL.FTZ R14, R214.reuse, R16 ;  /* 0x00000010d60e7220 */ /* 0x040fe20000410000 */
[----:B------:R-:W-:Y:S01]  /*9860*/  HADD2.F32 R155, -RZ, R102.H0_H0 ;  /* 0x20000066ff9b7230 */ /* 0x000fe20000004100 */
[----:B------:R-:W3:Y:S04]  /*9870*/  LDL R145, [R1+0xa0] ;  /* 0x0000a00001917983 */ /* 0x000ee80000100800 */
[----:B------:R1:W-:Y:S01]  /*9880*/  STG.E.128 desc[UR4][R26.64], R132 ;  /* 0x000000841a007986 */ /* 0x0003e2000c101d04 */
[----:B------:R-:W-:-:S03]  /*9890*/  FMUL.FTZ R16, R214, R20 ;  /* 0x00000014d6107220 */ /* 0x000fc60000410000 */
[----:B------:R-:W3:Y:S01]  /*98a0*/  LDL R141, [R1+0xb8] ;  /* 0x0000b800018d7983 */ /* 0x000ee20000100800 */
[----:B------:R-:W-:-:S03]  /*98b0*/  FMUL.FTZ R21, R214, R21 ;  /* 0x00000015d6157220 */ /* 0x000fc60000410000 */
[----:B------:R-:W3:Y:S01]  /*98c0*/  LDL R140, [R1+0xb0] ;  /* 0x0000b000018c7983 */ /* 0x000ee20000100800 */
[----:B------:R-:W-:-:S03]  /*98d0*/  FMUL.FTZ R18, R214, R18 ;  /* 0x00000012d6127220 */ /* 0x000fc60000410000 */
[----:B------:R-:W3:Y:S01]  /*98e0*/  LDL R143, [R1+0x7c] ;  /* 0x00007c00018f7983 */ /* 0x000ee20000100800 */
[----:B-1----:R-:W-:Y:S02]  /*98f0*/  HADD2.F32 R132, -RZ, R107.H0_H0 ;  /* 0x2000006bff847230 */ /* 0x002fe40000004100 */
[C---:B------:R-:W-:Y:S01]  /*9900*/  FMUL.FTZ R26, R214.reuse, R17 ;  /* 0x00000011d61a7220 */ /* 0x040fe20000410000 */
[----:B------:R-:W-:Y:S02]  /*9910*/  HADD2.F32 R133, -RZ, R103.H0_H0 ;  /* 0x20000067ff857230 */ /* 0x000fe40000004100 */
[----:B------:R-:W-:Y:S01]  /*9920*/  FMUL.FTZ R27, R214, R19 ;  /* 0x00000013d61b7220 */ /* 0x000fe20000410000 */
[----:B------:R-:W-:Y:S02]  /*9930*/  HADD2.F32 R17, -RZ, R107.H1_H1 ;  /* 0x3000006bff117230 */ /* 0x000fe40000004100 */
[----:B------:R-:W-:Y:S02]  /*9940*/  HADD2.F32 R134, -RZ, R104.H1_H1 ;  /* 0x30000068ff867230 */ /* 0x000fe40000004100 */
[----:B------:R-:W-:-:S03]  /*9950*/  HADD2.F32 R135, -RZ, R105.H0_H0 ;  /* 0x20000069ff877230 */ /* 0x000fc60000004100 */
[----:B--2---:R-:W-:Y:S02]  /*9960*/  FFMA.FTZ R134, R26, R134, R139 ;  /* 0x000000861a867223 */ /* 0x004fe4000001008b */
[----:B------:R-:W2:Y:S01]  /*9970*/  LDL R139, [R1+0xc8] ;  /* 0x0000c800018b7983 */ /* 0x000ea20000100800 */
[C---:B----4-:R-:W-:Y:S01]  /*9980*/  FFMA.FTZ R19, R22.reuse, R132, R173 ;  /* 0x0000008416137223 */ /* 0x050fe200000100ad */
[----:B------:R-:W-:Y:S02]  /*9990*/  HADD2.F32 R132, -RZ, R104.H0_H0 ;  /* 0x20000068ff847230 */ /* 0x000fe40000004100 */
[----:B------:R-:W4:Y:S01]  /*99a0*/  LDL R173, [R1+0x54] ;  /* 0x0000540001ad7983 */ /* 0x000f220000100800 */
[----:B---3--:R-:W-:-:S03]  /*99b0*/  FFMA.FTZ R133, R22, R133, R172 ;  /* 0x0000008516857223 */ /* 0x008fc600000100ac */
[----:B------:R-:W3:Y:S01]  /*99c0*/  LDL R172, [R1+0x6c] ;  /* 0x00006c0001ac7983 */ /* 0x000ee20000100800 */
[C---:B------:R-:W-:Y:S01]  /*99d0*/  FFMA.FTZ R22, R23.reuse, R17, R162 ;  /* 0x0000001117167223 */ /* 0x040fe200000100a2 */
[----:B------:R-:W-:Y:S01]  /*99e0*/  FFMA.FTZ R144, R23, R144, R161 ;  /* 0x0000009017907223 */ /* 0x000fe200000100a1 */
[--C-:B------:R-:W-:Y:S01]  /*99f0*/  HADD2.F32 R23, -RZ, R106.reuse.H0_H0 ;  /* 0x2000006aff177230 */ /* 0x100fe20000004100 */
[----:B------:R-:W3:Y:S01]  /*9a00*/  LDL R162, [R1+0x60] ;  /* 0x0000600001a27983 */ /* 0x000ee20000100800 */
[----:B------:R-:W-:Y:S01]  /*9a10*/  FFMA.FTZ R132, R14, R132, R160 ;  /* 0x000000840e847223 */ /* 0x000fe200000100a0 */
[C---:B------:R-:W-:Y:S02]  /*9a20*/  FFMA.FTZ R155, R16.reuse, R155, R158 ;  /* 0x0000009b109b7223 */ /* 0x040fe4000001009e */
[----:B------:R-:W-:Y:S02]  /*9a30*/  FFMA.FTZ R23, R16, R23, R159 ;  /* 0x0000001710177223 */ /* 0x000fe4000001009f */
[----:B------:R-:W-:Y:S01]  /*9a40*/  F2FP.F16.F32.PACK_AB R16, R134, R132 ;  /* 0x000000848610723e */ /* 0x000fe200000000ff */
[----:B------:R-:W-:Y:S01]  /*9a50*/  HADD2.F32 R134, -RZ, R106.H1_H1 ;  /* 0x3000006aff867230 */ /* 0x000fe20000004100 */
[----:B------:R-:W3:Y:S04]  /*9a60*/  LDL R158, [R1+0x68] ;  /* 0x00006800019e7983 */ /* 0x000ee80000100800 */
[----:B------:R-:W-:Y:S01]  /*9a70*/  FFMA.FTZ R134, R21, R134, R142 ;  /* 0x0000008615867223 */ /* 0x000fe2000001008e */
[----:B------:R-:W-:Y:S01]  /*9a80*/  FFMA.FTZ R135, R18, R135, R157 ;  /* 0x0000008712877223 */ /* 0x000fe2000001009d */
[----:B------:R-:W3:Y:S04]  /*9a90*/  LDL R142, [R1+0x50] ;  /* 0x00005000018e7983 */ /* 0x000ee80000100800 */
[----:B------:R-:W3:Y:S01]  /*9aa0*/  LDL R157, [R1+0x64] ;  /* 0x00006400019d7983 */ /* 0x000ee20000100800 */
[----:B------:R-:W-:-:S02]  /*9ab0*/  HADD2.F32 R17, -RZ, R105.H1_H1 ;  /* 0x30000069ff117230 */ /* 0x000fc40000004100 */
[--C-:B------:R-:W-:Y:S02]  /*9ac0*/  HADD2.F32 R132, -RZ, R101.reuse.H0_H0 ;  /* 0x20000065ff847230 */ /* 0x100fe40000004100 */
[----:B------:R-:W-:Y:S01]  /*9ad0*/  FMUL.FTZ R20, R214, R175 ;  /* 0x000000afd6147220 */ /* 0x000fe20000410000 */
[----:B------:R-:W-:Y:S01]  /*9ae0*/  F2FP.F16.F32.PACK_AB R19, R22, R19 ;  /* 0x000000131613723e */ /* 0x000fe200000000ff */
[----:B------:R-:W-:Y:S01]  /*9af0*/  FFMA.FTZ R17, R27, R17, R156 ;  /* 0x000000111b117223 */ /* 0x000fe2000001009c */
[----:B------:R-:W-:Y:S01]  /*9b00*/  HADD2.F32 R156, -RZ, R102.H1_H1 ;  /* 0x30000066ff9c7230 */ /* 0x000fe20000004100 */
[----:B------:R-:W3:Y:S04]  /*9b10*/  LDL R175, [R1+0x58] ;  /* 0x0000580001af7983 */ /* 0x000ee80000100800 */
[----:B------:R-:W-:Y:S01]  /*9b20*/  FFMA.FTZ R156, R21, R156, R145 ;  /* 0x0000009c159c7223 */ /* 0x000fe20000010091 */
[----:B------:R-:W-:-:S02]  /*9b30*/  HADD2.F32 R145, -RZ, R101.H1_H1 ;  /* 0x30000065ff917230 */ /* 0x000fc40000004100 */
[----:B------:R-:W-:Y:S01]  /*9b40*/  FFMA.FTZ R132, R18, R132, R141 ;  /* 0x0000008412847223 */ /* 0x000fe2000001008d */
[----:B------:R-:W-:Y:S01]  /*9b50*/  HADD2.F32 R21, -RZ, R100.H0_H0 ;  /* 0x20000064ff157230 */ /* 0x000fe20000004100 */
[----:B------:R-:W3:Y:S01]  /*9b60*/  LDL R141, [R1+0x78] ;  /* 0x00007800018d7983 */ /* 0x000ee20000100800 */
[----:B------:R-:W-:Y:S01]  /*9b70*/  F2FP.F16.F32.PACK_AB R17, R17, R135 ;  /* 0x000000871111723e */ /* 0x000fe200000000ff */
[----:B------:R-:W-:Y:S01]  /*9b80*/  FFMA.FTZ R145, R27, R145, R140 ;  /* 0x000000911b917223 */ /* 0x000fe2000001008c */
[----:B------:R-:W-:Y:S01]  /*9b90*/  F2FP.F16.F32.PACK_AB R18, R134, R23 ;  /* 0x000000178612723e */ /* 0x000fe200000000ff */
[----:B------:R-:W-:Y:S02]  /*9ba0*/  HADD2.F32 R140, -RZ, R95.H1_H1 ;  /* 0x3000005fff8c7230 */ /* 0x000fe40000004100 */
[C---:B------:R-:W-:Y:S01]  /*9bb0*/  FMUL.FTZ R29, R214.reuse, R29 ;  /* 0x0000001dd61d7220 */ /* 0x040fe20000410000 */
[----:B------:R-:W-:Y:S02]  /*9bc0*/  HADD2.F32 R135, -RZ, R94.H0_H0 ;  /* 0x2000005eff877230 */ /* 0x000fe40000004100 */
[C---:B------:R-:W-:Y:S01]  /*9bd0*/  FMUL.FTZ R32, R214.reuse, R32 ;  /* 0x00000020d6207220 */ /* 0x040fe20000410000 */
[----:B------:R-:W-:Y:S01]  /*9be0*/  IMAD.WIDE.U32 R22, R15, 0x10, R178 ;  /* 0x000000100f167825 */ /* 0x000fe200078e00b2 */
[----:B------:R-:W3:Y:S03]  /*9bf0*/  LDL R161, [R1+0x74] ;  /* 0x0000740001a17983 */ /* 0x000ee60000100800 */
[C---:B------:R-:W-:Y:S01]  /*9c00*/  FMUL.FTZ R30, R214.reuse, R30 ;  /* 0x0000001ed61e7220 */ /* 0x040fe20000410000 */
[----:B------:R-:W3:Y:S04]  /*9c10*/  LDL R160, [R1+0x70] ;  /* 0x0000700001a07983 */ /* 0x000ee80000100800 */
[----:B------:R-:W3:Y:S04]  /*9c20*/  LDL R159, [R1+0x8c] ;  /* 0x00008c00019f7983 */ /* 0x000ee80000100800 */
[----:B------:R1:W-:Y:S01]  /*9c30*/  STG.E.128 desc[UR4][R22.64], R16 ;  /* 0x0000001016007986 */ /* 0x0003e2000c101d04 */
[----:B------:R-:W-:-:S03]  /*9c40*/  FMUL.FTZ R138, R214, R138 ;  /* 0x0000008ad68a7220 */ /* 0x000fc60000410000 */
[----:B------:R-:W3:Y:S01]  /*9c50*/  LDL R27, [R1+0x88] ;  /* 0x00008800011b7983 */ /* 0x000ee20000100800 */
[----:B-1----:R-:W-:-:S03]  /*9c60*/  HADD2.F32 R19, -RZ, R98.H1_H1 ;  /* 0x30000062ff137230 */ /* 0x002fc60000004100 */
[----:B------:R-:W3:Y:S01]  /*9c70*/  LDL R23, [R1+0x18] ;  /* 0x0000180001177983 */ /* 0x000ee20000100800 */
[----:B--2---:R-:W-:Y:S01]  /*9c80*/  FFMA.FTZ R14, R14, R21, R139 ;  /* 0x000000150e0e7223 */ /* 0x004fe2000001008b */
[----:B------:R-:W-:-:S05]  /*9c90*/  HADD2.F32 R139, -RZ, R99.H1_H1 ;  /* 0x30000063ff8b7230 */ /* 0x000fca0000004100 */
[C---:B----4-:R-:W-:Y:S01]  /*9ca0*/  FFMA.FTZ R139, R32.reuse, R139, R173 ;  /* 0x0000008b208b7223 */ /* 0x050fe200000100ad */
[C---:B---3--:R-:W-:Y:S01]  /*9cb0*/  FFMA.FTZ R135, R29.reuse, R135, R158 ;  /* 0x000000871d877223 */ /* 0x048fe2000001009e */
[----:B------:R-:W-:Y:S01]  /*9cc0*/  FFMA.FTZ R140, R32, R140, R142 ;  /* 0x0000008c208c7223 */ /* 0x000fe2000001008e */
[----:B------:R-:W-:Y:S01]  /*9cd0*/  HADD2.F32 R32, -RZ, R98.H0_H0 ;  /* 0x20000062ff207230 */ /* 0x000fe20000004100 */
[----:B------:R-:W2:Y:S04]  /*9ce0*/  LDL R158, [R1+0x84] ;  /* 0x00008400019e7983 */ /* 0x000ea80000100800 */
[----:B------:R-:W-:Y:S01]  /*9cf0*/  FFMA.FTZ R32, R29, R32, R172 ;  /* 0x000000201d207223 */ /* 0x000fe200000100ac */
[----:B------:R-:W-:Y:S01]  /*9d00*/  FFMA.FTZ R29, R30, R19, R157 ;  /* 0x000000131e1d7223 */ /* 0x000fe2000001009d */
[----:B------:R-:W-:Y:S01]  /*9d10*/  HADD2.F32 R142, -RZ, R94.H1_H1 ;  /* 0x3000005eff8e7230 */ /* 0x000fe20000004100 */
[----:B------:R-:W3:Y:S01]  /*9d20*/  LDL R157, [R1+0x80] ;  /* 0x00008000019d7983 */ /* 0x000ee20000100800 */
[----:B------:R-:W-:-:S02]  /*9d30*/  HADD2.F32 R16, -RZ, R100.H1_H1 ;  /* 0x30000064ff107230 */ /* 0x000fc40000004100 */
[----:B------:R-:W-:Y:S02]  /*9d40*/  HADD2.F32 R18, -RZ, R97.H0_H0 ;  /* 0x20000061ff127230 */ /* 0x000fe40000004100 */
[----:B------:R-:W-:Y:S02]  /*9d50*/  HADD2.F32 R17, -RZ, R93.H0_H0 ;  /* 0x2000005dff117230 */ /* 0x000fe40000004100 */
[----:B------:R-:W-:Y:S01]  /*9d60*/  FFMA.FTZ R142, R30, R142, R162 ;  /* 0x0000008e1e8e7223 */ /* 0x000fe200000100a2 */
[----:B------:R-:W-:Y:S01]  /*9d70*/  FFMA.FTZ R16, R26, R16, R181 ;  /* 0x000000101a107223 */ /* 0x000fe200000100b5 */
[C---:B------:R-:W-:Y:S01]  /*9d80*/  FFMA.FTZ R30, R138.reuse, R18, R143 ;  /* 0x000000128a1e7223 */ /* 0x040fe2000001008f */
[----:B------:R-:W-:Y:S01]  /*9d90*/  HADD2.F32 R21, -RZ, R99.H0_H0 ;  /* 0x20000063ff157230 */ /* 0x000fe20000004100 */
[----:B------:R-:W4:Y:S01]  /*9da0*/  LDL R26, [R1+0x1c] ;  /* 0x00001c00011a7983 */ /* 0x000f220000100800 */
[----:B------:R-:W-:Y:S02]  /*9db0*/  HADD2.F32 R134, -RZ, R95.H0_H0 ;  /* 0x2000005fff867230 */ /* 0x000fe40000004100 */
[----:B------:R-:W-:Y:S01]  /*9dc0*/  FFMA.FTZ R138, R138, R17, R141 ;  /* 0x000000118a8a7223 */ /* 0x000fe2000001008d */
[----:B------:R-:W-:Y:S01]  /*9dd0*/  FMUL.FTZ R31, R214, R31 ;  /* 0x0000001fd61f7220 */ /* 0x000fe20000410000 */
[----:B------:R-:W-:-:S02]  /*9de0*/  HADD2.F32 R141, -RZ, R97.H1_H1 ;  /* 0x30000061ff8d7230 */ /* 0x000fc40000004100 */
[----:B------:R-:W-:Y:S01]  /*9df0*/  FMUL.FTZ R28, R214, R28 ;  /* 0x0000001cd61c7220 */ /* 0x000fe20000410000 */
[----:B------:R-:W-:Y:S02]  /*9e00*/  HADD2.F32 R143, -RZ, R93.H1_H1 ;  /* 0x3000005dff8f7230 */ /* 0x000fe40000004100 */
[C---:B------:R-:W-:Y:S01]  /*9e10*/  FFMA.FTZ R21, R31.reuse, R21, R180 ;  /* 0x000000151f157223 */ /* 0x040fe200000100b4 */
[----:B------:R-:W-:Y:S01]  /*9e20*/  FFMA.FTZ R134, R31, R134, R175 ;  /* 0x000000861f867223 */ /* 0x000fe200000100af */
[--C-:B------:R-:W-:Y:S02]  /*9e30*/  HADD2.F32 R18, -RZ, R96.reuse.H0_H0 ;  /* 0x20000060ff127230 */ /* 0x100fe40000004100 */
[----:B------:R-:W-:Y:S01]  /*9e40*/  FFMA.FTZ R141, R28, R141, R161 ;  /* 0x0000008d1c8d7223 */ /* 0x000fe200000100a1 */
[----:B------:R-:W4:Y:S01]  /*9e50*/  LDL R173, [R1+0x24] ;  /* 0x0000240001ad7983 */ /* 0x000f220000100800 */
[----:B------:R-:W-:Y:S02]  /*9e60*/  HADD2.F32 R31, -RZ, R96.H1_H1 ;  /* 0x30000060ff1f7230 */ /* 0x000fe40000004100 */
[C---:B------:R-:W-:Y:S01]  /*9e70*/  FMUL.FTZ R25, R214.reuse, R25 ;  /* 0x00000019d6197220 */ /* 0x040fe20000410000 */
[----:B------:R-:W-:Y:S01]  /*9e80*/  FMUL.FTZ R137, R214, R137 ;  /* 0x00000089d6897220 */ /* 0x000fe20000410000 */
[----:B------:R-:W4:Y:S01]  /*9e90*/  LDL R162, [R1+0x3c] ;  /* 0x00003c0001a27983 */ /* 0x000f220000100800 */
[----:B------:R-:W-:-:S03]  /*9ea0*/  FFMA.FTZ R143, R28, R143, R160 ;  /* 0x0000008f1c8f7223 */ /* 0x000fc600000100a0 */
[----:B------:R-:W4:Y:S04]  /*9eb0*/  LDL R172, [R1+0x20] ;  /* 0x0000200001ac7983 */ /* 0x000f280000100800 */
[----:B------:R-:W4:Y:S01]  /*9ec0*/  LDL R161, [R1+0x38] ;  /* 0x0000380001a17983 */ /* 0x000f220000100800 */
[----:B------:R-:W-:Y:S01]  /*9ed0*/  FFMA.FTZ R28, R25, R18, R159 ;  /* 0x00000012191c7223 */ /* 0x000fe2000001009f */
[----:B------:R-:W-:Y:S01]  /*9ee0*/  F2FP.F16.F32.PACK_AB R19, R144, R133 ;  /* 0x000000859013723e */ /* 0x000fe200000000ff */
[--C-:B------:R-:W-:Y:S01]  /*9ef0*/  HADD2.F32 R144, -RZ, R92.reuse.H1_H1 ;  /* 0x3000005cff907230 */ /* 0x100fe20000004100 */
[----:B------:R-:W-:Y:S01]  /*9f00*/  F2FP.F16.F32.PACK_AB R18, R156, R155 ;  /* 0x0000009b9c12723e */ /* 0x000fe200000000ff */
[----:B------:R-:W4:Y:S04]  /*9f10*/  LDL R160, [R1+0x34] ;  /* 0x0000340001a07983 */ /* 0x000f280000100800 */
[----:B------:R-:W4:Y:S04]  /*9f20*/  LDL R159, [R1+0x30] ;  /* 0x00003000019f7983 */ /* 0x000f280000100800 */
[----:B------:R-:W4:Y:S04]  /*9f30*/  LDL R155, [R1+0x48] ;  /* 0x00004800019b7983 */ /* 0x000f280000100800 */
[----:B------:R-:W4:Y:S01]  /*9f40*/  LDL R156, [R1+0x40] ;  /* 0x00004000019c7983 */ /* 0x000f220000100800 */
[----:B------:R-:W-:Y:S01]  /*9f50*/  HADD2.F32 R17, -RZ, R92.H0_H0 ;  /* 0x2000005cff117230 */ /* 0x000fe20000004100 */
[----:B------:R-:W-:Y:S01]  /*9f60*/  F2FP.F16.F32.PACK_AB R16, R16, R14 ;  /* 0x0000000e1010723e */ /* 0x000fe200000000ff */
[----:B------:R-:W-:-:S02]  /*9f70*/  HADD2.F32 R22, -RZ, R91.H0_H0 ;  /* 0x2000005bff167230 */ /* 0x000fc40000004100 */
[----:B------:R-:W-:Y:S01]  /*9f80*/  FMUL.FTZ R136, R214, R136 ;  /* 0x00000088d6887220 */ /* 0x000fe20000410000 */
[----:B------:R-:W4:Y:S01]  /*9f90*/  LDL R181, [R1+0x10] ;  /* 0x0000100001b57983 */ /* 0x000f220000100800 */
[C---:B------:R-:W-:Y:S01]  /*9fa0*/  FADD.FTZ R36, -R222.reuse, R36 ;  /* 0x00000024de247221 */ /* 0x040fe20000010100 */
[C---:B------:R-:W-:Y:S02]  /*9fb0*/  FADD.FTZ R39, -R222.reuse, R39 ;  /* 0x00000027de277221 */ /* 0x040fe40000010100 */
[----:B------:R-:W4:Y:S01]  /*9fc0*/  LDL R180, [R1+0x2c] ;  /* 0x00002c0001b47983 */ /* 0x000f220000100800 */
[C---:B------:R-:W-:Y:S01]  /*9fd0*/  FADD.FTZ R34, -R222.reuse, R34 ;  /* 0x00000022de227221 */ /* 0x040fe20000010100 */
[----:B------:R-:W-:Y:S02]  /*9fe0*/  FADD.FTZ R37, -R222, R37 ;  /* 0x00000025de257221 */ /* 0x000fe40000010100 */
[----:B------:R-:W4:Y:S01]  /*9ff0*/  LDL R175, [R1+0x28] ;  /* 0x0000280001af7983 */ /* 0x000f220000100800 */
[----:B--2---:R-:W-:-:S03]  /*a000*/  FFMA.FTZ R31, R137, R31, R158 ;  /* 0x0000001f891f7223 */ /* 0x004fc6000001009e */
[----:B------:R-:W2:Y:S01]  /*a010*/  LDL R158, [R1+0x4c] ;  /* 0x00004c00019e7983 */ /* 0x000ea20000100800 */
[----:B---3--:R-:W-:-:S03]  /*a020*/  FFMA.FTZ R144, R137, R144, R157 ;  /* 0x0000009089907223 */ /* 0x008fc6000001009d */
[----:B------:R-:W3:Y:S01]  /*a030*/  LDL R157, [R1+0x44] ;  /* 0x00004400019d7983 */ /* 0x000ee20000100800 */
[----:B------:R-:W-:Y:S01]  /*a040*/  FFMA.FTZ R25, R25, R17, R27 ;  /* 0x0000001119197223 */ /* 0x000fe2000001001b */
[----:B------:R-:W-:Y:S01]  /*a050*/  HADD2.F32 R27, -RZ, R87.H0_H0 ;  /* 0x20000057ff1b7230 */ /* 0x000fe20000004100 */
[----:B------:R-:W-:Y:S01]  /*a060*/  F2FP.F16.F32.PACK_AB R17, R145, R132 ;  /* 0x000000849111723e */ /* 0x000fe200000000ff */
[----:B------:R-:W-:-:S04]  /*a070*/  IMAD.WIDE.U32 R14, R15, 0x10, R176 ;  /* 0x000000100f0e7825 */ /* 0x000fc800078e00b0 */
[----:B------:R-:W-:Y:S01]  /*a080*/  FMUL.FTZ R36, R214, R36 ;  /* 0x00000024d6247220 */ /* 0x000fe20000410000 */
[C---:B------:R-:W-:Y:S01]  /*a090*/  FFMA.FTZ R27, R136.reuse, R27, R23 ;  /* 0x0000001b881b7223 */ /* 0x040fe20000010017 */
[----:B----4-:R-:W-:Y:S01]  /*a0a0*/  FFMA.FTZ R22, R136, R22, R26 ;  /* 0x0000001688167223 */ /* 0x010fe2000001001a */
[----:B------:R1:W-:Y:S01]  /*a0b0*/  STG.E.128 desc[UR4][R14.64], R16 ;  /* 0x000000100e007986 */ /* 0x0003e2000c101d04 */
[--C-:B------:R-:W-:Y:S02]  /*a0c0*/  HADD2.F32 R136, -RZ, R89.reuse.H0_H0 ;  /* 0x20000059ff887230 */ /* 0x100fe40000004100 */
[C---:B------:R-:W-:Y:S01]  /*a0d0*/  FMUL.FTZ R39, R214.reuse, R39 ;  /* 0x00000027d6277220 */ /* 0x040fe20000410000 */
[----:B------:R-:W-:Y:S02]  /*a0e0*/  HADD2.F32 R133, -RZ, R90.H1_H1 ;  /* 0x3000005aff857230 */ /* 0x000fe40000004100 */
[----:B------:R-:W-:Y:S01]  /*a0f0*/  FMUL.FTZ R34, R214, R34 ;  /* 0x00000022d6227220 */ /* 0x000fe20000410000 */
[----:B------:R-:W-:-:S02]  /*a100*/  HADD2.F32 R137, -RZ, R89.H1_H1 ;  /* 0x30000059ff897230 */ /* 0x000fc40000004100 */
[----:B------:R-:W-:Y:S01]  /*a110*/  FMUL.FTZ R37, R214, R37 ;  /* 0x00000025d6257220 */ /* 0x000fe20000410000 */
[----:B------:R-:W-:Y:S02]  /*a120*/  HADD2.F32 R145, -RZ, R88.H0_H0 ;  /* 0x20000058ff917230 */ /* 0x000fe40000004100 */
[----:B------:R-:W-:Y:S01]  /*a130*/  FFMA.FTZ R133, R39, R133, R173 ;  /* 0x0000008527857223 */ /* 0x000fe200000100ad */
[----:B------:R-:W-:Y:S01]  /*a140*/  FFMA.FTZ R136, R36, R136, R162 ;  /* 0x0000008824887223 */ /* 0x000fe200000100a2 */
[----:B-1----:R-:W-:Y:S02]  /*a150*/  HADD2.F32 R15, -RZ, R86.H1_H1 ;  /* 0x30000056ff0f7230 */ /* 0x002fe40000004100 */
[----:B------:R-:W-:-:S03]  /*a160*/  HADD2.F32 R14, -RZ, R85.H0_H0 ;  /* 0x20000055ff0e7230 */ /* 0x000fc60000004100 */
[----:B------:R-:W-:Y:S01]  /*a170*/  FFMA.FTZ R39, R39, R15, R172 ;  /* 0x0000000f27277223 */ /* 0x000fe200000100ac */
[----:B------:R-:W-:Y:S02]  /*a180*/  HADD2.F32 R15, -RZ, R85.H1_H1 ;  /* 0x30000055ff0f7230 */ /* 0x000fe40000004100 */
[----:B------:R-:W-:Y:S01]  /*a190*/  FFMA.FTZ R36, R36, R14, R161 ;  /* 0x0000000e24247223 */ /* 0x000fe200000100a1 */
[--C-:B------:R-:W-:Y:S02]  /*a1a0*/  HADD2.F32 R14, -RZ, R84.reuse.H0_H0 ;  /* 0x20000054ff0e7230 */ /* 0x100fe40000004100 */
[----:B------:R-:W-:Y:S01]  /*a1b0*/  FADD.FTZ R35, -R222, R35 ;  /* 0x00000023de237221 */ /* 0x000fe20000010100 */
[----:B------:R-:W-:Y:S01]  /*a1c0*/  FFMA.FTZ R137, R37, R137, R160 ;  /* 0x0000008925897223 */ /* 0x000fe200000100a0 */
[----:B------:R-:W-:Y:S01]  /*a1d0*/  F2FP.F16.F32.PACK_AB R16, R31, R28 ;  /* 0x0000001c1f10723e */ /* 0x000fe200000000ff */
[----:B------:R-:W-:Y:S01]  /*a1e0*/  FFMA.FTZ R37, R37, R15, R159 ;  /* 0x0000000f25257223 */ /* 0x000fe2000001009f */
[----:B------:R-:W-:Y:S01]  /*a1f0*/  FMUL.FTZ R35, R214, R35 ;  /* 0x00000023d6237220 */ /* 0x000fe20000410000 */
[----:B------:R-:W4:Y:S01]  /*a200*/  LDL R159, [R1+0xc] ;  /* 0x00000c00019f7983 */ /* 0x000f220000100800 */
[----:B------:R-:W-:-:S05]  /*a210*/  HADD2.F32 R28, -RZ, R84.H1_H1 ;  /* 0x30000054ff1c7230 */ /* 0x000fca0000004100 */
[C---:B------:R-:W-:Y:S02]  /*a220*/  FFMA.FTZ R28, R35.reuse, R28, R156 ;  /* 0x0000001c231c7223 */ /* 0x040fe4000001009c */
[----:B------:R-:W4:Y:S01]  /*a230*/  LDL R156, [R1] ;  /* 0x00000000019c7983 */ /* 0x000f220000100800 */
[C---:B--2---:R-:W-:Y:S01]  /*a240*/  FFMA.FTZ R145, R34.reuse, R145, R158 ;  /* 0x0000009122917223 */ /* 0x044fe2000001009e */
[----:B------:R-:W-:Y:S01]  /*a250*/  FFMA.FTZ R34, R34, R14, R155 ;  /* 0x0000000e22227223 */ /* 0x000fe2000001009b */
[----:B------:R-:W-:Y:S01]  /*a260*/  HADD2.F32 R155, -RZ, R88.H1_H1 ;  /* 0x30000058ff9b7230 */ /* 0x000fe20000004100 */
[----:B------:R-:W2:Y:S04]  /*a270*/  LDL R158, [R1+0x8] ;  /* 0x00000800019e7983 */ /* 0x000ea80000100800 */
[----:B---3--:R-:W-:-:S02]  /*a280*/  FFMA.FTZ R155, R35, R155, R157 ;  /* 0x0000009b239b7223 */ /* 0x008fc4000001009d */
[----:B------:R-:W3:Y:S01]  /*a290*/  LDL R157, [R1+0x4] ;  /* 0x00000400019d7983 */ /* 0x000ee20000100800 */
[C---:B------:R-:W-:Y:S01]  /*a2a0*/  FADD.FTZ R146, -R222.reuse, R146 ;  /* 0x00000092de927221 */ /* 0x040fe20000010100 */
[----:B------:R-:W-:Y:S01]  /*a2b0*/  FADD.FTZ R154, -R222, R154 ;  /* 0x0000009ade9a7221 */ /* 0x000fe20000010100 */
[----:B------:R-:W-:Y:S02]  /*a2c0*/  HADD2.F32 R23, -RZ, R91.H1_H1 ;  /* 0x3000005bff177230 */ /* 0x000fe40000004100 */
[C---:B------:R-:W-:Y:S01]  /*a2d0*/  FMUL.FTZ R146, R214.reuse, R146 ;  /* 0x00000092d6927220 */ /* 0x040fe20000410000 */
[----:B------:R-:W-:Y:S02]  /*a2e0*/  HADD2.F32 R26, -RZ, R87.H1_H1 ;  /* 0x30000057ff1a7230 */ /* 0x000fe40000004100 */
[----:B------:R-:W-:Y:S01]  /*a2f0*/  FMUL.FTZ R154, R214, R154 ;  /* 0x0000009ad69a7220 */ /* 0x000fe20000410000 */
[----:B------:R-:W-:Y:S02]  /*a300*/  HADD2.F32 R14, -RZ, R79.H0_H0 ;  /* 0x2000004fff0e7230 */ /* 0x000fe40000004100 */
[----:B------:R-:W-:Y:S01]  /*a310*/  FADD.FTZ R38, -R222, R38 ;  /* 0x00000026de267221 */ /* 0x000fe20000010100 */
[C---:B------:R-:W-:Y:S01]  /*a320*/  FFMA.FTZ R23, R146.reuse, R23, R182 ;  /* 0x0000001792177223 */ /* 0x040fe200000100b6 */
[----:B------:R-:W-:Y:S01]  /*a330*/  FFMA.FTZ R146, R146, R26, R181 ;  /* 0x0000001a92927223 */ /* 0x000fe200000100b5 */
[----:B------:R-:W-:-:S02]  /*a340*/  HADD2.F32 R132, -RZ, R90.H0_H0 ;  /* 0x2000005aff847230 */ /* 0x000fc40000004100 */
[----:B------:R-:W-:Y:S01]  /*a350*/  FFMA.FTZ R35, R154, R14, R240 ;  /* 0x0000000e9a237223 */ /* 0x000fe200000100f0 */
[----:B------:R-:W-:Y:S02]  /*a360*/  HADD2.F32 R26, -RZ, R86.H0_H0 ;  /* 0x20000056ff1a7230 */ /* 0x000fe40000004100 */
[----:B------:R-:W-:Y:S01]  /*a370*/  FMUL.FTZ R38, R214, R38 ;  /* 0x00000026d6267220 */ /* 0x000fe20000410000 */
[----:B------:R-:W-:Y:S01]  /*a380*/  F2FP.F16.F32.PACK_AB R17, R141, R30 ;  /* 0x0000001e8d11723e */ /* 0x000fe200000000ff */
[----:B------:R-:W-:Y:S01]  /*a390*/  IMAD.WIDE.U32 R14, R24, 0x10, R178 ;  /* 0x00000010180e7825 */ /* 0x000fe200078e00b2 */
[----:B------:R-:W-:Y:S02]  /*a3a0*/  F2FP.F16.F32.PACK_AB R18, R29, R32 ;  /* 0x000000201d12723e */ /* 0x000fe400000000ff */
[----:B------:R-:W-:Y:S01]  /*a3b0*/  F2FP.F16.F32.PACK_AB R19, R139, R21 ;  /* 0x000000158b13723e */ /* 0x000fe200000000ff */
[C---:B------:R-:W-:Y:S01]  /*a3c0*/  FADD.FTZ R150, -R222.reuse, R150 ;  /* 0x00000096de967221 */ /* 0x040fe20000010100 */
[C---:B------:R-:W-:Y:S01]  /*a3d0*/  FADD.FTZ R152, -R222.reuse, R152 ;  /* 0x00000098de987221 */ /* 0x040fe20000010100 */
[----:B------:R-:W-:Y:S01]  /*a3e0*/  FADD.FTZ R153, -R222, R153 ;  /* 0x00000099de997221 */ /* 0x000fe20000010100 */
[C---:B------:R-:W-:Y:S01]  /*a3f0*/  FFMA.FTZ R132, R38.reuse, R132, R180 ;  /* 0x0000008426847223 */ /* 0x040fe200000100b4 */
[----:B------:R-:W-:Y:S01]  /*a400*/  FFMA.FTZ R26, R38, R26, R175 ;  /* 0x0000001a261a7223 */ /* 0x000fe200000100af */
[----:B------:R1:W-:Y:S01]  /*a410*/  STG.E.128 desc[UR4][R14.64], R16 ;  /* 0x000000100e007986 */ /* 0x0003e2000c101d04 */
[----:B------:R-:W-:-:S02]  /*a420*/  HADD2.F32 R29, -RZ, R81.H0_H0 ;  /* 0x20000051ff1d7230 */ /* 0x000fc40000004100 */
[C---:B------:R-:W-:Y:S01]  /*a430*/  FMUL.FTZ R150, R214.reuse, R150 ;  /* 0x00000096d6967220 */ /* 0x040fe20000410000 */
[--C-:B------:R-:W-:Y:S02]  /*a440*/  HADD2.F32 R30, -RZ, R82.reuse.H0_H0 ;  /* 0x20000052ff1e7230 */ /* 0x100fe40000004100 */
[C---:B------:R-:W-:Y:S01]  /*a450*/  FMUL.FTZ R152, R214.reuse, R152 ;  /* 0x00000098d6987220 */ /* 0x040fe20000410000 */
[----:B------:R-:W-:Y:S02]  /*a460*/  HADD2.F32 R38, -RZ, R82.H1_H1 ;  /* 0x30000052ff267230 */ /* 0x000fe40000004100 */
[----:B------:R-:W-:Y:S01]  /*a470*/  FMUL.FTZ R153, R214, R153 ;  /* 0x00000099d6997220 */ /* 0x000fe20000410000 */
[C---:B------:R-:W-:Y:S01]  /*a480*/  FADD.FTZ R148, -R222.reuse, R148 ;  /* 0x00000094de947221 */ /* 0x040fe20000010100 */
[----:B------:R-:W-:Y:S01]  /*a490*/  FADD.FTZ R151, -R222, R151 ;  /* 0x00000097de977221 */ /* 0x000fe20000010100 */
[----:B------:R-:W-:Y:S01]  /*a4a0*/  FFMA.FTZ R30, R152, R30, R245 ;  /* 0x0000001e981e7223 */ /* 0x000fe200000100f5 */
[----:B------:R-:W-:Y:S01]  /*a4b0*/  FFMA.FTZ R38, R153, R38, R243 ;  /* 0x0000002699267223 */ /* 0x000fe200000100f3 */
[----:B------:R-:W-:Y:S01]  /*a4c0*/  FFMA.FTZ R29, R150, R29, R252 ;  /* 0x0000001d961d7223 */ /* 0x000fe200000100fc */
[----:B------:R-:W-:-:S02]  /*a4d0*/  HADD2.F32 R139, -RZ, R81.H1_H1 ;  /* 0x30000051ff8b7230 */ /* 0x000fc40000004100 */
[--C-:B-1----:R-:W-:Y:S02]  /*a4e0*/  HADD2.F32 R16, -RZ, R78.reuse.H0_H0 ;  /* 0x2000004eff107230 */ /* 0x102fe40000004100 */
[----:B------:R-:W-:Y:S02]  /*a4f0*/  HADD2.F32 R15, -RZ, R78.H1_H1 ;  /* 0x3000004eff0f7230 */ /* 0x000fe40000004100 */
[--C-:B------:R-:W-:Y:S02]  /*a500*/  HADD2.F32 R14, -RZ, R77.reuse.H0_H0 ;  /* 0x2000004dff0e7230 */ /* 0x100fe40000004100 */
[----:B------:R-:W-:Y:S01]  /*a510*/  FFMA.FTZ R152, R152, R16, R244 ;  /* 0x0000001098987223 */ /* 0x000fe200000100f4 */
[----:B------:R-:W-:Y:S02]  /*a520*/  HADD2.F32 R141, -RZ, R80.H0_H0 ;  /* 0x20000050ff8d7230 */ /* 0x000fe40000004100 */
[----:B------:R-:W-:Y:S01]  /*a530*/  FFMA.FTZ R153, R153, R15, R242 ;  /* 0x0000000f99997223 */ /* 0x000fe200000100f2 */
[----:B------:R-:W-:Y:S01]  /*a540*/  FMUL.FTZ R148, R214, R148 ;  /* 0x00000094d6947220 */ /* 0x000fe20000410000 */
[----:B------:R-:W-:Y:S01]  /*a550*/  FFMA.FTZ R150, R150, R14, R248 ;  /* 0x0000000e96967223 */ /* 0x000fe200000100f8 */
[----:B------:R-:W-:Y:S01]  /*a560*/  FMUL.FTZ R151, R214, R151 ;  /* 0x00000097d6977220 */ /* 0x000fe20000410000 */
[----:B------:R-:W-:Y:S01]  /*a570*/  HADD2.F32 R15, -RZ, R77.H1_H1 ;  /* 0x3000004dff0f7230 */ /* 0x000fe20000004100 */
[----:B------:R-:W-:Y:S01]  /*a580*/  F2FP.F16.F32.PACK_AB R16, R144, R25 ;  /* 0x000000199010723e */ /* 0x000fe200000000ff */
[----:B------:R-:W-:Y:S01]  /*a590*/  HADD2.F32 R14, -RZ, R76.H0_H0 ;  /* 0x2000004cff0e7230 */ /* 0x000fe20000004100 */
[----:B------:R-:W-:Y:S01]  /*a5a0*/  F2FP.F16.F32.PACK_AB R19, R140, R134 ;  /* 0x000000868c13723e */ /* 0x000fe200000000ff */
[----:B------:R-:W-:Y:S01]  /*a5b0*/  IMAD.WIDE.U32 R24, R24, 0x10, R176 ;  /* 0x0000001018187825 */ /* 0x000fe200078e00b0 */
[----:B------:R-:W-:-:S03]  /*a5c0*/  F2FP.F16.F32.PACK_AB R18, R142, R135 ;  /* 0x000000878e12723e */ /* 0x000fc600000000ff */
[C---:B------:R-:W-:Y:S01]  /*a5d0*/  FADD.FTZ R149, -R222.reuse, R149 ;  /* 0x00000095de957221 */ /* 0x040fe20000010100 */
[----:B------:R-:W-:Y:S01]  /*a5e0*/  F2FP.F16.F32.PACK_AB R17, R143, R138 ;  /* 0x0000008a8f11723e */ /* 0x000fe200000000ff */
[C---:B------:R-:W-:Y:S01]  /*a5f0*/  FADD.FTZ R171, -R222.reuse, R171 ;  /* 0x000000abdeab7221 */ /* 0x040fe20000010100 */
[----:B------:R-:W-:Y:S01]  /*a600*/  FADD.FTZ R183, -R222, R183 ;  /* 0x000000b7deb77221 */ /* 0x000fe20000010100 */
[C---:B------:R-:W-:Y:S01]  /*a610*/  FFMA.FTZ R139, R151.reuse, R139, R247 ;  /* 0x0000008b978b7223 */ /* 0x040fe200000100f7 */
[----:B----4-:R-:W-:Y:S01]  /*a620*/  FFMA.FTZ R141, R148, R141, R159 ;  /* 0x0000008d948d7223 */ /* 0x010fe2000001009f */
[----:B------:R-:W-:Y:S01]  /*a630*/  FFMA.FTZ R151, R151, R15, R246 ;  /* 0x0000000f97977223 */ /* 0x000fe200000100f6 */
[----:B------:R-:W-:Y:S02]  /*a640*/  HADD2.F32 R143, -RZ, R80.H1_H1 ;  /* 0x30000050ff8f7230 */ /* 0x000fe40000004100 */
[----:B------:R-:W-:Y:S01]  /*a650*/  FMUL.FTZ R149, R214, R149 ;  /* 0x00000095d6957220 */ /* 0x000fe20000410000 */
[----:B------:R-:W-:-:S02]  /*a660*/  HADD2.F32 R138, -RZ, R75.H0_H0 ;  /* 0x2000004bff8a7230 */ /* 0x000fc40000004100 */
[C---:B------:R-:W-:Y:S01]  /*a670*/  FMUL.FTZ R171, R214.reuse, R171 ;  /* 0x000000abd6ab7220 */ /* 0x040fe20000410000 */
[----:B------:R-:W-:Y:S01]  /*a680*/  HADD2.F32 R15, -RZ, R76.H1_H1 ;  /* 0x3000004cff0f7230 */ /* 0x000fe20000004100 */
[----:B------:R1:W-:Y:S01]  /*a690*/  STG.E.128 desc[UR4][R24.64], R16 ;  /* 0x0000001018007986 */ /* 0x0003e2000c101d04 */
[----:B------:R-:W-:Y:S02]  /*a6a0*/  HADD2.F32 R140, -RZ, R75.H1_H1 ;  /* 0x3000004bff8c7230 */ /* 0x000fe40000004100 */
[----:B------:R-:W-:Y:S01]  /*a6b0*/  FMUL.FTZ R183, R214, R183 ;  /* 0x000000b7d6b77220 */ /* 0x000fe20000410000 */
[C---:B------:R-:W-:Y:S01]  /*a6c0*/  FADD.FTZ R169, -R222.reuse, R169 ;  /* 0x000000a9dea97221 */ /* 0x040fe20000010100 */
[C---:B------:R-:W-:Y:S01]  /*a6d0*/  FADD.FTZ R170, -R222.reuse, R170 ;  /* 0x000000aadeaa7221 */ /* 0x040fe20000010100 */
[----:B------:R-:W-:Y:S02]  /*a6e0*/  HADD2.F32 R31, -RZ, R83.H0_H0 ;  /* 0x20000053ff1f7230 */ /* 0x000fe40000004100 */
[----:B------:R-:W-:Y:S01]  /*a6f0*/  FFMA.FTZ R138, R171, R138, R225 ;  /* 0x0000008aab8a7223 */ /* 0x000fe200000100e1 */
[C---:B------:R-:W-:Y:S01]  /*a700*/  FADD.FTZ R166, -R222.reuse, R166 ;  /* 0x000000a6dea67221 */ /* 0x040fe20000010100 */
[----:B------:R-:W-:Y:S01]  /*a710*/  FADD.FTZ R168, -R222, R168 ;  /* 0x000000a8dea87221 */ /* 0x000fe20000010100 */
[----:B------:R-:W-:-:S02]  /*a720*/  HADD2.F32 R142, -RZ, R74.H0_H0 ;  /* 0x2000004aff8e7230 */ /* 0x000fc40000004100 */
[----:B------:R-:W-:Y:S01]  /*a730*/  FFMA.FTZ R140, R183, R140, R223 ;  /* 0x0000008cb78c7223 */ /* 0x000fe200000100df */
[----:B------:R-:W-:Y:S02]  /*a740*/  HADD2.F32 R144, -RZ, R74.H1_H1 ;  /* 0x3000004aff907230 */ /* 0x000fe40000004100 */
[C---:B------:R-:W-:Y:S01]  /*a750*/  FMUL.FTZ R169, R214.reuse, R169 ;  /* 0x000000a9d6a97220 */ /* 0x040fe20000410000 */
[----:B------:R-:W-:Y:S01]  /*a760*/  FMUL.FTZ R170, R214, R170 ;  /* 0x000000aad6aa7220 */ /* 0x000fe20000410000 */
[----:B-1----:R-:W-:Y:S02]  /*a770*/  HADD2.F32 R16, -RZ, R71.H1_H1 ;  /* 0x30000047ff107230 */ /* 0x002fe40000004100 */
[----:B------:R-:W-:Y:S01]  /*a780*/  FFMA.FTZ R31, R154, R31, R241 ;  /* 0x0000001f9a1f7223 */ /* 0x000fe200000100f1 */
[----:B------:R-:W-:Y:S01]  /*a790*/  F2FP.F16.F32.PACK_AB R19, R23, R22 ;  /* 0x000000161713723e */ /* 0x000fe200000000ff */
[--C-:B------:R-:W-:Y:S02]  /*a7a0*/  HADD2.F32 R154, -RZ, R73.reuse.H1_H1 ;  /* 0x30000049ff9a7230 */ /* 0x100fe40000004100 */
[----:B------:R-:W-:Y:S01]  /*a7b0*/  FFMA.FTZ R183, R183, R16, R221 ;  /* 0x00000010b7b77223 */ /* 0x000fe200000100dd */
[----:B------:R-:W-:Y:S01]  /*a7c0*/  F2FP.F16.F32.PACK_AB R16, R155, R145 ;  /* 0x000000919b10723e */ /* 0x000fe200000000ff */
[----:B------:R-:W-:-:S02]  /*a7d0*/  HADD2.F32 R145, -RZ, R73.H0_H0 ;  /* 0x20000049ff917230 */ /* 0x000fc40000004100 */
[C---:B------:R-:W-:Y:S01]  /*a7e0*/  FMUL.FTZ R166, R214.reuse, R166 ;  /* 0x000000a6d6a67220 */ /* 0x040fe20000410000 */
[----:B------:R-:W-:Y:S01]  /*a7f0*/  FMUL.FTZ R168, R214, R168 ;  /* 0x000000a8d6a87220 */ /* 0x000fe20000410000 */
[--C-:B------:R-:W-:Y:S02]  /*a800*/  HADD2.F32 R23, -RZ, R69.reuse.H0_H0 ;  /* 0x20000045ff177230 */ /* 0x100fe40000004100 */
[----:B------:R-:W-:Y:S01]  /*a810*/  FADD.FTZ R167, -R222, R167 ;  /* 0x000000a7dea77221 */ /* 0x000fe20000010100 */
[----:B------:R-:W-:Y:S02]  /*a820*/  HADD2.F32 R22, -RZ, R69.H1_H1 ;  /* 0x30000045ff167230 */ /* 0x000fe40000004100 */
[----:B------:R-:W-:Y:S01]  /*a830*/  FFMA.FTZ R142, R169, R142, R229 ;  /* 0x0000008ea98e7223 */ /* 0x000fe200000100e5 */
[----:B------:R-:W-:Y:S01]  /*a840*/  FFMA.FTZ R144, R170, R144, R227 ;  /* 0x00000090aa907223 */ /* 0x000fe200000100e3 */
[----:B------:R-:W-:Y:S01]  /*a850*/  FADD.FTZ R190, -R222, R190 ;  /* 0x000000bedebe7221 */ /* 0x000fe20000010100 */
[----:B------:R-:W-:Y:S01]  /*a860*/  F2FP.F16.F32.PACK_AB R17, R137, R136 ;  /* 0x000000888911723e */ /* 0x000fe200000000ff */
[----:B------:R-:W-:Y:S01]  /*a870*/  FFMA.FTZ R145, R166, R145, R233 ;  /* 0x00000091a6917223 */ /* 0x000fe200000100e9 */
[----:B------:R-:W-:Y:S01]  /*a880*/  F2FP.F16.F32.PACK_AB R18, R133, R132 ;  /* 0x000000848512723e */ /* 0x000fe200000000ff */
[----:B------:R-:W-:Y:S01]  /*a890*/  FFMA.FTZ R154, R168, R154, R231 ;  /* 0x0000009aa89a7223 */ /* 0x000fe200000100e7 */
[----:B------:R-:W-:Y:S01]  /*a8a0*/  FMUL.FTZ R167, R214, R167 ;  /* 0x000000a7d6a77220 */ /* 0x000fe20000410000 */
[----:B------:R-:W-:Y:S01]  /*a8b0*/  FFMA.FTZ R166, R166, R23, R232 ;  /* 0x00000017a6a67223 */ /* 0x000fe200000100e8 */
[----:B------:R-:W-:Y:S01]  /*a8c0*/  FFMA.FTZ R168, R168, R22, R230 ;  /* 0x00000016a8a87223 */ /* 0x000fe200000100e6 */
[----:B------:R-:W-:-:S02]  /*a8d0*/  HADD2.F32 R24, -RZ, R68.H1_H1 ;  /* 0x30000044ff187230 */ /* 0x000fc40000004100 */
[----:B------:R-:W-:Y:S01]  /*a8e0*/  FADD.FTZ R165, -R222, R165 ;  /* 0x000000a5dea57221 */ /* 0x000fe20000010100 */
[----:B------:R-:W-:-:S04]  /*a8f0*/  IMAD.WIDE.U32 R22, R33, 0x10, R176 ;  /* 0x0000001021167825 */ /* 0x000fc800078e00b0 */
[----:B------:R-:W-:Y:S01]  /*a900*/  FADD.FTZ R194, -R222, R194 ;  /* 0x000000c2dec27221 */ /* 0x000fe20000010100 */
[----:B------:R-:W-:Y:S01]  /*a910*/  FMUL.FTZ R190, R214, R190 ;  /* 0x000000bed6be7220 */ /* 0x000fe20000410000 */
[----:B------:R-:W-:Y:S01]  /*a920*/  FADD.FTZ R191, -R222, R191 ;  /* 0x000000bfdebf7221 */ /* 0x000fe20000010100 */
[----:B------:R-:W-:Y:S02]  /*a930*/  HADD2.F32 R32, -RZ, R83.H1_H1 ;  /* 0x30000053ff207230 */ /* 0x000fe40000004100 */
[----:B------:R-:W-:Y:S01]  /*a940*/  FMUL.FTZ R165, R214, R165 ;  /* 0x000000a5d6a57220 */ /* 0x000fe20000410000 */
[----:B------:R-:W-:-:S04]  /*a950*/  IMAD.WIDE.U32 R136, R147, 0x10, R176 ;  /* 0x0000001093887825 */ /* 0x000fc800078e00b0 */
[C---:B------:R-:W-:Y:S01]  /*a960*/  FMUL.FTZ R194, R214.reuse, R194 ;  /* 0x000000c2d6c27220 */ /* 0x040fe20000410000 */
[----:B------:R-:W-:Y:S01]  /*a970*/  FMUL.FTZ R191, R214, R191 ;  /* 0x000000bfd6bf7220 */ /* 0x000fe20000410000 */
[----:B------:R-:W-:Y:S02]  /*a980*/  HADD2.F32 R159, -RZ, R65.H1_H1 ;  /* 0x30000041ff9f7230 */ /* 0x000fe40000004100 */
[C---:B------:R-:W-:Y:S01]  /*a990*/  FADD.FTZ R193, -R222.reuse, R193 ;  /* 0x000000c1dec17221 */ /* 0x040fe20000010100 */
[----:B------:R-:W-:Y:S01]  /*a9a0*/  FFMA.FTZ R32, R165, R32, R239 ;  /* 0x00000020a5207223 */ /* 0x000fe200000100ef */
[C---:B------:R-:W-:Y:S01]  /*a9b0*/  FADD.FTZ R163, -R222.reuse, R163 ;  /* 0x000000a3dea37221 */ /* 0x040fe20000010100 */
[----:B------:R-:W-:Y:S01]  /*a9c0*/  FADD.FTZ R189, -R222, R189 ;  /* 0x000000bddebd7221 */ /* 0x000fe20000010100 */
[----:B------:R-:W-:Y:S01]  /*a9d0*/  F2FP.F16.F32.PACK_AB R29, R139, R29 ;  /* 0x0000001d8b1d723e */ /* 0x000fe200000000ff */
[----:B------:R-:W-:Y:S01]  /*a9e0*/  FFMA.FTZ R159, R191, R159, R213 ;  /* 0x0000009fbf9f7223 */ /* 0x000fe200000100d5 */
[----:B------:R-:W-:Y:S01]  /*a9f0*/  FMUL.FTZ R193, R214, R193 ;  /* 0x000000c1d6c17220 */ /* 0x000fe20000410000 */
[----:B------:R-:W-:-:S02]  /*aa00*/  HADD2.F32 R155, -RZ, R72.H0_H0 ;  /* 0x20000048ff9b7230 */ /* 0x000fc40000004100 */
[----:B------:R-:W-:Y:S01]  /*aa10*/  FMUL.FTZ R163, R214, R163 ;  /* 0x000000a3d6a37220 */ /* 0x000fe20000410000 */
[----:B------:R-:W-:Y:S01]  /*aa20*/  HADD2.F32 R160, -RZ, R64.H0_H0 ;  /* 0x20000040ffa07230 */ /* 0x000fe20000004100 */
[----:B------:R-:W-:Y:S01]  /*aa30*/  F2FP.F16.F32.PACK_AB R31, R32, R31 ;  /* 0x0000001f201f723e */ /* 0x000fe200000000ff */
[----:B------:R-:W-:Y:S02]  /*aa40*/  HADD2.F32 R139, -RZ, R60.H0_H0 ;  /* 0x2000003cff8b7230 */ /* 0x000fe40000004100 */
[----:B------:R-:W-:Y:S01]  /*aa50*/  FMUL.FTZ R189, R214, R189 ;  /* 0x000000bdd6bd7220 */ /* 0x000fe20000410000 */
[----:B------:R-:W-:Y:S02]  /*aa60*/  HADD2.F32 R25, -RZ, R68.H0_H0 ;  /* 0x20000044ff197230 */ /* 0x000fe40000004100 */
[C---:B------:R-:W-:Y:S01]  /*aa70*/  FADD.FTZ R192, -R222.reuse, R192 ;  /* 0x000000c0dec07221 */ /* 0x040fe20000010100 */
[----:B------:R-:W-:Y:S02]  /*aa80*/  HADD2.F32 R32, -RZ, R60.H1_H1 ;  /* 0x3000003cff207230 */ /* 0x000fe40000004100 */
[----:B------:R-:W-:Y:S01]  /*aa90*/  FADD.FTZ R208, -R222, R208 ;  /* 0x000000d0ded07221 */ /* 0x000fe20000010100 */
[C---:B------:R-:W-:Y:S01]  /*aaa0*/  FFMA.FTZ R155, R163.reuse, R155, R237 ;  /* 0x0000009ba39b7223 */ /* 0x040fe200000100ed */
[----:B------:R-:W-:Y:S01]  /*aab0*/  F2FP.F16.F32.PACK_AB R27, R146, R27 ;  /* 0x0000001b921b723e */ /* 0x000fe200000000ff */
[C---:B------:R-:W-:Y:S01]  /*aac0*/  FFMA.FTZ R160, R20.reuse, R160, R220 ;  /* 0x000000a014a07223 */ /* 0x040fe200000100dc */
[----:B------:R-:W-:Y:S01]  /*aad0*/  FFMA.FTZ R139, R20, R139, R219 ;  /* 0x0000008b148b7223 */ /* 0x000fe200000100db */
[----:B------:R-:W-:Y:S01]  /*aae0*/  FADD.FTZ R188, -R222, R188 ;  /* 0x000000bcdebc7221 */ /* 0x000fe20000010100 */
[----:B------:R-:W-:Y:S01]  /*aaf0*/  FFMA.FTZ R163, R163, R25, R236 ;  /* 0x00000019a3a37223 */ /* 0x000fe200000100ec */
[----:B------:R-:W-:-:S02]  /*ab00*/  HADD2.F32 R146, -RZ, R67.H0_H0 ;  /* 0x20000043ff927230 */ /* 0x000fc40000004100 */
[C---:B------:R-:W-:Y:S01]  /*ab10*/  FMUL.FTZ R192, R214.reuse, R192 ;  /* 0x000000c0d6c07220 */ /* 0x040fe20000410000 */
[----:B------:R-:W-:Y:S02]  /*ab20*/  HADD2.F32 R21, -RZ, R79.H1_H1 ;  /* 0x3000004fff157230 */ /* 0x000fe40000004100 */
[C---:B------:R-:W-:Y:S01]  /*ab30*/  FMUL.FTZ R208, R214.reuse, R208 ;  /* 0x000000d0d6d07220 */ /* 0x040fe20000410000 */
[----:B------:R-:W-:Y:S02]  /*ab40*/  HADD2.F32 R25, -RZ, R63.H0_H0 ;  /* 0x2000003fff197230 */ /* 0x000fe40000004100 */
[----:B------:R-:W-:Y:S01]  /*ab50*/  FMUL.FTZ R188, R214, R188 ;  /* 0x000000bcd6bc7220 */ /* 0x000fe20000410000 */
[----:B------:R-:W-:Y:S01]  /*ab60*/  FFMA.FTZ R146, R192, R146, R199 ;  /* 0x00000092c0927223 */ /* 0x000fe200000100c7 */
[C---:B------:R-:W-:Y:S01]  /*ab70*/  FADD.FTZ R204, -R222.reuse, R204 ;  /* 0x000000ccdecc7221 */ /* 0x040fe20000010100 */
[----:B------:R-:W-:Y:S01]  /*ab80*/  FADD.FTZ R206, -R222, R206 ;  /* 0x000000cedece7221 */ /* 0x000fe20000010100 */
[----:B------:R-:W-:Y:S01]  /*ab90*/  FFMA.FTZ R21, R165, R21, R238 ;  /* 0x00000015a5157223 */ /* 0x000fe200000100ee */
[----:B------:R-:W-:Y:S01]  /*aba0*/  FFMA.FTZ R192, R192, R25, R197 ;  /* 0x00000019c0c07223 */ /* 0x000fe200000100c5 */
[----:B------:R-:W-:Y:S01]  /*abb0*/  F2FP.F16.F32.PACK_AB R25, R37, R36 ;  /* 0x000000242519723e */ /* 0x000fe200000000ff */
[----:B------:R-:W-:Y:S01]  /*abc0*/  FADD.FTZ R210, -R222, R210 ;  /* 0x000000d2ded27221 */ /* 0x000fe20000010100 */
[----:B------:R-:W-:Y:S01]  /*abd0*/  F2FP.F16.F32.PACK_AB R37, R154, R145 ;  /* 0x000000919a25723e */ /* 0x000fe200000000ff */
[----:B------:R-:W-:Y:S01]  /*abe0*/  HADD2.F32 R145, -RZ, R57.H0_H0 ;  /* 0x20000039ff917230 */ /* 0x000fe20000004100 */
[----:B------:R-:W-:Y:S01]  /*abf0*/  F2FP.F16.F32.PACK_AB R30, R38, R30 ;  /* 0x0000001e261e723e */ /* 0x000fe200000000ff */
[C---:B------:R-:W-:Y:S01]  /*ac00*/  FMUL.FTZ R204, R214.reuse, R204 ;  /* 0x000000ccd6cc7220 */ /* 0x040fe20000410000 */
[----:B------:R-:W-:Y:S01]  /*ac10*/  FMUL.FTZ R206, R214, R206 ;  /* 0x000000ced6ce7220 */ /* 0x000fe20000410000 */
[----:B------:R-:W-:Y:S01]  /*ac20*/  HADD2.F32 R36, -RZ, R54.H0_H0 ;  /* 0x20000036ff247230 */ /* 0x000fe20000004100 */
[----:B------:R-:W-:Y:S01]  /*ac30*/  F2FP.F16.F32.PACK_AB R35, R21, R35 ;  /* 0x000000231523723e */ /* 0x000fe200000000ff */
[----:B------:R-:W-:-:S02]  /*ac40*/  HADD2.F32 R38, -RZ, R53.H0_H0 ;  /* 0x20000035ff267230 */ /* 0x000fc40000004100 */
[----:B------:R-:W-:Y:S01]  /*ac50*/  FMUL.FTZ R210, R214, R210 ;  /* 0x000000d2d6d27220 */ /* 0x000fe20000410000 */
[----:B------:R-:W-:Y:S01]  /*ac60*/  HADD2.F32 R21, -RZ, R55.H1_H1 ;  /* 0x30000037ff157230 */ /* 0x000fe20000004100 */
[----:B------:R-:W-:Y:S01]  /*ac70*/  F2FP.F16.F32.PACK_AB R26, R39, R26 ;  /* 0x0000001a271a723e */ /* 0x000fe200000000ff */
[----:B------:R-:W-:Y:S01]  /*ac80*/  FADD.FTZ R209, -R222, R209 ;  /* 0x000000d1ded17221 */ /* 0x000fe20000010100 */
[C---:B------:R-:W-:Y:S01]  /*ac90*/  FFMA.FTZ R145, R204.reuse, R145, R0 ;  /* 0x00000091cc917223 */ /* 0x040fe20000010000 */
[----:B------:R-:W-:Y:S01]  /*aca0*/  FFMA.FTZ R204, R204, R38, R7 ;  /* 0x00000026cccc7223 */ /* 0x000fe20000010007 */
[----:B------:R-:W-:Y:S02]  /*acb0*/  F2FP.F16.F32.PACK_AB R38, R144, R142 ;  /* 0x0000008e9026723e */ /* 0x000fe400000000ff */
[----:B------:R-:W-:Y:S01]  /*acc0*/  F2FP.F16.F32.PACK_AB R39, R140, R138 ;  /* 0x0000008a8c27723e */ /* 0x000fe200000000ff */
[----:B------:R-:W-:Y:S01]  /*acd0*/  FMUL.FTZ R209, R214, R209 ;  /* 0x000000d1d6d17220 */ /* 0x000fe20000410000 */
[C---:B------:R-:W-:Y:S01]  /*ace0*/  FADD.FTZ R207, -R222.reuse, R207 ;  /* 0x000000cfdecf7221 */ /* 0x040fe20000010100 */
[C---:B------:R-:W-:Y:S01]  /*acf0*/  FADD.FTZ R203, -R222.reuse, R203 ;  /* 0x000000cbdecb7221 */ /* 0x040fe20000010100 */
[----:B------:R-:W-:-:S02]  /*ad00*/  FADD.FTZ R205, -R222, R205 ;  /* 0x000000cddecd7221 */ /* 0x000fc40000010100 */
[C---:B------:R-:W-:Y:S01]  /*ad10*/  FMUL.FTZ R207, R214.reuse, R207 ;  /* 0x000000cfd6cf7220 */ /* 0x040fe20000410000 */
[--C-:B------:R-:W-:Y:S02]  /*ad20*/  HADD2.F32 R138, -RZ, R56.reuse.H0_H0 ;  /* 0x20000038ff8a7230 */ /* 0x100fe40000004100 */
[C---:B------:R-:W-:Y:S01]  /*ad30*/  FMUL.FTZ R203, R214.reuse, R203 ;  /* 0x000000cbd6cb7220 */ /* 0x040fe20000410000 */
[----:B------:R-:W-:Y:S02]  /*ad40*/  HADD2.F32 R140, -RZ, R56.H1_H1 ;  /* 0x30000038ff8c7230 */ /* 0x000fe40000004100 */
[----:B------:R-:W-:Y:S01]  /*ad50*/  FMUL.FTZ R205, R214, R205 ;  /* 0x000000cdd6cd7220 */ /* 0x000fe20000410000 */
[----:B------:R-:W-:Y:S02]  /*ad60*/  HADD2.F32 R142, -RZ, R52.H0_H0 ;  /* 0x20000034ff8e7230 */ /* 0x000fe40000004100 */
[----:B------:R-:W-:Y:S01]  /*ad70*/  FFMA.FTZ R138, R203, R138, R187 ;  /* 0x0000008acb8a7223 */ /* 0x000fe200000100bb */
[----:B------:R-:W-:-:S02]  /*ad80*/  FFMA.FTZ R140, R205, R140, R185 ;  /* 0x0000008ccd8c7223 */ /* 0x000fc400000100b9 */
[----:B------:R-:W-:Y:S01]  /*ad90*/  FFMA.FTZ R203, R203, R142, R186 ;  /* 0x0000008ecbcb7223 */ /* 0x000fe200000100ba */
[----:B------:R-:W-:-:S04]  /*ada0*/  IMAD.WIDE.U32 R132, R198, 0x10, R178 ;  /* 0x00000010c6847825 */ /* 0x000fc800078e00b2 */
[----:B------:R-:W-:-:S04]  /*adb0*/  IMAD.WIDE.U32 R134, R198, 0x10, R176 ;  /* 0x00000010c6867825 */ /* 0x000fc800078e00b0 */
[----:B--2---:R-:W-:Y:S01]  /*adc0*/  FFMA.FTZ R148, R148, R14, R158 ;  /* 0x0000000e94947223 */ /* 0x004fe2000001009e */
[----:B------:R-:W-:Y:S02]  /*add0*/  HADD2.F32 R14, -RZ, R71.H0_H0 ;  /* 0x20000047ff0e7230 */ /* 0x000fe40000004100 */
[C---:B---3--:R-:W-:Y:S01]  /*ade0*/  FFMA.FTZ R143, R149.reuse, R143, R157 ;  /* 0x0000008f958f7223 */ /* 0x048fe2000001009d */
[----:B------:R-:W-:Y:S02]  /*adf0*/  FFMA.FTZ R149, R149, R15, R156 ;  /* 0x0000000f95957223 */ /* 0x000fe4000001009c */
[----:B------:R-:W-:Y:S01]  /*ae00*/  FFMA.FTZ R171, R171, R14, R224 ;  /* 0x0000000eabab7223 */ /* 0x000fe200000100e0 */
[--C-:B------:R-:W-:Y:S02]  /*ae10*/  HADD2.F32 R15, -RZ, R70.reuse.H0_H0 ;  /* 0x20000046ff0f7230 */ /* 0x100fe40000004100 */
[----:B------:R-:W-:-:S03]  /*ae20*/  HADD2.F32 R14, -RZ, R70.H1_H1 ;  /* 0x30000046ff0e7230 */ /* 0x000fc60000004100 */
[----:B------:R-:W-:Y:S02]  /*ae30*/  FFMA.FTZ R169, R169, R15, R228 ;  /* 0x0000000fa9a97223 */ /* 0x000fe400000100e4 */
[----:B------:R-:W-:Y:S01]  /*ae40*/  FFMA.FTZ R170, R170, R14, R226 ;  /* 0x0000000eaaaa7223 */ /* 0x000fe200000100e2 */
[----:B------:R-:W-:-:S04]  /*ae50*/  IMAD.WIDE.U32 R14, R33, 0x10, R178 ;  /* 0x00000010210e7825 */ /* 0x000fc800078e00b2 */
[----:B------:R-:W-:Y:S02]  /*ae60*/  HADD2.F32 R156, -RZ, R72.H1_H1 ;  /* 0x30000048ff9c7230 */ /* 0x000fe40000004100 */
[----:B------:R-:W-:Y:S01]  /*ae70*/  HADD2.F32 R157, -RZ, R66.H0_H0 ;  /* 0x20000042ff9d7230 */ /* 0x000fe20000004100 */
[----:B------:R1:W-:Y:S01]  /*ae80*/  STG.E.128 desc[UR4][R14.64], R16 ;  /* 0x000000100e007986 */ /* 0x0003e2000c101d04 */
[----:B------:R-:W-:Y:S02]  /*ae90*/  HADD2.F32 R33, -RZ, R62.H0_H0 ;  /* 0x2000003eff217230 */ /* 0x000fe40000004100 */
[C---:B------:R-:W-:Y:S01]  /*aea0*/  FFMA.FTZ R156, R167.reuse, R156, R235 ;  /* 0x0000009ca79c7223 */ /* 0x040fe200000100eb */
[----:B------:R-:W-:Y:S01]  /*aeb0*/  FFMA.FTZ R167, R167, R24, R234 ;  /* 0x00000018a7a77223 */ /* 0x000fe200000100ea */
[----:B------:R-:W-:Y:S02]  /*aec0*/  HADD2.F32 R24, -RZ, R63.H1_H1 ;  /* 0x3000003fff187230 */ /* 0x000fe40000004100 */
[C---:B------:R-:W-:Y:S01]  /*aed0*/  FFMA.FTZ R157, R190.reuse, R157, R211 ;  /* 0x0000009dbe9d7223 */ /* 0x040fe200000100d3 */
[----:B------:R-:W-:Y:S01]  /*aee0*/  FFMA.FTZ R190, R190, R33, R202 ;  /* 0x00000021bebe7223 */ /* 0x000fe200000100ca */
[----:B------:R-:W-:-:S02]  /*aef0*/  HADD2.F32 R33, -RZ, R61.H1_H1 ;  /* 0x3000003dff217230 */ /* 0x000fc40000004100 */
[----:B------:R-:W-:Y:S02]  /*af00*/  HADD2.F32 R158, -RZ, R66.H1_H1 ;  /* 0x30000042ff9e7230 */ /* 0x000fe40000004100 */
[----:B-1----:R-:W-:-:S04]  /*af10*/  IMAD.WIDE.U32 R18, R147, 0x10, R178 ;  /* 0x0000001093127825 */ /* 0x002fc800078e00b2 */
[----:B------:R-:W-:Y:S02]  /*af20*/  HADD2.F32 R147, -RZ, R67.H1_H1 ;  /* 0x30000043ff937230 */ /* 0x000fe40000004100 */
[----:B------:R-:W-:-:S03]  /*af30*/  FFMA.FTZ R191, R191, R33, R212 ;  /* 0x00000021bfbf7223 */ /* 0x000fc600000100d4 */
[C---:B------:R-:W-:Y:S01]  /*af40*/  FFMA.FTZ R147, R194.reuse, R147, R196 ;  /* 0x00000093c2937223 */ /* 0x040fe200000100c4 */
[----:B------:R-:W-:Y:S01]  /*af50*/  FFMA.FTZ R194, R194, R24, R195 ;  /* 0x00000018c2c27223 */ /* 0x000fe200000100c3 */
[----:B------:R-:W-:Y:S01]  /*af60*/  F2FP.F16.F32.PACK_AB R24, R28, R34 ;  /* 0x000000221c18723e */ /* 0x000fe200000000ff */
[----:B------:R-:W-:Y:S02]  /*af70*/  HADD2.F32 R28, -RZ, R62.H1_H1 ;  /* 0x3000003eff1c7230 */ /* 0x000fe40000004100 */
[----:B------:R-:W-:Y:S02]  /*af80*/  HADD2.F32 R33, -RZ, R64.H1_H1 ;  /* 0x30000040ff217230 */ /* 0x000fe40000004100 */
[C---:B------:R-:W-:Y:S01]  /*af90*/  FFMA.FTZ R158, R193.reuse, R158, R201 ;  /* 0x0000009ec19e7223 */ /* 0x040fe200000100c9 */
[----:B------:R-:W-:Y:S01]  /*afa0*/  FFMA.FTZ R193, R193, R28, R200 ;  /* 0x0000001cc1c17223 */ /* 0x000fe200000100c8 */
[----:B------:R-:W-:Y:S01]  /*afb0*/  F2FP.F16.F32.PACK_AB R28, R143, R141 ;  /* 0x0000008d8f1c723e */ /* 0x000fe200000000ff */
[C---:B------:R-:W-:Y:S01]  /*afc0*/  FFMA.FTZ R20, R189.reuse, R33, R218 ;  /* 0x00000021bd147223 */ /* 0x040fe200000100da */
[----:B------:R-:W-:Y:S01]  /*afd0*/  FFMA.FTZ R189, R189, R32, R217 ;  /* 0x00000020bdbd7223 */ /* 0x000fe200000100d9 */
[----:B------:R-:W-:-:S02]  /*afe0*/  HADD2.F32 R141, -RZ, R59.H0_H0 ;  /* 0x2000003bff8d7230 */ /* 0x000fc40000004100 */
[----:B------:R-:W-:Y:S02]  /*aff0*/  HADD2.F32 R32, -RZ, R55.H0_H0 ;  /* 0x20000037ff207230 */ /* 0x000fe40000004100 */
[----:B------:R-:W-:Y:S02]  /*b000*/  HADD2.F32 R143, -RZ, R65.H0_H0 ;  /* 0x20000041ff8f7230 */ /* 0x000fe40000004100 */
[----:B------:R-:W-:Y:S02]  /*b010*/  HADD2.F32 R34, -RZ, R61.H0_H0 ;  /* 0x2000003dff227230 */ /* 0x000fe40000004100 */
[C---:B------:R-:W-:Y:S01]  /*b020*/  FFMA.FTZ R141, R208.reuse, R141, R5 ;  /* 0x0000008dd08d7223 */ /* 0x040fe20000010005 */
[----:B------:R-:W-:Y:S01]  /*b030*/  FFMA.FTZ R208, R208, R32, R11 ;  /* 0x00000020d0d07223 */ /* 0x000fe2000001000b */
[C---:B------:R-:W-:Y:S01]  /*b040*/  FFMA.FTZ R143, R188.reuse, R143, R216 ;  /* 0x0000008fbc8f7223 */ /* 0x040fe200000100d8 */
[----:B------:R-:W-:Y:S01]  /*b050*/  F2FP.F16.F32.PACK_AB R32, R149, R148 ;  /* 0x000000949520723e */ /* 0x000fe200000000ff */
[----:B------:R-:W-:Y:S01]  /*b060*/  FFMA.FTZ R188, R188, R34, R215 ;  /* 0x00000022bcbc7223 */ /* 0x000fe200000100d7 */
[----:B------:R-:W-:Y:S01]  /*b070*/  HADD2.F32 R148, -RZ, R58.H0_H0 ;  /* 0x2000003aff947230 */ /* 0x000fe20000004100 */
[----:B------:R-:W-:Y:S01]  /*b080*/  F2FP.F16.F32.PACK_AB R34, R153, R152 ;  /* 0x000000989922723e */ /* 0x000fe200000000ff */
[----:B------:R-:W-:Y:S01]  /*b090*/  HADD2.F32 R152, -RZ, R59.H1_H1 ;  /* 0x3000003bff987230 */ /* 0x000fe20000004100 */
[----:B------:R-:W-:-:S02]  /*b0a0*/  F2FP.F16.F32.PACK_AB R33, R151, R150 ;  /* 0x000000969721723e */ /* 0x000fc400000000ff */
[C---:B------:R-:W-:Y:S01]  /*b0b0*/  FFMA.FTZ R148, R206.reuse, R148, R3 ;  /* 0x00000094ce947223 */ /* 0x040fe20000010003 */
[----:B------:R-:W-:Y:S01]  /*b0c0*/  FFMA.FTZ R206, R206, R36, R9 ;  /* 0x00000024cece7223 */ /* 0x000fe20000010009 */
[----:B------:R-:W-:-:S04]  /*b0d0*/  IMAD.WIDE.U32 R16, R164, 0x10, R178 ;  /* 0x00000010a4107825 */ /* 0x000fc800078e00b2 */
[----:B------:R-:W-:Y:S01]  /*b0e0*/  FFMA.FTZ R152, R210, R152, R6 ;  /* 0x00000098d2987223 */ /* 0x000fe20000010006 */
[----:B------:R-:W-:Y:S01]  /*b0f0*/  F2FP.F16.F32.PACK_AB R36, R156, R155 ;  /* 0x0000009b9c24723e */ /* 0x000fe200000000ff */
[----:B------:R-:W-:Y:S01]  /*b100*/  FFMA.FTZ R210, R210, R21, R12 ;  /* 0x00000015d2d27223 */ /* 0x000fe2000001000c */
[----:B------:R-:W-:Y:S01]  /*b110*/  HADD2.F32 R149, -RZ, R58.H1_H1 ;  /* 0x3000003aff957230 */ /* 0x000fe20000004100 */
[----:B------:R-:W-:Y:S01]  /*b120*/  STG.E.128 desc[UR4][R22.64], R24 ;  /* 0x0000001816007986 */ /* 0x000fe2000c101d04 */
[----:B------:R-:W-:-:S03]  /*b130*/  HADD2.F32 R21, -RZ, R54.H1_H1 ;  /* 0x30000036ff157230 */ /* 0x000fc60000004100 */
[----:B------:R-:W-:Y:S01]  /*b140*/  STG.E.128 desc[UR4][R18.64], R28 ;  /* 0x0000001c12007986 */ /* 0x000fe2000c101d04 */
[----:B------:R-:W-:-:S03]  /*b150*/  FFMA.FTZ R149, R209, R149, R4 ;  /* 0x00000095d1957223 */ /* 0x000fc60000010004 */
[----:B------:R-:W-:Y:S01]  /*b160*/  STG.E.128 desc[UR4][R136.64], R32 ;  /* 0x0000002088007986 */ /* 0x000fe2000c101d04 */
[----:B------:R-:W-:Y:S01]  /*b170*/  FFMA.FTZ R209, R209, R21, R10 ;  /* 0x00000015d1d17223 */ /* 0x000fe2000001000a */
[----:B------:R-:W-:Y:S02]  /*b180*/  HADD2.F32 R150, -RZ, R57.H1_H1 ;  /* 0x30000039ff967230 */ /* 0x000fe40000004100 */
[----:B------:R1:W-:Y:S01]  /*b190*/  STG.E.128 desc[UR4][R16.64], R36 ;  /* 0x0000002410007986 */ /* 0x0003e2000c101d04 */
[----:B------:R-:W-:Y:S02]  /*b1a0*/  HADD2.F32 R21, -RZ, R53.H1_H1 ;  /* 0x30000035ff157230 */ /* 0x000fe40000004100 */
[----:B------:R-:W-:-:S03]  /*b1b0*/  FFMA.FTZ R150, R207, R150, R2 ;  /* 0x00000096cf967223 */ /* 0x000fc60000010002 */
[----:B------:R-:W-:Y:S01]  /*b1c0*/  FFMA.FTZ R207, R207, R21, R8 ;  /* 0x00000015cfcf7223 */ /* 0x000fe20000010008 */
[----:B------:R-:W-:Y:S01]  /*b1d0*/  HADD2.F32 R21, -RZ, R52.H1_H1 ;  /* 0x30000034ff157230 */ /* 0x000fe20000004100 */
[----:B-1----:R-:W1:Y:S04]  /*b1e0*/  LDC.64 R36, c[0x0][0x210] ;  /* 0x00008400ff247b82 */ /* 0x002e680000000a00 */
[----:B------:R-:W-:Y:S01]  /*b1f0*/  FFMA.FTZ R205, R205, R21, R184 ;  /* 0x00000015cdcd7223 */ /* 0x000fe200000100b8 */
[----:B------:R-:W-:Y:S01]  /*b200*/  IMAD.WIDE.U32 R164, R164, 0x10, R176 ;  /* 0x00000010a4a47825 */ /* 0x000fe200078e00b0 */
[----:B------:R-:W-:Y:S02]  /*b210*/  F2FP.F16.F32.PACK_AB R19, R183, R171 ;  /* 0x000000abb713723e */ /* 0x000fe400000000ff */
[----:B------:R-:W-:Y:S01]  /*b220*/  F2FP.F16.F32.PACK_AB R18, R170, R169 ;  /* 0x000000a9aa12723e */ /* 0x000fe200000000ff */
[----:B------:R-:W-:Y:S01]  /*b230*/  IMAD.WIDE.U32 R14, R174, 0x10, R178 ;  /* 0x00000010ae0e7825 */ /* 0x000fe200078e00b2 */
[----:B------:R-:W-:-:S02]  /*b240*/  F2FP.F16.F32.PACK_AB R17, R168, R166 ;  /* 0x000000a6a811723e */ /* 0x000fc400000000ff */
[----:B------:R-:W-:Y:S01]  /*b250*/  F2FP.F16.F32.PACK_AB R16, R167, R163 ;  /* 0x000000a3a710723e */ /* 0x000fe200000000ff */
[----:B------:R-:W-:Y:S01]  /*b260*/  IMAD.WIDE.U32 R174, R174, 0x10, R176 ;  /* 0x00000010aeae7825 */ /* 0x000fe200078e00b0 */
[----:B------:R-:W-:Y:S02]  /*b270*/  F2FP.F16.F32.PACK_AB R20, R20, R160 ;  /* 0x000000a01414723e */ /* 0x000fe400000000ff */
[----:B------:R-:W-:Y:S02]  /*b280*/  F2FP.F16.F32.PACK_AB R21, R159, R143 ;  /* 0x0000008f9f15723e */ /* 0x000fe400000000ff */
[----:B------:R-:W-:Y:S02]  /*b290*/  F2FP.F16.F32.PACK_AB R22, R158, R157 ;  /* 0x0000009d9e16723e */ /* 0x000fe400000000ff */
[----:B------:R-:W-:Y:S02]  /*b2a0*/  F2FP.F16.F32.PACK_AB R23, R147, R146 ;  /* 0x000000929317723e */ /* 0x000fe400000000ff */
[----:B------:R-:W-:-:S02]  /*b2b0*/  F2FP.F16.F32.PACK_AB R27, R194, R192 ;  /* 0x000000c0c21b723e */ /* 0x000fc400000000ff */
[----:B------:R-:W-:Y:S02]  /*b2c0*/  F2FP.F16.F32.PACK_AB R26, R193, R190 ;  /* 0x000000bec11a723e */ /* 0x000fe400000000ff */
[----:B------:R-:W-:Y:S02]  /*b2d0*/  F2FP.F16.F32.PACK_AB R25, R191, R188 ;  /* 0x000000bcbf19723e */ /* 0x000fe400000000ff */
[----:B------:R-:W-:Y:S02]  /*b2e0*/  F2FP.F16.F32.PACK_AB R24, R189, R139 ;  /* 0x0000008bbd18723e */ /* 0x000fe400000000ff */
[----:B------:R-:W-:Y:S02]  /*b2f0*/  F2FP.F16.F32.PACK_AB R28, R140, R138 ;  /* 0x0000008a8c1c723e */ /* 0x000fe400000000ff */
[----:B------:R-:W-:Y:S02]  /*b300*/  F2FP.F16.F32.PACK_AB R29, R150, R145 ;  /* 0x00000091961d723e */ /* 0x000fe400000000ff */
[----:B------:R-:W-:-:S02]  /*b310*/  F2FP.F16.F32.PACK_AB R30, R149, R148 ;  /* 0x00000094951e723e */ /* 0x000fc400000000ff */
[----:B------:R-:W-:Y:S01]  /*b320*/  F2FP.F16.F32.PACK_AB R31, R152, R141 ;  /* 0x0000008d981f723e */ /* 0x000fe200000000ff */
[----:B------:R0:W-:Y:S01]  /*b330*/  STG.E.128 desc[UR4][R164.64], R16 ;  /* 0x00000010a4007986 */ /* 0x0001e2000c101d04 */
[----:B------:R-:W-:Y:S02]  /*b340*/  F2FP.F16.F32.PACK_AB R35, R210, R208 ;  /* 0x000000d0d223723e */ /* 0x000fe400000000ff */
[----:B------:R-:W-:Y:S02]  /*b350*/  F2FP.F16.F32.PACK_AB R34, R209, R206 ;  /* 0x000000ced122723e */ /* 0x000fe400000000ff */
[----:B------:R-:W-:Y:S02]  /*b360*/  F2FP.F16.F32.PACK_AB R33, R207, R204 ;  /* 0x000000cccf21723e */ /* 0x000fe400000000ff */
[----:B------:R-:W-:Y:S01]  /*b370*/  F2FP.F16.F32.PACK_AB R32, R205, R203 ;  /* 0x000000cbcd20723e */ /* 0x000fe200000000ff */
        /* <DEDUP_REMOVED lines=8> */
.L_x_7198:
[----:B------:R-:W-:Y:S05]  /*b400*/  EXIT ;  /* 0x000000000000794d */ /* 0x000fea0003800000 */
.L_x_7519:
        /* <DEDUP_REMOVED lines=8> */
.L_x_7522:
[----:B------:R-:W-:Y:S05]  /*b490*/  BSYNC B1 ;  /* 0x0000000000017941 */ /* 0x000fea0003800000 */
.L_x_7521:
        /* <DEDUP_REMOVED lines=9> */
.L_x_7523:
[----:B------:R-:W-:Y:S01]  /*b530*/  HFMA2.MMA R134, -RZ, RZ, 0, 2.384185791015625e-07 ;  /* 0x00000004ff867435 */ /* 0x000fe200000001ff */
[----:B------:R-:W-:Y:S01]  /*b540*/  FADD.FTZ R135, R135, R132 ;  /* 0x0000008487877221 */ /* 0x000fe20000010000 */
[----:B------:R-:W-:-:S04]  /*b550*/  MOV R132, 0xffffffff ;  /* 0xffffffff00847802 */ /* 0x000fc80000000f00 */
[----:B------:R-:W-:-:S07]  /*b560*/  MOV R251, R135 ;  /* 0x0000008700fb7202 */ /* 0x000fce0000000f00 */
[----:B------:R-:W-:Y:S05]  /*b570*/  WARPSYNC.COLLECTIVE R132, `(.L_x_7524) ;  /* 0x0000000084087348 */ /* 0x000fea0003c00000 */
[----:B------:R0:W1:Y:S02]  /*b580*/  SHFL.BFLY P2, R132, R251, R134, R133 ;  /* 0x0c000086fb847389 */ /* 0x0000640000040085 */
[----:B01----:R-:W-:Y:S01]  /*b590*/  ENDCOLLECTIVE ;  /* 0x000000000000791b */ /* 0x003fe20003800000 */
.L_x_7524:
[----:B------:R-:W-:Y:S01]  /*b5a0*/  HFMA2.MMA R134, -RZ, RZ, 0, 4.76837158203125e-07 ;  /* 0x00000008ff867435 */ /* 0x000fe200000001ff */
[----:B------:R-:W-:Y:S01]  /*b5b0*/  FADD.FTZ R135, R135, R132 ;  /* 0x0000008487877221 */ /* 0x000fe20000010000 */
[----:B------:R-:W-:-:S04]  /*b5c0*/  MOV R132, 0xffffffff ;  /* 0xffffffff00847802 */ /* 0x000fc80000000f00 */
[----:B------:R-:W-:-:S07]  /*b5d0*/  MOV R251, R135 ;  /* 0x0000008700fb7202 */ /* 0x000fce0000000f00 */
[----:B------:R-:W-:Y:S05]  /*b5e0*/  WARPSYNC.COLLECTIVE R132, `(.L_x_7525) ;  /* 0x0000000084087348 */ /* 0x000fea0003c00000 */
[----:B------:R0:W1:Y:S02]  /*b5f0*/  SHFL.BFLY P2, R132, R251, R134, R133 ;  /* 0x0c000086fb847389 */ /* 0x0000640000040085 */
[----:B01----:R-:W-:Y:S01]  /*b600*/  ENDCOLLECTIVE ;  /* 0x000000000000791b */ /* 0x003fe20003800000 */
.L_x_7525:
[----:B------:R-:W-:Y:S01]  /*b610*/  HFMA2.MMA R134, -RZ, RZ, 0, 9.5367431640625e-07 ;  /* 0x00000010ff867435 */ /* 0x000fe200000001ff */
[----:B------:R-:W-:Y:S01]  /*b620*/  FADD.FTZ R135, R135, R132 ;  /* 0x0000008487877221 */ /* 0x000fe20000010000 */
[----:B------:R-:W-:-:S04]  /*b630*/  MOV R132, 0xffffffff ;  /* 0xffffffff00847802 */ /* 0x000fc80000000f00 */
[----:B------:R-:W-:-:S07]  /*b640*/  MOV R251, R135 ;  /* 0x0000008700fb7202 */ /* 0x000fce0000000f00 */
[----:B------:R-:W-:Y:S05]  /*b650*/  WARPSYNC.COLLECTIVE R132, `(.L_x_7526) ;  /* 0x0000000084087348 */ /* 0x000fea0003c00000 */
[----:B------:R0:W1:Y:S02]  /*b660*/  SHFL.BFLY P2, R132, R251, R134, R133 ;  /* 0x0c000086fb847389 */ /* 0x0000640000040085 */
[----:B01----:R-:W-:Y:S01]  /*b670*/  ENDCOLLECTIVE ;  /* 0x000000000000791b */ /* 0x003fe20003800000 */
.L_x_7526:
[----:B------:R-:W-:Y:S01]  /*b680*/  HFMA2.MMA R134, -RZ, RZ, 0, 5.9604644775390625e-08 ;  /* 0x00000001ff867435 */ /* 0x000fe200000001ff */
        /* <DEDUP_REMOVED lines=161> */
[----:B------:R-:W-:-:S03]  /*c0a0*/  MOV R133, 0x1f ;  /* 0x0000001f00857802 */ /* 0x000fc60000000f00 */
[----:B------:R-:W-:Y:S01]  /*c0b0*/  FFMA.FTZ R135, R135, R135, R132 ;  /* 0x0000008787877223 */ /* 0x000fe20000010084 */
[----:B------:R-:W-:-:S04]  /*c0c0*/  MOV R132, 0xffffffff ;  /* 0xffffffff00847802 */ /* 0x000fc80000000f00 */
[----:B------:R-:W-:-:S07]  /*c0d0*/  MOV R251, R135 ;  /* 0x0000008700fb7202 */ /* 0x000fce0000000f00 */
[----:B------:R-:W-:Y:S05]  /*c0e0*/  WARPSYNC.COLLECTIVE R132, `(.L_x_7527) ;  /* 0x0000000084087348 */ /* 0x000fea0003c00000 */
[----:B------:R0:W1:Y:S02]  /*c0f0*/  SHFL.BFLY P2, R132, R251, R134, R133 ;  /* 0x0c000086fb847389 */ /* 0x0000640000040085 */
[----:B01----:R-:W-:Y:S01]  /*c100*/  ENDCOLLECTIVE ;  /* 0x000000000000791b */ /* 0x003fe20003800000 */
.L_x_7527:
[----:B------:R-:W-:Y:S01]  /*c110*/  HFMA2.MMA R134, -RZ, RZ, 0, 1.1920928955078125e-07 ;  /* 0x00000002ff867435 */ /* 0x000fe200000001ff */
[----:B------:R-:W-:Y:S01]  /*c120*/  FADD.FTZ R135, R135, R132 ;  /* 0x0000008487877221 */ /* 0x000fe20000010000 */
[----:B------:R-:W-:-:S04]  /*c130*/  MOV R132, 0xffffffff ;  /* 0xffffffff00847802 */ /* 0x000fc80000000f00 */
[----:B------:R-:W-:-:S07]  /*c140*/  MOV R251, R135 ;  /* 0x0000008700fb7202 */ /* 0x000fce0000000f00 */
[----:B------:R-:W-:Y:S05]  /*c150*/  WARPSYNC.COLLECTIVE R132, `(.L_x_7528) ;  /* 0x0000000084087348 */ /* 0x000fea0003c00000 */
[----:B------:R0:W1:Y:S02]  /*c160*/  SHFL.BFLY P2, R132, R251, R134, R133 ;  /* 0x0c000086fb847389 */ /* 0x0000640000040085 */
[----:B01----:R-:W-:Y:S01]  /*c170*/  ENDCOLLECTIVE ;  /* 0x000000000000791b */ /* 0x003fe20003800000 */
.L_x_7528:
[----:B------:R-:W-:Y:S01]  /*c180*/  HFMA2.MMA R134, -RZ, RZ, 0, 2.384185791015625e-07 ;  /* 0x00000004ff867435 */ /* 0x000fe200000001ff */
[----:B------:R-:W-:Y:S01]  /*c190*/  FADD.FTZ R135, R135, R132 ;  /* 0x0000008487877221 */ /* 0x000fe20000010000 */
[----:B------:R-:W-:-:S04]  /*c1a0*/  MOV R132, 0xffffffff ;  /* 0xffffffff00847802 */ /* 0x000fc80000000f00 */
[----:B------:R-:W-:-:S07]  /*c1b0*/  MOV R251, R135 ;  /* 0x0000008700fb7202 */ /* 0x000fce0000000f00 */
[----:B------:R-:W-:Y:S05]  /*c1c0*/  WARPSYNC.COLLECTIVE R132, `(.L_x_7529) ;  /* 0x0000000084087348 */ /* 0x000fea0003c00000 */
[----:B------:R0:W1:Y:S02]  /*c1d0*/  SHFL.BFLY P2, R132, R251, R134, R133 ;  /* 0x0c000086fb847389 */ /* 0x0000640000040085 */
[----:B01----:R-:W-:Y:S01]  /*c1e0*/  ENDCOLLECTIVE ;  /* 0x000000000000791b */ /* 0x003fe20003800000 */
.L_x_7529:
[----:B------:R-:W-:Y:S01]  /*c1f0*/  HFMA2.MMA R134, -RZ, RZ, 0, 4.76837158203125e-07 ;  /* 0x00000008ff867435 */ /* 0x000fe200000001ff */
[----:B------:R-:W-:Y:S01]  /*c200*/  FADD.FTZ R135, R135, R132 ;  /* 0x0000008487877221 */ /* 0x000fe20000010000 */
[----:B------:R-:W-:-:S04]  /*c210*/  MOV R132, 0xffffffff ;  /* 0xffffffff00847802 */ /* 0x000fc80000000f00 */
[----:B------:R-:W-:-:S07]  /*c220*/  MOV R251, R135 ;  /* 0x0000008700fb7202 */ /* 0x000fce0000000f00 */
[----:B------:R-:W-:Y:S05]  /*c230*/  WARPSYNC.COLLECTIVE R132, `(.L_x_7530) ;  /* 0x0000000084087348 */ /* 0x000fea0003c00000 */
[----:B------:R0:W1:Y:S02]  /*c240*/  SHFL.BFLY P2, R132, R251, R134, R133 ;  /* 0x0c000086fb847389 */ /* 0x0000640000040085 */
[----:B01----:R-:W-:Y:S01]  /*c250*/  ENDCOLLECTIVE ;  /* 0x000000000000791b */ /* 0x003fe20003800000 */
.L_x_7530:
[----:B------:R-:W-:Y:S01]  /*c260*/  HFMA2.MMA R134, -RZ, RZ, 0, 9.5367431640625e-07 ;  /* 0x00000010ff867435 */ /* 0x000fe200000001ff */
[----:B------:R-:W-:Y:S01]  /*c270*/  FADD.FTZ R135, R135, R132 ;  /* 0x0000008487877221 */ /* 0x000fe20000010000 */
[----:B------:R-:W-:-:S04]  /*c280*/  MOV R132, 0xffffffff ;  /* 0xffffffff00847802 */ /* 0x000fc80000000f00 */
[----:B------:R-:W-:-:S07]  /*c290*/  MOV R251, R135 ;  /* 0x0000008700fb7202 */ /* 0x000fce0000000f00 */
[----:B------:R-:W-:Y:S05]  /*c2a0*/  WARPSYNC.COLLECTIVE R132, `(.L_x_7531) ;  /* 0x0000000084087348 */ /* 0x000fea0003c00000 */
[----:B------:R0:W1:Y:S02]  /*c2b0*/  SHFL.BFLY P2, R132, R251, R134, R133 ;  /* 0x0c000086fb847389 */ /* 0x0000640000040085 */
[----:B01----:R-:W-:Y:S01]  /*c2c0*/  ENDCOLLECTIVE ;  /* 0x000000000000791b */ /* 0x003fe20003800000 */
.L_x_7531:
[----:B------:R-:W-:Y:S05]  /*c2d0*/  BRA `(.L_x_7532) ;  /* 0xffffffc000dc7947 */ /* 0x000fea000383ffff */
.L_x_7533:
        /* <DEDUP_REMOVED lines=10> */
.L_x_66043:


//--------------------- .text._ZN10layer_norm31ln_parallel_residual_fwd_kernelINS_13Kernel_traitsI6__halfS2_S2_S2_fjLj2560ELj1ELj4ELj1ELj16ENS_18Kernel_traits_baseILj2560ES2_S2_S2_S2_fjLj128EEEEELb0ELb1ELb0EEEvNS_9FwdParamsE --------------------------
	.section	.text._ZN10layer_norm31ln_parallel_residual_fwd_kernelINS_13Kernel_traitsI6__halfS2_S2_S2_fjLj2560ELj1ELj4ELj1ELj16ENS_18Kernel_traits_baseILj2560ES2_S2_S2_S2_fjLj128EEEEELb0ELb1ELb0EEEvNS_9FwdParamsE,"ax",@progbits
	.align	128
        .global         _ZN10layer_norm31ln_parallel_residual_fwd_kernelINS_13Kernel_traitsI6__halfS2_S2_S2_fjLj2560ELj1ELj4ELj1ELj16ENS_18Kernel_traits_baseILj2560ES2_S2_S2_S2_fjLj128EEEEELb0ELb1ELb0EEEvNS_9FwdParamsE
        .type           _ZN10layer_norm31ln_parallel_residual_fwd_kernelINS_13Kernel_traitsI6__halfS2_S2_S2_fjLj2560ELj1ELj4ELj1ELj16ENS_18Kernel_traits_baseILj2560ES2_S2_S2_S2_fjLj128EEEEELb0ELb1ELb0EEEvNS_9FwdParamsE,@function
        .size           _ZN10layer_norm31ln_parallel_residual_fwd_kernelINS_13Kernel_traitsI6__halfS2_S2_S2_fjLj2560ELj1ELj4ELj1ELj16ENS_18Kernel_traits_baseILj2560ES2_S2_S2_S2_fjLj128EEEEELb0ELb1ELb0EEEvNS_9FwdParamsE,(.L_x_66044 - _ZN10layer_norm31ln_parallel_residual_fwd_kernelINS_13Kernel_traitsI6__halfS2_S2_S2_fjLj2560ELj1ELj4ELj1ELj16ENS_18Kernel_traits_baseILj2560ES2_S2_S2_S2_fjLj128EEEEELb0ELb1ELb0EEEvNS_9FwdParamsE)
        .other          _ZN10layer_norm31ln_parallel_residual_fwd_kernelINS_13Kernel_traitsI6__halfS2_S2_S2_fjLj2560ELj1ELj4ELj1ELj16ENS_18Kernel_traits_baseILj2560ES2_S2_S2_S2_fjLj128EEEEELb0ELb1ELb0EEEvNS_9FwdParamsE,@"STO_CUDA_ENTRY STV_DEFAULT"
_ZN10layer_norm31ln_parallel_residual_fwd_kernelINS_13Kernel_traitsI6__halfS2_S2_S2_fjLj2560ELj1ELj4ELj1ELj16ENS_18Kernel_traits_baseILj2560ES2_S2_S2_S2_fjLj128EEEEELb0ELb1ELb0EEEvNS_9FwdParamsE:
.text._ZN10layer_norm31ln_parallel_residual_fwd_kernelINS_13Kernel_traitsI6__halfS2_S2_S2_fjLj2560ELj1ELj4ELj1ELj16ENS_18Kernel_traits_baseILj2560ES2_S2_S2_S2_fjLj128EEEEELb0ELb1ELb0EEEvNS_9FwdParamsE:
        /* <DEDUP_REMOVED lines=37> */
[----:B------:R-:W-:Y:S02]  /*0250*/  LOP3.LUT R3, R3, 0x20, RZ, 0xfc, !PT ;  /* 0x0000002003037812 */ /* 0x000fe400078efcff */
[----:B------:R-:W-:Y:S02]  /*0260*/  @!P0 CS2R R56, SRZ ;  /* 0x0000000000388805 */ /* 0x000fe4000001ff00 */
[----:B0-----:R-:W-:-:S07]  /*0270*/  @!P0 CS2R R58, SRZ ;  /* 0x00000000003a8805 */ /* 0x001fce000001ff00 */
.L_x_7535:
[----:B------:R-:W-:Y:S05]  /*0280*/  BSYNC B0 ;  /* 0x0000000000007941 */ /* 0x000fea0003800000 */
.L_x_7534:
[----:B------:R-:W-:Y:S04]  /*0290*/  BSSY B0, `(.L_x_7536) ;  /* 0x000000e000007945 */ /* 0x000fe80003800000 */
[----:B------:R-:W-:Y:S05]  /*02a0*/  @!P6 BRA `(.L_x_7537) ;  /* 0x000000000030e947 */ /* 0x000fea0003800000 */
        /* <DEDUP_REMOVED lines=8> */
[----:B------:R0:W5:Y:S01]  /*0330*/  LDG.E.128 R236, desc[UR4][R6.64] ;  /* 0x0000000406ec7981 */ /* 0x000162000c1e1d00 */
[----:B------:R-:W-:Y:S02]  /*0340*/  IADD3 R3, R3, 0x20, RZ ;  /* 0x0000002003037810 */ /* 0x000fe40007ffe0ff */
[----:B------:R-:W-:Y:S02]  /*0350*/  @!P0 CS2R R48, SRZ ;  /* 0x0000000000308805 */ /* 0x000fe4000001ff00 */
[----:B0-----:R-:W-:-:S07]  /*0360*/  @!P0 CS2R R50, SRZ ;  /* 0x0000000000328805 */ /* 0x001fce000001ff00 */
.L_x_7537:
[----:B------:R-:W-:Y:S05]  /*0370*/  BSYNC B0 ;  /* 0x0000000000007941 */ /* 0x000fea0003800000 */
.L_x_7536:
        /* <DEDUP_REMOVED lines=14> */
.L_x_7539:
[----:B------:R-:W-:Y:S05]  /*0460*/  BSYNC B0 ;  /* 0x0000000000007941 */ /* 0x000fea0003800000 */
.L_x_7538:
        /* <DEDUP_REMOVED lines=14> */
.L_x_7541:
[----:B------:R-:W-:Y:S05]  /*0550*/  BSYNC B0 ;  /* 0x0000000000007941 */ /* 0x000fea0003800000 */
.L_x_7540:
        /* <DEDUP_REMOVED lines=14> */
.L_x_7543:
[----:B------:R-:W-:Y:S05]  /*0640*/  BSYNC B0 ;  /* 0x0000000000007941 */ /* 0x000fea0003800000 */
.L_x_7542:
        /* <DEDUP_REMOVED lines=17> */
.L_x_7545:
[----:B------:R-:W-:Y:S05]  /*0760*/  BSYNC B0 ;  /* 0x0000000000007941 */ /* 0x000fea0003800000 */
.L_x_7544:
[----:B------:R-:W-:Y:S01]  /*0770*/  ISETP.GE.U32.AND P0, PT, R0, 0xe0, PT ;  /* 0x000000e00000780c */ /* 0x000fe20003f06070 */
[----:B------:R-:W-:Y:S01]  /*0780*/  BSSY B0, `(.L_x_7546) ;  /* 0x0000012000007945 */ /* 0x000fe20003800000 */
[----:B------:R-:W-:Y:S02]  /*0790*/  SHF.R.U32.HI R52, RZ, 0x5, R52 ;  /* 0x00000005ff347819 */ /* 0x000fe40000011634 */
[----:B------:R-:W-:Y:S02]  /*07a0*/  LOP3.LUT R2, R2, 0xfffffbff, RZ, 0xc0, !PT ;  /* 0xfffffbff02027812 */ /* 0x000fe400078ec0ff */
[----:B------:R-:W-:-:S07]  /*07b0*/  LEA R52, R9, R52, 0x2 ;  /* 0x0000003409347211 */ /* 0x000fce00078e10ff */
        /* <DEDUP_REMOVED lines=14> */
.L_x_7547:
[----:B------:R-:W-:Y:S05]  /*08a0*/  BSYNC B0 ;  /* 0x0000000000007941 */ /* 0x000fea0003800000 */
.L_x_7546:
        /* <DEDUP_REMOVED lines=17> */
.L_x_7549:
[----:B------:R-:W-:Y:S05]  /*09c0*/  BSYNC B0 ;  /* 0x0000000000007941 */ /* 0x000fea0003800000 */
.L_x_7548:
        /* <DEDUP_REMOVED lines=14> */
[----:B------:R-:W-:Y:S02]  /*0ab0*/  IADD3 R3, R3, 0x20, RZ ;  /* 0x0000002003037810 */ /* 0x000fe40007ffe0ff */
[----:B------:R-:W-:Y:S02]  /*0ac0*/  @!P0 CS2R R16, SRZ ;  /* 0x0000000000108805 */ /* 0x000fe4000001ff00 */
[----:B0-----:R-:W-:-:S07]  /*0ad0*/  @!P0 CS2R R18, SRZ ;  /* 0x0000000000128805 */ /* 0x001fce000001ff00 */
.L_x_7551:
[----:B------:R-:W-:Y:S05]  /*0ae0*/  BSYNC B0 ;  /* 0x0000000000007941 */ /* 0x000fea0003800000 */
.L_x_7550:
        /* <DEDUP_REMOVED lines=16> */
.L_x_7553:
[----:B------:R-:W-:Y:S05]  /*0bf0*/  BSYNC B0 ;  /* 0x0000000000007941 */ /* 0x000fea0003800000 */
.L_x_7552:
        /* <DEDUP_REMOVED lines=20> */
[--C-:B------:R-:W-:Y:S01]  /*0d40*/  HADD2.F32 R198, -RZ, R180.reuse.H0_H0 ;  /* 0x200000b4ffc67230 */ /* 0x100fe20000004100 */
        /* <DEDUP_REMOVED lines=15> */
[----:B0-----:R-:W-:Y:S02]  /*0e40*/  HADD2.F32 R3, -RZ, R63.H0_H0 ;  /* 0x2000003fff037230 */ /* 0x001fe40000004100 */
[----:B------:R-:W-:Y:S02]  /*0e50*/  HADD2.F32 R173, -RZ, R166.H0_H0 ;  /* 0x200000a6ffad7230 */ /* 0x000fe40000004100 */
[----:B-1----:R-:W-:Y:S01]  /*0e60*/  HADD2.F32 R54, -RZ, R56.H0_H0 ;  /* 0x20000038ff367230 */ /* 0x002fe20000004100 */
[----:B------:R0:W-:Y:S01]  /*0e70*/  STL [R1], R3 ;  /* 0x0000000301007387 */ /* 0x0001e20000100800 */
[----:B------:R-:W-:-:S02]  /*0e80*/  HADD2.F32 R171, -RZ, R166.H1_H1 ;  /* 0x300000a6ffab7230 */ /* 0x000fc40000004100 */
[----:B--2---:R-:W-:Y:S01]  /*0e90*/  HADD2.F32 R53, -RZ, R56.H1_H1 ;  /* 0x30000038ff357230 */ /* 0x004fe20000004100 */
[----:B------:R1:W-:Y:S01]  /*0ea0*/  STL [R1+0x2c], R54 ;  /* 0x00002c3601007387 */ /* 0x0003e20000100800 */
[--C-:B------:R-:W-:Y:S02]  /*0eb0*/  HADD2.F32 R165, -RZ, R148.reuse.H0_H0 ;  /* 0x20000094ffa57230 */ /* 0x100fe40000004100 */
[----:B------:R-:W-:Y:S01]  /*0ec0*/  HADD2.F32 R163, -RZ, R148.H1_H1 ;  /* 0x30000094ffa37230 */ /* 0x000fe20000004100 */
[----:B------:R2:W-:Y:S01]  /*0ed0*/  STL [R1+0x24], R53 ;  /* 0x0000243501007387 */ /* 0x0005e20000100800 */
[----:B------:R-:W-:Y:S02]  /*0ee0*/  HADD2.F32 R161, -RZ, R149.H0_H0 ;  /* 0x20000095ffa17230 */ /* 0x000fe40000004100 */
[----:B0-----:R-:W-:Y:S02]  /*0ef0*/  HADD2.F32 R3, -RZ, R57.H0_H0 ;  /* 0x20000039ff037230 */ /* 0x001fe40000004100 */
[----:B------:R-:W-:-:S02]  /*0f00*/  HADD2.F32 R159, -RZ, R149.H1_H1 ;  /* 0x30000095ff9f7230 */ /* 0x000fc40000004100 */
[----:B-1----:R-:W-:Y:S01]  /*0f10*/  HADD2.F32 R54, -RZ, R57.H1_H1 ;  /* 0x30000039ff367230 */ /* 0x002fe20000004100 */
[----:B------:R0:W-:Y:S01]  /*0f20*/  STL [R1+0x1c], R3 ;  /* 0x00001c0301007387 */ /* 0x0001e20000100800 */
[----:B------:R-:W-:Y:S02]  /*0f30*/  HADD2.F32 R157, -RZ, R150.H0_H0 ;  /* 0x20000096ff9d7230 */ /* 0x000fe40000004100 */
[----:B--2---:R-:W-:Y:S01]  /*0f40*/  HADD2.F32 R53, -RZ, R58.H0_H0 ;  /* 0x2000003aff357230 */ /* 0x004fe20000004100 */
[----:B------:R-:W-:Y:S01]  /*0f50*/  STL [R1+0x14], R54 ;  /* 0x0000143601007387 */ /* 0x000fe20000100800 */
[----:B------:R-:W-:Y:S02]  /*0f60*/  HADD2.F32 R155, -RZ, R150.H1_H1 ;  /* 0x30000096ff9b7230 */ /* 0x000fe40000004100 */
[--C-:B------:R-:W-:Y:S01]  /*0f70*/  HADD2.F32 R182, -RZ, R28.reuse.H0_H0 ;  /* 0x2000001cffb67230 */ /* 0x100fe20000004100 */
[----:B------:R-:W-:Y:S01]  /*0f80*/  STL [R1+0xc], R53 ;  /* 0x00000c3501007387 */ /* 0x000fe20000100800 */
[----:B------:R-:W-:-:S02]  /*0f90*/  HADD2.F32 R180, -RZ, R28.H1_H1 ;  /* 0x3000001cffb47230 */ /* 0x000fc40000004100 */
[----:B0-----:R-:W-:Y:S02]  /*0fa0*/  HADD2.F32 R3, -RZ, R58.H1_H1 ;  /* 0x3000003aff037230 */ /* 0x001fe40000004100 */
[--C-:B------:R-:W-:Y:S02]  /*0fb0*/  HADD2.F32 R178, -RZ, R29.reuse.H0_H0 ;  /* 0x2000001dffb27230 */ /* 0x100fe40000004100 */
[----:B------:R-:W-:Y:S01]  /*0fc0*/  HADD2.F32 R176, -RZ, R29.H1_H1 ;  /* 0x3000001dffb07230 */ /* 0x000fe20000004100 */
[----:B------:R0:W-:Y:S01]  /*0fd0*/  STL [R1+0x4], R3 ;  /* 0x0000040301007387 */ /* 0x0001e20000100800 */
[--C-:B------:R-:W-:Y:S02]  /*0fe0*/  HADD2.F32 R174, -RZ, R30.reuse.H0_H0 ;  /* 0x2000001effae7230 */ /* 0x100fe40000004100 */
[----:B------:R-:W-:Y:S02]  /*0ff0*/  HADD2.F32 R172, -RZ, R30.H1_H1 ;  /* 0x3000001effac7230 */ /* 0x000fe40000004100 */
[----:B------:R-:W-:-:S02]  /*1000*/  HADD2.F32 R170, -RZ, R31.H0_H0 ;  /* 0x2000001fffaa7230 */ /* 0x000fc40000004100 */
[----:B------:R-:W-:Y:S02]  /*1010*/  HADD2.F32 R168, -RZ, R31.H1_H1 ;  /* 0x3000001fffa87230 */ /* 0x000fe40000004100 */
[--C-:B------:R-:W-:Y:S02]  /*1020*/  HADD2.F32 R166, -RZ, R20.reuse.H0_H0 ;  /* 0x20000014ffa67230 */ /* 0x100fe40000004100 */
[----:B------:R-:W-:Y:S02]  /*1030*/  HADD2.F32 R164, -RZ, R20.H1_H1 ;  /* 0x30000014ffa47230 */ /* 0x000fe40000004100 */
        /* <DEDUP_REMOVED lines=21> */
[----:B0-----:R-:W-:Y:S02]  /*1190*/  HADD2.F32 R3, -RZ, R7.H1_H1 ;  /* 0x30000007ff037230 */ /* 0x001fe40000004100 */
        /* <DEDUP_REMOVED lines=32> */
[----:B------:R-:W-:Y:S02]  /*13a0*/  HADD2.F32 R240, -RZ, R238.H0_H0 ;  /* 0x200000eefff07230 */ /* 0x000fe40000004100 */
[--C-:B------:R-:W-:Y:S02]  /*13b0*/  HADD2.F32 R236, -RZ, R239.reuse.H0_H0 ;  /* 0x200000efffec7230 */ /* 0x100fe40000004100 */
[----:B------:R-:W-:-:S02]  /*13c0*/  HADD2.F32 R234, -RZ, R239.H1_H1 ;  /* 0x300000efffea7230 */ /* 0x000fc40000004100 */
[--C-:B------:R-:W-:Y:S02]  /*13d0*/  HADD2.F32 R228, -RZ, R221.reuse.H0_H0 ;  /* 0x200000ddffe47230 */ /* 0x100fe40000004100 */
[----:B------:R-:W-:Y:S02]  /*13e0*/  HADD2.F32 R226, -RZ, R221.H1_H1 ;  /* 0x300000ddffe27230 */ /* 0x000fe40000004100 */
[----:B------:R-:W-:Y:S02]  /*13f0*/  HADD2.F32 R224, -RZ, R222.H0_H0 ;  /* 0x200000deffe07230 */ /* 0x000fe40000004100 */
[--C-:B------:R-:W-:Y:S02]  /*1400*/  HADD2.F32 R220, -RZ, R223.reuse.H0_H0 ;  /* 0x200000dfffdc7230 */ /* 0x100fe40000004100 */
[----:B------:R-:W-:Y:S02]  /*1410*/  HADD2.F32 R218, -RZ, R223.H1_H1 ;  /* 0x300000dfffda7230 */ /* 0x000fe40000004100 */
[----:B------:R-:W-:-:S02]  /*1420*/  HADD2.F32 R212, -RZ, R205.H0_H0 ;  /* 0x200000cdffd47230 */ /* 0x000fc40000004100 */
[----:B------:R-:W-:Y:S02]  /*1430*/  HADD2.F32 R210, -RZ, R205.H1_H1 ;  /* 0x300000cdffd27230 */ /* 0x000fe40000004100 */
[----:B------:R-:W-:Y:S02]  /*1440*/  HADD2.F32 R208, -RZ, R206.H0_H0 ;  /* 0x200000ceffd07230 */ /* 0x000fe40000004100 */
[--C-:B------:R-:W-:Y:S02]  /*1450*/  HADD2.F32 R204, -RZ, R207.reuse.H0_H0 ;  /* 0x200000cfffcc7230 */ /* 0x100fe40000004100 */
[----:B------:R-:W-:Y:S02]  /*1460*/  HADD2.F32 R202, -RZ, R207.H1_H1 ;  /* 0x300000cfffca7230 */ /* 0x000fe40000004100 */
[--C-:B------:R-:W-:Y:S02]  /*1470*/  HADD2.F32 R199, -RZ, R36.reuse.H0_H0 ;  /* 0x20000024ffc77230 */ /* 0x100fe40000004100 */
[----:B------:R-:W-:Y:S01]  /*1480*/  HADD2.F32 R196, -RZ, R36.H1_H1 ;  /* 0x30000024ffc47230 */ /* 0x000fe20000004100 */
[----:B------:R-:W-:Y:S01]  /*1490*/  MOV R36, R52 ;  /* 0x0000003400247202 */ /* 0x000fe20000000f00 */
[----:B------:R-:W-:-:S02]  /*14a0*/  HADD2.F32 R185, -RZ, R183.H0_H0 ;  /* 0x200000b7ffb97230 */ /* 0x000fc40000004100 */
[----:B------:R-:W-:Y:S02]  /*14b0*/  HADD2.F32 R169, -RZ, R167.H0_H0 ;  /* 0x200000a7ffa97230 */ /* 0x000fe40000004100 */
[----:B------:R-:W-:Y:S02]  /*14c0*/  HADD2.F32 R153, -RZ, R151.H0_H0 ;  /* 0x20000097ff997230 */ /* 0x000fe40000004100 */
[----:B------:R-:W-:Y:S02]  /*14d0*/  HADD2.F32 R10, -RZ, R11.H0_H0 ;  /* 0x2000000bff0a7230 */ /* 0x000fe40000004100 */
[----:B------:R-:W-:Y:S02]  /*14e0*/  HADD2.F32 R18, -RZ, R19.H0_H0 ;  /* 0x20000013ff127230 */ /* 0x000fe40000004100 */
[----:B------:R-:W-:Y:S02]  /*14f0*/  HADD2.F32 R26, -RZ, R27.H0_H0 ;  /* 0x2000001bff1a7230 */ /* 0x000fe40000004100 */
[----:B------:R-:W-:-:S02]  /*1500*/  HADD2.F32 R34, -RZ, R35.H0_H0 ;  /* 0x20000023ff227230 */ /* 0x000fc40000004100 */
[----:B------:R-:W-:Y:S02]  /*1510*/  HADD2.F32 R250, -RZ, R63.H1_H1 ;  /* 0x3000003ffffa7230 */ /* 0x000fe40000004100 */
[--C-:B------:R-:W-:Y:S02]  /*1520*/  HADD2.F32 R251, -RZ, R59.reuse.H0_H0 ;  /* 0x2000003bfffb7230 */ /* 0x100fe40000004100 */
[----:B------:R-:W-:Y:S02]  /*1530*/  HADD2.F32 R249, -RZ, R59.H1_H1 ;  /* 0x3000003bfff97230 */ /* 0x000fe40000004100 */
[----:B------:R-:W-:Y:S02]  /*1540*/  HADD2.F32 R238, -RZ, R238.H1_H1 ;  /* 0x300000eeffee7230 */ /* 0x000fe40000004100 */
[--C-:B------:R-:W-:Y:S02]  /*1550*/  HADD2.F32 R247, -RZ, R48.reuse.H0_H0 ;  /* 0x20000030fff77230 */ /* 0x100fe40000004100 */
[----:B------:R-:W-:-:S02]  /*1560*/  HADD2.F32 R245, -RZ, R48.H1_H1 ;  /* 0x30000030fff57230 */ /* 0x000fc40000004100 */
[--C-:B------:R-:W-:Y:S02]  /*1570*/  HADD2.F32 R243, -RZ, R49.reuse.H0_H0 ;  /* 0x20000031fff37230 */ /* 0x100fe40000004100 */
[----:B------:R-:W-:Y:S02]  /*1580*/  HADD2.F32 R241, -RZ, R49.H1_H1 ;  /* 0x30000031fff17230 */ /* 0x000fe40000004100 */
[--C-:B------:R-:W-:Y:S02]  /*1590*/  HADD2.F32 R239, -RZ, R50.reuse.H0_H0 ;  /* 0x20000032ffef7230 */ /* 0x100fe40000004100 */
[----:B------:R-:W-:Y:S02]  /*15a0*/  HADD2.F32 R237, -RZ, R50.H1_H1 ;  /* 0x30000032ffed7230 */ /* 0x000fe40000004100 */
[--C-:B------:R-:W-:Y:S02]  /*15b0*/  HADD2.F32 R235, -RZ, R51.reuse.H0_H0 ;  /* 0x20000033ffeb7230 */ /* 0x100fe40000004100 */
[----:B------:R-:W-:-:S02]  /*15c0*/  HADD2.F32 R233, -RZ, R51.H1_H1 ;  /* 0x30000033ffe97230 */ /* 0x000fc40000004100 */
        /* <DEDUP_REMOVED lines=25> */
[----:B------:R-:W-:Y:S02]  /*1760*/  HADD2.F32 R167, -RZ, R167.H1_H1 ;  /* 0x300000a7ffa77230 */ /* 0x000fe40000004100 */
[----:B------:R-:W-:Y:S02]  /*1770*/  HADD2.F32 R151, -RZ, R151.H1_H1 ;  /* 0x30000097ff977230 */ /* 0x000fe40000004100 */
[----:B------:R-:W-:Y:S02]  /*1780*/  HADD2.F32 R11, -RZ, R11.H1_H1 ;  /* 0x3000000bff0b7230 */ /* 0x000fe40000004100 */
[----:B------:R-:W-:Y:S02]  /*1790*/  HADD2.F32 R19, -RZ, R19.H1_H1 ;  /* 0x30000013ff137230 */ /* 0x000fe40000004100 */
[----:B------:R-:W-:-:S02]  /*17a0*/  HADD2.F32 R27, -RZ, R27.H1_H1 ;  /* 0x3000001bff1b7230 */ /* 0x000fc40000004100 */
[----:B------:R-:W-:-:S07]  /*17b0*/  HADD2.F32 R35, -RZ, R35.H1_H1 ;  /* 0x30000023ff237230 */ /* 0x000fce0000004100 */
.L_x_7915:
        /* <DEDUP_REMOVED lines=31> */
.L_x_7557:
[----:B-----5:R-:W-:-:S05]  /*19b0*/  HADD2.F32 R48, -RZ, R64.H0_H0 ;  /* 0x20000040ff307230 */ /* 0x020fca0000004100 */
[----:B------:R-:W-:Y:S01]  /*19c0*/  FADD.FTZ R38, R48, R38 ;  /* 0x0000002630267221 */ /* 0x000fe20000010000 */
[----:B------:R-:W-:Y:S06]  /*19d0*/  BRA `(.L_x_7558) ;  /* 0x0000000000107947 */ /* 0x000fec0003800000 */
.L_x_7556:
[----:B-----5:R-:W-:-:S05]  /*19e0*/  HADD2.F32 R48, -RZ, R68.H0_H0 ;  /* 0x20000044ff307230 */ /* 0x020fca0000004100 */
[----:B------:R-:W-:Y:S01]  /*19f0*/  FADD.FTZ R38, R48, R38 ;  /* 0x0000002630267221 */ /* 0x000fe20000010000 */
[----:B------:R-:W-:-:S05]  /*1a00*/  @P2 HADD2.F32 R48, -RZ, R64.H0_H0 ;  /* 0x20000040ff302230 */ /* 0x000fca0000004100 */
[----:B------:R-:W-:-:S07]  /*1a10*/  @P2 FADD.FTZ R38, R48, R38 ;  /* 0x0000002630262221 */ /* 0x000fce0000010000 */
.L_x_7558:
[----:B------:R-:W-:-:S04]  /*1a20*/  F2FP.F16.F32.PACK_AB R48, RZ, R38 ;  /* 0x00000026ff30723e */ /* 0x000fc800000000ff */
[----:B------:R-:W-:-:S07]  /*1a30*/  PRMT R60, R48, 0x7610, R60 ;  /* 0x00007610303c7816 */ /* 0x000fce000000003c */
.L_x_7559:
[----:B------:R-:W-:Y:S01]  /*1a40*/  HADD2.F32 R48, -RZ, R72.H1_H1 ;  /* 0x30000048ff307230 */ /* 0x000fe20000004100 */
[----:B------:R-:W-:Y:S06]  /*1a50*/  @P3 BRA `(.L_x_7560) ;  /* 0x0000000000203947 */ /* 0x000fec0003800000 */
[----:B------:R-:W-:-:S04]  /*1a60*/  ISETP.NE.U32.AND P4, PT, RZ, UR12, PT ;  /* 0x0000000cff007c0c */ /* 0x000fc8000bf85070 */
[----:B------:R-:W-:-:S13]  /*1a70*/  ISETP.NE.AND.EX P4, PT, RZ, UR13, PT, P4 ;  /* 0x0000000dff007c0c */ /* 0x000fda000bf85340 */
[----:B------:R-:W-:Y:S05]  /*1a80*/  @P4 BRA `(.L_x_7561) ;  /* 0x0000000000084947 */ /* 0x000fea0003800000 */
[----:B------:R-:W-:Y:S05]  /*1a90*/  @P0 BRA `(.L_x_7562) ;  /* 0x0000000000200947 */ /* 0x000fea0003800000 */
[----:B------:R-:W-:Y:S05]  /*1aa0*/  BRA `(.L_x_7563) ;  /* 0x0000000000247947 */ /* 0x000fea0003800000 */
.L_x_7561:
[----:B-----5:R-:W-:-:S05]  /*1ab0*/  HADD2.F32 R49, -RZ, R64.H1_H1 ;  /* 0x30000040ff317230 */ /* 0x020fca0000004100 */
[----:B------:R-:W-:Y:S01]  /*1ac0*/  FADD.FTZ R48, R49, R48 ;  /* 0x0000003031307221 */ /* 0x000fe20000010000 */
[----:B------:R-:W-:Y:S06]  /*1ad0*/  BRA `(.L_x_7562) ;  /* 0x0000000000107947 */ /* 0x000fec0003800000 */
.L_x_7560:
[----:B-----5:R-:W-:-:S05]  /*1ae0*/  HADD2.F32 R49, -RZ, R68.H1_H1 ;  /* 0x30000044ff317230 */ /* 0x020fca0000004100 */
[----:B------:R-:W-:Y:S01]  /*1af0*/  FADD.FTZ R48, R49, R48 ;  /* 0x0000003031307221 */ /* 0x000fe20000010000 */
[----:B------:R-:W-:-:S05]  /*1b00*/  @P2 HADD2.F32 R49, -RZ, R64.H1_H1 ;  /* 0x30000040ff312230 */ /* 0x000fca0000004100 */
[----:B------:R-:W-:-:S07]  /*1b10*/  @P2 FADD.FTZ R48, R49, R48 ;  /* 0x0000003031302221 */ /* 0x000fce0000010000 */
.L_x_7562:
[----:B------:R-:W-:-:S04]  /*1b20*/  F2FP.F16.F32.PACK_AB R49, RZ, R48 ;  /* 0x00000030ff31723e */ /* 0x000fc800000000ff */
[----:B------:R-:W-:-:S07]  /*1b30*/  PRMT R60, R60, 0x5410, R49 ;  /* 0x000054103c3c7816 */ /* 0x000fce0000000031 */
.L_x_7563:
[----:B------:R-:W-:Y:S01]  /*1b40*/  HADD2.F32 R49, -RZ, R73.H0_H0 ;  /* 0x20000049ff317230 */ /* 0x000fe20000004100 */
[----:B------:R-:W-:Y:S06]  /*1b50*/  @P3 BRA `(.L_x_7564) ;  /* 0x0000000000203947 */ /* 0x000fec0003800000 */
[----:B------:R-:W-:-:S04]  /*1b60*/  ISETP.NE.U32.AND P4, PT, RZ, UR12, PT ;  /* 0x0000000cff007c0c */ /* 0x000fc8000bf85070 */
[----:B------:R-:W-:-:S13]  /*1b70*/  ISETP.NE.AND.EX P4, PT, RZ, UR13, PT, P4 ;  /* 0x0000000dff007c0c */ /* 0x000fda000bf85340 */
[----:B------:R-:W-:Y:S05]  /*1b80*/  @P4 BRA `(.L_x_7565) ;  /* 0x0000000000084947 */ /* 0x000fea0003800000 */
[----:B------:R-:W-:Y:S05]  /*1b90*/  @P0 BRA `(.L_x_7566) ;  /* 0x0000000000200947 */ /* 0x000fea0003800000 */
[----:B------:R-:W-:Y:S05]  /*1ba0*/  BRA `(.L_x_7567) ;  /* 0x0000000000247947 */ /* 0x000fea0003800000 */
.L_x_7565:
[----:B-----5:R-:W-:-:S05]  /*1bb0*/  HADD2.F32 R72, -RZ, R65.H0_H0 ;  /* 0x20000041ff487230 */ /* 0x020fca0000004100 */
[----:B------:R-:W-:Y:S01]  /*1bc0*/  FADD.FTZ R49, R72, R49 ;  /* 0x0000003148317221 */ /* 0x000fe20000010000 */
[----:B------:R-:W-:Y:S06]  /*1bd0*/  BRA `(.L_x_7566) ;  /* 0x0000000000107947 */ /* 0x000fec0003800000 */
.L_x_7564:
[----:B-----5:R-:W-:-:S05]  /*1be0*/  HADD2.F32 R72, -RZ, R69.H0_H0 ;  /* 0x20000045ff487230 */ /* 0x020fca0000004100 */
[----:B------:R-:W-:Y:S01]  /*1bf0*/  FADD.FTZ R49, R72, R49 ;  /* 0x0000003148317221 */ /* 0x000fe20000010000 */
[----:B------:R-:W-:-:S05]  /*1c00*/  @P2 HADD2.F32 R72, -RZ, R65.H0_H0 ;  /* 0x20000041ff482230 */ /* 0x000fca0000004100 */
[----:B------:R-:W-:-:S07]  /*1c10*/  @P2 FADD.FTZ R49, R72, R49 ;  /* 0x0000003148312221 */ /* 0x000fce0000010000 */
.L_x_7566:
[----:B------:R-:W-:-:S04]  /*1c20*/  F2FP.F16.F32.PACK_AB R72, RZ, R49 ;  /* 0x00000031ff48723e */ /* 0x000fc800000000ff */
[----:B------:R-:W-:-:S07]  /*1c30*/  PRMT R61, R72, 0x7610, R61 ;  /* 0x00007610483d7816 */ /* 0x000fce000000003d */
.L_x_7567:
[----:B------:R-:W-:Y:S01]  /*1c40*/  HADD2.F32 R84, -RZ, R73.H1_H1 ;  /* 0x30000049ff547230 */ /* 0x000fe20000004100 */
[----:B------:R-:W-:Y:S06]  /*1c50*/  @P3 BRA `(.L_x_7568) ;  /* 0x0000000000203947 */ /* 0x000fec0003800000 */
[----:B------:R-:W-:-:S04]  /*1c60*/  ISETP.NE.U32.AND P4, PT, RZ, UR12, PT ;  /* 0x0000000cff007c0c */ /* 0x000fc8000bf85070 */
[----:B------:R-:W-:-:S13]  /*1c70*/  ISETP.NE.AND.EX P4, PT, RZ, UR13, PT, P4 ;  /* 0x0000000dff007c0c */ /* 0x000fda000bf85340 */
[----:B------:R-:W-:Y:S05]  /*1c80*/  @P4 BRA `(.L_x_7569) ;  /* 0x0000000000084947 */ /* 0x000fea0003800000 */
[----:B------:R-:W-:Y:S05]  /*1c90*/  @P0 BRA `(.L_x_7570) ;  /* 0x0000000000200947 */ /* 0x000fea0003800000 */
[----:B------:R-:W-:Y:S05]  /*1ca0*/  BRA `(.L_x_7571) ;  /* 0x0000000000247947 */ /* 0x000fea0003800000 */
.L_x_7569:
[----:B-----5:R-:W-:-:S05]  /*1cb0*/  HADD2.F32 R72, -RZ, R65.H1_H1 ;  /* 0x30000041ff487230 */ /* 0x020fca0000004100 */
[----:B------:R-:W-:Y:S01]  /*1cc0*/  FADD.FTZ R84, R72, R84 ;  /* 0x0000005448547221 */ /* 0x000fe20000010000 */
[----:B------:R-:W-:Y:S06]  /*1cd0*/  BRA `(.L_x_7570) ;  /* 0x0000000000107947 */ /* 0x000fec0003800000 */
.L_x_7568:
[----:B-----5:R-:W-:-:S05]  /*1ce0*/  HADD2.F32 R72, -RZ, R69.H1_H1 ;  /* 0x30000045ff487230 */ /* 0x020fca0000004100 */
[----:B------:R-:W-:Y:S01]  /*1cf0*/  FADD.FTZ R84, R72, R84 ;  /* 0x0000005448547221 */ /* 0x000fe20000010000 */
[----:B------:R-:W-:-:S05]  /*1d00*/  @P2 HADD2.F32 R72, -RZ, R65.H1_H1 ;  /* 0x30000041ff482230 */ /* 0x000fca0000004100 */
[----:B------:R-:W-:-:S07]  /*1d10*/  @P2 FADD.FTZ R84, R72, R84 ;  /* 0x0000005448542221 */ /* 0x000fce0000010000 */
.L_x_7570:
[----:B------:R-:W-:-:S04]  /*1d20*/  F2FP.F16.F32.PACK_AB R72, RZ, R84 ;  /* 0x00000054ff48723e */ /* 0x000fc800000000ff */
[----:B------:R-:W-:-:S07]  /*1d30*/  PRMT R61, R61, 0x5410, R72 ;  /* 0x000054103d3d7816 */ /* 0x000fce0000000048 */
.L_x_7571:
[----:B------:R-:W-:Y:S01]  /*1d40*/  HADD2.F32 R85, -RZ, R74.H0_H0 ;  /* 0x2000004aff557230 */ /* 0x000fe20000004100 */
[----:B------:R-:W-:Y:S06]  /*1d50*/  @P3 BRA `(.L_x_7572) ;  /* 0x0000000000203947 */ /* 0x000fec0003800000 */
[----:B------:R-:W-:-:S04]  /*1d60*/  ISETP.NE.U32.AND P4, PT, RZ, UR12, PT ;  /* 0x0000000cff007c0c */ /* 0x000fc8000bf85070 */
[----:B------:R-:W-:-:S13]  /*1d70*/  ISETP.NE.AND.EX P4, PT, RZ, UR13, PT, P4 ;  /* 0x0000000dff007c0c */ /* 0x000fda000bf85340 */
[----:B------:R-:W-:Y:S05]  /*1d80*/  @P4 BRA `(.L_x_7573) ;  /* 0x0000000000084947 */ /* 0x000fea0003800000 */
[----:B------:R-:W-:Y:S05]  /*1d90*/  @P0 BRA `(.L_x_7574) ;  /* 0x0000000000200947 */ /* 0x000fea0003800000 */
[----:B------:R-:W-:Y:S05]  /*1da0*/  BRA `(.L_x_7575) ;  /* 0x0000000000247947 */ /* 0x000fea0003800000 */
.L_x_7573:
[----:B-----5:R-:W-:-:S05]  /*1db0*/  HADD2.F32 R72, -RZ, R66.H0_H0 ;  /* 0x20000042ff487230 */ /* 0x020fca0000004100 */
[----:B------:R-:W-:Y:S01]  /*1dc0*/  FADD.FTZ R85, R72, R85 ;  /* 0x0000005548557221 */ /* 0x000fe20000010000 */
[----:B------:R-:W-:Y:S06]  /*1dd0*/  BRA `(.L_x_7574) ;  /* 0x0000000000107947 */ /* 0x000fec0003800000 */
.L_x_7572:
[----:B-----5:R-:W-:-:S05]  /*1de0*/  HADD2.F32 R72, -RZ, R70.H0_H0 ;  /* 0x20000046ff487230 */ /* 0x020fca0000004100 */
[----:B------:R-:W-:Y:S01]  /*1df0*/  FADD.FTZ R85, R72, R85 ;  /* 0x0000005548557221 */ /* 0x000fe20000010000 */
[----:B------:R-:W-:-:S05]  /*1e00*/  @P2 HADD2.F32 R72, -RZ, R66.H0_H0 ;  /* 0x20000042ff482230 */ /* 0x000fca0000004100 */
[----:B------:R-:W-:-:S07]  /*1e10*/  @P2 FADD.FTZ R85, R72, R85 ;  /* 0x0000005548552221 */ /* 0x000fce0000010000 */
.L_x_7574:
[----:B------:R-:W-:-:S04]  /*1e20*/  F2FP.F16.F32.PACK_AB R72, RZ, R85 ;  /* 0x00000055ff48723e */ /* 0x000fc800000000ff */
[----:B------:R-:W-:-:S07]  /*1e30*/  PRMT R62, R72, 0x7610, R62 ;  /* 0x00007610483e7816 */ /* 0x000fce000000003e */
.L_x_7575:
[----:B------:R-:W-:Y:S01]  /*1e40*/  HADD2.F32 R104, -RZ, R74.H1_H1 ;  /* 0x3000004aff687230 */ /* 0x000fe20000004100 */
[----:B------:R-:W-:Y:S06]  /*1e50*/  @P3 BRA `(.L_x_7576) ;  /* 0x0000000000203947 */ /* 0x000fec0003800000 */
[----:B------:R-:W-:-:S04]  /*1e60*/  ISETP.NE.U32.AND P4, PT, RZ, UR12, PT ;  /* 0x0000000cff007c0c */ /* 0x000fc8000bf85070 */
[----:B------:R-:W-:-:S13]  /*1e70*/  ISETP.NE.AND.EX P4, PT, RZ, UR13, PT, P4 ;  /* 0x0000000dff007c0c */ /* 0x000fda000bf85340 */
[----:B------:R-:W-:Y:S05]  /*1e80*/  @P4 BRA `(.L_x_7577) ;  /* 0x0000000000084947 */ /* 0x000fea0003800000 */
[----:B------:R-:W-:Y:S05]  /*1e90*/  @P0 BRA `(.L_x_7578) ;  /* 0x0000000000200947 */ /* 0x000fea0003800000 */
[----:B------:R-:W-:Y:S05]  /*1ea0*/  BRA `(.L_x_7579) ;  /* 0x0000000000247947 */ /* 0x000fea0003800000 */
.L_x_7577:
[----:B-----5:R-:W-:-:S05]  /*1eb0*/  HADD2.F32 R72, -RZ, R66.H1_H1 ;  /* 0x30000042ff487230 */ /* 0x020fca0000004100 */
[----:B------:R-:W-:Y:S01]  /*1ec0*/  FADD.FTZ R104, R72, R104 ;  /* 0x0000006848687221 */ /* 0x000fe20000010000 */
[----:B------:R-:W-:Y:S06]  /*1ed0*/  BRA `(.L_x_7578) ;  /* 0x0000000000107947 */ /* 0x000fec0003800000 */
.L_x_7576:
[----:B-----5:R-:W-:-:S05]  /*1ee0*/  HADD2.F32 R72, -RZ, R70.H1_H1 ;  /* 0x30000046ff487230 */ /* 0x020fca0000004100 */
[----:B------:R-:W-:Y:S01]  /*1ef0*/  FADD.FTZ R104, R72, R104 ;  /* 0x0000006848687221 */ /* 0x000fe20000010000 */
[----:B------:R-:W-:-:S05]  /*1f00*/  @P2 HADD2.F32 R72, -RZ, R66.H1_H1 ;  /* 0x30000042ff482230 */ /* 0x000fca0000004100 */
[----:B------:R-:W-:-:S07]  /*1f10*/  @P2 FADD.FTZ R104, R72, R104 ;  /* 0x0000006848682221 */ /* 0x000fce0000010000 */
.L_x_7578:
[----:B------:R-:W-:-:S04]  /*1f20*/  F2FP.F16.F32.PACK_AB R72, RZ, R104 ;  /* 0x00000068ff48723e */ /* 0x000fc800000000ff */
[----:B------:R-:W-:-:S07]  /*1f30*/  PRMT R62, R62, 0x5410, R72 ;  /* 0x000054103e3e7816 */ /* 0x000fce0000000048 */
.L_x_7579:
[----:B------:R-:W-:Y:S01]  /*1f40*/  HADD2.F32 R105, -RZ, R75.H0_H0 ;  /* 0x2000004bff697230 */ /* 0x000fe20000004100 */
[----:B------:R-:W-:Y:S06]  /*1f50*/  @P3 BRA `(.L_x_7580) ;  /* 0x0000000000203947 */ /* 0x000fec0003800000 */
[----:B------:R-:W-:-:S04]  /*1f60*/  ISETP.NE.U32.AND P4, PT, RZ, UR12, PT ;  /* 0x0000000cff007c0c */ /* 0x000fc8000bf85070 */
[----:B------:R-:W-:-:S13]  /*1f70*/  ISETP.NE.AND.EX P4, PT, RZ, UR13, PT, P4 ;  /* 0x0000000dff007c0c */ /* 0x000fda000bf85340 */
[----:B------:R-:W-:Y:S05]  /*1f80*/  @P4 BRA `(.L_x_7581) ;  /* 0x0000000000084947 */ /* 0x000fea0003800000 */
[----:B------:R-:W-:Y:S05]  /*1f90*/  @P0 BRA `(.L_x_7582) ;  /* 0x0000000000200947 */ /* 0x000fea0003800000 */
[----:B------:R-:W-:Y:S05]  /*1fa0*/  BRA `(.L_x_7583) ;  /* 0x0000000000247947 */ /* 0x000fea0003800000 */
.L_x_7581:
[----:B-----5:R-:W-:-:S05]  /*1fb0*/  HADD2.F32 R72, -RZ, R67.H0_H0 ;  /* 0x20000043ff487230 */ /* 0x020fca0000004100 */
[----:B------:R-:W-:Y:S01]  /*1fc0*/  FADD.FTZ R105, R72, R105 ;  /* 0x0000006948697221 */ /* 0x000fe20000010000 */
[----:B------:R-:W-:Y:S06]  /*1fd0*/  BRA `(.L_x_7582) ;  /* 0x0000000000107947 */ /* 0x000fec0003800000 */
.L_x_7580:
[----:B-----5:R-:W-:-:S05]  /*1fe0*/  HADD2.F32 R72, -RZ, R71.H0_H0 ;  /* 0x20000047ff487230 */ /* 0x020fca0000004100 */
[----:B------:R-:W-:Y:S01]  /*1ff0*/  FADD.FTZ R105, R72, R105 ;  /* 0x0000006948697221 */ /* 0x000fe20000010000 */
[----:B------:R-:W-:-:S05]  /*2000*/  @P2 HADD2.F32 R72, -RZ, R67.H0_H0 ;  /* 0x20000043ff482230 */ /* 0x000fca0000004100 */
[----:B------:R-:W-:-:S07]  /*2010*/  @P2 FADD.FTZ R105, R72, R105 ;  /* 0x0000006948692221 */ /* 0x000fce0000010000 */
.L_x_7582:
[----:B------:R-:W-:-:S04]  /*2020*/  F2FP.F16.F32.PACK_AB R72, RZ, R105 ;  /* 0x00000069ff48723e */ /* 0x000fc800000000ff */
[----:B------:R-:W-:-:S07]  /*2030*/  PRMT R63, R72, 0x7610, R63 ;  /* 0x00007610483f7816 */ /* 0x000fce000000003f */
.L_x_7583:
[----:B------:R-:W-:Y:S01]  /*2040*/  HADD2.F32 R125, -RZ, R75.H1_H1 ;  /* 0x3000004bff7d7230 */ /* 0x000fe20000004100 */
[----:B------:R-:W-:Y:S06]  /*2050*/  @P3 BRA `(.L_x_7584) ;  /* 0x0000000000203947 */ /* 0x000fec0003800000 */
[----:B------:R-:W-:-:S04]  /*2060*/  ISETP.NE.U32.AND P2, PT, RZ, UR12, PT ;  /* 0x0000000cff007c0c */ /* 0x000fc8000bf45070 */
[----:B------:R-:W-:-:S13]  /*2070*/  ISETP.NE.AND.EX P2, PT, RZ, UR13, PT, P2 ;  /* 0x0000000dff007c0c */ /* 0x000fda000bf45320 */
[----:B------:R-:W-:Y:S05]  /*2080*/  @P2 BRA `(.L_x_7585) ;  /* 0x0000000000082947 */ /* 0x000fea0003800000 */
[----:B------:R-:W-:Y:S05]  /*2090*/  @P0 BRA `(.L_x_7586) ;  /* 0x0000000000200947 */ /* 0x000fea0003800000 */
[----:B------:R-:W-:Y:S05]  /*20a0*/  BRA `(.L_x_7587) ;  /* 0x0000000000247947 */ /* 0x000fea0003800000 */
.L_x_7585:
[----:B-----5:R-:W-:-:S05]  /*20b0*/  HADD2.F32 R72, -RZ, R67.H1_H1 ;  /* 0x30000043ff487230 */ /* 0x020fca0000004100 */
[----:B------:R-:W-:Y:S01]  /*20c0*/  FADD.FTZ R125, R72, R125 ;  /* 0x0000007d487d7221 */ /* 0x000fe20000010000 */
[----:B------:R-:W-:Y:S06]  /*20d0*/  BRA `(.L_x_7586) ;  /* 0x0000000000107947 */ /* 0x000fec0003800000 */
.L_x_7584:
[----:B-----5:R-:W-:-:S05]  /*20e0*/  HADD2.F32 R72, -RZ, R71.H1_H1 ;  /* 0x30000047ff487230 */ /* 0x020fca0000004100 */
[----:B------:R-:W-:Y:S01]  /*20f0*/  FADD.FTZ R125, R72, R125 ;  /* 0x0000007d487d7221 */ /* 0x000fe20000010000 */
[----:B------:R-:W-:-:S05]  /*2100*/  @P2 HADD2.F32 R72, -RZ, R67.H1_H1 ;  /* 0x30000043ff482230 */ /* 0x000fca0000004100 */
[----:B------:R-:W-:-:S07]  /*2110*/  @P2 FADD.FTZ R125, R72, R125 ;  /* 0x0000007d487d2221 */ /* 0x000fce0000010000 */
.L_x_7586:
[----:B------:R-:W-:-:S04]  /*2120*/  F2FP.F16.F32.PACK_AB R72, RZ, R125 ;  /* 0x0000007dff48723e */ /* 0x000fc800000000ff */
[----:B------:R-:W-:-:S07]  /*2130*/  PRMT R63, R63, 0x5410, R72 ;  /* 0x000054103f3f7816 */ /* 0x000fce0000000048 */
.L_x_7587:
[----:B------:R-:W0:Y:S01]  /*2140*/  @P0 LDC.64 R72, c[0x0][0x238] ;  /* 0x00008e00ff480b82 */ /* 0x000e220000000a00 */
[C---:B------:R-:W-:Y:S02]  /*2150*/  IADD3 R134, R37.reuse, 0x20, RZ ;  /* 0x0000002025867810 */ /* 0x040fe40007ffe0ff */
[----:B0-----:R-:W-:-:S04]  /*2160*/  @P0 LEA R72, P2, R37, R72, 0x4 ;  /* 0x0000004825480211 */ /* 0x001fc800078420ff */
[----:B------:R-:W-:-:S05]  /*2170*/  @P0 LEA.HI.X R73, R37, R73, RZ, 0x4, P2 ;  /* 0x0000004925490211 */ /* 0x000fca00010f24ff */
[----:B------:R0:W-:Y:S04]  /*2180*/  @P0 STG.E.128 desc[UR4][R72.64], R60 ;  /* 0x0000003c48000986 */ /* 0x0001e8000c101d04 */
.L_x_7555:
[----:B------:R-:W-:Y:S05]  /*2190*/  BSYNC B0 ;  /* 0x0000000000007941 */ /* 0x000fea0003800000 */
.L_x_7554:
        /* <DEDUP_REMOVED lines=25> */
.L_x_7591:
[----:B-----5:R-:W-:-:S05]  /*2330*/  HADD2.F32 R50, -RZ, R64.H0_H0 ;  /* 0x20000040ff327230 */ /* 0x020fca0000004100 */
[----:B------:R-:W-:Y:S01]  /*2340*/  FADD.FTZ R39, R50, R39 ;  /* 0x0000002732277221 */ /* 0x000fe20000010000 */
[----:B------:R-:W-:Y:S06]  /*2350*/  BRA `(.L_x_7592) ;  /* 0x0000000000107947 */ /* 0x000fec0003800000 */
.L_x_7590:
[----:B-----5:R-:W-:-:S05]  /*2360*/  HADD2.F32 R50, -RZ, R68.H0_H0 ;  /* 0x20000044ff327230 */ /* 0x020fca0000004100 */
[----:B------:R-:W-:Y:S01]  /*2370*/  FADD.FTZ R39, R50, R39 ;  /* 0x0000002732277221 */ /* 0x000fe20000010000 */
[----:B------:R-:W-:-:S05]  /*2380*/  @P2 HADD2.F32 R50, -RZ, R64.H0_H0 ;  /* 0x20000040ff322230 */ /* 0x000fca0000004100 */
[----:B------:R-:W-:-:S07]  /*2390*/  @P2 FADD.FTZ R39, R50, R39 ;  /* 0x0000002732272221 */ /* 0x000fce0000010000 */
.L_x_7592:
[----:B------:R-:W-:-:S04]  /*23a0*/  F2FP.F16.F32.PACK_AB R50, RZ, R39 ;  /* 0x00000027ff32723e */ /* 0x000fc800000000ff */
[----:B------:R-:W-:-:S07]  /*23b0*/  PRMT R60, R50, 0x7610, R60 ;  /* 0x00007610323c7816 */ /* 0x000fce000000003c */
.L_x_7593:
[----:B------:R-:W-:Y:S01]  /*23c0*/  HADD2.F32 R50, -RZ, R72.H1_H1 ;  /* 0x30000048ff327230 */ /* 0x000fe20000004100 */
[----:B------:R-:W-:Y:S06]  /*23d0*/  @P3 BRA `(.L_x_7594) ;  /* 0x0000000000203947 */ /* 0x000fec0003800000 */
[----:B------:R-:W-:-:S04]  /*23e0*/  ISETP.NE.U32.AND P4, PT, RZ, UR12, PT ;  /* 0x0000000cff007c0c */ /* 0x000fc8000bf85070 */
[----:B------:R-:W-:-:S13]  /*23f0*/  ISETP.NE.AND.EX P4, PT, RZ, UR13, PT, P4 ;  /* 0x0000000dff007c0c */ /* 0x000fda000bf85340 */
[----:B------:R-:W-:Y:S05]  /*2400*/  @P4 BRA `(.L_x_7595) ;  /* 0x0000000000084947 */ /* 0x000fea0003800000 */
[----:B------:R-:W-:Y:S05]  /*2410*/  @P0 BRA `(.L_x_7596) ;  /* 0x0000000000200947 */ /* 0x000fea0003800000 */
[----:B------:R-:W-:Y:S05]  /*2420*/  BRA `(.L_x_7597) ;  /* 0x0000000000247947 */ /* 0x000fea0003800000 */
.L_x_7595:
[----:B-----5:R-:W-:-:S05]  /*2430*/  HADD2.F32 R51, -RZ, R64.H1_H1 ;  /* 0x30000040ff337230 */ /* 0x020fca0000004100 */
[----:B------:R-:W-:Y:S01]  /*2440*/  FADD.FTZ R50, R51, R50 ;  /* 0x0000003233327221 */ /* 0x000fe20000010000 */
[----:B------:R-:W-:Y:S06]  /*2450*/  BRA `(.L_x_7596) ;  /* 0x0000000000107947 */ /* 0x000fec0003800000 */
.L_x_7594:
[----:B-----5:R-:W-:-:S05]  /*2460*/  HADD2.F32 R51, -RZ, R68.H1_H1 ;  /* 0x30000044ff337230 */ /* 0x020fca0000004100 */
[----:B------:R-:W-:Y:S01]  /*2470*/  FADD.FTZ R50, R51, R50 ;  /* 0x0000003233327221 */ /* 0x000fe20000010000 */
[----:B------:R-:W-:-:S05]  /*2480*/  @P2 HADD2.F32 R51, -RZ, R64.H1_H1 ;  /* 0x30000040ff332230 */ /* 0x000fca0000004100 */
[----:B------:R-:W-:-:S07]  /*2490*/  @P2 FADD.FTZ R50, R51, R50 ;  /* 0x0000003233322221 */ /* 0x000fce0000010000 */
.L_x_7596:
[----:B------:R-:W-:-:S04]  /*24a0*/  F2FP.F16.F32.PACK_AB R51, RZ, R50 ;  /* 0x00000032ff33723e */ /* 0x000fc800000000ff */
[----:B------:R-:W-:-:S07]  /*24b0*/  PRMT R60, R60, 0x5410, R51 ;  /* 0x000054103c3c7816 */ /* 0x000fce0000000033 */
.L_x_7597:
[----:B------:R-:W-:Y:S01]  /*24c0*/  HADD2.F32 R51, -RZ, R73.H0_H0 ;  /* 0x20000049ff337230 */ /* 0x000fe20000004100 */
[----:B------:R-:W-:Y:S06]  /*24d0*/  @P3 BRA `(.L_x_7598) ;  /* 0x0000000000203947 */ /* 0x000fec0003800000 */
[----:B------:R-:W-:-:S04]  /*24e0*/  ISETP.NE.U32.AND P4, PT, RZ, UR12, PT ;  /* 0x0000000cff007c0c */ /* 0x000fc8000bf85070 */
[----:B------:R-:W-:-:S13]  /*24f0*/  ISETP.NE.AND.EX P4, PT, RZ, UR13, PT, P4 ;  /* 0x0000000dff007c0c */ /* 0x000fda000bf85340 */
[----:B------:R-:W-:Y:S05]  /*2500*/  @P4 BRA `(.L_x_7599) ;  /* 0x0000000000084947 */ /* 0x000fea0003800000 */
[----:B------:R-:W-:Y:S05]  /*2510*/  @P0 BRA `(.L_x_7600) ;  /* 0x0000000000200947 */ /* 0x000fea0003800000 */
[----:B------:R-:W-:Y:S05]  /*2520*/  BRA `(.L_x_7601) ;  /* 0x0000000000247947 */ /* 0x000fea0003800000 */
.L_x_7599:
[----:B-----5:R-:W-:-:S05]  /*2530*/  HADD2.F32 R72, -RZ, R65.H0_H0 ;  /* 0x20000041ff487230 */ /* 0x020fca0000004100 */
[----:B------:R-:W-:Y:S01]  /*2540*/  FADD.FTZ R51, R72, R51 ;  /* 0x0000003348337221 */ /* 0x000fe20000010000 */
[----:B------:R-:W-:Y:S06]  /*2550*/  BRA `(.L_x_7600) ;  /* 0x0000000000107947 */ /* 0x000fec0003800000 */
.L_x_7598:
[----:B-----5:R-:W-:-:S05]  /*2560*/  HADD2.F32 R72, -RZ, R69.H0_H0 ;  /* 0x20000045ff487230 */ /* 0x020fca0000004100 */
[----:B------:R-:W-:Y:S01]  /*2570*/  FADD.FTZ R51, R72, R51 ;  /* 0x0000003348337221 */ /* 0x000fe20000010000 */
[----:B------:R-:W-:-:S05]  /*2580*/  @P2 HADD2.F32 R72, -RZ, R65.H0_H0 ;  /* 0x20000041ff482230 */ /* 0x000fca0000004100 */
[----:B------:R-:W-:-:S07]  /*2590*/  @P2 FADD.FTZ R51, R72, R51 ;  /* 0x0000003348332221 */ /* 0x000fce0000010000 */
.L_x_7600:
[----:B------:R-:W-:-:S04]  /*25a0*/  F2FP.F16.F32.PACK_AB R72, RZ, R51 ;  /* 0x00000033ff48723e */ /* 0x000fc800000000ff */
[----:B------:R-:W-:-:S07]  /*25b0*/  PRMT R61, R72, 0x7610, R61 ;  /* 0x00007610483d7816 */ /* 0x000fce000000003d */
.L_x_7601:
[----:B------:R-:W-:Y:S01]  /*25c0*/  HADD2.F32 R86, -RZ, R73.H1_H1 ;  /* 0x30000049ff567230 */ /* 0x000fe20000004100 */
[----:B------:R-:W-:Y:S06]  /*25d0*/  @P3 BRA `(.L_x_7602) ;  /* 0x0000000000203947 */ /* 0x000fec0003800000 */
[----:B------:R-:W-:-:S04]  /*25e0*/  ISETP.NE.U32.AND P4, PT, RZ, UR12, PT ;  /* 0x0000000cff007c0c */ /* 0x000fc8000bf85070 */
[----:B------:R-:W-:-:S13]  /*25f0*/  ISETP.NE.AND.EX P4, PT, RZ, UR13, PT, P4 ;  /* 0x0000000dff007c0c */ /* 0x000fda000bf85340 */
[----:B------:R-:W-:Y:S05]  /*2600*/  @P4 BRA `(.L_x_7603) ;  /* 0x0000000000084947 */ /* 0x000fea0003800000 */
[----:B------:R-:W-:Y:S05]  /*2610*/  @P0 BRA `(.L_x_7604) ;  /* 0x0000000000200947 */ /* 0x000fea0003800000 */
[----:B------:R-:W-:Y:S05]  /*2620*/  BRA `(.L_x_7605) ;  /* 0x0000000000247947 */ /* 0x000fea0003800000 */
.L_x_7603:
[----:B-----5:R-:W-:-:S05]  /*2630*/  HADD2.F32 R72, -RZ, R65.H1_H1 ;  /* 0x30000041ff487230 */ /* 0x020fca0000004100 */
[----:B------:R-:W-:Y:S01]  /*2640*/  FADD.FTZ R86, R72, R86 ;  /* 0x0000005648567221 */ /* 0x000fe20000010000 */
[----:B------:R-:W-:Y:S06]  /*2650*/  BRA `(.L_x_7604) ;  /* 0x0000000000107947 */ /* 0x000fec0003800000 */
.L_x_7602:
[----:B-----5:R-:W-:-:S05]  /*2660*/  HADD2.F32 R72, -RZ, R69.H1_H1 ;  /* 0x30000045ff487230 */ /* 0x020fca0000004100 */
[----:B------:R-:W-:Y:S01]  /*2670*/  FADD.FTZ R86, R72, R86 ;  /* 0x0000005648567221 */ /* 0x000fe20000010000 */
[----:B------:R-:W-:-:S05]  /*2680*/  @P2 HADD2.F32 R72, -RZ, R65.H1_H1 ;  /* 0x30000041ff482230 */ /* 0x000fca0000004100 */
[----:B------:R-:W-:-:S07]  /*2690*/  @P2 FADD.FTZ R86, R72, R86 ;  /* 0x0000005648562221 */ /* 0x000fce0000010000 */
.L_x_7604:
[----:B------:R-:W-:-:S04]  /*26a0*/  F2FP.F16.F32.PACK_AB R72, RZ, R86 ;  /* 0x00000056ff48723e */ /* 0x000fc800000000ff */
[----:B------:R-:W-:-:S07]  /*26b0*/  PRMT R61, R61, 0x5410, R72 ;  /* 0x000054103d3d7816 */ /* 0x000fce0000000048 */
.L_x_7605:
[----:B------:R-:W-:Y:S01]  /*26c0*/  HADD2.F32 R87, -RZ, R74.H0_H0 ;  /* 0x2000004aff577230 */ /* 0x000fe20000004100 */
[----:B------:R-:W-:Y:S06]  /*26d0*/  @P3 BRA `(.L_x_7606) ;  /* 0x0000000000203947 */ /* 0x000fec0003800000 */
[----:B------:R-:W-:-:S04]  /*26e0*/  ISETP.NE.U32.AND P4, PT, RZ, UR12, PT ;  /* 0x0000000cff007c0c */ /* 0x000fc8000bf85070 */
[----:B------:R-:W-:-:S13]  /*26f0*/  ISETP.NE.AND.EX P4, PT, RZ, UR13, PT, P4 ;  /* 0x0000000dff007c0c */ /* 0x000fda000bf85340 */
[----:B------:R-:W-:Y:S05]  /*2700*/  @P4 BRA `(.L_x_7607) ;  /* 0x0000000000084947 */ /* 0x000fea0003800000 */
[----:B------:R-:W-:Y:S05]  /*2710*/  @P0 BRA `(.L_x_7608) ;  /* 0x0000000000200947 */ /* 0x000fea0003800000 */
[----:B------:R-:W-:Y:S05]  /*2720*/  BRA `(.L_x_7609) ;  /* 0x0000000000247947 */ /* 0x000fea0003800000 */
.L_x_7607:
[----:B-----5:R-:W-:-:S05]  /*2730*/  HADD2.F32 R72, -RZ, R66.H0_H0 ;  /* 0x20000042ff487230 */ /* 0x020fca0000004100 */
[----:B------:R-:W-:Y:S01]  /*2740*/  FADD.FTZ R87, R72, R87 ;  /* 0x0000005748577221 */ /* 0x000fe20000010000 */
[----:B------:R-:W-:Y:S06]  /*2750*/  BRA `(.L_x_7608) ;  /* 0x0000000000107947 */ /* 0x000fec0003800000 */
.L_x_7606:
[----:B-----5:R-:W-:-:S05]  /*2760*/  HADD2.F32 R72, -RZ, R70.H0_H0 ;  /* 0x20000046ff487230 */ /* 0x020fca0000004100 */
[----:B------:R-:W-:Y:S01]  /*2770*/  FADD.FTZ R87, R72, R87 ;  /* 0x0000005748577221 */ /* 0x000fe20000010000 */
[----:B------:R-:W-:-:S05]  /*2780*/  @P2 HADD2.F32 R72, -RZ, R66.H0_H0 ;  /* 0x20000042ff482230 */ /* 0x000fca0000004100 */
[----:B------:R-:W-:-:S07]  /*2790*/  @P2 FADD.FTZ R87, R72, R87 ;  /* 0x0000005748572221 */ /* 0x000fce0000010000 */
.L_x_7608:
[----:B------:R-:W-:-:S04]  /*27a0*/  F2FP.F16.F32.PACK_AB R72, RZ, R87 ;  /* 0x00000057ff48723e */ /* 0x000fc800000000ff */
[----:B------:R-:W-:-:S07]  /*27b0*/  PRMT R62, R72, 0x7610, R62 ;  /* 0x00007610483e7816 */ /* 0x000fce000000003e */
.L_x_7609:
[----:B------:R-:W-:Y:S01]  /*27c0*/  HADD2.F32 R106, -RZ, R74.H1_H1 ;  /* 0x3000004aff6a7230 */ /* 0x000fe20000004100 */
[----:B------:R-:W-:Y:S06]  /*27d0*/  @P3 BRA `(.L_x_7610) ;  /* 0x0000000000203947 */ /* 0x000fec0003800000 */
[----:B------:R-:W-:-:S04]  /*27e0*/  ISETP.NE.U32.AND P4, PT, RZ, UR12, PT ;  /* 0x0000000cff007c0c */ /* 0x000fc8000bf85070 */
[----:B------:R-:W-:-:S13]  /*27f0*/  ISETP.NE.AND.EX P4, PT, RZ, UR13, PT, P4 ;  /* 0x0000000dff007c0c */ /* 0x000fda000bf85340 */
[----:B------:R-:W-:Y:S05]  /*2800*/  @P4 BRA `(.L_x_7611) ;  /* 0x0000000000084947 */ /* 0x000fea0003800000 */
[----:B------:R-:W-:Y:S05]  /*2810*/  @P0 BRA `(.L_x_7612) ;  /* 0x0000000000200947 */ /* 0x000fea0003800000 */
[----:B------:R-:W-:Y:S05]  /*2820*/  BRA `(.L_x_7613) ;  /* 0x0000000000247947 */ /* 0x000fea0003800000 */
.L_x_7611:
[----:B-----5:R-:W-:-:S05]  /*2830*/  HADD2.F32 R72, -RZ, R66.H1_H1 ;  /* 0x30000042ff487230 */ /* 0x020fca0000004100 */
[----:B------:R-:W-:Y:S01]  /*2840*/  FADD.FTZ R106, R72, R106 ;  /* 0x0000006a486a7221 */ /* 0x000fe20000010000 */
[----:B------:R-:W-:Y:S06]  /*2850*/  BRA `(.L_x_7612) ;  /* 0x0000000000107947 */ /* 0x000fec0003800000 */
.L_x_7610:
[----:B-----5:R-:W-:-:S05]  /*2860*/  HADD2.F32 R72, -RZ, R70.H1_H1 ;  /* 0x30000046ff487230 */ /* 0x020fca0000004100 */
[----:B------:R-:W-:Y:S01]  /*2870*/  FADD.FTZ R106, R72, R106 ;  /* 0x0000006a486a7221 */ /* 0x000fe20000010000 */
[----:B------:R-:W-:-:S05]  /*2880*/  @P2 HADD2.F32 R72, -RZ, R66.H1_H1 ;  /* 0x30000042ff482230 */ /* 0x000fca0000004100 */
[----:B------:R-:W-:-:S07]  /*2890*/  @P2 FADD.FTZ R106, R72, R106 ;  /* 0x0000006a486a2221 */ /* 0x000fce0000010000 */
.L_x_7612:
[----:B------:R-:W-:-:S04]  /*28a0*/  F2FP.F16.F32.PACK_AB R72, RZ, R106 ;  /* 0x0000006aff48723e */ /* 0x000fc800000000ff */
[----:B------:R-:W-:-:S07]  /*28b0*/  PRMT R62, R62, 0x5410, R72 ;  /* 0x000054103e3e7816 */ /* 0x000fce0000000048 */
.L_x_7613:
[----:B------:R-:W-:Y:S01]  /*28c0*/  HADD2.F32 R107, -RZ, R75.H0_H0 ;  /* 0x2000004bff6b7230 */ /* 0x000fe20000004100 */
[----:B------:R-:W-:Y:S06]  /*28d0*/  @P3 BRA `(.L_x_7614) ;  /* 0x0000000000203947 */ /* 0x000fec0003800000 */
[----:B------:R-:W-:-:S04]  /*28e0*/  ISETP.NE.U32.AND P4, PT, RZ, UR12, PT ;  /* 0x0000000cff007c0c */ /* 0x000fc8000bf85070 */
[----:B------:R-:W-:-:S13]  /*28f0*/  ISETP.NE.AND.EX P4, PT, RZ, UR13, PT, P4 ;  /* 0x0000000dff007c0c */ /* 0x000fda000bf85340 */
[----:B------:R-:W-:Y:S05]  /*2900*/  @P4 BRA `(.L_x_7615) ;  /* 0x0000000000084947 */ /* 0x000fea0003800000 */
[----:B------:R-:W-:Y:S05]  /*2910*/  @P0 BRA `(.L_x_7616) ;  /* 0x0000000000200947 */ /* 0x000fea0003800000 */
[----:B------:R-:W-:Y:S05]  /*2920*/  BRA `(.L_x_7617) ;  /* 0x0000000000247947 */ /* 0x000fea0003800000 */
.L_x_7615:
[----:B-----5:R-:W-:-:S05]  /*2930*/  HADD2.F32 R72, -RZ, R67.H0_H0 ;  /* 0x20000043ff487230 */ /* 0x020fca0000004100 */
[----:B------:R-:W-:Y:S01]  /*2940*/  FADD.FTZ R107, R72, R107 ;  /* 0x0000006b486b7221 */ /* 0x000fe20000010000 */
[----:B------:R-:W-:Y:S06]  /*2950*/  BRA `(.L_x_7616) ;  /* 0x0000000000107947 */ /* 0x000fec0003800000 */
.L_x_7614:
[----:B-----5:R-:W-:-:S05]  /*2960*/  HADD2.F32 R72, -RZ, R71.H0_H0 ;  /* 0x20000047ff487230 */ /* 0x020fca0000004100 */
[----:B------:R-:W-:Y:S01]  /*2970*/  FADD.FTZ R107, R72, R107 ;  /* 0x0000006b486b7221 */ /* 0x000fe20000010000 */
[----:B------:R-:W-:-:S05]  /*2980*/  @P2 HADD2.F32 R72, -RZ, R67.H0_H0 ;  /* 0x20000043ff482230 */ /* 0x000fca0000004100 */
[----:B------:R-:W-:-:S07]  /*2990*/  @P2 FADD.FTZ R107, R72, R107 ;  /* 0x0000006b486b2221 */ /* 0x000fce0000010000 */
.L_x_7616:
[----:B------:R-:W-:-:S04]  /*29a0*/  F2FP.F16.F32.PACK_AB R72, RZ, R107 ;  /* 0x0000006bff48723e */ /* 0x000fc800000000ff */
[----:B------:R-:W-:-:S07]  /*29b0*/  PRMT R63, R72, 0x7610, R63 ;  /* 0x00007610483f7816 */ /* 0x000fce000000003f */
.L_x_7617:
[----:B------:R-:W-:Y:S01]  /*29c0*/  HADD2.F32 R126, -RZ, R75.H1_H1 ;  /* 0x3000004bff7e7230 */ /* 0x000fe20000004100 */
[----:B------:R-:W-:Y:S06]  /*29d0*/  @P3 BRA `(.L_x_7618) ;  /* 0x0000000000203947 */ /* 0x000fec0003800000 */
[----:B------:R-:W-:-:S04]  /*29e0*/  ISETP.NE.U32.AND P2, PT, RZ, UR12, PT ;  /* 0x0000000cff007c0c */ /* 0x000fc8000bf45070 */
[----:B------:R-:W-:-:S13]  /*29f0*/  ISETP.NE.AND.EX P2, PT, RZ, UR13, PT, P2 ;  /* 0x0000000dff007c0c */ /* 0x000fda000bf45320 */
[----:B------:R-:W-:Y:S05]  /*2a00*/  @P2 BRA `(.L_x_7619) ;  /* 0x0000000000082947 */ /* 0x000fea0003800000 */
[----:B------:R-:W-:Y:S05]  /*2a10*/  @P0 BRA `(.L_x_7620) ;  /* 0x0000000000200947 */ /* 0x000fea0003800000 */
[----:B------:R-:W-:Y:S05]  /*2a20*/  BRA `(.L_x_7621) ;  /* 0x0000000000247947 */ /* 0x000fea0003800000 */
.L_x_7619:
[----:B-----5:R-:W-:-:S05]  /*2a30*/  HADD2.F32 R72, -RZ, R67.H1_H1 ;  /* 0x30000043ff487230 */ /* 0x020fca0000004100 */
[----:B------:R-:W-:Y:S01]  /*2a40*/  FADD.FTZ R126, R72, R126 ;  /* 0x0000007e487e7221 */ /* 0x000fe20000010000 */
[----:B------:R-:W-:Y:S06]  /*2a50*/  BRA `(.L_x_7620) ;  /* 0x0000000000107947 */ /* 0x000fec0003800000 */
.L_x_7618:
[----:B-----5:R-:W-:-:S05]  /*2a60*/  HADD2.F32 R72, -RZ, R71.H1_H1 ;  /* 0x30000047ff487230 */ /* 0x020fca0000004100 */
[----:B------:R-:W-:Y:S01]  /*2a70*/  FADD.FTZ R126, R72, R126 ;  /* 0x0000007e487e7221 */ /* 0x000fe20000010000 */
[----:B------:R-:W-:-:S05]  /*2a80*/  @P2 HADD2.F32 R72, -RZ, R67.H1_H1 ;  /* 0x30000043ff482230 */ /* 0x000fca0000004100 */
[----:B------:R-:W-:-:S07]  /*2a90*/  @P2 FADD.FTZ R126, R72, R126 ;  /* 0x0000007e487e2221 */ /* 0x000fce0000010000 */
.L_x_7620:
[----:B------:R-:W-:-:S04]  /*2aa0*/  F2FP.F16.F32.PACK_AB R72, RZ, R126 ;  /* 0x0000007eff48723e */ /* 0x000fc800000000ff */
[----:B------:R-:W-:-:S07]  /*2ab0*/  PRMT R63, R63, 0x5410, R72 ;  /* 0x000054103f3f7816 */ /* 0x000fce0000000048 */
.L_x_7621:
[----:B------:R-:W0:Y:S02]  /*2ac0*/  @P0 LDC.64 R72, c[0x0][0x238] ;  /* 0x00008e00ff480b82 */ /* 0x000e240000000a00 */
[----:B0-----:R-:W-:-:S04]  /*2ad0*/  @P0 LEA R72, P2, R134, R72, 0x4 ;  /* 0x0000004886480211 */ /* 0x001fc800078420ff */
[C---:B------:R-:W-:Y:S02]  /*2ae0*/  @P0 LEA.HI.X R73, R134.reuse, R73, RZ, 0x4, P2 ;  /* 0x0000004986490211 */ /* 0x040fe400010f24ff */
[----:B------:R-:W-:-:S03]  /*2af0*/  IADD3 R134, R134, 0x20, RZ ;  /* 0x0000002086867810 */ /* 0x000fc60007ffe0ff */
[----:B------:R1:W-:Y:S04]  /*2b00*/  @P0 STG.E.128 desc[UR4][R72.64], R60 ;  /* 0x0000003c48000986 */ /* 0x0003e8000c101d04 */
.L_x_7589:
[----:B------:R-:W-:Y:S05]  /*2b10*/  BSYNC B0 ;  /* 0x0000000000007941 */ /* 0x000fea0003800000 */
.L_x_7588:
        /* <DEDUP_REMOVED lines=25> */
.L_x_7625:
[----:B-----5:R-:W-:-:S05]  /*2cb0*/  HADD2.F32 R52, -RZ, R64.H0_H0 ;  /* 0x20000040ff347230 */ /* 0x020fca0000004100 */
[----:B------:R-:W-:Y:S01]  /*2cc0*/  FADD.FTZ R40, R52, R40 ;  /* 0x0000002834287221 */ /* 0x000fe20000010000 */
[----:B------:R-:W-:Y:S06]  /*2cd0*/  BRA `(.L_x_7626) ;  /* 0x0000000000107947 */ /* 0x000fec0003800000 */
.L_x_7624:
[----:B-----5:R-:W-:-:S05]  /*2ce0*/  HADD2.F32 R52, -RZ, R68.H0_H0 ;  /* 0x20000044ff347230 */ /* 0x020fca0000004100 */
[----:B------:R-:W-:Y:S01]  /*2cf0*/  FADD.FTZ R40, R52, R40 ;  /* 0x0000002834287221 */ /* 0x000fe20000010000 */
[----:B------:R-:W-:-:S05]  /*2d00*/  @P2 HADD2.F32 R52, -RZ, R64.H0_H0 ;  /* 0x20000040ff342230 */ /* 0x000fca0000004100 */
[----:B------:R-:W-:-:S07]  /*2d10*/  @P2 FADD.FTZ R40, R52, R40 ;  /* 0x0000002834282221 */ /* 0x000fce0000010000 */
.L_x_7626:
[----:B------:R-:W-:-:S04]  /*2d20*/  F2FP.F16.F32.PACK_AB R52, RZ, R40 ;  /* 0x00000028ff34723e */ /* 0x000fc800000000ff */
[----:B------:R-:W-:-:S07]  /*2d30*/  PRMT R60, R52, 0x7610, R60 ;  /* 0x00007610343c7816 */ /* 0x000fce000000003c */
.L_x_7627:
[----:B------:R-:W-:Y:S01]  /*2d40*/  HADD2.F32 R52, -RZ, R72.H1_H1 ;  /* 0x30000048ff347230 */ /* 0x000fe20000004100 */
[----:B------:R-:W-:Y:S06]  /*2d50*/  @P3 BRA `(.L_x_7628) ;  /* 0x0000000000203947 */ /* 0x000fec0003800000 */
[----:B------:R-:W-:-:S04]  /*2d60*/  ISETP.NE.U32.AND P4, PT, RZ, UR12, PT ;  /* 0x0000000cff007c0c */ /* 0x000fc8000bf85070 */
[----:B------:R-:W-:-:S13]  /*2d70*/  ISETP.NE.AND.EX P4, PT, RZ, UR13, PT, P4 ;  /* 0x0000000dff007c0c */ /* 0x000fda000bf85340 */
[----:B------:R-:W-:Y:S05]  /*2d80*/  @P4 BRA `(.L_x_7629) ;  /* 0x0000000000084947 */ /* 0x000fea0003800000 */
[----:B------:R-:W-:Y:S05]  /*2d90*/  @P0 BRA `(.L_x_7630) ;  /* 0x0000000000200947 */ /* 0x000fea0003800000 */
[----:B------:R-:W-:Y:S05]  /*2da0*/  BRA `(.L_x_7631) ;  /* 0x0000000000247947 */ /* 0x000fea0003800000 */
.L_x_7629:
[----:B-----5:R-:W-:-:S05]  /*2db0*/  HADD2.F32 R53, -RZ, R64.H1_H1 ;  /* 0x30000040ff357230 */ /* 0x020fca0000004100 */
[----:B------:R-:W-:Y:S01]  /*2dc0*/  FADD.FTZ R52, R53, R52 ;  /* 0x0000003435347221 */ /* 0x000fe20000010000 */
[----:B------:R-:W-:Y:S06]  /*2dd0*/  BRA `(.L_x_7630) ;  /* 0x0000000000107947 */ /* 0x000fec0003800000 */
.L_x_7628:
[----:B-----5:R-:W-:-:S05]  /*2de0*/  HADD2.F32 R53, -RZ, R68.H1_H1 ;  /* 0x30000044ff357230 */ /* 0x020fca0000004100 */
[----:B------:R-:W-:Y:S01]  /*2df0*/  FADD.FTZ R52, R53, R52 ;  /* 0x0000003435347221 */ /* 0x000fe20000010000 */
[----:B------:R-:W-:-:S05]  /*2e00*/  @P2 HADD2.F32 R53, -RZ, R64.H1_H1 ;  /* 0x30000040ff352230 */ /* 0x000fca0000004100 */
[----:B------:R-:W-:-:S07]  /*2e10*/  @P2 FADD.FTZ R52, R53, R52 ;  /* 0x0000003435342221 */ /* 0x000fce0000010000 */
.L_x_7630:
[----:B------:R-:W-:-:S04]  /*2e20*/  F2FP.F16.F32.PACK_AB R53, RZ, R52 ;  /* 0x00000034ff35723e */ /* 0x000fc800000000ff */
[----:B------:R-:W-:-:S07]  /*2e30*/  PRMT R60, R60, 0x5410, R53 ;  /* 0x000054103c3c7816 */ /* 0x000fce0000000035 */
.L_x_7631:
[----:B------:R-:W-:Y:S01]  /*2e40*/  HADD2.F32 R53, -RZ, R73.H0_H0 ;  /* 0x20000049ff357230 */ /* 0x000fe20000004100 */
[----:B------:R-:W-:Y:S06]  /*2e50*/  @P3 BRA `(.L_x_7632) ;  /* 0x0000000000203947 */ /* 0x000fec0003800000 */
[----:B------:R-:W-:-:S04]  /*2e60*/  ISETP.NE.U32.AND P4, PT, RZ, UR12, PT ;  /* 0x0000000cff007c0c */ /* 0x000fc8000bf85070 */
[----:B------:R-:W-:-:S13]  /*2e70*/  ISETP.NE.AND.EX P4, PT, RZ, UR13, PT, P4 ;  /* 0x0000000dff007c0c */ /* 0x000fda000bf85340 */
[----:B------:R-:W-:Y:S05]  /*2e80*/  @P4 BRA `(.L_x_7633) ;  /* 0x0000000000084947 */ /* 0x000fea0003800000 */
[----:B------:R-:W-:Y:S05]  /*2e90*/  @P0 BRA `(.L_x_7634) ;  /* 0x0000000000200947 */ /* 0x000fea0003800000 */
[----:B------:R-:W-:Y:S05]  /*2ea0*/  BRA `(.L_x_7635) ;  /* 0x0000000000247947 */ /* 0x000fea0003800000 */
.L_x_7633:
[----:B-----5:R-:W-:-:S05]  /*2eb0*/  HADD2.F32 R72, -RZ, R65.H0_H0 ;  /* 0x20000041ff487230 */ /* 0x020fca0000004100 */
[----:B------:R-:W-:Y:S01]  /*2ec0*/  FADD.FTZ R53, R72, R53 ;  /* 0x0000003548357221 */ /* 0x000fe20000010000 */
[----:B------:R-:W-:Y:S06]  /*2ed0*/  BRA `(.L_x_7634) ;  /* 0x0000000000107947 */ /* 0x000fec0003800000 */
.L_x_7632:
[----:B-----5:R-:W-:-:S05]  /*2ee0*/  HADD2.F32 R72, -RZ, R69.H0_H0 ;  /* 0x20000045ff487230 */ /* 0x020fca0000004100 */
[----:B------:R-:W-:Y:S01]  /*2ef0*/  FADD.FTZ R53, R72, R53 ;  /* 0x0000003548357221 */ /* 0x000fe20000010000 */
[----:B------:R-:W-:-:S05]  /*2f00*/  @P2 HADD2.F32 R72, -RZ, R65.H0_H0 ;  /* 0x20000041ff482230 */ /* 0x000fca0000004100 */
[----:B------:R-:W-:-:S07]  /*2f10*/  @P2 FADD.FTZ R53, R72, R53 ;  /* 0x0000003548352221 */ /* 0x000fce0000010000 */
.L_x_7634:
[----:B------:R-:W-:-:S04]  /*2f20*/  F2FP.F16.F32.PACK_AB R72, RZ, R53 ;  /* 0x00000035ff48723e */ /* 0x000fc800000000ff */
[----:B------:R-:W-:-:S07]  /*2f30*/  PRMT R61, R72, 0x7610, R61 ;  /* 0x00007610483d7816 */ /* 0x000fce000000003d */
.L_x_7635:
[----:B------:R-:W-:Y:S01]  /*2f40*/  HADD2.F32 R88, -RZ, R73.H1_H1 ;  /* 0x30000049ff587230 */ /* 0x000fe20000004100 */
[----:B------:R-:W-:Y:S06]  /*2f50*/  @P3 BRA `(.L_x_7636) ;  /* 0x0000000000203947 */ /* 0x000fec0003800000 */
[----:B------:R-:W-:-:S04]  /*2f60*/  ISETP.NE.U32.AND P4, PT, RZ, UR12, PT ;  /* 0x0000000cff007c0c */ /* 0x000fc8000bf85070 */
[----:B------:R-:W-:-:S13]  /*2f70*/  ISETP.NE.AND.EX P4, PT, RZ, UR13, PT, P4 ;  /* 0x0000000dff007c0c */ /* 0x000fda000bf85340 */
[----:B------:R-:W-:Y:S05]  /*2f80*/  @P4 BRA `(.L_x_7637) ;  /* 0x0000000000084947 */ /* 0x000fea0003800000 */
[----:B------:R-:W-:Y:S05]  /*2f90*/  @P0 BRA `(.L_x_7638) ;  /* 0x0000000000200947 */ /* 0x000fea0003800000 */
[----:B------:R-:W-:Y:S05]  /*2fa0*/  BRA `(.L_x_7639) ;  /* 0x0000000000247947 */ /* 0x000fea0003800000 */
.L_x_7637:
[----:B-----5:R-:W-:-:S05]  /*2fb0*/  HADD2.F32 R72, -RZ, R65.H1_H1 ;  /* 0x30000041ff487230 */ /* 0x020fca0000004100 */
[----:B------:R-:W-:Y:S01]  /*2fc0*/  FADD.FTZ R88, R72, R88 ;  /* 0x0000005848587221 */ /* 0x000fe20000010000 */
[----:B------:R-:W-:Y:S06]  /*2fd0*/  BRA `(.L_x_7638) ;  /* 0x0000000000107947 */ /* 0x000fec0003800000 */
.L_x_7636:
[----:B-----5:R-:W-:-:S05]  /*2fe0*/  HADD2.F32 R72, -RZ, R69.H1_H1 ;  /* 0x30000045ff487230 */ /* 0x020fca0000004100 */
[----:B------:R-:W-:Y:S01]  /*2ff0*/  FADD.FTZ R88, R72, R88 ;  /* 0x0000005848587221 */ /* 0x000fe20000010000 */
[----:B------:R-:W-:-:S05]  /*3000*/  @P2 HADD2.F32 R72, -RZ, R65.H1_H1 ;  /* 0x30000041ff482230 */ /* 0x000fca0000004100 */
[----:B------:R-:W-:-:S07]  /*3010*/  @P2 FADD.FTZ R88, R72, R88 ;  /* 0x0000005848582221 */ /* 0x000fce0000010000 */
.L_x_7638:
[----:B------:R-:W-:-:S04]  /*3020*/  F2FP.F16.F32.PACK_AB R72, RZ, R88 ;  /* 0x00000058ff48723e */ /* 0x000fc800000000ff */
[----:B------:R-:W-:-:S07]  /*3030*/  PRMT R61, R61, 0x5410, R72 ;  /* 0x000054103d3d7816 */ /* 0x000fce0000000048 */
.L_x_7639:
[----:B------:R-:W-:Y:S01]  /*3040*/  HADD2.F32 R89, -RZ, R74.H0_H0 ;  /* 0x2000004aff597230 */ /* 0x000fe20000004100 */
[----:B------:R-:W-:Y:S06]  /*3050*/  @P3 BRA `(.L_x_7640) ;  /* 0x0000000000203947 */ /* 0x000fec0003800000 */
[----:B------:R-:W-:-:S04]  /*3060*/  ISETP.NE.U32.AND P4, PT, RZ, UR12, PT ;  /* 0x0000000cff007c0c */ /* 0x000fc8000bf85070 */
[----:B------:R-:W-:-:S13]  /*3070*/  ISETP.NE.AND.EX P4, PT, RZ, UR13, PT, P4 ;  /* 0x0000000dff007c0c */ /* 0x000fda000bf85340 */
[----:B------:R-:W-:Y:S05]  /*3080*/  @P4 BRA `(.L_x_7641) ;  /* 0x0000000000084947 */ /* 0x000fea0003800000 */
[----:B------:R-:W-:Y:S05]  /*3090*/  @P0 BRA `(.L_x_7642) ;  /* 0x0000000000200947 */ /* 0x000fea0003800000 */
[----:B------:R-:W-:Y:S05]  /*30a0*/  BRA `(.L_x_7643) ;  /* 0x0000000000247947 */ /* 0x000fea0003800000 */
.L_x_7641:
[----:B-----5:R-:W-:-:S05]  /*30b0*/  HADD2.F32 R72, -RZ, R66.H0_H0 ;  /* 0x20000042ff487230 */ /* 0x020fca0000004100 */
[----:B------:R-:W-:Y:S01]  /*30c0*/  FADD.FTZ R89, R72, R89 ;  /* 0x0000005948597221 */ /* 0x000fe20000010000 */
[----:B------:R-:W-:Y:S06]  /*30d0*/  BRA `(.L_x_7642) ;  /* 0x0000000000107947 */ /* 0x000fec0003800000 */
.L_x_7640:
[----:B-----5:R-:W-:-:S05]  /*30e0*/  HADD2.F32 R72, -RZ, R70.H0_H0 ;  /* 0x20000046ff487230 */ /* 0x020fca0000004100 */
[----:B------:R-:W-:Y:S01]  /*30f0*/  FADD.FTZ R89, R72, R89 ;  /* 0x0000005948597221 */ /* 0x000fe20000010000 */
[----:B------:R-:W-:-:S05]  /*3100*/  @P2 HADD2.F32 R72, -RZ, R66.H0_H0 ;  /* 0x20000042ff482230 */ /* 0x000fca0000004100 */
[----:B------:R-:W-:-:S07]  /*3110*/  @P2 FADD.FTZ R89, R72, R89 ;  /* 0x0000005948592221 */ /* 0x000fce0000010000 */
.L_x_7642:
[----:B------:R-:W-:-:S04]  /*3120*/  F2FP.F16.F32.PACK_AB R72, RZ, R89 ;  /* 0x00000059ff48723e */ /* 0x000fc800000000ff */
[----:B------:R-:W-:-:S07]  /*3130*/  PRMT R62, R72, 0x7610, R62 ;  /* 0x00007610483e7816 */ /* 0x000fce000000003e */
.L_x_7643:
[----:B------:R-:W-:Y:S01]  /*3140*/  HADD2.F32 R108, -RZ, R74.H1_H1 ;  /* 0x3000004aff6c7230 */ /* 0x000fe20000004100 */
[----:B------:R-:W-:Y:S06]  /*3150*/  @P3 BRA `(.L_x_7644) ;  /* 0x0000000000203947 */ /* 0x000fec0003800000 */
[----:B------:R-:W-:-:S04]  /*3160*/  ISETP.NE.U32.AND P4, PT, RZ, UR12, PT ;  /* 0x0000000cff007c0c */ /* 0x000fc8000bf85070 */
[----:B------:R-:W-:-:S13]  /*3170*/  ISETP.NE.AND.EX P4, PT, RZ, UR13, PT, P4 ;  /* 0x0000000dff007c0c */ /* 0x000fda000bf85340 */
[----:B------:R-:W-:Y:S05]  /*3180*/  @P4 BRA `(.L_x_7645) ;  /* 0x0000000000084947 */ /* 0x000fea0003800000 */
[----:B------:R-:W-:Y:S05]  /*3190*/  @P0 BRA `(.L_x_7646) ;  /* 0x0000000000200947 */ /* 0x000fea0003800000 */
[----:B------:R-:W-:Y:S05]  /*31a0*/  BRA `(.L_x_7647) ;  /* 0x0000000000247947 */ /* 0x000fea0003800000 */
.L_x_7645:
[----:B-----5:R-:W-:-:S05]  /*31b0*/  HADD2.F32 R72, -RZ, R66.H1_H1 ;  /* 0x30000042ff487230 */ /* 0x020fca0000004100 */
[----:B------:R-:W-:Y:S01]  /*31c0*/  FADD.FTZ R108, R72, R108 ;  /* 0x0000006c486c7221 */ /* 0x000fe20000010000 */
[----:B------:R-:W-:Y:S06]  /*31d0*/  BRA `(.L_x_7646) ;  /* 0x0000000000107947 */ /* 0x000fec0003800000 */
.L_x_7644:
[----:B-----5:R-:W-:-:S05]  /*31e0*/  HADD2.F32 R72, -RZ, R70.H1_H1 ;  /* 0x30000046ff487230 */ /* 0x020fca0000004100 */
[----:B------:R-:W-:Y:S01]  /*31f0*/  FADD.FTZ R108, R72, R108 ;  /* 0x0000006c486c7221 */ /* 0x000fe20000010000 */
[----:B------:R-:W-:-:S05]  /*3200*/  @P2 HADD2.F32 R72, -RZ, R66.H1_H1 ;  /* 0x30000042ff482230 */ /* 0x000fca0000004100 */
[----:B------:R-:W-:-:S07]  /*3210*/  @P2 FADD.FTZ R108, R72, R108 ;  /* 0x0000006c486c2221 */ /* 0x000fce0000010000 */
.L_x_7646:
[----:B------:R-:W-:-:S04]  /*3220*/  F2FP.F16.F32.PACK_AB R72, RZ, R108 ;  /* 0x0000006cff48723e */ /* 0x000fc800000000ff */
[----:B------:R-:W-:-:S07]  /*3230*/  PRMT R62, R62, 0x5410, R72 ;  /* 0x000054103e3e7816 */ /* 0x000fce0000000048 */
.L_x_7647:
[----:B------:R-:W-:Y:S01]  /*3240*/  HADD2.F32 R109, -RZ, R75.H0_H0 ;  /* 0x2000004bff6d7230 */ /* 0x000fe20000004100 */
[----:B------:R-:W-:Y:S06]  /*3250*/  @P3 BRA `(.L_x_7648) ;  /* 0x0000000000203947 */ /* 0x000fec0003800000 */
[----:B------:R-:W-:-:S04]  /*3260*/  ISETP.NE.U32.AND P4, PT, RZ, UR12, PT ;  /* 0x0000000cff007c0c */ /* 0x000fc8000bf85070 */
[----:B------:R-:W-:-:S13]  /*3270*/  ISETP.NE.AND.EX P4, PT, RZ, UR13, PT, P4 ;  /* 0x0000000dff007c0c */ /* 0x000fda000bf85340 */
[----:B------:R-:W-:Y:S05]  /*3280*/  @P4 BRA `(.L_x_7649) ;  /* 0x0000000000084947 */ /* 0x000fea0003800000 */
[----:B------:R-:W-:Y:S05]  /*3290*/  @P0 BRA `(.L_x_7650) ;  /* 0x0000000000200947 */ /* 0x000fea0003800000 */
[----:B------:R-:W-:Y:S05]  /*32a0*/  BRA `(.L_x_7651) ;  /* 0x0000000000247947 */ /* 0x000fea0003800000 */
.L_x_7649:
[----:B-----5:R-:W-:-:S05]  /*32b0*/  HADD2.F32 R72, -RZ, R67.H0_H0 ;  /* 0x20000043ff487230 */ /* 0x020fca0000004100 */
[----:B------:R-:W-:Y:S01]  /*32c0*/  FADD.FTZ R109, R72, R109 ;  /* 0x0000006d486d7221 */ /* 0x000fe20000010000 */
[----:B------:R-:W-:Y:S06]  /*32d0*/  BRA `(.L_x_7650) ;  /* 0x0000000000107947 */ /* 0x000fec0003800000 */
.L_x_7648:
[----:B-----5:R-:W-:-:S05]  /*32e0*/  HADD2.F32 R72, -RZ, R71.H0_H0 ;  /* 0x20000047ff487230 */ /* 0x020fca0000004100 */
[----:B------:R-:W-:Y:S01]  /*32f0*/  FADD.FTZ R109, R72, R109 ;  /* 0x0000006d486d7221 */ /* 0x000fe20000010000 */
[----:B------:R-:W-:-:S05]  /*3300*/  @P2 HADD2.F32 R72, -RZ, R67.H0_H0 ;  /* 0x20000043ff482230 */ /* 0x000fca0000004100 */
[----:B------:R-:W-:-:S07]  /*3310*/  @P2 FADD.FTZ R109, R72, R109 ;  /* 0x0000006d486d2221 */ /* 0x000fce0000010000 */
.L_x_7650:
[----:B------:R-:W-:-:S04]  /*3320*/  F2FP.F16.F32.PACK_AB R72, RZ, R109 ;  /* 0x0000006dff48723e */ /* 0x000fc800000000ff */
[----:B------:R-:W-:-:S07]  /*3330*/  PRMT R63, R72, 0x7610, R63 ;  /* 0x00007610483f7816 */ /* 0x000fce000000003f */
.L_x_7651:
[----:B------:R-:W-:Y:S01]  /*3340*/  HADD2.F32 R127, -RZ, R75.H1_H1 ;  /* 0x3000004bff7f7230 */ /* 0x000fe20000004100 */
[----:B------:R-:W-:Y:S06]  /*3350*/  @P3 BRA `(.L_x_7652) ;  /* 0x0000000000203947 */ /* 0x000fec0003800000 */
[----:B------:R-:W-:-:S04]  /*3360*/  ISETP.NE.U32.AND P2, PT, RZ, UR12, PT ;  /* 0x0000000cff007c0c */ /* 0x000fc8000bf45070 */
[----:B------:R-:W-:-:S13]  /*3370*/  ISETP.NE.AND.EX P2, PT, RZ, UR13, PT, P2 ;  /* 0x0000000dff007c0c */ /* 0x000fda000bf45320 */
[----:B------:R-:W-:Y:S05]  /*3380*/  @P2 BRA `(.L_x_7653) ;  /* 0x0000000000082947 */ /* 0x000fea0003800000 */
[----:B------:R-:W-:Y:S05]  /*3390*/  @P0 BRA `(.L_x_7654) ;  /* 0x0000000000200947 */ /* 0x000fea0003800000 */
[----:B------:R-:W-:Y:S05]  /*33a0*/  BRA `(.L_x_7655) ;  /* 0x0000000000247947 */ /* 0x000fea0003800000 */
.L_x_7653:
[----:B-----5:R-:W-:-:S05]  /*33b0*/  HADD2.F32 R72, -RZ, R67.H1_H1 ;  /* 0x30000043ff487230 */ /* 0x020fca0000004100 */
[----:B------:R-:W-:Y:S01]  /*33c0*/  FADD.FTZ R127, R72, R127 ;  /* 0x0000007f487f7221 */ /* 0x000fe20000010000 */
[----:B------:R-:W-:Y:S06]  /*33d0*/  BRA `(.L_x_7654) ;  /* 0x0000000000107947 */ /* 0x000fec0003800000 */
.L_x_7652:
[----:B-----5:R-:W-:-:S05]  /*33e0*/  HADD2.F32 R72, -RZ, R71.H1_H1 ;  /* 0x30000047ff487230 */ /* 0x020fca0000004100 */
[----:B------:R-:W-:Y:S01]  /*33f0*/  FADD.FTZ R127, R72, R127 ;  /* 0x0000007f487f7221 */ /* 0x000fe20000010000 */
[----:B------:R-:W-:-:S05]  /*3400*/  @P2 HADD2.F32 R72, -RZ, R67.H1_H1 ;  /* 0x30000043ff482230 */ /* 0x000fca0000004100 */
[----:B------:R-:W-:-:S07]  /*3410*/  @P2 FADD.FTZ R127, R72, R127 ;  /* 0x0000007f487f2221 */ /* 0x000fce0000010000 */
.L_x_7654:
[----:B------:R-:W-:-:S04]  /*3420*/  F2FP.F16.F32.PACK_AB R72, RZ, R127 ;  /* 0x0000007fff48723e */ /* 0x000fc800000000ff */
[----:B------:R-:W-:-:S07]  /*3430*/  PRMT R63, R63, 0x5410, R72 ;  /* 0x000054103f3f7816 */ /* 0x000fce0000000048 */
.L_x_7655:
[----:B------:R-:W0:Y:S02]  /*3440*/  @P0 LDC.64 R72, c[0x0][0x238] ;  /* 0x00008e00ff480b82 */ /* 0x000e240000000a00 */
[----:B0-----:R-:W-:-:S04]  /*3450*/  @P0 LEA R72, P2, R134, R72, 0x4 ;  /* 0x0000004886480211 */ /* 0x001fc800078420ff */
[C---:B------:R-:W-:Y:S02]  /*3460*/  @P0 LEA.HI.X R73, R134.reuse, R73, RZ, 0x4, P2 ;  /* 0x0000004986490211 */ /* 0x040fe400010f24ff */
[----:B------:R-:W-:-:S03]  /*3470*/  IADD3 R134, R134, 0x20, RZ ;  /* 0x0000002086867810 */ /* 0x000fc60007ffe0ff */
[----:B------:R2:W-:Y:S04]  /*3480*/  @P0 STG.E.128 desc[UR4][R72.64], R60 ;  /* 0x0000003c48000986 */ /* 0x0005e8000c101d04 */
.L_x_7623:
[----:B------:R-:W-:Y:S05]  /*3490*/  BSYNC B0 ;  /* 0x0000000000007941 */ /* 0x000fea0003800000 */
.L_x_7622:
        /* <DEDUP_REMOVED lines=25> */
.L_x_7659:
[----:B-----5:R-:W-:-:S05]  /*3630*/  HADD2.F32 R54, -RZ, R64.H0_H0 ;  /* 0x20000040ff367230 */ /* 0x020fca0000004100 */
[----:B------:R-:W-:Y:S01]  /*3640*/  FADD.FTZ R41, R54, R41 ;  /* 0x0000002936297221 */ /* 0x000fe20000010000 */
[----:B------:R-:W-:Y:S06]  /*3650*/  BRA `(.L_x_7660) ;  /* 0x0000000000107947 */ /* 0x000fec0003800000 */
.L_x_7658:
[----:B-----5:R-:W-:-:S05]  /*3660*/  HADD2.F32 R54, -RZ, R68.H0_H0 ;  /* 0x20000044ff367230 */ /* 0x020fca0000004100 */
[----:B------:R-:W-:Y:S01]  /*3670*/  FADD.FTZ R41, R54, R41 ;  /* 0x0000002936297221 */ /* 0x000fe20000010000 */
[----:B------:R-:W-:-:S05]  /*3680*/  @P2 HADD2.F32 R54, -RZ, R64.H0_H0 ;  /* 0x20000040ff362230 */ /* 0x000fca0000004100 */
[----:B------:R-:W-:-:S07]  /*3690*/  @P2 FADD.FTZ R41, R54, R41 ;  /* 0x0000002936292221 */ /* 0x000fce0000010000 */
.L_x_7660:
[----:B------:R-:W-:-:S04]  /*36a0*/  F2FP.F16.F32.PACK_AB R54, RZ, R41 ;  /* 0x00000029ff36723e */ /* 0x000fc800000000ff */
[----:B------:R-:W-:-:S07]  /*36b0*/  PRMT R60, R54, 0x7610, R60 ;  /* 0x00007610363c7816 */ /* 0x000fce000000003c */
.L_x_7661:
[----:B------:R-:W-:Y:S01]  /*36c0*/  HADD2.F32 R54, -RZ, R72.H1_H1 ;  /* 0x30000048ff367230 */ /* 0x000fe20000004100 */
[----:B------:R-:W-:Y:S06]  /*36d0*/  @P3 BRA `(.L_x_7662) ;  /* 0x0000000000203947 */ /* 0x000fec0003800000 */
[----:B------:R-:W-:-:S04]  /*36e0*/  ISETP.NE.U32.AND P4, PT, RZ, UR12, PT ;  /* 0x0000000cff007c0c */ /* 0x000fc8000bf85070 */
[----:B------:R-:W-:-:S13]  /*36f0*/  ISETP.NE.AND.EX P4, PT, RZ, UR13, PT, P4 ;  /* 0x0000000dff007c0c */ /* 0x000fda000bf85340 */
[----:B------:R-:W-:Y:S05]  /*3700*/  @P4 BRA `(.L_x_7663) ;  /* 0x0000000000084947 */ /* 0x000fea0003800000 */
[----:B------:R-:W-:Y:S05]  /*3710*/  @P0 BRA `(.L_x_7664) ;  /* 0x0000000000200947 */ /* 0x000fea0003800000 */
[----:B------:R-:W-:Y:S05]  /*3720*/  BRA `(.L_x_7665) ;  /* 0x0000000000247947 */ /* 0x000fea0003800000 */
.L_x_7663:
[----:B-----5:R-:W-:-:S05]  /*3730*/  HADD2.F32 R55, -RZ, R64.H1_H1 ;  /* 0x30000040ff377230 */ /* 0x020fca0000004100 */
[----:B------:R-:W-:Y:S01]  /*3740*/  FADD.FTZ R54, R55, R54 ;  /* 0x0000003637367221 */ /* 0x000fe20000010000 */
[----:B------:R-:W-:Y:S06]  /*3750*/  BRA `(.L_x_7664) ;  /* 0x0000000000107947 */ /* 0x000fec0003800000 */
.L_x_7662:
[----:B-----5:R-:W-:-:S05]  /*3760*/  HADD2.F32 R55, -RZ, R68.H1_H1 ;  /* 0x30000044ff377230 */ /* 0x020fca0000004100 */
[----:B------:R-:W-:Y:S01]  /*3770*/  FADD.FTZ R54, R55, R54 ;  /* 0x0000003637367221 */ /* 0x000fe20000010000 */
[----:B------:R-:W-:-:S05]  /*3780*/  @P2 HADD2.F32 R55, -RZ, R64.H1_H1 ;  /* 0x30000040ff372230 */ /* 0x000fca0000004100 */
[----:B------:R-:W-:-:S07]  /*3790*/  @P2 FADD.FTZ R54, R55, R54 ;  /* 0x0000003637362221 */ /* 0x000fce0000010000 */
.L_x_7664:
[----:B------:R-:W-:-:S04]  /*37a0*/  F2FP.F16.F32.PACK_AB R55, RZ, R54 ;  /* 0x00000036ff37723e */ /* 0x000fc800000000ff */
[----:B------:R-:W-:-:S07]  /*37b0*/  PRMT R60, R60, 0x5410, R55 ;  /* 0x000054103c3c7816 */ /* 0x000fce0000000037 */
.L_x_7665:
[----:B------:R-:W-:Y:S01]  /*37c0*/  HADD2.F32 R55, -RZ, R73.H0_H0 ;  /* 0x20000049ff377230 */ /* 0x000fe20000004100 */
[----:B------:R-:W-:Y:S06]  /*37d0*/  @P3 BRA `(.L_x_7666) ;  /* 0x0000000000203947 */ /* 0x000fec0003800000 */
[----:B------:R-:W-:-:S04]  /*37e0*/  ISETP.NE.U32.AND P4, PT, RZ, UR12, PT ;  /* 0x0000000cff007c0c */ /* 0x000fc8000bf85070 */
[----:B------:R-:W-:-:S13]  /*37f0*/  ISETP.NE.AND.EX P4, PT, RZ, UR13, PT, P4 ;  /* 0x0000000dff007c0c */ /* 0x000fda000bf85340 */
[----:B------:R-:W-:Y:S05]  /*3800*/  @P4 BRA `(.L_x_7667) ;  /* 0x0000000000084947 */ /* 0x000fea0003800000 */
[----:B------:R-:W-:Y:S05]  /*3810*/  @P0 BRA `(.L_x_7668) ;  /* 0x0000000000200947 */ /* 0x000fea0003800000 */
[----:B------:R-:W-:Y:S05]  /*3820*/  BRA `(.L_x_7669) ;  /* 0x0000000000247947 */ /* 0x000fea0003800000 */
.L_x_7667:
[----:B-----5:R-:W-:-:S05]  /*3830*/  HADD2.F32 R72, -RZ, R65.H0_H0 ;  /* 0x20000041ff487230 */ /* 0x020fca0000004100 */
[----:B------:R-:W-:Y:S01]  /*3840*/  FADD.FTZ R55, R72, R55 ;  /* 0x0000003748377221 */ /* 0x000fe20000010000 */
[----:B------:R-:W-:Y:S06]  /*3850*/  BRA `(.L_x_7668) ;  /* 0x0000000000107947 */ /* 0x000fec0003800000 */
.L_x_7666:
[----:B-----5:R-:W-:-:S05]  /*3860*/  HADD2.F32 R72, -RZ, R69.H0_H0 ;  /* 0x20000045ff487230 */ /* 0x020fca0000004100 */
[----:B------:R-:W-:Y:S01]  /*3870*/  FADD.FTZ R55, R72, R55 ;  /* 0x0000003748377221 */ /* 0x000fe20000010000 */
[----:B------:R-:W-:-:S05]  /*3880*/  @P2 HADD2.F32 R72, -RZ, R65.H0_H0 ;  /* 0x20000041ff482230 */ /* 0x000fca0000004100 */
[----:B------:R-:W-:-:S07]  /*3890*/  @P2 FADD.FTZ R55, R72, R55 ;  /* 0x0000003748372221 */ /* 0x000fce0000010000 */
.L_x_7668:
[----:B------:R-:W-:-:S04]  /*38a0*/  F2FP.F16.F32.PACK_AB R72, RZ, R55 ;  /* 0x00000037ff48723e */ /* 0x000fc800000000ff */
[----:B------:R-:W-:-:S07]  /*38b0*/  PRMT R61, R72, 0x7610, R61 ;  /* 0x00007610483d7816 */ /* 0x000fce000000003d */
.L_x_7669:
[----:B------:R-:W-:Y:S01]  /*38c0*/  HADD2.F32 R90, -RZ, R73.H1_H1 ;  /* 0x30000049ff5a7230 */ /* 0x000fe20000004100 */
[----:B------:R-:W-:Y:S06]  /*38d0*/  @P3 BRA `(.L_x_7670) ;  /* 0x0000000000203947 */ /* 0x000fec0003800000 */
[----:B------:R-:W-:-:S04]  /*38e0*/  ISETP.NE.U32.AND P4, PT, RZ, UR12, PT ;  /* 0x0000000cff007c0c */ /* 0x000fc8000bf85070 */
[----:B------:R-:W-:-:S13]  /*38f0*/  ISETP.NE.AND.EX P4, PT, RZ, UR13, PT, P4 ;  /* 0x0000000dff007c0c */ /* 0x000fda000bf85340 */
[----:B------:R-:W-:Y:S05]  /*3900*/  @P4 BRA `(.L_x_7671) ;  /* 0x0000000000084947 */ /* 0x000fea0003800000 */
[----:B------:R-:W-:Y:S05]  /*3910*/  @P0 BRA `(.L_x_7672) ;  /* 0x0000000000200947 */ /* 0x000fea0003800000 */
[----:B------:R-:W-:Y:S05]  /*3920*/  BRA `(.L_x_7673) ;  /* 0x0000000000247947 */ /* 0x000fea0003800000 */
.L_x_7671:
[----:B-----5:R-:W-:-:S05]  /*3930*/  HADD2.F32 R72, -RZ, R65.H1_H1 ;  /* 0x30000041ff487230 */ /* 0x020fca0000004100 */
[----:B------:R-:W-:Y:S01]  /*3940*/  FADD.FTZ R90, R72, R90 ;  /* 0x0000005a485a7221 */ /* 0x000fe20000010000 */
[----:B------:R-:W-:Y:S06]  /*3950*/  BRA `(.L_x_7672) ;  /* 0x0000000000107947 */ /* 0x000fec0003800000 */
.L_x_7670:
[----:B-----5:R-:W-:-:S05]  /*3960*/  HADD2.F32 R72, -RZ, R69.H1_H1 ;  /* 0x30000045ff487230 */ /* 0x020fca0000004100 */
[----:B------:R-:W-:Y:S01]  /*3970*/  FADD.FTZ R90, R72, R90 ;  /* 0x0000005a485a7221 */ /* 0x000fe20000010000 */
[----:B------:R-:W-:-:S05]  /*3980*/  @P2 HADD2.F32 R72, -RZ, R65.H1_H1 ;  /* 0x30000041ff482230 */ /* 0x000fca0000004100 */
[----:B------:R-:W-:-:S07]  /*3990*/  @P2 FADD.FTZ R90, R72, R90 ;  /* 0x0000005a485a2221 */ /* 0x000fce0000010000 */
.L_x_7672:
[----:B------:R-:W-:-:S04]  /*39a0*/  F2FP.F16.F32.PACK_AB R72, RZ, R90 ;  /* 0x0000005aff48723e */ /* 0x000fc800000000ff */
[----:B------:R-:W-:-:S07]  /*39b0*/  PRMT R61, R61, 0x5410, R72 ;  /* 0x000054103d3d7816 */ /* 0x000fce0000000048 */
.L_x_7673:
[----:B------:R-:W-:Y:S01]  /*39c0*/  HADD2.F32 R91, -RZ, R74.H0_H0 ;  /* 0x2000004aff5b7230 */ /* 0x000fe20000004100 */
[----:B------:R-:W-:Y:S06]  /*39d0*/  @P3 BRA `(.L_x_7674) ;  /* 0x0000000000203947 */ /* 0x000fec0003800000 */
[----:B------:R-:W-:-:S04]  /*39e0*/  ISETP.NE.U32.AND P4, PT, RZ, UR12, PT ;  /* 0x0000000cff007c0c */ /* 0x000fc8000bf85070 */
[----:B------:R-:W-:-:S13]  /*39f0*/  ISETP.NE.AND.EX P4, PT, RZ, UR13, PT, P4 ;  /* 0x0000000dff007c0c */ /* 0x000fda000bf85340 */
[----:B------:R-:W-:Y:S05]  /*3a00*/  @P4 BRA `(.L_x_7675) ;  /* 0x0000000000084947 */ /* 0x000fea0003800000 */
[----:B------:R-:W-:Y:S05]  /*3a10*/  @P0 BRA `(.L_x_7676) ;  /* 0x0000000000200947 */ /* 0x000fea0003800000 */
[----:B------:R-:W-:Y:S05]  /*3a20*/  BRA `(.L_x_7677) ;  /* 0x0000000000247947 */ /* 0x000fea0003800000 */
.L_x_7675:
[----:B-----5:R-:W-:-:S05]  /*3a30*/  HADD2.F32 R72, -RZ, R66.H0_H0 ;  /* 0x20000042ff487230 */ /* 0x020fca0000004100 */
[----:B------:R-:W-:Y:S01]  /*3a40*/  FADD.FTZ R91, R72, R91 ;  /* 0x0000005b485b7221 */ /* 0x000fe20000010000 */
[----:B------:R-:W-:Y:S06]  /*3a50*/  BRA `(.L_x_7676) ;  /* 0x0000000000107947 */ /* 0x000fec0003800000 */
.L_x_7674:
[----:B-----5:R-:W-:-:S05]  /*3a60*/  HADD2.F32 R72, -RZ, R70.H0_H0 ;  /* 0x20000046ff487230 */ /* 0x020fca0000004100 */
[----:B------:R-:W-:Y:S01]  /*3a70*/  FADD.FTZ R91, R72, R91 ;  /* 0x0000005b485b7221 */ /* 0x000fe20000010000 */
[----:B------:R-:W-:-:S05]  /*3a80*/  @P2 HADD2.F32 R72, -RZ, R66.H0_H0 ;  /* 0x20000042ff482230 */ /* 0x000fca0000004100 */
[----:B------:R-:W-:-:S07]  /*3a90*/  @P2 FADD.FTZ R91, R72, R91 ;  /* 0x0000005b485b2221 */ /* 0x000fce0000010000 */
.L_x_7676:
[----:B------:R-:W-:-:S04]  /*3aa0*/  F2FP.F16.F32.PACK_AB R72, RZ, R91 ;  /* 0x0000005bff48723e */ /* 0x000fc800000000ff */
[----:B------:R-:W-:-:S07]  /*3ab0*/  PRMT R62, R72, 0x7610, R62 ;  /* 0x00007610483e7816 */ /* 0x000fce000000003e */
.L_x_7677:
[----:B------:R-:W-:Y:S01]  /*3ac0*/  HADD2.F32 R110, -RZ, R74.H1_H1 ;  /* 0x3000004aff6e7230 */ /* 0x000fe20000004100 */
[----:B------:R-:W-:Y:S06]  /*3ad0*/  @P3 BRA `(.L_x_7678) ;  /* 0x0000000000203947 */ /* 0x000fec0003800000 */
[----:B------:R-:W-:-:S04]  /*3ae0*/  ISETP.NE.U32.AND P4, PT, RZ, UR12, PT ;  /* 0x0000000cff007c0c */ /* 0x000fc8000bf85070 */
[----:B------:R-:W-:-:S13]  /*3af0*/  ISETP.NE.AND.EX P4, PT, RZ, UR13, PT, P4 ;  /* 0x0000000dff007c0c */ /* 0x000fda000bf85340 */
[----:B------:R-:W-:Y:S05]  /*3b00*/  @P4 BRA `(.L_x_7679) ;  /* 0x0000000000084947 */ /* 0x000fea0003800000 */
[----:B------:R-:W-:Y:S05]  /*3b10*/  @P0 BRA `(.L_x_7680) ;  /* 0x0000000000200947 */ /* 0x000fea0003800000 */
[----:B------:R-:W-:Y:S05]  /*3b20*/  BRA `(.L_x_7681) ;  /* 0x0000000000247947 */ /* 0x000fea0003800000 */
.L_x_7679:
[----:B-----5:R-:W-:-:S05]  /*3b30*/  HADD2.F32 R72, -RZ, R66.H1_H1 ;  /* 0x30000042ff487230 */ /* 0x020fca0000004100 */
[----:B------:R-:W-:Y:S01]  /*3b40*/  FADD.FTZ R110, R72, R110 ;  /* 0x0000006e486e7221 */ /* 0x000fe20000010000 */
[----:B------:R-:W-:Y:S06]  /*3b50*/  BRA `(.L_x_7680) ;  /* 0x0000000000107947 */ /* 0x000fec0003800000 */
.L_x_7678:
[----:B-----5:R-:W-:-:S05]  /*3b60*/  HADD2.F32 R72, -RZ, R70.H1_H1 ;  /* 0x30000046ff487230 */ /* 0x020fca0000004100 */
[----:B------:R-:W-:Y:S01]  /*3b70*/  FADD.FTZ R110, R72, R110 ;  /* 0x0000006e486e7221 */ /* 0x000fe20000010000 */
[----:B------:R-:W-:-:S05]  /*3b80*/  @P2 HADD2.F32 R72, -RZ, R66.H1_H1 ;  /* 0x30000042ff482230 */ /* 0x000fca0000004100 */
[----:B------:R-:W-:-:S07]  /*3b90*/  @P2 FADD.FTZ R110, R72, R110 ;  /* 0x0000006e486e2221 */ /* 0x000fce0000010000 */
.L_x_7680:
[----:B------:R-:W-:-:S04]  /*3ba0*/  F2FP.F16.F32.PACK_AB R72, RZ, R110 ;  /* 0x0000006eff48723e */ /* 0x000fc800000000ff */
[----:B------:R-:W-:-:S07]  /*3bb0*/  PRMT R62, R62, 0x5410, R72 ;  /* 0x000054103e3e7816 */ /* 0x000fce0000000048 */
.L_x_7681:
[----:B------:R-:W-:Y:S01]  /*3bc0*/  HADD2.F32 R111, -RZ, R75.H0_H0 ;  /* 0x2000004bff6f7230 */ /* 0x000fe20000004100 */
[----:B------:R-:W-:Y:S06]  /*3bd0*/  @P3 BRA `(.L_x_7682) ;  /* 0x0000000000203947 */ /* 0x000fec0003800000 */
[----:B------:R-:W-:-:S04]  /*3be0*/  ISETP.NE.U32.AND P4, PT, RZ, UR12, PT ;  /* 0x0000000cff007c0c */ /* 0x000fc8000bf85070 */
[----:B------:R-:W-:-:S13]  /*3bf0*/  ISETP.NE.AND.EX P4, PT, RZ, UR13, PT, P4 ;  /* 0x0000000dff007c0c */ /* 0x000fda000bf85340 */
[----:B------:R-:W-:Y:S05]  /*3c00*/  @P4 BRA `(.L_x_7683) ;  /* 0x0000000000084947 */ /* 0x000fea0003800000 */
[----:B------:R-:W-:Y:S05]  /*3c10*/  @P0 BRA `(.L_x_7684) ;  /* 0x0000000000200947 */ /* 0x000fea0003800000 */
[----:B------:R-:W-:Y:S05]  /*3c20*/  BRA `(.L_x_7685) ;  /* 0x0000000000247947 */ /* 0x000fea0003800000 */
.L_x_7683:
[----:B-----5:R-:W-:-:S05]  /*3c30*/  HADD2.F32 R72, -RZ, R67.H0_H0 ;  /* 0x20000043ff487230 */ /* 0x020fca0000004100 */
[----:B------:R-:W-:Y:S01]  /*3c40*/  FADD.FTZ R111, R72, R111 ;  /* 0x0000006f486f7221 */ /* 0x000fe20000010000 */
[----:B------:R-:W-:Y:S06]  /*3c50*/  BRA `(.L_x_7684) ;  /* 0x0000000000107947 */ /* 0x000fec0003800000 */
.L_x_7682:
[----:B-----5:R-:W-:-:S05]  /*3c60*/  HADD2.F32 R72, -RZ, R71.H0_H0 ;  /* 0x20000047ff487230 */ /* 0x020fca0000004100 */
[----:B------:R-:W-:Y:S01]  /*3c70*/  FADD.FTZ R111, R72, R111 ;  /* 0x0000006f486f7221 */ /* 0x000fe20000010000 */
[----:B------:R-:W-:-:S05]  /*3c80*/  @P2 HADD2.F32 R72, -RZ, R67.H0_H0 ;  /* 0x20000043ff482230 */ /* 0x000fca0000004100 */
[----:B------:R-:W-:-:S07]  /*3c90*/  @P2 FADD.FTZ R111, R72, R111 ;  /* 0x0000006f486f2221 */ /* 0x000fce0000010000 */
.L_x_7684:
[----:B------:R-:W-:-:S04]  /*3ca0*/  F2FP.F16.F32.PACK_AB R72, RZ, R111 ;  /* 0x0000006fff48723e */ /* 0x000fc800000000ff */
[----:B------:R-:W-:-:S07]  /*3cb0*/  PRMT R63, R72, 0x7610, R63 ;  /* 0x00007610483f7816 */ /* 0x000fce000000003f */
.L_x_7685:
[----:B------:R-:W-:Y:S01]  /*3cc0*/  HADD2.F32 R128, -RZ, R75.H1_H1 ;  /* 0x3000004bff807230 */ /* 0x000fe20000004100 */
[----:B------:R-:W-:Y:S06]  /*3cd0*/  @P3 BRA `(.L_x_7686) ;  /* 0x0000000000203947 */ /* 0x000fec0003800000 */
[----:B------:R-:W-:-:S04]  /*3ce0*/  ISETP.NE.U32.AND P2, PT, RZ, UR12, PT ;  /* 0x0000000cff007c0c */ /* 0x000fc8000bf45070 */
[----:B------:R-:W-:-:S13]  /*3cf0*/  ISETP.NE.AND.EX P2, PT, RZ, UR13, PT, P2 ;  /* 0x0000000dff007c0c */ /* 0x000fda000bf45320 */
[----:B------:R-:W-:Y:S05]  /*3d00*/  @P2 BRA `(.L_x_7687) ;  /* 0x0000000000082947 */ /* 0x000fea0003800000 */
[----:B------:R-:W-:Y:S05]  /*3d10*/  @P0 BRA `(.L_x_7688) ;  /* 0x0000000000200947 */ /* 0x000fea0003800000 */
[----:B------:R-:W-:Y:S05]  /*3d20*/  BRA `(.L_x_7689) ;  /* 0x0000000000247947 */ /* 0x000fea0003800000 */
.L_x_7687:
[----:B-----5:R-:W-:-:S05]  /*3d30*/  HADD2.F32 R72, -RZ, R67.H1_H1 ;  /* 0x30000043ff487230 */ /* 0x020fca0000004100 */
[----:B------:R-:W-:Y:S01]  /*3d40*/  FADD.FTZ R128, R72, R128 ;  /* 0x0000008048807221 */ /* 0x000fe20000010000 */
[----:B------:R-:W-:Y:S06]  /*3d50*/  BRA `(.L_x_7688) ;  /* 0x0000000000107947 */ /* 0x000fec0003800000 */
.L_x_7686:
[----:B-----5:R-:W-:-:S05]  /*3d60*/  HADD2.F32 R72, -RZ, R71.H1_H1 ;  /* 0x30000047ff487230 */ /* 0x020fca0000004100 */
[----:B------:R-:W-:Y:S01]  /*3d70*/  FADD.FTZ R128, R72, R128 ;  /* 0x0000008048807221 */ /* 0x000fe20000010000 */
[----:B------:R-:W-:-:S05]  /*3d80*/  @P2 HADD2.F32 R72, -RZ, R67.H1_H1 ;  /* 0x30000043ff482230 */ /* 0x000fca0000004100 */
[----:B------:R-:W-:-:S07]  /*3d90*/  @P2 FADD.FTZ R128, R72, R128 ;  /* 0x0000008048802221 */ /* 0x000fce0000010000 */
.L_x_7688:
[----:B------:R-:W-:-:S04]  /*3da0*/  F2FP.F16.F32.PACK_AB R72, RZ, R128 ;  /* 0x00000080ff48723e */ /* 0x000fc800000000ff */
[----:B------:R-:W-:-:S07]  /*3db0*/  PRMT R63, R63, 0x5410, R72 ;  /* 0x000054103f3f7816 */ /* 0x000fce0000000048 */
.L_x_7689:
[----:B------:R-:W0:Y:S02]  /*3dc0*/  @P0 LDC.64 R72, c[0x0][0x238] ;  /* 0x00008e00ff480b82 */ /* 0x000e240000000a00 */
[----:B0-----:R-:W-:-:S04]  /*3dd0*/  @P0 LEA R72, P2, R134, R72, 0x4 ;  /* 0x0000004886480211 */ /* 0x001fc800078420ff */
[C---:B------:R-:W-:Y:S02]  /*3de0*/  @P0 LEA.HI.X R73, R134.reuse, R73, RZ, 0x4, P2 ;  /* 0x0000004986490211 */ /* 0x040fe400010f24ff */
[----:B------:R-:W-:-:S03]  /*3df0*/  IADD3 R134, R134, 0x20, RZ ;  /* 0x0000002086867810 */ /* 0x000fc60007ffe0ff */
[----:B------:R3:W-:Y:S04]  /*3e00*/  @P0 STG.E.128 desc[UR4][R72.64], R60 ;  /* 0x0000003c48000986 */ /* 0x0007e8000c101d04 */
.L_x_7657:
[----:B------:R-:W-:Y:S05]  /*3e10*/  BSYNC B0 ;  /* 0x0000000000007941 */ /* 0x000fea0003800000 */
.L_x_7656:
        /* <DEDUP_REMOVED lines=25> */
.L_x_7693:
[----:B-----5:R-:W-:-:S05]  /*3fb0*/  HADD2.F32 R56, -RZ, R64.H0_H0 ;  /* 0x20000040ff387230 */ /* 0x020fca0000004100 */
[----:B------:R-:W-:Y:S01]  /*3fc0*/  FADD.FTZ R42, R56, R42 ;  /* 0x0000002a382a7221 */ /* 0x000fe20000010000 */
[----:B------:R-:W-:Y:S06]  /*3fd0*/  BRA `(.L_x_7694) ;  /* 0x0000000000107947 */ /* 0x000fec0003800000 */
.L_x_7692:
[----:B-----5:R-:W-:-:S05]  /*3fe0*/  HADD2.F32 R56, -RZ, R68.H0_H0 ;  /* 0x20000044ff387230 */ /* 0x020fca0000004100 */
[----:B------:R-:W-:Y:S01]  /*3ff0*/  FADD.FTZ R42, R56, R42 ;  /* 0x0000002a382a7221 */ /* 0x000fe20000010000 */
[----:B------:R-:W-:-:S05]  /*4000*/  @P2 HADD2.F32 R56, -RZ, R64.H0_H0 ;  /* 0x20000040ff382230 */ /* 0x000fca0000004100 */
[----:B------:R-:W-:-:S07]  /*4010*/  @P2 FADD.FTZ R42, R56, R42 ;  /* 0x0000002a382a2221 */ /* 0x000fce0000010000 */
.L_x_7694:
[----:B------:R-:W-:-:S04]  /*4020*/  F2FP.F16.F32.PACK_AB R56, RZ, R42 ;  /* 0x0000002aff38723e */ /* 0x000fc800000000ff */
[----:B------:R-:W-:-:S07]  /*4030*/  PRMT R60, R56, 0x7610, R60 ;  /* 0x00007610383c7816 */ /* 0x000fce000000003c */
.L_x_7695:
[----:B------:R-:W-:Y:S01]  /*4040*/  HADD2.F32 R56, -RZ, R72.H1_H1 ;  /* 0x30000048ff387230 */ /* 0x000fe20000004100 */
[----:B------:R-:W-:Y:S06]  /*4050*/  @P3 BRA `(.L_x_7696) ;  /* 0x0000000000203947 */ /* 0x000fec0003800000 */
[----:B------:R-:W-:-:S04]  /*4060*/  ISETP.NE.U32.AND P4, PT, RZ, UR12, PT ;  /* 0x0000000cff007c0c */ /* 0x000fc8000bf85070 */
[----:B------:R-:W-:-:S13]  /*4070*/  ISETP.NE.AND.EX P4, PT, RZ, UR13, PT, P4 ;  /* 0x0000000dff007c0c */ /* 0x000fda000bf85340 */
[----:B------:R-:W-:Y:S05]  /*4080*/  @P4 BRA `(.L_x_7697) ;  /* 0x0000000000084947 */ /* 0x000fea0003800000 */
[----:B------:R-:W-:Y:S05]  /*4090*/  @P0 BRA `(.L_x_7698) ;  /* 0x0000000000200947 */ /* 0x000fea0003800000 */
[----:B------:R-:W-:Y:S05]  /*40a0*/  BRA `(.L_x_7699) ;  /* 0x0000000000247947 */ /* 0x000fea0003800000 */
.L_x_7697:
[----:B-----5:R-:W-:-:S05]  /*40b0*/  HADD2.F32 R57, -RZ, R64.H1_H1 ;  /* 0x30000040ff397230 */ /* 0x020fca0000004100 */
[----:B------:R-:W-:Y:S01]  /*40c0*/  FADD.FTZ R56, R57, R56 ;  /* 0x0000003839387221 */ /* 0x000fe20000010000 */
[----:B------:R-:W-:Y:S06]  /*40d0*/  BRA `(.L_x_7698) ;  /* 0x0000000000107947 */ /* 0x000fec0003800000 */
.L_x_7696:
[----:B-----5:R-:W-:-:S05]  /*40e0*/  HADD2.F32 R57, -RZ, R68.H1_H1 ;  /* 0x30000044ff397230 */ /* 0x020fca0000004100 */
[----:B------:R-:W-:Y:S01]  /*40f0*/  FADD.FTZ R56, R57, R56 ;  /* 0x0000003839387221 */ /* 0x000fe20000010000 */
[----:B------:R-:W-:-:S05]  /*4100*/  @P2 HADD2.F32 R57, -RZ, R64.H1_H1 ;  /* 0x30000040ff392230 */ /* 0x000fca0000004100 */
[----:B------:R-:W-:-:S07]  /*4110*/  @P2 FADD.FTZ R56, R57, R56 ;  /* 0x0000003839382221 */ /* 0x000fce0000010000 */
.L_x_7698:
[----:B------:R-:W-:-:S04]  /*4120*/  F2FP.F16.F32.PACK_AB R57, RZ, R56 ;  /* 0x00000038ff39723e */ /* 0x000fc800000000ff */
[----:B------:R-:W-:-:S07]  /*4130*/  PRMT R60, R60, 0x5410, R57 ;  /* 0x000054103c3c7816 */ /* 0x000fce0000000039 */
.L_x_7699:
[----:B------:R-:W-:Y:S01]  /*4140*/  HADD2.F32 R57, -RZ, R73.H0_H0 ;  /* 0x20000049ff397230 */ /* 0x000fe20000004100 */
[----:B------:R-:W-:Y:S06]  /*4150*/  @P3 BRA `(.L_x_7700) ;  /* 0x0000000000203947 */ /* 0x000fec0003800000 */
[----:B------:R-:W-:-:S04]  /*4160*/  ISETP.NE.U32.AND P4, PT, RZ, UR12, PT ;  /* 0x0000000cff007c0c */ /* 0x000fc8000bf85070 */
[----:B------:R-:W-:-:S13]  /*4170*/  ISETP.NE.AND.EX P4, PT, RZ, UR13, PT, P4 ;  /* 0x0000000dff007c0c */ /* 0x000fda000bf85340 */
[----:B------:R-:W-:Y:S05]  /*4180*/  @P4 BRA `(.L_x_7701) ;  /* 0x0000000000084947 */ /* 0x000fea0003800000 */
[----:B------:R-:W-:Y:S05]  /*4190*/  @P0 BRA `(.L_x_7702) ;  /* 0x0000000000200947 */ /* 0x000fea0003800000 */
[----:B------:R-:W-:Y:S05]  /*41a0*/  BRA `(.L_x_7703) ;  /* 0x0000000000247947 */ /* 0x000fea0003800000 */
.L_x_7701:
[----:B-----5:R-:W-:-:S05]  /*41b0*/  HADD2.F32 R72, -RZ, R65.H0_H0 ;  /* 0x20000041ff487230 */ /* 0x020fca0000004100 */
[----:B------:R-:W-:Y:S01]  /*41c0*/  FADD.FTZ R57, R72, R57 ;  /* 0x0000003948397221 */ /* 0x000fe20000010000 */
[----:B------:R-:W-:Y:S06]  /*41d0*/  BRA `(.L_x_7702) ;  /* 0x0000000000107947 */ /* 0x000fec0003800000 */
.L_x_7700:
[----:B-----5:R-:W-:-:S05]  /*41e0*/  HADD2.F32 R72, -RZ, R69.H0_H0 ;  /* 0x20000045ff487230 */ /* 0x020fca0000004100 */
[----:B------:R-:W-:Y:S01]  /*41f0*/  FADD.FTZ R57, R72, R57 ;  /* 0x0000003948397221 */ /* 0x000fe20000010000 */
[----:B------:R-:W-:-:S05]  /*4200*/  @P2 HADD2.F32 R72, -RZ, R65.H0_H0 ;  /* 0x20000041ff482230 */ /* 0x000fca0000004100 */
[----:B------:R-:W-:-:S07]  /*4210*/  @P2 FADD.FTZ R57, R72, R57 ;  /* 0x0000003948392221 */ /* 0x000fce0000010000 */
.L_x_7702:
[----:B------:R-:W-:-:S04]  /*4220*/  F2FP.F16.F32.PACK_AB R72, RZ, R57 ;  /* 0x00000039ff48723e */ /* 0x000fc800000000ff */
[----:B------:R-:W-:-:S07]  /*4230*/  PRMT R61, R72, 0x7610, R61 ;  /* 0x00007610483d7816 */ /* 0x000fce000000003d */
.L_x_7703:
[----:B------:R-:W-:Y:S01]  /*4240*/  HADD2.F32 R92, -RZ, R73.H1_H1 ;  /* 0x30000049ff5c7230 */ /* 0x000fe20000004100 */
[----:B------:R-:W-:Y:S06]  /*4250*/  @P3 BRA `(.L_x_7704) ;  /* 0x0000000000203947 */ /* 0x000fec0003800000 */
[----:B------:R-:W-:-:S04]  /*4260*/  ISETP.NE.U32.AND P4, PT, RZ, UR12, PT ;  /* 0x0000000cff007c0c */ /* 0x000fc8000bf85070 */
[----:B------:R-:W-:-:S13]  /*4270*/  ISETP.NE.AND.EX P4, PT, RZ, UR13, PT, P4 ;  /* 0x0000000dff007c0c */ /* 0x000fda000bf85340 */
[----:B------:R-:W-:Y:S05]  /*4280*/  @P4 BRA `(.L_x_7705) ;  /* 0x0000000000084947 */ /* 0x000fea0003800000 */
[----:B------:R-:W-:Y:S05]  /*4290*/  @P0 BRA `(.L_x_7706) ;  /* 0x0000000000200947 */ /* 0x000fea0003800000 */
[----:B------:R-:W-:Y:S05]  /*42a0*/  BRA `(.L_x_7707) ;  /* 0x0000000000247947 */ /* 0x000fea0003800000 */
.L_x_7705:
[----:B-----5:R-:W-:-:S05]  /*42b0*/  HADD2.F32 R72, -RZ, R65.H1_H1 ;  /* 0x30000041ff487230 */ /* 0x020fca0000004100 */
[----:B------:R-:W-:Y:S01]  /*42c0*/  FADD.FTZ R92, R72, R92 ;  /* 0x0000005c485c7221 */ /* 0x000fe20000010000 */
[----:B------:R-:W-:Y:S06]  /*42d0*/  BRA `(.L_x_7706) ;  /* 0x0000000000107947 */ /* 0x000fec0003800000 */
.L_x_7704:
[----:B-----5:R-:W-:-:S05]  /*42e0*/  HADD2.F32 R72, -RZ, R69.H1_H1 ;  /* 0x30000045ff487230 */ /* 0x020fca0000004100 */
[----:B------:R-:W-:Y:S01]  /*42f0*/  FADD.FTZ R92, R72, R92 ;  /* 0x0000005c485c7221 */ /* 0x000fe20000010000 */
[----:B------:R-:W-:-:S05]  /*4300*/  @P2 HADD2.F32 R72, -RZ, R65.H1_H1 ;  /* 0x30000041ff482230 */ /* 0x000fca0000004100 */
[----:B------:R-:W-:-:S07]  /*4310*/  @P2 FADD.FTZ R92, R72, R92 ;  /* 0x0000005c485c2221 */ /* 0x000fce0000010000 */
.L_x_7706:
[----:B------:R-:W-:-:S04]  /*4320*/  F2FP.F16.F32.PACK_AB R72, RZ, R92 ;  /* 0x0000005cff48723e */ /* 0x000fc800000000ff */
[----:B------:R-:W-:-:S07]  /*4330*/  PRMT R61, R61, 0x5410, R72 ;  /* 0x000054103d3d7816 */ /* 0x000fce0000000048 */
.L_x_7707:
[----:B------:R-:W-:Y:S01]  /*4340*/  HADD2.F32 R93, -RZ, R74.H0_H0 ;  /* 0x2000004aff5d7230 */ /* 0x000fe20000004100 */
[----:B------:R-:W-:Y:S06]  /*4350*/  @P3 BRA `(.L_x_7708) ;  /* 0x0000000000203947 */ /* 0x000fec0003800000 */
[----:B------:R-:W-:-:S04]  /*4360*/  ISETP.NE.U32.AND P4, PT, RZ, UR12, PT ;  /* 0x0000000cff007c0c */ /* 0x000fc8000bf85070 */
[----:B------:R-:W-:-:S13]  /*4370*/  ISETP.NE.AND.EX P4, PT, RZ, UR13, PT, P4 ;  /* 0x0000000dff007c0c */ /* 0x000fda000bf85340 */
[----:B------:R-:W-:Y:S05]  /*4380*/  @P4 BRA `(.L_x_7709) ;  /* 0x0000000000084947 */ /* 0x000fea0003800000 */
[----:B------:R-:W-:Y:S05]  /*4390*/  @P0 BRA `(.L_x_7710) ;  /* 0x0000000000200947 */ /* 0x000fea0003800000 */
[----:B------:R-:W-:Y:S05]  /*43a0*/  BRA `(.L_x_7711) ;  /* 0x0000000000247947 */ /* 0x000fea0003800000 */
.L_x_7709:
[----:B-----5:R-:W-:-:S05]  /*43b0*/  HADD2.F32 R72, -RZ, R66.H0_H0 ;  /* 0x20000042ff487230 */ /* 0x020fca0000004100 */
[----:B------:R-:W-:Y:S01]  /*43c0*/  FADD.FTZ R93, R72, R93 ;  /* 0x0000005d485d7221 */ /* 0x000fe20000010000 */
[----:B------:R-:W-:Y:S06]  /*43d0*/  BRA `(.L_x_7710) ;  /* 0x0000000000107947 */ /* 0x000fec0003800000 */
.L_x_7708:
[----:B-----5:R-:W-:-:S05]  /*43e0*/  HADD2.F32 R72, -RZ, R70.H0_H0 ;  /* 0x20000046ff487230 */ /* 0x020fca0000004100 */
[----:B------:R-:W-:Y:S01]  /*43f0*/  FADD.FTZ R93, R72, R93 ;  /* 0x0000005d485d7221 */ /* 0x000fe20000010000 */
[----:B------:R-:W-:-:S05]  /*4400*/  @P2 HADD2.F32 R72, -RZ, R66.H0_H0 ;  /* 0x20000042ff482230 */ /* 0x000fca0000004100 */
[----:B------:R-:W-:-:S07]  /*4410*/  @P2 FADD.FTZ R93, R72, R93 ;  /* 0x0000005d485d2221 */ /* 0x000fce0000010000 */
.L_x_7710:
[----:B------:R-:W-:-:S04]  /*4420*/  F2FP.F16.F32.PACK_AB R72, RZ, R93 ;  /* 0x0000005dff48723e */ /* 0x000fc800000000ff */
[----:B------:R-:W-:-:S07]  /*4430*/  PRMT R62, R72, 0x7610, R62 ;  /* 0x00007610483e7816 */ /* 0x000fce000000003e */
.L_x_7711:
[----:B------:R-:W-:Y:S01]  /*4440*/  HADD2.F32 R112, -RZ, R74.H1_H1 ;  /* 0x3000004aff707230 */ /* 0x000fe20000004100 */
[----:B------:R-:W-:Y:S06]  /*4450*/  @P3 BRA `(.L_x_7712) ;  /* 0x0000000000203947 */ /* 0x000fec0003800000 */
[----:B------:R-:W-:-:S04]  /*4460*/  ISETP.NE.U32.AND P4, PT, RZ, UR12, PT ;  /* 0x0000000cff007c0c */ /* 0x000fc8000bf85070 */
[----:B------:R-:W-:-:S13]  /*4470*/  ISETP.NE.AND.EX P4, PT, RZ, UR13, PT, P4 ;  /* 0x0000000dff007c0c */ /* 0x000fda000bf85340 */
[----:B------:R-:W-:Y:S05]  /*4480*/  @P4 BRA `(.L_x_7713) ;  /* 0x0000000000084947 */ /* 0x000fea0003800000 */
[----:B------:R-:W-:Y:S05]  /*4490*/  @P0 BRA `(.L_x_7714) ;  /* 0x0000000000200947 */ /* 0x000fea0003800000 */
[----:B------:R-:W-:Y:S05]  /*44a0*/  BRA `(.L_x_7715) ;  /* 0x0000000000247947 */ /* 0x000fea0003800000 */
.L_x_7713:
[----:B-----5:R-:W-:-:S05]  /*44b0*/  HADD2.F32 R72, -RZ, R66.H1_H1 ;  /* 0x30000042ff487230 */ /* 0x020fca0000004100 */
[----:B------:R-:W-:Y:S01]  /*44c0*/  FADD.FTZ R112, R72, R112 ;  /* 0x0000007048707221 */ /* 0x000fe20000010000 */
[----:B------:R-:W-:Y:S06]  /*44d0*/  BRA `(.L_x_7714) ;  /* 0x0000000000107947 */ /* 0x000fec0003800000 */
.L_x_7712:
[----:B-----5:R-:W-:-:S05]  /*44e0*/  HADD2.F32 R72, -RZ, R70.H1_H1 ;  /* 0x30000046ff487230 */ /* 0x020fca0000004100 */
[----:B------:R-:W-:Y:S01]  /*44f0*/  FADD.FTZ R112, R72, R112 ;  /* 0x0000007048707221 */ /* 0x000fe20000010000 */
[----:B------:R-:W-:-:S05]  /*4500*/  @P2 HADD2.F32 R72, -RZ, R66.H1_H1 ;  /* 0x30000042ff482230 */ /* 0x000fca0000004100 */
[----:B------:R-:W-:-:S07]  /*4510*/  @P2 FADD.FTZ R112, R72, R112 ;  /* 0x0000007048702221 */ /* 0x000fce0000010000 */
.L_x_7714:
[----:B------:R-:W-:-:S04]  /*4520*/  F2FP.F16.F32.PACK_AB R72, RZ, R112 ;  /* 0x00000070ff48723e */ /* 0x000fc800000000ff */
[----:B------:R-:W-:-:S07]  /*4530*/  PRMT R62, R62, 0x5410, R72 ;  /* 0x000054103e3e7816 */ /* 0x000fce0000000048 */
.L_x_7715:
[----:B------:R-:W-:Y:S01]  /*4540*/  HADD2.F32 R113, -RZ, R75.H0_H0 ;  /* 0x2000004bff717230 */ /* 0x000fe20000004100 */
[----:B------:R-:W-:Y:S06]  /*4550*/  @P3 BRA `(.L_x_7716) ;  /* 0x0000000000203947 */ /* 0x000fec0003800000 */
[----:B------:R-:W-:-:S04]  /*4560*/  ISETP.NE.U32.AND P4, PT, RZ, UR12, PT ;  /* 0x0000000cff007c0c */ /* 0x000fc8000bf85070 */
[----:B------:R-:W-:-:S13]  /*4570*/  ISETP.NE.AND.EX P4, PT, RZ, UR13, PT, P4 ;  /* 0x0000000dff007c0c */ /* 0x000fda000bf85340 */
[----:B------:R-:W-:Y:S05]  /*4580*/  @P4 BRA `(.L_x_7717) ;  /* 0x0000000000084947 */ /* 0x000fea0003800000 */
[----:B------:R-:W-:Y:S05]  /*4590*/  @P0 BRA `(.L_x_7718) ;  /* 0x0000000000200947 */ /* 0x000fea0003800000 */
[----:B------:R-:W-:Y:S05]  /*45a0*/  BRA `(.L_x_7719) ;  /* 0x0000000000247947 */ /* 0x000fea0003800000 */
.L_x_7717:
[----:B-----5:R-:W-:-:S05]  /*45b0*/  HADD2.F32 R72, -RZ, R67.H0_H0 ;  /* 0x20000043ff487230 */ /* 0x020fca0000004100 */
[----:B------:R-:W-:Y:S01]  /*45c0*/  FADD.FTZ R113, R72, R113 ;  /* 0x0000007148717221 */ /* 0x000fe20000010000 */
[----:B------:R-:W-:Y:S06]  /*45d0*/  BRA `(.L_x_7718) ;  /* 0x0000000000107947 */ /* 0x000fec0003800000 */
.L_x_7716:
[----:B-----5:R-:W-:-:S05]  /*45e0*/  HADD2.F32 R72, -RZ, R71.H0_H0 ;  /* 0x20000047ff487230 */ /* 0x020fca0000004100 */
[----:B------:R-:W-:Y:S01]  /*45f0*/  FADD.FTZ R113, R72, R113 ;  /* 0x0000007148717221 */ /* 0x000fe20000010000 */
[----:B------:R-:W-:-:S05]  /*4600*/  @P2 HADD2.F32 R72, -RZ, R67.H0_H0 ;  /* 0x20000043ff482230 */ /* 0x000fca0000004100 */
[----:B------:R-:W-:-:S07]  /*4610*/  @P2 FADD.FTZ R113, R72, R113 ;  /* 0x0000007148712221 */ /* 0x000fce0000010000 */
.L_x_7718:
[----:B------:R-:W-:-:S04]  /*4620*/  F2FP.F16.F32.PACK_AB R72, RZ, R113 ;  /* 0x00000071ff48723e */ /* 0x000fc800000000ff */
[----:B------:R-:W-:-:S07]  /*4630*/  PRMT R63, R72, 0x7610, R63 ;  /* 0x00007610483f7816 */ /* 0x000fce000000003f */
.L_x_7719:
[----:B------:R-:W-:Y:S01]  /*4640*/  HADD2.F32 R129, -RZ, R75.H1_H1 ;  /* 0x3000004bff817230 */ /* 0x000fe20000004100 */
[----:B------:R-:W-:Y:S06]  /*4650*/  @P3 BRA `(.L_x_7720) ;  /* 0x0000000000203947 */ /* 0x000fec0003800000 */
[----:B------:R-:W-:-:S04]  /*4660*/  ISETP.NE.U32.AND P2, PT, RZ, UR12, PT ;  /* 0x0000000cff007c0c */ /* 0x000fc8000bf45070 */
[----:B------:R-:W-:-:S13]  /*4670*/  ISETP.NE.AND.EX P2, PT, RZ, UR13, PT, P2 ;  /* 0x0000000dff007c0c */ /* 0x000fda000bf45320 */
[----:B------:R-:W-:Y:S05]  /*4680*/  @P2 BRA `(.L_x_7721) ;  /* 0x0000000000082947 */ /* 0x000fea0003800000 */
[----:B------:R-:W-:Y:S05]  /*4690*/  @P0 BRA `(.L_x_7722) ;  /* 0x0000000000200947 */ /* 0x000fea0003800000 */
[----:B------:R-:W-:Y:S05]  /*46a0*/  BRA `(.L_x_7723) ;  /* 0x0000000000247947 */ /* 0x000fea0003800000 */
.L_x_7721:
[----:B-----5:R-:W-:-:S05]  /*46b0*/  HADD2.F32 R72, -RZ, R67.H1_H1 ;  /* 0x30000043ff487230 */ /* 0x020fca0000004100 */
[----:B------:R-:W-:Y:S01]  /*46c0*/  FADD.FTZ R129, R72, R129 ;  /* 0x0000008148817221 */ /* 0x000fe20000010000 */
[----:B------:R-:W-:Y:S06]  /*46d0*/  BRA `(.L_x_7722) ;  /* 0x0000000000107947 */ /* 0x000fec0003800000 */
.L_x_7720:
[----:B-----5:R-:W-:-:S05]  /*46e0*/  HADD2.F32 R72, -RZ, R71.H1_H1 ;  /* 0x30000047ff487230 */ /* 0x020fca0000004100 */
[----:B------:R-:W-:Y:S01]  /*46f0*/  FADD.FTZ R129, R72, R129 ;  /* 0x0000008148817221 */ /* 0x000fe20000010000 */
[----:B------:R-:W-:-:S05]  /*4700*/  @P2 HADD2.F32 R72, -RZ, R67.H1_H1 ;  /* 0x30000043ff482230 */ /* 0x000fca0000004100 */
[----:B------:R-:W-:-:S07]  /*4710*/  @P2 FADD.FTZ R129, R72, R129 ;  /* 0x0000008148812221 */ /* 0x000fce0000010000 */
.L_x_7722:
[----:B------:R-:W-:-:S04]  /*4720*/  F2FP.F16.F32.PACK_AB R72, RZ, R129 ;  /* 0x00000081ff48723e */ /* 0x000fc800000000ff */
[----:B------:R-:W-:-:S07]  /*4730*/  PRMT R63, R63, 0x5410, R72 ;  /* 0x000054103f3f7816 */ /* 0x000fce0000000048 */
.L_x_7723:
[----:B------:R-:W0:Y:S02]  /*4740*/  @P0 LDC.64 R72, c[0x0][0x238] ;  /* 0x00008e00ff480b82 */ /* 0x000e240000000a00 */
[----:B0-----:R-:W-:-:S04]  /*4750*/  @P0 LEA R72, P2, R134, R72, 0x4 ;  /* 0x0000004886480211 */ /* 0x001fc800078420ff */
[C---:B------:R-:W-:Y:S02]  /*4760*/  @P0 LEA.HI.X R73, R134.reuse, R73, RZ, 0x4, P2 ;  /* 0x0000004986490211 */ /* 0x040fe400010f24ff */
[----:B------:R-:W-:-:S03]  /*4770*/  IADD3 R134, R134, 0x20, RZ ;  /* 0x0000002086867810 */ /* 0x000fc60007ffe0ff */
[----:B------:R4:W-:Y:S04]  /*4780*/  @P0 STG.E.128 desc[UR4][R72.64], R60 ;  /* 0x0000003c48000986 */ /* 0x0009e8000c101d04 */
.L_x_7691:
[----:B------:R-:W-:Y:S05]  /*4790*/  BSYNC B0 ;  /* 0x0000000000007941 */ /* 0x000fea0003800000 */
.L_x_7690:
        /* <DEDUP_REMOVED lines=25> */
.L_x_7727:
[----:B-----5:R-:W-:-:S05]  /*4930*/  HADD2.F32 R58, -RZ, R64.H0_H0 ;  /* 0x20000040ff3a7230 */ /* 0x020fca0000004100 */
[----:B------:R-:W-:Y:S01]  /*4940*/  FADD.FTZ R43, R58, R43 ;  /* 0x0000002b3a2b7221 */ /* 0x000fe20000010000 */
[----:B------:R-:W-:Y:S06]  /*4950*/  BRA `(.L_x_7728) ;  /* 0x0000000000107947 */ /* 0x000fec0003800000 */
.L_x_7726:
[----:B-----5:R-:W-:-:S05]  /*4960*/  HADD2.F32 R58, -RZ, R68.H0_H0 ;  /* 0x20000044ff3a7230 */ /* 0x020fca0000004100 */
[----:B------:R-:W-:Y:S01]  /*4970*/  FADD.FTZ R43, R58, R43 ;  /* 0x0000002b3a2b7221 */ /* 0x000fe20000010000 */
[----:B------:R-:W-:-:S05]  /*4980*/  @P2 HADD2.F32 R58, -RZ, R64.H0_H0 ;  /* 0x20000040ff3a2230 */ /* 0x000fca0000004100 */
[----:B------:R-:W-:-:S07]  /*4990*/  @P2 FADD.FTZ R43, R58, R43 ;  /* 0x0000002b3a2b2221 */ /* 0x000fce0000010000 */
.L_x_7728:
[----:B------:R-:W-:-:S04]  /*49a0*/  F2FP.F16.F32.PACK_AB R58, RZ, R43 ;  /* 0x0000002bff3a723e */ /* 0x000fc800000000ff */
[----:B------:R-:W-:-:S07]  /*49b0*/  PRMT R60, R58, 0x7610, R60 ;  /* 0x000076103a3c7816 */ /* 0x000fce000000003c */
.L_x_7729:
[----:B------:R-:W-:Y:S01]  /*49c0*/  HADD2.F32 R58, -RZ, R72.H1_H1 ;  /* 0x30000048ff3a7230 */ /* 0x000fe20000004100 */
[----:B------:R-:W-:Y:S06]  /*49d0*/  @P3 BRA `(.L_x_7730) ;  /* 0x0000000000203947 */ /* 0x000fec0003800000 */
[----:B------:R-:W-:-:S04]  /*49e0*/  ISETP.NE.U32.AND P4, PT, RZ, UR12, PT ;  /* 0x0000000cff007c0c */ /* 0x000fc8000bf85070 */
[----:B------:R-:W-:-:S13]  /*49f0*/  ISETP.NE.AND.EX P4, PT, RZ, UR13, PT, P4 ;  /* 0x0000000dff007c0c */ /* 0x000fda000bf85340 */
[----:B------:R-:W-:Y:S05]  /*4a00*/  @P4 BRA `(.L_x_7731) ;  /* 0x0000000000084947 */ /* 0x000fea0003800000 */
[----:B------:R-:W-:Y:S05]  /*4a10*/  @P0 BRA `(.L_x_7732) ;  /* 0x0000000000200947 */ /* 0x000fea0003800000 */
[----:B------:R-:W-:Y:S05]  /*4a20*/  BRA `(.L_x_7733) ;  /* 0x0000000000247947 */ /* 0x000fea0003800000 */
.L_x_7731:
[----:B-----5:R-:W-:-:S05]  /*4a30*/  HADD2.F32 R59, -RZ, R64.H1_H1 ;  /* 0x30000040ff3b7230 */ /* 0x020fca0000004100 */
[----:B------:R-:W-:Y:S01]  /*4a40*/  FADD.FTZ R58, R59, R58 ;  /* 0x0000003a3b3a7221 */ /* 0x000fe20000010000 */
[----:B------:R-:W-:Y:S06]  /*4a50*/  BRA `(.L_x_7732) ;  /* 0x0000000000107947 */ /* 0x000fec0003800000 */
.L_x_7730:
[----:B-----5:R-:W-:-:S05]  /*4a60*/  HADD2.F32 R59, -RZ, R68.H1_H1 ;  /* 0x30000044ff3b7230 */ /* 0x020fca0000004100 */
[----:B------:R-:W-:Y:S01]  /*4a70*/  FADD.FTZ R58, R59, R58 ;  /* 0x0000003a3b3a7221 */ /* 0x000fe20000010000 */
[----:B------:R-:W-:-:S05]  /*4a80*/  @P2 HADD2.F32 R59, -RZ, R64.H1_H1 ;  /* 0x30000040ff3b2230 */ /* 0x000fca0000004100 */
[----:B------:R-:W-:-:S07]  /*4a90*/  @P2 FADD.FTZ R58, R59, R58 ;  /* 0x0000003a3b3a2221 */ /* 0x000fce0000010000 */
.L_x_7732:
[----:B------:R-:W-:-:S04]  /*4aa0*/  F2FP.F16.F32.PACK_AB R59, RZ, R58 ;  /* 0x0000003aff3b723e */ /* 0x000fc800000000ff */
[----:B------:R-:W-:-:S07]  /*4ab0*/  PRMT R60, R60, 0x5410, R59 ;  /* 0x000054103c3c7816 */ /* 0x000fce000000003b */
.L_x_7733:
[----:B------:R-:W-:Y:S01]  /*4ac0*/  HADD2.F32 R59, -RZ, R73.H0_H0 ;  /* 0x20000049ff3b7230 */ /* 0x000fe20000004100 */
[----:B------:R-:W-:Y:S06]  /*4ad0*/  @P3 BRA `(.L_x_7734) ;  /* 0x0000000000203947 */ /* 0x000fec0003800000 */
[----:B------:R-:W-:-:S04]  /*4ae0*/  ISETP.NE.U32.AND P4, PT, RZ, UR12, PT ;  /* 0x0000000cff007c0c */ /* 0x000fc8000bf85070 */
[----:B------:R-:W-:-:S13]  /*4af0*/  ISETP.NE.AND.EX P4, PT, RZ, UR13, PT, P4 ;  /* 0x0000000dff007c0c */ /* 0x000fda000bf85340 */
[----:B------:R-:W-:Y:S05]  /*4b00*/  @P4 BRA `(.L_x_7735) ;  /* 0x0000000000084947 */ /* 0x000fea0003800000 */
[----:B------:R-:W-:Y:S05]  /*4b10*/  @P0 BRA `(.L_x_7736) ;  /* 0x0000000000200947 */ /* 0x000fea0003800000 */
[----:B------:R-:W-:Y:S05]  /*4b20*/  BRA `(.L_x_7737) ;  /* 0x0000000000247947 */ /* 0x000fea0003800000 */
.L_x_7735:
[----:B-----5:R-:W-:-:S05]  /*4b30*/  HADD2.F32 R72, -RZ, R65.H0_H0 ;  /* 0x20000041ff487230 */ /* 0x020fca0000004100 */
[----:B------:R-:W-:Y:S01]  /*4b40*/  FADD.FTZ R59, R72, R59 ;  /* 0x0000003b483b7221 */ /* 0x000fe20000010000 */
[----:B------:R-:W-:Y:S06]  /*4b50*/  BRA `(.L_x_7736) ;  /* 0x0000000000107947 */ /* 0x000fec0003800000 */
.L_x_7734:
[----:B-----5:R-:W-:-:S05]  /*4b60*/  HADD2.F32 R72, -RZ, R69.H0_H0 ;  /* 0x20000045ff487230 */ /* 0x020fca0000004100 */
[----:B------:R-:W-:Y:S01]  /*4b70*/  FADD.FTZ R59, R72, R59 ;  /* 0x0000003b483b7221 */ /* 0x000fe20000010000 */
[----:B------:R-:W-:-:S05]  /*4b80*/  @P2 HADD2.F32 R72, -RZ, R65.H0_H0 ;  /* 0x20000041ff482230 */ /* 0x000fca0000004100 */
[----:B------:R-:W-:-:S07]  /*4b90*/  @P2 FADD.FTZ R59, R72, R59 ;  /* 0x0000003b483b2221 */ /* 0x000fce0000010000 */
.L_x_7736:
[----:B------:R-:W-:-:S04]  /*4ba0*/  F2FP.F16.F32.PACK_AB R72, RZ, R59 ;  /* 0x0000003bff48723e */ /* 0x000fc800000000ff */
[----:B------:R-:W-:-:S07]  /*4bb0*/  PRMT R61, R72, 0x7610, R61 ;  /* 0x00007610483d7816 */ /* 0x000fce000000003d */
.L_x_7737:
[----:B------:R-:W-:Y:S01]  /*4bc0*/  HADD2.F32 R94, -RZ, R73.H1_H1 ;  /* 0x30000049ff5e7230 */ /* 0x000fe20000004100 */
[----:B------:R-:W-:Y:S06]  /*4bd0*/  @P3 BRA `(.L_x_7738) ;  /* 0x0000000000203947 */ /* 0x000fec0003800000 */
[----:B------:R-:W-:-:S04]  /*4be0*/  ISETP.NE.U32.AND P4, PT, RZ, UR12, PT ;  /* 0x0000000cff007c0c */ /* 0x000fc8000bf85070 */
[----:B------:R-:W-:-:S13]  /*4bf0*/  ISETP.NE.AND.EX P4, PT, RZ, UR13, PT, P4 ;  /* 0x0000000dff007c0c */ /* 0x000fda000bf85340 */
[----:B------:R-:W-:Y:S05]  /*4c00*/  @P4 BRA `(.L_x_7739) ;  /* 0x0000000000084947 */ /* 0x000fea0003800000 */
[----:B------:R-:W-:Y:S05]  /*4c10*/  @P0 BRA `(.L_x_7740) ;  /* 0x0000000000200947 */ /* 0x000fea0003800000 */
[----:B------:R-:W-:Y:S05]  /*4c20*/  BRA `(.L_x_7741) ;  /* 0x0000000000247947 */ /* 0x000fea0003800000 */
.L_x_7739:
[----:B-----5:R-:W-:-:S05]  /*4c30*/  HADD2.F32 R72, -RZ, R65.H1_H1 ;  /* 0x30000041ff487230 */ /* 0x020fca0000004100 */
[----:B------:R-:W-:Y:S01]  /*4c40*/  FADD.FTZ R94, R72, R94 ;  /* 0x0000005e485e7221 */ /* 0x000fe20000010000 */
[----:B------:R-:W-:Y:S06]  /*4c50*/  BRA `(.L_x_7740) ;  /* 0x0000000000107947 */ /* 0x000fec0003800000 */
.L_x_7738:
[----:B-----5:R-:W-:-:S05]  /*4c60*/  HADD2.F32 R72, -RZ, R69.H1_H1 ;  /* 0x30000045ff487230 */ /* 0x020fca0000004100 */
[----:B------:R-:W-:Y:S01]  /*4c70*/  FADD.FTZ R94, R72, R94 ;  /* 0x0000005e485e7221 */ /* 0x000fe20000010000 */
[----:B------:R-:W-:-:S05]  /*4c80*/  @P2 HADD2.F32 R72, -RZ, R65.H1_H1 ;  /* 0x30000041ff482230 */ /* 0x000fca0000004100 */
[----:B------:R-:W-:-:S07]  /*4c90*/  @P2 FADD.FTZ R94, R72, R94 ;  /* 0x0000005e485e2221 */ /* 0x000fce0000010000 */
.L_x_7740:
[----:B------:R-:W-:-:S04]  /*4ca0*/  F2FP.F16.F32.PACK_AB R72, RZ, R94 ;  /* 0x0000005eff48723e */ /* 0x000fc800000000ff */
[----:B------:R-:W-:-:S07]  /*4cb0*/  PRMT R61, R61, 0x5410, R72 ;  /* 0x000054103d3d7816 */ /* 0x000fce0000000048 */
.L_x_7741:
[----:B------:R-:W-:Y:S01]  /*4cc0*/  HADD2.F32 R95, -RZ, R74.H0_H0 ;  /* 0x2000004aff5f7230 */ /* 0x000fe20000004100 */
[----:B------:R-:W-:Y:S06]  /*4cd0*/  @P3 BRA `(.L_x_7742) ;  /* 0x0000000000203947 */ /* 0x000fec0003800000 */
[----:B------:R-:W-:-:S04]  /*4ce0*/  ISETP.NE.U32.AND P4, PT, RZ, UR12, PT ;  /* 0x0000000cff007c0c */ /* 0x000fc8000bf85070 */
[----:B------:R-:W-:-:S13]  /*4cf0*/  ISETP.NE.AND.EX P4, PT, RZ, UR13, PT, P4 ;  /* 0x0000000dff007c0c */ /* 0x000fda000bf85340 */
[----:B------:R-:W-:Y:S05]  /*4d00*/  @P4 BRA `(.L_x_7743) ;  /* 0x0000000000084947 */ /* 0x000fea0003800000 */
[----:B------:R-:W-:Y:S05]  /*4d10*/  @P0 BRA `(.L_x_7744) ;  /* 0x0000000000200947 */ /* 0x000fea0003800000 */
[----:B------:R-:W-:Y:S05]  /*4d20*/  BRA `(.L_x_7745) ;  /* 0x0000000000247947 */ /* 0x000fea0003800000 */
.L_x_7743:
[----:B-----5:R-:W-:-:S05]  /*4d30*/  HADD2.F32 R72, -RZ, R66.H0_H0 ;  /* 0x20000042ff487230 */ /* 0x020fca0000004100 */
[----:B------:R-:W-:Y:S01]  /*4d40*/  FADD.FTZ R95, R72, R95 ;  /* 0x0000005f485f7221 */ /* 0x000fe20000010000 */
[----:B------:R-:W-:Y:S06]  /*4d50*/  BRA `(.L_x_7744) ;  /* 0x0000000000107947 */ /* 0x000fec0003800000 */
.L_x_7742:
[----:B-----5:R-:W-:-:S05]  /*4d60*/  HADD2.F32 R72, -RZ, R70.H0_H0 ;  /* 0x20000046ff487230 */ /* 0x020fca0000004100 */
[----:B------:R-:W-:Y:S01]  /*4d70*/  FADD.FTZ R95, R72, R95 ;  /* 0x0000005f485f7221 */ /* 0x000fe20000010000 */
[----:B------:R-:W-:-:S05]  /*4d80*/  @P2 HADD2.F32 R72, -RZ, R66.H0_H0 ;  /* 0x20000042ff482230 */ /* 0x000fca0000004100 */
[----:B------:R-:W-:-:S07]  /*4d90*/  @P2 FADD.FTZ R95, R72, R95 ;  /* 0x0000005f485f2221 */ /* 0x000fce0000010000 */
.L_x_7744:
[----:B------:R-:W-:-:S04]  /*4da0*/  F2FP.F16.F32.PACK_AB R72, RZ, R95 ;  /* 0x0000005fff48723e */ /* 0x000fc800000000ff */
[----:B------:R-:W-:-:S07]  /*4db0*/  PRMT R62, R72, 0x7610, R62 ;  /* 0x00007610483e7816 */ /* 0x000fce000000003e */
.L_x_7745:
[----:B------:R-:W-:Y:S01]  /*4dc0*/  HADD2.F32 R114, -RZ, R74.H1_H1 ;  /* 0x3000004aff727230 */ /* 0x000fe20000004100 */
[----:B------:R-:W-:Y:S06]  /*4dd0*/  @P3 BRA `(.L_x_7746) ;  /* 0x0000000000203947 */ /* 0x000fec0003800000 */
[----:B------:R-:W-:-:S04]  /*4de0*/  ISETP.NE.U32.AND P4, PT, RZ, UR12, PT ;  /* 0x0000000cff007c0c */ /* 0x000fc8000bf85070 */
[----:B------:R-:W-:-:S13]  /*4df0*/  ISETP.NE.AND.EX P4, PT, RZ, UR13, PT, P4 ;  /* 0x0000000dff007c0c */ /* 0x000fda000bf85340 */
[----:B------:R-:W-:Y:S05]  /*4e00*/  @P4 BRA `(.L_x_7747) ;  /* 0x0000000000084947 */ /* 0x000fea0003800000 */
[----:B------:R-:W-:Y:S05]  /*4e10*/  @P0 BRA `(.L_x_7748) ;  /* 0x0000000000200947 */ /* 0x000fea0003800000 */
[----:B------:R-:W-:Y:S05]  /*4e20*/  BRA `(.L_x_7749) ;  /* 0x0000000000247947 */ /* 0x000fea0003800000 */
.L_x_7747:
[----:B-----5:R-:W-:-:S05]  /*4e30*/  HADD2.F32 R72, -RZ, R66.H1_H1 ;  /* 0x30000042ff487230 */ /* 0x020fca0000004100 */
[----:B------:R-:W-:Y:S01]  /*4e40*/  FADD.FTZ R114, R72, R114 ;  /* 0x0000007248727221 */ /* 0x000fe20000010000 */
[----:B------:R-:W-:Y:S06]  /*4e50*/  BRA `(.L_x_7748) ;  /* 0x0000000000107947 */ /* 0x000fec0003800000 */
.L_x_7746:
[----:B-----5:R-:W-:-:S05]  /*4e60*/  HADD2.F32 R72, -RZ, R70.H1_H1 ;  /* 0x30000046ff487230 */ /* 0x020fca0000004100 */
[----:B------:R-:W-:Y:S01]  /*4e70*/  FADD.FTZ R114, R72, R114 ;  /* 0x0000007248727221 */ /* 0x000fe20000010000 */
[----:B------:R-:W-:-:S05]  /*4e80*/  @P2 HADD2.F32 R72, -RZ, R66.H1_H1 ;  /* 0x30000042ff482230 */ /* 0x000fca0000004100 */
[----:B------:R-:W-:-:S07]  /*4e90*/  @P2 FADD.FTZ R114, R72, R114 ;  /* 0x0000007248722221 */ /* 0x000fce0000010000 */
.L_x_7748:
[----:B------:R-:W-:-:S04]  /*4ea0*/  F2FP.F16.F32.PACK_AB R72, RZ, R114 ;  /* 0x00000072ff48723e */ /* 0x000fc800000000ff */
[----:B------:R-:W-:-:S07]  /*4eb0*/  PRMT R62, R62, 0x5410, R72 ;  /* 0x000054103e3e7816 */ /* 0x000fce0000000048 */
.L_x_7749:
[----:B------:R-:W-:Y:S01]  /*4ec0*/  HADD2.F32 R115, -RZ, R75.H0_H0 ;  /* 0x2000004bff737230 */ /* 0x000fe20000004100 */
[----:B------:R-:W-:Y:S06]  /*4ed0*/  @P3 BRA `(.L_x_7750) ;  /* 0x0000000000203947 */ /* 0x000fec0003800000 */
[----:B------:R-:W-:-:S04]  /*4ee0*/  ISETP.NE.U32.AND P4, PT, RZ, UR12, PT ;  /* 0x0000000cff007c0c */ /* 0x000fc8000bf85070 */
[----:B------:R-:W-:-:S13]  /*4ef0*/  ISETP.NE.AND.EX P4, PT, RZ, UR13, PT, P4 ;  /* 0x0000000dff007c0c */ /* 0x000fda000bf85340 */
[----:B------:R-:W-:Y:S05]  /*4f00*/  @P4 BRA `(.L_x_7751) ;  /* 0x0000000000084947 */ /* 0x000fea0003800000 */
[----:B------:R-:W-:Y:S05]  /*4f10*/  @P0 BRA `(.L_x_7752) ;  /* 0x0000000000200947 */ /* 0x000fea0003800000 */
[----:B------:R-:W-:Y:S05]  /*4f20*/  BRA `(.L_x_7753) ;  /* 0x0000000000247947 */ /* 0x000fea0003800000 */
.L_x_7751:
[----:B-----5:R-:W-:-:S05]  /*4f30*/  HADD2.F32 R72, -RZ, R67.H0_H0 ;  /* 0x20000043ff487230 */ /* 0x020fca0000004100 */
[----:B------:R-:W-:Y:S01]  /*4f40*/  FADD.FTZ R115, R72, R115 ;  /* 0x0000007348737221 */ /* 0x000fe20000010000 */
[----:B------:R-:W-:Y:S06]  /*4f50*/  BRA `(.L_x_7752) ;  /* 0x0000000000107947 */ /* 0x000fec0003800000 */
.L_x_7750:
[----:B-----5:R-:W-:-:S05]  /*4f60*/  HADD2.F32 R72, -RZ, R71.H0_H0 ;  /* 0x20000047ff487230 */ /* 0x020fca0000004100 */
[----:B------:R-:W-:Y:S01]  /*4f70*/  FADD.FTZ R115, R72, R115 ;  /* 0x0000007348737221 */ /* 0x000fe20000010000 */
[----:B------:R-:W-:-:S05]  /*4f80*/  @P2 HADD2.F32 R72, -RZ, R67.H0_H0 ;  /* 0x20000043ff482230 */ /* 0x000fca0000004100 */
[----:B------:R-:W-:-:S07]  /*4f90*/  @P2 FADD.FTZ R115, R72, R115 ;  /* 0x0000007348732221 */ /* 0x000fce0000010000 */
.L_x_7752:
[----:B------:R-:W-:-:S04]  /*4fa0*/  F2FP.F16.F32.PACK_AB R72, RZ, R115 ;  /* 0x00000073ff48723e */ /* 0x000fc800000000ff */
[----:B------:R-:W-:-:S07]  /*4fb0*/  PRMT R63, R72, 0x7610, R63 ;  /* 0x00007610483f7816 */ /* 0x000fce000000003f */
.L_x_7753:
[----:B------:R-:W-:Y:S01]  /*4fc0*/  HADD2.F32 R130, -RZ, R75.H1_H1 ;  /* 0x3000004bff827230 */ /* 0x000fe20000004100 */
[----:B------:R-:W-:Y:S06]  /*4fd0*/  @P3 BRA `(.L_x_7754) ;  /* 0x0000000000203947 */ /* 0x000fec0003800000 */
[----:B------:R-:W-:-:S04]  /*4fe0*/  ISETP.NE.U32.AND P2, PT, RZ, UR12, PT ;  /* 0x0000000cff007c0c */ /* 0x000fc8000bf45070 */
[----:B------:R-:W-:-:S13]  /*4ff0*/  ISETP.NE.AND.EX P2, PT, RZ, UR13, PT, P2 ;  /* 0x0000000dff007c0c */ /* 0x000fda000bf45320 */
[----:B------:R-:W-:Y:S05]  /*5000*/  @P2 BRA `(.L_x_7755) ;  /* 0x0000000000082947 */ /* 0x000fea0003800000 */
[----:B------:R-:W-:Y:S05]  /*5010*/  @P0 BRA `(.L_x_7756) ;  /* 0x0000000000200947 */ /* 0x000fea0003800000 */
[----:B------:R-:W-:Y:S05]  /*5020*/  BRA `(.L_x_7757) ;  /* 0x0000000000247947 */ /* 0x000fea0003800000 */
.L_x_7755:
[----:B-----5:R-:W-:-:S05]  /*5030*/  HADD2.F32 R72, -RZ, R67.H1_H1 ;  /* 0x30000043ff487230 */ /* 0x020fca0000004100 */
[----:B------:R-:W-:Y:S01]  /*5040*/  FADD.FTZ R130, R72, R130 ;  /* 0x0000008248827221 */ /* 0x000fe20000010000 */
[----:B------:R-:W-:Y:S06]  /*5050*/  BRA `(.L_x_7756) ;  /* 0x0000000000107947 */ /* 0x000fec0003800000 */
.L_x_7754:
[----:B-----5:R-:W-:-:S05]  /*5060*/  HADD2.F32 R72, -RZ, R71.H1_H1 ;  /* 0x30000047ff487230 */ /* 0x020fca0000004100 */
[----:B------:R-:W-:Y:S01]  /*5070*/  FADD.FTZ R130, R72, R130 ;  /* 0x0000008248827221 */ /* 0x000fe20000010000 */
[----:B------:R-:W-:-:S05]  /*5080*/  @P2 HADD2.F32 R72, -RZ, R67.H1_H1 ;  /* 0x30000043ff482230 */ /* 0x000fca0000004100 */
[----:B------:R-:W-:-:S07]  /*5090*/  @P2 FADD.FTZ R130, R72, R130 ;  /* 0x0000008248822221 */ /* 0x000fce0000010000 */
.L_x_7756:
[----:B------:R-:W-:-:S04]  /*50a0*/  F2FP.F16.F32.PACK_AB R72, RZ, R130 ;  /* 0x00000082ff48723e */ /* 0x000fc800000000ff */
[----:B------:R-:W-:-:S07]  /*50b0*/  PRMT R63, R63, 0x5410, R72 ;  /* 0x000054103f3f7816 */ /* 0x000fce0000000048 */
.L_x_7757:
[----:B------:R-:W0:Y:S02]  /*50c0*/  @P0 LDC.64 R72, c[0x0][0x238] ;  /* 0x00008e00ff480b82 */ /* 0x000e240000000a00 */
[----:B0-----:R-:W-:-:S04]  /*50d0*/  @P0 LEA R72, P2, R134, R72, 0x4 ;  /* 0x0000004886480211 */ /* 0x001fc800078420ff */
[C---:B------:R-:W-:Y:S02]  /*50e0*/  @P0 LEA.HI.X R73, R134.reuse, R73, RZ, 0x4, P2 ;  /* 0x0000004986490211 */ /* 0x040fe400010f24ff */
[----:B------:R-:W-:-:S03]  /*50f0*/  IADD3 R134, R134, 0x20, RZ ;  /* 0x0000002086867810 */ /* 0x000fc60007ffe0ff */
[----:B------:R0:W-:Y:S04]  /*5100*/  @P0 STG.E.128 desc[UR4][R72.64], R60 ;  /* 0x0000003c48000986 */ /* 0x0001e8000c101d04 */
.L_x_7725:
[----:B------:R-:W-:Y:S05]  /*5110*/  BSYNC B0 ;  /* 0x0000000000007941 */ /* 0x000fea0003800000 */
.L_x_7724:
        /* <DEDUP_REMOVED lines=25> */
.L_x_7761:
[----:B-----5:R-:W-:-:S05]  /*52b0*/  HADD2.F32 R76, -RZ, R64.H0_H0 ;  /* 0x20000040ff4c7230 */ /* 0x020fca0000004100 */
[----:B------:R-:W-:Y:S01]  /*52c0*/  FADD.FTZ R44, R76, R44 ;  /* 0x0000002c4c2c7221 */ /* 0x000fe20000010000 */
[----:B------:R-:W-:Y:S06]  /*52d0*/  BRA `(.L_x_7762) ;  /* 0x0000000000107947 */ /* 0x000fec0003800000 */
.L_x_7760:
[----:B-----5:R-:W-:-:S05]  /*52e0*/  HADD2.F32 R76, -RZ, R68.H0_H0 ;  /* 0x20000044ff4c7230 */ /* 0x020fca0000004100 */
[----:B------:R-:W-:Y:S01]  /*52f0*/  FADD.FTZ R44, R76, R44 ;  /* 0x0000002c4c2c7221 */ /* 0x000fe20000010000 */
[----:B------:R-:W-:-:S05]  /*5300*/  @P2 HADD2.F32 R76, -RZ, R64.H0_H0 ;  /* 0x20000040ff4c2230 */ /* 0x000fca0000004100 */
[----:B------:R-:W-:-:S07]  /*5310*/  @P2 FADD.FTZ R44, R76, R44 ;  /* 0x0000002c4c2c2221 */ /* 0x000fce0000010000 */
.L_x_7762:
[----:B------:R-:W-:-:S04]  /*5320*/  F2FP.F16.F32.PACK_AB R76, RZ, R44 ;  /* 0x0000002cff4c723e */ /* 0x000fc800000000ff */
[----:B------:R-:W-:-:S07]  /*5330*/  PRMT R60, R76, 0x7610, R60 ;  /* 0x000076104c3c7816 */ /* 0x000fce000000003c */
.L_x_7763:
[----:B------:R-:W-:Y:S01]  /*5340*/  HADD2.F32 R76, -RZ, R72.H1_H1 ;  /* 0x30000048ff4c7230 */ /* 0x000fe20000004100 */
[----:B------:R-:W-:Y:S06]  /*5350*/  @P3 BRA `(.L_x_7764) ;  /* 0x0000000000203947 */ /* 0x000fec0003800000 */
[----:B------:R-:W-:-:S04]  /*5360*/  ISETP.NE.U32.AND P4, PT, RZ, UR12, PT ;  /* 0x0000000cff007c0c */ /* 0x000fc8000bf85070 */
[----:B------:R-:W-:-:S13]  /*5370*/  ISETP.NE.AND.EX P4, PT, RZ, UR13, PT, P4 ;  /* 0x0000000dff007c0c */ /* 0x000fda000bf85340 */
[----:B------:R-:W-:Y:S05]  /*5380*/  @P4 BRA `(.L_x_7765) ;  /* 0x0000000000084947 */ /* 0x000fea0003800000 */
[----:B------:R-:W-:Y:S05]  /*5390*/  @P0 BRA `(.L_x_7766) ;  /* 0x0000000000200947 */ /* 0x000fea0003800000 */
[----:B------:R-:W-:Y:S05]  /*53a0*/  BRA `(.L_x_7767) ;  /* 0x0000000000247947 */ /* 0x000fea0003800000 */
.L_x_7765:
[----:B-----5:R-:W-:-:S05]  /*53b0*/  HADD2.F32 R72, -RZ, R64.H1_H1 ;  /* 0x30000040ff487230 */ /* 0x020fca0000004100 */
[----:B------:R-:W-:Y:S01]  /*53c0*/  FADD.FTZ R76, R72, R76 ;  /* 0x0000004c484c7221 */ /* 0x000fe20000010000 */
[----:B------:R-:W-:Y:S06]  /*53d0*/  BRA `(.L_x_7766) ;  /* 0x0000000000107947 */ /* 0x000fec0003800000 */
.L_x_7764:
[----:B-----5:R-:W-:-:S05]  /*53e0*/  HADD2.F32 R72, -RZ, R68.H1_H1 ;  /* 0x30000044ff487230 */ /* 0x020fca0000004100 */
[----:B------:R-:W-:Y:S01]  /*53f0*/  FADD.FTZ R76, R72, R76 ;  /* 0x0000004c484c7221 */ /* 0x000fe20000010000 */
[----:B------:R-:W-:-:S05]  /*5400*/  @P2 HADD2.F32 R72, -RZ, R64.H1_H1 ;  /* 0x30000040ff482230 */ /* 0x000fca0000004100 */
[----:B------:R-:W-:-:S07]  /*5410*/  @P2 FADD.FTZ R76, R72, R76 ;  /* 0x0000004c484c2221 */ /* 0x000fce0000010000 */
.L_x_7766:
[----:B------:R-:W-:-:S04]  /*5420*/  F2FP.F16.F32.PACK_AB R72, RZ, R76 ;  /* 0x0000004cff48723e */ /* 0x000fc800000000ff */
[----:B------:R-:W-:-:S07]  /*5430*/  PRMT R60, R60, 0x5410, R72 ;  /* 0x000054103c3c7816 */ /* 0x000fce0000000048 */
.L_x_7767:
[----:B------:R-:W-:Y:S01]  /*5440*/  HADD2.F32 R77, -RZ, R73.H0_H0 ;  /* 0x20000049ff4d7230 */ /* 0x000fe20000004100 */
[----:B------:R-:W-:Y:S06]  /*5450*/  @P3 BRA `(.L_x_7768) ;  /* 0x0000000000203947 */ /* 0x000fec0003800000 */
[----:B------:R-:W-:-:S04]  /*5460*/  ISETP.NE.U32.AND P4, PT, RZ, UR12, PT ;  /* 0x0000000cff007c0c */ /* 0x000fc8000bf85070 */
[----:B------:R-:W-:-:S13]  /*5470*/  ISETP.NE.AND.EX P4, PT, RZ, UR13, PT, P4 ;  /* 0x0000000dff007c0c */ /* 0x000fda000bf85340 */
[----:B------:R-:W-:Y:S05]  /*5480*/  @P4 BRA `(.L_x_7769) ;  /* 0x0000000000084947 */ /* 0x000fea0003800000 */
[----:B------:R-:W-:Y:S05]  /*5490*/  @P0 BRA `(.L_x_7770) ;  /* 0x0000000000200947 */ /* 0x000fea0003800000 */
[----:B------:R-:W-:Y:S05]  /*54a0*/  BRA `(.L_x_7771) ;  /* 0x0000000000247947 */ /* 0x000fea0003800000 */
.L_x_7769:
[----:B-----5:R-:W-:-:S05]  /*54b0*/  HADD2.F32 R72, -RZ, R65.H0_H0 ;  /* 0x20000041ff487230 */ /* 0x020fca0000004100 */
[----:B------:R-:W-:Y:S01]  /*54c0*/  FADD.FTZ R77, R72, R77 ;  /* 0x0000004d484d7221 */ /* 0x000fe20000010000 */
[----:B------:R-:W-:Y:S06]  /*54d0*/  BRA `(.L_x_7770) ;  /* 0x0000000000107947 */ /* 0x000fec0003800000 */
.L_x_7768:
[----:B-----5:R-:W-:-:S05]  /*54e0*/  HADD2.F32 R72, -RZ, R69.H0_H0 ;  /* 0x20000045ff487230 */ /* 0x020fca0000004100 */
[----:B------:R-:W-:Y:S01]  /*54f0*/  FADD.FTZ R77, R72, R77 ;  /* 0x0000004d484d7221 */ /* 0x000fe20000010000 */
[----:B------:R-:W-:-:S05]  /*5500*/  @P2 HADD2.F32 R72, -RZ, R65.H0_H0 ;  /* 0x20000041ff482230 */ /* 0x000fca0000004100 */
[----:B------:R-:W-:-:S07]  /*5510*/  @P2 FADD.FTZ R77, R72, R77 ;  /* 0x0000004d484d2221 */ /* 0x000fce0000010000 */
.L_x_7770:
[----:B------:R-:W-:-:S04]  /*5520*/  F2FP.F16.F32.PACK_AB R72, RZ, R77 ;  /* 0x0000004dff48723e */ /* 0x000fc800000000ff */
[----:B------:R-:W-:-:S07]  /*5530*/  PRMT R61, R72, 0x7610, R61 ;  /* 0x00007610483d7816 */ /* 0x000fce000000003d */
.L_x_7771:
[----:B------:R-:W-:Y:S01]  /*5540*/  HADD2.F32 R96, -RZ, R73.H1_H1 ;  /* 0x30000049ff607230 */ /* 0x000fe20000004100 */
[----:B------:R-:W-:Y:S06]  /*5550*/  @P3 BRA `(.L_x_7772) ;  /* 0x0000000000203947 */ /* 0x000fec0003800000 */
[----:B------:R-:W-:-:S04]  /*5560*/  ISETP.NE.U32.AND P4, PT, RZ, UR12, PT ;  /* 0x0000000cff007c0c */ /* 0x000fc8000bf85070 */
[----:B------:R-:W-:-:S13]  /*5570*/  ISETP.NE.AND.EX P4, PT, RZ, UR13, PT, P4 ;  /* 0x0000000dff007c0c */ /* 0x000fda000bf85340 */
[----:B------:R-:W-:Y:S05]  /*5580*/  @P4 BRA `(.L_x_7773) ;  /* 0x0000000000084947 */ /* 0x000fea0003800000 */
[----:B------:R-:W-:Y:S05]  /*5590*/  @P0 BRA `(.L_x_7774) ;  /* 0x0000000000200947 */ /* 0x000fea0003800000 */
[----:B------:R-:W-:Y:S05]  /*55a0*/  BRA `(.L_x_7775) ;  /* 0x0000000000247947 */ /* 0x000fea0003800000 */
.L_x_7773:
[----:B-----5:R-:W-:-:S05]  /*55b0*/  HADD2.F32 R72, -RZ, R65.H1_H1 ;  /* 0x30000041ff487230 */ /* 0x020fca0000004100 */
[----:B------:R-:W-:Y:S01]  /*55c0*/  FADD.FTZ R96, R72, R96 ;  /* 0x0000006048607221 */ /* 0x000fe20000010000 */
[----:B------:R-:W-:Y:S06]  /*55d0*/  BRA `(.L_x_7774) ;  /* 0x0000000000107947 */ /* 0x000fec0003800000 */
.L_x_7772:
[----:B-----5:R-:W-:-:S05]  /*55e0*/  HADD2.F32 R72, -RZ, R69.H1_H1 ;  /* 0x30000045ff487230 */ /* 0x020fca0000004100 */
[----:B------:R-:W-:Y:S01]  /*55f0*/  FADD.FTZ R96, R72, R96 ;  /* 0x0000006048607221 */ /* 0x000fe20000010000 */
[----:B------:R-:W-:-:S05]  /*5600*/  @P2 HADD2.F32 R72, -RZ, R65.H1_H1 ;  /* 0x30000041ff482230 */ /* 0x000fca0000004100 */
[----:B------:R-:W-:-:S07]  /*5610*/  @P2 FADD.FTZ R96, R72, R96 ;  /* 0x0000006048602221 */ /* 0x000fce0000010000 */
.L_x_7774:
[----:B------:R-:W-:-:S04]  /*5620*/  F2FP.F16.F32.PACK_AB R72, RZ, R96 ;  /* 0x00000060ff48723e */ /* 0x000fc800000000ff */
[----:B------:R-:W-:-:S07]  /*5630*/  PRMT R61, R61, 0x5410, R72 ;  /* 0x000054103d3d7816 */ /* 0x000fce0000000048 */
.L_x_7775:
[----:B------:R-:W-:Y:S01]  /*5640*/  HADD2.F32 R97, -RZ, R74.H0_H0 ;  /* 0x2000004aff617230 */ /* 0x000fe20000004100 */
[----:B------:R-:W-:Y:S06]  /*5650*/  @P3 BRA `(.L_x_7776) ;  /* 0x0000000000203947 */ /* 0x000fec0003800000 */
[----:B------:R-:W-:-:S04]  /*5660*/  ISETP.NE.U32.AND P4, PT, RZ, UR12, PT ;  /* 0x0000000cff007c0c */ /* 0x000fc8000bf85070 */
[----:B------:R-:W-:-:S13]  /*5670*/  ISETP.NE.AND.EX P4, PT, RZ, UR13, PT, P4 ;  /* 0x0000000dff007c0c */ /* 0x000fda000bf85340 */
[----:B------:R-:W-:Y:S05]  /*5680*/  @P4 BRA `(.L_x_7777) ;  /* 0x0000000000084947 */ /* 0x000fea0003800000 */
[----:B------:R-:W-:Y:S05]  /*5690*/  @P0 BRA `(.L_x_7778) ;  /* 0x0000000000200947 */ /* 0x000fea0003800000 */
[----:B------:R-:W-:Y:S05]  /*56a0*/  BRA `(.L_x_7779) ;  /* 0x0000000000247947 */ /* 0x000fea0003800000 */
.L_x_7777:
[----:B-----5:R-:W-:-:S05]  /*56b0*/  HADD2.F32 R72, -RZ, R66.H0_H0 ;  /* 0x20000042ff487230 */ /* 0x020fca0000004100 */
[----:B------:R-:W-:Y:S01]  /*56c0*/  FADD.FTZ R97, R72, R97 ;  /* 0x0000006148617221 */ /* 0x000fe20000010000 */
[----:B------:R-:W-:Y:S06]  /*56d0*/  BRA `(.L_x_7778) ;  /* 0x0000000000107947 */ /* 0x000fec0003800000 */
.L_x_7776:
[----:B-----5:R-:W-:-:S05]  /*56e0*/  HADD2.F32 R72, -RZ, R70.H0_H0 ;  /* 0x20000046ff487230 */ /* 0x020fca0000004100 */
[----:B------:R-:W-:Y:S01]  /*56f0*/  FADD.FTZ R97, R72, R97 ;  /* 0x0000006148617221 */ /* 0x000fe20000010000 */
[----:B------:R-:W-:-:S05]  /*5700*/  @P2 HADD2.F32 R72, -RZ, R66.H0_H0 ;  /* 0x20000042ff482230 */ /* 0x000fca0000004100 */
[----:B------:R-:W-:-:S07]  /*5710*/  @P2 FADD.FTZ R97, R72, R97 ;  /* 0x0000006148612221 */ /* 0x000fce0000010000 */
.L_x_7778:
[----:B------:R-:W-:-:S04]  /*5720*/  F2FP.F16.F32.PACK_AB R72, RZ, R97 ;  /* 0x00000061ff48723e */ /* 0x000fc800000000ff */
[----:B------:R-:W-:-:S07]  /*5730*/  PRMT R62, R72, 0x7610, R62 ;  /* 0x00007610483e7816 */ /* 0x000fce000000003e */
.L_x_7779:
[----:B------:R-:W-:Y:S01]  /*5740*/  HADD2.F32 R116, -RZ, R74.H1_H1 ;  /* 0x3000004aff747230 */ /* 0x000fe20000004100 */
[----:B------:R-:W-:Y:S06]  /*5750*/  @P3 BRA `(.L_x_7780) ;  /* 0x0000000000203947 */ /* 0x000fec0003800000 */
[----:B------:R-:W-:-:S04]  /*5760*/  ISETP.NE.U32.AND P4, PT, RZ, UR12, PT ;  /* 0x0000000cff007c0c */ /* 0x000fc8000bf85070 */
[----:B------:R-:W-:-:S13]  /*5770*/  ISETP.NE.AND.EX P4, PT, RZ, UR13, PT, P4 ;  /* 0x0000000dff007c0c */ /* 0x000fda000bf85340 */
[----:B------:R-:W-:Y:S05]  /*5780*/  @P4 BRA `(.L_x_7781) ;  /* 0x0000000000084947 */ /* 0x000fea0003800000 */
[----:B------:R-:W-:Y:S05]  /*5790*/  @P0 BRA `(.L_x_7782) ;  /* 0x0000000000200947 */ /* 0x000fea0003800000 */
[----:B------:R-:W-:Y:S05]  /*57a0*/  BRA `(.L_x_7783) ;  /* 0x0000000000247947 */ /* 0x000fea0003800000 */
.L_x_7781:
[----:B-----5:R-:W-:-:S05]  /*57b0*/  HADD2.F32 R72, -RZ, R66.H1_H1 ;  /* 0x30000042ff487230 */ /* 0x020fca0000004100 */
[----:B------:R-:W-:Y:S01]  /*57c0*/  FADD.FTZ R116, R72, R116 ;  /* 0x0000007448747221 */ /* 0x000fe20000010000 */
[----:B------:R-:W-:Y:S06]  /*57d0*/  BRA `(.L_x_7782) ;  /* 0x0000000000107947 */ /* 0x000fec0003800000 */
.L_x_7780:
[----:B-----5:R-:W-:-:S05]  /*57e0*/  HADD2.F32 R72, -RZ, R70.H1_H1 ;  /* 0x30000046ff487230 */ /* 0x020fca0000004100 */
[----:B------:R-:W-:Y:S01]  /*57f0*/  FADD.FTZ R116, R72, R116 ;  /* 0x0000007448747221 */ /* 0x000fe20000010000 */
[----:B------:R-:W-:-:S05]  /*5800*/  @P2 HADD2.F32 R72, -RZ, R66.H1_H1 ;  /* 0x30000042ff482230 */ /* 0x000fca0000004100 */
[----:B------:R-:W-:-:S07]  /*5810*/  @P2 FADD.FTZ R116, R72, R116 ;  /* 0x0000007448742221 */ /* 0x000fce0000010000 */
.L_x_7782:
[----:B------:R-:W-:-:S04]  /*5820*/  F2FP.F16.F32.PACK_AB R72, RZ, R116 ;  /* 0x00000074ff48723e */ /* 0x000fc800000000ff */
[----:B------:R-:W-:-:S07]  /*5830*/  PRMT R62, R62, 0x5410, R72 ;  /* 0x000054103e3e7816 */ /* 0x000fce0000000048 */
.L_x_7783:
[----:B------:R-:W-:Y:S01]  /*5840*/  HADD2.F32 R117, -RZ, R75.H0_H0 ;  /* 0x2000004bff757230 */ /* 0x000fe20000004100 */
[----:B------:R-:W-:Y:S06]  /*5850*/  @P3 BRA `(.L_x_7784) ;  /* 0x0000000000203947 */ /* 0x000fec0003800000 */
[----:B------:R-:W-:-:S04]  /*5860*/  ISETP.NE.U32.AND P4, PT, RZ, UR12, PT ;  /* 0x0000000cff007c0c */ /* 0x000fc8000bf85070 */
[----:B------:R-:W-:-:S13]  /*5870*/  ISETP.NE.AND.EX P4, PT, RZ, UR13, PT, P4 ;  /* 0x0000000dff007c0c */ /* 0x000fda000bf85340 */
[----:B------:R-:W-:Y:S05]  /*5880*/  @P4 BRA `(.L_x_7785) ;  /* 0x0000000000084947 */ /* 0x000fea0003800000 */
[----:B------:R-:W-:Y:S05]  /*5890*/  @P0 BRA `(.L_x_7786) ;  /* 0x0000000000200947 */ /* 0x000fea0003800000 */
[----:B------:R-:W-:Y:S05]  /*58a0*/  BRA `(.L_x_7787) ;  /* 0x0000000000247947 */ /* 0x000fea0003800000 */
.L_x_7785:
[----:B-----5:R-:W-:-:S05]  /*58b0*/  HADD2.F32 R72, -RZ, R67.H0_H0 ;  /* 0x20000043ff487230 */ /* 0x020fca0000004100 */
[----:B------:R-:W-:Y:S01]  /*58c0*/  FADD.FTZ R117, R72, R117 ;  /* 0x0000007548757221 */ /* 0x000fe20000010000 */
[----:B------:R-:W-:Y:S06]  /*58d0*/  BRA `(.L_x_7786) ;  /* 0x0000000000107947 */ /* 0x000fec0003800000 */
.L_x_7784:
[----:B-----5:R-:W-:-:S05]  /*58e0*/  HADD2.F32 R72, -RZ, R71.H0_H0 ;  /* 0x20000047ff487230 */ /* 0x020fca0000004100 */
[----:B------:R-:W-:Y:S01]  /*58f0*/  FADD.FTZ R117, R72, R117 ;  /* 0x0000007548757221 */ /* 0x000fe20000010000 */
[----:B------:R-:W-:-:S05]  /*5900*/  @P2 HADD2.F32 R72, -RZ, R67.H0_H0 ;  /* 0x20000043ff482230 */ /* 0x000fca0000004100 */
[----:B------:R-:W-:-:S07]  /*5910*/  @P2 FADD.FTZ R117, R72, R117 ;  /* 0x0000007548752221 */ /* 0x000fce0000010000 */
.L_x_7786:
[----:B------:R-:W-:-:S04]  /*5920*/  F2FP.F16.F32.PACK_AB R72, RZ, R117 ;  /* 0x00000075ff48723e */ /* 0x000fc800000000ff */
[----:B------:R-:W-:-:S07]  /*5930*/  PRMT R63, R72, 0x7610, R63 ;  /* 0x00007610483f7816 */ /* 0x000fce000000003f */
.L_x_7787:
[----:B------:R-:W-:Y:S01]  /*5940*/  HADD2.F32 R131, -RZ, R75.H1_H1 ;  /* 0x3000004bff837230 */ /* 0x000fe20000004100 */
[----:B------:R-:W-:Y:S06]  /*5950*/  @P3 BRA `(.L_x_7788) ;  /* 0x0000000000203947 */ /* 0x000fec0003800000 */
[----:B------:R-:W-:-:S04]  /*5960*/  ISETP.NE.U32.AND P2, PT, RZ, UR12, PT ;  /* 0x0000000cff007c0c */ /* 0x000fc8000bf45070 */
[----:B------:R-:W-:-:S13]  /*5970*/  ISETP.NE.AND.EX P2, PT, RZ, UR13, PT, P2 ;  /* 0x0000000dff007c0c */ /* 0x000fda000bf45320 */
[----:B------:R-:W-:Y:S05]  /*5980*/  @P2 BRA `(.L_x_7789) ;  /* 0x0000000000082947 */ /* 0x000fea0003800000 */
[----:B------:R-:W-:Y:S05]  /*5990*/  @P0 BRA `(.L_x_7790) ;  /* 0x0000000000200947 */ /* 0x000fea0003800000 */
[----:B------:R-:W-:Y:S05]  /*59a0*/  BRA `(.L_x_7791) ;  /* 0x0000000000247947 */ /* 0x000fea0003800000 */
.L_x_7789:
[----:B-----5:R-:W-:-:S05]  /*59b0*/  HADD2.F32 R72, -RZ, R67.H1_H1 ;  /* 0x30000043ff487230 */ /* 0x020fca0000004100 */
[----:B------:R-:W-:Y:S01]  /*59c0*/  FADD.FTZ R131, R72, R131 ;  /* 0x0000008348837221 */ /* 0x000fe20000010000 */
[----:B------:R-:W-:Y:S06]  /*59d0*/  BRA `(.L_x_7790) ;  /* 0x0000000000107947 */ /* 0x000fec0003800000 */
.L_x_7788:
[----:B-----5:R-:W-:-:S05]  /*59e0*/  HADD2.F32 R72, -RZ, R71.H1_H1 ;  /* 0x30000047ff487230 */ /* 0x020fca0000004100 */
[----:B------:R-:W-:Y:S01]  /*59f0*/  FADD.FTZ R131, R72, R131 ;  /* 0x0000008348837221 */ /* 0x000fe20000010000 */
[----:B------:R-:W-:-:S05]  /*5a00*/  @P2 HADD2.F32 R72, -RZ, R67.H1_H1 ;  /* 0x30000043ff482230 */ /* 0x000fca0000004100 */
[----:B------:R-:W-:-:S07]  /*5a10*/  @P2 FADD.FTZ R131, R72, R131 ;  /* 0x0000008348832221 */ /* 0x000fce0000010000 */
.L_x_7790:
[----:B------:R-:W-:-:S04]  /*5a20*/  F2FP.F16.F32.PACK_AB R72, RZ, R131 ;  /* 0x00000083ff48723e */ /* 0x000fc800000000ff */
[----:B------:R-:W-:-:S07]  /*5a30*/  PRMT R63, R63, 0x5410, R72 ;  /* 0x000054103f3f7816 */ /* 0x000fce0000000048 */
.L_x_7791:
[----:B------:R-:W0:Y:S02]  /*5a40*/  @P0 LDC.64 R72, c[0x0][0x238] ;  /* 0x00008e00ff480b82 */ /* 0x000e240000000a00 */
[----:B0-----:R-:W-:-:S04]  /*5a50*/  @P0 LEA R72, P2, R134, R72, 0x4 ;  /* 0x0000004886480211 */ /* 0x001fc800078420ff */
[C---:B------:R-:W-:Y:S02]  /*5a60*/  @P0 LEA.HI.X R73, R134.reuse, R73, RZ, 0x4, P2 ;  /* 0x0000004986490211 */ /* 0x040fe400010f24ff */
[----:B------:R-:W-:-:S03]  /*5a70*/  IADD3 R134, R134, 0x20, RZ ;  /* 0x0000002086867810 */ /* 0x000fc60007ffe0ff */
[----:B------:R0:W-:Y:S04]  /*5a80*/  @P0 STG.E.128 desc[UR4][R72.64], R60 ;  /* 0x0000003c48000986 */ /* 0x0001e8000c101d04 */
.L_x_7759:
[----:B------:R-:W-:Y:S05]  /*5a90*/  BSYNC B0 ;  /* 0x0000000000007941 */ /* 0x000fea0003800000 */
.L_x_7758:
        /* <DEDUP_REMOVED lines=25> */
.L_x_7795:
[----:B-----5:R-:W-:-:S05]  /*5c30*/  HADD2.F32 R78, -RZ, R64.H0_H0 ;  /* 0x20000040ff4e7230 */ /* 0x020fca0000004100 */
[----:B------:R-:W-:Y:S01]  /*5c40*/  FADD.FTZ R45, R78, R45 ;  /* 0x0000002d4e2d7221 */ /* 0x000fe20000010000 */
[----:B------:R-:W-:Y:S06]  /*5c50*/  BRA `(.L_x_7796) ;  /* 0x0000000000107947 */ /* 0x000fec0003800000 */
.L_x_7794:
[----:B-----5:R-:W-:-:S05]  /*5c60*/  HADD2.F32 R78, -RZ, R68.H0_H0 ;  /* 0x20000044ff4e7230 */ /* 0x020fca0000004100 */
[----:B------:R-:W-:Y:S01]  /*5c70*/  FADD.FTZ R45, R78, R45 ;  /* 0x0000002d4e2d7221 */ /* 0x000fe20000010000 */
[----:B------:R-:W-:-:S05]  /*5c80*/  @P2 HADD2.F32 R78, -RZ, R64.H0_H0 ;  /* 0x20000040ff4e2230 */ /* 0x000fca0000004100 */
[----:B------:R-:W-:-:S07]  /*5c90*/  @P2 FADD.FTZ R45, R78, R45 ;  /* 0x0000002d4e2d2221 */ /* 0x000fce0000010000 */
.L_x_7796:
[----:B------:R-:W-:-:S04]  /*5ca0*/  F2FP.F16.F32.PACK_AB R78, RZ, R45 ;  /* 0x0000002dff4e723e */ /* 0x000fc800000000ff */
[----:B------:R-:W-:-:S07]  /*5cb0*/  PRMT R60, R78, 0x7610, R60 ;  /* 0x000076104e3c7816 */ /* 0x000fce000000003c */
.L_x_7797:
[----:B------:R-:W-:Y:S01]  /*5cc0*/  HADD2.F32 R78, -RZ, R72.H1_H1 ;  /* 0x30000048ff4e7230 */ /* 0x000fe20000004100 */
[----:B------:R-:W-:Y:S06]  /*5cd0*/  @P3 BRA `(.L_x_7798) ;  /* 0x0000000000203947 */ /* 0x000fec0003800000 */
[----:B------:R-:W-:-:S04]  /*5ce0*/  ISETP.NE.U32.AND P4, PT, RZ, UR12, PT ;  /* 0x0000000cff007c0c */ /* 0x000fc8000bf85070 */
[----:B------:R-:W-:-:S13]  /*5cf0*/  ISETP.NE.AND.EX P4, PT, RZ, UR13, PT, P4 ;  /* 0x0000000dff007c0c */ /* 0x000fda000bf85340 */
[----:B------:R-:W-:Y:S05]  /*5d00*/  @P4 BRA `(.L_x_7799) ;  /* 0x0000000000084947 */ /* 0x000fea0003800000 */
[----:B------:R-:W-:Y:S05]  /*5d10*/  @P0 BRA `(.L_x_7800) ;  /* 0x0000000000200947 */ /* 0x000fea0003800000 */
[----:B------:R-:W-:Y:S05]  /*5d20*/  BRA `(.L_x_7801) ;  /* 0x0000000000247947 */ /* 0x000fea0003800000 */
.L_x_7799:
[----:B-----5:R-:W-:-:S05]  /*5d30*/  HADD2.F32 R72, -RZ, R64.H1_H1 ;  /* 0x30000040ff487230 */ /* 0x020fca0000004100 */
[----:B------:R-:W-:Y:S01]  /*5d40*/  FADD.FTZ R78, R72, R78 ;  /* 0x0000004e484e7221 */ /* 0x000fe20000010000 */
[----:B------:R-:W-:Y:S06]  /*5d50*/  BRA `(.L_x_7800) ;  /* 0x0000000000107947 */ /* 0x000fec0003800000 */
.L_x_7798:
[----:B-----5:R-:W-:-:S05]  /*5d60*/  HADD2.F32 R72, -RZ, R68.H1_H1 ;  /* 0x30000044ff487230 */ /* 0x020fca0000004100 */
[----:B------:R-:W-:Y:S01]  /*5d70*/  FADD.FTZ R78, R72, R78 ;  /* 0x0000004e484e7221 */ /* 0x000fe20000010000 */
[----:B------:R-:W-:-:S05]  /*5d80*/  @P2 HADD2.F32 R72, -RZ, R64.H1_H1 ;  /* 0x30000040ff482230 */ /* 0x000fca0000004100 */
[----:B------:R-:W-:-:S07]  /*5d90*/  @P2 FADD.FTZ R78, R72, R78 ;  /* 0x0000004e484e2221 */ /* 0x000fce0000010000 */
.L_x_7800:
[----:B------:R-:W-:-:S04]  /*5da0*/  F2FP.F16.F32.PACK_AB R72, RZ, R78 ;  /* 0x0000004eff48723e */ /* 0x000fc800000000ff */
[----:B------:R-:W-:-:S07]  /*5db0*/  PRMT R60, R60, 0x5410, R72 ;  /* 0x000054103c3c7816 */ /* 0x000fce0000000048 */
.L_x_7801:
[----:B------:R-:W-:Y:S01]  /*5dc0*/  HADD2.F32 R79, -RZ, R73.H0_H0 ;  /* 0x20000049ff4f7230 */ /* 0x000fe20000004100 */
[----:B------:R-:W-:Y:S06]  /*5dd0*/  @P3 BRA `(.L_x_7802) ;  /* 0x0000000000203947 */ /* 0x000fec0003800000 */
[----:B------:R-:W-:-:S04]  /*5de0*/  ISETP.NE.U32.AND P4, PT, RZ, UR12, PT ;  /* 0x0000000cff007c0c */ /* 0x000fc8000bf85070 */
[----:B------:R-:W-:-:S13]  /*5df0*/  ISETP.NE.AND.EX P4, PT, RZ, UR13, PT, P4 ;  /* 0x0000000dff007c0c */ /* 0x000fda000bf85340 */
[----:B------:R-:W-:Y:S05]  /*5e00*/  @P4 BRA `(.L_x_7803) ;  /* 0x0000000000084947 */ /* 0x000fea0003800000 */
[----:B------:R-:W-:Y:S05]  /*5e10*/  @P0 BRA `(.L_x_7804) ;  /* 0x0000000000200947 */ /* 0x000fea0003800000 */
[----:B------:R-:W-:Y:S05]  /*5e20*/  BRA `(.L_x_7805) ;  /* 0x0000000000247947 */ /* 0x000fea0003800000 */
.L_x_7803:
[----:B-----5:R-:W-:-:S05]  /*5e30*/  HADD2.F32 R72, -RZ, R65.H0_H0 ;  /* 0x20000041ff487230 */ /* 0x020fca0000004100 */
[----:B------:R-:W-:Y:S01]  /*5e40*/  FADD.FTZ R79, R72, R79 ;  /* 0x0000004f484f7221 */ /* 0x000fe20000010000 */
[----:B------:R-:W-:Y:S06]  /*5e50*/  BRA `(.L_x_7804) ;  /* 0x0000000000107947 */ /* 0x000fec0003800000 */
.L_x_7802:
[----:B-----5:R-:W-:-:S05]  /*5e60*/  HADD2.F32 R72, -RZ, R69.H0_H0 ;  /* 0x20000045ff487230 */ /* 0x020fca0000004100 */
[----:B------:R-:W-:Y:S01]  /*5e70*/  FADD.FTZ R79, R72, R79 ;  /* 0x0000004f484f7221 */ /* 0x000fe20000010000 */
[----:B------:R-:W-:-:S05]  /*5e80*/  @P2 HADD2.F32 R72, -RZ, R65.H0_H0 ;  /* 0x20000041ff482230 */ /* 0x000fca0000004100 */
[----:B------:R-:W-:-:S07]  /*5e90*/  @P2 FADD.FTZ R79, R72, R79 ;  /* 0x0000004f484f2221 */ /* 0x000fce0000010000 */
.L_x_7804:
[----:B------:R-:W-:-:S04]  /*5ea0*/  F2FP.F16.F32.PACK_AB R72, RZ, R79 ;  /* 0x0000004fff48723e */ /* 0x000fc800000000ff */
[----:B------:R-:W-:-:S07]  /*5eb0*/  PRMT R61, R72, 0x7610, R61 ;  /* 0x00007610483d7816 */ /* 0x000fce000000003d */
.L_x_7805:
[----:B------:R-:W-:Y:S01]  /*5ec0*/  HADD2.F32 R98, -RZ, R73.H1_H1 ;  /* 0x30000049ff627230 */ /* 0x000fe20000004100 */
[----:B------:R-:W-:Y:S06]  /*5ed0*/  @P3 BRA `(.L_x_7806) ;  /* 0x0000000000203947 */ /* 0x000fec0003800000 */
[----:B------:R-:W-:-:S04]  /*5ee0*/  ISETP.NE.U32.AND P4, PT, RZ, UR12, PT ;  /* 0x0000000cff007c0c */ /* 0x000fc8000bf85070 */
[----:B------:R-:W-:-:S13]  /*5ef0*/  ISETP.NE.AND.EX P4, PT, RZ, UR13, PT, P4 ;  /* 0x0000000dff007c0c */ /* 0x000fda000bf85340 */
[----:B------:R-:W-:Y:S05]  /*5f00*/  @P4 BRA `(.L_x_7807) ;  /* 0x0000000000084947 */ /* 0x000fea0003800000 */
[----:B------:R-:W-:Y:S05]  /*5f10*/  @P0 BRA `(.L_x_7808) ;  /* 0x0000000000200947 */ /* 0x000fea0003800000 */
[----:B------:R-:W-:Y:S05]  /*5f20*/  BRA `(.L_x_7809) ;  /* 0x0000000000247947 */ /* 0x000fea0003800000 */
.L_x_7807:
[----:B-----5:R-:W-:-:S05]  /*5f30*/  HADD2.F32 R72, -RZ, R65.H1_H1 ;  /* 0x30000041ff487230 */ /* 0x020fca0000004100 */
[----:B------:R-:W-:Y:S01]  /*5f40*/  FADD.FTZ R98, R72, R98 ;  /* 0x0000006248627221 */ /* 0x000fe20000010000 */
[----:B------:R-:W-:Y:S06]  /*5f50*/  BRA `(.L_x_7808) ;  /* 0x0000000000107947 */ /* 0x000fec0003800000 */
.L_x_7806:
[----:B-----5:R-:W-:-:S05]  /*5f60*/  HADD2.F32 R72, -RZ, R69.H1_H1 ;  /* 0x30000045ff487230 */ /* 0x020fca0000004100 */
[----:B------:R-:W-:Y:S01]  /*5f70*/  FADD.FTZ R98, R72, R98 ;  /* 0x0000006248627221 */ /* 0x000fe20000010000 */
[----:B------:R-:W-:-:S05]  /*5f80*/  @P2 HADD2.F32 R72, -RZ, R65.H1_H1 ;  /* 0x30000041ff482230 */ /* 0x000fca0000004100 */
[----:B------:R-:W-:-:S07]  /*5f90*/  @P2 FADD.FTZ R98, R72, R98 ;  /* 0x0000006248622221 */ /* 0x000fce0000010000 */
.L_x_7808:
[----:B------:R-:W-:-:S04]  /*5fa0*/  F2FP.F16.F32.PACK_AB R72, RZ, R98 ;  /* 0x00000062ff48723e */ /* 0x000fc800000000ff */
[----:B------:R-:W-:-:S07]  /*5fb0*/  PRMT R61, R61, 0x5410, R72 ;  /* 0x000054103d3d7816 */ /* 0x000fce0000000048 */
.L_x_7809:
[----:B------:R-:W-:Y:S01]  /*5fc0*/  HADD2.F32 R99, -RZ, R74.H0_H0 ;  /* 0x2000004aff637230 */ /* 0x000fe20000004100 */
[----:B------:R-:W-:Y:S06]  /*5fd0*/  @P3 BRA `(.L_x_7810) ;  /* 0x0000000000203947 */ /* 0x000fec0003800000 */
[----:B------:R-:W-:-:S04]  /*5fe0*/  ISETP.NE.U32.AND P4, PT, RZ, UR12, PT ;  /* 0x0000000cff007c0c */ /* 0x000fc8000bf85070 */
[----:B------:R-:W-:-:S13]  /*5ff0*/  ISETP.NE.AND.EX P4, PT, RZ, UR13, PT, P4 ;  /* 0x0000000dff007c0c */ /* 0x000fda000bf85340 */
[----:B------:R-:W-:Y:S05]  /*6000*/  @P4 BRA `(.L_x_7811) ;  /* 0x0000000000084947 */ /* 0x000fea0003800000 */
[----:B------:R-:W-:Y:S05]  /*6010*/  @P0 BRA `(.L_x_7812) ;  /* 0x0000000000200947 */ /* 0x000fea0003800000 */
[----:B------:R-:W-:Y:S05]  /*6020*/  BRA `(.L_x_7813) ;  /* 0x0000000000247947 */ /* 0x000fea0003800000 */
.L_x_7811:
[----:B-----5:R-:W-:-:S05]  /*6030*/  HADD2.F32 R72, -RZ, R66.H0_H0 ;  /* 0x20000042ff487230 */ /* 0x020fca0000004100 */
[----:B------:R-:W-:Y:S01]  /*6040*/  FADD.FTZ R99, R72, R99 ;  /* 0x0000006348637221 */ /* 0x000fe20000010000 */
[----:B------:R-:W-:Y:S06]  /*6050*/  BRA `(.L_x_7812) ;  /* 0x0000000000107947 */ /* 0x000fec0003800000 */
.L_x_7810:
[----:B-----5:R-:W-:-:S05]  /*6060*/  HADD2.F32 R72, -RZ, R70.H0_H0 ;  /* 0x20000046ff487230 */ /* 0x020fca0000004100 */
[----:B------:R-:W-:Y:S01]  /*6070*/  FADD.FTZ R99, R72, R99 ;  /* 0x0000006348637221 */ /* 0x000fe20000010000 */
[----:B------:R-:W-:-:S05]  /*6080*/  @P2 HADD2.F32 R72, -RZ, R66.H0_H0 ;  /* 0x20000042ff482230 */ /* 0x000fca0000004100 */
[----:B------:R-:W-:-:S07]  /*6090*/  @P2 FADD.FTZ R99, R72, R99 ;  /* 0x0000006348632221 */ /* 0x000fce0000010000 */
.L_x_7812:
[----:B------:R-:W-:-:S04]  /*60a0*/  F2FP.F16.F32.PACK_AB R72, RZ, R99 ;  /* 0x00000063ff48723e */ /* 0x000fc800000000ff */
[----:B------:R-:W-:-:S07]  /*60b0*/  PRMT R62, R72, 0x7610, R62 ;  /* 0x00007610483e7816 */ /* 0x000fce000000003e */
.L_x_7813:
[----:B------:R-:W-:Y:S01]  /*60c0*/  HADD2.F32 R118, -RZ, R74.H1_H1 ;  /* 0x3000004aff767230 */ /* 0x000fe20000004100 */
[----:B------:R-:W-:Y:S06]  /*60d0*/  @P3 BRA `(.L_x_7814) ;  /* 0x0000000000203947 */ /* 0x000fec0003800000 */
[----:B------:R-:W-:-:S04]  /*60e0*/  ISETP.NE.U32.AND P4, PT, RZ, UR12, PT ;  /* 0x0000000cff007c0c */ /* 0x000fc8000bf85070 */
[----:B------:R-:W-:-:S13]  /*60f0*/  ISETP.NE.AND.EX P4, PT, RZ, UR13, PT, P4 ;  /* 0x0000000dff007c0c */ /* 0x000fda000bf85340 */
[----:B------:R-:W-:Y:S05]  /*6100*/  @P4 BRA `(.L_x_7815) ;  /* 0x0000000000084947 */ /* 0x000fea0003800000 */
[----:B------:R-:W-:Y:S05]  /*6110*/  @P0 BRA `(.L_x_7816) ;  /* 0x0000000000200947 */ /* 0x000fea0003800000 */
[----:B------:R-:W-:Y:S05]  /*6120*/  BRA `(.L_x_7817) ;  /* 0x0000000000247947 */ /* 0x000fea0003800000 */
.L_x_7815:
[----:B-----5:R-:W-:-:S05]  /*6130*/  HADD2.F32 R72, -RZ, R66.H1_H1 ;  /* 0x30000042ff487230 */ /* 0x020fca0000004100 */
[----:B------:R-:W-:Y:S01]  /*6140*/  FADD.FTZ R118, R72, R118 ;  /* 0x0000007648767221 */ /* 0x000fe20000010000 */
[----:B------:R-:W-:Y:S06]  /*6150*/  BRA `(.L_x_7816) ;  /* 0x0000000000107947 */ /* 0x000fec0003800000 */
.L_x_7814:
[----:B-----5:R-:W-:-:S05]  /*6160*/  HADD2.F32 R72, -RZ, R70.H1_H1 ;  /* 0x30000046ff487230 */ /* 0x020fca0000004100 */
[----:B------:R-:W-:Y:S01]  /*6170*/  FADD.FTZ R118, R72, R118 ;  /* 0x0000007648767221 */ /* 0x000fe20000010000 */
[----:B------:R-:W-:-:S05]  /*6180*/  @P2 HADD2.F32 R72, -RZ, R66.H1_H1 ;  /* 0x30000042ff482230 */ /* 0x000fca0000004100 */
[----:B------:R-:W-:-:S07]  /*6190*/  @P2 FADD.FTZ R118, R72, R118 ;  /* 0x0000007648762221 */ /* 0x000fce0000010000 */
.L_x_7816:
[----:B------:R-:W-:-:S04]  /*61a0*/  F2FP.F16.F32.PACK_AB R72, RZ, R118 ;  /* 0x00000076ff48723e */ /* 0x000fc800000000ff */
[----:B------:R-:W-:-:S07]  /*61b0*/  PRMT R62, R62, 0x5410, R72 ;  /* 0x000054103e3e7816 */ /* 0x000fce0000000048 */
.L_x_7817:
[----:B------:R-:W-:Y:S01]  /*61c0*/  HADD2.F32 R119, -RZ, R75.H0_H0 ;  /* 0x2000004bff777230 */ /* 0x000fe20000004100 */
[----:B------:R-:W-:Y:S06]  /*61d0*/  @P3 BRA `(.L_x_7818) ;  /* 0x0000000000203947 */ /* 0x000fec0003800000 */
[----:B------:R-:W-:-:S04]  /*61e0*/  ISETP.NE.U32.AND P4, PT, RZ, UR12, PT ;  /* 0x0000000cff007c0c */ /* 0x000fc8000bf85070 */
[----:B------:R-:W-:-:S13]  /*61f0*/  ISETP.NE.AND.EX P4, PT, RZ, UR13, PT, P4 ;  /* 0x0000000dff007c0c */ /* 0x000fda000bf85340 */
[----:B------:R-:W-:Y:S05]  /*6200*/  @P4 BRA `(.L_x_7819) ;  /* 0x0000000000084947 */ /* 0x000fea0003800000 */
[----:B------:R-:W-:Y:S05]  /*6210*/  @P0 BRA `(.L_x_7820) ;  /* 0x0000000000200947 */ /* 0x000fea0003800000 */
[----:B------:R-:W-:Y:S05]  /*6220*/  BRA `(.L_x_7821) ;  /* 0x0000000000247947 */ /* 0x000fea0003800000 */
.L_x_7819:
[----:B-----5:R-:W-:-:S05]  /*6230*/  HADD2.F32 R72, -RZ, R67.H0_H0 ;  /* 0x20000043ff487230 */ /* 0x020fca0000004100 */
[----:B------:R-:W-:Y:S01]  /*6240*/  FADD.FTZ R119, R72, R119 ;  /* 0x0000007748777221 */ /* 0x000fe20000010000 */
[----:B------:R-:W-:Y:S06]  /*6250*/  BRA `(.L_x_7820) ;  /* 0x0000000000107947 */ /* 0x000fec0003800000 */
.L_x_7818:
[----:B-----5:R-:W-:-:S05]  /*6260*/  HADD2.F32 R72, -RZ, R71.H0_H0 ;  /* 0x20000047ff487230 */ /* 0x020fca0000004100 */
[----:B------:R-:W-:Y:S01]  /*6270*/  FADD.FTZ R119, R72, R119 ;  /* 0x0000007748777221 */ /* 0x000fe20000010000 */
[----:B------:R-:W-:-:S05]  /*6280*/  @P2 HADD2.F32 R72, -RZ, R67.H0_H0 ;  /* 0x20000043ff482230 */ /* 0x000fca0000004100 */
[----:B------:R-:W-:-:S07]  /*6290*/  @P2 FADD.FTZ R119, R72, R119 ;  /* 0x0000007748772221 */ /* 0x000fce0000010000 */
.L_x_7820:
[----:B------:R-:W-:-:S04]  /*62a0*/  F2FP.F16.F32.PACK_AB R72, RZ, R119 ;  /* 0x00000077ff48723e */ /* 0x000fc800000000ff */
[----:B------:R-:W-:-:S07]  /*62b0*/  PRMT R63, R72, 0x7610, R63 ;  /* 0x00007610483f7816 */ /* 0x000fce000000003f */
.L_x_7821:
[----:B------:R-:W-:Y:S01]  /*62c0*/  HADD2.F32 R132, -RZ, R75.H1_H1 ;  /* 0x3000004bff847230 */ /* 0x000fe20000004100 */
[----:B------:R-:W-:Y:S06]  /*62d0*/  @P3 BRA `(.L_x_7822) ;  /* 0x0000000000203947 */ /* 0x000fec0003800000 */
[----:B------:R-:W-:-:S04]  /*62e0*/  ISETP.NE.U32.AND P2, PT, RZ, UR12, PT ;  /* 0x0000000cff007c0c */ /* 0x000fc8000bf45070 */
[----:B------:R-:W-:-:S13]  /*62f0*/  ISETP.NE.AND.EX P2, PT, RZ, UR13, PT, P2 ;  /* 0x0000000dff007c0c */ /* 0x000fda000bf45320 */
[----:B------:R-:W-:Y:S05]  /*6300*/  @P2 BRA `(.L_x_7823) ;  /* 0x0000000000082947 */ /* 0x000fea0003800000 */
[----:B------:R-:W-:Y:S05]  /*6310*/  @P0 BRA `(.L_x_7824) ;  /* 0x0000000000200947 */ /* 0x000fea0003800000 */
[----:B------:R-:W-:Y:S05]  /*6320*/  BRA `(.L_x_7825) ;  /* 0x0000000000247947 */ /* 0x000fea0003800000 */
.L_x_7823:
[----:B-----5:R-:W-:-:S05]  /*6330*/  HADD2.F32 R72, -RZ, R67.H1_H1 ;  /* 0x30000043ff487230 */ /* 0x020fca0000004100 */
[----:B------:R-:W-:Y:S01]  /*6340*/  FADD.FTZ R132, R72, R132 ;  /* 0x0000008448847221 */ /* 0x000fe20000010000 */
[----:B------:R-:W-:Y:S06]  /*6350*/  BRA `(.L_x_7824) ;  /* 0x0000000000107947 */ /* 0x000fec0003800000 */
.L_x_7822:
[----:B-----5:R-:W-:-:S05]  /*6360*/  HADD2.F32 R72, -RZ, R71.H1_H1 ;  /* 0x30000047ff487230 */ /* 0x020fca0000004100 */
[----:B------:R-:W-:Y:S01]  /*6370*/  FADD.FTZ R132, R72, R132 ;  /* 0x0000008448847221 */ /* 0x000fe20000010000 */
[----:B------:R-:W-:-:S05]  /*6380*/  @P2 HADD2.F32 R72, -RZ, R67.H1_H1 ;  /* 0x30000043ff482230 */ /* 0x000fca0000004100 */
[----:B------:R-:W-:-:S07]  /*6390*/  @P2 FADD.FTZ R132, R72, R132 ;  /* 0x0000008448842221 */ /* 0x000fce0000010000 */
.L_x_7824:
[----:B------:R-:W-:-:S04]  /*63a0*/  F2FP.F16.F32.PACK_AB R72, RZ, R132 ;  /* 0x00000084ff48723e */ /* 0x000fc800000000ff */
[----:B------:R-:W-:-:S07]  /*63b0*/  PRMT R63, R63, 0x5410, R72 ;  /* 0x000054103f3f7816 */ /* 0x000fce0000000048 */
.L_x_7825:
[----:B------:R-:W0:Y:S02]  /*63c0*/  @P0 LDC.64 R72, c[0x0][0x238] ;  /* 0x00008e00ff480b82 */ /* 0x000e240000000a00 */
[----:B0-----:R-:W-:-:S04]  /*63d0*/  @P0 LEA R72, P2, R134, R72, 0x4 ;  /* 0x0000004886480211 */ /* 0x001fc800078420ff */
[C---:B------:R-:W-:Y:S02]  /*63e0*/  @P0 LEA.HI.X R73, R134.reuse, R73, RZ, 0x4, P2 ;  /* 0x0000004986490211 */ /* 0x040fe400010f24ff */
[----:B------:R-:W-:-:S03]  /*63f0*/  IADD3 R134, R134, 0x20, RZ ;  /* 0x0000002086867810 */ /* 0x000fc60007ffe0ff */
[----:B------:R0:W-:Y:S04]  /*6400*/  @P0 STG.E.128 desc[UR4][R72.64], R60 ;  /* 0x0000003c48000986 */ /* 0x0001e8000c101d04 */
.L_x_7793:
[----:B------:R-:W-:Y:S05]  /*6410*/  BSYNC B0 ;  /* 0x0000000000007941 */ /* 0x000fea0003800000 */
.L_x_7792:
        /* <DEDUP_REMOVED lines=25> */
.L_x_7829:
[----:B-----5:R-:W-:-:S05]  /*65b0*/  HADD2.F32 R80, -RZ, R64.H0_H0 ;  /* 0x20000040ff507230 */ /* 0x020fca0000004100 */
[----:B------:R-:W-:Y:S01]  /*65c0*/  FADD.FTZ R46, R80, R46 ;  /* 0x0000002e502e7221 */ /* 0x000fe20000010000 */
[----:B------:R-:W-:Y:S06]  /*65d0*/  BRA `(.L_x_7830) ;  /* 0x0000000000107947 */ /* 0x000fec0003800000 */
.L_x_7828:
[----:B-----5:R-:W-:-:S05]  /*65e0*/  HADD2.F32 R80, -RZ, R68.H0_H0 ;  /* 0x20000044ff507230 */ /* 0x020fca0000004100 */
[----:B------:R-:W-:Y:S01]  /*65f0*/  FADD.FTZ R46, R80, R46 ;  /* 0x0000002e502e7221 */ /* 0x000fe20000010000 */
[----:B------:R-:W-:-:S05]  /*6600*/  @P2 HADD2.F32 R80, -RZ, R64.H0_H0 ;  /* 0x20000040ff502230 */ /* 0x000fca0000004100 */
[----:B------:R-:W-:-:S07]  /*6610*/  @P2 FADD.FTZ R46, R80, R46 ;  /* 0x0000002e502e2221 */ /* 0x000fce0000010000 */
.L_x_7830:
[----:B------:R-:W-:-:S04]  /*6620*/  F2FP.F16.F32.PACK_AB R80, RZ, R46 ;  /* 0x0000002eff50723e */ /* 0x000fc800000000ff */
[----:B------:R-:W-:-:S07]  /*6630*/  PRMT R60, R80, 0x7610, R60 ;  /* 0x00007610503c7816 */ /* 0x000fce000000003c */
.L_x_7831:
[----:B------:R-:W-:Y:S01]  /*6640*/  HADD2.F32 R80, -RZ, R72.H1_H1 ;  /* 0x30000048ff507230 */ /* 0x000fe20000004100 */
[----:B------:R-:W-:Y:S06]  /*6650*/  @P3 BRA `(.L_x_7832) ;  /* 0x0000000000203947 */ /* 0x000fec0003800000 */
[----:B------:R-:W-:-:S04]  /*6660*/  ISETP.NE.U32.AND P4, PT, RZ, UR12, PT ;  /* 0x0000000cff007c0c */ /* 0x000fc8000bf85070 */
[----:B------:R-:W-:-:S13]  /*6670*/  ISETP.NE.AND.EX P4, PT, RZ, UR13, PT, P4 ;  /* 0x0000000dff007c0c */ /* 0x000fda000bf85340 */
[----:B------:R-:W-:Y:S05]  /*6680*/  @P4 BRA `(.L_x_7833) ;  /* 0x0000000000084947 */ /* 0x000fea0003800000 */
[----:B------:R-:W-:Y:S05]  /*6690*/  @P0 BRA `(.L_x_7834) ;  /* 0x0000000000200947 */ /* 0x000fea0003800000 */
[----:B------:R-:W-:Y:S05]  /*66a0*/  BRA `(.L_x_7835) ;  /* 0x0000000000247947 */ /* 0x000fea0003800000 */
.L_x_7833:
[----:B-----5:R-:W-:-:S05]  /*66b0*/  HADD2.F32 R72, -RZ, R64.H1_H1 ;  /* 0x30000040ff487230 */ /* 0x020fca0000004100 */
[----:B------:R-:W-:Y:S01]  /*66c0*/  FADD.FTZ R80, R72, R80 ;  /* 0x0000005048507221 */ /* 0x000fe20000010000 */
[----:B------:R-:W-:Y:S06]  /*66d0*/  BRA `(.L_x_7834) ;  /* 0x0000000000107947 */ /* 0x000fec0003800000 */
.L_x_7832:
[----:B-----5:R-:W-:-:S05]  /*66e0*/  HADD2.F32 R72, -RZ, R68.H1_H1 ;  /* 0x30000044ff487230 */ /* 0x020fca0000004100 */
[----:B------:R-:W-:Y:S01]  /*66f0*/  FADD.FTZ R80, R72, R80 ;  /* 0x0000005048507221 */ /* 0x000fe20000010000 */
[----:B------:R-:W-:-:S05]  /*6700*/  @P2 HADD2.F32 R72, -RZ, R64.H1_H1 ;  /* 0x30000040ff482230 */ /* 0x000fca0000004100 */
[----:B------:R-:W-:-:S07]  /*6710*/  @P2 FADD.FTZ R80, R72, R80 ;  /* 0x0000005048502221 */ /* 0x000fce0000010000 */
.L_x_7834:
[----:B------:R-:W-:-:S04]  /*6720*/  F2FP.F16.F32.PACK_AB R72, RZ, R80 ;  /* 0x00000050ff48723e */ /* 0x000fc800000000ff */
[----:B------:R-:W-:-:S07]  /*6730*/  PRMT R60, R60, 0x5410, R72 ;  /* 0x000054103c3c7816 */ /* 0x000fce0000000048 */
.L_x_7835:
[----:B------:R-:W-:Y:S01]  /*6740*/  HADD2.F32 R81, -RZ, R73.H0_H0 ;  /* 0x20000049ff517230 */ /* 0x000fe20000004100 */
[----:B------:R-:W-:Y:S06]  /*6750*/  @P3 BRA `(.L_x_7836) ;  /* 0x0000000000203947 */ /* 0x000fec0003800000 */
[----:B------:R-:W-:-:S04]  /*6760*/  ISETP.NE.U32.AND P4, PT, RZ, UR12, PT ;  /* 0x0000000cff007c0c */ /* 0x000fc8000bf85070 */
[----:B------:R-:W-:-:S13]  /*6770*/  ISETP.NE.AND.EX P4, PT, RZ, UR13, PT, P4 ;  /* 0x0000000dff007c0c */ /* 0x000fda000bf85340 */
[----:B------:R-:W-:Y:S05]  /*6780*/  @P4 BRA `(.L_x_7837) ;  /* 0x0000000000084947 */ /* 0x000fea0003800000 */
[----:B------:R-:W-:Y:S05]  /*6790*/  @P0 BRA `(.L_x_7838) ;  /* 0x0000000000200947 */ /* 0x000fea0003800000 */
[----:B------:R-:W-:Y:S05]  /*67a0*/  BRA `(.L_x_7839) ;  /* 0x0000000000247947 */ /* 0x000fea0003800000 */
.L_x_7837:
[----:B-----5:R-:W-:-:S05]  /*67b0*/  HADD2.F32 R72, -RZ, R65.H0_H0 ;  /* 0x20000041ff487230 */ /* 0x020fca0000004100 */
[----:B------:R-:W-:Y:S01]  /*67c0*/  FADD.FTZ R81, R72, R81 ;  /* 0x0000005148517221 */ /* 0x000fe20000010000 */
[----:B------:R-:W-:Y:S06]  /*67d0*/  BRA `(.L_x_7838) ;  /* 0x0000000000107947 */ /* 0x000fec0003800000 */
.L_x_7836:
[----:B-----5:R-:W-:-:S05]  /*67e0*/  HADD2.F32 R72, -RZ, R69.H0_H0 ;  /* 0x20000045ff487230 */ /* 0x020fca0000004100 */
[----:B------:R-:W-:Y:S01]  /*67f0*/  FADD.FTZ R81, R72, R81 ;  /* 0x0000005148517221 */ /* 0x000fe20000010000 */
[----:B------:R-:W-:-:S05]  /*6800*/  @P2 HADD2.F32 R72, -RZ, R65.H0_H0 ;  /* 0x20000041ff482230 */ /* 0x000fca0000004100 */
[----:B------:R-:W-:-:S07]  /*6810*/  @P2 FADD.FTZ R81, R72, R81 ;  /* 0x0000005148512221 */ /* 0x000fce0000010000 */
.L_x_7838:
[----:B------:R-:W-:-:S04]  /*6820*/  F2FP.F16.F32.PACK_AB R72, RZ, R81 ;  /* 0x00000051ff48723e */ /* 0x000fc800000000ff */
[----:B------:R-:W-:-:S07]  /*6830*/  PRMT R61, R72, 0x7610, R61 ;  /* 0x00007610483d7816 */ /* 0x000fce000000003d */
.L_x_7839:
[----:B------:R-:W-:Y:S01]  /*6840*/  HADD2.F32 R100, -RZ, R73.H1_H1 ;  /* 0x30000049ff647230 */ /* 0x000fe20000004100 */
[----:B------:R-:W-:Y:S06]  /*6850*/  @P3 BRA `(.L_x_7840) ;  /* 0x0000000000203947 */ /* 0x000fec0003800000 */
[----:B------:R-:W-:-:S04]  /*6860*/  ISETP.NE.U32.AND P4, PT, RZ, UR12, PT ;  /* 0x0000000cff007c0c */ /* 0x000fc8000bf85070 */
[----:B------:R-:W-:-:S13]  /*6870*/  ISETP.NE.AND.EX P4, PT, RZ, UR13, PT, P4 ;  /* 0x0000000dff007c0c */ /* 0x000fda000bf85340 */
[----:B------:R-:W-:Y:S05]  /*6880*/  @P4 BRA `(.L_x_7841) ;  /* 0x0000000000084947 */ /* 0x000fea0003800000 */
[----:B------:R-:W-:Y:S05]  /*6890*/  @P0 BRA `(.L_x_7842) ;  /* 0x0000000000200947 */ /* 0x000fea0003800000 */
[----:B------:R-:W-:Y:S05]  /*68a0*/  BRA `(.L_x_7843) ;  /* 0x0000000000247947 */ /* 0x000fea0003800000 */
.L_x_7841:
[----:B-----5:R-:W-:-:S05]  /*68b0*/  HADD2.F32 R72, -RZ, R65.H1_H1 ;  /* 0x30000041ff487230 */ /* 0x020fca0000004100 */
[----:B------:R-:W-:Y:S01]  /*68c0*/  FADD.FTZ R100, R72, R100 ;  /* 0x0000006448647221 */ /* 0x000fe20000010000 */
[----:B------:R-:W-:Y:S06]  /*68d0*/  BRA `(.L_x_7842) ;  /* 0x0000000000107947 */ /* 0x000fec0003800000 */
.L_x_7840:
[----:B-----5:R-:W-:-:S05]  /*68e0*/  HADD2.F32 R72, -RZ, R69.H1_H1 ;  /* 0x30000045ff487230 */ /* 0x020fca0000004100 */
[----:B------:R-:W-:Y:S01]  /*68f0*/  FADD.FTZ R100, R72, R100 ;  /* 0x0000006448647221 */ /* 0x000fe20000010000 */
[----:B------:R-:W-:-:S05]  /*6900*/  @P2 HADD2.F32 R72, -RZ, R65.H1_H1 ;  /* 0x30000041ff482230 */ /* 0x000fca0000004100 */
[----:B------:R-:W-:-:S07]  /*6910*/  @P2 FADD.FTZ R100, R72, R100 ;  /* 0x0000006448642221 */ /* 0x000fce0000010000 */
.L_x_7842:
[----:B------:R-:W-:-:S04]  /*6920*/  F2FP.F16.F32.PACK_AB R72, RZ, R100 ;  /* 0x00000064ff48723e */ /* 0x000fc800000000ff */
[----:B------:R-:W-:-:S07]  /*6930*/  PRMT R61, R61, 0x5410, R72 ;  /* 0x000054103d3d7816 */ /* 0x000fce0000000048 */
.L_x_7843:
[----:B------:R-:W-:Y:S01]  /*6940*/  HADD2.F32 R101, -RZ, R74.H0_H0 ;  /* 0x2000004aff657230 */ /* 0x000fe20000004100 */
[----:B------:R-:W-:Y:S06]  /*6950*/  @P3 BRA `(.L_x_7844) ;  /* 0x0000000000203947 */ /* 0x000fec0003800000 */
[----:B------:R-:W-:-:S04]  /*6960*/  ISETP.NE.U32.AND P4, PT, RZ, UR12, PT ;  /* 0x0000000cff007c0c */ /* 0x000fc8000bf85070 */
[----:B------:R-:W-:-:S13]  /*6970*/  ISETP.NE.AND.EX P4, PT, RZ, UR13, PT, P4 ;  /* 0x0000000dff007c0c */ /* 0x000fda000bf85340 */
[----:B------:R-:W-:Y:S05]  /*6980*/  @P4 BRA `(.L_x_7845) ;  /* 0x0000000000084947 */ /* 0x000fea0003800000 */
[----:B------:R-:W-:Y:S05]  /*6990*/  @P0 BRA `(.L_x_7846) ;  /* 0x0000000000200947 */ /* 0x000fea0003800000 */
[----:B------:R-:W-:Y:S05]  /*69a0*/  BRA `(.L_x_7847) ;  /* 0x0000000000247947 */ /* 0x000fea0003800000 */
.L_x_7845:
[----:B-----5:R-:W-:-:S05]  /*69b0*/  HADD2.F32 R72, -RZ, R66.H0_H0 ;  /* 0x20000042ff487230 */ /* 0x020fca0000004100 */
[----:B------:R-:W-:Y:S01]  /*69c0*/  FADD.FTZ R101, R72, R101 ;  /* 0x0000006548657221 */ /* 0x000fe20000010000 */
[----:B------:R-:W-:Y:S06]  /*69d0*/  BRA `(.L_x_7846) ;  /* 0x0000000000107947 */ /* 0x000fec0003800000 */
.L_x_7844:
[----:B-----5:R-:W-:-:S05]  /*69e0*/  HADD2.F32 R72, -RZ, R70.H0_H0 ;  /* 0x20000046ff487230 */ /* 0x020fca0000004100 */
[----:B------:R-:W-:Y:S01]  /*69f0*/  FADD.FTZ R101, R72, R101 ;  /* 0x0000006548657221 */ /* 0x000fe20000010000 */
[----:B------:R-:W-:-:S05]  /*6a00*/  @P2 HADD2.F32 R72, -RZ, R66.H0_H0 ;  /* 0x20000042ff482230 */ /* 0x000fca0000004100 */
[----:B------:R-:W-:-:S07]  /*6a10*/  @P2 FADD.FTZ R101, R72, R101 ;  /* 0x0000006548652221 */ /* 0x000fce0000010000 */
.L_x_7846:
[----:B------:R-:W-:-:S04]  /*6a20*/  F2FP.F16.F32.PACK_AB R72, RZ, R101 ;  /* 0x00000065ff48723e */ /* 0x000fc800000000ff */
[----:B------:R-:W-:-:S07]  /*6a30*/  PRMT R62, R72, 0x7610, R62 ;  /* 0x00007610483e7816 */ /* 0x000fce000000003e */
.L_x_7847:
[----:B------:R-:W-:Y:S01]  /*6a40*/  HADD2.F32 R120, -RZ, R74.H1_H1 ;  /* 0x3000004aff787230 */ /* 0x000fe20000004100 */
[----:B------:R-:W-:Y:S06]  /*6a50*/  @P3 BRA `(.L_x_7848) ;  /* 0x0000000000203947 */ /* 0x000fec0003800000 */
[----:B------:R-:W-:-:S04]  /*6a60*/  ISETP.NE.U32.AND P4, PT, RZ, UR12, PT ;  /* 0x0000000cff007c0c */ /* 0x000fc8000bf85070 */
[----:B------:R-:W-:-:S13]  /*6a70*/  ISETP.NE.AND.EX P4, PT, RZ, UR13, PT, P4 ;  /* 0x0000000dff007c0c */ /* 0x000fda000bf85340 */
[----:B------:R-:W-:Y:S05]  /*6a80*/  @P4 BRA `(.L_x_7849) ;  /* 0x0000000000084947 */ /* 0x000fea0003800000 */
[----:B------:R-:W-:Y:S05]  /*6a90*/  @P0 BRA `(.L_x_7850) ;  /* 0x0000000000200947 */ /* 0x000fea0003800000 */
[----:B------:R-:W-:Y:S05]  /*6aa0*/  BRA `(.L_x_7851) ;  /* 0x0000000000247947 */ /* 0x000fea0003800000 */
.L_x_7849:
[----:B-----5:R-:W-:-:S05]  /*6ab0*/  HADD2.F32 R72, -RZ, R66.H1_H1 ;  /* 0x30000042ff487230 */ /* 0x020fca0000004100 */
[----:B------:R-:W-:Y:S01]  /*6ac0*/  FADD.FTZ R120, R72, R120 ;  /* 0x0000007848787221 */ /* 0x000fe20000010000 */
[----:B------:R-:W-:Y:S06]  /*6ad0*/  BRA `(.L_x_7850) ;  /* 0x0000000000107947 */ /* 0x000fec0003800000 */
.L_x_7848:
[----:B-----5:R-:W-:-:S05]  /*6ae0*/  HADD2.F32 R72, -RZ, R70.H1_H1 ;  /* 0x30000046ff487230 */ /* 0x020fca0000004100 */
[----:B------:R-:W-:Y:S01]  /*6af0*/  FADD.FTZ R120, R72, R120 ;  /* 0x0000007848787221 */ /* 0x000fe20000010000 */
[----:B------:R-:W-:-:S05]  /*6b00*/  @P2 HADD2.F32 R72, -RZ, R66.H1_H1 ;  /* 0x30000042ff482230 */ /* 0x000fca0000004100 */
[----:B------:R-:W-:-:S07]  /*6b10*/  @P2 FADD.FTZ R120, R72, R120 ;  /* 0x0000007848782221 */ /* 0x000fce0000010000 */
.L_x_7850:
[----:B------:R-:W-:-:S04]  /*6b20*/  F2FP.F16.F32.PACK_AB R72, RZ, R120 ;  /* 0x00000078ff48723e */ /* 0x000fc800000000ff */
[----:B------:R-:W-:-:S07]  /*6b30*/  PRMT R62, R62, 0x5410, R72 ;  /* 0x000054103e3e7816 */ /* 0x000fce0000000048 */
.L_x_7851:
[----:B------:R-:W-:Y:S01]  /*6b40*/  HADD2.F32 R121, -RZ, R75.H0_H0 ;  /* 0x2000004bff797230 */ /* 0x000fe20000004100 */
[----:B------:R-:W-:Y:S06]  /*6b50*/  @P3 BRA `(.L_x_7852) ;  /* 0x0000000000203947 */ /* 0x000fec0003800000 */
[----:B------:R-:W-:-:S04]  /*6b60*/  ISETP.NE.U32.AND P4, PT, RZ, UR12, PT ;  /* 0x0000000cff007c0c */ /* 0x000fc8000bf85070 */
[----:B------:R-:W-:-:S13]  /*6b70*/  ISETP.NE.AND.EX P4, PT, RZ, UR13, PT, P4 ;  /* 0x0000000dff007c0c */ /* 0x000fda000bf85340 */
[----:B------:R-:W-:Y:S05]  /*6b80*/  @P4 BRA `(.L_x_7853) ;  /* 0x0000000000084947 */ /* 0x000fea0003800000 */
[----:B------:R-:W-:Y:S05]  /*6b90*/  @P0 BRA `(.L_x_7854) ;  /* 0x0000000000200947 */ /* 0x000fea0003800000 */
[----:B------:R-:W-:Y:S05]  /*6ba0*/  BRA `(.L_x_7855) ;  /* 0x0000000000247947 */ /* 0x000fea0003800000 */
.L_x_7853:
[----:B-----5:R-:W-:-:S05]  /*6bb0*/  HADD2.F32 R72, -RZ, R67.H0_H0 ;  /* 0x20000043ff487230 */ /* 0x020fca0000004100 */
[----:B------:R-:W-:Y:S01]  /*6bc0*/  FADD.FTZ R121, R72, R121 ;  /* 0x0000007948797221 */ /* 0x000fe20000010000 */
[----:B------:R-:W-:Y:S06]  /*6bd0*/  BRA `(.L_x_7854) ;  /* 0x0000000000107947 */ /* 0x000fec0003800000 */
.L_x_7852:
[----:B-----5:R-:W-:-:S05]  /*6be0*/  HADD2.F32 R72, -RZ, R71.H0_H0 ;  /* 0x20000047ff487230 */ /* 0x020fca0000004100 */
[----:B------:R-:W-:Y:S01]  /*6bf0*/  FADD.FTZ R121, R72, R121 ;  /* 0x0000007948797221 */ /* 0x000fe20000010000 */
[----:B------:R-:W-:-:S05]  /*6c00*/  @P2 HADD2.F32 R72, -RZ, R67.H0_H0 ;  /* 0x20000043ff482230 */ /* 0x000fca0000004100 */
[----:B------:R-:W-:-:S07]  /*6c10*/  @P2 FADD.FTZ R121, R72, R121 ;  /* 0x0000007948792221 */ /* 0x000fce0000010000 */
.L_x_7854:
[----:B------:R-:W-:-:S04]  /*6c20*/  F2FP.F16.F32.PACK_AB R72, RZ, R121 ;  /* 0x00000079ff48723e */ /* 0x000fc800000000ff */
[----:B------:R-:W-:-:S07]  /*6c30*/  PRMT R63, R72, 0x7610, R63 ;  /* 0x00007610483f7816 */ /* 0x000fce000000003f */
.L_x_7855:
[----:B------:R-:W-:Y:S01]  /*6c40*/  HADD2.F32 R133, -RZ, R75.H1_H1 ;  /* 0x3000004bff857230 */ /* 0x000fe20000004100 */
[----:B------:R-:W-:Y:S06]  /*6c50*/  @P3 BRA `(.L_x_7856) ;  /* 0x0000000000203947 */ /* 0x000fec0003800000 */
[----:B------:R-:W-:-:S04]  /*6c60*/  ISETP.NE.U32.AND P2, PT, RZ, UR12, PT ;  /* 0x0000000cff007c0c */ /* 0x000fc8000bf45070 */
[----:B------:R-:W-:-:S13]  /*6c70*/  ISETP.NE.AND.EX P2, PT, RZ, UR13, PT, P2 ;  /* 0x0000000dff007c0c */ /* 0x000fda000bf45320 */
[----:B------:R-:W-:Y:S05]  /*6c80*/  @P2 BRA `(.L_x_7857) ;  /* 0x0000000000082947 */ /* 0x000fea0003800000 */
[----:B------:R-:W-:Y:S05]  /*6c90*/  @P0 BRA `(.L_x_7858) ;  /* 0x0000000000200947 */ /* 0x000fea0003800000 */
[----:B------:R-:W-:Y:S05]  /*6ca0*/  BRA `(.L_x_7859) ;  /* 0x0000000000247947 */ /* 0x000fea0003800000 */
.L_x_7857:
[----:B-----5:R-:W-:-:S05]  /*6cb0*/  HADD2.F32 R72, -RZ, R67.H1_H1 ;  /* 0x30000043ff487230 */ /* 0x020fca0000004100 */
[----:B------:R-:W-:Y:S01]  /*6cc0*/  FADD.FTZ R133, R72, R133 ;  /* 0x0000008548857221 */ /* 0x000fe20000010000 */
[----:B------:R-:W-:Y:S06]  /*6cd0*/  BRA `(.L_x_7858) ;  /* 0x0000000000107947 */ /* 0x000fec0003800000 */
.L_x_7856:
[----:B-----5:R-:W-:-:S05]  /*6ce0*/  HADD2.F32 R72, -RZ, R71.H1_H1 ;  /* 0x30000047ff487230 */ /* 0x020fca0000004100 */
[----:B------:R-:W-:Y:S01]  /*6cf0*/  FADD.FTZ R133, R72, R133 ;  /* 0x0000008548857221 */ /* 0x000fe20000010000 */
[----:B------:R-:W-:-:S05]  /*6d00*/  @P2 HADD2.F32 R72, -RZ, R67.H1_H1 ;  /* 0x30000043ff482230 */ /* 0x000fca0000004100 */
[----:B------:R-:W-:-:S07]  /*6d10*/  @P2 FADD.FTZ R133, R72, R133 ;  /* 0x0000008548852221 */ /* 0x000fce0000010000 */
.L_x_7858:
[----:B------:R-:W-:-:S04]  /*6d20*/  F2FP.F16.F32.PACK_AB R72, RZ, R133 ;  /* 0x00000085ff48723e */ /* 0x000fc800000000ff */
[----:B------:R-:W-:-:S07]  /*6d30*/  PRMT R63, R63, 0x5410, R72 ;  /* 0x000054103f3f7816 */ /* 0x000fce0000000048 */
.L_x_7859:
[----:B------:R-:W0:Y:S02]  /*6d40*/  @P0 LDC.64 R72, c[0x0][0x238] ;  /* 0x00008e00ff480b82 */ /* 0x000e240000000a00 */
[----:B0-----:R-:W-:-:S04]  /*6d50*/  @P0 LEA R72, P2, R134, R72, 0x4 ;  /* 0x0000004886480211 */ /* 0x001fc800078420ff */
[C---:B------:R-:W-:Y:S02]  /*6d60*/  @P0 LEA.HI.X R73, R134.reuse, R73, RZ, 0x4, P2 ;  /* 0x0000004986490211 */ /* 0x040fe400010f24ff */
[----:B------:R-:W-:-:S03]  /*6d70*/  IADD3 R134, R134, 0x20, RZ ;  /* 0x0000002086867810 */ /* 0x000fc60007ffe0ff */
[----:B------:R0:W-:Y:S04]  /*6d80*/  @P0 STG.E.128 desc[UR4][R72.64], R60 ;  /* 0x0000003c48000986 */ /* 0x0001e8000c101d04 */
.L_x_7827:
[----:B------:R-:W-:Y:S05]  /*6d90*/  BSYNC B0 ;  /* 0x0000000000007941 */ /* 0x000fea0003800000 */
.L_x_7826:
        /* <DEDUP_REMOVED lines=25> */
.L_x_7863:
[----:B-----5:R-:W-:-:S05]  /*6f30*/  HADD2.F32 R82, -RZ, R64.H0_H0 ;  /* 0x20000040ff527230 */ /* 0x020fca0000004100 */
[----:B------:R-:W-:Y:S01]  /*6f40*/  FADD.FTZ R47, R82, R47 ;  /* 0x0000002f522f7221 */ /* 0x000fe20000010000 */
[----:B------:R-:W-:Y:S06]  /*6f50*/  BRA `(.L_x_7864) ;  /* 0x0000000000107947 */ /* 0x000fec0003800000 */
.L_x_7862:
[----:B-----5:R-:W-:-:S05]  /*6f60*/  HADD2.F32 R82, -RZ, R68.H0_H0 ;  /* 0x20000044ff527230 */ /* 0x020fca0000004100 */
[----:B------:R-:W-:Y:S01]  /*6f70*/  FADD.FTZ R47, R82, R47 ;  /* 0x0000002f522f7221 */ /* 0x000fe20000010000 */
[----:B------:R-:W-:-:S05]  /*6f80*/  @P2 HADD2.F32 R82, -RZ, R64.H0_H0 ;  /* 0x20000040ff522230 */ /* 0x000fca0000004100 */
[----:B------:R-:W-:-:S07]  /*6f90*/  @P2 FADD.FTZ R47, R82, R47 ;  /* 0x0000002f522f2221 */ /* 0x000fce0000010000 */
.L_x_7864:
[----:B------:R-:W-:-:S04]  /*6fa0*/  F2FP.F16.F32.PACK_AB R82, RZ, R47 ;  /* 0x0000002fff52723e */ /* 0x000fc800000000ff */
[----:B------:R-:W-:-:S07]  /*6fb0*/  PRMT R60, R82, 0x7610, R60 ;  /* 0x00007610523c7816 */ /* 0x000fce000000003c */
.L_x_7865:
[----:B------:R-:W-:Y:S01]  /*6fc0*/  HADD2.F32 R82, -RZ, R72.H1_H1 ;  /* 0x30000048ff527230 */ /* 0x000fe20000004100 */
[----:B------:R-:W-:Y:S06]  /*6fd0*/  @P3 BRA `(.L_x_7866) ;  /* 0x0000000000203947 */ /* 0x000fec0003800000 */
[----:B------:R-:W-:-:S04]  /*6fe0*/  ISETP.NE.U32.AND P4, PT, RZ, UR12, PT ;  /* 0x0000000cff007c0c */ /* 0x000fc8000bf85070 */
[----:B------:R-:W-:-:S13]  /*6ff0*/  ISETP.NE.AND.EX P4, PT, RZ, UR13, PT, P4 ;  /* 0x0000000dff007c0c */ /* 0x000fda000bf85340 */
[----:B------:R-:W-:Y:S05]  /*7000*/  @P4 BRA `(.L_x_7867) ;  /* 0x0000000000084947 */ /* 0x000fea0003800000 */
[----:B------:R-:W-:Y:S05]  /*7010*/  @P0 BRA `(.L_x_7868) ;  /* 0x0000000000200947 */ /* 0x000fea0003800000 */
[----:B------:R-:W-:Y:S05]  /*7020*/  BRA `(.L_x_7869) ;  /* 0x0000000000247947 */ /* 0x000fea0003800000 */
.L_x_7867:
[----:B-----5:R-:W-:-:S05]  /*7030*/  HADD2.F32 R72, -RZ, R64.H1_H1 ;  /* 0x30000040ff487230 */ /* 0x020fca0000004100 */
[----:B------:R-:W-:Y:S01]  /*7040*/  FADD.FTZ R82, R72, R82 ;  /* 0x0000005248527221 */ /* 0x000fe20000010000 */
[----:B------:R-:W-:Y:S06]  /*7050*/  BRA `(.L_x_7868) ;  /* 0x0000000000107947 */ /* 0x000fec0003800000 */
.L_x_7866:
[----:B-----5:R-:W-:-:S05]  /*7060*/  HADD2.F32 R72, -RZ, R68.H1_H1 ;  /* 0x30000044ff487230 */ /* 0x020fca0000004100 */
[----:B------:R-:W-:Y:S01]  /*7070*/  FADD.FTZ R82, R72, R82 ;  /* 0x0000005248527221 */ /* 0x000fe20000010000 */
[----:B------:R-:W-:-:S05]  /*7080*/  @P2 HADD2.F32 R72, -RZ, R64.H1_H1 ;  /* 0x30000040ff482230 */ /* 0x000fca0000004100 */
[----:B------:R-:W-:-:S07]  /*7090*/  @P2 FADD.FTZ R82, R72, R82 ;  /* 0x0000005248522221 */ /* 0x000fce0000010000 */
.L_x_7868:
[----:B------:R-:W-:-:S04]  /*70a0*/  F2FP.F16.F32.PACK_AB R72, RZ, R82 ;  /* 0x00000052ff48723e */ /* 0x000fc800000000ff */
[----:B------:R-:W-:-:S07]  /*70b0*/  PRMT R60, R60, 0x5410, R72 ;  /* 0x000054103c3c7816 */ /* 0x000fce0000000048 */
.L_x_7869:
[----:B------:R-:W-:Y:S01]  /*70c0*/  HADD2.F32 R83, -RZ, R73.H0_H0 ;  /* 0x20000049ff537230 */ /* 0x000fe20000004100 */
[----:B------:R-:W-:Y:S06]  /*70d0*/  @P3 BRA `(.L_x_7870) ;  /* 0x0000000000203947 */ /* 0x000fec0003800000 */
[----:B------:R-:W-:-:S04]  /*70e0*/  ISETP.NE.U32.AND P4, PT, RZ, UR12, PT ;  /* 0x0000000cff007c0c */ /* 0x000fc8000bf85070 */
[----:B------:R-:W-:-:S13]  /*70f0*/  ISETP.NE.AND.EX P4, PT, RZ, UR13, PT, P4 ;  /* 0x0000000dff007c0c */ /* 0x000fda000bf85340 */
[----:B------:R-:W-:Y:S05]  /*7100*/  @P4 BRA `(.L_x_7871) ;  /* 0x0000000000084947 */ /* 0x000fea0003800000 */
[----:B------:R-:W-:Y:S05]  /*7110*/  @P0 BRA `(.L_x_7872) ;  /* 0x0000000000200947 */ /* 0x000fea0003800000 */
[----:B------:R-:W-:Y:S05]  /*7120*/  BRA `(.L_x_7873) ;  /* 0x0000000000247947 */ /* 0x000fea0003800000 */
.L_x_7871:
[----:B-----5:R-:W-:-:S05]  /*7130*/  HADD2.F32 R72, -RZ, R65.H0_H0 ;  /* 0x20000041ff487230 */ /* 0x020fca0000004100 */
[----:B------:R-:W-:Y:S01]  /*7140*/  FADD.FTZ R83, R72, R83 ;  /* 0x0000005348537221 */ /* 0x000fe20000010000 */
[----:B------:R-:W-:Y:S06]  /*7150*/  BRA `(.L_x_7872) ;  /* 0x0000000000107947 */ /* 0x000fec0003800000 */
.L_x_7870:
[----:B-----5:R-:W-:-:S05]  /*7160*/  HADD2.F32 R72, -RZ, R69.H0_H0 ;  /* 0x20000045ff487230 */ /* 0x020fca0000004100 */
[----:B------:R-:W-:Y:S01]  /*7170*/  FADD.FTZ R83, R72, R83 ;  /* 0x0000005348537221 */ /* 0x000fe20000010000 */
[----:B------:R-:W-:-:S05]  /*7180*/  @P2 HADD2.F32 R72, -RZ, R65.H0_H0 ;  /* 0x20000041ff482230 */ /* 0x000fca0000004100 */
[----:B------:R-:W-:-:S07]  /*7190*/  @P2 FADD.FTZ R83, R72, R83 ;  /* 0x0000005348532221 */ /* 0x000fce0000010000 */
.L_x_7872:
[----:B------:R-:W-:-:S04]  /*71a0*/  F2FP.F16.F32.PACK_AB R72, RZ, R83 ;  /* 0x00000053ff48723e */ /* 0x000fc800000000ff */
[----:B------:R-:W-:-:S07]  /*71b0*/  PRMT R61, R72, 0x7610, R61 ;  /* 0x00007610483d7816 */ /* 0x000fce000000003d */
.L_x_7873:
[----:B------:R-:W-:Y:S01]  /*71c0*/  HADD2.F32 R102, -RZ, R73.H1_H1 ;  /* 0x30000049ff667230 */ /* 0x000fe20000004100 */
[----:B------:R-:W-:Y:S06]  /*71d0*/  @P3 BRA `(.L_x_7874) ;  /* 0x0000000000203947 */ /* 0x000fec0003800000 */
[----:B------:R-:W-:-:S04]  /*71e0*/  ISETP.NE.U32.AND P4, PT, RZ, UR12, PT ;  /* 0x0000000cff007c0c */ /* 0x000fc8000bf85070 */
[----:B------:R-:W-:-:S13]  /*71f0*/  ISETP.NE.AND.EX P4, PT, RZ, UR13, PT, P4 ;  /* 0x0000000dff007c0c */ /* 0x000fda000bf85340 */
[----:B------:R-:W-:Y:S05]  /*7200*/  @P4 BRA `(.L_x_7875) ;  /* 0x0000000000084947 */ /* 0x000fea0003800000 */
[----:B------:R-:W-:Y:S05]  /*7210*/  @P0 BRA `(.L_x_7876) ;  /* 0x0000000000200947 */ /* 0x000fea0003800000 */
[----:B------:R-:W-:Y:S05]  /*7220*/  BRA `(.L_x_7877) ;  /* 0x0000000000247947 */ /* 0x000fea0003800000 */
.L_x_7875:
[----:B-----5:R-:W-:-:S05]  /*7230*/  HADD2.F32 R72, -RZ, R65.H1_H1 ;  /* 0x30000041ff487230 */ /* 0x020fca0000004100 */
[----:B------:R-:W-:Y:S01]  /*7240*/  FADD.FTZ R102, R72, R102 ;  /* 0x0000006648667221 */ /* 0x000fe20000010000 */
[----:B------:R-:W-:Y:S06]  /*7250*/  BRA `(.L_x_7876) ;  /* 0x0000000000107947 */ /* 0x000fec0003800000 */
.L_x_7874:
[----:B-----5:R-:W-:-:S05]  /*7260*/  HADD2.F32 R72, -RZ, R69.H1_H1 ;  /* 0x30000045ff487230 */ /* 0x020fca0000004100 */
[----:B------:R-:W-:Y:S01]  /*7270*/  FADD.FTZ R102, R72, R102 ;  /* 0x0000006648667221 */ /* 0x000fe20000010000 */
[----:B------:R-:W-:-:S05]  /*7280*/  @P2 HADD2.F32 R72, -RZ, R65.H1_H1 ;  /* 0x30000041ff482230 */ /* 0x000fca0000004100 */
[----:B------:R-:W-:-:S07]  /*7290*/  @P2 FADD.FTZ R102, R72, R102 ;  /* 0x0000006648662221 */ /* 0x000fce0000010000 */
.L_x_7876:
[----:B------:R-:W-:-:S04]  /*72a0*/  F2FP.F16.F32.PACK_AB R72, RZ, R102 ;  /* 0x00000066ff48723e */ /* 0x000fc800000000ff */
[----:B------:R-:W-:-:S07]  /*72b0*/  PRMT R61, R61, 0x5410, R72 ;  /* 0x000054103d3d7816 */ /* 0x000fce0000000048 */
.L_x_7877:
[----:B------:R-:W-:Y:S01]  /*72c0*/  HADD2.F32 R103, -RZ, R74.H0_H0 ;  /* 0x2000004aff677230 */ /* 0x000fe20000004100 */
[----:B------:R-:W-:Y:S06]  /*72d0*/  @P3 BRA `(.L_x_7878) ;  /* 0x0000000000203947 */ /* 0x000fec0003800000 */
[----:B------:R-:W-:-:S04]  /*72e0*/  ISETP.NE.U32.AND P4, PT, RZ, UR12, PT ;  /* 0x0000000cff007c0c */ /* 0x000fc8000bf85070 */
[----:B------:R-:W-:-:S13]  /*72f0*/  ISETP.NE.AND.EX P4, PT, RZ, UR13, PT, P4 ;  /* 0x0000000dff007c0c */ /* 0x000fda000bf85340 */
[----:B------:R-:W-:Y:S05]  /*7300*/  @P4 BRA `(.L_x_7879) ;  /* 0x0000000000084947 */ /* 0x000fea0003800000 */
[----:B------:R-:W-:Y:S05]  /*7310*/  @P0 BRA `(.L_x_7880) ;  /* 0x0000000000200947 */ /* 0x000fea0003800000 */
[----:B------:R-:W-:Y:S05]  /*7320*/  BRA `(.L_x_7881) ;  /* 0x0000000000247947 */ /* 0x000fea0003800000 */
.L_x_7879:
[----:B-----5:R-:W-:-:S05]  /*7330*/  HADD2.F32 R72, -RZ, R66.H0_H0 ;  /* 0x20000042ff487230 */ /* 0x020fca0000004100 */
[----:B------:R-:W-:Y:S01]  /*7340*/  FADD.FTZ R103, R72, R103 ;  /* 0x0000006748677221 */ /* 0x000fe20000010000 */
[----:B------:R-:W-:Y:S06]  /*7350*/  BRA `(.L_x_7880) ;  /* 0x0000000000107947 */ /* 0x000fec0003800000 */
.L_x_7878:
[----:B-----5:R-:W-:-:S05]  /*7360*/  HADD2.F32 R72, -RZ, R70.H0_H0 ;  /* 0x20000046ff487230 */ /* 0x020fca0000004100 */
[----:B------:R-:W-:Y:S01]  /*7370*/  FADD.FTZ R103, R72, R103 ;  /* 0x0000006748677221 */ /* 0x000fe20000010000 */
[----:B------:R-:W-:-:S05]  /*7380*/  @P2 HADD2.F32 R72, -RZ, R66.H0_H0 ;  /* 0x20000042ff482230 */ /* 0x000fca0000004100 */
[----:B------:R-:W-:-:S07]  /*7390*/  @P2 FADD.FTZ R103, R72, R103 ;  /* 0x0000006748672221 */ /* 0x000fce0000010000 */
.L_x_7880:
[----:B------:R-:W-:-:S04]  /*73a0*/  F2FP.F16.F32.PACK_AB R72, RZ, R103 ;  /* 0x00000067ff48723e */ /* 0x000fc800000000ff */
[----:B------:R-:W-:-:S07]  /*73b0*/  PRMT R62, R72, 0x7610, R62 ;  /* 0x00007610483e7816 */ /* 0x000fce000000003e */
.L_x_7881:
[----:B------:R-:W-:Y:S01]  /*73c0*/  HADD2.F32 R122, -RZ, R74.H1_H1 ;  /* 0x3000004aff7a7230 */ /* 0x000fe20000004100 */
[----:B------:R-:W-:Y:S06]  /*73d0*/  @P3 BRA `(.L_x_7882) ;  /* 0x0000000000203947 */ /* 0x000fec0003800000 */
[----:B------:R-:W-:-:S04]  /*73e0*/  ISETP.NE.U32.AND P4, PT, RZ, UR12, PT ;  /* 0x0000000cff007c0c */ /* 0x000fc8000bf85070 */
[----:B------:R-:W-:-:S13]  /*73f0*/  ISETP.NE.AND.EX P4, PT, RZ, UR13, PT, P4 ;  /* 0x0000000dff007c0c */ /* 0x000fda000bf85340 */
[----:B------:R-:W-:Y:S05]  /*7400*/  @P4 BRA `(.L_x_7883) ;  /* 0x0000000000084947 */ /* 0x000fea0003800000 */
[----:B------:R-:W-:Y:S05]  /*7410*/  @P0 BRA `(.L_x_7884) ;  /* 0x0000000000200947 */ /* 0x000fea0003800000 */
[----:B------:R-:W-:Y:S05]  /*7420*/  BRA `(.L_x_7885) ;  /* 0x0000000000247947 */ /* 0x000fea0003800000 */
.L_x_7883:
[----:B-----5:R-:W-:-:S05]  /*7430*/  HADD2.F32 R72, -RZ, R66.H1_H1 ;  /* 0x30000042ff487230 */ /* 0x020fca0000004100 */
[----:B------:R-:W-:Y:S01]  /*7440*/  FADD.FTZ R122, R72, R122 ;  /* 0x0000007a487a7221 */ /* 0x000fe20000010000 */
[----:B------:R-:W-:Y:S06]  /*7450*/  BRA `(.L_x_7884) ;  /* 0x0000000000107947 */ /* 0x000fec0003800000 */
.L_x_7882:
[----:B-----5:R-:W-:-:S05]  /*7460*/  HADD2.F32 R72, -RZ, R70.H1_H1 ;  /* 0x30000046ff487230 */ /* 0x020fca0000004100 */
[----:B------:R-:W-:Y:S01]  /*7470*/  FADD.FTZ R122, R72, R122 ;  /* 0x0000007a487a7221 */ /* 0x000fe20000010000 */
[----:B------:R-:W-:-:S05]  /*7480*/  @P2 HADD2.F32 R72, -RZ, R66.H1_H1 ;  /* 0x30000042ff482230 */ /* 0x000fca0000004100 */
[----:B------:R-:W-:-:S07]  /*7490*/  @P2 FADD.FTZ R122, R72, R122 ;  /* 0x0000007a487a2221 */ /* 0x000fce0000010000 */
.L_x_7884:
[----:B------:R-:W-:-:S04]  /*74a0*/  F2FP.F16.F32.PACK_AB R72, RZ, R122 ;  /* 0x0000007aff48723e */ /* 0x000fc800000000ff */
[----:B------:R-:W-:-:S07]  /*74b0*/  PRMT R62, R62, 0x5410, R72 ;  /* 0x000054103e3e7816 */ /* 0x000fce0000000048 */
.L_x_7885:
[----:B------:R-:W-:Y:S01]  /*74c0*/  HADD2.F32 R123, -RZ, R75.H0_H0 ;  /* 0x2000004bff7b7230 */ /* 0x000fe20000004100 */
[----:B------:R-:W-:Y:S06]  /*74d0*/  @P3 BRA `(.L_x_7886) ;  /* 0x0000000000203947 */ /* 0x000fec0003800000 */
[----:B------:R-:W-:-:S04]  /*74e0*/  ISETP.NE.U32.AND P4, PT, RZ, UR12, PT ;  /* 0x0000000cff007c0c */ /* 0x000fc8000bf85070 */
[----:B------:R-:W-:-:S13]  /*74f0*/  ISETP.NE.AND.EX P4, PT, RZ, UR13, PT, P4 ;  /* 0x0000000dff007c0c */ /* 0x000fda000bf85340 */
[----:B------:R-:W-:Y:S05]  /*7500*/  @P4 BRA `(.L_x_7887) ;  /* 0x0000000000084947 */ /* 0x000fea0003800000 */
[----:B------:R-:W-:Y:S05]  /*7510*/  @P0 BRA `(.L_x_7888) ;  /* 0x0000000000200947 */ /* 0x000fea0003800000 */
[----:B------:R-:W-:Y:S05]  /*7520*/  BRA `(.L_x_7889) ;  /* 0x0000000000247947 */ /* 0x000fea0003800000 */
.L_x_7887:
[----:B-----5:R-:W-:-:S05]  /*7530*/  HADD2.F32 R72, -RZ, R67.H0_H0 ;  /* 0x20000043ff487230 */ /* 0x020fca0000004100 */
[----:B------:R-:W-:Y:S01]  /*7540*/  FADD.FTZ R123, R72, R123 ;  /* 0x0000007b487b7221 */ /* 0x000fe20000010000 */
[----:B------:R-:W-:Y:S06]  /*7550*/  BRA `(.L_x_7888) ;  /* 0x0000000000107947 */ /* 0x000fec0003800000 */
.L_x_7886:
[----:B-----5:R-:W-:-:S05]  /*7560*/  HADD2.F32 R72, -RZ, R71.H0_H0 ;  /* 0x20000047ff487230 */ /* 0x020fca0000004100 */
[----:B------:R-:W-:Y:S01]  /*7570*/  FADD.FTZ R123, R72, R123 ;  /* 0x0000007b487b7221 */ /* 0x000fe20000010000 */
[----:B------:R-:W-:-:S05]  /*7580*/  @P2 HADD2.F32 R72, -RZ, R67.H0_H0 ;  /* 0x20000043ff482230 */ /* 0x000fca0000004100 */
[----:B------:R-:W-:-:S07]  /*7590*/  @P2 FADD.FTZ R123, R72, R123 ;  /* 0x0000007b487b2221 */ /* 0x000fce0000010000 */
.L_x_7888:
[----:B------:R-:W-:-:S04]  /*75a0*/  F2FP.F16.F32.PACK_AB R72, RZ, R123 ;  /* 0x0000007bff48723e */ /* 0x000fc800000000ff */
[----:B------:R-:W-:-:S07]  /*75b0*/  PRMT R63, R72, 0x7610, R63 ;  /* 0x00007610483f7816 */ /* 0x000fce000000003f */
.L_x_7889:
[----:B------:R-:W-:Y:S01]  /*75c0*/  HADD2.F32 R124, -RZ, R75.H1_H1 ;  /* 0x3000004bff7c7230 */ /* 0x000fe20000004100 */
[----:B------:R-:W-:Y:S06]  /*75d0*/  @P3 BRA `(.L_x_7890) ;  /* 0x0000000000203947 */ /* 0x000fec0003800000 */
[----:B------:R-:W-:-:S04]  /*75e0*/  ISETP.NE.U32.AND P2, PT, RZ, UR12, PT ;  /* 0x0000000cff007c0c */ /* 0x000fc8000bf45070 */
[----:B------:R-:W-:-:S13]  /*75f0*/  ISETP.NE.AND.EX P2, PT, RZ, UR13, PT, P2 ;  /* 0x0000000dff007c0c */ /* 0x000fda000bf45320 */
[----:B------:R-:W-:Y:S05]  /*7600*/  @P2 BRA `(.L_x_7891) ;  /* 0x0000000000082947 */ /* 0x000fea0003800000 */
[----:B------:R-:W-:Y:S05]  /*7610*/  @P0 BRA `(.L_x_7892) ;  /* 0x0000000000200947 */ /* 0x000fea0003800000 */
[----:B------:R-:W-:Y:S05]  /*7620*/  BRA `(.L_x_7893) ;  /* 0x0000000000247947 */ /* 0x000fea0003800000 */
.L_x_7891:
[----:B-----5:R-:W-:-:S05]  /*7630*/  HADD2.F32 R72, -RZ, R67.H1_H1 ;  /* 0x30000043ff487230 */ /* 0x020fca0000004100 */
[----:B------:R-:W-:Y:S01]  /*7640*/  FADD.FTZ R124, R72, R124 ;  /* 0x0000007c487c7221 */ /* 0x000fe20000010000 */
[----:B------:R-:W-:Y:S06]  /*7650*/  BRA `(.L_x_7892) ;  /* 0x0000000000107947 */ /* 0x000fec0003800000 */
.L_x_7890:
[----:B-----5:R-:W-:-:S05]  /*7660*/  HADD2.F32 R72, -RZ, R71.H1_H1 ;  /* 0x30000047ff487230 */ /* 0x020fca0000004100 */
[----:B------:R-:W-:Y:S01]  /*7670*/  FADD.FTZ R124, R72, R124 ;  /* 0x0000007c487c7221 */ /* 0x000fe20000010000 */
[----:B------:R-:W-:-:S05]  /*7680*/  @P2 HADD2.F32 R72, -RZ, R67.H1_H1 ;  /* 0x30000043ff482230 */ /* 0x000fca0000004100 */
[----:B------:R-:W-:-:S07]  /*7690*/  @P2 FADD.FTZ R124, R72, R124 ;  /* 0x0000007c487c2221 */ /* 0x000fce0000010000 */
.L_x_7892:
[----:B------:R-:W-:-:S04]  /*76a0*/  F2FP.F16.F32.PACK_AB R72, RZ, R124 ;  /* 0x0000007cff48723e */ /* 0x000fc800000000ff */
[----:B------:R-:W-:-:S07]  /*76b0*/  PRMT R63, R63, 0x5410, R72 ;  /* 0x000054103f3f7816 */ /* 0x000fce0000000048 */
.L_x_7893:
[----:B------:R-:W0:Y:S02]  /*76c0*/  @P0 LDC.64 R72, c[0x0][0x238] ;  /* 0x00008e00ff480b82 */ /* 0x000e240000000a00 */
[----:B0-----:R-:W-:-:S04]  /*76d0*/  @P0 LEA R72, P2, R134, R72, 0x4 ;  /* 0x0000004886480211 */ /* 0x001fc800078420ff */
[----:B------:R-:W-:-:S05]  /*76e0*/  @P0 LEA.HI.X R73, R134, R73, RZ, 0x4, P2 ;  /* 0x0000004986490211 */ /* 0x000fca00010f24ff */
[----:B------:R0:W-:Y:S04]  /*76f0*/  @P0 STG.E.128 desc[UR4][R72.64], R60 ;  /* 0x0000003c48000986 */ /* 0x0001e8000c101d04 */
.L_x_7861:
[----:B------:R-:W-:Y:S05]  /*7700*/  BSYNC B0 ;  /* 0x0000000000007941 */ /* 0x000fea0003800000 */
.L_x_7860:
        /* <DEDUP_REMOVED lines=293> */
.L_x_7927:
        /* <DEDUP_REMOVED lines=15> */
[----:B------:R2:W-:Y:S04]  /*8a50*/  STL [R1+0x50], R8 ;  /* 0x0000500801007387 */ /* 0x0005e80000100800 */
[----:B--2---:R-:W2:Y:S04]  /*8a60*/  LDL R8, [R1+0x2c] ;  /* 0x00002c0001087983 */ /* 0x004ea80000100800 */
[----:B------:R3:W-:Y:S04]  /*8a70*/  STL [R1+0x4c], R7 ;  /* 0x00004c0701007387 */ /* 0x0007e80000100800 */
[----:B------:R-:W4:Y:S04]  /*8a80*/  LDL R74, [R1+0x24] ;  /* 0x00002400014a7983 */ /* 0x000f280000100800 */
[----:B------:R-:W4:Y:S04]  /*8a90*/  LDL R135, [R1+0x28] ;  /* 0x0000280001877983 */ /* 0x000f280000100800 */
[----:B---3--:R-:W2:Y:S04]  /*8aa0*/  LDL R7, [R1+0x30] ;  /* 0x0000300001077983 */ /* 0x008ea80000100800 */
[----:B------:R3:W-:Y:S04]  /*8ab0*/  STL [R1+0x48], R6 ;  /* 0x0000480601007387 */ /* 0x0007e80000100800 */
[----:B---3--:R-:W3:Y:S04]  /*8ac0*/  LDL R6, [R1+0x1c] ;  /* 0x00001c0001067983 */ /* 0x008ee80000100800 */
[----:B------:R0:W-:Y:S04]  /*8ad0*/  STL [R1+0x44], R5 ;  /* 0x0000440501007387 */ /* 0x0001e80000100800 */
[----:B0-----:R-:W3:Y:S04]  /*8ae0*/  LDL R5, [R1+0x20] ;  /* 0x0000200001057983 */ /* 0x001ee80000100800 */
[----:B------:R0:W-:Y:S04]  /*8af0*/  STL [R1+0x40], R4 ;  /* 0x0000400401007387 */ /* 0x0001e80000100800 */
[----:B------:R-:W3:Y:S04]  /*8b00*/  LDL R75, [R1+0x18] ;  /* 0x00001800014b7983 */ /* 0x000ee80000100800 */
[----:B0-----:R-:W3:Y:S04]  /*8b10*/  LDL R4, [R1+0x14] ;  /* 0x0000140001047983 */ /* 0x001ee80000100800 */
[----:B------:R0:W-:Y:S04]  /*8b20*/  STL [R1+0x3c], R3 ;  /* 0x00003c0301007387 */ /* 0x0001e80000100800 */
[----:B0-----:R-:W3:Y:S04]  /*8b30*/  LDL R3, [R1+0xc] ;  /* 0x00000c0001037983 */ /* 0x001ee80000100800 */
[----:B------:R0:W-:Y:S04]  /*8b40*/  STL [R1+0x38], R2 ;  /* 0x0000380201007387 */ /* 0x0001e80000100800 */
[----:B0-----:R-:W3:Y:S04]  /*8b50*/  LDL R2, [R1+0x10] ;  /* 0x0000100001027983 */ /* 0x001ee80000100800 */
[----:B------:R0:W-:Y:S04]  /*8b60*/  STL [R1+0x34], R0 ;  /* 0x0000340001007387 */ /* 0x0001e80000100800 */
[----:B------:R-:W3:Y:S04]  /*8b70*/  LDL R252, [R1+0x8] ;  /* 0x0000080001fc7983 */ /* 0x000ee80000100800 */
[----:B0-----:R-:W3:Y:S01]  /*8b80*/  LDL R0, [R1+0x4] ;  /* 0x0000040001007983 */ /* 0x001ee20000100800 */
[----:B------:R-:W-:-:S05]  /*8b90*/  FSEL R134, R197, RZ, !P2 ;  /* 0x000000ffc5867208 */ /* 0x000fca0005000000 */
[--C-:B-1----:R-:W-:Y:S01]  /*8ba0*/  FADD.FTZ R72, R38, -R134.reuse ;  /* 0x8000008626487221 */ /* 0x102fe20000010000 */
[----:B------:R-:W-:-:S03]  /*8bb0*/  FADD.FTZ R73, R48, -R134 ;  /* 0x8000008630497221 */ /* 0x000fc60000010000 */
[C---:B------:R-:W-:Y:S01]  /*8bc0*/  FMUL.FTZ R72, R200.reuse, R72 ;  /* 0x00000048c8487220 */ /* 0x040fe20000410000 */
[----:B------:R-:W-:-:S04]  /*8bd0*/  FMUL.FTZ R73, R200, R73 ;  /* 0x00000049c8497220 */ /* 0x000fc80000410000 */
[----:B----4-:R-:W-:Y:S01]  /*8be0*/  FFMA.FTZ R73, R135, R73, R74 ;  /* 0x0000004987497223 */ /* 0x010fe2000001004a */
[----:B--2---:R-:W-:Y:S02]  /*8bf0*/  FFMA.FTZ R72, R7, R72, R8 ;  /* 0x0000004807487223 */ /* 0x004fe40000010008 */
[----:B------:R2:W5:Y:S04]  /*8c00*/  LDL.LU R8, [R1+0x50] ;  /* 0x0000500001087983 */ /* 0x0005680000300800 */
[----:B------:R2:W5:Y:S04]  /*8c10*/  LDL.LU R7, [R1+0x4c] ;  /* 0x00004c0001077983 */ /* 0x0005680000300800 */
[----:B------:R-:W4:Y:S01]  /*8c20*/  LDL R135, [R1] ;  /* 0x0000000001877983 */ /* 0x000f220000100800 */
[----:B------:R-:W-:Y:S01]  /*8c30*/  F2FP.F16.F32.PACK_AB R72, R73, R72 ;  /* 0x000000484948723e */ /* 0x000fe200000000ff */
[--C-:B------:R-:W-:Y:S01]  /*8c40*/  FADD.FTZ R73, R49, -R134.reuse ;  /* 0x8000008631497221 */ /* 0x100fe20000010000 */
[----:B------:R-:W-:-:S03]  /*8c50*/  FADD.FTZ R74, R84, -R134 ;  /* 0x80000086544a7221 */ /* 0x000fc60000010000 */
[C---:B------:R-:W-:Y:S01]  /*8c60*/  FMUL.FTZ R73, R200.reuse, R73 ;  /* 0x00000049c8497220 */ /* 0x040fe20000410000 */
[----:B------:R-:W-:-:S03]  /*8c70*/  FMUL.FTZ R74, R200, R74 ;  /* 0x0000004ac84a7220 */ /* 0x000fc60000410000 */
[----:B---3--:R-:W-:Y:S02]  /*8c80*/  FFMA.FTZ R73, R5, R73, R6 ;  /* 0x0000004905497223 */ /* 0x008fe40000010006 */
[----:B------:R2:W5:Y:S04]  /*8c90*/  LDL.LU R6, [R1+0x48] ;  /* 0x0000480001067983 */ /* 0x0005680000300800 */
[----:B------:R2:W5:Y:S01]  /*8ca0*/  LDL.LU R5, [R1+0x44] ;  /* 0x0000440001057983 */ /* 0x0005620000300800 */
[----:B------:R-:W-:Y:S01]  /*8cb0*/  FFMA.FTZ R74, R75, R74, R4 ;  /* 0x0000004a4b4a7223 */ /* 0x000fe20000010004 */
[--C-:B------:R-:W-:Y:S02]  /*8cc0*/  FADD.FTZ R75, R104, -R134.reuse ;  /* 0x80000086684b7221 */ /* 0x100fe40000010000 */
[----:B------:R2:W5:Y:S02]  /*8cd0*/  LDL.LU R4, [R1+0x40] ;  /* 0x0000400001047983 */ /* 0x0005640000300800 */
[----:B------:R-:W-:Y:S01]  /*8ce0*/  F2FP.F16.F32.PACK_AB R73, R74, R73 ;  /* 0x000000494a49723e */ /* 0x000fe200000000ff */
[----:B------:R-:W-:Y:S01]  /*8cf0*/  FADD.FTZ R74, R85, -R134 ;  /* 0x80000086554a7221 */ /* 0x000fe20000010000 */
[----:B------:R-:W-:-:S03]  /*8d00*/  FMUL.FTZ R75, R200, R75 ;  /* 0x0000004bc84b7220 */ /* 0x000fc60000410000 */
[----:B------:R-:W-:-:S04]  /*8d10*/  FMUL.FTZ R74, R200, R74 ;  /* 0x0000004ac84a7220 */ /* 0x000fc80000410000 */
[----:B------:R-:W-:Y:S02]  /*8d20*/  FFMA.FTZ R74, R2, R74, R3 ;  /* 0x0000004a024a7223 */ /* 0x000fe40000010003 */
[----:B------:R2:W5:Y:S04]  /*8d30*/  LDL.LU R3, [R1+0x3c] ;  /* 0x00003c0001037983 */ /* 0x0005680000300800 */
[----:B------:R2:W5:Y:S01]  /*8d40*/  LDL.LU R2, [R1+0x38] ;  /* 0x0000380001027983 */ /* 0x0005620000300800 */
[----:B------:R-:W-:-:S03]  /*8d50*/  FFMA.FTZ R75, R252, R75, R0 ;  /* 0x0000004bfc4b7223 */ /* 0x000fc60000010000 */
[----:B------:R2:W5:Y:S02]  /*8d60*/  LDL.LU R0, [R1+0x34] ;  /* 0x0000340001007983 */ /* 0x0005640000300800 */
[----:B------:R-:W-:Y:S01]  /*8d70*/  F2FP.F16.F32.PACK_AB R74, R75, R74 ;  /* 0x0000004a4b4a723e */ /* 0x000fe200000000ff */
[--C-:B------:R-:W-:Y:S01]  /*8d80*/  FADD.FTZ R75, R105, -R134.reuse ;  /* 0x80000086694b7221 */ /* 0x100fe20000010000 */
[----:B------:R-:W-:-:S03]  /*8d90*/  FADD.FTZ R134, R125, -R134 ;  /* 0x800000867d867221 */ /* 0x000fc60000010000 */
[C---:B------:R-:W-:Y:S01]  /*8da0*/  FMUL.FTZ R75, R200.reuse, R75 ;  /* 0x0000004bc84b7220 */ /* 0x040fe20000410000 */
[----:B------:R-:W-:-:S04]  /*8db0*/  FMUL.FTZ R134, R200, R134 ;  /* 0x00000086c8867220 */ /* 0x000fc80000410000 */
[----:B------:R-:W-:Y:S01]  /*8dc0*/  FFMA.FTZ R134, R250, R134, R249 ;  /* 0x00000086fa867223 */ /* 0x000fe200000100f9 */
[----:B----4-:R-:W-:-:S05]  /*8dd0*/  FFMA.FTZ R75, R135, R75, R251 ;  /* 0x0000004b874b7223 */ /* 0x010fca00000100fb */
[----:B------:R-:W-:Y:S02]  /*8de0*/  F2FP.F16.F32.PACK_AB R75, R134, R75 ;  /* 0x0000004b864b723e */ /* 0x000fe400000000ff */
[----:B------:R-:W0:Y:S02]  /*8df0*/  LDC.64 R134, c[0x0][0x2b8] ;  /* 0x0000ae00ff867b82 */ /* 0x000e240000000a00 */
[----:B0-----:R-:W-:-:S05]  /*8e00*/  IMAD.WIDE.U32 R134, R37, 0x10, R134 ;  /* 0x0000001025867825 */ /* 0x001fca00078e0086 */
[----:B------:R2:W-:Y:S01]  /*8e10*/  STG.E.128 desc[UR4][R134.64], R72 ;  /* 0x0000004886007986 */ /* 0x0005e2000c101d04 */
[----:B------:R-:W-:-:S07]  /*8e20*/  IADD3 R37, R37, 0x20, RZ ;  /* 0x0000002025257810 */ /* 0x000fce0007ffe0ff */
.L_x_7896:
[----:B------:R-:W-:Y:S05]  /*8e30*/  BSYNC B0 ;  /* 0x0000000000007941 */ /* 0x000fea0003800000 */
.L_x_7895:
[----:B-----5:R-:W-:Y:S01]  /*8e40*/  ISETP.GE.U32.AND P3, PT, R0, 0x40, PT ;  /* 0x000000400000780c */ /* 0x020fe20003f66070 */
[----:B------:R-:W-:-:S12]  /*8e50*/  BSSY B0, `(.L_x_7897) ;  /* 0x0000023000007945 */ /* 0x000fd80003800000 */
[----:B------:R-:W-:Y:S05]  /*8e60*/  @!P3 BRA `(.L_x_7898) ;  /* 0x000000000084b947 */ /* 0x000fea0003800000 */
[----:B--2---:R-:W-:-:S05]  /*8e70*/  FSEL R134, R197, RZ, !P2 ;  /* 0x000000ffc5867208 */ /* 0x004fca0005000000 */
        /* <DEDUP_REMOVED lines=12> */
[----:B------:R-:W-:Y:S01]  /*8f40*/  F2FP.F16.F32.PACK_AB R72, R73, R72 ;  /* 0x000000484948723e */ /* 0x000fe200000000ff */
[----:B------:R-:W-:-:S04]  /*8f50*/  FADD.FTZ R73, R51, -R134 ;  /* 0x8000008633497221 */ /* 0x000fc80000010000 */
[----:B------:R-:W-:-:S04]  /*8f60*/  FMUL.FTZ R73, R200, R73 ;  /* 0x00000049c8497220 */ /* 0x000fc80000410000 */
[----:B------:R-:W-:-:S05]  /*8f70*/  FFMA.FTZ R73, R244, R73, R243 ;  /* 0x00000049f4497223 */ /* 0x000fca00000100f3 */
[----:B------:R-:W-:Y:S01]  /*8f80*/  F2FP.F16.F32.PACK_AB R73, R74, R73 ;  /* 0x000000494a49723e */ /* 0x000fe200000000ff */
[----:B------:R-:W-:-:S04]  /*8f90*/  FADD.FTZ R74, R87, -R134 ;  /* 0x80000086574a7221 */ /* 0x000fc80000010000 */
[----:B------:R-:W-:-:S04]  /*8fa0*/  FMUL.FTZ R74, R200, R74 ;  /* 0x0000004ac84a7220 */ /* 0x000fc80000410000 */
[----:B------:R-:W-:-:S05]  /*8fb0*/  FFMA.FTZ R74, R240, R74, R239 ;  /* 0x0000004af04a7223 */ /* 0x000fca00000100ef */
[----:B------:R-:W-:Y:S01]  /*8fc0*/  F2FP.F16.F32.PACK_AB R74, R75, R74 ;  /* 0x0000004a4b4a723e */ /* 0x000fe200000000ff */
[--C-:B------:R-:W-:Y:S01]  /*8fd0*/  FADD.FTZ R75, R107, -R134.reuse ;  /* 0x800000866b4b7221 */ /* 0x100fe20000010000 */
[----:B------:R-:W-:-:S03]  /*8fe0*/  FADD.FTZ R134, R126, -R134 ;  /* 0x800000867e867221 */ /* 0x000fc60000010000 */
[C---:B------:R-:W-:Y:S01]  /*8ff0*/  FMUL.FTZ R75, R200.reuse, R75 ;  /* 0x0000004bc84b7220 */ /* 0x040fe20000410000 */
[----:B------:R-:W-:-:S03]  /*9000*/  FMUL.FTZ R134, R200, R134 ;  /* 0x00000086c8867220 */ /* 0x000fc60000410000 */
[----:B------:R-:W-:Y:S01]  /*9010*/  FFMA.FTZ R75, R236, R75, R235 ;  /* 0x0000004bec4b7223 */ /* 0x000fe200000100eb */
[----:B------:R-:W-:-:S05]  /*9020*/  FFMA.FTZ R134, R234, R134, R233 ;  /* 0x00000086ea867223 */ /* 0x000fca00000100e9 */
[----:B------:R-:W-:Y:S02]  /*9030*/  F2FP.F16.F32.PACK_AB R75, R134, R75 ;  /* 0x0000004b864b723e */ /* 0x000fe400000000ff */
[----:B------:R-:W0:Y:S02]  /*9040*/  LDC.64 R134, c[0x0][0x2b8] ;  /* 0x0000ae00ff867b82 */ /* 0x000e240000000a00 */
[C---:B0-----:R-:W-:Y:S01]  /*9050*/  IMAD.WIDE.U32 R134, R37.reuse, 0x10, R134 ;  /* 0x0000001025867825 */ /* 0x041fe200078e0086 */
[----:B------:R-:W-:-:S04]  /*9060*/  IADD3 R37, R37, 0x20, RZ ;  /* 0x0000002025257810 */ /* 0x000fc80007ffe0ff */
[----:B------:R3:W-:Y:S03]  /*9070*/  STG.E.128 desc[UR4][R134.64], R72 ;  /* 0x0000004886007986 */ /* 0x0007e6000c101d04 */
.L_x_7898:
[----:B------:R-:W-:Y:S05]  /*9080*/  BSYNC B0 ;  /* 0x0000000000007941 */ /* 0x000fea0003800000 */
.L_x_7897:
[----:B------:R-:W-:Y:S01]  /*9090*/  ISETP.GE.U32.AND P3, PT, R0, 0x60, PT ;  /* 0x000000600000780c */ /* 0x000fe20003f66070 */
[----:B------:R-:W-:-:S12]  /*90a0*/  BSSY B0, `(.L_x_7899) ;  /* 0x0000023000007945 */ /* 0x000fd80003800000 */
[----:B------:R-:W-:Y:S05]  /*90b0*/  @!P3 BRA `(.L_x_7900) ;  /* 0x000000000084b947 */ /* 0x000fea0003800000 */
[----:B--23--:R-:W-:-:S05]  /*90c0*/  FSEL R134, R197, RZ, !P2 ;  /* 0x000000ffc5867208 */ /* 0x00cfca0005000000 */
        /* <DEDUP_REMOVED lines=32> */
.L_x_7900:
[----:B------:R-:W-:Y:S05]  /*92d0*/  BSYNC B0 ;  /* 0x0000000000007941 */ /* 0x000fea0003800000 */
.L_x_7899:
        /* <DEDUP_REMOVED lines=36> */
.L_x_7902:
[----:B------:R-:W-:Y:S05]  /*9520*/  BSYNC B0 ;  /* 0x0000000000007941 */ /* 0x000fea0003800000 */
.L_x_7901:
        /* <DEDUP_REMOVED lines=36> */
.L_x_7904:
[----:B------:R-:W-:Y:S05]  /*9770*/  BSYNC B0 ;  /* 0x0000000000007941 */ /* 0x000fea0003800000 */
.L_x_7903:
        /* <DEDUP_REMOVED lines=37> */
.L_x_7906:
[----:B------:R-:W-:Y:S05]  /*99d0*/  BSYNC B0 ;  /* 0x0000000000007941 */ /* 0x000fea0003800000 */
.L_x_7905:
        /* <DEDUP_REMOVED lines=37> */
.L_x_7908:
[----:B------:R-:W-:Y:S05]  /*9c30*/  BSYNC B0 ;  /* 0x0000000000007941 */ /* 0x000fea0003800000 */
.L_x_7907:
        /* <DEDUP_REMOVED lines=37> */
.L_x_7910:
[----:B------:R-:W-:Y:S05]  /*9e90*/  BSYNC B0 ;  /* 0x0000000000007941 */ /* 0x000fea0003800000 */
.L_x_7909:
        /* <DEDUP_REMOVED lines=37> */
.L_x_7912:
[----:B------:R-:W-:Y:S05]  /*a0f0*/  BSYNC B0 ;  /* 0x0000000000007941 */ /* 0x000fea0003800000 */
.L_x_7911:
        /* <DEDUP_REMOVED lines=29> */
[----:B------:R-:W-:-:S02]  /*a2d0*/  F2FP.F16.F32.PACK_AB R73, R134, R200 ;  /* 0x000000c88649723e */ /* 0x000fc400000000ff */
[----:B------:R-:W-:Y:S02]  /*a2e0*/  F2FP.F16.F32.PACK_AB R72, R135, R72 ;  /* 0x000000488748723e */ /* 0x000fe400000000ff */
[----:B------:R-:W0:Y:S01]  /*a2f0*/  LDC.64 R134, c[0x0][0x2b8] ;  /* 0x0000ae00ff867b82 */ /* 0x000e220000000a00 */
[----:B------:R-:W-:Y:S02]  /*a300*/  F2FP.F16.F32.PACK_AB R75, R252, R75 ;  /* 0x0000004bfc4b723e */ /* 0x000fe400000000ff */
[----:B------:R-:W-:Y:S01]  /*a310*/  F2FP.F16.F32.PACK_AB R74, R197, R74 ;  /* 0x0000004ac54a723e */ /* 0x000fe200000000ff */
[----:B0-----:R-:W-:-:S05]  /*a320*/  IMAD.WIDE.U32 R134, R37, 0x10, R134 ;  /* 0x0000001025867825 */ /* 0x001fca00078e0086 */
[----:B------:R0:W-:Y:S02]  /*a330*/  STG.E.128 desc[UR4][R134.64], R72 ;  /* 0x0000004886007986 */ /* 0x0001e4000c101d04 */
.L_x_7914:
[----:B------:R-:W-:Y:S05]  /*a340*/  BSYNC B0 ;  /* 0x0000000000007941 */ /* 0x000fea0003800000 */
.L_x_7913:
[----:B01234-:R-:W0:Y:S02]  /*a350*/  LDC.64 R72, c[0x0][0x210] ;  /* 0x00008400ff487b82 */ /* 0x01fe240000000a00 */
[----:B0-----:R-:W-:-:S04]  /*a360*/  LEA R36, R72, R36, 0x2 ;  /* 0x0000002448247211 */ /* 0x001fc800078e10ff */
[----:B------:R-:W-:-:S13]  /*a370*/  ISETP.GE.AND P2, PT, R36, R73, PT ;  /* 0x000000492400720c */ /* 0x000fda0003f46270 */
[----:B------:R-:W-:Y:S05]  /*a380*/  @!P2 BRA `(.L_x_7915) ;  /* 0xffffff74000ca947 */ /* 0x000fea000383ffff */
[----:B------:R-:W-:Y:S05]  /*a390*/  EXIT ;  /* 0x000000000000794d */ /* 0x000fea0003800000 */
.L_x_7894:
        /* <DEDUP_REMOVED lines=8> */
.L_x_7917:
[----:B------:R-:W-:Y:S05]  /*a420*/  BSYNC B0 ;  /* 0x0000000000007941 */ /* 0x000fea0003800000 */
.L_x_7916:
        /* <DEDUP_REMOVED lines=9> */
.L_x_7918:
[----:B------:R-:W-:Y:S01]  /*a4c0*/  HFMA2.MMA R74, -RZ, RZ, 0, 2.384185791015625e-07 ;  /* 0x00000004ff4a7435 */ /* 0x000fe200000001ff */
[----:B------:R-:W-:Y:S01]  /*a4d0*/  FADD.FTZ R75, R75, R72 ;  /* 0x000000484b4b7221 */ /* 0x000fe20000010000 */
[----:B------:R-:W-:-:S04]  /*a4e0*/  MOV R72, 0xffffffff ;  /* 0xffffffff00487802 */ /* 0x000fc80000000f00 */
[----:B------:R-:W-:-:S07]  /*a4f0*/  MOV R135, R75 ;  /* 0x0000004b00877202 */ /* 0x000fce0000000f00 */
[----:B------:R-:W-:Y:S05]  /*a500*/  WARPSYNC.COLLECTIVE R72, `(.L_x_7919) ;  /* 0x0000000048087348 */ /* 0x000fea0003c00000 */
[----:B------:R0:W1:Y:S02]  /*a510*/  SHFL.BFLY P6, R72, R135, R74, R73 ;  /* 0x0c00004a87487389 */ /* 0x00006400000c0049 */
[----:B01----:R-:W-:Y:S01]  /*a520*/  ENDCOLLECTIVE ;  /* 0x000000000000791b */ /* 0x003fe20003800000 */
.L_x_7919:
[----:B------:R-:W-:Y:S01]  /*a530*/  HFMA2.MMA R74, -RZ, RZ, 0, 4.76837158203125e-07 ;  /* 0x00000008ff4a7435 */ /* 0x000fe200000001ff */
[----:B------:R-:W-:Y:S01]  /*a540*/  FADD.FTZ R75, R75, R72 ;  /* 0x000000484b4b7221 */ /* 0x000fe20000010000 */
[----:B------:R-:W-:-:S04]  /*a550*/  MOV R72, 0xffffffff ;  /* 0xffffffff00487802 */ /* 0x000fc80000000f00 */
[----:B------:R-:W-:-:S07]  /*a560*/  MOV R135, R75 ;  /* 0x0000004b00877202 */ /* 0x000fce0000000f00 */
[----:B------:R-:W-:Y:S05]  /*a570*/  WARPSYNC.COLLECTIVE R72, `(.L_x_7920) ;  /* 0x0000000048087348 */ /* 0x000fea0003c00000 */
[----:B------:R0:W1:Y:S02]  /*a580*/  SHFL.BFLY P6, R72, R135, R74, R73 ;  /* 0x0c00004a87487389 */ /* 0x00006400000c0049 */
[----:B01----:R-:W-:Y:S01]  /*a590*/  ENDCOLLECTIVE ;  /* 0x000000000000791b */ /* 0x003fe20003800000 */
.L_x_7920:
[----:B------:R-:W-:Y:S01]  /*a5a0*/  HFMA2.MMA R74, -RZ, RZ, 0, 9.5367431640625e-07 ;  /* 0x00000010ff4a7435 */ /* 0x000fe200000001ff */
[----:B------:R-:W-:Y:S01]  /*a5b0*/  FADD.FTZ R75, R75, R72 ;  /* 0x000000484b4b7221 */ /* 0x000fe20000010000 */
[----:B------:R-:W-:-:S04]  /*a5c0*/  MOV R72, 0xffffffff ;  /* 0xffffffff00487802 */ /* 0x000fc80000000f00 */
[----:B------:R-:W-:-:S07]  /*a5d0*/  MOV R135, R75 ;  /* 0x0000004b00877202 */ /* 0x000fce0000000f00 */
[----:B------:R-:W-:Y:S05]  /*a5e0*/  WARPSYNC.COLLECTIVE R72, `(.L_x_7921) ;  /* 0x0000000048087348 */ /* 0x000fea0003c00000 */
[----:B------:R0:W1:Y:S02]  /*a5f0*/  SHFL.BFLY P6, R72, R135, R74, R73 ;  /* 0x0c00004a87487389 */ /* 0x00006400000c0049 */
[----:B01----:R-:W-:Y:S01]  /*a600*/  ENDCOLLECTIVE ;  /* 0x000000000000791b */ /* 0x003fe20003800000 */
.L_x_7921:
        /* <DEDUP_REMOVED lines=176> */
.L_x_7922:
[----:B------:R-:W-:Y:S01]  /*b110*/  HFMA2.MMA R74, -RZ, RZ, 0, 1.1920928955078125e-07 ;  /* 0x00000002ff4a7435 */ /* 0x000fe200000001ff */
[----:B------:R-:W-:Y:S01]  /*b120*/  FADD.FTZ R75, R75, R72 ;  /* 0x000000484b4b7221 */ /* 0x000fe20000010000 */
[----:B------:R-:W-:-:S04]  /*b130*/  MOV R72, 0xffffffff ;  /* 0xffffffff00487802 */ /* 0x000fc80000000f00 */
[----:B------:R-:W-:-:S07]  /*b140*/  MOV R135, R75 ;  /* 0x0000004b00877202 */ /* 0x000fce0000000f00 */
[----:B------:R-:W-:Y:S05]  /*b150*/  WARPSYNC.COLLECTIVE R72, `(.L_x_7923) ;  /* 0x0000000048087348 */ /* 0x000fea0003c00000 */
[----:B------:R0:W1:Y:S02]  /*b160*/  SHFL.BFLY P6, R72, R135, R74, R73 ;  /* 0x0c00004a87487389 */ /* 0x00006400000c0049 */
[----:B01----:R-:W-:Y:S01]  /*b170*/  ENDCOLLECTIVE ;  /* 0x000000000000791b */ /* 0x003fe20003800000 */
.L_x_7923:
[----:B------:R-:W-:Y:S01]  /*b180*/  HFMA2.MMA R74, -RZ, RZ, 0, 2.384185791015625e-07 ;  /* 0x00000004ff4a7435 */ /* 0x000fe200000001ff */
[----:B------:R-:W-:Y:S01]  /*b190*/  FADD.FTZ R75, R75, R72 ;  /* 0x000000484b4b7221 */ /* 0x000fe20000010000 */
[----:B------:R-:W-:-:S04]  /*b1a0*/  MOV R72, 0xffffffff ;  /* 0xffffffff00487802 */ /* 0x000fc80000000f00 */
[----:B------:R-:W-:-:S07]  /*b1b0*/  MOV R135, R75 ;  /* 0x0000004b00877202 */ /* 0x000fce0000000f00 */
[----:B------:R-:W-:Y:S05]  /*b1c0*/  WARPSYNC.COLLECTIVE R72, `(.L_x_7924) ;  /* 0x0000000048087348 */ /* 0x000fea0003c00000 */
[----:B------:R0:W1:Y:S02]  /*b1d0*/  SHFL.BFLY P6, R72, R135, R74, R73 ;  /* 0x0c00004a87487389 */ /* 0x00006400000c0049 */
[----:B01----:R-:W-:Y:S01]  /*b1e0*/  ENDCOLLECTIVE ;  /* 0x000000000000791b */ /* 0x003fe20003800000 */
.L_x_7924:
[----:B------:R-:W-:Y:S01]  /*b1f0*/  HFMA2.MMA R74, -RZ, RZ, 0, 4.76837158203125e-07 ;  /* 0x00000008ff4a7435 */ /* 0x000fe200000001ff */
[----:B------:R-:W-:Y:S01]  /*b200*/  FADD.FTZ R75, R75, R72 ;  /* 0x000000484b4b7221 */ /* 0x000fe20000010000 */
[----:B------:R-:W-:-:S04]  /*b210*/  MOV R72, 0xffffffff ;  /* 0xffffffff00487802 */ /* 0x000fc80000000f00 */
[----:B------:R-:W-:-:S07]  /*b220*/  MOV R135, R75 ;  /* 0x0000004b00877202 */ /* 0x000fce0000000f00 */
[----:B------:R-:W-:Y:S05]  /*b230*/  WARPSYNC.COLLECTIVE R72, `(.L_x_7925) ;  /* 0x0000000048087348 */ /* 0x000fea0003c00000 */
[----:B------:R0:W1:Y:S02]  /*b240*/  SHFL.BFLY P6, R72, R135, R74, R73 ;  /* 0x0c00004a87487389 */ /* 0x00006400000c0049 */
[----:B01----:R-:W-:Y:S01]  /*b250*/  ENDCOLLECTIVE ;  /* 0x000000000000791b */ /* 0x003fe20003800000 */
.L_x_7925:
[----:B------:R-:W-:Y:S01]  /*b260*/  HFMA2.MMA R74, -RZ, RZ, 0, 9.5367431640625e-07 ;  /* 0x00000010ff4a7435 */ /* 0x000fe200000001ff */
[----:B------:R-:W-:Y:S01]  /*b270*/  FADD.FTZ R75, R75, R72 ;  /* 0x000000484b4b7221 */ /* 0x000fe20000010000 */
[----:B------:R-:W-:-:S04]  /*b280*/  MOV R72, 0xffffffff ;  /* 0xffffffff00487802 */ /* 0x000fc80000000f00 */
[----:B------:R-:W-:-:S07]  /*b290*/  MOV R135, R75 ;  /* 0x0000004b00877202 */ /* 0x000fce0000000f00 */
[----:B------:R-:W-:Y:S05]  /*b2a0*/  WARPSYNC.COLLECTIVE R72, `(.L_x_7926) ;  /* 0x0000000048087348 */ /* 0x000fea0003c00000 */
[----:B------:R0:W1:Y:S02]  /*b2b0*/  SHFL.BFLY P6, R72, R135, R74, R73 ;  /* 0x0c00004a87487389 */ /* 0x00006400000c0049 */
[----:B01----:R-:W-:Y:S01]  /*b2c0*/  ENDCOLLECTIVE ;  /* 0x000000000000791b */ /* 0x003fe20003800000 */
.L_x_7926:
[----:B------:R-:W-:Y:S05]  /*b2d0*/  BRA `(.L_x_7927) ;  /* 0xffffffd400a07947 */ /* 0x000fea000383ffff */
.L_x_7928:
        /* <DEDUP_REMOVED lines=10> */
.L_x_66044:


//--------------------- .text._ZN10layer_norm31ln_parallel_residual_fwd_kernelINS_13Kernel_traitsI6__halfS2_S2_S2_fjLj2560ELj1ELj4ELj1ELj16ENS_18Kernel_traits_baseILj2560ES2_S2_S2_S2_fjLj128EEEEELb0ELb1ELb1EEEvNS_9FwdParamsE --------------------------
	.section	.text._ZN10layer_norm31ln_parallel_residual_fwd_kernelINS_13Kernel_traitsI6__halfS2_S2_S2_fjLj2560ELj1ELj4ELj1ELj16ENS_18Kernel_traits_baseILj2560ES2_S2_S2_S2_fjLj128EEEEELb0ELb1ELb1EEEvNS_9FwdParamsE,"ax",@progbits
	.align	128
        .global         _ZN10layer_norm31ln_parallel_residual_fwd_kernelINS_13Kernel_traitsI6__halfS2_S2_S2_fjLj2560ELj1ELj4ELj1ELj16ENS_18Kernel_traits_baseILj2560ES2_S2_S2_S2_fjLj128EEEEELb0ELb1ELb1EEEvNS_9FwdParamsE
        .type           _ZN10layer_norm31ln_parallel_residual_fwd_kernelINS_13Kernel_traitsI6__halfS2_S2_S2_fjLj2560ELj1ELj4ELj1ELj16ENS_18Kernel_traits_baseILj2560ES2_S2_S2_S2_fjLj128EEEEELb0ELb1ELb1EEEvNS_9FwdParamsE,@function
        .size           _ZN10layer_norm31ln_parallel_residual_fwd_kernelINS_13Kernel_traitsI6__halfS2_S2_S2_fjLj2560ELj1ELj4ELj1ELj16ENS_18Kernel_traits_baseILj2560ES2_S2_S2_S2_fjLj128EEEEELb0ELb1ELb1EEEvNS_9FwdParamsE,(.L_x_66045 - _ZN10layer_norm31ln_parallel_residual_fwd_kernelINS_13Kernel_traitsI6__halfS2_S2_S2_fjLj2560ELj1ELj4ELj1ELj16ENS_18Kernel_traits_baseILj2560ES2_S2_S2_S2_fjLj128EEEEELb0ELb1ELb1EEEvNS_9FwdParamsE)
        .other          _ZN10layer_norm31ln_parallel_residual_fwd_kernelINS_13Kernel_traitsI6__halfS2_S2_S2_fjLj2560ELj1ELj4ELj1ELj16ENS_18Kernel_traits_baseILj2560ES2_S2_S2_S2_fjLj128EEEEELb0ELb1ELb1EEEvNS_9FwdParamsE,@"STO_CUDA_ENTRY STV_DEFAULT"
_ZN10layer_norm31ln_parallel_residual_fwd_kernelINS_13Kernel_traitsI6__halfS2_S2_S2_fjLj2560ELj1ELj4ELj1ELj16ENS_18Kernel_traits_baseILj2560ES2_S2_S2_S2_fjLj128EEEEELb0ELb1ELb1EEEvNS_9FwdParamsE:
.text._ZN10layer_norm31ln_parallel_residual_fwd_kernelINS_13Kernel_traitsI6__halfS2_S2_S2_fjLj2560ELj1ELj4ELj1ELj16ENS_18Kernel_traits_baseILj2560ES2_S2_S2_S2_fjLj128EEEEELb0ELb1ELb1EEEvNS_9FwdParamsE:
        /* <DEDUP_REMOVED lines=24> */
[----:B------:R-:W-:Y:S01]  /*0180*/  IADD3 R2, P0, R2, UR6, RZ ;  /* 0x0000000602027c10 */ /* 0x000fe2000ff1e0ff */
[----:B------:R0:W5:Y:S01]  /*0190*/  @P2 LDG.E.128 R88, desc[UR4][R8.64+0x1200] ;  /* 0x0012000408582981 */ /* 0x000162000c1e1d00 */
[----:B--2---:R-:W-:-:S04]  /*01a0*/  LEA R157, R157, R0, 0x2 ;  /* 0x000000009d9d7211 */ /* 0x004fc800078e10ff */
[----:B------:R-:W-:Y:S01]  /*01b0*/  ISETP.GE.AND P1, PT, R157, UR8, PT ;  /* 0x000000089d007c0c */ /* 0x000fe2000bf26270 */
[----:B------:R-:W-:Y:S01]  /*01c0*/  ULDC.64 UR8, c[0x0][0x230] ;  /* 0x00008c0000087ab9 */ /* 0x000fe20000000a00 */
[----:B------:R-:W-:Y:S02]  /*01d0*/  IADD3.X R3, RZ, UR7, RZ, P0, !PT ;  /* 0x00000007ff037c10 */ /* 0x000fe400087fe4ff */
[----:B-1----:R-:W-:-:S04]  /*01e0*/  LOP3.LUT P0, RZ, R112, UR8, RZ, 0xfc, !PT ;  /* 0x0000000870ff7c12 */ /* 0x002fc8000f80fcff */
[----:B------:R-:W-:-:S05]  /*01f0*/  LOP3.LUT P0, RZ, R113, UR9, RZ, 0xfc, P0 ;  /* 0x0000000971ff7c12 */ /* 0x000fca000800fcff */
[----:B0-----:R-:W-:Y:S08]  /*0200*/  @P1 EXIT ;  /* 0x000000000000194d */ /* 0x001ff00003800000 */
        /* <DEDUP_REMOVED lines=20> */
[----:B------:R-:W-:Y:S01]  /*0350*/  ISETP.NE.U32.AND P1, PT, R112, RZ, PT ;  /* 0x000000ff7000720c */ /* 0x000fe20003f25070 */
[--C-:B------:R-:W-:Y:S01]  /*0360*/  HADD2.F32 R125, -RZ, R12.reuse.H0_H0 ;  /* 0x2000000cff7d7230 */ /* 0x100fe20000004100 */
[----:B------:R-:W5:Y:S01]  /*0370*/  LDG.E.128 R84, desc[UR4][R2.64] ;  /* 0x0000000402547981 */ /* 0x000f62000c1e1d00 */
[----:B------:R-:W-:Y:S01]  /*0380*/  HADD2.F32 R124, -RZ, R12.H1_H1 ;  /* 0x3000000cff7c7230 */ /* 0x000fe20000004100 */
[----:B------:R-:W-:Y:S01]  /*0390*/  ULDC.U8 UR6, c[0x0][0x2a0] ;  /* 0x0000a80000067ab9 */ /* 0x000fe20000000000 */
[--C-:B------:R-:W-:Y:S01]  /*03a0*/  HADD2.F32 R47, -RZ, R13.reuse.H0_H0 ;  /* 0x2000000dff2f7230 */ /* 0x100fe20000004100 */
[----:B------:R-:W5:Y:S01]  /*03b0*/  LDG.E.128 R80, desc[UR4][R2.64+0x200] ;  /* 0x0002000402507981 */ /* 0x000f62000c1e1d00 */
[----:B------:R-:W-:Y:S01]  /*03c0*/  HADD2.F32 R46, -RZ, R13.H1_H1 ;  /* 0x3000000dff2e7230 */ /* 0x000fe20000004100 */
[----:B------:R-:W-:Y:S01]  /*03d0*/  LOP3.LUT R156, R156, 0x1f, RZ, 0xc0, !PT ;  /* 0x0000001f9c9c7812 */ /* 0x000fe200078ec0ff */
[--C-:B------:R-:W-:Y:S01]  /*03e0*/  HADD2.F32 R45, -RZ, R14.reuse.H0_H0 ;  /* 0x2000000eff2d7230 */ /* 0x100fe20000004100 */
[----:B------:R-:W5:Y:S01]  /*03f0*/  LDG.E.128 R76, desc[UR4][R2.64+0x400] ;  /* 0x00040004024c7981 */ /* 0x000f62000c1e1d00 */
[----:B------:R-:W-:Y:S01]  /*0400*/  HADD2.F32 R44, -RZ, R14.H1_H1 ;  /* 0x3000000eff2c7230 */ /* 0x000fe20000004100 */
[----:B------:R-:W-:Y:S01]  /*0410*/  ULDC UR7, c[0x0][0x2d8] ;  /* 0x0000b60000077ab9 */ /* 0x000fe20000000800 */
[--C-:B------:R-:W-:Y:S01]  /*0420*/  HADD2.F32 R43, -RZ, R15.reuse.H0_H0 ;  /* 0x2000000fff2b7230 */ /* 0x100fe20000004100 */
[----:B------:R-:W5:Y:S01]  /*0430*/  LDG.E.128 R72, desc[UR4][R2.64+0x600] ;  /* 0x0006000402487981 */ /* 0x000f62000c1e1d00 */
[----:B------:R-:W-:Y:S01]  /*0440*/  HADD2.F32 R42, -RZ, R15.H1_H1 ;  /* 0x3000000fff2a7230 */ /* 0x000fe20000004100 */
[----:B------:R-:W-:Y:S01]  /*0450*/  ULDC.64 UR12, c[0x0][0x230] ;  /* 0x00008c00000c7ab9 */ /* 0x000fe20000000a00 */
[--C-:B------:R-:W-:Y:S01]  /*0460*/  HADD2.F32 R41, -RZ, R16.reuse.H0_H0 ;  /* 0x20000010ff297230 */ /* 0x100fe20000004100 */
[----:B------:R-:W5:Y:S01]  /*0470*/  LDG.E.128 R68, desc[UR4][R2.64+0x800] ;  /* 0x0008000402447981 */ /* 0x000f62000c1e1d00 */
[----:B------:R-:W-:Y:S01]  /*0480*/  HADD2.F32 R40, -RZ, R16.H1_H1 ;  /* 0x30000010ff287230 */ /* 0x000fe20000004100 */
[----:B------:R-:W-:Y:S01]  /*0490*/  ULDC.64 UR10, c[0x0][0x228] ;  /* 0x00008a00000a7ab9 */ /* 0x000fe20000000a00 */
[--C-:B------:R-:W-:Y:S01]  /*04a0*/  HADD2.F32 R39, -RZ, R17.reuse.H0_H0 ;  /* 0x20000011ff277230 */ /* 0x100fe20000004100 */
[----:B------:R-:W5:Y:S01]  /*04b0*/  LDG.E.128 R64, desc[UR4][R2.64+0xa00] ;  /* 0x000a000402407981 */ /* 0x000f62000c1e1d00 */
[----:B------:R-:W-:Y:S01]  /*04c0*/  HADD2.F32 R38, -RZ, R17.H1_H1 ;  /* 0x30000011ff267230 */ /* 0x000fe20000004100 */
[----:B------:R-:W-:Y:S01]  /*04d0*/  ISETP.NE.AND.EX P1, PT, R113, RZ, PT, P1 ;  /* 0x000000ff7100720c */ /* 0x000fe20003f25310 */
[--C-:B------:R-:W-:Y:S01]  /*04e0*/  HADD2.F32 R37, -RZ, R18.reuse.H0_H0 ;  /* 0x20000012ff257230 */ /* 0x100fe20000004100 */
[----:B------:R-:W5:Y:S01]  /*04f0*/  LDG.E.128 R60, desc[UR4][R2.64+0xc00] ;  /* 0x000c0004023c7981 */ /* 0x000f62000c1e1d00 */
[----:B------:R-:W-:Y:S01]  /*0500*/  HADD2.F32 R36, -RZ, R18.H1_H1 ;  /* 0x30000012ff247230 */ /* 0x000fe20000004100 */
[----:B------:R-:W-:Y:S01]  /*0510*/  ULDC.64 UR8, c[0x0][0x2b8] ;  /* 0x0000ae0000087ab9 */ /* 0x000fe20000000a00 */
[--C-:B------:R-:W-:Y:S01]  /*0520*/  HADD2.F32 R35, -RZ, R19.reuse.H0_H0 ;  /* 0x20000013ff237230 */ /* 0x100fe20000004100 */
[----:B------:R-:W5:Y:S01]  /*0530*/  LDG.E.128 R56, desc[UR4][R2.64+0xe00] ;  /* 0x000e000402387981 */ /* 0x000f62000c1e1d00 */
[----:B------:R-:W-:-:S02]  /*0540*/  HADD2.F32 R34, -RZ, R19.H1_H1 ;  /* 0x30000013ff227230 */ /* 0x000fc40000004100 */
[--C-:B------:R-:W-:Y:S01]  /*0550*/  HADD2.F32 R33, -RZ, R20.reuse.H0_H0 ;  /* 0x20000014ff217230 */ /* 0x100fe20000004100 */
[----:B------:R-:W5:Y:S01]  /*0560*/  LDG.E.128 R52, desc[UR4][R2.64+0x1000] ;  /* 0x0010000402347981 */ /* 0x000f62000c1e1d00 */
[----:B------:R-:W-:Y:S02]  /*0570*/  HADD2.F32 R32, -RZ, R20.H1_H1 ;  /* 0x30000014ff207230 */ /* 0x000fe40000004100 */
[--C-:B------:R-:W-:Y:S01]  /*0580*/  HADD2.F32 R31, -RZ, R21.reuse.H0_H0 ;  /* 0x20000015ff1f7230 */ /* 0x100fe20000004100 */
[----:B------:R0:W5:Y:S01]  /*0590*/  LDG.E.128 R48, desc[UR4][R2.64+0x1200] ;  /* 0x0012000402307981 */ /* 0x000162000c1e1d00 */
[----:B------:R-:W-:Y:S01]  /*05a0*/  HADD2.F32 R30, -RZ, R21.H1_H1 ;  /* 0x30000015ff1e7230 */ /* 0x000fe20000004100 */
[----:B------:R-:W-:Y:S01]  /*05b0*/  ISETP.NE.AND P5, PT, RZ, UR6, PT ;  /* 0x00000006ff007c0c */ /* 0x000fe2000bfa5270 */
[--C-:B------:R-:W-:Y:S01]  /*05c0*/  HADD2.F32 R29, -RZ, R22.reuse.H0_H0 ;  /* 0x20000016ff1d7230 */ /* 0x100fe20000004100 */
[----:B------:R-:W-:Y:S01]  /*05d0*/  ULDC UR6, c[0x0][0x218] ;  /* 0x0000860000067ab9 */ /* 0x000fe20000000800 */
        /* <DEDUP_REMOVED lines=25> */
[--C-:B0-----:R-:W-:Y:S02]  /*0770*/  HADD2.F32 R3, -RZ, R107.reuse.H0_H0 ;  /* 0x2000006bff037230 */ /* 0x101fe40000004100 */
        /* <DEDUP_REMOVED lines=32> */
[----:B------:R-:W-:-:S07]  /*0980*/  HADD2.F32 R158, -RZ, R91.H1_H1 ;  /* 0x3000005bff9e7230 */ /* 0x000fce0000004100 */
.L_x_8250:
[----:B------:R-:W0:Y:S01]  /*0990*/  LDC.64 R222, c[0x0][0x220] ;  /* 0x00008800ffde7b82 */ /* 0x000e220000000a00 */
[----:B-1----:R-:W-:Y:S01]  /*09a0*/  IMAD R100, R157, UR6, RZ ;  /* 0x000000069d647c24 */ /* 0x002fe2000f8e02ff */
        /* <DEDUP_REMOVED lines=22> */
.L_x_7930:
[----:B-----5:R-:W-:-:S05]  /*0b10*/  HADD2.F32 R104, -RZ, R92.H0_H0 ;  /* 0x2000005cff687230 */ /* 0x020fca0000004100 */
[----:B------:R-:W-:Y:S01]  /*0b20*/  FADD.FTZ R109, R109, R104 ;  /* 0x000000686d6d7221 */ /* 0x000fe20000010000 */
[----:B------:R-:W-:Y:S06]  /*0b30*/  BRA `(.L_x_7931) ;  /* 0x0000000000107947 */ /* 0x000fec0003800000 */
.L_x_7929:
[----:B-----5:R-:W-:Y:S02]  /*0b40*/  HADD2.F32 R104, -RZ, R88.H0_H0 ;  /* 0x20000058ff687230 */ /* 0x020fe40000004100 */
[----:B------:R-:W-:-:S03]  /*0b50*/  @P2 HADD2.F32 R106, -RZ, R92.H0_H0 ;  /* 0x2000005cff6a2230 */ /* 0x000fc60000004100 */
[----:B------:R-:W-:-:S04]  /*0b60*/  FADD.FTZ R109, R109, R104 ;  /* 0x000000686d6d7221 */ /* 0x000fc80000010000 */
[----:B------:R-:W-:-:S07]  /*0b70*/  @P2 FADD.FTZ R109, R109, R106 ;  /* 0x0000006a6d6d2221 */ /* 0x000fce0000010000 */
.L_x_7931:
[----:B------:R-:W-:-:S04]  /*0b80*/  F2FP.F16.F32.PACK_AB R104, RZ, R109 ;  /* 0x0000006dff68723e */ /* 0x000fc800000000ff */
[----:B------:R-:W-:-:S07]  /*0b90*/  PRMT R96, R104, 0x7610, R96 ;  /* 0x0000761068607816 */ /* 0x000fce0000000060 */
.L_x_7932:
[----:B------:R-:W-:Y:S01]  /*0ba0*/  HADD2.F32 R111, -RZ, R100.H1_H1 ;  /* 0x30000064ff6f7230 */ /* 0x000fe20000004100 */
[----:B------:R-:W-:Y:S06]  /*0bb0*/  @P3 BRA `(.L_x_7933) ;  /* 0x0000000000203947 */ /* 0x000fec0003800000 */
[----:B------:R-:W-:-:S04]  /*0bc0*/  ISETP.NE.U32.AND P4, PT, RZ, UR12, PT ;  /* 0x0000000cff007c0c */ /* 0x000fc8000bf85070 */
[----:B------:R-:W-:-:S13]  /*0bd0*/  ISETP.NE.AND.EX P4, PT, RZ, UR13, PT, P4 ;  /* 0x0000000dff007c0c */ /* 0x000fda000bf85340 */
[----:B------:R-:W-:Y:S05]  /*0be0*/  @P4 BRA `(.L_x_7934) ;  /* 0x0000000000084947 */ /* 0x000fea0003800000 */
[----:B------:R-:W-:Y:S05]  /*0bf0*/  @P0 BRA `(.L_x_7935) ;  /* 0x0000000000200947 */ /* 0x000fea0003800000 */
[----:B------:R-:W-:Y:S05]  /*0c00*/  BRA `(.L_x_7936) ;  /* 0x0000000000247947 */ /* 0x000fea0003800000 */
.L_x_7934:
[----:B-----5:R-:W-:-:S05]  /*0c10*/  HADD2.F32 R100, -RZ, R92.H1_H1 ;  /* 0x3000005cff647230 */ /* 0x020fca0000004100 */
[----:B------:R-:W-:Y:S01]  /*0c20*/  FADD.FTZ R111, R111, R100 ;  /* 0x000000646f6f7221 */ /* 0x000fe20000010000 */
[----:B------:R-:W-:Y:S06]  /*0c30*/  BRA `(.L_x_7935) ;  /* 0x0000000000107947 */ /* 0x000fec0003800000 */
.L_x_7933:
[----:B-----5:R-:W-:Y:S02]  /*0c40*/  HADD2.F32 R100, -RZ, R88.H1_H1 ;  /* 0x30000058ff647230 */ /* 0x020fe40000004100 */
[----:B------:R-:W-:-:S03]  /*0c50*/  @P2 HADD2.F32 R104, -RZ, R92.H1_H1 ;  /* 0x3000005cff682230 */ /* 0x000fc60000004100 */
[----:B------:R-:W-:-:S04]  /*0c60*/  FADD.FTZ R111, R111, R100 ;  /* 0x000000646f6f7221 */ /* 0x000fc80000010000 */
[----:B------:R-:W-:-:S07]  /*0c70*/  @P2 FADD.FTZ R111, R111, R104 ;  /* 0x000000686f6f2221 */ /* 0x000fce0000010000 */
.L_x_7935:
[----:B------:R-:W-:-:S04]  /*0c80*/  F2FP.F16.F32.PACK_AB R100, RZ, R111 ;  /* 0x0000006fff64723e */ /* 0x000fc800000000ff */
[----:B------:R-:W-:-:S07]  /*0c90*/  PRMT R96, R96, 0x5410, R100 ;  /* 0x0000541060607816 */ /* 0x000fce0000000064 */
.L_x_7936:
[----:B------:R-:W-:Y:S01]  /*0ca0*/  HADD2.F32 R110, -RZ, R101.H0_H0 ;  /* 0x20000065ff6e7230 */ /* 0x000fe20000004100 */
[----:B------:R-:W-:Y:S06]  /*0cb0*/  @P3 BRA `(.L_x_7937) ;  /* 0x0000000000203947 */ /* 0x000fec0003800000 */
[----:B------:R-:W-:-:S04]  /*0cc0*/  ISETP.NE.U32.AND P4, PT, RZ, UR12, PT ;  /* 0x0000000cff007c0c */ /* 0x000fc8000bf85070 */
[----:B------:R-:W-:-:S13]  /*0cd0*/  ISETP.NE.AND.EX P4, PT, RZ, UR13, PT, P4 ;  /* 0x0000000dff007c0c */ /* 0x000fda000bf85340 */
[----:B------:R-:W-:Y:S05]  /*0ce0*/  @P4 BRA `(.L_x_7938) ;  /* 0x0000000000084947 */ /* 0x000fea0003800000 */
[----:B------:R-:W-:Y:S05]  /*0cf0*/  @P0 BRA `(.L_x_7939) ;  /* 0x0000000000200947 */ /* 0x000fea0003800000 */
[----:B------:R-:W-:Y:S05]  /*0d00*/  BRA `(.L_x_7940) ;  /* 0x0000000000247947 */ /* 0x000fea0003800000 */
.L_x_7938:
[----:B-----5:R-:W-:-:S05]  /*0d10*/  HADD2.F32 R105, -RZ, R93.H0_H0 ;  /* 0x2000005dff697230 */ /* 0x020fca0000004100 */
[----:B------:R-:W-:Y:S01]  /*0d20*/  FADD.FTZ R110, R110, R105 ;  /* 0x000000696e6e7221 */ /* 0x000fe20000010000 */
[----:B------:R-:W-:Y:S06]  /*0d30*/  BRA `(.L_x_7939) ;  /* 0x0000000000107947 */ /* 0x000fec0003800000 */
.L_x_7937:
[----:B-----5:R-:W-:Y:S02]  /*0d40*/  HADD2.F32 R105, -RZ, R89.H0_H0 ;  /* 0x20000059ff697230 */ /* 0x020fe40000004100 */
[----:B------:R-:W-:-:S03]  /*0d50*/  @P2 HADD2.F32 R107, -RZ, R93.H0_H0 ;  /* 0x2000005dff6b2230 */ /* 0x000fc60000004100 */
[----:B------:R-:W-:-:S04]  /*0d60*/  FADD.FTZ R110, R110, R105 ;  /* 0x000000696e6e7221 */ /* 0x000fc80000010000 */
[----:B------:R-:W-:-:S07]  /*0d70*/  @P2 FADD.FTZ R110, R110, R107 ;  /* 0x0000006b6e6e2221 */ /* 0x000fce0000010000 */
.L_x_7939:
[----:B------:R-:W-:-:S04]  /*0d80*/  F2FP.F16.F32.PACK_AB R100, RZ, R110 ;  /* 0x0000006eff64723e */ /* 0x000fc800000000ff */
[----:B------:R-:W-:-:S07]  /*0d90*/  PRMT R97, R100, 0x7610, R97 ;  /* 0x0000761064617816 */ /* 0x000fce0000000061 */
.L_x_7940:
[----:B------:R-:W-:Y:S01]  /*0da0*/  HADD2.F32 R113, -RZ, R101.H1_H1 ;  /* 0x30000065ff717230 */ /* 0x000fe20000004100 */
[----:B------:R-:W-:Y:S06]  /*0db0*/  @P3 BRA `(.L_x_7941) ;  /* 0x0000000000203947 */ /* 0x000fec0003800000 */
[----:B------:R-:W-:-:S04]  /*0dc0*/  ISETP.NE.U32.AND P4, PT, RZ, UR12, PT ;  /* 0x0000000cff007c0c */ /* 0x000fc8000bf85070 */
[----:B------:R-:W-:-:S13]  /*0dd0*/  ISETP.NE.AND.EX P4, PT, RZ, UR13, PT, P4 ;  /* 0x0000000dff007c0c */ /* 0x000fda000bf85340 */
[----:B------:R-:W-:Y:S05]  /*0de0*/  @P4 BRA `(.L_x_7942) ;  /* 0x0000000000084947 */ /* 0x000fea0003800000 */
[----:B------:R-:W-:Y:S05]  /*0df0*/  @P0 BRA `(.L_x_7943) ;  /* 0x0000000000200947 */ /* 0x000fea0003800000 */
[----:B------:R-:W-:Y:S05]  /*0e00*/  BRA `(.L_x_7944) ;  /* 0x0000000000247947 */ /* 0x000fea0003800000 */
.L_x_7942:
[----:B-----5:R-:W-:-:S05]  /*0e10*/  HADD2.F32 R100, -RZ, R93.H1_H1 ;  /* 0x3000005dff647230 */ /* 0x020fca0000004100 */
[----:B------:R-:W-:Y:S01]  /*0e20*/  FADD.FTZ R113, R113, R100 ;  /* 0x0000006471717221 */ /* 0x000fe20000010000 */
[----:B------:R-:W-:Y:S06]  /*0e30*/  BRA `(.L_x_7943) ;  /* 0x0000000000107947 */ /* 0x000fec0003800000 */
.L_x_7941:
[----:B-----5:R-:W-:Y:S02]  /*0e40*/  HADD2.F32 R100, -RZ, R89.H1_H1 ;  /* 0x30000059ff647230 */ /* 0x020fe40000004100 */
[----:B------:R-:W-:-:S03]  /*0e50*/  @P2 HADD2.F32 R104, -RZ, R93.H1_H1 ;  /* 0x3000005dff682230 */ /* 0x000fc60000004100 */
[----:B------:R-:W-:-:S04]  /*0e60*/  FADD.FTZ R113, R113, R100 ;  /* 0x0000006471717221 */ /* 0x000fc80000010000 */
[----:B------:R-:W-:-:S07]  /*0e70*/  @P2 FADD.FTZ R113, R113, R104 ;  /* 0x0000006871712221 */ /* 0x000fce0000010000 */
.L_x_7943:
[----:B------:R-:W-:-:S04]  /*0e80*/  F2FP.F16.F32.PACK_AB R100, RZ, R113 ;  /* 0x00000071ff64723e */ /* 0x000fc800000000ff */
[----:B------:R-:W-:-:S07]  /*0e90*/  PRMT R97, R97, 0x5410, R100 ;  /* 0x0000541061617816 */ /* 0x000fce0000000064 */
.L_x_7944:
[----:B------:R-:W-:Y:S01]  /*0ea0*/  HADD2.F32 R112, -RZ, R102.H0_H0 ;  /* 0x20000066ff707230 */ /* 0x000fe20000004100 */
[----:B------:R-:W-:Y:S06]  /*0eb0*/  @P3 BRA `(.L_x_7945) ;  /* 0x0000000000203947 */ /* 0x000fec0003800000 */
[----:B------:R-:W-:-:S04]  /*0ec0*/  ISETP.NE.U32.AND P4, PT, RZ, UR12, PT ;  /* 0x0000000cff007c0c */ /* 0x000fc8000bf85070 */
[----:B------:R-:W-:-:S13]  /*0ed0*/  ISETP.NE.AND.EX P4, PT, RZ, UR13, PT, P4 ;  /* 0x0000000dff007c0c */ /* 0x000fda000bf85340 */
[----:B------:R-:W-:Y:S05]  /*0ee0*/  @P4 BRA `(.L_x_7946) ;  /* 0x0000000000084947 */ /* 0x000fea0003800000 */
[----:B------:R-:W-:Y:S05]  /*0ef0*/  @P0 BRA `(.L_x_7947) ;  /* 0x0000000000200947 */ /* 0x000fea0003800000 */
[----:B------:R-:W-:Y:S05]  /*0f00*/  BRA `(.L_x_7948) ;  /* 0x0000000000247947 */ /* 0x000fea0003800000 */
.L_x_7946:
[----:B-----5:R-:W-:-:S05]  /*0f10*/  HADD2.F32 R101, -RZ, R94.H0_H0 ;  /* 0x2000005eff657230 */ /* 0x020fca0000004100 */
[----:B------:R-:W-:Y:S01]  /*0f20*/  FADD.FTZ R112, R112, R101 ;  /* 0x0000006570707221 */ /* 0x000fe20000010000 */
[----:B------:R-:W-:Y:S06]  /*0f30*/  BRA `(.L_x_7947) ;  /* 0x0000000000107947 */ /* 0x000fec0003800000 */
.L_x_7945:
[----:B-----5:R-:W-:Y:S02]  /*0f40*/  HADD2.F32 R101, -RZ, R90.H0_H0 ;  /* 0x2000005aff657230 */ /* 0x020fe40000004100 */
[----:B------:R-:W-:-:S03]  /*0f50*/  @P2 HADD2.F32 R105, -RZ, R94.H0_H0 ;  /* 0x2000005eff692230 */ /* 0x000fc60000004100 */
[----:B------:R-:W-:-:S04]  /*0f60*/  FADD.FTZ R112, R112, R101 ;  /* 0x0000006570707221 */ /* 0x000fc80000010000 */
[----:B------:R-:W-:-:S07]  /*0f70*/  @P2 FADD.FTZ R112, R112, R105 ;  /* 0x0000006970702221 */ /* 0x000fce0000010000 */
.L_x_7947:
[----:B------:R-:W-:-:S04]  /*0f80*/  F2FP.F16.F32.PACK_AB R100, RZ, R112 ;  /* 0x00000070ff64723e */ /* 0x000fc800000000ff */
[----:B------:R-:W-:-:S07]  /*0f90*/  PRMT R98, R100, 0x7610, R98 ;  /* 0x0000761064627816 */ /* 0x000fce0000000062 */
.L_x_7948:
[----:B------:R-:W-:Y:S01]  /*0fa0*/  HADD2.F32 R115, -RZ, R102.H1_H1 ;  /* 0x30000066ff737230 */ /* 0x000fe20000004100 */
[----:B------:R-:W-:Y:S06]  /*0fb0*/  @P3 BRA `(.L_x_7949) ;  /* 0x0000000000203947 */ /* 0x000fec0003800000 */
[----:B------:R-:W-:-:S04]  /*0fc0*/  ISETP.NE.U32.AND P4, PT, RZ, UR12, PT ;  /* 0x0000000cff007c0c */ /* 0x000fc8000bf85070 */
[----:B------:R-:W-:-:S13]  /*0fd0*/  ISETP.NE.AND.EX P4, PT, RZ, UR13, PT, P4 ;  /* 0x0000000dff007c0c */ /* 0x000fda000bf85340 */
[----:B------:R-:W-:Y:S05]  /*0fe0*/  @P4 BRA `(.L_x_7950) ;  /* 0x0000000000084947 */ /* 0x000fea0003800000 */
[----:B------:R-:W-:Y:S05]  /*0ff0*/  @P0 BRA `(.L_x_7951) ;  /* 0x0000000000200947 */ /* 0x000fea0003800000 */
[----:B------:R-:W-:Y:S05]  /*1000*/  BRA `(.L_x_7952) ;  /* 0x0000000000247947 */ /* 0x000fea0003800000 */
.L_x_7950:
[----:B-----5:R-:W-:-:S05]  /*1010*/  HADD2.F32 R100, -RZ, R94.H1_H1 ;  /* 0x3000005eff647230 */ /* 0x020fca0000004100 */
[----:B------:R-:W-:Y:S01]  /*1020*/  FADD.FTZ R115, R115, R100 ;  /* 0x0000006473737221 */ /* 0x000fe20000010000 */
[----:B------:R-:W-:Y:S06]  /*1030*/  BRA `(.L_x_7951) ;  /* 0x0000000000107947 */ /* 0x000fec0003800000 */
.L_x_7949:
[----:B-----5:R-:W-:Y:S02]  /*1040*/  HADD2.F32 R100, -RZ, R90.H1_H1 ;  /* 0x3000005aff647230 */ /* 0x020fe40000004100 */
[----:B------:R-:W-:-:S03]  /*1050*/  @P2 HADD2.F32 R102, -RZ, R94.H1_H1 ;  /* 0x3000005eff662230 */ /* 0x000fc60000004100 */
[----:B------:R-:W-:-:S04]  /*1060*/  FADD.FTZ R115, R115, R100 ;  /* 0x0000006473737221 */ /* 0x000fc80000010000 */
[----:B------:R-:W-:-:S07]  /*1070*/  @P2 FADD.FTZ R115, R115, R102 ;  /* 0x0000006673732221 */ /* 0x000fce0000010000 */
.L_x_7951:
[----:B------:R-:W-:-:S04]  /*1080*/  F2FP.F16.F32.PACK_AB R100, RZ, R115 ;  /* 0x00000073ff64723e */ /* 0x000fc800000000ff */
[----:B------:R-:W-:-:S07]  /*1090*/  PRMT R98, R98, 0x5410, R100 ;  /* 0x0000541062627816 */ /* 0x000fce0000000064 */
.L_x_7952:
[----:B------:R-:W-:Y:S01]  /*10a0*/  HADD2.F32 R114, -RZ, R103.H0_H0 ;  /* 0x20000067ff727230 */ /* 0x000fe20000004100 */
[----:B------:R-:W-:Y:S06]  /*10b0*/  @P3 BRA `(.L_x_7953) ;  /* 0x0000000000203947 */ /* 0x000fec0003800000 */
[----:B------:R-:W-:-:S04]  /*10c0*/  ISETP.NE.U32.AND P4, PT, RZ, UR12, PT ;  /* 0x0000000cff007c0c */ /* 0x000fc8000bf85070 */
[----:B------:R-:W-:-:S13]  /*10d0*/  ISETP.NE.AND.EX P4, PT, RZ, UR13, PT, P4 ;  /* 0x0000000dff007c0c */ /* 0x000fda000bf85340 */
[----:B------:R-:W-:Y:S05]  /*10e0*/  @P4 BRA `(.L_x_7954) ;  /* 0x0000000000084947 */ /* 0x000fea0003800000 */
[----:B------:R-:W-:Y:S05]  /*10f0*/  @P0 BRA `(.L_x_7955) ;  /* 0x0000000000200947 */ /* 0x000fea0003800000 */
[----:B------:R-:W-:Y:S05]  /*1100*/  BRA `(.L_x_7956) ;  /* 0x0000000000247947 */ /* 0x000fea0003800000 */
.L_x_7954:
[----:B-----5:R-:W-:-:S05]  /*1110*/  HADD2.F32 R101, -RZ, R95.H0_H0 ;  /* 0x2000005fff657230 */ /* 0x020fca0000004100 */
[----:B------:R-:W-:Y:S01]  /*1120*/  FADD.FTZ R114, R114, R101 ;  /* 0x0000006572727221 */ /* 0x000fe20000010000 */
[----:B------:R-:W-:Y:S06]  /*1130*/  BRA `(.L_x_7955) ;  /* 0x0000000000107947 */ /* 0x000fec0003800000 */
.L_x_7953:
[----:B-----5:R-:W-:Y:S02]  /*1140*/  HADD2.F32 R101, -RZ, R91.H0_H0 ;  /* 0x2000005bff657230 */ /* 0x020fe40000004100 */
[----:B------:R-:W-:-:S03]  /*1150*/  @P2 HADD2.F32 R105, -RZ, R95.H0_H0 ;  /* 0x2000005fff692230 */ /* 0x000fc60000004100 */
[----:B------:R-:W-:-:S04]  /*1160*/  FADD.FTZ R114, R114, R101 ;  /* 0x0000006572727221 */ /* 0x000fc80000010000 */
[----:B------:R-:W-:-:S07]  /*1170*/  @P2 FADD.FTZ R114, R114, R105 ;  /* 0x0000006972722221 */ /* 0x000fce0000010000 */
.L_x_7955:
[----:B------:R-:W-:-:S04]  /*1180*/  F2FP.F16.F32.PACK_AB R100, RZ, R114 ;  /* 0x00000072ff64723e */ /* 0x000fc800000000ff */
[----:B------:R-:W-:-:S07]  /*1190*/  PRMT R99, R100, 0x7610, R99 ;  /* 0x0000761064637816 */ /* 0x000fce0000000063 */
.L_x_7956:
[----:B------:R-:W-:Y:S01]  /*11a0*/  HADD2.F32 R117, -RZ, R103.H1_H1 ;  /* 0x30000067ff757230 */ /* 0x000fe20000004100 */
[----:B------:R-:W-:Y:S06]  /*11b0*/  @P3 BRA `(.L_x_7957) ;  /* 0x0000000000203947 */ /* 0x000fec0003800000 */
[----:B------:R-:W-:-:S04]  /*11c0*/  ISETP.NE.U32.AND P4, PT, RZ, UR12, PT ;  /* 0x0000000cff007c0c */ /* 0x000fc8000bf85070 */
[----:B------:R-:W-:-:S13]  /*11d0*/  ISETP.NE.AND.EX P4, PT, RZ, UR13, PT, P4 ;  /* 0x0000000dff007c0c */ /* 0x000fda000bf85340 */
[----:B------:R-:W-:Y:S05]  /*11e0*/  @P4 BRA `(.L_x_7958) ;  /* 0x0000000000084947 */ /* 0x000fea0003800000 */
[----:B------:R-:W-:Y:S05]  /*11f0*/  @P0 BRA `(.L_x_7959) ;  /* 0x0000000000200947 */ /* 0x000fea0003800000 */
[----:B------:R-:W-:Y:S05]  /*1200*/  BRA `(.L_x_7960) ;  /* 0x0000000000247947 */ /* 0x000fea0003800000 */
.L_x_7958:
[----:B-----5:R-:W-:-:S05]  /*1210*/  HADD2.F32 R100, -RZ, R95.H1_H1 ;  /* 0x3000005fff647230 */ /* 0x020fca0000004100 */
[----:B------:R-:W-:Y:S01]  /*1220*/  FADD.FTZ R117, R117, R100 ;  /* 0x0000006475757221 */ /* 0x000fe20000010000 */
[----:B------:R-:W-:Y:S06]  /*1230*/  BRA `(.L_x_7959) ;  /* 0x0000000000107947 */ /* 0x000fec0003800000 */
.L_x_7957:
[----:B-----5:R-:W-:Y:S02]  /*1240*/  HADD2.F32 R100, -RZ, R91.H1_H1 ;  /* 0x3000005bff647230 */ /* 0x020fe40000004100 */
[----:B------:R-:W-:-:S03]  /*1250*/  @P2 HADD2.F32 R102, -RZ, R95.H1_H1 ;  /* 0x3000005fff662230 */ /* 0x000fc60000004100 */
[----:B------:R-:W-:-:S04]  /*1260*/  FADD.FTZ R117, R117, R100 ;  /* 0x0000006475757221 */ /* 0x000fc80000010000 */
[----:B------:R-:W-:-:S07]  /*1270*/  @P2 FADD.FTZ R117, R117, R102 ;  /* 0x0000006675752221 */ /* 0x000fce0000010000 */
.L_x_7959:
[----:B------:R-:W-:-:S04]  /*1280*/  F2FP.F16.F32.PACK_AB R100, RZ, R117 ;  /* 0x00000075ff64723e */ /* 0x000fc800000000ff */
[----:B------:R-:W-:-:S07]  /*1290*/  PRMT R99, R99, 0x5410, R100 ;  /* 0x0000541063637816 */ /* 0x000fce0000000064 */
.L_x_7960:
        /* <DEDUP_REMOVED lines=20> */
.L_x_7962:
[----:B-----5:R-:W-:-:S05]  /*13e0*/  HADD2.F32 R105, -RZ, R92.H0_H0 ;  /* 0x2000005cff697230 */ /* 0x020fca0000004100 */
[----:B------:R-:W-:Y:S01]  /*13f0*/  FADD.FTZ R116, R105, R116 ;  /* 0x0000007469747221 */ /* 0x000fe20000010000 */
[----:B------:R-:W-:Y:S06]  /*1400*/  BRA `(.L_x_7963) ;  /* 0x0000000000107947 */ /* 0x000fec0003800000 */
.L_x_7961:
[----:B-----5:R-:W-:Y:S02]  /*1410*/  HADD2.F32 R105, -RZ, R88.H0_H0 ;  /* 0x20000058ff697230 */ /* 0x020fe40000004100 */
[----:B------:R-:W-:-:S03]  /*1420*/  @P2 HADD2.F32 R107, -RZ, R92.H0_H0 ;  /* 0x2000005cff6b2230 */ /* 0x000fc60000004100 */
[----:B------:R-:W-:-:S04]  /*1430*/  FADD.FTZ R116, R105, R116 ;  /* 0x0000007469747221 */ /* 0x000fc80000010000 */
[----:B------:R-:W-:-:S07]  /*1440*/  @P2 FADD.FTZ R116, R107, R116 ;  /* 0x000000746b742221 */ /* 0x000fce0000010000 */
.L_x_7963:
[----:B------:R-:W-:-:S04]  /*1450*/  F2FP.F16.F32.PACK_AB R105, RZ, R116 ;  /* 0x00000074ff69723e */ /* 0x000fc800000000ff */
[----:B------:R-:W-:-:S07]  /*1460*/  PRMT R96, R105, 0x7610, R96 ;  /* 0x0000761069607816 */ /* 0x000fce0000000060 */
.L_x_7964:
[----:B------:R-:W-:Y:S01]  /*1470*/  HADD2.F32 R119, -RZ, R100.H1_H1 ;  /* 0x30000064ff777230 */ /* 0x000fe20000004100 */
[----:B------:R-:W-:Y:S06]  /*1480*/  @P3 BRA `(.L_x_7965) ;  /* 0x0000000000203947 */ /* 0x000fec0003800000 */
[----:B------:R-:W-:-:S04]  /*1490*/  ISETP.NE.U32.AND P4, PT, RZ, UR12, PT ;  /* 0x0000000cff007c0c */ /* 0x000fc8000bf85070 */
[----:B------:R-:W-:-:S13]  /*14a0*/  ISETP.NE.AND.EX P4, PT, RZ, UR13, PT, P4 ;  /* 0x0000000dff007c0c */ /* 0x000fda000bf85340 */
[----:B------:R-:W-:Y:S05]  /*14b0*/  @P4 BRA `(.L_x_7966) ;  /* 0x0000000000084947 */ /* 0x000fea0003800000 */
[----:B------:R-:W-:Y:S05]  /*14c0*/  @P0 BRA `(.L_x_7967) ;  /* 0x0000000000200947 */ /* 0x000fea0003800000 */
[----:B------:R-:W-:Y:S05]  /*14d0*/  BRA `(.L_x_7968) ;  /* 0x0000000000247947 */ /* 0x000fea0003800000 */
.L_x_7966:
[----:B-----5:R-:W-:-:S05]  /*14e0*/  HADD2.F32 R100, -RZ, R92.H1_H1 ;  /* 0x3000005cff647230 */ /* 0x020fca0000004100 */
[----:B------:R-:W-:Y:S01]  /*14f0*/  FADD.FTZ R119, R100, R119 ;  /* 0x0000007764777221 */ /* 0x000fe20000010000 */
[----:B------:R-:W-:Y:S06]  /*1500*/  BRA `(.L_x_7967) ;  /* 0x0000000000107947 */ /* 0x000fec0003800000 */
.L_x_7965:
[----:B-----5:R-:W-:Y:S02]  /*1510*/  HADD2.F32 R100, -RZ, R88.H1_H1 ;  /* 0x30000058ff647230 */ /* 0x020fe40000004100 */
[----:B------:R-:W-:-:S03]  /*1520*/  @P2 HADD2.F32 R106, -RZ, R92.H1_H1 ;  /* 0x3000005cff6a2230 */ /* 0x000fc60000004100 */
[----:B------:R-:W-:-:S04]  /*1530*/  FADD.FTZ R119, R100, R119 ;  /* 0x0000007764777221 */ /* 0x000fc80000010000 */
[----:B------:R-:W-:-:S07]  /*1540*/  @P2 FADD.FTZ R119, R106, R119 ;  /* 0x000000776a772221 */ /* 0x000fce0000010000 */
.L_x_7967:
[----:B------:R-:W-:-:S04]  /*1550*/  F2FP.F16.F32.PACK_AB R100, RZ, R119 ;  /* 0x00000077ff64723e */ /* 0x000fc800000000ff */
[----:B------:R-:W-:-:S07]  /*1560*/  PRMT R96, R96, 0x5410, R100 ;  /* 0x0000541060607816 */ /* 0x000fce0000000064 */
.L_x_7968:
[----:B------:R-:W-:Y:S01]  /*1570*/  HADD2.F32 R118, -RZ, R101.H0_H0 ;  /* 0x20000065ff767230 */ /* 0x000fe20000004100 */
[----:B------:R-:W-:Y:S06]  /*1580*/  @P3 BRA `(.L_x_7969) ;  /* 0x0000000000203947 */ /* 0x000fec0003800000 */
[----:B------:R-:W-:-:S04]  /*1590*/  ISETP.NE.U32.AND P4, PT, RZ, UR12, PT ;  /* 0x0000000cff007c0c */ /* 0x000fc8000bf85070 */
[----:B------:R-:W-:-:S13]  /*15a0*/  ISETP.NE.AND.EX P4, PT, RZ, UR13, PT, P4 ;  /* 0x0000000dff007c0c */ /* 0x000fda000bf85340 */
[----:B------:R-:W-:Y:S05]  /*15b0*/  @P4 BRA `(.L_x_7970) ;  /* 0x0000000000084947 */ /* 0x000fea0003800000 */
[----:B------:R-:W-:Y:S05]  /*15c0*/  @P0 BRA `(.L_x_7971) ;  /* 0x0000000000200947 */ /* 0x000fea0003800000 */
[----:B------:R-:W-:Y:S05]  /*15d0*/  BRA `(.L_x_7972) ;  /* 0x0000000000247947 */ /* 0x000fea0003800000 */
.L_x_7970:
[----:B-----5:R-:W-:-:S05]  /*15e0*/  HADD2.F32 R105, -RZ, R93.H0_H0 ;  /* 0x2000005dff697230 */ /* 0x020fca0000004100 */
[----:B------:R-:W-:Y:S01]  /*15f0*/  FADD.FTZ R118, R105, R118 ;  /* 0x0000007669767221 */ /* 0x000fe20000010000 */
[----:B------:R-:W-:Y:S06]  /*1600*/  BRA `(.L_x_7971) ;  /* 0x0000000000107947 */ /* 0x000fec0003800000 */
.L_x_7969:
[----:B-----5:R-:W-:Y:S02]  /*1610*/  HADD2.F32 R105, -RZ, R89.H0_H0 ;  /* 0x20000059ff697230 */ /* 0x020fe40000004100 */
[----:B------:R-:W-:-:S03]  /*1620*/  @P2 HADD2.F32 R107, -RZ, R93.H0_H0 ;  /* 0x2000005dff6b2230 */ /* 0x000fc60000004100 */
[----:B------:R-:W-:-:S04]  /*1630*/  FADD.FTZ R118, R105, R118 ;  /* 0x0000007669767221 */ /* 0x000fc80000010000 */
[----:B------:R-:W-:-:S07]  /*1640*/  @P2 FADD.FTZ R118, R107, R118 ;  /* 0x000000766b762221 */ /* 0x000fce0000010000 */
.L_x_7971:
[----:B------:R-:W-:-:S04]  /*1650*/  F2FP.F16.F32.PACK_AB R100, RZ, R118 ;  /* 0x00000076ff64723e */ /* 0x000fc800000000ff */
[----:B------:R-:W-:-:S07]  /*1660*/  PRMT R97, R100, 0x7610, R97 ;  /* 0x0000761064617816 */ /* 0x000fce0000000061 */
.L_x_7972:
[----:B------:R-:W-:Y:S01]  /*1670*/  HADD2.F32 R121, -RZ, R101.H1_H1 ;  /* 0x30000065ff797230 */ /* 0x000fe20000004100 */
[----:B------:R-:W-:Y:S06]  /*1680*/  @P3 BRA `(.L_x_7973) ;  /* 0x0000000000203947 */ /* 0x000fec0003800000 */
[----:B------:R-:W-:-:S04]  /*1690*/  ISETP.NE.U32.AND P4, PT, RZ, UR12, PT ;  /* 0x0000000cff007c0c */ /* 0x000fc8000bf85070 */
[----:B------:R-:W-:-:S13]  /*16a0*/  ISETP.NE.AND.EX P4, PT, RZ, UR13, PT, P4 ;  /* 0x0000000dff007c0c */ /* 0x000fda000bf85340 */
[----:B------:R-:W-:Y:S05]  /*16b0*/  @P4 BRA `(.L_x_7974) ;  /* 0x0000000000084947 */ /* 0x000fea0003800000 */
[----:B------:R-:W-:Y:S05]  /*16c0*/  @P0 BRA `(.L_x_7975) ;  /* 0x0000000000200947 */ /* 0x000fea0003800000 */
[----:B------:R-:W-:Y:S05]  /*16d0*/  BRA `(.L_x_7976) ;  /* 0x0000000000247947 */ /* 0x000fea0003800000 */
.L_x_7974:
[----:B-----5:R-:W-:-:S05]  /*16e0*/  HADD2.F32 R100, -RZ, R93.H1_H1 ;  /* 0x3000005dff647230 */ /* 0x020fca0000004100 */
[----:B------:R-:W-:Y:S01]  /*16f0*/  FADD.FTZ R121, R100, R121 ;  /* 0x0000007964797221 */ /* 0x000fe20000010000 */
[----:B------:R-:W-:Y:S06]  /*1700*/  BRA `(.L_x_7975) ;  /* 0x0000000000107947 */ /* 0x000fec0003800000 */
.L_x_7973:
[----:B-----5:R-:W-:Y:S02]  /*1710*/  HADD2.F32 R100, -RZ, R89.H1_H1 ;  /* 0x30000059ff647230 */ /* 0x020fe40000004100 */
[----:B------:R-:W-:-:S03]  /*1720*/  @P2 HADD2.F32 R106, -RZ, R93.H1_H1 ;  /* 0x3000005dff6a2230 */ /* 0x000fc60000004100 */
[----:B------:R-:W-:-:S04]  /*1730*/  FADD.FTZ R121, R100, R121 ;  /* 0x0000007964797221 */ /* 0x000fc80000010000 */
[----:B------:R-:W-:-:S07]  /*1740*/  @P2 FADD.FTZ R121, R106, R121 ;  /* 0x000000796a792221 */ /* 0x000fce0000010000 */
.L_x_7975:
[----:B------:R-:W-:-:S04]  /*1750*/  F2FP.F16.F32.PACK_AB R100, RZ, R121 ;  /* 0x00000079ff64723e */ /* 0x000fc800000000ff */
[----:B------:R-:W-:-:S07]  /*1760*/  PRMT R97, R97, 0x5410, R100 ;  /* 0x0000541061617816 */ /* 0x000fce0000000064 */
.L_x_7976:
[----:B------:R-:W-:Y:S01]  /*1770*/  HADD2.F32 R120, -RZ, R102.H0_H0 ;  /* 0x20000066ff787230 */ /* 0x000fe20000004100 */
[----:B------:R-:W-:Y:S06]  /*1780*/  @P3 BRA `(.L_x_7977) ;  /* 0x0000000000203947 */ /* 0x000fec0003800000 */
[----:B------:R-:W-:-:S04]  /*1790*/  ISETP.NE.U32.AND P4, PT, RZ, UR12, PT ;  /* 0x0000000cff007c0c */ /* 0x000fc8000bf85070 */
[----:B------:R-:W-:-:S13]  /*17a0*/  ISETP.NE.AND.EX P4, PT, RZ, UR13, PT, P4 ;  /* 0x0000000dff007c0c */ /* 0x000fda000bf85340 */
[----:B------:R-:W-:Y:S05]  /*17b0*/  @P4 BRA `(.L_x_7978) ;  /* 0x0000000000084947 */ /* 0x000fea0003800000 */
[----:B------:R-:W-:Y:S05]  /*17c0*/  @P0 BRA `(.L_x_7979) ;  /* 0x0000000000200947 */ /* 0x000fea0003800000 */
[----:B------:R-:W-:Y:S05]  /*17d0*/  BRA `(.L_x_7980) ;  /* 0x0000000000247947 */ /* 0x000fea0003800000 */
.L_x_7978:
[----:B-----5:R-:W-:-:S05]  /*17e0*/  HADD2.F32 R101, -RZ, R94.H0_H0 ;  /* 0x2000005eff657230 */ /* 0x020fca0000004100 */
[----:B------:R-:W-:Y:S01]  /*17f0*/  FADD.FTZ R120, R101, R120 ;  /* 0x0000007865787221 */ /* 0x000fe20000010000 */
[----:B------:R-:W-:Y:S06]  /*1800*/  BRA `(.L_x_7979) ;  /* 0x0000000000107947 */ /* 0x000fec0003800000 */
.L_x_7977:
[----:B-----5:R-:W-:Y:S02]  /*1810*/  HADD2.F32 R101, -RZ, R90.H0_H0 ;  /* 0x2000005aff657230 */ /* 0x020fe40000004100 */
[----:B------:R-:W-:-:S03]  /*1820*/  @P2 HADD2.F32 R105, -RZ, R94.H0_H0 ;  /* 0x2000005eff692230 */ /* 0x000fc60000004100 */
[----:B------:R-:W-:-:S04]  /*1830*/  FADD.FTZ R120, R101, R120 ;  /* 0x0000007865787221 */ /* 0x000fc80000010000 */
[----:B------:R-:W-:-:S07]  /*1840*/  @P2 FADD.FTZ R120, R105, R120 ;  /* 0x0000007869782221 */ /* 0x000fce0000010000 */
.L_x_7979:
[----:B------:R-:W-:-:S04]  /*1850*/  F2FP.F16.F32.PACK_AB R100, RZ, R120 ;  /* 0x00000078ff64723e */ /* 0x000fc800000000ff */
[----:B------:R-:W-:-:S07]  /*1860*/  PRMT R98, R100, 0x7610, R98 ;  /* 0x0000761064627816 */ /* 0x000fce0000000062 */
.L_x_7980:
[----:B------:R-:W-:Y:S01]  /*1870*/  HADD2.F32 R123, -RZ, R102.H1_H1 ;  /* 0x30000066ff7b7230 */ /* 0x000fe20000004100 */
[----:B------:R-:W-:Y:S06]  /*1880*/  @P3 BRA `(.L_x_7981) ;  /* 0x0000000000203947 */ /* 0x000fec0003800000 */
[----:B------:R-:W-:-:S04]  /*1890*/  ISETP.NE.U32.AND P4, PT, RZ, UR12, PT ;  /* 0x0000000cff007c0c */ /* 0x000fc8000bf85070 */
[----:B------:R-:W-:-:S13]  /*18a0*/  ISETP.NE.AND.EX P4, PT, RZ, UR13, PT, P4 ;  /* 0x0000000dff007c0c */ /* 0x000fda000bf85340 */
[----:B------:R-:W-:Y:S05]  /*18b0*/  @P4 BRA `(.L_x_7982) ;  /* 0x0000000000084947 */ /* 0x000fea0003800000 */
[----:B------:R-:W-:Y:S05]  /*18c0*/  @P0 BRA `(.L_x_7983) ;  /* 0x0000000000200947 */ /* 0x000fea0003800000 */
[----:B------:R-:W-:Y:S05]  /*18d0*/  BRA `(.L_x_7984) ;  /* 0x0000000000247947 */ /* 0x000fea0003800000 */
.L_x_7982:
[----:B-----5:R-:W-:-:S05]  /*18e0*/  HADD2.F32 R100, -RZ, R94.H1_H1 ;  /* 0x3000005eff647230 */ /* 0x020fca0000004100 */
[----:B------:R-:W-:Y:S01]  /*18f0*/  FADD.FTZ R123, R100, R123 ;  /* 0x0000007b647b7221 */ /* 0x000fe20000010000 */
[----:B------:R-:W-:Y:S06]  /*1900*/  BRA `(.L_x_7983) ;  /* 0x0000000000107947 */ /* 0x000fec0003800000 */
.L_x_7981:
[----:B-----5:R-:W-:Y:S02]  /*1910*/  HADD2.F32 R100, -RZ, R90.H1_H1 ;  /* 0x3000005aff647230 */ /* 0x020fe40000004100 */
[----:B------:R-:W-:-:S03]  /*1920*/  @P2 HADD2.F32 R102, -RZ, R94.H1_H1 ;  /* 0x3000005eff662230 */ /* 0x000fc60000004100 */
[----:B------:R-:W-:-:S04]  /*1930*/  FADD.FTZ R123, R100, R123 ;  /* 0x0000007b647b7221 */ /* 0x000fc80000010000 */
[----:B------:R-:W-:-:S07]  /*1940*/  @P2 FADD.FTZ R123, R102, R123 ;  /* 0x0000007b667b2221 */ /* 0x000fce0000010000 */
.L_x_7983:
[----:B------:R-:W-:-:S04]  /*1950*/  F2FP.F16.F32.PACK_AB R100, RZ, R123 ;  /* 0x0000007bff64723e */ /* 0x000fc800000000ff */
[----:B------:R-:W-:-:S07]  /*1960*/  PRMT R98, R98, 0x5410, R100 ;  /* 0x0000541062627816 */ /* 0x000fce0000000064 */
.L_x_7984:
[----:B------:R-:W-:Y:S01]  /*1970*/  HADD2.F32 R122, -RZ, R103.H0_H0 ;  /* 0x20000067ff7a7230 */ /* 0x000fe20000004100 */
[----:B------:R-:W-:Y:S06]  /*1980*/  @P3 BRA `(.L_x_7985) ;  /* 0x0000000000203947 */ /* 0x000fec0003800000 */
[----:B------:R-:W-:-:S04]  /*1990*/  ISETP.NE.U32.AND P4, PT, RZ, UR12, PT ;  /* 0x0000000cff007c0c */ /* 0x000fc8000bf85070 */
[----:B------:R-:W-:-:S13]  /*19a0*/  ISETP.NE.AND.EX P4, PT, RZ, UR13, PT, P4 ;  /* 0x0000000dff007c0c */ /* 0x000fda000bf85340 */
[----:B------:R-:W-:Y:S05]  /*19b0*/  @P4 BRA `(.L_x_7986) ;  /* 0x0000000000084947 */ /* 0x000fea0003800000 */
[----:B------:R-:W-:Y:S05]  /*19c0*/  @P0 BRA `(.L_x_7987) ;  /* 0x0000000000200947 */ /* 0x000fea0003800000 */
[----:B------:R-:W-:Y:S05]  /*19d0*/  BRA `(.L_x_7988) ;  /* 0x0000000000247947 */ /* 0x000fea0003800000 */
.L_x_7986:
[----:B-----5:R-:W-:-:S05]  /*19e0*/  HADD2.F32 R101, -RZ, R95.H0_H0 ;  /* 0x2000005fff657230 */ /* 0x020fca0000004100 */
[----:B------:R-:W-:Y:S01]  /*19f0*/  FADD.FTZ R122, R101, R122 ;  /* 0x0000007a657a7221 */ /* 0x000fe20000010000 */
[----:B------:R-:W-:Y:S06]  /*1a00*/  BRA `(.L_x_7987) ;  /* 0x0000000000107947 */ /* 0x000fec0003800000 */
.L_x_7985:
[----:B-----5:R-:W-:Y:S02]  /*1a10*/  HADD2.F32 R101, -RZ, R91.H0_H0 ;  /* 0x2000005bff657230 */ /* 0x020fe40000004100 */
[----:B------:R-:W-:-:S03]  /*1a20*/  @P2 HADD2.F32 R105, -RZ, R95.H0_H0 ;  /* 0x2000005fff692230 */ /* 0x000fc60000004100 */
[----:B------:R-:W-:-:S04]  /*1a30*/  FADD.FTZ R122, R101, R122 ;  /* 0x0000007a657a7221 */ /* 0x000fc80000010000 */
[----:B------:R-:W-:-:S07]  /*1a40*/  @P2 FADD.FTZ R122, R105, R122 ;  /* 0x0000007a697a2221 */ /* 0x000fce0000010000 */
.L_x_7987:
[----:B------:R-:W-:-:S04]  /*1a50*/  F2FP.F16.F32.PACK_AB R100, RZ, R122 ;  /* 0x0000007aff64723e */ /* 0x000fc800000000ff */
[----:B------:R-:W-:-:S07]  /*1a60*/  PRMT R99, R100, 0x7610, R99 ;  /* 0x0000761064637816 */ /* 0x000fce0000000063 */
.L_x_7988:
[----:B------:R-:W-:Y:S01]  /*1a70*/  HADD2.F32 R163, -RZ, R103.H1_H1 ;  /* 0x30000067ffa37230 */ /* 0x000fe20000004100 */
[----:B------:R-:W-:Y:S06]  /*1a80*/  @P3 BRA `(.L_x_7989) ;  /* 0x0000000000203947 */ /* 0x000fec0003800000 */
[----:B------:R-:W-:-:S04]  /*1a90*/  ISETP.NE.U32.AND P4, PT, RZ, UR12, PT ;  /* 0x0000000cff007c0c */ /* 0x000fc8000bf85070 */
[----:B------:R-:W-:-:S13]  /*1aa0*/  ISETP.NE.AND.EX P4, PT, RZ, UR13, PT, P4 ;  /* 0x0000000dff007c0c */ /* 0x000fda000bf85340 */
[----:B------:R-:W-:Y:S05]  /*1ab0*/  @P4 BRA `(.L_x_7990) ;  /* 0x0000000000084947 */ /* 0x000fea0003800000 */
[----:B------:R-:W-:Y:S05]  /*1ac0*/  @P0 BRA `(.L_x_7991) ;  /* 0x0000000000200947 */ /* 0x000fea0003800000 */
[----:B------:R-:W-:Y:S05]  /*1ad0*/  BRA `(.L_x_7992) ;  /* 0x0000000000247947 */ /* 0x000fea0003800000 */
.L_x_7990:
[----:B-----5:R-:W-:-:S05]  /*1ae0*/  HADD2.F32 R100, -RZ, R95.H1_H1 ;  /* 0x3000005fff647230 */ /* 0x020fca0000004100 */
[----:B------:R-:W-:Y:S01]  /*1af0*/  FADD.FTZ R163, R100, R163 ;  /* 0x000000a364a37221 */ /* 0x000fe20000010000 */
[----:B------:R-:W-:Y:S06]  /*1b00*/  BRA `(.L_x_7991) ;  /* 0x0000000000107947 */ /* 0x000fec0003800000 */
.L_x_7989:
[----:B-----5:R-:W-:Y:S02]  /*1b10*/  HADD2.F32 R100, -RZ, R91.H1_H1 ;  /* 0x3000005bff647230 */ /* 0x020fe40000004100 */
[----:B------:R-:W-:-:S03]  /*1b20*/  @P2 HADD2.F32 R102, -RZ, R95.H1_H1 ;  /* 0x3000005fff662230 */ /* 0x000fc60000004100 */
[----:B------:R-:W-:-:S04]  /*1b30*/  FADD.FTZ R163, R100, R163 ;  /* 0x000000a364a37221 */ /* 0x000fc80000010000 */
[----:B------:R-:W-:-:S07]  /*1b40*/  @P2 FADD.FTZ R163, R102, R163 ;  /* 0x000000a366a32221 */ /* 0x000fce0000010000 */
.L_x_7991:
[----:B------:R-:W-:-:S04]  /*1b50*/  F2FP.F16.F32.PACK_AB R100, RZ, R163 ;  /* 0x000000a3ff64723e */ /* 0x000fc800000000ff */
[----:B------:R-:W-:-:S07]  /*1b60*/  PRMT R99, R99, 0x5410, R100 ;  /* 0x0000541063637816 */ /* 0x000fce0000000064 */
.L_x_7992:
        /* <DEDUP_REMOVED lines=19> */
.L_x_7994:
[----:B-----5:R-:W-:-:S05]  /*1ca0*/  HADD2.F32 R107, -RZ, R92.H0_H0 ;  /* 0x2000005cff6b7230 */ /* 0x020fca0000004100 */
[----:B------:R-:W-:Y:S01]  /*1cb0*/  FADD.FTZ R162, R107, R162 ;  /* 0x000000a26ba27221 */ /* 0x000fe20000010000 */
[----:B------:R-:W-:Y:S06]  /*1cc0*/  BRA `(.L_x_7995) ;  /* 0x0000000000107947 */ /* 0x000fec0003800000 */
.L_x_7993:
[----:B-----5:R-:W-:Y:S02]  /*1cd0*/  HADD2.F32 R107, -RZ, R88.H0_H0 ;  /* 0x20000058ff6b7230 */ /* 0x020fe40000004100 */
[----:B------:R-:W-:-:S03]  /*1ce0*/  @P2 HADD2.F32 R159, -RZ, R92.H0_H0 ;  /* 0x2000005cff9f2230 */ /* 0x000fc60000004100 */
[----:B------:R-:W-:-:S04]  /*1cf0*/  FADD.FTZ R162, R107, R162 ;  /* 0x000000a26ba27221 */ /* 0x000fc80000010000 */
[----:B------:R-:W-:-:S07]  /*1d00*/  @P2 FADD.FTZ R162, R159, R162 ;  /* 0x000000a29fa22221 */ /* 0x000fce0000010000 */
.L_x_7995:
[----:B------:R-:W-:-:S04]  /*1d10*/  F2FP.F16.F32.PACK_AB R106, RZ, R162 ;  /* 0x000000a2ff6a723e */ /* 0x000fc800000000ff */
[----:B------:R-:W-:-:S07]  /*1d20*/  PRMT R96, R106, 0x7610, R96 ;  /* 0x000076106a607816 */ /* 0x000fce0000000060 */
.L_x_7996:
[----:B------:R-:W-:Y:S01]  /*1d30*/  HADD2.F32 R165, -RZ, R100.H1_H1 ;  /* 0x30000064ffa57230 */ /* 0x000fe20000004100 */
[----:B------:R-:W-:Y:S06]  /*1d40*/  @P3 BRA `(.L_x_7997) ;  /* 0x0000000000203947 */ /* 0x000fec0003800000 */
[----:B------:R-:W-:-:S04]  /*1d50*/  ISETP.NE.U32.AND P4, PT, RZ, UR12, PT ;  /* 0x0000000cff007c0c */ /* 0x000fc8000bf85070 */
[----:B------:R-:W-:-:S13]  /*1d60*/  ISETP.NE.AND.EX P4, PT, RZ, UR13, PT, P4 ;  /* 0x0000000dff007c0c */ /* 0x000fda000bf85340 */
[----:B------:R-:W-:Y:S05]  /*1d70*/  @P4 BRA `(.L_x_7998) ;  /* 0x0000000000084947 */ /* 0x000fea0003800000 */
[----:B------:R-:W-:Y:S05]  /*1d80*/  @P0 BRA `(.L_x_7999) ;  /* 0x0000000000200947 */ /* 0x000fea0003800000 */
[----:B------:R-:W-:Y:S05]  /*1d90*/  BRA `(.L_x_8000) ;  /* 0x0000000000247947 */ /* 0x000fea0003800000 */
.L_x_7998:
[----:B-----5:R-:W-:-:S05]  /*1da0*/  HADD2.F32 R100, -RZ, R92.H1_H1 ;  /* 0x3000005cff647230 */ /* 0x020fca0000004100 */
[----:B------:R-:W-:Y:S01]  /*1db0*/  FADD.FTZ R165, R100, R165 ;  /* 0x000000a564a57221 */ /* 0x000fe20000010000 */
[----:B------:R-:W-:Y:S06]  /*1dc0*/  BRA `(.L_x_7999) ;  /* 0x0000000000107947 */ /* 0x000fec0003800000 */
.L_x_7997:
[----:B-----5:R-:W-:Y:S02]  /*1dd0*/  HADD2.F32 R100, -RZ, R88.H1_H1 ;  /* 0x30000058ff647230 */ /* 0x020fe40000004100 */
[----:B------:R-:W-:-:S03]  /*1de0*/  @P2 HADD2.F32 R106, -RZ, R92.H1_H1 ;  /* 0x3000005cff6a2230 */ /* 0x000fc60000004100 */
[----:B------:R-:W-:-:S04]  /*1df0*/  FADD.FTZ R165, R100, R165 ;  /* 0x000000a564a57221 */ /* 0x000fc80000010000 */
[----:B------:R-:W-:-:S07]  /*1e00*/  @P2 FADD.FTZ R165, R106, R165 ;  /* 0x000000a56aa52221 */ /* 0x000fce0000010000 */
.L_x_7999:
[----:B------:R-:W-:-:S04]  /*1e10*/  F2FP.F16.F32.PACK_AB R100, RZ, R165 ;  /* 0x000000a5ff64723e */ /* 0x000fc800000000ff */
[----:B------:R-:W-:-:S07]  /*1e20*/  PRMT R96, R96, 0x5410, R100 ;  /* 0x0000541060607816 */ /* 0x000fce0000000064 */
.L_x_8000:
[----:B------:R-:W-:Y:S01]  /*1e30*/  HADD2.F32 R164, -RZ, R101.H0_H0 ;  /* 0x20000065ffa47230 */ /* 0x000fe20000004100 */
[----:B------:R-:W-:Y:S06]  /*1e40*/  @P3 BRA `(.L_x_8001) ;  /* 0x0000000000203947 */ /* 0x000fec0003800000 */
[----:B------:R-:W-:-:S04]  /*1e50*/  ISETP.NE.U32.AND P4, PT, RZ, UR12, PT ;  /* 0x0000000cff007c0c */ /* 0x000fc8000bf85070 */
[----:B------:R-:W-:-:S13]  /*1e60*/  ISETP.NE.AND.EX P4, PT, RZ, UR13, PT, P4 ;  /* 0x0000000dff007c0c */ /* 0x000fda000bf85340 */
[----:B------:R-:W-:Y:S05]  /*1e70*/  @P4 BRA `(.L_x_8002) ;  /* 0x0000000000084947 */ /* 0x000fea0003800000 */
[----:B------:R-:W-:Y:S05]  /*1e80*/  @P0 BRA `(.L_x_8003) ;  /* 0x0000000000200947 */ /* 0x000fea0003800000 */
[----:B------:R-:W-:Y:S05]  /*1e90*/  BRA `(.L_x_8004) ;  /* 0x0000000000247947 */ /* 0x000fea0003800000 */
.L_x_8002:
[----:B-----5:R-:W-:-:S05]  /*1ea0*/  HADD2.F32 R107, -RZ, R93.H0_H0 ;  /* 0x2000005dff6b7230 */ /* 0x020fca0000004100 */
[----:B------:R-:W-:Y:S01]  /*1eb0*/  FADD.FTZ R164, R107, R164 ;  /* 0x000000a46ba47221 */ /* 0x000fe20000010000 */
[----:B------:R-:W-:Y:S06]  /*1ec0*/  BRA `(.L_x_8003) ;  /* 0x0000000000107947 */ /* 0x000fec0003800000 */
.L_x_8001:
[----:B-----5:R-:W-:Y:S02]  /*1ed0*/  HADD2.F32 R107, -RZ, R89.H0_H0 ;  /* 0x20000059ff6b7230 */ /* 0x020fe40000004100 */
[----:B------:R-:W-:-:S03]  /*1ee0*/  @P2 HADD2.F32 R159, -RZ, R93.H0_H0 ;  /* 0x2000005dff9f2230 */ /* 0x000fc60000004100 */
[----:B------:R-:W-:-:S04]  /*1ef0*/  FADD.FTZ R164, R107, R164 ;  /* 0x000000a46ba47221 */ /* 0x000fc80000010000 */
[----:B------:R-:W-:-:S07]  /*1f00*/  @P2 FADD.FTZ R164, R159, R164 ;  /* 0x000000a49fa42221 */ /* 0x000fce0000010000 */
.L_x_8003:
[----:B------:R-:W-:-:S04]  /*1f10*/  F2FP.F16.F32.PACK_AB R100, RZ, R164 ;  /* 0x000000a4ff64723e */ /* 0x000fc800000000ff */
[----:B------:R-:W-:-:S07]  /*1f20*/  PRMT R97, R100, 0x7610, R97 ;  /* 0x0000761064617816 */ /* 0x000fce0000000061 */
.L_x_8004:
[----:B------:R-:W-:Y:S01]  /*1f30*/  HADD2.F32 R167, -RZ, R101.H1_H1 ;  /* 0x30000065ffa77230 */ /* 0x000fe20000004100 */
[----:B------:R-:W-:Y:S06]  /*1f40*/  @P3 BRA `(.L_x_8005) ;  /* 0x0000000000203947 */ /* 0x000fec0003800000 */
[----:B------:R-:W-:-:S04]  /*1f50*/  ISETP.NE.U32.AND P4, PT, RZ, UR12, PT ;  /* 0x0000000cff007c0c */ /* 0x000fc8000bf85070 */
[----:B------:R-:W-:-:S13]  /*1f60*/  ISETP.NE.AND.EX P4, PT, RZ, UR13, PT, P4 ;  /* 0x0000000dff007c0c */ /* 0x000fda000bf85340 */
[----:B------:R-:W-:Y:S05]  /*1f70*/  @P4 BRA `(.L_x_8006) ;  /* 0x0000000000084947 */ /* 0x000fea0003800000 */
[----:B------:R-:W-:Y:S05]  /*1f80*/  @P0 BRA `(.L_x_8007) ;  /* 0x0000000000200947 */ /* 0x000fea0003800000 */
[----:B------:R-:W-:Y:S05]  /*1f90*/  BRA `(.L_x_8008) ;  /* 0x0000000000247947 */ /* 0x000fea0003800000 */
.L_x_8006:
[----:B-----5:R-:W-:-:S05]  /*1fa0*/  HADD2.F32 R100, -RZ, R93.H1_H1 ;  /* 0x3000005dff647230 */ /* 0x020fca0000004100 */
[----:B------:R-:W-:Y:S01]  /*1fb0*/  FADD.FTZ R167, R100, R167 ;  /* 0x000000a764a77221 */ /* 0x000fe20000010000 */
[----:B------:R-:W-:Y:S06]  /*1fc0*/  BRA `(.L_x_8007) ;  /* 0x0000000000107947 */ /* 0x000fec0003800000 */
.L_x_8005:
[----:B-----5:R-:W-:Y:S02]  /*1fd0*/  HADD2.F32 R100, -RZ, R89.H1_H1 ;  /* 0x30000059ff647230 */ /* 0x020fe40000004100 */
[----:B------:R-:W-:-:S03]  /*1fe0*/  @P2 HADD2.F32 R106, -RZ, R93.H1_H1 ;  /* 0x3000005dff6a2230 */ /* 0x000fc60000004100 */
[----:B------:R-:W-:-:S04]  /*1ff0*/  FADD.FTZ R167, R100, R167 ;  /* 0x000000a764a77221 */ /* 0x000fc80000010000 */
[----:B------:R-:W-:-:S07]  /*2000*/  @P2 FADD.FTZ R167, R106, R167 ;  /* 0x000000a76aa72221 */ /* 0x000fce0000010000 */
.L_x_8007:
[----:B------:R-:W-:-:S04]  /*2010*/  F2FP.F16.F32.PACK_AB R100, RZ, R167 ;  /* 0x000000a7ff64723e */ /* 0x000fc800000000ff */
[----:B------:R-:W-:-:S07]  /*2020*/  PRMT R97, R97, 0x5410, R100 ;  /* 0x0000541061617816 */ /* 0x000fce0000000064 */
.L_x_8008:
[----:B------:R-:W-:Y:S01]  /*2030*/  HADD2.F32 R166, -RZ, R102.H0_H0 ;  /* 0x20000066ffa67230 */ /* 0x000fe20000004100 */
[----:B------:R-:W-:Y:S06]  /*2040*/  @P3 BRA `(.L_x_8009) ;  /* 0x0000000000203947 */ /* 0x000fec0003800000 */
[----:B------:R-:W-:-:S04]  /*2050*/  ISETP.NE.U32.AND P4, PT, RZ, UR12, PT ;  /* 0x0000000cff007c0c */ /* 0x000fc8000bf85070 */
[----:B------:R-:W-:-:S13]  /*2060*/  ISETP.NE.AND.EX P4, PT, RZ, UR13, PT, P4 ;  /* 0x0000000dff007c0c */ /* 0x000fda000bf85340 */
[----:B------:R-:W-:Y:S05]  /*2070*/  @P4 BRA `(.L_x_8010) ;  /* 0x0000000000084947 */ /* 0x000fea0003800000 */
[----:B------:R-:W-:Y:S05]  /*2080*/  @P0 BRA `(.L_x_8011) ;  /* 0x0000000000200947 */ /* 0x000fea0003800000 */
[----:B------:R-:W-:Y:S05]  /*2090*/  BRA `(.L_x_8012) ;  /* 0x0000000000247947 */ /* 0x000fea0003800000 */
.L_x_8010:
[----:B-----5:R-:W-:-:S05]  /*20a0*/  HADD2.F32 R101, -RZ, R94.H0_H0 ;  /* 0x2000005eff657230 */ /* 0x020fca0000004100 */
[----:B------:R-:W-:Y:S01]  /*20b0*/  FADD.FTZ R166, R101, R166 ;  /* 0x000000a665a67221 */ /* 0x000fe20000010000 */
[----:B------:R-:W-:Y:S06]  /*20c0*/  BRA `(.L_x_8011) ;  /* 0x0000000000107947 */ /* 0x000fec0003800000 */
.L_x_8009:
[----:B-----5:R-:W-:Y:S02]  /*20d0*/  HADD2.F32 R101, -RZ, R90.H0_H0 ;  /* 0x2000005aff657230 */ /* 0x020fe40000004100 */
[----:B------:R-:W-:-:S03]  /*20e0*/  @P2 HADD2.F32 R107, -RZ, R94.H0_H0 ;  /* 0x2000005eff6b2230 */ /* 0x000fc60000004100 */
[----:B------:R-:W-:-:S04]  /*20f0*/  FADD.FTZ R166, R101, R166 ;  /* 0x000000a665a67221 */ /* 0x000fc80000010000 */
[----:B------:R-:W-:-:S07]  /*2100*/  @P2 FADD.FTZ R166, R107, R166 ;  /* 0x000000a66ba62221 */ /* 0x000fce0000010000 */
.L_x_8011:
[----:B------:R-:W-:-:S04]  /*2110*/  F2FP.F16.F32.PACK_AB R100, RZ, R166 ;  /* 0x000000a6ff64723e */ /* 0x000fc800000000ff */
[----:B------:R-:W-:-:S07]  /*2120*/  PRMT R98, R100, 0x7610, R98 ;  /* 0x0000761064627816 */ /* 0x000fce0000000062 */
.L_x_8012:
[----:B------:R-:W-:Y:S01]  /*2130*/  HADD2.F32 R169, -RZ, R102.H1_H1 ;  /* 0x30000066ffa97230 */ /* 0x000fe20000004100 */
[----:B------:R-:W-:Y:S06]  /*2140*/  @P3 BRA `(.L_x_8013) ;  /* 0x0000000000203947 */ /* 0x000fec0003800000 */
[----:B------:R-:W-:-:S04]  /*2150*/  ISETP.NE.U32.AND P4, PT, RZ, UR12, PT ;  /* 0x0000000cff007c0c */ /* 0x000fc8000bf85070 */
[----:B------:R-:W-:-:S13]  /*2160*/  ISETP.NE.AND.EX P4, PT, RZ, UR13, PT, P4 ;  /* 0x0000000dff007c0c */ /* 0x000fda000bf85340 */
[----:B------:R-:W-:Y:S05]  /*2170*/  @P4 BRA `(.L_x_8014) ;  /* 0x0000000000084947 */ /* 0x000fea0003800000 */
[----:B------:R-:W-:Y:S05]  /*2180*/  @P0 BRA `(.L_x_8015) ;  /* 0x0000000000200947 */ /* 0x000fea0003800000 */
[----:B------:R-:W-:Y:S05]  /*2190*/  BRA `(.L_x_8016) ;  /* 0x0000000000247947 */ /* 0x000fea0003800000 */
.L_x_8014:
[----:B-----5:R-:W-:-:S05]  /*21a0*/  HADD2.F32 R100, -RZ, R94.H1_H1 ;  /* 0x3000005eff647230 */ /* 0x020fca0000004100 */
[----:B------:R-:W-:Y:S01]  /*21b0*/  FADD.FTZ R169, R100, R169 ;  /* 0x000000a964a97221 */ /* 0x000fe20000010000 */
[----:B------:R-:W-:Y:S06]  /*21c0*/  BRA `(.L_x_8015) ;  /* 0x0000000000107947 */ /* 0x000fec0003800000 */
.L_x_8013:
[----:B-----5:R-:W-:Y:S02]  /*21d0*/  HADD2.F32 R100, -RZ, R90.H1_H1 ;  /* 0x3000005aff647230 */ /* 0x020fe40000004100 */
[----:B------:R-:W-:-:S03]  /*21e0*/  @P2 HADD2.F32 R102, -RZ, R94.H1_H1 ;  /* 0x3000005eff662230 */ /* 0x000fc60000004100 */
[----:B------:R-:W-:-:S04]  /*21f0*/  FADD.FTZ R169, R100, R169 ;  /* 0x000000a964a97221 */ /* 0x000fc80000010000 */
[----:B------:R-:W-:-:S07]  /*2200*/  @P2 FADD.FTZ R169, R102, R169 ;  /* 0x000000a966a92221 */ /* 0x000fce0000010000 */
.L_x_8015:
[----:B------:R-:W-:-:S04]  /*2210*/  F2FP.F16.F32.PACK_AB R100, RZ, R169 ;  /* 0x000000a9ff64723e */ /* 0x000fc800000000ff */
[----:B------:R-:W-:-:S07]  /*2220*/  PRMT R98, R98, 0x5410, R100 ;  /* 0x0000541062627816 */ /* 0x000fce0000000064 */
.L_x_8016:
[----:B------:R-:W-:Y:S01]  /*2230*/  HADD2.F32 R168, -RZ, R103.H0_H0 ;  /* 0x20000067ffa87230 */ /* 0x000fe20000004100 */
[----:B------:R-:W-:Y:S06]  /*2240*/  @P3 BRA `(.L_x_8017) ;  /* 0x0000000000203947 */ /* 0x000fec0003800000 */
[----:B------:R-:W-:-:S04]  /*2250*/  ISETP.NE.U32.AND P4, PT, RZ, UR12, PT ;  /* 0x0000000cff007c0c */ /* 0x000fc8000bf85070 */
[----:B------:R-:W-:-:S13]  /*2260*/  ISETP.NE.AND.EX P4, PT, RZ, UR13, PT, P4 ;  /* 0x0000000dff007c0c */ /* 0x000fda000bf85340 */
[----:B------:R-:W-:Y:S05]  /*2270*/  @P4 BRA `(.L_x_8018) ;  /* 0x0000000000084947 */ /* 0x000fea0003800000 */
[----:B------:R-:W-:Y:S05]  /*2280*/  @P0 BRA `(.L_x_8019) ;  /* 0x0000000000200947 */ /* 0x000fea0003800000 */
[----:B------:R-:W-:Y:S05]  /*2290*/  BRA `(.L_x_8020) ;  /* 0x0000000000247947 */ /* 0x000fea0003800000 */
.L_x_8018:
[----:B-----5:R-:W-:-:S05]  /*22a0*/  HADD2.F32 R101, -RZ, R95.H0_H0 ;  /* 0x2000005fff657230 */ /* 0x020fca0000004100 */
[----:B------:R-:W-:Y:S01]  /*22b0*/  FADD.FTZ R168, R101, R168 ;  /* 0x000000a865a87221 */ /* 0x000fe20000010000 */
[----:B------:R-:W-:Y:S06]  /*22c0*/  BRA `(.L_x_8019) ;  /* 0x0000000000107947 */ /* 0x000fec0003800000 */
.L_x_8017:
[----:B-----5:R-:W-:Y:S02]  /*22d0*/  HADD2.F32 R101, -RZ, R91.H0_H0 ;  /* 0x2000005bff657230 */ /* 0x020fe40000004100 */
[----:B------:R-:W-:-:S03]  /*22e0*/  @P2 HADD2.F32 R107, -RZ, R95.H0_H0 ;  /* 0x2000005fff6b2230 */ /* 0x000fc60000004100 */
[----:B------:R-:W-:-:S04]  /*22f0*/  FADD.FTZ R168, R101, R168 ;  /* 0x000000a865a87221 */ /* 0x000fc80000010000 */
[----:B------:R-:W-:-:S07]  /*2300*/  @P2 FADD.FTZ R168, R107, R168 ;  /* 0x000000a86ba82221 */ /* 0x000fce0000010000 */
.L_x_8019:
[----:B------:R-:W-:-:S04]  /*2310*/  F2FP.F16.F32.PACK_AB R100, RZ, R168 ;  /* 0x000000a8ff64723e */ /* 0x000fc800000000ff */
[----:B------:R-:W-:-:S07]  /*2320*/  PRMT R99, R100, 0x7610, R99 ;  /* 0x0000761064637816 */ /* 0x000fce0000000063 */
.L_x_8020:
[----:B------:R-:W-:Y:S01]  /*2330*/  HADD2.F32 R172, -RZ, R103.H1_H1 ;  /* 0x30000067ffac7230 */ /* 0x000fe20000004100 */
[----:B------:R-:W-:Y:S06]  /*2340*/  @P3 BRA `(.L_x_8021) ;  /* 0x0000000000203947 */ /* 0x000fec0003800000 */
[----:B------:R-:W-:-:S04]  /*2350*/  ISETP.NE.U32.AND P4, PT, RZ, UR12, PT ;  /* 0x0000000cff007c0c */ /* 0x000fc8000bf85070 */
[----:B------:R-:W-:-:S13]  /*2360*/  ISETP.NE.AND.EX P4, PT, RZ, UR13, PT, P4 ;  /* 0x0000000dff007c0c */ /* 0x000fda000bf85340 */
[----:B------:R-:W-:Y:S05]  /*2370*/  @P4 BRA `(.L_x_8022) ;  /* 0x0000000000084947 */ /* 0x000fea0003800000 */
[----:B------:R-:W-:Y:S05]  /*2380*/  @P0 BRA `(.L_x_8023) ;  /* 0x0000000000200947 */ /* 0x000fea0003800000 */
[----:B------:R-:W-:Y:S05]  /*2390*/  BRA `(.L_x_8024) ;  /* 0x0000000000247947 */ /* 0x000fea0003800000 */
.L_x_8022:
[----:B-----5:R-:W-:-:S05]  /*23a0*/  HADD2.F32 R101, -RZ, R95.H1_H1 ;  /* 0x3000005fff657230 */ /* 0x020fca0000004100 */
[----:B------:R-:W-:Y:S01]  /*23b0*/  FADD.FTZ R172, R101, R172 ;  /* 0x000000ac65ac7221 */ /* 0x000fe20000010000 */
[----:B------:R-:W-:Y:S06]  /*23c0*/  BRA `(.L_x_8023) ;  /* 0x0000000000107947 */ /* 0x000fec0003800000 */
.L_x_8021:
[----:B-----5:R-:W-:Y:S02]  /*23d0*/  HADD2.F32 R101, -RZ, R91.H1_H1 ;  /* 0x3000005bff657230 */ /* 0x020fe40000004100 */
[----:B------:R-:W-:-:S03]  /*23e0*/  @P2 HADD2.F32 R103, -RZ, R95.H1_H1 ;  /* 0x3000005fff672230 */ /* 0x000fc60000004100 */
[----:B------:R-:W-:-:S04]  /*23f0*/  FADD.FTZ R172, R101, R172 ;  /* 0x000000ac65ac7221 */ /* 0x000fc80000010000 */
[----:B------:R-:W-:-:S07]  /*2400*/  @P2 FADD.FTZ R172, R103, R172 ;  /* 0x000000ac67ac2221 */ /* 0x000fce0000010000 */
.L_x_8023:
[----:B------:R-:W-:-:S04]  /*2410*/  F2FP.F16.F32.PACK_AB R100, RZ, R172 ;  /* 0x000000acff64723e */ /* 0x000fc800000000ff */
[----:B------:R-:W-:-:S07]  /*2420*/  PRMT R99, R99, 0x5410, R100 ;  /* 0x0000541063637816 */ /* 0x000fce0000000064 */
.L_x_8024:
        /* <DEDUP_REMOVED lines=19> */
.L_x_8026:
[----:B-----5:R-:W-:-:S05]  /*2560*/  HADD2.F32 R160, -RZ, R92.H0_H0 ;  /* 0x2000005cffa07230 */ /* 0x020fca0000004100 */
[----:B------:R-:W-:Y:S01]  /*2570*/  FADD.FTZ R171, R160, R171 ;  /* 0x000000aba0ab7221 */ /* 0x000fe20000010000 */
[----:B------:R-:W-:Y:S06]  /*2580*/  BRA `(.L_x_8027) ;  /* 0x0000000000107947 */ /* 0x000fec0003800000 */
.L_x_8025:
[----:B-----5:R-:W-:Y:S02]  /*2590*/  HADD2.F32 R160, -RZ, R88.H0_H0 ;  /* 0x20000058ffa07230 */ /* 0x020fe40000004100 */
[----:B------:R-:W-:-:S03]  /*25a0*/  @P2 HADD2.F32 R170, -RZ, R92.H0_H0 ;  /* 0x2000005cffaa2230 */ /* 0x000fc60000004100 */
[----:B------:R-:W-:-:S04]  /*25b0*/  FADD.FTZ R171, R160, R171 ;  /* 0x000000aba0ab7221 */ /* 0x000fc80000010000 */
[----:B------:R-:W-:-:S07]  /*25c0*/  @P2 FADD.FTZ R171, R170, R171 ;  /* 0x000000abaaab2221 */ /* 0x000fce0000010000 */
.L_x_8027:
[----:B------:R-:W-:-:S04]  /*25d0*/  F2FP.F16.F32.PACK_AB R107, RZ, R171 ;  /* 0x000000abff6b723e */ /* 0x000fc800000000ff */
[----:B------:R-:W-:-:S07]  /*25e0*/  PRMT R96, R107, 0x7610, R96 ;  /* 0x000076106b607816 */ /* 0x000fce0000000060 */
.L_x_8028:
[----:B------:R-:W-:Y:S01]  /*25f0*/  HADD2.F32 R174, -RZ, R100.H1_H1 ;  /* 0x30000064ffae7230 */ /* 0x000fe20000004100 */
[----:B------:R-:W-:Y:S06]  /*2600*/  @P3 BRA `(.L_x_8029) ;  /* 0x0000000000203947 */ /* 0x000fec0003800000 */
[----:B------:R-:W-:-:S04]  /*2610*/  ISETP.NE.U32.AND P4, PT, RZ, UR12, PT ;  /* 0x0000000cff007c0c */ /* 0x000fc8000bf85070 */
[----:B------:R-:W-:-:S13]  /*2620*/  ISETP.NE.AND.EX P4, PT, RZ, UR13, PT, P4 ;  /* 0x0000000dff007c0c */ /* 0x000fda000bf85340 */
[----:B------:R-:W-:Y:S05]  /*2630*/  @P4 BRA `(.L_x_8030) ;  /* 0x0000000000084947 */ /* 0x000fea0003800000 */
[----:B------:R-:W-:Y:S05]  /*2640*/  @P0 BRA `(.L_x_8031) ;  /* 0x0000000000200947 */ /* 0x000fea0003800000 */
[----:B------:R-:W-:Y:S05]  /*2650*/  BRA `(.L_x_8032) ;  /* 0x0000000000247947 */ /* 0x000fea0003800000 */
.L_x_8030:
[----:B-----5:R-:W-:-:S05]  /*2660*/  HADD2.F32 R107, -RZ, R92.H1_H1 ;  /* 0x3000005cff6b7230 */ /* 0x020fca0000004100 */
[----:B------:R-:W-:Y:S01]  /*2670*/  FADD.FTZ R174, R107, R174 ;  /* 0x000000ae6bae7221 */ /* 0x000fe20000010000 */
[----:B------:R-:W-:Y:S06]  /*2680*/  BRA `(.L_x_8031) ;  /* 0x0000000000107947 */ /* 0x000fec0003800000 */
.L_x_8029:
[----:B-----5:R-:W-:Y:S02]  /*2690*/  HADD2.F32 R107, -RZ, R88.H1_H1 ;  /* 0x30000058ff6b7230 */ /* 0x020fe40000004100 */
[----:B------:R-:W-:-:S03]  /*26a0*/  @P2 HADD2.F32 R159, -RZ, R92.H1_H1 ;  /* 0x3000005cff9f2230 */ /* 0x000fc60000004100 */
[----:B------:R-:W-:-:S04]  /*26b0*/  FADD.FTZ R174, R107, R174 ;  /* 0x000000ae6bae7221 */ /* 0x000fc80000010000 */
[----:B------:R-:W-:-:S07]  /*26c0*/  @P2 FADD.FTZ R174, R159, R174 ;  /* 0x000000ae9fae2221 */ /* 0x000fce0000010000 */
.L_x_8031:
[----:B------:R-:W-:-:S04]  /*26d0*/  F2FP.F16.F32.PACK_AB R100, RZ, R174 ;  /* 0x000000aeff64723e */ /* 0x000fc800000000ff */
[----:B------:R-:W-:-:S07]  /*26e0*/  PRMT R96, R96, 0x5410, R100 ;  /* 0x0000541060607816 */ /* 0x000fce0000000064 */
.L_x_8032:
[----:B------:R-:W-:Y:S01]  /*26f0*/  HADD2.F32 R173, -RZ, R101.H0_H0 ;  /* 0x20000065ffad7230 */ /* 0x000fe20000004100 */
[----:B------:R-:W-:Y:S06]  /*2700*/  @P3 BRA `(.L_x_8033) ;  /* 0x0000000000203947 */ /* 0x000fec0003800000 */
[----:B------:R-:W-:-:S04]  /*2710*/  ISETP.NE.U32.AND P4, PT, RZ, UR12, PT ;  /* 0x0000000cff007c0c */ /* 0x000fc8000bf85070 */
[----:B------:R-:W-:-:S13]  /*2720*/  ISETP.NE.AND.EX P4, PT, RZ, UR13, PT, P4 ;  /* 0x0000000dff007c0c */ /* 0x000fda000bf85340 */
[----:B------:R-:W-:Y:S05]  /*2730*/  @P4 BRA `(.L_x_8034) ;  /* 0x0000000000084947 */ /* 0x000fea0003800000 */
[----:B------:R-:W-:Y:S05]  /*2740*/  @P0 BRA `(.L_x_8035) ;  /* 0x0000000000200947 */ /* 0x000fea0003800000 */
[----:B------:R-:W-:Y:S05]  /*2750*/  BRA `(.L_x_8036) ;  /* 0x0000000000247947 */ /* 0x000fea0003800000 */
.L_x_8034:
[----:B-----5:R-:W-:-:S05]  /*2760*/  HADD2.F32 R100, -RZ, R93.H0_H0 ;  /* 0x2000005dff647230 */ /* 0x020fca0000004100 */
[----:B------:R-:W-:Y:S01]  /*2770*/  FADD.FTZ R173, R100, R173 ;  /* 0x000000ad64ad7221 */ /* 0x000fe20000010000 */
[----:B------:R-:W-:Y:S06]  /*2780*/  BRA `(.L_x_8035) ;  /* 0x0000000000107947 */ /* 0x000fec0003800000 */
.L_x_8033:
[----:B-----5:R-:W-:Y:S02]  /*2790*/  HADD2.F32 R100, -RZ, R89.H0_H0 ;  /* 0x20000059ff647230 */ /* 0x020fe40000004100 */
[----:B------:R-:W-:-:S03]  /*27a0*/  @P2 HADD2.F32 R160, -RZ, R93.H0_H0 ;  /* 0x2000005dffa02230 */ /* 0x000fc60000004100 */
[----:B------:R-:W-:-:S04]  /*27b0*/  FADD.FTZ R173, R100, R173 ;  /* 0x000000ad64ad7221 */ /* 0x000fc80000010000 */
[----:B------:R-:W-:-:S07]  /*27c0*/  @P2 FADD.FTZ R173, R160, R173 ;  /* 0x000000ada0ad2221 */ /* 0x000fce0000010000 */
.L_x_8035:
[----:B------:R-:W-:-:S04]  /*27d0*/  F2FP.F16.F32.PACK_AB R100, RZ, R173 ;  /* 0x000000adff64723e */ /* 0x000fc800000000ff */
[----:B------:R-:W-:-:S07]  /*27e0*/  PRMT R97, R100, 0x7610, R97 ;  /* 0x0000761064617816 */ /* 0x000fce0000000061 */
.L_x_8036:
[----:B------:R-:W-:Y:S01]  /*27f0*/  HADD2.F32 R176, -RZ, R101.H1_H1 ;  /* 0x30000065ffb07230 */ /* 0x000fe20000004100 */
[----:B------:R-:W-:Y:S06]  /*2800*/  @P3 BRA `(.L_x_8037) ;  /* 0x0000000000203947 */ /* 0x000fec0003800000 */
[----:B------:R-:W-:-:S04]  /*2810*/  ISETP.NE.U32.AND P4, PT, RZ, UR12, PT ;  /* 0x0000000cff007c0c */ /* 0x000fc8000bf85070 */
[----:B------:R-:W-:-:S13]  /*2820*/  ISETP.NE.AND.EX P4, PT, RZ, UR13, PT, P4 ;  /* 0x0000000dff007c0c */ /* 0x000fda000bf85340 */
[----:B------:R-:W-:Y:S05]  /*2830*/  @P4 BRA `(.L_x_8038) ;  /* 0x0000000000084947 */ /* 0x000fea0003800000 */
[----:B------:R-:W-:Y:S05]  /*2840*/  @P0 BRA `(.L_x_8039) ;  /* 0x0000000000200947 */ /* 0x000fea0003800000 */
[----:B------:R-:W-:Y:S05]  /*2850*/  BRA `(.L_x_8040) ;  /* 0x0000000000247947 */ /* 0x000fea0003800000 */
.L_x_8038:
[----:B-----5:R-:W-:-:S05]  /*2860*/  HADD2.F32 R101, -RZ, R93.H1_H1 ;  /* 0x3000005dff657230 */ /* 0x020fca0000004100 */
[----:B------:R-:W-:Y:S01]  /*2870*/  FADD.FTZ R176, R101, R176 ;  /* 0x000000b065b07221 */ /* 0x000fe20000010000 */
[----:B------:R-:W-:Y:S06]  /*2880*/  BRA `(.L_x_8039) ;  /* 0x0000000000107947 */ /* 0x000fec0003800000 */
.L_x_8037:
[----:B-----5:R-:W-:Y:S02]  /*2890*/  HADD2.F32 R101, -RZ, R89.H1_H1 ;  /* 0x30000059ff657230 */ /* 0x020fe40000004100 */
[----:B------:R-:W-:-:S03]  /*28a0*/  @P2 HADD2.F32 R107, -RZ, R93.H1_H1 ;  /* 0x3000005dff6b2230 */ /* 0x000fc60000004100 */
[----:B------:R-:W-:-:S04]  /*28b0*/  FADD.FTZ R176, R101, R176 ;  /* 0x000000b065b07221 */ /* 0x000fc80000010000 */
[----:B------:R-:W-:-:S07]  /*28c0*/  @P2 FADD.FTZ R176, R107, R176 ;  /* 0x000000b06bb02221 */ /* 0x000fce0000010000 */
.L_x_8039:
[----:B------:R-:W-:-:S04]  /*28d0*/  F2FP.F16.F32.PACK_AB R100, RZ, R176 ;  /* 0x000000b0ff64723e */ /* 0x000fc800000000ff */
[----:B------:R-:W-:-:S07]  /*28e0*/  PRMT R97, R97, 0x5410, R100 ;  /* 0x0000541061617816 */ /* 0x000fce0000000064 */
.L_x_8040:
[----:B------:R-:W-:Y:S01]  /*28f0*/  HADD2.F32 R175, -RZ, R102.H0_H0 ;  /* 0x20000066ffaf7230 */ /* 0x000fe20000004100 */
[----:B------:R-:W-:Y:S06]  /*2900*/  @P3 BRA `(.L_x_8041) ;  /* 0x0000000000203947 */ /* 0x000fec0003800000 */
[----:B------:R-:W-:-:S04]  /*2910*/  ISETP.NE.U32.AND P4, PT, RZ, UR12, PT ;  /* 0x0000000cff007c0c */ /* 0x000fc8000bf85070 */
[----:B------:R-:W-:-:S13]  /*2920*/  ISETP.NE.AND.EX P4, PT, RZ, UR13, PT, P4 ;  /* 0x0000000dff007c0c */ /* 0x000fda000bf85340 */
[----:B------:R-:W-:Y:S05]  /*2930*/  @P4 BRA `(.L_x_8042) ;  /* 0x0000000000084947 */ /* 0x000fea0003800000 */
[----:B------:R-:W-:Y:S05]  /*2940*/  @P0 BRA `(.L_x_8043) ;  /* 0x0000000000200947 */ /* 0x000fea0003800000 */
[----:B------:R-:W-:Y:S05]  /*2950*/  BRA `(.L_x_8044) ;  /* 0x0000000000247947 */ /* 0x000fea0003800000 */
.L_x_8042:
[----:B-----5:R-:W-:-:S05]  /*2960*/  HADD2.F32 R100, -RZ, R94.H0_H0 ;  /* 0x2000005eff647230 */ /* 0x020fca0000004100 */
[----:B------:R-:W-:Y:S01]  /*2970*/  FADD.FTZ R175, R100, R175 ;  /* 0x000000af64af7221 */ /* 0x000fe20000010000 */
[----:B------:R-:W-:Y:S06]  /*2980*/  BRA `(.L_x_8043) ;  /* 0x0000000000107947 */ /* 0x000fec0003800000 */
.L_x_8041:
[----:B-----5:R-:W-:Y:S02]  /*2990*/  HADD2.F32 R100, -RZ, R90.H0_H0 ;  /* 0x2000005aff647230 */ /* 0x020fe40000004100 */
[----:B------:R-:W-:-:S03]  /*29a0*/  @P2 HADD2.F32 R160, -RZ, R94.H0_H0 ;  /* 0x2000005effa02230 */ /* 0x000fc60000004100 */
[----:B------:R-:W-:-:S04]  /*29b0*/  FADD.FTZ R175, R100, R175 ;  /* 0x000000af64af7221 */ /* 0x000fc80000010000 */
[----:B------:R-:W-:-:S07]  /*29c0*/  @P2 FADD.FTZ R175, R160, R175 ;  /* 0x000000afa0af2221 */ /* 0x000fce0000010000 */
.L_x_8043:
[----:B------:R-:W-:-:S04]  /*29d0*/  F2FP.F16.F32.PACK_AB R100, RZ, R175 ;  /* 0x000000afff64723e */ /* 0x000fc800000000ff */
[----:B------:R-:W-:-:S07]  /*29e0*/  PRMT R98, R100, 0x7610, R98 ;  /* 0x0000761064627816 */ /* 0x000fce0000000062 */
.L_x_8044:
[----:B------:R-:W-:Y:S01]  /*29f0*/  HADD2.F32 R178, -RZ, R102.H1_H1 ;  /* 0x30000066ffb27230 */ /* 0x000fe20000004100 */
[----:B------:R-:W-:Y:S06]  /*2a00*/  @P3 BRA `(.L_x_8045) ;  /* 0x0000000000203947 */ /* 0x000fec0003800000 */
[----:B------:R-:W-:-:S04]  /*2a10*/  ISETP.NE.U32.AND P4, PT, RZ, UR12, PT ;  /* 0x0000000cff007c0c */ /* 0x000fc8000bf85070 */
[----:B------:R-:W-:-:S13]  /*2a20*/  ISETP.NE.AND.EX P4, PT, RZ, UR13, PT, P4 ;  /* 0x0000000dff007c0c */ /* 0x000fda000bf85340 */
[----:B------:R-:W-:Y:S05]  /*2a30*/  @P4 BRA `(.L_x_8046) ;  /* 0x0000000000084947 */ /* 0x000fea0003800000 */
[----:B------:R-:W-:Y:S05]  /*2a40*/  @P0 BRA `(.L_x_8047) ;  /* 0x0000000000200947 */ /* 0x000fea0003800000 */
[----:B------:R-:W-:Y:S05]  /*2a50*/  BRA `(.L_x_8048) ;  /* 0x0000000000247947 */ /* 0x000fea0003800000 */
.L_x_8046:
[----:B-----5:R-:W-:-:S05]  /*2a60*/  HADD2.F32 R101, -RZ, R94.H1_H1 ;  /* 0x3000005eff657230 */ /* 0x020fca0000004100 */
[----:B------:R-:W-:Y:S01]  /*2a70*/  FADD.FTZ R178, R101, R178 ;  /* 0x000000b265b27221 */ /* 0x000fe20000010000 */
[----:B------:R-:W-:Y:S06]  /*2a80*/  BRA `(.L_x_8047) ;  /* 0x0000000000107947 */ /* 0x000fec0003800000 */
.L_x_8045:
[----:B-----5:R-:W-:Y:S02]  /*2a90*/  HADD2.F32 R101, -RZ, R90.H1_H1 ;  /* 0x3000005aff657230 */ /* 0x020fe40000004100 */
[----:B------:R-:W-:-:S03]  /*2aa0*/  @P2 HADD2.F32 R107, -RZ, R94.H1_H1 ;  /* 0x3000005eff6b2230 */ /* 0x000fc60000004100 */
[----:B------:R-:W-:-:S04]  /*2ab0*/  FADD.FTZ R178, R101, R178 ;  /* 0x000000b265b27221 */ /* 0x000fc80000010000 */
[----:B------:R-:W-:-:S07]  /*2ac0*/  @P2 FADD.FTZ R178, R107, R178 ;  /* 0x000000b26bb22221 */ /* 0x000fce0000010000 */
.L_x_8047:
[----:B------:R-:W-:-:S04]  /*2ad0*/  F2FP.F16.F32.PACK_AB R100, RZ, R178 ;  /* 0x000000b2ff64723e */ /* 0x000fc800000000ff */
[----:B------:R-:W-:-:S07]  /*2ae0*/  PRMT R98, R98, 0x5410, R100 ;  /* 0x0000541062627816 */ /* 0x000fce0000000064 */
.L_x_8048:
[----:B------:R-:W-:Y:S01]  /*2af0*/  HADD2.F32 R177, -RZ, R103.H0_H0 ;  /* 0x20000067ffb17230 */ /* 0x000fe20000004100 */
[----:B------:R-:W-:Y:S06]  /*2b00*/  @P3 BRA `(.L_x_8049) ;  /* 0x0000000000203947 */ /* 0x000fec0003800000 */
[----:B------:R-:W-:-:S04]  /*2b10*/  ISETP.NE.U32.AND P4, PT, RZ, UR12, PT ;  /* 0x0000000cff007c0c */ /* 0x000fc8000bf85070 */
[----:B------:R-:W-:-:S13]  /*2b20*/  ISETP.NE.AND.EX P4, PT, RZ, UR13, PT, P4 ;  /* 0x0000000dff007c0c */ /* 0x000fda000bf85340 */
[----:B------:R-:W-:Y:S05]  /*2b30*/  @P4 BRA `(.L_x_8050) ;  /* 0x0000000000084947 */ /* 0x000fea0003800000 */
[----:B------:R-:W-:Y:S05]  /*2b40*/  @P0 BRA `(.L_x_8051) ;  /* 0x0000000000200947 */ /* 0x000fea0003800000 */
[----:B------:R-:W-:Y:S05]  /*2b50*/  BRA `(.L_x_8052) ;  /* 0x0000000000247947 */ /* 0x000fea0003800000 */
.L_x_8050:
[----:B-----5:R-:W-:-:S05]  /*2b60*/  HADD2.F32 R100, -RZ, R95.H0_H0 ;  /* 0x2000005fff647230 */ /* 0x020fca0000004100 */
[----:B------:R-:W-:Y:S01]  /*2b70*/  FADD.FTZ R177, R100, R177 ;  /* 0x000000b164b17221 */ /* 0x000fe20000010000 */
[----:B------:R-:W-:Y:S06]  /*2b80*/  BRA `(.L_x_8051) ;  /* 0x0000000000107947 */ /* 0x000fec0003800000 */
.L_x_8049:
[----:B-----5:R-:W-:Y:S02]  /*2b90*/  HADD2.F32 R100, -RZ, R91.H0_H0 ;  /* 0x2000005bff647230 */ /* 0x020fe40000004100 */
[----:B------:R-:W-:-:S03]  /*2ba0*/  @P2 HADD2.F32 R102, -RZ, R95.H0_H0 ;  /* 0x2000005fff662230 */ /* 0x000fc60000004100 */
[----:B------:R-:W-:-:S04]  /*2bb0*/  FADD.FTZ R177, R100, R177 ;  /* 0x000000b164b17221 */ /* 0x000fc80000010000 */
[----:B------:R-:W-:-:S07]  /*2bc0*/  @P2 FADD.FTZ R177, R102, R177 ;  /* 0x000000b166b12221 */ /* 0x000fce0000010000 */
.L_x_8051:
[----:B------:R-:W-:-:S04]  /*2bd0*/  F2FP.F16.F32.PACK_AB R100, RZ, R177 ;  /* 0x000000b1ff64723e */ /* 0x000fc800000000ff */
[----:B------:R-:W-:-:S07]  /*2be0*/  PRMT R99, R100, 0x7610, R99 ;  /* 0x0000761064637816 */ /* 0x000fce0000000063 */
.L_x_8052:
[----:B------:R-:W-:Y:S01]  /*2bf0*/  HADD2.F32 R181, -RZ, R103.H1_H1 ;  /* 0x30000067ffb57230 */ /* 0x000fe20000004100 */
[----:B------:R-:W-:Y:S06]  /*2c00*/  @P3 BRA `(.L_x_8053) ;  /* 0x0000000000203947 */ /* 0x000fec0003800000 */
[----:B------:R-:W-:-:S04]  /*2c10*/  ISETP.NE.U32.AND P4, PT, RZ, UR12, PT ;  /* 0x0000000cff007c0c */ /* 0x000fc8000bf85070 */
[----:B------:R-:W-:-:S13]  /*2c20*/  ISETP.NE.AND.EX P4, PT, RZ, UR13, PT, P4 ;  /* 0x0000000dff007c0c */ /* 0x000fda000bf85340 */
[----:B------:R-:W-:Y:S05]  /*2c30*/  @P4 BRA `(.L_x_8054) ;  /* 0x0000000000084947 */ /* 0x000fea0003800000 */
[----:B------:R-:W-:Y:S05]  /*2c40*/  @P0 BRA `(.L_x_8055) ;  /* 0x0000000000200947 */ /* 0x000fea0003800000 */
[----:B------:R-:W-:Y:S05]  /*2c50*/  BRA `(.L_x_8056) ;  /* 0x0000000000247947 */ /* 0x000fea0003800000 */
.L_x_8054:
[----:B-----5:R-:W-:-:S05]  /*2c60*/  HADD2.F32 R100, -RZ, R95.H1_H1 ;  /* 0x3000005fff647230 */ /* 0x020fca0000004100 */
[----:B------:R-:W-:Y:S01]  /*2c70*/  FADD.FTZ R181, R100, R181 ;  /* 0x000000b564b57221 */ /* 0x000fe20000010000 */
[----:B------:R-:W-:Y:S06]  /*2c80*/  BRA `(.L_x_8055) ;  /* 0x0000000000107947 */ /* 0x000fec0003800000 */
.L_x_8053:
[----:B-----5:R-:W-:Y:S02]  /*2c90*/  HADD2.F32 R100, -RZ, R91.H1_H1 ;  /* 0x3000005bff647230 */ /* 0x020fe40000004100 */
[----:B------:R-:W-:-:S03]  /*2ca0*/  @P2 HADD2.F32 R102, -RZ, R95.H1_H1 ;  /* 0x3000005fff662230 */ /* 0x000fc60000004100 */
[----:B------:R-:W-:-:S04]  /*2cb0*/  FADD.FTZ R181, R100, R181 ;  /* 0x000000b564b57221 */ /* 0x000fc80000010000 */
[----:B------:R-:W-:-:S07]  /*2cc0*/  @P2 FADD.FTZ R181, R102, R181 ;  /* 0x000000b566b52221 */ /* 0x000fce0000010000 */
.L_x_8055:
[----:B------:R-:W-:-:S04]  /*2cd0*/  F2FP.F16.F32.PACK_AB R100, RZ, R181 ;  /* 0x000000b5ff64723e */ /* 0x000fc800000000ff */
[----:B------:R-:W-:-:S07]  /*2ce0*/  PRMT R99, R99, 0x5410, R100 ;  /* 0x0000541063637816 */ /* 0x000fce0000000064 */
.L_x_8056:
        /* <DEDUP_REMOVED lines=19> */
.L_x_8058:
[----:B-----5:R-:W-:-:S05]  /*2e20*/  HADD2.F32 R160, -RZ, R92.H0_H0 ;  /* 0x2000005cffa07230 */ /* 0x020fca0000004100 */
[----:B------:R-:W-:Y:S01]  /*2e30*/  FADD.FTZ R179, R160, R179 ;  /* 0x000000b3a0b37221 */ /* 0x000fe20000010000 */
[----:B------:R-:W-:Y:S06]  /*2e40*/  BRA `(.L_x_8059) ;  /* 0x0000000000107947 */ /* 0x000fec0003800000 */
.L_x_8057:
[----:B-----5:R-:W-:Y:S02]  /*2e50*/  HADD2.F32 R160, -RZ, R88.H0_H0 ;  /* 0x20000058ffa07230 */ /* 0x020fe40000004100 */
[----:B------:R-:W-:-:S03]  /*2e60*/  @P2 HADD2.F32 R170, -RZ, R92.H0_H0 ;  /* 0x2000005cffaa2230 */ /* 0x000fc60000004100 */
[----:B------:R-:W-:-:S04]  /*2e70*/  FADD.FTZ R179, R160, R179 ;  /* 0x000000b3a0b37221 */ /* 0x000fc80000010000 */
[----:B------:R-:W-:-:S07]  /*2e80*/  @P2 FADD.FTZ R179, R170, R179 ;  /* 0x000000b3aab32221 */ /* 0x000fce0000010000 */
.L_x_8059:
[----:B------:R-:W-:-:S04]  /*2e90*/  F2FP.F16.F32.PACK_AB R159, RZ, R179 ;  /* 0x000000b3ff9f723e */ /* 0x000fc800000000ff */
[----:B------:R-:W-:-:S07]  /*2ea0*/  PRMT R96, R159, 0x7610, R96 ;  /* 0x000076109f607816 */ /* 0x000fce0000000060 */
.L_x_8060:
[----:B------:R-:W-:Y:S01]  /*2eb0*/  HADD2.F32 R183, -RZ, R100.H1_H1 ;  /* 0x30000064ffb77230 */ /* 0x000fe20000004100 */
[----:B------:R-:W-:Y:S06]  /*2ec0*/  @P3 BRA `(.L_x_8061) ;  /* 0x0000000000203947 */ /* 0x000fec0003800000 */
[----:B------:R-:W-:-:S04]  /*2ed0*/  ISETP.NE.U32.AND P4, PT, RZ, UR12, PT ;  /* 0x0000000cff007c0c */ /* 0x000fc8000bf85070 */
[----:B------:R-:W-:-:S13]  /*2ee0*/  ISETP.NE.AND.EX P4, PT, RZ, UR13, PT, P4 ;  /* 0x0000000dff007c0c */ /* 0x000fda000bf85340 */
[----:B------:R-:W-:Y:S05]  /*2ef0*/  @P4 BRA `(.L_x_8062) ;  /* 0x0000000000084947 */ /* 0x000fea0003800000 */
[----:B------:R-:W-:Y:S05]  /*2f00*/  @P0 BRA `(.L_x_8063) ;  /* 0x0000000000200947 */ /* 0x000fea0003800000 */
[----:B------:R-:W-:Y:S05]  /*2f10*/  BRA `(.L_x_8064) ;  /* 0x0000000000247947 */ /* 0x000fea0003800000 */
.L_x_8062:
[----:B-----5:R-:W-:-:S05]  /*2f20*/  HADD2.F32 R100, -RZ, R92.H1_H1 ;  /* 0x3000005cff647230 */ /* 0x020fca0000004100 */
[----:B------:R-:W-:Y:S01]  /*2f30*/  FADD.FTZ R183, R100, R183 ;  /* 0x000000b764b77221 */ /* 0x000fe20000010000 */
[----:B------:R-:W-:Y:S06]  /*2f40*/  BRA `(.L_x_8063) ;  /* 0x0000000000107947 */ /* 0x000fec0003800000 */
.L_x_8061:
[----:B-----5:R-:W-:Y:S02]  /*2f50*/  HADD2.F32 R100, -RZ, R88.H1_H1 ;  /* 0x30000058ff647230 */ /* 0x020fe40000004100 */
[----:B------:R-:W-:-:S03]  /*2f60*/  @P2 HADD2.F32 R160, -RZ, R92.H1_H1 ;  /* 0x3000005cffa02230 */ /* 0x000fc60000004100 */
[----:B------:R-:W-:-:S04]  /*2f70*/  FADD.FTZ R183, R100, R183 ;  /* 0x000000b764b77221 */ /* 0x000fc80000010000 */
[----:B------:R-:W-:-:S07]  /*2f80*/  @P2 FADD.FTZ R183, R160, R183 ;  /* 0x000000b7a0b72221 */ /* 0x000fce0000010000 */
.L_x_8063:
[----:B------:R-:W-:-:S04]  /*2f90*/  F2FP.F16.F32.PACK_AB R100, RZ, R183 ;  /* 0x000000b7ff64723e */ /* 0x000fc800000000ff */
[----:B------:R-:W-:-:S07]  /*2fa0*/  PRMT R96, R96, 0x5410, R100 ;  /* 0x0000541060607816 */ /* 0x000fce0000000064 */
.L_x_8064:
[----:B------:R-:W-:Y:S01]  /*2fb0*/  HADD2.F32 R182, -RZ, R101.H0_H0 ;  /* 0x20000065ffb67230 */ /* 0x000fe20000004100 */
[----:B------:R-:W-:Y:S06]  /*2fc0*/  @P3 BRA `(.L_x_8065) ;  /* 0x0000000000203947 */ /* 0x000fec0003800000 */
[----:B------:R-:W-:-:S04]  /*2fd0*/  ISETP.NE.U32.AND P4, PT, RZ, UR12, PT ;  /* 0x0000000cff007c0c */ /* 0x000fc8000bf85070 */
[----:B------:R-:W-:-:S13]  /*2fe0*/  ISETP.NE.AND.EX P4, PT, RZ, UR13, PT, P4 ;  /* 0x0000000dff007c0c */ /* 0x000fda000bf85340 */
[----:B------:R-:W-:Y:S05]  /*2ff0*/  @P4 BRA `(.L_x_8066) ;  /* 0x0000000000084947 */ /* 0x000fea0003800000 */
[----:B------:R-:W-:Y:S05]  /*3000*/  @P0 BRA `(.L_x_8067) ;  /* 0x0000000000200947 */ /* 0x000fea0003800000 */
[----:B------:R-:W-:Y:S05]  /*3010*/  BRA `(.L_x_8068) ;  /* 0x0000000000247947 */ /* 0x000fea0003800000 */
.L_x_8066:
[----:B-----5:R-:W-:-:S05]  /*3020*/  HADD2.F32 R159, -RZ, R93.H0_H0 ;  /* 0x2000005dff9f7230 */ /* 0x020fca0000004100 */
[----:B------:R-:W-:Y:S01]  /*3030*/  FADD.FTZ R182, R159, R182 ;  /* 0x000000b69fb67221 */ /* 0x000fe20000010000 */
[----:B------:R-:W-:Y:S06]  /*3040*/  BRA `(.L_x_8067) ;  /* 0x0000000000107947 */ /* 0x000fec0003800000 */
.L_x_8065:
[----:B-----5:R-:W-:Y:S02]  /*3050*/  HADD2.F32 R159, -RZ, R89.H0_H0 ;  /* 0x20000059ff9f7230 */ /* 0x020fe40000004100 */
[----:B------:R-:W-:-:S03]  /*3060*/  @P2 HADD2.F32 R161, -RZ, R93.H0_H0 ;  /* 0x2000005dffa12230 */ /* 0x000fc60000004100 */
[----:B------:R-:W-:-:S04]  /*3070*/  FADD.FTZ R182, R159, R182 ;  /* 0x000000b69fb67221 */ /* 0x000fc80000010000 */
[----:B------:R-:W-:-:S07]  /*3080*/  @P2 FADD.FTZ R182, R161, R182 ;  /* 0x000000b6a1b62221 */ /* 0x000fce0000010000 */
.L_x_8067:
[----:B------:R-:W-:-:S04]  /*3090*/  F2FP.F16.F32.PACK_AB R100, RZ, R182 ;  /* 0x000000b6ff64723e */ /* 0x000fc800000000ff */
[----:B------:R-:W-:-:S07]  /*30a0*/  PRMT R97, R100, 0x7610, R97 ;  /* 0x0000761064617816 */ /* 0x000fce0000000061 */
.L_x_8068:
[----:B------:R-:W-:Y:S01]  /*30b0*/  HADD2.F32 R185, -RZ, R101.H1_H1 ;  /* 0x30000065ffb97230 */ /* 0x000fe20000004100 */
[----:B------:R-:W-:Y:S06]  /*30c0*/  @P3 BRA `(.L_x_8069) ;  /* 0x0000000000203947 */ /* 0x000fec0003800000 */
[----:B------:R-:W-:-:S04]  /*30d0*/  ISETP.NE.U32.AND P4, PT, RZ, UR12, PT ;  /* 0x0000000cff007c0c */ /* 0x000fc8000bf85070 */
[----:B------:R-:W-:-:S13]  /*30e0*/  ISETP.NE.AND.EX P4, PT, RZ, UR13, PT, P4 ;  /* 0x0000000dff007c0c */ /* 0x000fda000bf85340 */
[----:B------:R-:W-:Y:S05]  /*30f0*/  @P4 BRA `(.L_x_8070) ;  /* 0x0000000000084947 */ /* 0x000fea0003800000 */
[----:B------:R-:W-:Y:S05]  /*3100*/  @P0 BRA `(.L_x_8071) ;  /* 0x0000000000200947 */ /* 0x000fea0003800000 */
[----:B------:R-:W-:Y:S05]  /*3110*/  BRA `(.L_x_8072) ;  /* 0x0000000000247947 */ /* 0x000fea0003800000 */
.L_x_8070:
[----:B-----5:R-:W-:-:S05]  /*3120*/  HADD2.F32 R100, -RZ, R93.H1_H1 ;  /* 0x3000005dff647230 */ /* 0x020fca0000004100 */
[----:B------:R-:W-:Y:S01]  /*3130*/  FADD.FTZ R185, R100, R185 ;  /* 0x000000b964b97221 */ /* 0x000fe20000010000 */
[----:B------:R-:W-:Y:S06]  /*3140*/  BRA `(.L_x_8071) ;  /* 0x0000000000107947 */ /* 0x000fec0003800000 */
.L_x_8069:
[----:B-----5:R-:W-:Y:S02]  /*3150*/  HADD2.F32 R100, -RZ, R89.H1_H1 ;  /* 0x30000059ff647230 */ /* 0x020fe40000004100 */
[----:B------:R-:W-:-:S03]  /*3160*/  @P2 HADD2.F32 R160, -RZ, R93.H1_H1 ;  /* 0x3000005dffa02230 */ /* 0x000fc60000004100 */
[----:B------:R-:W-:-:S04]  /*3170*/  FADD.FTZ R185, R100, R185 ;  /* 0x000000b964b97221 */ /* 0x000fc80000010000 */
[----:B------:R-:W-:-:S07]  /*3180*/  @P2 FADD.FTZ R185, R160, R185 ;  /* 0x000000b9a0b92221 */ /* 0x000fce0000010000 */
.L_x_8071:
[----:B------:R-:W-:-:S04]  /*3190*/  F2FP.F16.F32.PACK_AB R100, RZ, R185 ;  /* 0x000000b9ff64723e */ /* 0x000fc800000000ff */
[----:B------:R-:W-:-:S07]  /*31a0*/  PRMT R97, R97, 0x5410, R100 ;  /* 0x0000541061617816 */ /* 0x000fce0000000064 */
.L_x_8072:
[----:B------:R-:W-:Y:S01]  /*31b0*/  HADD2.F32 R184, -RZ, R102.H0_H0 ;  /* 0x20000066ffb87230 */ /* 0x000fe20000004100 */
[----:B------:R-:W-:Y:S06]  /*31c0*/  @P3 BRA `(.L_x_8073) ;  /* 0x0000000000203947 */ /* 0x000fec0003800000 */
[----:B------:R-:W-:-:S04]  /*31d0*/  ISETP.NE.U32.AND P4, PT, RZ, UR12, PT ;  /* 0x0000000cff007c0c */ /* 0x000fc8000bf85070 */
[----:B------:R-:W-:-:S13]  /*31e0*/  ISETP.NE.AND.EX P4, PT, RZ, UR13, PT, P4 ;  /* 0x0000000dff007c0c */ /* 0x000fda000bf85340 */
[----:B------:R-:W-:Y:S05]  /*31f0*/  @P4 BRA `(.L_x_8074) ;  /* 0x0000000000084947 */ /* 0x000fea0003800000 */
[----:B------:R-:W-:Y:S05]  /*3200*/  @P0 BRA `(.L_x_8075) ;  /* 0x0000000000200947 */ /* 0x000fea0003800000 */
[----:B------:R-:W-:Y:S05]  /*3210*/  BRA `(.L_x_8076) ;  /* 0x0000000000247947 */ /* 0x000fea0003800000 */
.L_x_8074:
[----:B-----5:R-:W-:-:S05]  /*3220*/  HADD2.F32 R101, -RZ, R94.H0_H0 ;  /* 0x2000005eff657230 */ /* 0x020fca0000004100 */
[----:B------:R-:W-:Y:S01]  /*3230*/  FADD.FTZ R184, R101, R184 ;  /* 0x000000b865b87221 */ /* 0x000fe20000010000 */
[----:B------:R-:W-:Y:S06]  /*3240*/  BRA `(.L_x_8075) ;  /* 0x0000000000107947 */ /* 0x000fec0003800000 */
.L_x_8073:
[----:B-----5:R-:W-:Y:S02]  /*3250*/  HADD2.F32 R101, -RZ, R90.H0_H0 ;  /* 0x2000005aff657230 */ /* 0x020fe40000004100 */
[----:B------:R-:W-:-:S03]  /*3260*/  @P2 HADD2.F32 R159, -RZ, R94.H0_H0 ;  /* 0x2000005eff9f2230 */ /* 0x000fc60000004100 */
[----:B------:R-:W-:-:S04]  /*3270*/  FADD.FTZ R184, R101, R184 ;  /* 0x000000b865b87221 */ /* 0x000fc80000010000 */
[----:B------:R-:W-:-:S07]  /*3280*/  @P2 FADD.FTZ R184, R159, R184 ;  /* 0x000000b89fb82221 */ /* 0x000fce0000010000 */
.L_x_8075:
[----:B------:R-:W-:-:S04]  /*3290*/  F2FP.F16.F32.PACK_AB R100, RZ, R184 ;  /* 0x000000b8ff64723e */ /* 0x000fc800000000ff */
[----:B------:R-:W-:-:S07]  /*32a0*/  PRMT R98, R100, 0x7610, R98 ;  /* 0x0000761064627816 */ /* 0x000fce0000000062 */
.L_x_8076:
[----:B------:R-:W-:Y:S01]  /*32b0*/  HADD2.F32 R187, -RZ, R102.H1_H1 ;  /* 0x30000066ffbb7230 */ /* 0x000fe20000004100 */
[----:B------:R-:W-:Y:S06]  /*32c0*/  @P3 BRA `(.L_x_8077) ;  /* 0x0000000000203947 */ /* 0x000fec0003800000 */
[----:B------:R-:W-:-:S04]  /*32d0*/  ISETP.NE.U32.AND P4, PT, RZ, UR12, PT ;  /* 0x0000000cff007c0c */ /* 0x000fc8000bf85070 */
[----:B------:R-:W-:-:S13]  /*32e0*/  ISETP.NE.AND.EX P4, PT, RZ, UR13, PT, P4 ;  /* 0x0000000dff007c0c */ /* 0x000fda000bf85340 */
[----:B------:R-:W-:Y:S05]  /*32f0*/  @P4 BRA `(.L_x_8078) ;  /* 0x0000000000084947 */ /* 0x000fea0003800000 */
[----:B------:R-:W-:Y:S05]  /*3300*/  @P0 BRA `(.L_x_8079) ;  /* 0x0000000000200947 */ /* 0x000fea0003800000 */
[----:B------:R-:W-:Y:S05]  /*3310*/  BRA `(.L_x_8080) ;  /* 0x0000000000247947 */ /* 0x000fea0003800000 */
.L_x_8078:
[----:B-----5:R-:W-:-:S05]  /*3320*/  HADD2.F32 R100, -RZ, R94.H1_H1 ;  /* 0x3000005eff647230 */ /* 0x020fca0000004100 */
[----:B------:R-:W-:Y:S01]  /*3330*/  FADD.FTZ R187, R100, R187 ;  /* 0x000000bb64bb7221 */ /* 0x000fe20000010000 */
[----:B------:R-:W-:Y:S06]  /*3340*/  BRA `(.L_x_8079) ;  /* 0x0000000000107947 */ /* 0x000fec0003800000 */
.L_x_8077:
[----:B-----5:R-:W-:Y:S02]  /*3350*/  HADD2.F32 R100, -RZ, R90.H1_H1 ;  /* 0x3000005aff647230 */ /* 0x020fe40000004100 */
[----:B------:R-:W-:-:S03]  /*3360*/  @P2 HADD2.F32 R102, -RZ, R94.H1_H1 ;  /* 0x3000005eff662230 */ /* 0x000fc60000004100 */
[----:B------:R-:W-:-:S04]  /*3370*/  FADD.FTZ R187, R100, R187 ;  /* 0x000000bb64bb7221 */ /* 0x000fc80000010000 */
[----:B------:R-:W-:-:S07]  /*3380*/  @P2 FADD.FTZ R187, R102, R187 ;  /* 0x000000bb66bb2221 */ /* 0x000fce0000010000 */
.L_x_8079:
[----:B------:R-:W-:-:S04]  /*3390*/  F2FP.F16.F32.PACK_AB R100, RZ, R187 ;  /* 0x000000bbff64723e */ /* 0x000fc800000000ff */
[----:B------:R-:W-:-:S07]  /*33a0*/  PRMT R98, R98, 0x5410, R100 ;  /* 0x0000541062627816 */ /* 0x000fce0000000064 */
.L_x_8080:
[----:B------:R-:W-:Y:S01]  /*33b0*/  HADD2.F32 R186, -RZ, R103.H0_H0 ;  /* 0x20000067ffba7230 */ /* 0x000fe20000004100 */
[----:B------:R-:W-:Y:S06]  /*33c0*/  @P3 BRA `(.L_x_8081) ;  /* 0x0000000000203947 */ /* 0x000fec0003800000 */
[----:B------:R-:W-:-:S04]  /*33d0*/  ISETP.NE.U32.AND P4, PT, RZ, UR12, PT ;  /* 0x0000000cff007c0c */ /* 0x000fc8000bf85070 */
[----:B------:R-:W-:-:S13]  /*33e0*/  ISETP.NE.AND.EX P4, PT, RZ, UR13, PT, P4 ;  /* 0x0000000dff007c0c */ /* 0x000fda000bf85340 */
[----:B------:R-:W-:Y:S05]  /*33f0*/  @P4 BRA `(.L_x_8082) ;  /* 0x0000000000084947 */ /* 0x000fea0003800000 */
[----:B------:R-:W-:Y:S05]  /*3400*/  @P0 BRA `(.L_x_8083) ;  /* 0x0000000000200947 */ /* 0x000fea0003800000 */
[----:B------:R-:W-:Y:S05]  /*3410*/  BRA `(.L_x_8084) ;  /* 0x0000000000247947 */ /* 0x000fea0003800000 */
.L_x_8082:
[----:B-----5:R-:W-:-:S05]  /*3420*/  HADD2.F32 R101, -RZ, R95.H0_H0 ;  /* 0x2000005fff657230 */ /* 0x020fca0000004100 */
[----:B------:R-:W-:Y:S01]  /*3430*/  FADD.FTZ R186, R101, R186 ;  /* 0x000000ba65ba7221 */ /* 0x000fe20000010000 */
[----:B------:R-:W-:Y:S06]  /*3440*/  BRA `(.L_x_8083) ;  /* 0x0000000000107947 */ /* 0x000fec0003800000 */
.L_x_8081:
[----:B-----5:R-:W-:Y:S02]  /*3450*/  HADD2.F32 R101, -RZ, R91.H0_H0 ;  /* 0x2000005bff657230 */ /* 0x020fe40000004100 */
[----:B------:R-:W-:-:S03]  /*3460*/  @P2 HADD2.F32 R159, -RZ, R95.H0_H0 ;  /* 0x2000005fff9f2230 */ /* 0x000fc60000004100 */
[----:B------:R-:W-:-:S04]  /*3470*/  FADD.FTZ R186, R101, R186 ;  /* 0x000000ba65ba7221 */ /* 0x000fc80000010000 */
[----:B------:R-:W-:-:S07]  /*3480*/  @P2 FADD.FTZ R186, R159, R186 ;  /* 0x000000ba9fba2221 */ /* 0x000fce0000010000 */
.L_x_8083:
[----:B------:R-:W-:-:S04]  /*3490*/  F2FP.F16.F32.PACK_AB R100, RZ, R186 ;  /* 0x000000baff64723e */ /* 0x000fc800000000ff */
[----:B------:R-:W-:-:S07]  /*34a0*/  PRMT R99, R100, 0x7610, R99 ;  /* 0x0000761064637816 */ /* 0x000fce0000000063 */
.L_x_8084:
[----:B------:R-:W-:Y:S01]  /*34b0*/  HADD2.F32 R189, -RZ, R103.H1_H1 ;  /* 0x30000067ffbd7230 */ /* 0x000fe20000004100 */
[----:B------:R-:W-:Y:S06]  /*34c0*/  @P3 BRA `(.L_x_8085) ;  /* 0x0000000000203947 */ /* 0x000fec0003800000 */
[----:B------:R-:W-:-:S04]  /*34d0*/  ISETP.NE.U32.AND P4, PT, RZ, UR12, PT ;  /* 0x0000000cff007c0c */ /* 0x000fc8000bf85070 */
[----:B------:R-:W-:-:S13]  /*34e0*/  ISETP.NE.AND.EX P4, PT, RZ, UR13, PT, P4 ;  /* 0x0000000dff007c0c */ /* 0x000fda000bf85340 */
[----:B------:R-:W-:Y:S05]  /*34f0*/  @P4 BRA `(.L_x_8086) ;  /* 0x0000000000084947 */ /* 0x000fea0003800000 */
[----:B------:R-:W-:Y:S05]  /*3500*/  @P0 BRA `(.L_x_8087) ;  /* 0x0000000000200947 */ /* 0x000fea0003800000 */
[----:B------:R-:W-:Y:S05]  /*3510*/  BRA `(.L_x_8088) ;  /* 0x0000000000247947 */ /* 0x000fea0003800000 */
.L_x_8086:
[----:B-----5:R-:W-:-:S05]  /*3520*/  HADD2.F32 R100, -RZ, R95.H1_H1 ;  /* 0x3000005fff647230 */ /* 0x020fca0000004100 */
[----:B------:R-:W-:Y:S01]  /*3530*/  FADD.FTZ R189, R100, R189 ;  /* 0x000000bd64bd7221 */ /* 0x000fe20000010000 */
[----:B------:R-:W-:Y:S06]  /*3540*/  BRA `(.L_x_8087) ;  /* 0x0000000000107947 */ /* 0x000fec0003800000 */
.L_x_8085:
[----:B-----5:R-:W-:Y:S02]  /*3550*/  HADD2.F32 R100, -RZ, R91.H1_H1 ;  /* 0x3000005bff647230 */ /* 0x020fe40000004100 */
[----:B------:R-:W-:-:S03]  /*3560*/  @P2 HADD2.F32 R102, -RZ, R95.H1_H1 ;  /* 0x3000005fff662230 */ /* 0x000fc60000004100 */
[----:B------:R-:W-:-:S04]  /*3570*/  FADD.FTZ R189, R100, R189 ;  /* 0x000000bd64bd7221 */ /* 0x000fc80000010000 */
[----:B------:R-:W-:-:S07]  /*3580*/  @P2 FADD.FTZ R189, R102, R189 ;  /* 0x000000bd66bd2221 */ /* 0x000fce0000010000 */
.L_x_8087:
[----:B------:R-:W-:-:S04]  /*3590*/  F2FP.F16.F32.PACK_AB R100, RZ, R189 ;  /* 0x000000bdff64723e */ /* 0x000fc800000000ff */
[----:B------:R-:W-:-:S07]  /*35a0*/  PRMT R99, R99, 0x5410, R100 ;  /* 0x0000541063637816 */ /* 0x000fce0000000064 */
.L_x_8088:
        /* <DEDUP_REMOVED lines=19> */
.L_x_8090:
[----:B-----5:R-:W-:-:S05]  /*36e0*/  HADD2.F32 R161, -RZ, R92.H0_H0 ;  /* 0x2000005cffa17230 */ /* 0x020fca0000004100 */
[----:B------:R-:W-:Y:S01]  /*36f0*/  FADD.FTZ R188, R161, R188 ;  /* 0x000000bca1bc7221 */ /* 0x000fe20000010000 */
[----:B------:R-:W-:Y:S06]  /*3700*/  BRA `(.L_x_8091) ;  /* 0x0000000000107947 */ /* 0x000fec0003800000 */
.L_x_8089:
[----:B-----5:R-:W-:Y:S02]  /*3710*/  HADD2.F32 R161, -RZ, R88.H0_H0 ;  /* 0x20000058ffa17230 */ /* 0x020fe40000004100 */
[----:B------:R-:W-:-:S03]  /*3720*/  @P2 HADD2.F32 R191, -RZ, R92.H0_H0 ;  /* 0x2000005cffbf2230 */ /* 0x000fc60000004100 */
[----:B------:R-:W-:-:S04]  /*3730*/  FADD.FTZ R188, R161, R188 ;  /* 0x000000bca1bc7221 */ /* 0x000fc80000010000 */
[----:B------:R-:W-:-:S07]  /*3740*/  @P2 FADD.FTZ R188, R191, R188 ;  /* 0x000000bcbfbc2221 */ /* 0x000fce0000010000 */
.L_x_8091:
[----:B------:R-:W-:-:S04]  /*3750*/  F2FP.F16.F32.PACK_AB R160, RZ, R188 ;  /* 0x000000bcffa0723e */ /* 0x000fc800000000ff */
[----:B------:R-:W-:-:S07]  /*3760*/  PRMT R96, R160, 0x7610, R96 ;  /* 0x00007610a0607816 */ /* 0x000fce0000000060 */
.L_x_8092:
[----:B------:R-:W-:Y:S01]  /*3770*/  HADD2.F32 R191, -RZ, R100.H1_H1 ;  /* 0x30000064ffbf7230 */ /* 0x000fe20000004100 */
[----:B------:R-:W-:Y:S06]  /*3780*/  @P3 BRA `(.L_x_8093) ;  /* 0x0000000000203947 */ /* 0x000fec0003800000 */
[----:B------:R-:W-:-:S04]  /*3790*/  ISETP.NE.U32.AND P4, PT, RZ, UR12, PT ;  /* 0x0000000cff007c0c */ /* 0x000fc8000bf85070 */
[----:B------:R-:W-:-:S13]  /*37a0*/  ISETP.NE.AND.EX P4, PT, RZ, UR13, PT, P4 ;  /* 0x0000000dff007c0c */ /* 0x000fda000bf85340 */
[----:B------:R-:W-:Y:S05]  /*37b0*/  @P4 BRA `(.L_x_8094) ;  /* 0x0000000000084947 */ /* 0x000fea0003800000 */
[----:B------:R-:W-:Y:S05]  /*37c0*/  @P0 BRA `(.L_x_8095) ;  /* 0x0000000000200947 */ /* 0x000fea0003800000 */
[----:B------:R-:W-:Y:S05]  /*37d0*/  BRA `(.L_x_8096) ;  /* 0x0000000000247947 */ /* 0x000fea0003800000 */
.L_x_8094:
[----:B-----5:R-:W-:-:S05]  /*37e0*/  HADD2.F32 R100, -RZ, R92.H1_H1 ;  /* 0x3000005cff647230 */ /* 0x020fca0000004100 */
[----:B------:R-:W-:Y:S01]  /*37f0*/  FADD.FTZ R191, R100, R191 ;  /* 0x000000bf64bf7221 */ /* 0x000fe20000010000 */
[----:B------:R-:W-:Y:S06]  /*3800*/  BRA `(.L_x_8095) ;  /* 0x0000000000107947 */ /* 0x000fec0003800000 */
.L_x_8093:
[----:B-----5:R-:W-:Y:S02]  /*3810*/  HADD2.F32 R100, -RZ, R88.H1_H1 ;  /* 0x30000058ff647230 */ /* 0x020fe40000004100 */
[----:B------:R-:W-:-:S03]  /*3820*/  @P2 HADD2.F32 R160, -RZ, R92.H1_H1 ;  /* 0x3000005cffa02230 */ /* 0x000fc60000004100 */
[----:B------:R-:W-:-:S04]  /*3830*/  FADD.FTZ R191, R100, R191 ;  /* 0x000000bf64bf7221 */ /* 0x000fc80000010000 */
[----:B------:R-:W-:-:S07]  /*3840*/  @P2 FADD.FTZ R191, R160, R191 ;  /* 0x000000bfa0bf2221 */ /* 0x000fce0000010000 */
.L_x_8095:
[----:B------:R-:W-:-:S04]  /*3850*/  F2FP.F16.F32.PACK_AB R100, RZ, R191 ;  /* 0x000000bfff64723e */ /* 0x000fc800000000ff */
[----:B------:R-:W-:-:S07]  /*3860*/  PRMT R96, R96, 0x5410, R100 ;  /* 0x0000541060607816 */ /* 0x000fce0000000064 */
.L_x_8096:
[----:B------:R-:W-:Y:S01]  /*3870*/  HADD2.F32 R190, -RZ, R101.H0_H0 ;  /* 0x20000065ffbe7230 */ /* 0x000fe20000004100 */
[----:B------:R-:W-:Y:S06]  /*3880*/  @P3 BRA `(.L_x_8097) ;  /* 0x0000000000203947 */ /* 0x000fec0003800000 */
[----:B------:R-:W-:-:S04]  /*3890*/  ISETP.NE.U32.AND P4, PT, RZ, UR12, PT ;  /* 0x0000000cff007c0c */ /* 0x000fc8000bf85070 */
[----:B------:R-:W-:-:S13]  /*38a0*/  ISETP.NE.AND.EX P4, PT, RZ, UR13, PT, P4 ;  /* 0x0000000dff007c0c */ /* 0x000fda000bf85340 */
[----:B------:R-:W-:Y:S05]  /*38b0*/  @P4 BRA `(.L_x_8098) ;  /* 0x0000000000084947 */ /* 0x000fea0003800000 */
[----:B------:R-:W-:Y:S05]  /*38c0*/  @P0 BRA `(.L_x_8099) ;  /* 0x0000000000200947 */ /* 0x000fea0003800000 */
[----:B------:R-:W-:Y:S05]  /*38d0*/  BRA `(.L_x_8100) ;  /* 0x0000000000247947 */ /* 0x000fea0003800000 */
.L_x_8098:
[----:B-----5:R-:W-:-:S05]  /*38e0*/  HADD2.F32 R161, -RZ, R93.H0_H0 ;  /* 0x2000005dffa17230 */ /* 0x020fca0000004100 */
[----:B------:R-:W-:Y:S01]  /*38f0*/  FADD.FTZ R190, R161, R190 ;  /* 0x000000bea1be7221 */ /* 0x000fe20000010000 */
[----:B------:R-:W-:Y:S06]  /*3900*/  BRA `(.L_x_8099) ;  /* 0x0000000000107947 */ /* 0x000fec0003800000 */
.L_x_8097:
[----:B-----5:R-:W-:Y:S02]  /*3910*/  HADD2.F32 R161, -RZ, R89.H0_H0 ;  /* 0x20000059ffa17230 */ /* 0x020fe40000004100 */
[----:B------:R-:W-:-:S03]  /*3920*/  @P2 HADD2.F32 R193, -RZ, R93.H0_H0 ;  /* 0x2000005dffc12230 */ /* 0x000fc60000004100 */
[----:B------:R-:W-:-:S04]  /*3930*/  FADD.FTZ R190, R161, R190 ;  /* 0x000000bea1be7221 */ /* 0x000fc80000010000 */
[----:B------:R-:W-:-:S07]  /*3940*/  @P2 FADD.FTZ R190, R193, R190 ;  /* 0x000000bec1be2221 */ /* 0x000fce0000010000 */
.L_x_8099:
[----:B------:R-:W-:-:S04]  /*3950*/  F2FP.F16.F32.PACK_AB R100, RZ, R190 ;  /* 0x000000beff64723e */ /* 0x000fc800000000ff */
[----:B------:R-:W-:-:S07]  /*3960*/  PRMT R97, R100, 0x7610, R97 ;  /* 0x0000761064617816 */ /* 0x000fce0000000061 */
.L_x_8100:
[----:B------:R-:W-:Y:S01]  /*3970*/  HADD2.F32 R193, -RZ, R101.H1_H1 ;  /* 0x30000065ffc17230 */ /* 0x000fe20000004100 */
[----:B------:R-:W-:Y:S06]  /*3980*/  @P3 BRA `(.L_x_8101) ;  /* 0x0000000000203947 */ /* 0x000fec0003800000 */
[----:B------:R-:W-:-:S04]  /*3990*/  ISETP.NE.U32.AND P4, PT, RZ, UR12, PT ;  /* 0x0000000cff007c0c */ /* 0x000fc8000bf85070 */
[----:B------:R-:W-:-:S13]  /*39a0*/  ISETP.NE.AND.EX P4, PT, RZ, UR13, PT, P4 ;  /* 0x0000000dff007c0c */ /* 0x000fda000bf85340 */
[----:B------:R-:W-:Y:S05]  /*39b0*/  @P4 BRA `(.L_x_8102) ;  /* 0x0000000000084947 */ /* 0x000fea0003800000 */
[----:B------:R-:W-:Y:S05]  /*39c0*/  @P0 BRA `(.L_x_8103) ;  /* 0x0000000000200947 */ /* 0x000fea0003800000 */
[----:B------:R-:W-:Y:S05]  /*39d0*/  BRA `(.L_x_8104) ;  /* 0x0000000000247947 */ /* 0x000fea0003800000 */
.L_x_8102:
[----:B-----5:R-:W-:-:S05]  /*39e0*/  HADD2.F32 R100, -RZ, R93.H1_H1 ;  /* 0x3000005dff647230 */ /* 0x020fca0000004100 */
[----:B------:R-:W-:Y:S01]  /*39f0*/  FADD.FTZ R193, R100, R193 ;  /* 0x000000c164c17221 */ /* 0x000fe20000010000 */
[----:B------:R-:W-:Y:S06]  /*3a00*/  BRA `(.L_x_8103) ;  /* 0x0000000000107947 */ /* 0x000fec0003800000 */
.L_x_8101:
[----:B-----5:R-:W-:Y:S02]  /*3a10*/  HADD2.F32 R100, -RZ, R89.H1_H1 ;  /* 0x30000059ff647230 */ /* 0x020fe40000004100 */
[----:B------:R-:W-:-:S03]  /*3a20*/  @P2 HADD2.F32 R160, -RZ, R93.H1_H1 ;  /* 0x3000005dffa02230 */ /* 0x000fc60000004100 */
[----:B------:R-:W-:-:S04]  /*3a30*/  FADD.FTZ R193, R100, R193 ;  /* 0x000000c164c17221 */ /* 0x000fc80000010000 */
[----:B------:R-:W-:-:S07]  /*3a40*/  @P2 FADD.FTZ R193, R160, R193 ;  /* 0x000000c1a0c12221 */ /* 0x000fce0000010000 */
.L_x_8103:
[----:B------:R-:W-:-:S04]  /*3a50*/  F2FP.F16.F32.PACK_AB R100, RZ, R193 ;  /* 0x000000c1ff64723e */ /* 0x000fc800000000ff */
[----:B------:R-:W-:-:S07]  /*3a60*/  PRMT R97, R97, 0x5410, R100 ;  /* 0x0000541061617816 */ /* 0x000fce0000000064 */
.L_x_8104:
[----:B------:R-:W-:Y:S01]  /*3a70*/  HADD2.F32 R192, -RZ, R102.H0_H0 ;  /* 0x20000066ffc07230 */ /* 0x000fe20000004100 */
[----:B------:R-:W-:Y:S06]  /*3a80*/  @P3 BRA `(.L_x_8105) ;  /* 0x0000000000203947 */ /* 0x000fec0003800000 */
[----:B------:R-:W-:-:S04]  /*3a90*/  ISETP.NE.U32.AND P4, PT, RZ, UR12, PT ;  /* 0x0000000cff007c0c */ /* 0x000fc8000bf85070 */
[----:B------:R-:W-:-:S13]  /*3aa0*/  ISETP.NE.AND.EX P4, PT, RZ, UR13, PT, P4 ;  /* 0x0000000dff007c0c */ /* 0x000fda000bf85340 */
[----:B------:R-:W-:Y:S05]  /*3ab0*/  @P4 BRA `(.L_x_8106) ;  /* 0x0000000000084947 */ /* 0x000fea0003800000 */
[----:B------:R-:W-:Y:S05]  /*3ac0*/  @P0 BRA `(.L_x_8107) ;  /* 0x0000000000200947 */ /* 0x000fea0003800000 */
[----:B------:R-:W-:Y:S05]  /*3ad0*/  BRA `(.L_x_8108) ;  /* 0x0000000000247947 */ /* 0x000fea0003800000 */
.L_x_8106:
[----:B-----5:R-:W-:-:S05]  /*3ae0*/  HADD2.F32 R101, -RZ, R94.H0_H0 ;  /* 0x2000005eff657230 */ /* 0x020fca0000004100 */
[----:B------:R-:W-:Y:S01]  /*3af0*/  FADD.FTZ R192, R101, R192 ;  /* 0x000000c065c07221 */ /* 0x000fe20000010000 */
[----:B------:R-:W-:Y:S06]  /*3b00*/  BRA `(.L_x_8107) ;  /* 0x0000000000107947 */ /* 0x000fec0003800000 */
.L_x_8105:
[----:B-----5:R-:W-:Y:S02]  /*3b10*/  HADD2.F32 R101, -RZ, R90.H0_H0 ;  /* 0x2000005aff657230 */ /* 0x020fe40000004100 */
[----:B------:R-:W-:-:S03]  /*3b20*/  @P2 HADD2.F32 R161, -RZ, R94.H0_H0 ;  /* 0x2000005effa12230 */ /* 0x000fc60000004100 */
[----:B------:R-:W-:-:S04]  /*3b30*/  FADD.FTZ R192, R101, R192 ;  /* 0x000000c065c07221 */ /* 0x000fc80000010000 */
[----:B------:R-:W-:-:S07]  /*3b40*/  @P2 FADD.FTZ R192, R161, R192 ;  /* 0x000000c0a1c02221 */ /* 0x000fce0000010000 */
.L_x_8107:
[----:B------:R-:W-:-:S04]  /*3b50*/  F2FP.F16.F32.PACK_AB R100, RZ, R192 ;  /* 0x000000c0ff64723e */ /* 0x000fc800000000ff */
[----:B------:R-:W-:-:S07]  /*3b60*/  PRMT R98, R100, 0x7610, R98 ;  /* 0x0000761064627816 */ /* 0x000fce0000000062 */
.L_x_8108:
[----:B------:R-:W-:Y:S01]  /*3b70*/  HADD2.F32 R194, -RZ, R102.H1_H1 ;  /* 0x30000066ffc27230 */ /* 0x000fe20000004100 */
[----:B------:R-:W-:Y:S06]  /*3b80*/  @P3 BRA `(.L_x_8109) ;  /* 0x0000000000203947 */ /* 0x000fec0003800000 */
[----:B------:R-:W-:-:S04]  /*3b90*/  ISETP.NE.U32.AND P4, PT, RZ, UR12, PT ;  /* 0x0000000cff007c0c */ /* 0x000fc8000bf85070 */
[----:B------:R-:W-:-:S13]  /*3ba0*/  ISETP.NE.AND.EX P4, PT, RZ, UR13, PT, P4 ;  /* 0x0000000dff007c0c */ /* 0x000fda000bf85340 */
[----:B------:R-:W-:Y:S05]  /*3bb0*/  @P4 BRA `(.L_x_8110) ;  /* 0x0000000000084947 */ /* 0x000fea0003800000 */
[----:B------:R-:W-:Y:S05]  /*3bc0*/  @P0 BRA `(.L_x_8111) ;  /* 0x0000000000200947 */ /* 0x000fea0003800000 */
[----:B------:R-:W-:Y:S05]  /*3bd0*/  BRA `(.L_x_8112) ;  /* 0x0000000000247947 */ /* 0x000fea0003800000 */
.L_x_8110:
[----:B-----5:R-:W-:-:S05]  /*3be0*/  HADD2.F32 R101, -RZ, R94.H1_H1 ;  /* 0x3000005eff657230 */ /* 0x020fca0000004100 */
[----:B------:R-:W-:Y:S01]  /*3bf0*/  FADD.FTZ R194, R101, R194 ;  /* 0x000000c265c27221 */ /* 0x000fe20000010000 */
[----:B------:R-:W-:Y:S06]  /*3c00*/  BRA `(.L_x_8111) ;  /* 0x0000000000107947 */ /* 0x000fec0003800000 */
.L_x_8109:
[----:B-----5:R-:W-:Y:S02]  /*3c10*/  HADD2.F32 R101, -RZ, R90.H1_H1 ;  /* 0x3000005aff657230 */ /* 0x020fe40000004100 */
[----:B------:R-:W-:-:S03]  /*3c20*/  @P2 HADD2.F32 R161, -RZ, R94.H1_H1 ;  /* 0x3000005effa12230 */ /* 0x000fc60000004100 */
[----:B------:R-:W-:-:S04]  /*3c30*/  FADD.FTZ R194, R101, R194 ;  /* 0x000000c265c27221 */ /* 0x000fc80000010000 */
[----:B------:R-:W-:-:S07]  /*3c40*/  @P2 FADD.FTZ R194, R161, R194 ;  /* 0x000000c2a1c22221 */ /* 0x000fce0000010000 */
.L_x_8111:
[----:B------:R-:W-:-:S04]  /*3c50*/  F2FP.F16.F32.PACK_AB R100, RZ, R194 ;  /* 0x000000c2ff64723e */ /* 0x000fc800000000ff */
[----:B------:R-:W-:-:S07]  /*3c60*/  PRMT R98, R98, 0x5410, R100 ;  /* 0x0000541062627816 */ /* 0x000fce0000000064 */
.L_x_8112:
[----:B------:R-:W-:Y:S01]  /*3c70*/  HADD2.F32 R195, -RZ, R103.H0_H0 ;  /* 0x20000067ffc37230 */ /* 0x000fe20000004100 */
[----:B------:R-:W-:Y:S06]  /*3c80*/  @P3 BRA `(.L_x_8113) ;  /* 0x0000000000203947 */ /* 0x000fec0003800000 */
[----:B------:R-:W-:-:S04]  /*3c90*/  ISETP.NE.U32.AND P4, PT, RZ, UR12, PT ;  /* 0x0000000cff007c0c */ /* 0x000fc8000bf85070 */
[----:B------:R-:W-:-:S13]  /*3ca0*/  ISETP.NE.AND.EX P4, PT, RZ, UR13, PT, P4 ;  /* 0x0000000dff007c0c */ /* 0x000fda000bf85340 */
[----:B------:R-:W-:Y:S05]  /*3cb0*/  @P4 BRA `(.L_x_8114) ;  /* 0x0000000000084947 */ /* 0x000fea0003800000 */
[----:B------:R-:W-:Y:S05]  /*3cc0*/  @P0 BRA `(.L_x_8115) ;  /* 0x0000000000200947 */ /* 0x000fea0003800000 */
[----:B------:R-:W-:Y:S05]  /*3cd0*/  BRA `(.L_x_8116) ;  /* 0x0000000000247947 */ /* 0x000fea0003800000 */
.L_x_8114:
[----:B-----5:R-:W-:-:S05]  /*3ce0*/  HADD2.F32 R100, -RZ, R95.H0_H0 ;  /* 0x2000005fff647230 */ /* 0x020fca0000004100 */
[----:B------:R-:W-:Y:S01]  /*3cf0*/  FADD.FTZ R195, R100, R195 ;  /* 0x000000c364c37221 */ /* 0x000fe20000010000 */
[----:B------:R-:W-:Y:S06]  /*3d00*/  BRA `(.L_x_8115) ;  /* 0x0000000000107947 */ /* 0x000fec0003800000 */
.L_x_8113:
[----:B-----5:R-:W-:Y:S02]  /*3d10*/  HADD2.F32 R100, -RZ, R91.H0_H0 ;  /* 0x2000005bff647230 */ /* 0x020fe40000004100 */
[----:B------:R-:W-:-:S03]  /*3d20*/  @P2 HADD2.F32 R102, -RZ, R95.H0_H0 ;  /* 0x2000005fff662230 */ /* 0x000fc60000004100 */
[----:B------:R-:W-:-:S04]  /*3d30*/  FADD.FTZ R195, R100, R195 ;  /* 0x000000c364c37221 */ /* 0x000fc80000010000 */
[----:B------:R-:W-:-:S07]  /*3d40*/  @P2 FADD.FTZ R195, R102, R195 ;  /* 0x000000c366c32221 */ /* 0x000fce0000010000 */
.L_x_8115:
[----:B------:R-:W-:-:S04]  /*3d50*/  F2FP.F16.F32.PACK_AB R100, RZ, R195 ;  /* 0x000000c3ff64723e */ /* 0x000fc800000000ff */
[----:B------:R-:W-:-:S07]  /*3d60*/  PRMT R99, R100, 0x7610, R99 ;  /* 0x0000761064637816 */ /* 0x000fce0000000063 */
.L_x_8116:
[----:B------:R-:W-:Y:S01]  /*3d70*/  HADD2.F32 R196, -RZ, R103.H1_H1 ;  /* 0x30000067ffc47230 */ /* 0x000fe20000004100 */
[----:B------:R-:W-:Y:S06]  /*3d80*/  @P3 BRA `(.L_x_8117) ;  /* 0x0000000000203947 */ /* 0x000fec0003800000 */
[----:B------:R-:W-:-:S04]  /*3d90*/  ISETP.NE.U32.AND P4, PT, RZ, UR12, PT ;  /* 0x0000000cff007c0c */ /* 0x000fc8000bf85070 */
[----:B------:R-:W-:-:S13]  /*3da0*/  ISETP.NE.AND.EX P4, PT, RZ, UR13, PT, P4 ;  /* 0x0000000dff007c0c */ /* 0x000fda000bf85340 */
[----:B------:R-:W-:Y:S05]  /*3db0*/  @P4 BRA `(.L_x_8118) ;  /* 0x0000000000084947 */ /* 0x000fea0003800000 */
[----:B------:R-:W-:Y:S05]  /*3dc0*/  @P0 BRA `(.L_x_8119) ;  /* 0x0000000000200947 */ /* 0x000fea0003800000 */
[----:B------:R-:W-:Y:S05]  /*3dd0*/  BRA `(.L_x_8120) ;  /* 0x0000000000247947 */ /* 0x000fea0003800000 */
.L_x_8118:
[----:B-----5:R-:W-:-:S05]  /*3de0*/  HADD2.F32 R101, -RZ, R95.H1_H1 ;  /* 0x3000005fff657230 */ /* 0x020fca0000004100 */
[----:B------:R-:W-:Y:S01]  /*3df0*/  FADD.FTZ R196, R101, R196 ;  /* 0x000000c465c47221 */ /* 0x000fe20000010000 */
[----:B------:R-:W-:Y:S06]  /*3e00*/  BRA `(.L_x_8119) ;  /* 0x0000000000107947 */ /* 0x000fec0003800000 */
.L_x_8117:
[----:B-----5:R-:W-:Y:S02]  /*3e10*/  HADD2.F32 R101, -RZ, R91.H1_H1 ;  /* 0x3000005bff657230 */ /* 0x020fe40000004100 */
[----:B------:R-:W-:-:S03]  /*3e20*/  @P2 HADD2.F32 R103, -RZ, R95.H1_H1 ;  /* 0x3000005fff672230 */ /* 0x000fc60000004100 */
[----:B------:R-:W-:-:S04]  /*3e30*/  FADD.FTZ R196, R101, R196 ;  /* 0x000000c465c47221 */ /* 0x000fc80000010000 */
[----:B------:R-:W-:-:S07]  /*3e40*/  @P2 FADD.FTZ R196, R103, R196 ;  /* 0x000000c467c42221 */ /* 0x000fce0000010000 */
.L_x_8119:
[----:B------:R-:W-:-:S04]  /*3e50*/  F2FP.F16.F32.PACK_AB R100, RZ, R196 ;  /* 0x000000c4ff64723e */ /* 0x000fc800000000ff */
[----:B------:R-:W-:-:S07]  /*3e60*/  PRMT R99, R99, 0x5410, R100 ;  /* 0x0000541063637816 */ /* 0x000fce0000000064 */
.L_x_8120:
        /* <DEDUP_REMOVED lines=19> */
.L_x_8122:
[----:B-----5:R-:W-:-:S05]  /*3fa0*/  HADD2.F32 R170, -RZ, R92.H0_H0 ;  /* 0x2000005cffaa7230 */ /* 0x020fca0000004100 */
[----:B------:R-:W-:Y:S01]  /*3fb0*/  FADD.FTZ R197, R170, R197 ;  /* 0x000000c5aac57221 */ /* 0x000fe20000010000 */
[----:B------:R-:W-:Y:S06]  /*3fc0*/  BRA `(.L_x_8123) ;  /* 0x0000000000107947 */ /* 0x000fec0003800000 */
.L_x_8121:
[----:B-----5:R-:W-:Y:S02]  /*3fd0*/  HADD2.F32 R170, -RZ, R88.H0_H0 ;  /* 0x20000058ffaa7230 */ /* 0x020fe40000004100 */
[----:B------:R-:W-:-:S03]  /*3fe0*/  @P2 HADD2.F32 R180, -RZ, R92.H0_H0 ;  /* 0x2000005cffb42230 */ /* 0x000fc60000004100 */
[----:B------:R-:W-:-:S04]  /*3ff0*/  FADD.FTZ R197, R170, R197 ;  /* 0x000000c5aac57221 */ /* 0x000fc80000010000 */
[----:B------:R-:W-:-:S07]  /*4000*/  @P2 FADD.FTZ R197, R180, R197 ;  /* 0x000000c5b4c52221 */ /* 0x000fce0000010000 */
.L_x_8123:
[----:B------:R-:W-:-:S04]  /*4010*/  F2FP.F16.F32.PACK_AB R161, RZ, R197 ;  /* 0x000000c5ffa1723e */ /* 0x000fc800000000ff */
[----:B------:R-:W-:-:S07]  /*4020*/  PRMT R96, R161, 0x7610, R96 ;  /* 0x00007610a1607816 */ /* 0x000fce0000000060 */
.L_x_8124:
[----:B------:R-:W-:Y:S01]  /*4030*/  HADD2.F32 R199, -RZ, R100.H1_H1 ;  /* 0x30000064ffc77230 */ /* 0x000fe20000004100 */
[----:B------:R-:W-:Y:S06]  /*4040*/  @P3 BRA `(.L_x_8125) ;  /* 0x0000000000203947 */ /* 0x000fec0003800000 */
[----:B------:R-:W-:-:S04]  /*4050*/  ISETP.NE.U32.AND P4, PT, RZ, UR12, PT ;  /* 0x0000000cff007c0c */ /* 0x000fc8000bf85070 */
[----:B------:R-:W-:-:S13]  /*4060*/  ISETP.NE.AND.EX P4, PT, RZ, UR13, PT, P4 ;  /* 0x0000000dff007c0c */ /* 0x000fda000bf85340 */
[----:B------:R-:W-:Y:S05]  /*4070*/  @P4 BRA `(.L_x_8126) ;  /* 0x0000000000084947 */ /* 0x000fea0003800000 */
[----:B------:R-:W-:Y:S05]  /*4080*/  @P0 BRA `(.L_x_8127) ;  /* 0x0000000000200947 */ /* 0x000fea0003800000 */
[----:B------:R-:W-:Y:S05]  /*4090*/  BRA `(.L_x_8128) ;  /* 0x0000000000247947 */ /* 0x000fea0003800000 */
.L_x_8126:
[----:B-----5:R-:W-:-:S05]  /*40a0*/  HADD2.F32 R100, -RZ, R92.H1_H1 ;  /* 0x3000005cff647230 */ /* 0x020fca0000004100 */
[----:B------:R-:W-:Y:S01]  /*40b0*/  FADD.FTZ R199, R100, R199 ;  /* 0x000000c764c77221 */ /* 0x000fe20000010000 */
[----:B------:R-:W-:Y:S06]  /*40c0*/  BRA `(.L_x_8127) ;  /* 0x0000000000107947 */ /* 0x000fec0003800000 */
.L_x_8125:
[----:B-----5:R-:W-:Y:S02]  /*40d0*/  HADD2.F32 R100, -RZ, R88.H1_H1 ;  /* 0x30000058ff647230 */ /* 0x020fe40000004100 */
[----:B------:R-:W-:-:S03]  /*40e0*/  @P2 HADD2.F32 R170, -RZ, R92.H1_H1 ;  /* 0x3000005cffaa2230 */ /* 0x000fc60000004100 */
[----:B------:R-:W-:-:S04]  /*40f0*/  FADD.FTZ R199, R100, R199 ;  /* 0x000000c764c77221 */ /* 0x000fc80000010000 */
[----:B------:R-:W-:-:S07]  /*4100*/  @P2 FADD.FTZ R199, R170, R199 ;  /* 0x000000c7aac72221 */ /* 0x000fce0000010000 */
.L_x_8127:
[----:B------:R-:W-:-:S04]  /*4110*/  F2FP.F16.F32.PACK_AB R100, RZ, R199 ;  /* 0x000000c7ff64723e */ /* 0x000fc800000000ff */
[----:B------:R-:W-:-:S07]  /*4120*/  PRMT R96, R96, 0x5410, R100 ;  /* 0x0000541060607816 */ /* 0x000fce0000000064 */
.L_x_8128:
[----:B------:R-:W-:Y:S01]  /*4130*/  HADD2.F32 R198, -RZ, R101.H0_H0 ;  /* 0x20000065ffc67230 */ /* 0x000fe20000004100 */
[----:B------:R-:W-:Y:S06]  /*4140*/  @P3 BRA `(.L_x_8129) ;  /* 0x0000000000203947 */ /* 0x000fec0003800000 */
[----:B------:R-:W-:-:S04]  /*4150*/  ISETP.NE.U32.AND P4, PT, RZ, UR12, PT ;  /* 0x0000000cff007c0c */ /* 0x000fc8000bf85070 */
[----:B------:R-:W-:-:S13]  /*4160*/  ISETP.NE.AND.EX P4, PT, RZ, UR13, PT, P4 ;  /* 0x0000000dff007c0c */ /* 0x000fda000bf85340 */
[----:B------:R-:W-:Y:S05]  /*4170*/  @P4 BRA `(.L_x_8130) ;  /* 0x0000000000084947 */ /* 0x000fea0003800000 */
[----:B------:R-:W-:Y:S05]  /*4180*/  @P0 BRA `(.L_x_8131) ;  /* 0x0000000000200947 */ /* 0x000fea0003800000 */
[----:B------:R-:W-:Y:S05]  /*4190*/  BRA `(.L_x_8132) ;  /* 0x0000000000247947 */ /* 0x000fea0003800000 */
.L_x_8130:
[----:B-----5:R-:W-:-:S05]  /*41a0*/  HADD2.F32 R161, -RZ, R93.H0_H0 ;  /* 0x2000005dffa17230 */ /* 0x020fca0000004100 */
[----:B------:R-:W-:Y:S01]  /*41b0*/  FADD.FTZ R198, R161, R198 ;  /* 0x000000c6a1c67221 */ /* 0x000fe20000010000 */
[----:B------:R-:W-:Y:S06]  /*41c0*/  BRA `(.L_x_8131) ;  /* 0x0000000000107947 */ /* 0x000fec0003800000 */
.L_x_8129:
[----:B-----5:R-:W-:Y:S02]  /*41d0*/  HADD2.F32 R161, -RZ, R89.H0_H0 ;  /* 0x20000059ffa17230 */ /* 0x020fe40000004100 */
[----:B------:R-:W-:-:S03]  /*41e0*/  @P2 HADD2.F32 R201, -RZ, R93.H0_H0 ;  /* 0x2000005dffc92230 */ /* 0x000fc60000004100 */
[----:B------:R-:W-:-:S04]  /*41f0*/  FADD.FTZ R198, R161, R198 ;  /* 0x000000c6a1c67221 */ /* 0x000fc80000010000 */
[----:B------:R-:W-:-:S07]  /*4200*/  @P2 FADD.FTZ R198, R201, R198 ;  /* 0x000000c6c9c62221 */ /* 0x000fce0000010000 */
.L_x_8131:
[----:B------:R-:W-:-:S04]  /*4210*/  F2FP.F16.F32.PACK_AB R100, RZ, R198 ;  /* 0x000000c6ff64723e */ /* 0x000fc800000000ff */
[----:B------:R-:W-:-:S07]  /*4220*/  PRMT R97, R100, 0x7610, R97 ;  /* 0x0000761064617816 */ /* 0x000fce0000000061 */
.L_x_8132:
[----:B------:R-:W-:Y:S01]  /*4230*/  HADD2.F32 R201, -RZ, R101.H1_H1 ;  /* 0x30000065ffc97230 */ /* 0x000fe20000004100 */
[----:B------:R-:W-:Y:S06]  /*4240*/  @P3 BRA `(.L_x_8133) ;  /* 0x0000000000203947 */ /* 0x000fec0003800000 */
[----:B------:R-:W-:-:S04]  /*4250*/  ISETP.NE.U32.AND P4, PT, RZ, UR12, PT ;  /* 0x0000000cff007c0c */ /* 0x000fc8000bf85070 */
[----:B------:R-:W-:-:S13]  /*4260*/  ISETP.NE.AND.EX P4, PT, RZ, UR13, PT, P4 ;  /* 0x0000000dff007c0c */ /* 0x000fda000bf85340 */
[----:B------:R-:W-:Y:S05]  /*4270*/  @P4 BRA `(.L_x_8134) ;  /* 0x0000000000084947 */ /* 0x000fea0003800000 */
[----:B------:R-:W-:Y:S05]  /*4280*/  @P0 BRA `(.L_x_8135) ;  /* 0x0000000000200947 */ /* 0x000fea0003800000 */
[----:B------:R-:W-:Y:S05]  /*4290*/  BRA `(.L_x_8136) ;  /* 0x0000000000247947 */ /* 0x000fea0003800000 */
.L_x_8134:
[----:B-----5:R-:W-:-:S05]  /*42a0*/  HADD2.F32 R100, -RZ, R93.H1_H1 ;  /* 0x3000005dff647230 */ /* 0x020fca0000004100 */
[----:B------:R-:W-:Y:S01]  /*42b0*/  FADD.FTZ R201, R100, R201 ;  /* 0x000000c964c97221 */ /* 0x000fe20000010000 */
[----:B------:R-:W-:Y:S06]  /*42c0*/  BRA `(.L_x_8135) ;  /* 0x0000000000107947 */ /* 0x000fec0003800000 */
.L_x_8133:
[----:B-----5:R-:W-:Y:S02]  /*42d0*/  HADD2.F32 R100, -RZ, R89.H1_H1 ;  /* 0x30000059ff647230 */ /* 0x020fe40000004100 */
[----:B------:R-:W-:-:S03]  /*42e0*/  @P2 HADD2.F32 R170, -RZ, R93.H1_H1 ;  /* 0x3000005dffaa2230 */ /* 0x000fc60000004100 */
[----:B------:R-:W-:-:S04]  /*42f0*/  FADD.FTZ R201, R100, R201 ;  /* 0x000000c964c97221 */ /* 0x000fc80000010000 */
[----:B------:R-:W-:-:S07]  /*4300*/  @P2 FADD.FTZ R201, R170, R201 ;  /* 0x000000c9aac92221 */ /* 0x000fce0000010000 */
.L_x_8135:
[----:B------:R-:W-:-:S04]  /*4310*/  F2FP.F16.F32.PACK_AB R100, RZ, R201 ;  /* 0x000000c9ff64723e */ /* 0x000fc800000000ff */
[----:B------:R-:W-:-:S07]  /*4320*/  PRMT R97, R97, 0x5410, R100 ;  /* 0x0000541061617816 */ /* 0x000fce0000000064 */
.L_x_8136:
[----:B------:R-:W-:Y:S01]  /*4330*/  HADD2.F32 R200, -RZ, R102.H0_H0 ;  /* 0x20000066ffc87230 */ /* 0x000fe20000004100 */
[----:B------:R-:W-:Y:S06]  /*4340*/  @P3 BRA `(.L_x_8137) ;  /* 0x0000000000203947 */ /* 0x000fec0003800000 */
[----:B------:R-:W-:-:S04]  /*4350*/  ISETP.NE.U32.AND P4, PT, RZ, UR12, PT ;  /* 0x0000000cff007c0c */ /* 0x000fc8000bf85070 */
[----:B------:R-:W-:-:S13]  /*4360*/  ISETP.NE.AND.EX P4, PT, RZ, UR13, PT, P4 ;  /* 0x0000000dff007c0c */ /* 0x000fda000bf85340 */
[----:B------:R-:W-:Y:S05]  /*4370*/  @P4 BRA `(.L_x_8138) ;  /* 0x0000000000084947 */ /* 0x000fea0003800000 */
[----:B------:R-:W-:Y:S05]  /*4380*/  @P0 BRA `(.L_x_8139) ;  /* 0x0000000000200947 */ /* 0x000fea0003800000 */
[----:B------:R-:W-:Y:S05]  /*4390*/  BRA `(.L_x_8140) ;  /* 0x0000000000247947 */ /* 0x000fea0003800000 */
.L_x_8138:
[----:B-----5:R-:W-:-:S05]  /*43a0*/  HADD2.F32 R101, -RZ, R94.H0_H0 ;  /* 0x2000005eff657230 */ /* 0x020fca0000004100 */
[----:B------:R-:W-:Y:S01]  /*43b0*/  FADD.FTZ R200, R101, R200 ;  /* 0x000000c865c87221 */ /* 0x000fe20000010000 */
[----:B------:R-:W-:Y:S06]  /*43c0*/  BRA `(.L_x_8139) ;  /* 0x0000000000107947 */ /* 0x000fec0003800000 */
.L_x_8137:
[----:B-----5:R-:W-:Y:S02]  /*43d0*/  HADD2.F32 R101, -RZ, R90.H0_H0 ;  /* 0x2000005aff657230 */ /* 0x020fe40000004100 */
[----:B------:R-:W-:-:S03]  /*43e0*/  @P2 HADD2.F32 R161, -RZ, R94.H0_H0 ;  /* 0x2000005effa12230 */ /* 0x000fc60000004100 */
[----:B------:R-:W-:-:S04]  /*43f0*/  FADD.FTZ R200, R101, R200 ;  /* 0x000000c865c87221 */ /* 0x000fc80000010000 */
[----:B------:R-:W-:-:S07]  /*4400*/  @P2 FADD.FTZ R200, R161, R200 ;  /* 0x000000c8a1c82221 */ /* 0x000fce0000010000 */
.L_x_8139:
[----:B------:R-:W-:-:S04]  /*4410*/  F2FP.F16.F32.PACK_AB R100, RZ, R200 ;  /* 0x000000c8ff64723e */ /* 0x000fc800000000ff */
[----:B------:R-:W-:-:S07]  /*4420*/  PRMT R98, R100, 0x7610, R98 ;  /* 0x0000761064627816 */ /* 0x000fce0000000062 */
.L_x_8140:
[----:B------:R-:W-:Y:S01]  /*4430*/  HADD2.F32 R203, -RZ, R102.H1_H1 ;  /* 0x30000066ffcb7230 */ /* 0x000fe20000004100 */
[----:B------:R-:W-:Y:S06]  /*4440*/  @P3 BRA `(.L_x_8141) ;  /* 0x0000000000203947 */ /* 0x000fec0003800000 */
[----:B------:R-:W-:-:S04]  /*4450*/  ISETP.NE.U32.AND P4, PT, RZ, UR12, PT ;  /* 0x0000000cff007c0c */ /* 0x000fc8000bf85070 */
[----:B------:R-:W-:-:S13]  /*4460*/  ISETP.NE.AND.EX P4, PT, RZ, UR13, PT, P4 ;  /* 0x0000000dff007c0c */ /* 0x000fda000bf85340 */
[----:B------:R-:W-:Y:S05]  /*4470*/  @P4 BRA `(.L_x_8142) ;  /* 0x0000000000084947 */ /* 0x000fea0003800000 */
[----:B------:R-:W-:Y:S05]  /*4480*/  @P0 BRA `(.L_x_8143) ;  /* 0x0000000000200947 */ /* 0x000fea0003800000 */
[----:B------:R-:W-:Y:S05]  /*4490*/  BRA `(.L_x_8144) ;  /* 0x0000000000247947 */ /* 0x000fea0003800000 */
.L_x_8142:
[----:B-----5:R-:W-:-:S05]  /*44a0*/  HADD2.F32 R100, -RZ, R94.H1_H1 ;  /* 0x3000005eff647230 */ /* 0x020fca0000004100 */
[----:B------:R-:W-:Y:S01]  /*44b0*/  FADD.FTZ R203, R100, R203 ;  /* 0x000000cb64cb7221 */ /* 0x000fe20000010000 */
[----:B------:R-:W-:Y:S06]  /*44c0*/  BRA `(.L_x_8143) ;  /* 0x0000000000107947 */ /* 0x000fec0003800000 */
.L_x_8141:
[----:B-----5:R-:W-:Y:S02]  /*44d0*/  HADD2.F32 R100, -RZ, R90.H1_H1 ;  /* 0x3000005aff647230 */ /* 0x020fe40000004100 */
[----:B------:R-:W-:-:S03]  /*44e0*/  @P2 HADD2.F32 R102, -RZ, R94.H1_H1 ;  /* 0x3000005eff662230 */ /* 0x000fc60000004100 */
[----:B------:R-:W-:-:S04]  /*44f0*/  FADD.FTZ R203, R100, R203 ;  /* 0x000000cb64cb7221 */ /* 0x000fc80000010000 */
[----:B------:R-:W-:-:S07]  /*4500*/  @P2 FADD.FTZ R203, R102, R203 ;  /* 0x000000cb66cb2221 */ /* 0x000fce0000010000 */
.L_x_8143:
[----:B------:R-:W-:-:S04]  /*4510*/  F2FP.F16.F32.PACK_AB R100, RZ, R203 ;  /* 0x000000cbff64723e */ /* 0x000fc800000000ff */
[----:B------:R-:W-:-:S07]  /*4520*/  PRMT R98, R98, 0x5410, R100 ;  /* 0x0000541062627816 */ /* 0x000fce0000000064 */
.L_x_8144:
[----:B------:R-:W-:Y:S01]  /*4530*/  HADD2.F32 R202, -RZ, R103.H0_H0 ;  /* 0x20000067ffca7230 */ /* 0x000fe20000004100 */
[----:B------:R-:W-:Y:S06]  /*4540*/  @P3 BRA `(.L_x_8145) ;  /* 0x0000000000203947 */ /* 0x000fec0003800000 */
[----:B------:R-:W-:-:S04]  /*4550*/  ISETP.NE.U32.AND P4, PT, RZ, UR12, PT ;  /* 0x0000000cff007c0c */ /* 0x000fc8000bf85070 */
[----:B------:R-:W-:-:S13]  /*4560*/  ISETP.NE.AND.EX P4, PT, RZ, UR13, PT, P4 ;  /* 0x0000000dff007c0c */ /* 0x000fda000bf85340 */
[----:B------:R-:W-:Y:S05]  /*4570*/  @P4 BRA `(.L_x_8146) ;  /* 0x0000000000084947 */ /* 0x000fea0003800000 */
[----:B------:R-:W-:Y:S05]  /*4580*/  @P0 BRA `(.L_x_8147) ;  /* 0x0000000000200947 */ /* 0x000fea0003800000 */
[----:B------:R-:W-:Y:S05]  /*4590*/  BRA `(.L_x_8148) ;  /* 0x0000000000247947 */ /* 0x000fea0003800000 */
.L_x_8146:
[----:B-----5:R-:W-:-:S05]  /*45a0*/  HADD2.F32 R101, -RZ, R95.H0_H0 ;  /* 0x2000005fff657230 */ /* 0x020fca0000004100 */
[----:B------:R-:W-:Y:S01]  /*45b0*/  FADD.FTZ R202, R101, R202 ;  /* 0x000000ca65ca7221 */ /* 0x000fe20000010000 */
[----:B------:R-:W-:Y:S06]  /*45c0*/  BRA `(.L_x_8147) ;  /* 0x0000000000107947 */ /* 0x000fec0003800000 */
.L_x_8145:
[----:B-----5:R-:W-:Y:S02]  /*45d0*/  HADD2.F32 R101, -RZ, R91.H0_H0 ;  /* 0x2000005bff657230 */ /* 0x020fe40000004100 */
[----:B------:R-:W-:-:S03]  /*45e0*/  @P2 HADD2.F32 R161, -RZ, R95.H0_H0 ;  /* 0x2000005fffa12230 */ /* 0x000fc60000004100 */
[----:B------:R-:W-:-:S04]  /*45f0*/  FADD.FTZ R202, R101, R202 ;  /* 0x000000ca65ca7221 */ /* 0x000fc80000010000 */
[----:B------:R-:W-:-:S07]  /*4600*/  @P2 FADD.FTZ R202, R161, R202 ;  /* 0x000000caa1ca2221 */ /* 0x000fce0000010000 */
.L_x_8147:
[----:B------:R-:W-:-:S04]  /*4610*/  F2FP.F16.F32.PACK_AB R100, RZ, R202 ;  /* 0x000000caff64723e */ /* 0x000fc800000000ff */
[----:B------:R-:W-:-:S07]  /*4620*/  PRMT R99, R100, 0x7610, R99 ;  /* 0x0000761064637816 */ /* 0x000fce0000000063 */
.L_x_8148:
[----:B------:R-:W-:Y:S01]  /*4630*/  HADD2.F32 R205, -RZ, R103.H1_H1 ;  /* 0x30000067ffcd7230 */ /* 0x000fe20000004100 */
[----:B------:R-:W-:Y:S06]  /*4640*/  @P3 BRA `(.L_x_8149) ;  /* 0x0000000000203947 */ /* 0x000fec0003800000 */
[----:B------:R-:W-:-:S04]  /*4650*/  ISETP.NE.U32.AND P4, PT, RZ, UR12, PT ;  /* 0x0000000cff007c0c */ /* 0x000fc8000bf85070 */
[----:B------:R-:W-:-:S13]  /*4660*/  ISETP.NE.AND.EX P4, PT, RZ, UR13, PT, P4 ;  /* 0x0000000dff007c0c */ /* 0x000fda000bf85340 */
[----:B------:R-:W-:Y:S05]  /*4670*/  @P4 BRA `(.L_x_8150) ;  /* 0x0000000000084947 */ /* 0x000fea0003800000 */
[----:B------:R-:W-:Y:S05]  /*4680*/  @P0 BRA `(.L_x_8151) ;  /* 0x0000000000200947 */ /* 0x000fea0003800000 */
[----:B------:R-:W-:Y:S05]  /*4690*/  BRA `(.L_x_8152) ;  /* 0x0000000000247947 */ /* 0x000fea0003800000 */
.L_x_8150:
[----:B-----5:R-:W-:-:S05]  /*46a0*/  HADD2.F32 R100, -RZ, R95.H1_H1 ;  /* 0x3000005fff647230 */ /* 0x020fca0000004100 */
[----:B------:R-:W-:Y:S01]  /*46b0*/  FADD.FTZ R205, R100, R205 ;  /* 0x000000cd64cd7221 */ /* 0x000fe20000010000 */
[----:B------:R-:W-:Y:S06]  /*46c0*/  BRA `(.L_x_8151) ;  /* 0x0000000000107947 */ /* 0x000fec0003800000 */
.L_x_8149:
[----:B-----5:R-:W-:Y:S02]  /*46d0*/  HADD2.F32 R100, -RZ, R91.H1_H1 ;  /* 0x3000005bff647230 */ /* 0x020fe40000004100 */
[----:B------:R-:W-:-:S03]  /*46e0*/  @P2 HADD2.F32 R102, -RZ, R95.H1_H1 ;  /* 0x3000005fff662230 */ /* 0x000fc60000004100 */
[----:B------:R-:W-:-:S04]  /*46f0*/  FADD.FTZ R205, R100, R205 ;  /* 0x000000cd64cd7221 */ /* 0x000fc80000010000 */
[----:B------:R-:W-:-:S07]  /*4700*/  @P2 FADD.FTZ R205, R102, R205 ;  /* 0x000000cd66cd2221 */ /* 0x000fce0000010000 */
.L_x_8151:
[----:B------:R-:W-:-:S04]  /*4710*/  F2FP.F16.F32.PACK_AB R100, RZ, R205 ;  /* 0x000000cdff64723e */ /* 0x000fc800000000ff */
[----:B------:R-:W-:-:S07]  /*4720*/  PRMT R99, R99, 0x5410, R100 ;  /* 0x0000541063637816 */ /* 0x000fce0000000064 */
.L_x_8152:
        /* <DEDUP_REMOVED lines=19> */
.L_x_8154:
[----:B-----5:R-:W-:-:S05]  /*4860*/  HADD2.F32 R207, -RZ, R92.H0_H0 ;  /* 0x2000005cffcf7230 */ /* 0x020fca0000004100 */
[----:B------:R-:W-:Y:S01]  /*4870*/  FADD.FTZ R204, R207, R204 ;  /* 0x000000cccfcc7221 */ /* 0x000fe20000010000 */
[----:B------:R-:W-:Y:S06]  /*4880*/  BRA `(.L_x_8155) ;  /* 0x0000000000107947 */ /* 0x000fec0003800000 */
.L_x_8153:
[----:B-----5:R-:W-:Y:S02]  /*4890*/  HADD2.F32 R207, -RZ, R88.H0_H0 ;  /* 0x20000058ffcf7230 */ /* 0x020fe40000004100 */
[----:B------:R-:W-:-:S03]  /*48a0*/  @P2 HADD2.F32 R209, -RZ, R92.H0_H0 ;  /* 0x2000005cffd12230 */ /* 0x000fc60000004100 */
[----:B------:R-:W-:-:S04]  /*48b0*/  FADD.FTZ R204, R207, R204 ;  /* 0x000000cccfcc7221 */ /* 0x000fc80000010000 */
[----:B------:R-:W-:-:S07]  /*48c0*/  @P2 FADD.FTZ R204, R209, R204 ;  /* 0x000000ccd1cc2221 */ /* 0x000fce0000010000 */
.L_x_8155:
[----:B------:R-:W-:-:S04]  /*48d0*/  F2FP.F16.F32.PACK_AB R170, RZ, R204 ;  /* 0x000000ccffaa723e */ /* 0x000fc800000000ff */
[----:B------:R-:W-:-:S07]  /*48e0*/  PRMT R96, R170, 0x7610, R96 ;  /* 0x00007610aa607816 */ /* 0x000fce0000000060 */
.L_x_8156:
[----:B------:R-:W-:Y:S01]  /*48f0*/  HADD2.F32 R207, -RZ, R100.H1_H1 ;  /* 0x30000064ffcf7230 */ /* 0x000fe20000004100 */
[----:B------:R-:W-:Y:S06]  /*4900*/  @P3 BRA `(.L_x_8157) ;  /* 0x0000000000203947 */ /* 0x000fec0003800000 */
[----:B------:R-:W-:-:S04]  /*4910*/  ISETP.NE.U32.AND P4, PT, RZ, UR12, PT ;  /* 0x0000000cff007c0c */ /* 0x000fc8000bf85070 */
[----:B------:R-:W-:-:S13]  /*4920*/  ISETP.NE.AND.EX P4, PT, RZ, UR13, PT, P4 ;  /* 0x0000000dff007c0c */ /* 0x000fda000bf85340 */
[----:B------:R-:W-:Y:S05]  /*4930*/  @P4 BRA `(.L_x_8158) ;  /* 0x0000000000084947 */ /* 0x000fea0003800000 */
[----:B------:R-:W-:Y:S05]  /*4940*/  @P0 BRA `(.L_x_8159) ;  /* 0x0000000000200947 */ /* 0x000fea0003800000 */
[----:B------:R-:W-:Y:S05]  /*4950*/  BRA `(.L_x_8160) ;  /* 0x0000000000247947 */ /* 0x000fea0003800000 */
.L_x_8158:
[----:B-----5:R-:W-:-:S05]  /*4960*/  HADD2.F32 R100, -RZ, R92.H1_H1 ;  /* 0x3000005cff647230 */ /* 0x020fca0000004100 */
[----:B------:R-:W-:Y:S01]  /*4970*/  FADD.FTZ R207, R100, R207 ;  /* 0x000000cf64cf7221 */ /* 0x000fe20000010000 */
[----:B------:R-:W-:Y:S06]  /*4980*/  BRA `(.L_x_8159) ;  /* 0x0000000000107947 */ /* 0x000fec0003800000 */
.L_x_8157:
[----:B-----5:R-:W-:Y:S02]  /*4990*/  HADD2.F32 R100, -RZ, R88.H1_H1 ;  /* 0x30000058ff647230 */ /* 0x020fe40000004100 */
[----:B------:R-:W-:-:S03]  /*49a0*/  @P2 HADD2.F32 R170, -RZ, R92.H1_H1 ;  /* 0x3000005cffaa2230 */ /* 0x000fc60000004100 */
[----:B------:R-:W-:-:S04]  /*49b0*/  FADD.FTZ R207, R100, R207 ;  /* 0x000000cf64cf7221 */ /* 0x000fc80000010000 */
[----:B------:R-:W-:-:S07]  /*49c0*/  @P2 FADD.FTZ R207, R170, R207 ;  /* 0x000000cfaacf2221 */ /* 0x000fce0000010000 */
.L_x_8159:
[----:B------:R-:W-:-:S04]  /*49d0*/  F2FP.F16.F32.PACK_AB R100, RZ, R207 ;  /* 0x000000cfff64723e */ /* 0x000fc800000000ff */
[----:B------:R-:W-:-:S07]  /*49e0*/  PRMT R96, R96, 0x5410, R100 ;  /* 0x0000541060607816 */ /* 0x000fce0000000064 */
.L_x_8160:
[----:B------:R-:W-:Y:S01]  /*49f0*/  HADD2.F32 R206, -RZ, R101.H0_H0 ;  /* 0x20000065ffce7230 */ /* 0x000fe20000004100 */
[----:B------:R-:W-:Y:S06]  /*4a00*/  @P3 BRA `(.L_x_8161) ;  /* 0x0000000000203947 */ /* 0x000fec0003800000 */
[----:B------:R-:W-:-:S04]  /*4a10*/  ISETP.NE.U32.AND P4, PT, RZ, UR12, PT ;  /* 0x0000000cff007c0c */ /* 0x000fc8000bf85070 */
[----:B------:R-:W-:-:S13]  /*4a20*/  ISETP.NE.AND.EX P4, PT, RZ, UR13, PT, P4 ;  /* 0x0000000dff007c0c */ /* 0x000fda000bf85340 */
[----:B------:R-:W-:Y:S05]  /*4a30*/  @P4 BRA `(.L_x_8162) ;  /* 0x0000000000084947 */ /* 0x000fea0003800000 */
[----:B------:R-:W-:Y:S05]  /*4a40*/  @P0 BRA `(.L_x_8163) ;  /* 0x0000000000200947 */ /* 0x000fea0003800000 */
[----:B------:R-:W-:Y:S05]  /*4a50*/  BRA `(.L_x_8164) ;  /* 0x0000000000247947 */ /* 0x000fea0003800000 */
.L_x_8162:
[----:B-----5:R-:W-:-:S05]  /*4a60*/  HADD2.F32 R209, -RZ, R93.H0_H0 ;  /* 0x2000005dffd17230 */ /* 0x020fca0000004100 */
[----:B------:R-:W-:Y:S01]  /*4a70*/  FADD.FTZ R206, R209, R206 ;  /* 0x000000ced1ce7221 */ /* 0x000fe20000010000 */
[----:B------:R-:W-:Y:S06]  /*4a80*/  BRA `(.L_x_8163) ;  /* 0x0000000000107947 */ /* 0x000fec0003800000 */
.L_x_8161:
[----:B-----5:R-:W-:Y:S02]  /*4a90*/  HADD2.F32 R209, -RZ, R89.H0_H0 ;  /* 0x20000059ffd17230 */ /* 0x020fe40000004100 */
[----:B------:R-:W-:-:S03]  /*4aa0*/  @P2 HADD2.F32 R211, -RZ, R93.H0_H0 ;  /* 0x2000005dffd32230 */ /* 0x000fc60000004100 */
[----:B------:R-:W-:-:S04]  /*4ab0*/  FADD.FTZ R206, R209, R206 ;  /* 0x000000ced1ce7221 */ /* 0x000fc80000010000 */
[----:B------:R-:W-:-:S07]  /*4ac0*/  @P2 FADD.FTZ R206, R211, R206 ;  /* 0x000000ced3ce2221 */ /* 0x000fce0000010000 */
.L_x_8163:
[----:B------:R-:W-:-:S04]  /*4ad0*/  F2FP.F16.F32.PACK_AB R100, RZ, R206 ;  /* 0x000000ceff64723e */ /* 0x000fc800000000ff */
[----:B------:R-:W-:-:S07]  /*4ae0*/  PRMT R97, R100, 0x7610, R97 ;  /* 0x0000761064617816 */ /* 0x000fce0000000061 */
.L_x_8164:
[----:B------:R-:W-:Y:S01]  /*4af0*/  HADD2.F32 R209, -RZ, R101.H1_H1 ;  /* 0x30000065ffd17230 */ /* 0x000fe20000004100 */
[----:B------:R-:W-:Y:S06]  /*4b00*/  @P3 BRA `(.L_x_8165) ;  /* 0x0000000000203947 */ /* 0x000fec0003800000 */
[----:B------:R-:W-:-:S04]  /*4b10*/  ISETP.NE.U32.AND P4, PT, RZ, UR12, PT ;  /* 0x0000000cff007c0c */ /* 0x000fc8000bf85070 */
[----:B------:R-:W-:-:S13]  /*4b20*/  ISETP.NE.AND.EX P4, PT, RZ, UR13, PT, P4 ;  /* 0x0000000dff007c0c */ /* 0x000fda000bf85340 */
[----:B------:R-:W-:Y:S05]  /*4b30*/  @P4 BRA `(.L_x_8166) ;  /* 0x0000000000084947 */ /* 0x000fea0003800000 */
[----:B------:R-:W-:Y:S05]  /*4b40*/  @P0 BRA `(.L_x_8167) ;  /* 0x0000000000200947 */ /* 0x000fea0003800000 */
[----:B------:R-:W-:Y:S05]  /*4b50*/  BRA `(.L_x_8168) ;  /* 0x0000000000247947 */ /* 0x000fea0003800000 */
.L_x_8166:
[----:B-----5:R-:W-:-:S05]  /*4b60*/  HADD2.F32 R100, -RZ, R93.H1_H1 ;  /* 0x3000005dff647230 */ /* 0x020fca0000004100 */
[----:B------:R-:W-:Y:S01]  /*4b70*/  FADD.FTZ R209, R100, R209 ;  /* 0x000000d164d17221 */ /* 0x000fe20000010000 */
[----:B------:R-:W-:Y:S06]  /*4b80*/  BRA `(.L_x_8167) ;  /* 0x0000000000107947 */ /* 0x000fec0003800000 */
.L_x_8165:
[----:B-----5:R-:W-:Y:S02]  /*4b90*/  HADD2.F32 R100, -RZ, R89.H1_H1 ;  /* 0x30000059ff647230 */ /* 0x020fe40000004100 */
[----:B------:R-:W-:-:S03]  /*4ba0*/  @P2 HADD2.F32 R170, -RZ, R93.H1_H1 ;  /* 0x3000005dffaa2230 */ /* 0x000fc60000004100 */
[----:B------:R-:W-:-:S04]  /*4bb0*/  FADD.FTZ R209, R100, R209 ;  /* 0x000000d164d17221 */ /* 0x000fc80000010000 */
[----:B------:R-:W-:-:S07]  /*4bc0*/  @P2 FADD.FTZ R209, R170, R209 ;  /* 0x000000d1aad12221 */ /* 0x000fce0000010000 */
.L_x_8167:
[----:B------:R-:W-:-:S04]  /*4bd0*/  F2FP.F16.F32.PACK_AB R100, RZ, R209 ;  /* 0x000000d1ff64723e */ /* 0x000fc800000000ff */
[----:B------:R-:W-:-:S07]  /*4be0*/  PRMT R97, R97, 0x5410, R100 ;  /* 0x0000541061617816 */ /* 0x000fce0000000064 */
.L_x_8168:
[----:B------:R-:W-:Y:S01]  /*4bf0*/  HADD2.F32 R208, -RZ, R102.H0_H0 ;  /* 0x20000066ffd07230 */ /* 0x000fe20000004100 */
[----:B------:R-:W-:Y:S06]  /*4c00*/  @P3 BRA `(.L_x_8169) ;  /* 0x0000000000203947 */ /* 0x000fec0003800000 */
[----:B------:R-:W-:-:S04]  /*4c10*/  ISETP.NE.U32.AND P4, PT, RZ, UR12, PT ;  /* 0x0000000cff007c0c */ /* 0x000fc8000bf85070 */
[----:B------:R-:W-:-:S13]  /*4c20*/  ISETP.NE.AND.EX P4, PT, RZ, UR13, PT, P4 ;  /* 0x0000000dff007c0c */ /* 0x000fda000bf85340 */
[----:B------:R-:W-:Y:S05]  /*4c30*/  @P4 BRA `(.L_x_8170) ;  /* 0x0000000000084947 */ /* 0x000fea0003800000 */
[----:B------:R-:W-:Y:S05]  /*4c40*/  @P0 BRA `(.L_x_8171) ;  /* 0x0000000000200947 */ /* 0x000fea0003800000 */
[----:B------:R-:W-:Y:S05]  /*4c50*/  BRA `(.L_x_8172) ;  /* 0x0000000000247947 */ /* 0x000fea0003800000 */
.L_x_8170:
[----:B-----5:R-:W-:-:S05]  /*4c60*/  HADD2.F32 R101, -RZ, R94.H0_H0 ;  /* 0x2000005eff657230 */ /* 0x020fca0000004100 */
[----:B------:R-:W-:Y:S01]  /*4c70*/  FADD.FTZ R208, R101, R208 ;  /* 0x000000d065d07221 */ /* 0x000fe20000010000 */
[----:B------:R-:W-:Y:S06]  /*4c80*/  BRA `(.L_x_8171) ;  /* 0x0000000000107947 */ /* 0x000fec0003800000 */
.L_x_8169:
[----:B-----5:R-:W-:Y:S02]  /*4c90*/  HADD2.F32 R101, -RZ, R90.H0_H0 ;  /* 0x2000005aff657230 */ /* 0x020fe40000004100 */
[----:B------:R-:W-:-:S03]  /*4ca0*/  @P2 HADD2.F32 R211, -RZ, R94.H0_H0 ;  /* 0x2000005effd32230 */ /* 0x000fc60000004100 */
[----:B------:R-:W-:-:S04]  /*4cb0*/  FADD.FTZ R208, R101, R208 ;  /* 0x000000d065d07221 */ /* 0x000fc80000010000 */
[----:B------:R-:W-:-:S07]  /*4cc0*/  @P2 FADD.FTZ R208, R211, R208 ;  /* 0x000000d0d3d02221 */ /* 0x000fce0000010000 */
.L_x_8171:
[----:B------:R-:W-:-:S04]  /*4cd0*/  F2FP.F16.F32.PACK_AB R100, RZ, R208 ;  /* 0x000000d0ff64723e */ /* 0x000fc800000000ff */
[----:B------:R-:W-:-:S07]  /*4ce0*/  PRMT R98, R100, 0x7610, R98 ;  /* 0x0000761064627816 */ /* 0x000fce0000000062 */
.L_x_8172:
[----:B------:R-:W-:Y:S01]  /*4cf0*/  HADD2.F32 R210, -RZ, R102.H1_H1 ;  /* 0x30000066ffd27230 */ /* 0x000fe20000004100 */
[----:B------:R-:W-:Y:S06]  /*4d00*/  @P3 BRA `(.L_x_8173) ;  /* 0x0000000000203947 */ /* 0x000fec0003800000 */
[----:B------:R-:W-:-:S04]  /*4d10*/  ISETP.NE.U32.AND P4, PT, RZ, UR12, PT ;  /* 0x0000000cff007c0c */ /* 0x000fc8000bf85070 */
[----:B------:R-:W-:-:S13]  /*4d20*/  ISETP.NE.AND.EX P4, PT, RZ, UR13, PT, P4 ;  /* 0x0000000dff007c0c */ /* 0x000fda000bf85340 */
[----:B------:R-:W-:Y:S05]  /*4d30*/  @P4 BRA `(.L_x_8174) ;  /* 0x0000000000084947 */ /* 0x000fea0003800000 */
[----:B------:R-:W-:Y:S05]  /*4d40*/  @P0 BRA `(.L_x_8175) ;  /* 0x0000000000200947 */ /* 0x000fea0003800000 */
[----:B------:R-:W-:Y:S05]  /*4d50*/  BRA `(.L_x_8176) ;  /* 0x0000000000247947 */ /* 0x000fea0003800000 */
.L_x_8174:
[----:B-----5:R-:W-:-:S05]  /*4d60*/  HADD2.F32 R101, -RZ, R94.H1_H1 ;  /* 0x3000005eff657230 */ /* 0x020fca0000004100 */
[----:B------:R-:W-:Y:S01]  /*4d70*/  FADD.FTZ R210, R101, R210 ;  /* 0x000000d265d27221 */ /* 0x000fe20000010000 */
[----:B------:R-:W-:Y:S06]  /*4d80*/  BRA `(.L_x_8175) ;  /* 0x0000000000107947 */ /* 0x000fec0003800000 */
.L_x_8173:
[----:B-----5:R-:W-:Y:S02]  /*4d90*/  HADD2.F32 R101, -RZ, R90.H1_H1 ;  /* 0x3000005aff657230 */ /* 0x020fe40000004100 */
[----:B------:R-:W-:-:S03]  /*4da0*/  @P2 HADD2.F32 R211, -RZ, R94.H1_H1 ;  /* 0x3000005effd32230 */ /* 0x000fc60000004100 */
[----:B------:R-:W-:-:S04]  /*4db0*/  FADD.FTZ R210, R101, R210 ;  /* 0x000000d265d27221 */ /* 0x000fc80000010000 */
[----:B------:R-:W-:-:S07]  /*4dc0*/  @P2 FADD.FTZ R210, R211, R210 ;  /* 0x000000d2d3d22221 */ /* 0x000fce0000010000 */
.L_x_8175:
[----:B------:R-:W-:-:S04]  /*4dd0*/  F2FP.F16.F32.PACK_AB R100, RZ, R210 ;  /* 0x000000d2ff64723e */ /* 0x000fc800000000ff */
[----:B------:R-:W-:-:S07]  /*4de0*/  PRMT R98, R98, 0x5410, R100 ;  /* 0x0000541062627816 */ /* 0x000fce0000000064 */
.L_x_8176:
[----:B------:R-:W-:Y:S01]  /*4df0*/  HADD2.F32 R211, -RZ, R103.H0_H0 ;  /* 0x20000067ffd37230 */ /* 0x000fe20000004100 */
[----:B------:R-:W-:Y:S06]  /*4e00*/  @P3 BRA `(.L_x_8177) ;  /* 0x0000000000203947 */ /* 0x000fec0003800000 */
[----:B------:R-:W-:-:S04]  /*4e10*/  ISETP.NE.U32.AND P4, PT, RZ, UR12, PT ;  /* 0x0000000cff007c0c */ /* 0x000fc8000bf85070 */
[----:B------:R-:W-:-:S13]  /*4e20*/  ISETP.NE.AND.EX P4, PT, RZ, UR13, PT, P4 ;  /* 0x0000000dff007c0c */ /* 0x000fda000bf85340 */
[----:B------:R-:W-:Y:S05]  /*4e30*/  @P4 BRA `(.L_x_8178) ;  /* 0x0000000000084947 */ /* 0x000fea0003800000 */
[----:B------:R-:W-:Y:S05]  /*4e40*/  @P0 BRA `(.L_x_8179) ;  /* 0x0000000000200947 */ /* 0x000fea0003800000 */
[----:B------:R-:W-:Y:S05]  /*4e50*/  BRA `(.L_x_8180) ;  /* 0x0000000000247947 */ /* 0x000fea0003800000 */
.L_x_8178:
[----:B-----5:R-:W-:-:S05]  /*4e60*/  HADD2.F32 R100, -RZ, R95.H0_H0 ;  /* 0x2000005fff647230 */ /* 0x020fca0000004100 */
[----:B------:R-:W-:Y:S01]  /*4e70*/  FADD.FTZ R211, R100, R211 ;  /* 0x000000d364d37221 */ /* 0x000fe20000010000 */
[----:B------:R-:W-:Y:S06]  /*4e80*/  BRA `(.L_x_8179) ;  /* 0x0000000000107947 */ /* 0x000fec0003800000 */
.L_x_8177:
[----:B-----5:R-:W-:Y:S02]  /*4e90*/  HADD2.F32 R100, -RZ, R91.H0_H0 ;  /* 0x2000005bff647230 */ /* 0x020fe40000004100 */
[----:B------:R-:W-:-:S03]  /*4ea0*/  @P2 HADD2.F32 R102, -RZ, R95.H0_H0 ;  /* 0x2000005fff662230 */ /* 0x000fc60000004100 */
[----:B------:R-:W-:-:S04]  /*4eb0*/  FADD.FTZ R211, R100, R211 ;  /* 0x000000d364d37221 */ /* 0x000fc80000010000 */
[----:B------:R-:W-:-:S07]  /*4ec0*/  @P2 FADD.FTZ R211, R102, R211 ;  /* 0x000000d366d32221 */ /* 0x000fce0000010000 */
.L_x_8179:
[----:B------:R-:W-:-:S04]  /*4ed0*/  F2FP.F16.F32.PACK_AB R100, RZ, R211 ;  /* 0x000000d3ff64723e */ /* 0x000fc800000000ff */
[----:B------:R-:W-:-:S07]  /*4ee0*/  PRMT R99, R100, 0x7610, R99 ;  /* 0x0000761064637816 */ /* 0x000fce0000000063 */
.L_x_8180:
[----:B------:R-:W-:Y:S01]  /*4ef0*/  HADD2.F32 R213, -RZ, R103.H1_H1 ;  /* 0x30000067ffd57230 */ /* 0x000fe20000004100 */
[----:B------:R-:W-:Y:S06]  /*4f00*/  @P3 BRA `(.L_x_8181) ;  /* 0x0000000000203947 */ /* 0x000fec0003800000 */
[----:B------:R-:W-:-:S04]  /*4f10*/  ISETP.NE.U32.AND P4, PT, RZ, UR12, PT ;  /* 0x0000000cff007c0c */ /* 0x000fc8000bf85070 */
[----:B------:R-:W-:-:S13]  /*4f20*/  ISETP.NE.AND.EX P4, PT, RZ, UR13, PT, P4 ;  /* 0x0000000dff007c0c */ /* 0x000fda000bf85340 */
[----:B------:R-:W-:Y:S05]  /*4f30*/  @P4 BRA `(.L_x_8182) ;  /* 0x0000000000084947 */ /* 0x000fea0003800000 */
[----:B------:R-:W-:Y:S05]  /*4f40*/  @P0 BRA `(.L_x_8183) ;  /* 0x0000000000200947 */ /* 0x000fea0003800000 */
[----:B------:R-:W-:Y:S05]  /*4f50*/  BRA `(.L_x_8184) ;  /* 0x0000000000247947 */ /* 0x000fea0003800000 */
.L_x_8182:
[----:B-----5:R-:W-:-:S05]  /*4f60*/  HADD2.F32 R100, -RZ, R95.H1_H1 ;  /* 0x3000005fff647230 */ /* 0x020fca0000004100 */
[----:B------:R-:W-:Y:S01]  /*4f70*/  FADD.FTZ R213, R100, R213 ;  /* 0x000000d564d57221 */ /* 0x000fe20000010000 */
[----:B------:R-:W-:Y:S06]  /*4f80*/  BRA `(.L_x_8183) ;  /* 0x0000000000107947 */ /* 0x000fec0003800000 */
.L_x_8181:
[----:B-----5:R-:W-:Y:S02]  /*4f90*/  HADD2.F32 R100, -RZ, R91.H1_H1 ;  /* 0x3000005bff647230 */ /* 0x020fe40000004100 */
[----:B------:R-:W-:-:S03]  /*4fa0*/  @P2 HADD2.F32 R102, -RZ, R95.H1_H1 ;  /* 0x3000005fff662230 */ /* 0x000fc60000004100 */
[----:B------:R-:W-:-:S04]  /*4fb0*/  FADD.FTZ R213, R100, R213 ;  /* 0x000000d564d57221 */ /* 0x000fc80000010000 */
[----:B------:R-:W-:-:S07]  /*4fc0*/  @P2 FADD.FTZ R213, R102, R213 ;  /* 0x000000d566d52221 */ /* 0x000fce0000010000 */
.L_x_8183:
[----:B------:R-:W-:-:S04]  /*4fd0*/  F2FP.F16.F32.PACK_AB R100, RZ, R213 ;  /* 0x000000d5ff64723e */ /* 0x000fc800000000ff */
[----:B------:R-:W-:-:S07]  /*4fe0*/  PRMT R99, R99, 0x5410, R100 ;  /* 0x0000541063637816 */ /* 0x000fce0000000064 */
.L_x_8184:
        /* <DEDUP_REMOVED lines=19> */
.L_x_8186:
[----:B-----5:R-:W-:-:S05]  /*5120*/  HADD2.F32 R215, -RZ, R92.H0_H0 ;  /* 0x2000005cffd77230 */ /* 0x020fca0000004100 */
[----:B------:R-:W-:Y:S01]  /*5130*/  FADD.FTZ R212, R215, R212 ;  /* 0x000000d4d7d47221 */ /* 0x000fe20000010000 */
[----:B------:R-:W-:Y:S06]  /*5140*/  BRA `(.L_x_8187) ;  /* 0x0000000000107947 */ /* 0x000fec0003800000 */
.L_x_8185:
[----:B-----5:R-:W-:Y:S02]  /*5150*/  HADD2.F32 R215, -RZ, R88.H0_H0 ;  /* 0x20000058ffd77230 */ /* 0x020fe40000004100 */
[----:B------:R-:W-:-:S03]  /*5160*/  @P2 HADD2.F32 R217, -RZ, R92.H0_H0 ;  /* 0x2000005cffd92230 */ /* 0x000fc60000004100 */
[----:B------:R-:W-:-:S04]  /*5170*/  FADD.FTZ R212, R215, R212 ;  /* 0x000000d4d7d47221 */ /* 0x000fc80000010000 */
[----:B------:R-:W-:-:S07]  /*5180*/  @P2 FADD.FTZ R212, R217, R212 ;  /* 0x000000d4d9d42221 */ /* 0x000fce0000010000 */
.L_x_8187:
[----:B------:R-:W-:-:S04]  /*5190*/  F2FP.F16.F32.PACK_AB R180, RZ, R212 ;  /* 0x000000d4ffb4723e */ /* 0x000fc800000000ff */
[----:B------:R-:W-:-:S07]  /*51a0*/  PRMT R96, R180, 0x7610, R96 ;  /* 0x00007610b4607816 */ /* 0x000fce0000000060 */
.L_x_8188:
[----:B------:R-:W-:Y:S01]  /*51b0*/  HADD2.F32 R215, -RZ, R100.H1_H1 ;  /* 0x30000064ffd77230 */ /* 0x000fe20000004100 */
[----:B------:R-:W-:Y:S06]  /*51c0*/  @P3 BRA `(.L_x_8189) ;  /* 0x0000000000203947 */ /* 0x000fec0003800000 */
[----:B------:R-:W-:-:S04]  /*51d0*/  ISETP.NE.U32.AND P4, PT, RZ, UR12, PT ;  /* 0x0000000cff007c0c */ /* 0x000fc8000bf85070 */
[----:B------:R-:W-:-:S13]  /*51e0*/  ISETP.NE.AND.EX P4, PT, RZ, UR13, PT, P4 ;  /* 0x0000000dff007c0c */ /* 0x000fda000bf85340 */
[----:B------:R-:W-:Y:S05]  /*51f0*/  @P4 BRA `(.L_x_8190) ;  /* 0x0000000000084947 */ /* 0x000fea0003800000 */
[----:B------:R-:W-:Y:S05]  /*5200*/  @P0 BRA `(.L_x_8191) ;  /* 0x0000000000200947 */ /* 0x000fea0003800000 */
[----:B------:R-:W-:Y:S05]  /*5210*/  BRA `(.L_x_8192) ;  /* 0x0000000000247947 */ /* 0x000fea0003800000 */
.L_x_8190:
[----:B-----5:R-:W-:-:S05]  /*5220*/  HADD2.F32 R100, -RZ, R92.H1_H1 ;  /* 0x3000005cff647230 */ /* 0x020fca0000004100 */
[----:B------:R-:W-:Y:S01]  /*5230*/  FADD.FTZ R215, R100, R215 ;  /* 0x000000d764d77221 */ /* 0x000fe20000010000 */
[----:B------:R-:W-:Y:S06]  /*5240*/  BRA `(.L_x_8191) ;  /* 0x0000000000107947 */ /* 0x000fec0003800000 */
.L_x_8189:
[----:B-----5:R-:W-:Y:S02]  /*5250*/  HADD2.F32 R100, -RZ, R88.H1_H1 ;  /* 0x30000058ff647230 */ /* 0x020fe40000004100 */
[----:B------:R-:W-:-:S03]  /*5260*/  @P2 HADD2.F32 R180, -RZ, R92.H1_H1 ;  /* 0x3000005cffb42230 */ /* 0x000fc60000004100 */
[----:B------:R-:W-:-:S04]  /*5270*/  FADD.FTZ R215, R100, R215 ;  /* 0x000000d764d77221 */ /* 0x000fc80000010000 */
[----:B------:R-:W-:-:S07]  /*5280*/  @P2 FADD.FTZ R215, R180, R215 ;  /* 0x000000d7b4d72221 */ /* 0x000fce0000010000 */
.L_x_8191:
[----:B------:R-:W-:-:S04]  /*5290*/  F2FP.F16.F32.PACK_AB R100, RZ, R215 ;  /* 0x000000d7ff64723e */ /* 0x000fc800000000ff */
[----:B------:R-:W-:-:S07]  /*52a0*/  PRMT R96, R96, 0x5410, R100 ;  /* 0x0000541060607816 */ /* 0x000fce0000000064 */
.L_x_8192:
[----:B------:R-:W-:Y:S01]  /*52b0*/  HADD2.F32 R214, -RZ, R101.H0_H0 ;  /* 0x20000065ffd67230 */ /* 0x000fe20000004100 */
[----:B------:R-:W-:Y:S06]  /*52c0*/  @P3 BRA `(.L_x_8193) ;  /* 0x0000000000203947 */ /* 0x000fec0003800000 */
[----:B------:R-:W-:-:S04]  /*52d0*/  ISETP.NE.U32.AND P4, PT, RZ, UR12, PT ;  /* 0x0000000cff007c0c */ /* 0x000fc8000bf85070 */
[----:B------:R-:W-:-:S13]  /*52e0*/  ISETP.NE.AND.EX P4, PT, RZ, UR13, PT, P4 ;  /* 0x0000000dff007c0c */ /* 0x000fda000bf85340 */
[----:B------:R-:W-:Y:S05]  /*52f0*/  @P4 BRA `(.L_x_8194) ;  /* 0x0000000000084947 */ /* 0x000fea0003800000 */
[----:B------:R-:W-:Y:S05]  /*5300*/  @P0 BRA `(.L_x_8195) ;  /* 0x0000000000200947 */ /* 0x000fea0003800000 */
[----:B------:R-:W-:Y:S05]  /*5310*/  BRA `(.L_x_8196) ;  /* 0x0000000000247947 */ /* 0x000fea0003800000 */
.L_x_8194:
[----:B-----5:R-:W-:-:S05]  /*5320*/  HADD2.F32 R217, -RZ, R93.H0_H0 ;  /* 0x2000005dffd97230 */ /* 0x020fca0000004100 */
[----:B------:R-:W-:Y:S01]  /*5330*/  FADD.FTZ R214, R217, R214 ;  /* 0x000000d6d9d67221 */ /* 0x000fe20000010000 */
[----:B------:R-:W-:Y:S06]  /*5340*/  BRA `(.L_x_8195) ;  /* 0x0000000000107947 */ /* 0x000fec0003800000 */
.L_x_8193:
[----:B-----5:R-:W-:Y:S02]  /*5350*/  HADD2.F32 R217, -RZ, R89.H0_H0 ;  /* 0x20000059ffd97230 */ /* 0x020fe40000004100 */
[----:B------:R-:W-:-:S03]  /*5360*/  @P2 HADD2.F32 R219, -RZ, R93.H0_H0 ;  /* 0x2000005dffdb2230 */ /* 0x000fc60000004100 */
[----:B------:R-:W-:-:S04]  /*5370*/  FADD.FTZ R214, R217, R214 ;  /* 0x000000d6d9d67221 */ /* 0x000fc80000010000 */
[----:B------:R-:W-:-:S07]  /*5380*/  @P2 FADD.FTZ R214, R219, R214 ;  /* 0x000000d6dbd62221 */ /* 0x000fce0000010000 */
.L_x_8195:
[----:B------:R-:W-:-:S04]  /*5390*/  F2FP.F16.F32.PACK_AB R100, RZ, R214 ;  /* 0x000000d6ff64723e */ /* 0x000fc800000000ff */
[----:B------:R-:W-:-:S07]  /*53a0*/  PRMT R97, R100, 0x7610, R97 ;  /* 0x0000761064617816 */ /* 0x000fce0000000061 */
.L_x_8196:
[----:B------:R-:W-:Y:S01]  /*53b0*/  HADD2.F32 R216, -RZ, R101.H1_H1 ;  /* 0x30000065ffd87230 */ /* 0x000fe20000004100 */
[----:B------:R-:W-:Y:S06]  /*53c0*/  @P3 BRA `(.L_x_8197) ;  /* 0x0000000000203947 */ /* 0x000fec0003800000 */
[----:B------:R-:W-:-:S04]  /*53d0*/  ISETP.NE.U32.AND P4, PT, RZ, UR12, PT ;  /* 0x0000000cff007c0c */ /* 0x000fc8000bf85070 */
[----:B------:R-:W-:-:S13]  /*53e0*/  ISETP.NE.AND.EX P4, PT, RZ, UR13, PT, P4 ;  /* 0x0000000dff007c0c */ /* 0x000fda000bf85340 */
[----:B------:R-:W-:Y:S05]  /*53f0*/  @P4 BRA `(.L_x_8198) ;  /* 0x0000000000084947 */ /* 0x000fea0003800000 */
[----:B------:R-:W-:Y:S05]  /*5400*/  @P0 BRA `(.L_x_8199) ;  /* 0x0000000000200947 */ /* 0x000fea0003800000 */
[----:B------:R-:W-:Y:S05]  /*5410*/  BRA `(.L_x_8200) ;  /* 0x0000000000247947 */ /* 0x000fea0003800000 */
.L_x_8198:
[----:B-----5:R-:W-:-:S05]  /*5420*/  HADD2.F32 R101, -RZ, R93.H1_H1 ;  /* 0x3000005dff657230 */ /* 0x020fca0000004100 */
[----:B------:R-:W-:Y:S01]  /*5430*/  FADD.FTZ R216, R101, R216 ;  /* 0x000000d865d87221 */ /* 0x000fe20000010000 */
[----:B------:R-:W-:Y:S06]  /*5440*/  BRA `(.L_x_8199) ;  /* 0x0000000000107947 */ /* 0x000fec0003800000 */
.L_x_8197:
[----:B-----5:R-:W-:Y:S02]  /*5450*/  HADD2.F32 R101, -RZ, R89.H1_H1 ;  /* 0x30000059ff657230 */ /* 0x020fe40000004100 */
[----:B------:R-:W-:-:S03]  /*5460*/  @P2 HADD2.F32 R217, -RZ, R93.H1_H1 ;  /* 0x3000005dffd92230 */ /* 0x000fc60000004100 */
[----:B------:R-:W-:-:S04]  /*5470*/  FADD.FTZ R216, R101, R216 ;  /* 0x000000d865d87221 */ /* 0x000fc80000010000 */
[----:B------:R-:W-:-:S07]  /*5480*/  @P2 FADD.FTZ R216, R217, R216 ;  /* 0x000000d8d9d82221 */ /* 0x000fce0000010000 */
.L_x_8199:
[----:B------:R-:W-:-:S04]  /*5490*/  F2FP.F16.F32.PACK_AB R100, RZ, R216 ;  /* 0x000000d8ff64723e */ /* 0x000fc800000000ff */
[----:B------:R-:W-:-:S07]  /*54a0*/  PRMT R97, R97, 0x5410, R100 ;  /* 0x0000541061617816 */ /* 0x000fce0000000064 */
.L_x_8200:
[----:B------:R-:W-:Y:S01]  /*54b0*/  HADD2.F32 R217, -RZ, R102.H0_H0 ;  /* 0x20000066ffd97230 */ /* 0x000fe20000004100 */
[----:B------:R-:W-:Y:S06]  /*54c0*/  @P3 BRA `(.L_x_8201) ;  /* 0x0000000000203947 */ /* 0x000fec0003800000 */
[----:B------:R-:W-:-:S04]  /*54d0*/  ISETP.NE.U32.AND P4, PT, RZ, UR12, PT ;  /* 0x0000000cff007c0c */ /* 0x000fc8000bf85070 */
[----:B------:R-:W-:-:S13]  /*54e0*/  ISETP.NE.AND.EX P4, PT, RZ, UR13, PT, P4 ;  /* 0x0000000dff007c0c */ /* 0x000fda000bf85340 */
[----:B------:R-:W-:Y:S05]  /*54f0*/  @P4 BRA `(.L_x_8202) ;  /* 0x0000000000084947 */ /* 0x000fea0003800000 */
[----:B------:R-:W-:Y:S05]  /*5500*/  @P0 BRA `(.L_x_8203) ;  /* 0x0000000000200947 */ /* 0x000fea0003800000 */
[----:B------:R-:W-:Y:S05]  /*5510*/  BRA `(.L_x_8204) ;  /* 0x0000000000247947 */ /* 0x000fea0003800000 */
.L_x_8202:
[----:B-----5:R-:W-:-:S05]  /*5520*/  HADD2.F32 R100, -RZ, R94.H0_H0 ;  /* 0x2000005eff647230 */ /* 0x020fca0000004100 */
[----:B------:R-:W-:Y:S01]  /*5530*/  FADD.FTZ R217, R100, R217 ;  /* 0x000000d964d97221 */ /* 0x000fe20000010000 */
[----:B------:R-:W-:Y:S06]  /*5540*/  BRA `(.L_x_8203) ;  /* 0x0000000000107947 */ /* 0x000fec0003800000 */
.L_x_8201:
[----:B-----5:R-:W-:Y:S02]  /*5550*/  HADD2.F32 R100, -RZ, R90.H0_H0 ;  /* 0x2000005aff647230 */ /* 0x020fe40000004100 */
[----:B------:R-:W-:-:S03]  /*5560*/  @P2 HADD2.F32 R180, -RZ, R94.H0_H0 ;  /* 0x2000005effb42230 */ /* 0x000fc60000004100 */
[----:B------:R-:W-:-:S04]  /*5570*/  FADD.FTZ R217, R100, R217 ;  /* 0x000000d964d97221 */ /* 0x000fc80000010000 */
[----:B------:R-:W-:-:S07]  /*5580*/  @P2 FADD.FTZ R217, R180, R217 ;  /* 0x000000d9b4d92221 */ /* 0x000fce0000010000 */
.L_x_8203:
[----:B------:R-:W-:-:S04]  /*5590*/  F2FP.F16.F32.PACK_AB R100, RZ, R217 ;  /* 0x000000d9ff64723e */ /* 0x000fc800000000ff */
[----:B------:R-:W-:-:S07]  /*55a0*/  PRMT R98, R100, 0x7610, R98 ;  /* 0x0000761064627816 */ /* 0x000fce0000000062 */
.L_x_8204:
[----:B------:R-:W-:Y:S01]  /*55b0*/  HADD2.F32 R219, -RZ, R102.H1_H1 ;  /* 0x30000066ffdb7230 */ /* 0x000fe20000004100 */
[----:B------:R-:W-:Y:S06]  /*55c0*/  @P3 BRA `(.L_x_8205) ;  /* 0x0000000000203947 */ /* 0x000fec0003800000 */
[----:B------:R-:W-:-:S04]  /*55d0*/  ISETP.NE.U32.AND P4, PT, RZ, UR12, PT ;  /* 0x0000000cff007c0c */ /* 0x000fc8000bf85070 */
[----:B------:R-:W-:-:S13]  /*55e0*/  ISETP.NE.AND.EX P4, PT, RZ, UR13, PT, P4 ;  /* 0x0000000dff007c0c */ /* 0x000fda000bf85340 */
[----:B------:R-:W-:Y:S05]  /*55f0*/  @P4 BRA `(.L_x_8206) ;  /* 0x0000000000084947 */ /* 0x000fea0003800000 */
[----:B------:R-:W-:Y:S05]  /*5600*/  @P0 BRA `(.L_x_8207) ;  /* 0x0000000000200947 */ /* 0x000fea0003800000 */
[----:B------:R-:W-:Y:S05]  /*5610*/  BRA `(.L_x_8208) ;  /* 0x0000000000247947 */ /* 0x000fea0003800000 */
.L_x_8206:
[----:B-----5:R-:W-:-:S05]  /*5620*/  HADD2.F32 R100, -RZ, R94.H1_H1 ;  /* 0x3000005eff647230 */ /* 0x020fca0000004100 */
[----:B------:R-:W-:Y:S01]  /*5630*/  FADD.FTZ R219, R100, R219 ;  /* 0x000000db64db7221 */ /* 0x000fe20000010000 */
[----:B------:R-:W-:Y:S06]  /*5640*/  BRA `(.L_x_8207) ;  /* 0x0000000000107947 */ /* 0x000fec0003800000 */
.L_x_8205:
[----:B-----5:R-:W-:Y:S02]  /*5650*/  HADD2.F32 R100, -RZ, R90.H1_H1 ;  /* 0x3000005aff647230 */ /* 0x020fe40000004100 */
[----:B------:R-:W-:-:S03]  /*5660*/  @P2 HADD2.F32 R102, -RZ, R94.H1_H1 ;  /* 0x3000005eff662230 */ /* 0x000fc60000004100 */
[----:B------:R-:W-:-:S04]  /*5670*/  FADD.FTZ R219, R100, R219 ;  /* 0x000000db64db7221 */ /* 0x000fc80000010000 */
[----:B------:R-:W-:-:S07]  /*5680*/  @P2 FADD.FTZ R219, R102, R219 ;  /* 0x000000db66db2221 */ /* 0x000fce0000010000 */
.L_x_8207:
[----:B------:R-:W-:-:S04]  /*5690*/  F2FP.F16.F32.PACK_AB R100, RZ, R219 ;  /* 0x000000dbff64723e */ /* 0x000fc800000000ff */
[----:B------:R-:W-:-:S07]  /*56a0*/  PRMT R98, R98, 0x5410, R100 ;  /* 0x0000541062627816 */ /* 0x000fce0000000064 */
.L_x_8208:
[----:B------:R-:W-:Y:S01]  /*56b0*/  HADD2.F32 R218, -RZ, R103.H0_H0 ;  /* 0x20000067ffda7230 */ /* 0x000fe20000004100 */
[----:B------:R-:W-:Y:S06]  /*56c0*/  @P3 BRA `(.L_x_8209) ;  /* 0x0000000000203947 */ /* 0x000fec0003800000 */
[----:B------:R-:W-:-:S04]  /*56d0*/  ISETP.NE.U32.AND P4, PT, RZ, UR12, PT ;  /* 0x0000000cff007c0c */ /* 0x000fc8000bf85070 */
[----:B------:R-:W-:-:S13]  /*56e0*/  ISETP.NE.AND.EX P4, PT, RZ, UR13, PT, P4 ;  /* 0x0000000dff007c0c */ /* 0x000fda000bf85340 */
[----:B------:R-:W-:Y:S05]  /*56f0*/  @P4 BRA `(.L_x_8210) ;  /* 0x0000000000084947 */ /* 0x000fea0003800000 */
[----:B------:R-:W-:Y:S05]  /*5700*/  @P0 BRA `(.L_x_8211) ;  /* 0x0000000000200947 */ /* 0x000fea0003800000 */
[----:B------:R-:W-:Y:S05]  /*5710*/  BRA `(.L_x_8212) ;  /* 0x0000000000247947 */ /* 0x000fea0003800000 */
.L_x_8210:
[----:B-----5:R-:W-:-:S05]  /*5720*/  HADD2.F32 R101, -RZ, R95.H0_H0 ;  /* 0x2000005fff657230 */ /* 0x020fca0000004100 */
[----:B------:R-:W-:Y:S01]  /*5730*/  FADD.FTZ R218, R101, R218 ;  /* 0x000000da65da7221 */ /* 0x000fe20000010000 */
[----:B------:R-:W-:Y:S06]  /*5740*/  BRA `(.L_x_8211) ;  /* 0x0000000000107947 */ /* 0x000fec0003800000 */
.L_x_8209:
[----:B-----5:R-:W-:Y:S02]  /*5750*/  HADD2.F32 R101, -RZ, R91.H0_H0 ;  /* 0x2000005bff657230 */ /* 0x020fe40000004100 */
[----:B------:R-:W-:-:S03]  /*5760*/  @P2 HADD2.F32 R221, -RZ, R95.H0_H0 ;  /* 0x2000005fffdd2230 */ /* 0x000fc60000004100 */
[----:B------:R-:W-:-:S04]  /*5770*/  FADD.FTZ R218, R101, R218 ;  /* 0x000000da65da7221 */ /* 0x000fc80000010000 */
[----:B------:R-:W-:-:S07]  /*5780*/  @P2 FADD.FTZ R218, R221, R218 ;  /* 0x000000daddda2221 */ /* 0x000fce0000010000 */
.L_x_8211:
[----:B------:R-:W-:-:S04]  /*5790*/  F2FP.F16.F32.PACK_AB R100, RZ, R218 ;  /* 0x000000daff64723e */ /* 0x000fc800000000ff */
[----:B------:R-:W-:-:S07]  /*57a0*/  PRMT R99, R100, 0x7610, R99 ;  /* 0x0000761064637816 */ /* 0x000fce0000000063 */
.L_x_8212:
[----:B------:R-:W-:Y:S01]  /*57b0*/  HADD2.F32 R221, -RZ, R103.H1_H1 ;  /* 0x30000067ffdd7230 */ /* 0x000fe20000004100 */
[----:B------:R-:W-:Y:S06]  /*57c0*/  @P3 BRA `(.L_x_8213) ;  /* 0x0000000000203947 */ /* 0x000fec0003800000 */
[----:B------:R-:W-:-:S04]  /*57d0*/  ISETP.NE.U32.AND P4, PT, RZ, UR12, PT ;  /* 0x0000000cff007c0c */ /* 0x000fc8000bf85070 */
[----:B------:R-:W-:-:S13]  /*57e0*/  ISETP.NE.AND.EX P4, PT, RZ, UR13, PT, P4 ;  /* 0x0000000dff007c0c */ /* 0x000fda000bf85340 */
[----:B------:R-:W-:Y:S05]  /*57f0*/  @P4 BRA `(.L_x_8214) ;  /* 0x0000000000084947 */ /* 0x000fea0003800000 */
[----:B------:R-:W-:Y:S05]  /*5800*/  @P0 BRA `(.L_x_8215) ;  /* 0x0000000000200947 */ /* 0x000fea0003800000 */
[----:B------:R-:W-:Y:S05]  /*5810*/  BRA `(.L_x_8216) ;  /* 0x0000000000247947 */ /* 0x000fea0003800000 */
.L_x_8214:
[----:B-----5:R-:W-:-:S05]  /*5820*/  HADD2.F32 R100, -RZ, R95.H1_H1 ;  /* 0x3000005fff647230 */ /* 0x020fca0000004100 */
[----:B------:R-:W-:Y:S01]  /*5830*/  FADD.FTZ R221, R100, R221 ;  /* 0x000000dd64dd7221 */ /* 0x000fe20000010000 */
[----:B------:R-:W-:Y:S06]  /*5840*/  BRA `(.L_x_8215) ;  /* 0x0000000000107947 */ /* 0x000fec0003800000 */
.L_x_8213:
[----:B-----5:R-:W-:Y:S02]  /*5850*/  HADD2.F32 R100, -RZ, R91.H1_H1 ;  /* 0x3000005bff647230 */ /* 0x020fe40000004100 */
[----:B------:R-:W-:-:S03]  /*5860*/  @P2 HADD2.F32 R102, -RZ, R95.H1_H1 ;  /* 0x3000005fff662230 */ /* 0x000fc60000004100 */
[----:B------:R-:W-:-:S04]  /*5870*/  FADD.FTZ R221, R100, R221 ;  /* 0x000000dd64dd7221 */ /* 0x000fc80000010000 */
[----:B------:R-:W-:-:S07]  /*5880*/  @P2 FADD.FTZ R221, R102, R221 ;  /* 0x000000dd66dd2221 */ /* 0x000fce0000010000 */
.L_x_8215:
[----:B------:R-:W-:-:S04]  /*5890*/  F2FP.F16.F32.PACK_AB R100, RZ, R221 ;  /* 0x000000ddff64723e */ /* 0x000fc800000000ff */
[----:B------:R-:W-:-:S07]  /*58a0*/  PRMT R99, R99, 0x5410, R100 ;  /* 0x0000541063637816 */ /* 0x000fce0000000064 */
.L_x_8216:
        /* <DEDUP_REMOVED lines=19> */
.L_x_8218:
[----:B-----5:R-:W-:-:S05]  /*59e0*/  HADD2.F32 R223, -RZ, R92.H0_H0 ;  /* 0x2000005cffdf7230 */ /* 0x020fca0000004100 */
[----:B------:R-:W-:Y:S01]  /*59f0*/  FADD.FTZ R220, R223, R220 ;  /* 0x000000dcdfdc7221 */ /* 0x000fe20000010000 */
[----:B------:R-:W-:Y:S06]  /*5a00*/  BRA `(.L_x_8219) ;  /* 0x0000000000107947 */ /* 0x000fec0003800000 */
.L_x_8217:
[----:B-----5:R-:W-:Y:S02]  /*5a10*/  HADD2.F32 R223, -RZ, R88.H0_H0 ;  /* 0x20000058ffdf7230 */ /* 0x020fe40000004100 */
[----:B------:R-:W-:-:S03]  /*5a20*/  @P2 HADD2.F32 R225, -RZ, R92.H0_H0 ;  /* 0x2000005cffe12230 */ /* 0x000fc60000004100 */
[----:B------:R-:W-:-:S04]  /*5a30*/  FADD.FTZ R220, R223, R220 ;  /* 0x000000dcdfdc7221 */ /* 0x000fc80000010000 */
[----:B------:R-:W-:-:S07]  /*5a40*/  @P2 FADD.FTZ R220, R225, R220 ;  /* 0x000000dce1dc2221 */ /* 0x000fce0000010000 */
.L_x_8219:
[----:B------:R-:W-:-:S04]  /*5a50*/  F2FP.F16.F32.PACK_AB R222, RZ, R220 ;  /* 0x000000dcffde723e */ /* 0x000fc800000000ff */
[----:B------:R-:W-:-:S07]  /*5a60*/  PRMT R96, R222, 0x7610, R96 ;  /* 0x00007610de607816 */ /* 0x000fce0000000060 */
.L_x_8220:
[----:B------:R-:W-:Y:S01]  /*5a70*/  HADD2.F32 R225, -RZ, R100.H1_H1 ;  /* 0x30000064ffe17230 */ /* 0x000fe20000004100 */
[----:B------:R-:W-:Y:S06]  /*5a80*/  @P3 BRA `(.L_x_8221) ;  /* 0x0000000000203947 */ /* 0x000fec0003800000 */
[----:B------:R-:W-:-:S04]  /*5a90*/  ISETP.NE.U32.AND P4, PT, RZ, UR12, PT ;  /* 0x0000000cff007c0c */ /* 0x000fc8000bf85070 */
[----:B------:R-:W-:-:S13]  /*5aa0*/  ISETP.NE.AND.EX P4, PT, RZ, UR13, PT, P4 ;  /* 0x0000000dff007c0c */ /* 0x000fda000bf85340 */
[----:B------:R-:W-:Y:S05]  /*5ab0*/  @P4 BRA `(.L_x_8222) ;  /* 0x0000000000084947 */ /* 0x000fea0003800000 */
[----:B------:R-:W-:Y:S05]  /*5ac0*/  @P0 BRA `(.L_x_8223) ;  /* 0x0000000000200947 */ /* 0x000fea0003800000 */
[----:B------:R-:W-:Y:S05]  /*5ad0*/  BRA `(.L_x_8224) ;  /* 0x0000000000247947 */ /* 0x000fea0003800000 */
.L_x_8222:
[----:B-----5:R-:W-:-:S05]  /*5ae0*/  HADD2.F32 R100, -RZ, R92.H1_H1 ;  /* 0x3000005cff647230 */ /* 0x020fca0000004100 */
[----:B------:R-:W-:Y:S01]  /*5af0*/  FADD.FTZ R225, R100, R225 ;  /* 0x000000e164e17221 */ /* 0x000fe20000010000 */
[----:B------:R-:W-:Y:S06]  /*5b00*/  BRA `(.L_x_8223) ;  /* 0x0000000000107947 */ /* 0x000fec0003800000 */
.L_x_8221:
[----:B-----5:R-:W-:Y:S02]  /*5b10*/  HADD2.F32 R100, -RZ, R88.H1_H1 ;  /* 0x30000058ff647230 */ /* 0x020fe40000004100 */
[----:B------:R-:W-:-:S03]  /*5b20*/  @P2 HADD2.F32 R222, -RZ, R92.H1_H1 ;  /* 0x3000005cffde2230 */ /* 0x000fc60000004100 */
[----:B------:R-:W-:-:S04]  /*5b30*/  FADD.FTZ R225, R100, R225 ;  /* 0x000000e164e17221 */ /* 0x000fc80000010000 */
[----:B------:R-:W-:-:S07]  /*5b40*/  @P2 FADD.FTZ R225, R222, R225 ;  /* 0x000000e1dee12221 */ /* 0x000fce0000010000 */
.L_x_8223:
[----:B------:R-:W-:-:S04]  /*5b50*/  F2FP.F16.F32.PACK_AB R100, RZ, R225 ;  /* 0x000000e1ff64723e */ /* 0x000fc800000000ff */
[----:B------:R-:W-:-:S07]  /*5b60*/  PRMT R96, R96, 0x5410, R100 ;  /* 0x0000541060607816 */ /* 0x000fce0000000064 */
.L_x_8224:
[----:B------:R-:W-:Y:S01]  /*5b70*/  HADD2.F32 R223, -RZ, R101.H0_H0 ;  /* 0x20000065ffdf7230 */ /* 0x000fe20000004100 */
[----:B------:R-:W-:Y:S06]  /*5b80*/  @P3 BRA `(.L_x_8225) ;  /* 0x0000000000203947 */ /* 0x000fec0003800000 */
[----:B------:R-:W-:-:S04]  /*5b90*/  ISETP.NE.U32.AND P4, PT, RZ, UR12, PT ;  /* 0x0000000cff007c0c */ /* 0x000fc8000bf85070 */
[----:B------:R-:W-:-:S13]  /*5ba0*/  ISETP.NE.AND.EX P4, PT, RZ, UR13, PT, P4 ;  /* 0x0000000dff007c0c */ /* 0x000fda000bf85340 */
[----:B------:R-:W-:Y:S05]  /*5bb0*/  @P4 BRA `(.L_x_8226) ;  /* 0x0000000000084947 */ /* 0x000fea0003800000 */
[----:B------:R-:W-:Y:S05]  /*5bc0*/  @P0 BRA `(.L_x_8227) ;  /* 0x0000000000200947 */ /* 0x000fea0003800000 */
[----:B------:R-:W-:Y:S05]  /*5bd0*/  BRA `(.L_x_8228) ;  /* 0x0000000000247947 */ /* 0x000fea0003800000 */
.L_x_8226:
[----:B-----5:R-:W-:-:S05]  /*5be0*/  HADD2.F32 R100, -RZ, R93.H0_H0 ;  /* 0x2000005dff647230 */ /* 0x020fca0000004100 */
[----:B------:R-:W-:Y:S01]  /*5bf0*/  FADD.FTZ R223, R100, R223 ;  /* 0x000000df64df7221 */ /* 0x000fe20000010000 */
[----:B------:R-:W-:Y:S06]  /*5c00*/  BRA `(.L_x_8227) ;  /* 0x0000000000107947 */ /* 0x000fec0003800000 */
.L_x_8225:
[----:B-----5:R-:W-:Y:S02]  /*5c10*/  HADD2.F32 R100, -RZ, R89.H0_H0 ;  /* 0x20000059ff647230 */ /* 0x020fe40000004100 */
[----:B------:R-:W-:-:S03]  /*5c20*/  @P2 HADD2.F32 R222, -RZ, R93.H0_H0 ;  /* 0x2000005dffde2230 */ /* 0x000fc60000004100 */
[----:B------:R-:W-:-:S04]  /*5c30*/  FADD.FTZ R223, R100, R223 ;  /* 0x000000df64df7221 */ /* 0x000fc80000010000 */
[----:B------:R-:W-:-:S07]  /*5c40*/  @P2 FADD.FTZ R223, R222, R223 ;  /* 0x000000dfdedf2221 */ /* 0x000fce0000010000 */
.L_x_8227:
[----:B------:R-:W-:-:S04]  /*5c50*/  F2FP.F16.F32.PACK_AB R100, RZ, R223 ;  /* 0x000000dfff64723e */ /* 0x000fc800000000ff */
[----:B------:R-:W-:-:S07]  /*5c60*/  PRMT R97, R100, 0x7610, R97 ;  /* 0x0000761064617816 */ /* 0x000fce0000000061 */
.L_x_8228:
[----:B------:R-:W-:Y:S01]  /*5c70*/  HADD2.F32 R101, -RZ, R101.H1_H1 ;  /* 0x30000065ff657230 */ /* 0x000fe20000004100 */
[----:B------:R-:W-:Y:S06]  /*5c80*/  @P3 BRA `(.L_x_8229) ;  /* 0x0000000000203947 */ /* 0x000fec0003800000 */
[----:B------:R-:W-:-:S04]  /*5c90*/  ISETP.NE.U32.AND P4, PT, RZ, UR12, PT ;  /* 0x0000000cff007c0c */ /* 0x000fc8000bf85070 */
[----:B------:R-:W-:-:S13]  /*5ca0*/  ISETP.NE.AND.EX P4, PT, RZ, UR13, PT, P4 ;  /* 0x0000000dff007c0c */ /* 0x000fda000bf85340 */
[----:B------:R-:W-:Y:S05]  /*5cb0*/  @P4 BRA `(.L_x_8230) ;  /* 0x0000000000084947 */ /* 0x000fea0003800000 */
[----:B------:R-:W-:Y:S05]  /*5cc0*/  @P0 BRA `(.L_x_8231) ;  /* 0x0000000000200947 */ /* 0x000fea0003800000 */
[----:B------:R-:W-:Y:S05]  /*5cd0*/  BRA `(.L_x_8232) ;  /* 0x0000000000247947 */ /* 0x000fea0003800000 */
.L_x_8230:
[----:B-----5:R-:W-:-:S05]  /*5ce0*/  HADD2.F32 R100, -RZ, R93.H1_H1 ;  /* 0x3000005dff647230 */ /* 0x020fca0000004100 */
[----:B------:R-:W-:Y:S01]  /*5cf0*/  FADD.FTZ R101, R100, R101 ;  /* 0x0000006564657221 */ /* 0x000fe20000010000 */
[----:B------:R-:W-:Y:S06]  /*5d00*/  BRA `(.L_x_8231) ;  /* 0x0000000000107947 */ /* 0x000fec0003800000 */
.L_x_8229:
[----:B-----5:R-:W-:Y:S02]  /*5d10*/  HADD2.F32 R100, -RZ, R89.H1_H1 ;  /* 0x30000059ff647230 */ /* 0x020fe40000004100 */
[----:B------:R-:W-:-:S03]  /*5d20*/  @P2 HADD2.F32 R222, -RZ, R93.H1_H1 ;  /* 0x3000005dffde2230 */ /* 0x000fc60000004100 */
[----:B------:R-:W-:-:S04]  /*5d30*/  FADD.FTZ R101, R100, R101 ;  /* 0x0000006564657221 */ /* 0x000fc80000010000 */
[----:B------:R-:W-:-:S07]  /*5d40*/  @P2 FADD.FTZ R101, R222, R101 ;  /* 0x00000065de652221 */ /* 0x000fce0000010000 */
.L_x_8231:
[----:B------:R-:W-:-:S04]  /*5d50*/  F2FP.F16.F32.PACK_AB R100, RZ, R101 ;  /* 0x00000065ff64723e */ /* 0x000fc800000000ff */
[----:B------:R-:W-:-:S07]  /*5d60*/  PRMT R97, R97, 0x5410, R100 ;  /* 0x0000541061617816 */ /* 0x000fce0000000064 */
.L_x_8232:
[----:B------:R-:W-:Y:S01]  /*5d70*/  HADD2.F32 R227, -RZ, R102.H0_H0 ;  /* 0x20000066ffe37230 */ /* 0x000fe20000004100 */
[----:B------:R-:W-:Y:S06]  /*5d80*/  @P3 BRA `(.L_x_8233) ;  /* 0x0000000000203947 */ /* 0x000fec0003800000 */
[----:B------:R-:W-:-:S04]  /*5d90*/  ISETP.NE.U32.AND P4, PT, RZ, UR12, PT ;  /* 0x0000000cff007c0c */ /* 0x000fc8000bf85070 */
[----:B------:R-:W-:-:S13]  /*5da0*/  ISETP.NE.AND.EX P4, PT, RZ, UR13, PT, P4 ;  /* 0x0000000dff007c0c */ /* 0x000fda000bf85340 */
[----:B------:R-:W-:Y:S05]  /*5db0*/  @P4 BRA `(.L_x_8234) ;  /* 0x0000000000084947 */ /* 0x000fea0003800000 */
[----:B------:R-:W-:Y:S05]  /*5dc0*/  @P0 BRA `(.L_x_8235) ;  /* 0x0000000000200947 */ /* 0x000fea0003800000 */
[----:B------:R-:W-:Y:S05]  /*5dd0*/  BRA `(.L_x_8236) ;  /* 0x0000000000247947 */ /* 0x000fea0003800000 */
.L_x_8234:
[----:B-----5:R-:W-:-:S05]  /*5de0*/  HADD2.F32 R100, -RZ, R94.H0_H0 ;  /* 0x2000005eff647230 */ /* 0x020fca0000004100 */
[----:B------:R-:W-:Y:S01]  /*5df0*/  FADD.FTZ R227, R100, R227 ;  /* 0x000000e364e37221 */ /* 0x000fe20000010000 */
[----:B------:R-:W-:Y:S06]  /*5e00*/  BRA `(.L_x_8235) ;  /* 0x0000000000107947 */ /* 0x000fec0003800000 */
.L_x_8233:
[----:B-----5:R-:W-:Y:S02]  /*5e10*/  HADD2.F32 R100, -RZ, R90.H0_H0 ;  /* 0x2000005aff647230 */ /* 0x020fe40000004100 */
[----:B------:R-:W-:-:S03]  /*5e20*/  @P2 HADD2.F32 R222, -RZ, R94.H0_H0 ;  /* 0x2000005effde2230 */ /* 0x000fc60000004100 */
[----:B------:R-:W-:-:S04]  /*5e30*/  FADD.FTZ R227, R100, R227 ;  /* 0x000000e364e37221 */ /* 0x000fc80000010000 */
[----:B------:R-:W-:-:S07]  /*5e40*/  @P2 FADD.FTZ R227, R222, R227 ;  /* 0x000000e3dee32221 */ /* 0x000fce0000010000 */
.L_x_8235:
[----:B------:R-:W-:-:S04]  /*5e50*/  F2FP.F16.F32.PACK_AB R100, RZ, R227 ;  /* 0x000000e3ff64723e */ /* 0x000fc800000000ff */
[----:B------:R-:W-:-:S07]  /*5e60*/  PRMT R98, R100, 0x7610, R98 ;  /* 0x0000761064627816 */ /* 0x000fce0000000062 */
.L_x_8236:
[----:B------:R-:W-:Y:S01]  /*5e70*/  HADD2.F32 R231, -RZ, R102.H1_H1 ;  /* 0x30000066ffe77230 */ /* 0x000fe20000004100 */
[----:B------:R-:W-:Y:S06]  /*5e80*/  @P3 BRA `(.L_x_8237) ;  /* 0x0000000000203947 */ /* 0x000fec0003800000 */
[----:B------:R-:W-:-:S04]  /*5e90*/  ISETP.NE.U32.AND P4, PT, RZ, UR12, PT ;  /* 0x0000000cff007c0c */ /* 0x000fc8000bf85070 */
[----:B------:R-:W-:-:S13]  /*5ea0*/  ISETP.NE.AND.EX P4, PT, RZ, UR13, PT, P4 ;  /* 0x0000000dff007c0c */ /* 0x000fda000bf85340 */
[----:B------:R-:W-:Y:S05]  /*5eb0*/  @P4 BRA `(.L_x_8238) ;  /* 0x0000000000084947 */ /* 0x000fea0003800000 */
[----:B------:R-:W-:Y:S05]  /*5ec0*/  @P0 BRA `(.L_x_8239) ;  /* 0x0000000000200947 */ /* 0x000fea0003800000 */
[----:B------:R-:W-:Y:S05]  /*5ed0*/  BRA `(.L_x_8240) ;  /* 0x0000000000247947 */ /* 0x000fea0003800000 */
.L_x_8238:
[----:B-----5:R-:W-:-:S05]  /*5ee0*/  HADD2.F32 R100, -RZ, R94.H1_H1 ;  /* 0x3000005eff647230 */ /* 0x020fca0000004100 */
[----:B------:R-:W-:Y:S01]  /*5ef0*/  FADD.FTZ R231, R100, R231 ;  /* 0x000000e764e77221 */ /* 0x000fe20000010000 */
[----:B------:R-:W-:Y:S06]  /*5f00*/  BRA `(.L_x_8239) ;  /* 0x0000000000107947 */ /* 0x000fec0003800000 */
.L_x_8237:
[----:B-----5:R-:W-:Y:S02]  /*5f10*/  HADD2.F32 R100, -RZ, R90.H1_H1 ;  /* 0x3000005aff647230 */ /* 0x020fe40000004100 */
[----:B------:R-:W-:-:S03]  /*5f20*/  @P2 HADD2.F32 R102, -RZ, R94.H1_H1 ;  /* 0x3000005eff662230 */ /* 0x000fc60000004100 */
[----:B------:R-:W-:-:S04]  /*5f30*/  FADD.FTZ R231, R100, R231 ;  /* 0x000000e764e77221 */ /* 0x000fc80000010000 */
[----:B------:R-:W-:-:S07]  /*5f40*/  @P2 FADD.FTZ R231, R102, R231 ;  /* 0x000000e766e72221 */ /* 0x000fce0000010000 */
.L_x_8239:
[----:B------:R-:W-:-:S04]  /*5f50*/  F2FP.F16.F32.PACK_AB R100, RZ, R231 ;  /* 0x000000e7ff64723e */ /* 0x000fc800000000ff */
[----:B------:R-:W-:-:S07]  /*5f60*/  PRMT R98, R98, 0x5410, R100 ;  /* 0x0000541062627816 */ /* 0x000fce0000000064 */
.L_x_8240:
[----:B------:R-:W-:Y:S01]  /*5f70*/  HADD2.F32 R229, -RZ, R103.H0_H0 ;  /* 0x20000067ffe57230 */ /* 0x000fe20000004100 */
[----:B------:R-:W-:Y:S06]  /*5f80*/  @P3 BRA `(.L_x_8241) ;  /* 0x0000000000203947 */ /* 0x000fec0003800000 */
[----:B------:R-:W-:-:S04]  /*5f90*/  ISETP.NE.U32.AND P4, PT, RZ, UR12, PT ;  /* 0x0000000cff007c0c */ /* 0x000fc8000bf85070 */
[----:B------:R-:W-:-:S13]  /*5fa0*/  ISETP.NE.AND.EX P4, PT, RZ, UR13, PT, P4 ;  /* 0x0000000dff007c0c */ /* 0x000fda000bf85340 */
[----:B------:R-:W-:Y:S05]  /*5fb0*/  @P4 BRA `(.L_x_8242) ;  /* 0x0000000000084947 */ /* 0x000fea0003800000 */
[----:B------:R-:W-:Y:S05]  /*5fc0*/  @P0 BRA `(.L_x_8243) ;  /* 0x0000000000200947 */ /* 0x000fea0003800000 */
[----:B------:R-:W-:Y:S05]  /*5fd0*/  BRA `(.L_x_8244) ;  /* 0x0000000000247947 */ /* 0x000fea0003800000 */
.L_x_8242:
[----:B-----5:R-:W-:-:S05]  /*5fe0*/  HADD2.F32 R100, -RZ, R95.H0_H0 ;  /* 0x2000005fff647230 */ /* 0x020fca0000004100 */
[----:B------:R-:W-:Y:S01]  /*5ff0*/  FADD.FTZ R229, R100, R229 ;  /* 0x000000e564e57221 */ /* 0x000fe20000010000 */
[----:B------:R-:W-:Y:S06]  /*6000*/  BRA `(.L_x_8243) ;  /* 0x0000000000107947 */ /* 0x000fec0003800000 */
.L_x_8241:
[----:B-----5:R-:W-:Y:S02]  /*6010*/  HADD2.F32 R100, -RZ, R91.H0_H0 ;  /* 0x2000005bff647230 */ /* 0x020fe40000004100 */
[----:B------:R-:W-:-:S03]  /*6020*/  @P2 HADD2.F32 R102, -RZ, R95.H0_H0 ;  /* 0x2000005fff662230 */ /* 0x000fc60000004100 */
[----:B------:R-:W-:-:S04]  /*6030*/  FADD.FTZ R229, R100, R229 ;  /* 0x000000e564e57221 */ /* 0x000fc80000010000 */
[----:B------:R-:W-:-:S07]  /*6040*/  @P2 FADD.FTZ R229, R102, R229 ;  /* 0x000000e566e52221 */ /* 0x000fce0000010000 */
.L_x_8243:
[----:B------:R-:W-:-:S04]  /*6050*/  F2FP.F16.F32.PACK_AB R100, RZ, R229 ;  /* 0x000000e5ff64723e */ /* 0x000fc800000000ff */
[----:B------:R-:W-:-:S07]  /*6060*/  PRMT R99, R100, 0x7610, R99 ;  /* 0x0000761064637816 */ /* 0x000fce0000000063 */
.L_x_8244:
[----:B------:R-:W-:Y:S01]  /*6070*/  HADD2.F32 R103, -RZ, R103.H1_H1 ;  /* 0x30000067ff677230 */ /* 0x000fe20000004100 */
[----:B------:R-:W-:Y:S06]  /*6080*/  @P3 BRA `(.L_x_8245) ;  /* 0x0000000000203947 */ /* 0x000fec0003800000 */
[----:B------:R-:W-:-:S04]  /*6090*/  ISETP.NE.U32.AND P2, PT, RZ, UR12, PT ;  /* 0x0000000cff007c0c */ /* 0x000fc8000bf45070 */
[----:B------:R-:W-:-:S13]  /*60a0*/  ISETP.NE.AND.EX P2, PT, RZ, UR13, PT, P2 ;  /* 0x0000000dff007c0c */ /* 0x000fda000bf45320 */
[----:B------:R-:W-:Y:S05]  /*60b0*/  @P2 BRA `(.L_x_8246) ;  /* 0x0000000000082947 */ /* 0x000fea0003800000 */
[----:B------:R-:W-:Y:S05]  /*60c0*/  @P0 BRA `(.L_x_8247) ;  /* 0x0000000000200947 */ /* 0x000fea0003800000 */
[----:B------:R-:W-:Y:S05]  /*60d0*/  BRA `(.L_x_8248) ;  /* 0x0000000000247947 */ /* 0x000fea0003800000 */
.L_x_8246:
[----:B-----5:R-:W-:-:S05]  /*60e0*/  HADD2.F32 R100, -RZ, R95.H1_H1 ;  /* 0x3000005fff647230 */ /* 0x020fca0000004100 */
[----:B------:R-:W-:Y:S01]  /*60f0*/  FADD.FTZ R103, R100, R103 ;  /* 0x0000006764677221 */ /* 0x000fe20000010000 */
[----:B------:R-:W-:Y:S06]  /*6100*/  BRA `(.L_x_8247) ;  /* 0x0000000000107947 */ /* 0x000fec0003800000 */
.L_x_8245:
[----:B-----5:R-:W-:Y:S02]  /*6110*/  HADD2.F32 R100, -RZ, R91.H1_H1 ;  /* 0x3000005bff647230 */ /* 0x020fe40000004100 */
[----:B------:R-:W-:-:S03]  /*6120*/  @P2 HADD2.F32 R102, -RZ, R95.H1_H1 ;  /* 0x3000005fff662230 */ /* 0x000fc60000004100 */
[----:B------:R-:W-:-:S04]  /*6130*/  FADD.FTZ R103, R100, R103 ;  /* 0x0000006764677221 */ /* 0x000fc80000010000 */
[----:B------:R-:W-:-:S07]  /*6140*/  @P2 FADD.FTZ R103, R102, R103 ;  /* 0x0000006766672221 */ /* 0x000fce0000010000 */
.L_x_8247:
[----:B------:R-:W-:-:S04]  /*6150*/  F2FP.F16.F32.PACK_AB R100, RZ, R103 ;  /* 0x00000067ff64723e */ /* 0x000fc800000000ff */
[----:B------:R-:W-:-:S07]  /*6160*/  PRMT R99, R99, 0x5410, R100 ;  /* 0x0000541063637816 */ /* 0x000fce0000000064 */
.L_x_8248:
        /* <DEDUP_REMOVED lines=267> */
.L_x_8262:
[----:B------:R-:W-:Y:S01]  /*7220*/  FMUL.FTZ R224, R222, R222 ;  /* 0x000000dedee07220 */ /* 0x000fe20000410000 */
[----:B-1----:R-:W-:Y:S01]  /*7230*/  FADD.FTZ R237, R226, R237 ;  /* 0x000000ede2ed7221 */ /* 0x002fe20000010000 */
[----:B------:R-:W-:Y:S01]  /*7240*/  FSEL R100, R222, RZ, !P5 ;  /* 0x000000ffde647208 */ /* 0x000fe20006800000 */
[----:B0-----:R-:W-:Y:S01]  /*7250*/  HADD2.F32 R226, -RZ, R59.H1_H1 ;  /* 0x3000003bffe27230 */ /* 0x001fe20000004100 */
[----:B------:R-:W-:Y:S01]  /*7260*/  LEA R238, P3, R108, UR8, 0x4 ;  /* 0x000000086cee7c11 */ /* 0x000fe2000f8620ff */
[----:B------:R-:W-:Y:S01]  /*7270*/  FFMA.FTZ R102, R237, R102, UR7 ;  /* 0x00000007ed667e23 */ /* 0x000fe20008010066 */
[----:B------:R-:W-:Y:S01]  /*7280*/  FSEL R233, R224, RZ, P5 ;  /* 0x000000ffe0e97208 */ /* 0x000fe20002800000 */
[C---:B------:R-:W-:Y:S01]  /*7290*/  FADD.FTZ R114, -R100.reuse, R114 ;  /* 0x0000007264727221 */ /* 0x040fe20000010100 */
[C---:B------:R-:W-:Y:S01]  /*72a0*/  FADD.FTZ R115, -R100.reuse, R115 ;  /* 0x0000007364737221 */ /* 0x040fe20000010100 */
[C---:B------:R-:W-:Y:S01]  /*72b0*/  FADD.FTZ R117, -R100.reuse, R117 ;  /* 0x0000007564757221 */ /* 0x040fe20000010100 */
[----:B------:R-:W-:Y:S01]  /*72c0*/  FADD.FTZ R109, -R100, R109 ;  /* 0x0000006d646d7221 */ /* 0x000fe20000010100 */
[----:B------:R-:W-:Y:S01]  /*72d0*/  FADD.FTZ R102, R102, R233 ;  /* 0x000000e966667221 */ /* 0x000fe20000010000 */
[C---:B------:R-:W-:Y:S01]  /*72e0*/  FADD.FTZ R233, -R100.reuse, R214 ;  /* 0x000000d664e97221 */ /* 0x040fe20000010100 */
[C---:B------:R-:W-:Y:S01]  /*72f0*/  FADD.FTZ R111, -R100.reuse, R111 ;  /* 0x0000006f646f7221 */ /* 0x040fe20000010100 */
[C---:B------:R-:W-:Y:S01]  /*7300*/  FADD.FTZ R110, -R100.reuse, R110 ;  /* 0x0000006e646e7221 */ /* 0x040fe20000010100 */
[----:B------:R-:W0:Y:S01]  /*7310*/  MUFU.RSQ R214, R102 ;  /* 0x0000006600d67308 */ /* 0x000e220000001400 */
        /* <DEDUP_REMOVED lines=73> */
[----:B------:R-:W-:-:S02]  /*77b0*/  HADD2.F32 R100, -RZ, R87.H0_H0 ;  /* 0x20000057ff647230 */ /* 0x000fc40000004100 */
[C---:B0-----:R-:W-:Y:S01]  /*77c0*/  FMUL.FTZ R114, R214.reuse, R114 ;  /* 0x00000072d6727220 */ /* 0x041fe20000410000 */
[----:B------:R-:W-:Y:S02]  /*77d0*/  HADD2.F32 R220, -RZ, R87.H1_H1 ;  /* 0x30000057ffdc7230 */ /* 0x000fe40000004100 */
[C---:B------:R-:W-:Y:S01]  /*77e0*/  FMUL.FTZ R241, R214.reuse, R117 ;  /* 0x00000075d6f17220 */ /* 0x040fe20000410000 */
[--C-:B------:R-:W-:Y:S02]  /*77f0*/  HADD2.F32 R218, -RZ, R86.reuse.H1_H1 ;  /* 0x30000056ffda7230 */ /* 0x100fe40000004100 */
[C---:B------:R-:W-:Y:S01]  /*7800*/  FMUL.FTZ R115, R214.reuse, R115 ;  /* 0x00000073d6737220 */ /* 0x040fe20000410000 */
[----:B------:R-:W-:Y:S02]  /*7810*/  HADD2.F32 R216, -RZ, R86.H0_H0 ;  /* 0x20000056ffd87230 */ /* 0x000fe40000004100 */
[----:B------:R-:W-:Y:S01]  /*7820*/  FMUL.FTZ R102, R214, R112 ;  /* 0x00000070d6667220 */ /* 0x000fe20000410000 */
[----:B------:R-:W-:Y:S01]  /*7830*/  FFMA.FTZ R117, R114, R100, R43 ;  /* 0x0000006472757223 */ /* 0x000fe2000001002b */
[----:B------:R-:W-:Y:S01]  /*7840*/  FFMA.FTZ R100, R241, R220, R42 ;  /* 0x000000dcf1647223 */ /* 0x000fe2000001002a */
[----:B------:R-:W-:Y:S01]  /*7850*/  FFMA.FTZ R115, R115, R218, R44 ;  /* 0x000000da73737223 */ /* 0x000fe2000001002c */
[----:B------:R-:W-:Y:S01]  /*7860*/  FFMA.FTZ R102, R102, R216, R45 ;  /* 0x000000d866667223 */ /* 0x000fe2000001002d */
[----:B------:R-:W-:-:S02]  /*7870*/  HADD2.F32 R218, -RZ, R85.H0_H0 ;  /* 0x20000055ffda7230 */ /* 0x000fc40000004100 */
[C---:B------:R-:W-:Y:S01]  /*7880*/  FMUL.FTZ R112, R214.reuse, R110 ;  /* 0x0000006ed6707220 */ /* 0x040fe20000410000 */
[----:B------:R-:W-:Y:S02]  /*7890*/  HADD2.F32 R220, -RZ, R85.H1_H1 ;  /* 0x30000055ffdc7230 */ /* 0x000fe40000004100 */
[C---:B------:R-:W-:Y:S01]  /*78a0*/  FMUL.FTZ R113, R214.reuse, R113 ;  /* 0x00000071d6717220 */ /* 0x040fe20000410000 */
[--C-:B------:R-:W-:Y:S02]  /*78b0*/  HADD2.F32 R114, -RZ, R84.reuse.H0_H0 ;  /* 0x20000054ff727230 */ /* 0x100fe40000004100 */
[C---:B------:R-:W-:Y:S01]  /*78c0*/  FMUL.FTZ R110, R214.reuse, R109 ;  /* 0x0000006dd66e7220 */ /* 0x040fe20000410000 */
[----:B------:R-:W-:Y:S02]  /*78d0*/  HADD2.F32 R216, -RZ, R84.H1_H1 ;  /* 0x30000054ffd87230 */ /* 0x000fe40000004100 */
[----:B------:R-:W-:Y:S01]  /*78e0*/  FMUL.FTZ R109, R214, R111 ;  /* 0x0000006fd66d7220 */ /* 0x000fe20000410000 */
[----:B------:R-:W-:Y:S01]  /*78f0*/  FFMA.FTZ R112, R112, R218, R47 ;  /* 0x000000da70707223 */ /* 0x000fe2000001002f */
[----:B------:R-:W-:Y:S01]  /*7900*/  FFMA.FTZ R111, R113, R220, R46 ;  /* 0x000000dc716f7223 */ /* 0x000fe2000001002e */
[----:B------:R-:W-:Y:S01]  /*7910*/  FFMA.FTZ R110, R110, R114, R125 ;  /* 0x000000726e6e7223 */ /* 0x000fe2000001007d */
[----:B------:R-:W-:Y:S01]  /*7920*/  FFMA.FTZ R109, R109, R216, R124 ;  /* 0x000000d86d6d7223 */ /* 0x000fe2000001007c */
[----:B------:R-:W-:-:S02]  /*7930*/  HADD2.F32 R218, -RZ, R83.H0_H0 ;  /* 0x20000053ffda7230 */ /* 0x000fc40000004100 */
[C---:B------:R-:W-:Y:S01]  /*7940*/  FMUL.FTZ R122, R214.reuse, R122 ;  /* 0x0000007ad67a7220 */ /* 0x040fe20000410000 */
[--C-:B------:R-:W-:Y:S02]  /*7950*/  HADD2.F32 R113, -RZ, R82.reuse.H0_H0 ;  /* 0x20000052ff717230 */ /* 0x100fe40000004100 */
[C---:B------:R-:W-:Y:S01]  /*7960*/  FMUL.FTZ R241, R214.reuse, R163 ;  /* 0x000000a3d6f17220 */ /* 0x040fe20000410000 */
[----:B------:R-:W-:Y:S02]  /*7970*/  HADD2.F32 R216, -RZ, R82.H1_H1 ;  /* 0x30000052ffd87230 */ /* 0x000fe40000004100 */
[C---:B------:R-:W-:Y:S01]  /*7980*/  FMUL.FTZ R114, R214.reuse, R120 ;  /* 0x00000078d6727220 */ /* 0x040fe20000410000 */
[----:B------:R-:W-:Y:S01]  /*7990*/  FMUL.FTZ R163, R214, R123 ;  /* 0x0000007bd6a37220 */ /* 0x000fe20000410000 */
[----:B------:R-:W-:Y:S02]  /*79a0*/  HADD2.F32 R220, -RZ, R83.H1_H1 ;  /* 0x30000053ffdc7230 */ /* 0x000fe40000004100 */
[----:B------:R-:W-:Y:S01]  /*79b0*/  FFMA.FTZ R120, R122, R218, R35 ;  /* 0x000000da7a787223 */ /* 0x000fe20000010023 */
[----:B------:R-:W-:Y:S01]  /*79c0*/  FFMA.FTZ R114, R114, R113, R37 ;  /* 0x0000007172727223 */ /* 0x000fe20000010025 */
[----:B------:R-:W-:Y:S01]  /*79d0*/  FFMA.FTZ R113, R163, R216, R36 ;  /* 0x000000d8a3717223 */ /* 0x000fe20000010024 */
[----:B------:R-:W-:-:S02]  /*79e0*/  HADD2.F32 R122, -RZ, R80.H0_H0 ;  /* 0x20000050ff7a7230 */ /* 0x000fc40000004100 */
[C---:B------:R-:W-:Y:S01]  /*79f0*/  FMUL.FTZ R116, R214.reuse, R116 ;  /* 0x00000074d6747220 */ /* 0x040fe20000410000 */
[----:B------:R-:W-:Y:S02]  /*7a00*/  HADD2.F32 R216, -RZ, R80.H1_H1 ;  /* 0x30000050ffd87230 */ /* 0x000fe40000004100 */
[----:B------:R-:W-:Y:S01]  /*7a10*/  FFMA.FTZ R123, R241, R220, R34 ;  /* 0x000000dcf17b7223 */ /* 0x000fe20000010022 */
[--C-:B------:R-:W-:Y:S02]  /*7a20*/  HADD2.F32 R218, -RZ, R81.reuse.H0_H0 ;  /* 0x20000051ffda7230 */ /* 0x100fe40000004100 */
[C---:B------:R-:W-:Y:S01]  /*7a30*/  FMUL.FTZ R163, R214.reuse, R119 ;  /* 0x00000077d6a37220 */ /* 0x040fe20000410000 */
[----:B------:R-:W-:Y:S02]  /*7a40*/  HADD2.F32 R220, -RZ, R81.H1_H1 ;  /* 0x30000051ffdc7230 */ /* 0x000fe40000004100 */
[C---:B------:R-:W-:Y:S01]  /*7a50*/  FMUL.FTZ R118, R214.reuse, R118 ;  /* 0x00000076d6767220 */ /* 0x040fe20000410000 */
[----:B------:R-:W-:Y:S01]  /*7a60*/  FMUL.FTZ R241, R214, R121 ;  /* 0x00000079d6f17220 */ /* 0x000fe20000410000 */
[----:B------:R-:W-:Y:S01]  /*7a70*/  FFMA.FTZ R119, R116, R122, R41 ;  /* 0x0000007a74777223 */ /* 0x000fe20000010029 */
[----:B------:R-:W-:Y:S01]  /*7a80*/  FFMA.FTZ R116, R163, R216, R40 ;  /* 0x000000d8a3747223 */ /* 0x000fe20000010028 */
[----:B------:R-:W-:Y:S01]  /*7a90*/  FFMA.FTZ R121, R118, R218, R39 ;  /* 0x000000da76797223 */ /* 0x000fe20000010027 */
[----:B------:R-:W-:-:S02]  /*7aa0*/  HADD2.F32 R163, -RZ, R78.H0_H0 ;  /* 0x2000004effa37230 */ /* 0x000fc40000004100 */
[----:B------:R-:W-:Y:S01]  /*7ab0*/  FFMA.FTZ R118, R241, R220, R38 ;  /* 0x000000dcf1767223 */ /* 0x000fe20000010026 */
[--C-:B------:R-:W-:Y:S02]  /*7ac0*/  HADD2.F32 R218, -RZ, R79.reuse.H0_H0 ;  /* 0x2000004fffda7230 */ /* 0x100fe40000004100 */
[C---:B------:R-:W-:Y:S01]  /*7ad0*/  FMUL.FTZ R122, R214.reuse, R166 ;  /* 0x000000a6d67a7220 */ /* 0x040fe20000410000 */
[----:B------:R-:W-:Y:S02]  /*7ae0*/  HADD2.F32 R216, -RZ, R78.H1_H1 ;  /* 0x3000004effd87230 */ /* 0x000fe40000004100 */
[C---:B------:R-:W-:Y:S01]  /*7af0*/  FMUL.FTZ R168, R214.reuse, R168 ;  /* 0x000000a8d6a87220 */ /* 0x040fe20000410000 */
[C---:B------:R-:W-:Y:S01]  /*7b00*/  FMUL.FTZ R241, R214.reuse, R169 ;  /* 0x000000a9d6f17220 */ /* 0x040fe20000410000 */
[----:B------:R-:W-:Y:S02]  /*7b10*/  HADD2.F32 R220, -RZ, R79.H1_H1 ;  /* 0x3000004fffdc7230 */ /* 0x000fe40000004100 */
        /* <DEDUP_REMOVED lines=10> */
[----:B------:R-:W-:Y:S02]  /*7bc0*/  HADD2.F32 R172, -RZ, R76.H1_H1 ;  /* 0x3000004cffac7230 */ /* 0x000fe40000004100 */
[C---:B------:R-:W-:Y:S01]  /*7bd0*/  FMUL.FTZ R243, R214.reuse, R167 ;  /* 0x000000a7d6f37220 */ /* 0x040fe20000410000 */
        /* <DEDUP_REMOVED lines=12> */
[----:B------:R-:W-:Y:S01]  /*7ca0*/  FFMA.FTZ R175, R168, R216, R21 ;  /* 0x000000d8a8af7223 */ /* 0x000fe20000010015 */
[----:B------:R-:W-:Y:S02]  /*7cb0*/  HADD2.F32 R224, -RZ, R75.H1_H1 ;  /* 0x3000004bffe07230 */ /* 0x000fe40000004100 */
        /* <DEDUP_REMOVED lines=25> */
[----:B------:R-:W-:-:S02]  /*7e50*/  HADD2.F32 R220, -RZ, R69.H1_H1 ;  /* 0x30000045ffdc7230 */ /* 0x000fc40000004100 */
[C---:B------:R-:W-:Y:S01]  /*7e60*/  FMUL.FTZ R186, R214.reuse, R182 ;  /* 0x000000b6d6ba7220 */ /* 0x040fe20000410000 */
[----:B------:R-:W-:Y:S02]  /*7e70*/  HADD2.F32 R218, -RZ, R69.H0_H0 ;  /* 0x20000045ffda7230 */ /* 0x000fe40000004100 */
[C---:B------:R-:W-:Y:S01]  /*7e80*/  FMUL.FTZ R185, R214.reuse, R185 ;  /* 0x000000b9d6b97220 */ /* 0x040fe20000410000 */
[--C-:B------:R-:W-:Y:S02]  /*7e90*/  HADD2.F32 R216, -RZ, R68.reuse.H1_H1 ;  /* 0x30000044ffd87230 */ /* 0x100fe40000004100 */
[C---:B------:R-:W-:Y:S01]  /*7ea0*/  FMUL.FTZ R182, R214.reuse, R179 ;  /* 0x000000b3d6b67220 */ /* 0x040fe20000410000 */
[----:B------:R-:W-:Y:S01]  /*7eb0*/  FMUL.FTZ R179, R214, R183 ;  /* 0x000000b7d6b37220 */ /* 0x000fe20000410000 */
[----:B------:R-:W-:Y:S02]  /*7ec0*/  HADD2.F32 R189, -RZ, R68.H0_H0 ;  /* 0x20000044ffbd7230 */ /* 0x000fe40000004100 */
[----:B------:R-:W-:Y:S01]  /*7ed0*/  FFMA.FTZ R183, R185, R220, R14 ;  /* 0x000000dcb9b77223 */ /* 0x000fe2000001000e */
[----:B------:R-:W-:Y:S01]  /*7ee0*/  FFMA.FTZ R186, R186, R218, R15 ;  /* 0x000000dababa7223 */ /* 0x000fe2000001000f */
[----:B------:R-:W-:Y:S01]  /*7ef0*/  FFMA.FTZ R179, R179, R216, R16 ;  /* 0x000000d8b3b37223 */ /* 0x000fe20000010010 */
[----:B------:R-:W-:-:S02]  /*7f00*/  HADD2.F32 R185, -RZ, R66.H0_H0 ;  /* 0x20000042ffb97230 */ /* 0x000fc40000004100 */
[C---:B------:R-:W-:Y:S01]  /*7f10*/  FMUL.FTZ R218, R214.reuse, R195 ;  /* 0x000000c3d6da7220 */ /* 0x040fe20000410000 */
[----:B------:R-:W-:Y:S02]  /*7f20*/  HADD2.F32 R216, -RZ, R66.H1_H1 ;  /* 0x30000042ffd87230 */ /* 0x000fe40000004100 */
[----:B------:R-:W-:Y:S01]  /*7f30*/  FMUL.FTZ R192, R214, R192 ;  /* 0x000000c0d6c07220 */ /* 0x000fe20000410000 */
[----:B------:R-:W-:Y:S01]  /*7f40*/  FFMA.FTZ R182, R182, R189, R17 ;  /* 0x000000bdb6b67223 */ /* 0x000fe20000010011 */
[C---:B------:R-:W-:Y:S01]  /*7f50*/  FMUL.FTZ R195, R214.reuse, R194 ;  /* 0x000000c2d6c37220 */ /* 0x040fe20000410000 */
[--C-:B------:R-:W-:Y:S02]  /*7f60*/  HADD2.F32 R189, -RZ, R67.reuse.H0_H0 ;  /* 0x20000043ffbd7230 */ /* 0x100fe40000004100 */
[----:B------:R-:W-:Y:S01]  /*7f70*/  FMUL.FTZ R241, R214, R196 ;  /* 0x000000c4d6f17220 */ /* 0x000fe20000410000 */
[----:B------:R-:W-:Y:S02]  /*7f80*/  HADD2.F32 R220, -RZ, R67.H1_H1 ;  /* 0x30000043ffdc7230 */ /* 0x000fe40000004100 */
[----:B------:R-:W-:Y:S01]  /*7f90*/  FFMA.FTZ R192, R192, R185, R5 ;  /* 0x000000b9c0c07223 */ /* 0x000fe20000010005 */
[----:B------:R-:W-:Y:S01]  /*7fa0*/  FFMA.FTZ R185, R195, R216, R4 ;  /* 0x000000d8c3b97223 */ /* 0x000fe20000010004 */
[----:B------:R-:W-:-:S02]  /*7fb0*/  HADD2.F32 R195, -RZ, R64.H0_H0 ;  /* 0x20000040ffc37230 */ /* 0x000fc40000004100 */
[----:B------:R-:W-:Y:S01]  /*7fc0*/  FFMA.FTZ R189, R218, R189, R3 ;  /* 0x000000bddabd7223 */ /* 0x000fe20000010003 */
[----:B------:R-:W-:Y:S01]  /*7fd0*/  FFMA.FTZ R194, R241, R220, R2 ;  /* 0x000000dcf1c27223 */ /* 0x000fe20000010002 */
[--C-:B------:R-:W-:Y:S02]  /*7fe0*/  HADD2.F32 R216, -RZ, R65.reuse.H0_H0 ;  /* 0x20000041ffd87230 */ /* 0x100fe40000004100 */
[C---:B------:R-:W-:Y:S01]  /*7ff0*/  FMUL.FTZ R188, R214.reuse, R188 ;  /* 0x000000bcd6bc7220 */ /* 0x040fe20000410000 */
[----:B------:R-:W-:Y:S02]  /*8000*/  HADD2.F32 R196, -RZ, R64.H1_H1 ;  /* 0x30000040ffc47230 */ /* 0x000fe40000004100 */
[C---:B------:R-:W-:Y:S01]  /*8010*/  FMUL.FTZ R190, R214.reuse, R190 ;  /* 0x000000bed6be7220 */ /* 0x040fe20000410000 */
[----:B------:R-:W-:Y:S02]  /*8020*/  HADD2.F32 R218, -RZ, R65.H1_H1 ;  /* 0x30000041ffda7230 */ /* 0x000fe40000004100 */
[----:B------:R-:W-:Y:S01]  /*8030*/  FMUL.FTZ R241, R214, R191 ;  /* 0x000000bfd6f17220 */ /* 0x000fe20000410000 */
[----:B------:R-:W-:-:S02]  /*8040*/  HADD2.F32 R224, -RZ, R73.H1_H1 ;  /* 0x30000049ffe07230 */ /* 0x000fc40000004100 */
[----:B------:R-:W-:Y:S01]  /*8050*/  FMUL.FTZ R243, R214, R193 ;  /* 0x000000c1d6f37220 */ /* 0x000fe20000410000 */
[----:B------:R-:W-:Y:S01]  /*8060*/  FFMA.FTZ R191, R188, R195, R9 ;  /* 0x000000c3bcbf7223 */ /* 0x000fe20000010009 */
[----:B------:R-:W-:Y:S01]  /*8070*/  FFMA.FTZ R193, R190, R216, R7 ;  /* 0x000000d8bec17223 */ /* 0x000fe20000010007 */
[----:B------:R-:W-:Y:S01]  /*8080*/  FFMA.FTZ R188, R241, R196, R8 ;  /* 0x000000c4f1bc7223 */ /* 0x000fe20000010008 */
[----:B------:R-:W-:Y:S01]  /*8090*/  FFMA.FTZ R190, R243, R218, R6 ;  /* 0x000000daf3be7223 */ /* 0x000fe20000010006 */
[--C-:B------:R-:W-:Y:S02]  /*80a0*/  HADD2.F32 R196, -RZ, R62.reuse.H0_H0 ;  /* 0x2000003effc47230 */ /* 0x100fe40000004100 */
[----:B------:R-:W-:Y:S01]  /*80b0*/  FFMA.FTZ R173, R173, R224, R22 ;  /* 0x000000e0adad7223 */ /* 0x000fe20000010016 */
[----:B------:R-:W-:Y:S02]  /*80c0*/  HADD2.F32 R218, -RZ, R63.H0_H0 ;  /* 0x2000003fffda7230 */ /* 0x000fe40000004100 */
[----:B------:R-:W-:Y:S01]  /*80d0*/  FMUL.FTZ R241, R214, R202 ;  /* 0x000000cad6f17220 */ /* 0x000fe20000410000 */
[----:B------:R-:W-:-:S02]  /*80e0*/  HADD2.F32 R216, -RZ, R62.H1_H1 ;  /* 0x3000003effd87230 */ /* 0x000fc40000004100 */
        /* <DEDUP_REMOVED lines=8> */
[----:B------:R-:W-:Y:S02]  /*8170*/  HADD2.F32 R216, -RZ, R60.H1_H1 ;  /* 0x3000003cffd87230 */ /* 0x000fe40000004100 */
[----:B------:R-:W-:Y:S01]  /*8180*/  FMUL.FTZ R241, R214, R198 ;  /* 0x000000c6d6f17220 */ /* 0x000fe20000410000 */
[----:B------:R-:W-:-:S02]  /*8190*/  HADD2.F32 R220, -RZ, R61.H1_H1 ;  /* 0x3000003dffdc7230 */ /* 0x000fc40000004100 */
[C---:B------:R-:W-:Y:S01]  /*81a0*/  FMUL.FTZ R198, R214.reuse, R199 ;  /* 0x000000c7d6c67220 */ /* 0x040fe20000410000 */
[C---:B------:R-:W-:Y:S01]  /*81b0*/  FMUL.FTZ R218, R214.reuse, R201 ;  /* 0x000000c9d6da7220 */ /* 0x040fe20000410000 */
[----:B------:R-:W-:Y:S02]  /*81c0*/  HADD2.F32 R205, -RZ, R60.H0_H0 ;  /* 0x2000003cffcd7230 */ /* 0x000fe40000004100 */
[----:B------:R-:W-:Y:S01]  /*81d0*/  FMUL.FTZ R197, R214, R197 ;  /* 0x000000c5d6c57220 */ /* 0x000fe20000410000 */
[----:B------:R-:W-:Y:S01]  /*81e0*/  FFMA.FTZ R198, R198, R216, R127 ;  /* 0x000000d8c6c67223 */ /* 0x000fe2000001007f */
[----:B------:R-:W-:Y:S01]  /*81f0*/  FFMA.FTZ R199, R218, R220, R129 ;  /* 0x000000dcdac77223 */ /* 0x000fe20000010081 */
[--C-:B------:R-:W-:Y:S02]  /*8200*/  HADD2.F32 R216, -RZ, R58.reuse.H0_H0 ;  /* 0x2000003affd87230 */ /* 0x100fe40000004100 */
[----:B------:R-:W-:Y:S01]  /*8210*/  FMUL.FTZ R201, R214, R208 ;  /* 0x000000d0d6c97220 */ /* 0x000fe20000410000 */
[----:B------:R-:W-:-:S02]  /*8220*/  HADD2.F32 R220, -RZ, R58.H1_H1 ;  /* 0x3000003affdc7230 */ /* 0x000fc40000004100 */
[----:B------:R-:W-:Y:S01]  /*8230*/  FFMA.FTZ R197, R197, R205, R0 ;  /* 0x000000cdc5c57223 */ /* 0x000fe20000010000 */
[----:B------:R-:W-:Y:S02]  /*8240*/  HADD2.F32 R202, -RZ, R61.H0_H0 ;  /* 0x2000003dffca7230 */ /* 0x000fe40000004100 */
[C---:B------:R-:W-:Y:S01]  /*8250*/  FMUL.FTZ R218, R214.reuse, R210 ;  /* 0x000000d2d6da7220 */ /* 0x040fe20000410000 */
[----:B------:R-:W-:Y:S02]  /*8260*/  HADD2.F32 R205, -RZ, R59.H0_H0 ;  /* 0x2000003bffcd7230 */ /* 0x000fe40000004100 */
[----:B------:R-:W-:Y:S01]  /*8270*/  FMUL.FTZ R211, R214, R211 ;  /* 0x000000d3d6d37220 */ /* 0x000fe20000410000 */
[----:B------:R-:W-:Y:S01]  /*8280*/  FFMA.FTZ R208, R201, R216, R136 ;  /* 0x000000d8c9d07223 */ /* 0x000fe20000010088 */
[----:B------:R-:W-:Y:S01]  /*8290*/  FFMA.FTZ R201, R218, R220, R139 ;  /* 0x000000dcdac97223 */ /* 0x000fe2000001008b */
[----:B------:R-:W-:Y:S01]  /*82a0*/  FFMA.FTZ R202, R241, R202, R126 ;  /* 0x000000caf1ca7223 */ /* 0x000fe2000001007e */
[----:B------:R-:W-:Y:S01]  /*82b0*/  FMUL.FTZ R224, R214, R213 ;  /* 0x000000d5d6e07220 */ /* 0x000fe20000410000 */
        /* <DEDUP_REMOVED lines=11> */
[----:B------:R-:W-:-:S02]  /*8370*/  HADD2.F32 R218, -RZ, R55.H0_H0 ;  /* 0x20000037ffda7230 */ /* 0x000fc40000004100 */
[----:B------:R-:W-:Y:S01]  /*8380*/  FMUL.FTZ R237, R214, R237 ;  /* 0x000000edd6ed7220 */ /* 0x000fe20000410000 */
[----:B------:R-:W-:Y:S01]  /*8390*/  FFMA.FTZ R206, R206, R220, R137 ;  /* 0x000000dccece7223 */ /* 0x000fe20000010089 */
[--C-:B------:R-:W-:Y:S02]  /*83a0*/  HADD2.F32 R211, -RZ, R54.reuse.H1_H1 ;  /* 0x30000036ffd37230 */ /* 0x100fe40000004100 */
[----:B------:R-:W-:Y:S01]  /*83b0*/  FFMA.FTZ R204, R204, R216, R135 ;  /* 0x000000d8cccc7223 */ /* 0x000fe20000010087 */
[C---:B------:R-:W-:Y:S01]  /*83c0*/  FMUL.FTZ R220, R214.reuse, R219 ;  /* 0x000000dbd6dc7220 */ /* 0x040fe20000410000 */
[----:B------:R-:W-:Y:S02]  /*83d0*/  HADD2.F32 R216, -RZ, R54.H0_H0 ;  /* 0x20000036ffd87230 */ /* 0x000fe40000004100 */
[----:B------:R-:W-:Y:S01]  /*83e0*/  FMUL.FTZ R217, R214, R217 ;  /* 0x000000d9d6d97220 */ /* 0x000fe20000410000 */
[----:B------:R-:W-:Y:S01]  /*83f0*/  FFMA.FTZ R218, R237, R218, R146 ;  /* 0x000000daedda7223 */ /* 0x000fe20000010092 */
[----:B------:R-:W-:Y:S01]  /*8400*/  FFMA.FTZ R205, R224, R226, R141 ;  /* 0x000000e2e0cd7223 */ /* 0x000fe2000001008d */
[----:B------:R-:W-:Y:S01]  /*8410*/  FFMA.FTZ R211, R220, R211, R147 ;  /* 0x000000d3dcd37223 */ /* 0x000fe20000010093 */
[----:B------:R-:W0:Y:S01]  /*8420*/  LDC.64 R236, c[0x0][0x2b8] ;  /* 0x0000ae00ffec7b82 */ /* 0x000e220000000a00 */
[----:B------:R-:W-:Y:S01]  /*8430*/  FMUL.FTZ R224, R214, R221 ;  /* 0x000000ddd6e07220 */ /* 0x000fe20000410000 */
[----:B------:R-:W-:-:S02]  /*8440*/  HADD2.F32 R220, -RZ, R53.H0_H0 ;  /* 0x20000035ffdc7230 */ /* 0x000fc40000004100 */
[C---:B------:R-:W-:Y:S01]  /*8450*/  FMUL.FTZ R233, R214.reuse, R233 ;  /* 0x000000e9d6e97220 */ /* 0x040fe20000410000 */
[----:B------:R-:W-:Y:S01]  /*8460*/  FFMA.FTZ R216, R217, R216, R144 ;  /* 0x000000d8d9d87223 */ /* 0x000fe20000010090 */
[----:B------:R-:W-:Y:S02]  /*8470*/  HADD2.F32 R221, -RZ, R52.H0_H0 ;  /* 0x20000034ffdd7230 */ /* 0x000fe40000004100 */
[C---:B------:R-:W-:Y:S01]  /*8480*/  FMUL.FTZ R217, R214.reuse, R212 ;  /* 0x000000d4d6d97220 */ /* 0x040fe20000410000 */
[----:B------:R-:W-:Y:S02]  /*8490*/  HADD2.F32 R219, -RZ, R53.H1_H1 ;  /* 0x30000035ffdb7230 */ /* 0x000fe40000004100 */
[C---:B------:R-:W-:Y:S01]  /*84a0*/  FMUL.FTZ R226, R214.reuse, R235 ;  /* 0x000000ebd6e27220 */ /* 0x040fe20000410000 */
[----:B------:R-:W-:Y:S01]  /*84b0*/  FMUL.FTZ R212, R214, R215 ;  /* 0x000000d7d6d47220 */ /* 0x000fe20000410000 */
[----:B------:R-:W-:Y:S01]  /*84c0*/  FFMA.FTZ R220, R233, R220, R142 ;  /* 0x000000dce9dc7223 */ /* 0x000fe2000001008e */
[----:B------:R-:W-:Y:S01]  /*84d0*/  FFMA.FTZ R215, R217, R221, R140 ;  /* 0x000000ddd9d77223 */ /* 0x000fe2000001008c */
[----:B------:R-:W1:Y:S01]  /*84e0*/  @!P2 LDC.64 R232, c[0x0][0x250] ;  /* 0x00009400ffe8ab82 */ /* 0x000e620000000a00 */
[----:B------:R-:W-:Y:S01]  /*84f0*/  FFMA.FTZ R219, R226, R219, R145 ;  /* 0x000000dbe2db7223 */ /* 0x000fe20000010091 */
[----:B------:R-:W-:-:S02]  /*8500*/  HADD2.F32 R221, -RZ, R51.H1_H1 ;  /* 0x30000033ffdd7230 */ /* 0x000fc40000004100 */
[C---:B------:R-:W-:Y:S01]  /*8510*/  FMUL.FTZ R103, R214.reuse, R103 ;  /* 0x00000067d6677220 */ /* 0x040fe20000410000 */
[----:B------:R-:W-:Y:S02]  /*8520*/  HADD2.F32 R226, -RZ, R50.H0_H0 ;  /* 0x20000032ffe27230 */ /* 0x000fe40000004100 */
[C---:B------:R-:W-:Y:S01]  /*8530*/  FMUL.FTZ R217, R214.reuse, R227 ;  /* 0x000000e3d6d97220 */ /* 0x040fe20000410000 */
[----:B------:R-:W-:Y:S02]  /*8540*/  HADD2.F32 R213, -RZ, R55.H1_H1 ;  /* 0x30000037ffd57230 */ /* 0x000fe40000004100 */
[----:B------:R-:W-:Y:S01]  /*8550*/  FFMA.FTZ R221, R103, R221, R158 ;  /* 0x000000dd67dd7223 */ /* 0x000fe2000001009e */
[----:B------:R-:W2:Y:S01]  /*8560*/  @!P2 LDC.64 R234, c[0x0][0x258] ;  /* 0x00009600ffeaab82 */ /* 0x000ea20000000a00 */
[----:B------:R-:W-:Y:S01]  /*8570*/  FFMA.FTZ R217, R217, R226, R152 ;  /* 0x000000e2d9d97223 */ /* 0x000fe20000010098 */
[----:B------:R-:W-:Y:S02]  /*8580*/  HADD2.F32 R103, -RZ, R49.H0_H0 ;  /* 0x20000031ff677230 */ /* 0x000fe40000004100 */
[C---:B------:R-:W-:Y:S01]  /*8590*/  FMUL.FTZ R227, R214.reuse, R223 ;  /* 0x000000dfd6e37220 */ /* 0x040fe20000410000 */
[----:B------:R-:W-:Y:S01]  /*85a0*/  FMUL.FTZ R226, R214, R101 ;  /* 0x00000065d6e27220 */ /* 0x000fe20000410000 */
[----:B------:R-:W-:-:S02]  /*85b0*/  HADD2.F32 R101, -RZ, R48.H0_H0 ;  /* 0x20000030ff657230 */ /* 0x000fc40000004100 */
[----:B------:R-:W-:Y:S01]  /*85c0*/  FMUL.FTZ R223, R214, R239 ;  /* 0x000000efd6df7220 */ /* 0x000fe20000410000 */
[----:B------:R-:W-:Y:S01]  /*85d0*/  FFMA.FTZ R227, R227, R103, R150 ;  /* 0x00000067e3e37223 */ /* 0x000fe20000010096 */
[----:B------:R-:W-:Y:S01]  /*85e0*/  FFMA.FTZ R213, R224, R213, R149 ;  /* 0x000000d5e0d57223 */ /* 0x000fe20000010095 */
[----:B------:R-:W-:Y:S01]  /*85f0*/  F2FP.F16.F32.PACK_AB R103, R100, R117 ;  /* 0x000000756467723e */ /* 0x000fe200000000ff */
[----:B------:R-:W-:Y:S02]  /*8600*/  HADD2.F32 R224, -RZ, R52.H1_H1 ;  /* 0x30000034ffe07230 */ /* 0x000fe40000004100 */
[----:B------:R-:W-:Y:S01]  /*8610*/  FFMA.FTZ R223, R223, R101, R148 ;  /* 0x00000065dfdf7223 */ /* 0x000fe20000010094 */
[----:B------:R-:W-:Y:S01]  /*8620*/  F2FP.F16.F32.PACK_AB R100, R109, R110 ;  /* 0x0000006e6d64723e */ /* 0x000fe200000000ff */
[----:B------:R-:W-:Y:S01]  /*8630*/  HADD2.F32 R230, -RZ, R50.H1_H1 ;  /* 0x30000032ffe67230 */ /* 0x000fe20000004100 */
[----:B------:R-:W-:Y:S01]  /*8640*/  F2FP.F16.F32.PACK_AB R102, R115, R102 ;  /* 0x000000667366723e */ /* 0x000fe200000000ff */
[----:B------:R-:W-:Y:S01]  /*8650*/  FMUL.FTZ R228, R214, R231 ;  /* 0x000000e7d6e47220 */ /* 0x000fe20000410000 */
[----:B------:R-:W-:Y:S01]  /*8660*/  F2FP.F16.F32.PACK_AB R101, R111, R112 ;  /* 0x000000706f65723e */ /* 0x000fe200000000ff */
[----:B------:R-:W-:Y:S01]  /*8670*/  FFMA.FTZ R212, R212, R224, R143 ;  /* 0x000000e0d4d47223 */ /* 0x000fe2000001008f */
[----:B------:R-:W-:Y:S01]  /*8680*/  F2FP.F16.F32.PACK_AB R110, R113, R114 ;  /* 0x00000072716e723e */ /* 0x000fe200000000ff */
[----:B------:R-:W-:Y:S01]  /*8690*/  HADD2.F32 R224, -RZ, R51.H0_H0 ;  /* 0x20000033ffe07230 */ /* 0x000fe20000004100 */
[----:B------:R-:W-:Y:S01]  /*86a0*/  F2FP.F16.F32.PACK_AB R115, R166, R169 ;  /* 0x000000a9a673723e */ /* 0x000fe200000000ff */
[----:B------:R-:W-:Y:S01]  /*86b0*/  FMUL.FTZ R229, R214, R229 ;  /* 0x000000e5d6e57220 */ /* 0x000fe20000410000 */
[----:B------:R-:W-:Y:S01]  /*86c0*/  F2FP.F16.F32.PACK_AB R113, R164, R167 ;  /* 0x000000a7a471723e */ /* 0x000fe200000000ff */
[----:B0-----:R-:W-:Y:S01]  /*86d0*/  IMAD.WIDE.U32 R166, R161, 0x10, R236 ;  /* 0x00000010a1a67825 */ /* 0x001fe200078e00ec */
[----:B------:R-:W-:-:S03]  /*86e0*/  F2FP.F16.F32.PACK_AB R112, R162, R165 ;  /* 0x000000a5a270723e */ /* 0x000fc600000000ff */
[----:B------:R-:W-:Y:S01]  /*86f0*/  FFMA.FTZ R228, R228, R230, R155 ;  /* 0x000000e6e4e47223 */ /* 0x000fe2000001009b */
[----:B------:R-:W-:Y:S01]  /*8700*/  FMUL.FTZ R230, R214, R225 ;  /* 0x000000e1d6e67220 */ /* 0x000fe20000410000 */
[----:B------:R-:W-:-:S04]  /*8710*/  IMAD.WIDE.U32 R164, R160, 0x10, R236 ;  /* 0x00000010a0a47825 */ /* 0x000fc800078e00ec */
[----:B------:R-:W-:Y:S01]  /*8720*/  FFMA.FTZ R224, R229, R224, R154 ;  /* 0x000000e0e5e07223 */ /* 0x000fe2000001009a */
[----:B------:R-:W0:Y:S01]  /*8730*/  LDC.64 R160, c[0x0][0x210] ;  /* 0x00008400ffa07b82 */ /* 0x000e220000000a00 */
[----:B------:R-:W-:Y:S01]  /*8740*/  LEA.HI.X R239, R108, UR9, RZ, 0x4, P3 ;  /* 0x000000096cef7c11 */ /* 0x000fe200098f24ff */
[----:B------:R-:W-:Y:S01]  /*8750*/  HADD2.F32 R111, -RZ, R48.H1_H1 ;  /* 0x30000030ff6f7230 */ /* 0x000fe20000004100 */
[----:B------:R-:W-:Y:S01]  /*8760*/  F2FP.F16.F32.PACK_AB R109, R118, R121 ;  /* 0x00000079766d723e */ /* 0x000fe200000000ff */
[----:B-1----:R-:W-:Y:S01]  /*8770*/  @!P2 IMAD.WIDE R232, R157, 0x4, R232 ;  /* 0x000000049de8a825 */ /* 0x002fe200078e02e8 */
[----:B------:R-:W-:-:S03]  /*8780*/  F2FP.F16.F32.PACK_AB R108, R116, R119 ;  /* 0x00000077746c723e */ /* 0x000fc600000000ff */
[----:B------:R-:W-:Y:S01]  /*8790*/  FFMA.FTZ R230, R230, R111, R151 ;  /* 0x0000006fe6e67223 */ /* 0x000fe20000010097 */
[----:B--2---:R-:W-:Y:S01]  /*87a0*/  @!P2 IMAD.WIDE R234, R157, 0x4, R234 ;  /* 0x000000049deaa825 */ /* 0x004fe200078e02ea */
[----:B------:R-:W-:Y:S01]  /*87b0*/  F2FP.F16.F32.PACK_AB R118, R168, R175 ;  /* 0x000000afa876723e */ /* 0x000fe200000000ff */
[----:B------:R-:W-:Y:S01]  /*87c0*/  @!P2 STG.E desc[UR4][R232.64], R222 ;  /* 0x000000dee800a986 */ /* 0x000fe2000c101904 */
[----:B------:R-:W-:Y:S01]  /*87d0*/  F2FP.F16.F32.PACK_AB R111, R123, R120 ;  /* 0x000000787b6f723e */ /* 0x000fe200000000ff */
[----:B------:R-:W-:Y:S01]  /*87e0*/  HADD2.F32 R229, -RZ, R49.H1_H1 ;  /* 0x30000031ffe57230 */ /* 0x000fe20000004100 */
[----:B------:R-:W-:Y:S01]  /*87f0*/  F2FP.F16.F32.PACK_AB R119, R172, R177 ;  /* 0x000000b1ac77723e */ /* 0x000fe200000000ff */
[--C-:B------:R-:W-:Y:S01]  /*8800*/  IMAD.WIDE.U32 R168, R104, 0x10, R236.reuse ;  /* 0x0000001068a87825 */ /* 0x100fe200078e00ec */
[----:B------:R-:W-:Y:S01]  /*8810*/  F2FP.F16.F32.PACK_AB R117, R173, R176 ;  /* 0x000000b0ad75723e */ /* 0x000fe200000000ff */
[----:B------:R-:W-:Y:S01]  /*8820*/  @!P2 STG.E desc[UR4][R234.64], R214 ;  /* 0x000000d6ea00a986 */ /* 0x000fe2000c101904 */
[----:B------:R-:W-:Y:S01]  /*8830*/  F2FP.F16.F32.PACK_AB R114, R122, R163 ;  /* 0x000000a37a72723e */ /* 0x000fe200000000ff */
[----:B------:R-:W-:Y:S01]  /*8840*/  IMAD.WIDE.U32 R172, R105, 0x10, R236 ;  /* 0x0000001069ac7825 */ /* 0x000fe200078e00ec */
[----:B------:R-:W-:-:S03]  /*8850*/  F2FP.F16.F32.PACK_AB R116, R171, R174 ;  /* 0x000000aeab74723e */ /* 0x000fc600000000ff */
[----:B------:R-:W-:Y:S01]  /*8860*/  FFMA.FTZ R226, R226, R229, R153 ;  /* 0x000000e5e2e27223 */ /* 0x000fe20000010099 */
[----:B------:R1:W-:Y:S01]  /*8870*/  STG.E.128 desc[UR4][R238.64], R100 ;  /* 0x00000064ee007986 */ /* 0x0003e2000c101d04 */
[--C-:B------:R-:W-:Y:S01]  /*8880*/  IMAD.WIDE.U32 R174, R106, 0x10, R236.reuse ;  /* 0x000000106aae7825 */ /* 0x100fe200078e00ec */
[----:B------:R-:W-:Y:S02]  /*8890*/  F2FP.F16.F32.PACK_AB R123, R184, R187 ;  /* 0x000000bbb87b723e */ /* 0x000fe400000000ff */
[----:B------:R-:W-:Y:S01]  /*88a0*/  F2FP.F16.F32.PACK_AB R122, R178, R181 ;  /* 0x000000b5b27a723e */ /* 0x000fe200000000ff */
[--C-:B------:R-:W-:Y:S01]  /*88b0*/  IMAD.WIDE.U32 R176, R107, 0x10, R236.reuse ;  /* 0x000000106bb07825 */ /* 0x100fe200078e00ec */
[----:B------:R-:W-:Y:S01]  /*88c0*/  F2FP.F16.F32.PACK_AB R121, R183, R186 ;  /* 0x000000bab779723e */ /* 0x000fe200000000ff */
[----:B------:R2:W-:Y:S01]  /*88d0*/  STG.E.128 desc[UR4][R168.64], R108 ;  /* 0x0000006ca8007986 */ /* 0x0005e2000c101d04 */
        /* <DEDUP_REMOVED lines=9> */
[----:B------:R-:W-:Y:S01]  /*8970*/  IMAD.WIDE.U32 R180, R180, 0x10, R236 ;  /* 0x00000010b4b47825 */ /* 0x000fe200078e00ec */
[----:B-1----:R-:W-:Y:S01]  /*8980*/  F2FP.F16.F32.PACK_AB R103, R194, R189 ;  /* 0x000000bdc267723e */ /* 0x002fe200000000ff */
[----:B------:R1:W-:Y:S01]  /*8990*/  STG.E.128 desc[UR4][R176.64], R120 ;  /* 0x00000078b0007986 */ /* 0x0003e2000c101d04 */
[----:B------:R-:W-:-:S02]  /*89a0*/  F2FP.F16.F32.PACK_AB R102, R185, R192 ;  /* 0x000000c0b966723e */ /* 0x000fc400000000ff */
[----:B------:R-:W-:Y:S02]  /*89b0*/  F2FP.F16.F32.PACK_AB R101, R190, R193 ;  /* 0x000000c1be65723e */ /* 0x000fe400000000ff */
[----:B------:R-:W-:Y:S02]  /*89c0*/  F2FP.F16.F32.PACK_AB R100, R188, R191 ;  /* 0x000000bfbc64723e */ /* 0x000fe400000000ff */
[----:B--2---:R-:W-:Y:S02]  /*89d0*/  F2FP.F16.F32.PACK_AB R111, R205, R210 ;  /* 0x000000d2cd6f723e */ /* 0x004fe400000000ff */
[----:B------:R-:W-:Y:S01]  /*89e0*/  F2FP.F16.F32.PACK_AB R110, R201, R208 ;  /* 0x000000d0c96e723e */ /* 0x000fe200000000ff */
[----:B------:R1:W-:Y:S01]  /*89f0*/  STG.E.128 desc[UR4][R162.64], R100 ;  /* 0x00000064a2007986 */ /* 0x0003e2000c101d04 */
[----:B------:R-:W-:Y:S02]  /*8a00*/  F2FP.F16.F32.PACK_AB R109, R206, R209 ;  /* 0x000000d1ce6d723e */ /* 0x000fe400000000ff */
[----:B------:R-:W-:Y:S01]  /*8a10*/  F2FP.F16.F32.PACK_AB R108, R204, R207 ;  /* 0x000000cfcc6c723e */ /* 0x000fe200000000ff */
[----:B------:R1:W-:Y:S01]  /*8a20*/  STG.E.128 desc[UR4][R164.64], R104 ;  /* 0x00000068a4007986 */ /* 0x0003e2000c101d04 */
[----:B---3--:R-:W-:-:S02]  /*8a30*/  F2FP.F16.F32.PACK_AB R115, R213, R218 ;  /* 0x000000dad573723e */ /* 0x008fc400000000ff */
[----:B------:R-:W-:Y:S01]  /*8a40*/  F2FP.F16.F32.PACK_AB R114, R211, R216 ;  /* 0x000000d8d372723e */ /* 0x000fe200000000ff */
[----:B------:R1:W-:Y:S01]  /*8a50*/  STG.E.128 desc[UR4][R166.64], R108 ;  /* 0x0000006ca6007986 */ /* 0x0003e2000c101d04 */
[----:B------:R-:W-:Y:S02]  /*8a60*/  F2FP.F16.F32.PACK_AB R113, R219, R220 ;  /* 0x000000dcdb71723e */ /* 0x000fe400000000ff */
[----:B------:R-:W-:Y:S02]  /*8a70*/  F2FP.F16.F32.PACK_AB R112, R212, R215 ;  /* 0x000000d7d470723e */ /* 0x000fe400000000ff */
[----:B----4-:R-:W-:Y:S02]  /*8a80*/  F2FP.F16.F32.PACK_AB R119, R221, R224 ;  /* 0x000000e0dd77723e */ /* 0x010fe400000000ff */
[----:B------:R-:W-:Y:S01]  /*8a90*/  F2FP.F16.F32.PACK_AB R118, R228, R217 ;  /* 0x000000d9e476723e */ /* 0x000fe200000000ff */
[----:B------:R1:W-:Y:S01]  /*8aa0*/  STG.E.128 desc[UR4][R170.64], R112 ;  /* 0x00000070aa007986 */ /* 0x0003e2000c101d04 */
[----:B------:R-:W-:-:S02]  /*8ab0*/  F2FP.F16.F32.PACK_AB R117, R226, R227 ;  /* 0x000000e3e275723e */ /* 0x000fc400000000ff */
[----:B------:R-:W-:Y:S02]  /*8ac0*/  F2FP.F16.F32.PACK_AB R116, R230, R223 ;  /* 0x000000dfe674723e */ /* 0x000fe400000000ff */
[----:B0-----:R-:W-:-:S03]  /*8ad0*/  LEA R157, R160, R157, 0x2 ;  /* 0x0000009da09d7211 */ /* 0x001fc600078e10ff */
[----:B------:R1:W-:Y:S01]  /*8ae0*/  STG.E.128 desc[UR4][R180.64], R116 ;  /* 0x00000074b4007986 */ /* 0x0003e2000c101d04 */
[----:B------:R-:W-:-:S13]  /*8af0*/  ISETP.GE.AND P2, PT, R157, R161, PT ;  /* 0x000000a19d00720c */ /* 0x000fda0003f46270 */
[----:B------:R-:W-:Y:S05]  /*8b00*/  @!P2 BRA `(.L_x_8250) ;  /* 0xffffff7c00a0a947 */ /* 0x000fea000383ffff */
[----:B------:R-:W-:Y:S05]  /*8b10*/  EXIT ;  /* 0x000000000000794d */ /* 0x000fea0003800000 */
.L_x_8249:
        /* <DEDUP_REMOVED lines=8> */
.L_x_8252:
[----:B------:R-:W-:Y:S05]  /*8ba0*/  BSYNC B0 ;  /* 0x0000000000007941 */ /* 0x000fea0003800000 */
.L_x_8251:
[----:B------:R-:W-:Y:S01]  /*8bb0*/  MOV R233, R237 ;  /* 0x000000ed00e97202 */ /* 0x000fe20000000f00 */
[----:B------:R-:W-:Y:S01]  /*8bc0*/  HFMA2.MMA R230, -RZ, RZ, 0, 1.1920928955078125e-07 ;  /* 0x00000002ffe67435 */ /* 0x000fe200000001ff */
[----:B------:R-:W-:Y:S02]  /*8bd0*/  MOV R241, 0x1f ;  /* 0x0000001f00f17802 */ /* 0x000fe40000000f00 */
[----:B------:R-:W-:Y:S01]  /*8be0*/  MOV R228, 0xffffffff ;  /* 0xffffffff00e47802 */ /* 0x000fe20000000f00 */
[----:B------:R-:W-:-:S05]  /*8bf0*/  FADD.FTZ R233, R100, R233 ;  /* 0x000000e964e97221 */ /* 0x000fca0000010000 */
[----:B------:R-:W-:-:S07]  /*8c00*/  MOV R239, R233 ;  /* 0x000000e900ef7202 */ /* 0x000fce0000000f00 */
[----:B------:R-:W-:Y:S05]  /*8c10*/  WARPSYNC.COLLECTIVE R228, `(.L_x_8253) ;  /* 0x00000000e4087348 */ /* 0x000fea0003c00000 */
[----:B------:R0:W1:Y:S02]  /*8c20*/  SHFL.BFLY P3, R237, R239, R230, R241 ;  /* 0x0c0000e6efed7389 */ /* 0x00006400000600f1 */
[----:B01----:R-:W-:Y:S01]  /*8c30*/  ENDCOLLECTIVE ;  /* 0x000000000000791b */ /* 0x003fe20003800000 */
.L_x_8253:
[----:B------:R-:W-:Y:S01]  /*8c40*/  HFMA2.MMA R230, -RZ, RZ, 0, 2.384185791015625e-07 ;  /* 0x00000004ffe67435 */ /* 0x000fe200000001ff */
[----:B------:R-:W-:-:S05]  /*8c50*/  MOV R102, R237 ;  /* 0x000000ed00667202 */ /* 0x000fca0000000f00 */
[----:B------:R-:W-:-:S05]  /*8c60*/  FADD.FTZ R224, R233, R102 ;  /* 0x00000066e9e07221 */ /* 0x000fca0000010000 */
[----:B------:R-:W-:-:S07]  /*8c70*/  MOV R239, R224 ;  /* 0x000000e000ef7202 */ /* 0x000fce0000000f00 */
[----:B------:R-:W-:Y:S05]  /*8c80*/  WARPSYNC.COLLECTIVE R228, `(.L_x_8254) ;  /* 0x00000000e4087348 */ /* 0x000fea0003c00000 */
[----:B------:R0:W1:Y:S02]  /*8c90*/  SHFL.BFLY P3, R237, R239, R230, R241 ;  /* 0x0c0000e6efed7389 */ /* 0x00006400000600f1 */
[----:B01----:R-:W-:Y:S01]  /*8ca0*/  ENDCOLLECTIVE ;  /* 0x000000000000791b */ /* 0x003fe20003800000 */
.L_x_8254:
[----:B------:R-:W-:Y:S01]  /*8cb0*/  HFMA2.MMA R230, -RZ, RZ, 0, 4.76837158203125e-07 ;  /* 0x00000008ffe67435 */ /* 0x000fe200000001ff */
[----:B------:R-:W-:-:S05]  /*8cc0*/  MOV R235, R237 ;  /* 0x000000ed00eb7202 */ /* 0x000fca0000000f00 */
[----:B------:R-:W-:-:S05]  /*8cd0*/  FADD.FTZ R235, R224, R235 ;  /* 0x000000ebe0eb7221 */ /* 0x000fca0000010000 */
[----:B------:R-:W-:-:S07]  /*8ce0*/  MOV R239, R235 ;  /* 0x000000eb00ef7202 */ /* 0x000fce0000000f00 */
[----:B------:R-:W-:Y:S05]  /*8cf0*/  WARPSYNC.COLLECTIVE R228, `(.L_x_8255) ;  /* 0x00000000e4087348 */ /* 0x000fea0003c00000 */
[----:B------:R0:W1:Y:S02]  /*8d00*/  SHFL.BFLY P3, R237, R239, R230, R241 ;  /* 0x0c0000e6efed7389 */ /* 0x00006400000600f1 */
[----:B01----:R-:W-:Y:S01]  /*8d10*/  ENDCOLLECTIVE ;  /* 0x000000000000791b */ /* 0x003fe20003800000 */
.L_x_8255:
[----:B------:R-:W-:Y:S01]  /*8d20*/  HFMA2.MMA R230, -RZ, RZ, 0, 9.5367431640625e-07 ;  /* 0x00000010ffe67435 */ /* 0x000fe200000001ff */
[----:B------:R-:W-:-:S05]  /*8d30*/  MOV R102, R237 ;  /* 0x000000ed00667202 */ /* 0x000fca0000000f00 */
[----:B------:R-:W-:Y:S02]  /*8d40*/  FADD.FTZ R226, R235, R102 ;  /* 0x00000066ebe27221 */ /* 0x000fe40000010000 */
[----:B------:R-:W0:Y:S03]  /*8d50*/  LDC R102, c[0x0][0x290] ;  /* 0x0000a400ff667b82 */ /* 0x000e260000000800 */
[----:B------:R-:W-:-:S07]  /*8d60*/  MOV R239, R226 ;  /* 0x000000e200ef7202 */ /* 0x000fce0000000f00 */
[----:B0-----:R-:W-:Y:S05]  /*8d70*/  WARPSYNC.COLLECTIVE R228, `(.L_x_8256) ;  /* 0x00000000e4087348 */ /* 0x001fea0003c00000 */
[----:B------:R1:W2:Y:S02]  /*8d80*/  SHFL.BFLY P3, R237, R239, R230, R241 ;  /* 0x0c0000e6efed7389 */ /* 0x0002a400000600f1 */
[----:B012---:R-:W-:Y:S01]  /*8d90*/  ENDCOLLECTIVE ;  /* 0x000000000000791b */ /* 0x007fe20003800000 */
.L_x_8256:
        /* <DEDUP_REMOVED lines=167> */
.L_x_8257:
[----:B------:R-:W-:Y:S01]  /*9810*/  HFMA2.MMA R230, -RZ, RZ, 0, 1.1920928955078125e-07 ;  /* 0x00000002ffe67435 */ /* 0x000fe200000001ff */
[----:B------:R-:W-:-:S05]  /*9820*/  MOV R233, R237 ;  /* 0x000000ed00e97202 */ /* 0x000fca0000000f00 */
[----:B------:R-:W-:-:S05]  /*9830*/  FADD.FTZ R233, R100, R233 ;  /* 0x000000e964e97221 */ /* 0x000fca0000010000 */
[----:B------:R-:W-:-:S07]  /*9840*/  MOV R239, R233 ;  /* 0x000000e900ef7202 */ /* 0x000fce0000000f00 */
[----:B------:R-:W-:Y:S05]  /*9850*/  WARPSYNC.COLLECTIVE R228, `(.L_x_8258) ;  /* 0x00000000e4087348 */ /* 0x000fea0003c00000 */
[----:B------:R0:W1:Y:S02]  /*9860*/  SHFL.BFLY P3, R237, R239, R230, R241 ;  /* 0x0c0000e6efed7389 */ /* 0x00006400000600f1 */
[----:B01----:R-:W-:Y:S01]  /*9870*/  ENDCOLLECTIVE ;  /* 0x000000000000791b */ /* 0x003fe20003800000 */
.L_x_8258:
[----:B------:R-:W-:Y:S01]  /*9880*/  HFMA2.MMA R230, -RZ, RZ, 0, 2.384185791015625e-07 ;  /* 0x00000004ffe67435 */ /* 0x000fe200000001ff */
[----:B------:R-:W-:-:S05]  /*9890*/  MOV R224, R237 ;  /* 0x000000ed00e07202 */ /* 0x000fca0000000f00 */
[----:B------:R-:W-:-:S05]  /*98a0*/  FADD.FTZ R224, R233, R224 ;  /* 0x000000e0e9e07221 */ /* 0x000fca0000010000 */
[----:B------:R-:W-:-:S07]  /*98b0*/  MOV R239, R224 ;  /* 0x000000e000ef7202 */ /* 0x000fce0000000f00 */
[----:B------:R-:W-:Y:S05]  /*98c0*/  WARPSYNC.COLLECTIVE R228, `(.L_x_8259) ;  /* 0x00000000e4087348 */ /* 0x000fea0003c00000 */
[----:B------:R0:W1:Y:S02]  /*98d0*/  SHFL.BFLY P3, R237, R239, R230, R241 ;  /* 0x0c0000e6efed7389 */ /* 0x00006400000600f1 */
[----:B01----:R-:W-:Y:S01]  /*98e0*/  ENDCOLLECTIVE ;  /* 0x000000000000791b */ /* 0x003fe20003800000 */
.L_x_8259:
[----:B------:R-:W-:Y:S01]  /*98f0*/  HFMA2.MMA R230, -RZ, RZ, 0, 4.76837158203125e-07 ;  /* 0x00000008ffe67435 */ /* 0x000fe200000001ff */
[----:B------:R-:W-:-:S05]  /*9900*/  MOV R235, R237 ;  /* 0x000000ed00eb7202 */ /* 0x000fca0000000f00 */
[----:B------:R-:W-:-:S05]  /*9910*/  FADD.FTZ R235, R224, R235 ;  /* 0x000000ebe0eb7221 */ /* 0x000fca0000010000 */
[----:B------:R-:W-:-:S07]  /*9920*/  MOV R239, R235 ;  /* 0x000000eb00ef7202 */ /* 0x000fce0000000f00 */
[----:B------:R-:W-:Y:S05]  /*9930*/  WARPSYNC.COLLECTIVE R228, `(.L_x_8260) ;  /* 0x00000000e4087348 */ /* 0x000fea0003c00000 */
[----:B------:R0:W1:Y:S02]  /*9940*/  SHFL.BFLY P3, R237, R239, R230, R241 ;  /* 0x0c0000e6efed7389 */ /* 0x00006400000600f1 */
[----:B01----:R-:W-:Y:S01]  /*9950*/  ENDCOLLECTIVE ;  /* 0x000000000000791b */ /* 0x003fe20003800000 */
.L_x_8260:
[----:B------:R-:W-:Y:S01]  /*9960*/  HFMA2.MMA R230, -RZ, RZ, 0, 9.5367431640625e-07 ;  /* 0x00000010ffe67435 */ /* 0x000fe200000001ff */
[----:B------:R-:W-:-:S05]  /*9970*/  MOV R226, R237 ;  /* 0x000000ed00e27202 */ /* 0x000fca0000000f00 */
[----:B------:R-:W-:-:S05]  /*9980*/  FADD.FTZ R226, R235, R226 ;  /* 0x000000e2ebe27221 */ /* 0x000fca0000010000 */
[----:B------:R-:W-:-:S07]  /*9990*/  MOV R239, R226 ;  /* 0x000000e200ef7202 */ /* 0x000fce0000000f00 */
[----:B------:R-:W-:Y:S05]  /*99a0*/  WARPSYNC.COLLECTIVE R228, `(.L_x_8261) ;  /* 0x00000000e4087348 */ /* 0x000fea0003c00000 */
[----:B------:R0:W1:Y:S02]  /*99b0*/  SHFL.BFLY P3, R237, R239, R230, R241 ;  /* 0x0c0000e6efed7389 */ /* 0x00006400000600f1 */
[----:B01----:R-:W-:Y:S01]  /*99c0*/  ENDCOLLECTIVE ;  /* 0x000000000000791b */ /* 0x003fe20003800000 */
.L_x_8261:
[----:B------:R-:W-:Y:S05]  /*99d0*/  BRA `(.L_x_8262) ;  /* 0xffffffd800107947 */ /* 0x000fea000383ffff */
.L_x_8263:
        /* <DEDUP_REMOVED lines=10> */
.L_x_66045:


//--------------------- .text._ZN10layer_norm31ln_parallel_residual_fwd_kernelINS_13Kernel_traitsI6__halfS2_S2_S2_fjLj2560ELj1ELj4ELj1ELj16ENS_18Kernel_traits_baseILj2560ES2_S2_S2_S2_fjLj128EEEEELb1ELb0ELb0EEEvNS_9FwdParamsE --------------------------
	.section	.text._ZN10layer_norm31ln_parallel_residual_fwd_kernelINS_13Kernel_traitsI6__halfS2_S2_S2_fjLj2560ELj1ELj4ELj1ELj16ENS_18Kernel_traits_baseILj2560ES2_S2_S2_S2_fjLj128EEEEELb1ELb0ELb0EEEvNS_9FwdParamsE,"ax",@progbits
	.align	128
        .global         _ZN10layer_norm31ln_parallel_residual_fwd_kernelINS_13Kernel_traitsI6__halfS2_S2_S2_fjLj2560ELj1ELj4ELj1ELj16ENS_18Kernel_traits_baseILj2560ES2_S2_S2_S2_fjLj128EEEEELb1ELb0ELb0EEEvNS_9FwdParamsE
        .type           _ZN10layer_norm31ln_parallel_residual_fwd_kernelINS_13Kernel_traitsI6__halfS2_S2_S2_fjLj2560ELj1ELj4ELj1ELj16ENS_18Kernel_traits_baseILj2560ES2_S2_S2_S2_fjLj128EEEEELb1ELb0ELb0EEEvNS_9FwdParamsE,@function
        .size           _ZN10layer_norm31ln_parallel_residual_fwd_kernelINS_13Kernel_traitsI6__halfS2_S2_S2_fjLj2560ELj1ELj4ELj1ELj16ENS_18Kernel_traits_baseILj2560ES2_S2_S2_S2_fjLj128EEEEELb1ELb0ELb0EEEvNS_9FwdParamsE,(.L_x_66046 - _ZN10layer_norm31ln_parallel_residual_fwd_kernelINS_13Kernel_traitsI6__halfS2_S2_S2_fjLj2560ELj1ELj4ELj1ELj16ENS_18Kernel_traits_baseILj2560ES2_S2_S2_S2_fjLj128EEEEELb1ELb0ELb0EEEvNS_9FwdParamsE)
        .other          _ZN10layer_norm31ln_parallel_residual_fwd_kernelINS_13Kernel_traitsI6__halfS2_S2_S2_fjLj2560ELj1ELj4ELj1ELj16ENS_18Kernel_traits_baseILj2560ES2_S2_S2_S2_fjLj128EEEEELb1ELb0ELb0EEEvNS_9FwdParamsE,@"STO_CUDA_ENTRY STV_DEFAULT"
_ZN10layer_norm31ln_parallel_residual_fwd_kernelINS_13Kernel_traitsI6__halfS2_S2_S2_fjLj2560ELj1ELj4ELj1ELj16ENS_18Kernel_traits_baseILj2560ES2_S2_S2_S2_fjLj128EEEEELb1ELb0ELb0EEEvNS_9FwdParamsE:
.text._ZN10layer_norm31ln_parallel_residual_fwd_kernelINS_13Kernel_traitsI6__halfS2_S2_S2_fjLj2560ELj1ELj4ELj1ELj16ENS_18Kernel_traits_baseILj2560ES2_S2_S2_S2_fjLj128EEEEELb1ELb0ELb0EEEvNS_9FwdParamsE:
[----:B------:R-:W0:Y:S08]  /*0000*/  LDC R1, c[0x0][0x28] ;  /* 0x00000a00ff017b82 */ /* 0x000e300000000800 */
[----:B------:R-:W1:Y:S01]  /*0010*/  LDC R3, c[0x0][0x2e8] ;  /* 0x0000ba00ff037b82 */ /* 0x000e620000000800 */
[----:B------:R-:W-:Y:S01]  /*0020*/  ULDC.U8 UR4, c[0x0][0x2f4] ;  /* 0x0000bd0000047ab9 */ /* 0x000fe20000000000 */
[----:B------:R-:W-:Y:S01]  /*0030*/  ULDC.64 UR6, c[0x0][0x2e0] ;  /* 0x0000b80000067ab9 */ /* 0x000fe20000000a00 */
[----:B------:R-:W-:Y:S01]  /*0040*/  ISETP.NE.AND P0, PT, RZ, UR4, PT ;  /* 0x00000004ff007c0c */ /* 0x000fe2000bf05270 */
[----:B------:R-:W-:Y:S01]  /*0050*/  IMAD.U32 R4, RZ, RZ, UR6 ;  /* 0x00000006ff047e24 */ /* 0x000fe2000f8e00ff */
[----:B------:R-:W-:Y:S01]  /*0060*/  MOV R5, UR7 ;  /* 0x0000000700057c02 */ /* 0x000fe20008000f00 */
[----:B------:R-:W-:Y:S01]  /*0070*/  ULDC.64 UR4, c[0x0][0x208] ;  /* 0x0000820000047ab9 */ /* 0x000fe20000000a00 */
[----:B0-----:R-:W-:Y:S01]  /*0080*/  VIADD R1, R1, 0xfffffce0 ;  /* 0xfffffce001017836 */ /* 0x001fe20000000000 */
[----:B------:R-:W0:Y:S08]  /*0090*/  LDC R18, c[0x0][0x2ec] ;  /* 0x0000bb00ff127b82 */ /* 0x000e300000000800 */
[----:B------:R-:W2:Y:S01]  /*00a0*/  @P0 LDG.E.64 R4, desc[UR4][R4.64] ;  /* 0x0000000404040981 */ /* 0x000ea2000c1e1b00 */
[----:B------:R-:W3:Y:S01]  /*00b0*/  @P0 LDC R11, c[0x0][0x2f0] ;  /* 0x0000bc00ff0b0b82 */ /* 0x000ee20000000800 */
[----:B-1----:R-:W-:Y:S01]  /*00c0*/  @P0 IMAD.MOV.U32 R8, RZ, RZ, R3 ;  /* 0x000000ffff080224 */ /* 0x002fe200078e0003 */
[----:B------:R-:W1:Y:S01]  /*00d0*/  S2R R117, SR_TID.X ;  /* 0x0000000000757919 */ /* 0x000e620000002100 */
[----:B------:R-:W4:Y:S01]  /*00e0*/  S2R R14, SR_CTAID.X ;  /* 0x00000000000e7919 */ /* 0x000f220000002500 */
[----:B------:R-:W-:-:S04]  /*00f0*/  ULDC UR8, c[0x0][0x0] ;  /* 0x0000000000087ab9 */ /* 0x000fc80000000800 */
[----:B------:R-:W5:Y:S01]  /*0100*/  LDC R13, c[0x0][0x218] ;  /* 0x00008600ff0d7b82 */ /* 0x000f620000000800 */
[----:B0-----:R-:W-:-:S05]  /*0110*/  @P0 IMAD.MOV.U32 R9, RZ, RZ, R18 ;  /* 0x000000ffff090224 */ /* 0x001fca00078e0012 */
[----:B------:R-:W3:Y:S01]  /*0120*/  @P0 LDG.E.64 R6, desc[UR4][R8.64] ;  /* 0x0000000408060981 */ /* 0x000ee2000c1e1b00 */
[----:B------:R-:W-:Y:S01]  /*0130*/  LOP3.LUT R17, R17, 0xffffffdf, RZ, 0xc0, !PT ;  /* 0xffffffdf11117812 */ /* 0x000fe200078ec0ff */
[----:B------:R-:W-:Y:S01]  /*0140*/  BSSY B0, `(.L_x_8264) ;  /* 0x000005a000007945 */ /* 0x000fe20003800000 */
[----:B-----5:R-:W-:Y:S02]  /*0150*/  SHF.R.S32.HI R0, RZ, 0x1f, R13 ;  /* 0x0000001fff007819 */ /* 0x020fe4000001140d */
[----:B-1----:R-:W-:Y:S02]  /*0160*/  LOP3.LUT R2, R117, 0x1f, RZ, 0xc0, !PT ;  /* 0x0000001f75027812 */ /* 0x002fe400078ec0ff */
[----:B------:R-:W-:Y:S01]  /*0170*/  LEA.HI R0, R0, R13, RZ, 0x3 ;  /* 0x0000000d00007211 */ /* 0x000fe200078f18ff */
[----:B----4-:R-:W-:Y:S01]  /*0180*/  IMAD R20, R14, UR8, R117 ;  /* 0x000000080e147c24 */ /* 0x010fe2000f8e0275 */
[----:B--2---:R-:W-:Y:S02]  /*0190*/  @P0 R2UR UR6, R4 ;  /* 0x00000000040602ca */ /* 0x004fe400000e0000 */
[----:B------:R-:W-:-:S11]  /*01a0*/  @P0 R2UR UR7, R5 ;  /* 0x00000000050702ca */ /* 0x000fd600000e0000 */
[----:B------:R-:W-:Y:S02]  /*01b0*/  UIADD3 UR9, UR6, -0x61c88647, URZ ;  /* 0x9e3779b906097890 */ /* 0x000fe4000fffe03f */
[----:B------:R-:W-:Y:S02]  /*01c0*/  UIADD3 UR8, UR7, -0x4498517b, URZ ;  /* 0xbb67ae8507087890 */ /* 0x000fe4000fffe03f */
[----:B------:R-:W-:Y:S02]  /*01d0*/  UIADD3 UR10, UR6, 0x3c6ef372, URZ ;  /* 0x3c6ef372060a7890 */ /* 0x000fe4000fffe03f */
[----:B------:R-:W-:Y:S01]  /*01e0*/  UIADD3 UR11, UR7, 0x76cf5d0a, URZ ;  /* 0x76cf5d0a070b7890 */ /* 0x000fe2000fffe03f */
[----:B---3--:R-:W-:Y:S01]  /*01f0*/  @P0 IADD3 R3, P1, R6, R11, RZ ;  /* 0x0000000b06030210 */ /* 0x008fe20007f3e0ff */
[----:B------:R-:W-:Y:S02]  /*0200*/  UIADD3 UR12, UR7, 0x32370b8f, URZ ;  /* 0x32370b8f070c7890 */ /* 0x000fe4000fffe03f */
[----:B------:R-:W-:Y:S01]  /*0210*/  UIADD3 UR13, UR6, -0x255992d5, URZ ;  /* 0xdaa66d2b060d7890 */ /* 0x000fe2000fffe03f */
[----:B------:R-:W-:Y:S01]  /*0220*/  @P0 IADD3.X R18, RZ, R7, RZ, P1, !PT ;  /* 0x00000007ff120210 */ /* 0x000fe20000ffe4ff */
[----:B------:R-:W-:Y:S01]  /*0230*/  IMAD.WIDE.U32 R6, R20, -0x326172a9, RZ ;  /* 0xcd9e8d5714067825 */ /* 0x000fe200078e00ff */
[----:B------:R-:W-:-:S02]  /*0240*/  UIADD3 UR14, UR6, 0x78dde6e4, URZ ;  /* 0x78dde6e4060e7890 */ /* 0x000fc4000fffe03f */
[--C-:B------:R-:W-:Y:S01]  /*0250*/  SHF.R.U32.HI R19, RZ, 0x2, R18.reuse ;  /* 0x00000002ff137819 */ /* 0x100fe20000011612 */
[----:B------:R-:W-:Y:S01]  /*0260*/  UIADD3 UR15, UR7, -0x126145ec, URZ ;  /* 0xed9eba14070f7890 */ /* 0x000fe2000fffe03f */
[----:B------:R-:W-:Y:S01]  /*0270*/  SHF.R.U64 R18, R3, 0x2, R18 ;  /* 0x0000000203127819 */ /* 0x000fe20000001212 */
[----:B------:R-:W-:Y:S01]  /*0280*/  UIADD3 UR17, UR7, -0x56f99767, URZ ;  /* 0xa906689907117890 */ /* 0x000fe2000fffe03f */
[----:B------:R-:W-:Y:S01]  /*0290*/  LOP3.LUT R8, R7, UR6, R19, 0x96, !PT ;  /* 0x0000000607087c12 */ /* 0x000fe2000f8e9613 */
[----:B------:R-:W-:Y:S02]  /*02a0*/  UIADD3 UR16, UR6, 0x1715609d, URZ ;  /* 0x1715609d06107890 */ /* 0x000fe4000fffe03f */
[----:B------:R-:W-:Y:S01]  /*02b0*/  IMAD.WIDE.U32 R4, R18, -0x2daee0ad, RZ ;  /* 0xd2511f5312047825 */ /* 0x000fe200078e00ff */
[----:B------:R-:W-:Y:S02]  /*02c0*/  UIADD3 UR18, UR6, -0x4ab325aa, URZ ;  /* 0xb54cda5606127890 */ /* 0x000fe4000fffe03f */
[----:B------:R-:W-:Y:S01]  /*02d0*/  UIADD3 UR19, UR7, 0x646e171e, URZ ;  /* 0x646e171e07137890 */ /* 0x000fe2000fffe03f */
[----:B------:R-:W-:Y:S01]  /*02e0*/  IMAD.WIDE.U32 R8, R8, -0x2daee0ad, RZ ;  /* 0xd2511f5308087825 */ /* 0x000fe200078e00ff */
[----:B------:R-:W-:Y:S01]  /*02f0*/  LOP3.LUT R5, R5, UR7, RZ, 0x3c, !PT ;  /* 0x0000000705057c12 */ /* 0x000fe2000f8e3cff */
[----:B------:R-:W-:-:S02]  /*0300*/  UIADD3 UR20, UR6, 0x5384540f, URZ ;  /* 0x5384540f06147890 */ /* 0x000fc4000fffe03f */
        /* <DEDUP_REMOVED lines=23> */
[----:B------:R-:W-:-:S04]  /*0480*/  IMAD.WIDE.U32 R4, R5, -0x2daee0ad, RZ ;  /* 0xd2511f5305047825 */ /* 0x000fc800078e00ff */
[----:B------:R-:W-:Y:S01]  /*0490*/  @P2 LOP3.LUT R17, R17, 0x20, RZ, 0xfc, !PT ;  /* 0x0000002011112812 */ /* 0x000fe200078efcff */
[----:B------:R-:W-:Y:S01]  /*04a0*/  IMAD.WIDE.U32 R10, R10, -0x2daee0ad, RZ ;  /* 0xd2511f530a0a7825 */ /* 0x000fe200078e00ff */
[----:B------:R-:W-:Y:S02]  /*04b0*/  LOP3.LUT R0, R5, UR15, R6, 0x96, !PT ;  /* 0x0000000f05007c12 */ /* 0x000fe4000f8e9606 */
        /* <DEDUP_REMOVED lines=9> */
[----:B------:R-:W-:Y:S01]  /*0550*/  ULDC.64 UR28, c[0x0][0x2d0] ;  /* 0x0000b400001c7ab9 */ /* 0x000fe20000000a00 */
[----:B------:R-:W-:Y:S01]  /*0560*/  ISETP.NE.U32.AND P0, PT, RZ, UR26, PT ;  /* 0x0000001aff007c0c */ /* 0x000fe2000bf05070 */
[----:B------:R-:W0:Y:S01]  /*0570*/  LDC.64 R144, c[0x0][0x260] ;  /* 0x00009800ff907b82 */ /* 0x000e220000000a00 */
[----:B------:R-:W-:Y:S01]  /*0580*/  ISETP.NE.U32.AND P1, PT, RZ, UR28, PT ;  /* 0x0000001cff007c0c */ /* 0x000fe2000bf25070 */
[C---:B------:R-:W-:Y:S01]  /*0590*/  IMAD.SHL.U32 R136, R2.reuse, 0x10, RZ ;  /* 0x0000001002887824 */ /* 0x040fe200078e00ff */
[----:B------:R-:W-:Y:S02]  /*05a0*/  ISETP.NE.AND.EX P0, PT, RZ, UR27, PT, P0 ;  /* 0x0000001bff007c0c */ /* 0x000fe4000bf05300 */
[----:B------:R-:W-:Y:S02]  /*05b0*/  ISETP.NE.AND.EX P1, PT, RZ, UR29, PT, P1 ;  /* 0x0000001dff007c0c */ /* 0x000fe4000bf25310 */
[----:B------:R-:W-:-:S09]  /*05c0*/  SHF.L.U64.HI R6, R2, 0x4, RZ ;  /* 0x0000000402067819 */ /* 0x000fd200000102ff */
[----:B------:R-:W-:-:S04]  /*05d0*/  @P0 LEA R4, P2, R2, UR26, 0x4 ;  /* 0x0000001a02040c11 */ /* 0x000fc8000f8420ff */
[----:B------:R-:W-:Y:S01]  /*05e0*/  @P0 LEA.HI.X R5, R2, UR27, RZ, 0x4, P2 ;  /* 0x0000001b02050c11 */ /* 0x000fe200090f24ff */
[----:B------:R-:W-:Y:S01]  /*05f0*/  ULDC.64 UR26, c[0x0][0x268] ;  /* 0x00009a00001a7ab9 */ /* 0x000fe20000000a00 */
[----:B------:R-:W-:Y:S01]  /*0600*/  @P1 IADD3 R134, P2, R136, UR28, RZ ;  /* 0x0000001c88861c10 */ /* 0x000fe2000ff5e0ff */
[----:B0-----:R-:W-:Y:S02]  /*0610*/  IMAD.WIDE.U32 R144, R2, 0x10, R144 ;  /* 0x0000001002907825 */ /* 0x001fe400078e0090 */
        /* <DEDUP_REMOVED lines=12> */
.L_x_8265:
[----:B------:R-:W-:Y:S05]  /*06e0*/  BSYNC B0 ;  /* 0x0000000000007941 */ /* 0x000fea0003800000 */
.L_x_8264:
[----:B------:R-:W-:Y:S04]  /*06f0*/  BSSY B0, `(.L_x_8266) ;  /* 0x000001c000007945 */ /* 0x000fe80003800000 */
[----:B------:R-:W-:Y:S05]  /*0700*/  @!P5 BRA `(.L_x_8267) ;  /* 0x000000000068d947 */ /* 0x000fea0003800000 */
        /* <DEDUP_REMOVED lines=15> */
[C---:B------:R-:W-:Y:S02]  /*0800*/  @P1 IADD3.X R115, R13.reuse, UR29, RZ, P2, !PT ;  /* 0x0000001d0d731c10 */ /* 0x040fe400097fe4ff */
        /* <DEDUP_REMOVED lines=10> */
.L_x_8267:
[----:B------:R-:W-:Y:S05]  /*08b0*/  BSYNC B0 ;  /* 0x0000000000007941 */ /* 0x000fea0003800000 */
.L_x_8266:
        /* <DEDUP_REMOVED lines=23> */
[----:B------:R-:W-:Y:S01]  /*0a30*/  VIADD R2, R2, 0x20 ;  /* 0x0000002002027836 */ /* 0x000fe20000000000 */
[----:B------:R-:W-:-:S02]  /*0a40*/  @!P0 CS2R R104, SRZ ;  /* 0x0000000000688805 */ /* 0x000fc4000001ff00 */
[----:B------:R-:W-:Y:S02]  /*0a50*/  @!P0 CS2R R106, SRZ ;  /* 0x00000000006a8805 */ /* 0x000fe4000001ff00 */
[----:B------:R-:W-:Y:S02]  /*0a60*/  @!P1 CS2R R96, SRZ ;  /* 0x0000000000609805 */ /* 0x000fe4000001ff00 */
[----:B0-----:R-:W-:-:S07]  /*0a70*/  @!P1 CS2R R98, SRZ ;  /* 0x0000000000629805 */ /* 0x001fce000001ff00 */
.L_x_8269:
[----:B------:R-:W-:Y:S05]  /*0a80*/  BSYNC B0 ;  /* 0x0000000000007941 */ /* 0x000fea0003800000 */
.L_x_8268:
        /* <DEDUP_REMOVED lines=28> */
.L_x_8271:
[----:B------:R-:W-:Y:S05]  /*0c50*/  BSYNC B0 ;  /* 0x0000000000007941 */ /* 0x000fea0003800000 */
.L_x_8270:
        /* <DEDUP_REMOVED lines=35> */
.L_x_8273:
[----:B------:R-:W-:Y:S05]  /*0e90*/  BSYNC B0 ;  /* 0x0000000000007941 */ /* 0x000fea0003800000 */
.L_x_8272:
        /* <DEDUP_REMOVED lines=32> */
[----:B------:R-:W-:Y:S01]  /*10a0*/  VIADD R2, R2, 0x20 ;  /* 0x0000002002027836 */ /* 0x000fe20000000000 */
[----:B------:R-:W-:Y:S02]  /*10b0*/  @!P0 CS2R R56, SRZ ;  /* 0x0000000000388805 */ /* 0x000fe4000001ff00 */
[----:B------:R-:W-:Y:S02]  /*10c0*/  @!P0 CS2R R58, SRZ ;  /* 0x00000000003a8805 */ /* 0x000fe4000001ff00 */
[----:B------:R-:W-:Y:S02]  /*10d0*/  @!P1 CS2R R48, SRZ ;  /* 0x0000000000309805 */ /* 0x000fe4000001ff00 */
[----:B0-----:R-:W-:-:S07]  /*10e0*/  @!P1 CS2R R50, SRZ ;  /* 0x0000000000329805 */ /* 0x001fce000001ff00 */
.L_x_8275:
[----:B------:R-:W-:Y:S05]  /*10f0*/  BSYNC B0 ;  /* 0x0000000000007941 */ /* 0x000fea0003800000 */
.L_x_8274:
[----:B------:R-:W-:Y:S01]  /*1100*/  ISETP.GE.U32.AND P0, PT, R116, 0xe0, PT ;  /* 0x000000e07400780c */ /* 0x000fe20003f06070 */
[----:B------:R-:W-:Y:S01]  /*1110*/  IMAD.WIDE.U32 R4, R0, -0x326172a9, RZ ;  /* 0xcd9e8d5700047825 */ /* 0x000fe200078e00ff */
[----:B------:R-:W-:Y:S01]  /*1120*/  LOP3.LUT R17, R17, 0xfffffdff, RZ, 0xc0, !PT ;  /* 0xfffffdff11117812 */ /* 0x000fe200078ec0ff */
[----:B------:R-:W-:Y:S01]  /*1130*/  BSSY B0, `(.L_x_8276) ;  /* 0x0000021000007945 */ /* 0x000fe20003800000 */
[----:B------:R-:W-:Y:S01]  /*1140*/  LEA R117, R14, R117, 0x2 ;  /* 0x000000750e757211 */ /* 0x000fe200078e10ff */
[----:B------:R-:W-:Y:S01]  /*1150*/  IMAD.HI.U32 R7, R16, -0x326172a9, RZ ;  /* 0xcd9e8d5710077827 */ /* 0x000fe200078e00ff */
[----:B------:R-:W-:-:S04]  /*1160*/  LOP3.LUT R21, R5, UR20, R6, 0x96, !PT ;  /* 0x0000001405157c12 */ /* 0x000fc8000f8e9606 */
[----:B------:R-:W-:-:S03]  /*1170*/  LOP3.LUT R0, R7, UR22, R4, 0x96, !PT ;  /* 0x0000001607007c12 */ /* 0x000fc6000f8e9604 */
        /* <DEDUP_REMOVED lines=28> */
.L_x_8277:
[----:B------:R-:W-:Y:S05]  /*1340*/  BSYNC B0 ;  /* 0x0000000000007941 */ /* 0x000fea0003800000 */
.L_x_8276:
        /* <DEDUP_REMOVED lines=31> */
.L_x_8279:
[----:B------:R-:W-:Y:S05]  /*1540*/  BSYNC B0 ;  /* 0x0000000000007941 */ /* 0x000fea0003800000 */
.L_x_8278:
[----:B------:R-:W-:Y:S01]  /*1550*/  ISETP.GE.U32.AND P0, PT, R116, 0x120, PT ;  /* 0x000001207400780c */ /* 0x000fe20003f06070 */
[----:B------:R-:W-:Y:S01]  /*1560*/  BSSY B0, `(.L_x_8280) ;  /* 0x000001f000007945 */ /* 0x000fe20003800000 */
[----:B------:R-:W-:Y:S01]  /*1570*/  LOP3.LUT R17, R17, 0xffffff7f, RZ, 0xc0, !PT ;  /* 0xffffff7f11117812 */ /* 0x000fe200078ec0ff */
[----:B------:R-:W-:-:S10]  /*1580*/  IMAD.HI.U32 R157, R21, -0x2daee0ad, RZ ;  /* 0xd2511f53159d7827 */ /* 0x000fd400078e00ff */
        /* <DEDUP_REMOVED lines=28> */
.L_x_8281:
[----:B------:R-:W-:Y:S05]  /*1750*/  BSYNC B0 ;  /* 0x0000000000007941 */ /* 0x000fea0003800000 */
.L_x_8280:
        /* <DEDUP_REMOVED lines=20> */
[----:B------:R-:W-:-:S03]  /*18a0*/  ISETP.NE.AND.EX P1, PT, RZ, UR27, PT, P1 ;  /* 0x0000001bff007c0c */ /* 0x000fc6000bf25310 */
[----:B------:R-:W5:Y:S04]  /*18b0*/  LDG.E.128 R148, desc[UR4][R148.64] ;  /* 0x0000000494947981 */ /* 0x000f68000c1e1d00 */
[----:B------:R-:W5:Y:S06]  /*18c0*/  LDG.E.128 R8, desc[UR4][R10.64] ;  /* 0x000000040a087981 */ /* 0x000f6c000c1e1d00 */
[----:B------:R-:W-:-:S04]  /*18d0*/  @P1 IADD3 R118, P2, R118, UR26, RZ ;  /* 0x0000001a76761c10 */ /* 0x000fc8000ff5e0ff */
[----:B------:R-:W-:-:S05]  /*18e0*/  @P1 IADD3.X R119, R4, UR27, RZ, P2, !PT ;  /* 0x0000001b04771c10 */ /* 0x000fca00097fe4ff */
[----:B------:R0:W5:Y:S01]  /*18f0*/  @P1 LDG.E.128 R4, desc[UR4][R118.64] ;  /* 0x0000000476041981 */ /* 0x000162000c1e1d00 */
[----:B------:R-:W-:Y:S02]  /*1900*/  @!P0 CS2R R24, SRZ ;  /* 0x0000000000188805 */ /* 0x000fe4000001ff00 */
[----:B------:R-:W-:Y:S02]  /*1910*/  @!P0 CS2R R26, SRZ ;  /* 0x00000000001a8805 */ /* 0x000fe4000001ff00 */
[----:B------:R-:W-:Y:S02]  /*1920*/  @!P1 CS2R R4, SRZ ;  /* 0x0000000000049805 */ /* 0x000fe4000001ff00 */
[----:B0-----:R-:W-:-:S07]  /*1930*/  @!P1 CS2R R6, SRZ ;  /* 0x0000000000069805 */ /* 0x001fce000001ff00 */
.L_x_8283:
[----:B------:R-:W-:Y:S05]  /*1940*/  BSYNC B0 ;  /* 0x0000000000007941 */ /* 0x000fea0003800000 */
.L_x_8282:
[----:B------:R-:W-:Y:S01]  /*1950*/  ULDC UR26, c[0x0][0x214] ;  /* 0x00008500001a7ab9 */ /* 0x000fe20000000800 */
[----:B------:R-:W-:Y:S02]  /*1960*/  LOP3.LUT R2, R157, UR23, R22, 0x96, !PT ;  /* 0x000000179d027c12 */ /* 0x000fe4000f8e9616 */
[----:B------:R-:W-:-:S13]  /*1970*/  ISETP.GE.AND P0, PT, R117, UR26, PT ;  /* 0x0000001a75007c0c */ /* 0x000fda000bf06270 */
[----:B------:R-:W-:Y:S05]  /*1980*/  @P0 EXIT ;  /* 0x000000000000094d */ /* 0x000fea0003800000 */
[--C-:B-----5:R-:W-:Y:S01]  /*1990*/  HADD2.F32 R23, -RZ, R144.reuse.H0_H0 ;  /* 0x20000090ff177230 */ /* 0x120fe20000004100 */
[----:B------:R-:W-:Y:S01]  /*19a0*/  BSSY B0, `(.L_x_8284) ;  /* 0x0003ffc000007945 */ /* 0x000fe20003800000 */
[----:B------:R-:W-:Y:S01]  /*19b0*/  HADD2.F32 R22, -RZ, R144.H1_H1 ;  /* 0x30000090ff167230 */ /* 0x000fe20000004100 */
[----:B------:R-:W-:Y:S01]  /*19c0*/  ULDC.U8 UR26, c[0x0][0x2a0] ;  /* 0x0000a800001a7ab9 */ /* 0x000fe20000000000 */
[----:B------:R-:W-:Y:S01]  /*19d0*/  HADD2.F32 R118, -RZ, R145.H0_H0 ;  /* 0x20000091ff767230 */ /* 0x000fe20000004100 */
[----:B------:R0:W-:Y:S01]  /*19e0*/  STL [R1+0x2f8], R23 ;  /* 0x0002f81701007387 */ /* 0x0001e20000100800 */
[--C-:B------:R-:W-:Y:S01]  /*19f0*/  HADD2.F32 R193, -RZ, R207.reuse.H0_H0 ;  /* 0x200000cfffc17230 */ /* 0x100fe20000004100 */
[----:B------:R-:W-:Y:S01]  /*1a00*/  ULDC UR36, c[0x0][0x218] ;  /* 0x0000860000247ab9 */ /* 0x000fe20000000800 */
[----:B------:R-:W-:Y:S01]  /*1a10*/  HADD2.F32 R189, -RZ, R207.H1_H1 ;  /* 0x300000cfffbd7230 */ /* 0x000fe20000004100 */
[----:B------:R1:W-:Y:S01]  /*1a20*/  STL [R1+0x2f0], R22 ;  /* 0x0002f01601007387 */ /* 0x0003e20000100800 */
[--C-:B------:R-:W-:Y:S01]  /*1a30*/  HADD2.F32 R207, -RZ, R185.reuse.H0_H0 ;  /* 0x200000b9ffcf7230 */ /* 0x100fe20000004100 */
[----:B------:R-:W-:Y:S01]  /*1a40*/  ULDC UR27, c[0x0][0x2d8] ;  /* 0x0000b600001b7ab9 */ /* 0x000fe20000000800 */
[----:B------:R-:W-:Y:S01]  /*1a50*/  HADD2.F32 R203, -RZ, R185.H1_H1 ;  /* 0x300000b9ffcb7230 */ /* 0x000fe20000004100 */
[----:B------:R2:W-:Y:S01]  /*1a60*/  STL [R1+0x2e4], R118 ;  /* 0x0002e47601007387 */ /* 0x0005e20000100800 */
[--C-:B------:R-:W-:Y:S01]  /*1a70*/  HADD2.F32 R215, -RZ, R184.reuse.H0_H0 ;  /* 0x200000b8ffd77230 */ /* 0x100fe20000004100 */
[----:B------:R-:W-:Y:S01]  /*1a80*/  UISETP.NE.AND UP0, UPT, UR26, URZ, UPT ;  /* 0x0000003f1a00728c */ /* 0x000fe2000bf05270 */
[----:B0-----:R-:W-:Y:S01]  /*1a90*/  HADD2.F32 R23, -RZ, R145.H1_H1 ;  /* 0x30000091ff177230 */ /* 0x001fe20000004100 */
[----:B------:R-:W-:Y:S01]  /*1aa0*/  ULDC.64 UR28, c[0x0][0x230] ;  /* 0x00008c00001c7ab9 */ /* 0x000fe20000000a00 */
        /* <DEDUP_REMOVED lines=8> */
[----:B------:R-:W-:Y:S01]  /*1b30*/  HADD2.F32 R181, -RZ, R172.H1_H1 ;  /* 0x300000acffb57230 */ /* 0x000fe20000004100 */
[----:B------:R-:W-:Y:S01]  /*1b40*/  ULDC.64 UR34, c[0x0][0x248] ;  /* 0x0000920000227ab9 */ /* 0x000fe20000000a00 */
        /* <DEDUP_REMOVED lines=10> */
[----:B------:R-:W-:-:S02]  /*1bf0*/  IMAD R21, R21, -0x2daee0ad, RZ ;  /* 0xd2511f5315157824 */ /* 0x000fc400078e02ff */
[----:B------:R-:W-:Y:S01]  /*1c00*/  IMAD R16, R16, -0x326172a9, RZ ;  /* 0xcd9e8d5710107824 */ /* 0x000fe200078e02ff */
[----:B------:R2:W-:Y:S01]  /*1c10*/  STL [R1+0x2f4], R118 ;  /* 0x0002f47601007387 */ /* 0x0005e20000100800 */
[----:B------:R-:W-:-:S04]  /*1c20*/  IMAD.HI.U32 R13, R2, -0x326172a9, RZ ;  /* 0xcd9e8d57020d7827 */ /* 0x000fc800078e00ff */
[----:B0-----:R-:W-:Y:S01]  /*1c30*/  HADD2.F32 R23, -RZ, R140.H1_H1 ;  /* 0x3000008cff177230 */ /* 0x001fe20000004100 */
[----:B------:R-:W-:Y:S01]  /*1c40*/  LOP3.LUT R16, R13, UR24, R16, 0x96, !PT ;  /* 0x000000180d107c12 */ /* 0x000fe2000f8e9610 */
[--C-:B-1----:R-:W-:Y:S01]  /*1c50*/  HADD2.F32 R22, -RZ, R141.reuse.H0_H0 ;  /* 0x2000008dff167230 */ /* 0x102fe20000004100 */
[----:B------:R-:W-:Y:S01]  /*1c60*/  LOP3.LUT R13, R3, 0x3, RZ, 0xc0, !PT ;  /* 0x00000003030d7812 */ /* 0x000fe200078ec0ff */
[----:B------:R-:W-:Y:S01]  /*1c70*/  IMAD.HI.U32 R12, R0, -0x2daee0ad, RZ ;  /* 0xd2511f53000c7827 */ /* 0x000fe200078e00ff */
[----:B------:R0:W-:Y:S03]  /*1c80*/  STL [R1+0x2e8], R23 ;  /* 0x0002e81701007387 */ /* 0x0001e60000100800 */
[----:B--2---:R-:W-:Y:S01]  /*1c90*/  HADD2.F32 R118, -RZ, R141.H1_H1 ;  /* 0x3000008dff767230 */ /* 0x004fe20000004100 */
[----:B------:R1:W-:Y:S01]  /*1ca0*/  STL [R1+0x2e0], R22 ;  /* 0x0002e01601007387 */ /* 0x0003e20000100800 */
[----:B------:R-:W-:-:S02]  /*1cb0*/  HADD2.F32 R225, -RZ, R239.H0_H0 ;  /* 0x200000efffe17230 */ /* 0x000fc40000004100 */
        /* <DEDUP_REMOVED lines=12> */
[----:B------:R2:W-:Y:S01]  /*1d80*/  STL [R1+0x294], R118 ;  /* 0x0002947601007387 */ /* 0x0005e20000100800 */
[----:B------:R-:W-:Y:S01]  /*1d90*/  HADD2.F32 R156, -RZ, R15.H1_H1 ;  /* 0x3000000fff9c7230 */ /* 0x000fe20000004100 */
[----:B------:R-:W-:Y:S01]  /*1da0*/  LOP3.LUT R15, R12, UR25, R21, 0x96, !PT ;  /* 0x000000190c0f7c12 */ /* 0x000fe2000f8e9615 */
[----:B0-----:R-:W-:Y:S02]  /*1db0*/  HADD2.F32 R23, -RZ, R143.H1_H1 ;  /* 0x3000008fff177230 */ /* 0x001fe40000004100 */
[----:B------:R-:W-:-:S02]  /*1dc0*/  HADD2.F32 R175, -RZ, R153.H0_H0 ;  /* 0x20000099ffaf7230 */ /* 0x000fc40000004100 */
[--C-:B-1----:R-:W-:Y:S01]  /*1dd0*/  HADD2.F32 R22, -RZ, R136.reuse.H0_H0 ;  /* 0x20000088ff167230 */ /* 0x102fe20000004100 */
        /* <DEDUP_REMOVED lines=9> */
[--C-:B------:R-:W-:Y:S02]  /*1e70*/  HADD2.F32 R233, -RZ, R238.reuse.H0_H0 ;  /* 0x200000eeffe97230 */ /* 0x100fe40000004100 */
[----:B-1----:R-:W-:Y:S01]  /*1e80*/  HADD2.F32 R22, -RZ, R137.H1_H1 ;  /* 0x30000089ff167230 */ /* 0x002fe20000004100 */
[----:B------:R0:W-:Y:S01]  /*1e90*/  STL [R1+0x2c8], R23 ;  /* 0x0002c81701007387 */ /* 0x0001e20000100800 */
[----:B------:R-:W-:Y:S02]  /*1ea0*/  HADD2.F32 R229, -RZ, R238.H1_H1 ;  /* 0x300000eeffe57230 */ /* 0x000fe40000004100 */
[----:B--2---:R-:W-:Y:S01]  /*1eb0*/  HADD2.F32 R118, -RZ, R138.H0_H0 ;  /* 0x2000008aff767230 */ /* 0x004fe20000004100 */
[----:B------:R1:W-:Y:S01]  /*1ec0*/  STL [R1+0x2c4], R22 ;  /* 0x0002c41601007387 */ /* 0x0003e20000100800 */
[----:B------:R-:W-:-:S02]  /*1ed0*/  HADD2.F32 R247, -RZ, R216.H0_H0 ;  /* 0x200000d8fff77230 */ /* 0x000fc40000004100 */
[----:B------:R-:W-:Y:S01]  /*1ee0*/  HADD2.F32 R243, -RZ, R216.H1_H1 ;  /* 0x300000d8fff37230 */ /* 0x000fe20000004100 */
[----:B------:R2:W-:Y:S01]  /*1ef0*/  STL [R1+0x2bc], R118 ;  /* 0x0002bc7601007387 */ /* 0x0005e20000100800 */
[----:B------:R-:W-:Y:S02]  /*1f00*/  HADD2.F32 R231, -RZ, R218.H0_H0 ;  /* 0x200000daffe77230 */ /* 0x000fe40000004100 */
[----:B0-----:R-:W-:Y:S02]  /*1f10*/  HADD2.F32 R23, -RZ, R138.H1_H1 ;  /* 0x3000008aff177230 */ /* 0x001fe40000004100 */
[----:B------:R-:W-:Y:S02]  /*1f20*/  HADD2.F32 R227, -RZ, R218.H1_H1 ;  /* 0x300000daffe37230 */ /* 0x000fe40000004100 */
[----:B-1----:R-:W-:Y:S01]  /*1f30*/  HADD2.F32 R22, -RZ, R139.H0_H0 ;  /* 0x2000008bff167230 */ /* 0x002fe20000004100 */
[----:B------:R0:W-:Y:S01]  /*1f40*/  STL [R1+0x2a0], R23 ;  /* 0x0002a01701007387 */ /* 0x0001e20000100800 */
[----:B------:R-:W-:-:S02]  /*1f50*/  HADD2.F32 R223, -RZ, R219.H0_H0 ;  /* 0x200000dbffdf7230 */ /* 0x000fc40000004100 */
[----:B--2---:R-:W-:Y:S01]  /*1f60*/  HADD2.F32 R118, -RZ, R139.H1_H1 ;  /* 0x3000008bff767230 */ /* 0x004fe20000004100 */
[----:B------:R1:W-:Y:S01]  /*1f70*/  STL [R1+0x290], R22 ;  /* 0x0002901601007387 */ /* 0x0003e20000100800 */
[--C-:B------:R-:W-:Y:S02]  /*1f80*/  HADD2.F32 R217, -RZ, R204.reuse.H0_H0 ;  /* 0x200000ccffd97230 */ /* 0x100fe40000004100 */
[----:B------:R-:W-:Y:S01]  /*1f90*/  HADD2.F32 R213, -RZ, R204.H1_H1 ;  /* 0x300000ccffd57230 */ /* 0x000fe20000004100 */
[----:B------:R2:W-:Y:S01]  /*1fa0*/  STL [R1+0x280], R118 ;  /* 0x0002807601007387 */ /* 0x0005e20000100800 */
[----:B------:R-:W-:Y:S02]  /*1fb0*/  HADD2.F32 R209, -RZ, R205.H0_H0 ;  /* 0x200000cdffd17230 */ /* 0x000fe40000004100 */
[----:B0-----:R-:W-:Y:S02]  /*1fc0*/  HADD2.F32 R23, -RZ, R132.H0_H0 ;  /* 0x20000084ff177230 */ /* 0x001fe40000004100 */
[----:B------:R-:W-:-:S02]  /*1fd0*/  HADD2.F32 R201, -RZ, R206.H0_H0 ;  /* 0x200000ceffc97230 */ /* 0x000fc40000004100 */
[----:B-1----:R-:W-:Y:S01]  /*1fe0*/  HADD2.F32 R22, -RZ, R132.H1_H1 ;  /* 0x30000084ff167230 */ /* 0x002fe20000004100 */
[----:B------:R0:W-:Y:S01]  /*1ff0*/  STL [R1+0x2d0], R23 ;  /* 0x0002d01701007387 */ /* 0x0001e20000100800 */
[----:B------:R-:W-:Y:S02]  /*2000*/  HADD2.F32 R197, -RZ, R206.H1_H1 ;  /* 0x300000ceffc57230 */ /* 0x000fe40000004100 */
[----:B--2---:R-:W-:Y:S01]  /*2010*/  HADD2.F32 R118, -RZ, R133.H0_H0 ;  /* 0x20000085ff767230 */ /* 0x004fe20000004100 */
        /* <DEDUP_REMOVED lines=9> */
[----:B------:R-:W-:Y:S02]  /*20b0*/  HADD2.F32 R169, -RZ, R174.H0_H0 ;  /* 0x200000aeffa97230 */ /* 0x000fe40000004100 */
        /* <DEDUP_REMOVED lines=21> */
[----:B------:R-:W-:Y:S02]  /*2210*/  HADD2.F32 R143, -RZ, R149.H0_H0 ;  /* 0x20000095ff8f7230 */ /* 0x000fe40000004100 */
[----:B--2---:R-:W-:Y:S01]  /*2220*/  HADD2.F32 R118, -RZ, R129.H1_H1 ;  /* 0x30000081ff767230 */ /* 0x004fe20000004100 */
[----:B------:R1:W-:Y:S01]  /*2230*/  STL [R1+0x264], R22 ;  /* 0x0002641601007387 */ /* 0x0003e20000100800 */
[----:B------:R-:W-:Y:S02]  /*2240*/  HADD2.F32 R139, -RZ, R149.H1_H1 ;  /* 0x30000095ff8b7230 */ /* 0x000fe40000004100 */
[----:B------:R-:W-:Y:S01]  /*2250*/  HADD2.F32 R119, -RZ, R11.H1_H1 ;  /* 0x3000000bff777230 */ /* 0x000fe20000004100 */
[----:B------:R2:W-:Y:S01]  /*2260*/  STL [R1+0x250], R118 ;  /* 0x0002507601007387 */ /* 0x0005e20000100800 */
[----:B------:R-:W-:-:S02]  /*2270*/  HADD2.F32 R250, -RZ, R51.H1_H1 ;  /* 0x30000033fffa7230 */ /* 0x000fc40000004100 */
        /* <DEDUP_REMOVED lines=12> */
[----:B------:R-:W-:Y:S02]  /*2340*/  HADD2.F32 R232, -RZ, R46.H0_H0 ;  /* 0x2000002effe87230 */ /* 0x000fe40000004100 */
[----:B-1----:R-:W-:Y:S01]  /*2350*/  HADD2.F32 R22, -RZ, R124.H0_H0 ;  /* 0x2000007cff167230 */ /* 0x002fe20000004100 */
[----:B------:R0:W-:Y:S01]  /*2360*/  STL [R1+0x208], R23 ;  /* 0x0002081701007387 */ /* 0x0001e20000100800 */
[----:B------:R-:W-:-:S02]  /*2370*/  HADD2.F32 R228, -RZ, R46.H1_H1 ;  /* 0x3000002effe47230 */ /* 0x000fc40000004100 */
[----:B--2---:R-:W-:Y:S01]  /*2380*/  HADD2.F32 R118, -RZ, R124.H1_H1 ;  /* 0x3000007cff767230 */ /* 0x004fe20000004100 */
[----:B------:R1:W-:Y:S01]  /*2390*/  STL [R1+0x274], R22 ;  /* 0x0002741601007387 */ /* 0x0003e20000100800 */
[--C-:B------:R-:W-:Y:S02]  /*23a0*/  HADD2.F32 R224, -RZ, R47.reuse.H0_H0 ;  /* 0x2000002fffe07230 */ /* 0x100fe40000004100 */
[----:B------:R-:W-:Y:S01]  /*23b0*/  HADD2.F32 R220, -RZ, R47.H1_H1 ;  /* 0x3000002fffdc7230 */ /* 0x000fe20000004100 */
[----:B------:R2:W-:Y:S01]  /*23c0*/  STL [R1+0x268], R118 ;  /* 0x0002687601007387 */ /* 0x0005e20000100800 */
[----:B------:R-:W-:Y:S02]  /*23d0*/  HADD2.F32 R219, -RZ, R219.H1_H1 ;  /* 0x300000dbffdb7230 */ /* 0x000fe40000004100 */
[----:B0-----:R-:W-:Y:S02]  /*23e0*/  HADD2.F32 R23, -RZ, R125.H0_H0 ;  /* 0x2000007dff177230 */ /* 0x001fe40000004100 */
[----:B------:R-:W-:-:S02]  /*23f0*/  HADD2.F32 R246, -RZ, R40.H0_H0 ;  /* 0x20000028fff67230 */ /* 0x000fc40000004100 */
[----:B-1----:R-:W-:Y:S01]  /*2400*/  HADD2.F32 R22, -RZ, R125.H1_H1 ;  /* 0x3000007dff167230 */ /* 0x002fe20000004100 */
[----:B------:R0:W-:Y:S01]  /*2410*/  STL [R1+0x258], R23 ;  /* 0x0002581701007387 */ /* 0x0001e20000100800 */
[----:B------:R-:W-:Y:S02]  /*2420*/  HADD2.F32 R125, -RZ, R151.H0_H0 ;  /* 0x20000097ff7d7230 */ /* 0x000fe40000004100 */
[----:B--2---:R-:W-:Y:S01]  /*2430*/  HADD2.F32 R118, -RZ, R126.H0_H0 ;  /* 0x2000007eff767230 */ /* 0x004fe20000004100 */
[----:B------:R1:W-:Y:S01]  /*2440*/  STL [R1+0x24c], R22 ;  /* 0x00024c1601007387 */ /* 0x0003e20000100800 */
[----:B------:R-:W-:Y:S02]  /*2450*/  HADD2.F32 R242, -RZ, R40.H1_H1 ;  /* 0x30000028fff27230 */ /* 0x000fe40000004100 */
[--C-:B------:R-:W-:Y:S01]  /*2460*/  HADD2.F32 R238, -RZ, R41.reuse.H0_H0 ;  /* 0x20000029ffee7230 */ /* 0x100fe20000004100 */
[----:B------:R2:W-:Y:S01]  /*2470*/  STL [R1+0x234], R118 ;  /* 0x0002347601007387 */ /* 0x0005e20000100800 */
[----:B------:R-:W-:-:S02]  /*2480*/  HADD2.F32 R234, -RZ, R41.H1_H1 ;  /* 0x30000029ffea7230 */ /* 0x000fc40000004100 */
[----:B0-----:R-:W-:Y:S02]  /*2490*/  HADD2.F32 R23, -RZ, R126.H1_H1 ;  /* 0x3000007eff177230 */ /* 0x001fe40000004100 */
[--C-:B------:R-:W-:Y:S02]  /*24a0*/  HADD2.F32 R230, -RZ, R42.reuse.H0_H0 ;  /* 0x2000002affe67230 */ /* 0x100fe40000004100 */
[--C-:B-1----:R-:W-:Y:S01]  /*24b0*/  HADD2.F32 R22, -RZ, R127.reuse.H0_H0 ;  /* 0x2000007fff167230 */ /* 0x102fe20000004100 */
[----:B------:R0:W-:Y:S01]  /*24c0*/  STL [R1+0x224], R23 ;  /* 0x0002241701007387 */ /* 0x0001e20000100800 */
[----:B------:R-:W-:Y:S02]  /*24d0*/  HADD2.F32 R226, -RZ, R42.H1_H1 ;  /* 0x3000002affe27230 */ /* 0x000fe40000004100 */
[----:B--2---:R-:W-:Y:S01]  /*24e0*/  HADD2.F32 R118, -RZ, R127.H1_H1 ;  /* 0x3000007fff767230 */ /* 0x004fe20000004100 */
[----:B------:R1:W-:Y:S01]  /*24f0*/  STL [R1+0x214], R22 ;  /* 0x0002141601007387 */ /* 0x0003e20000100800 */
[----:B------:R-:W-:-:S02]  /*2500*/  HADD2.F32 R222, -RZ, R43.H0_H0 ;  /* 0x2000002bffde7230 */ /* 0x000fc40000004100 */
[----:B------:R-:W-:Y:S01]  /*2510*/  HADD2.F32 R218, -RZ, R43.H1_H1 ;  /* 0x3000002bffda7230 */ /* 0x000fe20000004100 */
        /* <DEDUP_REMOVED lines=14> */
[----:B------:R-:W-:-:S02]  /*2600*/  HADD2.F32 R121, -RZ, R151.H1_H1 ;  /* 0x30000097ff797230 */ /* 0x000fc40000004100 */
        /* <DEDUP_REMOVED lines=8> */
[----:B------:R-:W-:-:S02]  /*2690*/  HADD2.F32 R187, -RZ, R187.H1_H1 ;  /* 0x300000bbffbb7230 */ /* 0x000fc40000004100 */
[--C-:B0-----:R-:W-:Y:S02]  /*26a0*/  HADD2.F32 R23, -RZ, R123.reuse.H0_H0 ;  /* 0x2000007bff177230 */ /* 0x101fe40000004100 */
[----:B------:R-:W-:Y:S02]  /*26b0*/  HADD2.F32 R214, -RZ, R32.H0_H0 ;  /* 0x20000020ffd67230 */ /* 0x000fe40000004100 */
        /* <DEDUP_REMOVED lines=10> */
[--C-:B------:R-:W-:Y:S02]  /*2760*/  HADD2.F32 R112, -RZ, R113.reuse.H1_H1 ;  /* 0x30000071ff707230 */ /* 0x100fe40000004100 */
[----:B-1----:R-:W-:Y:S01]  /*2770*/  HADD2.F32 R22, -RZ, R113.H0_H0 ;  /* 0x20000071ff167230 */ /* 0x002fe20000004100 */
[----:B------:R0:W-:Y:S01]  /*2780*/  STL [R1+0x244], R23 ;  /* 0x0002441701007387 */ /* 0x0001e20000100800 */
[----:B------:R-:W-:-:S02]  /*2790*/  HADD2.F32 R198, -RZ, R34.H0_H0 ;  /* 0x20000022ffc67230 */ /* 0x000fc40000004100 */
[----:B------:R-:W-:Y:S01]  /*27a0*/  HADD2.F32 R194, -RZ, R34.H1_H1 ;  /* 0x30000022ffc27230 */ /* 0x000fe20000004100 */
[----:B------:R1:W-:Y:S01]  /*27b0*/  STL [R1+0x240], R22 ;  /* 0x0002401601007387 */ /* 0x0003e20000100800 */
[--C-:B------:R-:W-:Y:S02]  /*27c0*/  HADD2.F32 R190, -RZ, R35.reuse.H0_H0 ;  /* 0x20000023ffbe7230 */ /* 0x100fe40000004100 */
[----:B------:R-:W-:Y:S01]  /*27d0*/  HADD2.F32 R186, -RZ, R35.H1_H1 ;  /* 0x30000023ffba7230 */ /* 0x000fe20000004100 */
[----:B------:R2:W-:Y:S01]  /*27e0*/  STL [R1+0x23c], R112 ;  /* 0x00023c7001007387 */ /* 0x0005e20000100800 */
[----:B------:R-:W-:Y:S02]  /*27f0*/  HADD2.F32 R173, -RZ, R173.H1_H1 ;  /* 0x300000adffad7230 */ /* 0x000fe40000004100 */
[----:B0-----:R-:W-:Y:S02]  /*2800*/  HADD2.F32 R23, -RZ, R114.H0_H0 ;  /* 0x20000072ff177230 */ /* 0x001fe40000004100 */
[----:B------:R-:W-:-:S02]  /*2810*/  HADD2.F32 R155, -RZ, R155.H1_H1 ;  /* 0x3000009bff9b7230 */ /* 0x000fc40000004100 */
[----:B-1----:R-:W-:Y:S01]  /*2820*/  HADD2.F32 R22, -RZ, R114.H1_H1 ;  /* 0x30000072ff167230 */ /* 0x002fe20000004100 */
[----:B------:R0:W-:Y:S01]  /*2830*/  STL [R1+0x22c], R23 ;  /* 0x00022c1701007387 */ /* 0x0001e20000100800 */
[--C-:B------:R-:W-:Y:S02]  /*2840*/  HADD2.F32 R182, -RZ, R28.reuse.H0_H0 ;  /* 0x2000001cffb67230 */ /* 0x100fe40000004100 */
[----:B--2---:R-:W-:Y:S01]  /*2850*/  HADD2.F32 R112, -RZ, R115.H0_H0 ;  /* 0x20000073ff707230 */ /* 0x004fe20000004100 */
[----:B------:R1:W-:Y:S01]  /*2860*/  STL [R1+0x21c], R22 ;  /* 0x00021c1601007387 */ /* 0x0003e20000100800 */
[----:B------:R-:W-:Y:S02]  /*2870*/  HADD2.F32 R178, -RZ, R28.H1_H1 ;  /* 0x3000001cffb27230 */ /* 0x000fe40000004100 */
[--C-:B------:R-:W-:Y:S01]  /*2880*/  HADD2.F32 R174, -RZ, R29.reuse.H0_H0 ;  /* 0x2000001dffae7230 */ /* 0x100fe20000004100 */
[----:B------:R-:W-:Y:S01]  /*2890*/  STL [R1+0x20c], R112 ;  /* 0x00020c7001007387 */ /* 0x000fe20000100800 */
[----:B------:R-:W-:-:S02]  /*28a0*/  HADD2.F32 R170, -RZ, R29.H1_H1 ;  /* 0x3000001dffaa7230 */ /* 0x000fc40000004100 */
[----:B0-----:R-:W-:Y:S02]  /*28b0*/  HADD2.F32 R23, -RZ, R115.H1_H1 ;  /* 0x30000073ff177230 */ /* 0x001fe40000004100 */
[----:B------:R-:W-:Y:S02]  /*28c0*/  HADD2.F32 R166, -RZ, R30.H0_H0 ;  /* 0x2000001effa67230 */ /* 0x000fe40000004100 */
[--C-:B-1----:R-:W-:Y:S01]  /*28d0*/  HADD2.F32 R22, -RZ, R108.reuse.H0_H0 ;  /* 0x2000006cff167230 */ /* 0x102fe20000004100 */
[----:B------:R0:W-:Y:S01]  /*28e0*/  STL [R1+0x1fc], R23 ;  /* 0x0001fc1701007387 */ /* 0x0001e20000100800 */
[----:B------:R-:W-:Y:S02]  /*28f0*/  HADD2.F32 R108, -RZ, R108.H1_H1 ;  /* 0x3000006cff6c7230 */ /* 0x000fe40000004100 */
[----:B------:R-:W-:Y:S01]  /*2900*/  HADD2.F32 R162, -RZ, R30.H1_H1 ;  /* 0x3000001effa27230 */ /* 0x000fe20000004100 */
[----:B------:R1:W-:Y:S01]  /*2910*/  STL [R1+0x1f8], R22 ;  /* 0x0001f81601007387 */ /* 0x0003e20000100800 */
[----:B------:R-:W-:-:S02]  /*2920*/  HADD2.F32 R158, -RZ, R31.H0_H0 ;  /* 0x2000001fff9e7230 */ /* 0x000fc40000004100 */
[----:B------:R-:W-:Y:S01]  /*2930*/  HADD2.F32 R154, -RZ, R31.H1_H1 ;  /* 0x3000001fff9a7230 */ /* 0x000fe20000004100 */
        /* <DEDUP_REMOVED lines=12> */
[--C-:B------:R-:W-:Y:S02]  /*2a00*/  HADD2.F32 R142, -RZ, R25.reuse.H0_H0 ;  /* 0x20000019ff8e7230 */ /* 0x100fe40000004100 */
        /* <DEDUP_REMOVED lines=11> */
[----:B0-----:R-:W-:Y:S02]  /*2ac0*/  HADD2.F32 R23, -RZ, R104.H0_H0 ;  /* 0x20000068ff177230 */ /* 0x001fe40000004100 */
[----:B------:R-:W-:Y:S02]  /*2ad0*/  HADD2.F32 R151, -RZ, R8.H0_H0 ;  /* 0x20000008ff977230 */ /* 0x000fe40000004100 */
[----:B-1----:R-:W-:Y:S01]  /*2ae0*/  HADD2.F32 R22, -RZ, R104.H1_H1 ;  /* 0x30000068ff167230 */ /* 0x002fe20000004100 */
[----:B------:R0:W-:Y:S01]  /*2af0*/  STL [R1+0x1f4], R23 ;  /* 0x0001f41701007387 */ /* 0x0001e20000100800 */
[----:B------:R-:W-:Y:S02]  /*2b00*/  HADD2.F32 R104, -RZ, R105.H0_H0 ;  /* 0x20000069ff687230 */ /* 0x000fe40000004100 */
[----:B------:R-:W-:Y:S01]  /*2b10*/  HADD2.F32 R145, -RZ, R8.H1_H1 ;  /* 0x30000008ff917230 */ /* 0x000fe20000004100 */
        /* <DEDUP_REMOVED lines=9> */
[----:B------:R-:W-:-:S02]  /*2bb0*/  HADD2.F32 R149, -RZ, R4.H0_H0 ;  /* 0x20000004ff957230 */ /* 0x000fc40000004100 */
[----:B--2---:R-:W-:Y:S01]  /*2bc0*/  HADD2.F32 R104, -RZ, R106.H1_H1 ;  /* 0x3000006aff687230 */ /* 0x004fe20000004100 */
[----:B------:R1:W-:Y:S01]  /*2bd0*/  STL [R1+0x1b4], R22 ;  /* 0x0001b41601007387 */ /* 0x0003e20000100800 */
[----:B------:R-:W-:Y:S02]  /*2be0*/  HADD2.F32 R144, -RZ, R4.H1_H1 ;  /* 0x30000004ff907230 */ /* 0x000fe40000004100 */
[--C-:B------:R-:W-:Y:S01]  /*2bf0*/  HADD2.F32 R140, -RZ, R5.reuse.H0_H0 ;  /* 0x20000005ff8c7230 */ /* 0x100fe20000004100 */
[----:B------:R2:W-:Y:S01]  /*2c00*/  STL [R1+0x1a4], R104 ;  /* 0x0001a46801007387 */ /* 0x0005e20000100800 */
[----:B------:R-:W-:Y:S02]  /*2c10*/  HADD2.F32 R136, -RZ, R5.H1_H1 ;  /* 0x30000005ff887230 */ /* 0x000fe40000004100 */
        /* <DEDUP_REMOVED lines=9> */
[----:B------:R-:W-:Y:S01]  /*2cb0*/  STL [R1+0x1f0], R104 ;  /* 0x0001f06801007387 */ /* 0x000fe20000100800 */
[----:B------:R-:W-:-:S02]  /*2cc0*/  IMAD R14, R2, -0x326172a9, RZ ;  /* 0xcd9e8d57020e7824 */ /* 0x000fc400078e02ff */
[----:B0-----:R-:W-:Y:S02]  /*2cd0*/  HADD2.F32 R23, -RZ, R100.H1_H1 ;  /* 0x30000064ff177230 */ /* 0x001fe40000004100 */
[--C-:B------:R-:W-:Y:S02]  /*2ce0*/  HADD2.F32 R100, -RZ, R101.reuse.H1_H1 ;  /* 0x30000065ff647230 */ /* 0x100fe40000004100 */
[----:B-1----:R-:W-:Y:S01]  /*2cf0*/  HADD2.F32 R22, -RZ, R101.H0_H0 ;  /* 0x20000065ff167230 */ /* 0x002fe20000004100 */
[----:B------:R0:W-:Y:S01]  /*2d00*/  STL [R1+0x1e0], R23 ;  /* 0x0001e01701007387 */ /* 0x0001e20000100800 */
[----:B------:R-:W-:Y:S02]  /*2d10*/  IMAD R12, R0, -0x2daee0ad, RZ ;  /* 0xd2511f53000c7824 */ /* 0x000fe400078e02ff */
[----:B------:R-:W-:Y:S01]  /*2d20*/  IMAD.MOV.U32 R11, RZ, RZ, RZ ;  /* 0x000000ffff0b7224 */ /* 0x000fe200078e00ff */
        /* <DEDUP_REMOVED lines=12> */
[----:B------:R1:W-:Y:S04]  /*2df0*/  STL [R1+0x1ec], R22 ;  /* 0x0001ec1601007387 */ /* 0x0003e80000100800 */
[----:B------:R2:W-:Y:S01]  /*2e00*/  STL [R1+0x1d4], R96 ;  /* 0x0001d46001007387 */ /* 0x0005e20000100800 */
[--C-:B0-----:R-:W-:Y:S02]  /*2e10*/  HADD2.F32 R23, -RZ, R97.reuse.H0_H0 ;  /* 0x20000061ff177230 */ /* 0x101fe40000004100 */
[----:B-1----:R-:W-:-:S03]  /*2e20*/  HADD2.F32 R22, -RZ, R97.H1_H1 ;  /* 0x30000061ff167230 */ /* 0x002fc60000004100 */
[----:B------:R0:W-:Y:S01]  /*2e30*/  STL [R1+0x1cc], R23 ;  /* 0x0001cc1701007387 */ /* 0x0001e20000100800 */
[----:B--2---:R-:W-:-:S03]  /*2e40*/  HADD2.F32 R96, -RZ, R98.H0_H0 ;  /* 0x20000062ff607230 */ /* 0x004fc60000004100 */
        /* <DEDUP_REMOVED lines=12> */
[----:B------:R1:W-:Y:S04]  /*2f10*/  STL [R1+0x168], R22 ;  /* 0x0001681601007387 */ /* 0x0003e80000100800 */
[----:B------:R2:W-:Y:S01]  /*2f20*/  STL [R1+0x158], R92 ;  /* 0x0001585c01007387 */ /* 0x0005e20000100800 */
[----:B0-----:R-:W-:Y:S02]  /*2f30*/  HADD2.F32 R23, -RZ, R93.H1_H1 ;  /* 0x3000005dff177230 */ /* 0x001fe40000004100 */
[----:B-1----:R-:W-:-:S03]  /*2f40*/  HADD2.F32 R22, -RZ, R94.H0_H0 ;  /* 0x2000005eff167230 */ /* 0x002fc60000004100 */
[----:B------:R0:W-:Y:S01]  /*2f50*/  STL [R1+0x148], R23 ;  /* 0x0001481701007387 */ /* 0x0001e20000100800 */
[----:B--2---:R-:W-:-:S03]  /*2f60*/  HADD2.F32 R92, -RZ, R94.H1_H1 ;  /* 0x3000005eff5c7230 */ /* 0x004fc60000004100 */
[----:B------:R1:W-:Y:S04]  /*2f70*/  STL [R1+0x138], R22 ;  /* 0x0001381601007387 */ /* 0x0003e80000100800 */
[----:B------:R2:W-:Y:S01]  /*2f80*/  STL [R1+0x128], R92 ;  /* 0x0001285c01007387 */ /* 0x0005e20000100800 */
[--C-:B0-----:R-:W-:Y:S02]  /*2f90*/  HADD2.F32 R23, -RZ, R95.reuse.H0_H0 ;  /* 0x2000005fff177230 */ /* 0x101fe40000004100 */
        /* <DEDUP_REMOVED lines=163> */
[----:B------:R0:W-:Y:S01]  /*39d0*/  STL [R1], R23 ;  /* 0x0000001701007387 */ /* 0x0001e20000100800 */
        /* <DEDUP_REMOVED lines=11> */
[----:B------:R2:W-:Y:S04]  /*3a90*/  STL [R1+0x1c], R23 ;  /* 0x00001c1701007387 */ /* 0x0005e80000100800 */
[----:B------:R2:W-:Y:S02]  /*3aa0*/  STL [R1+0xc], R22 ;  /* 0x00000c1601007387 */ /* 0x0005e40000100800 */
.L_x_9615:
        /* <DEDUP_REMOVED lines=36> */
.L_x_8288:
[----:B------:R-:W-:-:S07]  /*3cf0*/  IMAD.MOV.U32 R9, RZ, RZ, R14 ;  /* 0x000000ffff097224 */ /* 0x000fce00078e000e */
.L_x_8289:
[----:B------:R-:W-:Y:S05]  /*3d00*/  BSYNC B2 ;  /* 0x0000000000027941 */ /* 0x000fea0003800000 */
.L_x_8287:
        /* <DEDUP_REMOVED lines=16> */
.L_x_8293:
[----:B------:R-:W-:Y:S05]  /*3e10*/  BSYNC B3 ;  /* 0x0000000000037941 */ /* 0x000fea0003800000 */
.L_x_8292:
        /* <DEDUP_REMOVED lines=42> */
[----:B------:R-:W-:-:S07]  /*40c0*/  IMAD.MOV.U32 R14, RZ, RZ, R74 ;  /* 0x000000ffff0e7224 */ /* 0x000fce00078e004a */
.L_x_8291:
[----:B------:R-:W-:Y:S05]  /*40d0*/  BSYNC B2 ;  /* 0x0000000000027941 */ /* 0x000fea0003800000 */
.L_x_8290:
[----:B------:R-:W-:Y:S01]  /*40e0*/  ISETP.NE.U32.AND P2, PT, R72, RZ, PT ;  /* 0x000000ff4800720c */ /* 0x000fe20003f45070 */
[----:B------:R-:W-:Y:S01]  /*40f0*/  HFMA2.MMA R74, -RZ, RZ, 0.1171875, 0 ;  /* 0x2f800000ff4a7435 */ /* 0x000fe200000001ff */
[----:B------:R-:W0:Y:S01]  /*4100*/  LDC R72, c[0x0][0x294] ;  /* 0x0000a500ff487b82 */ /* 0x000e220000000800 */
[----:B------:R-:W-:Y:S01]  /*4110*/  I2FP.F32.U32 R9, R9 ;  /* 0x0000000900097245 */ /* 0x000fe20000201000 */
[----:B-----5:R-:W-:Y:S01]  /*4120*/  HADD2.F32 R13, -RZ, R68.H0_H0 ;  /* 0x20000044ff0d7230 */ /* 0x020fe20000004100 */
[----:B------:R-:W-:Y:S02]  /*4130*/  ISETP.NE.AND.EX P2, PT, R73, RZ, PT, P2 ;  /* 0x000000ff4900720c */ /* 0x000fe40003f45320 */
[----:B------:R-:W-:-:S03]  /*4140*/  LOP3.LUT R17, R17, 0xffffffef, RZ, 0xc0, !PT ;  /* 0xffffffef11117812 */ /* 0x000fc600078ec0ff */
[----:B------:R-:W1:Y:S01]  /*4150*/  LDC R73, c[0x0][0x298] ;  /* 0x0000a600ff497b82 */ /* 0x000e620000000800 */
        /* <DEDUP_REMOVED lines=8> */
[----:B------:R-:W-:Y:S02]  /*41e0*/  HADD2.F32 R13, -RZ, R60.H0_H0 ;  /* 0x2000003cff0d7230 */ /* 0x000fe40000004100 */
[----:B------:R-:W-:-:S03]  /*41f0*/  IMAD.MOV.U32 R36, RZ, RZ, R35 ;  /* 0x000000ffff247224 */ /* 0x000fc600078e0023 */
[----:B------:R-:W-:Y:S01]  /*4200*/  FADD.FTZ R9, R13, R9 ;  /* 0x000000090d097221 */ /* 0x000fe20000010000 */
[----:B------:R-:W-:Y:S06]  /*4210*/  BRA `(.L_x_8295) ;  /* 0x0000000400547947 */ /* 0x000fec0003800000 */
.L_x_8294:
        /* <DEDUP_REMOVED lines=12> */
.L_x_8297:
[----:B------:R-:W-:-:S07]  /*42e0*/  IMAD.MOV.U32 R8, RZ, RZ, R14 ;  /* 0x000000ffff087224 */ /* 0x000fce00078e000e */
.L_x_8298:
[----:B------:R-:W-:Y:S05]  /*42f0*/  BSYNC B2 ;  /* 0x0000000000027941 */ /* 0x000fea0003800000 */
.L_x_8296:
        /* <DEDUP_REMOVED lines=16> */
.L_x_8302:
[----:B------:R-:W-:Y:S05]  /*4400*/  BSYNC B3 ;  /* 0x0000000000037941 */ /* 0x000fea0003800000 */
.L_x_8301:
        /* <DEDUP_REMOVED lines=41> */
[----:B------:R-:W-:Y:S02]  /*46a0*/  LOP3.LUT R16, R95, UR24, R14, 0x96, !PT ;  /* 0x000000185f107c12 */ /* 0x000fe4000f8e960e */
[----:B------:R-:W-:-:S07]  /*46b0*/  MOV R14, R94 ;  /* 0x0000005e000e7202 */ /* 0x000fce0000000f00 */
.L_x_8300:
[----:B------:R-:W-:Y:S05]  /*46c0*/  BSYNC B2 ;  /* 0x0000000000027941 */ /* 0x000fea0003800000 */
.L_x_8299:
[----:B------:R-:W-:-:S05]  /*46d0*/  I2FP.F32.U32 R8, R8 ;  /* 0x0000000800087245 */ /* 0x000fca0000201000 */
[----:B------:R-:W-:-:S05]  /*46e0*/  FFMA.FTZ R8, R8, R74, 1.1641532182693481445e-10 ;  /* 0x2f00000008087423 */ /* 0x000fca000001004a */
[----:B------:R-:W-:Y:S01]  /*46f0*/  FSETP.GTU.FTZ.AND P3, PT, R8, R72, PT ;  /* 0x000000480800720b */ /* 0x000fe20003f7c000 */
[----:B------:R-:W-:-:S05]  /*4700*/  HADD2.F32 R8, -RZ, R64.H0_H0 ;  /* 0x20000040ff087230 */ /* 0x000fca0000004100 */
[----:B------:R-:W-:-:S05]  /*4710*/  FMUL.FTZ R8, R8, R73 ;  /* 0x0000004908087220 */ /* 0x000fca0000410000 */
[----:B------:R-:W-:-:S05]  /*4720*/  FSEL R8, R8, RZ, !P3 ;  /* 0x000000ff08087208 */ /* 0x000fca0005800000 */
[----:B------:R-:W-:Y:S01]  /*4730*/  FADD.FTZ R9, R8, R9 ;  /* 0x0000000908097221 */ /* 0x000fe20000010000 */
[----:B------:R-:W-:-:S05]  /*4740*/  @P0 HADD2.F32 R8, -RZ, R60.H0_H0 ;  /* 0x2000003cff080230 */ /* 0x000fca0000004100 */
[----:B------:R-:W-:Y:S01]  /*4750*/  @P0 FADD.FTZ R9, R8, R9 ;  /* 0x0000000908090221 */ /* 0x000fe20000010000 */
[----:B------:R-:W-:-:S07]  /*4760*/  SEL R8, RZ, 0x1, P3 ;  /* 0x00000001ff087807 */ /* 0x000fce0001800000 */
.L_x_8295:
        /* <DEDUP_REMOVED lines=12> */
.L_x_8304:
[----:B------:R-:W-:-:S07]  /*4830*/  MOV R35, R14 ;  /* 0x0000000e00237202 */ /* 0x000fce0000000f00 */
.L_x_8305:
[----:B------:R-:W-:Y:S05]  /*4840*/  BSYNC B2 ;  /* 0x0000000000027941 */ /* 0x000fea0003800000 */
.L_x_8303:
        /* <DEDUP_REMOVED lines=16> */
.L_x_8309:
[----:B------:R-:W-:Y:S05]  /*4950*/  BSYNC B3 ;  /* 0x0000000000037941 */ /* 0x000fea0003800000 */
.L_x_8308:
        /* <DEDUP_REMOVED lines=41> */
[----:B------:R-:W-:Y:S01]  /*4bf0*/  LOP3.LUT R16, R95, UR24, R14, 0x96, !PT ;  /* 0x000000185f107c12 */ /* 0x000fe2000f8e960e */
[----:B------:R-:W-:-:S07]  /*4c00*/  IMAD.MOV.U32 R14, RZ, RZ, R94 ;  /* 0x000000ffff0e7224 */ /* 0x000fce00078e005e */
.L_x_8307:
[----:B------:R-:W-:Y:S05]  /*4c10*/  BSYNC B2 ;  /* 0x0000000000027941 */ /* 0x000fea0003800000 */
.L_x_8306:
[----:B------:R-:W-:Y:S01]  /*4c20*/  I2FP.F32.U32 R35, R35 ;  /* 0x0000002300237245 */ /* 0x000fe20000201000 */
[----:B------:R-:W-:Y:S01]  /*4c30*/  HADD2.F32 R68, -RZ, R68.H1_H1 ;  /* 0x30000044ff447230 */ /* 0x000fe20000004100 */
        /* <DEDUP_REMOVED lines=9> */
[----:B------:R-:W-:Y:S02]  /*4cd0*/  HADD2.F32 R35, -RZ, R60.H1_H1 ;  /* 0x3000003cff237230 */ /* 0x000fe40000004100 */
[----:B------:R-:W-:-:S03]  /*4ce0*/  IMAD.MOV.U32 R55, RZ, RZ, R13 ;  /* 0x000000ffff377224 */ /* 0x000fc600078e000d */
[----:B------:R-:W-:Y:S01]  /*4cf0*/  FADD.FTZ R36, R35, R36 ;  /* 0x0000002423247221 */ /* 0x000fe20000010000 */
[----:B------:R-:W-:Y:S06]  /*4d00*/  BRA `(.L_x_8311) ;  /* 0x0000000400547947 */ /* 0x000fec0003800000 */
.L_x_8310:
        /* <DEDUP_REMOVED lines=12> */
.L_x_8313:
[----:B------:R-:W-:-:S07]  /*4dd0*/  IMAD.MOV.U32 R7, RZ, RZ, R14 ;  /* 0x000000ffff077224 */ /* 0x000fce00078e000e */
.L_x_8314:
[----:B------:R-:W-:Y:S05]  /*4de0*/  BSYNC B2 ;  /* 0x0000000000027941 */ /* 0x000fea0003800000 */
.L_x_8312:
        /* <DEDUP_REMOVED lines=16> */
.L_x_8318:
[----:B------:R-:W-:Y:S05]  /*4ef0*/  BSYNC B3 ;  /* 0x0000000000037941 */ /* 0x000fea0003800000 */
.L_x_8317:
        /* <DEDUP_REMOVED lines=43> */
.L_x_8316:
[----:B------:R-:W-:Y:S05]  /*51b0*/  BSYNC B2 ;  /* 0x0000000000027941 */ /* 0x000fea0003800000 */
.L_x_8315:
[----:B------:R-:W-:-:S05]  /*51c0*/  I2FP.F32.U32 R7, R7 ;  /* 0x0000000700077245 */ /* 0x000fca0000201000 */
[----:B------:R-:W-:-:S05]  /*51d0*/  FFMA.FTZ R7, R7, R74, 1.1641532182693481445e-10 ;  /* 0x2f00000007077423 */ /* 0x000fca000001004a */
[----:B------:R-:W-:Y:S01]  /*51e0*/  FSETP.GTU.FTZ.AND P3, PT, R7, R72, PT ;  /* 0x000000480700720b */ /* 0x000fe20003f7c000 */
[----:B------:R-:W-:-:S05]  /*51f0*/  HADD2.F32 R7, -RZ, R64.H1_H1 ;  /* 0x30000040ff077230 */ /* 0x000fca0000004100 */
[----:B------:R-:W-:-:S05]  /*5200*/  FMUL.FTZ R7, R7, R73 ;  /* 0x0000004907077220 */ /* 0x000fca0000410000 */
[----:B------:R-:W-:-:S05]  /*5210*/  FSEL R7, R7, RZ, !P3 ;  /* 0x000000ff07077208 */ /* 0x000fca0005800000 */
[----:B------:R-:W-:Y:S01]  /*5220*/  FADD.FTZ R36, R7, R36 ;  /* 0x0000002407247221 */ /* 0x000fe20000010000 */
[----:B------:R-:W-:-:S05]  /*5230*/  @P0 HADD2.F32 R7, -RZ, R60.H1_H1 ;  /* 0x3000003cff070230 */ /* 0x000fca0000004100 */
[----:B------:R-:W-:Y:S01]  /*5240*/  @P0 FADD.FTZ R36, R7, R36 ;  /* 0x0000002407240221 */ /* 0x000fe20000010000 */
[----:B------:R-:W-:-:S07]  /*5250*/  SEL R7, RZ, 0x1, P3 ;  /* 0x00000001ff077807 */ /* 0x000fce0001800000 */
.L_x_8311:
        /* <DEDUP_REMOVED lines=12> */
.L_x_8320:
[----:B------:R-:W-:-:S07]  /*5320*/  MOV R35, R14 ;  /* 0x0000000e00237202 */ /* 0x000fce0000000f00 */
.L_x_8321:
[----:B------:R-:W-:Y:S05]  /*5330*/  BSYNC B2 ;  /* 0x0000000000027941 */ /* 0x000fea0003800000 */
.L_x_8319:
        /* <DEDUP_REMOVED lines=16> */
.L_x_8325:
[----:B------:R-:W-:Y:S05]  /*5440*/  BSYNC B3 ;  /* 0x0000000000037941 */ /* 0x000fea0003800000 */
.L_x_8324:
        /* <DEDUP_REMOVED lines=43> */
.L_x_8323:
[----:B------:R-:W-:Y:S05]  /*5700*/  BSYNC B2 ;  /* 0x0000000000027941 */ /* 0x000fea0003800000 */
.L_x_8322:
[----:B------:R-:W-:Y:S02]  /*5710*/  I2FP.F32.U32 R35, R35 ;  /* 0x0000002300237245 */ /* 0x000fe40000201000 */
[----:B------:R-:W-:-:S03]  /*5720*/  LOP3.LUT R17, R17, 0xfffffffb, RZ, 0xc0, !PT ;  /* 0xfffffffb11117812 */ /* 0x000fc600078ec0ff */
[----:B------:R-:W-:-:S05]  /*5730*/  FFMA.FTZ R35, R35, R74, 1.1641532182693481445e-10 ;  /* 0x2f00000023237423 */ /* 0x000fca000001004a */
[----:B------:R-:W-:Y:S01]  /*5740*/  FSETP.GTU.FTZ.AND P3, PT, R35, R72, PT ;  /* 0x000000482300720b */ /* 0x000fe20003f7c000 */
[----:B------:R-:W-:-:S05]  /*5750*/  HADD2.F32 R35, -RZ, R69.H0_H0 ;  /* 0x20000045ff237230 */ /* 0x000fca0000004100 */
[----:B------:R-:W-:-:S05]  /*5760*/  FMUL.FTZ R35, R35, R73 ;  /* 0x0000004923237220 */ /* 0x000fca0000410000 */
[----:B------:R-:W-:Y:S02]  /*5770*/  FSEL R35, R35, RZ, !P3 ;  /* 0x000000ff23237208 */ /* 0x000fe40005800000 */
[----:B------:R-:W-:Y:S01]  /*5780*/  @P3 LOP3.LUT R17, R17, 0x4, RZ, 0xfc, !PT ;  /* 0x0000000411113812 */ /* 0x000fe200078efcff */
[----:B------:R-:W-:Y:S06]  /*5790*/  @P2 BRA `(.L_x_8326) ;  /* 0x0000000000182947 */ /* 0x000fec0003800000 */
[----:B------:R-:W-:Y:S01]  /*57a0*/  IMAD.MOV.U32 R56, RZ, RZ, R13 ;  /* 0x000000ffff387224 */ /* 0x000fe200078e000d */
[----:B------:R-:W-:Y:S06]  /*57b0*/  @!P0 BRA `(.L_x_8327) ;  /* 0x0000000400648947 */ /* 0x000fec0003800000 */
[----:B------:R-:W-:Y:S02]  /*57c0*/  HADD2.F32 R55, -RZ, R61.H0_H0 ;  /* 0x2000003dff377230 */ /* 0x000fe40000004100 */
[----:B------:R-:W-:-:S03]  /*57d0*/  IMAD.MOV.U32 R56, RZ, RZ, R13 ;  /* 0x000000ffff387224 */ /* 0x000fc600078e000d */
[----:B------:R-:W-:Y:S01]  /*57e0*/  FADD.FTZ R35, R55, R35 ;  /* 0x0000002337237221 */ /* 0x000fe20000010000 */
[----:B------:R-:W-:Y:S06]  /*57f0*/  BRA `(.L_x_8327) ;  /* 0x0000000400547947 */ /* 0x000fec0003800000 */
.L_x_8326:
        /* <DEDUP_REMOVED lines=12> */
.L_x_8329:
[----:B------:R-:W-:-:S07]  /*58c0*/  IMAD.MOV.U32 R6, RZ, RZ, R14 ;  /* 0x000000ffff067224 */ /* 0x000fce00078e000e */
.L_x_8330:
[----:B------:R-:W-:Y:S05]  /*58d0*/  BSYNC B2 ;  /* 0x0000000000027941 */ /* 0x000fea0003800000 */
.L_x_8328:
        /* <DEDUP_REMOVED lines=16> */
.L_x_8334:
[----:B------:R-:W-:Y:S05]  /*59e0*/  BSYNC B3 ;  /* 0x0000000000037941 */ /* 0x000fea0003800000 */
.L_x_8333:
        /* <DEDUP_REMOVED lines=43> */
.L_x_8332:
[----:B------:R-:W-:Y:S05]  /*5ca0*/  BSYNC B2 ;  /* 0x0000000000027941 */ /* 0x000fea0003800000 */
.L_x_8331:
        /* <DEDUP_REMOVED lines=10> */
.L_x_8327:
        /* <DEDUP_REMOVED lines=12> */
.L_x_8336:
[----:B------:R-:W-:-:S07]  /*5e10*/  MOV R55, R14 ;  /* 0x0000000e00377202 */ /* 0x000fce0000000f00 */
.L_x_8337:
[----:B------:R-:W-:Y:S05]  /*5e20*/  BSYNC B2 ;  /* 0x0000000000027941 */ /* 0x000fea0003800000 */
.L_x_8335:
        /* <DEDUP_REMOVED lines=16> */
.L_x_8341:
[----:B------:R-:W-:Y:S05]  /*5f30*/  BSYNC B3 ;  /* 0x0000000000037941 */ /* 0x000fea0003800000 */
.L_x_8340:
        /* <DEDUP_REMOVED lines=43> */
.L_x_8339:
[----:B------:R-:W-:Y:S05]  /*61f0*/  BSYNC B2 ;  /* 0x0000000000027941 */ /* 0x000fea0003800000 */
.L_x_8338:
        /* <DEDUP_REMOVED lines=15> */
.L_x_8342:
        /* <DEDUP_REMOVED lines=12> */
.L_x_8345:
[----:B------:R-:W-:-:S07]  /*63b0*/  IMAD.MOV.U32 R5, RZ, RZ, R14 ;  /* 0x000000ffff057224 */ /* 0x000fce00078e000e */
.L_x_8346:
[----:B------:R-:W-:Y:S05]  /*63c0*/  BSYNC B2 ;  /* 0x0000000000027941 */ /* 0x000fea0003800000 */
.L_x_8344:
        /* <DEDUP_REMOVED lines=16> */
.L_x_8350:
[----:B------:R-:W-:Y:S05]  /*64d0*/  BSYNC B3 ;  /* 0x0000000000037941 */ /* 0x000fea0003800000 */
.L_x_8349:
        /* <DEDUP_REMOVED lines=41> */
[----:B------:R-:W-:Y:S01]  /*6770*/  MOV R14, R68 ;  /* 0x00000044000e7202 */ /* 0x000fe20000000f00 */
[----:B------:R-:W-:-:S07]  /*6780*/  IMAD.MOV.U32 R68, RZ, RZ, RZ ;  /* 0x000000ffff447224 */ /* 0x000fce00078e00ff */
.L_x_8348:
[----:B------:R-:W-:Y:S05]  /*6790*/  BSYNC B2 ;  /* 0x0000000000027941 */ /* 0x000fea0003800000 */
.L_x_8347:
        /* <DEDUP_REMOVED lines=10> */
.L_x_8343:
        /* <DEDUP_REMOVED lines=12> */
.L_x_8352:
[----:B------:R-:W-:-:S07]  /*6900*/  MOV R55, R14 ;  /* 0x0000000e00377202 */ /* 0x000fce0000000f00 */
.L_x_8353:
[----:B------:R-:W-:Y:S05]  /*6910*/  BSYNC B2 ;  /* 0x0000000000027941 */ /* 0x000fea0003800000 */
.L_x_8351:
        /* <DEDUP_REMOVED lines=16> */
.L_x_8357:
[----:B------:R-:W-:Y:S05]  /*6a20*/  BSYNC B3 ;  /* 0x0000000000037941 */ /* 0x000fea0003800000 */
.L_x_8356:
        /* <DEDUP_REMOVED lines=43> */
.L_x_8355:
[----:B------:R-:W-:Y:S05]  /*6ce0*/  BSYNC B2 ;  /* 0x0000000000027941 */ /* 0x000fea0003800000 */
.L_x_8354:
        /* <DEDUP_REMOVED lines=11> */
[----:B------:R-:W-:-:S05]  /*6da0*/  HADD2.F32 R68, -RZ, R62.H0_H0 ;  /* 0x2000003eff447230 */ /* 0x000fca0000004100 */
[----:B------:R-:W-:Y:S01]  /*6db0*/  FADD.FTZ R55, R68, R55 ;  /* 0x0000003744377221 */ /* 0x000fe20000010000 */
[----:B------:R-:W-:Y:S01]  /*6dc0*/  IMAD.MOV.U32 R68, RZ, RZ, R13 ;  /* 0x000000ffff447224 */ /* 0x000fe200078e000d */
[----:B------:R-:W-:Y:S06]  /*6dd0*/  BRA `(.L_x_8359) ;  /* 0x0000000400547947 */ /* 0x000fec0003800000 */
.L_x_8358:
        /* <DEDUP_REMOVED lines=12> */
.L_x_8361:
[----:B------:R-:W-:-:S07]  /*6ea0*/  IMAD.MOV.U32 R4, RZ, RZ, R14 ;  /* 0x000000ffff047224 */ /* 0x000fce00078e000e */
.L_x_8362:
[----:B------:R-:W-:Y:S05]  /*6eb0*/  BSYNC B2 ;  /* 0x0000000000027941 */ /* 0x000fea0003800000 */
.L_x_8360:
        /* <DEDUP_REMOVED lines=16> */
.L_x_8366:
[----:B------:R-:W-:Y:S05]  /*6fc0*/  BSYNC B3 ;  /* 0x0000000000037941 */ /* 0x000fea0003800000 */
.L_x_8365:
        /* <DEDUP_REMOVED lines=43> */
.L_x_8364:
[----:B------:R-:W-:Y:S05]  /*7280*/  BSYNC B2 ;  /* 0x0000000000027941 */ /* 0x000fea0003800000 */
.L_x_8363:
        /* <DEDUP_REMOVED lines=10> */
.L_x_8359:
        /* <DEDUP_REMOVED lines=12> */
.L_x_8368:
[----:B------:R-:W-:-:S07]  /*73f0*/  MOV R75, R14 ;  /* 0x0000000e004b7202 */ /* 0x000fce0000000f00 */
.L_x_8369:
[----:B------:R-:W-:Y:S05]  /*7400*/  BSYNC B2 ;  /* 0x0000000000027941 */ /* 0x000fea0003800000 */
.L_x_8367:
        /* <DEDUP_REMOVED lines=16> */
.L_x_8373:
[----:B------:R-:W-:Y:S05]  /*7510*/  BSYNC B3 ;  /* 0x0000000000037941 */ /* 0x000fea0003800000 */
.L_x_8372:
        /* <DEDUP_REMOVED lines=43> */
.L_x_8371:
[----:B------:R-:W-:Y:S05]  /*77d0*/  BSYNC B2 ;  /* 0x0000000000027941 */ /* 0x000fea0003800000 */
.L_x_8370:
[----:B------:R-:W-:Y:S01]  /*77e0*/  I2FP.F32.U32 R68, R75 ;  /* 0x0000004b00447245 */ /* 0x000fe20000201000 */
[----:B------:R-:W-:-:S04]  /*77f0*/  HADD2.F32 R70, -RZ, R70.H1_H1 ;  /* 0x30000046ff467230 */ /* 0x000fc80000004100 */
[----:B------:R-:W-:Y:S01]  /*7800*/  FFMA.FTZ R68, R68, R74, 1.1641532182693481445e-10 ;  /* 0x2f00000044447423 */ /* 0x000fe2000001004a */
[----:B------:R-:W-:-:S04]  /*7810*/  FMUL.FTZ R70, R70, R73 ;  /* 0x0000004946467220 */ /* 0x000fc80000410000 */
[----:B------:R-:W-:-:S04]  /*7820*/  FSETP.GTU.FTZ.AND P3, PT, R68, R72, PT ;  /* 0x000000484400720b */ /* 0x000fc80003f7c000 */
[----:B------:R-:W-:Y:S01]  /*7830*/  FSEL R94, R70, RZ, !P3 ;  /* 0x000000ff465e7208 */ /* 0x000fe20005800000 */
[----:B------:R-:W-:Y:S08]  /*7840*/  @P2 BRA `(.L_x_8374) ;  /* 0x0000000000182947 */ /* 0x000ff00003800000 */
[----:B------:R-:W-:Y:S01]  /*7850*/  IMAD.MOV.U32 R69, RZ, RZ, R13 ;  /* 0x000000ffff457224 */ /* 0x000fe200078e000d */
[----:B------:R-:W-:Y:S06]  /*7860*/  @!P0 BRA `(.L_x_8375) ;  /* 0x0000000400648947 */ /* 0x000fec0003800000 */
[----:B------:R-:W-:Y:S02]  /*7870*/  HADD2.F32 R68, -RZ, R62.H1_H1 ;  /* 0x3000003eff447230 */ /* 0x000fe40000004100 */
[----:B------:R-:W-:-:S03]  /*7880*/  IMAD.MOV.U32 R69, RZ, RZ, R13 ;  /* 0x000000ffff457224 */ /* 0x000fc600078e000d */
[----:B------:R-:W-:Y:S01]  /*7890*/  FADD.FTZ R94, R68, R94 ;  /* 0x0000005e445e7221 */ /* 0x000fe20000010000 */
[----:B------:R-:W-:Y:S06]  /*78a0*/  BRA `(.L_x_8375) ;  /* 0x0000000400547947 */ /* 0x000fec0003800000 */
.L_x_8374:
        /* <DEDUP_REMOVED lines=12> */
.L_x_8377:
[----:B------:R-:W-:-:S07]  /*7970*/  IMAD.MOV.U32 R3, RZ, RZ, R14 ;  /* 0x000000ffff037224 */ /* 0x000fce00078e000e */
.L_x_8378:
[----:B------:R-:W-:Y:S05]  /*7980*/  BSYNC B2 ;  /* 0x0000000000027941 */ /* 0x000fea0003800000 */
.L_x_8376:
        /* <DEDUP_REMOVED lines=16> */
.L_x_8382:
[----:B------:R-:W-:Y:S05]  /*7a90*/  BSYNC B3 ;  /* 0x0000000000037941 */ /* 0x000fea0003800000 */
.L_x_8381:
        /* <DEDUP_REMOVED lines=41> */
[----:B------:R-:W-:Y:S01]  /*7d30*/  IMAD.MOV.U32 R69, RZ, RZ, RZ ;  /* 0x000000ffff457224 */ /* 0x000fe200078e00ff */
[----:B------:R-:W-:-:S07]  /*7d40*/  MOV R14, R68 ;  /* 0x00000044000e7202 */ /* 0x000fce0000000f00 */
.L_x_8380:
[----:B------:R-:W-:Y:S05]  /*7d50*/  BSYNC B2 ;  /* 0x0000000000027941 */ /* 0x000fea0003800000 */
.L_x_8379:
        /* <DEDUP_REMOVED lines=10> */
.L_x_8375:
        /* <DEDUP_REMOVED lines=12> */
.L_x_8384:
[----:B------:R-:W-:-:S07]  /*7ec0*/  MOV R70, R14 ;  /* 0x0000000e00467202 */ /* 0x000fce0000000f00 */
.L_x_8385:
[----:B------:R-:W-:Y:S05]  /*7ed0*/  BSYNC B2 ;  /* 0x0000000000027941 */ /* 0x000fea0003800000 */
.L_x_8383:
        /* <DEDUP_REMOVED lines=16> */
.L_x_8389:
[----:B------:R-:W-:Y:S05]  /*7fe0*/  BSYNC B3 ;  /* 0x0000000000037941 */ /* 0x000fea0003800000 */
.L_x_8388:
        /* <DEDUP_REMOVED lines=41> */
[----:B------:R-:W-:Y:S01]  /*8280*/  IMAD.MOV.U32 R14, RZ, RZ, R68 ;  /* 0x000000ffff0e7224 */ /* 0x000fe200078e0044 */
[----:B------:R-:W-:-:S11]  /*8290*/  HFMA2.MMA R68, -RZ, RZ, 0, 0 ;  /* 0x00000000ff447435 */ /* 0x000fd600000001ff */
.L_x_8387:
[----:B------:R-:W-:Y:S05]  /*82a0*/  BSYNC B2 ;  /* 0x0000000000027941 */ /* 0x000fea0003800000 */
.L_x_8386:
[----:B------:R-:W-:-:S05]  /*82b0*/  I2FP.F32.U32 R13, R70 ;  /* 0x00000046000d7245 */ /* 0x000fca0000201000 */
[----:B------:R-:W-:-:S05]  /*82c0*/  FFMA.FTZ R13, R13, R74, 1.1641532182693481445e-10 ;  /* 0x2f0000000d0d7423 */ /* 0x000fca000001004a */
[----:B------:R-:W-:Y:S01]  /*82d0*/  FSETP.GTU.FTZ.AND P4, PT, R13, R72, PT ;  /* 0x000000480d00720b */ /* 0x000fe20003f9c000 */
[----:B------:R-:W-:-:S05]  /*82e0*/  HADD2.F32 R13, -RZ, R71.H0_H0 ;  /* 0x20000047ff0d7230 */ /* 0x000fca0000004100 */
[----:B------:R-:W-:-:S05]  /*82f0*/  FMUL.FTZ R13, R13, R73 ;  /* 0x000000490d0d7220 */ /* 0x000fca0000410000 */
[----:B------:R-:W-:Y:S01]  /*8300*/  FSEL R93, R13, RZ, !P4 ;  /* 0x000000ff0d5d7208 */ /* 0x000fe20006000000 */
[----:B------:R-:W-:Y:S06]  /*8310*/  @P2 BRA `(.L_x_8390) ;  /* 0x0000000000182947 */ /* 0x000fec0003800000 */
[----:B------:R-:W-:Y:S01]  /*8320*/  IMAD.MOV.U32 R13, RZ, RZ, R68 ;  /* 0x000000ffff0d7224 */ /* 0x000fe200078e0044 */
[----:B------:R-:W-:Y:S06]  /*8330*/  @!P0 BRA `(.L_x_8391) ;  /* 0x0000000400648947 */ /* 0x000fec0003800000 */
[----:B------:R-:W-:-:S05]  /*8340*/  HADD2.F32 R13, -RZ, R63.H0_H0 ;  /* 0x2000003fff0d7230 */ /* 0x000fca0000004100 */
[----:B------:R-:W-:Y:S01]  /*8350*/  FADD.FTZ R93, R13, R93 ;  /* 0x0000005d0d5d7221 */ /* 0x000fe20000010000 */
[----:B------:R-:W-:Y:S01]  /*8360*/  IMAD.MOV.U32 R13, RZ, RZ, R68 ;  /* 0x000000ffff0d7224 */ /* 0x000fe200078e0044 */
[----:B------:R-:W-:Y:S06]  /*8370*/  BRA `(.L_x_8391) ;  /* 0x0000000400547947 */ /* 0x000fec0003800000 */
.L_x_8390:
        /* <DEDUP_REMOVED lines=12> */
.L_x_8393:
[----:B------:R-:W-:-:S07]  /*8440*/  IMAD.MOV.U32 R2, RZ, RZ, R14 ;  /* 0x000000ffff027224 */ /* 0x000fce00078e000e */
.L_x_8394:
[----:B------:R-:W-:Y:S05]  /*8450*/  BSYNC B2 ;  /* 0x0000000000027941 */ /* 0x000fea0003800000 */
.L_x_8392:
        /* <DEDUP_REMOVED lines=16> */
.L_x_8398:
[----:B------:R-:W-:Y:S05]  /*8560*/  BSYNC B3 ;  /* 0x0000000000037941 */ /* 0x000fea0003800000 */
.L_x_8397:
        /* <DEDUP_REMOVED lines=41> */
[----:B------:R-:W-:Y:S02]  /*8800*/  LOP3.LUT R16, R69, UR24, R14, 0x96, !PT ;  /* 0x0000001845107c12 */ /* 0x000fe4000f8e960e */
[----:B------:R-:W-:-:S07]  /*8810*/  MOV R14, R68 ;  /* 0x00000044000e7202 */ /* 0x000fce0000000f00 */
.L_x_8396:
[----:B------:R-:W-:Y:S05]  /*8820*/  BSYNC B2 ;  /* 0x0000000000027941 */ /* 0x000fea0003800000 */
.L_x_8395:
        /* <DEDUP_REMOVED lines=10> */
.L_x_8391:
        /* <DEDUP_REMOVED lines=12> */
.L_x_8400:
[----:B------:R-:W-:-:S07]  /*8990*/  MOV R70, R14 ;  /* 0x0000000e00467202 */ /* 0x000fce0000000f00 */
.L_x_8401:
[----:B------:R-:W-:Y:S05]  /*89a0*/  BSYNC B2 ;  /* 0x0000000000027941 */ /* 0x000fea0003800000 */
.L_x_8399:
        /* <DEDUP_REMOVED lines=16> */
.L_x_8405:
[----:B------:R-:W-:Y:S05]  /*8ab0*/  BSYNC B3 ;  /* 0x0000000000037941 */ /* 0x000fea0003800000 */
.L_x_8404:
        /* <DEDUP_REMOVED lines=43> */
.L_x_8403:
[----:B------:R-:W-:Y:S05]  /*8d70*/  BSYNC B2 ;  /* 0x0000000000027941 */ /* 0x000fea0003800000 */
.L_x_8402:
        /* <DEDUP_REMOVED lines=9> */
[----:B------:R-:W-:-:S05]  /*8e10*/  HADD2.F32 R13, -RZ, R63.H1_H1 ;  /* 0x3000003fff0d7230 */ /* 0x000fca0000004100 */
[----:B------:R-:W-:Y:S01]  /*8e20*/  FADD.FTZ R95, R13, R95 ;  /* 0x0000005f0d5f7221 */ /* 0x000fe20000010000 */
[----:B------:R-:W-:Y:S01]  /*8e30*/  IMAD.MOV.U32 R13, RZ, RZ, R68 ;  /* 0x000000ffff0d7224 */ /* 0x000fe200078e0044 */
[----:B------:R-:W-:Y:S06]  /*8e40*/  BRA `(.L_x_8407) ;  /* 0x0000000400547947 */ /* 0x000fec0003800000 */
.L_x_8406:
        /* <DEDUP_REMOVED lines=12> */
.L_x_8409:
[----:B------:R-:W-:-:S07]  /*8f10*/  IMAD.MOV.U32 R0, RZ, RZ, R14 ;  /* 0x000000ffff007224 */ /* 0x000fce00078e000e */
.L_x_8410:
[----:B------:R-:W-:Y:S05]  /*8f20*/  BSYNC B2 ;  /* 0x0000000000027941 */ /* 0x000fea0003800000 */
.L_x_8408:
        /* <DEDUP_REMOVED lines=16> */
.L_x_8414:
[----:B------:R-:W-:Y:S05]  /*9030*/  BSYNC B3 ;  /* 0x0000000000037941 */ /* 0x000fea0003800000 */
.L_x_8413:
        /* <DEDUP_REMOVED lines=43> */
.L_x_8412:
[----:B------:R-:W-:Y:S05]  /*92f0*/  BSYNC B2 ;  /* 0x0000000000027941 */ /* 0x000fea0003800000 */
.L_x_8411:
[----:B------:R-:W-:Y:S01]  /*9300*/  I2FP.F32.U32 R0, R0 ;  /* 0x0000000000007245 */ /* 0x000fe20000201000 */
[----:B------:R-:W-:-:S04]  /*9310*/  HADD2.F32 R68, -RZ, R67.H1_H1 ;  /* 0x30000043ff447230 */ /* 0x000fc80000004100 */
[----:B------:R-:W-:Y:S01]  /*9320*/  FFMA.FTZ R0, R0, R74, 1.1641532182693481445e-10 ;  /* 0x2f00000000007423 */ /* 0x000fe2000001004a */
[----:B------:R-:W-:-:S04]  /*9330*/  FMUL.FTZ R68, R68, R73 ;  /* 0x0000004944447220 */ /* 0x000fc80000410000 */
[----:B------:R-:W-:Y:S01]  /*9340*/  FSETP.GTU.FTZ.AND P2, PT, R0, R72, PT ;  /* 0x000000480000720b */ /* 0x000fe20003f5c000 */
[----:B------:R-:W-:-:S03]  /*9350*/  @P0 HADD2.F32 R0, -RZ, R63.H1_H1 ;  /* 0x3000003fff000230 */ /* 0x000fc60000004100 */
[----:B------:R-:W-:-:S05]  /*9360*/  FSEL R68, R68, RZ, !P2 ;  /* 0x000000ff44447208 */ /* 0x000fca0005000000 */
[----:B------:R-:W-:-:S04]  /*9370*/  FADD.FTZ R95, R68, R95 ;  /* 0x0000005f445f7221 */ /* 0x000fc80000010000 */
[----:B------:R-:W-:Y:S01]  /*9380*/  @P0 FADD.FTZ R95, R0, R95 ;  /* 0x0000005f005f0221 */ /* 0x000fe20000010000 */
[----:B------:R-:W-:-:S07]  /*9390*/  SEL R0, RZ, 0x1, P2 ;  /* 0x00000001ff007807 */ /* 0x000fce0001000000 */
.L_x_8407:
[C---:B------:R-:W-:Y:S01]  /*93a0*/  LEA R72, P0, R10.reuse, UR30, 0x4 ;  /* 0x0000001e0a487c11 */ /* 0x040fe2000f8020ff */
[C---:B------:R-:W-:Y:S01]  /*93b0*/  IMAD.SHL.U32 R75, R10.reuse, 0x8, RZ ;  /* 0x000000080a4b7824 */ /* 0x040fe200078e00ff */
[----:B------:R-:W-:Y:S02]  /*93c0*/  F2FP.F16.F32.PACK_AB R71, R95, R93 ;  /* 0x0000005d5f47723e */ /* 0x000fe400000000ff */
[----:B------:R-:W-:Y:S02]  /*93d0*/  LEA.HI.X R73, R10, UR31, RZ, 0x4, P0 ;  /* 0x0000001f0a497c11 */ /* 0x000fe400080f24ff */
[----:B------:R-:W-:Y:S02]  /*93e0*/  F2FP.F16.F32.PACK_AB R70, R94, R55 ;  /* 0x000000375e46723e */ /* 0x000fe400000000ff */
[----:B------:R-:W-:Y:S02]  /*93f0*/  F2FP.F16.F32.PACK_AB R69, R56, R35 ;  /* 0x000000233845723e */ /* 0x000fe400000000ff */
[----:B------:R-:W-:-:S02]  /*9400*/  F2FP.F16.F32.PACK_AB R68, R36, R9 ;  /* 0x000000092444723e */ /* 0x000fc400000000ff */
        /* <DEDUP_REMOVED lines=47> */
.L_x_8415:
[----:B-1----:R-:W-:-:S07]  /*9700*/  VIADD R72, R10, 0x20 ;  /* 0x000000200a487836 */ /* 0x002fce0000000000 */
.L_x_8286:
[----:B------:R-:W-:Y:S05]  /*9710*/  BSYNC B1 ;  /* 0x0000000000017941 */ /* 0x000fea0003800000 */
.L_x_8285:
[----:B------:R-:W-:Y:S01]  /*9720*/  LOP3.LUT P0, RZ, R17, 0x4000, RZ, 0xc0, !PT ;  /* 0x0000400011ff7812 */ /* 0x000fe2000780c0ff */
[----:B------:R-:W-:-:S12]  /*9730*/  BSSY B1, `(.L_x_8416) ;  /* 0x00005be000017945 */ /* 0x000fd80003800000 */
[----:B------:R-:W-:Y:S05]  /*9740*/  @!P0 BRA `(.L_x_8417) ;  /* 0x0000005800f08947 */ /* 0x000fea0003800000 */
[----:B------:R-:W-:Y:S01]  /*9750*/  ISETP.NE.U32.AND P0, PT, RZ, UR28, PT ;  /* 0x0000001cff007c0c */ /* 0x000fe2000bf05070 */
[----:B------:R-:W1:Y:S03]  /*9760*/  LDC.64 R74, c[0x0][0x228] ;  /* 0x00008a00ff4a7b82 */ /* 0x000e660000000a00 */
        /* <DEDUP_REMOVED lines=24> */
.L_x_8419:
[----:B------:R-:W-:-:S07]  /*98f0*/  MOV R33, R14 ;  /* 0x0000000e00217202 */ /* 0x000fce0000000f00 */
.L_x_8420:
[----:B------:R-:W-:Y:S05]  /*9900*/  BSYNC B2 ;  /* 0x0000000000027941 */ /* 0x000fea0003800000 */
.L_x_8418:
        /* <DEDUP_REMOVED lines=16> */
.L_x_8424:
[----:B------:R-:W-:Y:S05]  /*9a10*/  BSYNC B3 ;  /* 0x0000000000037941 */ /* 0x000fea0003800000 */
.L_x_8423:
        /* <DEDUP_REMOVED lines=43> */
.L_x_8422:
[----:B------:R-:W-:Y:S05]  /*9cd0*/  BSYNC B2 ;  /* 0x0000000000027941 */ /* 0x000fea0003800000 */
.L_x_8421:
[----:B------:R-:W0:Y:S01]  /*9ce0*/  LDC R73, c[0x0][0x294] ;  /* 0x0000a500ff497b82 */ /* 0x000e220000000800 */
[----:B------:R-:W-:Y:S02]  /*9cf0*/  ISETP.NE.U32.AND P2, PT, R74, RZ, PT ;  /* 0x000000ff4a00720c */ /* 0x000fe40003f45070 */
[----:B------:R-:W-:Y:S01]  /*9d00*/  I2FP.F32.U32 R13, R33 ;  /* 0x00000021000d7245 */ /* 0x000fe20000201000 */
[----:B-----5:R-:W-:Y:S01]  /*9d10*/  HADD2.F32 R33, -RZ, R68.H0_H0 ;  /* 0x20000044ff217230 */ /* 0x020fe20000004100 */
[----:B------:R-:W-:Y:S01]  /*9d20*/  ISETP.NE.AND.EX P2, PT, R75, RZ, PT, P2 ;  /* 0x000000ff4b00720c */ /* 0x000fe20003f45320 */
[----:B------:R-:W-:Y:S01]  /*9d30*/  IMAD.MOV.U32 R75, RZ, RZ, 0x2f800000 ;  /* 0x2f800000ff4b7424 */ /* 0x000fe200078e00ff */
[----:B------:R-:W-:Y:S01]  /*9d40*/  LOP3.LUT R17, R17, 0xffffffef, RZ, 0xc0, !PT ;  /* 0xffffffef11117812 */ /* 0x000fe200078ec0ff */
[----:B------:R-:W1:Y:S02]  /*9d50*/  LDC R74, c[0x0][0x298] ;  /* 0x0000a600ff4a7b82 */ /* 0x000e640000000800 */
        /* <DEDUP_REMOVED lines=8> */
[----:B------:R-:W-:Y:S01]  /*9de0*/  HADD2.F32 R13, -RZ, R60.H0_H0 ;  /* 0x2000003cff0d7230 */ /* 0x000fe20000004100 */
[----:B------:R-:W-:-:S04]  /*9df0*/  MOV R53, R34 ;  /* 0x0000002200357202 */ /* 0x000fc80000000f00 */
[----:B------:R-:W-:Y:S01]  /*9e00*/  FADD.FTZ R105, R13, R105 ;  /* 0x000000690d697221 */ /* 0x000fe20000010000 */
[----:B------:R-:W-:Y:S06]  /*9e10*/  BRA `(.L_x_8426) ;  /* 0x0000000400547947 */ /* 0x000fec0003800000 */
.L_x_8425:
        /* <DEDUP_REMOVED lines=12> */
.L_x_8428:
[----:B------:R-:W-:-:S07]  /*9ee0*/  IMAD.MOV.U32 R8, RZ, RZ, R14 ;  /* 0x000000ffff087224 */ /* 0x000fce00078e000e */
.L_x_8429:
[----:B------:R-:W-:Y:S05]  /*9ef0*/  BSYNC B2 ;  /* 0x0000000000027941 */ /* 0x000fea0003800000 */
.L_x_8427:
        /* <DEDUP_REMOVED lines=16> */
.L_x_8433:
[----:B------:R-:W-:Y:S05]  /*a000*/  BSYNC B3 ;  /* 0x0000000000037941 */ /* 0x000fea0003800000 */
.L_x_8432:
        /* <DEDUP_REMOVED lines=43> */
.L_x_8431:
[----:B------:R-:W-:Y:S05]  /*a2c0*/  BSYNC B2 ;  /* 0x0000000000027941 */ /* 0x000fea0003800000 */
.L_x_8430:
        /* <DEDUP_REMOVED lines=10> */
.L_x_8426:
        /* <DEDUP_REMOVED lines=12> */
.L_x_8435:
[----:B------:R-:W-:-:S07]  /*a430*/  IMAD.MOV.U32 R33, RZ, RZ, R14 ;  /* 0x000000ffff217224 */ /* 0x000fce00078e000e */
.L_x_8436:
[----:B------:R-:W-:Y:S05]  /*a440*/  BSYNC B2 ;  /* 0x0000000000027941 */ /* 0x000fea0003800000 */
.L_x_8434:
        /* <DEDUP_REMOVED lines=16> */
.L_x_8440:
[----:B------:R-:W-:Y:S05]  /*a550*/  BSYNC B3 ;  /* 0x0000000000037941 */ /* 0x000fea0003800000 */
.L_x_8439:
        /* <DEDUP_REMOVED lines=43> */
.L_x_8438:
[----:B------:R-:W-:Y:S05]  /*a810*/  BSYNC B2 ;  /* 0x0000000000027941 */ /* 0x000fea0003800000 */
.L_x_8437:
        /* <DEDUP_REMOVED lines=11> */
[----:B------:R-:W-:Y:S01]  /*a8d0*/  HADD2.F32 R33, -RZ, R60.H1_H1 ;  /* 0x3000003cff217230 */ /* 0x000fe20000004100 */
[----:B------:R-:W-:-:S04]  /*a8e0*/  MOV R53, R13 ;  /* 0x0000000d00357202 */ /* 0x000fc80000000f00 */
[----:B------:R-:W-:Y:S01]  /*a8f0*/  FADD.FTZ R34, R33, R34 ;  /* 0x0000002221227221 */ /* 0x000fe20000010000 */
[----:B------:R-:W-:Y:S06]  /*a900*/  BRA `(.L_x_8442) ;  /* 0x0000000400547947 */ /* 0x000fec0003800000 */
.L_x_8441:
        /* <DEDUP_REMOVED lines=12> */
.L_x_8444:
[----:B------:R-:W-:-:S07]  /*a9d0*/  IMAD.MOV.U32 R7, RZ, RZ, R14 ;  /* 0x000000ffff077224 */ /* 0x000fce00078e000e */
.L_x_8445:
[----:B------:R-:W-:Y:S05]  /*a9e0*/  BSYNC B2 ;  /* 0x0000000000027941 */ /* 0x000fea0003800000 */
.L_x_8443:
        /* <DEDUP_REMOVED lines=16> */
.L_x_8449:
[----:B------:R-:W-:Y:S05]  /*aaf0*/  BSYNC B3 ;  /* 0x0000000000037941 */ /* 0x000fea0003800000 */
.L_x_8448:
        /* <DEDUP_REMOVED lines=43> */
.L_x_8447:
[----:B------:R-:W-:Y:S05]  /*adb0*/  BSYNC B2 ;  /* 0x0000000000027941 */ /* 0x000fea0003800000 */
.L_x_8446:
        /* <DEDUP_REMOVED lines=10> */
.L_x_8442:
        /* <DEDUP_REMOVED lines=12> */
.L_x_8451:
[----:B------:R-:W-:-:S07]  /*af20*/  IMAD.MOV.U32 R33, RZ, RZ, R14 ;  /* 0x000000ffff217224 */ /* 0x000fce00078e000e */
.L_x_8452:
[----:B------:R-:W-:Y:S05]  /*af30*/  BSYNC B2 ;  /* 0x0000000000027941 */ /* 0x000fea0003800000 */
.L_x_8450:
        /* <DEDUP_REMOVED lines=16> */
.L_x_8456:
[----:B------:R-:W-:Y:S05]  /*b040*/  BSYNC B3 ;  /* 0x0000000000037941 */ /* 0x000fea0003800000 */
.L_x_8455:
        /* <DEDUP_REMOVED lines=43> */
.L_x_8454:
[----:B------:R-:W-:Y:S05]  /*b300*/  BSYNC B2 ;  /* 0x0000000000027941 */ /* 0x000fea0003800000 */
.L_x_8453:
        /* <DEDUP_REMOVED lines=11> */
[----:B------:R-:W-:Y:S01]  /*b3c0*/  HADD2.F32 R53, -RZ, R61.H0_H0 ;  /* 0x2000003dff357230 */ /* 0x000fe20000004100 */
[----:B------:R-:W-:-:S04]  /*b3d0*/  MOV R54, R13 ;  /* 0x0000000d00367202 */ /* 0x000fc80000000f00 */
[----:B------:R-:W-:Y:S01]  /*b3e0*/  FADD.FTZ R33, R53, R33 ;  /* 0x0000002135217221 */ /* 0x000fe20000010000 */
[----:B------:R-:W-:Y:S06]  /*b3f0*/  BRA `(.L_x_8458) ;  /* 0x0000000400547947 */ /* 0x000fec0003800000 */
.L_x_8457:
        /* <DEDUP_REMOVED lines=12> */
.L_x_8460:
[----:B------:R-:W-:-:S07]  /*b4c0*/  IMAD.MOV.U32 R6, RZ, RZ, R14 ;  /* 0x000000ffff067224 */ /* 0x000fce00078e000e */
.L_x_8461:
[----:B------:R-:W-:Y:S05]  /*b4d0*/  BSYNC B2 ;  /* 0x0000000000027941 */ /* 0x000fea0003800000 */
.L_x_8459:
        /* <DEDUP_REMOVED lines=16> */
.L_x_8465:
[----:B------:R-:W-:Y:S05]  /*b5e0*/  BSYNC B3 ;  /* 0x0000000000037941 */ /* 0x000fea0003800000 */
.L_x_8464:
        /* <DEDUP_REMOVED lines=43> */
.L_x_8463:
[----:B------:R-:W-:Y:S05]  /*b8a0*/  BSYNC B2 ;  /* 0x0000000000027941 */ /* 0x000fea0003800000 */
.L_x_8462:
        /* <DEDUP_REMOVED lines=10> */
.L_x_8458:
        /* <DEDUP_REMOVED lines=12> */
.L_x_8467:
[----:B------:R-:W-:-:S07]  /*ba10*/  IMAD.MOV.U32 R53, RZ, RZ, R14 ;  /* 0x000000ffff357224 */ /* 0x000fce00078e000e */
.L_x_8468:
[----:B------:R-:W-:Y:S05]  /*ba20*/  BSYNC B2 ;  /* 0x0000000000027941 */ /* 0x000fea0003800000 */
.L_x_8466:
        /* <DEDUP_REMOVED lines=16> */
.L_x_8472:
[----:B------:R-:W-:Y:S05]  /*bb30*/  BSYNC B3 ;  /* 0x0000000000037941 */ /* 0x000fea0003800000 */
.L_x_8471:
        /* <DEDUP_REMOVED lines=43> */
.L_x_8470:
[----:B------:R-:W-:Y:S05]  /*bdf0*/  BSYNC B2 ;  /* 0x0000000000027941 */ /* 0x000fea0003800000 */
.L_x_8469:
        /* <DEDUP_REMOVED lines=15> */
.L_x_8473:
        /* <DEDUP_REMOVED lines=12> */
.L_x_8476:
[----:B------:R-:W-:-:S07]  /*bfb0*/  IMAD.MOV.U32 R5, RZ, RZ, R14 ;  /* 0x000000ffff057224 */ /* 0x000fce00078e000e */
.L_x_8477:
[----:B------:R-:W-:Y:S05]  /*bfc0*/  BSYNC B2 ;  /* 0x0000000000027941 */ /* 0x000fea0003800000 */
.L_x_8475:
        /* <DEDUP_REMOVED lines=16> */
.L_x_8481:
[----:B------:R-:W-:Y:S05]  /*c0d0*/  BSYNC B3 ;  /* 0x0000000000037941 */ /* 0x000fea0003800000 */
.L_x_8480:
        /* <DEDUP_REMOVED lines=41> */
[----:B------:R-:W-:Y:S02]  /*c370*/  IMAD.MOV.U32 R14, RZ, RZ, R68 ;  /* 0x000000ffff0e7224 */ /* 0x000fe400078e0044 */
[----:B------:R-:W-:-:S07]  /*c380*/  IMAD.MOV.U32 R68, RZ, RZ, RZ ;  /* 0x000000ffff447224 */ /* 0x000fce00078e00ff */
.L_x_8479:
[----:B------:R-:W-:Y:S05]  /*c390*/  BSYNC B2 ;  /* 0x0000000000027941 */ /* 0x000fea0003800000 */
.L_x_8478:
        /* <DEDUP_REMOVED lines=10> */
.L_x_8474:
        /* <DEDUP_REMOVED lines=12> */
.L_x_8483:
[----:B------:R-:W-:-:S07]  /*c500*/  IMAD.MOV.U32 R53, RZ, RZ, R14 ;  /* 0x000000ffff357224 */ /* 0x000fce00078e000e */
.L_x_8484:
[----:B------:R-:W-:Y:S05]  /*c510*/  BSYNC B2 ;  /* 0x0000000000027941 */ /* 0x000fea0003800000 */
.L_x_8482:
        /* <DEDUP_REMOVED lines=16> */
.L_x_8488:
[----:B------:R-:W-:Y:S05]  /*c620*/  BSYNC B3 ;  /* 0x0000000000037941 */ /* 0x000fea0003800000 */
.L_x_8487:
        /* <DEDUP_REMOVED lines=43> */
.L_x_8486:
[----:B------:R-:W-:Y:S05]  /*c8e0*/  BSYNC B2 ;  /* 0x0000000000027941 */ /* 0x000fea0003800000 */
.L_x_8485:
        /* <DEDUP_REMOVED lines=13> */
[----:B------:R-:W-:Y:S01]  /*c9c0*/  MOV R68, R13 ;  /* 0x0000000d00447202 */ /* 0x000fe20000000f00 */
[----:B------:R-:W-:Y:S06]  /*c9d0*/  BRA `(.L_x_8490) ;  /* 0x0000000400547947 */ /* 0x000fec0003800000 */
.L_x_8489:
        /* <DEDUP_REMOVED lines=12> */
.L_x_8492:
[----:B------:R-:W-:-:S07]  /*caa0*/  IMAD.MOV.U32 R4, RZ, RZ, R14 ;  /* 0x000000ffff047224 */ /* 0x000fce00078e000e */
.L_x_8493:
[----:B------:R-:W-:Y:S05]  /*cab0*/  BSYNC B2 ;  /* 0x0000000000027941 */ /* 0x000fea0003800000 */
.L_x_8491:
        /* <DEDUP_REMOVED lines=16> */
.L_x_8497:
[----:B------:R-:W-:Y:S05]  /*cbc0*/  BSYNC B3 ;  /* 0x0000000000037941 */ /* 0x000fea0003800000 */
.L_x_8496:
        /* <DEDUP_REMOVED lines=43> */
.L_x_8495:
[----:B------:R-:W-:Y:S05]  /*ce80*/  BSYNC B2 ;  /* 0x0000000000027941 */ /* 0x000fea0003800000 */
.L_x_8494:
        /* <DEDUP_REMOVED lines=10> */
.L_x_8490:
        /* <DEDUP_REMOVED lines=12> */
.L_x_8499:
[----:B------:R-:W-:-:S07]  /*cff0*/  IMAD.MOV.U32 R91, RZ, RZ, R14 ;  /* 0x000000ffff5b7224 */ /* 0x000fce00078e000e */
.L_x_8500:
[----:B------:R-:W-:Y:S05]  /*d000*/  BSYNC B2 ;  /* 0x0000000000027941 */ /* 0x000fea0003800000 */
.L_x_8498:
        /* <DEDUP_REMOVED lines=16> */
.L_x_8504:
[----:B------:R-:W-:Y:S05]  /*d110*/  BSYNC B3 ;  /* 0x0000000000037941 */ /* 0x000fea0003800000 */
.L_x_8503:
        /* <DEDUP_REMOVED lines=43> */
.L_x_8502:
[----:B------:R-:W-:Y:S05]  /*d3d0*/  BSYNC B2 ;  /* 0x0000000000027941 */ /* 0x000fea0003800000 */
.L_x_8501:
        /* <DEDUP_REMOVED lines=9> */
[----:B------:R-:W-:Y:S01]  /*d470*/  HADD2.F32 R68, -RZ, R62.H1_H1 ;  /* 0x3000003eff447230 */ /* 0x000fe20000004100 */
[----:B------:R-:W-:-:S04]  /*d480*/  MOV R69, R13 ;  /* 0x0000000d00457202 */ /* 0x000fc80000000f00 */
[----:B------:R-:W-:Y:S01]  /*d490*/  FADD.FTZ R92, R68, R92 ;  /* 0x0000005c445c7221 */ /* 0x000fe20000010000 */
[----:B------:R-:W-:Y:S06]  /*d4a0*/  BRA `(.L_x_8506) ;  /* 0x0000000400547947 */ /* 0x000fec0003800000 */
.L_x_8505:
        /* <DEDUP_REMOVED lines=12> */
.L_x_8508:
[----:B------:R-:W-:-:S07]  /*d570*/  IMAD.MOV.U32 R3, RZ, RZ, R14 ;  /* 0x000000ffff037224 */ /* 0x000fce00078e000e */
.L_x_8509:
[----:B------:R-:W-:Y:S05]  /*d580*/  BSYNC B2 ;  /* 0x0000000000027941 */ /* 0x000fea0003800000 */
.L_x_8507:
        /* <DEDUP_REMOVED lines=16> */
.L_x_8513:
[----:B------:R-:W-:Y:S05]  /*d690*/  BSYNC B3 ;  /* 0x0000000000037941 */ /* 0x000fea0003800000 */
.L_x_8512:
        /* <DEDUP_REMOVED lines=43> */
.L_x_8511:
[----:B------:R-:W-:Y:S05]  /*d950*/  BSYNC B2 ;  /* 0x0000000000027941 */ /* 0x000fea0003800000 */
.L_x_8510:
        /* <DEDUP_REMOVED lines=10> */
.L_x_8506:
        /* <DEDUP_REMOVED lines=12> */
.L_x_8515:
[----:B------:R-:W-:-:S07]  /*dac0*/  IMAD.MOV.U32 R70, RZ, RZ, R14 ;  /* 0x000000ffff467224 */ /* 0x000fce00078e000e */
.L_x_8516:
[----:B------:R-:W-:Y:S05]  /*dad0*/  BSYNC B2 ;  /* 0x0000000000027941 */ /* 0x000fea0003800000 */
.L_x_8514:
        /* <DEDUP_REMOVED lines=16> */
.L_x_8520:
[----:B------:R-:W-:Y:S05]  /*dbe0*/  BSYNC B3 ;  /* 0x0000000000037941 */ /* 0x000fea0003800000 */
.L_x_8519:
        /* <DEDUP_REMOVED lines=43> */
.L_x_8518:
[----:B------:R-:W-:Y:S05]  /*dea0*/  BSYNC B2 ;  /* 0x0000000000027941 */ /* 0x000fea0003800000 */
.L_x_8517:
        /* <DEDUP_REMOVED lines=11> */
[----:B------:R-:W-:Y:S01]  /*df60*/  MOV R13, R68 ;  /* 0x00000044000d7202 */ /* 0x000fe20000000f00 */
[----:B------:R-:W-:Y:S06]  /*df70*/  BRA `(.L_x_8522) ;  /* 0x0000000400547947 */ /* 0x000fec0003800000 */
.L_x_8521:
        /* <DEDUP_REMOVED lines=12> */
.L_x_8524:
[----:B------:R-:W-:-:S07]  /*e040*/  IMAD.MOV.U32 R2, RZ, RZ, R14 ;  /* 0x000000ffff027224 */ /* 0x000fce00078e000e */
.L_x_8525:
[----:B------:R-:W-:Y:S05]  /*e050*/  BSYNC B2 ;  /* 0x0000000000027941 */ /* 0x000fea0003800000 */
.L_x_8523:
        /* <DEDUP_REMOVED lines=16> */
.L_x_8529:
[----:B------:R-:W-:Y:S05]  /*e160*/  BSYNC B3 ;  /* 0x0000000000037941 */ /* 0x000fea0003800000 */
.L_x_8528:
        /* <DEDUP_REMOVED lines=41> */
[----:B------:R-:W-:Y:S01]  /*e400*/  LOP3.LUT R16, R69, UR24, R14, 0x96, !PT ;  /* 0x0000001845107c12 */ /* 0x000fe2000f8e960e */
[----:B------:R-:W-:-:S07]  /*e410*/  IMAD.MOV.U32 R14, RZ, RZ, R68 ;  /* 0x000000ffff0e7224 */ /* 0x000fce00078e0044 */
.L_x_8527:
[----:B------:R-:W-:Y:S05]  /*e420*/  BSYNC B2 ;  /* 0x0000000000027941 */ /* 0x000fea0003800000 */
.L_x_8526:
        /* <DEDUP_REMOVED lines=10> */
.L_x_8522:
        /* <DEDUP_REMOVED lines=12> */
.L_x_8531:
[----:B------:R-:W-:-:S07]  /*e590*/  IMAD.MOV.U32 R70, RZ, RZ, R14 ;  /* 0x000000ffff467224 */ /* 0x000fce00078e000e */
.L_x_8532:
[----:B------:R-:W-:Y:S05]  /*e5a0*/  BSYNC B2 ;  /* 0x0000000000027941 */ /* 0x000fea0003800000 */
.L_x_8530:
        /* <DEDUP_REMOVED lines=16> */
.L_x_8536:
[----:B------:R-:W-:Y:S05]  /*e6b0*/  BSYNC B3 ;  /* 0x0000000000037941 */ /* 0x000fea0003800000 */
.L_x_8535:
        /* <DEDUP_REMOVED lines=43> */
.L_x_8534:
[----:B------:R-:W-:Y:S05]  /*e970*/  BSYNC B2 ;  /* 0x0000000000027941 */ /* 0x000fea0003800000 */
.L_x_8533:
        /* <DEDUP_REMOVED lines=11> */
[----:B------:R-:W-:Y:S01]  /*ea30*/  MOV R13, R68 ;  /* 0x00000044000d7202 */ /* 0x000fe20000000f00 */
[----:B------:R-:W-:Y:S06]  /*ea40*/  BRA `(.L_x_8538) ;  /* 0x0000000400547947 */ /* 0x000fec0003800000 */
.L_x_8537:
        /* <DEDUP_REMOVED lines=12> */
.L_x_8540:
[----:B------:R-:W-:-:S07]  /*eb10*/  IMAD.MOV.U32 R0, RZ, RZ, R14 ;  /* 0x000000ffff007224 */ /* 0x000fce00078e000e */
.L_x_8541:
[----:B------:R-:W-:Y:S05]  /*eb20*/  BSYNC B2 ;  /* 0x0000000000027941 */ /* 0x000fea0003800000 */
.L_x_8539:
        /* <DEDUP_REMOVED lines=16> */
.L_x_8545:
[----:B------:R-:W-:Y:S05]  /*ec30*/  BSYNC B3 ;  /* 0x0000000000037941 */ /* 0x000fea0003800000 */
.L_x_8544:
        /* <DEDUP_REMOVED lines=43> */
.L_x_8543:
[----:B------:R-:W-:Y:S05]  /*eef0*/  BSYNC B2 ;  /* 0x0000000000027941 */ /* 0x000fea0003800000 */
.L_x_8542:
        /* <DEDUP_REMOVED lines=10> */
.L_x_8538:
[----:B------:R-:W-:Y:S02]  /*efa0*/  LEA R74, P0, R72, UR30, 0x4 ;  /* 0x0000001e484a7c11 */ /* 0x000fe4000f8020ff */
[----:B------:R-:W-:Y:S02]  /*efb0*/  F2FP.F16.F32.PACK_AB R71, R96, R91 ;  /* 0x0000005b6047723e */ /* 0x000fe400000000ff */
[----:B------:R-:W-:Y:S02]  /*efc0*/  LEA.HI.X R75, R72, UR31, RZ, 0x4, P0 ;  /* 0x0000001f484b7c11 */ /* 0x000fe400080f24ff */
[----:B------:R-:W-:Y:S02]  /*efd0*/  F2FP.F16.F32.PACK_AB R70, R92, R53 ;  /* 0x000000355c46723e */ /* 0x000fe400000000ff */
[----:B------:R-:W-:Y:S02]  /*efe0*/  F2FP.F16.F32.PACK_AB R69, R54, R33 ;  /* 0x000000213645723e */ /* 0x000fe400000000ff */
[----:B------:R-:W-:-:S02]  /*eff0*/  F2FP.F16.F32.PACK_AB R68, R34, R105 ;  /* 0x000000692244723e */ /* 0x000fc400000000ff */
        /* <DEDUP_REMOVED lines=48> */
.L_x_8546:
[----:B------:R-:W-:-:S07]  /*f300*/  VIADD R72, R72, 0x20 ;  /* 0x0000002048487836 */ /* 0x000fce0000000000 */
.L_x_8417:
[----:B------:R-:W-:Y:S05]  /*f310*/  BSYNC B1 ;  /* 0x0000000000017941 */ /* 0x000fea0003800000 */
.L_x_8416:
        /* <DEDUP_REMOVED lines=29> */
.L_x_8550:
[----:B------:R-:W-:-:S07]  /*f4f0*/  IMAD.MOV.U32 R31, RZ, RZ, R14 ;  /* 0x000000ffff1f7224 */ /* 0x000fce00078e000e */
.L_x_8551:
[----:B------:R-:W-:Y:S05]  /*f500*/  BSYNC B2 ;  /* 0x0000000000027941 */ /* 0x000fea0003800000 */
.L_x_8549:
        /* <DEDUP_REMOVED lines=16> */
.L_x_8555:
[----:B------:R-:W-:Y:S05]  /*f610*/  BSYNC B3 ;  /* 0x0000000000037941 */ /* 0x000fea0003800000 */
.L_x_8554:
        /* <DEDUP_REMOVED lines=43> */
.L_x_8553:
[----:B------:R-:W-:Y:S05]  /*f8d0*/  BSYNC B2 ;  /* 0x0000000000027941 */ /* 0x000fea0003800000 */
.L_x_8552:
        /* <DEDUP_REMOVED lines=16> */
[----:B------:R-:W-:Y:S02]  /*f9e0*/  HADD2.F32 R13, -RZ, R60.H0_H0 ;  /* 0x2000003cff0d7230 */ /* 0x000fe40000004100 */
[----:B------:R-:W-:-:S03]  /*f9f0*/  IMAD.MOV.U32 R51, RZ, RZ, R32 ;  /* 0x000000ffff337224 */ /* 0x000fc600078e0020 */
[----:B------:R-:W-:Y:S01]  /*fa00*/  FADD.FTZ R106, R13, R106 ;  /* 0x0000006a0d6a7221 */ /* 0x000fe20000010000 */
[----:B------:R-:W-:Y:S06]  /*fa10*/  BRA `(.L_x_8557) ;  /* 0x0000000400547947 */ /* 0x000fec0003800000 */
.L_x_8556:
        /* <DEDUP_REMOVED lines=12> */
.L_x_8559:
[----:B------:R-:W-:-:S07]  /*fae0*/  MOV R8, R14 ;  /* 0x0000000e00087202 */ /* 0x000fce0000000f00 */
.L_x_8560:
[----:B------:R-:W-:Y:S05]  /*faf0*/  BSYNC B2 ;  /* 0x0000000000027941 */ /* 0x000fea0003800000 */
.L_x_8558:
        /* <DEDUP_REMOVED lines=16> */
.L_x_8564:
[----:B------:R-:W-:Y:S05]  /*fc00*/  BSYNC B3 ;  /* 0x0000000000037941 */ /* 0x000fea0003800000 */
.L_x_8563:
        /* <DEDUP_REMOVED lines=43> */
.L_x_8562:
[----:B------:R-:W-:Y:S05]  /*fec0*/  BSYNC B2 ;  /* 0x0000000000027941 */ /* 0x000fea0003800000 */
.L_x_8561:
        /* <DEDUP_REMOVED lines=10> */
.L_x_8557:
        /* <DEDUP_REMOVED lines=12> */
.L_x_8566:
[----:B------:R-:W-:-:S07]  /*10030*/  IMAD.MOV.U32 R31, RZ, RZ, R14 ;  /* 0x000000ffff1f7224 */ /* 0x000fce00078e000e */
.L_x_8567:
[----:B------:R-:W-:Y:S05]  /*10040*/  BSYNC B2 ;  /* 0x0000000000027941 */ /* 0x000fea0003800000 */
.L_x_8565:
        /* <DEDUP_REMOVED lines=16> */
.L_x_8571:
[----:B------:R-:W-:Y:S05]  /*10150*/  BSYNC B3 ;  /* 0x0000000000037941 */ /* 0x000fea0003800000 */
.L_x_8570:
        /* <DEDUP_REMOVED lines=43> */
.L_x_8569:
[----:B------:R-:W-:Y:S05]  /*10410*/  BSYNC B2 ;  /* 0x0000000000027941 */ /* 0x000fea0003800000 */
.L_x_8568:
        /* <DEDUP_REMOVED lines=11> */
[----:B------:R-:W-:Y:S02]  /*104d0*/  HADD2.F32 R31, -RZ, R60.H1_H1 ;  /* 0x3000003cff1f7230 */ /* 0x000fe40000004100 */
[----:B------:R-:W-:-:S03]  /*104e0*/  IMAD.MOV.U32 R51, RZ, RZ, R13 ;  /* 0x000000ffff337224 */ /* 0x000fc600078e000d */
[----:B------:R-:W-:Y:S01]  /*104f0*/  FADD.FTZ R32, R31, R32 ;  /* 0x000000201f207221 */ /* 0x000fe20000010000 */
[----:B------:R-:W-:Y:S06]  /*10500*/  BRA `(.L_x_8573) ;  /* 0x0000000400547947 */ /* 0x000fec0003800000 */
.L_x_8572:
        /* <DEDUP_REMOVED lines=12> */
.L_x_8575:
[----:B------:R-:W-:-:S07]  /*105d0*/  MOV R7, R14 ;  /* 0x0000000e00077202 */ /* 0x000fce0000000f00 */
.L_x_8576:
[----:B------:R-:W-:Y:S05]  /*105e0*/  BSYNC B2 ;  /* 0x0000000000027941 */ /* 0x000fea0003800000 */
.L_x_8574:
        /* <DEDUP_REMOVED lines=16> */
.L_x_8580:
[----:B------:R-:W-:Y:S05]  /*106f0*/  BSYNC B3 ;  /* 0x0000000000037941 */ /* 0x000fea0003800000 */
.L_x_8579:
        /* <DEDUP_REMOVED lines=43> */
.L_x_8578:
[----:B------:R-:W-:Y:S05]  /*109b0*/  BSYNC B2 ;  /* 0x0000000000027941 */ /* 0x000fea0003800000 */
.L_x_8577:
        /* <DEDUP_REMOVED lines=10> */
.L_x_8573:
        /* <DEDUP_REMOVED lines=12> */
.L_x_8582:
[----:B------:R-:W-:-:S07]  /*10b20*/  IMAD.MOV.U32 R31, RZ, RZ, R14 ;  /* 0x000000ffff1f7224 */ /* 0x000fce00078e000e */
.L_x_8583:
[----:B------:R-:W-:Y:S05]  /*10b30*/  BSYNC B2 ;  /* 0x0000000000027941 */ /* 0x000fea0003800000 */
.L_x_8581:
        /* <DEDUP_REMOVED lines=16> */
.L_x_8587:
[----:B------:R-:W-:Y:S05]  /*10c40*/  BSYNC B3 ;  /* 0x0000000000037941 */ /* 0x000fea0003800000 */
.L_x_8586:
        /* <DEDUP_REMOVED lines=43> */
.L_x_8585:
[----:B------:R-:W-:Y:S05]  /*10f00*/  BSYNC B2 ;  /* 0x0000000000027941 */ /* 0x000fea0003800000 */
.L_x_8584:
        /* <DEDUP_REMOVED lines=9> */
[----:B------:R-:W-:Y:S01]  /*10fa0*/  MOV R52, R13 ;  /* 0x0000000d00347202 */ /* 0x000fe20000000f00 */
[----:B------:R-:W-:Y:S06]  /*10fb0*/  @!P0 BRA `(.L_x_8589) ;  /* 0x0000000400648947 */ /* 0x000fec0003800000 */
[----:B------:R-:W-:Y:S02]  /*10fc0*/  HADD2.F32 R51, -RZ, R61.H0_H0 ;  /* 0x2000003dff337230 */ /* 0x000fe40000004100 */
[----:B------:R-:W-:-:S03]  /*10fd0*/  IMAD.MOV.U32 R52, RZ, RZ, R13 ;  /* 0x000000ffff347224 */ /* 0x000fc600078e000d */
[----:B------:R-:W-:Y:S01]  /*10fe0*/  FADD.FTZ R31, R51, R31 ;  /* 0x0000001f331f7221 */ /* 0x000fe20000010000 */
[----:B------:R-:W-:Y:S06]  /*10ff0*/  BRA `(.L_x_8589) ;  /* 0x0000000400547947 */ /* 0x000fec0003800000 */
.L_x_8588:
        /* <DEDUP_REMOVED lines=12> */
.L_x_8591:
[----:B------:R-:W-:-:S07]  /*110c0*/  MOV R6, R14 ;  /* 0x0000000e00067202 */ /* 0x000fce0000000f00 */
.L_x_8592:
[----:B------:R-:W-:Y:S05]  /*110d0*/  BSYNC B2 ;  /* 0x0000000000027941 */ /* 0x000fea0003800000 */
.L_x_8590:
        /* <DEDUP_REMOVED lines=16> */
.L_x_8596:
[----:B------:R-:W-:Y:S05]  /*111e0*/  BSYNC B3 ;  /* 0x0000000000037941 */ /* 0x000fea0003800000 */
.L_x_8595:
        /* <DEDUP_REMOVED lines=43> */
.L_x_8594:
[----:B------:R-:W-:Y:S05]  /*114a0*/  BSYNC B2 ;  /* 0x0000000000027941 */ /* 0x000fea0003800000 */
.L_x_8593:
        /* <DEDUP_REMOVED lines=10> */
.L_x_8589:
        /* <DEDUP_REMOVED lines=12> */
.L_x_8598:
[----:B------:R-:W-:-:S07]  /*11610*/  IMAD.MOV.U32 R51, RZ, RZ, R14 ;  /* 0x000000ffff337224 */ /* 0x000fce00078e000e */
.L_x_8599:
[----:B------:R-:W-:Y:S05]  /*11620*/  BSYNC B2 ;  /* 0x0000000000027941 */ /* 0x000fea0003800000 */
.L_x_8597:
        /* <DEDUP_REMOVED lines=16> */
.L_x_8603:
[----:B------:R-:W-:Y:S05]  /*11730*/  BSYNC B3 ;  /* 0x0000000000037941 */ /* 0x000fea0003800000 */
.L_x_8602:
        /* <DEDUP_REMOVED lines=43> */
.L_x_8601:
[----:B------:R-:W-:Y:S05]  /*119f0*/  BSYNC B2 ;  /* 0x0000000000027941 */ /* 0x000fea0003800000 */
.L_x_8600:
        /* <DEDUP_REMOVED lines=15> */
.L_x_8604:
        /* <DEDUP_REMOVED lines=12> */
.L_x_8607:
[----:B------:R-:W-:-:S07]  /*11bb0*/  MOV R5, R14 ;  /* 0x0000000e00057202 */ /* 0x000fce0000000f00 */
.L_x_8608:
[----:B------:R-:W-:Y:S05]  /*11bc0*/  BSYNC B2 ;  /* 0x0000000000027941 */ /* 0x000fea0003800000 */
.L_x_8606:
        /* <DEDUP_REMOVED lines=16> */
.L_x_8612:
[----:B------:R-:W-:Y:S05]  /*11cd0*/  BSYNC B3 ;  /* 0x0000000000037941 */ /* 0x000fea0003800000 */
.L_x_8611:
        /* <DEDUP_REMOVED lines=43> */
.L_x_8610:
[----:B------:R-:W-:Y:S05]  /*11f90*/  BSYNC B2 ;  /* 0x0000000000027941 */ /* 0x000fea0003800000 */
.L_x_8609:
        /* <DEDUP_REMOVED lines=10> */
.L_x_8605:
        /* <DEDUP_REMOVED lines=12> */
.L_x_8614:
[----:B------:R-:W-:-:S07]  /*12100*/  IMAD.MOV.U32 R51, RZ, RZ, R14 ;  /* 0x000000ffff337224 */ /* 0x000fce00078e000e */
.L_x_8615:
[----:B------:R-:W-:Y:S05]  /*12110*/  BSYNC B2 ;  /* 0x0000000000027941 */ /* 0x000fea0003800000 */
.L_x_8613:
        /* <DEDUP_REMOVED lines=16> */
.L_x_8619:
[----:B------:R-:W-:Y:S05]  /*12220*/  BSYNC B3 ;  /* 0x0000000000037941 */ /* 0x000fea0003800000 */
.L_x_8618:
        /* <DEDUP_REMOVED lines=43> */
.L_x_8617:
[----:B------:R-:W-:Y:S05]  /*124e0*/  BSYNC B2 ;  /* 0x0000000000027941 */ /* 0x000fea0003800000 */
.L_x_8616:
        /* <DEDUP_REMOVED lines=11> */
[----:B------:R-:W-:-:S05]  /*125a0*/  HADD2.F32 R68, -RZ, R62.H0_H0 ;  /* 0x2000003eff447230 */ /* 0x000fca0000004100 */
[----:B------:R-:W-:Y:S01]  /*125b0*/  FADD.FTZ R51, R68, R51 ;  /* 0x0000003344337221 */ /* 0x000fe20000010000 */
[----:B------:R-:W-:Y:S01]  /*125c0*/  IMAD.MOV.U32 R68, RZ, RZ, R13 ;  /* 0x000000ffff447224 */ /* 0x000fe200078e000d */
[----:B------:R-:W-:Y:S06]  /*125d0*/  BRA `(.L_x_8621) ;  /* 0x0000000400547947 */ /* 0x000fec0003800000 */
.L_x_8620:
        /* <DEDUP_REMOVED lines=12> */
.L_x_8623:
[----:B------:R-:W-:-:S07]  /*126a0*/  MOV R4, R14 ;  /* 0x0000000e00047202 */ /* 0x000fce0000000f00 */
.L_x_8624:
[----:B------:R-:W-:Y:S05]  /*126b0*/  BSYNC B2 ;  /* 0x0000000000027941 */ /* 0x000fea0003800000 */
.L_x_8622:
        /* <DEDUP_REMOVED lines=16> */
.L_x_8628:
[----:B------:R-:W-:Y:S05]  /*127c0*/  BSYNC B3 ;  /* 0x0000000000037941 */ /* 0x000fea0003800000 */
.L_x_8627:
        /* <DEDUP_REMOVED lines=43> */
.L_x_8626:
[----:B------:R-:W-:Y:S05]  /*12a80*/  BSYNC B2 ;  /* 0x0000000000027941 */ /* 0x000fea0003800000 */
.L_x_8625:
        /* <DEDUP_REMOVED lines=10> */
.L_x_8621:
        /* <DEDUP_REMOVED lines=12> */
.L_x_8630:
[----:B------:R-:W-:-:S07]  /*12bf0*/  IMAD.MOV.U32 R89, RZ, RZ, R14 ;  /* 0x000000ffff597224 */ /* 0x000fce00078e000e */
.L_x_8631:
[----:B------:R-:W-:Y:S05]  /*12c00*/  BSYNC B2 ;  /* 0x0000000000027941 */ /* 0x000fea0003800000 */
.L_x_8629:
        /* <DEDUP_REMOVED lines=16> */
.L_x_8635:
[----:B------:R-:W-:Y:S05]  /*12d10*/  BSYNC B3 ;  /* 0x0000000000037941 */ /* 0x000fea0003800000 */
.L_x_8634:
        /* <DEDUP_REMOVED lines=43> */
.L_x_8633:
[----:B------:R-:W-:Y:S05]  /*12fd0*/  BSYNC B2 ;  /* 0x0000000000027941 */ /* 0x000fea0003800000 */
.L_x_8632:
[----:B------:R-:W-:Y:S01]  /*12fe0*/  I2FP.F32.U32 R68, R89 ;  /* 0x0000005900447245 */ /* 0x000fe20000201000 */
[----:B------:R-:W-:-:S04]  /*12ff0*/  HADD2.F32 R70, -RZ, R70.H1_H1 ;  /* 0x30000046ff467230 */ /* 0x000fc80000004100 */
[----:B------:R-:W-:Y:S01]  /*13000*/  FFMA.FTZ R68, R68, R75, 1.1641532182693481445e-10 ;  /* 0x2f00000044447423 */ /* 0x000fe2000001004b */
[----:B------:R-:W-:-:S04]  /*13010*/  FMUL.FTZ R70, R70, R74 ;  /* 0x0000004a46467220 */ /* 0x000fc80000410000 */
[----:B------:R-:W-:-:S04]  /*13020*/  FSETP.GTU.FTZ.AND P3, PT, R68, R73, PT ;  /* 0x000000494400720b */ /* 0x000fc80003f7c000 */
[----:B------:R-:W-:Y:S01]  /*13030*/  FSEL R90, R70, RZ, !P3 ;  /* 0x000000ff465a7208 */ /* 0x000fe20005800000 */
[----:B------:R-:W-:Y:S08]  /*13040*/  @P2 BRA `(.L_x_8636) ;  /* 0x0000000000182947 */ /* 0x000ff00003800000 */
[----:B------:R-:W-:Y:S01]  /*13050*/  MOV R69, R13 ;  /* 0x0000000d00457202 */ /* 0x000fe20000000f00 */
[----:B------:R-:W-:Y:S06]  /*13060*/  @!P0 BRA `(.L_x_8637) ;  /* 0x0000000400648947 */ /* 0x000fec0003800000 */
[----:B------:R-:W-:Y:S02]  /*13070*/  HADD2.F32 R68, -RZ, R62.H1_H1 ;  /* 0x3000003eff447230 */ /* 0x000fe40000004100 */
[----:B------:R-:W-:-:S03]  /*13080*/  IMAD.MOV.U32 R69, RZ, RZ, R13 ;  /* 0x000000ffff457224 */ /* 0x000fc600078e000d */
[----:B------:R-:W-:Y:S01]  /*13090*/  FADD.FTZ R90, R68, R90 ;  /* 0x0000005a445a7221 */ /* 0x000fe20000010000 */
[----:B------:R-:W-:Y:S06]  /*130a0*/  BRA `(.L_x_8637) ;  /* 0x0000000400547947 */ /* 0x000fec0003800000 */
.L_x_8636:
        /* <DEDUP_REMOVED lines=12> */
.L_x_8639:
[----:B------:R-:W-:-:S07]  /*13170*/  MOV R3, R14 ;  /* 0x0000000e00037202 */ /* 0x000fce0000000f00 */
.L_x_8640:
[----:B------:R-:W-:Y:S05]  /*13180*/  BSYNC B2 ;  /* 0x0000000000027941 */ /* 0x000fea0003800000 */
.L_x_8638:
        /* <DEDUP_REMOVED lines=16> */
.L_x_8644:
[----:B------:R-:W-:Y:S05]  /*13290*/  BSYNC B3 ;  /* 0x0000000000037941 */ /* 0x000fea0003800000 */
.L_x_8643:
        /* <DEDUP_REMOVED lines=41> */
[----:B------:R-:W-:Y:S01]  /*13530*/  HFMA2.MMA R69, -RZ, RZ, 0, 0 ;  /* 0x00000000ff457435 */ /* 0x000fe200000001ff */
[----:B------:R-:W-:-:S10]  /*13540*/  IMAD.MOV.U32 R14, RZ, RZ, R68 ;  /* 0x000000ffff0e7224 */ /* 0x000fd400078e0044 */
.L_x_8642:
[----:B------:R-:W-:Y:S05]  /*13550*/  BSYNC B2 ;  /* 0x0000000000027941 */ /* 0x000fea0003800000 */
.L_x_8641:
        /* <DEDUP_REMOVED lines=10> */
.L_x_8637:
        /* <DEDUP_REMOVED lines=12> */
.L_x_8646:
[----:B------:R-:W-:-:S07]  /*136c0*/  IMAD.MOV.U32 R70, RZ, RZ, R14 ;  /* 0x000000ffff467224 */ /* 0x000fce00078e000e */
.L_x_8647:
[----:B------:R-:W-:Y:S05]  /*136d0*/  BSYNC B2 ;  /* 0x0000000000027941 */ /* 0x000fea0003800000 */
.L_x_8645:
        /* <DEDUP_REMOVED lines=16> */
.L_x_8651:
[----:B------:R-:W-:Y:S05]  /*137e0*/  BSYNC B3 ;  /* 0x0000000000037941 */ /* 0x000fea0003800000 */
.L_x_8650:
        /* <DEDUP_REMOVED lines=43> */
.L_x_8649:
[----:B------:R-:W-:Y:S05]  /*13aa0*/  BSYNC B2 ;  /* 0x0000000000027941 */ /* 0x000fea0003800000 */
.L_x_8648:
[----:B------:R-:W-:-:S05]  /*13ab0*/  I2FP.F32.U32 R13, R70 ;  /* 0x00000046000d7245 */ /* 0x000fca0000201000 */
[----:B------:R-:W-:-:S05]  /*13ac0*/  FFMA.FTZ R13, R13, R75, 1.1641532182693481445e-10 ;  /* 0x2f0000000d0d7423 */ /* 0x000fca000001004b */
[----:B------:R-:W-:Y:S01]  /*13ad0*/  FSETP.GTU.FTZ.AND P4, PT, R13, R73, PT ;  /* 0x000000490d00720b */ /* 0x000fe20003f9c000 */
[----:B------:R-:W-:-:S05]  /*13ae0*/  HADD2.F32 R13, -RZ, R71.H0_H0 ;  /* 0x20000047ff0d7230 */ /* 0x000fca0000004100 */
[----:B------:R-:W-:-:S05]  /*13af0*/  FMUL.FTZ R13, R13, R74 ;  /* 0x0000004a0d0d7220 */ /* 0x000fca0000410000 */
[----:B------:R-:W-:Y:S01]  /*13b00*/  FSEL R89, R13, RZ, !P4 ;  /* 0x000000ff0d597208 */ /* 0x000fe20006000000 */
[----:B------:R-:W-:Y:S06]  /*13b10*/  @P2 BRA `(.L_x_8652) ;  /* 0x0000000000182947 */ /* 0x000fec0003800000 */
[----:B------:R-:W-:Y:S01]  /*13b20*/  MOV R13, R68 ;  /* 0x00000044000d7202 */ /* 0x000fe20000000f00 */
[----:B------:R-:W-:Y:S06]  /*13b30*/  @!P0 BRA `(.L_x_8653) ;  /* 0x0000000400648947 */ /* 0x000fec0003800000 */
[----:B------:R-:W-:-:S05]  /*13b40*/  HADD2.F32 R13, -RZ, R63.H0_H0 ;  /* 0x2000003fff0d7230 */ /* 0x000fca0000004100 */
[----:B------:R-:W-:Y:S01]  /*13b50*/  FADD.FTZ R89, R13, R89 ;  /* 0x000000590d597221 */ /* 0x000fe20000010000 */
[----:B------:R-:W-:Y:S01]  /*13b60*/  IMAD.MOV.U32 R13, RZ, RZ, R68 ;  /* 0x000000ffff0d7224 */ /* 0x000fe200078e0044 */
[----:B------:R-:W-:Y:S06]  /*13b70*/  BRA `(.L_x_8653) ;  /* 0x0000000400547947 */ /* 0x000fec0003800000 */
.L_x_8652:
        /* <DEDUP_REMOVED lines=12> */
.L_x_8655:
[----:B------:R-:W-:-:S07]  /*13c40*/  MOV R2, R14 ;  /* 0x0000000e00027202 */ /* 0x000fce0000000f00 */
.L_x_8656:
[----:B------:R-:W-:Y:S05]  /*13c50*/  BSYNC B2 ;  /* 0x0000000000027941 */ /* 0x000fea0003800000 */
.L_x_8654:
        /* <DEDUP_REMOVED lines=16> */
.L_x_8660:
[----:B------:R-:W-:Y:S05]  /*13d60*/  BSYNC B3 ;  /* 0x0000000000037941 */ /* 0x000fea0003800000 */
.L_x_8659:
        /* <DEDUP_REMOVED lines=43> */
.L_x_8658:
[----:B------:R-:W-:Y:S05]  /*14020*/  BSYNC B2 ;  /* 0x0000000000027941 */ /* 0x000fea0003800000 */
.L_x_8657:
        /* <DEDUP_REMOVED lines=10> */
.L_x_8653:
        /* <DEDUP_REMOVED lines=12> */
.L_x_8662:
[----:B------:R-:W-:-:S07]  /*14190*/  IMAD.MOV.U32 R70, RZ, RZ, R14 ;  /* 0x000000ffff467224 */ /* 0x000fce00078e000e */
.L_x_8663:
[----:B------:R-:W-:Y:S05]  /*141a0*/  BSYNC B2 ;  /* 0x0000000000027941 */ /* 0x000fea0003800000 */
.L_x_8661:
        /* <DEDUP_REMOVED lines=16> */
.L_x_8667:
[----:B------:R-:W-:Y:S05]  /*142b0*/  BSYNC B3 ;  /* 0x0000000000037941 */ /* 0x000fea0003800000 */
.L_x_8666:
        /* <DEDUP_REMOVED lines=43> */
.L_x_8665:
[----:B------:R-:W-:Y:S05]  /*14570*/  BSYNC B2 ;  /* 0x0000000000027941 */ /* 0x000fea0003800000 */
.L_x_8664:
        /* <DEDUP_REMOVED lines=9> */
[----:B------:R-:W-:-:S05]  /*14610*/  HADD2.F32 R13, -RZ, R63.H1_H1 ;  /* 0x3000003fff0d7230 */ /* 0x000fca0000004100 */
[----:B------:R-:W-:Y:S01]  /*14620*/  FADD.FTZ R97, R13, R97 ;  /* 0x000000610d617221 */ /* 0x000fe20000010000 */
[----:B------:R-:W-:Y:S01]  /*14630*/  IMAD.MOV.U32 R13, RZ, RZ, R68 ;  /* 0x000000ffff0d7224 */ /* 0x000fe200078e0044 */
[----:B------:R-:W-:Y:S06]  /*14640*/  BRA `(.L_x_8669) ;  /* 0x0000000400547947 */ /* 0x000fec0003800000 */
.L_x_8668:
        /* <DEDUP_REMOVED lines=12> */
.L_x_8671:
[----:B------:R-:W-:-:S07]  /*14710*/  MOV R0, R14 ;  /* 0x0000000e00007202 */ /* 0x000fce0000000f00 */
.L_x_8672:
[----:B------:R-:W-:Y:S05]  /*14720*/  BSYNC B2 ;  /* 0x0000000000027941 */ /* 0x000fea0003800000 */
.L_x_8670:
        /* <DEDUP_REMOVED lines=16> */
.L_x_8676:
[----:B------:R-:W-:Y:S05]  /*14830*/  BSYNC B3 ;  /* 0x0000000000037941 */ /* 0x000fea0003800000 */
.L_x_8675:
        /* <DEDUP_REMOVED lines=43> */
.L_x_8674:
[----:B------:R-:W-:Y:S05]  /*14af0*/  BSYNC B2 ;  /* 0x0000000000027941 */ /* 0x000fea0003800000 */
.L_x_8673:
        /* <DEDUP_REMOVED lines=10> */
.L_x_8669:
[C---:B------:R-:W-:Y:S01]  /*14ba0*/  LEA R74, P0, R72.reuse, UR30, 0x4 ;  /* 0x0000001e484a7c11 */ /* 0x040fe2000f8020ff */
[C---:B------:R-:W-:Y:S01]  /*14bb0*/  IMAD.SHL.U32 R134, R72.reuse, 0x8, RZ ;  /* 0x0000000848867824 */ /* 0x040fe200078e00ff */
        /* <DEDUP_REMOVED lines=52> */
.L_x_8677:
[----:B------:R-:W-:-:S07]  /*14f00*/  IADD3 R72, R72, 0x20, RZ ;  /* 0x0000002048487810 */ /* 0x000fce0007ffe0ff */
.L_x_8548:
[----:B------:R-:W-:Y:S05]  /*14f10*/  BSYNC B1 ;  /* 0x0000000000017941 */ /* 0x000fea0003800000 */
.L_x_8547:
        /* <DEDUP_REMOVED lines=29> */
.L_x_8681:
[----:B------:R-:W-:-:S07]  /*150f0*/  IMAD.MOV.U32 R29, RZ, RZ, R14 ;  /* 0x000000ffff1d7224 */ /* 0x000fce00078e000e */
.L_x_8682:
[----:B------:R-:W-:Y:S05]  /*15100*/  BSYNC B2 ;  /* 0x0000000000027941 */ /* 0x000fea0003800000 */
.L_x_8680:
        /* <DEDUP_REMOVED lines=16> */
.L_x_8686:
[----:B------:R-:W-:Y:S05]  /*15210*/  BSYNC B3 ;  /* 0x0000000000037941 */ /* 0x000fea0003800000 */
.L_x_8685:
        /* <DEDUP_REMOVED lines=43> */
.L_x_8684:
[----:B------:R-:W-:Y:S05]  /*154d0*/  BSYNC B2 ;  /* 0x0000000000027941 */ /* 0x000fea0003800000 */
.L_x_8683:
[----:B------:R-:W0:Y:S01]  /*154e0*/  LDC R73, c[0x0][0x294] ;  /* 0x0000a500ff497b82 */ /* 0x000e220000000800 */
[----:B------:R-:W-:Y:S02]  /*154f0*/  ISETP.NE.U32.AND P2, PT, R74, RZ, PT ;  /* 0x000000ff4a00720c */ /* 0x000fe40003f45070 */
[----:B------:R-:W-:Y:S01]  /*15500*/  I2FP.F32.U32 R13, R29 ;  /* 0x0000001d000d7245 */ /* 0x000fe20000201000 */
[----:B-----5:R-:W-:Y:S01]  /*15510*/  HADD2.F32 R29, -RZ, R68.H0_H0 ;  /* 0x20000044ff1d7230 */ /* 0x020fe20000004100 */
[----:B------:R-:W-:Y:S01]  /*15520*/  ISETP.NE.AND.EX P2, PT, R75, RZ, PT, P2 ;  /* 0x000000ff4b00720c */ /* 0x000fe20003f45320 */
[----:B------:R-:W-:Y:S01]  /*15530*/  HFMA2.MMA R75, -RZ, RZ, 0.1171875, 0 ;  /* 0x2f800000ff4b7435 */ /* 0x000fe200000001ff */
[----:B------:R-:W-:Y:S01]  /*15540*/  LOP3.LUT R17, R17, 0xffffffef, RZ, 0xc0, !PT ;  /* 0xffffffef11117812 */ /* 0x000fe200078ec0ff */
[----:B------:R-:W1:Y:S08]  /*15550*/  LDC R74, c[0x0][0x298] ;  /* 0x0000a600ff4a7b82 */ /* 0x000e700000000800 */
        /* <DEDUP_REMOVED lines=12> */
.L_x_8687:
        /* <DEDUP_REMOVED lines=12> */
.L_x_8690:
[----:B------:R-:W-:-:S07]  /*156e0*/  IMAD.MOV.U32 R8, RZ, RZ, R14 ;  /* 0x000000ffff087224 */ /* 0x000fce00078e000e */
.L_x_8691:
[----:B------:R-:W-:Y:S05]  /*156f0*/  BSYNC B2 ;  /* 0x0000000000027941 */ /* 0x000fea0003800000 */
.L_x_8689:
        /* <DEDUP_REMOVED lines=16> */
.L_x_8695:
[----:B------:R-:W-:Y:S05]  /*15800*/  BSYNC B3 ;  /* 0x0000000000037941 */ /* 0x000fea0003800000 */
.L_x_8694:
        /* <DEDUP_REMOVED lines=43> */
.L_x_8693:
[----:B------:R-:W-:Y:S05]  /*15ac0*/  BSYNC B2 ;  /* 0x0000000000027941 */ /* 0x000fea0003800000 */
.L_x_8692:
        /* <DEDUP_REMOVED lines=10> */
.L_x_8688:
        /* <DEDUP_REMOVED lines=12> */
.L_x_8697:
[----:B------:R-:W-:-:S07]  /*15c30*/  MOV R29, R14 ;  /* 0x0000000e001d7202 */ /* 0x000fce0000000f00 */
.L_x_8698:
[----:B------:R-:W-:Y:S05]  /*15c40*/  BSYNC B2 ;  /* 0x0000000000027941 */ /* 0x000fea0003800000 */
.L_x_8696:
        /* <DEDUP_REMOVED lines=16> */
.L_x_8702:
[----:B------:R-:W-:Y:S05]  /*15d50*/  BSYNC B3 ;  /* 0x0000000000037941 */ /* 0x000fea0003800000 */
.L_x_8701:
        /* <DEDUP_REMOVED lines=43> */
.L_x_8700:
[----:B------:R-:W-:Y:S05]  /*16010*/  BSYNC B2 ;  /* 0x0000000000027941 */ /* 0x000fea0003800000 */
.L_x_8699:
        /* <DEDUP_REMOVED lines=15> */
.L_x_8703:
        /* <DEDUP_REMOVED lines=12> */
.L_x_8706:
[----:B------:R-:W-:-:S07]  /*161d0*/  IMAD.MOV.U32 R7, RZ, RZ, R14 ;  /* 0x000000ffff077224 */ /* 0x000fce00078e000e */
.L_x_8707:
[----:B------:R-:W-:Y:S05]  /*161e0*/  BSYNC B2 ;  /* 0x0000000000027941 */ /* 0x000fea0003800000 */
.L_x_8705:
        /* <DEDUP_REMOVED lines=16> */
.L_x_8711:
[----:B------:R-:W-:Y:S05]  /*162f0*/  BSYNC B3 ;  /* 0x0000000000037941 */ /* 0x000fea0003800000 */
.L_x_8710:
        /* <DEDUP_REMOVED lines=43> */
.L_x_8709:
[----:B------:R-:W-:Y:S05]  /*165b0*/  BSYNC B2 ;  /* 0x0000000000027941 */ /* 0x000fea0003800000 */
.L_x_8708:
        /* <DEDUP_REMOVED lines=10> */
.L_x_8704:
        /* <DEDUP_REMOVED lines=12> */
.L_x_8713:
[----:B------:R-:W-:-:S07]  /*16720*/  MOV R29, R14 ;  /* 0x0000000e001d7202 */ /* 0x000fce0000000f00 */
.L_x_8714:
[----:B------:R-:W-:Y:S05]  /*16730*/  BSYNC B2 ;  /* 0x0000000000027941 */ /* 0x000fea0003800000 */
.L_x_8712:
        /* <DEDUP_REMOVED lines=16> */
.L_x_8718:
[----:B------:R-:W-:Y:S05]  /*16840*/  BSYNC B3 ;  /* 0x0000000000037941 */ /* 0x000fea0003800000 */
.L_x_8717:
        /* <DEDUP_REMOVED lines=43> */
.L_x_8716:
[----:B------:R-:W-:Y:S05]  /*16b00*/  BSYNC B2 ;  /* 0x0000000000027941 */ /* 0x000fea0003800000 */
.L_x_8715:
        /* <DEDUP_REMOVED lines=15> */
.L_x_8719:
        /* <DEDUP_REMOVED lines=12> */
.L_x_8722:
[----:B------:R-:W-:-:S07]  /*16cc0*/  IMAD.MOV.U32 R6, RZ, RZ, R14 ;  /* 0x000000ffff067224 */ /* 0x000fce00078e000e */
.L_x_8723:
[----:B------:R-:W-:Y:S05]  /*16cd0*/  BSYNC B2 ;  /* 0x0000000000027941 */ /* 0x000fea0003800000 */
.L_x_8721:
        /* <DEDUP_REMOVED lines=16> */
.L_x_8727:
[----:B------:R-:W-:Y:S05]  /*16de0*/  BSYNC B3 ;  /* 0x0000000000037941 */ /* 0x000fea0003800000 */
.L_x_8726:
        /* <DEDUP_REMOVED lines=43> */
.L_x_8725:
[----:B------:R-:W-:Y:S05]  /*170a0*/  BSYNC B2 ;  /* 0x0000000000027941 */ /* 0x000fea0003800000 */
.L_x_8724:
        /* <DEDUP_REMOVED lines=10> */
.L_x_8720:
        /* <DEDUP_REMOVED lines=12> */
.L_x_8729:
[----:B------:R-:W-:-:S07]  /*17210*/  MOV R49, R14 ;  /* 0x0000000e00317202 */ /* 0x000fce0000000f00 */
.L_x_8730:
[----:B------:R-:W-:Y:S05]  /*17220*/  BSYNC B2 ;  /* 0x0000000000027941 */ /* 0x000fea0003800000 */
.L_x_8728:
        /* <DEDUP_REMOVED lines=16> */
.L_x_8734:
[----:B------:R-:W-:Y:S05]  /*17330*/  BSYNC B3 ;  /* 0x0000000000037941 */ /* 0x000fea0003800000 */
.L_x_8733:
        /* <DEDUP_REMOVED lines=43> */
.L_x_8732:
[----:B------:R-:W-:Y:S05]  /*175f0*/  BSYNC B2 ;  /* 0x0000000000027941 */ /* 0x000fea0003800000 */
.L_x_8731:
        /* <DEDUP_REMOVED lines=15> */
.L_x_8735:
        /* <DEDUP_REMOVED lines=12> */
.L_x_8738:
[----:B------:R-:W-:-:S07]  /*177b0*/  IMAD.MOV.U32 R5, RZ, RZ, R14 ;  /* 0x000000ffff057224 */ /* 0x000fce00078e000e */
.L_x_8739:
[----:B------:R-:W-:Y:S05]  /*177c0*/  BSYNC B2 ;  /* 0x0000000000027941 */ /* 0x000fea0003800000 */
.L_x_8737:
        /* <DEDUP_REMOVED lines=16> */
.L_x_8743:
[----:B------:R-:W-:Y:S05]  /*178d0*/  BSYNC B3 ;  /* 0x0000000000037941 */ /* 0x000fea0003800000 */
.L_x_8742:
        /* <DEDUP_REMOVED lines=43> */
.L_x_8741:
[----:B------:R-:W-:Y:S05]  /*17b90*/  BSYNC B2 ;  /* 0x0000000000027941 */ /* 0x000fea0003800000 */
.L_x_8740:
        /* <DEDUP_REMOVED lines=10> */
.L_x_8736:
        /* <DEDUP_REMOVED lines=12> */
.L_x_8745:
[----:B------:R-:W-:-:S07]  /*17d00*/  IMAD.MOV.U32 R49, RZ, RZ, R14 ;  /* 0x000000ffff317224 */ /* 0x000fce00078e000e */
.L_x_8746:
[----:B------:R-:W-:Y:S05]  /*17d10*/  BSYNC B2 ;  /* 0x0000000000027941 */ /* 0x000fea0003800000 */
.L_x_8744:
        /* <DEDUP_REMOVED lines=16> */
.L_x_8750:
[----:B------:R-:W-:Y:S05]  /*17e20*/  BSYNC B3 ;  /* 0x0000000000037941 */ /* 0x000fea0003800000 */
.L_x_8749:
        /* <DEDUP_REMOVED lines=43> */
.L_x_8748:
[----:B------:R-:W-:Y:S05]  /*180e0*/  BSYNC B2 ;  /* 0x0000000000027941 */ /* 0x000fea0003800000 */
.L_x_8747:
        /* <DEDUP_REMOVED lines=15> */
.L_x_8751:
        /* <DEDUP_REMOVED lines=12> */
.L_x_8754:
[----:B------:R-:W-:-:S07]  /*182a0*/  IMAD.MOV.U32 R4, RZ, RZ, R14 ;  /* 0x000000ffff047224 */ /* 0x000fce00078e000e */
.L_x_8755:
[----:B------:R-:W-:Y:S05]  /*182b0*/  BSYNC B2 ;  /* 0x0000000000027941 */ /* 0x000fea0003800000 */
.L_x_8753:
        /* <DEDUP_REMOVED lines=16> */
.L_x_8759:
[----:B------:R-:W-:Y:S05]  /*183c0*/  BSYNC B3 ;  /* 0x0000000000037941 */ /* 0x000fea0003800000 */
.L_x_8758:
        /* <DEDUP_REMOVED lines=43> */
.L_x_8757:
[----:B------:R-:W-:Y:S05]  /*18680*/  BSYNC B2 ;  /* 0x0000000000027941 */ /* 0x000fea0003800000 */
.L_x_8756:
        /* <DEDUP_REMOVED lines=10> */
.L_x_8752:
        /* <DEDUP_REMOVED lines=12> */
.L_x_8761:
[----:B------:R-:W-:-:S07]  /*187f0*/  IMAD.MOV.U32 R87, RZ, RZ, R14 ;  /* 0x000000ffff577224 */ /* 0x000fce00078e000e */
.L_x_8762:
[----:B------:R-:W-:Y:S05]  /*18800*/  BSYNC B2 ;  /* 0x0000000000027941 */ /* 0x000fea0003800000 */
.L_x_8760:
        /* <DEDUP_REMOVED lines=16> */
.L_x_8766:
[----:B------:R-:W-:Y:S05]  /*18910*/  BSYNC B3 ;  /* 0x0000000000037941 */ /* 0x000fea0003800000 */
.L_x_8765:
        /* <DEDUP_REMOVED lines=43> */
.L_x_8764:
[----:B------:R-:W-:Y:S05]  /*18bd0*/  BSYNC B2 ;  /* 0x0000000000027941 */ /* 0x000fea0003800000 */
.L_x_8763:
        /* <DEDUP_REMOVED lines=13> */
.L_x_8767:
        /* <DEDUP_REMOVED lines=12> */
.L_x_8770:
[----:B------:R-:W-:-:S07]  /*18d70*/  IMAD.MOV.U32 R3, RZ, RZ, R14 ;  /* 0x000000ffff037224 */ /* 0x000fce00078e000e */
.L_x_8771:
[----:B------:R-:W-:Y:S05]  /*18d80*/  BSYNC B2 ;  /* 0x0000000000027941 */ /* 0x000fea0003800000 */
.L_x_8769:
        /* <DEDUP_REMOVED lines=16> */
.L_x_8775:
[----:B------:R-:W-:Y:S05]  /*18e90*/  BSYNC B3 ;  /* 0x0000000000037941 */ /* 0x000fea0003800000 */
.L_x_8774:
        /* <DEDUP_REMOVED lines=43> */
.L_x_8773:
[----:B------:R-:W-:Y:S05]  /*19150*/  BSYNC B2 ;  /* 0x0000000000027941 */ /* 0x000fea0003800000 */
.L_x_8772:
        /* <DEDUP_REMOVED lines=10> */
.L_x_8768:
        /* <DEDUP_REMOVED lines=12> */
.L_x_8777:
[----:B------:R-:W-:-:S07]  /*192c0*/  IMAD.MOV.U32 R70, RZ, RZ, R14 ;  /* 0x000000ffff467224 */ /* 0x000fce00078e000e */
.L_x_8778:
[----:B------:R-:W-:Y:S05]  /*192d0*/  BSYNC B2 ;  /* 0x0000000000027941 */ /* 0x000fea0003800000 */
.L_x_8776:
        /* <DEDUP_REMOVED lines=16> */
.L_x_8782:
[----:B------:R-:W-:Y:S05]  /*193e0*/  BSYNC B3 ;  /* 0x0000000000037941 */ /* 0x000fea0003800000 */
.L_x_8781:
        /* <DEDUP_REMOVED lines=43> */
.L_x_8780:
[----:B------:R-:W-:Y:S05]  /*196a0*/  BSYNC B2 ;  /* 0x0000000000027941 */ /* 0x000fea0003800000 */
.L_x_8779:
        /* <DEDUP_REMOVED lines=13> */
.L_x_8783:
        /* <DEDUP_REMOVED lines=12> */
.L_x_8786:
[----:B------:R-:W-:-:S07]  /*19840*/  IMAD.MOV.U32 R2, RZ, RZ, R14 ;  /* 0x000000ffff027224 */ /* 0x000fce00078e000e */
.L_x_8787:
[----:B------:R-:W-:Y:S05]  /*19850*/  BSYNC B2 ;  /* 0x0000000000027941 */ /* 0x000fea0003800000 */
.L_x_8785:
        /* <DEDUP_REMOVED lines=16> */
.L_x_8791:
[----:B------:R-:W-:Y:S05]  /*19960*/  BSYNC B3 ;  /* 0x0000000000037941 */ /* 0x000fea0003800000 */
.L_x_8790:
        /* <DEDUP_REMOVED lines=43> */
.L_x_8789:
[----:B------:R-:W-:Y:S05]  /*19c20*/  BSYNC B2 ;  /* 0x0000000000027941 */ /* 0x000fea0003800000 */
.L_x_8788:
        /* <DEDUP_REMOVED lines=10> */
.L_x_8784:
        /* <DEDUP_REMOVED lines=12> */
.L_x_8793:
[----:B------:R-:W-:-:S07]  /*19d90*/  IMAD.MOV.U32 R70, RZ, RZ, R14 ;  /* 0x000000ffff467224 */ /* 0x000fce00078e000e */
.L_x_8794:
[----:B------:R-:W-:Y:S05]  /*19da0*/  BSYNC B2 ;  /* 0x0000000000027941 */ /* 0x000fea0003800000 */
.L_x_8792:
        /* <DEDUP_REMOVED lines=16> */
.L_x_8798:
[----:B------:R-:W-:Y:S05]  /*19eb0*/  BSYNC B3 ;  /* 0x0000000000037941 */ /* 0x000fea0003800000 */
.L_x_8797:
        /* <DEDUP_REMOVED lines=43> */
.L_x_8796:
[----:B------:R-:W-:Y:S05]  /*1a170*/  BSYNC B2 ;  /* 0x0000000000027941 */ /* 0x000fea0003800000 */
.L_x_8795:
        /* <DEDUP_REMOVED lines=13> */
.L_x_8799:
        /* <DEDUP_REMOVED lines=12> */
.L_x_8802:
[----:B------:R-:W-:-:S07]  /*1a310*/  IMAD.MOV.U32 R0, RZ, RZ, R14 ;  /* 0x000000ffff007224 */ /* 0x000fce00078e000e */
.L_x_8803:
[----:B------:R-:W-:Y:S05]  /*1a320*/  BSYNC B2 ;  /* 0x0000000000027941 */ /* 0x000fea0003800000 */
.L_x_8801:
        /* <DEDUP_REMOVED lines=16> */
.L_x_8807:
[----:B------:R-:W-:Y:S05]  /*1a430*/  BSYNC B3 ;  /* 0x0000000000037941 */ /* 0x000fea0003800000 */
.L_x_8806:
        /* <DEDUP_REMOVED lines=43> */
.L_x_8805:
[----:B------:R-:W-:Y:S05]  /*1a6f0*/  BSYNC B2 ;  /* 0x0000000000027941 */ /* 0x000fea0003800000 */
.L_x_8804:
        /* <DEDUP_REMOVED lines=10> */
.L_x_8800:
[C---:B------:R-:W-:Y:S01]  /*1a7a0*/  LEA R74, P0, R72.reuse, UR30, 0x4 ;  /* 0x0000001e484a7c11 */ /* 0x040fe2000f8020ff */
[----:B------:R-:W-:Y:S01]  /*1a7b0*/  IMAD.SHL.U32 R134, R72, 0x8, RZ ;  /* 0x0000000848867824 */ /* 0x000fe200078e00ff */
        /* <DEDUP_REMOVED lines=52> */
.L_x_8808:
[----:B------:R-:W-:-:S07]  /*1ab00*/  VIADD R72, R72, 0x20 ;  /* 0x0000002048487836 */ /* 0x000fce0000000000 */
.L_x_8679:
[----:B------:R-:W-:Y:S05]  /*1ab10*/  BSYNC B1 ;  /* 0x0000000000017941 */ /* 0x000fea0003800000 */
.L_x_8678:
        /* <DEDUP_REMOVED lines=29> */
.L_x_8812:
[----:B------:R-:W-:-:S07]  /*1acf0*/  MOV R27, R14 ;  /* 0x0000000e001b7202 */ /* 0x000fce0000000f00 */
.L_x_8813:
[----:B------:R-:W-:Y:S05]  /*1ad00*/  BSYNC B2 ;  /* 0x0000000000027941 */ /* 0x000fea0003800000 */
.L_x_8811:
        /* <DEDUP_REMOVED lines=16> */
.L_x_8817:
[----:B------:R-:W-:Y:S05]  /*1ae10*/  BSYNC B3 ;  /* 0x0000000000037941 */ /* 0x000fea0003800000 */
.L_x_8816:
        /* <DEDUP_REMOVED lines=43> */
.L_x_8815:
[----:B------:R-:W-:Y:S05]  /*1b0d0*/  BSYNC B2 ;  /* 0x0000000000027941 */ /* 0x000fea0003800000 */
.L_x_8814:
        /* <DEDUP_REMOVED lines=20> */
.L_x_8818:
        /* <DEDUP_REMOVED lines=12> */
.L_x_8821:
[----:B------:R-:W-:-:S07]  /*1b2e0*/  IMAD.MOV.U32 R8, RZ, RZ, R14 ;  /* 0x000000ffff087224 */ /* 0x000fce00078e000e */
.L_x_8822:
[----:B------:R-:W-:Y:S05]  /*1b2f0*/  BSYNC B2 ;  /* 0x0000000000027941 */ /* 0x000fea0003800000 */
.L_x_8820:
        /* <DEDUP_REMOVED lines=16> */
.L_x_8826:
[----:B------:R-:W-:Y:S05]  /*1b400*/  BSYNC B3 ;  /* 0x0000000000037941 */ /* 0x000fea0003800000 */
.L_x_8825:
        /* <DEDUP_REMOVED lines=43> */
.L_x_8824:
[----:B------:R-:W-:Y:S05]  /*1b6c0*/  BSYNC B2 ;  /* 0x0000000000027941 */ /* 0x000fea0003800000 */
.L_x_8823:
        /* <DEDUP_REMOVED lines=10> */
.L_x_8819:
        /* <DEDUP_REMOVED lines=12> */
.L_x_8828:
[----:B------:R-:W-:-:S07]  /*1b830*/  IMAD.MOV.U32 R27, RZ, RZ, R14 ;  /* 0x000000ffff1b7224 */ /* 0x000fce00078e000e */
.L_x_8829:
[----:B------:R-:W-:Y:S05]  /*1b840*/  BSYNC B2 ;  /* 0x0000000000027941 */ /* 0x000fea0003800000 */
.L_x_8827:
        /* <DEDUP_REMOVED lines=16> */
.L_x_8833:
[----:B------:R-:W-:Y:S05]  /*1b950*/  BSYNC B3 ;  /* 0x0000000000037941 */ /* 0x000fea0003800000 */
.L_x_8832:
        /* <DEDUP_REMOVED lines=43> */
.L_x_8831:
[----:B------:R-:W-:Y:S05]  /*1bc10*/  BSYNC B2 ;  /* 0x0000000000027941 */ /* 0x000fea0003800000 */
.L_x_8830:
        /* <DEDUP_REMOVED lines=15> */
.L_x_8834:
        /* <DEDUP_REMOVED lines=12> */
.L_x_8837:
[----:B------:R-:W-:-:S07]  /*1bdd0*/  IMAD.MOV.U32 R7, RZ, RZ, R14 ;  /* 0x000000ffff077224 */ /* 0x000fce00078e000e */
.L_x_8838:
[----:B------:R-:W-:Y:S05]  /*1bde0*/  BSYNC B2 ;  /* 0x0000000000027941 */ /* 0x000fea0003800000 */
.L_x_8836:
        /* <DEDUP_REMOVED lines=16> */
.L_x_8842:
[----:B------:R-:W-:Y:S05]  /*1bef0*/  BSYNC B3 ;  /* 0x0000000000037941 */ /* 0x000fea0003800000 */
.L_x_8841:
        /* <DEDUP_REMOVED lines=43> */
.L_x_8840:
[----:B------:R-:W-:Y:S05]  /*1c1b0*/  BSYNC B2 ;  /* 0x0000000000027941 */ /* 0x000fea0003800000 */
.L_x_8839:
        /* <DEDUP_REMOVED lines=10> */
.L_x_8835:
        /* <DEDUP_REMOVED lines=12> */
.L_x_8844:
[----:B------:R-:W-:-:S07]  /*1c320*/  IMAD.MOV.U32 R27, RZ, RZ, R14 ;  /* 0x000000ffff1b7224 */ /* 0x000fce00078e000e */
.L_x_8845:
[----:B------:R-:W-:Y:S05]  /*1c330*/  BSYNC B2 ;  /* 0x0000000000027941 */ /* 0x000fea0003800000 */
.L_x_8843:
        /* <DEDUP_REMOVED lines=16> */
.L_x_8849:
[----:B------:R-:W-:Y:S05]  /*1c440*/  BSYNC B3 ;  /* 0x0000000000037941 */ /* 0x000fea0003800000 */
.L_x_8848:
        /* <DEDUP_REMOVED lines=43> */
.L_x_8847:
[----:B------:R-:W-:Y:S05]  /*1c700*/  BSYNC B2 ;  /* 0x0000000000027941 */ /* 0x000fea0003800000 */
.L_x_8846:
        /* <DEDUP_REMOVED lines=9> */
[----:B--2---:R-:W-:Y:S01]  /*1c7a0*/  IMAD.MOV.U32 R48, RZ, RZ, R13 ;  /* 0x000000ffff307224 */ /* 0x004fe200078e000d */
[----:B------:R-:W-:Y:S06]  /*1c7b0*/  @!P0 BRA `(.L_x_8851) ;  /* 0x0000000400648947 */ /* 0x000fec0003800000 */
[----:B------:R-:W-:Y:S01]  /*1c7c0*/  HADD2.F32 R47, -RZ, R61.H0_H0 ;  /* 0x2000003dff2f7230 */ /* 0x000fe20000004100 */
[----:B------:R-:W-:-:S04]  /*1c7d0*/  MOV R48, R13 ;  /* 0x0000000d00307202 */ /* 0x000fc80000000f00 */
[----:B------:R-:W-:Y:S01]  /*1c7e0*/  FADD.FTZ R27, R47, R27 ;  /* 0x0000001b2f1b7221 */ /* 0x000fe20000010000 */
[----:B------:R-:W-:Y:S06]  /*1c7f0*/  BRA `(.L_x_8851) ;  /* 0x0000000400547947 */ /* 0x000fec0003800000 */
.L_x_8850:
[C---:B------:R-:W-:Y:S01]  /*1c800*/  ISETP.NE.AND P3, PT, R13.reuse, 0x1, PT ;  /* 0x000000010d00780c */ /* 0x040fe20003f65270 */
[----:B------:R-:W-:Y:S01]  /*1c810*/  BSSY B2, `(.L_x_8852) ;  /* 0x000000c000027945 */ /* 0x000fe20003800000 */
[----:B--2---:R-:W-:-:S11]  /*1c820*/  VIADD R48, R13, 0x1 ;  /* 0x000000010d307836 */ /* 0x004fd60000000000 */
        /* <DEDUP_REMOVED lines=9> */
.L_x_8853:
[----:B------:R-:W-:-:S07]  /*1c8c0*/  IMAD.MOV.U32 R6, RZ, RZ, R14 ;  /* 0x000000ffff067224 */ /* 0x000fce00078e000e */
.L_x_8854:
[----:B------:R-:W-:Y:S05]  /*1c8d0*/  BSYNC B2 ;  /* 0x0000000000027941 */ /* 0x000fea0003800000 */
.L_x_8852:
        /* <DEDUP_REMOVED lines=16> */
.L_x_8858:
[----:B------:R-:W-:Y:S05]  /*1c9e0*/  BSYNC B3 ;  /* 0x0000000000037941 */ /* 0x000fea0003800000 */
.L_x_8857:
        /* <DEDUP_REMOVED lines=43> */
.L_x_8856:
[----:B------:R-:W-:Y:S05]  /*1cca0*/  BSYNC B2 ;  /* 0x0000000000027941 */ /* 0x000fea0003800000 */
.L_x_8855:
        /* <DEDUP_REMOVED lines=10> */
.L_x_8851:
        /* <DEDUP_REMOVED lines=12> */
.L_x_8860:
[----:B------:R-:W-:-:S07]  /*1ce10*/  IMAD.MOV.U32 R47, RZ, RZ, R14 ;  /* 0x000000ffff2f7224 */ /* 0x000fce00078e000e */
.L_x_8861:
[----:B------:R-:W-:Y:S05]  /*1ce20*/  BSYNC B2 ;  /* 0x0000000000027941 */ /* 0x000fea0003800000 */
.L_x_8859:
        /* <DEDUP_REMOVED lines=16> */
.L_x_8865:
[----:B------:R-:W-:Y:S05]  /*1cf30*/  BSYNC B3 ;  /* 0x0000000000037941 */ /* 0x000fea0003800000 */
.L_x_8864:
        /* <DEDUP_REMOVED lines=43> */
.L_x_8863:
[----:B------:R-:W-:Y:S05]  /*1d1f0*/  BSYNC B2 ;  /* 0x0000000000027941 */ /* 0x000fea0003800000 */
.L_x_8862:
        /* <DEDUP_REMOVED lines=15> */
.L_x_8866:
        /* <DEDUP_REMOVED lines=12> */
.L_x_8869:
[----:B------:R-:W-:-:S07]  /*1d3b0*/  IMAD.MOV.U32 R5, RZ, RZ, R14 ;  /* 0x000000ffff057224 */ /* 0x000fce00078e000e */
.L_x_8870:
[----:B------:R-:W-:Y:S05]  /*1d3c0*/  BSYNC B2 ;  /* 0x0000000000027941 */ /* 0x000fea0003800000 */
.L_x_8868:
        /* <DEDUP_REMOVED lines=16> */
.L_x_8874:
[----:B------:R-:W-:Y:S05]  /*1d4d0*/  BSYNC B3 ;  /* 0x0000000000037941 */ /* 0x000fea0003800000 */
.L_x_8873:
        /* <DEDUP_REMOVED lines=43> */
.L_x_8872:
[----:B------:R-:W-:Y:S05]  /*1d790*/  BSYNC B2 ;  /* 0x0000000000027941 */ /* 0x000fea0003800000 */
.L_x_8871:
        /* <DEDUP_REMOVED lines=10> */
.L_x_8867:
        /* <DEDUP_REMOVED lines=12> */
.L_x_8876:
[----:B------:R-:W-:-:S07]  /*1d900*/  IMAD.MOV.U32 R47, RZ, RZ, R14 ;  /* 0x000000ffff2f7224 */ /* 0x000fce00078e000e */
.L_x_8877:
[----:B------:R-:W-:Y:S05]  /*1d910*/  BSYNC B2 ;  /* 0x0000000000027941 */ /* 0x000fea0003800000 */
.L_x_8875:
        /* <DEDUP_REMOVED lines=16> */
.L_x_8881:
[----:B------:R-:W-:Y:S05]  /*1da20*/  BSYNC B3 ;  /* 0x0000000000037941 */ /* 0x000fea0003800000 */
.L_x_8880:
        /* <DEDUP_REMOVED lines=43> */
.L_x_8879:
[----:B------:R-:W-:Y:S05]  /*1dce0*/  BSYNC B2 ;  /* 0x0000000000027941 */ /* 0x000fea0003800000 */
.L_x_8878:
        /* <DEDUP_REMOVED lines=15> */
.L_x_8882:
        /* <DEDUP_REMOVED lines=12> */
.L_x_8885:
[----:B------:R-:W-:-:S07]  /*1dea0*/  IMAD.MOV.U32 R4, RZ, RZ, R14 ;  /* 0x000000ffff047224 */ /* 0x000fce00078e000e */
.L_x_8886:
[----:B------:R-:W-:Y:S05]  /*1deb0*/  BSYNC B2 ;  /* 0x0000000000027941 */ /* 0x000fea0003800000 */
.L_x_8884:
        /* <DEDUP_REMOVED lines=16> */
.L_x_8890:
[----:B------:R-:W-:Y:S05]  /*1dfc0*/  BSYNC B3 ;  /* 0x0000000000037941 */ /* 0x000fea0003800000 */
.L_x_8889:
        /* <DEDUP_REMOVED lines=43> */
.L_x_8888:
[----:B------:R-:W-:Y:S05]  /*1e280*/  BSYNC B2 ;  /* 0x0000000000027941 */ /* 0x000fea0003800000 */
.L_x_8887:
        /* <DEDUP_REMOVED lines=10> */
.L_x_8883:
        /* <DEDUP_REMOVED lines=12> */
.L_x_8892:
[----:B------:R-:W-:-:S07]  /*1e3f0*/  IMAD.MOV.U32 R85, RZ, RZ, R14 ;  /* 0x000000ffff557224 */ /* 0x000fce00078e000e */
.L_x_8893:
[----:B------:R-:W-:Y:S05]  /*1e400*/  BSYNC B2 ;  /* 0x0000000000027941 */ /* 0x000fea0003800000 */
.L_x_8891:
        /* <DEDUP_REMOVED lines=16> */
.L_x_8897:
[----:B------:R-:W-:Y:S05]  /*1e510*/  BSYNC B3 ;  /* 0x0000000000037941 */ /* 0x000fea0003800000 */
.L_x_8896:
        /* <DEDUP_REMOVED lines=43> */
.L_x_8895:
[----:B------:R-:W-:Y:S05]  /*1e7d0*/  BSYNC B2 ;  /* 0x0000000000027941 */ /* 0x000fea0003800000 */
.L_x_8894:
        /* <DEDUP_REMOVED lines=13> */
.L_x_8898:
        /* <DEDUP_REMOVED lines=12> */
.L_x_8901:
[----:B------:R-:W-:-:S07]  /*1e970*/  IMAD.MOV.U32 R3, RZ, RZ, R14 ;  /* 0x000000ffff037224 */ /* 0x000fce00078e000e */
.L_x_8902:
[----:B------:R-:W-:Y:S05]  /*1e980*/  BSYNC B2 ;  /* 0x0000000000027941 */ /* 0x000fea0003800000 */
.L_x_8900:
        /* <DEDUP_REMOVED lines=16> */
.L_x_8906:
[----:B------:R-:W-:Y:S05]  /*1ea90*/  BSYNC B3 ;  /* 0x0000000000037941 */ /* 0x000fea0003800000 */
.L_x_8905:
        /* <DEDUP_REMOVED lines=43> */
.L_x_8904:
[----:B------:R-:W-:Y:S05]  /*1ed50*/  BSYNC B2 ;  /* 0x0000000000027941 */ /* 0x000fea0003800000 */
.L_x_8903:
        /* <DEDUP_REMOVED lines=10> */
.L_x_8899:
        /* <DEDUP_REMOVED lines=12> */
.L_x_8908:
[----:B------:R-:W-:-:S07]  /*1eec0*/  IMAD.MOV.U32 R70, RZ, RZ, R14 ;  /* 0x000000ffff467224 */ /* 0x000fce00078e000e */
.L_x_8909:
[----:B------:R-:W-:Y:S05]  /*1eed0*/  BSYNC B2 ;  /* 0x0000000000027941 */ /* 0x000fea0003800000 */
.L_x_8907:
        /* <DEDUP_REMOVED lines=16> */
.L_x_8913:
[----:B------:R-:W-:Y:S05]  /*1efe0*/  BSYNC B3 ;  /* 0x0000000000037941 */ /* 0x000fea0003800000 */
.L_x_8912:
        /* <DEDUP_REMOVED lines=43> */
.L_x_8911:
[----:B------:R-:W-:Y:S05]  /*1f2a0*/  BSYNC B2 ;  /* 0x0000000000027941 */ /* 0x000fea0003800000 */
.L_x_8910:
        /* <DEDUP_REMOVED lines=13> */
.L_x_8914:
        /* <DEDUP_REMOVED lines=12> */
.L_x_8917:
[----:B------:R-:W-:-:S07]  /*1f440*/  IMAD.MOV.U32 R2, RZ, RZ, R14 ;  /* 0x000000ffff027224 */ /* 0x000fce00078e000e */
.L_x_8918:
[----:B------:R-:W-:Y:S05]  /*1f450*/  BSYNC B2 ;  /* 0x0000000000027941 */ /* 0x000fea0003800000 */
.L_x_8916:
        /* <DEDUP_REMOVED lines=16> */
.L_x_8922:
[----:B------:R-:W-:Y:S05]  /*1f560*/  BSYNC B3 ;  /* 0x0000000000037941 */ /* 0x000fea0003800000 */
.L_x_8921:
        /* <DEDUP_REMOVED lines=43> */
.L_x_8920:
[----:B------:R-:W-:Y:S05]  /*1f820*/  BSYNC B2 ;  /* 0x0000000000027941 */ /* 0x000fea0003800000 */
.L_x_8919:
        /* <DEDUP_REMOVED lines=10> */
.L_x_8915:
        /* <DEDUP_REMOVED lines=12> */
.L_x_8924:
[----:B------:R-:W-:-:S07]  /*1f990*/  IMAD.MOV.U32 R70, RZ, RZ, R14 ;  /* 0x000000ffff467224 */ /* 0x000fce00078e000e */
.L_x_8925:
[----:B------:R-:W-:Y:S05]  /*1f9a0*/  BSYNC B2 ;  /* 0x0000000000027941 */ /* 0x000fea0003800000 */
.L_x_8923:
        /* <DEDUP_REMOVED lines=16> */
.L_x_8929:
[----:B------:R-:W-:Y:S05]  /*1fab0*/  BSYNC B3 ;  /* 0x0000000000037941 */ /* 0x000fea0003800000 */
.L_x_8928:
        /* <DEDUP_REMOVED lines=43> */
.L_x_8927:
[----:B------:R-:W-:Y:S05]  /*1fd70*/  BSYNC B2 ;  /* 0x0000000000027941 */ /* 0x000fea0003800000 */
.L_x_8926:
        /* <DEDUP_REMOVED lines=13> */
.L_x_8930:
        /* <DEDUP_REMOVED lines=12> */
.L_x_8933:
[----:B------:R-:W-:-:S07]  /*1ff10*/  IMAD.MOV.U32 R0, RZ, RZ, R14 ;  /* 0x000000ffff007224 */ /* 0x000fce00078e000e */
.L_x_8934:
[----:B------:R-:W-:Y:S05]  /*1ff20*/  BSYNC B2 ;  /* 0x0000000000027941 */ /* 0x000fea0003800000 */
.L_x_8932:
        /* <DEDUP_REMOVED lines=16> */
.L_x_8938:
[----:B------:R-:W-:Y:S05]  /*20030*/  BSYNC B3 ;  /* 0x0000000000037941 */ /* 0x000fea0003800000 */
.L_x_8937:
        /* <DEDUP_REMOVED lines=43> */
.L_x_8936:
[----:B------:R-:W-:Y:S05]  /*202f0*/  BSYNC B2 ;  /* 0x0000000000027941 */ /* 0x000fea0003800000 */
.L_x_8935:
        /* <DEDUP_REMOVED lines=10> */
.L_x_8931:
        /* <DEDUP_REMOVED lines=54> */
.L_x_8939:
[----:B------:R-:W-:-:S07]  /*20700*/  VIADD R72, R72, 0x20 ;  /* 0x0000002048487836 */ /* 0x000fce0000000000 */
.L_x_8810:
[----:B------:R-:W-:Y:S05]  /*20710*/  BSYNC B1 ;  /* 0x0000000000017941 */ /* 0x000fea0003800000 */
.L_x_8809:
        /* <DEDUP_REMOVED lines=29> */
.L_x_8943:
[----:B------:R-:W-:-:S07]  /*208f0*/  MOV R25, R14 ;  /* 0x0000000e00197202 */ /* 0x000fce0000000f00 */
.L_x_8944:
[----:B------:R-:W-:Y:S05]  /*20900*/  BSYNC B2 ;  /* 0x0000000000027941 */ /* 0x000fea0003800000 */
.L_x_8942:
        /* <DEDUP_REMOVED lines=16> */
.L_x_8948:
[----:B------:R-:W-:Y:S05]  /*20a10*/  BSYNC B3 ;  /* 0x0000000000037941 */ /* 0x000fea0003800000 */
.L_x_8947:
        /* <DEDUP_REMOVED lines=43> */
.L_x_8946:
[----:B------:R-:W-:Y:S05]  /*20cd0*/  BSYNC B2 ;  /* 0x0000000000027941 */ /* 0x000fea0003800000 */
.L_x_8945:
        /* <DEDUP_REMOVED lines=20> */
.L_x_8949:
        /* <DEDUP_REMOVED lines=12> */
.L_x_8952:
[----:B------:R-:W-:-:S07]  /*20ee0*/  IMAD.MOV.U32 R8, RZ, RZ, R14 ;  /* 0x000000ffff087224 */ /* 0x000fce00078e000e */
.L_x_8953:
[----:B------:R-:W-:Y:S05]  /*20ef0*/  BSYNC B2 ;  /* 0x0000000000027941 */ /* 0x000fea0003800000 */
.L_x_8951:
        /* <DEDUP_REMOVED lines=16> */
.L_x_8957:
[----:B------:R-:W-:Y:S05]  /*21000*/  BSYNC B3 ;  /* 0x0000000000037941 */ /* 0x000fea0003800000 */
.L_x_8956:
        /* <DEDUP_REMOVED lines=43> */
.L_x_8955:
[----:B------:R-:W-:Y:S05]  /*212c0*/  BSYNC B2 ;  /* 0x0000000000027941 */ /* 0x000fea0003800000 */
.L_x_8954:
        /* <DEDUP_REMOVED lines=10> */
.L_x_8950:
        /* <DEDUP_REMOVED lines=12> */
.L_x_8959:
[----:B------:R-:W-:-:S07]  /*21430*/  IMAD.MOV.U32 R25, RZ, RZ, R14 ;  /* 0x000000ffff197224 */ /* 0x000fce00078e000e */
.L_x_8960:
[----:B------:R-:W-:Y:S05]  /*21440*/  BSYNC B2 ;  /* 0x0000000000027941 */ /* 0x000fea0003800000 */
.L_x_8958:
        /* <DEDUP_REMOVED lines=16> */
.L_x_8964:
[----:B------:R-:W-:Y:S05]  /*21550*/  BSYNC B3 ;  /* 0x0000000000037941 */ /* 0x000fea0003800000 */
.L_x_8963:
        /* <DEDUP_REMOVED lines=43> */
.L_x_8962:
[----:B------:R-:W-:Y:S05]  /*21810*/  BSYNC B2 ;  /* 0x0000000000027941 */ /* 0x000fea0003800000 */
.L_x_8961:
        /* <DEDUP_REMOVED lines=15> */
.L_x_8965:
        /* <DEDUP_REMOVED lines=12> */
.L_x_8968:
[----:B------:R-:W-:-:S07]  /*219d0*/  IMAD.MOV.U32 R7, RZ, RZ, R14 ;  /* 0x000000ffff077224 */ /* 0x000fce00078e000e */
.L_x_8969:
[----:B------:R-:W-:Y:S05]  /*219e0*/  BSYNC B2 ;  /* 0x0000000000027941 */ /* 0x000fea0003800000 */
.L_x_8967:
        /* <DEDUP_REMOVED lines=16> */
.L_x_8973:
[----:B------:R-:W-:Y:S05]  /*21af0*/  BSYNC B3 ;  /* 0x0000000000037941 */ /* 0x000fea0003800000 */
.L_x_8972:
        /* <DEDUP_REMOVED lines=43> */
.L_x_8971:
[----:B------:R-:W-:Y:S05]  /*21db0*/  BSYNC B2 ;  /* 0x0000000000027941 */ /* 0x000fea0003800000 */
.L_x_8970:
        /* <DEDUP_REMOVED lines=10> */
.L_x_8966:
        /* <DEDUP_REMOVED lines=12> */
.L_x_8975:
[----:B------:R-:W-:-:S07]  /*21f20*/  IMAD.MOV.U32 R25, RZ, RZ, R14 ;  /* 0x000000ffff197224 */ /* 0x000fce00078e000e */
.L_x_8976:
[----:B------:R-:W-:Y:S05]  /*21f30*/  BSYNC B2 ;  /* 0x0000000000027941 */ /* 0x000fea0003800000 */
.L_x_8974:
        /* <DEDUP_REMOVED lines=16> */
.L_x_8980:
[----:B------:R-:W-:Y:S05]  /*22040*/  BSYNC B3 ;  /* 0x0000000000037941 */ /* 0x000fea0003800000 */
.L_x_8979:
        /* <DEDUP_REMOVED lines=43> */
.L_x_8978:
[----:B------:R-:W-:Y:S05]  /*22300*/  BSYNC B2 ;  /* 0x0000000000027941 */ /* 0x000fea0003800000 */
.L_x_8977:
        /* <DEDUP_REMOVED lines=15> */
.L_x_8981:
        /* <DEDUP_REMOVED lines=12> */
.L_x_8984:
[----:B------:R-:W-:-:S07]  /*224c0*/  IMAD.MOV.U32 R6, RZ, RZ, R14 ;  /* 0x000000ffff067224 */ /* 0x000fce00078e000e */
.L_x_8985:
[----:B------:R-:W-:Y:S05]  /*224d0*/  BSYNC B2 ;  /* 0x0000000000027941 */ /* 0x000fea0003800000 */
.L_x_8983:
        /* <DEDUP_REMOVED lines=16> */
.L_x_8989:
[----:B------:R-:W-:Y:S05]  /*225e0*/  BSYNC B3 ;  /* 0x0000000000037941 */ /* 0x000fea0003800000 */
.L_x_8988:
        /* <DEDUP_REMOVED lines=43> */
.L_x_8987:
[----:B------:R-:W-:Y:S05]  /*228a0*/  BSYNC B2 ;  /* 0x0000000000027941 */ /* 0x000fea0003800000 */
.L_x_8986:
        /* <DEDUP_REMOVED lines=10> */
.L_x_8982:
        /* <DEDUP_REMOVED lines=12> */
.L_x_8991:
[----:B------:R-:W-:-:S07]  /*22a10*/  IMAD.MOV.U32 R45, RZ, RZ, R14 ;  /* 0x000000ffff2d7224 */ /* 0x000fce00078e000e */
.L_x_8992:
[----:B------:R-:W-:Y:S05]  /*22a20*/  BSYNC B2 ;  /* 0x0000000000027941 */ /* 0x000fea0003800000 */
.L_x_8990:
        /* <DEDUP_REMOVED lines=16> */
.L_x_8996:
[----:B------:R-:W-:Y:S05]  /*22b30*/  BSYNC B3 ;  /* 0x0000000000037941 */ /* 0x000fea0003800000 */
.L_x_8995:
        /* <DEDUP_REMOVED lines=43> */
.L_x_8994:
[----:B------:R-:W-:Y:S05]  /*22df0*/  BSYNC B2 ;  /* 0x0000000000027941 */ /* 0x000fea0003800000 */
.L_x_8993:
        /* <DEDUP_REMOVED lines=15> */
.L_x_8997:
        /* <DEDUP_REMOVED lines=12> */
.L_x_9000:
[----:B------:R-:W-:-:S07]  /*22fb0*/  IMAD.MOV.U32 R5, RZ, RZ, R14 ;  /* 0x000000ffff057224 */ /* 0x000fce00078e000e */
.L_x_9001:
[----:B------:R-:W-:Y:S05]  /*22fc0*/  BSYNC B2 ;  /* 0x0000000000027941 */ /* 0x000fea0003800000 */
.L_x_8999:
        /* <DEDUP_REMOVED lines=16> */
.L_x_9005:
[----:B------:R-:W-:Y:S05]  /*230d0*/  BSYNC B3 ;  /* 0x0000000000037941 */ /* 0x000fea0003800000 */
.L_x_9004:
        /* <DEDUP_REMOVED lines=43> */
.L_x_9003:
[----:B------:R-:W-:Y:S05]  /*23390*/  BSYNC B2 ;  /* 0x0000000000027941 */ /* 0x000fea0003800000 */
.L_x_9002:
        /* <DEDUP_REMOVED lines=10> */
.L_x_8998:
        /* <DEDUP_REMOVED lines=12> */
.L_x_9007:
[----:B------:R-:W-:-:S07]  /*23500*/  IMAD.MOV.U32 R45, RZ, RZ, R14 ;  /* 0x000000ffff2d7224 */ /* 0x000fce00078e000e */
.L_x_9008:
[----:B------:R-:W-:Y:S05]  /*23510*/  BSYNC B2 ;  /* 0x0000000000027941 */ /* 0x000fea0003800000 */
.L_x_9006:
        /* <DEDUP_REMOVED lines=16> */
.L_x_9012:
[----:B------:R-:W-:Y:S05]  /*23620*/  BSYNC B3 ;  /* 0x0000000000037941 */ /* 0x000fea0003800000 */
.L_x_9011:
        /* <DEDUP_REMOVED lines=43> */
.L_x_9010:
[----:B------:R-:W-:Y:S05]  /*238e0*/  BSYNC B2 ;  /* 0x0000000000027941 */ /* 0x000fea0003800000 */
.L_x_9009:
        /* <DEDUP_REMOVED lines=15> */
.L_x_9013:
        /* <DEDUP_REMOVED lines=12> */
.L_x_9016:
[----:B------:R-:W-:-:S07]  /*23aa0*/  IMAD.MOV.U32 R4, RZ, RZ, R14 ;  /* 0x000000ffff047224 */ /* 0x000fce00078e000e */
.L_x_9017:
[----:B------:R-:W-:Y:S05]  /*23ab0*/  BSYNC B2 ;  /* 0x0000000000027941 */ /* 0x000fea0003800000 */
.L_x_9015:
        /* <DEDUP_REMOVED lines=16> */
.L_x_9021:
[----:B------:R-:W-:Y:S05]  /*23bc0*/  BSYNC B3 ;  /* 0x0000000000037941 */ /* 0x000fea0003800000 */
.L_x_9020:
        /* <DEDUP_REMOVED lines=43> */
.L_x_9019:
[----:B------:R-:W-:Y:S05]  /*23e80*/  BSYNC B2 ;  /* 0x0000000000027941 */ /* 0x000fea0003800000 */
.L_x_9018:
        /* <DEDUP_REMOVED lines=10> */
.L_x_9014:
        /* <DEDUP_REMOVED lines=12> */
.L_x_9023:
[----:B------:R-:W-:-:S07]  /*23ff0*/  IMAD.MOV.U32 R83, RZ, RZ, R14 ;  /* 0x000000ffff537224 */ /* 0x000fce00078e000e */
.L_x_9024:
[----:B------:R-:W-:Y:S05]  /*24000*/  BSYNC B2 ;  /* 0x0000000000027941 */ /* 0x000fea0003800000 */
.L_x_9022:
        /* <DEDUP_REMOVED lines=16> */
.L_x_9028:
[----:B------:R-:W-:Y:S05]  /*24110*/  BSYNC B3 ;  /* 0x0000000000037941 */ /* 0x000fea0003800000 */
.L_x_9027:
        /* <DEDUP_REMOVED lines=43> */
.L_x_9026:
[----:B------:R-:W-:Y:S05]  /*243d0*/  BSYNC B2 ;  /* 0x0000000000027941 */ /* 0x000fea0003800000 */
.L_x_9025:
        /* <DEDUP_REMOVED lines=13> */
.L_x_9029:
        /* <DEDUP_REMOVED lines=12> */
.L_x_9032:
[----:B------:R-:W-:-:S07]  /*24570*/  IMAD.MOV.U32 R3, RZ, RZ, R14 ;  /* 0x000000ffff037224 */ /* 0x000fce00078e000e */
.L_x_9033:
[----:B------:R-:W-:Y:S05]  /*24580*/  BSYNC B2 ;  /* 0x0000000000027941 */ /* 0x000fea0003800000 */
.L_x_9031:
        /* <DEDUP_REMOVED lines=16> */
.L_x_9037:
[----:B------:R-:W-:Y:S05]  /*24690*/  BSYNC B3 ;  /* 0x0000000000037941 */ /* 0x000fea0003800000 */
.L_x_9036:
        /* <DEDUP_REMOVED lines=43> */
.L_x_9035:
[----:B------:R-:W-:Y:S05]  /*24950*/  BSYNC B2 ;  /* 0x0000000000027941 */ /* 0x000fea0003800000 */
.L_x_9034:
        /* <DEDUP_REMOVED lines=10> */
.L_x_9030:
        /* <DEDUP_REMOVED lines=12> */
.L_x_9039:
[----:B------:R-:W-:-:S07]  /*24ac0*/  IMAD.MOV.U32 R70, RZ, RZ, R14 ;  /* 0x000000ffff467224 */ /* 0x000fce00078e000e */
.L_x_9040:
[----:B------:R-:W-:Y:S05]  /*24ad0*/  BSYNC B2 ;  /* 0x0000000000027941 */ /* 0x000fea0003800000 */
.L_x_9038:
        /* <DEDUP_REMOVED lines=16> */
.L_x_9044:
[----:B------:R-:W-:Y:S05]  /*24be0*/  BSYNC B3 ;  /* 0x0000000000037941 */ /* 0x000fea0003800000 */
.L_x_9043:
        /* <DEDUP_REMOVED lines=43> */
.L_x_9042:
[----:B------:R-:W-:Y:S05]  /*24ea0*/  BSYNC B2 ;  /* 0x0000000000027941 */ /* 0x000fea0003800000 */
.L_x_9041:
        /* <DEDUP_REMOVED lines=13> */
.L_x_9045:
        /* <DEDUP_REMOVED lines=12> */
.L_x_9048:
[----:B------:R-:W-:-:S07]  /*25040*/  IMAD.MOV.U32 R2, RZ, RZ, R14 ;  /* 0x000000ffff027224 */ /* 0x000fce00078e000e */
.L_x_9049:
[----:B------:R-:W-:Y:S05]  /*25050*/  BSYNC B2 ;  /* 0x0000000000027941 */ /* 0x000fea0003800000 */
.L_x_9047:
        /* <DEDUP_REMOVED lines=16> */
.L_x_9053:
[----:B------:R-:W-:Y:S05]  /*25160*/  BSYNC B3 ;  /* 0x0000000000037941 */ /* 0x000fea0003800000 */
.L_x_9052:
        /* <DEDUP_REMOVED lines=43> */
.L_x_9051:
[----:B------:R-:W-:Y:S05]  /*25420*/  BSYNC B2 ;  /* 0x0000000000027941 */ /* 0x000fea0003800000 */
.L_x_9050:
        /* <DEDUP_REMOVED lines=10> */
.L_x_9046:
        /* <DEDUP_REMOVED lines=12> */
.L_x_9055:
[----:B------:R-:W-:-:S07]  /*25590*/  IMAD.MOV.U32 R70, RZ, RZ, R14 ;  /* 0x000000ffff467224 */ /* 0x000fce00078e000e */
.L_x_9056:
[----:B------:R-:W-:Y:S05]  /*255a0*/  BSYNC B2 ;  /* 0x0000000000027941 */ /* 0x000fea0003800000 */
.L_x_9054:
        /* <DEDUP_REMOVED lines=16> */
.L_x_9060:
[----:B------:R-:W-:Y:S05]  /*256b0*/  BSYNC B3 ;  /* 0x0000000000037941 */ /* 0x000fea0003800000 */
.L_x_9059:
        /* <DEDUP_REMOVED lines=43> */
.L_x_9058:
[----:B------:R-:W-:Y:S05]  /*25970*/  BSYNC B2 ;  /* 0x0000000000027941 */ /* 0x000fea0003800000 */
.L_x_9057:
        /* <DEDUP_REMOVED lines=13> */
.L_x_9061:
        /* <DEDUP_REMOVED lines=12> */
.L_x_9064:
[----:B------:R-:W-:-:S07]  /*25b10*/  IMAD.MOV.U32 R0, RZ, RZ, R14 ;  /* 0x000000ffff007224 */ /* 0x000fce00078e000e */
.L_x_9065:
[----:B------:R-:W-:Y:S05]  /*25b20*/  BSYNC B2 ;  /* 0x0000000000027941 */ /* 0x000fea0003800000 */
.L_x_9063:
        /* <DEDUP_REMOVED lines=16> */
.L_x_9069:
[----:B------:R-:W-:Y:S05]  /*25c30*/  BSYNC B3 ;  /* 0x0000000000037941 */ /* 0x000fea0003800000 */
.L_x_9068:
        /* <DEDUP_REMOVED lines=43> */
.L_x_9067:
[----:B------:R-:W-:Y:S05]  /*25ef0*/  BSYNC B2 ;  /* 0x0000000000027941 */ /* 0x000fea0003800000 */
.L_x_9066:
        /* <DEDUP_REMOVED lines=10> */
.L_x_9062:
        /* <DEDUP_REMOVED lines=54> */
.L_x_9070:
[----:B------:R-:W-:-:S07]  /*26300*/  VIADD R72, R72, 0x20 ;  /* 0x0000002048487836 */ /* 0x000fce0000000000 */
.L_x_8941:
[----:B------:R-:W-:Y:S05]  /*26310*/  BSYNC B1 ;  /* 0x0000000000017941 */ /* 0x000fea0003800000 */
.L_x_8940:
        /* <DEDUP_REMOVED lines=22> */
[----:B--2---:R-:W-:-:S12]  /*26480*/  IMAD.MOV.U32 R23, RZ, RZ, R15 ;  /* 0x000000ffff177224 */ /* 0x004fd800078e000f */
[----:B------:R-:W-:Y:S05]  /*26490*/  @!P2 BRA `(.L_x_9075) ;  /* 0x000000000018a947 */ /* 0x000fea0003800000 */
[----:B------:R-:W-:Y:S02]  /*264a0*/  ISETP.NE.AND P2, PT, R13, 0x3, PT ;  /* 0x000000030d00780c */ /* 0x000fe40003f45270 */
[----:B------:R-:W-:-:S11]  /*264b0*/  MOV R23, R16 ;  /* 0x0000001000177202 */ /* 0x000fd60000000f00 */
[----:B------:R-:W-:Y:S05]  /*264c0*/  @P2 BRA `(.L_x_9075) ;  /* 0x00000000000c2947 */ /* 0x000fea0003800000 */
[----:B------:R-:W-:Y:S01]  /*264d0*/  IMAD.MOV.U32 R23, RZ, RZ, R12 ;  /* 0x000000ffff177224 */ /* 0x000fe200078e000c */
[----:B------:R-:W-:Y:S06]  /*264e0*/  BRA `(.L_x_9075) ;  /* 0x0000000000047947 */ /* 0x000fec0003800000 */
.L_x_9074:
[----:B--2---:R-:W-:-:S07]  /*264f0*/  MOV R23, R14 ;  /* 0x0000000e00177202 */ /* 0x004fce0000000f00 */
.L_x_9075:
[----:B------:R-:W-:Y:S05]  /*26500*/  BSYNC B2 ;  /* 0x0000000000027941 */ /* 0x000fea0003800000 */
.L_x_9073:
        /* <DEDUP_REMOVED lines=16> */
.L_x_9079:
[----:B------:R-:W-:Y:S05]  /*26610*/  BSYNC B3 ;  /* 0x0000000000037941 */ /* 0x000fea0003800000 */
.L_x_9078:
        /* <DEDUP_REMOVED lines=43> */
.L_x_9077:
[----:B------:R-:W-:Y:S05]  /*268d0*/  BSYNC B2 ;  /* 0x0000000000027941 */ /* 0x000fea0003800000 */
.L_x_9076:
        /* <DEDUP_REMOVED lines=20> */
.L_x_9080:
        /* <DEDUP_REMOVED lines=12> */
.L_x_9083:
[----:B------:R-:W-:-:S07]  /*26ae0*/  IMAD.MOV.U32 R8, RZ, RZ, R14 ;  /* 0x000000ffff087224 */ /* 0x000fce00078e000e */
.L_x_9084:
[----:B------:R-:W-:Y:S05]  /*26af0*/  BSYNC B2 ;  /* 0x0000000000027941 */ /* 0x000fea0003800000 */
.L_x_9082:
        /* <DEDUP_REMOVED lines=16> */
.L_x_9088:
[----:B------:R-:W-:Y:S05]  /*26c00*/  BSYNC B3 ;  /* 0x0000000000037941 */ /* 0x000fea0003800000 */
.L_x_9087:
        /* <DEDUP_REMOVED lines=43> */
.L_x_9086:
[----:B------:R-:W-:Y:S05]  /*26ec0*/  BSYNC B2 ;  /* 0x0000000000027941 */ /* 0x000fea0003800000 */
.L_x_9085:
        /* <DEDUP_REMOVED lines=10> */
.L_x_9081:
        /* <DEDUP_REMOVED lines=12> */
.L_x_9090:
[----:B------:R-:W-:-:S07]  /*27030*/  IMAD.MOV.U32 R23, RZ, RZ, R14 ;  /* 0x000000ffff177224 */ /* 0x000fce00078e000e */
.L_x_9091:
[----:B------:R-:W-:Y:S05]  /*27040*/  BSYNC B2 ;  /* 0x0000000000027941 */ /* 0x000fea0003800000 */
.L_x_9089:
        /* <DEDUP_REMOVED lines=16> */
.L_x_9095:
[----:B------:R-:W-:Y:S05]  /*27150*/  BSYNC B3 ;  /* 0x0000000000037941 */ /* 0x000fea0003800000 */
.L_x_9094:
        /* <DEDUP_REMOVED lines=43> */
.L_x_9093:
[----:B------:R-:W-:Y:S05]  /*27410*/  BSYNC B2 ;  /* 0x0000000000027941 */ /* 0x000fea0003800000 */
.L_x_9092:
        /* <DEDUP_REMOVED lines=15> */
.L_x_9096:
        /* <DEDUP_REMOVED lines=12> */
.L_x_9099:
[----:B------:R-:W-:-:S07]  /*275d0*/  IMAD.MOV.U32 R7, RZ, RZ, R14 ;  /* 0x000000ffff077224 */ /* 0x000fce00078e000e */
.L_x_9100:
[----:B------:R-:W-:Y:S05]  /*275e0*/  BSYNC B2 ;  /* 0x0000000000027941 */ /* 0x000fea0003800000 */
.L_x_9098:
        /* <DEDUP_REMOVED lines=16> */
.L_x_9104:
[----:B------:R-:W-:Y:S05]  /*276f0*/  BSYNC B3 ;  /* 0x0000000000037941 */ /* 0x000fea0003800000 */
.L_x_9103:
        /* <DEDUP_REMOVED lines=43> */
.L_x_9102:
[----:B------:R-:W-:Y:S05]  /*279b0*/  BSYNC B2 ;  /* 0x0000000000027941 */ /* 0x000fea0003800000 */
.L_x_9101:
        /* <DEDUP_REMOVED lines=10> */
.L_x_9097:
        /* <DEDUP_REMOVED lines=12> */
.L_x_9106:
[----:B------:R-:W-:-:S07]  /*27b20*/  IMAD.MOV.U32 R23, RZ, RZ, R14 ;  /* 0x000000ffff177224 */ /* 0x000fce00078e000e */
.L_x_9107:
[----:B------:R-:W-:Y:S05]  /*27b30*/  BSYNC B2 ;  /* 0x0000000000027941 */ /* 0x000fea0003800000 */
.L_x_9105:
        /* <DEDUP_REMOVED lines=16> */
.L_x_9111:
[----:B------:R-:W-:Y:S05]  /*27c40*/  BSYNC B3 ;  /* 0x0000000000037941 */ /* 0x000fea0003800000 */
.L_x_9110:
        /* <DEDUP_REMOVED lines=43> */
.L_x_9109:
[----:B------:R-:W-:Y:S05]  /*27f00*/  BSYNC B2 ;  /* 0x0000000000027941 */ /* 0x000fea0003800000 */
.L_x_9108:
        /* <DEDUP_REMOVED lines=15> */
.L_x_9112:
        /* <DEDUP_REMOVED lines=12> */
.L_x_9115:
[----:B------:R-:W-:-:S07]  /*280c0*/  IMAD.MOV.U32 R6, RZ, RZ, R14 ;  /* 0x000000ffff067224 */ /* 0x000fce00078e000e */
.L_x_9116:
[----:B------:R-:W-:Y:S05]  /*280d0*/  BSYNC B2 ;  /* 0x0000000000027941 */ /* 0x000fea0003800000 */
.L_x_9114:
        /* <DEDUP_REMOVED lines=16> */
.L_x_9120:
[----:B------:R-:W-:Y:S05]  /*281e0*/  BSYNC B3 ;  /* 0x0000000000037941 */ /* 0x000fea0003800000 */
.L_x_9119:
        /* <DEDUP_REMOVED lines=43> */
.L_x_9118:
[----:B------:R-:W-:Y:S05]  /*284a0*/  BSYNC B2 ;  /* 0x0000000000027941 */ /* 0x000fea0003800000 */
.L_x_9117:
        /* <DEDUP_REMOVED lines=10> */
.L_x_9113:
        /* <DEDUP_REMOVED lines=12> */
.L_x_9122:
[----:B------:R-:W-:-:S07]  /*28610*/  IMAD.MOV.U32 R43, RZ, RZ, R14 ;  /* 0x000000ffff2b7224 */ /* 0x000fce00078e000e */
.L_x_9123:
[----:B------:R-:W-:Y:S05]  /*28620*/  BSYNC B2 ;  /* 0x0000000000027941 */ /* 0x000fea0003800000 */
.L_x_9121:
        /* <DEDUP_REMOVED lines=16> */
.L_x_9127:
[----:B------:R-:W-:Y:S05]  /*28730*/  BSYNC B3 ;  /* 0x0000000000037941 */ /* 0x000fea0003800000 */
.L_x_9126:
        /* <DEDUP_REMOVED lines=43> */
.L_x_9125:
[----:B------:R-:W-:Y:S05]  /*289f0*/  BSYNC B2 ;  /* 0x0000000000027941 */ /* 0x000fea0003800000 */
.L_x_9124:
        /* <DEDUP_REMOVED lines=15> */
.L_x_9128:
        /* <DEDUP_REMOVED lines=12> */
.L_x_9131:
[----:B------:R-:W-:-:S07]  /*28bb0*/  IMAD.MOV.U32 R5, RZ, RZ, R14 ;  /* 0x000000ffff057224 */ /* 0x000fce00078e000e */
.L_x_9132:
[----:B------:R-:W-:Y:S05]  /*28bc0*/  BSYNC B2 ;  /* 0x0000000000027941 */ /* 0x000fea0003800000 */
.L_x_9130:
        /* <DEDUP_REMOVED lines=16> */
.L_x_9136:
[----:B------:R-:W-:Y:S05]  /*28cd0*/  BSYNC B3 ;  /* 0x0000000000037941 */ /* 0x000fea0003800000 */
.L_x_9135:
        /* <DEDUP_REMOVED lines=43> */
.L_x_9134:
[----:B------:R-:W-:Y:S05]  /*28f90*/  BSYNC B2 ;  /* 0x0000000000027941 */ /* 0x000fea0003800000 */
.L_x_9133:
        /* <DEDUP_REMOVED lines=10> */
.L_x_9129:
        /* <DEDUP_REMOVED lines=12> */
.L_x_9138:
[----:B------:R-:W-:-:S07]  /*29100*/  IMAD.MOV.U32 R43, RZ, RZ, R14 ;  /* 0x000000ffff2b7224 */ /* 0x000fce00078e000e */
.L_x_9139:
[----:B------:R-:W-:Y:S05]  /*29110*/  BSYNC B2 ;  /* 0x0000000000027941 */ /* 0x000fea0003800000 */
.L_x_9137:
        /* <DEDUP_REMOVED lines=16> */
.L_x_9143:
[----:B------:R-:W-:Y:S05]  /*29220*/  BSYNC B3 ;  /* 0x0000000000037941 */ /* 0x000fea0003800000 */
.L_x_9142:
        /* <DEDUP_REMOVED lines=43> */
.L_x_9141:
[----:B------:R-:W-:Y:S05]  /*294e0*/  BSYNC B2 ;  /* 0x0000000000027941 */ /* 0x000fea0003800000 */
.L_x_9140:
        /* <DEDUP_REMOVED lines=15> */
.L_x_9144:
        /* <DEDUP_REMOVED lines=12> */
.L_x_9147:
[----:B------:R-:W-:-:S07]  /*296a0*/  IMAD.MOV.U32 R4, RZ, RZ, R14 ;  /* 0x000000ffff047224 */ /* 0x000fce00078e000e */
.L_x_9148:
[----:B------:R-:W-:Y:S05]  /*296b0*/  BSYNC B2 ;  /* 0x0000000000027941 */ /* 0x000fea0003800000 */
.L_x_9146:
        /* <DEDUP_REMOVED lines=16> */
.L_x_9152:
[----:B------:R-:W-:Y:S05]  /*297c0*/  BSYNC B3 ;  /* 0x0000000000037941 */ /* 0x000fea0003800000 */
.L_x_9151:
        /* <DEDUP_REMOVED lines=43> */
.L_x_9150:
[----:B------:R-:W-:Y:S05]  /*29a80*/  BSYNC B2 ;  /* 0x0000000000027941 */ /* 0x000fea0003800000 */
.L_x_9149:
        /* <DEDUP_REMOVED lines=10> */
.L_x_9145:
        /* <DEDUP_REMOVED lines=12> */
.L_x_9154:
[----:B------:R-:W-:-:S07]  /*29bf0*/  IMAD.MOV.U32 R81, RZ, RZ, R14 ;  /* 0x000000ffff517224 */ /* 0x000fce00078e000e */
.L_x_9155:
[----:B------:R-:W-:Y:S05]  /*29c00*/  BSYNC B2 ;  /* 0x0000000000027941 */ /* 0x000fea0003800000 */
.L_x_9153:
        /* <DEDUP_REMOVED lines=16> */
.L_x_9159:
[----:B------:R-:W-:Y:S05]  /*29d10*/  BSYNC B3 ;  /* 0x0000000000037941 */ /* 0x000fea0003800000 */
.L_x_9158:
        /* <DEDUP_REMOVED lines=43> */
.L_x_9157:
[----:B------:R-:W-:Y:S05]  /*29fd0*/  BSYNC B2 ;  /* 0x0000000000027941 */ /* 0x000fea0003800000 */
.L_x_9156:
        /* <DEDUP_REMOVED lines=13> */
.L_x_9160:
        /* <DEDUP_REMOVED lines=12> */
.L_x_9163:
[----:B------:R-:W-:-:S07]  /*2a170*/  IMAD.MOV.U32 R3, RZ, RZ, R14 ;  /* 0x000000ffff037224 */ /* 0x000fce00078e000e */
.L_x_9164:
[----:B------:R-:W-:Y:S05]  /*2a180*/  BSYNC B2 ;  /* 0x0000000000027941 */ /* 0x000fea0003800000 */
.L_x_9162:
        /* <DEDUP_REMOVED lines=16> */
.L_x_9168:
[----:B------:R-:W-:Y:S05]  /*2a290*/  BSYNC B3 ;  /* 0x0000000000037941 */ /* 0x000fea0003800000 */
.L_x_9167:
        /* <DEDUP_REMOVED lines=43> */
.L_x_9166:
[----:B------:R-:W-:Y:S05]  /*2a550*/  BSYNC B2 ;  /* 0x0000000000027941 */ /* 0x000fea0003800000 */
.L_x_9165:
        /* <DEDUP_REMOVED lines=10> */
.L_x_9161:
        /* <DEDUP_REMOVED lines=12> */
.L_x_9170:
[----:B------:R-:W-:-:S07]  /*2a6c0*/  IMAD.MOV.U32 R70, RZ, RZ, R14 ;  /* 0x000000ffff467224 */ /* 0x000fce00078e000e */
.L_x_9171:
[----:B------:R-:W-:Y:S05]  /*2a6d0*/  BSYNC B2 ;  /* 0x0000000000027941 */ /* 0x000fea0003800000 */
.L_x_9169:
        /* <DEDUP_REMOVED lines=16> */
.L_x_9175:
[----:B------:R-:W-:Y:S05]  /*2a7e0*/  BSYNC B3 ;  /* 0x0000000000037941 */ /* 0x000fea0003800000 */
.L_x_9174:
        /* <DEDUP_REMOVED lines=43> */
.L_x_9173:
[----:B------:R-:W-:Y:S05]  /*2aaa0*/  BSYNC B2 ;  /* 0x0000000000027941 */ /* 0x000fea0003800000 */
.L_x_9172:
        /* <DEDUP_REMOVED lines=13> */
.L_x_9176:
        /* <DEDUP_REMOVED lines=12> */
.L_x_9179:
[----:B------:R-:W-:-:S07]  /*2ac40*/  IMAD.MOV.U32 R2, RZ, RZ, R14 ;  /* 0x000000ffff027224 */ /* 0x000fce00078e000e */
.L_x_9180:
[----:B------:R-:W-:Y:S05]  /*2ac50*/  BSYNC B2 ;  /* 0x0000000000027941 */ /* 0x000fea0003800000 */
.L_x_9178:
        /* <DEDUP_REMOVED lines=16> */
.L_x_9184:
[----:B------:R-:W-:Y:S05]  /*2ad60*/  BSYNC B3 ;  /* 0x0000000000037941 */ /* 0x000fea0003800000 */
.L_x_9183:
        /* <DEDUP_REMOVED lines=43> */
.L_x_9182:
[----:B------:R-:W-:Y:S05]  /*2b020*/  BSYNC B2 ;  /* 0x0000000000027941 */ /* 0x000fea0003800000 */
.L_x_9181:
        /* <DEDUP_REMOVED lines=10> */
.L_x_9177:
        /* <DEDUP_REMOVED lines=12> */
.L_x_9186:
[----:B------:R-:W-:-:S07]  /*2b190*/  IMAD.MOV.U32 R70, RZ, RZ, R14 ;  /* 0x000000ffff467224 */ /* 0x000fce00078e000e */
.L_x_9187:
[----:B------:R-:W-:Y:S05]  /*2b1a0*/  BSYNC B2 ;  /* 0x0000000000027941 */ /* 0x000fea0003800000 */
.L_x_9185:
        /* <DEDUP_REMOVED lines=16> */
.L_x_9191:
[----:B------:R-:W-:Y:S05]  /*2b2b0*/  BSYNC B3 ;  /* 0x0000000000037941 */ /* 0x000fea0003800000 */
.L_x_9190:
        /* <DEDUP_REMOVED lines=43> */
.L_x_9189:
[----:B------:R-:W-:Y:S05]  /*2b570*/  BSYNC B2 ;  /* 0x0000000000027941 */ /* 0x000fea0003800000 */
.L_x_9188:
        /* <DEDUP_REMOVED lines=13> */
.L_x_9192:
        /* <DEDUP_REMOVED lines=12> */
.L_x_9195:
[----:B------:R-:W-:-:S07]  /*2b710*/  IMAD.MOV.U32 R0, RZ, RZ, R14 ;  /* 0x000000ffff007224 */ /* 0x000fce00078e000e */
.L_x_9196:
[----:B------:R-:W-:Y:S05]  /*2b720*/  BSYNC B2 ;  /* 0x0000000000027941 */ /* 0x000fea0003800000 */
.L_x_9194:
        /* <DEDUP_REMOVED lines=16> */
.L_x_9200:
[----:B------:R-:W-:Y:S05]  /*2b830*/  BSYNC B3 ;  /* 0x0000000000037941 */ /* 0x000fea0003800000 */
.L_x_9199:
        /* <DEDUP_REMOVED lines=43> */
.L_x_9198:
[----:B------:R-:W-:Y:S05]  /*2baf0*/  BSYNC B2 ;  /* 0x0000000000027941 */ /* 0x000fea0003800000 */
.L_x_9197:
        /* <DEDUP_REMOVED lines=10> */
.L_x_9193:
        /* <DEDUP_REMOVED lines=54> */
.L_x_9201:
[----:B------:R-:W-:-:S07]  /*2bf00*/  VIADD R72, R72, 0x20 ;  /* 0x0000002048487836 */ /* 0x000fce0000000000 */
.L_x_9072:
[----:B------:R-:W-:Y:S05]  /*2bf10*/  BSYNC B1 ;  /* 0x0000000000017941 */ /* 0x000fea0003800000 */
.L_x_9071:
        /* <DEDUP_REMOVED lines=19> */
[----:B--2---:R-:W-:-:S11]  /*2c050*/  IADD3 R22, R13, 0x1, RZ ;  /* 0x000000010d167810 */ /* 0x004fd60007ffe0ff */
        /* <DEDUP_REMOVED lines=9> */
.L_x_9205:
[----:B------:R-:W-:-:S07]  /*2c0f0*/  MOV R21, R14 ;  /* 0x0000000e00157202 */ /* 0x000fce0000000f00 */
.L_x_9206:
[----:B------:R-:W-:Y:S05]  /*2c100*/  BSYNC B2 ;  /* 0x0000000000027941 */ /* 0x000fea0003800000 */
.L_x_9204:
        /* <DEDUP_REMOVED lines=16> */
.L_x_9210:
[----:B------:R-:W-:Y:S05]  /*2c210*/  BSYNC B3 ;  /* 0x0000000000037941 */ /* 0x000fea0003800000 */
.L_x_9209:
        /* <DEDUP_REMOVED lines=43> */
.L_x_9208:
[----:B------:R-:W-:Y:S05]  /*2c4d0*/  BSYNC B2 ;  /* 0x0000000000027941 */ /* 0x000fea0003800000 */
.L_x_9207:
        /* <DEDUP_REMOVED lines=20> */
.L_x_9211:
        /* <DEDUP_REMOVED lines=12> */
.L_x_9214:
[----:B------:R-:W-:-:S07]  /*2c6e0*/  IMAD.MOV.U32 R8, RZ, RZ, R14 ;  /* 0x000000ffff087224 */ /* 0x000fce00078e000e */
.L_x_9215:
[----:B------:R-:W-:Y:S05]  /*2c6f0*/  BSYNC B2 ;  /* 0x0000000000027941 */ /* 0x000fea0003800000 */
.L_x_9213:
        /* <DEDUP_REMOVED lines=16> */
.L_x_9219:
[----:B------:R-:W-:Y:S05]  /*2c800*/  BSYNC B3 ;  /* 0x0000000000037941 */ /* 0x000fea0003800000 */
.L_x_9218:
        /* <DEDUP_REMOVED lines=43> */
.L_x_9217:
[----:B------:R-:W-:Y:S05]  /*2cac0*/  BSYNC B2 ;  /* 0x0000000000027941 */ /* 0x000fea0003800000 */
.L_x_9216:
        /* <DEDUP_REMOVED lines=10> */
.L_x_9212:
        /* <DEDUP_REMOVED lines=12> */
.L_x_9221:
[----:B------:R-:W-:-:S07]  /*2cc30*/  IMAD.MOV.U32 R21, RZ, RZ, R14 ;  /* 0x000000ffff157224 */ /* 0x000fce00078e000e */
.L_x_9222:
[----:B------:R-:W-:Y:S05]  /*2cc40*/  BSYNC B2 ;  /* 0x0000000000027941 */ /* 0x000fea0003800000 */
.L_x_9220:
        /* <DEDUP_REMOVED lines=16> */
.L_x_9226:
[----:B------:R-:W-:Y:S05]  /*2cd50*/  BSYNC B3 ;  /* 0x0000000000037941 */ /* 0x000fea0003800000 */
.L_x_9225:
        /* <DEDUP_REMOVED lines=43> */
.L_x_9224:
[----:B------:R-:W-:Y:S05]  /*2d010*/  BSYNC B2 ;  /* 0x0000000000027941 */ /* 0x000fea0003800000 */
.L_x_9223:
        /* <DEDUP_REMOVED lines=15> */
.L_x_9227:
        /* <DEDUP_REMOVED lines=12> */
.L_x_9230:
[----:B------:R-:W-:-:S07]  /*2d1d0*/  IMAD.MOV.U32 R7, RZ, RZ, R14 ;  /* 0x000000ffff077224 */ /* 0x000fce00078e000e */
.L_x_9231:
[----:B------:R-:W-:Y:S05]  /*2d1e0*/  BSYNC B2 ;  /* 0x0000000000027941 */ /* 0x000fea0003800000 */
.L_x_9229:
        /* <DEDUP_REMOVED lines=16> */
.L_x_9235:
[----:B------:R-:W-:Y:S05]  /*2d2f0*/  BSYNC B3 ;  /* 0x0000000000037941 */ /* 0x000fea0003800000 */
.L_x_9234:
        /* <DEDUP_REMOVED lines=43> */
.L_x_9233:
[----:B------:R-:W-:Y:S05]  /*2d5b0*/  BSYNC B2 ;  /* 0x0000000000027941 */ /* 0x000fea0003800000 */
.L_x_9232:
        /* <DEDUP_REMOVED lines=10> */
.L_x_9228:
        /* <DEDUP_REMOVED lines=12> */
.L_x_9237:
[----:B------:R-:W-:-:S07]  /*2d720*/  IMAD.MOV.U32 R21, RZ, RZ, R14 ;  /* 0x000000ffff157224 */ /* 0x000fce00078e000e */
.L_x_9238:
[----:B------:R-:W-:Y:S05]  /*2d730*/  BSYNC B2 ;  /* 0x0000000000027941 */ /* 0x000fea0003800000 */
.L_x_9236:
        /* <DEDUP_REMOVED lines=16> */
.L_x_9242:
[----:B------:R-:W-:Y:S05]  /*2d840*/  BSYNC B3 ;  /* 0x0000000000037941 */ /* 0x000fea0003800000 */
.L_x_9241:
        /* <DEDUP_REMOVED lines=43> */
.L_x_9240:
[----:B------:R-:W-:Y:S05]  /*2db00*/  BSYNC B2 ;  /* 0x0000000000027941 */ /* 0x000fea0003800000 */
.L_x_9239:
        /* <DEDUP_REMOVED lines=15> */
.L_x_9243:
        /* <DEDUP_REMOVED lines=12> */
.L_x_9246:
[----:B------:R-:W-:-:S07]  /*2dcc0*/  IMAD.MOV.U32 R6, RZ, RZ, R14 ;  /* 0x000000ffff067224 */ /* 0x000fce00078e000e */
.L_x_9247:
[----:B------:R-:W-:Y:S05]  /*2dcd0*/  BSYNC B2 ;  /* 0x0000000000027941 */ /* 0x000fea0003800000 */
.L_x_9245:
        /* <DEDUP_REMOVED lines=16> */
.L_x_9251:
[----:B------:R-:W-:Y:S05]  /*2dde0*/  BSYNC B3 ;  /* 0x0000000000037941 */ /* 0x000fea0003800000 */
.L_x_9250:
        /* <DEDUP_REMOVED lines=43> */
.L_x_9249:
[----:B------:R-:W-:Y:S05]  /*2e0a0*/  BSYNC B2 ;  /* 0x0000000000027941 */ /* 0x000fea0003800000 */
.L_x_9248:
        /* <DEDUP_REMOVED lines=10> */
.L_x_9244:
        /* <DEDUP_REMOVED lines=12> */
.L_x_9253:
[----:B------:R-:W-:-:S07]  /*2e210*/  IMAD.MOV.U32 R41, RZ, RZ, R14 ;  /* 0x000000ffff297224 */ /* 0x000fce00078e000e */
.L_x_9254:
[----:B------:R-:W-:Y:S05]  /*2e220*/  BSYNC B2 ;  /* 0x0000000000027941 */ /* 0x000fea0003800000 */
.L_x_9252:
        /* <DEDUP_REMOVED lines=16> */
.L_x_9258:
[----:B------:R-:W-:Y:S05]  /*2e330*/  BSYNC B3 ;  /* 0x0000000000037941 */ /* 0x000fea0003800000 */
.L_x_9257:
        /* <DEDUP_REMOVED lines=43> */
.L_x_9256:
[----:B------:R-:W-:Y:S05]  /*2e5f0*/  BSYNC B2 ;  /* 0x0000000000027941 */ /* 0x000fea0003800000 */
.L_x_9255:
        /* <DEDUP_REMOVED lines=15> */
.L_x_9259:
        /* <DEDUP_REMOVED lines=12> */
.L_x_9262:
[----:B------:R-:W-:-:S07]  /*2e7b0*/  IMAD.MOV.U32 R5, RZ, RZ, R14 ;  /* 0x000000ffff057224 */ /* 0x000fce00078e000e */
.L_x_9263:
[----:B------:R-:W-:Y:S05]  /*2e7c0*/  BSYNC B2 ;  /* 0x0000000000027941 */ /* 0x000fea0003800000 */
.L_x_9261:
        /* <DEDUP_REMOVED lines=16> */
.L_x_9267:
[----:B------:R-:W-:Y:S05]  /*2e8d0*/  BSYNC B3 ;  /* 0x0000000000037941 */ /* 0x000fea0003800000 */
.L_x_9266:
        /* <DEDUP_REMOVED lines=43> */
.L_x_9265:
[----:B------:R-:W-:Y:S05]  /*2eb90*/  BSYNC B2 ;  /* 0x0000000000027941 */ /* 0x000fea0003800000 */
.L_x_9264:
        /* <DEDUP_REMOVED lines=10> */
.L_x_9260:
        /* <DEDUP_REMOVED lines=12> */
.L_x_9269:
[----:B------:R-:W-:-:S07]  /*2ed00*/  IMAD.MOV.U32 R41, RZ, RZ, R14 ;  /* 0x000000ffff297224 */ /* 0x000fce00078e000e */
.L_x_9270:
[----:B------:R-:W-:Y:S05]  /*2ed10*/  BSYNC B2 ;  /* 0x0000000000027941 */ /* 0x000fea0003800000 */
.L_x_9268:
        /* <DEDUP_REMOVED lines=16> */
.L_x_9274:
[----:B------:R-:W-:Y:S05]  /*2ee20*/  BSYNC B3 ;  /* 0x0000000000037941 */ /* 0x000fea0003800000 */
.L_x_9273:
        /* <DEDUP_REMOVED lines=43> */
.L_x_9272:
[----:B------:R-:W-:Y:S05]  /*2f0e0*/  BSYNC B2 ;  /* 0x0000000000027941 */ /* 0x000fea0003800000 */
.L_x_9271:
        /* <DEDUP_REMOVED lines=15> */
.L_x_9275:
        /* <DEDUP_REMOVED lines=12> */
.L_x_9278:
[----:B------:R-:W-:-:S07]  /*2f2a0*/  IMAD.MOV.U32 R4, RZ, RZ, R14 ;  /* 0x000000ffff047224 */ /* 0x000fce00078e000e */
.L_x_9279:
[----:B------:R-:W-:Y:S05]  /*2f2b0*/  BSYNC B2 ;  /* 0x0000000000027941 */ /* 0x000fea0003800000 */
.L_x_9277:
        /* <DEDUP_REMOVED lines=16> */
.L_x_9283:
[----:B------:R-:W-:Y:S05]  /*2f3c0*/  BSYNC B3 ;  /* 0x0000000000037941 */ /* 0x000fea0003800000 */
.L_x_9282:
        /* <DEDUP_REMOVED lines=43> */
.L_x_9281:
[----:B------:R-:W-:Y:S05]  /*2f680*/  BSYNC B2 ;  /* 0x0000000000027941 */ /* 0x000fea0003800000 */
.L_x_9280:
        /* <DEDUP_REMOVED lines=10> */
.L_x_9276:
        /* <DEDUP_REMOVED lines=12> */
.L_x_9285:
[----:B------:R-:W-:-:S07]  /*2f7f0*/  IMAD.MOV.U32 R79, RZ, RZ, R14 ;  /* 0x000000ffff4f7224 */ /* 0x000fce00078e000e */
.L_x_9286:
[----:B------:R-:W-:Y:S05]  /*2f800*/  BSYNC B2 ;  /* 0x0000000000027941 */ /* 0x000fea0003800000 */
.L_x_9284:
        /* <DEDUP_REMOVED lines=16> */
.L_x_9290:
[----:B------:R-:W-:Y:S05]  /*2f910*/  BSYNC B3 ;  /* 0x0000000000037941 */ /* 0x000fea0003800000 */
.L_x_9289:
        /* <DEDUP_REMOVED lines=43> */
.L_x_9288:
[----:B------:R-:W-:Y:S05]  /*2fbd0*/  BSYNC B2 ;  /* 0x0000000000027941 */ /* 0x000fea0003800000 */
.L_x_9287:
        /* <DEDUP_REMOVED lines=13> */
.L_x_9291:
        /* <DEDUP_REMOVED lines=12> */
.L_x_9294:
[----:B------:R-:W-:-:S07]  /*2fd70*/  IMAD.MOV.U32 R3, RZ, RZ, R14 ;  /* 0x000000ffff037224 */ /* 0x000fce00078e000e */
.L_x_9295:
[----:B------:R-:W-:Y:S05]  /*2fd80*/  BSYNC B2 ;  /* 0x0000000000027941 */ /* 0x000fea0003800000 */
.L_x_9293:
        /* <DEDUP_REMOVED lines=16> */
.L_x_9299:
[----:B------:R-:W-:Y:S05]  /*2fe90*/  BSYNC B3 ;  /* 0x0000000000037941 */ /* 0x000fea0003800000 */
.L_x_9298:
        /* <DEDUP_REMOVED lines=43> */
.L_x_9297:
[----:B------:R-:W-:Y:S05]  /*30150*/  BSYNC B2 ;  /* 0x0000000000027941 */ /* 0x000fea0003800000 */
.L_x_9296:
        /* <DEDUP_REMOVED lines=10> */
.L_x_9292:
        /* <DEDUP_REMOVED lines=12> */
.L_x_9301:
[----:B------:R-:W-:-:S07]  /*302c0*/  IMAD.MOV.U32 R70, RZ, RZ, R14 ;  /* 0x000000ffff467224 */ /* 0x000fce00078e000e */
.L_x_9302:
[----:B------:R-:W-:Y:S05]  /*302d0*/  BSYNC B2 ;  /* 0x0000000000027941 */ /* 0x000fea0003800000 */
.L_x_9300:
        /* <DEDUP_REMOVED lines=16> */
.L_x_9306:
[----:B------:R-:W-:Y:S05]  /*303e0*/  BSYNC B3 ;  /* 0x0000000000037941 */ /* 0x000fea0003800000 */
.L_x_9305:
        /* <DEDUP_REMOVED lines=43> */
.L_x_9304:
[----:B------:R-:W-:Y:S05]  /*306a0*/  BSYNC B2 ;  /* 0x0000000000027941 */ /* 0x000fea0003800000 */
.L_x_9303:
        /* <DEDUP_REMOVED lines=13> */
.L_x_9307:
        /* <DEDUP_REMOVED lines=12> */
.L_x_9310:
[----:B------:R-:W-:-:S07]  /*30840*/  IMAD.MOV.U32 R2, RZ, RZ, R14 ;  /* 0x000000ffff027224 */ /* 0x000fce00078e000e */
.L_x_9311:
[----:B------:R-:W-:Y:S05]  /*30850*/  BSYNC B2 ;  /* 0x0000000000027941 */ /* 0x000fea0003800000 */
.L_x_9309:
        /* <DEDUP_REMOVED lines=16> */
.L_x_9315:
[----:B------:R-:W-:Y:S05]  /*30960*/  BSYNC B3 ;  /* 0x0000000000037941 */ /* 0x000fea0003800000 */
.L_x_9314:
        /* <DEDUP_REMOVED lines=43> */
.L_x_9313:
[----:B------:R-:W-:Y:S05]  /*30c20*/  BSYNC B2 ;  /* 0x0000000000027941 */ /* 0x000fea0003800000 */
.L_x_9312:
        /* <DEDUP_REMOVED lines=10> */
.L_x_9308:
        /* <DEDUP_REMOVED lines=12> */
.L_x_9317:
[----:B------:R-:W-:-:S07]  /*30d90*/  IMAD.MOV.U32 R70, RZ, RZ, R14 ;  /* 0x000000ffff467224 */ /* 0x000fce00078e000e */
.L_x_9318:
[----:B------:R-:W-:Y:S05]  /*30da0*/  BSYNC B2 ;  /* 0x0000000000027941 */ /* 0x000fea0003800000 */
.L_x_9316:
        /* <DEDUP_REMOVED lines=16> */
.L_x_9322:
[----:B------:R-:W-:Y:S05]  /*30eb0*/  BSYNC B3 ;  /* 0x0000000000037941 */ /* 0x000fea0003800000 */
.L_x_9321:
        /* <DEDUP_REMOVED lines=43> */
.L_x_9320:
[----:B------:R-:W-:Y:S05]  /*31170*/  BSYNC B2 ;  /* 0x0000000000027941 */ /* 0x000fea0003800000 */
.L_x_9319:
        /* <DEDUP_REMOVED lines=13> */
.L_x_9323:
        /* <DEDUP_REMOVED lines=12> */
.L_x_9326:
[----:B------:R-:W-:-:S07]  /*31310*/  IMAD.MOV.U32 R0, RZ, RZ, R14 ;  /* 0x000000ffff007224 */ /* 0x000fce00078e000e */
.L_x_9327:
[----:B------:R-:W-:Y:S05]  /*31320*/  BSYNC B2 ;  /* 0x0000000000027941 */ /* 0x000fea0003800000 */
.L_x_9325:
        /* <DEDUP_REMOVED lines=16> */
.L_x_9331:
[----:B------:R-:W-:Y:S05]  /*31430*/  BSYNC B3 ;  /* 0x0000000000037941 */ /* 0x000fea0003800000 */
.L_x_9330:
        /* <DEDUP_REMOVED lines=43> */
.L_x_9329:
[----:B------:R-:W-:Y:S05]  /*316f0*/  BSYNC B2 ;  /* 0x0000000000027941 */ /* 0x000fea0003800000 */
.L_x_9328:
        /* <DEDUP_REMOVED lines=10> */
.L_x_9324:
        /* <DEDUP_REMOVED lines=54> */
.L_x_9332:
[----:B------:R-:W-:-:S07]  /*31b00*/  VIADD R72, R72, 0x20 ;  /* 0x0000002048487836 */ /* 0x000fce0000000000 */
.L_x_9203:
[----:B------:R-:W-:Y:S05]  /*31b10*/  BSYNC B1 ;  /* 0x0000000000017941 */ /* 0x000fea0003800000 */
.L_x_9202:
[----:B------:R-:W-:Y:S01]  /*31b20*/  LOP3.LUT P0, RZ, R17, 0x80, RZ, 0xc0, !PT ;  /* 0x0000008011ff7812 */ /* 0x000fe2000780c0ff */
[----:B------:R-:W-:-:S12]  /*31b30*/  BSSY B1, `(.L_x_9333) ;  /* 0x00005be000017945 */ /* 0x000fd80003800000 */
[----:B------:R-:W-:Y:S05]  /*31b40*/  @!P0 BRA `(.L_x_9334) ;  /* 0x0000005800f08947 */ /* 0x000fea0003800000 */
[----:B------:R-:W-:Y:S01]  /*31b50*/  ISETP.NE.U32.AND P0, PT, RZ, UR28, PT ;  /* 0x0000001cff007c0c */ /* 0x000fe2000bf05070 */
[----:B------:R-:W3:Y:S03]  /*31b60*/  LDC.64 R38, c[0x0][0x228] ;  /* 0x00008a00ff267b82 */ /* 0x000ee60000000a00 */
[----:B------:R-:W-:-:S13]  /*31b70*/  ISETP.NE.AND.EX P0, PT, RZ, UR29, PT, P0 ;  /* 0x0000001dff007c0c */ /* 0x000fda000bf05300 */
[----:B01----:R-:W-:-:S04]  /*31b80*/  @P0 LEA R68, P1, R72, UR28, 0x4 ;  /* 0x0000001c48440c11 */ /* 0x003fc8000f8220ff */
[----:B------:R-:W-:Y:S02]  /*31b90*/  @P0 LEA.HI.X R69, R72, UR29, RZ, 0x4, P1 ;  /* 0x0000001d48450c11 */ /* 0x000fe400088f24ff */
[----:B---3--:R-:W-:-:S03]  /*31ba0*/  ISETP.NE.U32.AND P1, PT, R38, RZ, PT ;  /* 0x000000ff2600720c */ /* 0x008fc60003f25070 */
        /* <DEDUP_REMOVED lines=20> */
.L_x_9336:
[----:B------:R-:W-:-:S07]  /*31cf0*/  MOV R37, R14 ;  /* 0x0000000e00257202 */ /* 0x000fce0000000f00 */
.L_x_9337:
[----:B------:R-:W-:Y:S05]  /*31d00*/  BSYNC B2 ;  /* 0x0000000000027941 */ /* 0x000fea0003800000 */
.L_x_9335:
        /* <DEDUP_REMOVED lines=16> */
.L_x_9341:
[----:B------:R-:W-:Y:S05]  /*31e10*/  BSYNC B3 ;  /* 0x0000000000037941 */ /* 0x000fea0003800000 */
.L_x_9340:
        /* <DEDUP_REMOVED lines=43> */
.L_x_9339:
[----:B------:R-:W-:Y:S05]  /*320d0*/  BSYNC B2 ;  /* 0x0000000000027941 */ /* 0x000fea0003800000 */
.L_x_9338:
[----:B------:R-:W0:Y:S01]  /*320e0*/  LDC R73, c[0x0][0x294] ;  /* 0x0000a500ff497b82 */ /* 0x000e220000000800 */
[----:B------:R-:W-:Y:S01]  /*320f0*/  HFMA2.MMA R75, -RZ, RZ, 0.1171875, 0 ;  /* 0x2f800000ff4b7435 */ /* 0x000fe200000001ff */
[----:B------:R-:W-:Y:S01]  /*32100*/  I2FP.F32.U32 R13, R37 ;  /* 0x00000025000d7245 */ /* 0x000fe20000201000 */
[----:B-----5:R-:W-:Y:S01]  /*32110*/  HADD2.F32 R37, -RZ, R68.H0_H0 ;  /* 0x20000044ff257230 */ /* 0x020fe20000004100 */
[----:B------:R-:W-:Y:S02]  /*32120*/  ISETP.NE.U32.AND P2, PT, R38, RZ, PT ;  /* 0x000000ff2600720c */ /* 0x000fe40003f45070 */
[----:B------:R-:W-:Y:S02]  /*32130*/  LOP3.LUT R17, R17, 0xffffffef, RZ, 0xc0, !PT ;  /* 0xffffffef11117812 */ /* 0x000fe400078ec0ff */
[----:B------:R-:W1:Y:S01]  /*32140*/  LDC R74, c[0x0][0x298] ;  /* 0x0000a600ff4a7b82 */ /* 0x000e620000000800 */
[----:B------:R-:W-:Y:S02]  /*32150*/  ISETP.NE.AND.EX P2, PT, R39, RZ, PT, P2 ;  /* 0x000000ff2700720c */ /* 0x000fe40003f45320 */
        /* <DEDUP_REMOVED lines=12> */
.L_x_9342:
        /* <DEDUP_REMOVED lines=12> */
.L_x_9345:
[----:B------:R-:W-:-:S07]  /*322e0*/  IMAD.MOV.U32 R8, RZ, RZ, R14 ;  /* 0x000000ffff087224 */ /* 0x000fce00078e000e */
.L_x_9346:
[----:B------:R-:W-:Y:S05]  /*322f0*/  BSYNC B2 ;  /* 0x0000000000027941 */ /* 0x000fea0003800000 */
.L_x_9344:
        /* <DEDUP_REMOVED lines=16> */
.L_x_9350:
[----:B------:R-:W-:Y:S05]  /*32400*/  BSYNC B3 ;  /* 0x0000000000037941 */ /* 0x000fea0003800000 */
.L_x_9349:
        /* <DEDUP_REMOVED lines=43> */
.L_x_9348:
[----:B------:R-:W-:Y:S05]  /*326c0*/  BSYNC B2 ;  /* 0x0000000000027941 */ /* 0x000fea0003800000 */
.L_x_9347:
        /* <DEDUP_REMOVED lines=10> */
.L_x_9343:
        /* <DEDUP_REMOVED lines=12> */
.L_x_9352:
[----:B------:R-:W-:-:S07]  /*32830*/  IMAD.MOV.U32 R37, RZ, RZ, R14 ;  /* 0x000000ffff257224 */ /* 0x000fce00078e000e */
.L_x_9353:
[----:B------:R-:W-:Y:S05]  /*32840*/  BSYNC B2 ;  /* 0x0000000000027941 */ /* 0x000fea0003800000 */
.L_x_9351:
        /* <DEDUP_REMOVED lines=16> */
.L_x_9357:
[----:B------:R-:W-:Y:S05]  /*32950*/  BSYNC B3 ;  /* 0x0000000000037941 */ /* 0x000fea0003800000 */
.L_x_9356:
        /* <DEDUP_REMOVED lines=43> */
.L_x_9355:
[----:B------:R-:W-:Y:S05]  /*32c10*/  BSYNC B2 ;  /* 0x0000000000027941 */ /* 0x000fea0003800000 */
.L_x_9354:
        /* <DEDUP_REMOVED lines=11> */
[----:B------:R-:W-:-:S05]  /*32cd0*/  HADD2.F32 R38, -RZ, R60.H1_H1 ;  /* 0x3000003cff267230 */ /* 0x000fca0000004100 */
[----:B------:R-:W-:Y:S01]  /*32ce0*/  FADD.FTZ R37, R38, R37 ;  /* 0x0000002526257221 */ /* 0x000fe20000010000 */
[----:B------:R-:W-:Y:S01]  /*32cf0*/  MOV R38, R13 ;  /* 0x0000000d00267202 */ /* 0x000fe20000000f00 */
[----:B------:R-:W-:Y:S06]  /*32d00*/  BRA `(.L_x_9359) ;  /* 0x0000000400547947 */ /* 0x000fec0003800000 */
.L_x_9358:
        /* <DEDUP_REMOVED lines=12> */
.L_x_9361:
[----:B------:R-:W-:-:S07]  /*32dd0*/  IMAD.MOV.U32 R7, RZ, RZ, R14 ;  /* 0x000000ffff077224 */ /* 0x000fce00078e000e */
.L_x_9362:
[----:B------:R-:W-:Y:S05]  /*32de0*/  BSYNC B2 ;  /* 0x0000000000027941 */ /* 0x000fea0003800000 */
.L_x_9360:
        /* <DEDUP_REMOVED lines=16> */
.L_x_9366:
[----:B------:R-:W-:Y:S05]  /*32ef0*/  BSYNC B3 ;  /* 0x0000000000037941 */ /* 0x000fea0003800000 */
.L_x_9365:
        /* <DEDUP_REMOVED lines=43> */
.L_x_9364:
[----:B------:R-:W-:Y:S05]  /*331b0*/  BSYNC B2 ;  /* 0x0000000000027941 */ /* 0x000fea0003800000 */
.L_x_9363:
        /* <DEDUP_REMOVED lines=10> */
.L_x_9359:
        /* <DEDUP_REMOVED lines=12> */
.L_x_9368:
[----:B------:R-:W-:-:S07]  /*33320*/  IMAD.MOV.U32 R40, RZ, RZ, R14 ;  /* 0x000000ffff287224 */ /* 0x000fce00078e000e */
.L_x_9369:
[----:B------:R-:W-:Y:S05]  /*33330*/  BSYNC B2 ;  /* 0x0000000000027941 */ /* 0x000fea0003800000 */
.L_x_9367:
        /* <DEDUP_REMOVED lines=16> */
.L_x_9373:
[----:B------:R-:W-:Y:S05]  /*33440*/  BSYNC B3 ;  /* 0x0000000000037941 */ /* 0x000fea0003800000 */
.L_x_9372:
        /* <DEDUP_REMOVED lines=43> */
.L_x_9371:
[----:B------:R-:W-:Y:S05]  /*33700*/  BSYNC B2 ;  /* 0x0000000000027941 */ /* 0x000fea0003800000 */
.L_x_9370:
        /* <DEDUP_REMOVED lines=15> */
.L_x_9374:
        /* <DEDUP_REMOVED lines=12> */
.L_x_9377:
[----:B------:R-:W-:-:S07]  /*338c0*/  IMAD.MOV.U32 R6, RZ, RZ, R14 ;  /* 0x000000ffff067224 */ /* 0x000fce00078e000e */
.L_x_9378:
[----:B------:R-:W-:Y:S05]  /*338d0*/  BSYNC B2 ;  /* 0x0000000000027941 */ /* 0x000fea0003800000 */
.L_x_9376:
        /* <DEDUP_REMOVED lines=16> */
.L_x_9382:
[----:B------:R-:W-:Y:S05]  /*339e0*/  BSYNC B3 ;  /* 0x0000000000037941 */ /* 0x000fea0003800000 */
.L_x_9381:
        /* <DEDUP_REMOVED lines=43> */
.L_x_9380:
[----:B------:R-:W-:Y:S05]  /*33ca0*/  BSYNC B2 ;  /* 0x0000000000027941 */ /* 0x000fea0003800000 */
.L_x_9379:
        /* <DEDUP_REMOVED lines=10> */
.L_x_9375:
        /* <DEDUP_REMOVED lines=12> */
.L_x_9384:
[----:B------:R-:W-:-:S07]  /*33e10*/  IMAD.MOV.U32 R39, RZ, RZ, R14 ;  /* 0x000000ffff277224 */ /* 0x000fce00078e000e */
.L_x_9385:
[----:B------:R-:W-:Y:S05]  /*33e20*/  BSYNC B2 ;  /* 0x0000000000027941 */ /* 0x000fea0003800000 */
.L_x_9383:
        /* <DEDUP_REMOVED lines=16> */
.L_x_9389:
[----:B------:R-:W-:Y:S05]  /*33f30*/  BSYNC B3 ;  /* 0x0000000000037941 */ /* 0x000fea0003800000 */
.L_x_9388:
        /* <DEDUP_REMOVED lines=43> */
.L_x_9387:
[----:B------:R-:W-:Y:S05]  /*341f0*/  BSYNC B2 ;  /* 0x0000000000027941 */ /* 0x000fea0003800000 */
.L_x_9386:
        /* <DEDUP_REMOVED lines=15> */
.L_x_9390:
        /* <DEDUP_REMOVED lines=12> */
.L_x_9393:
[----:B------:R-:W-:-:S07]  /*343b0*/  IMAD.MOV.U32 R5, RZ, RZ, R14 ;  /* 0x000000ffff057224 */ /* 0x000fce00078e000e */
.L_x_9394:
[----:B------:R-:W-:Y:S05]  /*343c0*/  BSYNC B2 ;  /* 0x0000000000027941 */ /* 0x000fea0003800000 */
.L_x_9392:
        /* <DEDUP_REMOVED lines=16> */
.L_x_9398:
[----:B------:R-:W-:Y:S05]  /*344d0*/  BSYNC B3 ;  /* 0x0000000000037941 */ /* 0x000fea0003800000 */
.L_x_9397:
        /* <DEDUP_REMOVED lines=43> */
.L_x_9396:
[----:B------:R-:W-:Y:S05]  /*34790*/  BSYNC B2 ;  /* 0x0000000000027941 */ /* 0x000fea0003800000 */
.L_x_9395:
        /* <DEDUP_REMOVED lines=10> */
.L_x_9391:
        /* <DEDUP_REMOVED lines=12> */
.L_x_9400:
[----:B------:R-:W-:-:S07]  /*34900*/  IMAD.MOV.U32 R39, RZ, RZ, R14 ;  /* 0x000000ffff277224 */ /* 0x000fce00078e000e */
.L_x_9401:
[----:B------:R-:W-:Y:S05]  /*34910*/  BSYNC B2 ;  /* 0x0000000000027941 */ /* 0x000fea0003800000 */
.L_x_9399:
        /* <DEDUP_REMOVED lines=16> */
.L_x_9405:
[----:B------:R-:W-:Y:S05]  /*34a20*/  BSYNC B3 ;  /* 0x0000000000037941 */ /* 0x000fea0003800000 */
.L_x_9404:
        /* <DEDUP_REMOVED lines=43> */
.L_x_9403:
[----:B------:R-:W-:Y:S05]  /*34ce0*/  BSYNC B2 ;  /* 0x0000000000027941 */ /* 0x000fea0003800000 */
.L_x_9402:
        /* <DEDUP_REMOVED lines=15> */
.L_x_9406:
        /* <DEDUP_REMOVED lines=12> */
.L_x_9409:
[----:B------:R-:W-:-:S07]  /*34ea0*/  IMAD.MOV.U32 R4, RZ, RZ, R14 ;  /* 0x000000ffff047224 */ /* 0x000fce00078e000e */
.L_x_9410:
[----:B------:R-:W-:Y:S05]  /*34eb0*/  BSYNC B2 ;  /* 0x0000000000027941 */ /* 0x000fea0003800000 */
.L_x_9408:
        /* <DEDUP_REMOVED lines=16> */
.L_x_9414:
[----:B------:R-:W-:Y:S05]  /*34fc0*/  BSYNC B3 ;  /* 0x0000000000037941 */ /* 0x000fea0003800000 */
.L_x_9413:
        /* <DEDUP_REMOVED lines=43> */
.L_x_9412:
[----:B------:R-:W-:Y:S05]  /*35280*/  BSYNC B2 ;  /* 0x0000000000027941 */ /* 0x000fea0003800000 */
.L_x_9411:
        /* <DEDUP_REMOVED lines=10> */
.L_x_9407:
        /* <DEDUP_REMOVED lines=12> */
.L_x_9416:
[----:B------:R-:W-:-:S07]  /*353f0*/  IMAD.MOV.U32 R77, RZ, RZ, R14 ;  /* 0x000000ffff4d7224 */ /* 0x000fce00078e000e */
.L_x_9417:
[----:B------:R-:W-:Y:S05]  /*35400*/  BSYNC B2 ;  /* 0x0000000000027941 */ /* 0x000fea0003800000 */
.L_x_9415:
        /* <DEDUP_REMOVED lines=16> */
.L_x_9421:
[----:B------:R-:W-:Y:S05]  /*35510*/  BSYNC B3 ;  /* 0x0000000000037941 */ /* 0x000fea0003800000 */
.L_x_9420:
        /* <DEDUP_REMOVED lines=43> */
.L_x_9419:
[----:B------:R-:W-:Y:S05]  /*357d0*/  BSYNC B2 ;  /* 0x0000000000027941 */ /* 0x000fea0003800000 */
.L_x_9418:
        /* <DEDUP_REMOVED lines=13> */
.L_x_9422:
        /* <DEDUP_REMOVED lines=12> */
.L_x_9425:
[----:B------:R-:W-:-:S07]  /*35970*/  IMAD.MOV.U32 R3, RZ, RZ, R14 ;  /* 0x000000ffff037224 */ /* 0x000fce00078e000e */
.L_x_9426:
[----:B------:R-:W-:Y:S05]  /*35980*/  BSYNC B2 ;  /* 0x0000000000027941 */ /* 0x000fea0003800000 */
.L_x_9424:
        /* <DEDUP_REMOVED lines=16> */
.L_x_9430:
[----:B------:R-:W-:Y:S05]  /*35a90*/  BSYNC B3 ;  /* 0x0000000000037941 */ /* 0x000fea0003800000 */
.L_x_9429:
        /* <DEDUP_REMOVED lines=43> */
.L_x_9428:
[----:B------:R-:W-:Y:S05]  /*35d50*/  BSYNC B2 ;  /* 0x0000000000027941 */ /* 0x000fea0003800000 */
.L_x_9427:
        /* <DEDUP_REMOVED lines=10> */
.L_x_9423:
        /* <DEDUP_REMOVED lines=12> */
.L_x_9432:
[----:B------:R-:W-:-:S07]  /*35ec0*/  IMAD.MOV.U32 R70, RZ, RZ, R14 ;  /* 0x000000ffff467224 */ /* 0x000fce00078e000e */
.L_x_9433:
[----:B------:R-:W-:Y:S05]  /*35ed0*/  BSYNC B2 ;  /* 0x0000000000027941 */ /* 0x000fea0003800000 */
.L_x_9431:
        /* <DEDUP_REMOVED lines=16> */
.L_x_9437:
[----:B------:R-:W-:Y:S05]  /*35fe0*/  BSYNC B3 ;  /* 0x0000000000037941 */ /* 0x000fea0003800000 */
.L_x_9436:
        /* <DEDUP_REMOVED lines=43> */
.L_x_9435:
[----:B------:R-:W-:Y:S05]  /*362a0*/  BSYNC B2 ;  /* 0x0000000000027941 */ /* 0x000fea0003800000 */
.L_x_9434:
        /* <DEDUP_REMOVED lines=13> */
.L_x_9438:
        /* <DEDUP_REMOVED lines=12> */
.L_x_9441:
[----:B------:R-:W-:-:S07]  /*36440*/  IMAD.MOV.U32 R2, RZ, RZ, R14 ;  /* 0x000000ffff027224 */ /* 0x000fce00078e000e */
.L_x_9442:
[----:B------:R-:W-:Y:S05]  /*36450*/  BSYNC B2 ;  /* 0x0000000000027941 */ /* 0x000fea0003800000 */
.L_x_9440:
        /* <DEDUP_REMOVED lines=16> */
.L_x_9446:
[----:B------:R-:W-:Y:S05]  /*36560*/  BSYNC B3 ;  /* 0x0000000000037941 */ /* 0x000fea0003800000 */
.L_x_9445:
        /* <DEDUP_REMOVED lines=43> */
.L_x_9444:
[----:B------:R-:W-:Y:S05]  /*36820*/  BSYNC B2 ;  /* 0x0000000000027941 */ /* 0x000fea0003800000 */
.L_x_9443:
        /* <DEDUP_REMOVED lines=10> */
.L_x_9439:
        /* <DEDUP_REMOVED lines=12> */
.L_x_9448:
[----:B------:R-:W-:-:S07]  /*36990*/  IMAD.MOV.U32 R70, RZ, RZ, R14 ;  /* 0x000000ffff467224 */ /* 0x000fce00078e000e */
.L_x_9449:
[----:B------:R-:W-:Y:S05]  /*369a0*/  BSYNC B2 ;  /* 0x0000000000027941 */ /* 0x000fea0003800000 */
.L_x_9447:
        /* <DEDUP_REMOVED lines=16> */
.L_x_9453:
[----:B------:R-:W-:Y:S05]  /*36ab0*/  BSYNC B3 ;  /* 0x0000000000037941 */ /* 0x000fea0003800000 */
.L_x_9452:
        /* <DEDUP_REMOVED lines=43> */
.L_x_9451:
[----:B------:R-:W-:Y:S05]  /*36d70*/  BSYNC B2 ;  /* 0x0000000000027941 */ /* 0x000fea0003800000 */
.L_x_9450:
        /* <DEDUP_REMOVED lines=13> */
.L_x_9454:
        /* <DEDUP_REMOVED lines=12> */
.L_x_9457:
[----:B------:R-:W-:-:S07]  /*36f10*/  IMAD.MOV.U32 R0, RZ, RZ, R14 ;  /* 0x000000ffff007224 */ /* 0x000fce00078e000e */
.L_x_9458:
[----:B------:R-:W-:Y:S05]  /*36f20*/  BSYNC B2 ;  /* 0x0000000000027941 */ /* 0x000fea0003800000 */
.L_x_9456:
        /* <DEDUP_REMOVED lines=16> */
.L_x_9462:
[----:B------:R-:W-:Y:S05]  /*37030*/  BSYNC B3 ;  /* 0x0000000000037941 */ /* 0x000fea0003800000 */
.L_x_9461:
        /* <DEDUP_REMOVED lines=43> */
.L_x_9460:
[----:B------:R-:W-:Y:S05]  /*372f0*/  BSYNC B2 ;  /* 0x0000000000027941 */ /* 0x000fea0003800000 */
.L_x_9459:
        /* <DEDUP_REMOVED lines=10> */
.L_x_9455:
        /* <DEDUP_REMOVED lines=54> */
.L_x_9463:
[----:B------:R-:W-:-:S07]  /*37700*/  VIADD R72, R72, 0x20 ;  /* 0x0000002048487836 */ /* 0x000fce0000000000 */
.L_x_9334:
[----:B------:R-:W-:Y:S05]  /*37710*/  BSYNC B1 ;  /* 0x0000000000017941 */ /* 0x000fea0003800000 */
.L_x_9333:
        /* <DEDUP_REMOVED lines=29> */
.L_x_9467:
[----:B------:R-:W-:-:S07]  /*378f0*/  MOV R57, R14 ;  /* 0x0000000e00397202 */ /* 0x000fce0000000f00 */
.L_x_9468:
[----:B------:R-:W-:Y:S05]  /*37900*/  BSYNC B2 ;  /* 0x0000000000027941 */ /* 0x000fea0003800000 */
.L_x_9466:
        /* <DEDUP_REMOVED lines=16> */
.L_x_9472:
[----:B------:R-:W-:Y:S05]  /*37a10*/  BSYNC B3 ;  /* 0x0000000000037941 */ /* 0x000fea0003800000 */
.L_x_9471:
        /* <DEDUP_REMOVED lines=43> */
.L_x_9470:
[----:B------:R-:W-:Y:S05]  /*37cd0*/  BSYNC B2 ;  /* 0x0000000000027941 */ /* 0x000fea0003800000 */
.L_x_9469:
        /* <DEDUP_REMOVED lines=20> */
.L_x_9473:
        /* <DEDUP_REMOVED lines=12> */
.L_x_9476:
[----:B------:R-:W-:-:S07]  /*37ee0*/  IMAD.MOV.U32 R8, RZ, RZ, R14 ;  /* 0x000000ffff087224 */ /* 0x000fce00078e000e */
.L_x_9477:
[----:B------:R-:W-:Y:S05]  /*37ef0*/  BSYNC B2 ;  /* 0x0000000000027941 */ /* 0x000fea0003800000 */
.L_x_9475:
        /* <DEDUP_REMOVED lines=16> */
.L_x_9481:
[----:B------:R-:W-:Y:S05]  /*38000*/  BSYNC B3 ;  /* 0x0000000000037941 */ /* 0x000fea0003800000 */
.L_x_9480:
        /* <DEDUP_REMOVED lines=43> */
.L_x_9479:
[----:B------:R-:W-:Y:S05]  /*382c0*/  BSYNC B2 ;  /* 0x0000000000027941 */ /* 0x000fea0003800000 */
.L_x_9478:
        /* <DEDUP_REMOVED lines=10> */
.L_x_9474:
        /* <DEDUP_REMOVED lines=12> */
.L_x_9483:
[----:B------:R-:W-:-:S07]  /*38430*/  IMAD.MOV.U32 R57, RZ, RZ, R14 ;  /* 0x000000ffff397224 */ /* 0x000fce00078e000e */
.L_x_9484:
[----:B------:R-:W-:Y:S05]  /*38440*/  BSYNC B2 ;  /* 0x0000000000027941 */ /* 0x000fea0003800000 */
.L_x_9482:
        /* <DEDUP_REMOVED lines=16> */
.L_x_9488:
[----:B------:R-:W-:Y:S05]  /*38550*/  BSYNC B3 ;  /* 0x0000000000037941 */ /* 0x000fea0003800000 */
.L_x_9487:
        /* <DEDUP_REMOVED lines=43> */
.L_x_9486:
[----:B------:R-:W-:Y:S05]  /*38810*/  BSYNC B2 ;  /* 0x0000000000027941 */ /* 0x000fea0003800000 */
.L_x_9485:
        /* <DEDUP_REMOVED lines=15> */
.L_x_9489:
        /* <DEDUP_REMOVED lines=12> */
.L_x_9492:
[----:B------:R-:W-:-:S07]  /*389d0*/  IMAD.MOV.U32 R7, RZ, RZ, R14 ;  /* 0x000000ffff077224 */ /* 0x000fce00078e000e */
.L_x_9493:
[----:B------:R-:W-:Y:S05]  /*389e0*/  BSYNC B2 ;  /* 0x0000000000027941 */ /* 0x000fea0003800000 */
.L_x_9491:
        /* <DEDUP_REMOVED lines=16> */
.L_x_9497:
[----:B------:R-:W-:Y:S05]  /*38af0*/  BSYNC B3 ;  /* 0x0000000000037941 */ /* 0x000fea0003800000 */
.L_x_9496:
        /* <DEDUP_REMOVED lines=43> */
.L_x_9495:
[----:B------:R-:W-:Y:S05]  /*38db0*/  BSYNC B2 ;  /* 0x0000000000027941 */ /* 0x000fea0003800000 */
.L_x_9494:
        /* <DEDUP_REMOVED lines=10> */
.L_x_9490:
        /* <DEDUP_REMOVED lines=12> */
.L_x_9499:
[----:B------:R-:W-:-:S07]  /*38f20*/  IMAD.MOV.U32 R57, RZ, RZ, R14 ;  /* 0x000000ffff397224 */ /* 0x000fce00078e000e */
.L_x_9500:
[----:B------:R-:W-:Y:S05]  /*38f30*/  BSYNC B2 ;  /* 0x0000000000027941 */ /* 0x000fea0003800000 */
.L_x_9498:
        /* <DEDUP_REMOVED lines=16> */
.L_x_9504:
[----:B------:R-:W-:Y:S05]  /*39040*/  BSYNC B3 ;  /* 0x0000000000037941 */ /* 0x000fea0003800000 */
.L_x_9503:
        /* <DEDUP_REMOVED lines=43> */
.L_x_9502:
[----:B------:R-:W-:Y:S05]  /*39300*/  BSYNC B2 ;  /* 0x0000000000027941 */ /* 0x000fea0003800000 */
.L_x_9501:
        /* <DEDUP_REMOVED lines=15> */
.L_x_9505:
        /* <DEDUP_REMOVED lines=12> */
.L_x_9508:
[----:B------:R-:W-:-:S07]  /*394c0*/  IMAD.MOV.U32 R6, RZ, RZ, R14 ;  /* 0x000000ffff067224 */ /* 0x000fce00078e000e */
.L_x_9509:
[----:B------:R-:W-:Y:S05]  /*394d0*/  BSYNC B2 ;  /* 0x0000000000027941 */ /* 0x000fea0003800000 */
.L_x_9507:
        /* <DEDUP_REMOVED lines=16> */
.L_x_9513:
[----:B------:R-:W-:Y:S05]  /*395e0*/  BSYNC B3 ;  /* 0x0000000000037941 */ /* 0x000fea0003800000 */
.L_x_9512:
        /* <DEDUP_REMOVED lines=43> */
.L_x_9511:
[----:B------:R-:W-:Y:S05]  /*398a0*/  BSYNC B2 ;  /* 0x0000000000027941 */ /* 0x000fea0003800000 */
.L_x_9510:
        /* <DEDUP_REMOVED lines=10> */
.L_x_9506:
        /* <DEDUP_REMOVED lines=12> */
.L_x_9515:
[----:B------:R-:W-:-:S07]  /*39a10*/  IMAD.MOV.U32 R57, RZ, RZ, R14 ;  /* 0x000000ffff397224 */ /* 0x000fce00078e000e */
.L_x_9516:
[----:B------:R-:W-:Y:S05]  /*39a20*/  BSYNC B2 ;  /* 0x0000000000027941 */ /* 0x000fea0003800000 */
.L_x_9514:
        /* <DEDUP_REMOVED lines=16> */
.L_x_9520:
[----:B------:R-:W-:Y:S05]  /*39b30*/  BSYNC B3 ;  /* 0x0000000000037941 */ /* 0x000fea0003800000 */
.L_x_9519:
        /* <DEDUP_REMOVED lines=43> */
.L_x_9518:
[----:B------:R-:W-:Y:S05]  /*39df0*/  BSYNC B2 ;  /* 0x0000000000027941 */ /* 0x000fea0003800000 */
.L_x_9517:
        /* <DEDUP_REMOVED lines=15> */
.L_x_9521:
        /* <DEDUP_REMOVED lines=12> */
.L_x_9524:
[----:B------:R-:W-:-:S07]  /*39fb0*/  IMAD.MOV.U32 R5, RZ, RZ, R14 ;  /* 0x000000ffff057224 */ /* 0x000fce00078e000e */
.L_x_9525:
[----:B------:R-:W-:Y:S05]  /*39fc0*/  BSYNC B2 ;  /* 0x0000000000027941 */ /* 0x000fea0003800000 */
.L_x_9523:
        /* <DEDUP_REMOVED lines=16> */
.L_x_9529:
[----:B------:R-:W-:Y:S05]  /*3a0d0*/  BSYNC B3 ;  /* 0x0000000000037941 */ /* 0x000fea0003800000 */
.L_x_9528:
        /* <DEDUP_REMOVED lines=43> */
.L_x_9527:
[----:B------:R-:W-:Y:S05]  /*3a390*/  BSYNC B2 ;  /* 0x0000000000027941 */ /* 0x000fea0003800000 */
.L_x_9526:
        /* <DEDUP_REMOVED lines=10> */
.L_x_9522:
        /* <DEDUP_REMOVED lines=12> */
.L_x_9531:
[----:B------:R-:W-:-:S07]  /*3a500*/  IMAD.MOV.U32 R68, RZ, RZ, R14 ;  /* 0x000000ffff447224 */ /* 0x000fce00078e000e */
.L_x_9532:
[----:B------:R-:W-:Y:S05]  /*3a510*/  BSYNC B2 ;  /* 0x0000000000027941 */ /* 0x000fea0003800000 */
.L_x_9530:
        /* <DEDUP_REMOVED lines=16> */
.L_x_9536:
[----:B------:R-:W-:Y:S05]  /*3a620*/  BSYNC B3 ;  /* 0x0000000000037941 */ /* 0x000fea0003800000 */
.L_x_9535:
        /* <DEDUP_REMOVED lines=43> */
.L_x_9534:
[----:B------:R-:W-:Y:S05]  /*3a8e0*/  BSYNC B2 ;  /* 0x0000000000027941 */ /* 0x000fea0003800000 */
.L_x_9533:
        /* <DEDUP_REMOVED lines=15> */
.L_x_9537:
        /* <DEDUP_REMOVED lines=12> */
.L_x_9540:
[----:B------:R-:W-:-:S07]  /*3aaa0*/  IMAD.MOV.U32 R4, RZ, RZ, R14 ;  /* 0x000000ffff047224 */ /* 0x000fce00078e000e */
.L_x_9541:
[----:B------:R-:W-:Y:S05]  /*3aab0*/  BSYNC B2 ;  /* 0x0000000000027941 */ /* 0x000fea0003800000 */
.L_x_9539:
        /* <DEDUP_REMOVED lines=16> */
.L_x_9545:
[----:B------:R-:W-:Y:S05]  /*3abc0*/  BSYNC B3 ;  /* 0x0000000000037941 */ /* 0x000fea0003800000 */
.L_x_9544:
        /* <DEDUP_REMOVED lines=43> */
.L_x_9543:
[----:B------:R-:W-:Y:S05]  /*3ae80*/  BSYNC B2 ;  /* 0x0000000000027941 */ /* 0x000fea0003800000 */
.L_x_9542:
        /* <DEDUP_REMOVED lines=10> */
.L_x_9538:
        /* <DEDUP_REMOVED lines=12> */
.L_x_9547:
[----:B------:R-:W-:-:S07]  /*3aff0*/  IMAD.MOV.U32 R59, RZ, RZ, R14 ;  /* 0x000000ffff3b7224 */ /* 0x000fce00078e000e */
.L_x_9548:
[----:B------:R-:W-:Y:S05]  /*3b000*/  BSYNC B2 ;  /* 0x0000000000027941 */ /* 0x000fea0003800000 */
.L_x_9546:
        /* <DEDUP_REMOVED lines=16> */
.L_x_9552:
[----:B------:R-:W-:Y:S05]  /*3b110*/  BSYNC B3 ;  /* 0x0000000000037941 */ /* 0x000fea0003800000 */
.L_x_9551:
        /* <DEDUP_REMOVED lines=43> */
.L_x_9550:
[----:B------:R-:W-:Y:S05]  /*3b3d0*/  BSYNC B2 ;  /* 0x0000000000027941 */ /* 0x000fea0003800000 */
.L_x_9549:
        /* <DEDUP_REMOVED lines=13> */
.L_x_9553:
        /* <DEDUP_REMOVED lines=12> */
.L_x_9556:
[----:B------:R-:W-:-:S07]  /*3b570*/  IMAD.MOV.U32 R3, RZ, RZ, R14 ;  /* 0x000000ffff037224 */ /* 0x000fce00078e000e */
.L_x_9557:
[----:B------:R-:W-:Y:S05]  /*3b580*/  BSYNC B2 ;  /* 0x0000000000027941 */ /* 0x000fea0003800000 */
.L_x_9555:
        /* <DEDUP_REMOVED lines=16> */
.L_x_9561:
[----:B------:R-:W-:Y:S05]  /*3b690*/  BSYNC B3 ;  /* 0x0000000000037941 */ /* 0x000fea0003800000 */
.L_x_9560:
        /* <DEDUP_REMOVED lines=43> */
.L_x_9559:
[----:B------:R-:W-:Y:S05]  /*3b950*/  BSYNC B2 ;  /* 0x0000000000027941 */ /* 0x000fea0003800000 */
.L_x_9558:
        /* <DEDUP_REMOVED lines=10> */
.L_x_9554:
        /* <DEDUP_REMOVED lines=12> */
.L_x_9563:
[----:B------:R-:W-:-:S07]  /*3bac0*/  IMAD.MOV.U32 R59, RZ, RZ, R14 ;  /* 0x000000ffff3b7224 */ /* 0x000fce00078e000e */
.L_x_9564:
[----:B------:R-:W-:Y:S05]  /*3bad0*/  BSYNC B2 ;  /* 0x0000000000027941 */ /* 0x000fea0003800000 */
.L_x_9562:
        /* <DEDUP_REMOVED lines=16> */
.L_x_9568:
[----:B------:R-:W-:Y:S05]  /*3bbe0*/  BSYNC B3 ;  /* 0x0000000000037941 */ /* 0x000fea0003800000 */
.L_x_9567:
        /* <DEDUP_REMOVED lines=43> */
.L_x_9566:
[----:B------:R-:W-:Y:S05]  /*3bea0*/  BSYNC B2 ;  /* 0x0000000000027941 */ /* 0x000fea0003800000 */
.L_x_9565:
        /* <DEDUP_REMOVED lines=13> */
.L_x_9569:
        /* <DEDUP_REMOVED lines=12> */
.L_x_9572:
[----:B------:R-:W-:-:S07]  /*3c040*/  IMAD.MOV.U32 R2, RZ, RZ, R14 ;  /* 0x000000ffff027224 */ /* 0x000fce00078e000e */
.L_x_9573:
[----:B------:R-:W-:Y:S05]  /*3c050*/  BSYNC B2 ;  /* 0x0000000000027941 */ /* 0x000fea0003800000 */
.L_x_9571:
        /* <DEDUP_REMOVED lines=16> */
.L_x_9577:
[----:B------:R-:W-:Y:S05]  /*3c160*/  BSYNC B3 ;  /* 0x0000000000037941 */ /* 0x000fea0003800000 */
.L_x_9576:
        /* <DEDUP_REMOVED lines=43> */
.L_x_9575:
[----:B------:R-:W-:Y:S05]  /*3c420*/  BSYNC B2 ;  /* 0x0000000000027941 */ /* 0x000fea0003800000 */
.L_x_9574:
        /* <DEDUP_REMOVED lines=10> */
.L_x_9570:
        /* <DEDUP_REMOVED lines=12> */
.L_x_9579:
[----:B------:R-:W-:-:S07]  /*3c590*/  IMAD.MOV.U32 R70, RZ, RZ, R14 ;  /* 0x000000ffff467224 */ /* 0x000fce00078e000e */
.L_x_9580:
[----:B------:R-:W-:Y:S05]  /*3c5a0*/  BSYNC B2 ;  /* 0x0000000000027941 */ /* 0x000fea0003800000 */
.L_x_9578:
        /* <DEDUP_REMOVED lines=16> */
.L_x_9584:
[----:B------:R-:W-:Y:S05]  /*3c6b0*/  BSYNC B3 ;  /* 0x0000000000037941 */ /* 0x000fea0003800000 */
.L_x_9583:
        /* <DEDUP_REMOVED lines=43> */
.L_x_9582:
[----:B------:R-:W-:Y:S05]  /*3c970*/  BSYNC B2 ;  /* 0x0000000000027941 */ /* 0x000fea0003800000 */
.L_x_9581:
        /* <DEDUP_REMOVED lines=13> */
.L_x_9585:
        /* <DEDUP_REMOVED lines=12> */
.L_x_9588:
[----:B------:R-:W-:-:S07]  /*3cb10*/  IMAD.MOV.U32 R0, RZ, RZ, R14 ;  /* 0x000000ffff007224 */ /* 0x000fce00078e000e */
.L_x_9589:
[----:B------:R-:W-:Y:S05]  /*3cb20*/  BSYNC B2 ;  /* 0x0000000000027941 */ /* 0x000fea0003800000 */
.L_x_9587:
        /* <DEDUP_REMOVED lines=16> */
.L_x_9593:
[----:B------:R-:W-:Y:S05]  /*3cc30*/  BSYNC B3 ;  /* 0x0000000000037941 */ /* 0x000fea0003800000 */
.L_x_9592:
        /* <DEDUP_REMOVED lines=43> */
.L_x_9591:
[----:B------:R-:W-:Y:S05]  /*3cef0*/  BSYNC B2 ;  /* 0x0000000000027941 */ /* 0x000fea0003800000 */
.L_x_9590:
        /* <DEDUP_REMOVED lines=10> */
.L_x_9586:
        /* <DEDUP_REMOVED lines=34> */
[----:B---3--:R-:W-:Y:S02]  /*3d1c0*/  SHF.L.U32 R68, R2, 0x10, RZ ;  /* 0x0000001002447819 */ /* 0x008fe400000006ff */
        /* <DEDUP_REMOVED lines=19> */
.L_x_9465:
[----:B------:R-:W-:Y:S05]  /*3d300*/  BSYNC B1 ;  /* 0x0000000000017941 */ /* 0x000fea0003800000 */
.L_x_9464:
[----:B01-34-:R-:W-:Y:S01]  /*3d310*/  FADD.FTZ R68, RZ, R9 ;  /* 0x00000009ff447221 */ /* 0x01bfe20000010000 */
[C---:B------:R-:W-:Y:S01]  /*3d320*/  LOP3.LUT P0, RZ, R17.reuse, 0x20, RZ, 0xc0, !PT ;  /* 0x0000002011ff7812 */ /* 0x040fe2000780c0ff */
[----:B------:R-:W-:Y:S01]  /*3d330*/  UMOV UR26, 0xffffffff ;  /* 0xffffffff001a7882 */ /* 0x000fe20000000000 */
[----:B------:R-:W-:Y:S01]  /*3d340*/  LOP3.LUT R17, R17, 0xfffffff7, RZ, 0xc0, !PT ;  /* 0xfffffff711117812 */ /* 0x000fe200078ec0ff */
[----:B------:R-:W-:Y:S01]  /*3d350*/  FADD.FTZ R68, R36, R68 ;  /* 0x0000004424447221 */ /* 0x000fe20000010000 */
[C---:B------:R-:W-:Y:S02]  /*3d360*/  ISETP.GT.U32.AND P1, PT, R116.reuse, 0xdf, PT ;  /* 0x000000df7400780c */ /* 0x040fe40003f24070 */
[C---:B------:R-:W-:Y:S01]  /*3d370*/  ISETP.GT.U32.AND P2, PT, R116.reuse, 0xff, PT ;  /* 0x000000ff7400780c */ /* 0x040fe20003f44070 */
        /* <DEDUP_REMOVED lines=285> */
.L_x_9627:
        /* <DEDUP_REMOVED lines=12> */
[----:B------:R-:W3:Y:S01]  /*3e610*/  MUFU.RSQ R150, R70 ;  /* 0x0000004600967308 */ /* 0x000ee20000001400 */
[----:B-1----:R-:W-:-:S05]  /*3e620*/  @!P5 IMAD.WIDE R68, R117, 0x4, R68 ;  /* 0x000000047544d825 */ /* 0x002fca00078e0244 */
[----:B---3--:R1:W-:Y:S01]  /*3e630*/  @!P5 STG.E desc[UR4][R68.64], R150 ;  /* 0x000000964400d986 */ /* 0x0083e2000c101904 */
[----:B------:R-:W-:Y:S05]  /*3e640*/  @!P1 BRA `(.L_x_9596) ;  /* 0x0000000400849947 */ /* 0x000fea0003800000 */
[----:B------:R-:W3:Y:S04]  /*3e650*/  LDL R70, [R1+0x2f4] ;  /* 0x0002f40001467983 */ /* 0x000ee80000100800 */
[----:B------:R-:W3:Y:S04]  /*3e660*/  LDL R252, [R1+0x2f8] ;  /* 0x0002f80001fc7983 */ /* 0x000ee80000100800 */
[----:B------:R-:W4:Y:S04]  /*3e670*/  LDL R134, [R1+0x2e8] ;  /* 0x0002e80001867983 */ /* 0x000f280000100800 */
[----:B------:R-:W4:Y:S04]  /*3e680*/  LDL R75, [R1+0x2f0] ;  /* 0x0002f000014b7983 */ /* 0x000f280000100800 */
[----:B------:R-:W2:Y:S04]  /*3e690*/  LDL R251, [R1+0x2d0] ;  /* 0x0002d00001fb7983 */ /* 0x000ea80000100800 */
[----:B------:R-:W2:Y:S04]  /*3e6a0*/  LDL R135, [R1+0x2ec] ;  /* 0x0002ec0001877983 */ /* 0x000ea80000100800 */
[----:B------:R-:W2:Y:S04]  /*3e6b0*/  LDL R74, [R1+0x2b4] ;  /* 0x0002b400014a7983 */ /* 0x000ea80000100800 */
[----:B------:R-:W2:Y:S01]  /*3e6c0*/  LDL R73, [R1+0x2cc] ;  /* 0x0002cc0001497983 */ /* 0x000ea20000100800 */
[----:B------:R-:W-:-:S04]  /*3e6d0*/  PLOP3.LUT P0, PT, PT, PT, UP0, 0x40, 0x0 ;  /* 0x000000000000781c */ /* 0x000fc80003f0e808 */
[----:B------:R-:W-:-:S05]  /*3e6e0*/  FSEL R71, R146, RZ, P0 ;  /* 0x000000ff92477208 */ /* 0x000fca0000000000 */
[--C-:B0-----:R-:W-:Y:S01]  /*3e6f0*/  FADD.FTZ R72, R9, -R71.reuse ;  /* 0x8000004709487221 */ /* 0x101fe20000010000 */
        /* <DEDUP_REMOVED lines=11> */
[----:B0-----:R-:W2:Y:S04]  /*3e7b0*/  LDL R8, [R1+0x2b0] ;  /* 0x0002b00001087983 */ /* 0x001ea80000100800 */
[----:B-1----:R-:W2:Y:S04]  /*3e7c0*/  LDL R7, [R1+0x2ac] ;  /* 0x0002ac0001077983 */ /* 0x002ea80000100800 */
[----:B------:R-:W2:Y:S04]  /*3e7d0*/  LDL R0, [R1+0x2c8] ;  /* 0x0002c80001007983 */ /* 0x000ea80000100800 */
[----:B------:R-:W2:Y:S04]  /*3e7e0*/  LDL R6, [R1+0x2c4] ;  /* 0x0002c40001067983 */ /* 0x000ea80000100800 */
[----:B------:R-:W2:Y:S04]  /*3e7f0*/  LDL R5, [R1+0x2c0] ;  /* 0x0002c00001057983 */ /* 0x000ea80000100800 */
[----:B------:R-:W2:Y:S04]  /*3e800*/  LDL R4, [R1+0x2a8] ;  /* 0x0002a80001047983 */ /* 0x000ea80000100800 */
[----:B------:R-:W2:Y:S04]  /*3e810*/  LDL R3, [R1+0x2bc] ;  /* 0x0002bc0001037983 */ /* 0x000ea80000100800 */
[----:B------:R-:W2:Y:S01]  /*3e820*/  LDL R2, [R1+0x29c] ;  /* 0x00029c0001027983 */ /* 0x000ea20000100800 */
[----:B---3--:R-:W-:-:S03]  /*3e830*/  FFMA.FTZ R68, R252, R72, R70 ;  /* 0x00000048fc447223 */ /* 0x008fc60000010046 */
[----:B------:R-:W3:Y:S01]  /*3e840*/  LDL R252, [R1+0x2a4] ;  /* 0x0002a40001fc7983 */ /* 0x000ee20000100800 */
[----:B----4-:R-:W-:-:S03]  /*3e850*/  FFMA.FTZ R70, R75, R69, R134 ;  /* 0x000000454b467223 */ /* 0x010fc60000010086 */
[----:B------:R-:W4:Y:S01]  /*3e860*/  LDL R75, [R1+0x2d8] ;  /* 0x0002d800014b7983 */ /* 0x000f220000100800 */
[----:B--2---:R-:W-:Y:S01]  /*3e870*/  FFMA.FTZ R72, R135, R72, R251 ;  /* 0x0000004887487223 */ /* 0x004fe200000100fb */
[----:B------:R-:W-:Y:S01]  /*3e880*/  F2FP.F16.F32.PACK_AB R68, R70, R68 ;  /* 0x000000444644723e */ /* 0x000fe200000000ff */
[----:B------:R-:W-:Y:S01]  /*3e890*/  FFMA.FTZ R69, R73, R69, R74 ;  /* 0x0000004549457223 */ /* 0x000fe2000001004a */
[----:B------:R-:W2:Y:S04]  /*3e8a0*/  LDL R70, [R1+0x2e4] ;  /* 0x0002e40001467983 */ /* 0x000ea80000100800 */
[----:B------:R-:W-:Y:S01]  /*3e8b0*/  F2FP.F16.F32.PACK_AB R72, R69, R72 ;  /* 0x000000484548723e */ /* 0x000fe200000000ff */
[----:B------:R-:W4:Y:S04]  /*3e8c0*/  LDL R74, [R1+0x2dc] ;  /* 0x0002dc00014a7983 */ /* 0x000f280000100800 */
[----:B------:R-:W2:Y:S01]  /*3e8d0*/  LDL R69, [R1+0x2e0] ;  /* 0x0002e00001457983 */ /* 0x000ea20000100800 */
[--C-:B------:R-:W-:Y:S01]  /*3e8e0*/  FADD.FTZ R73, R35, -R71.reuse ;  /* 0x8000004723497221 */ /* 0x100fe20000010000 */
[----:B------:R-:W-:-:S02]  /*3e8f0*/  FADD.FTZ R135, R56, -R71 ;  /* 0x8000004738877221 */ /* 0x000fc40000010000 */
[----:B------:R-:W3:Y:S01]  /*3e900*/  LDL R134, [R1+0x2b8] ;  /* 0x0002b80001867983 */ /* 0x000ee20000100800 */
[C---:B------:R-:W-:Y:S01]  /*3e910*/  FMUL.FTZ R73, R150.reuse, R73 ;  /* 0x0000004996497220 */ /* 0x040fe20000410000 */
[----:B------:R-:W-:Y:S02]  /*3e920*/  FMUL.FTZ R135, R150, R135 ;  /* 0x0000008796877220 */ /* 0x000fe40000410000 */
[----:B------:R-:W3:Y:S01]  /*3e930*/  LDL R251, [R1+0x2a0] ;  /* 0x0002a00001fb7983 */ /* 0x000ee20000100800 */
[----:B--2---:R-:W-:Y:S01]  /*3e940*/  FFMA.FTZ R69, R70, R73, R69 ;  /* 0x0000004946457223 */ /* 0x004fe20000010045 */
[----:B----4-:R-:W-:-:S05]  /*3e950*/  FFMA.FTZ R70, R74, R135, R75 ;  /* 0x000000874a467223 */ /* 0x010fca000001004b */
        /* <DEDUP_REMOVED lines=46> */
[----:B------:R-:W-:-:S05]  /*3ec40*/  F2FP.F16.F32.PACK_AB R75, R251, R75 ;  /* 0x0000004bfb4b723e */ /* 0x000fca00000000ff */
[----:B------:R3:W-:Y:S02]  /*3ec50*/  STG.E.128 desc[UR4][R68.64], R72 ;  /* 0x0000004844007986 */ /* 0x0007e4000c101d04 */
.L_x_9596:
[----:B------:R-:W-:Y:S05]  /*3ec60*/  BSYNC B1 ;  /* 0x0000000000017941 */ /* 0x000fea0003800000 */
.L_x_9595:
[----:B------:R-:W-:Y:S01]  /*3ec70*/  LOP3.LUT P0, RZ, R17, 0x4000, RZ, 0xc0, !PT ;  /* 0x0000400011ff7812 */ /* 0x000fe2000780c0ff */
[----:B------:R-:W-:-:S12]  /*3ec80*/  BSSY B1, `(.L_x_9597) ;  /* 0x0000063000017945 */ /* 0x000fd80003800000 */
[----:B------:R-:W-:Y:S05]  /*3ec90*/  @!P0 BRA `(.L_x_9598) ;  /* 0x0000000400848947 */ /* 0x000fea0003800000 */
[----:B------:R-:W4:Y:S04]  /*3eca0*/  LDL R251, [R1+0x274] ;  /* 0x0002740001fb7983 */ /* 0x000f280000100800 */
[----:B-1-3--:R-:W4:Y:S04]  /*3ecb0*/  LDL R68, [R1+0x278] ;  /* 0x0002780001447983 */ /* 0x00af280000100800 */
[----:B------:R-:W3:Y:S04]  /*3ecc0*/  LDL R75, [R1+0x268] ;  /* 0x00026800014b7983 */ /* 0x000ee80000100800 */
[----:B------:R-:W3:Y:S04]  /*3ecd0*/  LDL R70, [R1+0x26c] ;  /* 0x00026c0001467983 */ /* 0x000ee80000100800 */
[----:B------:R-:W2:Y:S04]  /*3ece0*/  LDL R135, [R1+0x260] ;  /* 0x0002600001877983 */ /* 0x000ea80000100800 */
[----:B------:R-:W2:Y:S04]  /*3ecf0*/  LDL R134, [R1+0x270] ;  /* 0x0002700001867983 */ /* 0x000ea80000100800 */
[----:B------:R-:W2:Y:S04]  /*3ed00*/  LDL R74, [R1+0x244] ;  /* 0x00024400014a7983 */ /* 0x000ea80000100800 */
[----:B------:R-:W2:Y:S01]  /*3ed10*/  LDL R73, [R1+0x25c] ;  /* 0x00025c0001497983 */ /* 0x000ea20000100800 */
[----:B------:R-:W-:-:S04]  /*3ed20*/  PLOP3.LUT P0, PT, PT, PT, UP0, 0x40, 0x0 ;  /* 0x000000000000781c */ /* 0x000fc80003f0e808 */
[----:B------:R-:W-:-:S05]  /*3ed30*/  FSEL R71, R146, RZ, P0 ;  /* 0x000000ff92477208 */ /* 0x000fca0000000000 */
[--C-:B0-----:R-:W-:Y:S01]  /*3ed40*/  FADD.FTZ R72, R105, -R71.reuse ;  /* 0x8000004769487221 */ /* 0x101fe20000010000 */
[----:B------:R-:W-:-:S03]  /*3ed50*/  FADD.FTZ R69, R34, -R71 ;  /* 0x8000004722457221 */ /* 0x000fc60000010000 */
[C---:B------:R-:W-:Y:S01]  /*3ed60*/  FMUL.FTZ R72, R150.reuse, R72 ;  /* 0x0000004896487220 */ /* 0x040fe20000410000 */
[----:B------:R-:W-:Y:S01]  /*3ed70*/  FMUL.FTZ R69, R150, R69 ;  /* 0x0000004596457220 */ /* 0x000fe20000410000 */
[----:B-----5:R0:W-:Y:S04]  /*3ed80*/  STL [R1+0x318], R8 ;  /* 0x0003180801007387 */ /* 0x0201e80000100800 */
        /* <DEDUP_REMOVED lines=14> */
[----:B------:R-:W2:Y:S04]  /*3ee70*/  LDL R3, [R1+0x230] ;  /* 0x0002300001037983 */ /* 0x000ea80000100800 */
[----:B------:R-:W2:Y:S01]  /*3ee80*/  LDL R2, [R1+0x21c] ;  /* 0x00021c0001027983 */ /* 0x000ea20000100800 */
[----:B----4-:R-:W-:-:S03]  /*3ee90*/  FFMA.FTZ R68, R68, R72, R251 ;  /* 0x0000004844447223 */ /* 0x010fc600000100fb */
[----:B------:R-:W4:Y:S01]  /*3eea0*/  LDL R251, [R1+0x220] ;  /* 0x0002200001fb7983 */ /* 0x000f220000100800 */
[----:B---3--:R-:W-:-:S03]  /*3eeb0*/  FFMA.FTZ R70, R70, R69, R75 ;  /* 0x0000004546467223 */ /* 0x008fc6000001004b */
[----:B------:R-:W3:Y:S01]  /*3eec0*/  LDL R75, [R1+0x24c] ;  /* 0x00024c00014b7983 */ /* 0x000ee20000100800 */
[----:B--2---:R-:W-:Y:S01]  /*3eed0*/  FFMA.FTZ R72, R134, R72, R135 ;  /* 0x0000004886487223 */ /* 0x004fe20000010087 */
[----:B------:R-:W-:Y:S02]  /*3eee0*/  F2FP.F16.F32.PACK_AB R68, R70, R68 ;  /* 0x000000444644723e */ /* 0x000fe400000000ff */
[----:B------:R-:W2:Y:S04]  /*3eef0*/  LDL R134, [R1+0x228] ;  /* 0x0002280001867983 */ /* 0x000ea80000100800 */
[----:B------:R-:W4:Y:S01]  /*3ef00*/  LDL R70, [R1+0x264] ;  /* 0x0002640001467983 */ /* 0x000f220000100800 */
[----:B------:R-:W-:-:S03]  /*3ef10*/  FFMA.FTZ R69, R73, R69, R74 ;  /* 0x0000004549457223 */ /* 0x000fc6000001004a */
[----:B------:R-:W3:Y:S02]  /*3ef20*/  LDL R74, [R1+0x250] ;  /* 0x00025000014a7983 */ /* 0x000ee40000100800 */
[----:B------:R-:W-:Y:S02]  /*3ef30*/  F2FP.F16.F32.PACK_AB R72, R69, R72 ;  /* 0x000000484548723e */ /* 0x000fe400000000ff */
[----:B------:R-:W4:Y:S01]  /*3ef40*/  LDL R69, [R1+0x258] ;  /* 0x0002580001457983 */ /* 0x000f220000100800 */
[--C-:B------:R-:W-:Y:S01]  /*3ef50*/  FADD.FTZ R73, R33, -R71.reuse ;  /* 0x8000004721497221 */ /* 0x100fe20000010000 */
[----:B------:R-:W-:-:S03]  /*3ef60*/  FADD.FTZ R135, R54, -R71 ;  /* 0x8000004736877221 */ /* 0x000fc60000010000 */
[C---:B------:R-:W-:Y:S01]  /*3ef70*/  FMUL.FTZ R73, R150.reuse, R73 ;  /* 0x0000004996497220 */ /* 0x040fe20000410000 */
[----:B------:R-:W-:-:S03]  /*3ef80*/  FMUL.FTZ R135, R150, R135 ;  /* 0x0000008796877220 */ /* 0x000fc60000410000 */
        /* <DEDUP_REMOVED lines=40> */
[----:B0-----:R-:W2:Y:S01]  /*3f210*/  LDL R71, [R1+0x20c] ;  /* 0x00020c0001477983 */ /* 0x001ea20000100800 */
[----:B------:R-:W0:Y:S03]  /*3f220*/  LDC.64 R68, c[0x0][0x2c0] ;  /* 0x0000b000ff447b82 */ /* 0x000e260000000a00 */
[----:B------:R-:W2:Y:S04]  /*3f230*/  LDL R134, [R1+0x210] ;  /* 0x0002100001867983 */ /* 0x000ea80000100800 */
[----:B------:R-:W3:Y:S01]  /*3f240*/  LDL R135, [R1+0x1fc] ;  /* 0x0001fc0001877983 */ /* 0x000ee20000100800 */
[C---:B0-----:R-:W-:Y:S01]  /*3f250*/  IMAD.WIDE.U32 R68, R10.reuse, 0x10, R68 ;  /* 0x000000100a447825 */ /* 0x041fe200078e0044 */
[----:B------:R-:W-:-:S03]  /*3f260*/  IADD3 R10, R10, 0x20, RZ ;  /* 0x000000200a0a7810 */ /* 0x000fc60007ffe0ff */
[----:B--2---:R-:W-:Y:S01]  /*3f270*/  FFMA.FTZ R75, R134, R75, R71 ;  /* 0x0000004b864b7223 */ /* 0x004fe20000010047 */
[----:B---3--:R-:W-:-:S05]  /*3f280*/  FFMA.FTZ R251, R252, R251, R135 ;  /* 0x000000fbfcfb7223 */ /* 0x008fca0000010087 */
[----:B------:R-:W-:-:S05]  /*3f290*/  F2FP.F16.F32.PACK_AB R75, R251, R75 ;  /* 0x0000004bfb4b723e */ /* 0x000fca00000000ff */
[----:B------:R4:W-:Y:S02]  /*3f2a0*/  STG.E.128 desc[UR4][R68.64], R72 ;  /* 0x0000004844007986 */ /* 0x0009e4000c101d04 */
.L_x_9598:
[----:B------:R-:W-:Y:S05]  /*3f2b0*/  BSYNC B1 ;  /* 0x0000000000017941 */ /* 0x000fea0003800000 */
.L_x_9597:
[----:B------:R-:W-:Y:S01]  /*3f2c0*/  LOP3.LUT P0, RZ, R17, 0x2000, RZ, 0xc0, !PT ;  /* 0x0000200011ff7812 */ /* 0x000fe2000780c0ff */
[----:B------:R-:W-:-:S12]  /*3f2d0*/  BSSY B1, `(.L_x_9599) ;  /* 0x0000063000017945 */ /* 0x000fd80003800000 */
[----:B------:R-:W-:Y:S05]  /*3f2e0*/  @!P0 BRA `(.L_x_9600) ;  /* 0x0000000400848947 */ /* 0x000fea0003800000 */
[----:B------:R-:W2:Y:S04]  /*3f2f0*/  LDL R251, [R1+0x1f4] ;  /* 0x0001f40001fb7983 */ /* 0x000ea80000100800 */
[----:B-1-34-:R-:W2:Y:S04]  /*3f300*/  LDL R68, [R1+0x1f8] ;  /* 0x0001f80001447983 */ /* 0x01aea80000100800 */
[----:B------:R-:W3:Y:S04]  /*3f310*/  LDL R75, [R1+0x1e4] ;  /* 0x0001e400014b7983 */ /* 0x000ee80000100800 */
[----:B------:R-:W3:Y:S04]  /*3f320*/  LDL R70, [R1+0x1e8] ;  /* 0x0001e80001467983 */ /* 0x000ee80000100800 */
[----:B------:R-:W4:Y:S04]  /*3f330*/  LDL R135, [R1+0x1ec] ;  /* 0x0001ec0001877983 */ /* 0x000f280000100800 */
[----:B------:R-:W4:Y:S04]  /*3f340*/  LDL R134, [R1+0x1f0] ;  /* 0x0001f00001867983 */ /* 0x000f280000100800 */
[----:B------:R-:W4:Y:S04]  /*3f350*/  LDL R74, [R1+0x1d4] ;  /* 0x0001d400014a7983 */ /* 0x000f280000100800 */
[----:B------:R-:W4:Y:S01]  /*3f360*/  LDL R73, [R1+0x1e0] ;  /* 0x0001e00001497983 */ /* 0x000f220000100800 */
        /* <DEDUP_REMOVED lines=87> */
[----:B------:R-:W-:-:S05]  /*3f8e0*/  F2FP.F16.F32.PACK_AB R75, R251, R75 ;  /* 0x0000004bfb4b723e */ /* 0x000fca00000000ff */
[----:B------:R0:W-:Y:S02]  /*3f8f0*/  STG.E.128 desc[UR4][R68.64], R72 ;  /* 0x0000004844007986 */ /* 0x0001e4000c101d04 */
.L_x_9600:
[----:B------:R-:W-:Y:S05]  /*3f900*/  BSYNC B1 ;  /* 0x0000000000017941 */ /* 0x000fea0003800000 */
.L_x_9599:
[----:B------:R-:W-:Y:S01]  /*3f910*/  LOP3.LUT P0, RZ, R17, 0x1000, RZ, 0xc0, !PT ;  /* 0x0000100011ff7812 */ /* 0x000fe2000780c0ff */
[----:B------:R-:W-:-:S12]  /*3f920*/  BSSY B1, `(.L_x_9601) ;  /* 0x0000063000017945 */ /* 0x000fd80003800000 */
[----:B------:R-:W-:Y:S05]  /*3f930*/  @!P0 BRA `(.L_x_9602) ;  /* 0x0000000400848947 */ /* 0x000fea0003800000 */
[----:B------:R-:W2:Y:S04]  /*3f940*/  LDL R251, [R1+0x174] ;  /* 0x0001740001fb7983 */ /* 0x000ea80000100800 */
[----:B01-34-:R-:W2:Y:S04]  /*3f950*/  LDL R68, [R1+0x178] ;  /* 0x0001780001447983 */ /* 0x01bea80000100800 */
        /* <DEDUP_REMOVED lines=8> */
[--C-:B------:R-:W-:Y:S01]  /*3f9e0*/  FADD.FTZ R72, R107, -R71.reuse ;  /* 0x800000476b487221 */ /* 0x100fe20000010000 */
        /* <DEDUP_REMOVED lines=86> */
.L_x_9602:
[----:B------:R-:W-:Y:S05]  /*3ff50*/  BSYNC B1 ;  /* 0x0000000000017941 */ /* 0x000fea0003800000 */
.L_x_9601:
        /* <DEDUP_REMOVED lines=100> */
.L_x_9604:
[----:B------:R-:W-:Y:S05]  /*405a0*/  BSYNC B1 ;  /* 0x0000000000017941 */ /* 0x000fea0003800000 */
.L_x_9603:
        /* <DEDUP_REMOVED lines=76> */
[----:B------:R-:W2:Y:S04]  /*40a70*/  LDL R252, [R1] ;  /* 0x0000000001fc7983 */ /* 0x000ea80000100800 */
        /* <DEDUP_REMOVED lines=15> */
[----:B------:R-:W3:Y:S01]  /*40b70*/  LDL R135, [R1+0x10] ;  /* 0x0000100001877983 */ /* 0x000ee20000100800 */
[----:B--2---:R-:W-:Y:S01]  /*40b80*/  FFMA.FTZ R251, R252, R251, R250 ;  /* 0x000000fbfcfb7223 */ /* 0x004fe200000100fa */
[C---:B-1----:R-:W-:Y:S01]  /*40b90*/  IMAD.WIDE.U32 R68, R10.reuse, 0x10, R68 ;  /* 0x000000100a447825 */ /* 0x042fe200078e0044 */
[----:B------:R-:W-:-:S03]  /*40ba0*/  IADD3 R10, R10, 0x20, RZ ;  /* 0x000000200a0a7810 */ /* 0x000fc60007ffe0ff */
[----:B---3--:R-:W-:-:S05]  /*40bb0*/  FFMA.FTZ R75, R135, R75, R134 ;  /* 0x0000004b874b7223 */ /* 0x008fca0000010086 */
[----:B------:R-:W-:-:S05]  /*40bc0*/  F2FP.F16.F32.PACK_AB R75, R251, R75 ;  /* 0x0000004bfb4b723e */ /* 0x000fca00000000ff */
[----:B------:R0:W-:Y:S02]  /*40bd0*/  STG.E.128 desc[UR4][R68.64], R72 ;  /* 0x0000004844007986 */ /* 0x0001e4000c101d04 */
.L_x_9606:
[----:B------:R-:W-:Y:S05]  /*40be0*/  BSYNC B1 ;  /* 0x0000000000017941 */ /* 0x000fea0003800000 */
.L_x_9605:
[----:B------:R-:W-:Y:S01]  /*40bf0*/  LOP3.LUT P0, RZ, R17, 0x200, RZ, 0xc0, !PT ;  /* 0x0000020011ff7812 */ /* 0x000fe2000780c0ff */
[----:B------:R-:W-:-:S12]  /*40c00*/  BSSY B1, `(.L_x_9607) ;  /* 0x0000033000017945 */ /* 0x000fd80003800000 */
[----:B------:R-:W-:Y:S05]  /*40c10*/  @!P0 BRA `(.L_x_9608) ;  /* 0x0000000000c48947 */ /* 0x000fea0003800000 */
[----:B------:R-:W-:-:S04]  /*40c20*/  PLOP3.LUT P0, PT, PT, PT, UP0, 0x40, 0x0 ;  /* 0x000000000000781c */ /* 0x000fc80003f0e808 */
[----:B------:R-:W-:-:S05]  /*40c30*/  FSEL R71, R146, RZ, P0 ;  /* 0x000000ff92477208 */ /* 0x000fca0000000000 */
[--C-:B0--34-:R-:W-:Y:S01]  /*40c40*/  FADD.FTZ R72, R110, -R71.reuse ;  /* 0x800000476e487221 */ /* 0x119fe20000010000 */
[--C-:B-1----:R-:W-:Y:S01]  /*40c50*/  FADD.FTZ R69, R24, -R71.reuse ;  /* 0x8000004718457221 */ /* 0x102fe20000010000 */
[--C-:B------:R-:W-:Y:S01]  /*40c60*/  FADD.FTZ R73, R23, -R71.reuse ;  /* 0x8000004717497221 */ /* 0x100fe20000010000 */
[--C-:B------:R-:W-:Y:S01]  /*40c70*/  FADD.FTZ R135, R44, -R71.reuse ;  /* 0x800000472c877221 */ /* 0x100fe20000010000 */
        /* <DEDUP_REMOVED lines=9> */
[--C-:B------:R-:W-:Y:S01]  /*40d10*/  FADD.FTZ R75, R82, -R71.reuse ;  /* 0x80000047524b7221 */ /* 0x100fe20000010000 */
        /* <DEDUP_REMOVED lines=30> */
[----:B0-----:R-:W-:-:S04]  /*40f00*/  IMAD.WIDE.U32 R68, R10, 0x10, R68 ;  /* 0x000000100a447825 */ /* 0x001fc800078e0044 */
[----:B------:R-:W-:Y:S01]  /*40f10*/  VIADD R10, R10, 0x20 ;  /* 0x000000200a0a7836 */ /* 0x000fe20000000000 */
[----:B------:R0:W-:Y:S06]  /*40f20*/  STG.E.128 desc[UR4][R68.64], R72 ;  /* 0x0000004844007986 */ /* 0x0001ec000c101d04 */
.L_x_9608:
[----:B------:R-:W-:Y:S05]  /*40f30*/  BSYNC B1 ;  /* 0x0000000000017941 */ /* 0x000fea0003800000 */
.L_x_9607:
        /* <DEDUP_REMOVED lines=52> */
.L_x_9610:
[----:B------:R-:W-:Y:S05]  /*41280*/  BSYNC B1 ;  /* 0x0000000000017941 */ /* 0x000fea0003800000 */
.L_x_9609:
        /* <DEDUP_REMOVED lines=52> */
.L_x_9612:
[----:B------:R-:W-:Y:S05]  /*415d0*/  BSYNC B1 ;  /* 0x0000000000017941 */ /* 0x000fea0003800000 */
.L_x_9611:
[----:B------:R-:W-:Y:S01]  /*415e0*/  LOP3.LUT P0, RZ, R17, 0x40, RZ, 0xc0, !PT ;  /* 0x0000004011ff7812 */ /* 0x000fe2000780c0ff */
[----:B------:R-:W-:-:S12]  /*415f0*/  BSSY B1, `(.L_x_9613) ;  /* 0x0000032000017945 */ /* 0x000fd80003800000 */
[----:B------:R-:W-:Y:S05]  /*41600*/  @!P0 BRA `(.L_x_9614) ;  /* 0x0000000000c08947 */ /* 0x000fea0003800000 */
[----:B------:R-:W-:-:S04]  /*41610*/  PLOP3.LUT P0, PT, PT, PT, UP0, 0x40, 0x0 ;  /* 0x000000000000781c */ /* 0x000fc80003f0e808 */
[----:B01-34-:R-:W-:-:S05]  /*41620*/  FSEL R68, R146, RZ, P0 ;  /* 0x000000ff92447208 */ /* 0x01bfca0000000000 */
        /* <DEDUP_REMOVED lines=46> */
.L_x_9614:
[----:B------:R-:W-:Y:S05]  /*41910*/  BSYNC B1 ;  /* 0x0000000000017941 */ /* 0x000fea0003800000 */
.L_x_9613:
[----:B01-34-:R-:W0:Y:S02]  /*41920*/  LDC.64 R68, c[0x0][0x210] ;  /* 0x00008400ff447b82 */ /* 0x01be240000000a00 */
[----:B0-----:R-:W-:-:S04]  /*41930*/  LEA R117, R68, R117, 0x2 ;  /* 0x0000007544757211 */ /* 0x001fc800078e10ff */
[----:B------:R-:W-:-:S13]  /*41940*/  ISETP.GE.AND P0, PT, R117, R69, PT ;  /* 0x000000457500720c */ /* 0x000fda0003f06270 */
[----:B------:R-:W-:Y:S05]  /*41950*/  @!P0 BRA `(.L_x_9615) ;  /* 0xfffffc2000548947 */ /* 0x000fea000383ffff */
[----:B------:R-:W-:Y:S05]  /*41960*/  BSYNC B0 ;  /* 0x0000000000007941 */ /* 0x000fea0003800000 */
.L_x_8284:
[----:B------:R-:W-:Y:S05]  /*41970*/  EXIT ;  /* 0x000000000000794d */ /* 0x000fea0003800000 */
.L_x_9594:
[----:B------:R-:W-:Y:S01]  /*41980*/  HFMA2.MMA R71, -RZ, RZ, 0, 5.9604644775390625e-08 ;  /* 0x00000001ff477435 */ /* 0x000fe200000001ff */
[----:B------:R-:W-:Y:S01]  /*41990*/  BSSY B1, `(.L_x_9616) ;  /* 0x0000007000017945 */ /* 0x000fe20003800000 */
[----:B------:R-:W-:Y:S01]  /*419a0*/  IMAD.MOV.U32 R74, RZ, RZ, R68 ;  /* 0x000000ffff4a7224 */ /* 0x000fe200078e0044 */
[----:B------:R-:W-:Y:S01]  /*419b0*/  MOV R69, 0xffffffff ;  /* 0xffffffff00457802 */ /* 0x000fe20000000f00 */
[----:B------:R-:W-:-:S07]  /*419c0*/  IMAD.MOV.U32 R70, RZ, RZ, 0x1f ;  /* 0x0000001fff467424 */ /* 0x000fce00078e00ff */
[----:B--2---:R-:W-:Y:S05]  /*419d0*/  WARPSYNC.COLLECTIVE R69, `(.L_x_9617) ;  /* 0x0000000045087348 */ /* 0x004fea0003c00000 */
[----:B------:R0:W1:Y:S02]  /*419e0*/  SHFL.BFLY P6, R69, R74, R71, R70 ;  /* 0x0c0000474a457389 */ /* 0x00006400000c0046 */
[----:B012---:R-:W-:Y:S01]  /*419f0*/  ENDCOLLECTIVE ;  /* 0x000000000000791b */ /* 0x007fe20003800000 */
.L_x_9617:
[----:B------:R-:W-:Y:S05]  /*41a00*/  BSYNC B1 ;  /* 0x0000000000017941 */ /* 0x000fea0003800000 */
.L_x_9616:
[----:B------:R-:W-:Y:S01]  /*41a10*/  FADD.FTZ R68, R68, R69 ;  /* 0x0000004544447221 */ /* 0x000fe20000010000 */
[----:B------:R-:W-:Y:S01]  /*41a20*/  HFMA2.MMA R71, -RZ, RZ, 0, 1.1920928955078125e-07 ;  /* 0x00000002ff477435 */ /* 0x000fe200000001ff */
        /* <DEDUP_REMOVED lines=8> */
.L_x_9618:
[----:B------:R-:W-:Y:S01]  /*41ab0*/  LOP3.LUT P5, RZ, R17, 0x8, RZ, 0xc0, !PT ;  /* 0x0000000811ff7812 */ /* 0x000fe200078ac0ff */
[----:B------:R-:W-:Y:S01]  /*41ac0*/  HFMA2.MMA R71, -RZ, RZ, 0, 2.384185791015625e-07 ;  /* 0x00000004ff477435 */ /* 0x000fe200000001ff */
[----:B------:R-:W-:Y:S01]  /*41ad0*/  FADD.FTZ R68, R68, R69 ;  /* 0x0000004544447221 */ /* 0x000fe20000010000 */
[----:B------:R-:W-:-:S03]  /*41ae0*/  IMAD.MOV.U32 R69, RZ, RZ, -0x1 ;  /* 0xffffffffff457424 */ /* 0x000fc600078e00ff */
[----:B------:R-:W-:-:S07]  /*41af0*/  IMAD.MOV.U32 R74, RZ, RZ, R68 ;  /* 0x000000ffff4a7224 */ /* 0x000fce00078e0044 */
[----:B------:R-:W-:Y:S05]  /*41b00*/  WARPSYNC.COLLECTIVE R69, `(.L_x_9619) ;  /* 0x0000000045087348 */ /* 0x000fea0003c00000 */
[----:B------:R0:W1:Y:S02]  /*41b10*/  SHFL.BFLY P6, R69, R74, R71, R70 ;  /* 0x0c0000474a457389 */ /* 0x00006400000c0046 */
[----:B01----:R-:W-:Y:S01]  /*41b20*/  ENDCOLLECTIVE ;  /* 0x000000000000791b */ /* 0x003fe20003800000 */
.L_x_9619:
[----:B------:R-:W-:Y:S02]  /*41b30*/  IMAD.MOV.U32 R71, RZ, RZ, 0x8 ;  /* 0x00000008ff477424 */ /* 0x000fe400078e00ff */
[----:B------:R-:W-:Y:S01]  /*41b40*/  FADD.FTZ R68, R68, R69 ;  /* 0x0000004544447221 */ /* 0x000fe20000010000 */
[----:B------:R-:W-:-:S04]  /*41b50*/  MOV R69, 0xffffffff ;  /* 0xffffffff00457802 */ /* 0x000fc80000000f00 */
[----:B------:R-:W-:-:S07]  /*41b60*/  MOV R74, R68 ;  /* 0x00000044004a7202 */ /* 0x000fce0000000f00 */
[----:B------:R-:W-:Y:S05]  /*41b70*/  WARPSYNC.COLLECTIVE R69, `(.L_x_9620) ;  /* 0x0000000045087348 */ /* 0x000fea0003c00000 */
[----:B------:R0:W1:Y:S02]  /*41b80*/  SHFL.BFLY P6, R69, R74, R71, R70 ;  /* 0x0c0000474a457389 */ /* 0x00006400000c0046 */
[----:B01----:R-:W-:Y:S01]  /*41b90*/  ENDCOLLECTIVE ;  /* 0x000000000000791b */ /* 0x003fe20003800000 */
.L_x_9620:
[----:B------:R-:W-:Y:S02]  /*41ba0*/  IMAD.MOV.U32 R71, RZ, RZ, 0x10 ;  /* 0x00000010ff477424 */ /* 0x000fe400078e00ff */
[----:B------:R-:W-:Y:S01]  /*41bb0*/  IMAD.MOV.U32 R72, RZ, RZ, R69 ;  /* 0x000000ffff487224 */ /* 0x000fe200078e0045 */
[----:B------:R-:W-:-:S03]  /*41bc0*/  MOV R69, 0xffffffff ;  /* 0xffffffff00457802 */ /* 0x000fc60000000f00 */
[----:B------:R-:W-:Y:S02]  /*41bd0*/  FADD.FTZ R72, R68, R72 ;  /* 0x0000004844487221 */ /* 0x000fe40000010000 */
[----:B------:R-:W0:Y:S03]  /*41be0*/  LDC R68, c[0x0][0x290] ;  /* 0x0000a400ff447b82 */ /* 0x000e260000000800 */
[----:B------:R-:W-:-:S07]  /*41bf0*/  MOV R74, R72 ;  /* 0x00000048004a7202 */ /* 0x000fce0000000f00 */
[----:B0-----:R-:W-:Y:S05]  /*41c00*/  WARPSYNC.COLLECTIVE R69, `(.L_x_9621) ;  /* 0x0000000045087348 */ /* 0x001fea0003c00000 */
[----:B------:R1:W2:Y:S02]  /*41c10*/  SHFL.BFLY P6, R69, R74, R71, R70 ;  /* 0x0c0000474a457389 */ /* 0x0002a400000c0046 */
[----:B012---:R-:W-:Y:S01]  /*41c20*/  ENDCOLLECTIVE ;  /* 0x000000000000791b */ /* 0x007fe20003800000 */
.L_x_9621:
[----:B------:R-:W-:Y:S01]  /*41c30*/  HFMA2.MMA R71, -RZ, RZ, 0, 5.9604644775390625e-08 ;  /* 0x00000001ff477435 */ /* 0x000fe200000001ff */
        /* <DEDUP_REMOVED lines=174> */
.L_x_9622:
[----:B------:R-:W-:Y:S01]  /*42720*/  HFMA2.MMA R71, -RZ, RZ, 0, 1.1920928955078125e-07 ;  /* 0x00000002ff477435 */ /* 0x000fe200000001ff */
[----:B------:R-:W-:Y:S01]  /*42730*/  FADD.FTZ R72, R72, R69 ;  /* 0x0000004548487221 */ /* 0x000fe20000010000 */
[----:B------:R-:W-:-:S03]  /*42740*/  IMAD.MOV.U32 R69, RZ, RZ, -0x1 ;  /* 0xffffffffff457424 */ /* 0x000fc600078e00ff */
[----:B------:R-:W-:-:S07]  /*42750*/  IMAD.MOV.U32 R74, RZ, RZ, R72 ;  /* 0x000000ffff4a7224 */ /* 0x000fce00078e0048 */
[----:B------:R-:W-:Y:S05]  /*42760*/  WARPSYNC.COLLECTIVE R69, `(.L_x_9623) ;  /* 0x0000000045087348 */ /* 0x000fea0003c00000 */
[----:B------:R0:W1:Y:S02]  /*42770*/  SHFL.BFLY P6, R69, R74, R71, R70 ;  /* 0x0c0000474a457389 */ /* 0x00006400000c0046 */
[----:B01----:R-:W-:Y:S01]  /*42780*/  ENDCOLLECTIVE ;  /* 0x000000000000791b */ /* 0x003fe20003800000 */
.L_x_9623:
[----:B------:R-:W-:Y:S02]  /*42790*/  IMAD.MOV.U32 R71, RZ, RZ, 0x4 ;  /* 0x00000004ff477424 */ /* 0x000fe400078e00ff */
[----:B------:R-:W-:Y:S01]  /*427a0*/  FADD.FTZ R72, R72, R69 ;  /* 0x0000004548487221 */ /* 0x000fe20000010000 */
[----:B------:R-:W-:-:S04]  /*427b0*/  MOV R69, 0xffffffff ;  /* 0xffffffff00457802 */ /* 0x000fc80000000f00 */
[----:B------:R-:W-:-:S07]  /*427c0*/  MOV R74, R72 ;  /* 0x00000048004a7202 */ /* 0x000fce0000000f00 */
[----:B------:R-:W-:Y:S05]  /*427d0*/  WARPSYNC.COLLECTIVE R69, `(.L_x_9624) ;  /* 0x0000000045087348 */ /* 0x000fea0003c00000 */
[----:B------:R0:W1:Y:S02]  /*427e0*/  SHFL.BFLY P6, R69, R74, R71, R70 ;  /* 0x0c0000474a457389 */ /* 0x00006400000c0046 */
[----:B01----:R-:W-:Y:S01]  /*427f0*/  ENDCOLLECTIVE ;  /* 0x000000000000791b */ /* 0x003fe20003800000 */
.L_x_9624:
[----:B------:R-:W-:Y:S01]  /*42800*/  HFMA2.MMA R71, -RZ, RZ, 0, 4.76837158203125e-07 ;  /* 0x00000008ff477435 */ /* 0x000fe200000001ff */
[----:B------:R-:W-:Y:S01]  /*42810*/  FADD.FTZ R72, R72, R69 ;  /* 0x0000004548487221 */ /* 0x000fe20000010000 */
[----:B------:R-:W-:-:S03]  /*42820*/  IMAD.MOV.U32 R69, RZ, RZ, -0x1 ;  /* 0xffffffffff457424 */ /* 0x000fc600078e00ff */
[----:B------:R-:W-:-:S07]  /*42830*/  IMAD.MOV.U32 R74, RZ, RZ, R72 ;  /* 0x000000ffff4a7224 */ /* 0x000fce00078e0048 */
[----:B------:R-:W-:Y:S05]  /*42840*/  WARPSYNC.COLLECTIVE R69, `(.L_x_9625) ;  /* 0x0000000045087348 */ /* 0x000fea0003c00000 */
[----:B------:R0:W1:Y:S02]  /*42850*/  SHFL.BFLY P6, R69, R74, R71, R70 ;  /* 0x0c0000474a457389 */ /* 0x00006400000c0046 */
[----:B01----:R-:W-:Y:S01]  /*42860*/  ENDCOLLECTIVE ;  /* 0x000000000000791b */ /* 0x003fe20003800000 */
.L_x_9625:
[----:B------:R-:W-:Y:S02]  /*42870*/  IMAD.MOV.U32 R71, RZ, RZ, 0x10 ;  /* 0x00000010ff477424 */ /* 0x000fe400078e00ff */
[----:B------:R-:W-:Y:S01]  /*42880*/  FADD.FTZ R72, R72, R69 ;  /* 0x0000004548487221 */ /* 0x000fe20000010000 */
[----:B------:R-:W-:-:S04]  /*42890*/  MOV R69, 0xffffffff ;  /* 0xffffffff00457802 */ /* 0x000fc80000000f00 */
[----:B------:R-:W-:-:S07]  /*428a0*/  MOV R74, R72 ;  /* 0x00000048004a7202 */ /* 0x000fce0000000f00 */
[----:B------:R-:W-:Y:S05]  /*428b0*/  WARPSYNC.COLLECTIVE R69, `(.L_x_9626) ;  /* 0x0000000045087348 */ /* 0x000fea0003c00000 */
[----:B------:R0:W1:Y:S02]  /*428c0*/  SHFL.BFLY P6, R69, R74, R71, R70 ;  /* 0x0c0000474a457389 */ /* 0x00006400000c0046 */
[----:B01----:R-:W-:Y:S01]  /*428d0*/  ENDCOLLECTIVE ;  /* 0x000000000000791b */ /* 0x003fe20003800000 */
.L_x_9626:
[----:B------:R-:W-:Y:S05]  /*428e0*/  BRA `(.L_x_9627) ;  /* 0xffffffbc00187947 */ /* 0x000fea000383ffff */
.L_x_9628:
        /* <DEDUP_REMOVED lines=9> */
.L_x_66046:


//--------------------- .text._ZN10layer_norm31ln_parallel_residual_fwd_kernelINS_13Kernel_traitsI6__halfS2_S2_S2_fjLj2560ELj1ELj4ELj1ELj16ENS_18Kernel_traits_baseILj2560ES2_S2_S2_S2_fjLj128EEEEELb1ELb0ELb1EEEvNS_9FwdParamsE --------------------------
	.section	.text._ZN10layer_norm31ln_parallel_residual_fwd_kernelINS_13Kernel_traitsI6__halfS2_S2_S2_fjLj2560ELj1ELj4ELj1ELj16ENS_18Kernel_traits_baseILj2560ES2_S2_S2_S2_fjLj128EEEEELb1ELb0ELb1EEEvNS_9FwdParamsE,"ax",@progbits
	.align	128
        .global         _ZN10layer_norm31ln_parallel_residual_fwd_kernelINS_13Kernel_traitsI6__halfS2_S2_S2_fjLj2560ELj1ELj4ELj1ELj16ENS_18Kernel_traits_baseILj2560ES2_S2_S2_S2_fjLj128EEEEELb1ELb0ELb1EEEvNS_9FwdParamsE
        .type           _ZN10layer_norm31ln_parallel_residual_fwd_kernelINS_13Kernel_traitsI6__halfS2_S2_S2_fjLj2560ELj1ELj4ELj1ELj16ENS_18Kernel_traits_baseILj2560ES2_S2_S2_S2_fjLj128EEEEELb1ELb0ELb1EEEvNS_9FwdParamsE,@function
        .size           _ZN10layer_norm31ln_parallel_residual_fwd_kernelINS_13Kernel_traitsI6__halfS2_S2_S2_fjLj2560ELj1ELj4ELj1ELj16ENS_18Kernel_traits_baseILj2560ES2_S2_S2_S2_fjLj128EEEEELb1ELb0ELb1EEEvNS_9FwdParamsE,(.L_x_66047 - _ZN10layer_norm31ln_parallel_residual_fwd_kernelINS_13Kernel_traitsI6__halfS2_S2_S2_fjLj2560ELj1ELj4ELj1ELj16ENS_18Kernel_traits_baseILj2560ES2_S2_S2_S2_fjLj128EEEEELb1ELb0ELb1EEEvNS_9FwdParamsE)
        .other          _ZN10layer_norm31ln_parallel_residual_fwd_kernelINS_13Kernel_traitsI6__halfS2_S2_S2_fjLj2560ELj1ELj4ELj1ELj16ENS_18Kernel_traits_baseILj2560ES2_S2_S2_S2_fjLj128EEEEELb1ELb0ELb1EEEvNS_9FwdParamsE,@"STO_CUDA_ENTRY STV_DEFAULT"
_ZN10layer_norm31ln_parallel_residual_fwd_kernelINS_13Kernel_traitsI6__halfS2_S2_S2_fjLj2560ELj1ELj4ELj1ELj16ENS_18Kernel_traits_baseILj2560ES2_S2_S2_S2_fjLj128EEEEELb1ELb0ELb1EEEvNS_9FwdParamsE:
.text._ZN10layer_norm31ln_parallel_residual_fwd_kernelINS_13Kernel_traitsI6__halfS2_S2_S2_fjLj2560ELj1ELj4ELj1ELj16ENS_18Kernel_traits_baseILj2560ES2_S2_S2_S2_fjLj128EEEEELb1ELb0ELb1EEEvNS_9FwdParamsE:
        /* <DEDUP_REMOVED lines=8> */
[----:B0-----:R-:W-:Y:S01]  /*0080*/  IADD3 R1, R1, -0x1d8, RZ ;  /* 0xfffffe2801017810 */ /* 0x001fe20007ffe0ff */
[----:B------:R-:W0:Y:S01]  /*0090*/  LDC R0, c[0x0][0x2ec] ;  /* 0x0000bb00ff007b82 */ /* 0x000e220000000800 */
[----:B------:R-:W2:Y:S01]  /*00a0*/  S2R R204, SR_TID.X ;  /* 0x0000000000cc7919 */ /* 0x000ea20000002100 */
[----:B------:R-:W-:Y:S01]  /*00b0*/  ULDC.64 UR10, c[0x0][0x2c8] ;  /* 0x0000b200000a7ab9 */ /* 0x000fe20000000a00 */
[----:B------:R-:W-:-:S05]  /*00c0*/  ULDC.64 UR12, c[0x0][0x2d0] ;  /* 0x0000b400000c7ab9 */ /* 0x000fca0000000a00 */
[----:B------:R-:W3:Y:S01]  /*00d0*/  @P2 LDG.E.64 R2, desc[UR4][R2.64] ;  /* 0x0000000402022981 */ /* 0x000ee2000c1e1b00 */
[----:B------:R-:W4:Y:S01]  /*00e0*/  @P2 LDC R7, c[0x0][0x2f0] ;  /* 0x0000bc00ff072b82 */ /* 0x000f220000000800 */
[----:B-1----:R-:W-:Y:S01]  /*00f0*/  @P2 IMAD.MOV.U32 R4, RZ, RZ, R155 ;  /* 0x000000ffff042224 */ /* 0x002fe200078e009b */
[----:B------:R-:W1:Y:S01]  /*0100*/  S2R R13, SR_CTAID.X ;  /* 0x00000000000d7919 */ /* 0x000e620000002500 */
[----:B------:R-:W-:-:S05]  /*0110*/  ULDC UR8, c[0x0][0x0] ;  /* 0x0000000000087ab9 */ /* 0x000fca0000000800 */
[----:B------:R-:W4:Y:S01]  /*0120*/  LDC.64 R200, c[0x0][0x260] ;  /* 0x00009800ffc87b82 */ /* 0x000f220000000a00 */
[----:B0-----:R-:W-:-:S06]  /*0130*/  @P2 MOV R5, R0 ;  /* 0x0000000000052202 */ /* 0x001fcc0000000f00 */
[----:B------:R-:W4:Y:S01]  /*0140*/  @P2 LDG.E.64 R4, desc[UR4][R4.64] ;  /* 0x0000000404042981 */ /* 0x000f22000c1e1b00 */
[----:B------:R-:W-:-:S04]  /*0150*/  ISETP.NE.U32.AND P1, PT, RZ, UR10, PT ;  /* 0x0000000aff007c0c */ /* 0x000fc8000bf25070 */
[----:B------:R-:W-:Y:S02]  /*0160*/  ISETP.NE.AND.EX P1, PT, RZ, UR11, PT, P1 ;  /* 0x0000000bff007c0c */ /* 0x000fe4000bf25310 */
[----:B--2---:R-:W-:Y:S02]  /*0170*/  LOP3.LUT R62, R204, 0x1f, RZ, 0xc0, !PT ;  /* 0x0000001fcc3e7812 */ /* 0x004fe400078ec0ff */
[----:B------:R-:W-:Y:S02]  /*0180*/  ISETP.NE.U32.AND P0, PT, RZ, UR12, PT ;  /* 0x0000000cff007c0c */ /* 0x000fe4000bf05070 */
[----:B------:R-:W-:Y:S02]  /*0190*/  LOP3.LUT R61, R62, 0x120, RZ, 0xfc, !PT ;  /* 0x000001203e3d7812 */ /* 0x000fe400078efcff */
[----:B------:R-:W-:-:S05]  /*01a0*/  ISETP.NE.AND.EX P0, PT, RZ, UR13, PT, P0 ;  /* 0x0000000dff007c0c */ /* 0x000fca000bf05300 */
[----:B------:R-:W-:Y:S01]  /*01b0*/  @P1 LEA R112, P3, R61, UR10, 0x4 ;  /* 0x0000000a3d701c11 */ /* 0x000fe2000f8620ff */
[C---:B------:R-:W-:Y:S01]  /*01c0*/  IMAD.SHL.U32 R196, R62.reuse, 0x10, RZ ;  /* 0x000000103ec47824 */ /* 0x040fe200078e00ff */
[----:B------:R-:W-:-:S03]  /*01d0*/  LOP3.LUT R193, R62, 0x20, RZ, 0xfc, !PT ;  /* 0x000000203ec17812 */ /* 0x000fc600078efcff */
[----:B------:R-:W-:Y:S01]  /*01e0*/  @P1 IMAD.X R113, RZ, RZ, UR11, P3 ;  /* 0x0000000bff711e24 */ /* 0x000fe200098e06ff */
[----:B------:R-:W-:Y:S02]  /*01f0*/  @P1 LEA R104, P3, R62, UR10, 0x4 ;  /* 0x0000000a3e681c11 */ /* 0x000fe4000f8620ff */
[----:B------:R-:W-:Y:S01]  /*0200*/  SHF.L.U32 R188, R193, 0x4, RZ ;  /* 0x00000004c1bc7819 */ /* 0x000fe200000006ff */
[----:B------:R-:W0:Y:S01]  /*0210*/  @P0 LDC.64 R108, c[0x0][0x2d0] ;  /* 0x0000b400ff6c0b82 */ /* 0x000e220000000a00 */
[----:B------:R-:W-:Y:S01]  /*0220*/  @P1 IADD3.X R105, RZ, UR11, RZ, P3, !PT ;  /* 0x0000000bff691c10 */ /* 0x000fe20009ffe4ff */
[----:B------:R-:W5:Y:S01]  /*0230*/  @P1 LDG.E.128 R112, desc[UR4][R112.64] ;  /* 0x0000000470701981 */ /* 0x000f62000c1e1d00 */
[----:B------:R-:W-:-:S04]  /*0240*/  @P0 IADD3 R100, P3, R196, UR12, RZ ;  /* 0x0000000cc4640c10 */ /* 0x000fc8000ff7e0ff */
[----:B------:R-:W-:Y:S01]  /*0250*/  @P0 IADD3.X R101, RZ, UR13, RZ, P3, !PT ;  /* 0x0000000dff650c10 */ /* 0x000fe20009ffe4ff */
[----:B------:R-:W5:Y:S01]  /*0260*/  @P1 LDG.E.128 R104, desc[UR4][R104.64] ;  /* 0x0000000468681981 */ /* 0x000f62000c1e1d00 */
[----:B------:R-:W-:-:S04]  /*0270*/  @P0 IADD3 R56, P3, R188, UR12, RZ ;  /* 0x0000000cbc380c10 */ /* 0x000fc8000ff7e0ff */
[----:B------:R-:W-:Y:S01]  /*0280*/  @P0 IADD3.X R57, RZ, UR13, RZ, P3, !PT ;  /* 0x0000000dff390c10 */ /* 0x000fe20009ffe4ff */
[----:B------:R-:W5:Y:S01]  /*0290*/  @P0 LDG.E.128 R100, desc[UR4][R100.64] ;  /* 0x0000000464640981 */ /* 0x000f62000c1e1d00 */
[C---:B------:R-:W-:Y:S02]  /*02a0*/  LOP3.LUT R177, R62.reuse, 0x60, RZ, 0xfc, !PT ;  /* 0x000000603eb17812 */ /* 0x040fe400078efcff */
[C---:B------:R-:W-:Y:S02]  /*02b0*/  LOP3.LUT R169, R62.reuse, 0x80, RZ, 0xfc, !PT ;  /* 0x000000803ea97812 */ /* 0x040fe400078efcff */
[C---:B------:R-:W-:Y:S01]  /*02c0*/  LOP3.LUT R161, R62.reuse, 0xa0, RZ, 0xfc, !PT ;  /* 0x000000a03ea17812 */ /* 0x040fe200078efcff */
[----:B------:R-:W-:Y:S01]  /*02d0*/  IMAD.SHL.U32 R172, R177, 0x10, RZ ;  /* 0x00000010b1ac7824 */ /* 0x000fe200078e00ff */
[----:B------:R-:W-:Y:S01]  /*02e0*/  SHF.L.U32 R164, R169, 0x4, RZ ;  /* 0x00000004a9a47819 */ /* 0x000fe200000006ff */
[----:B------:R-:W5:Y:S01]  /*02f0*/  @P0 LDG.E.128 R56, desc[UR4][R56.64] ;  /* 0x0000000438380981 */ /* 0x000f62000c1e1d00 */
[----:B------:R-:W-:Y:S01]  /*0300*/  @P1 LEA R96, P4, R193, UR10, 0x4 ;  /* 0x0000000ac1601c11 */ /* 0x000fe2000f8820ff */
[----:B------:R-:W-:Y:S01]  /*0310*/  IMAD.SHL.U32 R92, R161, 0x10, RZ ;  /* 0x00000010a15c7824 */ /* 0x000fe200078e00ff */
[----:B------:R-:W-:-:S02]  /*0320*/  LOP3.LUT R185, R62, 0x40, RZ, 0xfc, !PT ;  /* 0x000000403eb97812 */ /* 0x000fc400078efcff */
[C---:B------:R-:W-:Y:S01]  /*0330*/  LOP3.LUT R73, R62.reuse, 0xc0, RZ, 0xfc, !PT ;  /* 0x000000c03e497812 */ /* 0x040fe200078efcff */
[----:B------:R-:W-:Y:S01]  /*0340*/  @P1 IMAD.X R97, RZ, RZ, UR11, P4 ;  /* 0x0000000bff611e24 */ /* 0x000fe2000a0e06ff */
[C---:B------:R-:W-:Y:S01]  /*0350*/  @P1 LEA R52, P4, R185.reuse, UR10, 0x4 ;  /* 0x0000000ab9341c11 */ /* 0x040fe2000f8820ff */
[----:B------:R-:W-:Y:S01]  /*0360*/  IMAD.SHL.U32 R180, R185, 0x10, RZ ;  /* 0x00000010b9b47824 */ /* 0x000fe200078e00ff */
[C---:B------:R-:W-:Y:S02]  /*0370*/  LOP3.LUT R69, R62.reuse, 0xe0, RZ, 0xfc, !PT ;  /* 0x000000e03e457812 */ /* 0x040fe400078efcff */
[----:B------:R-:W-:Y:S01]  /*0380*/  SHF.L.U32 R88, R73, 0x4, RZ ;  /* 0x0000000449587819 */ /* 0x000fe200000006ff */
[----:B------:R-:W-:Y:S01]  /*0390*/  @P1 IMAD.X R53, RZ, RZ, UR11, P4 ;  /* 0x0000000bff351e24 */ /* 0x000fe2000a0e06ff */
[----:B------:R-:W-:Y:S01]  /*03a0*/  LOP3.LUT R65, R62, 0x100, RZ, 0xfc, !PT ;  /* 0x000001003e417812 */ /* 0x000fe200078efcff */
[----:B------:R-:W-:Y:S01]  /*03b0*/  IMAD.SHL.U32 R84, R69, 0x10, RZ ;  /* 0x0000001045547824 */ /* 0x000fe200078e00ff */
[----:B------:R-:W-:Y:S01]  /*03c0*/  @P0 IADD3 R48, P4, R180, UR12, RZ ;  /* 0x0000000cb4300c10 */ /* 0x000fe2000ff9e0ff */
[----:B0-----:R-:W-:Y:S01]  /*03d0*/  @P0 IMAD.WIDE.U32 R108, R61, 0x10, R108 ;  /* 0x000000103d6c0825 */ /* 0x001fe200078e006c */
[----:B------:R-:W-:Y:S01]  /*03e0*/  @P1 LEA R44, P5, R177, UR10, 0x4 ;  /* 0x0000000ab12c1c11 */ /* 0x000fe2000f8a20ff */
[----:B------:R-:W5:Y:S01]  /*03f0*/  @P1 LDG.E.128 R96, desc[UR4][R96.64] ;  /* 0x0000000460601981 */ /* 0x000f62000c1e1d00 */
[C---:B------:R-:W-:Y:S01]  /*0400*/  SHF.L.U32 R80, R65.reuse, 0x4, RZ ;  /* 0x0000000441507819 */ /* 0x040fe200000006ff */
[----:B------:R-:W-:Y:S01]  /*0410*/  @P0 IMAD.X R49, RZ, RZ, UR13, P4 ;  /* 0x0000000dff310e24 */ /* 0x000fe2000a0e06ff */
[----:B------:R-:W-:Y:S01]  /*0420*/  @P1 IADD3.X R45, RZ, UR11, RZ, P5, !PT ;  /* 0x0000000bff2d1c10 */ /* 0x000fe2000affe4ff */
[----:B------:R-:W5:Y:S01]  /*0430*/  @P0 LDG.E.128 R108, desc[UR4][R108.64] ;  /* 0x000000046c6c0981 */ /* 0x000f62000c1e1d00 */
[----:B------:R-:W-:-:S03]  /*0440*/  @P1 LEA R220, P4, R65, UR10, 0x4 ;  /* 0x0000000a41dc1c11 */ /* 0x000fc6000f8820ff */
[----:B------:R-:W5:Y:S01]  /*0450*/  @P1 LDG.E.128 R52, desc[UR4][R52.64] ;  /* 0x0000000434341981 */ /* 0x000f62000c1e1d00 */
[----:B------:R-:W-:-:S03]  /*0460*/  @P1 IADD3.X R221, RZ, UR11, RZ, P4, !PT ;  /* 0x0000000bffdd1c10 */ /* 0x000fc6000a7fe4ff */
[----:B------:R-:W5:Y:S04]  /*0470*/  @P0 LDG.E.128 R48, desc[UR4][R48.64] ;  /* 0x0000000430300981 */ /* 0x000f68000c1e1d00 */
[----:B------:R-:W5:Y:S04]  /*0480*/  @P1 LDG.E.128 R44, desc[UR4][R44.64] ;  /* 0x000000042c2c1981 */ /* 0x000f68000c1e1d00 */
[----:B------:R-:W5:Y:S01]  /*0490*/  @P1 LDG.E.128 R220, desc[UR4][R220.64] ;  /* 0x00000004dcdc1981 */ /* 0x000f62000c1e1d00 */
[----:B---3--:R-:W-:Y:S01]  /*04a0*/  @P2 R2UR UR6, R2 ;  /* 0x00000000020622ca */ /* 0x008fe200000e0000 */
[----:B-1----:R-:W-:Y:S01]  /*04b0*/  IMAD R2, R13, UR8, R204 ;  /* 0x000000080d027c24 */ /* 0x002fe2000f8e02cc */
[----:B------:R-:W-:Y:S01]  /*04c0*/  @P2 R2UR UR7, R3 ;  /* 0x00000000030722ca */ /* 0x000fe200000e0000 */
[----:B------:R-:W-:Y:S01]  /*04d0*/  ULDC.64 UR8, c[0x0][0x268] ;  /* 0x00009a0000087ab9 */ /* 0x000fe20000000a00 */
[----:B----4-:R-:W-:-:S04]  /*04e0*/  @P2 IADD3 R155, P3, R4, R7, RZ ;  /* 0x00000007049b2210 */ /* 0x010fc80007f7e0ff */
[----:B------:R-:W-:Y:S01]  /*04f0*/  @P2 IADD3.X R0, RZ, R5, RZ, P3, !PT ;  /* 0x00000005ff002210 */ /* 0x000fe20001ffe4ff */
[----:B------:R-:W-:-:S03]  /*0500*/  IMAD.WIDE.U32 R6, R2, -0x326172a9, RZ ;  /* 0xcd9e8d5702067825 */ /* 0x000fc600078e00ff */
[--C-:B------:R-:W-:Y:S02]  /*0510*/  SHF.R.U64 R3, R155, 0x2, R0.reuse ;  /* 0x000000029b037819 */ /* 0x100fe40000001200 */
[----:B------:R-:W-:-:S03]  /*0520*/  SHF.R.U32.HI R41, RZ, 0x2, R0 ;  /* 0x00000002ff297819 */ /* 0x000fc60000011600 */
[----:B------:R-:W-:Y:S01]  /*0530*/  IMAD.WIDE.U32 R4, R3, -0x2daee0ad, RZ ;  /* 0xd2511f5303047825 */ /* 0x000fe200078e00ff */
[----:B------:R-:W-:Y:S01]  /*0540*/  LOP3.LUT R8, R7, UR6, R41, 0x96, !PT ;  /* 0x0000000607087c12 */ /* 0x000fe2000f8e9629 */
[----:B------:R-:W-:-:S03]  /*0550*/  UIADD3 UR27, UR7, -0x4498517b, URZ ;  /* 0xbb67ae85071b7890 */ /* 0x000fc6000fffe03f */
[----:B------:R-:W-:Y:S01]  /*0560*/  LOP3.LUT R10, R5, UR7, RZ, 0x3c, !PT ;  /* 0x00000007050a7c12 */ /* 0x000fe2000f8e3cff */
[----:B------:R-:W-:Y:S01]  /*0570*/  IMAD.WIDE.U32 R8, R8, -0x2daee0ad, RZ ;  /* 0xd2511f5308087825 */ /* 0x000fe200078e00ff */
[----:B------:R-:W-:-:S03]  /*0580*/  UIADD3 UR26, UR6, -0x61c88647, URZ ;  /* 0x9e3779b9061a7890 */ /* 0x000fc6000fffe03f */
[----:B------:R-:W-:Y:S01]  /*0590*/  IMAD.WIDE.U32 R10, R10, -0x326172a9, RZ ;  /* 0xcd9e8d570a0a7825 */ /* 0x000fe200078e00ff */
[----:B------:R-:W-:Y:S01]  /*05a0*/  LOP3.LUT R7, R9, UR27, R4, 0x96, !PT ;  /* 0x0000001b09077c12 */ /* 0x000fe2000f8e9604 */
[----:B------:R-:W-:-:S03]  /*05b0*/  UIADD3 UR28, UR6, 0x3c6ef372, URZ ;  /* 0x3c6ef372061c7890 */ /* 0x000fc6000fffe03f */
[----:B------:R-:W-:Y:S01]  /*05c0*/  LOP3.LUT R4, R11, UR26, R6, 0x96, !PT ;  /* 0x0000001a0b047c12 */ /* 0x000fe2000f8e9606 */
[----:B------:R-:W-:Y:S01]  /*05d0*/  IMAD.WIDE.U32 R6, R7, -0x326172a9, RZ ;  /* 0xcd9e8d5707067825 */ /* 0x000fe200078e00ff */
[----:B------:R-:W-:-:S03]  /*05e0*/  UIADD3 UR29, UR7, 0x76cf5d0a, URZ ;  /* 0x76cf5d0a071d7890 */ /* 0x000fc6000fffe03f */
[----:B------:R-:W-:Y:S01]  /*05f0*/  IMAD.WIDE.U32 R4, R4, -0x2daee0ad, RZ ;  /* 0xd2511f5304047825 */ /* 0x000fe200078e00ff */
[----:B------:R-:W-:Y:S01]  /*0600*/  LOP3.LUT R9, R7, UR28, R10, 0x96, !PT ;  /* 0x0000001c07097c12 */ /* 0x000fe2000f8e960a */
[----:B------:R-:W-:-:S03]  /*0610*/  UIADD3 UR31, UR7, 0x32370b8f, URZ ;  /* 0x32370b8f071f7890 */ /* 0x000fc6000fffe03f */
[----:B------:R-:W-:Y:S01]  /*0620*/  LOP3.LUT R10, R5, UR29, R8, 0x96, !PT ;  /* 0x0000001d050a7c12 */ /* 0x000fe2000f8e9608 */
[----:B------:R-:W-:Y:S01]  /*0630*/  IMAD.WIDE.U32 R8, R9, -0x2daee0ad, RZ ;  /* 0xd2511f5309087825 */ /* 0x000fe200078e00ff */
[----:B------:R-:W-:-:S03]  /*0640*/  UIADD3 UR30, UR6, -0x255992d5, URZ ;  /* 0xdaa66d2b061e7890 */ /* 0x000fc6000fffe03f */
        /* <DEDUP_REMOVED lines=8> */
[----:B------:R-:W-:-:S03]  /*06d0*/  UIADD3 UR35, UR7, -0x56f99767, URZ ;  /* 0xa906689907237890 */ /* 0x000fc6000fffe03f */
[----:B------:R-:W-:Y:S01]  /*06e0*/  LOP3.LUT R10, R5, UR33, R8, 0x96, !PT ;  /* 0x00000021050a7c12 */ /* 0x000fe2000f8e9608 */
[----:B------:R-:W-:Y:S01]  /*06f0*/  IMAD.WIDE.U32 R8, R9, -0x2daee0ad, RZ ;  /* 0xd2511f5309087825 */ /* 0x000fe200078e00ff */
[----:B------:R-:W-:-:S03]  /*0700*/  UIADD3 UR34, UR6, 0x1715609d, URZ ;  /* 0x1715609d06227890 */ /* 0x000fc6000fffe03f */
[----:B------:R-:W-:Y:S01]  /*0710*/  IMAD.WIDE.U32 R10, R10, -0x326172a9, RZ ;  /* 0xcd9e8d570a0a7825 */ /* 0x000fe200078e00ff */
[----:B------:R-:W-:Y:S01]  /*0720*/  LOP3.LUT R4, R9, UR35, R4, 0x96, !PT ;  /* 0x0000002309047c12 */ /* 0x000fe2000f8e9604 */
[----:B------:R-:W-:-:S03]  /*0730*/  UIADD3 UR36, UR6, -0x4ab325aa, URZ ;  /* 0xb54cda5606247890 */ /* 0x000fc6000fffe03f */
[----:B------:R-:W-:Y:S01]  /*0740*/  LOP3.LUT R42, R11, UR34, R6, 0x96, !PT ;  /* 0x000000220b2a7c12 */ /* 0x000fe2000f8e9606 */
[----:B------:R-:W-:Y:S01]  /*0750*/  IMAD.WIDE.U32 R4, R4, -0x326172a9, RZ ;  /* 0xcd9e8d5704047825 */ /* 0x000fe200078e00ff */
[----:B------:R-:W-:Y:S01]  /*0760*/  @P0 IADD3 R36, P2, R172, UR12, RZ ;  /* 0x0000000cac240c10 */ /* 0x000fe2000ff5e0ff */
[----:B------:R-:W-:Y:S02]  /*0770*/  UIADD3 UR37, UR7, 0x646e171e, URZ ;  /* 0x646e171e07257890 */ /* 0x000fe4000fffe03f */
[----:B------:R-:W-:Y:S01]  /*0780*/  IMAD.WIDE.U32 R42, R42, -0x2daee0ad, RZ ;  /* 0xd2511f532a2a7825 */ /* 0x000fe200078e00ff */
[----:B------:R-:W-:Y:S01]  /*0790*/  LOP3.LUT R6, R5, UR36, R10, 0x96, !PT ;  /* 0x0000002405067c12 */ /* 0x000fe2000f8e960a */
[----:B------:R-:W-:Y:S01]  /*07a0*/  UIADD3 UR39, UR7, 0x1fd5c5a3, URZ ;  /* 0x1fd5c5a307277890 */ /* 0x000fe2000fffe03f */
[----:B------:R-:W-:Y:S01]  /*07b0*/  @P1 LEA R32, P3, R169, UR10, 0x4 ;  /* 0x0000000aa9201c11 */ /* 0x000fe2000f8620ff */
[----:B------:R-:W-:Y:S01]  /*07c0*/  @P0 IMAD.X R37, RZ, RZ, UR13, P2 ;  /* 0x0000000dff250e24 */ /* 0x000fe200090e06ff */
[----:B------:R-:W-:Y:S01]  /*07d0*/  @P0 IADD3 R28, P2, R164, UR12, RZ ;  /* 0x0000000ca41c0c10 */ /* 0x000fe2000ff5e0ff */
[----:B------:R-:W-:Y:S01]  /*07e0*/  IMAD.WIDE.U32 R6, R6, -0x2daee0ad, RZ ;  /* 0xd2511f5306067825 */ /* 0x000fe200078e00ff */
[----:B------:R-:W-:Y:S01]  /*07f0*/  LOP3.LUT R8, R43, UR37, R8, 0x96, !PT ;  /* 0x000000252b087c12 */ /* 0x000fe2000f8e9608 */
[----:B------:R-:W-:Y:S01]  /*0800*/  UIADD3 UR38, UR6, 0x5384540f, URZ ;  /* 0x5384540f06267890 */ /* 0x000fe2000fffe03f */
[----:B------:R-:W-:Y:S01]  /*0810*/  @P1 IADD3.X R33, RZ, UR11, RZ, P3, !PT ;  /* 0x0000000bff211c10 */ /* 0x000fe20009ffe4ff */
[----:B------:R-:W-:Y:S01]  /*0820*/  UIADD3 UR40, UR6, -0xe443238, URZ ;  /* 0xf1bbcdc806287890 */ /* 0x000fe2000fffe03f */
[----:B------:R-:W-:Y:S01]  /*0830*/  @P0 IADD3.X R29, RZ, UR13, RZ, P2, !PT ;  /* 0x0000000dff1d0c10 */ /* 0x000fe200097fe4ff */
[----:B------:R-:W-:Y:S01]  /*0840*/  IMAD.WIDE.U32 R8, R8, -0x326172a9, RZ ;  /* 0xcd9e8d5708087825 */ /* 0x000fe200078e00ff */
[----:B------:R-:W-:-:S02]  /*0850*/  @P1 LEA R24, P3, R161, UR10, 0x4 ;  /* 0x0000000aa1181c11 */ /* 0x000fc4000f8620ff */
[----:B------:R-:W-:Y:S01]  /*0860*/  SHF.R.U32.HI R204, RZ, 0x5, R204 ;  /* 0x00000005ffcc7819 */ /* 0x000fe200000116cc */
[----:B------:R-:W-:Y:S01]  /*0870*/  UIADD3 UR41, UR7, -0x24c28bd8, URZ ;  /* 0xdb3d742807297890 */ /* 0x000fe2000fffe03f */
[----:B------:R-:W-:Y:S01]  /*0880*/  @P0 IADD3 R20, P2, R92, UR12, RZ ;  /* 0x0000000c5c140c10 */ /* 0x000fe2000ff5e0ff */
[----:B------:R-:W5:Y:S01]  /*0890*/  @P0 LDG.E.128 R36, desc[UR4][R36.64] ;  /* 0x0000000424240981 */ /* 0x000f62000c1e1d00 */
[----:B------:R-:W-:Y:S01]  /*08a0*/  LOP3.LUT R42, R7, UR39, R42, 0x96, !PT ;  /* 0x00000027072a7c12 */ /* 0x000fe2000f8e962a */
[----:B------:R-:W-:Y:S01]  /*08b0*/  @P1 IMAD.X R25, RZ, RZ, UR11, P3 ;  /* 0x0000000bff191e24 */ /* 0x000fe200098e06ff */
[----:B------:R-:W-:Y:S01]  /*08c0*/  LOP3.LUT R0, R9, UR38, R4, 0x96, !PT ;  /* 0x0000002609007c12 */ /* 0x000fe2000f8e9604 */
[----:B------:R-:W-:Y:S01]  /*08d0*/  @P0 IMAD.X R21, RZ, RZ, UR13, P2 ;  /* 0x0000000dff150e24 */ /* 0x000fe200090e06ff */
[----:B------:R-:W-:Y:S01]  /*08e0*/  @P1 LEA R16, P3, R73, UR10, 0x4 ;  /* 0x0000000a49101c11 */ /* 0x000fe2000f8620ff */
[----:B------:R-:W-:Y:S01]  /*08f0*/  IMAD.HI.U32 R7, R42, -0x326172a9, RZ ;  /* 0xcd9e8d572a077827 */ /* 0x000fe200078e00ff */
[----:B------:R-:W-:Y:S01]  /*0900*/  @P0 IADD3 R12, P2, R88, UR12, RZ ;  /* 0x0000000c580c0c10 */ /* 0x000fe2000ff5e0ff */
[----:B------:R-:W5:Y:S01]  /*0910*/  @P1 LDG.E.128 R32, desc[UR4][R32.64] ;  /* 0x0000000420201981 */ /* 0x000f62000c1e1d00 */
[----:B------:R-:W-:Y:S01]  /*0920*/  @P1 IADD3.X R17, RZ, UR11, RZ, P3, !PT ;  /* 0x0000000bff111c10 */ /* 0x000fe20009ffe4ff */
[----:B------:R-:W-:Y:S01]  /*0930*/  IMAD R204, R13, 0x4, R204 ;  /* 0x000000040dcc7824 */ /* 0x000fe200078e02cc */
[----:B------:R-:W-:Y:S01]  /*0940*/  @P0 IADD3.X R13, RZ, UR13, RZ, P2, !PT ;  /* 0x0000000dff0d0c10 */ /* 0x000fe200097fe4ff */
[----:B------:R-:W-:Y:S01]  /*0950*/  IMAD.HI.U32 R5, R0, -0x2daee0ad, RZ ;  /* 0xd2511f5300057827 */ /* 0x000fe200078e00ff */
[----:B------:R-:W-:Y:S01]  /*0960*/  LOP3.LUT R40, R7, UR40, R8, 0x96, !PT ;  /* 0x0000002807287c12 */ /* 0x000fe2000f8e9608 */
[----:B------:R-:W5:Y:S01]  /*0970*/  @P0 LDG.E.128 R28, desc[UR4][R28.64] ;  /* 0x000000041c1c0981 */ /* 0x000f62000c1e1d00 */
[----:B------:R-:W-:Y:S01]  /*0980*/  @P1 LEA R236, P2, R69, UR10, 0x4 ;  /* 0x0000000a45ec1c11 */ /* 0x000fe2000f8420ff */
[----:B------:R-:W-:Y:S01]  /*0990*/  ULDC UR10, c[0x0][0x214] ;  /* 0x00008500000a7ab9 */ /* 0x000fe20000000800 */
[----:B------:R-:W-:Y:S01]  /*09a0*/  @P0 IADD3 R8, P3, R84, UR12, RZ ;  /* 0x0000000c54080c10 */ /* 0x000fe2000ff7e0ff */
[----:B------:R-:W5:Y:S01]  /*09b0*/  @P1 LDG.E.128 R24, desc[UR4][R24.64] ;  /* 0x0000000418181981 */ /* 0x000f62000c1e1d00 */
[----:B------:R-:W-:Y:S01]  /*09c0*/  @P0 IADD3 R4, P5, R80, UR12, RZ ;  /* 0x0000000c50040c10 */ /* 0x000fe2000ffbe0ff */
[----:B------:R-:W-:Y:S01]  /*09d0*/  @P1 IMAD.X R237, RZ, RZ, UR11, P2 ;  /* 0x0000000bffed1e24 */ /* 0x000fe200090e06ff */
[----:B------:R-:W-:Y:S01]  /*09e0*/  LOP3.LUT R154, R5, UR41, R6, 0x96, !PT ;  /* 0x00000029059a7c12 */ /* 0x000fe2000f8e9606 */
[----:B------:R-:W-:Y:S01]  /*09f0*/  @P0 IMAD.X R9, RZ, RZ, UR13, P3 ;  /* 0x0000000dff090e24 */ /* 0x000fe200098e06ff */
[----:B------:R-:W-:Y:S01]  /*0a00*/  @P0 IADD3.X R5, RZ, UR13, RZ, P5, !PT ;  /* 0x0000000dff050c10 */ /* 0x000fe2000affe4ff */
[----:B------:R-:W5:Y:S04]  /*0a10*/  @P1 LDG.E.128 R16, desc[UR4][R16.64] ;  /* 0x0000000410101981 */ /* 0x000f68000c1e1d00 */
[----:B------:R-:W5:Y:S04]  /*0a20*/  @P0 LDG.E.128 R20, desc[UR4][R20.64] ;  /* 0x0000000414140981 */ /* 0x000f68000c1e1d00 */
[----:B------:R-:W5:Y:S04]  /*0a30*/  @P0 LDG.E.128 R12, desc[UR4][R12.64] ;  /* 0x000000040c0c0981 */ /* 0x000f68000c1e1d00 */
[----:B------:R-:W5:Y:S04]  /*0a40*/  @P1 LDG.E.128 R236, desc[UR4][R236.64] ;  /* 0x00000004ecec1981 */ /* 0x000f68000c1e1d00 */
[----:B------:R-:W5:Y:S04]  /*0a50*/  @P0 LDG.E.128 R8, desc[UR4][R8.64] ;  /* 0x0000000408080981 */ /* 0x000f68000c1e1d00 */
[----:B------:R-:W5:Y:S01]  /*0a60*/  @P0 LDG.E.128 R4, desc[UR4][R4.64] ;  /* 0x0000000404040981 */ /* 0x000f62000c1e1d00 */
[----:B------:R-:W-:-:S05]  /*0a70*/  IADD3 R196, P2, R196, UR8, RZ ;  /* 0x00000008c4c47c10 */ /* 0x000fca000ff5e0ff */
[----:B------:R-:W-:Y:S01]  /*0a80*/  IMAD.X R197, RZ, RZ, UR9, P2 ;  /* 0x00000009ffc57e24 */ /* 0x000fe200090e06ff */
[----:B------:R-:W-:-:S05]  /*0a90*/  IADD3 R172, P2, R172, UR8, RZ ;  /* 0x00000008acac7c10 */ /* 0x000fca000ff5e0ff */
[----:B------:R-:W-:Y:S01]  /*0aa0*/  IMAD.X R173, RZ, RZ, UR9, P2 ;  /* 0x00000009ffad7e24 */ /* 0x000fe200090e06ff */
[----:B------:R-:W-:Y:S02]  /*0ab0*/  IADD3 R84, P2, R84, UR8, RZ ;  /* 0x0000000854547c10 */ /* 0x000fe4000ff5e0ff */
[----:B------:R-:W-:-:S03]  /*0ac0*/  LEA R76, P3, R61, UR8, 0x4 ;  /* 0x000000083d4c7c11 */ /* 0x000fc6000f8620ff */
[----:B------:R-:W-:Y:S01]  /*0ad0*/  IMAD.X R85, RZ, RZ, UR9, P2 ;  /* 0x00000009ff557e24 */ /* 0x000fe200090e06ff */
[----:B------:R-:W-:Y:S02]  /*0ae0*/  ISETP.GE.AND P2, PT, R204, UR10, PT ;  /* 0x0000000acc007c0c */ /* 0x000fe4000bf46270 */
[----:B------:R-:W-:Y:S02]  /*0af0*/  IADD3 R188, P5, R188, UR8, RZ ;  /* 0x00000008bcbc7c10 */ /* 0x000fe4000ffbe0ff */
[----:B------:R-:W-:Y:S02]  /*0b00*/  IADD3.X R77, RZ, UR9, RZ, P3, !PT ;  /* 0x00000009ff4d7c10 */ /* 0x000fe40009ffe4ff */
[----:B------:R-:W-:Y:S02]  /*0b10*/  IADD3 R180, P4, R180, UR8, RZ ;  /* 0x00000008b4b47c10 */ /* 0x000fe4000ff9e0ff */
[----:B------:R-:W-:Y:S01]  /*0b20*/  IADD3 R164, P3, R164, UR8, RZ ;  /* 0x00000008a4a47c10 */ /* 0x000fe2000ff7e0ff */
[----:B------:R-:W-:Y:S01]  /*0b30*/  IMAD.X R189, RZ, RZ, UR9, P5 ;  /* 0x00000009ffbd7e24 */ /* 0x000fe2000a8e06ff */
[----:B------:R-:W-:-:S02]  /*0b40*/  IADD3 R92, P5, R92, UR8, RZ ;  /* 0x000000085c5c7c10 */ /* 0x000fc4000ffbe0ff */
[----:B------:R-:W-:Y:S02]  /*0b50*/  IADD3.X R181, RZ, UR9, RZ, P4, !PT ;  /* 0x00000009ffb57c10 */ /* 0x000fe4000a7fe4ff */
[----:B------:R-:W-:Y:S02]  /*0b60*/  IADD3.X R165, RZ, UR9, RZ, P3, !PT ;  /* 0x00000009ffa57c10 */ /* 0x000fe40009ffe4ff */
[----:B------:R-:W-:Y:S02]  /*0b70*/  IADD3 R88, P4, R88, UR8, RZ ;  /* 0x0000000858587c10 */ /* 0x000fe4000ff9e0ff */
[----:B------:R-:W-:Y:S01]  /*0b80*/  IADD3 R80, P3, R80, UR8, RZ ;  /* 0x0000000850507c10 */ /* 0x000fe2000ff7e0ff */
[----:B------:R-:W-:Y:S01]  /*0b90*/  IMAD.X R93, RZ, RZ, UR9, P5 ;  /* 0x00000009ff5d7e24 */ /* 0x000fe2000a8e06ff */
[----:B------:R-:W-:Y:S02]  /*0ba0*/  IADD3.X R89, RZ, UR9, RZ, P4, !PT ;  /* 0x00000009ff597c10 */ /* 0x000fe4000a7fe4ff */
[----:B------:R-:W-:Y:S01]  /*0bb0*/  IADD3.X R81, RZ, UR9, RZ, P3, !PT ;  /* 0x00000009ff517c10 */ /* 0x000fe20009ffe4ff */
[----:B------:R-:W-:-:S04]  /*0bc0*/  IMAD.WIDE.U32 R192, R193, 0x10, R200 ;  /* 0x00000010c1c07825 */ /* 0x000fc800078e00c8 */
        /* <DEDUP_REMOVED lines=9> */
[----:B------:R-:W-:Y:S01]  /*0c60*/  IMAD.WIDE.U32 R200, R62, 0x10, R200 ;  /* 0x000000103ec87825 */ /* 0x000fe200078e00c8 */
        /* <DEDUP_REMOVED lines=20> */
[----:B------:R-:W-:Y:S01]  /*0db0*/  @!P1 CS2R R104, SRZ ;  /* 0x0000000000689805 */ /* 0x000fe2000001ff00 */
[----:B------:R-:W5:Y:S01]  /*0dc0*/  LDG.E.128 R60, desc[UR4][R60.64] ;  /* 0x000000043c3c7981 */ /* 0x000f62000c1e1d00 */
[----:B------:R-:W-:Y:S02]  /*0dd0*/  @!P1 CS2R R106, SRZ ;  /* 0x00000000006a9805 */ /* 0x000fe4000001ff00 */
[----:B------:R-:W-:Y:S02]  /*0de0*/  @!P0 CS2R R100, SRZ ;  /* 0x0000000000648805 */ /* 0x000fe4000001ff00 */
[----:B------:R-:W-:Y:S01]  /*0df0*/  @!P0 CS2R R102, SRZ ;  /* 0x0000000000668805 */ /* 0x000fe2000001ff00 */
[----:B------:R-:W5:Y:S01]  /*0e00*/  LDG.E.128 R200, desc[UR4][R200.64] ;  /* 0x00000004c8c87981 */ /* 0x000f62000c1e1d00 */
[--C-:B------:R-:W-:Y:S01]  /*0e10*/  HADD2.F32 R43, -RZ, R112.reuse.H0_H0 ;  /* 0x20000070ff2b7230 */ /* 0x100fe20000004100 */
[----:B------:R-:W-:Y:S01]  /*0e20*/  @!P1 CS2R R96, SRZ ;  /* 0x0000000000609805 */ /* 0x000fe2000001ff00 */
[----:B------:R-:W-:Y:S01]  /*0e30*/  HADD2.F32 R116, -RZ, R112.H1_H1 ;  /* 0x30000070ff747230 */ /* 0x000fe20000004100 */
[----:B------:R-:W-:Y:S01]  /*0e40*/  @!P1 CS2R R98, SRZ ;  /* 0x0000000000629805 */ /* 0x000fe2000001ff00 */
[----:B------:R-:W-:Y:S01]  /*0e50*/  HADD2.F32 R112, -RZ, R113.H0_H0 ;  /* 0x20000071ff707230 */ /* 0x000fe20000004100 */
[----:B------:R0:W-:Y:S01]  /*0e60*/  STL [R1+0x1c8], R43 ;  /* 0x0001c82b01007387 */ /* 0x0001e20000100800 */
[----:B------:R-:W-:Y:S01]  /*0e70*/  HADD2.F32 R216, -RZ, R109.H1_H1 ;  /* 0x3000006dffd87230 */ /* 0x000fe20000004100 */
[----:B------:R-:W-:-:S02]  /*0e80*/  @!P0 CS2R R56, SRZ ;  /* 0x0000000000388805 */ /* 0x000fc4000001ff00 */
[----:B------:R-:W-:Y:S01]  /*0e90*/  @!P0 CS2R R58, SRZ ;  /* 0x00000000003a8805 */ /* 0x000fe2000001ff00 */
[----:B------:R-:W-:Y:S01]  /*0ea0*/  STL [R1+0x1bc], R116 ;  /* 0x0001bc7401007387 */ /* 0x000fe20000100800 */
        /* <DEDUP_REMOVED lines=8> */
[----:B------:R-:W-:Y:S02]  /*0f30*/  @!P0 CS2R R36, SRZ ;  /* 0x0000000000248805 */ /* 0x000fe4000001ff00 */
[----:B------:R-:W-:Y:S01]  /*0f40*/  @!P0 CS2R R38, SRZ ;  /* 0x0000000000268805 */ /* 0x000fe2000001ff00 */
[----:B------:R0:W-:Y:S01]  /*0f50*/  STL [R1+0x1ac], R43 ;  /* 0x0001ac2b01007387 */ /* 0x0001e20000100800 */
[----:B------:R-:W-:Y:S02]  /*0f60*/  @!P1 CS2R R32, SRZ ;  /* 0x0000000000209805 */ /* 0x000fe4000001ff00 */
[----:B------:R-:W-:Y:S01]  /*0f70*/  @!P1 CS2R R34, SRZ ;  /* 0x0000000000229805 */ /* 0x000fe2000001ff00 */
[--C-:B-1----:R-:W-:Y:S01]  /*0f80*/  HADD2.F32 R112, -RZ, R108.reuse.H0_H0 ;  /* 0x2000006cff707230 */ /* 0x102fe20000004100 */
[----:B------:R-:W-:Y:S01]  /*0f90*/  @!P0 CS2R R28, SRZ ;  /* 0x00000000001c8805 */ /* 0x000fe2000001ff00 */
[----:B------:R-:W-:Y:S01]  /*0fa0*/  HADD2.F32 R108, -RZ, R108.H1_H1 ;  /* 0x3000006cff6c7230 */ /* 0x000fe20000004100 */
[----:B------:R-:W-:-:S02]  /*0fb0*/  @!P0 CS2R R30, SRZ ;  /* 0x00000000001e8805 */ /* 0x000fc4000001ff00 */
[----:B------:R-:W-:Y:S01]  /*0fc0*/  @!P1 CS2R R24, SRZ ;  /* 0x0000000000189805 */ /* 0x000fe2000001ff00 */
[----:B------:R-:W-:Y:S01]  /*0fd0*/  STL [R1+0x1c0], R112 ;  /* 0x0001c07001007387 */ /* 0x000fe20000100800 */
[----:B------:R-:W-:Y:S01]  /*0fe0*/  @!P1 CS2R R26, SRZ ;  /* 0x00000000001a9805 */ /* 0x000fe2000001ff00 */
[----:B0-----:R-:W-:Y:S01]  /*0ff0*/  HADD2.F32 R43, -RZ, R109.H0_H0 ;  /* 0x2000006dff2b7230 */ /* 0x001fe20000004100 */
[----:B------:R-:W-:Y:S01]  /*1000*/  @!P0 CS2R R20, SRZ ;  /* 0x0000000000148805 */ /* 0x000fe2000001ff00 */
[----:B------:R0:W-:Y:S01]  /*1010*/  STL [R1+0x1b8], R108 ;  /* 0x0001b86c01007387 */ /* 0x0001e20000100800 */
[----:B------:R-:W-:Y:S01]  /*1020*/  HADD2.F32 R109, -RZ, R104.H0_H0 ;  /* 0x20000068ff6d7230 */ /* 0x000fe20000004100 */
[----:B------:R-:W-:Y:S02]  /*1030*/  @!P0 CS2R R22, SRZ ;  /* 0x0000000000168805 */ /* 0x000fe4000001ff00 */
[----:B------:R-:W-:Y:S01]  /*1040*/  @!P1 CS2R R16, SRZ ;  /* 0x0000000000109805 */ /* 0x000fe2000001ff00 */
[----:B------:R1:W-:Y:S01]  /*1050*/  STL [R1+0x1b0], R43 ;  /* 0x0001b02b01007387 */ /* 0x0003e20000100800 */
[----:B------:R-:W-:Y:S01]  /*1060*/  @!P1 CS2R R18, SRZ ;  /* 0x0000000000129805 */ /* 0x000fe2000001ff00 */
[----:B------:R-:W-:Y:S01]  /*1070*/  UIADD3 UR43, UR7, -0x695add53, URZ ;  /* 0x96a522ad072b7890 */ /* 0x000fe2000fffe03f */
[----:B------:R-:W-:Y:S01]  /*1080*/  @!P0 CS2R R12, SRZ ;  /* 0x00000000000c8805 */ /* 0x000fe2000001ff00 */
[----:B------:R-:W-:Y:S01]  /*1090*/  STL [R1+0x1c4], R109 ;  /* 0x0001c46d01007387 */ /* 0x000fe20000100800 */
[----:B------:R-:W-:Y:S01]  /*10a0*/  IMAD R0, R0, -0x2daee0ad, RZ ;  /* 0xd2511f5300007824 */ /* 0x000fe200078e02ff */
[----:B------:R-:W-:Y:S01]  /*10b0*/  @!P0 CS2R R14, SRZ ;  /* 0x00000000000e8805 */ /* 0x000fe2000001ff00 */
[----:B0-----:R-:W-:Y:S01]  /*10c0*/  HADD2.F32 R108, -RZ, R105.H0_H0 ;  /* 0x20000069ff6c7230 */ /* 0x001fe20000004100 */
[----:B------:R-:W-:-:S02]  /*10d0*/  @!P1 CS2R R220, SRZ ;  /* 0x0000000000dc9805 */ /* 0x000fc4000001ff00 */
[----:B------:R-:W-:Y:S01]  /*10e0*/  @!P0 CS2R R4, SRZ ;  /* 0x0000000000048805 */ /* 0x000fe2000001ff00 */
[----:B-1----:R-:W-:Y:S01]  /*10f0*/  HADD2.F32 R43, -RZ, R104.H1_H1 ;  /* 0x30000068ff2b7230 */ /* 0x002fe20000004100 */
[----:B------:R-:W-:Y:S01]  /*1100*/  @!P1 CS2R R236, SRZ ;  /* 0x0000000000ec9805 */ /* 0x000fe2000001ff00 */
[----:B------:R-:W-:Y:S01]  /*1110*/  HADD2.F32 R104, -RZ, R105.H1_H1 ;  /* 0x30000069ff687230 */ /* 0x000fe20000004100 */
[----:B------:R-:W-:Y:S01]  /*1120*/  @!P1 CS2R R222, SRZ ;  /* 0x0000000000de9805 */ /* 0x000fe2000001ff00 */
[--C-:B------:R-:W-:Y:S01]  /*1130*/  HADD2.F32 R105, -RZ, R106.reuse.H1_H1 ;  /* 0x3000006aff697230 */ /* 0x100fe20000004100 */
[----:B------:R0:W-:Y:S01]  /*1140*/  STL [R1+0x1a4], R43 ;  /* 0x0001a42b01007387 */ /* 0x0001e20000100800 */
[----:B------:R-:W-:Y:S02]  /*1150*/  @!P1 CS2R R238, SRZ ;  /* 0x0000000000ee9805 */ /* 0x000fe4000001ff00 */
[----:B------:R-:W-:Y:S02]  /*1160*/  @!P0 CS2R R6, SRZ ;  /* 0x0000000000068805 */ /* 0x000fe4000001ff00 */
[----:B------:R-:W-:Y:S01]  /*1170*/  @!P1 CS2R R114, SRZ ;  /* 0x0000000000729805 */ /* 0x000fe2000001ff00 */
[----:B------:R-:W-:Y:S01]  /*1180*/  STL [R1+0x1a0], R108 ;  /* 0x0001a06c01007387 */ /* 0x000fe20000100800 */
[----:B------:R-:W-:Y:S01]  /*1190*/  @!P0 CS2R R110, SRZ ;  /* 0x00000000006e8805 */ /* 0x000fe2000001ff00 */
[----:B------:R-:W-:Y:S01]  /*11a0*/  UIADD3 UR42, UR6, -0x700cb87f, URZ ;  /* 0x8ff34781062a7890 */ /* 0x000fe2000fffe03f */
[----:B------:R-:W-:Y:S01]  /*11b0*/  @!P0 CS2R R8, SRZ ;  /* 0x0000000000088805 */ /* 0x000fe2000001ff00 */
[----:B------:R1:W-:Y:S01]  /*11c0*/  STL [R1+0x19c], R104 ;  /* 0x00019c6801007387 */ /* 0x0003e20000100800 */
[----:B------:R-:W-:Y:S01]  /*11d0*/  @!P0 CS2R R10, SRZ ;  /* 0x00000000000a8805 */ /* 0x000fe2000001ff00 */
[----:B0-----:R-:W-:Y:S01]  /*11e0*/  HADD2.F32 R43, -RZ, R106.H0_H0 ;  /* 0x2000006aff2b7230 */ /* 0x001fe20000004100 */
[----:B------:R-:W-:Y:S01]  /*11f0*/  ULDC.64 UR8, c[0x0][0x228] ;  /* 0x00008a0000087ab9 */ /* 0x000fe20000000a00 */
[----:B------:R-:W-:Y:S01]  /*1200*/  IMAD R42, R42, -0x326172a9, RZ ;  /* 0xcd9e8d572a2a7824 */ /* 0x000fe200078e02ff */
[----:B------:R-:W-:Y:S01]  /*1210*/  ISETP.NE.U32.AND P0, PT, RZ, UR8, PT ;  /* 0x00000008ff007c0c */ /* 0x000fe2000bf05070 */
[--C-:B------:R-:W-:Y:S01]  /*1220*/  HADD2.F32 R232, -RZ, R220.reuse.H0_H0 ;  /* 0x200000dcffe87230 */ /* 0x100fe20000004100 */
[----:B------:R0:W-:Y:S01]  /*1230*/  STL [R1+0x198], R43 ;  /* 0x0001982b01007387 */ /* 0x0001e20000100800 */
[----:B------:R-:W-:Y:S01]  /*1240*/  HADD2.F32 R230, -RZ, R220.H1_H1 ;  /* 0x300000dcffe67230 */ /* 0x000fe20000004100 */
[----:B------:R-:W-:Y:S01]  /*1250*/  BSSY B0, `(.L_x_9629) ;  /* 0x0003e37000007945 */ /* 0x000fe20003800000 */
[----:B-1----:R-:W-:Y:S01]  /*1260*/  HADD2.F32 R104, -RZ, R107.H0_H0 ;  /* 0x2000006bff687230 */ /* 0x002fe20000004100 */
[----:B------:R1:W-:Y:S01]  /*1270*/  STL [R1+0x194], R105 ;  /* 0x0001946901007387 */ /* 0x0003e20000100800 */
[--C-:B------:R-:W-:Y:S01]  /*1280*/  HADD2.F32 R227, -RZ, R5.reuse.H0_H0 ;  /* 0x20000005ffe37230 */ /* 0x100fe20000004100 */
[----:B------:R-:W-:Y:S01]  /*1290*/  LOP3.LUT R155, R155, 0x3, RZ, 0xc0, !PT ;  /* 0x000000039b9b7812 */ /* 0x000fe200078ec0ff */
[----:B------:R-:W-:Y:S01]  /*12a0*/  HADD2.F32 R225, -RZ, R5.H1_H1 ;  /* 0x30000005ffe17230 */ /* 0x000fe20000004100 */
[----:B------:R2:W-:Y:S01]  /*12b0*/  STL [R1+0x190], R104 ;  /* 0x0001906801007387 */ /* 0x0005e20000100800 */
[--C-:B------:R-:W-:Y:S01]  /*12c0*/  HADD2.F32 R248, -RZ, R236.reuse.H0_H0 ;  /* 0x200000ecfff87230 */ /* 0x100fe20000004100 */
[----:B------:R-:W-:Y:S01]  /*12d0*/  HFMA2.MMA R5, -RZ, RZ, 0, 0 ;  /* 0x00000000ff057435 */ /* 0x000fe200000001ff */
[----:B0-----:R-:W-:Y:S01]  /*12e0*/  HADD2.F32 R43, -RZ, R107.H1_H1 ;  /* 0x3000006bff2b7230 */ /* 0x001fe20000004100 */
[----:B------:R-:W-:Y:S01]  /*12f0*/  ISETP.NE.AND.EX P0, PT, RZ, UR9, PT, P0 ;  /* 0x00000009ff007c0c */ /* 0x000fe2000bf05300 */
[----:B------:R-:W-:Y:S01]  /*1300*/  HADD2.F32 R246, -RZ, R236.H1_H1 ;  /* 0x300000ecfff67230 */ /* 0x000fe20000004100 */
[----:B------:R-:W-:Y:S01]  /*1310*/  ULDC UR23, c[0x0][0x218] ;  /* 0x0000860000177ab9 */ /* 0x000fe20000000800 */
[--C-:B-1----:R-:W-:Y:S01]  /*1320*/  HADD2.F32 R105, -RZ, R100.reuse.H0_H0 ;  /* 0x20000064ff697230 */ /* 0x102fe20000004100 */
[----:B------:R0:W-:Y:S01]  /*1330*/  STL [R1+0x174], R43 ;  /* 0x0001742b01007387 */ /* 0x0001e20000100800 */
[----:B------:R-:W-:Y:S01]  /*1340*/  HADD2.F32 R228, -RZ, R221.H0_H0 ;  /* 0x200000ddffe47230 */ /* 0x000fe20000004100 */
[----:B------:R-:W-:Y:S01]  /*1350*/  ULDC.U8 UR24, c[0x0][0x2a0] ;  /* 0x0000a80000187ab9 */ /* 0x000fe20000000000 */
[----:B--2---:R-:W-:Y:S01]  /*1360*/  HADD2.F32 R104, -RZ, R101.H0_H0 ;  /* 0x20000065ff687230 */ /* 0x004fe20000004100 */
[----:B------:R-:W-:Y:S01]  /*1370*/  STL [R1+0x1a8], R105 ;  /* 0x0001a86901007387 */ /* 0x000fe20000100800 */
[----:B------:R-:W-:Y:S01]  /*1380*/  HADD2.F32 R226, -RZ, R221.H1_H1 ;  /* 0x300000ddffe27230 */ /* 0x000fe20000004100 */
[----:B------:R-:W-:Y:S01]  /*1390*/  ULDC UR25, c[0x0][0x2d8] ;  /* 0x0000b60000197ab9 */ /* 0x000fe20000000800 */
[--C-:B------:R-:W-:Y:S01]  /*13a0*/  HADD2.F32 R220, -RZ, R223.reuse.H0_H0 ;  /* 0x200000dfffdc7230 */ /* 0x100fe20000004100 */
[----:B------:R-:W-:Y:S01]  /*13b0*/  ULDC.64 UR8, c[0x0][0x228] ;  /* 0x00008a0000087ab9 */ /* 0x000fe20000000a00 */
[----:B------:R-:W-:Y:S01]  /*13c0*/  HADD2.F32 R218, -RZ, R223.H1_H1 ;  /* 0x300000dfffda7230 */ /* 0x000fe20000004100 */
[----:B------:R-:W-:Y:S01]  /*13d0*/  ULDC.64 UR10, c[0x0][0x230] ;  /* 0x00008c00000a7ab9 */ /* 0x000fe20000000a00 */
[----:B0-----:R-:W-:Y:S01]  /*13e0*/  HADD2.F32 R43, -RZ, R100.H1_H1 ;  /* 0x30000064ff2b7230 */ /* 0x001fe20000004100 */
[----:B------:R-:W-:Y:S01]  /*13f0*/  ULDC.64 UR12, c[0x0][0x238] ;  /* 0x00008e00000c7ab9 */ /* 0x000fe20000000a00 */
[----:B------:R-:W-:Y:S01]  /*1400*/  HADD2.F32 R100, -RZ, R101.H1_H1 ;  /* 0x30000065ff647230 */ /* 0x000fe20000004100 */
[----:B------:R-:W-:Y:S01]  /*1410*/  ULDC.64 UR14, c[0x0][0x240] ;  /* 0x00009000000e7ab9 */ /* 0x000fe20000000a00 */
[----:B------:R-:W-:Y:S01]  /*1420*/  HADD2.F32 R101, -RZ, R102.H1_H1 ;  /* 0x30000066ff657230 */ /* 0x000fe20000004100 */
[----:B------:R0:W-:Y:S01]  /*1430*/  STL [R1+0x18c], R43 ;  /* 0x00018c2b01007387 */ /* 0x0001e20000100800 */
[--C-:B------:R-:W-:Y:S01]  /*1440*/  HADD2.F32 R244, -RZ, R237.reuse.H0_H0 ;  /* 0x200000edfff47230 */ /* 0x100fe20000004100 */
[----:B------:R-:W-:Y:S01]  /*1450*/  ULDC.64 UR16, c[0x0][0x248] ;  /* 0x0000920000107ab9 */ /* 0x000fe20000000a00 */
[----:B------:R-:W-:Y:S01]  /*1460*/  HADD2.F32 R242, -RZ, R237.H1_H1 ;  /* 0x300000edfff27230 */ /* 0x000fe20000004100 */
[----:B------:R-:W-:Y:S01]  /*1470*/  STL [R1+0x188], R104 ;  /* 0x0001886801007387 */ /* 0x000fe20000100800 */
[----:B------:R-:W-:Y:S01]  /*1480*/  HADD2.F32 R240, -RZ, R238.H0_H0 ;  /* 0x200000eefff07230 */ /* 0x000fe20000004100 */
[----:B------:R-:W-:Y:S01]  /*1490*/  ULDC.64 UR18, c[0x0][0x2b8] ;  /* 0x0000ae0000127ab9 */ /* 0x000fe20000000a00 */
[--C-:B------:R-:W-:Y:S01]  /*14a0*/  HADD2.F32 R236, -RZ, R239.reuse.H0_H0 ;  /* 0x200000efffec7230 */ /* 0x100fe20000004100 */
[----:B------:R1:W-:Y:S01]  /*14b0*/  STL [R1+0x184], R100 ;  /* 0x0001846401007387 */ /* 0x0003e20000100800 */
[----:B------:R-:W-:Y:S01]  /*14c0*/  HADD2.F32 R234, -RZ, R239.H1_H1 ;  /* 0x300000efffea7230 */ /* 0x000fe20000004100 */
[----:B------:R-:W-:Y:S01]  /*14d0*/  ULDC.64 UR20, c[0x0][0x2c0] ;  /* 0x0000b00000147ab9 */ /* 0x000fe20000000a00 */
[----:B0-----:R-:W-:-:S02]  /*14e0*/  HADD2.F32 R43, -RZ, R102.H0_H0 ;  /* 0x20000066ff2b7230 */ /* 0x001fc40000004100 */
[----:B------:R-:W-:Y:S02]  /*14f0*/  HADD2.F32 R224, -RZ, R222.H0_H0 ;  /* 0x200000deffe07230 */ /* 0x000fe40000004100 */
        /* <DEDUP_REMOVED lines=11> */
[----:B-1----:R-:W-:Y:S01]  /*15b0*/  HADD2.F32 R101, -RZ, R96.H0_H0 ;  /* 0x20000060ff657230 */ /* 0x002fe20000004100 */
[----:B------:R0:W-:Y:S01]  /*15c0*/  STL [R1+0x170], R43 ;  /* 0x0001702b01007387 */ /* 0x0001e20000100800 */
[----:B------:R-:W-:Y:S02]  /*15d0*/  HADD2.F32 R211, -RZ, R115.H0_H0 ;  /* 0x20000073ffd37230 */ /* 0x000fe40000004100 */
[----:B--2---:R-:W-:Y:S01]  /*15e0*/  HADD2.F32 R100, -RZ, R97.H0_H0 ;  /* 0x20000061ff647230 */ /* 0x004fe20000004100 */
[----:B------:R-:W-:Y:S01]  /*15f0*/  STL [R1+0x16c], R101 ;  /* 0x00016c6501007387 */ /* 0x000fe20000100800 */
[----:B------:R-:W-:-:S02]  /*1600*/  HADD2.F32 R209, -RZ, R115.H1_H1 ;  /* 0x30000073ffd17230 */ /* 0x000fc40000004100 */
[--C-:B------:R-:W-:Y:S02]  /*1610*/  HADD2.F32 R214, -RZ, R110.reuse.H0_H0 ;  /* 0x2000006effd67230 */ /* 0x100fe40000004100 */
[----:B------:R-:W-:Y:S02]  /*1620*/  HADD2.F32 R212, -RZ, R110.H1_H1 ;  /* 0x3000006effd47230 */ /* 0x000fe40000004100 */
[----:B0-----:R-:W-:Y:S02]  /*1630*/  HADD2.F32 R43, -RZ, R96.H1_H1 ;  /* 0x30000060ff2b7230 */ /* 0x001fe40000004100 */
[----:B------:R-:W-:Y:S02]  /*1640*/  HADD2.F32 R96, -RZ, R97.H1_H1 ;  /* 0x30000061ff607230 */ /* 0x000fe40000004100 */
[----:B------:R-:W-:Y:S01]  /*1650*/  HADD2.F32 R97, -RZ, R98.H1_H1 ;  /* 0x30000062ff617230 */ /* 0x000fe20000004100 */
[----:B------:R0:W-:Y:S01]  /*1660*/  STL [R1+0x164], R43 ;  /* 0x0001642b01007387 */ /* 0x0001e20000100800 */
[----:B------:R-:W-:-:S02]  /*1670*/  HADD2.F32 R210, -RZ, R111.H0_H0 ;  /* 0x2000006fffd27230 */ /* 0x000fc40000004100 */
        /* <DEDUP_REMOVED lines=8> */
[----:B------:R-:W-:Y:S01]  /*1700*/  HADD2.F32 R238, -RZ, R238.H1_H1 ;  /* 0x300000eeffee7230 */ /* 0x000fe20000004100 */
[----:B------:R0:W-:Y:S01]  /*1710*/  STL [R1+0x14c], R43 ;  /* 0x00014c2b01007387 */ /* 0x0001e20000100800 */
[--C-:B------:R-:W-:Y:S02]  /*1720*/  HADD2.F32 R247, -RZ, R8.reuse.H0_H0 ;  /* 0x20000008fff77230 */ /* 0x100fe40000004100 */
[----:B-1----:R-:W-:Y:S01]  /*1730*/  HADD2.F32 R96, -RZ, R99.H0_H0 ;  /* 0x20000063ff607230 */ /* 0x002fe20000004100 */
[----:B------:R1:W-:Y:S01]  /*1740*/  STL [R1+0x144], R97 ;  /* 0x0001446101007387 */ /* 0x0003e20000100800 */
[----:B------:R-:W-:Y:S02]  /*1750*/  HADD2.F32 R245, -RZ, R8.H1_H1 ;  /* 0x30000008fff57230 */ /* 0x000fe40000004100 */
[--C-:B------:R-:W-:Y:S01]  /*1760*/  HADD2.F32 R243, -RZ, R9.reuse.H0_H0 ;  /* 0x20000009fff37230 */ /* 0x100fe20000004100 */
[----:B------:R2:W-:Y:S01]  /*1770*/  STL [R1+0x13c], R96 ;  /* 0x00013c6001007387 */ /* 0x0005e20000100800 */
[----:B------:R-:W-:-:S02]  /*1780*/  HADD2.F32 R241, -RZ, R9.H1_H1 ;  /* 0x30000009fff17230 */ /* 0x000fc40000004100 */
[----:B0-----:R-:W-:Y:S02]  /*1790*/  HADD2.F32 R43, -RZ, R99.H1_H1 ;  /* 0x30000063ff2b7230 */ /* 0x001fe40000004100 */
[----:B------:R-:W-:Y:S02]  /*17a0*/  HADD2.F32 R239, -RZ, R10.H0_H0 ;  /* 0x2000000affef7230 */ /* 0x000fe40000004100 */
[----:B-1----:R-:W-:Y:S01]  /*17b0*/  HADD2.F32 R97, -RZ, R56.H0_H0 ;  /* 0x20000038ff617230 */ /* 0x002fe20000004100 */
[----:B------:R0:W-:Y:S01]  /*17c0*/  STL [R1+0x134], R43 ;  /* 0x0001342b01007387 */ /* 0x0001e20000100800 */
[----:B------:R-:W-:Y:S02]  /*17d0*/  HADD2.F32 R237, -RZ, R10.H1_H1 ;  /* 0x3000000affed7230 */ /* 0x000fe40000004100 */
[----:B--2---:R-:W-:Y:S01]  /*17e0*/  HADD2.F32 R96, -RZ, R57.H0_H0 ;  /* 0x20000039ff607230 */ /* 0x004fe20000004100 */
[----:B------:R-:W-:Y:S01]  /*17f0*/  STL [R1+0x168], R97 ;  /* 0x0001686101007387 */ /* 0x000fe20000100800 */
[----:B------:R-:W-:-:S02]  /*1800*/  HADD2.F32 R235, -RZ, R11.H0_H0 ;  /* 0x2000000bffeb7230 */ /* 0x000fc40000004100 */
[----:B------:R-:W-:Y:S02]  /*1810*/  HADD2.F32 R233, -RZ, R11.H1_H1 ;  /* 0x3000000bffe97230 */ /* 0x000fe40000004100 */
        /* <DEDUP_REMOVED lines=8> */
[----:B------:R-:W-:Y:S02]  /*18a0*/  IMAD.MOV.U32 R4, RZ, RZ, R41 ;  /* 0x000000ffff047224 */ /* 0x000fe400078e0029 */
[----:B------:R-:W-:Y:S01]  /*18b0*/  IMAD R6, R40, -0x2daee0ad, RZ ;  /* 0xd2511f5328067824 */ /* 0x000fe200078e02ff */
        /* <DEDUP_REMOVED lines=56> */
[--C-:B-1----:R-:W-:Y:S02]  /*1c40*/  HADD2.F32 R44, -RZ, R36.reuse.H0_H0 ;  /* 0x20000024ff2c7230 */ /* 0x102fe40000004100 */
[----:B------:R-:W-:-:S03]  /*1c50*/  HADD2.F32 R36, -RZ, R36.H1_H1 ;  /* 0x30000024ff247230 */ /* 0x000fc60000004100 */
[----:B------:R-:W-:Y:S01]  /*1c60*/  STL [R1+0xe8], R44 ;  /* 0x0000e82c01007387 */ /* 0x000fe20000100800 */
[--C-:B0-----:R-:W-:Y:S02]  /*1c70*/  HADD2.F32 R43, -RZ, R37.reuse.H0_H0 ;  /* 0x20000025ff2b7230 */ /* 0x101fe40000004100 */
[----:B------:R-:W-:Y:S01]  /*1c80*/  HADD2.F32 R37, -RZ, R37.H1_H1 ;  /* 0x30000025ff257230 */ /* 0x000fe20000004100 */
[----:B------:R0:W-:Y:S04]  /*1c90*/  STL [R1+0xe0], R36 ;  /* 0x0000e02401007387 */ /* 0x0001e80000100800 */
[----:B------:R-:W-:Y:S04]  /*1ca0*/  STL [R1+0xd8], R43 ;  /* 0x0000d82b01007387 */ /* 0x000fe80000100800 */
[----:B------:R1:W-:Y:S01]  /*1cb0*/  STL [R1+0xd0], R37 ;  /* 0x0000d02501007387 */ /* 0x0003e20000100800 */
[----:B0-----:R-:W-:-:S02]  /*1cc0*/  HADD2.F32 R36, -RZ, R38.H0_H0 ;  /* 0x20000026ff247230 */ /* 0x001fc40000004100 */
[----:B------:R-:W-:-:S03]  /*1cd0*/  HADD2.F32 R38, -RZ, R38.H1_H1 ;  /* 0x30000026ff267230 */ /* 0x000fc60000004100 */
        /* <DEDUP_REMOVED lines=74> */
[----:B------:R1:W-:Y:S01]  /*2180*/  STL [R1+0x24], R21 ;  /* 0x0000241501007387 */ /* 0x0003e20000100800 */
[----:B0-----:R-:W-:Y:S02]  /*2190*/  HADD2.F32 R20, -RZ, R17.H0_H0 ;  /* 0x20000011ff147230 */ /* 0x001fe40000004100 */
[----:B------:R-:W-:-:S03]  /*21a0*/  HADD2.F32 R17, -RZ, R18.H0_H0 ;  /* 0x20000012ff117230 */ /* 0x000fc60000004100 */
[----:B------:R-:W-:Y:S01]  /*21b0*/  STL [R1+0x1c], R20 ;  /* 0x00001c1401007387 */ /* 0x000fe20000100800 */
[----:B-1----:R-:W-:-:S03]  /*21c0*/  IMAD.HI.U32 R21, R154, -0x326172a9, RZ ;  /* 0xcd9e8d579a157827 */ /* 0x002fc600078e00ff */
[----:B------:R0:W-:Y:S01]  /*21d0*/  STL [R1+0x14], R16 ;  /* 0x0000141001007387 */ /* 0x0001e20000100800 */
[----:B------:R-:W-:-:S03]  /*21e0*/  IMAD R154, R154, -0x326172a9, RZ ;  /* 0xcd9e8d579a9a7824 */ /* 0x000fc600078e02ff */
[----:B------:R1:W-:Y:S01]  /*21f0*/  STL [R1+0xc], R17 ;  /* 0x00000c1101007387 */ /* 0x0003e20000100800 */
[----:B------:R-:W-:Y:S01]  /*2200*/  LOP3.LUT R50, R21, UR42, R42, 0x96, !PT ;  /* 0x0000002a15327c12 */ /* 0x000fe2000f8e962a */
[----:B0-----:R-:W-:Y:S02]  /*2210*/  HADD2.F32 R16, -RZ, R18.H1_H1 ;  /* 0x30000012ff107230 */ /* 0x001fe40000004100 */
[----:B-1----:R-:W-:-:S03]  /*2220*/  IMAD.HI.U32 R17, R40, -0x2daee0ad, RZ ;  /* 0xd2511f5328117827 */ /* 0x002fc600078e00ff */
[----:B------:R0:W-:Y:S02]  /*2230*/  STL [R1+0x4], R16 ;  /* 0x0000041001007387 */ /* 0x0001e40000100800 */
[----:B------:R-:W-:Y:S01]  /*2240*/  LOP3.LUT R0, R17, UR43, R0, 0x96, !PT ;  /* 0x0000002b11007c12 */ /* 0x000fe2000f8e9600 */
[--C-:B------:R-:W-:Y:S02]  /*2250*/  HADD2.F32 R17, -RZ, R12.reuse.H1_H1 ;  /* 0x3000000cff117230 */ /* 0x100fe40000004100 */
[----:B0-----:R-:W-:Y:S02]  /*2260*/  HADD2.F32 R16, -RZ, R12.H0_H0 ;  /* 0x2000000cff107230 */ /* 0x001fe40000004100 */
[----:B------:R-:W-:-:S03]  /*2270*/  HADD2.F32 R12, -RZ, R13.H0_H0 ;  /* 0x2000000dff0c7230 */ /* 0x000fc60000004100 */
[----:B------:R0:W-:Y:S04]  /*2280*/  STL [R1+0x28], R16 ;  /* 0x0000281001007387 */ /* 0x0001e80000100800 */
[----:B------:R-:W-:Y:S04]  /*2290*/  STL [R1+0x20], R17 ;  /* 0x0000201101007387 */ /* 0x000fe80000100800 */
[----:B------:R1:W-:Y:S01]  /*22a0*/  STL [R1+0x18], R12 ;  /* 0x0000180c01007387 */ /* 0x0003e20000100800 */
[----:B0-----:R-:W-:Y:S02]  /*22b0*/  HADD2.F32 R16, -RZ, R13.H1_H1 ;  /* 0x3000000dff107230 */ /* 0x001fe40000004100 */
[----:B------:R-:W-:-:S03]  /*22c0*/  HADD2.F32 R13, -RZ, R14.H0_H0 ;  /* 0x2000000eff0d7230 */ /* 0x000fc60000004100 */
[----:B------:R0:W-:Y:S01]  /*22d0*/  STL [R1+0x10], R16 ;  /* 0x0000101001007387 */ /* 0x0001e20000100800 */
[----:B-1----:R-:W-:-:S03]  /*22e0*/  HADD2.F32 R12, -RZ, R14.H1_H1 ;  /* 0x3000000eff0c7230 */ /* 0x002fc60000004100 */
[----:B------:R0:W-:Y:S04]  /*22f0*/  STL [R1+0x8], R13 ;  /* 0x0000080d01007387 */ /* 0x0001e80000100800 */
[----:B------:R0:W-:Y:S02]  /*2300*/  STL [R1], R12 ;  /* 0x0000000c01007387 */ /* 0x0001e40000100800 */
.L_x_10921:
[----:B-1----:R-:W1:Y:S01]  /*2310*/  S2R R18, SR_TID.X ;  /* 0x0000000000127919 */ /* 0x002e620000002100 */
[----:B0-----:R-:W0:Y:S01]  /*2320*/  @P0 LDC.64 R16, c[0x0][0x228] ;  /* 0x00008a00ff100b82 */ /* 0x001e220000000a00 */
[----:B------:R-:W-:Y:S01]  /*2330*/  IMAD R41, R204, UR23, RZ ;  /* 0x00000017cc297c24 */ /* 0x000fe2000f8e02ff */
[----:B------:R-:W-:-:S04]  /*2340*/  ISETP.NE.U32.AND P1, PT, RZ, UR10, PT ;  /* 0x0000000aff007c0c */ /* 0x000fc8000bf25070 */
[----:B------:R-:W-:Y:S02]  /*2350*/  ISETP.NE.AND.EX P1, PT, RZ, UR11, PT, P1 ;  /* 0x0000000bff007c0c */ /* 0x000fe4000bf25310 */
[----:B------:R-:W-:Y:S01]  /*2360*/  SHF.R.S32.HI R15, RZ, 0x1f, R41 ;  /* 0x0000001fff0f7819 */ /* 0x000fe20000011429 */
[----:B------:R-:W2:Y:S03]  /*2370*/  LDC.64 R150, c[0x0][0x220] ;  /* 0x00008800ff967b82 */ /* 0x000ea60000000a00 */
[----:B------:R-:W-:Y:S02]  /*2380*/  LEA.HI R41, R15, R41, RZ, 0x3 ;  /* 0x000000290f297211 */ /* 0x000fe400078f18ff */
[----:B-1----:R-:W-:-:S04]  /*2390*/  LOP3.LUT R18, R18, 0x1f, RZ, 0xc0, !PT ;  /* 0x0000001f12127812 */ /* 0x002fc800078ec0ff */
[----:B------:R-:W-:-:S04]  /*23a0*/  LEA.HI.SX32 R41, R41, R18, 0x1d ;  /* 0x0000001229297211 */ /* 0x000fc800078feaff */
[----:B------:R-:W-:-:S04]  /*23b0*/  @P1 LEA R18, P2, R41, UR10, 0x4 ;  /* 0x0000000a29121c11 */ /* 0x000fc8000f8420ff */
[C---:B------:R-:W-:Y:S02]  /*23c0*/  @P1 LEA.HI.X R19, R41.reuse, UR11, RZ, 0x4, P2 ;  /* 0x0000000b29131c11 */ /* 0x040fe400090f24ff */
[----:B0-----:R-:W-:-:S03]  /*23d0*/  @P0 LEA R16, P2, R41, R16, 0x4 ;  /* 0x0000001029100211 */ /* 0x001fc600078420ff */
[----:B-----5:R-:W5:Y:S01]  /*23e0*/  @P1 LDG.E.128 R56, desc[UR4][R18.64] ;  /* 0x0000000412381981 */ /* 0x020f62000c1e1d00 */
[----:B------:R-:W-:-:S05]  /*23f0*/  @P0 LEA.HI.X R17, R41, R17, RZ, 0x4, P2 ;  /* 0x0000001129110211 */ /* 0x000fca00010f24ff */
[----:B------:R2:W5:Y:S02]  /*2400*/  @P0 LDG.E.128 R52, desc[UR4][R16.64] ;  /* 0x0000000410340981 */ /* 0x000564000c1e1d00 */
[----:B--2---:R-:W-:-:S06]  /*2410*/  IMAD.WIDE.U32 R16, R41, 0x10, R150 ;  /* 0x0000001029107825 */ /* 0x004fcc00078e0096 */
        /* <DEDUP_REMOVED lines=13> */
.L_x_9631:
[----:B------:R-:W-:-:S07]  /*24f0*/  IMAD.MOV.U32 R15, RZ, RZ, R154 ;  /* 0x000000ffff0f7224 */ /* 0x000fce00078e009a */
.L_x_9632:
[----:B------:R-:W-:Y:S05]  /*2500*/  BSYNC B1 ;  /* 0x0000000000017941 */ /* 0x000fea0003800000 */
.L_x_9630:
        /* <DEDUP_REMOVED lines=16> */
.L_x_9636:
[----:B------:R-:W-:Y:S05]  /*2610*/  BSYNC B2 ;  /* 0x0000000000027941 */ /* 0x000fea0003800000 */
.L_x_9635:
        /* <DEDUP_REMOVED lines=41> */
[----:B------:R-:W-:-:S05]  /*28b0*/  IMAD.WIDE.U32 R154, R154, -0x326172a9, RZ ;  /* 0xcd9e8d579a9a7825 */ /* 0x000fca00078e00ff */
[----:B------:R-:W-:-:S07]  /*28c0*/  LOP3.LUT R50, R155, UR42, R50, 0x96, !PT ;  /* 0x0000002a9b327c12 */ /* 0x000fce000f8e9632 */
.L_x_9634:
[----:B------:R-:W-:Y:S05]  /*28d0*/  BSYNC B1 ;  /* 0x0000000000017941 */ /* 0x000fea0003800000 */
.L_x_9633:
[----:B------:R-:W0:Y:S01]  /*28e0*/  LDC R206, c[0x0][0x294] ;  /* 0x0000a500ffce7b82 */ /* 0x000e220000000800 */
[----:B------:R-:W-:Y:S01]  /*28f0*/  I2FP.F32.U32 R15, R15 ;  /* 0x0000000f000f7245 */ /* 0x000fe20000201000 */
[----:B------:R-:W-:Y:S01]  /*2900*/  IMAD.MOV.U32 R207, RZ, RZ, 0x2f800000 ;  /* 0x2f800000ffcf7424 */ /* 0x000fe200078e00ff */
[----:B------:R-:W-:Y:S02]  /*2910*/  ISETP.NE.U32.AND P2, PT, RZ, UR8, PT ;  /* 0x00000008ff007c0c */ /* 0x000fe4000bf45070 */
[----:B------:R-:W-:Y:S01]  /*2920*/  LOP3.LUT R8, R8, 0xffffffdf, RZ, 0xc0, !PT ;  /* 0xffffffdf08087812 */ /* 0x000fe200078ec0ff */
[----:B------:R-:W-:Y:S01]  /*2930*/  FFMA.FTZ R15, R15, R207, 1.1641532182693481445e-10 ;  /* 0x2f0000000f0f7423 */ /* 0x000fe200000100cf */
[----:B------:R-:W-:Y:S01]  /*2940*/  ISETP.NE.AND.EX P2, PT, RZ, UR9, PT, P2 ;  /* 0x00000009ff007c0c */ /* 0x000fe2000bf45320 */
[----:B------:R-:W1:Y:S03]  /*2950*/  LDC R205, c[0x0][0x298] ;  /* 0x0000a600ffcd7b82 */ /* 0x000e660000000800 */
[----:B0-----:R-:W-:Y:S01]  /*2960*/  FSETP.GTU.FTZ.AND P3, PT, R15, R206, PT ;  /* 0x000000ce0f00720b */ /* 0x001fe20003f7c000 */
[----:B-----5:R-:W-:-:S05]  /*2970*/  HADD2.F32 R15, -RZ, R16.H0_H0 ;  /* 0x20000010ff0f7230 */ /* 0x020fca0000004100 */
[----:B-1----:R-:W-:-:S07]  /*2980*/  FMUL.FTZ R15, R15, R205 ;  /* 0x000000cd0f0f7220 */ /* 0x002fce0000410000 */
        /* <DEDUP_REMOVED lines=9> */
.L_x_9637:
        /* <DEDUP_REMOVED lines=12> */
.L_x_9640:
[----:B------:R-:W-:-:S07]  /*2ae0*/  MOV R15, R154 ;  /* 0x0000009a000f7202 */ /* 0x000fce0000000f00 */
.L_x_9641:
[----:B------:R-:W-:Y:S05]  /*2af0*/  BSYNC B1 ;  /* 0x0000000000017941 */ /* 0x000fea0003800000 */
.L_x_9639:
        /* <DEDUP_REMOVED lines=16> */
.L_x_9645:
[----:B------:R-:W-:Y:S05]  /*2c00*/  BSYNC B2 ;  /* 0x0000000000027941 */ /* 0x000fea0003800000 */
.L_x_9644:
        /* <DEDUP_REMOVED lines=42> */
.L_x_9643:
[----:B------:R-:W-:Y:S05]  /*2eb0*/  BSYNC B1 ;  /* 0x0000000000017941 */ /* 0x000fea0003800000 */
.L_x_9642:
        /* <DEDUP_REMOVED lines=10> */
.L_x_9638:
        /* <DEDUP_REMOVED lines=12> */
.L_x_9647:
[----:B------:R-:W-:-:S07]  /*3020*/  IMAD.MOV.U32 R15, RZ, RZ, R154 ;  /* 0x000000ffff0f7224 */ /* 0x000fce00078e009a */
.L_x_9648:
[----:B------:R-:W-:Y:S05]  /*3030*/  BSYNC B1 ;  /* 0x0000000000017941 */ /* 0x000fea0003800000 */
.L_x_9646:
        /* <DEDUP_REMOVED lines=16> */
.L_x_9652:
[----:B------:R-:W-:Y:S05]  /*3140*/  BSYNC B2 ;  /* 0x0000000000027941 */ /* 0x000fea0003800000 */
.L_x_9651:
        /* <DEDUP_REMOVED lines=43> */
.L_x_9650:
[----:B------:R-:W-:Y:S05]  /*3400*/  BSYNC B1 ;  /* 0x0000000000017941 */ /* 0x000fea0003800000 */
.L_x_9649:
        /* <DEDUP_REMOVED lines=15> */
.L_x_9653:
        /* <DEDUP_REMOVED lines=12> */
.L_x_9656:
[----:B------:R-:W-:-:S07]  /*35c0*/  IMAD.MOV.U32 R9, RZ, RZ, R154 ;  /* 0x000000ffff097224 */ /* 0x000fce00078e009a */
.L_x_9657:
[----:B------:R-:W-:Y:S05]  /*35d0*/  BSYNC B1 ;  /* 0x0000000000017941 */ /* 0x000fea0003800000 */
.L_x_9655:
        /* <DEDUP_REMOVED lines=16> */
.L_x_9661:
[----:B------:R-:W-:Y:S05]  /*36e0*/  BSYNC B2 ;  /* 0x0000000000027941 */ /* 0x000fea0003800000 */
.L_x_9660:
        /* <DEDUP_REMOVED lines=40> */
[----:B------:R-:W-:Y:S01]  /*3970*/  IMAD.WIDE.U32 R154, R154, -0x326172a9, RZ ;  /* 0xcd9e8d579a9a7825 */ /* 0x000fe200078e00ff */
[----:B------:R-:W-:-:S04]  /*3980*/  LOP3.LUT R0, R23, UR43, R24, 0x96, !PT ;  /* 0x0000002b17007c12 */ /* 0x000fc8000f8e9618 */
[----:B------:R-:W-:-:S07]  /*3990*/  LOP3.LUT R50, R155, UR42, R50, 0x96, !PT ;  /* 0x0000002a9b327c12 */ /* 0x000fce000f8e9632 */
.L_x_9659:
[----:B------:R-:W-:Y:S05]  /*39a0*/  BSYNC B1 ;  /* 0x0000000000017941 */ /* 0x000fea0003800000 */
.L_x_9658:
        /* <DEDUP_REMOVED lines=10> */
.L_x_9654:
        /* <DEDUP_REMOVED lines=12> */
.L_x_9663:
[----:B------:R-:W-:-:S07]  /*3b10*/  IMAD.MOV.U32 R15, RZ, RZ, R154 ;  /* 0x000000ffff0f7224 */ /* 0x000fce00078e009a */
.L_x_9664:
[----:B------:R-:W-:Y:S05]  /*3b20*/  BSYNC B1 ;  /* 0x0000000000017941 */ /* 0x000fea0003800000 */
.L_x_9662:
        /* <DEDUP_REMOVED lines=16> */
.L_x_9668:
[----:B------:R-:W-:Y:S05]  /*3c30*/  BSYNC B2 ;  /* 0x0000000000027941 */ /* 0x000fea0003800000 */
.L_x_9667:
        /* <DEDUP_REMOVED lines=43> */
.L_x_9666:
[----:B------:R-:W-:Y:S05]  /*3ef0*/  BSYNC B1 ;  /* 0x0000000000017941 */ /* 0x000fea0003800000 */
.L_x_9665:
        /* <DEDUP_REMOVED lines=15> */
.L_x_9669:
        /* <DEDUP_REMOVED lines=12> */
.L_x_9672:
[----:B------:R-:W-:-:S07]  /*40b0*/  IMAD.MOV.U32 R10, RZ, RZ, R154 ;  /* 0x000000ffff0a7224 */ /* 0x000fce00078e009a */
.L_x_9673:
[----:B------:R-:W-:Y:S05]  /*40c0*/  BSYNC B1 ;  /* 0x0000000000017941 */ /* 0x000fea0003800000 */
.L_x_9671:
        /* <DEDUP_REMOVED lines=16> */
.L_x_9677:
[----:B------:R-:W-:Y:S05]  /*41d0*/  BSYNC B2 ;  /* 0x0000000000027941 */ /* 0x000fea0003800000 */
.L_x_9676:
        /* <DEDUP_REMOVED lines=43> */
.L_x_9675:
[----:B------:R-:W-:Y:S05]  /*4490*/  BSYNC B1 ;  /* 0x0000000000017941 */ /* 0x000fea0003800000 */
.L_x_9674:
        /* <DEDUP_REMOVED lines=10> */
.L_x_9670:
        /* <DEDUP_REMOVED lines=12> */
.L_x_9679:
[----:B------:R-:W-:-:S07]  /*4600*/  IMAD.MOV.U32 R15, RZ, RZ, R154 ;  /* 0x000000ffff0f7224 */ /* 0x000fce00078e009a */
.L_x_9680:
[----:B------:R-:W-:Y:S05]  /*4610*/  BSYNC B1 ;  /* 0x0000000000017941 */ /* 0x000fea0003800000 */
.L_x_9678:
        /* <DEDUP_REMOVED lines=16> */
.L_x_9684:
[----:B------:R-:W-:Y:S05]  /*4720*/  BSYNC B2 ;  /* 0x0000000000027941 */ /* 0x000fea0003800000 */
.L_x_9683:
        /* <DEDUP_REMOVED lines=43> */
.L_x_9682:
[----:B------:R-:W-:Y:S05]  /*49e0*/  BSYNC B1 ;  /* 0x0000000000017941 */ /* 0x000fea0003800000 */
.L_x_9681:
        /* <DEDUP_REMOVED lines=15> */
.L_x_9685:
        /* <DEDUP_REMOVED lines=12> */
.L_x_9688:
[----:B------:R-:W-:-:S07]  /*4ba0*/  IMAD.MOV.U32 R11, RZ, RZ, R154 ;  /* 0x000000ffff0b7224 */ /* 0x000fce00078e009a */
.L_x_9689:
[----:B------:R-:W-:Y:S05]  /*4bb0*/  BSYNC B1 ;  /* 0x0000000000017941 */ /* 0x000fea0003800000 */
.L_x_9687:
        /* <DEDUP_REMOVED lines=16> */
.L_x_9693:
[----:B------:R-:W-:Y:S05]  /*4cc0*/  BSYNC B2 ;  /* 0x0000000000027941 */ /* 0x000fea0003800000 */
.L_x_9692:
        /* <DEDUP_REMOVED lines=40> */
[----:B------:R-:W-:Y:S01]  /*4f50*/  IMAD.WIDE.U32 R154, R154, -0x326172a9, RZ ;  /* 0xcd9e8d579a9a7825 */ /* 0x000fe200078e00ff */
[----:B------:R-:W-:-:S04]  /*4f60*/  HFMA2.MMA R17, -RZ, RZ, 0, 0 ;  /* 0x00000000ff117435 */ /* 0x000fc800000001ff */
[----:B------:R-:W-:-:S07]  /*4f70*/  LOP3.LUT R50, R155, UR42, R50, 0x96, !PT ;  /* 0x0000002a9b327c12 */ /* 0x000fce000f8e9632 */
.L_x_9691:
[----:B------:R-:W-:Y:S05]  /*4f80*/  BSYNC B1 ;  /* 0x0000000000017941 */ /* 0x000fea0003800000 */
.L_x_9690:
        /* <DEDUP_REMOVED lines=10> */
.L_x_9686:
        /* <DEDUP_REMOVED lines=12> */
.L_x_9695:
[----:B------:R-:W-:-:S07]  /*50f0*/  IMAD.MOV.U32 R15, RZ, RZ, R154 ;  /* 0x000000ffff0f7224 */ /* 0x000fce00078e009a */
.L_x_9696:
[----:B------:R-:W-:Y:S05]  /*5100*/  BSYNC B1 ;  /* 0x0000000000017941 */ /* 0x000fea0003800000 */
.L_x_9694:
        /* <DEDUP_REMOVED lines=16> */
.L_x_9700:
[----:B------:R-:W-:Y:S05]  /*5210*/  BSYNC B2 ;  /* 0x0000000000027941 */ /* 0x000fea0003800000 */
.L_x_9699:
        /* <DEDUP_REMOVED lines=43> */
.L_x_9698:
[----:B------:R-:W-:Y:S05]  /*54d0*/  BSYNC B1 ;  /* 0x0000000000017941 */ /* 0x000fea0003800000 */
.L_x_9697:
        /* <DEDUP_REMOVED lines=15> */
.L_x_9701:
        /* <DEDUP_REMOVED lines=12> */
.L_x_9704:
[----:B------:R-:W-:-:S07]  /*5690*/  IMAD.MOV.U32 R15, RZ, RZ, R154 ;  /* 0x000000ffff0f7224 */ /* 0x000fce00078e009a */
.L_x_9705:
[----:B------:R-:W-:Y:S05]  /*56a0*/  BSYNC B1 ;  /* 0x0000000000017941 */ /* 0x000fea0003800000 */
.L_x_9703:
        /* <DEDUP_REMOVED lines=16> */
.L_x_9709:
[----:B------:R-:W-:Y:S05]  /*57b0*/  BSYNC B2 ;  /* 0x0000000000027941 */ /* 0x000fea0003800000 */
.L_x_9708:
        /* <DEDUP_REMOVED lines=43> */
.L_x_9707:
[----:B------:R-:W-:Y:S05]  /*5a70*/  BSYNC B1 ;  /* 0x0000000000017941 */ /* 0x000fea0003800000 */
.L_x_9706:
[----:B------:R-:W-:-:S05]  /*5a80*/  I2FP.F32.U32 R15, R15 ;  /* 0x0000000f000f7245 */ /* 0x000fca0000201000 */
[----:B------:R-:W-:-:S05]  /*5a90*/  FFMA.FTZ R15, R15, R207, 1.1641532182693481445e-10 ;  /* 0x2f0000000f0f7423 */ /* 0x000fca00000100cf */
[----:B------:R-:W-:Y:S01]  /*5aa0*/  FSETP.GTU.FTZ.AND P3, PT, R15, R206, PT ;  /* 0x000000ce0f00720b */ /* 0x000fe20003f7c000 */
[----:B------:R-:W-:-:S03]  /*5ab0*/  HADD2.F32 R15, -RZ, R54.H0_H0 ;  /* 0x20000036ff0f7230 */ /* 0x000fc60000004100 */
[----:B------:R-:W-:Y:S02]  /*5ac0*/  SEL R20, RZ, 0x1, P3 ;  /* 0x00000001ff147807 */ /* 0x000fe40001800000 */
[----:B------:R-:W-:-:S05]  /*5ad0*/  FMUL.FTZ R15, R15, R205 ;  /* 0x000000cd0f0f7220 */ /* 0x000fca0000410000 */
[----:B------:R-:W-:-:S05]  /*5ae0*/  FSEL R15, R15, RZ, !P3 ;  /* 0x000000ff0f0f7208 */ /* 0x000fca0005800000 */
[----:B------:R-:W-:Y:S01]  /*5af0*/  FADD.FTZ R46, R46, R15 ;  /* 0x0000000f2e2e7221 */ /* 0x000fe20000010000 */
[----:B------:R-:W-:-:S05]  /*5b00*/  @P1 HADD2.F32 R15, -RZ, R58.H0_H0 ;  /* 0x2000003aff0f1230 */ /* 0x000fca0000004100 */
[----:B------:R-:W-:-:S07]  /*5b10*/  @P1 FADD.FTZ R46, R46, R15 ;  /* 0x0000000f2e2e1221 */ /* 0x000fce0000010000 */
.L_x_9702:
        /* <DEDUP_REMOVED lines=12> */
.L_x_9711:
[----:B------:R-:W-:-:S07]  /*5be0*/  IMAD.MOV.U32 R15, RZ, RZ, R154 ;  /* 0x000000ffff0f7224 */ /* 0x000fce00078e009a */
.L_x_9712:
[----:B------:R-:W-:Y:S05]  /*5bf0*/  BSYNC B1 ;  /* 0x0000000000017941 */ /* 0x000fea0003800000 */
.L_x_9710:
        /* <DEDUP_REMOVED lines=16> */
.L_x_9716:
[----:B------:R-:W-:Y:S05]  /*5d00*/  BSYNC B2 ;  /* 0x0000000000027941 */ /* 0x000fea0003800000 */
.L_x_9715:
        /* <DEDUP_REMOVED lines=43> */
.L_x_9714:
[----:B------:R-:W-:Y:S05]  /*5fc0*/  BSYNC B1 ;  /* 0x0000000000017941 */ /* 0x000fea0003800000 */
.L_x_9713:
        /* <DEDUP_REMOVED lines=13> */
.L_x_9717:
        /* <DEDUP_REMOVED lines=12> */
.L_x_9720:
[----:B------:R-:W-:-:S07]  /*6160*/  IMAD.MOV.U32 R12, RZ, RZ, R154 ;  /* 0x000000ffff0c7224 */ /* 0x000fce00078e009a */
.L_x_9721:
[----:B------:R-:W-:Y:S05]  /*6170*/  BSYNC B1 ;  /* 0x0000000000017941 */ /* 0x000fea0003800000 */
.L_x_9719:
        /* <DEDUP_REMOVED lines=16> */
.L_x_9725:
[----:B------:R-:W-:Y:S05]  /*6280*/  BSYNC B2 ;  /* 0x0000000000027941 */ /* 0x000fea0003800000 */
.L_x_9724:
        /* <DEDUP_REMOVED lines=43> */
.L_x_9723:
[----:B------:R-:W-:Y:S05]  /*6540*/  BSYNC B1 ;  /* 0x0000000000017941 */ /* 0x000fea0003800000 */
.L_x_9722:
        /* <DEDUP_REMOVED lines=10> */
.L_x_9718:
        /* <DEDUP_REMOVED lines=12> */
.L_x_9727:
[----:B------:R-:W-:-:S07]  /*66b0*/  IMAD.MOV.U32 R15, RZ, RZ, R154 ;  /* 0x000000ffff0f7224 */ /* 0x000fce00078e009a */
.L_x_9728:
[----:B------:R-:W-:Y:S05]  /*66c0*/  BSYNC B1 ;  /* 0x0000000000017941 */ /* 0x000fea0003800000 */
.L_x_9726:
        /* <DEDUP_REMOVED lines=16> */
.L_x_9732:
[----:B------:R-:W-:Y:S05]  /*67d0*/  BSYNC B2 ;  /* 0x0000000000027941 */ /* 0x000fea0003800000 */
.L_x_9731:
        /* <DEDUP_REMOVED lines=43> */
.L_x_9730:
[----:B------:R-:W-:Y:S05]  /*6a90*/  BSYNC B1 ;  /* 0x0000000000017941 */ /* 0x000fea0003800000 */
.L_x_9729:
        /* <DEDUP_REMOVED lines=13> */
.L_x_9733:
        /* <DEDUP_REMOVED lines=12> */
.L_x_9736:
[----:B------:R-:W-:-:S07]  /*6c30*/  IMAD.MOV.U32 R13, RZ, RZ, R154 ;  /* 0x000000ffff0d7224 */ /* 0x000fce00078e009a */
.L_x_9737:
[----:B------:R-:W-:Y:S05]  /*6c40*/  BSYNC B1 ;  /* 0x0000000000017941 */ /* 0x000fea0003800000 */
.L_x_9735:
        /* <DEDUP_REMOVED lines=16> */
.L_x_9741:
[----:B------:R-:W-:Y:S05]  /*6d50*/  BSYNC B2 ;  /* 0x0000000000027941 */ /* 0x000fea0003800000 */
.L_x_9740:
        /* <DEDUP_REMOVED lines=43> */
.L_x_9739:
[----:B------:R-:W-:Y:S05]  /*7010*/  BSYNC B1 ;  /* 0x0000000000017941 */ /* 0x000fea0003800000 */
.L_x_9738:
        /* <DEDUP_REMOVED lines=10> */
.L_x_9734:
        /* <DEDUP_REMOVED lines=12> */
.L_x_9743:
[----:B------:R-:W-:-:S07]  /*7180*/  IMAD.MOV.U32 R15, RZ, RZ, R154 ;  /* 0x000000ffff0f7224 */ /* 0x000fce00078e009a */
.L_x_9744:
[----:B------:R-:W-:Y:S05]  /*7190*/  BSYNC B1 ;  /* 0x0000000000017941 */ /* 0x000fea0003800000 */
.L_x_9742:
        /* <DEDUP_REMOVED lines=16> */
.L_x_9748:
[----:B------:R-:W-:Y:S05]  /*72a0*/  BSYNC B2 ;  /* 0x0000000000027941 */ /* 0x000fea0003800000 */
.L_x_9747:
        /* <DEDUP_REMOVED lines=43> */
.L_x_9746:
[----:B------:R-:W-:Y:S05]  /*7560*/  BSYNC B1 ;  /* 0x0000000000017941 */ /* 0x000fea0003800000 */
.L_x_9745:
        /* <DEDUP_REMOVED lines=13> */
.L_x_9749:
        /* <DEDUP_REMOVED lines=12> */
.L_x_9752:
[----:B------:R-:W-:-:S07]  /*7700*/  IMAD.MOV.U32 R21, RZ, RZ, R154 ;  /* 0x000000ffff157224 */ /* 0x000fce00078e009a */
.L_x_9753:
[----:B------:R-:W-:Y:S05]  /*7710*/  BSYNC B1 ;  /* 0x0000000000017941 */ /* 0x000fea0003800000 */
.L_x_9751:
        /* <DEDUP_REMOVED lines=12> */
[----:B------:R-:W-:Y:S01]  /*77e0*/  @!P6 IADD3 R2, R2, 0x1, RZ ;  /* 0x000000010202e810 */ /* 0x000fe20007ffe0ff */
[----:B------:R-:W-:Y:S01]  /*77f0*/  @!P6 VIADD R0, R5, 0x1 ;  /* 0x000000010500e836 */ /* 0x000fe20000000000 */
[----:B------:R-:W-:Y:S02]  /*7800*/  @!P6 MOV R4, RZ ;  /* 0x000000ff0004e202 */ /* 0x000fe40000000f00 */
[----:B------:R-:W-:-:S13]  /*7810*/  ISETP.NE.AND P0, PT, R2, RZ, !P6 ;  /* 0x000000ff0200720c */ /* 0x000fda0007705270 */
[----:B------:R-:W-:Y:S02]  /*7820*/  @P0 IADD3 R0, R5, RZ, RZ ;  /* 0x000000ff05000210 */ /* 0x000fe40007ffe0ff */
[----:B------:R-:W-:-:S03]  /*7830*/  LOP3.LUT P0, RZ, R8, 0x40, RZ, 0xc0, !PT ;  /* 0x0000004008ff7812 */ /* 0x000fc6000780c0ff */
[----:B------:R-:W-:-:S10]  /*7840*/  @!P6 IMAD.MOV.U32 R5, RZ, RZ, R0 ;  /* 0x000000ffff05e224 */ /* 0x000fd400078e0000 */
.L_x_9757:
[----:B------:R-:W-:Y:S05]  /*7850*/  BSYNC B2 ;  /* 0x0000000000027941 */ /* 0x000fea0003800000 */
.L_x_9756:
        /* <DEDUP_REMOVED lines=43> */
.L_x_9755:
[----:B------:R-:W-:Y:S05]  /*7b10*/  BSYNC B1 ;  /* 0x0000000000017941 */ /* 0x000fea0003800000 */
.L_x_9754:
        /* <DEDUP_REMOVED lines=10> */
.L_x_9750:
[----:B------:R-:W-:Y:S01]  /*7bc0*/  LOP3.LUT R8, R8, 0xffffffbf, RZ, 0xc0, !PT ;  /* 0xffffffbf08087812 */ /* 0x000fe200078ec0ff */
[C---:B------:R-:W-:Y:S01]  /*7bd0*/  IMAD.SHL.U32 R24, R41.reuse, 0x8, RZ ;  /* 0x0000000829187824 */ /* 0x040fe200078e00ff */
[----:B------:R-:W-:Y:S02]  /*7be0*/  SEL R21, RZ, 0x1000000, P5 ;  /* 0x01000000ff157807 */ /* 0x000fe40002800000 */
[C---:B------:R-:W-:Y:S02]  /*7bf0*/  LEA R22, P5, R41.reuse, UR12, 0x4 ;  /* 0x0000000c29167c11 */ /* 0x040fe4000f8a20ff */
[----:B------:R-:W-:Y:S02]  /*7c00*/  @P1 LOP3.LUT R8, R8, 0x40, RZ, 0xfc, !PT ;  /* 0x0000004008081812 */ /* 0x000fe400078efcff */
[----:B------:R-:W-:Y:S02]  /*7c10*/  LEA.HI.X R23, R41, UR13, RZ, 0x4, P5 ;  /* 0x0000000d29177c11 */ /* 0x000fe4000a8f24ff */
[----:B------:R-:W-:-:S02]  /*7c20*/  F2FP.F16.F32.PACK_AB R19, R43, R42 ;  /* 0x0000002a2b13723e */ /* 0x000fc400000000ff */
[----:B------:R-:W-:Y:S02]  /*7c30*/  F2FP.F16.F32.PACK_AB R18, R47, R46 ;  /* 0x0000002e2f12723e */ /* 0x000fe400000000ff */
[----:B------:R-:W-:Y:S02]  /*7c40*/  F2FP.F16.F32.PACK_AB R17, R45, R44 ;  /* 0x0000002c2d11723e */ /* 0x000fe400000000ff */
[----:B------:R-:W-:Y:S02]  /*7c50*/  F2FP.F16.F32.PACK_AB R16, R49, R48 ;  /* 0x000000303110723e */ /* 0x000fe400000000ff */
[C---:B------:R-:W-:Y:S02]  /*7c60*/  LOP3.LUT P1, RZ, R8.reuse, 0x4, RZ, 0xc0, !PT ;  /* 0x0000000408ff7812 */ /* 0x040fe4000782c0ff */
[C---:B------:R-:W-:Y:S01]  /*7c70*/  LOP3.LUT P5, RZ, R8.reuse, 0x10, RZ, 0xc0, !PT ;  /* 0x0000001008ff7812 */ /* 0x040fe200078ac0ff */
[----:B------:R0:W-:Y:S01]  /*7c80*/  STG.E.128 desc[UR4][R22.64], R16 ;  /* 0x0000001016007986 */ /* 0x0001e2000c101d04 */
[----:B------:R-:W-:-:S02]  /*7c90*/  LOP3.LUT P6, RZ, R8, 0x20, RZ, 0xc0, !PT ;  /* 0x0000002008ff7812 */ /* 0x000fc400078cc0ff */
        /* <DEDUP_REMOVED lines=43> */
.L_x_9758:
        /* <DEDUP_REMOVED lines=21> */
.L_x_9760:
[----:B------:R-:W-:-:S07]  /*80a0*/  MOV R21, R154 ;  /* 0x0000009a00157202 */ /* 0x000fce0000000f00 */
.L_x_9761:
[----:B------:R-:W-:Y:S05]  /*80b0*/  BSYNC B1 ;  /* 0x0000000000017941 */ /* 0x000fea0003800000 */
.L_x_9759:
        /* <DEDUP_REMOVED lines=16> */
.L_x_9765:
[----:B------:R-:W-:Y:S05]  /*81c0*/  BSYNC B2 ;  /* 0x0000000000027941 */ /* 0x000fea0003800000 */
.L_x_9764:
        /* <DEDUP_REMOVED lines=38> */
[----:B------:R-:W-:-:S03]  /*8430*/  MOV R6, R22 ;  /* 0x0000001600067202 */ /* 0x000fc60000000f00 */
[----:B------:R-:W-:Y:S01]  /*8440*/  IMAD.WIDE.U32 R154, R154, -0x326172a9, RZ ;  /* 0xcd9e8d579a9a7825 */ /* 0x000fe200078e00ff */
[----:B------:R-:W-:-:S03]  /*8450*/  LOP3.LUT R0, R23, UR43, R24, 0x96, !PT ;  /* 0x0000002b17007c12 */ /* 0x000fc6000f8e9618 */
[----:B------:R-:W-:Y:S01]  /*8460*/  IMAD.MOV.U32 R22, RZ, RZ, RZ ;  /* 0x000000ffff167224 */ /* 0x000fe200078e00ff */
[----:B------:R-:W-:-:S07]  /*8470*/  LOP3.LUT R50, R155, UR42, R50, 0x96, !PT ;  /* 0x0000002a9b327c12 */ /* 0x000fce000f8e9632 */
.L_x_9763:
[----:B------:R-:W-:Y:S05]  /*8480*/  BSYNC B1 ;  /* 0x0000000000017941 */ /* 0x000fea0003800000 */
.L_x_9762:
[----:B------:R-:W-:Y:S02]  /*8490*/  I2FP.F32.U32 R15, R21 ;  /* 0x00000015000f7245 */ /* 0x000fe40000201000 */
[----:B------:R-:W-:-:S03]  /*84a0*/  LOP3.LUT R8, R8, 0xffffffdf, RZ, 0xc0, !PT ;  /* 0xffffffdf08087812 */ /* 0x000fc600078ec0ff */
[----:B------:R-:W-:-:S05]  /*84b0*/  FFMA.FTZ R15, R15, R207, 1.1641532182693481445e-10 ;  /* 0x2f0000000f0f7423 */ /* 0x000fca00000100cf */
[----:B------:R-:W-:Y:S01]  /*84c0*/  FSETP.GTU.FTZ.AND P3, PT, R15, R206, PT ;  /* 0x000000ce0f00720b */ /* 0x000fe20003f7c000 */
[----:B-----5:R-:W-:-:S05]  /*84d0*/  HADD2.F32 R15, -RZ, R16.H0_H0 ;  /* 0x20000010ff0f7230 */ /* 0x020fca0000004100 */
        /* <DEDUP_REMOVED lines=10> */
.L_x_9766:
        /* <DEDUP_REMOVED lines=12> */
.L_x_9769:
[----:B------:R-:W-:-:S07]  /*8640*/  MOV R15, R154 ;  /* 0x0000009a000f7202 */ /* 0x000fce0000000f00 */
.L_x_9770:
[----:B------:R-:W-:Y:S05]  /*8650*/  BSYNC B1 ;  /* 0x0000000000017941 */ /* 0x000fea0003800000 */
.L_x_9768:
        /* <DEDUP_REMOVED lines=16> */
.L_x_9774:
[----:B------:R-:W-:Y:S05]  /*8760*/  BSYNC B2 ;  /* 0x0000000000027941 */ /* 0x000fea0003800000 */
.L_x_9773:
        /* <DEDUP_REMOVED lines=42> */
.L_x_9772:
[----:B------:R-:W-:Y:S05]  /*8a10*/  BSYNC B1 ;  /* 0x0000000000017941 */ /* 0x000fea0003800000 */
.L_x_9771:
        /* <DEDUP_REMOVED lines=10> */
.L_x_9767:
        /* <DEDUP_REMOVED lines=12> */
.L_x_9776:
[----:B------:R-:W-:-:S07]  /*8b80*/  IMAD.MOV.U32 R15, RZ, RZ, R154 ;  /* 0x000000ffff0f7224 */ /* 0x000fce00078e009a */
.L_x_9777:
[----:B------:R-:W-:Y:S05]  /*8b90*/  BSYNC B1 ;  /* 0x0000000000017941 */ /* 0x000fea0003800000 */
.L_x_9775:
        /* <DEDUP_REMOVED lines=16> */
.L_x_9781:
[----:B------:R-:W-:Y:S05]  /*8ca0*/  BSYNC B2 ;  /* 0x0000000000027941 */ /* 0x000fea0003800000 */
.L_x_9780:
        /* <DEDUP_REMOVED lines=43> */
.L_x_9779:
[----:B------:R-:W-:Y:S05]  /*8f60*/  BSYNC B1 ;  /* 0x0000000000017941 */ /* 0x000fea0003800000 */
.L_x_9778:
        /* <DEDUP_REMOVED lines=15> */
.L_x_9782:
        /* <DEDUP_REMOVED lines=12> */
.L_x_9785:
[----:B------:R-:W-:-:S07]  /*9120*/  IMAD.MOV.U32 R9, RZ, RZ, R154 ;  /* 0x000000ffff097224 */ /* 0x000fce00078e009a */
.L_x_9786:
[----:B------:R-:W-:Y:S05]  /*9130*/  BSYNC B1 ;  /* 0x0000000000017941 */ /* 0x000fea0003800000 */
.L_x_9784:
        /* <DEDUP_REMOVED lines=16> */
.L_x_9790:
[----:B------:R-:W-:Y:S05]  /*9240*/  BSYNC B2 ;  /* 0x0000000000027941 */ /* 0x000fea0003800000 */
.L_x_9789:
        /* <DEDUP_REMOVED lines=43> */
.L_x_9788:
[----:B------:R-:W-:Y:S05]  /*9500*/  BSYNC B1 ;  /* 0x0000000000017941 */ /* 0x000fea0003800000 */
.L_x_9787:
        /* <DEDUP_REMOVED lines=10> */
.L_x_9783:
        /* <DEDUP_REMOVED lines=12> */
.L_x_9792:
[----:B------:R-:W-:-:S07]  /*9670*/  IMAD.MOV.U32 R15, RZ, RZ, R154 ;  /* 0x000000ffff0f7224 */ /* 0x000fce00078e009a */
.L_x_9793:
[----:B------:R-:W-:Y:S05]  /*9680*/  BSYNC B1 ;  /* 0x0000000000017941 */ /* 0x000fea0003800000 */
.L_x_9791:
        /* <DEDUP_REMOVED lines=16> */
.L_x_9797:
[----:B------:R-:W-:Y:S05]  /*9790*/  BSYNC B2 ;  /* 0x0000000000027941 */ /* 0x000fea0003800000 */
.L_x_9796:
        /* <DEDUP_REMOVED lines=43> */
.L_x_9795:
[----:B------:R-:W-:Y:S05]  /*9a50*/  BSYNC B1 ;  /* 0x0000000000017941 */ /* 0x000fea0003800000 */
.L_x_9794:
        /* <DEDUP_REMOVED lines=15> */
.L_x_9798:
        /* <DEDUP_REMOVED lines=12> */
.L_x_9801:
[----:B------:R-:W-:-:S07]  /*9c10*/  IMAD.MOV.U32 R10, RZ, RZ, R154 ;  /* 0x000000ffff0a7224 */ /* 0x000fce00078e009a */
.L_x_9802:
[----:B------:R-:W-:Y:S05]  /*9c20*/  BSYNC B1 ;  /* 0x0000000000017941 */ /* 0x000fea0003800000 */
.L_x_9800:
        /* <DEDUP_REMOVED lines=16> */
.L_x_9806:
[----:B------:R-:W-:Y:S05]  /*9d30*/  BSYNC B2 ;  /* 0x0000000000027941 */ /* 0x000fea0003800000 */
.L_x_9805:
        /* <DEDUP_REMOVED lines=43> */
.L_x_9804:
[----:B------:R-:W-:Y:S05]  /*9ff0*/  BSYNC B1 ;  /* 0x0000000000017941 */ /* 0x000fea0003800000 */
.L_x_9803:
        /* <DEDUP_REMOVED lines=10> */
.L_x_9799:
        /* <DEDUP_REMOVED lines=12> */
.L_x_9808:
[----:B------:R-:W-:-:S07]  /*a160*/  IMAD.MOV.U32 R15, RZ, RZ, R154 ;  /* 0x000000ffff0f7224 */ /* 0x000fce00078e009a */
.L_x_9809:
[----:B------:R-:W-:Y:S05]  /*a170*/  BSYNC B1 ;  /* 0x0000000000017941 */ /* 0x000fea0003800000 */
.L_x_9807:
        /* <DEDUP_REMOVED lines=16> */
.L_x_9813:
[----:B------:R-:W-:Y:S05]  /*a280*/  BSYNC B2 ;  /* 0x0000000000027941 */ /* 0x000fea0003800000 */
.L_x_9812:
        /* <DEDUP_REMOVED lines=43> */
.L_x_9811:
[----:B------:R-:W-:Y:S05]  /*a540*/  BSYNC B1 ;  /* 0x0000000000017941 */ /* 0x000fea0003800000 */
.L_x_9810:
        /* <DEDUP_REMOVED lines=15> */
.L_x_9814:
        /* <DEDUP_REMOVED lines=12> */
.L_x_9817:
[----:B------:R-:W-:-:S07]  /*a700*/  IMAD.MOV.U32 R11, RZ, RZ, R154 ;  /* 0x000000ffff0b7224 */ /* 0x000fce00078e009a */
.L_x_9818:
[----:B------:R-:W-:Y:S05]  /*a710*/  BSYNC B1 ;  /* 0x0000000000017941 */ /* 0x000fea0003800000 */
.L_x_9816:
        /* <DEDUP_REMOVED lines=16> */
.L_x_9822:
[----:B------:R-:W-:Y:S05]  /*a820*/  BSYNC B2 ;  /* 0x0000000000027941 */ /* 0x000fea0003800000 */
.L_x_9821:
        /* <DEDUP_REMOVED lines=43> */
.L_x_9820:
[----:B------:R-:W-:Y:S05]  /*aae0*/  BSYNC B1 ;  /* 0x0000000000017941 */ /* 0x000fea0003800000 */
.L_x_9819:
        /* <DEDUP_REMOVED lines=10> */
.L_x_9815:
        /* <DEDUP_REMOVED lines=12> */
.L_x_9824:
[----:B------:R-:W-:-:S07]  /*ac50*/  IMAD.MOV.U32 R15, RZ, RZ, R154 ;  /* 0x000000ffff0f7224 */ /* 0x000fce00078e009a */
.L_x_9825:
[----:B------:R-:W-:Y:S05]  /*ac60*/  BSYNC B1 ;  /* 0x0000000000017941 */ /* 0x000fea0003800000 */
.L_x_9823:
        /* <DEDUP_REMOVED lines=16> */
.L_x_9829:
[----:B------:R-:W-:Y:S05]  /*ad70*/  BSYNC B2 ;  /* 0x0000000000027941 */ /* 0x000fea0003800000 */
.L_x_9828:
        /* <DEDUP_REMOVED lines=43> */
.L_x_9827:
[----:B------:R-:W-:Y:S05]  /*b030*/  BSYNC B1 ;  /* 0x0000000000017941 */ /* 0x000fea0003800000 */
.L_x_9826:
        /* <DEDUP_REMOVED lines=15> */
.L_x_9830:
        /* <DEDUP_REMOVED lines=12> */
.L_x_9833:
[----:B------:R-:W-:-:S07]  /*b1f0*/  IMAD.MOV.U32 R15, RZ, RZ, R154 ;  /* 0x000000ffff0f7224 */ /* 0x000fce00078e009a */
.L_x_9834:
[----:B------:R-:W-:Y:S05]  /*b200*/  BSYNC B1 ;  /* 0x0000000000017941 */ /* 0x000fea0003800000 */
.L_x_9832:
        /* <DEDUP_REMOVED lines=16> */
.L_x_9838:
[----:B------:R-:W-:Y:S05]  /*b310*/  BSYNC B2 ;  /* 0x0000000000027941 */ /* 0x000fea0003800000 */
.L_x_9837:
        /* <DEDUP_REMOVED lines=43> */
.L_x_9836:
[----:B------:R-:W-:Y:S05]  /*b5d0*/  BSYNC B1 ;  /* 0x0000000000017941 */ /* 0x000fea0003800000 */
.L_x_9835:
        /* <DEDUP_REMOVED lines=10> */
.L_x_9831:
        /* <DEDUP_REMOVED lines=12> */
.L_x_9840:
[----:B------:R-:W-:-:S07]  /*b740*/  IMAD.MOV.U32 R15, RZ, RZ, R154 ;  /* 0x000000ffff0f7224 */ /* 0x000fce00078e009a */
.L_x_9841:
[----:B------:R-:W-:Y:S05]  /*b750*/  BSYNC B1 ;  /* 0x0000000000017941 */ /* 0x000fea0003800000 */
.L_x_9839:
        /* <DEDUP_REMOVED lines=16> */
.L_x_9845:
[----:B------:R-:W-:Y:S05]  /*b860*/  BSYNC B2 ;  /* 0x0000000000027941 */ /* 0x000fea0003800000 */
.L_x_9844:
        /* <DEDUP_REMOVED lines=43> */
.L_x_9843:
[----:B------:R-:W-:Y:S05]  /*bb20*/  BSYNC B1 ;  /* 0x0000000000017941 */ /* 0x000fea0003800000 */
.L_x_9842:
        /* <DEDUP_REMOVED lines=13> */
.L_x_9846:
        /* <DEDUP_REMOVED lines=12> */
.L_x_9849:
[----:B------:R-:W-:-:S07]  /*bcc0*/  IMAD.MOV.U32 R12, RZ, RZ, R154 ;  /* 0x000000ffff0c7224 */ /* 0x000fce00078e009a */
.L_x_9850:
[----:B------:R-:W-:Y:S05]  /*bcd0*/  BSYNC B1 ;  /* 0x0000000000017941 */ /* 0x000fea0003800000 */
.L_x_9848:
        /* <DEDUP_REMOVED lines=16> */
.L_x_9854:
[----:B------:R-:W-:Y:S05]  /*bde0*/  BSYNC B2 ;  /* 0x0000000000027941 */ /* 0x000fea0003800000 */
.L_x_9853:
        /* <DEDUP_REMOVED lines=43> */
.L_x_9852:
[----:B------:R-:W-:Y:S05]  /*c0a0*/  BSYNC B1 ;  /* 0x0000000000017941 */ /* 0x000fea0003800000 */
.L_x_9851:
        /* <DEDUP_REMOVED lines=10> */
.L_x_9847:
        /* <DEDUP_REMOVED lines=12> */
.L_x_9856:
[----:B------:R-:W-:-:S07]  /*c210*/  IMAD.MOV.U32 R15, RZ, RZ, R154 ;  /* 0x000000ffff0f7224 */ /* 0x000fce00078e009a */
.L_x_9857:
[----:B------:R-:W-:Y:S05]  /*c220*/  BSYNC B1 ;  /* 0x0000000000017941 */ /* 0x000fea0003800000 */
.L_x_9855:
        /* <DEDUP_REMOVED lines=16> */
.L_x_9861:
[----:B------:R-:W-:Y:S05]  /*c330*/  BSYNC B2 ;  /* 0x0000000000027941 */ /* 0x000fea0003800000 */
.L_x_9860:
        /* <DEDUP_REMOVED lines=43> */
.L_x_9859:
[----:B------:R-:W-:Y:S05]  /*c5f0*/  BSYNC B1 ;  /* 0x0000000000017941 */ /* 0x000fea0003800000 */
.L_x_9858:
        /* <DEDUP_REMOVED lines=13> */
.L_x_9862:
        /* <DEDUP_REMOVED lines=12> */
.L_x_9865:
[----:B------:R-:W-:-:S07]  /*c790*/  IMAD.MOV.U32 R13, RZ, RZ, R154 ;  /* 0x000000ffff0d7224 */ /* 0x000fce00078e009a */
.L_x_9866:
[----:B------:R-:W-:Y:S05]  /*c7a0*/  BSYNC B1 ;  /* 0x0000000000017941 */ /* 0x000fea0003800000 */
.L_x_9864:
        /* <DEDUP_REMOVED lines=16> */
.L_x_9870:
[----:B------:R-:W-:Y:S05]  /*c8b0*/  BSYNC B2 ;  /* 0x0000000000027941 */ /* 0x000fea0003800000 */
.L_x_9869:
        /* <DEDUP_REMOVED lines=43> */
.L_x_9868:
[----:B------:R-:W-:Y:S05]  /*cb70*/  BSYNC B1 ;  /* 0x0000000000017941 */ /* 0x000fea0003800000 */
.L_x_9867:
        /* <DEDUP_REMOVED lines=10> */
.L_x_9863:
        /* <DEDUP_REMOVED lines=12> */
.L_x_9872:
[----:B------:R-:W-:-:S07]  /*cce0*/  IMAD.MOV.U32 R15, RZ, RZ, R154 ;  /* 0x000000ffff0f7224 */ /* 0x000fce00078e009a */
.L_x_9873:
[----:B------:R-:W-:Y:S05]  /*ccf0*/  BSYNC B1 ;  /* 0x0000000000017941 */ /* 0x000fea0003800000 */
.L_x_9871:
        /* <DEDUP_REMOVED lines=16> */
.L_x_9877:
[----:B------:R-:W-:Y:S05]  /*ce00*/  BSYNC B2 ;  /* 0x0000000000027941 */ /* 0x000fea0003800000 */
.L_x_9876:
        /* <DEDUP_REMOVED lines=43> */
.L_x_9875:
[----:B------:R-:W-:Y:S05]  /*d0c0*/  BSYNC B1 ;  /* 0x0000000000017941 */ /* 0x000fea0003800000 */
.L_x_9874:
        /* <DEDUP_REMOVED lines=13> */
.L_x_9878:
        /* <DEDUP_REMOVED lines=12> */
.L_x_9881:
[----:B------:R-:W-:-:S07]  /*d260*/  IMAD.MOV.U32 R22, RZ, RZ, R154 ;  /* 0x000000ffff167224 */ /* 0x000fce00078e009a */
.L_x_9882:
[----:B------:R-:W-:Y:S05]  /*d270*/  BSYNC B1 ;  /* 0x0000000000017941 */ /* 0x000fea0003800000 */
.L_x_9880:
        /* <DEDUP_REMOVED lines=19> */
.L_x_9886:
[----:B------:R-:W-:Y:S05]  /*d3b0*/  BSYNC B2 ;  /* 0x0000000000027941 */ /* 0x000fea0003800000 */
.L_x_9885:
        /* <DEDUP_REMOVED lines=43> */
.L_x_9884:
[----:B------:R-:W-:Y:S05]  /*d670*/  BSYNC B1 ;  /* 0x0000000000017941 */ /* 0x000fea0003800000 */
.L_x_9883:
        /* <DEDUP_REMOVED lines=10> */
.L_x_9879:
[----:B------:R-:W0:Y:S01]  /*d720*/  LDC.64 R156, c[0x0][0x238] ;  /* 0x00008e00ff9c7b82 */ /* 0x000e220000000a00 */
[----:B------:R-:W-:Y:S02]  /*d730*/  LOP3.LUT R8, R8, 0xffffffbf, RZ, 0xc0, !PT ;  /* 0xffffffbf08087812 */ /* 0x000fe400078ec0ff */
[----:B------:R-:W-:Y:S02]  /*d740*/  F2FP.F16.F32.PACK_AB R19, R38, R37 ;  /* 0x000000252613723e */ /* 0x000fe400000000ff */
[----:B------:R-:W-:Y:S02]  /*d750*/  @P1 LOP3.LUT R8, R8, 0x40, RZ, 0xfc, !PT ;  /* 0x0000004008081812 */ /* 0x000fe400078efcff */
[----:B------:R-:W-:Y:S01]  /*d760*/  F2FP.F16.F32.PACK_AB R18, R36, R35 ;  /* 0x000000232412723e */ /* 0x000fe200000000ff */
[----:B------:R-:W1:Y:S01]  /*d770*/  LDC.64 R152, c[0x0][0x240] ;  /* 0x00009000ff987b82 */ /* 0x000e620000000a00 */
[----:B------:R-:W-:Y:S02]  /*d780*/  F2FP.F16.F32.PACK_AB R17, R34, R33 ;  /* 0x000000212211723e */ /* 0x000fe400000000ff */
[----:B------:R-:W-:-:S02]  /*d790*/  F2FP.F16.F32.PACK_AB R16, R40, R39 ;  /* 0x000000272810723e */ /* 0x000fc400000000ff */
[C---:B------:R-:W-:Y:S02]  /*d7a0*/  LOP3.LUT P1, RZ, R8.reuse, 0x4, RZ, 0xc0, !PT ;  /* 0x0000000408ff7812 */ /* 0x040fe4000782c0ff */
[----:B------:R-:W-:Y:S02]  /*d7b0*/  SEL R24, RZ, 0x10000, P4 ;  /* 0x00010000ff187807 */ /* 0x000fe40002000000 */
[----:B------:R-:W-:Y:S02]  /*d7c0*/  SEL R15, RZ, 0x1000000, P5 ;  /* 0x01000000ff0f7807 */ /* 0x000fe40002800000 */
[C---:B------:R-:W-:Y:S02]  /*d7d0*/  LOP3.LUT P4, RZ, R8.reuse, 0x10, RZ, 0xc0, !PT ;  /* 0x0000001008ff7812 */ /* 0x040fe4000788c0ff */
[C---:B------:R-:W-:Y:S02]  /*d7e0*/  LOP3.LUT P5, RZ, R8.reuse, 0x2, RZ, 0xc0, !PT ;  /* 0x0000000208ff7812 */ /* 0x040fe400078ac0ff */
[----:B------:R-:W-:Y:S01]  /*d7f0*/  LOP3.LUT P6, RZ, R8, 0x20, RZ, 0xc0, !PT ;  /* 0x0000002008ff7812 */ /* 0x000fe200078cc0ff */
[----:B0-----:R-:W-:-:S05]  /*d800*/  IMAD.WIDE.U32 R22, R30, 0x10, R156 ;  /* 0x000000101e167825 */ /* 0x001fca00078e009c */
[----:B------:R0:W-:Y:S02]  /*d810*/  STG.E.128 desc[UR4][R22.64], R16 ;  /* 0x0000001016007986 */ /* 0x0001e4000c101d04 */
[----:B0-----:R-:W-:Y:S02]  /*d820*/  SEL R17, RZ, 0x100, P3 ;  /* 0x00000100ff117807 */ /* 0x001fe40001800000 */
[----:B------:R-:W-:Y:S02]  /*d830*/  LOP3.LUT P3, RZ, R8, 0x8, RZ, 0xc0, !PT ;  /* 0x0000000808ff7812 */ /* 0x000fe4000786c0ff */
[----:B------:R-:W-:Y:S02]  /*d840*/  SEL R16, RZ, 0x1, P1 ;  /* 0x00000001ff107807 */ /* 0x000fe40000800000 */
[----:B------:R-:W-:Y:S02]  /*d850*/  LOP3.LUT R15, R17, R15, R24, 0xfe, !PT ;  /* 0x0000000f110f7212 */ /* 0x000fe400078efe18 */
[----:B------:R-:W-:Y:S01]  /*d860*/  SEL R18, RZ, 0x1, P3 ;  /* 0x00000001ff127807 */ /* 0x000fe20001800000 */
[----:B------:R-:W-:Y:S01]  /*d870*/  IMAD.WIDE.U32 R16, R16, 0x1000000, RZ ;  /* 0x0100000010107825 */ /* 0x000fe200078e00ff */
[----:B------:R-:W-:-:S02]  /*d880*/  SEL R22, RZ, 0x1, P4 ;  /* 0x00000001ff167807 */ /* 0x000fc40002000000 */
[----:B------:R-:W-:Y:S01]  /*d890*/  SEL R24, RZ, 0x1, P5 ;  /* 0x00000001ff187807 */ /* 0x000fe20002800000 */
[----:B------:R-:W-:Y:S01]  /*d8a0*/  IMAD.WIDE.U32 R18, R18, 0x10000, RZ ;  /* 0x0001000012127825 */ /* 0x000fe200078e00ff */
[----:B------:R-:W-:Y:S02]  /*d8b0*/  LOP3.LUT P1, RZ, R8, 0x40, RZ, 0xc0, !PT ;  /* 0x0000004008ff7812 */ /* 0x000fe4000782c0ff */
[----:B------:R-:W-:Y:S01]  /*d8c0*/  LOP3.LUT R15, R17, R15, R24, 0xfe, !PT ;  /* 0x0000000f110f7212 */ /* 0x000fe200078efe18 */
[----:B------:R-:W-:-:S05]  /*d8d0*/  IMAD.WIDE.U32 R22, R22, 0x100, RZ ;  /* 0x0000010016167825 */ /* 0x000fca00078e00ff */
[----:B------:R-:W-:Y:S02]  /*d8e0*/  LOP3.LUT R19, R23, R15, R19, 0xfe, !PT ;  /* 0x0000000f17137212 */ /* 0x000fe400078efe13 */
[----:B------:R-:W-:Y:S02]  /*d8f0*/  LOP3.LUT R16, R22, R16, R18, 0xfe, !PT ;  /* 0x0000001016107212 */ /* 0x000fe400078efe12 */
[----:B------:R-:W-:-:S04]  /*d900*/  SEL R15, RZ, 0x1, P6 ;  /* 0x00000001ff0f7807 */ /* 0x000fc80003000000 */
[----:B------:R-:W-:Y:S01]  /*d910*/  LOP3.LUT R18, R16, R15, RZ, 0xfc, !PT ;  /* 0x0000000f10127212 */ /* 0x000fe200078efcff */
[----:B-1----:R-:W-:-:S05]  /*d920*/  IMAD.WIDE.U32 R16, R30, 0x8, R152 ;  /* 0x000000081e107825 */ /* 0x002fca00078e0098 */
        /* <DEDUP_REMOVED lines=22> */
.L_x_9887:
        /* <DEDUP_REMOVED lines=21> */
.L_x_9889:
[----:B------:R-:W-:-:S07]  /*dbe0*/  IMAD.MOV.U32 R28, RZ, RZ, R154 ;  /* 0x000000ffff1c7224 */ /* 0x000fce00078e009a */
.L_x_9890:
[----:B------:R-:W-:Y:S05]  /*dbf0*/  BSYNC B1 ;  /* 0x0000000000017941 */ /* 0x000fea0003800000 */
.L_x_9888:
        /* <DEDUP_REMOVED lines=16> */
.L_x_9894:
[----:B------:R-:W-:Y:S05]  /*dd00*/  BSYNC B2 ;  /* 0x0000000000027941 */ /* 0x000fea0003800000 */
.L_x_9893:
        /* <DEDUP_REMOVED lines=43> */
.L_x_9892:
[----:B------:R-:W-:Y:S05]  /*dfc0*/  BSYNC B1 ;  /* 0x0000000000017941 */ /* 0x000fea0003800000 */
.L_x_9891:
        /* <DEDUP_REMOVED lines=15> */
.L_x_9895:
        /* <DEDUP_REMOVED lines=12> */
.L_x_9898:
[----:B------:R-:W-:-:S07]  /*e180*/  IMAD.MOV.U32 R21, RZ, RZ, R154 ;  /* 0x000000ffff157224 */ /* 0x000fce00078e009a */
.L_x_9899:
[----:B------:R-:W-:Y:S05]  /*e190*/  BSYNC B1 ;  /* 0x0000000000017941 */ /* 0x000fea0003800000 */
.L_x_9897:
        /* <DEDUP_REMOVED lines=16> */
.L_x_9903:
[----:B------:R-:W-:Y:S05]  /*e2a0*/  BSYNC B2 ;  /* 0x0000000000027941 */ /* 0x000fea0003800000 */
.L_x_9902:
        /* <DEDUP_REMOVED lines=42> */
.L_x_9901:
[----:B------:R-:W-:Y:S05]  /*e550*/  BSYNC B1 ;  /* 0x0000000000017941 */ /* 0x000fea0003800000 */
.L_x_9900:
        /* <DEDUP_REMOVED lines=10> */
.L_x_9896:
        /* <DEDUP_REMOVED lines=12> */
.L_x_9905:
[----:B------:R-:W-:-:S07]  /*e6c0*/  MOV R21, R154 ;  /* 0x0000009a00157202 */ /* 0x000fce0000000f00 */
.L_x_9906:
[----:B------:R-:W-:Y:S05]  /*e6d0*/  BSYNC B1 ;  /* 0x0000000000017941 */ /* 0x000fea0003800000 */
.L_x_9904:
        /* <DEDUP_REMOVED lines=16> */
.L_x_9910:
[----:B------:R-:W-:Y:S05]  /*e7e0*/  BSYNC B2 ;  /* 0x0000000000027941 */ /* 0x000fea0003800000 */
.L_x_9909:
        /* <DEDUP_REMOVED lines=43> */
.L_x_9908:
[----:B------:R-:W-:Y:S05]  /*eaa0*/  BSYNC B1 ;  /* 0x0000000000017941 */ /* 0x000fea0003800000 */
.L_x_9907:
        /* <DEDUP_REMOVED lines=15> */
.L_x_9911:
        /* <DEDUP_REMOVED lines=12> */
.L_x_9914:
[----:B------:R-:W-:-:S07]  /*ec60*/  MOV R9, R154 ;  /* 0x0000009a00097202 */ /* 0x000fce0000000f00 */
.L_x_9915:
[----:B------:R-:W-:Y:S05]  /*ec70*/  BSYNC B1 ;  /* 0x0000000000017941 */ /* 0x000fea0003800000 */
.L_x_9913:
        /* <DEDUP_REMOVED lines=16> */
.L_x_9919:
[----:B------:R-:W-:Y:S05]  /*ed80*/  BSYNC B2 ;  /* 0x0000000000027941 */ /* 0x000fea0003800000 */
.L_x_9918:
        /* <DEDUP_REMOVED lines=40> */
[----:B------:R-:W-:-:S03]  /*f010*/  MOV R6, R22 ;  /* 0x0000001600067202 */ /* 0x000fc60000000f00 */
[----:B------:R-:W-:Y:S01]  /*f020*/  IMAD.MOV.U32 R23, RZ, RZ, RZ ;  /* 0x000000ffff177224 */ /* 0x000fe200078e00ff */
[----:B------:R-:W-:-:S07]  /*f030*/  LOP3.LUT R50, R155, UR42, R50, 0x96, !PT ;  /* 0x0000002a9b327c12 */ /* 0x000fce000f8e9632 */
.L_x_9917:
[----:B------:R-:W-:Y:S05]  /*f040*/  BSYNC B1 ;  /* 0x0000000000017941 */ /* 0x000fea0003800000 */
.L_x_9916:
        /* <DEDUP_REMOVED lines=10> */
.L_x_9912:
        /* <DEDUP_REMOVED lines=12> */
.L_x_9921:
[----:B------:R-:W-:-:S07]  /*f1b0*/  MOV R16, R154 ;  /* 0x0000009a00107202 */ /* 0x000fce0000000f00 */
.L_x_9922:
[----:B------:R-:W-:Y:S05]  /*f1c0*/  BSYNC B1 ;  /* 0x0000000000017941 */ /* 0x000fea0003800000 */
.L_x_9920:
        /* <DEDUP_REMOVED lines=16> */
.L_x_9926:
[----:B------:R-:W-:Y:S05]  /*f2d0*/  BSYNC B2 ;  /* 0x0000000000027941 */ /* 0x000fea0003800000 */
.L_x_9925:
        /* <DEDUP_REMOVED lines=41> */
[----:B------:R-:W-:-:S04]  /*f570*/  MOV R6, R22 ;  /* 0x0000001600067202 */ /* 0x000fc80000000f00 */
[----:B------:R-:W-:-:S07]  /*f580*/  LOP3.LUT R50, R155, UR42, R50, 0x96, !PT ;  /* 0x0000002a9b327c12 */ /* 0x000fce000f8e9632 */
.L_x_9924:
[----:B------:R-:W-:Y:S05]  /*f590*/  BSYNC B1 ;  /* 0x0000000000017941 */ /* 0x000fea0003800000 */
.L_x_9923:
        /* <DEDUP_REMOVED lines=15> */
.L_x_9927:
        /* <DEDUP_REMOVED lines=12> */
.L_x_9930:
[----:B------:R-:W-:-:S07]  /*f750*/  MOV R10, R154 ;  /* 0x0000009a000a7202 */ /* 0x000fce0000000f00 */
.L_x_9931:
[----:B------:R-:W-:Y:S05]  /*f760*/  BSYNC B1 ;  /* 0x0000000000017941 */ /* 0x000fea0003800000 */
.L_x_9929:
        /* <DEDUP_REMOVED lines=16> */
.L_x_9935:
[----:B------:R-:W-:Y:S05]  /*f870*/  BSYNC B2 ;  /* 0x0000000000027941 */ /* 0x000fea0003800000 */
.L_x_9934:
        /* <DEDUP_REMOVED lines=43> */
.L_x_9933:
[----:B------:R-:W-:Y:S05]  /*fb30*/  BSYNC B1 ;  /* 0x0000000000017941 */ /* 0x000fea0003800000 */
.L_x_9932:
        /* <DEDUP_REMOVED lines=10> */
.L_x_9928:
        /* <DEDUP_REMOVED lines=12> */
.L_x_9937:
[----:B------:R-:W-:-:S07]  /*fca0*/  MOV R16, R154 ;  /* 0x0000009a00107202 */ /* 0x000fce0000000f00 */
.L_x_9938:
[----:B------:R-:W-:Y:S05]  /*fcb0*/  BSYNC B1 ;  /* 0x0000000000017941 */ /* 0x000fea0003800000 */
.L_x_9936:
        /* <DEDUP_REMOVED lines=16> */
.L_x_9942:
[----:B------:R-:W-:Y:S05]  /*fdc0*/  BSYNC B2 ;  /* 0x0000000000027941 */ /* 0x000fea0003800000 */
.L_x_9941:
        /* <DEDUP_REMOVED lines=43> */
.L_x_9940:
[----:B------:R-:W-:Y:S05]  /*10080*/  BSYNC B1 ;  /* 0x0000000000017941 */ /* 0x000fea0003800000 */
.L_x_9939:
        /* <DEDUP_REMOVED lines=15> */
.L_x_9943:
        /* <DEDUP_REMOVED lines=12> */
.L_x_9946:
[----:B------:R-:W-:-:S07]  /*10240*/  MOV R11, R154 ;  /* 0x0000009a000b7202 */ /* 0x000fce0000000f00 */
.L_x_9947:
[----:B------:R-:W-:Y:S05]  /*10250*/  BSYNC B1 ;  /* 0x0000000000017941 */ /* 0x000fea0003800000 */
.L_x_9945:
        /* <DEDUP_REMOVED lines=16> */
.L_x_9951:
[----:B------:R-:W-:Y:S05]  /*10360*/  BSYNC B2 ;  /* 0x0000000000027941 */ /* 0x000fea0003800000 */
.L_x_9950:
        /* <DEDUP_REMOVED lines=43> */
.L_x_9949:
[----:B------:R-:W-:Y:S05]  /*10620*/  BSYNC B1 ;  /* 0x0000000000017941 */ /* 0x000fea0003800000 */
.L_x_9948:
        /* <DEDUP_REMOVED lines=10> */
.L_x_9944:
        /* <DEDUP_REMOVED lines=12> */
.L_x_9953:
[----:B------:R-:W-:-:S07]  /*10790*/  MOV R21, R154 ;  /* 0x0000009a00157202 */ /* 0x000fce0000000f00 */
.L_x_9954:
[----:B------:R-:W-:Y:S05]  /*107a0*/  BSYNC B1 ;  /* 0x0000000000017941 */ /* 0x000fea0003800000 */
.L_x_9952:
        /* <DEDUP_REMOVED lines=16> */
.L_x_9958:
[----:B------:R-:W-:Y:S05]  /*108b0*/  BSYNC B2 ;  /* 0x0000000000027941 */ /* 0x000fea0003800000 */
.L_x_9957:
        /* <DEDUP_REMOVED lines=43> */
.L_x_9956:
[----:B------:R-:W-:Y:S05]  /*10b70*/  BSYNC B1 ;  /* 0x0000000000017941 */ /* 0x000fea0003800000 */
.L_x_9955:
        /* <DEDUP_REMOVED lines=15> */
.L_x_9959:
        /* <DEDUP_REMOVED lines=12> */
.L_x_9962:
[----:B------:R-:W-:-:S07]  /*10d30*/  MOV R27, R154 ;  /* 0x0000009a001b7202 */ /* 0x000fce0000000f00 */
.L_x_9963:
[----:B------:R-:W-:Y:S05]  /*10d40*/  BSYNC B1 ;  /* 0x0000000000017941 */ /* 0x000fea0003800000 */
.L_x_9961:
        /* <DEDUP_REMOVED lines=16> */
.L_x_9967:
[----:B------:R-:W-:Y:S05]  /*10e50*/  BSYNC B2 ;  /* 0x0000000000027941 */ /* 0x000fea0003800000 */
.L_x_9966:
        /* <DEDUP_REMOVED lines=43> */
.L_x_9965:
[----:B------:R-:W-:Y:S05]  /*11110*/  BSYNC B1 ;  /* 0x0000000000017941 */ /* 0x000fea0003800000 */
.L_x_9964:
        /* <DEDUP_REMOVED lines=10> */
.L_x_9960:
        /* <DEDUP_REMOVED lines=12> */
.L_x_9969:
[----:B------:R-:W-:-:S07]  /*11280*/  MOV R21, R154 ;  /* 0x0000009a00157202 */ /* 0x000fce0000000f00 */
.L_x_9970:
[----:B------:R-:W-:Y:S05]  /*11290*/  BSYNC B1 ;  /* 0x0000000000017941 */ /* 0x000fea0003800000 */
.L_x_9968:
        /* <DEDUP_REMOVED lines=16> */
.L_x_9974:
[----:B------:R-:W-:Y:S05]  /*113a0*/  BSYNC B2 ;  /* 0x0000000000027941 */ /* 0x000fea0003800000 */
.L_x_9973:
        /* <DEDUP_REMOVED lines=43> */
.L_x_9972:
[----:B------:R-:W-:Y:S05]  /*11660*/  BSYNC B1 ;  /* 0x0000000000017941 */ /* 0x000fea0003800000 */
.L_x_9971:
        /* <DEDUP_REMOVED lines=13> */
.L_x_9975:
        /* <DEDUP_REMOVED lines=12> */
.L_x_9978:
[----:B------:R-:W-:-:S07]  /*11800*/  MOV R12, R154 ;  /* 0x0000009a000c7202 */ /* 0x000fce0000000f00 */
.L_x_9979:
[----:B------:R-:W-:Y:S05]  /*11810*/  BSYNC B1 ;  /* 0x0000000000017941 */ /* 0x000fea0003800000 */
.L_x_9977:
        /* <DEDUP_REMOVED lines=16> */
.L_x_9983:
[----:B------:R-:W-:Y:S05]  /*11920*/  BSYNC B2 ;  /* 0x0000000000027941 */ /* 0x000fea0003800000 */
.L_x_9982:
        /* <DEDUP_REMOVED lines=43> */
.L_x_9981:
[----:B------:R-:W-:Y:S05]  /*11be0*/  BSYNC B1 ;  /* 0x0000000000017941 */ /* 0x000fea0003800000 */
.L_x_9980:
        /* <DEDUP_REMOVED lines=10> */
.L_x_9976:
        /* <DEDUP_REMOVED lines=12> */
.L_x_9985:
[----:B------:R-:W-:-:S07]  /*11d50*/  MOV R18, R154 ;  /* 0x0000009a00127202 */ /* 0x000fce0000000f00 */
.L_x_9986:
[----:B------:R-:W-:Y:S05]  /*11d60*/  BSYNC B1 ;  /* 0x0000000000017941 */ /* 0x000fea0003800000 */
.L_x_9984:
        /* <DEDUP_REMOVED lines=16> */
.L_x_9990:
[----:B------:R-:W-:Y:S05]  /*11e70*/  BSYNC B2 ;  /* 0x0000000000027941 */ /* 0x000fea0003800000 */
.L_x_9989:
        /* <DEDUP_REMOVED lines=43> */
.L_x_9988:
[----:B------:R-:W-:Y:S05]  /*12130*/  BSYNC B1 ;  /* 0x0000000000017941 */ /* 0x000fea0003800000 */
.L_x_9987:
        /* <DEDUP_REMOVED lines=13> */
.L_x_9991:
        /* <DEDUP_REMOVED lines=12> */
.L_x_9994:
[----:B------:R-:W-:-:S07]  /*122d0*/  MOV R13, R154 ;  /* 0x0000009a000d7202 */ /* 0x000fce0000000f00 */
.L_x_9995:
[----:B------:R-:W-:Y:S05]  /*122e0*/  BSYNC B1 ;  /* 0x0000000000017941 */ /* 0x000fea0003800000 */
.L_x_9993:
        /* <DEDUP_REMOVED lines=16> */
.L_x_9999:
[----:B------:R-:W-:Y:S05]  /*123f0*/  BSYNC B2 ;  /* 0x0000000000027941 */ /* 0x000fea0003800000 */
.L_x_9998:
        /* <DEDUP_REMOVED lines=41> */
[----:B------:R-:W-:Y:S01]  /*12690*/  IMAD.MOV.U32 R17, RZ, RZ, RZ ;  /* 0x000000ffff117224 */ /* 0x000fe200078e00ff */
[----:B------:R-:W-:-:S07]  /*126a0*/  MOV R6, R16 ;  /* 0x0000001000067202 */ /* 0x000fce0000000f00 */
.L_x_9997:
[----:B------:R-:W-:Y:S05]  /*126b0*/  BSYNC B1 ;  /* 0x0000000000017941 */ /* 0x000fea0003800000 */
.L_x_9996:
        /* <DEDUP_REMOVED lines=10> */
.L_x_9992:
        /* <DEDUP_REMOVED lines=12> */
.L_x_10001:
[----:B------:R-:W-:-:S07]  /*12820*/  MOV R18, R154 ;  /* 0x0000009a00127202 */ /* 0x000fce0000000f00 */
.L_x_10002:
[----:B------:R-:W-:Y:S05]  /*12830*/  BSYNC B1 ;  /* 0x0000000000017941 */ /* 0x000fea0003800000 */
.L_x_10000:
        /* <DEDUP_REMOVED lines=16> */
.L_x_10006:
[----:B------:R-:W-:Y:S05]  /*12940*/  BSYNC B2 ;  /* 0x0000000000027941 */ /* 0x000fea0003800000 */
.L_x_10005:
        /* <DEDUP_REMOVED lines=39> */
[----:B------:R-:W-:-:S03]  /*12bc0*/  IMAD.WIDE.U32 R16, R16, -0x2daee0ad, RZ ;  /* 0xd2511f5310107825 */ /* 0x000fc600078e00ff */
[----:B------:R-:W-:Y:S01]  /*12bd0*/  MOV R6, R16 ;  /* 0x0000001000067202 */ /* 0x000fe20000000f00 */
[----:B------:R-:W-:Y:S01]  /*12be0*/  IMAD.MOV.U32 R16, RZ, RZ, RZ ;  /* 0x000000ffff107224 */ /* 0x000fe200078e00ff */
[----:B------:R-:W-:-:S07]  /*12bf0*/  LOP3.LUT R0, R17, UR43, R22, 0x96, !PT ;  /* 0x0000002b11007c12 */ /* 0x000fce000f8e9616 */
.L_x_10004:
[----:B------:R-:W-:Y:S05]  /*12c00*/  BSYNC B1 ;  /* 0x0000000000017941 */ /* 0x000fea0003800000 */
.L_x_10003:
        /* <DEDUP_REMOVED lines=13> */
.L_x_10007:
        /* <DEDUP_REMOVED lines=12> */
.L_x_10010:
[----:B------:R-:W-:-:S07]  /*12da0*/  MOV R14, R154 ;  /* 0x0000009a000e7202 */ /* 0x000fce0000000f00 */
.L_x_10011:
[----:B------:R-:W-:Y:S05]  /*12db0*/  BSYNC B1 ;  /* 0x0000000000017941 */ /* 0x000fea0003800000 */
.L_x_10009:
        /* <DEDUP_REMOVED lines=12> */
[----:B------:R-:W-:Y:S01]  /*12e80*/  @!P6 VIADD R2, R2, 0x1 ;  /* 0x000000010202e836 */ /* 0x000fe20000000000 */
[----:B------:R-:W-:Y:S01]  /*12e90*/  @!P6 IADD3 R0, R5, 0x1, RZ ;  /* 0x000000010500e810 */ /* 0x000fe20007ffe0ff */
[----:B------:R-:W-:-:S03]  /*12ea0*/  @!P6 IMAD.MOV.U32 R4, RZ, RZ, RZ ;  /* 0x000000ffff04e224 */ /* 0x000fc600078e00ff */
[----:B------:R-:W-:-:S13]  /*12eb0*/  ISETP.NE.AND P0, PT, R2, RZ, !P6 ;  /* 0x000000ff0200720c */ /* 0x000fda0007705270 */
[----:B------:R-:W-:Y:S01]  /*12ec0*/  @P0 IMAD.MOV R0, RZ, RZ, R5 ;  /* 0x000000ffff000224 */ /* 0x000fe200078e0205 */
[----:B------:R-:W-:-:S04]  /*12ed0*/  LOP3.LUT P0, RZ, R8, 0x40, RZ, 0xc0, !PT ;  /* 0x0000004008ff7812 */ /* 0x000fc8000780c0ff */
[----:B------:R-:W-:-:S09]  /*12ee0*/  @!P6 MOV R5, R0 ;  /* 0x000000000005e202 */ /* 0x000fd20000000f00 */
.L_x_10015:
[----:B------:R-:W-:Y:S05]  /*12ef0*/  BSYNC B2 ;  /* 0x0000000000027941 */ /* 0x000fea0003800000 */
.L_x_10014:
        /* <DEDUP_REMOVED lines=43> */
.L_x_10013:
[----:B------:R-:W-:Y:S05]  /*131b0*/  BSYNC B1 ;  /* 0x0000000000017941 */ /* 0x000fea0003800000 */
.L_x_10012:
        /* <DEDUP_REMOVED lines=10> */
.L_x_10008:
[----:B------:R-:W-:Y:S01]  /*13260*/  LOP3.LUT R8, R8, 0xffffffbf, RZ, 0xc0, !PT ;  /* 0xffffffbf08087812 */ /* 0x000fe200078ec0ff */
[----:B------:R-:W-:Y:S01]  /*13270*/  IMAD.WIDE.U32 R22, R15, 0x10, R156 ;  /* 0x000000100f167825 */ /* 0x000fe200078e009c */
[----:B------:R-:W-:Y:S02]  /*13280*/  F2FP.F16.F32.PACK_AB R19, R29, R28 ;  /* 0x0000001c1d13723e */ /* 0x000fe400000000ff */
[----:B------:R-:W-:Y:S02]  /*13290*/  @P1 LOP3.LUT R8, R8, 0x40, RZ, 0xfc, !PT ;  /* 0x0000004008081812 */ /* 0x000fe400078efcff */
[----:B------:R-:W-:Y:S02]  /*132a0*/  F2FP.F16.F32.PACK_AB R18, R27, R26 ;  /* 0x0000001a1b12723e */ /* 0x000fe400000000ff */
[----:B------:R-:W-:Y:S02]  /*132b0*/  F2FP.F16.F32.PACK_AB R17, R25, R24 ;  /* 0x000000181911723e */ /* 0x000fe400000000ff */
[----:B------:R-:W-:-:S02]  /*132c0*/  F2FP.F16.F32.PACK_AB R16, R32, R31 ;  /* 0x0000001f2010723e */ /* 0x000fc400000000ff */
        /* <DEDUP_REMOVED lines=41> */
[----:B------:R-:W-:Y:S02]  /*13560*/  LOP3.LUT R23, R17, R23, RZ, 0xfc, !PT ;  /* 0x0000001711177212 */ /* 0x000fe400078efcff */
[----:B------:R-:W0:Y:S01]  /*13570*/  LDC.64 R16, c[0x0][0x248] ;  /* 0x00009200ff107b82 */ /* 0x000e220000000a00 */
[----:B------:R-:W-:Y:S01]  /*13580*/  LOP3.LUT R22, R18, 0xff, R7, 0xf8, !PT ;  /* 0x000000ff12167812 */ /* 0x000fe200078ef807 */
[----:B0-----:R-:W-:-:S05]  /*13590*/  IMAD.WIDE.U32 R16, R15, 0x8, R16 ;  /* 0x000000080f107825 */ /* 0x001fca00078e0010 */
[----:B------:R1:W-:Y:S02]  /*135a0*/  STG.E.64 desc[UR4][R16.64], R22 ;  /* 0x0000001610007986 */ /* 0x0003e4000c101b04 */
.L_x_10016:
[----:B-1----:R-:W1:Y:S01]  /*135b0*/  @P0 LDC.64 R22, c[0x0][0x228] ;  /* 0x00008a00ff160b82 */ /* 0x002e620000000a00 */
[----:B0-----:R-:W-:-:S04]  /*135c0*/  VIADD R16, R41, 0x60 ;  /* 0x0000006029107836 */ /* 0x001fc80000000000 */
[----:B------:R-:W-:-:S03]  /*135d0*/  IMAD.WIDE.U32 R96, R16, 0x10, R150 ;  /* 0x0000001010607825 */ /* 0x000fc600078e0096 */
[----:B------:R-:W0:Y:S03]  /*135e0*/  @P1 LDC.64 R18, c[0x0][0x230] ;  /* 0x00008c00ff121b82 */ /* 0x000e260000000a00 */
[----:B------:R-:W5:Y:S01]  /*135f0*/  LDG.E.128 R96, desc[UR4][R96.64] ;  /* 0x0000000460607981 */ /* 0x000f62000c1e1d00 */
[----:B-1----:R-:W-:-:S05]  /*13600*/  @P0 IMAD.WIDE.U32 R22, R16, 0x10, R22 ;  /* 0x0000001010160825 */ /* 0x002fca00078e0016 */
[----:B------:R-:W5:Y:S01]  /*13610*/  @P0 LDG.E.128 R52, desc[UR4][R22.64] ;  /* 0x0000000416340981 */ /* 0x000f62000c1e1d00 */
[C---:B------:R-:W-:Y:S01]  /*13620*/  ISETP.NE.AND P3, PT, R21.reuse, 0x1, PT ;  /* 0x000000011500780c */ /* 0x040fe20003f65270 */
[----:B0-----:R-:W-:Y:S01]  /*13630*/  @P1 IMAD.WIDE.U32 R18, R16, 0x10, R18 ;  /* 0x0000001010121825 */ /* 0x001fe200078e0012 */
[----:B------:R-:W-:Y:S04]  /*13640*/  BSSY B1, `(.L_x_10017) ;  /* 0x000000d000017945 */ /* 0x000fe80003800000 */
[----:B------:R0:W5:Y:S02]  /*13650*/  @P1 LDG.E.128 R56, desc[UR4][R18.64] ;  /* 0x0000000412381981 */ /* 0x000164000c1e1d00 */
[----:B0-----:R-:W-:-:S05]  /*13660*/  IADD3 R18, R21, 0x1, RZ ;  /* 0x0000000115127810 */ /* 0x001fca0007ffe0ff */
        /* <DEDUP_REMOVED lines=9> */
.L_x_10018:
[----:B------:R-:W-:-:S07]  /*13700*/  MOV R17, R154 ;  /* 0x0000009a00117202 */ /* 0x000fce0000000f00 */
.L_x_10019:
[----:B------:R-:W-:Y:S05]  /*13710*/  BSYNC B1 ;  /* 0x0000000000017941 */ /* 0x000fea0003800000 */
.L_x_10017:
        /* <DEDUP_REMOVED lines=16> */
.L_x_10023:
[----:B------:R-:W-:Y:S05]  /*13820*/  BSYNC B2 ;  /* 0x0000000000027941 */ /* 0x000fea0003800000 */
.L_x_10022:
        /* <DEDUP_REMOVED lines=43> */
.L_x_10021:
[----:B------:R-:W-:Y:S05]  /*13ae0*/  BSYNC B1 ;  /* 0x0000000000017941 */ /* 0x000fea0003800000 */
.L_x_10020:
        /* <DEDUP_REMOVED lines=15> */
.L_x_10024:
        /* <DEDUP_REMOVED lines=12> */
.L_x_10027:
[----:B------:R-:W-:-:S07]  /*13ca0*/  MOV R21, R154 ;  /* 0x0000009a00157202 */ /* 0x000fce0000000f00 */
.L_x_10028:
[----:B------:R-:W-:Y:S05]  /*13cb0*/  BSYNC B1 ;  /* 0x0000000000017941 */ /* 0x000fea0003800000 */
.L_x_10026:
        /* <DEDUP_REMOVED lines=16> */
.L_x_10032:
[----:B------:R-:W-:Y:S05]  /*13dc0*/  BSYNC B2 ;  /* 0x0000000000027941 */ /* 0x000fea0003800000 */
.L_x_10031:
        /* <DEDUP_REMOVED lines=42> */
.L_x_10030:
[----:B------:R-:W-:Y:S05]  /*14070*/  BSYNC B1 ;  /* 0x0000000000017941 */ /* 0x000fea0003800000 */
.L_x_10029:
        /* <DEDUP_REMOVED lines=10> */
.L_x_10025:
        /* <DEDUP_REMOVED lines=12> */
.L_x_10034:
[----:B------:R-:W-:-:S07]  /*141e0*/  IMAD.MOV.U32 R21, RZ, RZ, R154 ;  /* 0x000000ffff157224 */ /* 0x000fce00078e009a */
.L_x_10035:
[----:B------:R-:W-:Y:S05]  /*141f0*/  BSYNC B1 ;  /* 0x0000000000017941 */ /* 0x000fea0003800000 */
.L_x_10033:
        /* <DEDUP_REMOVED lines=16> */
.L_x_10039:
[----:B------:R-:W-:Y:S05]  /*14300*/  BSYNC B2 ;  /* 0x0000000000027941 */ /* 0x000fea0003800000 */
.L_x_10038:
        /* <DEDUP_REMOVED lines=42> */
[----:B------:R-:W-:-:S11]  /*145b0*/  HFMA2.MMA R19, -RZ, RZ, 0, 0 ;  /* 0x00000000ff137435 */ /* 0x000fd600000001ff */
.L_x_10037:
[----:B------:R-:W-:Y:S05]  /*145c0*/  BSYNC B1 ;  /* 0x0000000000017941 */ /* 0x000fea0003800000 */
.L_x_10036:
        /* <DEDUP_REMOVED lines=15> */
.L_x_10040:
        /* <DEDUP_REMOVED lines=12> */
.L_x_10043:
[----:B------:R-:W-:-:S07]  /*14780*/  IMAD.MOV.U32 R9, RZ, RZ, R154 ;  /* 0x000000ffff097224 */ /* 0x000fce00078e009a */
.L_x_10044:
[----:B------:R-:W-:Y:S05]  /*14790*/  BSYNC B1 ;  /* 0x0000000000017941 */ /* 0x000fea0003800000 */
.L_x_10042:
        /* <DEDUP_REMOVED lines=16> */
.L_x_10048:
[----:B------:R-:W-:Y:S05]  /*148a0*/  BSYNC B2 ;  /* 0x0000000000027941 */ /* 0x000fea0003800000 */
.L_x_10047:
        /* <DEDUP_REMOVED lines=43> */
.L_x_10046:
[----:B------:R-:W-:Y:S05]  /*14b60*/  BSYNC B1 ;  /* 0x0000000000017941 */ /* 0x000fea0003800000 */
.L_x_10045:
        /* <DEDUP_REMOVED lines=10> */
.L_x_10041:
        /* <DEDUP_REMOVED lines=12> */
.L_x_10050:
[----:B------:R-:W-:-:S07]  /*14cd0*/  IMAD.MOV.U32 R19, RZ, RZ, R154 ;  /* 0x000000ffff137224 */ /* 0x000fce00078e009a */
.L_x_10051:
[----:B------:R-:W-:Y:S05]  /*14ce0*/  BSYNC B1 ;  /* 0x0000000000017941 */ /* 0x000fea0003800000 */
.L_x_10049:
        /* <DEDUP_REMOVED lines=16> */
.L_x_10055:
[----:B------:R-:W-:Y:S05]  /*14df0*/  BSYNC B2 ;  /* 0x0000000000027941 */ /* 0x000fea0003800000 */
.L_x_10054:
        /* <DEDUP_REMOVED lines=43> */
.L_x_10053:
[----:B------:R-:W-:Y:S05]  /*150b0*/  BSYNC B1 ;  /* 0x0000000000017941 */ /* 0x000fea0003800000 */
.L_x_10052:
        /* <DEDUP_REMOVED lines=15> */
.L_x_10056:
        /* <DEDUP_REMOVED lines=12> */
.L_x_10059:
[----:B------:R-:W-:-:S07]  /*15270*/  IMAD.MOV.U32 R10, RZ, RZ, R154 ;  /* 0x000000ffff0a7224 */ /* 0x000fce00078e009a */
.L_x_10060:
[----:B------:R-:W-:Y:S05]  /*15280*/  BSYNC B1 ;  /* 0x0000000000017941 */ /* 0x000fea0003800000 */
.L_x_10058:
        /* <DEDUP_REMOVED lines=16> */
.L_x_10064:
[----:B------:R-:W-:Y:S05]  /*15390*/  BSYNC B2 ;  /* 0x0000000000027941 */ /* 0x000fea0003800000 */
.L_x_10063:
        /* <DEDUP_REMOVED lines=43> */
.L_x_10062:
[----:B------:R-:W-:Y:S05]  /*15650*/  BSYNC B1 ;  /* 0x0000000000017941 */ /* 0x000fea0003800000 */
.L_x_10061:
        /* <DEDUP_REMOVED lines=10> */
.L_x_10057:
        /* <DEDUP_REMOVED lines=12> */
.L_x_10066:
[----:B------:R-:W-:-:S07]  /*157c0*/  IMAD.MOV.U32 R21, RZ, RZ, R154 ;  /* 0x000000ffff157224 */ /* 0x000fce00078e009a */
.L_x_10067:
[----:B------:R-:W-:Y:S05]  /*157d0*/  BSYNC B1 ;  /* 0x0000000000017941 */ /* 0x000fea0003800000 */
.L_x_10065:
        /* <DEDUP_REMOVED lines=16> */
.L_x_10071:
[----:B------:R-:W-:Y:S05]  /*158e0*/  BSYNC B2 ;  /* 0x0000000000027941 */ /* 0x000fea0003800000 */
.L_x_10070:
        /* <DEDUP_REMOVED lines=43> */
.L_x_10069:
[----:B------:R-:W-:Y:S05]  /*15ba0*/  BSYNC B1 ;  /* 0x0000000000017941 */ /* 0x000fea0003800000 */
.L_x_10068:
        /* <DEDUP_REMOVED lines=15> */
.L_x_10072:
        /* <DEDUP_REMOVED lines=12> */
.L_x_10075:
[----:B------:R-:W-:-:S07]  /*15d60*/  IMAD.MOV.U32 R11, RZ, RZ, R154 ;  /* 0x000000ffff0b7224 */ /* 0x000fce00078e009a */
.L_x_10076:
[----:B------:R-:W-:Y:S05]  /*15d70*/  BSYNC B1 ;  /* 0x0000000000017941 */ /* 0x000fea0003800000 */
.L_x_10074:
        /* <DEDUP_REMOVED lines=16> */
.L_x_10080:
[----:B------:R-:W-:Y:S05]  /*15e80*/  BSYNC B2 ;  /* 0x0000000000027941 */ /* 0x000fea0003800000 */
.L_x_10079:
        /* <DEDUP_REMOVED lines=43> */
.L_x_10078:
[----:B------:R-:W-:Y:S05]  /*16140*/  BSYNC B1 ;  /* 0x0000000000017941 */ /* 0x000fea0003800000 */
.L_x_10077:
        /* <DEDUP_REMOVED lines=10> */
.L_x_10073:
        /* <DEDUP_REMOVED lines=12> */
.L_x_10082:
[----:B------:R-:W-:-:S07]  /*162b0*/  IMAD.MOV.U32 R100, RZ, RZ, R154 ;  /* 0x000000ffff647224 */ /* 0x000fce00078e009a */
.L_x_10083:
[----:B------:R-:W-:Y:S05]  /*162c0*/  BSYNC B1 ;  /* 0x0000000000017941 */ /* 0x000fea0003800000 */
.L_x_10081:
        /* <DEDUP_REMOVED lines=16> */
.L_x_10087:
[----:B------:R-:W-:Y:S05]  /*163d0*/  BSYNC B2 ;  /* 0x0000000000027941 */ /* 0x000fea0003800000 */
.L_x_10086:
        /* <DEDUP_REMOVED lines=43> */
.L_x_10085:
[----:B------:R-:W-:Y:S05]  /*16690*/  BSYNC B1 ;  /* 0x0000000000017941 */ /* 0x000fea0003800000 */
.L_x_10084:
        /* <DEDUP_REMOVED lines=15> */
.L_x_10088:
        /* <DEDUP_REMOVED lines=12> */
.L_x_10091:
[----:B------:R-:W-:-:S07]  /*16850*/  IMAD.MOV.U32 R20, RZ, RZ, R154 ;  /* 0x000000ffff147224 */ /* 0x000fce00078e009a */
.L_x_10092:
[----:B------:R-:W-:Y:S05]  /*16860*/  BSYNC B1 ;  /* 0x0000000000017941 */ /* 0x000fea0003800000 */
.L_x_10090:
        /* <DEDUP_REMOVED lines=16> */
.L_x_10096:
[----:B------:R-:W-:Y:S05]  /*16970*/  BSYNC B2 ;  /* 0x0000000000027941 */ /* 0x000fea0003800000 */
.L_x_10095:
        /* <DEDUP_REMOVED lines=43> */
.L_x_10094:
[----:B------:R-:W-:Y:S05]  /*16c30*/  BSYNC B1 ;  /* 0x0000000000017941 */ /* 0x000fea0003800000 */
.L_x_10093:
        /* <DEDUP_REMOVED lines=10> */
.L_x_10089:
        /* <DEDUP_REMOVED lines=12> */
.L_x_10098:
[----:B------:R-:W-:-:S07]  /*16da0*/  IMAD.MOV.U32 R23, RZ, RZ, R154 ;  /* 0x000000ffff177224 */ /* 0x000fce00078e009a */
.L_x_10099:
[----:B------:R-:W-:Y:S05]  /*16db0*/  BSYNC B1 ;  /* 0x0000000000017941 */ /* 0x000fea0003800000 */
.L_x_10097:
        /* <DEDUP_REMOVED lines=16> */
.L_x_10103:
[----:B------:R-:W-:Y:S05]  /*16ec0*/  BSYNC B2 ;  /* 0x0000000000027941 */ /* 0x000fea0003800000 */
.L_x_10102:
        /* <DEDUP_REMOVED lines=43> */
.L_x_10101:
[----:B------:R-:W-:Y:S05]  /*17180*/  BSYNC B1 ;  /* 0x0000000000017941 */ /* 0x000fea0003800000 */
.L_x_10100:
        /* <DEDUP_REMOVED lines=13> */
.L_x_10104:
        /* <DEDUP_REMOVED lines=12> */
.L_x_10107:
[----:B------:R-:W-:-:S07]  /*17320*/  IMAD.MOV.U32 R12, RZ, RZ, R154 ;  /* 0x000000ffff0c7224 */ /* 0x000fce00078e009a */
.L_x_10108:
[----:B------:R-:W-:Y:S05]  /*17330*/  BSYNC B1 ;  /* 0x0000000000017941 */ /* 0x000fea0003800000 */
.L_x_10106:
        /* <DEDUP_REMOVED lines=16> */
.L_x_10112:
[----:B------:R-:W-:Y:S05]  /*17440*/  BSYNC B2 ;  /* 0x0000000000027941 */ /* 0x000fea0003800000 */
.L_x_10111:
        /* <DEDUP_REMOVED lines=43> */
.L_x_10110:
[----:B------:R-:W-:Y:S05]  /*17700*/  BSYNC B1 ;  /* 0x0000000000017941 */ /* 0x000fea0003800000 */
.L_x_10109:
        /* <DEDUP_REMOVED lines=10> */
.L_x_10105:
        /* <DEDUP_REMOVED lines=12> */
.L_x_10114:
[----:B------:R-:W-:-:S07]  /*17870*/  IMAD.MOV.U32 R98, RZ, RZ, R154 ;  /* 0x000000ffff627224 */ /* 0x000fce00078e009a */
.L_x_10115:
[----:B------:R-:W-:Y:S05]  /*17880*/  BSYNC B1 ;  /* 0x0000000000017941 */ /* 0x000fea0003800000 */
.L_x_10113:
        /* <DEDUP_REMOVED lines=16> */
.L_x_10119:
[----:B------:R-:W-:Y:S05]  /*17990*/  BSYNC B2 ;  /* 0x0000000000027941 */ /* 0x000fea0003800000 */
.L_x_10118:
        /* <DEDUP_REMOVED lines=43> */
.L_x_10117:
[----:B------:R-:W-:Y:S05]  /*17c50*/  BSYNC B1 ;  /* 0x0000000000017941 */ /* 0x000fea0003800000 */
.L_x_10116:
        /* <DEDUP_REMOVED lines=13> */
.L_x_10120:
        /* <DEDUP_REMOVED lines=12> */
.L_x_10123:
[----:B------:R-:W-:-:S07]  /*17df0*/  IMAD.MOV.U32 R13, RZ, RZ, R154 ;  /* 0x000000ffff0d7224 */ /* 0x000fce00078e009a */
.L_x_10124:
[----:B------:R-:W-:Y:S05]  /*17e00*/  BSYNC B1 ;  /* 0x0000000000017941 */ /* 0x000fea0003800000 */
.L_x_10122:
        /* <DEDUP_REMOVED lines=16> */
.L_x_10128:
[----:B------:R-:W-:Y:S05]  /*17f10*/  BSYNC B2 ;  /* 0x0000000000027941 */ /* 0x000fea0003800000 */
.L_x_10127:
        /* <DEDUP_REMOVED lines=43> */
.L_x_10126:
[----:B------:R-:W-:Y:S05]  /*181d0*/  BSYNC B1 ;  /* 0x0000000000017941 */ /* 0x000fea0003800000 */
.L_x_10125:
        /* <DEDUP_REMOVED lines=10> */
.L_x_10121:
        /* <DEDUP_REMOVED lines=12> */
.L_x_10130:
[----:B------:R-:W-:-:S07]  /*18340*/  IMAD.MOV.U32 R98, RZ, RZ, R154 ;  /* 0x000000ffff627224 */ /* 0x000fce00078e009a */
.L_x_10131:
[----:B------:R-:W-:Y:S05]  /*18350*/  BSYNC B1 ;  /* 0x0000000000017941 */ /* 0x000fea0003800000 */
.L_x_10129:
        /* <DEDUP_REMOVED lines=16> */
.L_x_10135:
[----:B------:R-:W-:Y:S05]  /*18460*/  BSYNC B2 ;  /* 0x0000000000027941 */ /* 0x000fea0003800000 */
.L_x_10134:
        /* <DEDUP_REMOVED lines=43> */
.L_x_10133:
[----:B------:R-:W-:Y:S05]  /*18720*/  BSYNC B1 ;  /* 0x0000000000017941 */ /* 0x000fea0003800000 */
.L_x_10132:
        /* <DEDUP_REMOVED lines=13> */
.L_x_10136:
        /* <DEDUP_REMOVED lines=12> */
.L_x_10139:
[----:B------:R-:W-:-:S07]  /*188c0*/  IMAD.MOV.U32 R14, RZ, RZ, R154 ;  /* 0x000000ffff0e7224 */ /* 0x000fce00078e009a */
.L_x_10140:
[----:B------:R-:W-:Y:S05]  /*188d0*/  BSYNC B1 ;  /* 0x0000000000017941 */ /* 0x000fea0003800000 */
.L_x_10138:
        /* <DEDUP_REMOVED lines=19> */
.L_x_10144:
[----:B------:R-:W-:Y:S05]  /*18a10*/  BSYNC B2 ;  /* 0x0000000000027941 */ /* 0x000fea0003800000 */
.L_x_10143:
        /* <DEDUP_REMOVED lines=43> */
.L_x_10142:
[----:B------:R-:W-:Y:S05]  /*18cd0*/  BSYNC B1 ;  /* 0x0000000000017941 */ /* 0x000fea0003800000 */
.L_x_10141:
        /* <DEDUP_REMOVED lines=10> */
.L_x_10137:
        /* <DEDUP_REMOVED lines=53> */
.L_x_10145:
        /* <DEDUP_REMOVED lines=21> */
.L_x_10147:
[----:B------:R-:W-:-:S07]  /*19220*/  IMAD.MOV.U32 R108, RZ, RZ, R154 ;  /* 0x000000ffff6c7224 */ /* 0x000fce00078e009a */
.L_x_10148:
[----:B------:R-:W-:Y:S05]  /*19230*/  BSYNC B1 ;  /* 0x0000000000017941 */ /* 0x000fea0003800000 */
.L_x_10146:
        /* <DEDUP_REMOVED lines=16> */
.L_x_10152:
[----:B------:R-:W-:Y:S05]  /*19340*/  BSYNC B2 ;  /* 0x0000000000027941 */ /* 0x000fea0003800000 */
.L_x_10151:
        /* <DEDUP_REMOVED lines=43> */
.L_x_10150:
[----:B------:R-:W-:Y:S05]  /*19600*/  BSYNC B1 ;  /* 0x0000000000017941 */ /* 0x000fea0003800000 */
.L_x_10149:
        /* <DEDUP_REMOVED lines=15> */
.L_x_10153:
        /* <DEDUP_REMOVED lines=12> */
.L_x_10156:
[----:B------:R-:W-:-:S07]  /*197c0*/  IMAD.MOV.U32 R103, RZ, RZ, R154 ;  /* 0x000000ffff677224 */ /* 0x000fce00078e009a */
.L_x_10157:
[----:B------:R-:W-:Y:S05]  /*197d0*/  BSYNC B1 ;  /* 0x0000000000017941 */ /* 0x000fea0003800000 */
.L_x_10155:
        /* <DEDUP_REMOVED lines=16> */
.L_x_10161:
[----:B------:R-:W-:Y:S05]  /*198e0*/  BSYNC B2 ;  /* 0x0000000000027941 */ /* 0x000fea0003800000 */
.L_x_10160:
        /* <DEDUP_REMOVED lines=42> */
.L_x_10159:
[----:B------:R-:W-:Y:S05]  /*19b90*/  BSYNC B1 ;  /* 0x0000000000017941 */ /* 0x000fea0003800000 */
.L_x_10158:
        /* <DEDUP_REMOVED lines=10> */
.L_x_10154:
        /* <DEDUP_REMOVED lines=12> */
.L_x_10163:
[----:B------:R-:W-:-:S07]  /*19d00*/  MOV R103, R154 ;  /* 0x0000009a00677202 */ /* 0x000fce0000000f00 */
.L_x_10164:
[----:B------:R-:W-:Y:S05]  /*19d10*/  BSYNC B1 ;  /* 0x0000000000017941 */ /* 0x000fea0003800000 */
.L_x_10162:
        /* <DEDUP_REMOVED lines=16> */
.L_x_10168:
[----:B------:R-:W-:Y:S05]  /*19e20*/  BSYNC B2 ;  /* 0x0000000000027941 */ /* 0x000fea0003800000 */
.L_x_10167:
        /* <DEDUP_REMOVED lines=43> */
.L_x_10166:
[----:B------:R-:W-:Y:S05]  /*1a0e0*/  BSYNC B1 ;  /* 0x0000000000017941 */ /* 0x000fea0003800000 */
.L_x_10165:
        /* <DEDUP_REMOVED lines=15> */
.L_x_10169:
        /* <DEDUP_REMOVED lines=12> */
.L_x_10172:
[----:B------:R-:W-:-:S07]  /*1a2a0*/  MOV R9, R154 ;  /* 0x0000009a00097202 */ /* 0x000fce0000000f00 */
.L_x_10173:
[----:B------:R-:W-:Y:S05]  /*1a2b0*/  BSYNC B1 ;  /* 0x0000000000017941 */ /* 0x000fea0003800000 */
.L_x_10171:
        /* <DEDUP_REMOVED lines=16> */
.L_x_10177:
[----:B------:R-:W-:Y:S05]  /*1a3c0*/  BSYNC B2 ;  /* 0x0000000000027941 */ /* 0x000fea0003800000 */
.L_x_10176:
        /* <DEDUP_REMOVED lines=43> */
.L_x_10175:
[----:B------:R-:W-:Y:S05]  /*1a680*/  BSYNC B1 ;  /* 0x0000000000017941 */ /* 0x000fea0003800000 */
.L_x_10174:
        /* <DEDUP_REMOVED lines=10> */
.L_x_10170:
        /* <DEDUP_REMOVED lines=12> */
.L_x_10179:
[----:B------:R-:W-:-:S07]  /*1a7f0*/  MOV R96, R154 ;  /* 0x0000009a00607202 */ /* 0x000fce0000000f00 */
.L_x_10180:
[----:B------:R-:W-:Y:S05]  /*1a800*/  BSYNC B1 ;  /* 0x0000000000017941 */ /* 0x000fea0003800000 */
.L_x_10178:
        /* <DEDUP_REMOVED lines=16> */
.L_x_10184:
[----:B------:R-:W-:Y:S05]  /*1a910*/  BSYNC B2 ;  /* 0x0000000000027941 */ /* 0x000fea0003800000 */
.L_x_10183:
        /* <DEDUP_REMOVED lines=43> */
.L_x_10182:
[----:B------:R-:W-:Y:S05]  /*1abd0*/  BSYNC B1 ;  /* 0x0000000000017941 */ /* 0x000fea0003800000 */
.L_x_10181:
        /* <DEDUP_REMOVED lines=15> */
.L_x_10185:
        /* <DEDUP_REMOVED lines=12> */
.L_x_10188:
[----:B------:R-:W-:-:S07]  /*1ad90*/  MOV R10, R154 ;  /* 0x0000009a000a7202 */ /* 0x000fce0000000f00 */
.L_x_10189:
[----:B------:R-:W-:Y:S05]  /*1ada0*/  BSYNC B1 ;  /* 0x0000000000017941 */ /* 0x000fea0003800000 */
.L_x_10187:
        /* <DEDUP_REMOVED lines=16> */
.L_x_10193:
[----:B------:R-:W-:Y:S05]  /*1aeb0*/  BSYNC B2 ;  /* 0x0000000000027941 */ /* 0x000fea0003800000 */
.L_x_10192:
        /* <DEDUP_REMOVED lines=43> */
.L_x_10191:
[----:B------:R-:W-:Y:S05]  /*1b170*/  BSYNC B1 ;  /* 0x0000000000017941 */ /* 0x000fea0003800000 */
.L_x_10190:
        /* <DEDUP_REMOVED lines=10> */
.L_x_10186:
        /* <DEDUP_REMOVED lines=12> */
.L_x_10195:
[----:B------:R-:W-:-:S07]  /*1b2e0*/  MOV R96, R154 ;  /* 0x0000009a00607202 */ /* 0x000fce0000000f00 */
.L_x_10196:
[----:B------:R-:W-:Y:S05]  /*1b2f0*/  BSYNC B1 ;  /* 0x0000000000017941 */ /* 0x000fea0003800000 */
.L_x_10194:
        /* <DEDUP_REMOVED lines=16> */
.L_x_10200:
[----:B------:R-:W-:Y:S05]  /*1b400*/  BSYNC B2 ;  /* 0x0000000000027941 */ /* 0x000fea0003800000 */
.L_x_10199:
        /* <DEDUP_REMOVED lines=43> */
.L_x_10198:
[----:B------:R-:W-:Y:S05]  /*1b6c0*/  BSYNC B1 ;  /* 0x0000000000017941 */ /* 0x000fea0003800000 */
.L_x_10197:
        /* <DEDUP_REMOVED lines=15> */
.L_x_10201:
        /* <DEDUP_REMOVED lines=12> */
.L_x_10204:
[----:B------:R-:W-:-:S07]  /*1b880*/  MOV R11, R154 ;  /* 0x0000009a000b7202 */ /* 0x000fce0000000f00 */
.L_x_10205:
[----:B------:R-:W-:Y:S05]  /*1b890*/  BSYNC B1 ;  /* 0x0000000000017941 */ /* 0x000fea0003800000 */
.L_x_10203:
        /* <DEDUP_REMOVED lines=16> */
.L_x_10209:
[----:B------:R-:W-:Y:S05]  /*1b9a0*/  BSYNC B2 ;  /* 0x0000000000027941 */ /* 0x000fea0003800000 */
.L_x_10208:
        /* <DEDUP_REMOVED lines=43> */
.L_x_10207:
[----:B------:R-:W-:Y:S05]  /*1bc60*/  BSYNC B1 ;  /* 0x0000000000017941 */ /* 0x000fea0003800000 */
.L_x_10206:
        /* <DEDUP_REMOVED lines=10> */
.L_x_10202:
        /* <DEDUP_REMOVED lines=12> */
.L_x_10211:
[----:B------:R-:W-:-:S07]  /*1bdd0*/  MOV R110, R154 ;  /* 0x0000009a006e7202 */ /* 0x000fce0000000f00 */
.L_x_10212:
[----:B------:R-:W-:Y:S05]  /*1bde0*/  BSYNC B1 ;  /* 0x0000000000017941 */ /* 0x000fea0003800000 */
.L_x_10210:
        /* <DEDUP_REMOVED lines=16> */
.L_x_10216:
[----:B------:R-:W-:Y:S05]  /*1bef0*/  BSYNC B2 ;  /* 0x0000000000027941 */ /* 0x000fea0003800000 */
.L_x_10215:
        /* <DEDUP_REMOVED lines=43> */
.L_x_10214:
[----:B------:R-:W-:Y:S05]  /*1c1b0*/  BSYNC B1 ;  /* 0x0000000000017941 */ /* 0x000fea0003800000 */
.L_x_10213:
        /* <DEDUP_REMOVED lines=15> */
.L_x_10217:
        /* <DEDUP_REMOVED lines=12> */
.L_x_10220:
[----:B------:R-:W-:-:S07]  /*1c370*/  MOV R20, R154 ;  /* 0x0000009a00147202 */ /* 0x000fce0000000f00 */
.L_x_10221:
[----:B------:R-:W-:Y:S05]  /*1c380*/  BSYNC B1 ;  /* 0x0000000000017941 */ /* 0x000fea0003800000 */
.L_x_10219:
        /* <DEDUP_REMOVED lines=16> */
.L_x_10225:
[----:B------:R-:W-:Y:S05]  /*1c490*/  BSYNC B2 ;  /* 0x0000000000027941 */ /* 0x000fea0003800000 */
.L_x_10224:
        /* <DEDUP_REMOVED lines=43> */
.L_x_10223:
[----:B------:R-:W-:Y:S05]  /*1c750*/  BSYNC B1 ;  /* 0x0000000000017941 */ /* 0x000fea0003800000 */
.L_x_10222:
        /* <DEDUP_REMOVED lines=10> */
.L_x_10218:
        /* <DEDUP_REMOVED lines=12> */
.L_x_10227:
[----:B------:R-:W-:-:S07]  /*1c8c0*/  MOV R107, R154 ;  /* 0x0000009a006b7202 */ /* 0x000fce0000000f00 */
.L_x_10228:
[----:B------:R-:W-:Y:S05]  /*1c8d0*/  BSYNC B1 ;  /* 0x0000000000017941 */ /* 0x000fea0003800000 */
.L_x_10226:
        /* <DEDUP_REMOVED lines=16> */
.L_x_10232:
[----:B------:R-:W-:Y:S05]  /*1c9e0*/  BSYNC B2 ;  /* 0x0000000000027941 */ /* 0x000fea0003800000 */
.L_x_10231:
        /* <DEDUP_REMOVED lines=43> */
.L_x_10230:
[----:B------:R-:W-:Y:S05]  /*1cca0*/  BSYNC B1 ;  /* 0x0000000000017941 */ /* 0x000fea0003800000 */
.L_x_10229:
        /* <DEDUP_REMOVED lines=13> */
.L_x_10233:
        /* <DEDUP_REMOVED lines=12> */
.L_x_10236:
[----:B------:R-:W-:-:S07]  /*1ce40*/  MOV R12, R154 ;  /* 0x0000009a000c7202 */ /* 0x000fce0000000f00 */
.L_x_10237:
[----:B------:R-:W-:Y:S05]  /*1ce50*/  BSYNC B1 ;  /* 0x0000000000017941 */ /* 0x000fea0003800000 */
.L_x_10235:
        /* <DEDUP_REMOVED lines=16> */
.L_x_10241:
[----:B------:R-:W-:Y:S05]  /*1cf60*/  BSYNC B2 ;  /* 0x0000000000027941 */ /* 0x000fea0003800000 */
.L_x_10240:
        /* <DEDUP_REMOVED lines=43> */
.L_x_10239:
[----:B------:R-:W-:Y:S05]  /*1d220*/  BSYNC B1 ;  /* 0x0000000000017941 */ /* 0x000fea0003800000 */
.L_x_10238:
        /* <DEDUP_REMOVED lines=10> */
.L_x_10234:
        /* <DEDUP_REMOVED lines=12> */
.L_x_10243:
[----:B------:R-:W-:-:S07]  /*1d390*/  MOV R98, R154 ;  /* 0x0000009a00627202 */ /* 0x000fce0000000f00 */
.L_x_10244:
[----:B------:R-:W-:Y:S05]  /*1d3a0*/  BSYNC B1 ;  /* 0x0000000000017941 */ /* 0x000fea0003800000 */
.L_x_10242:
        /* <DEDUP_REMOVED lines=16> */
.L_x_10248:
[----:B------:R-:W-:Y:S05]  /*1d4b0*/  BSYNC B2 ;  /* 0x0000000000027941 */ /* 0x000fea0003800000 */
.L_x_10247:
        /* <DEDUP_REMOVED lines=43> */
.L_x_10246:
[----:B------:R-:W-:Y:S05]  /*1d770*/  BSYNC B1 ;  /* 0x0000000000017941 */ /* 0x000fea0003800000 */
.L_x_10245:
        /* <DEDUP_REMOVED lines=13> */
.L_x_10249:
        /* <DEDUP_REMOVED lines=12> */
.L_x_10252:
[----:B------:R-:W-:-:S07]  /*1d910*/  MOV R13, R154 ;  /* 0x0000009a000d7202 */ /* 0x000fce0000000f00 */
.L_x_10253:
[----:B------:R-:W-:Y:S05]  /*1d920*/  BSYNC B1 ;  /* 0x0000000000017941 */ /* 0x000fea0003800000 */
.L_x_10251:
        /* <DEDUP_REMOVED lines=16> */
.L_x_10257:
[----:B------:R-:W-:Y:S05]  /*1da30*/  BSYNC B2 ;  /* 0x0000000000027941 */ /* 0x000fea0003800000 */
.L_x_10256:
        /* <DEDUP_REMOVED lines=43> */
.L_x_10255:
[----:B------:R-:W-:Y:S05]  /*1dcf0*/  BSYNC B1 ;  /* 0x0000000000017941 */ /* 0x000fea0003800000 */
.L_x_10254:
        /* <DEDUP_REMOVED lines=10> */
.L_x_10250:
        /* <DEDUP_REMOVED lines=12> */
.L_x_10259:
[----:B------:R-:W-:-:S07]  /*1de60*/  MOV R98, R154 ;  /* 0x0000009a00627202 */ /* 0x000fce0000000f00 */
.L_x_10260:
[----:B------:R-:W-:Y:S05]  /*1de70*/  BSYNC B1 ;  /* 0x0000000000017941 */ /* 0x000fea0003800000 */
.L_x_10258:
        /* <DEDUP_REMOVED lines=16> */
.L_x_10264:
[----:B------:R-:W-:Y:S05]  /*1df80*/  BSYNC B2 ;  /* 0x0000000000027941 */ /* 0x000fea0003800000 */
.L_x_10263:
        /* <DEDUP_REMOVED lines=43> */
.L_x_10262:
[----:B------:R-:W-:Y:S05]  /*1e240*/  BSYNC B1 ;  /* 0x0000000000017941 */ /* 0x000fea0003800000 */
.L_x_10261:
        /* <DEDUP_REMOVED lines=13> */
.L_x_10265:
        /* <DEDUP_REMOVED lines=12> */
.L_x_10268:
[----:B------:R-:W-:-:S07]  /*1e3e0*/  MOV R14, R154 ;  /* 0x0000009a000e7202 */ /* 0x000fce0000000f00 */
.L_x_10269:
[----:B------:R-:W-:Y:S05]  /*1e3f0*/  BSYNC B1 ;  /* 0x0000000000017941 */ /* 0x000fea0003800000 */
.L_x_10267:
        /* <DEDUP_REMOVED lines=19> */
.L_x_10273:
[----:B------:R-:W-:Y:S05]  /*1e530*/  BSYNC B2 ;  /* 0x0000000000027941 */ /* 0x000fea0003800000 */
.L_x_10272:
        /* <DEDUP_REMOVED lines=43> */
.L_x_10271:
[----:B------:R-:W-:Y:S05]  /*1e7f0*/  BSYNC B1 ;  /* 0x0000000000017941 */ /* 0x000fea0003800000 */
.L_x_10270:
        /* <DEDUP_REMOVED lines=10> */
.L_x_10266:
        /* <DEDUP_REMOVED lines=53> */
.L_x_10274:
        /* <DEDUP_REMOVED lines=21> */
.L_x_10276:
[----:B------:R-:W-:-:S07]  /*1ed40*/  MOV R111, R154 ;  /* 0x0000009a006f7202 */ /* 0x000fce0000000f00 */
.L_x_10277:
[----:B------:R-:W-:Y:S05]  /*1ed50*/  BSYNC B1 ;  /* 0x0000000000017941 */ /* 0x000fea0003800000 */
.L_x_10275:
        /* <DEDUP_REMOVED lines=16> */
.L_x_10281:
[----:B------:R-:W-:Y:S05]  /*1ee60*/  BSYNC B2 ;  /* 0x0000000000027941 */ /* 0x000fea0003800000 */
.L_x_10280:
        /* <DEDUP_REMOVED lines=43> */
.L_x_10279:
[----:B------:R-:W-:Y:S05]  /*1f120*/  BSYNC B1 ;  /* 0x0000000000017941 */ /* 0x000fea0003800000 */
.L_x_10278:
        /* <DEDUP_REMOVED lines=15> */
.L_x_10282:
        /* <DEDUP_REMOVED lines=12> */
.L_x_10285:
[----:B------:R-:W-:-:S07]  /*1f2e0*/  MOV R116, R154 ;  /* 0x0000009a00747202 */ /* 0x000fce0000000f00 */
.L_x_10286:
[----:B------:R-:W-:Y:S05]  /*1f2f0*/  BSYNC B1 ;  /* 0x0000000000017941 */ /* 0x000fea0003800000 */
.L_x_10284:
        /* <DEDUP_REMOVED lines=16> */
.L_x_10290:
[----:B------:R-:W-:Y:S05]  /*1f400*/  BSYNC B2 ;  /* 0x0000000000027941 */ /* 0x000fea0003800000 */
.L_x_10289:
        /* <DEDUP_REMOVED lines=42> */
.L_x_10288:
[----:B------:R-:W-:Y:S05]  /*1f6b0*/  BSYNC B1 ;  /* 0x0000000000017941 */ /* 0x000fea0003800000 */
.L_x_10287:
        /* <DEDUP_REMOVED lines=10> */
.L_x_10283:
        /* <DEDUP_REMOVED lines=12> */
.L_x_10292:
[----:B------:R-:W-:-:S07]  /*1f820*/  IMAD.MOV.U32 R118, RZ, RZ, R154 ;  /* 0x000000ffff767224 */ /* 0x000fce00078e009a */
.L_x_10293:
[----:B------:R-:W-:Y:S05]  /*1f830*/  BSYNC B1 ;  /* 0x0000000000017941 */ /* 0x000fea0003800000 */
.L_x_10291:
        /* <DEDUP_REMOVED lines=16> */
.L_x_10297:
[----:B------:R-:W-:Y:S05]  /*1f940*/  BSYNC B2 ;  /* 0x0000000000027941 */ /* 0x000fea0003800000 */
.L_x_10296:
        /* <DEDUP_REMOVED lines=43> */
.L_x_10295:
[----:B------:R-:W-:Y:S05]  /*1fc00*/  BSYNC B1 ;  /* 0x0000000000017941 */ /* 0x000fea0003800000 */
.L_x_10294:
        /* <DEDUP_REMOVED lines=15> */
.L_x_10298:
        /* <DEDUP_REMOVED lines=12> */
.L_x_10301:
[----:B------:R-:W-:-:S07]  /*1fdc0*/  IMAD.MOV.U32 R9, RZ, RZ, R154 ;  /* 0x000000ffff097224 */ /* 0x000fce00078e009a */
.L_x_10302:
[----:B------:R-:W-:Y:S05]  /*1fdd0*/  BSYNC B1 ;  /* 0x0000000000017941 */ /* 0x000fea0003800000 */
.L_x_10300:
        /* <DEDUP_REMOVED lines=16> */
.L_x_10306:
[----:B------:R-:W-:Y:S05]  /*1fee0*/  BSYNC B2 ;  /* 0x0000000000027941 */ /* 0x000fea0003800000 */
.L_x_10305:
        /* <DEDUP_REMOVED lines=43> */
.L_x_10304:
[----:B------:R-:W-:Y:S05]  /*201a0*/  BSYNC B1 ;  /* 0x0000000000017941 */ /* 0x000fea0003800000 */
.L_x_10303:
        /* <DEDUP_REMOVED lines=10> */
.L_x_10299:
        /* <DEDUP_REMOVED lines=12> */
.L_x_10308:
[----:B------:R-:W-:-:S07]  /*20310*/  IMAD.MOV.U32 R96, RZ, RZ, R154 ;  /* 0x000000ffff607224 */ /* 0x000fce00078e009a */
.L_x_10309:
[----:B------:R-:W-:Y:S05]  /*20320*/  BSYNC B1 ;  /* 0x0000000000017941 */ /* 0x000fea0003800000 */
.L_x_10307:
        /* <DEDUP_REMOVED lines=16> */
.L_x_10313:
[----:B------:R-:W-:Y:S05]  /*20430*/  BSYNC B2 ;  /* 0x0000000000027941 */ /* 0x000fea0003800000 */
.L_x_10312:
        /* <DEDUP_REMOVED lines=43> */
.L_x_10311:
[----:B------:R-:W-:Y:S05]  /*206f0*/  BSYNC B1 ;  /* 0x0000000000017941 */ /* 0x000fea0003800000 */
.L_x_10310:
        /* <DEDUP_REMOVED lines=15> */
.L_x_10314:
        /* <DEDUP_REMOVED lines=12> */
.L_x_10317:
[----:B------:R-:W-:-:S07]  /*208b0*/  IMAD.MOV.U32 R10, RZ, RZ, R154 ;  /* 0x000000ffff0a7224 */ /* 0x000fce00078e009a */
.L_x_10318:
[----:B------:R-:W-:Y:S05]  /*208c0*/  BSYNC B1 ;  /* 0x0000000000017941 */ /* 0x000fea0003800000 */
.L_x_10316:
        /* <DEDUP_REMOVED lines=16> */
.L_x_10322:
[----:B------:R-:W-:Y:S05]  /*209d0*/  BSYNC B2 ;  /* 0x0000000000027941 */ /* 0x000fea0003800000 */
.L_x_10321:
        /* <DEDUP_REMOVED lines=43> */
.L_x_10320:
[----:B------:R-:W-:Y:S05]  /*20c90*/  BSYNC B1 ;  /* 0x0000000000017941 */ /* 0x000fea0003800000 */
.L_x_10319:
        /* <DEDUP_REMOVED lines=10> */
.L_x_10315:
        /* <DEDUP_REMOVED lines=12> */
.L_x_10324:
[----:B------:R-:W-:-:S07]  /*20e00*/  IMAD.MOV.U32 R96, RZ, RZ, R154 ;  /* 0x000000ffff607224 */ /* 0x000fce00078e009a */
.L_x_10325:
[----:B------:R-:W-:Y:S05]  /*20e10*/  BSYNC B1 ;  /* 0x0000000000017941 */ /* 0x000fea0003800000 */
.L_x_10323:
        /* <DEDUP_REMOVED lines=16> */
.L_x_10329:
[----:B------:R-:W-:Y:S05]  /*20f20*/  BSYNC B2 ;  /* 0x0000000000027941 */ /* 0x000fea0003800000 */
.L_x_10328:
        /* <DEDUP_REMOVED lines=43> */
.L_x_10327:
[----:B------:R-:W-:Y:S05]  /*211e0*/  BSYNC B1 ;  /* 0x0000000000017941 */ /* 0x000fea0003800000 */
.L_x_10326:
        /* <DEDUP_REMOVED lines=15> */
.L_x_10330:
        /* <DEDUP_REMOVED lines=12> */
.L_x_10333:
[----:B------:R-:W-:-:S07]  /*213a0*/  IMAD.MOV.U32 R11, RZ, RZ, R154 ;  /* 0x000000ffff0b7224 */ /* 0x000fce00078e009a */
.L_x_10334:
[----:B------:R-:W-:Y:S05]  /*213b0*/  BSYNC B1 ;  /* 0x0000000000017941 */ /* 0x000fea0003800000 */
.L_x_10332:
        /* <DEDUP_REMOVED lines=16> */
.L_x_10338:
[----:B------:R-:W-:Y:S05]  /*214c0*/  BSYNC B2 ;  /* 0x0000000000027941 */ /* 0x000fea0003800000 */
.L_x_10337:
        /* <DEDUP_REMOVED lines=43> */
.L_x_10336:
[----:B------:R-:W-:Y:S05]  /*21780*/  BSYNC B1 ;  /* 0x0000000000017941 */ /* 0x000fea0003800000 */
.L_x_10335:
        /* <DEDUP_REMOVED lines=10> */
.L_x_10331:
        /* <DEDUP_REMOVED lines=12> */
.L_x_10340:
[----:B------:R-:W-:-:S07]  /*218f0*/  IMAD.MOV.U32 R115, RZ, RZ, R154 ;  /* 0x000000ffff737224 */ /* 0x000fce00078e009a */
.L_x_10341:
[----:B------:R-:W-:Y:S05]  /*21900*/  BSYNC B1 ;  /* 0x0000000000017941 */ /* 0x000fea0003800000 */
.L_x_10339:
        /* <DEDUP_REMOVED lines=16> */
.L_x_10345:
[----:B------:R-:W-:Y:S05]  /*21a10*/  BSYNC B2 ;  /* 0x0000000000027941 */ /* 0x000fea0003800000 */
.L_x_10344:
        /* <DEDUP_REMOVED lines=43> */
.L_x_10343:
[----:B------:R-:W-:Y:S05]  /*21cd0*/  BSYNC B1 ;  /* 0x0000000000017941 */ /* 0x000fea0003800000 */
.L_x_10342:
        /* <DEDUP_REMOVED lines=15> */
.L_x_10346:
        /* <DEDUP_REMOVED lines=12> */
.L_x_10349:
[----:B------:R-:W-:-:S07]  /*21e90*/  IMAD.MOV.U32 R20, RZ, RZ, R154 ;  /* 0x000000ffff147224 */ /* 0x000fce00078e009a */
.L_x_10350:
[----:B------:R-:W-:Y:S05]  /*21ea0*/  BSYNC B1 ;  /* 0x0000000000017941 */ /* 0x000fea0003800000 */
.L_x_10348:
        /* <DEDUP_REMOVED lines=16> */
.L_x_10354:
[----:B------:R-:W-:Y:S05]  /*21fb0*/  BSYNC B2 ;  /* 0x0000000000027941 */ /* 0x000fea0003800000 */
.L_x_10353:
        /* <DEDUP_REMOVED lines=43> */
.L_x_10352:
[----:B------:R-:W-:Y:S05]  /*22270*/  BSYNC B1 ;  /* 0x0000000000017941 */ /* 0x000fea0003800000 */
.L_x_10351:
        /* <DEDUP_REMOVED lines=10> */
.L_x_10347:
        /* <DEDUP_REMOVED lines=12> */
.L_x_10356:
[----:B------:R-:W-:-:S07]  /*223e0*/  IMAD.MOV.U32 R120, RZ, RZ, R154 ;  /* 0x000000ffff787224 */ /* 0x000fce00078e009a */
.L_x_10357:
[----:B------:R-:W-:Y:S05]  /*223f0*/  BSYNC B1 ;  /* 0x0000000000017941 */ /* 0x000fea0003800000 */
.L_x_10355:
        /* <DEDUP_REMOVED lines=16> */
.L_x_10361:
[----:B------:R-:W-:Y:S05]  /*22500*/  BSYNC B2 ;  /* 0x0000000000027941 */ /* 0x000fea0003800000 */
.L_x_10360:
        /* <DEDUP_REMOVED lines=43> */
.L_x_10359:
[----:B------:R-:W-:Y:S05]  /*227c0*/  BSYNC B1 ;  /* 0x0000000000017941 */ /* 0x000fea0003800000 */
.L_x_10358:
        /* <DEDUP_REMOVED lines=13> */
.L_x_10362:
        /* <DEDUP_REMOVED lines=12> */
.L_x_10365:
[----:B------:R-:W-:-:S07]  /*22960*/  IMAD.MOV.U32 R12, RZ, RZ, R154 ;  /* 0x000000ffff0c7224 */ /* 0x000fce00078e009a */
.L_x_10366:
[----:B------:R-:W-:Y:S05]  /*22970*/  BSYNC B1 ;  /* 0x0000000000017941 */ /* 0x000fea0003800000 */
.L_x_10364:
        /* <DEDUP_REMOVED lines=16> */
.L_x_10370:
[----:B------:R-:W-:Y:S05]  /*22a80*/  BSYNC B2 ;  /* 0x0000000000027941 */ /* 0x000fea0003800000 */
.L_x_10369:
        /* <DEDUP_REMOVED lines=43> */
.L_x_10368:
[----:B------:R-:W-:Y:S05]  /*22d40*/  BSYNC B1 ;  /* 0x0000000000017941 */ /* 0x000fea0003800000 */
.L_x_10367:
        /* <DEDUP_REMOVED lines=10> */
.L_x_10363:
        /* <DEDUP_REMOVED lines=12> */
.L_x_10372:
[----:B------:R-:W-:-:S07]  /*22eb0*/  IMAD.MOV.U32 R98, RZ, RZ, R154 ;  /* 0x000000ffff627224 */ /* 0x000fce00078e009a */
.L_x_10373:
[----:B------:R-:W-:Y:S05]  /*22ec0*/  BSYNC B1 ;  /* 0x0000000000017941 */ /* 0x000fea0003800000 */
.L_x_10371:
        /* <DEDUP_REMOVED lines=16> */
.L_x_10377:
[----:B------:R-:W-:Y:S05]  /*22fd0*/  BSYNC B2 ;  /* 0x0000000000027941 */ /* 0x000fea0003800000 */
.L_x_10376:
        /* <DEDUP_REMOVED lines=43> */
.L_x_10375:
[----:B------:R-:W-:Y:S05]  /*23290*/  BSYNC B1 ;  /* 0x0000000000017941 */ /* 0x000fea0003800000 */
.L_x_10374:
        /* <DEDUP_REMOVED lines=13> */
.L_x_10378:
        /* <DEDUP_REMOVED lines=12> */
.L_x_10381:
[----:B------:R-:W-:-:S07]  /*23430*/  IMAD.MOV.U32 R13, RZ, RZ, R154 ;  /* 0x000000ffff0d7224 */ /* 0x000fce00078e009a */
.L_x_10382:
[----:B------:R-:W-:Y:S05]  /*23440*/  BSYNC B1 ;  /* 0x0000000000017941 */ /* 0x000fea0003800000 */
.L_x_10380:
        /* <DEDUP_REMOVED lines=16> */
.L_x_10386:
[----:B------:R-:W-:Y:S05]  /*23550*/  BSYNC B2 ;  /* 0x0000000000027941 */ /* 0x000fea0003800000 */
.L_x_10385:
        /* <DEDUP_REMOVED lines=43> */
.L_x_10384:
[----:B------:R-:W-:Y:S05]  /*23810*/  BSYNC B1 ;  /* 0x0000000000017941 */ /* 0x000fea0003800000 */
.L_x_10383:
        /* <DEDUP_REMOVED lines=10> */
.L_x_10379:
        /* <DEDUP_REMOVED lines=12> */
.L_x_10388:
[----:B------:R-:W-:-:S07]  /*23980*/  IMAD.MOV.U32 R98, RZ, RZ, R154 ;  /* 0x000000ffff627224 */ /* 0x000fce00078e009a */
.L_x_10389:
[----:B------:R-:W-:Y:S05]  /*23990*/  BSYNC B1 ;  /* 0x0000000000017941 */ /* 0x000fea0003800000 */
.L_x_10387:
        /* <DEDUP_REMOVED lines=16> */
.L_x_10393:
[----:B------:R-:W-:Y:S05]  /*23aa0*/  BSYNC B2 ;  /* 0x0000000000027941 */ /* 0x000fea0003800000 */
.L_x_10392:
        /* <DEDUP_REMOVED lines=43> */
.L_x_10391:
[----:B------:R-:W-:Y:S05]  /*23d60*/  BSYNC B1 ;  /* 0x0000000000017941 */ /* 0x000fea0003800000 */
.L_x_10390:
        /* <DEDUP_REMOVED lines=13> */
.L_x_10394:
        /* <DEDUP_REMOVED lines=12> */
.L_x_10397:
[----:B------:R-:W-:-:S07]  /*23f00*/  IMAD.MOV.U32 R14, RZ, RZ, R154 ;  /* 0x000000ffff0e7224 */ /* 0x000fce00078e009a */
.L_x_10398:
[----:B------:R-:W-:Y:S05]  /*23f10*/  BSYNC B1 ;  /* 0x0000000000017941 */ /* 0x000fea0003800000 */
.L_x_10396:
        /* <DEDUP_REMOVED lines=19> */
.L_x_10402:
[----:B------:R-:W-:Y:S05]  /*24050*/  BSYNC B2 ;  /* 0x0000000000027941 */ /* 0x000fea0003800000 */
.L_x_10401:
        /* <DEDUP_REMOVED lines=43> */
.L_x_10400:
[----:B------:R-:W-:Y:S05]  /*24310*/  BSYNC B1 ;  /* 0x0000000000017941 */ /* 0x000fea0003800000 */
.L_x_10399:
        /* <DEDUP_REMOVED lines=10> */
.L_x_10395:
        /* <DEDUP_REMOVED lines=53> */
.L_x_10403:
        /* <DEDUP_REMOVED lines=21> */
.L_x_10405:
[----:B------:R-:W-:-:S07]  /*24860*/  IMAD.MOV.U32 R126, RZ, RZ, R154 ;  /* 0x000000ffff7e7224 */ /* 0x000fce00078e009a */
.L_x_10406:
[----:B------:R-:W-:Y:S05]  /*24870*/  BSYNC B1 ;  /* 0x0000000000017941 */ /* 0x000fea0003800000 */
.L_x_10404:
        /* <DEDUP_REMOVED lines=16> */
.L_x_10410:
[----:B------:R-:W-:Y:S05]  /*24980*/  BSYNC B2 ;  /* 0x0000000000027941 */ /* 0x000fea0003800000 */
.L_x_10409:
        /* <DEDUP_REMOVED lines=43> */
.L_x_10408:
[----:B------:R-:W-:Y:S05]  /*24c40*/  BSYNC B1 ;  /* 0x0000000000017941 */ /* 0x000fea0003800000 */
.L_x_10407:
        /* <DEDUP_REMOVED lines=15> */
.L_x_10411:
        /* <DEDUP_REMOVED lines=12> */
.L_x_10414:
[----:B------:R-:W-:-:S07]  /*24e00*/  IMAD.MOV.U32 R121, RZ, RZ, R154 ;  /* 0x000000ffff797224 */ /* 0x000fce00078e009a */
.L_x_10415:
[----:B------:R-:W-:Y:S05]  /*24e10*/  BSYNC B1 ;  /* 0x0000000000017941 */ /* 0x000fea0003800000 */
.L_x_10413:
        /* <DEDUP_REMOVED lines=16> */
.L_x_10419:
[----:B------:R-:W-:Y:S05]  /*24f20*/  BSYNC B2 ;  /* 0x0000000000027941 */ /* 0x000fea0003800000 */
.L_x_10418:
        /* <DEDUP_REMOVED lines=42> */
.L_x_10417:
[----:B------:R-:W-:Y:S05]  /*251d0*/  BSYNC B1 ;  /* 0x0000000000017941 */ /* 0x000fea0003800000 */
.L_x_10416:
        /* <DEDUP_REMOVED lines=10> */
.L_x_10412:
        /* <DEDUP_REMOVED lines=12> */
.L_x_10421:
[----:B------:R-:W-:-:S07]  /*25340*/  MOV R121, R154 ;  /* 0x0000009a00797202 */ /* 0x000fce0000000f00 */
.L_x_10422:
[----:B------:R-:W-:Y:S05]  /*25350*/  BSYNC B1 ;  /* 0x0000000000017941 */ /* 0x000fea0003800000 */
.L_x_10420:
        /* <DEDUP_REMOVED lines=16> */
.L_x_10426:
[----:B------:R-:W-:Y:S05]  /*25460*/  BSYNC B2 ;  /* 0x0000000000027941 */ /* 0x000fea0003800000 */
.L_x_10425:
        /* <DEDUP_REMOVED lines=43> */
.L_x_10424:
[----:B------:R-:W-:Y:S05]  /*25720*/  BSYNC B1 ;  /* 0x0000000000017941 */ /* 0x000fea0003800000 */
.L_x_10423:
        /* <DEDUP_REMOVED lines=15> */
.L_x_10427:
        /* <DEDUP_REMOVED lines=12> */
.L_x_10430:
[----:B------:R-:W-:-:S07]  /*258e0*/  MOV R9, R154 ;  /* 0x0000009a00097202 */ /* 0x000fce0000000f00 */
.L_x_10431:
[----:B------:R-:W-:Y:S05]  /*258f0*/  BSYNC B1 ;  /* 0x0000000000017941 */ /* 0x000fea0003800000 */
.L_x_10429:
        /* <DEDUP_REMOVED lines=16> */
.L_x_10435:
[----:B------:R-:W-:Y:S05]  /*25a00*/  BSYNC B2 ;  /* 0x0000000000027941 */ /* 0x000fea0003800000 */
.L_x_10434:
        /* <DEDUP_REMOVED lines=43> */
.L_x_10433:
[----:B------:R-:W-:Y:S05]  /*25cc0*/  BSYNC B1 ;  /* 0x0000000000017941 */ /* 0x000fea0003800000 */
.L_x_10432:
        /* <DEDUP_REMOVED lines=10> */
.L_x_10428:
        /* <DEDUP_REMOVED lines=12> */
.L_x_10437:
[----:B------:R-:W-:-:S07]  /*25e30*/  MOV R96, R154 ;  /* 0x0000009a00607202 */ /* 0x000fce0000000f00 */
.L_x_10438:
[----:B------:R-:W-:Y:S05]  /*25e40*/  BSYNC B1 ;  /* 0x0000000000017941 */ /* 0x000fea0003800000 */
.L_x_10436:
        /* <DEDUP_REMOVED lines=16> */
.L_x_10442:
[----:B------:R-:W-:Y:S05]  /*25f50*/  BSYNC B2 ;  /* 0x0000000000027941 */ /* 0x000fea0003800000 */
.L_x_10441:
        /* <DEDUP_REMOVED lines=43> */
.L_x_10440:
[----:B------:R-:W-:Y:S05]  /*26210*/  BSYNC B1 ;  /* 0x0000000000017941 */ /* 0x000fea0003800000 */
.L_x_10439:
        /* <DEDUP_REMOVED lines=15> */
.L_x_10443:
        /* <DEDUP_REMOVED lines=12> */
.L_x_10446:
[----:B------:R-:W-:-:S07]  /*263d0*/  MOV R10, R154 ;  /* 0x0000009a000a7202 */ /* 0x000fce0000000f00 */
.L_x_10447:
[----:B------:R-:W-:Y:S05]  /*263e0*/  BSYNC B1 ;  /* 0x0000000000017941 */ /* 0x000fea0003800000 */
.L_x_10445:
        /* <DEDUP_REMOVED lines=16> */
.L_x_10451:
[----:B------:R-:W-:Y:S05]  /*264f0*/  BSYNC B2 ;  /* 0x0000000000027941 */ /* 0x000fea0003800000 */
.L_x_10450:
        /* <DEDUP_REMOVED lines=43> */
.L_x_10449:
[----:B------:R-:W-:Y:S05]  /*267b0*/  BSYNC B1 ;  /* 0x0000000000017941 */ /* 0x000fea0003800000 */
.L_x_10448:
        /* <DEDUP_REMOVED lines=10> */
.L_x_10444:
        /* <DEDUP_REMOVED lines=12> */
.L_x_10453:
[----:B------:R-:W-:-:S07]  /*26920*/  MOV R96, R154 ;  /* 0x0000009a00607202 */ /* 0x000fce0000000f00 */
.L_x_10454:
[----:B------:R-:W-:Y:S05]  /*26930*/  BSYNC B1 ;  /* 0x0000000000017941 */ /* 0x000fea0003800000 */
.L_x_10452:
        /* <DEDUP_REMOVED lines=16> */
.L_x_10458:
[----:B------:R-:W-:Y:S05]  /*26a40*/  BSYNC B2 ;  /* 0x0000000000027941 */ /* 0x000fea0003800000 */
.L_x_10457:
        /* <DEDUP_REMOVED lines=43> */
.L_x_10456:
[----:B------:R-:W-:Y:S05]  /*26d00*/  BSYNC B1 ;  /* 0x0000000000017941 */ /* 0x000fea0003800000 */
.L_x_10455:
        /* <DEDUP_REMOVED lines=15> */
.L_x_10459:
        /* <DEDUP_REMOVED lines=12> */
.L_x_10462:
[----:B------:R-:W-:-:S07]  /*26ec0*/  MOV R11, R154 ;  /* 0x0000009a000b7202 */ /* 0x000fce0000000f00 */
.L_x_10463:
[----:B------:R-:W-:Y:S05]  /*26ed0*/  BSYNC B1 ;  /* 0x0000000000017941 */ /* 0x000fea0003800000 */
.L_x_10461:
        /* <DEDUP_REMOVED lines=16> */
.L_x_10467:
[----:B------:R-:W-:Y:S05]  /*26fe0*/  BSYNC B2 ;  /* 0x0000000000027941 */ /* 0x000fea0003800000 */
.L_x_10466:
        /* <DEDUP_REMOVED lines=43> */
.L_x_10465:
[----:B------:R-:W-:Y:S05]  /*272a0*/  BSYNC B1 ;  /* 0x0000000000017941 */ /* 0x000fea0003800000 */
.L_x_10464:
        /* <DEDUP_REMOVED lines=10> */
.L_x_10460:
        /* <DEDUP_REMOVED lines=12> */
.L_x_10469:
[----:B------:R-:W-:-:S07]  /*27410*/  MOV R128, R154 ;  /* 0x0000009a00807202 */ /* 0x000fce0000000f00 */
.L_x_10470:
[----:B------:R-:W-:Y:S05]  /*27420*/  BSYNC B1 ;  /* 0x0000000000017941 */ /* 0x000fea0003800000 */
.L_x_10468:
        /* <DEDUP_REMOVED lines=16> */
.L_x_10474:
[----:B------:R-:W-:Y:S05]  /*27530*/  BSYNC B2 ;  /* 0x0000000000027941 */ /* 0x000fea0003800000 */
.L_x_10473:
        /* <DEDUP_REMOVED lines=43> */
.L_x_10472:
[----:B------:R-:W-:Y:S05]  /*277f0*/  BSYNC B1 ;  /* 0x0000000000017941 */ /* 0x000fea0003800000 */
.L_x_10471:
        /* <DEDUP_REMOVED lines=15> */
.L_x_10475:
        /* <DEDUP_REMOVED lines=12> */
.L_x_10478:
[----:B------:R-:W-:-:S07]  /*279b0*/  MOV R20, R154 ;  /* 0x0000009a00147202 */ /* 0x000fce0000000f00 */
.L_x_10479:
[----:B------:R-:W-:Y:S05]  /*279c0*/  BSYNC B1 ;  /* 0x0000000000017941 */ /* 0x000fea0003800000 */
.L_x_10477:
        /* <DEDUP_REMOVED lines=16> */
.L_x_10483:
[----:B------:R-:W-:Y:S05]  /*27ad0*/  BSYNC B2 ;  /* 0x0000000000027941 */ /* 0x000fea0003800000 */
.L_x_10482:
        /* <DEDUP_REMOVED lines=43> */
.L_x_10481:
[----:B------:R-:W-:Y:S05]  /*27d90*/  BSYNC B1 ;  /* 0x0000000000017941 */ /* 0x000fea0003800000 */
.L_x_10480:
        /* <DEDUP_REMOVED lines=10> */
.L_x_10476:
        /* <DEDUP_REMOVED lines=12> */
.L_x_10485:
[----:B------:R-:W-:-:S07]  /*27f00*/  MOV R125, R154 ;  /* 0x0000009a007d7202 */ /* 0x000fce0000000f00 */
.L_x_10486:
[----:B------:R-:W-:Y:S05]  /*27f10*/  BSYNC B1 ;  /* 0x0000000000017941 */ /* 0x000fea0003800000 */
.L_x_10484:
        /* <DEDUP_REMOVED lines=16> */
.L_x_10490:
[----:B------:R-:W-:Y:S05]  /*28020*/  BSYNC B2 ;  /* 0x0000000000027941 */ /* 0x000fea0003800000 */
.L_x_10489:
        /* <DEDUP_REMOVED lines=43> */
.L_x_10488:
[----:B------:R-:W-:Y:S05]  /*282e0*/  BSYNC B1 ;  /* 0x0000000000017941 */ /* 0x000fea0003800000 */
.L_x_10487:
        /* <DEDUP_REMOVED lines=13> */
.L_x_10491:
        /* <DEDUP_REMOVED lines=12> */
.L_x_10494:
[----:B------:R-:W-:-:S07]  /*28480*/  MOV R12, R154 ;  /* 0x0000009a000c7202 */ /* 0x000fce0000000f00 */
.L_x_10495:
[----:B------:R-:W-:Y:S05]  /*28490*/  BSYNC B1 ;  /* 0x0000000000017941 */ /* 0x000fea0003800000 */
.L_x_10493:
        /* <DEDUP_REMOVED lines=16> */
.L_x_10499:
[----:B------:R-:W-:Y:S05]  /*285a0*/  BSYNC B2 ;  /* 0x0000000000027941 */ /* 0x000fea0003800000 */
.L_x_10498:
        /* <DEDUP_REMOVED lines=43> */
.L_x_10497:
[----:B------:R-:W-:Y:S05]  /*28860*/  BSYNC B1 ;  /* 0x0000000000017941 */ /* 0x000fea0003800000 */
.L_x_10496:
        /* <DEDUP_REMOVED lines=10> */
.L_x_10492:
        /* <DEDUP_REMOVED lines=12> */
.L_x_10501:
[----:B------:R-:W-:-:S07]  /*289d0*/  MOV R98, R154 ;  /* 0x0000009a00627202 */ /* 0x000fce0000000f00 */
.L_x_10502:
[----:B------:R-:W-:Y:S05]  /*289e0*/  BSYNC B1 ;  /* 0x0000000000017941 */ /* 0x000fea0003800000 */
.L_x_10500:
        /* <DEDUP_REMOVED lines=16> */
.L_x_10506:
[----:B------:R-:W-:Y:S05]  /*28af0*/  BSYNC B2 ;  /* 0x0000000000027941 */ /* 0x000fea0003800000 */
.L_x_10505:
        /* <DEDUP_REMOVED lines=43> */
.L_x_10504:
[----:B------:R-:W-:Y:S05]  /*28db0*/  BSYNC B1 ;  /* 0x0000000000017941 */ /* 0x000fea0003800000 */
.L_x_10503:
        /* <DEDUP_REMOVED lines=13> */
.L_x_10507:
        /* <DEDUP_REMOVED lines=12> */
.L_x_10510:
[----:B------:R-:W-:-:S07]  /*28f50*/  MOV R13, R154 ;  /* 0x0000009a000d7202 */ /* 0x000fce0000000f00 */
.L_x_10511:
[----:B------:R-:W-:Y:S05]  /*28f60*/  BSYNC B1 ;  /* 0x0000000000017941 */ /* 0x000fea0003800000 */
.L_x_10509:
        /* <DEDUP_REMOVED lines=16> */
.L_x_10515:
[----:B------:R-:W-:Y:S05]  /*29070*/  BSYNC B2 ;  /* 0x0000000000027941 */ /* 0x000fea0003800000 */
.L_x_10514:
        /* <DEDUP_REMOVED lines=43> */
.L_x_10513:
[----:B------:R-:W-:Y:S05]  /*29330*/  BSYNC B1 ;  /* 0x0000000000017941 */ /* 0x000fea0003800000 */
.L_x_10512:
        /* <DEDUP_REMOVED lines=10> */
.L_x_10508:
        /* <DEDUP_REMOVED lines=12> */
.L_x_10517:
[----:B------:R-:W-:-:S07]  /*294a0*/  MOV R98, R154 ;  /* 0x0000009a00627202 */ /* 0x000fce0000000f00 */
.L_x_10518:
[----:B------:R-:W-:Y:S05]  /*294b0*/  BSYNC B1 ;  /* 0x0000000000017941 */ /* 0x000fea0003800000 */
.L_x_10516:
        /* <DEDUP_REMOVED lines=16> */
.L_x_10522:
[----:B------:R-:W-:Y:S05]  /*295c0*/  BSYNC B2 ;  /* 0x0000000000027941 */ /* 0x000fea0003800000 */
.L_x_10521:
        /* <DEDUP_REMOVED lines=43> */
.L_x_10520:
[----:B------:R-:W-:Y:S05]  /*29880*/  BSYNC B1 ;  /* 0x0000000000017941 */ /* 0x000fea0003800000 */
.L_x_10519:
        /* <DEDUP_REMOVED lines=13> */
.L_x_10523:
        /* <DEDUP_REMOVED lines=12> */
.L_x_10526:
[----:B------:R-:W-:-:S07]  /*29a20*/  MOV R14, R154 ;  /* 0x0000009a000e7202 */ /* 0x000fce0000000f00 */
.L_x_10527:
[----:B------:R-:W-:Y:S05]  /*29a30*/  BSYNC B1 ;  /* 0x0000000000017941 */ /* 0x000fea0003800000 */
.L_x_10525:
        /* <DEDUP_REMOVED lines=19> */
.L_x_10531:
[----:B------:R-:W-:Y:S05]  /*29b70*/  BSYNC B2 ;  /* 0x0000000000027941 */ /* 0x000fea0003800000 */
.L_x_10530:
        /* <DEDUP_REMOVED lines=43> */
.L_x_10529:
[----:B------:R-:W-:Y:S05]  /*29e30*/  BSYNC B1 ;  /* 0x0000000000017941 */ /* 0x000fea0003800000 */
.L_x_10528:
        /* <DEDUP_REMOVED lines=10> */
.L_x_10524:
        /* <DEDUP_REMOVED lines=53> */
.L_x_10532:
        /* <DEDUP_REMOVED lines=21> */
.L_x_10534:
[----:B------:R-:W-:-:S07]  /*2a380*/  MOV R129, R154 ;  /* 0x0000009a00817202 */ /* 0x000fce0000000f00 */
.L_x_10535:
[----:B------:R-:W-:Y:S05]  /*2a390*/  BSYNC B1 ;  /* 0x0000000000017941 */ /* 0x000fea0003800000 */
.L_x_10533:
        /* <DEDUP_REMOVED lines=16> */
.L_x_10539:
[----:B------:R-:W-:Y:S05]  /*2a4a0*/  BSYNC B2 ;  /* 0x0000000000027941 */ /* 0x000fea0003800000 */
.L_x_10538:
        /* <DEDUP_REMOVED lines=44> */
.L_x_10537:
[----:B------:R-:W-:Y:S05]  /*2a770*/  BSYNC B1 ;  /* 0x0000000000017941 */ /* 0x000fea0003800000 */
.L_x_10536:
        /* <DEDUP_REMOVED lines=15> */
.L_x_10540:
        /* <DEDUP_REMOVED lines=12> */
.L_x_10543:
[----:B------:R-:W-:-:S07]  /*2a930*/  IMAD.MOV.U32 R134, RZ, RZ, R154 ;  /* 0x000000ffff867224 */ /* 0x000fce00078e009a */
.L_x_10544:
[----:B------:R-:W-:Y:S05]  /*2a940*/  BSYNC B1 ;  /* 0x0000000000017941 */ /* 0x000fea0003800000 */
.L_x_10542:
        /* <DEDUP_REMOVED lines=16> */
.L_x_10548:
[----:B------:R-:W-:Y:S05]  /*2aa50*/  BSYNC B2 ;  /* 0x0000000000027941 */ /* 0x000fea0003800000 */
.L_x_10547:
        /* <DEDUP_REMOVED lines=40> */
[----:B------:R-:W-:Y:S01]  /*2ace0*/  IMAD.MOV.U32 R154, RZ, RZ, R130 ;  /* 0x000000ffff9a7224 */ /* 0x000fe200078e0082 */
[----:B------:R-:W-:Y:S01]  /*2acf0*/  HFMA2.MMA R130, -RZ, RZ, 0, 0 ;  /* 0x00000000ff827435 */ /* 0x000fe200000001ff */
[----:B------:R-:W-:-:S10]  /*2ad00*/  LOP3.LUT R50, R131, UR42, R132, 0x96, !PT ;  /* 0x0000002a83327c12 */ /* 0x000fd4000f8e9684 */
.L_x_10546:
[----:B------:R-:W-:Y:S05]  /*2ad10*/  BSYNC B1 ;  /* 0x0000000000017941 */ /* 0x000fea0003800000 */
.L_x_10545:
        /* <DEDUP_REMOVED lines=10> */
.L_x_10541:
        /* <DEDUP_REMOVED lines=12> */
.L_x_10550:
[----:B------:R-:W-:-:S07]  /*2ae80*/  IMAD.MOV.U32 R136, RZ, RZ, R154 ;  /* 0x000000ffff887224 */ /* 0x000fce00078e009a */
.L_x_10551:
[----:B------:R-:W-:Y:S05]  /*2ae90*/  BSYNC B1 ;  /* 0x0000000000017941 */ /* 0x000fea0003800000 */
.L_x_10549:
        /* <DEDUP_REMOVED lines=16> */
.L_x_10555:
[----:B------:R-:W-:Y:S05]  /*2afa0*/  BSYNC B2 ;  /* 0x0000000000027941 */ /* 0x000fea0003800000 */
.L_x_10554:
        /* <DEDUP_REMOVED lines=44> */
.L_x_10553:
[----:B------:R-:W-:Y:S05]  /*2b270*/  BSYNC B1 ;  /* 0x0000000000017941 */ /* 0x000fea0003800000 */
.L_x_10552:
        /* <DEDUP_REMOVED lines=15> */
.L_x_10556:
        /* <DEDUP_REMOVED lines=12> */
.L_x_10559:
[----:B------:R-:W-:-:S07]  /*2b430*/  MOV R9, R154 ;  /* 0x0000009a00097202 */ /* 0x000fce0000000f00 */
.L_x_10560:
[----:B------:R-:W-:Y:S05]  /*2b440*/  BSYNC B1 ;  /* 0x0000000000017941 */ /* 0x000fea0003800000 */
.L_x_10558:
        /* <DEDUP_REMOVED lines=16> */
.L_x_10564:
[----:B------:R-:W-:Y:S05]  /*2b550*/  BSYNC B2 ;  /* 0x0000000000027941 */ /* 0x000fea0003800000 */
.L_x_10563:
        /* <DEDUP_REMOVED lines=42> */
[----:B------:R-:W-:Y:S01]  /*2b800*/  HFMA2.MMA R132, -RZ, RZ, 0, 0 ;  /* 0x00000000ff847435 */ /* 0x000fe200000001ff */
[----:B------:R-:W-:-:S10]  /*2b810*/  LOP3.LUT R50, R133, UR42, R134, 0x96, !PT ;  /* 0x0000002a85327c12 */ /* 0x000fd4000f8e9686 */
.L_x_10562:
[----:B------:R-:W-:Y:S05]  /*2b820*/  BSYNC B1 ;  /* 0x0000000000017941 */ /* 0x000fea0003800000 */
.L_x_10561:
        /* <DEDUP_REMOVED lines=10> */
.L_x_10557:
        /* <DEDUP_REMOVED lines=12> */
.L_x_10566:
[----:B------:R-:W-:-:S07]  /*2b990*/  IMAD.MOV.U32 R96, RZ, RZ, R154 ;  /* 0x000000ffff607224 */ /* 0x000fce00078e009a */
.L_x_10567:
[----:B------:R-:W-:Y:S05]  /*2b9a0*/  BSYNC B1 ;  /* 0x0000000000017941 */ /* 0x000fea0003800000 */
.L_x_10565:
        /* <DEDUP_REMOVED lines=16> */
.L_x_10571:
[----:B------:R-:W-:Y:S05]  /*2bab0*/  BSYNC B2 ;  /* 0x0000000000027941 */ /* 0x000fea0003800000 */
.L_x_10570:
        /* <DEDUP_REMOVED lines=44> */
.L_x_10569:
[----:B------:R-:W-:Y:S05]  /*2bd80*/  BSYNC B1 ;  /* 0x0000000000017941 */ /* 0x000fea0003800000 */
.L_x_10568:
        /* <DEDUP_REMOVED lines=15> */
.L_x_10572:
        /* <DEDUP_REMOVED lines=12> */
.L_x_10575:
[----:B------:R-:W-:-:S07]  /*2bf40*/  MOV R10, R154 ;  /* 0x0000009a000a7202 */ /* 0x000fce0000000f00 */
.L_x_10576:
[----:B------:R-:W-:Y:S05]  /*2bf50*/  BSYNC B1 ;  /* 0x0000000000017941 */ /* 0x000fea0003800000 */
.L_x_10574:
        /* <DEDUP_REMOVED lines=16> */
.L_x_10580:
[----:B------:R-:W-:Y:S05]  /*2c060*/  BSYNC B2 ;  /* 0x0000000000027941 */ /* 0x000fea0003800000 */
.L_x_10579:
        /* <DEDUP_REMOVED lines=44> */
.L_x_10578:
[----:B------:R-:W-:Y:S05]  /*2c330*/  BSYNC B1 ;  /* 0x0000000000017941 */ /* 0x000fea0003800000 */
.L_x_10577:
        /* <DEDUP_REMOVED lines=10> */
.L_x_10573:
        /* <DEDUP_REMOVED lines=12> */
.L_x_10582:
[----:B------:R-:W-:-:S07]  /*2c4a0*/  IMAD.MOV.U32 R96, RZ, RZ, R154 ;  /* 0x000000ffff607224 */ /* 0x000fce00078e009a */
.L_x_10583:
[----:B------:R-:W-:Y:S05]  /*2c4b0*/  BSYNC B1 ;  /* 0x0000000000017941 */ /* 0x000fea0003800000 */
.L_x_10581:
        /* <DEDUP_REMOVED lines=16> */
.L_x_10587:
[----:B------:R-:W-:Y:S05]  /*2c5c0*/  BSYNC B2 ;  /* 0x0000000000027941 */ /* 0x000fea0003800000 */
.L_x_10586:
        /* <DEDUP_REMOVED lines=44> */
.L_x_10585:
[----:B------:R-:W-:Y:S05]  /*2c890*/  BSYNC B1 ;  /* 0x0000000000017941 */ /* 0x000fea0003800000 */
.L_x_10584:
        /* <DEDUP_REMOVED lines=15> */
.L_x_10588:
        /* <DEDUP_REMOVED lines=12> */
.L_x_10591:
[----:B------:R-:W-:-:S07]  /*2ca50*/  MOV R11, R154 ;  /* 0x0000009a000b7202 */ /* 0x000fce0000000f00 */
.L_x_10592:
[----:B------:R-:W-:Y:S05]  /*2ca60*/  BSYNC B1 ;  /* 0x0000000000017941 */ /* 0x000fea0003800000 */
.L_x_10590:
        /* <DEDUP_REMOVED lines=16> */
.L_x_10596:
[----:B------:R-:W-:Y:S05]  /*2cb70*/  BSYNC B2 ;  /* 0x0000000000027941 */ /* 0x000fea0003800000 */
.L_x_10595:
        /* <DEDUP_REMOVED lines=44> */
.L_x_10594:
[----:B------:R-:W-:Y:S05]  /*2ce40*/  BSYNC B1 ;  /* 0x0000000000017941 */ /* 0x000fea0003800000 */
.L_x_10593:
        /* <DEDUP_REMOVED lines=10> */
.L_x_10589:
        /* <DEDUP_REMOVED lines=12> */
.L_x_10598:
[----:B------:R-:W-:-:S07]  /*2cfb0*/  IMAD.MOV.U32 R133, RZ, RZ, R154 ;  /* 0x000000ffff857224 */ /* 0x000fce00078e009a */
.L_x_10599:
[----:B------:R-:W-:Y:S05]  /*2cfc0*/  BSYNC B1 ;  /* 0x0000000000017941 */ /* 0x000fea0003800000 */
.L_x_10597:
        /* <DEDUP_REMOVED lines=16> */
.L_x_10603:
[----:B------:R-:W-:Y:S05]  /*2d0d0*/  BSYNC B2 ;  /* 0x0000000000027941 */ /* 0x000fea0003800000 */
.L_x_10602:
        /* <DEDUP_REMOVED lines=44> */
.L_x_10601:
[----:B------:R-:W-:Y:S05]  /*2d3a0*/  BSYNC B1 ;  /* 0x0000000000017941 */ /* 0x000fea0003800000 */
.L_x_10600:
        /* <DEDUP_REMOVED lines=15> */
.L_x_10604:
        /* <DEDUP_REMOVED lines=12> */
.L_x_10607:
[----:B------:R-:W-:-:S07]  /*2d560*/  MOV R20, R154 ;  /* 0x0000009a00147202 */ /* 0x000fce0000000f00 */
.L_x_10608:
[----:B------:R-:W-:Y:S05]  /*2d570*/  BSYNC B1 ;  /* 0x0000000000017941 */ /* 0x000fea0003800000 */
.L_x_10606:
        /* <DEDUP_REMOVED lines=16> */
.L_x_10612:
[----:B------:R-:W-:Y:S05]  /*2d680*/  BSYNC B2 ;  /* 0x0000000000027941 */ /* 0x000fea0003800000 */
.L_x_10611:
        /* <DEDUP_REMOVED lines=44> */
.L_x_10610:
[----:B------:R-:W-:Y:S05]  /*2d950*/  BSYNC B1 ;  /* 0x0000000000017941 */ /* 0x000fea0003800000 */
.L_x_10609:
        /* <DEDUP_REMOVED lines=10> */
.L_x_10605:
        /* <DEDUP_REMOVED lines=12> */
.L_x_10614:
[----:B------:R-:W-:-:S07]  /*2dac0*/  IMAD.MOV.U32 R138, RZ, RZ, R154 ;  /* 0x000000ffff8a7224 */ /* 0x000fce00078e009a */
.L_x_10615:
[----:B------:R-:W-:Y:S05]  /*2dad0*/  BSYNC B1 ;  /* 0x0000000000017941 */ /* 0x000fea0003800000 */
.L_x_10613:
        /* <DEDUP_REMOVED lines=16> */
.L_x_10619:
[----:B------:R-:W-:Y:S05]  /*2dbe0*/  BSYNC B2 ;  /* 0x0000000000027941 */ /* 0x000fea0003800000 */
.L_x_10618:
        /* <DEDUP_REMOVED lines=44> */
.L_x_10617:
[----:B------:R-:W-:Y:S05]  /*2deb0*/  BSYNC B1 ;  /* 0x0000000000017941 */ /* 0x000fea0003800000 */
.L_x_10616:
        /* <DEDUP_REMOVED lines=13> */
.L_x_10620:
        /* <DEDUP_REMOVED lines=12> */
.L_x_10623:
[----:B------:R-:W-:-:S07]  /*2e050*/  MOV R12, R154 ;  /* 0x0000009a000c7202 */ /* 0x000fce0000000f00 */
.L_x_10624:
[----:B------:R-:W-:Y:S05]  /*2e060*/  BSYNC B1 ;  /* 0x0000000000017941 */ /* 0x000fea0003800000 */
.L_x_10622:
        /* <DEDUP_REMOVED lines=16> */
.L_x_10628:
[----:B------:R-:W-:Y:S05]  /*2e170*/  BSYNC B2 ;  /* 0x0000000000027941 */ /* 0x000fea0003800000 */
.L_x_10627:
        /* <DEDUP_REMOVED lines=44> */
.L_x_10626:
[----:B------:R-:W-:Y:S05]  /*2e440*/  BSYNC B1 ;  /* 0x0000000000017941 */ /* 0x000fea0003800000 */
.L_x_10625:
        /* <DEDUP_REMOVED lines=10> */
.L_x_10621:
        /* <DEDUP_REMOVED lines=12> */
.L_x_10630:
[----:B------:R-:W-:-:S07]  /*2e5b0*/  IMAD.MOV.U32 R98, RZ, RZ, R154 ;  /* 0x000000ffff627224 */ /* 0x000fce00078e009a */
.L_x_10631:
[----:B------:R-:W-:Y:S05]  /*2e5c0*/  BSYNC B1 ;  /* 0x0000000000017941 */ /* 0x000fea0003800000 */
.L_x_10629:
        /* <DEDUP_REMOVED lines=16> */
.L_x_10635:
[----:B------:R-:W-:Y:S05]  /*2e6d0*/  BSYNC B2 ;  /* 0x0000000000027941 */ /* 0x000fea0003800000 */
.L_x_10634:
        /* <DEDUP_REMOVED lines=44> */
.L_x_10633:
[----:B------:R-:W-:Y:S05]  /*2e9a0*/  BSYNC B1 ;  /* 0x0000000000017941 */ /* 0x000fea0003800000 */
.L_x_10632:
        /* <DEDUP_REMOVED lines=13> */
.L_x_10636:
        /* <DEDUP_REMOVED lines=12> */
.L_x_10639:
[----:B------:R-:W-:-:S07]  /*2eb40*/  MOV R13, R154 ;  /* 0x0000009a000d7202 */ /* 0x000fce0000000f00 */
.L_x_10640:
[----:B------:R-:W-:Y:S05]  /*2eb50*/  BSYNC B1 ;  /* 0x0000000000017941 */ /* 0x000fea0003800000 */
.L_x_10638:
        /* <DEDUP_REMOVED lines=16> */
.L_x_10644:
[----:B------:R-:W-:Y:S05]  /*2ec60*/  BSYNC B2 ;  /* 0x0000000000027941 */ /* 0x000fea0003800000 */
.L_x_10643:
        /* <DEDUP_REMOVED lines=44> */
.L_x_10642:
[----:B------:R-:W-:Y:S05]  /*2ef30*/  BSYNC B1 ;  /* 0x0000000000017941 */ /* 0x000fea0003800000 */
.L_x_10641:
        /* <DEDUP_REMOVED lines=10> */
.L_x_10637:
        /* <DEDUP_REMOVED lines=12> */
.L_x_10646:
[----:B------:R-:W-:-:S07]  /*2f0a0*/  IMAD.MOV.U32 R98, RZ, RZ, R154 ;  /* 0x000000ffff627224 */ /* 0x000fce00078e009a */
.L_x_10647:
[----:B------:R-:W-:Y:S05]  /*2f0b0*/  BSYNC B1 ;  /* 0x0000000000017941 */ /* 0x000fea0003800000 */
.L_x_10645:
        /* <DEDUP_REMOVED lines=16> */
.L_x_10651:
[----:B------:R-:W-:Y:S05]  /*2f1c0*/  BSYNC B2 ;  /* 0x0000000000027941 */ /* 0x000fea0003800000 */
.L_x_10650:
        /* <DEDUP_REMOVED lines=44> */
.L_x_10649:
[----:B------:R-:W-:Y:S05]  /*2f490*/  BSYNC B1 ;  /* 0x0000000000017941 */ /* 0x000fea0003800000 */
.L_x_10648:
        /* <DEDUP_REMOVED lines=13> */
.L_x_10652:
        /* <DEDUP_REMOVED lines=12> */
.L_x_10655:
[----:B------:R-:W-:-:S07]  /*2f630*/  MOV R14, R154 ;  /* 0x0000009a000e7202 */ /* 0x000fce0000000f00 */
.L_x_10656:
[----:B------:R-:W-:Y:S05]  /*2f640*/  BSYNC B1 ;  /* 0x0000000000017941 */ /* 0x000fea0003800000 */
.L_x_10654:
        /* <DEDUP_REMOVED lines=19> */
.L_x_10660:
[----:B------:R-:W-:Y:S05]  /*2f780*/  BSYNC B2 ;  /* 0x0000000000027941 */ /* 0x000fea0003800000 */
.L_x_10659:
        /* <DEDUP_REMOVED lines=43> */
[----:B------:R-:W-:-:S07]  /*2fa40*/  LOP3.LUT R50, R97, UR42, R98, 0x96, !PT ;  /* 0x0000002a61327c12 */ /* 0x000fce000f8e9662 */
.L_x_10658:
[----:B------:R-:W-:Y:S05]  /*2fa50*/  BSYNC B1 ;  /* 0x0000000000017941 */ /* 0x000fea0003800000 */
.L_x_10657:
        /* <DEDUP_REMOVED lines=10> */
.L_x_10653:
        /* <DEDUP_REMOVED lines=53> */
.L_x_10661:
        /* <DEDUP_REMOVED lines=21> */
.L_x_10663:
[----:B------:R-:W-:-:S07]  /*2ffa0*/  IMAD.MOV.U32 R144, RZ, RZ, R154 ;  /* 0x000000ffff907224 */ /* 0x000fce00078e009a */
.L_x_10664:
[----:B------:R-:W-:Y:S05]  /*2ffb0*/  BSYNC B1 ;  /* 0x0000000000017941 */ /* 0x000fea0003800000 */
.L_x_10662:
        /* <DEDUP_REMOVED lines=16> */
.L_x_10668:
[----:B------:R-:W-:Y:S05]  /*300c0*/  BSYNC B2 ;  /* 0x0000000000027941 */ /* 0x000fea0003800000 */
.L_x_10667:
        /* <DEDUP_REMOVED lines=44> */
.L_x_10666:
[----:B------:R-:W-:Y:S05]  /*30390*/  BSYNC B1 ;  /* 0x0000000000017941 */ /* 0x000fea0003800000 */
.L_x_10665:
        /* <DEDUP_REMOVED lines=15> */
.L_x_10669:
        /* <DEDUP_REMOVED lines=12> */
.L_x_10672:
[----:B------:R-:W-:-:S07]  /*30550*/  MOV R139, R154 ;  /* 0x0000009a008b7202 */ /* 0x000fce0000000f00 */
.L_x_10673:
[----:B------:R-:W-:Y:S05]  /*30560*/  BSYNC B1 ;  /* 0x0000000000017941 */ /* 0x000fea0003800000 */
.L_x_10671:
        /* <DEDUP_REMOVED lines=16> */
.L_x_10677:
[----:B------:R-:W-:Y:S05]  /*30670*/  BSYNC B2 ;  /* 0x0000000000027941 */ /* 0x000fea0003800000 */
.L_x_10676:
        /* <DEDUP_REMOVED lines=43> */
.L_x_10675:
[----:B------:R-:W-:Y:S05]  /*30930*/  BSYNC B1 ;  /* 0x0000000000017941 */ /* 0x000fea0003800000 */
.L_x_10674:
        /* <DEDUP_REMOVED lines=10> */
.L_x_10670:
        /* <DEDUP_REMOVED lines=12> */
.L_x_10679:
[----:B------:R-:W-:-:S07]  /*30aa0*/  MOV R139, R154 ;  /* 0x0000009a008b7202 */ /* 0x000fce0000000f00 */
.L_x_10680:
[----:B------:R-:W-:Y:S05]  /*30ab0*/  BSYNC B1 ;  /* 0x0000000000017941 */ /* 0x000fea0003800000 */
.L_x_10678:
        /* <DEDUP_REMOVED lines=16> */
.L_x_10684:
[----:B------:R-:W-:Y:S05]  /*30bc0*/  BSYNC B2 ;  /* 0x0000000000027941 */ /* 0x000fea0003800000 */
.L_x_10683:
        /* <DEDUP_REMOVED lines=44> */
.L_x_10682:
[----:B------:R-:W-:Y:S05]  /*30e90*/  BSYNC B1 ;  /* 0x0000000000017941 */ /* 0x000fea0003800000 */
.L_x_10681:
        /* <DEDUP_REMOVED lines=15> */
.L_x_10685:
        /* <DEDUP_REMOVED lines=12> */
.L_x_10688:
[----:B------:R-:W-:-:S07]  /*31050*/  IMAD.MOV.U32 R9, RZ, RZ, R154 ;  /* 0x000000ffff097224 */ /* 0x000fce00078e009a */
.L_x_10689:
[----:B------:R-:W-:Y:S05]  /*31060*/  BSYNC B1 ;  /* 0x0000000000017941 */ /* 0x000fea0003800000 */
.L_x_10687:
        /* <DEDUP_REMOVED lines=16> */
.L_x_10693:
[----:B------:R-:W-:Y:S05]  /*31170*/  BSYNC B2 ;  /* 0x0000000000027941 */ /* 0x000fea0003800000 */
.L_x_10692:
        /* <DEDUP_REMOVED lines=44> */
.L_x_10691:
[----:B------:R-:W-:Y:S05]  /*31440*/  BSYNC B1 ;  /* 0x0000000000017941 */ /* 0x000fea0003800000 */
.L_x_10690:
        /* <DEDUP_REMOVED lines=10> */
.L_x_10686:
        /* <DEDUP_REMOVED lines=12> */
.L_x_10695:
[----:B------:R-:W-:-:S07]  /*315b0*/  MOV R96, R154 ;  /* 0x0000009a00607202 */ /* 0x000fce0000000f00 */
.L_x_10696:
[----:B------:R-:W-:Y:S05]  /*315c0*/  BSYNC B1 ;  /* 0x0000000000017941 */ /* 0x000fea0003800000 */
.L_x_10694:
        /* <DEDUP_REMOVED lines=16> */
.L_x_10700:
[----:B------:R-:W-:Y:S05]  /*316d0*/  BSYNC B2 ;  /* 0x0000000000027941 */ /* 0x000fea0003800000 */
.L_x_10699:
        /* <DEDUP_REMOVED lines=44> */
.L_x_10698:
[----:B------:R-:W-:Y:S05]  /*319a0*/  BSYNC B1 ;  /* 0x0000000000017941 */ /* 0x000fea0003800000 */
.L_x_10697:
        /* <DEDUP_REMOVED lines=15> */
.L_x_10701:
        /* <DEDUP_REMOVED lines=12> */
.L_x_10704:
[----:B------:R-:W-:-:S07]  /*31b60*/  IMAD.MOV.U32 R10, RZ, RZ, R154 ;  /* 0x000000ffff0a7224 */ /* 0x000fce00078e009a */
.L_x_10705:
[----:B------:R-:W-:Y:S05]  /*31b70*/  BSYNC B1 ;  /* 0x0000000000017941 */ /* 0x000fea0003800000 */
.L_x_10703:
        /* <DEDUP_REMOVED lines=16> */
.L_x_10709:
[----:B------:R-:W-:Y:S05]  /*31c80*/  BSYNC B2 ;  /* 0x0000000000027941 */ /* 0x000fea0003800000 */
.L_x_10708:
        /* <DEDUP_REMOVED lines=44> */
.L_x_10707:
[----:B------:R-:W-:Y:S05]  /*31f50*/  BSYNC B1 ;  /* 0x0000000000017941 */ /* 0x000fea0003800000 */
.L_x_10706:
        /* <DEDUP_REMOVED lines=10> */
.L_x_10702:
        /* <DEDUP_REMOVED lines=12> */
.L_x_10711:
[----:B------:R-:W-:-:S07]  /*320c0*/  MOV R96, R154 ;  /* 0x0000009a00607202 */ /* 0x000fce0000000f00 */
.L_x_10712:
[----:B------:R-:W-:Y:S05]  /*320d0*/  BSYNC B1 ;  /* 0x0000000000017941 */ /* 0x000fea0003800000 */
.L_x_10710:
        /* <DEDUP_REMOVED lines=16> */
.L_x_10716:
[----:B------:R-:W-:Y:S05]  /*321e0*/  BSYNC B2 ;  /* 0x0000000000027941 */ /* 0x000fea0003800000 */
.L_x_10715:
        /* <DEDUP_REMOVED lines=44> */
.L_x_10714:
[----:B------:R-:W-:Y:S05]  /*324b0*/  BSYNC B1 ;  /* 0x0000000000017941 */ /* 0x000fea0003800000 */
.L_x_10713:
        /* <DEDUP_REMOVED lines=15> */
.L_x_10717:
        /* <DEDUP_REMOVED lines=12> */
.L_x_10720:
[----:B------:R-:W-:-:S07]  /*32670*/  IMAD.MOV.U32 R11, RZ, RZ, R154 ;  /* 0x000000ffff0b7224 */ /* 0x000fce00078e009a */
.L_x_10721:
[----:B------:R-:W-:Y:S05]  /*32680*/  BSYNC B1 ;  /* 0x0000000000017941 */ /* 0x000fea0003800000 */
.L_x_10719:
        /* <DEDUP_REMOVED lines=16> */
.L_x_10725:
[----:B------:R-:W-:Y:S05]  /*32790*/  BSYNC B2 ;  /* 0x0000000000027941 */ /* 0x000fea0003800000 */
.L_x_10724:
        /* <DEDUP_REMOVED lines=44> */
.L_x_10723:
[----:B------:R-:W-:Y:S05]  /*32a60*/  BSYNC B1 ;  /* 0x0000000000017941 */ /* 0x000fea0003800000 */
.L_x_10722:
        /* <DEDUP_REMOVED lines=10> */
.L_x_10718:
        /* <DEDUP_REMOVED lines=12> */
.L_x_10727:
[----:B------:R-:W-:-:S07]  /*32bd0*/  MOV R146, R154 ;  /* 0x0000009a00927202 */ /* 0x000fce0000000f00 */
.L_x_10728:
[----:B------:R-:W-:Y:S05]  /*32be0*/  BSYNC B1 ;  /* 0x0000000000017941 */ /* 0x000fea0003800000 */
.L_x_10726:
        /* <DEDUP_REMOVED lines=16> */
.L_x_10732:
[----:B------:R-:W-:Y:S05]  /*32cf0*/  BSYNC B2 ;  /* 0x0000000000027941 */ /* 0x000fea0003800000 */
.L_x_10731:
        /* <DEDUP_REMOVED lines=44> */
.L_x_10730:
[----:B------:R-:W-:Y:S05]  /*32fc0*/  BSYNC B1 ;  /* 0x0000000000017941 */ /* 0x000fea0003800000 */
.L_x_10729:
        /* <DEDUP_REMOVED lines=15> */
.L_x_10733:
        /* <DEDUP_REMOVED lines=12> */
.L_x_10736:
[----:B------:R-:W-:-:S07]  /*33180*/  IMAD.MOV.U32 R20, RZ, RZ, R154 ;  /* 0x000000ffff147224 */ /* 0x000fce00078e009a */
.L_x_10737:
[----:B------:R-:W-:Y:S05]  /*33190*/  BSYNC B1 ;  /* 0x0000000000017941 */ /* 0x000fea0003800000 */
.L_x_10735:
        /* <DEDUP_REMOVED lines=16> */
.L_x_10741:
[----:B------:R-:W-:Y:S05]  /*332a0*/  BSYNC B2 ;  /* 0x0000000000027941 */ /* 0x000fea0003800000 */
.L_x_10740:
        /* <DEDUP_REMOVED lines=44> */
.L_x_10739:
[----:B------:R-:W-:Y:S05]  /*33570*/  BSYNC B1 ;  /* 0x0000000000017941 */ /* 0x000fea0003800000 */
.L_x_10738:
        /* <DEDUP_REMOVED lines=10> */
.L_x_10734:
        /* <DEDUP_REMOVED lines=12> */
.L_x_10743:
[----:B------:R-:W-:-:S07]  /*336e0*/  MOV R143, R154 ;  /* 0x0000009a008f7202 */ /* 0x000fce0000000f00 */
.L_x_10744:
[----:B------:R-:W-:Y:S05]  /*336f0*/  BSYNC B1 ;  /* 0x0000000000017941 */ /* 0x000fea0003800000 */
.L_x_10742:
        /* <DEDUP_REMOVED lines=16> */
.L_x_10748:
[----:B------:R-:W-:Y:S05]  /*33800*/  BSYNC B2 ;  /* 0x0000000000027941 */ /* 0x000fea0003800000 */
.L_x_10747:
        /* <DEDUP_REMOVED lines=44> */
.L_x_10746:
[----:B------:R-:W-:Y:S05]  /*33ad0*/  BSYNC B1 ;  /* 0x0000000000017941 */ /* 0x000fea0003800000 */
.L_x_10745:
        /* <DEDUP_REMOVED lines=13> */
.L_x_10749:
        /* <DEDUP_REMOVED lines=12> */
.L_x_10752:
[----:B------:R-:W-:-:S07]  /*33c70*/  IMAD.MOV.U32 R12, RZ, RZ, R154 ;  /* 0x000000ffff0c7224 */ /* 0x000fce00078e009a */
.L_x_10753:
[----:B------:R-:W-:Y:S05]  /*33c80*/  BSYNC B1 ;  /* 0x0000000000017941 */ /* 0x000fea0003800000 */
.L_x_10751:
        /* <DEDUP_REMOVED lines=16> */
.L_x_10757:
[----:B------:R-:W-:Y:S05]  /*33d90*/  BSYNC B2 ;  /* 0x0000000000027941 */ /* 0x000fea0003800000 */
.L_x_10756:
        /* <DEDUP_REMOVED lines=44> */
.L_x_10755:
[----:B------:R-:W-:Y:S05]  /*34060*/  BSYNC B1 ;  /* 0x0000000000017941 */ /* 0x000fea0003800000 */
.L_x_10754:
        /* <DEDUP_REMOVED lines=10> */
.L_x_10750:
        /* <DEDUP_REMOVED lines=12> */
.L_x_10759:
[----:B------:R-:W-:-:S07]  /*341d0*/  MOV R98, R154 ;  /* 0x0000009a00627202 */ /* 0x000fce0000000f00 */
.L_x_10760:
[----:B------:R-:W-:Y:S05]  /*341e0*/  BSYNC B1 ;  /* 0x0000000000017941 */ /* 0x000fea0003800000 */
.L_x_10758:
        /* <DEDUP_REMOVED lines=16> */
.L_x_10764:
[----:B------:R-:W-:Y:S05]  /*342f0*/  BSYNC B2 ;  /* 0x0000000000027941 */ /* 0x000fea0003800000 */
.L_x_10763:
        /* <DEDUP_REMOVED lines=44> */
.L_x_10762:
[----:B------:R-:W-:Y:S05]  /*345c0*/  BSYNC B1 ;  /* 0x0000000000017941 */ /* 0x000fea0003800000 */
.L_x_10761:
        /* <DEDUP_REMOVED lines=13> */
.L_x_10765:
        /* <DEDUP_REMOVED lines=12> */
.L_x_10768:
[----:B------:R-:W-:-:S07]  /*34760*/  IMAD.MOV.U32 R13, RZ, RZ, R154 ;  /* 0x000000ffff0d7224 */ /* 0x000fce00078e009a */
.L_x_10769:
[----:B------:R-:W-:Y:S05]  /*34770*/  BSYNC B1 ;  /* 0x0000000000017941 */ /* 0x000fea0003800000 */
.L_x_10767:
        /* <DEDUP_REMOVED lines=16> */
.L_x_10773:
[----:B------:R-:W-:Y:S05]  /*34880*/  BSYNC B2 ;  /* 0x0000000000027941 */ /* 0x000fea0003800000 */
.L_x_10772:
        /* <DEDUP_REMOVED lines=44> */
.L_x_10771:
[----:B------:R-:W-:Y:S05]  /*34b50*/  BSYNC B1 ;  /* 0x0000000000017941 */ /* 0x000fea0003800000 */
.L_x_10770:
        /* <DEDUP_REMOVED lines=10> */
.L_x_10766:
        /* <DEDUP_REMOVED lines=12> */
.L_x_10775:
[----:B------:R-:W-:-:S07]  /*34cc0*/  MOV R98, R154 ;  /* 0x0000009a00627202 */ /* 0x000fce0000000f00 */
.L_x_10776:
[----:B------:R-:W-:Y:S05]  /*34cd0*/  BSYNC B1 ;  /* 0x0000000000017941 */ /* 0x000fea0003800000 */
.L_x_10774:
        /* <DEDUP_REMOVED lines=16> */
.L_x_10780:
[----:B------:R-:W-:Y:S05]  /*34de0*/  BSYNC B2 ;  /* 0x0000000000027941 */ /* 0x000fea0003800000 */
.L_x_10779:
        /* <DEDUP_REMOVED lines=44> */
.L_x_10778:
[----:B------:R-:W-:Y:S05]  /*350b0*/  BSYNC B1 ;  /* 0x0000000000017941 */ /* 0x000fea0003800000 */
.L_x_10777:
        /* <DEDUP_REMOVED lines=13> */
.L_x_10781:
        /* <DEDUP_REMOVED lines=12> */
.L_x_10784:
[----:B------:R-:W-:-:S07]  /*35250*/  IMAD.MOV.U32 R14, RZ, RZ, R154 ;  /* 0x000000ffff0e7224 */ /* 0x000fce00078e009a */
.L_x_10785:
[----:B------:R-:W-:Y:S05]  /*35260*/  BSYNC B1 ;  /* 0x0000000000017941 */ /* 0x000fea0003800000 */
.L_x_10783:
        /* <DEDUP_REMOVED lines=19> */
.L_x_10789:
[----:B------:R-:W-:Y:S05]  /*353a0*/  BSYNC B2 ;  /* 0x0000000000027941 */ /* 0x000fea0003800000 */
.L_x_10788:
        /* <DEDUP_REMOVED lines=44> */
.L_x_10787:
[----:B------:R-:W-:Y:S05]  /*35670*/  BSYNC B1 ;  /* 0x0000000000017941 */ /* 0x000fea0003800000 */
.L_x_10786:
        /* <DEDUP_REMOVED lines=10> */
.L_x_10782:
        /* <DEDUP_REMOVED lines=53> */
.L_x_10790:
        /* <DEDUP_REMOVED lines=21> */
.L_x_10792:
[----:B------:R-:W-:-:S07]  /*35bc0*/  MOV R147, R154 ;  /* 0x0000009a00937202 */ /* 0x000fce0000000f00 */
.L_x_10793:
[----:B------:R-:W-:Y:S05]  /*35bd0*/  BSYNC B1 ;  /* 0x0000000000017941 */ /* 0x000fea0003800000 */
.L_x_10791:
        /* <DEDUP_REMOVED lines=16> */
.L_x_10797:
[----:B------:R-:W-:Y:S05]  /*35ce0*/  BSYNC B2 ;  /* 0x0000000000027941 */ /* 0x000fea0003800000 */
.L_x_10796:
        /* <DEDUP_REMOVED lines=44> */
.L_x_10795:
[----:B------:R-:W-:Y:S05]  /*35fb0*/  BSYNC B1 ;  /* 0x0000000000017941 */ /* 0x000fea0003800000 */
.L_x_10794:
        /* <DEDUP_REMOVED lines=15> */
.L_x_10798:
        /* <DEDUP_REMOVED lines=12> */
.L_x_10801:
[----:B------:R-:W-:-:S07]  /*36170*/  IMAD.MOV.U32 R155, RZ, RZ, R154 ;  /* 0x000000ffff9b7224 */ /* 0x000fce00078e009a */
.L_x_10802:
[----:B------:R-:W-:Y:S05]  /*36180*/  BSYNC B1 ;  /* 0x0000000000017941 */ /* 0x000fea0003800000 */
.L_x_10800:
        /* <DEDUP_REMOVED lines=16> */
.L_x_10806:
[----:B------:R-:W-:Y:S05]  /*36290*/  BSYNC B2 ;  /* 0x0000000000027941 */ /* 0x000fea0003800000 */
.L_x_10805:
        /* <DEDUP_REMOVED lines=43> */
.L_x_10804:
[----:B------:R-:W-:Y:S05]  /*36550*/  BSYNC B1 ;  /* 0x0000000000017941 */ /* 0x000fea0003800000 */
.L_x_10803:
        /* <DEDUP_REMOVED lines=10> */
.L_x_10799:
        /* <DEDUP_REMOVED lines=12> */
.L_x_10808:
[----:B------:R-:W-:-:S07]  /*366c0*/  IMAD.MOV.U32 R156, RZ, RZ, R154 ;  /* 0x000000ffff9c7224 */ /* 0x000fce00078e009a */
.L_x_10809:
[----:B------:R-:W-:Y:S05]  /*366d0*/  BSYNC B1 ;  /* 0x0000000000017941 */ /* 0x000fea0003800000 */
.L_x_10807:
        /* <DEDUP_REMOVED lines=16> */
.L_x_10813:
[----:B------:R-:W-:Y:S05]  /*367e0*/  BSYNC B2 ;  /* 0x0000000000027941 */ /* 0x000fea0003800000 */
.L_x_10812:
        /* <DEDUP_REMOVED lines=44> */
.L_x_10811:
[----:B------:R-:W-:Y:S05]  /*36ab0*/  BSYNC B1 ;  /* 0x0000000000017941 */ /* 0x000fea0003800000 */
.L_x_10810:
        /* <DEDUP_REMOVED lines=15> */
.L_x_10814:
        /* <DEDUP_REMOVED lines=12> */
.L_x_10817:
[----:B------:R-:W-:-:S07]  /*36c70*/  MOV R9, R154 ;  /* 0x0000009a00097202 */ /* 0x000fce0000000f00 */
.L_x_10818:
[----:B------:R-:W-:Y:S05]  /*36c80*/  BSYNC B1 ;  /* 0x0000000000017941 */ /* 0x000fea0003800000 */
.L_x_10816:
        /* <DEDUP_REMOVED lines=16> */
.L_x_10822:
[----:B------:R-:W-:Y:S05]  /*36d90*/  BSYNC B2 ;  /* 0x0000000000027941 */ /* 0x000fea0003800000 */
.L_x_10821:
        /* <DEDUP_REMOVED lines=44> */
.L_x_10820:
[----:B------:R-:W-:Y:S05]  /*37060*/  BSYNC B1 ;  /* 0x0000000000017941 */ /* 0x000fea0003800000 */
.L_x_10819:
        /* <DEDUP_REMOVED lines=10> */
.L_x_10815:
        /* <DEDUP_REMOVED lines=12> */
.L_x_10824:
[----:B------:R-:W-:-:S07]  /*371d0*/  IMAD.MOV.U32 R96, RZ, RZ, R154 ;  /* 0x000000ffff607224 */ /* 0x000fce00078e009a */
.L_x_10825:
[----:B------:R-:W-:Y:S05]  /*371e0*/  BSYNC B1 ;  /* 0x0000000000017941 */ /* 0x000fea0003800000 */
.L_x_10823:
        /* <DEDUP_REMOVED lines=16> */
.L_x_10829:
[----:B------:R-:W-:Y:S05]  /*372f0*/  BSYNC B2 ;  /* 0x0000000000027941 */ /* 0x000fea0003800000 */
.L_x_10828:
        /* <DEDUP_REMOVED lines=44> */
.L_x_10827:
[----:B------:R-:W-:Y:S05]  /*375c0*/  BSYNC B1 ;  /* 0x0000000000017941 */ /* 0x000fea0003800000 */
.L_x_10826:
        /* <DEDUP_REMOVED lines=15> */
.L_x_10830:
        /* <DEDUP_REMOVED lines=12> */
.L_x_10833:
[----:B------:R-:W-:-:S07]  /*37780*/  MOV R10, R154 ;  /* 0x0000009a000a7202 */ /* 0x000fce0000000f00 */
.L_x_10834:
[----:B------:R-:W-:Y:S05]  /*37790*/  BSYNC B1 ;  /* 0x0000000000017941 */ /* 0x000fea0003800000 */
.L_x_10832:
        /* <DEDUP_REMOVED lines=16> */
.L_x_10838:
[----:B------:R-:W-:Y:S05]  /*378a0*/  BSYNC B2 ;  /* 0x0000000000027941 */ /* 0x000fea0003800000 */
.L_x_10837:
        /* <DEDUP_REMOVED lines=44> */
.L_x_10836:
[----:B------:R-:W-:Y:S05]  /*37b70*/  BSYNC B1 ;  /* 0x0000000000017941 */ /* 0x000fea0003800000 */
.L_x_10835:
        /* <DEDUP_REMOVED lines=10> */
.L_x_10831:
        /* <DEDUP_REMOVED lines=12> */
.L_x_10840:
[----:B------:R-:W-:-:S07]  /*37ce0*/  IMAD.MOV.U32 R96, RZ, RZ, R154 ;  /* 0x000000ffff607224 */ /* 0x000fce00078e009a */
.L_x_10841:
[----:B------:R-:W-:Y:S05]  /*37cf0*/  BSYNC B1 ;  /* 0x0000000000017941 */ /* 0x000fea0003800000 */
.L_x_10839:
        /* <DEDUP_REMOVED lines=16> */
.L_x_10845:
[----:B------:R-:W-:Y:S05]  /*37e00*/  BSYNC B2 ;  /* 0x0000000000027941 */ /* 0x000fea0003800000 */
.L_x_10844:
        /* <DEDUP_REMOVED lines=44> */
.L_x_10843:
[----:B------:R-:W-:Y:S05]  /*380d0*/  BSYNC B1 ;  /* 0x0000000000017941 */ /* 0x000fea0003800000 */
.L_x_10842:
        /* <DEDUP_REMOVED lines=15> */
.L_x_10846:
        /* <DEDUP_REMOVED lines=12> */
.L_x_10849:
[----:B------:R-:W-:-:S07]  /*38290*/  MOV R11, R154 ;  /* 0x0000009a000b7202 */ /* 0x000fce0000000f00 */
.L_x_10850:
[----:B------:R-:W-:Y:S05]  /*382a0*/  BSYNC B1 ;  /* 0x0000000000017941 */ /* 0x000fea0003800000 */
.L_x_10848:
        /* <DEDUP_REMOVED lines=16> */
.L_x_10854:
[----:B------:R-:W-:Y:S05]  /*383b0*/  BSYNC B2 ;  /* 0x0000000000027941 */ /* 0x000fea0003800000 */
.L_x_10853:
        /* <DEDUP_REMOVED lines=44> */
.L_x_10852:
[----:B------:R-:W-:Y:S05]  /*38680*/  BSYNC B1 ;  /* 0x0000000000017941 */ /* 0x000fea0003800000 */
.L_x_10851:
        /* <DEDUP_REMOVED lines=10> */
.L_x_10847:
        /* <DEDUP_REMOVED lines=12> */
.L_x_10856:
[----:B------:R-:W-:-:S07]  /*387f0*/  IMAD.MOV.U32 R153, RZ, RZ, R154 ;  /* 0x000000ffff997224 */ /* 0x000fce00078e009a */
.L_x_10857:
[----:B------:R-:W-:Y:S05]  /*38800*/  BSYNC B1 ;  /* 0x0000000000017941 */ /* 0x000fea0003800000 */
.L_x_10855:
        /* <DEDUP_REMOVED lines=16> */
.L_x_10861:
[----:B------:R-:W-:Y:S05]  /*38910*/  BSYNC B2 ;  /* 0x0000000000027941 */ /* 0x000fea0003800000 */
.L_x_10860:
        /* <DEDUP_REMOVED lines=44> */
.L_x_10859:
[----:B------:R-:W-:Y:S05]  /*38be0*/  BSYNC B1 ;  /* 0x0000000000017941 */ /* 0x000fea0003800000 */
.L_x_10858:
        /* <DEDUP_REMOVED lines=15> */
.L_x_10862:
        /* <DEDUP_REMOVED lines=12> */
.L_x_10865:
[----:B------:R-:W-:-:S07]  /*38da0*/  MOV R20, R154 ;  /* 0x0000009a00147202 */ /* 0x000fce0000000f00 */
.L_x_10866:
[----:B------:R-:W-:Y:S05]  /*38db0*/  BSYNC B1 ;  /* 0x0000000000017941 */ /* 0x000fea0003800000 */
.L_x_10864:
        /* <DEDUP_REMOVED lines=16> */
.L_x_10870:
[----:B------:R-:W-:Y:S05]  /*38ec0*/  BSYNC B2 ;  /* 0x0000000000027941 */ /* 0x000fea0003800000 */
.L_x_10869:
        /* <DEDUP_REMOVED lines=44> */
.L_x_10868:
[----:B------:R-:W-:Y:S05]  /*39190*/  BSYNC B1 ;  /* 0x0000000000017941 */ /* 0x000fea0003800000 */
.L_x_10867:
        /* <DEDUP_REMOVED lines=10> */
.L_x_10863:
        /* <DEDUP_REMOVED lines=12> */
.L_x_10872:
[----:B------:R-:W-:-:S07]  /*39300*/  IMAD.MOV.U32 R158, RZ, RZ, R154 ;  /* 0x000000ffff9e7224 */ /* 0x000fce00078e009a */
.L_x_10873:
[----:B------:R-:W-:Y:S05]  /*39310*/  BSYNC B1 ;  /* 0x0000000000017941 */ /* 0x000fea0003800000 */
.L_x_10871:
        /* <DEDUP_REMOVED lines=16> */
.L_x_10877:
[----:B------:R-:W-:Y:S05]  /*39420*/  BSYNC B2 ;  /* 0x0000000000027941 */ /* 0x000fea0003800000 */
.L_x_10876:
        /* <DEDUP_REMOVED lines=44> */
.L_x_10875:
[----:B------:R-:W-:Y:S05]  /*396f0*/  BSYNC B1 ;  /* 0x0000000000017941 */ /* 0x000fea0003800000 */
.L_x_10874:
        /* <DEDUP_REMOVED lines=13> */
.L_x_10878:
        /* <DEDUP_REMOVED lines=12> */
.L_x_10881:
[----:B------:R-:W-:-:S07]  /*39890*/  MOV R12, R154 ;  /* 0x0000009a000c7202 */ /* 0x000fce0000000f00 */
.L_x_10882:
[----:B------:R-:W-:Y:S05]  /*398a0*/  BSYNC B1 ;  /* 0x0000000000017941 */ /* 0x000fea0003800000 */
.L_x_10880:
        /* <DEDUP_REMOVED lines=16> */
.L_x_10886:
[----:B------:R-:W-:Y:S05]  /*399b0*/  BSYNC B2 ;  /* 0x0000000000027941 */ /* 0x000fea0003800000 */
.L_x_10885:
        /* <DEDUP_REMOVED lines=44> */
.L_x_10884:
[----:B------:R-:W-:Y:S05]  /*39c80*/  BSYNC B1 ;  /* 0x0000000000017941 */ /* 0x000fea0003800000 */
.L_x_10883:
        /* <DEDUP_REMOVED lines=10> */
.L_x_10879:
        /* <DEDUP_REMOVED lines=12> */
.L_x_10888:
[----:B------:R-:W-:-:S07]  /*39df0*/  IMAD.MOV.U32 R98, RZ, RZ, R154 ;  /* 0x000000ffff627224 */ /* 0x000fce00078e009a */
.L_x_10889:
[----:B------:R-:W-:Y:S05]  /*39e00*/  BSYNC B1 ;  /* 0x0000000000017941 */ /* 0x000fea0003800000 */
.L_x_10887:
        /* <DEDUP_REMOVED lines=16> */
.L_x_10893:
[----:B------:R-:W-:Y:S05]  /*39f10*/  BSYNC B2 ;  /* 0x0000000000027941 */ /* 0x000fea0003800000 */
.L_x_10892:
        /* <DEDUP_REMOVED lines=44> */
.L_x_10891:
[----:B------:R-:W-:Y:S05]  /*3a1e0*/  BSYNC B1 ;  /* 0x0000000000017941 */ /* 0x000fea0003800000 */
.L_x_10890:
        /* <DEDUP_REMOVED lines=13> */
.L_x_10894:
        /* <DEDUP_REMOVED lines=12> */
.L_x_10897:
[----:B------:R-:W-:-:S07]  /*3a380*/  MOV R13, R154 ;  /* 0x0000009a000d7202 */ /* 0x000fce0000000f00 */
.L_x_10898:
[----:B------:R-:W-:Y:S05]  /*3a390*/  BSYNC B1 ;  /* 0x0000000000017941 */ /* 0x000fea0003800000 */
.L_x_10896:
        /* <DEDUP_REMOVED lines=16> */
.L_x_10902:
[----:B------:R-:W-:Y:S05]  /*3a4a0*/  BSYNC B2 ;  /* 0x0000000000027941 */ /* 0x000fea0003800000 */
.L_x_10901:
        /* <DEDUP_REMOVED lines=44> */
.L_x_10900:
[----:B------:R-:W-:Y:S05]  /*3a770*/  BSYNC B1 ;  /* 0x0000000000017941 */ /* 0x000fea0003800000 */
.L_x_10899:
        /* <DEDUP_REMOVED lines=10> */
.L_x_10895:
        /* <DEDUP_REMOVED lines=12> */
.L_x_10904:
[----:B------:R-:W-:-:S07]  /*3a8e0*/  IMAD.MOV.U32 R98, RZ, RZ, R154 ;  /* 0x000000ffff627224 */ /* 0x000fce00078e009a */
.L_x_10905:
[----:B------:R-:W-:Y:S05]  /*3a8f0*/  BSYNC B1 ;  /* 0x0000000000017941 */ /* 0x000fea0003800000 */
.L_x_10903:
        /* <DEDUP_REMOVED lines=10> */
[----:B------:R-:W-:Y:S02]  /*3a9a0*/  @!P5 IADD3 R2, R2, 0x1, RZ ;  /* 0x000000010202d810 */ /* 0x000fe40007ffe0ff */
[----:B------:R-:W-:Y:S02]  /*3a9b0*/  @!P5 IADD3 R0, R5, 0x1, RZ ;  /* 0x000000010500d810 */ /* 0x000fe40007ffe0ff */
[----:B------:R-:W-:Y:S02]  /*3a9c0*/  ISETP.NE.AND P6, PT, R2, RZ, !P5 ;  /* 0x000000ff0200720c */ /* 0x000fe40006fc5270 */
[----:B------:R-:W-:-:S11]  /*3a9d0*/  @!P5 MOV R4, RZ ;  /* 0x000000ff0004d202 */ /* 0x000fd60000000f00 */
[----:B------:R-:W-:-:S05]  /*3a9e0*/  @P6 IMAD.MOV R0, RZ, RZ, R5 ;  /* 0x000000ffff006224 */ /* 0x000fca00078e0205 */
[----:B------:R-:W-:-:S07]  /*3a9f0*/  @!P5 MOV R5, R0 ;  /* 0x000000000005d202 */ /* 0x000fce0000000f00 */
.L_x_10909:
[----:B------:R-:W-:Y:S05]  /*3aa00*/  BSYNC B2 ;  /* 0x0000000000027941 */ /* 0x000fea0003800000 */
.L_x_10908:
        /* <DEDUP_REMOVED lines=42> */
[----:B------:R-:W-:Y:S01]  /*3acb0*/  HFMA2.MMA R96, -RZ, RZ, 0, 0 ;  /* 0x00000000ff607435 */ /* 0x000fe200000001ff */
[----:B------:R-:W-:-:S10]  /*3acc0*/  LOP3.LUT R50, R97, UR42, R150, 0x96, !PT ;  /* 0x0000002a61327c12 */ /* 0x000fd4000f8e9696 */
.L_x_10907:
[----:B------:R-:W-:Y:S05]  /*3acd0*/  BSYNC B1 ;  /* 0x0000000000017941 */ /* 0x000fea0003800000 */
.L_x_10906:
        /* <DEDUP_REMOVED lines=13> */
.L_x_10910:
        /* <DEDUP_REMOVED lines=10> */
[----:B------:R-:W-:Y:S01]  /*3ae50*/  MOV R14, R6 ;  /* 0x00000006000e7202 */ /* 0x000fe20000000f00 */
[----:B------:R-:W-:Y:S06]  /*3ae60*/  BRA `(.L_x_10914) ;  /* 0x0000000000047947 */ /* 0x000fec0003800000 */
.L_x_10913:
[----:B------:R-:W-:-:S07]  /*3ae70*/  IMAD.MOV.U32 R14, RZ, RZ, R154 ;  /* 0x000000ffff0e7224 */ /* 0x000fce00078e009a */
.L_x_10914:
[----:B------:R-:W-:Y:S05]  /*3ae80*/  BSYNC B1 ;  /* 0x0000000000017941 */ /* 0x000fea0003800000 */
.L_x_10912:
        /* <DEDUP_REMOVED lines=8> */
[----:B------:R-:W-:-:S04]  /*3af10*/  IADD3 R4, R4, 0x1, RZ ;  /* 0x0000000104047810 */ /* 0x000fc80007ffe0ff */
[----:B------:R-:W-:-:S13]  /*3af20*/  ISETP.NE.AND P2, PT, R4, RZ, PT ;  /* 0x000000ff0400720c */ /* 0x000fda0003f45270 */
[----:B------:R-:W-:Y:S01]  /*3af30*/  @!P2 VIADD R2, R2, 0x1 ;  /* 0x000000010202a836 */ /* 0x000fe20000000000 */
[----:B------:R-:W-:Y:S02]  /*3af40*/  @!P2 IADD3 R0, R5, 0x1, RZ ;  /* 0x000000010500a810 */ /* 0x000fe40007ffe0ff */
[----:B------:R-:W-:Y:S02]  /*3af50*/  @!P2 MOV R4, RZ ;  /* 0x000000ff0004a202 */ /* 0x000fe40000000f00 */
[----:B------:R-:W-:-:S13]  /*3af60*/  ISETP.NE.AND P6, PT, R2, RZ, !P2 ;  /* 0x000000ff0200720c */ /* 0x000fda00057c5270 */
[----:B------:R-:W-:-:S05]  /*3af70*/  @P6 IADD3 R0, R5, RZ, RZ ;  /* 0x000000ff05006210 */ /* 0x000fca0007ffe0ff */
[----:B------:R-:W-:-:S07]  /*3af80*/  @!P2 IMAD.MOV.U32 R5, RZ, RZ, R0 ;  /* 0x000000ffff05a224 */ /* 0x000fce00078e0000 */
.L_x_10918:
[----:B------:R-:W-:Y:S05]  /*3af90*/  BSYNC B2 ;  /* 0x0000000000027941 */ /* 0x000fea0003800000 */
.L_x_10917:
        /* <DEDUP_REMOVED lines=44> */
.L_x_10916:
[----:B------:R-:W-:Y:S05]  /*3b260*/  BSYNC B1 ;  /* 0x0000000000017941 */ /* 0x000fea0003800000 */
.L_x_10915:
        /* <DEDUP_REMOVED lines=10> */
.L_x_10911:
[----:B------:R-:W0:Y:S01]  /*3b310*/  LDC.64 R96, c[0x0][0x238] ;  /* 0x00008e00ff607b82 */ /* 0x000e220000000a00 */
[----:B------:R-:W-:Y:S02]  /*3b320*/  F2FP.F16.F32.PACK_AB R99, R158, R157 ;  /* 0x0000009d9e63723e */ /* 0x000fe400000000ff */
[----:B------:R-:W-:Y:S02]  /*3b330*/  F2FP.F16.F32.PACK_AB R98, R156, R153 ;  /* 0x000000999c62723e */ /* 0x000fe400000000ff */
[C---:B------:R-:W-:Y:S02]  /*3b340*/  LOP3.LUT P6, RZ, R8.reuse, 0x4, RZ, 0xc0, !PT ;  /* 0x0000000408ff7812 */ /* 0x040fe400078cc0ff */
[C---:B------:R-:W-:Y:S01]  /*3b350*/  LOP3.LUT P2, RZ, R8.reuse, 0x8, RZ, 0xc0, !PT ;  /* 0x0000000808ff7812 */ /* 0x040fe2000784c0ff */
[----:B------:R-:W1:Y:S01]  /*3b360*/  LDC.64 R206, c[0x0][0x240] ;  /* 0x00009000ffce7b82 */ /* 0x000e620000000a00 */
[----:B------:R-:W-:Y:S01]  /*3b370*/  LOP3.LUT P1, RZ, R8, 0x10, RZ, 0xc0, !PT ;  /* 0x0000001008ff7812 */ /* 0x000fe2000782c0ff */
[----:B0-----:R-:W-:Y:S01]  /*3b380*/  IMAD.WIDE.U32 R150, R146, 0x10, R96 ;  /* 0x0000001092967825 */ /* 0x001fe200078e0060 */
[----:B------:R-:W-:-:S02]  /*3b390*/  F2FP.F16.F32.PACK_AB R97, R152, R149 ;  /* 0x000000959861723e */ /* 0x000fc400000000ff */
[----:B------:R-:W-:-:S05]  /*3b3a0*/  F2FP.F16.F32.PACK_AB R96, R148, R147 ;  /* 0x000000939460723e */ /* 0x000fca00000000ff */
        /* <DEDUP_REMOVED lines=42> */
.L_x_10919:
        /* <DEDUP_REMOVED lines=266> */
.L_x_10933:
[----:B------:R-:W2:Y:S01]  /*3c6f0*/  LDL R205, [R1+0x1c4] ;  /* 0x0001c40001cd7983 */ /* 0x000ea20000100800 */
[----:B01----:R-:W-:Y:S01]  /*3c700*/  FADD.FTZ R150, R150, R97 ;  /* 0x0000006196967221 */ /* 0x003fe20000010000 */
[----:B------:R-:W-:Y:S01]  /*3c710*/  FMUL.FTZ R151, R206, R206 ;  /* 0x000000cece977220 */ /* 0x000fe20000410000 */
[----:B------:R-:W-:Y:S01]  /*3c720*/  ISETP.NE.AND P1, PT, RZ, UR24, PT ;  /* 0x00000018ff007c0c */ /* 0x000fe2000bf25270 */
[----:B------:R-:W0:Y:S01]  /*3c730*/  @!P2 LDC.64 R98, c[0x0][0x258] ;  /* 0x00009600ff62ab82 */ /* 0x000e220000000a00 */
[----:B------:R-:W-:Y:S01]  /*3c740*/  FFMA.FTZ R150, R150, R96, UR25 ;  /* 0x0000001996967e23 */ /* 0x000fe20008010060 */
[----:B------:R-:W3:Y:S01]  /*3c750*/  LDL R159, [R1+0x1a4] ;  /* 0x0001a400019f7983 */ /* 0x000ee20000100800 */
[----:B------:R-:W-:-:S03]  /*3c760*/  FSEL R151, R151, RZ, P1 ;  /* 0x000000ff97977208 */ /* 0x000fc60000800000 */
[----:B------:R1:W-:Y:S02]  /*3c770*/  STL [R1+0x1d4], R3 ;  /* 0x0001d40301007387 */ /* 0x0003e40000100800 */
[----:B------:R-:W4:Y:S01]  /*3c780*/  @!P2 LDC.64 R96, c[0x0][0x250] ;  /* 0x00009400ff60ab82 */ /* 0x000f220000000a00 */
[----:B------:R-:W-:Y:S01]  /*3c790*/  FADD.FTZ R150, R150, R151 ;  /* 0x0000009796967221 */ /* 0x000fe20000010000 */
[----:B------:R-:W-:Y:S01]  /*3c7a0*/  FSEL R151, R206, RZ, !P1 ;  /* 0x000000ffce977208 */ /* 0x000fe20004800000 */
[----:B------:R1:W-:Y:S04]  /*3c7b0*/  STL [R1+0x1d0], R2 ;  /* 0x0001d00201007387 */ /* 0x0003e80000100800 */
[----:B------:R-:W0:Y:S01]  /*3c7c0*/  MUFU.RSQ R150, R150 ;  /* 0x0000009600967308 */ /* 0x000e220000001400 */
[----:B------:R-:W-:Y:S01]  /*3c7d0*/  FADD.FTZ R48, -R151, R48 ;  /* 0x0000003097307221 */ /* 0x000fe20000010100 */
[----:B------:R4:W-:Y:S04]  /*3c7e0*/  STL [R1+0x1cc], R0 ;  /* 0x0001cc0001007387 */ /* 0x0009e80000100800 */
[----:B-1----:R-:W3:Y:S04]  /*3c7f0*/  LDL R3, [R1+0x1a0] ;  /* 0x0001a00001037983 */ /* 0x002ee80000100800 */
[----:B------:R-:W3:Y:S04]  /*3c800*/  LDL R2, [R1+0x19c] ;  /* 0x00019c0001027983 */ /* 0x000ee80000100800 */
[----:B------:R-:W3:Y:S01]  /*3c810*/  LDL R207, [R1+0x190] ;  /* 0x0001900001cf7983 */ /* 0x000ee20000100800 */
[----:B----4-:R-:W-:-:S03]  /*3c820*/  @!P2 IMAD.WIDE R96, R204, 0x4, R96 ;  /* 0x00000004cc60a825 */ /* 0x010fc600078e0260 */
[----:B------:R-:W4:Y:S04]  /*3c830*/  LDL R0, [R1+0x174] ;  /* 0x0001740001007983 */ /* 0x000f280000100800 */
[----:B------:R0:W-:Y:S02]  /*3c840*/  @!P2 STG.E desc[UR4][R96.64], R206 ;  /* 0x000000ce6000a986 */ /* 0x0001e4000c101904 */
[----:B0-----:R-:W-:Y:S02]  /*3c850*/  @!P2 IMAD.WIDE R96, R204, 0x4, R98 ;  /* 0x00000004cc60a825 */ /* 0x001fe400078e0262 */
[----:B------:R-:W4:Y:S04]  /*3c860*/  LDL R206, [R1+0x198] ;  /* 0x0001980001ce7983 */ /* 0x000f280000100800 */
[----:B------:R0:W-:Y:S02]  /*3c870*/  @!P2 STG.E desc[UR4][R96.64], R150 ;  /* 0x000000966000a986 */ /* 0x0001e4000c101904 */
[----:B0-----:R-:W-:Y:S01]  /*3c880*/  FADD.FTZ R96, -R151, R49 ;  /* 0x0000003197607221 */ /* 0x001fe20000010100 */
[----:B------:R-:W-:-:S02]  /*3c890*/  HADD2.F32 R97, -RZ, R200.H0_H0 ;  /* 0x200000c8ff617230 */ /* 0x000fc40000004100 */
[C---:B------:R-:W-:Y:S01]  /*3c8a0*/  FMUL.FTZ R49, R150.reuse, R48 ;  /* 0x0000003096317220 */ /* 0x040fe20000410000 */
[----:B------:R-:W-:Y:S01]  /*3c8b0*/  FMUL.FTZ R48, R150, R96 ;  /* 0x0000006096307220 */ /* 0x000fe20000410000 */
[----:B------:R-:W-:Y:S02]  /*3c8c0*/  HADD2.F32 R96, -RZ, R200.H1_H1 ;  /* 0x300000c8ff607230 */ /* 0x000fe40000004100 */
[----:B--2---:R-:W-:Y:S02]  /*3c8d0*/  FFMA.FTZ R97, R49, R97, R205 ;  /* 0x0000006131617223 */ /* 0x004fe400000100cd */
[----:B------:R-:W2:Y:S01]  /*3c8e0*/  LDL R205, [R1+0x194] ;  /* 0x0001940001cd7983 */ /* 0x000ea20000100800 */
[C---:B------:R-:W-:Y:S01]  /*3c8f0*/  FADD.FTZ R46, -R151.reuse, R46 ;  /* 0x0000002e972e7221 */ /* 0x040fe20000010100 */
[C---:B------:R-:W-:Y:S01]  /*3c900*/  FADD.FTZ R98, -R151.reuse, R47 ;  /* 0x0000002f97627221 */ /* 0x040fe20000010100 */
[----:B---3--:R-:W-:Y:S02]  /*3c910*/  FFMA.FTZ R96, R48, R96, R159 ;  /* 0x0000006030607223 */ /* 0x008fe4000001009f */
[C---:B------:R-:W-:Y:S01]  /*3c920*/  FMUL.FTZ R47, R150.reuse, R46 ;  /* 0x0000002e962f7220 */ /* 0x040fe20000410000 */
[----:B------:R-:W-:Y:S01]  /*3c930*/  FMUL.FTZ R46, R150, R98 ;  /* 0x00000062962e7220 */ /* 0x000fe20000410000 */
[----:B------:R-:W-:Y:S01]  /*3c940*/  FADD.FTZ R44, -R151, R44 ;  /* 0x0000002c972c7221 */ /* 0x000fe20000010100 */
[--C-:B------:R-:W-:Y:S01]  /*3c950*/  HADD2.F32 R98, -RZ, R202.reuse.H0_H0 ;  /* 0x200000caff627230 */ /* 0x100fe20000004100 */
[----:B------:R-:W-:Y:S01]  /*3c960*/  F2FP.F16.F32.PACK_AB R96, R96, R97 ;  /* 0x000000616060723e */ /* 0x000fe200000000ff */
[----:B------:R-:W-:-:S02]  /*3c970*/  HADD2.F32 R99, -RZ, R202.H1_H1 ;  /* 0x300000caff637230 */ /* 0x000fc40000004100 */
[----:B------:R-:W-:Y:S01]  /*3c980*/  FADD.FTZ R97, -R151, R45 ;  /* 0x0000002d97617221 */ /* 0x000fe20000010100 */
[C---:B------:R-:W-:Y:S01]  /*3c990*/  FMUL.FTZ R45, R150.reuse, R44 ;  /* 0x0000002c962d7220 */ /* 0x040fe20000410000 */
[--C-:B------:R-:W-:Y:S02]  /*3c9a0*/  HADD2.F32 R159, -RZ, R201.reuse.H1_H1 ;  /* 0x300000c9ff9f7230 */ /* 0x100fe40000004100 */
[----:B------:R-:W-:Y:S01]  /*3c9b0*/  FMUL.FTZ R44, R150, R97 ;  /* 0x00000061962c7220 */ /* 0x000fe20000410000 */
[----:B------:R-:W-:-:S05]  /*3c9c0*/  HADD2.F32 R97, -RZ, R201.H0_H0 ;  /* 0x200000c9ff617230 */ /* 0x000fca0000004100 */
[----:B------:R-:W-:Y:S02]  /*3c9d0*/  FFMA.FTZ R97, R45, R97, R3 ;  /* 0x000000612d617223 */ /* 0x000fe40000010003 */
[----:B------:R1:W5:Y:S01]  /*3c9e0*/  LDL.LU R3, [R1+0x1d4] ;  /* 0x0001d40001037983 */ /* 0x0003620000300800 */
[----:B------:R-:W-:-:S03]  /*3c9f0*/  FFMA.FTZ R159, R44, R159, R2 ;  /* 0x0000009f2c9f7223 */ /* 0x000fc60000010002 */
[----:B------:R1:W5:Y:S02]  /*3ca00*/  LDL.LU R2, [R1+0x1d0] ;  /* 0x0001d00001027983 */ /* 0x0003640000300800 */
[----:B------:R-:W-:Y:S01]  /*3ca10*/  F2FP.F16.F32.PACK_AB R97, R159, R97 ;  /* 0x000000619f61723e */ /* 0x000fe200000000ff */
[----:B------:R-:W-:Y:S01]  /*3ca20*/  IMAD.SHL.U32 R159, R41, 0x10, RZ ;  /* 0x00000010299f7824 */ /* 0x000fe200078e00ff */
[----:B------:R-:W-:Y:S01]  /*3ca30*/  SHF.R.U32.HI R41, RZ, 0x1c, R41 ;  /* 0x0000001cff297819 */ /* 0x000fe20000011629 */
[----:B----4-:R-:W-:Y:S01]  /*3ca40*/  FFMA.FTZ R98, R47, R98, R206 ;  /* 0x000000622f627223 */ /* 0x010fe200000100ce */
[----:B------:R-:W-:-:S04]  /*3ca50*/  FADD.FTZ R206, -R151, R43 ;  /* 0x0000002b97ce7221 */ /* 0x000fc80000010100 */
[----:B------:R-:W-:Y:S01]  /*3ca60*/  FMUL.FTZ R206, R150, R206 ;  /* 0x000000ce96ce7220 */ /* 0x000fe20000410000 */
[----:B--2---:R-:W-:Y:S01]  /*3ca70*/  FFMA.FTZ R99, R46, R99, R205 ;  /* 0x000000632e637223 */ /* 0x004fe200000100cd */
[----:B------:R-:W-:Y:S01]  /*3ca80*/  FADD.FTZ R205, -R151, R42 ;  /* 0x0000002a97cd7221 */ /* 0x000fe20000010100 */
[----:B------:R-:W-:-:S03]  /*3ca90*/  HADD2.F32 R42, -RZ, R203.H1_H1 ;  /* 0x300000cbff2a7230 */ /* 0x000fc60000004100 */
[----:B------:R-:W-:Y:S01]  /*3caa0*/  F2FP.F16.F32.PACK_AB R98, R99, R98 ;  /* 0x000000626362723e */ /* 0x000fe200000000ff */
[----:B------:R-:W-:Y:S02]  /*3cab0*/  HADD2.F32 R99, -RZ, R203.H0_H0 ;  /* 0x200000cbff637230 */ /* 0x000fe40000004100 */
[----:B------:R-:W-:Y:S01]  /*3cac0*/  FMUL.FTZ R205, R150, R205 ;  /* 0x000000cd96cd7220 */ /* 0x000fe20000410000 */
[----:B------:R-:W-:Y:S02]  /*3cad0*/  FFMA.FTZ R42, R206, R42, R0 ;  /* 0x0000002ace2a7223 */ /* 0x000fe40000010000 */
[----:B------:R-:W2:Y:S01]  /*3cae0*/  LDL R0, [R1+0x180] ;  /* 0x0001800001007983 */ /* 0x000ea20000100800 */
[----:B------:R-:W-:-:S03]  /*3caf0*/  FFMA.FTZ R99, R205, R99, R207 ;  /* 0x00000063cd637223 */ /* 0x000fc600000100cf */
[----:B------:R-:W3:Y:S02]  /*3cb00*/  LDL R207, [R1+0x18c] ;  /* 0x00018c0001cf7983 */ /* 0x000ee40000100800 */
[----:B------:R-:W-:Y:S02]  /*3cb10*/  F2FP.F16.F32.PACK_AB R99, R42, R99 ;  /* 0x000000632a63723e */ /* 0x000fe400000000ff */
[----:B------:R-:W-:-:S04]  /*3cb20*/  IADD3 R42, P1, R159, UR18, RZ ;  /* 0x000000129f2a7c10 */ /* 0x000fc8000ff3e0ff */
[----:B------:R-:W-:-:S05]  /*3cb30*/  IADD3.X R43, R41, UR19, RZ, P1, !PT ;  /* 0x00000013292b7c10 */ /* 0x000fca0008ffe4ff */
[----:B------:R0:W-:Y:S04]  /*3cb40*/  STG.E.128 desc[UR4][R42.64], R96 ;  /* 0x000000602a007986 */ /* 0x0001e8000c101d04 */
[----:B0-----:R-:W4:Y:S04]  /*3cb50*/  LDL R97, [R1+0x170] ;  /* 0x0001700001617983 */ /* 0x001f280000100800 */
[----:B------:R-:W2:Y:S01]  /*3cb60*/  LDL R96, [R1+0x178] ;  /* 0x0001780001607983 */ /* 0x000ea20000100800 */
[----:B------:R-:W-:-:S03]  /*3cb70*/  HADD2.F32 R42, -RZ, R199.H1_H1 ;  /* 0x300000c7ff2a7230 */ /* 0x000fc60000004100 */
[----:B------:R-:W3:Y:S04]  /*3cb80*/  LDL R98, [R1+0x184] ;  /* 0x0001840001627983 */ /* 0x000ee80000100800 */
[----:B------:R-:W3:Y:S01]  /*3cb90*/  LDL R99, [R1+0x1a8] ;  /* 0x0001a80001637983 */ /* 0x000ee20000100800 */
[----:B------:R-:W-:Y:S02]  /*3cba0*/  HADD2.F32 R43, -RZ, R199.H0_H0 ;  /* 0x200000c7ff2b7230 */ /* 0x000fe40000004100 */
[----:B----4-:R-:W-:Y:S02]  /*3cbb0*/  FFMA.FTZ R42, R206, R42, R97 ;  /* 0x0000002ace2a7223 */ /* 0x010fe40000010061 */
[----:B------:R-:W4:Y:S01]  /*3cbc0*/  LDL R206, [R1+0x17c] ;  /* 0x00017c0001ce7983 */ /* 0x000f220000100800 */
[----:B--2---:R-:W-:-:S03]  /*3cbd0*/  FFMA.FTZ R43, R205, R43, R96 ;  /* 0x0000002bcd2b7223 */ /* 0x004fc60000010060 */
[----:B------:R-:W2:Y:S01]  /*3cbe0*/  LDL R205, [R1+0x188] ;  /* 0x0001880001cd7983 */ /* 0x000ea20000100800 */
[--C-:B------:R-:W-:Y:S02]  /*3cbf0*/  HADD2.F32 R97, -RZ, R198.reuse.H0_H0 ;  /* 0x200000c6ff617230 */ /* 0x100fe40000004100 */
[----:B------:R-:W-:-:S03]  /*3cc00*/  HADD2.F32 R96, -RZ, R198.H1_H1 ;  /* 0x300000c6ff607230 */ /* 0x000fc60000004100 */
[----:B------:R-:W-:Y:S02]  /*3cc10*/  FFMA.FTZ R97, R47, R97, R0 ;  /* 0x000000612f617223 */ /* 0x000fe40000010000 */
[----:B------:R1:W5:Y:S01]  /*3cc20*/  LDL.LU R0, [R1+0x1cc] ;  /* 0x0001cc0001007983 */ /* 0x0003620000300800 */
[----:B------:R-:W-:Y:S01]  /*3cc30*/  F2FP.F16.F32.PACK_AB R47, R42, R43 ;  /* 0x0000002b2a2f723e */ /* 0x000fe200000000ff */
[----:B------:R-:W-:-:S05]  /*3cc40*/  HADD2.F32 R42, -RZ, R197.H1_H1 ;  /* 0x300000c5ff2a7230 */ /* 0x000fca0000004100 */
[----:B---3--:R-:W-:Y:S01]  /*3cc50*/  FFMA.FTZ R42, R44, R42, R98 ;  /* 0x0000002a2c2a7223 */ /* 0x008fe20000010062 */
[----:B------:R-:W-:Y:S01]  /*3cc60*/  HADD2.F32 R44, -RZ, R196.H0_H0 ;  /* 0x200000c4ff2c7230 */ /* 0x000fe20000004100 */
[----:B------:R-:W3:Y:S04]  /*3cc70*/  LDL R98, [R1+0x144] ;  /* 0x0001440001627983 */ /* 0x000ee80000100800 */
[----:B------:R-:W-:Y:S02]  /*3cc80*/  FFMA.FTZ R44, R49, R44, R99 ;  /* 0x0000002c312c7223 */ /* 0x000fe40000010063 */
[----:B------:R-:W3:Y:S01]  /*3cc90*/  LDL R49, [R1+0x164] ;  /* 0x0001640001317983 */ /* 0x000ee20000100800 */
[----:B----4-:R-:W-:Y:S01]  /*3cca0*/  FFMA.FTZ R46, R46, R96, R206 ;  /* 0x000000602e2e7223 */ /* 0x010fe200000100ce */
[----:B------:R-:W-:-:S02]  /*3ccb0*/  HADD2.F32 R43, -RZ, R197.H0_H0 ;  /* 0x200000c5ff2b7230 */ /* 0x000fc40000004100 */
[----:B------:R-:W4:Y:S04]  /*3ccc0*/  LDL R96, [R1+0x16c] ;  /* 0x00016c0001607983 */ /* 0x000f280000100800 */
[----:B------:R-:W3:Y:S01]  /*3ccd0*/  LDL R206, [R1+0x160] ;  /* 0x0001600001ce7983 */ /* 0x000ee20000100800 */
[----:B--2---:R-:W-:-:S03]  /*3cce0*/  FFMA.FTZ R45, R45, R43, R205 ;  /* 0x0000002b2d2d7223 */ /* 0x004fc600000100cd */
[----:B------:R-:W2:Y:S01]  /*3ccf0*/  LDL R205, [R1+0x154] ;  /* 0x0001540001cd7983 */ /* 0x000ea20000100800 */
[----:B------:R-:W-:-:S03]  /*3cd00*/  F2FP.F16.F32.PACK_AB R46, R46, R97 ;  /* 0x000000612e2e723e */ /* 0x000fc600000000ff */
[----:B------:R-:W2:Y:S04]  /*3cd10*/  LDL R99, [R1+0x14c] ;  /* 0x00014c0001637983 */ /* 0x000ea80000100800 */
[----:B------:R-:W2:Y:S01]  /*3cd20*/  LDL R97, [R1+0x13c] ;  /* 0x00013c0001617983 */ /* 0x000ea20000100800 */
[----:B------:R-:W-:Y:S01]  /*3cd30*/  HADD2.F32 R43, -RZ, R196.H1_H1 ;  /* 0x300000c4ff2b7230 */ /* 0x000fe20000004100 */
[----:B------:R-:W-:Y:S02]  /*3cd40*/  F2FP.F16.F32.PACK_AB R45, R42, R45 ;  /* 0x0000002d2a2d723e */ /* 0x000fe400000000ff */
[----:B------:R-:W-:Y:S01]  /*3cd50*/  IADD3 R42, P1, R159, UR20, RZ ;  /* 0x000000149f2a7c10 */ /* 0x000fe2000ff3e0ff */
[C---:B------:R-:W-:Y:S01]  /*3cd60*/  FADD.FTZ R39, -R151.reuse, R39 ;  /* 0x0000002797277221 */ /* 0x040fe20000010100 */
[----:B------:R-:W-:Y:S01]  /*3cd70*/  FFMA.FTZ R48, R48, R43, R207 ;  /* 0x0000002b30307223 */ /* 0x000fe200000100cf */
[----:B------:R-:W-:Y:S01]  /*3cd80*/  FADD.FTZ R33, -R151, R33 ;  /* 0x0000002197217221 */ /* 0x000fe20000010100 */
[----:B------:R-:W-:Y:S01]  /*3cd90*/  IADD3.X R43, R41, UR21, RZ, P1, !PT ;  /* 0x00000015292b7c10 */ /* 0x000fe20008ffe4ff */
[----:B------:R-:W-:-:S02]  /*3cda0*/  HADD2.F32 R41, -RZ, R192.H0_H0 ;  /* 0x200000c0ff297230 */ /* 0x000fc40000004100 */
[----:B------:R-:W-:Y:S01]  /*3cdb0*/  FMUL.FTZ R39, R150, R39 ;  /* 0x0000002796277220 */ /* 0x000fe20000410000 */
[----:B------:R-:W-:Y:S01]  /*3cdc0*/  F2FP.F16.F32.PACK_AB R44, R48, R44 ;  /* 0x0000002c302c723e */ /* 0x000fe200000000ff */
[----:B------:R-:W2:Y:S04]  /*3cdd0*/  LDL R207, [R1+0x138] ;  /* 0x0001380001cf7983 */ /* 0x000ea80000100800 */
[----:B------:R0:W-:Y:S04]  /*3cde0*/  STG.E.128 desc[UR4][R42.64], R44 ;  /* 0x0000002c2a007986 */ /* 0x0001e8000c101d04 */
[----:B------:R-:W2:Y:S01]  /*3cdf0*/  LDL R159, [R1+0x140] ;  /* 0x00014000019f7983 */ /* 0x000ea20000100800 */
[----:B----4-:R-:W-:Y:S01]  /*3ce00*/  FFMA.FTZ R41, R39, R41, R96 ;  /* 0x0000002927297223 */ /* 0x010fe20000010060 */
[----:B------:R-:W-:-:S02]  /*3ce10*/  FADD.FTZ R48, -R151, R38 ;  /* 0x0000002697307221 */ /* 0x000fc40000010100 */
[----:B------:R-:W4:Y:S01]  /*3ce20*/  LDL R96, [R1+0x134] ;  /* 0x0001340001607983 */ /* 0x000f220000100800 */
[C---:B0-----:R-:W-:Y:S01]  /*3ce30*/  FADD.FTZ R46, -R151.reuse, R40 ;  /* 0x00000028972e7221 */ /* 0x041fe20000010100 */
[----:B------:R-:W-:Y:S01]  /*3ce40*/  HADD2.F32 R40, -RZ, R192.H1_H1 ;  /* 0x300000c0ff287230 */ /* 0x000fe20000004100 */
[----:B------:R-:W0:Y:S02]  /*3ce50*/  LDC.64 R44, c[0x0][0x2b8] ;  /* 0x0000ae00ff2c7b82 */ /* 0x000e240000000a00 */
[----:B------:R-:W-:Y:S01]  /*3ce60*/  FMUL.FTZ R46, R150, R46 ;  /* 0x0000002e962e7220 */ /* 0x000fe20000410000 */
[C---:B------:R-:W-:Y:S01]  /*3ce70*/  FADD.FTZ R47, -R151.reuse, R35 ;  /* 0x00000023972f7221 */ /* 0x040fe20000010100 */
[----:B------:R-:W-:Y:S02]  /*3ce80*/  FADD.FTZ R35, -R151, R36 ;  /* 0x0000002497237221 */ /* 0x000fe40000010100 */
[----:B---3--:R-:W-:Y:S01]  /*3ce90*/  FFMA.FTZ R40, R46, R40, R49 ;  /* 0x000000282e287223 */ /* 0x008fe20000010031 */
[----:B------:R-:W-:-:S02]  /*3cea0*/  HADD2.F32 R49, -RZ, R193.H0_H0 ;  /* 0x200000c1ff317230 */ /* 0x000fc40000004100 */
[----:B------:R-:W-:Y:S02]  /*3ceb0*/  FMUL.FTZ R36, R150, R33 ;  /* 0x0000002196247220 */ /* 0x000fe40000410000 */
[----:B------:R-:W-:Y:S02]  /*3cec0*/  F2FP.F16.F32.PACK_AB R40, R40, R41 ;  /* 0x000000292828723e */ /* 0x000fe400000000ff */
[----:B------:R-:W-:Y:S01]  /*3ced0*/  FFMA.FTZ R49, R36, R49, R206 ;  /* 0x0000003124317223 */ /* 0x000fe200000100ce */
[C---:B------:R-:W-:Y:S01]  /*3cee0*/  FADD.FTZ R41, -R151.reuse, R34 ;  /* 0x0000002297297221 */ /* 0x040fe20000010100 */
[----:B------:R-:W3:Y:S01]  /*3cef0*/  LDL R206, [R1+0x130] ;  /* 0x0001300001ce7983 */ /* 0x000ee20000100800 */
[----:B------:R-:W-:Y:S01]  /*3cf00*/  FADD.FTZ R34, -R151, R37 ;  /* 0x0000002597227221 */ /* 0x000fe20000010100 */
[C---:B------:R-:W-:Y:S01]  /*3cf10*/  FMUL.FTZ R37, R150.reuse, R35 ;  /* 0x0000002396257220 */ /* 0x040fe20000410000 */
[----:B------:R-:W-:Y:S01]  /*3cf20*/  FMUL.FTZ R33, R150, R41 ;  /* 0x0000002996217220 */ /* 0x000fe20000410000 */
[----:B------:R-:W-:-:S02]  /*3cf30*/  HADD2.F32 R41, -RZ, R193.H1_H1 ;  /* 0x300000c1ff297230 */ /* 0x000fc40000004100 */
[--C-:B------:R-:W-:Y:S02]  /*3cf40*/  HADD2.F32 R35, -RZ, R194.reuse.H1_H1 ;  /* 0x300000c2ff237230 */ /* 0x100fe40000004100 */
[C---:B------:R-:W-:Y:S01]  /*3cf50*/  FMUL.FTZ R47, R150.reuse, R47 ;  /* 0x0000002f962f7220 */ /* 0x040fe20000410000 */
[----:B------:R-:W-:Y:S02]  /*3cf60*/  HADD2.F32 R42, -RZ, R194.H0_H0 ;  /* 0x200000c2ff2a7230 */ /* 0x000fe40000004100 */
[----:B--2---:R-:W-:Y:S01]  /*3cf70*/  FFMA.FTZ R41, R33, R41, R205 ;  /* 0x0000002921297223 */ /* 0x004fe200000100cd */
[----:B------:R-:W-:Y:S02]  /*3cf80*/  HADD2.F32 R43, -RZ, R195.H0_H0 ;  /* 0x200000c3ff2b7230 */ /* 0x000fe40000004100 */
[----:B------:R-:W-:Y:S01]  /*3cf90*/  FFMA.FTZ R35, R37, R35, R98 ;  /* 0x0000002325237223 */ /* 0x000fe20000010062 */
[----:B------:R-:W2:Y:S01]  /*3cfa0*/  LDL R205, [R1+0x148] ;  /* 0x0001480001cd7983 */ /* 0x000ea20000100800 */
[----:B------:R-:W-:-:S03]  /*3cfb0*/  FMUL.FTZ R38, R150, R34 ;  /* 0x0000002296267220 */ /* 0x000fc60000410000 */
[----:B------:R-:W2:Y:S01]  /*3cfc0*/  LDL R98, [R1+0x150] ;  /* 0x0001500001627983 */ /* 0x000ea20000100800 */
[----:B------:R-:W-:Y:S01]  /*3cfd0*/  FFMA.FTZ R42, R47, R42, R99 ;  /* 0x0000002a2f2a7223 */ /* 0x000fe20000010063 */
[----:B------:R-:W-:Y:S02]  /*3cfe0*/  FFMA.FTZ R43, R38, R43, R97 ;  /* 0x0000002b262b7223 */ /* 0x000fe40000010061 */
[----:B------:R-:W2:Y:S04]  /*3cff0*/  LDL R99, [R1+0x158] ;  /* 0x0001580001637983 */ /* 0x000ea80000100800 */
[----:B------:R-:W2:Y:S01]  /*3d000*/  LDL R97, [R1+0x168] ;  /* 0x0001680001617983 */ /* 0x000ea20000100800 */
[----:B------:R-:W-:Y:S02]  /*3d010*/  HADD2.F32 R34, -RZ, R195.H1_H1 ;  /* 0x300000c3ff227230 */ /* 0x000fe40000004100 */
[----:B------:R-:W-:Y:S01]  /*3d020*/  FMUL.FTZ R48, R150, R48 ;  /* 0x0000003096307220 */ /* 0x000fe20000410000 */
[----:B------:R-:W-:-:S02]  /*3d030*/  F2FP.F16.F32.PACK_AB R42, R35, R42 ;  /* 0x0000002a232a723e */ /* 0x000fc400000000ff */
[----:B------:R-:W-:Y:S02]  /*3d040*/  F2FP.F16.F32.PACK_AB R41, R41, R49 ;  /* 0x000000312929723e */ /* 0x000fe400000000ff */
[----:B------:R-:W2:Y:S01]  /*3d050*/  LDL R49, [R1+0xf0] ;  /* 0x0000f00001317983 */ /* 0x000ea20000100800 */
[----:B----4-:R-:W-:-:S03]  /*3d060*/  FFMA.FTZ R34, R48, R34, R96 ;  /* 0x0000002230227223 */ /* 0x010fc60000010060 */
[----:B------:R-:W4:Y:S02]  /*3d070*/  LDL R96, [R1+0x15c] ;  /* 0x00015c0001607983 */ /* 0x000f240000100800 */
[----:B------:R-:W-:Y:S01]  /*3d080*/  F2FP.F16.F32.PACK_AB R43, R34, R43 ;  /* 0x0000002b222b723e */ /* 0x000fe200000000ff */
[----:B0-----:R-:W-:-:S05]  /*3d090*/  IMAD.WIDE.U32 R34, R30, 0x10, R44 ;  /* 0x000000101e227825 */ /* 0x001fca00078e002c */
[----:B------:R0:W-:Y:S04]  /*3d0a0*/  STG.E.128 desc[UR4][R34.64], R40 ;  /* 0x0000002822007986 */ /* 0x0001e8000c101d04 */
[----:B0-----:R-:W4:Y:S01]  /*3d0b0*/  LDL R43, [R1+0x12c] ;  /* 0x00012c00012b7983 */ /* 0x001f220000100800 */
[----:B------:R-:W0:Y:S03]  /*3d0c0*/  LDC.64 R40, c[0x0][0x2c0] ;  /* 0x0000b000ff287b82 */ /* 0x000e260000000a00 */
[----:B------:R-:W4:Y:S01]  /*3d0d0*/  LDL R42, [R1+0x124] ;  /* 0x00012400012a7983 */ /* 0x000f220000100800 */
[--C-:B------:R-:W-:Y:S02]  /*3d0e0*/  HADD2.F32 R34, -RZ, R191.reuse.H1_H1 ;  /* 0x300000bfff227230 */ /* 0x100fe40000004100 */
[----:B------:R-:W-:-:S03]  /*3d0f0*/  HADD2.F32 R35, -RZ, R191.H0_H0 ;  /* 0x200000bfff237230 */ /* 0x000fc60000004100 */
[----:B---3--:R-:W-:Y:S01]  /*3d100*/  FFMA.FTZ R48, R48, R34, R206 ;  /* 0x0000002230307223 */ /* 0x008fe200000100ce */
[--C-:B------:R-:W-:Y:S02]  /*3d110*/  HADD2.F32 R34, -RZ, R190.reuse.H1_H1 ;  /* 0x300000beff227230 */ /* 0x100fe40000004100 */
[----:B------:R-:W-:Y:S01]  /*3d120*/  FFMA.FTZ R38, R38, R35, R207 ;  /* 0x0000002326267223 */ /* 0x000fe200000100cf */
[----:B------:R-:W-:Y:S01]  /*3d130*/  HADD2.F32 R35, -RZ, R190.H0_H0 ;  /* 0x200000beff237230 */ /* 0x000fe20000004100 */
[----:B------:R-:W3:Y:S01]  /*3d140*/  LDL R206, [R1+0x11c] ;  /* 0x00011c0001ce7983 */ /* 0x000ee20000100800 */
[----:B------:R-:W-:Y:S01]  /*3d150*/  FFMA.FTZ R37, R37, R34, R159 ;  /* 0x0000002225257223 */ /* 0x000fe2000001009f */
[--C-:B------:R-:W-:Y:S02]  /*3d160*/  HADD2.F32 R34, -RZ, R189.reuse.H1_H1 ;  /* 0x300000bdff227230 */ /* 0x100fe40000004100 */
[----:B--2---:R-:W-:Y:S01]  /*3d170*/  FFMA.FTZ R47, R47, R35, R205 ;  /* 0x000000232f2f7223 */ /* 0x004fe200000100cd */
[----:B------:R-:W-:Y:S01]  /*3d180*/  HADD2.F32 R35, -RZ, R189.H0_H0 ;  /* 0x200000bdff237230 */ /* 0x000fe20000004100 */
[----:B------:R-:W2:Y:S01]  /*3d190*/  LDL R159, [R1+0x10c] ;  /* 0x00010c00019f7983 */ /* 0x000ea20000100800 */
[----:B------:R-:W-:Y:S01]  /*3d1a0*/  FFMA.FTZ R33, R33, R34, R98 ;  /* 0x0000002221217223 */ /* 0x000fe20000010062 */
[----:B------:R-:W-:-:S02]  /*3d1b0*/  HADD2.F32 R34, -RZ, R188.H0_H0 ;  /* 0x200000bcff227230 */ /* 0x000fc40000004100 */
[----:B------:R-:W-:Y:S01]  /*3d1c0*/  FFMA.FTZ R36, R36, R35, R99 ;  /* 0x0000002324247223 */ /* 0x000fe20000010063 */
[----:B------:R-:W3:Y:S02]  /*3d1d0*/  LDL R98, [R1+0xfc] ;  /* 0x0000fc0001627983 */ /* 0x000ee40000100800 */
[----:B------:R-:W-:Y:S02]  /*3d1e0*/  FFMA.FTZ R34, R39, R34, R97 ;  /* 0x0000002227227223 */ /* 0x000fe40000010061 */
[----:B------:R-:W3:Y:S04]  /*3d1f0*/  LDL R99, [R1+0x104] ;  /* 0x0001040001637983 */ /* 0x000ee80000100800 */
[----:B------:R-:W3:Y:S04]  /*3d200*/  LDL R97, [R1+0xf4] ;  /* 0x0000f40001617983 */ /* 0x000ee80000100800 */
[----:B------:R-:W3:Y:S01]  /*3d210*/  LDL R205, [R1+0x114] ;  /* 0x0001140001cd7983 */ /* 0x000ee20000100800 */
[----:B------:R-:W-:Y:S01]  /*3d220*/  HADD2.F32 R35, -RZ, R188.H1_H1 ;  /* 0x300000bcff237230 */ /* 0x000fe20000004100 */
[----:B------:R-:W-:Y:S01]  /*3d230*/  F2FP.F16.F32.PACK_AB R39, R48, R38 ;  /* 0x000000263027723e */ /* 0x000fe200000000ff */
[----:B------:R-:W-:Y:S01]  /*3d240*/  FADD.FTZ R31, -R151, R31 ;  /* 0x0000001f971f7221 */ /* 0x000fe20000010100 */
[----:B------:R-:W-:Y:S01]  /*3d250*/  F2FP.F16.F32.PACK_AB R38, R37, R47 ;  /* 0x0000002f2526723e */ /* 0x000fe200000000ff */
[----:B------:R-:W3:Y:S01]  /*3d260*/  LDL R48, [R1+0x108] ;  /* 0x0001080001307983 */ /* 0x000ee20000100800 */
[----:B------:R-:W-:Y:S01]  /*3d270*/  F2FP.F16.F32.PACK_AB R37, R33, R36 ;  /* 0x000000242125723e */ /* 0x000fe200000000ff */
[----:B------:R-:W-:-:S02]  /*3d280*/  HADD2.F32 R33, -RZ, R184.H0_H0 ;  /* 0x200000b8ff217230 */ /* 0x000fc40000004100 */
[----:B------:R-:W-:Y:S01]  /*3d290*/  FMUL.FTZ R31, R150, R31 ;  /* 0x0000001f961f7220 */ /* 0x000fe20000410000 */
[----:B------:R-:W3:Y:S01]  /*3d2a0*/  LDL R47, [R1+0x100] ;  /* 0x00010000012f7983 */ /* 0x000ee20000100800 */
[C---:B------:R-:W-:Y:S01]  /*3d2b0*/  FADD.FTZ R24, -R151.reuse, R24 ;  /* 0x0000001897187221 */ /* 0x040fe20000010100 */
[C---:B------:R-:W-:Y:S01]  /*3d2c0*/  FADD.FTZ R25, -R151.reuse, R25 ;  /* 0x0000001997197221 */ /* 0x040fe20000010100 */
[----:B------:R-:W-:Y:S01]  /*3d2d0*/  FADD.FTZ R26, -R151, R26 ;  /* 0x0000001a971a7221 */ /* 0x000fe20000010100 */
[----:B------:R-:W3:Y:S01]  /*3d2e0*/  LDL R207, [R1+0xd4] ;  /* 0x0000d40001cf7983 */ /* 0x000ee20000100800 */
[----:B----4-:R-:W-:-:S03]  /*3d2f0*/  FFMA.FTZ R46, R46, R35, R96 ;  /* 0x000000232e2e7223 */ /* 0x010fc60000010060 */
[----:B------:R-:W4:Y:S02]  /*3d300*/  LDL R96, [R1+0xf8] ;  /* 0x0000f80001607983 */ /* 0x000f240000100800 */
[----:B------:R-:W-:Y:S01]  /*3d310*/  F2FP.F16.F32.PACK_AB R36, R46, R34 ;  /* 0x000000222e24723e */ /* 0x000fe200000000ff */
[----:B0-----:R-:W-:-:S04]  /*3d320*/  IMAD.WIDE.U32 R34, R30, 0x10, R40 ;  /* 0x000000101e227825 */ /* 0x001fc800078e0028 */
[----:B------:R-:W-:Y:S01]  /*3d330*/  FADD.FTZ R30, -R151, R32 ;  /* 0x00000020971e7221 */ /* 0x000fe20000010100 */
[----:B------:R-:W4:Y:S01]  /*3d340*/  LDL R46, [R1+0x118] ;  /* 0x00011800012e7983 */ /* 0x000f220000100800 */
[----:B------:R-:W-:Y:S02]  /*3d350*/  HADD2.F32 R32, -RZ, R184.H1_H1 ;  /* 0x300000b8ff207230 */ /* 0x000fe40000004100 */
[----:B------:R-:W-:Y:S01]  /*3d360*/  FMUL.FTZ R30, R150, R30 ;  /* 0x0000001e961e7220 */ /* 0x000fe20000410000 */
[----:B------:R0:W-:Y:S01]  /*3d370*/  STG.E.128 desc[UR4][R34.64], R36 ;  /* 0x0000002422007986 */ /* 0x0001e2000c101d04 */
[----:B------:R-:W-:-:S03]  /*3d380*/  FFMA.FTZ R33, R31, R33, R43 ;  /* 0x000000211f217223 */ /* 0x000fc6000001002b */
[----:B------:R-:W4:Y:S01]  /*3d390*/  LDL R43, [R1+0x110] ;  /* 0x00011000012b7983 */ /* 0x000f220000100800 */
[----:B------:R-:W-:-:S03]  /*3d3a0*/  FFMA.FTZ R32, R30, R32, R42 ;  /* 0x000000201e207223 */ /* 0x000fc6000001002a */
[----:B------:R-:W4:Y:S04]  /*3d3b0*/  LDL R42, [R1+0x128] ;  /* 0x00012800012a7983 */ /* 0x000f280000100800 */
[----:B0-----:R-:W4:Y:S01]  /*3d3c0*/  LDL R39, [R1+0x120] ;  /* 0x0001200001277983 */ /* 0x001f220000100800 */
[----:B------:R-:W-:Y:S01]  /*3d3d0*/  F2FP.F16.F32.PACK_AB R32, R32, R33 ;  /* 0x000000212020723e */ /* 0x000fe200000000ff */
        /* <DEDUP_REMOVED lines=16> */
[----:B---3--:R-:W-:Y:S01]  /*3d4e0*/  FFMA.FTZ R25, R26, R25, R99 ;  /* 0x000000191a197223 */ /* 0x008fe20000010063 */
[----:B------:R-:W-:Y:S01]  /*3d4f0*/  FFMA.FTZ R35, R36, R35, R98 ;  /* 0x0000002324237223 */ /* 0x000fe20000010062 */
[----:B------:R-:W-:Y:S01]  /*3d500*/  FFMA.FTZ R24, R37, R24, R97 ;  /* 0x0000001825187223 */ /* 0x000fe20000010061 */
[----:B------:R-:W-:Y:S01]  /*3d510*/  FFMA.FTZ R38, R28, R38, R206 ;  /* 0x000000261c267223 */ /* 0x000fe200000100ce */
[----:B------:R-:W-:Y:S01]  /*3d520*/  FADD.FTZ R113, -R151, R113 ;  /* 0x0000007197717221 */ /* 0x000fe20000010100 */
[----:B------:R-:W-:Y:S01]  /*3d530*/  FFMA.FTZ R33, R27, R33, R205 ;  /* 0x000000211b217223 */ /* 0x000fe200000100cd */
[----:B------:R-:W-:Y:S01]  /*3d540*/  F2FP.F16.F32.PACK_AB R34, R25, R34 ;  /* 0x000000221922723e */ /* 0x000fe200000000ff */
[----:B------:R-:W-:Y:S01]  /*3d550*/  FADD.FTZ R114, -R151, R114 ;  /* 0x0000007297727221 */ /* 0x000fe20000010100 */
[----:B------:R-:W-:Y:S01]  /*3d560*/  F2FP.F16.F32.PACK_AB R35, R24, R35 ;  /* 0x000000231823723e */ /* 0x000fe200000000ff */
[----:B------:R-:W-:Y:S01]  /*3d570*/  IMAD.WIDE.U32 R24, R15, 0x10, R44 ;  /* 0x000000100f187825 */ /* 0x000fe200078e002c */
[----:B------:R-:W-:-:S03]  /*3d580*/  F2FP.F16.F32.PACK_AB R33, R33, R38 ;  /* 0x000000262121723e */ /* 0x000fc600000000ff */
[C---:B------:R-:W-:Y:S01]  /*3d590*/  FADD.FTZ R120, -R151.reuse, R120 ;  /* 0x0000007897787221 */ /* 0x040fe20000010100 */
[C---:B------:R-:W-:Y:S01]  /*3d5a0*/  FADD.FTZ R136, -R151.reuse, R136 ;  /* 0x0000008897887221 */ /* 0x040fe20000010100 */
[C---:B------:R-:W-:Y:S01]  /*3d5b0*/  FADD.FTZ R18, -R151.reuse, R18 ;  /* 0x0000001297127221 */ /* 0x040fe20000010100 */
[C---:B------:R-:W-:Y:S01]  /*3d5c0*/  FADD.FTZ R100, -R151.reuse, R100 ;  /* 0x0000006497647221 */ /* 0x040fe20000010100 */
[----:B------:R0:W-:Y:S01]  /*3d5d0*/  STG.E.128 desc[UR4][R24.64], R32 ;  /* 0x0000002018007986 */ /* 0x0001e2000c101d04 */
[----:B------:R-:W-:Y:S01]  /*3d5e0*/  FMUL.FTZ R97, R150, R113 ;  /* 0x0000007196617220 */ /* 0x000fe20000410000 */
[C---:B------:R-:W-:Y:S01]  /*3d5f0*/  FADD.FTZ R111, -R151.reuse, R111 ;  /* 0x0000006f976f7221 */ /* 0x040fe20000010100 */
[C---:B------:R-:W-:Y:S01]  /*3d600*/  FADD.FTZ R116, -R151.reuse, R116 ;  /* 0x0000007497747221 */ /* 0x040fe20000010100 */
[----:B------:R-:W2:Y:S01]  /*3d610*/  LDL R206, [R1+0xc4] ;  /* 0x0000c40001ce7983 */ /* 0x000ea20000100800 */
[C---:B------:R-:W-:Y:S01]  /*3d620*/  FADD.FTZ R123, -R151.reuse, R123 ;  /* 0x0000007b977b7221 */ /* 0x040fe20000010100 */
[C---:B------:R-:W-:Y:S01]  /*3d630*/  FADD.FTZ R51, -R151.reuse, R51 ;  /* 0x0000003397337221 */ /* 0x040fe20000010100 */
[C---:B------:R-:W-:Y:S01]  /*3d640*/  FADD.FTZ R115, -R151.reuse, R115 ;  /* 0x0000007397737221 */ /* 0x040fe20000010100 */
[----:B------:R-:W3:Y:S01]  /*3d650*/  LDL R205, [R1+0xc0] ;  /* 0x0000c00001cd7983 */ /* 0x000ee20000100800 */
[C---:B------:R-:W-:Y:S01]  /*3d660*/  FADD.FTZ R117, -R151.reuse, R117 ;  /* 0x0000007597757221 */ /* 0x040fe20000010100 */
[C---:B------:R-:W-:Y:S01]  /*3d670*/  FADD.FTZ R121, -R151.reuse, R121 ;  /* 0x0000007997797221 */ /* 0x040fe20000010100 */
[----:B------:R-:W-:Y:S01]  /*3d680*/  FADD.FTZ R122, -R151, R122 ;  /* 0x0000007a977a7221 */ /* 0x000fe20000010100 */
[----:B------:R-:W3:Y:S01]  /*3d690*/  LDL R159, [R1+0xd8] ;  /* 0x0000d800019f7983 */ /* 0x000ee20000100800 */
[----:B0-----:R-:W-:-:S02]  /*3d6a0*/  HADD2.F32 R25, -RZ, R183.H0_H0 ;  /* 0x200000b7ff197230 */ /* 0x001fc40000004100 */
[----:B------:R-:W-:-:S05]  /*3d6b0*/  HADD2.F32 R24, -RZ, R183.H1_H1 ;  /* 0x300000b7ff187230 */ /* 0x000fca0000004100 */
[----:B------:R-:W-:Y:S01]  /*3d6c0*/  FFMA.FTZ R37, R37, R24, R49 ;  /* 0x0000001825257223 */ /* 0x000fe20000010031 */
[----:B------:R-:W-:-:S05]  /*3d6d0*/  HADD2.F32 R24, -RZ, R182.H1_H1 ;  /* 0x300000b6ff187230 */ /* 0x000fca0000004100 */
[----:B------:R-:W-:Y:S01]  /*3d6e0*/  FFMA.FTZ R26, R26, R24, R47 ;  /* 0x000000181a1a7223 */ /* 0x000fe2000001002f */
[----:B------:R-:W-:Y:S02]  /*3d6f0*/  HADD2.F32 R24, -RZ, R181.H1_H1 ;  /* 0x300000b5ff187230 */ /* 0x000fe40000004100 */
[C---:B------:R-:W-:Y:S01]  /*3d700*/  FADD.FTZ R33, -R151.reuse, R131 ;  /* 0x0000008397217221 */ /* 0x040fe20000010100 */
[C---:B------:R-:W-:Y:S01]  /*3d710*/  FADD.FTZ R34, -R151.reuse, R133 ;  /* 0x0000008597227221 */ /* 0x040fe20000010100 */
[----:B------:R-:W2:Y:S04]  /*3d720*/  LDL R131, [R1+0xe4] ;  /* 0x0000e40001837983 */ /* 0x000ea80000100800 */
[----:B------:R-:W3:Y:S01]  /*3d730*/  LDL R133, [R1+0xb0] ;  /* 0x0000b00001857983 */ /* 0x000ee20000100800 */
[----:B------:R-:W-:-:S03]  /*3d740*/  FADD.FTZ R35, -R151, R135 ;  /* 0x0000008797237221 */ /* 0x000fc60000010100 */
[----:B------:R-:W3:Y:S01]  /*3d750*/  LDL R135, [R1+0xb4] ;  /* 0x0000b40001877983 */ /* 0x000ee20000100800 */
[----:B------:R-:W-:-:S03]  /*3d760*/  FADD.FTZ R47, -R151, R144 ;  /* 0x00000090972f7221 */ /* 0x000fc60000010100 */
[----:B------:R-:W3:Y:S01]  /*3d770*/  LDL R144, [R1+0xcc] ;  /* 0x0000cc0001907983 */ /* 0x000ee20000100800 */
[----:B----4-:R-:W-:Y:S01]  /*3d780*/  FFMA.FTZ R36, R36, R25, R96 ;  /* 0x0000001924247223 */ /* 0x010fe20000010060 */
[----:B------:R-:W-:-:S05]  /*3d790*/  HADD2.F32 R25, -RZ, R182.H0_H0 ;  /* 0x200000b6ff197230 */ /* 0x000fca0000004100 */
[----:B------:R-:W-:Y:S01]  /*3d7a0*/  FFMA.FTZ R29, R29, R25, R48 ;  /* 0x000000191d1d7223 */ /* 0x000fe20000010030 */
[----:B------:R-:W-:-:S05]  /*3d7b0*/  HADD2.F32 R25, -RZ, R181.H0_H0 ;  /* 0x200000b5ff197230 */ /* 0x000fca0000004100 */
[----:B------:R-:W-:Y:S01]  /*3d7c0*/  FFMA.FTZ R25, R28, R25, R46 ;  /* 0x000000191c197223 */ /* 0x000fe2000001002e */
[--C-:B------:R-:W-:Y:S01]  /*3d7d0*/  HADD2.F32 R28, -RZ, R180.reuse.H0_H0 ;  /* 0x200000b4ff1c7230 */ /* 0x100fe20000004100 */
[----:B------:R-:W-:Y:S01]  /*3d7e0*/  F2FP.F16.F32.PACK_AB R26, R26, R29 ;  /* 0x0000001d1a1a723e */ /* 0x000fe200000000ff */
[----:B------:R-:W-:Y:S01]  /*3d7f0*/  FFMA.FTZ R24, R27, R24, R43 ;  /* 0x000000181b187223 */ /* 0x000fe2000001002b */
[----:B------:R-:W-:Y:S02]  /*3d800*/  HADD2.F32 R27, -RZ, R180.H1_H1 ;  /* 0x300000b4ff1b7230 */ /* 0x000fe40000004100 */
[----:B------:R-:W-:-:S03]  /*3d810*/  FFMA.FTZ R31, R31, R28, R42 ;  /* 0x0000001c1f1f7223 */ /* 0x000fc6000001002a */
[----:B------:R-:W-:Y:S01]  /*3d820*/  FFMA.FTZ R30, R30, R27, R39 ;  /* 0x0000001b1e1e7223 */ /* 0x000fe20000010027 */
[----:B------:R-:W-:Y:S01]  /*3d830*/  F2FP.F16.F32.PACK_AB R25, R24, R25 ;  /* 0x000000191819723e */ /* 0x000fe200000000ff */
[----:B------:R-:W-:-:S04]  /*3d840*/  IMAD.WIDE.U32 R28, R15, 0x10, R40 ;  /* 0x000000100f1c7825 */ /* 0x000fc800078e0028 */
[C---:B------:R-:W-:Y:S01]  /*3d850*/  FADD.FTZ R15, -R151.reuse, R153 ;  /* 0x00000099970f7221 */ /* 0x040fe20000010100 */
[----:B------:R-:W-:Y:S01]  /*3d860*/  F2FP.F16.F32.PACK_AB R24, R30, R31 ;  /* 0x0000001f1e18723e */ /* 0x000fe200000000ff */
[C---:B------:R-:W-:Y:S01]  /*3d870*/  FADD.FTZ R31, -R151.reuse, R152 ;  /* 0x00000098971f7221 */ /* 0x040fe20000010100 */
[----:B------:R-:W4:Y:S04]  /*3d880*/  LDL R153, [R1+0xbc] ;  /* 0x0000bc0001997983 */ /* 0x000f280000100800 */
[----:B------:R-:W4:Y:S01]  /*3d890*/  LDL R152, [R1+0xb8] ;  /* 0x0000b80001987983 */ /* 0x000f220000100800 */
[----:B------:R-:W-:-:S03]  /*3d8a0*/  FADD.FTZ R38, -R151, R132 ;  /* 0x0000008497267221 */ /* 0x000fc60000010100 */
[----:B------:R-:W4:Y:S01]  /*3d8b0*/  LDL R132, [R1+0xdc] ;  /* 0x0000dc0001847983 */ /* 0x000f220000100800 */
[C---:B------:R-:W-:Y:S01]  /*3d8c0*/  FADD.FTZ R30, -R151.reuse, R149 ;  /* 0x00000095971e7221 */ /* 0x040fe20000010100 */
[----:B------:R-:W-:Y:S02]  /*3d8d0*/  FADD.FTZ R46, -R151, R142 ;  /* 0x0000008e972e7221 */ /* 0x000fe40000010100 */
[----:B------:R-:W4:Y:S04]  /*3d8e0*/  LDL R149, [R1+0xec] ;  /* 0x0000ec0001957983 */ /* 0x000f280000100800 */
[----:B------:R-:W4:Y:S01]  /*3d8f0*/  LDL R142, [R1+0xc8] ;  /* 0x0000c800018e7983 */ /* 0x000f220000100800 */
[C---:B------:R-:W-:Y:S01]  /*3d900*/  FMUL.FTZ R98, R150.reuse, R114 ;  /* 0x0000007296627220 */ /* 0x040fe20000410000 */
[----:B------:R-:W-:Y:S01]  /*3d910*/  F2FP.F16.F32.PACK_AB R27, R37, R36 ;  /* 0x00000024251b723e */ /* 0x000fe200000000ff */
[C---:B------:R-:W-:Y:S01]  /*3d920*/  FMUL.FTZ R113, R150.reuse, R120 ;  /* 0x0000007896717220 */ /* 0x040fe20000410000 */
[----:B------:R-:W-:Y:S01]  /*3d930*/  FMUL.FTZ R114, R150, R136 ;  /* 0x0000008896727220 */ /* 0x000fe20000410000 */
[----:B------:R-:W-:Y:S01]  /*3d940*/  FADD.FTZ R36, -R151, R129 ;  /* 0x0000008197247221 */ /* 0x000fe20000010100 */
[----:B------:R-:W-:-:S02]  /*3d950*/  HADD2.F32 R136, -RZ, R175.H1_H1 ;  /* 0x300000afff887230 */ /* 0x000fc40000004100 */
[C---:B------:R-:W-:Y:S01]  /*3d960*/  FMUL.FTZ R32, R150.reuse, R18 ;  /* 0x0000001296207220 */ /* 0x040fe20000410000 */
[----:B------:R-:W-:Y:S02]  /*3d970*/  HADD2.F32 R120, -RZ, R176.H1_H1 ;  /* 0x300000b0ff787230 */ /* 0x000fe40000004100 */
[C---:B------:R-:W-:Y:S01]  /*3d980*/  FMUL.FTZ R129, R150.reuse, R100 ;  /* 0x0000006496817220 */ /* 0x040fe20000410000 */
[C---:B------:R-:W-:Y:S01]  /*3d990*/  FMUL.FTZ R49, R150.reuse, R111 ;  /* 0x0000006f96317220 */ /* 0x040fe20000410000 */
[----:B------:R0:W-:Y:S01]  /*3d9a0*/  STG.E.128 desc[UR4][R28.64], R24 ;  /* 0x000000181c007986 */ /* 0x0001e2000c101d04 */
[C---:B------:R-:W-:Y:S01]  /*3d9b0*/  FMUL.FTZ R111, R150.reuse, R116 ;  /* 0x00000074966f7220 */ /* 0x040fe20000410000 */
[C---:B------:R-:W-:Y:S01]  /*3d9c0*/  FMUL.FTZ R116, R150.reuse, R123 ;  /* 0x0000007b96747220 */ /* 0x040fe20000410000 */
[C---:B------:R-:W-:Y:S01]  /*3d9d0*/  FADD.FTZ R138, -R151.reuse, R138 ;  /* 0x0000008a978a7221 */ /* 0x040fe20000010100 */
[--C-:B------:R-:W-:Y:S02]  /*3d9e0*/  HADD2.F32 R123, -RZ, R179.reuse.H1_H1 ;  /* 0x300000b3ff7b7230 */ /* 0x100fe40000004100 */
[C---:B------:R-:W-:Y:S01]  /*3d9f0*/  FADD.FTZ R37, -R151.reuse, R130 ;  /* 0x0000008297257221 */ /* 0x040fe20000010100 */
[C---:B------:R-:W-:Y:S01]  /*3da00*/  FMUL.FTZ R100, R150.reuse, R115 ;  /* 0x0000007396647220 */ /* 0x040fe20000410000 */
[C---:B------:R-:W-:Y:S01]  /*3da10*/  FMUL.FTZ R130, R150.reuse, R117 ;  /* 0x0000007596827220 */ /* 0x040fe20000410000 */
[C---:B------:R-:W-:Y:S01]  /*3da20*/  FADD.FTZ R22, -R151.reuse, R22 ;  /* 0x0000001697167221 */ /* 0x040fe20000010100 */
[C---:B------:R-:W-:Y:S01]  /*3da30*/  FMUL.FTZ R117, R150.reuse, R121 ;  /* 0x0000007996757220 */ /* 0x040fe20000410000 */
[----:B------:R-:W-:Y:S01]  /*3da40*/  FMUL.FTZ R115, R150, R122 ;  /* 0x0000007a96737220 */ /* 0x000fe20000410000 */
[C---:B------:R-:W-:Y:S01]  /*3da50*/  FADD.FTZ R106, -R151.reuse, R106 ;  /* 0x0000006a976a7221 */ /* 0x040fe20000010100 */
[----:B------:R-:W-:Y:S01]  /*3da60*/  FADD.FTZ R145, -R151, R145 ;  /* 0x0000009197917221 */ /* 0x000fe20000010100 */
[----:B0-----:R-:W-:-:S02]  /*3da70*/  HADD2.F32 R24, -RZ, R179.H0_H0 ;  /* 0x200000b3ff187230 */ /* 0x001fc40000004100 */
[C---:B------:R-:W-:Y:S01]  /*3da80*/  FMUL.FTZ R27, R150.reuse, R51 ;  /* 0x00000033961b7220 */ /* 0x040fe20000410000 */
[----:B------:R-:W-:Y:S02]  /*3da90*/  HADD2.F32 R25, -RZ, R175.H0_H0 ;  /* 0x200000afff197230 */ /* 0x000fe40000004100 */
[C---:B------:R-:W-:Y:S01]  /*3daa0*/  FMUL.FTZ R51, R150.reuse, R138 ;  /* 0x0000008a96337220 */ /* 0x040fe20000410000 */
[C---:B------:R-:W-:Y:S01]  /*3dab0*/  FMUL.FTZ R26, R150.reuse, R22 ;  /* 0x00000016961a7220 */ /* 0x040fe20000410000 */
[----:B------:R-:W4:Y:S01]  /*3dac0*/  LDL R138, [R1+0x74] ;  /* 0x00007400018a7983 */ /* 0x000f220000100800 */
[C---:B------:R-:W-:Y:S01]  /*3dad0*/  FMUL.FTZ R99, R150.reuse, R106 ;  /* 0x0000006a96637220 */ /* 0x040fe20000410000 */
[----:B------:R-:W-:Y:S02]  /*3dae0*/  FMUL.FTZ R106, R150, R145 ;  /* 0x00000091966a7220 */ /* 0x000fe40000410000 */
[----:B------:R-:W4:Y:S01]  /*3daf0*/  LDL R145, [R1+0x7c] ;  /* 0x00007c0001917983 */ /* 0x000f220000100800 */
[----:B--2---:R-:W-:-:S03]  /*3db00*/  FFMA.FTZ R120, R32, R120, R131 ;  /* 0x0000007820787223 */ /* 0x004fc60000010083 */
[----:B------:R-:W2:Y:S01]  /*3db10*/  LDL R131, [R1+0xe8] ;  /* 0x0000e80001837983 */ /* 0x000ea20000100800 */
[----:B---3--:R-:W-:-:S03]  /*3db20*/  FFMA.FTZ R136, R129, R136, R133 ;  /* 0x0000008881887223 */ /* 0x008fc60000010085 */
[----:B------:R-:W3:Y:S01]  /*3db30*/  LDL R133, [R1+0xd0] ;  /* 0x0000d00001857983 */ /* 0x000ee20000100800 */
[C---:B----4-:R-:W-:Y:S01]  /*3db40*/  FFMA.FTZ R122, R27.reuse, R24, R153 ;  /* 0x000000181b7a7223 */ /* 0x050fe20000010099 */
[----:B------:R-:W-:Y:S01]  /*3db50*/  FFMA.FTZ R121, R27, R25, R152 ;  /* 0x000000191b797223 */ /* 0x000fe20000010098 */
[----:B------:R-:W-:Y:S01]  /*3db60*/  FFMA.FTZ R27, R129, R123, R135 ;  /* 0x0000007b811b7223 */ /* 0x000fe20000010087 */
[----:B------:R-:W-:Y:S02]  /*3db70*/  HADD2.F32 R123, -RZ, R178.H0_H0 ;  /* 0x200000b2ff7b7230 */ /* 0x000fe40000004100 */
[C---:B------:R-:W-:Y:S01]  /*3db80*/  FADD.FTZ R19, -R151.reuse, R19 ;  /* 0x0000001397137221 */ /* 0x040fe20000010100 */
[C---:B------:R-:W-:Y:S01]  /*3db90*/  FADD.FTZ R23, -R151.reuse, R23 ;  /* 0x0000001797177221 */ /* 0x040fe20000010100 */
[C---:B------:R-:W-:Y:S01]  /*3dba0*/  FADD.FTZ R17, -R151.reuse, R17 ;  /* 0x0000001197117221 */ /* 0x040fe20000010100 */
[C---:B------:R-:W-:Y:S01]  /*3dbb0*/  FADD.FTZ R21, -R151.reuse, R21 ;  /* 0x0000001597157221 */ /* 0x040fe20000010100 */
[----:B------:R-:W-:Y:S01]  /*3dbc0*/  FFMA.FTZ R123, R26, R123, R144 ;  /* 0x0000007b1a7b7223 */ /* 0x000fe20000010090 */
[----:B------:R-:W-:Y:S01]  /*3dbd0*/  FADD.FTZ R102, -R151, R102 ;  /* 0x0000006697667221 */ /* 0x000fe20000010100 */
[----:B------:R-:W4:Y:S01]  /*3dbe0*/  LDL R144, [R1+0x88] ;  /* 0x0000880001907983 */ /* 0x000f220000100800 */
[----:B------:R-:W-:-:S02]  /*3dbf0*/  HADD2.F32 R129, -RZ, R177.H0_H0 ;  /* 0x200000b1ff817230 */ /* 0x000fc40000004100 */
[C---:B------:R-:W-:Y:S01]  /*3dc00*/  FMUL.FTZ R19, R150.reuse, R19 ;  /* 0x0000001396137220 */ /* 0x040fe20000410000 */
[C---:B------:R-:W-:Y:S01]  /*3dc10*/  FADD.FTZ R103, -R151.reuse, R103 ;  /* 0x0000006797677221 */ /* 0x040fe20000010100 */
[C---:B------:R-:W-:Y:S01]  /*3dc20*/  FADD.FTZ R104, -R151.reuse, R104 ;  /* 0x0000006897687221 */ /* 0x040fe20000010100 */
[----:B------:R-:W-:Y:S01]  /*3dc30*/  FADD.FTZ R105, -R151, R105 ;  /* 0x0000006997697221 */ /* 0x000fe20000010100 */
[----:B------:R-:W-:Y:S01]  /*3dc40*/  FFMA.FTZ R129, R19, R129, R132 ;  /* 0x0000008113817223 */ /* 0x000fe20000010084 */
[C---:B------:R-:W-:Y:S01]  /*3dc50*/  FADD.FTZ R107, -R151.reuse, R107 ;  /* 0x0000006b976b7221 */ /* 0x040fe20000010100 */
        /* <DEDUP_REMOVED lines=56> */
[----:B------:R-:W-:Y:S01]  /*3dfe0*/  HADD2.F32 R24, -RZ, R176.H0_H0 ;  /* 0x200000b0ff187230 */ /* 0x000fe20000004100 */
[----:B------:R-:W4:Y:S01]  /*3dff0*/  LDL R151, [R1+0xe0] ;  /* 0x0000e00001977983 */ /* 0x000f220000100800 */
[----:B------:R-:W-:-:S02]  /*3e000*/  HADD2.F32 R135, -RZ, R174.H0_H0 ;  /* 0x200000aeff877230 */ /* 0x000fc40000004100 */
[----:B------:R-:W-:Y:S01]  /*3e010*/  HADD2.F32 R25, -RZ, R177.H1_H1 ;  /* 0x300000b1ff197230 */ /* 0x000fe20000004100 */
[----:B------:R-:W4:Y:S01]  /*3e020*/  LDL R140, [R1+0x78] ;  /* 0x00007800018c7983 */ /* 0x000f220000100800 */
[----:B------:R-:W-:Y:S01]  /*3e030*/  FFMA.FTZ R24, R17, R24, R149 ;  /* 0x0000001811187223 */ /* 0x000fe20000010095 */
[----:B------:R-:W-:Y:S01]  /*3e040*/  FFMA.FTZ R135, R26, R135, R142 ;  /* 0x000000871a877223 */ /* 0x000fe2000001008e */
[----:B------:R-:W-:Y:S02]  /*3e050*/  HADD2.F32 R26, -RZ, R178.H1_H1 ;  /* 0x300000b2ff1a7230 */ /* 0x000fe40000004100 */
[----:B------:R-:W-:Y:S01]  /*3e060*/  FFMA.FTZ R25, R39, R25, R207 ;  /* 0x0000001927197223 */ /* 0x000fe200000100cf */
[----:B------:R-:W4:Y:S01]  /*3e070*/  LDL R139, [R1+0x8c] ;  /* 0x00008c00018b7983 */ /* 0x000f220000100800 */
[----:B------:R-:W-:Y:S01]  /*3e080*/  F2FP.F16.F32.PACK_AB R24, R120, R24 ;  /* 0x000000187818723e */ /* 0x000fe200000000ff */
[----:B------:R-:W-:Y:S02]  /*3e090*/  HADD2.F32 R143, -RZ, R174.H1_H1 ;  /* 0x300000aeff8f7230 */ /* 0x000fe40000004100 */
[----:B------:R-:W-:Y:S01]  /*3e0a0*/  FFMA.FTZ R26, R18, R26, R206 ;  /* 0x0000001a121a7223 */ /* 0x000fe200000100ce */
[--C-:B------:R-:W-:Y:S01]  /*3e0b0*/  HADD2.F32 R120, -RZ, R173.reuse.H0_H0 ;  /* 0x200000adff787230 */ /* 0x100fe20000004100 */
[----:B------:R-:W-:Y:S01]  /*3e0c0*/  F2FP.F16.F32.PACK_AB R25, R25, R129 ;  /* 0x000000811919723e */ /* 0x000fe200000000ff */
[----:B------:R-:W4:Y:S01]  /*3e0d0*/  LDL R142, [R1+0x84] ;  /* 0x00008400018e7983 */ /* 0x000f220000100800 */
[----:B------:R-:W-:Y:S01]  /*3e0e0*/  F2FP.F16.F32.PACK_AB R27, R27, R122 ;  /* 0x0000007a1b1b723e */ /* 0x000fe200000000ff */
[----:B------:R-:W-:-:S02]  /*3e0f0*/  HADD2.F32 R134, -RZ, R173.H1_H1 ;  /* 0x300000adff867230 */ /* 0x000fc40000004100 */
[----:B------:R-:W4:Y:S01]  /*3e100*/  LDL R129, [R1+0x98] ;  /* 0x0000980001817983 */ /* 0x000f220000100800 */
[----:B------:R-:W-:Y:S02]  /*3e110*/  HADD2.F32 R122, -RZ, R172.H0_H0 ;  /* 0x200000acff7a7230 */ /* 0x000fe40000004100 */
[----:B------:R-:W-:Y:S01]  /*3e120*/  FFMA.FTZ R143, R18, R143, R205 ;  /* 0x0000008f128f7223 */ /* 0x000fe200000100cd */
[----:B------:R-:W-:Y:S01]  /*3e130*/  FFMA.FTZ R120, R19, R120, R159 ;  /* 0x0000007813787223 */ /* 0x000fe2000001009f */
[----:B------:R-:W-:Y:S01]  /*3e140*/  F2FP.F16.F32.PACK_AB R26, R26, R123 ;  /* 0x0000007b1a1a723e */ /* 0x000fe200000000ff */
[----:B------:R-:W-:Y:S01]  /*3e150*/  IMAD.WIDE.U32 R18, R16, 0x10, R44 ;  /* 0x0000001010127825 */ /* 0x000fe200078e002c */
[----:B------:R-:W4:Y:S03]  /*3e160*/  LDL R141, [R1+0x80] ;  /* 0x00008000018d7983 */ /* 0x000f260000100800 */
[----:B---3--:R-:W-:Y:S01]  /*3e170*/  FFMA.FTZ R134, R39, R134, R133 ;  /* 0x0000008627867223 */ /* 0x008fe20000010085 */
[----:B--2---:R-:W-:Y:S01]  /*3e180*/  FFMA.FTZ R17, R17, R122, R131 ;  /* 0x0000007a11117223 */ /* 0x004fe20000010083 */
[----:B------:R-:W2:Y:S01]  /*3e190*/  LDL R148, [R1+0x90] ;  /* 0x0000900001947983 */ /* 0x000ea20000100800 */
[----:B------:R-:W-:-:S03]  /*3e1a0*/  HADD2.F32 R122, -RZ, R171.H1_H1 ;  /* 0x300000abff7a7230 */ /* 0x000fc60000004100 */
[----:B------:R-:W3:Y:S04]  /*3e1b0*/  LDL R147, [R1+0xac] ;  /* 0x0000ac0001937983 */ /* 0x000ee80000100800 */
[----:B------:R-:W3:Y:S01]  /*3e1c0*/  LDL R133, [R1+0x9c] ;  /* 0x00009c0001857983 */ /* 0x000ee20000100800 */
[----:B------:R-:W-:-:S03]  /*3e1d0*/  FFMA.FTZ R122, R109, R122, R138 ;  /* 0x0000007a6d7a7223 */ /* 0x000fc6000001008a */
[----:B------:R0:W-:Y:S01]  /*3e1e0*/  STG.E.128 desc[UR4][R18.64], R24 ;  /* 0x0000001812007986 */ /* 0x0001e2000c101d04 */
[----:B------:R-:W-:-:S03]  /*3e1f0*/  HADD2.F32 R138, -RZ, R166.H0_H0 ;  /* 0x200000a6ff8a7230 */ /* 0x000fc60000004100 */
[----:B------:R-:W3:Y:S04]  /*3e200*/  LDL R39, [R1+0xa8] ;  /* 0x0000a80001277983 */ /* 0x000ee80000100800 */
[----:B------:R-:W3:Y:S04]  /*3e210*/  LDL R149, [R1+0x94] ;  /* 0x0000940001957983 */ /* 0x000ee80000100800 */
[----:B------:R-:W3:Y:S04]  /*3e220*/  LDL R153, [R1+0x4c] ;  /* 0x00004c0001997983 */ /* 0x000ee80000100800 */
[----:B------:R-:W3:Y:S01]  /*3e230*/  LDL R152, [R1+0x48] ;  /* 0x0000480001987983 */ /* 0x000ee20000100800 */
[----:B0-----:R-:W-:-:S02]  /*3e240*/  HADD2.F32 R19, -RZ, R171.H0_H0 ;  /* 0x200000abff137230 */ /* 0x001fc40000004100 */
[----:B------:R-:W-:Y:S01]  /*3e250*/  HADD2.F32 R131, -RZ, R167.H1_H1 ;  /* 0x300000a7ff837230 */ /* 0x000fe20000004100 */
[----:B------:R-:W3:Y:S02]  /*3e260*/  LDL R25, [R1+0x38] ;  /* 0x0000380001197983 */ /* 0x000ee40000100800 */
[----:B------:R-:W-:Y:S02]  /*3e270*/  FFMA.FTZ R19, R108, R19, R145 ;  /* 0x000000136c137223 */ /* 0x000fe40000010091 */
[----:B------:R-:W3:Y:S01]  /*3e280*/  LDL R145, [R1+0xa4] ;  /* 0x0000a40001917983 */ /* 0x000ee20000100800 */
[----:B----4-:R-:W-:-:S03]  /*3e290*/  FFMA.FTZ R138, R99, R138, R144 ;  /* 0x0000008a638a7223 */ /* 0x010fc60000010090 */
[----:B------:R-:W4:Y:S01]  /*3e2a0*/  LDL R144, [R1+0xa0] ;  /* 0x0000a00001907983 */ /* 0x000f220000100800 */
[----:B------:R-:W-:-:S03]  /*3e2b0*/  FFMA.FTZ R131, R109, R131, R132 ;  /* 0x000000836d837223 */ /* 0x000fc60000010084 */
[----:B------:R-:W4:Y:S01]  /*3e2c0*/  LDL R109, [R1+0x3c] ;  /* 0x00003c00016d7983 */ /* 0x000f220000100800 */
[----:B------:R-:W-:Y:S02]  /*3e2d0*/  HADD2.F32 R24, -RZ, R172.H1_H1 ;  /* 0x300000acff187230 */ /* 0x000fe40000004100 */
[----:B------:R-:W-:Y:S02]  /*3e2e0*/  HADD2.F32 R18, -RZ, R167.H0_H0 ;  /* 0x200000a7ff127230 */ /* 0x000fe40000004100 */
[----:B------:R-:W-:Y:S02]  /*3e2f0*/  HADD2.F32 R123, -RZ, R170.H1_H1 ;  /* 0x300000aaff7b7230 */ /* 0x000fe40000004100 */
[----:B------:R-:W-:Y:S01]  /*3e300*/  HADD2.F32 R132, -RZ, R169.H0_H0 ;  /* 0x200000a9ff847230 */ /* 0x000fe20000004100 */
[----:B------:R-:W-:Y:S02]  /*3e310*/  F2FP.F16.F32.PACK_AB R27, R136, R121 ;  /* 0x00000079881b723e */ /* 0x000fe400000000ff */
[----:B------:R-:W-:Y:S01]  /*3e320*/  F2FP.F16.F32.PACK_AB R26, R143, R135 ;  /* 0x000000878f1a723e */ /* 0x000fe200000000ff */
[----:B------:R-:W4:Y:S01]  /*3e330*/  LDL R136, [R1+0x6c] ;  /* 0x00006c0001887983 */ /* 0x000f220000100800 */
[----:B------:R-:W-:-:S03]  /*3e340*/  HADD2.F32 R143, -RZ, R164.H1_H1 ;  /* 0x300000a4ff8f7230 */ /* 0x000fc60000004100 */
[----:B------:R-:W4:Y:S01]  /*3e350*/  LDL R135, [R1+0x68] ;  /* 0x0000680001877983 */ /* 0x000f220000100800 */
[----:B------:R-:W-:-:S03]  /*3e360*/  FFMA.FTZ R24, R32, R24, R151 ;  /* 0x0000001820187223 */ /* 0x000fc60000010097 */
[----:B------:R-:W4:Y:S01]  /*3e370*/  LDL R151, [R1+0x44] ;  /* 0x0000440001977983 */ /* 0x000f220000100800 */
[----:B------:R-:W-:Y:S01]  /*3e380*/  FFMA.FTZ R32, R108, R18, R140 ;  /* 0x000000126c207223 */ /* 0x000fe2000001008c */
[----:B------:R-:W-:Y:S02]  /*3e390*/  HADD2.F32 R18, -RZ, R170.H0_H0 ;  /* 0x200000aaff127230 */ /* 0x000fe40000004100 */
[----:B------:R-:W4:Y:S03]  /*3e3a0*/  LDL R108, [R1+0x34] ;  /* 0x00003400016c7983 */ /* 0x000f260000100800 */
[----:B------:R-:W-:Y:S01]  /*3e3b0*/  FFMA.FTZ R18, R99, R18, R139 ;  /* 0x0000001263127223 */ /* 0x000fe2000001008b */
[----:B------:R-:W-:Y:S02]  /*3e3c0*/  HADD2.F32 R139, -RZ, R165.H0_H0 ;  /* 0x200000a5ff8b7230 */ /* 0x000fe40000004100 */
[----:B------:R-:W-:-:S02]  /*3e3d0*/  HADD2.F32 R140, -RZ, R166.H1_H1 ;  /* 0x300000a6ff8c7230 */ /* 0x000fc40000004100 */
[C---:B------:R-:W-:Y:S01]  /*3e3e0*/  FFMA.FTZ R123, R107.reuse, R123, R142 ;  /* 0x0000007b6b7b7223 */ /* 0x040fe2000001008e */
[----:B------:R-:W-:Y:S02]  /*3e3f0*/  HADD2.F32 R142, -RZ, R165.H1_H1 ;  /* 0x300000a5ff8e7230 */ /* 0x000fe40000004100 */
[----:B------:R-:W-:Y:S01]  /*3e400*/  FFMA.FTZ R139, R42, R139, R129 ;  /* 0x0000008b2a8b7223 */ /* 0x000fe20000010081 */
[----:B------:R-:W-:Y:S02]  /*3e410*/  HADD2.F32 R129, -RZ, R168.H0_H0 ;  /* 0x200000a8ff817230 */ /* 0x000fe40000004100 */
[----:B------:R-:W-:Y:S01]  /*3e420*/  FFMA.FTZ R140, R107, R140, R141 ;  /* 0x0000008c6b8c7223 */ /* 0x000fe2000001008d */
[----:B------:R-:W-:Y:S01]  /*3e430*/  HADD2.F32 R141, -RZ, R164.H0_H0 ;  /* 0x200000a4ff8d7230 */ /* 0x000fe20000004100 */
[----:B------:R-:W4:Y:S01]  /*3e440*/  LDL R107, [R1+0x30] ;  /* 0x00003000016b7983 */ /* 0x000f220000100800 */
[----:B--2---:R-:W-:-:S03]  /*3e450*/  FFMA.FTZ R142, R43, R142, R148 ;  /* 0x0000008e2b8e7223 */ /* 0x004fc60000010094 */
[----:B------:R-:W2:Y:S01]  /*3e460*/  LDL R148, [R1+0x5c] ;  /* 0x00005c0001947983 */ /* 0x000ea20000100800 */
[----:B---3--:R-:W-:-:S03]  /*3e470*/  FFMA.FTZ R129, R23, R129, R147 ;  /* 0x0000008117817223 */ /* 0x008fc60000010093 */
[----:B------:R-:W3:Y:S01]  /*3e480*/  LDL R147, [R1+0x58] ;  /* 0x0000580001937983 */ /* 0x000ee20000100800 */
[----:B------:R-:W-:Y:S01]  /*3e490*/  FFMA.FTZ R132, R42, R132, R133 ;  /* 0x000000842a847223 */ /* 0x000fe20000010085 */
[----:B------:R-:W-:Y:S02]  /*3e4a0*/  HADD2.F32 R133, -RZ, R169.H1_H1 ;  /* 0x300000a9ff857230 */ /* 0x000fe40000004100 */
[----:B------:R-:W-:Y:S01]  /*3e4b0*/  FFMA.FTZ R141, R23, R141, R39 ;  /* 0x0000008d178d7223 */ /* 0x000fe20000010027 */
[----:B------:R-:W-:Y:S02]  /*3e4c0*/  HADD2.F32 R23, -RZ, R168.H1_H1 ;  /* 0x300000a8ff177230 */ /* 0x000fe40000004100 */
[----:B------:R-:W-:Y:S02]  /*3e4d0*/  FFMA.FTZ R133, R43, R133, R149 ;  /* 0x000000852b857223 */ /* 0x000fe40000010095 */
[----:B------:R-:W3:Y:S01]  /*3e4e0*/  LDL R149, [R1+0x40] ;  /* 0x0000400001957983 */ /* 0x000ee20000100800 */
[----:B------:R-:W-:-:S03]  /*3e4f0*/  FFMA.FTZ R23, R22, R23, R145 ;  /* 0x0000001716177223 */ /* 0x000fc60000010091 */
[----:B------:R-:W3:Y:S01]  /*3e500*/  LDL R145, [R1+0x54] ;  /* 0x0000540001917983 */ /* 0x000ee20000100800 */
[----:B----4-:R-:W-:-:S03]  /*3e510*/  FFMA.FTZ R143, R22, R143, R144 ;  /* 0x0000008f168f7223 */ /* 0x010fc60000010090 */
[----:B------:R-:W4:Y:S01]  /*3e520*/  LDL R144, [R1+0x50] ;  /* 0x0000500001907983 */ /* 0x000f220000100800 */
[----:B------:R-:W-:Y:S02]  /*3e530*/  HADD2.F32 R42, -RZ, R95.H0_H0 ;  /* 0x2000005fff2a7230 */ /* 0x000fe40000004100 */
[----:B------:R-:W-:-:S03]  /*3e540*/  HADD2.F32 R39, -RZ, R163.H0_H0 ;  /* 0x200000a3ff277230 */ /* 0x000fc60000004100 */
[----:B------:R-:W-:Y:S01]  /*3e550*/  FFMA.FTZ R42, R130, R42, R25 ;  /* 0x0000002a822a7223 */ /* 0x000fe20000010019 */
[----:B------:R-:W-:Y:S01]  /*3e560*/  F2FP.F16.F32.PACK_AB R25, R134, R120 ;  /* 0x000000788619723e */ /* 0x000fe200000000ff */
[----:B------:R-:W-:Y:S01]  /*3e570*/  FFMA.FTZ R39, R130, R39, R109 ;  /* 0x0000002782277223 */ /* 0x000fe2000001006d */
[----:B------:R-:W4:Y:S04]  /*3e580*/  LDL R134, [R1+0x64] ;  /* 0x0000640001867983 */ /* 0x000f280000100800 */
[----:B------:R-:W4:Y:S01]  /*3e590*/  LDL R130, [R1+0x60] ;  /* 0x0000600001827983 */ /* 0x000f220000100800 */
[----:B------:R-:W-:Y:S01]  /*3e5a0*/  F2FP.F16.F32.PACK_AB R24, R24, R17 ;  /* 0x000000111818723e */ /* 0x000fe200000000ff */
[----:B------:R-:W-:-:S04]  /*3e5b0*/  IMAD.WIDE.U32 R16, R16, 0x10, R40 ;  /* 0x0000001010107825 */ /* 0x000fc800078e0028 */
[----:B------:R-:W-:Y:S01]  /*3e5c0*/  HADD2.F32 R109, -RZ, R161.H0_H0 ;  /* 0x200000a1ff6d7230 */ /* 0x000fe20000004100 */
[----:B------:R0:W-:Y:S01]  /*3e5d0*/  STG.E.128 desc[UR4][R16.64], R24 ;  /* 0x0000001810007986 */ /* 0x0001e2000c101d04 */
[----:B------:R-:W-:Y:S02]  /*3e5e0*/  HADD2.F32 R43, -RZ, R163.H1_H1 ;  /* 0x300000a3ff2b7230 */ /* 0x000fe40000004100 */
[----:B------:R-:W-:Y:S02]  /*3e5f0*/  HADD2.F32 R121, -RZ, R160.H0_H0 ;  /* 0x200000a0ff797230 */ /* 0x000fe40000004100 */
[----:B------:R-:W-:-:S03]  /*3e600*/  HADD2.F32 R120, -RZ, R161.H1_H1 ;  /* 0x300000a1ff787230 */ /* 0x000fc60000004100 */
[----:B------:R-:W-:Y:S01]  /*3e610*/  FFMA.FTZ R121, R49, R121, R136 ;  /* 0x0000007931797223 */ /* 0x000fe20000010088 */
[----:B------:R-:W-:Y:S01]  /*3e620*/  HADD2.F32 R99, -RZ, R95.H1_H1 ;  /* 0x3000005fff637230 */ /* 0x000fe20000004100 */
[----:B------:R-:W4:Y:S01]  /*3e630*/  LDL R136, [R1+0x1c] ;  /* 0x00001c0001887983 */ /* 0x000f220000100800 */
[----:B0-----:R-:W-:Y:S02]  /*3e640*/  HADD2.F32 R16, -RZ, R93.H0_H0 ;  /* 0x2000005dff107230 */ /* 0x001fe40000004100 */
[----:B------:R-:W-:Y:S02]  /*3e650*/  HADD2.F32 R17, -RZ, R94.H1_H1 ;  /* 0x3000005eff117230 */ /* 0x000fe40000004100 */
[----:B------:R-:W-:Y:S01]  /*3e660*/  FFMA.FTZ R43, R118, R43, R108 ;  /* 0x0000002b762b7223 */ /* 0x000fe2000001006c */
[----:B------:R-:W-:-:S05]  /*3e670*/  HADD2.F32 R108, -RZ, R162.H1_H1 ;  /* 0x300000a2ff6c7230 */ /* 0x000fca0000004100 */
[----:B------:R-:W-:Y:S02]  /*3e680*/  FFMA.FTZ R108, R111, R108, R151 ;  /* 0x0000006c6f6c7223 */ /* 0x000fe40000010097 */
[----:B------:R-:W4:Y:S01]  /*3e690*/  LDL R151, [R1+0x4] ;  /* 0x0000040001977983 */ /* 0x000f220000100800 */
[C---:B--2---:R-:W-:Y:S01]  /*3e6a0*/  FFMA.FTZ R109, R97.reuse, R109, R148 ;  /* 0x0000006d616d7223 */ /* 0x044fe20000010094 */
[----:B------:R-:W-:Y:S02]  /*3e6b0*/  FFMA.FTZ R99, R118, R99, R107 ;  /* 0x0000006376637223 */ /* 0x000fe4000001006b */
[----:B------:R-:W2:Y:S01]  /*3e6c0*/  LDL R148, [R1+0x14] ;  /* 0x0000140001947983 */ /* 0x000ea20000100800 */
[----:B---3--:R-:W-:Y:S01]  /*3e6d0*/  FFMA.FTZ R97, R97, R16, R147 ;  /* 0x0000001061617223 */ /* 0x008fe20000010093 */
[----:B------:R-:W-:Y:S02]  /*3e6e0*/  HADD2.F32 R16, -RZ, R92.H0_H0 ;  /* 0x2000005cff107230 */ /* 0x000fe40000004100 */
[----:B------:R-:W3:Y:S03]  /*3e6f0*/  LDL R118, [R1+0x28] ;  /* 0x0000280001767983 */ /* 0x000ee60000100800 */
[----:B------:R-:W-:Y:S01]  /*3e700*/  FFMA.FTZ R49, R49, R16, R135 ;  /* 0x0000001031317223 */ /* 0x000fe20000010087 */
[----:B------:R-:W3:Y:S04]  /*3e710*/  LDL R147, [R1+0x10] ;  /* 0x0000100001937983 */ /* 0x000ee80000100800 */
[----:B------:R-:W2:Y:S01]  /*3e720*/  LDL R135, [R1+0x18] ;  /* 0x0000180001877983 */ /* 0x000ea20000100800 */
[----:B------:R-:W-:Y:S01]  /*3e730*/  FFMA.FTZ R111, R111, R17, R149 ;  /* 0x000000116f6f7223 */ /* 0x000fe20000010095 */
[----:B------:R-:W-:-:S02]  /*3e740*/  HADD2.F32 R17, -RZ, R93.H1_H1 ;  /* 0x3000005dff117230 */ /* 0x000fc40000004100 */
[----:B------:R-:W3:Y:S01]  /*3e750*/  LDL R149, [R1] ;  /* 0x0000000001957983 */ /* 0x000ee20000100800 */
[----:B------:R-:W-:-:S03]  /*3e760*/  FFMA.FTZ R120, R98, R120, R145 ;  /* 0x0000007862787223 */ /* 0x000fc60000010091 */
[----:B------:R-:W3:Y:S01]  /*3e770*/  LDL R145, [R1+0x2c] ;  /* 0x00002c0001917983 */ /* 0x000ee20000100800 */
[----:B----4-:R-:W-:-:S03]  /*3e780*/  FFMA.FTZ R98, R98, R17, R144 ;  /* 0x0000001162627223 */ /* 0x010fc60000010090 */
[----:B------:R-:W4:Y:S01]  /*3e790*/  LDL R144, [R1+0x24] ;  /* 0x0000240001907983 */ /* 0x000f220000100800 */
[----:B------:R-:W-:Y:S02]  /*3e7a0*/  HADD2.F32 R107, -RZ, R162.H0_H0 ;  /* 0x200000a2ff6b7230 */ /* 0x000fe40000004100 */
[----:B------:R-:W-:Y:S01]  /*3e7b0*/  HADD2.F32 R22, -RZ, R94.H0_H0 ;  /* 0x2000005eff167230 */ /* 0x000fe20000004100 */
[----:B------:R-:W-:Y:S01]  /*3e7c0*/  F2FP.F16.F32.PACK_AB R16, R23, R129 ;  /* 0x000000811710723e */ /* 0x000fe200000000ff */
[----:B------:R-:W-:Y:S02]  /*3e7d0*/  HADD2.F32 R129, -RZ, R160.H1_H1 ;  /* 0x300000a0ff817230 */ /* 0x000fe40000004100 */
[C---:B------:R-:W-:Y:S01]  /*3e7e0*/  FFMA.FTZ R107, R100.reuse, R107, R153 ;  /* 0x0000006b646b7223 */ /* 0x040fe20000010099 */
[----:B------:R-:W-:Y:S02]  /*3e7f0*/  HADD2.F32 R17, -RZ, R92.H1_H1 ;  /* 0x3000005cff117230 */ /* 0x000fe40000004100 */
[----:B------:R-:W-:Y:S01]  /*3e800*/  FFMA.FTZ R100, R100, R22, R152 ;  /* 0x0000001664647223 */ /* 0x000fe20000010098 */
[----:B------:R-:W4:Y:S04]  /*3e810*/  LDL R153, [R1+0xc] ;  /* 0x00000c0001997983 */ /* 0x000f280000100800 */
[----:B------:R-:W4:Y:S01]  /*3e820*/  LDL R152, [R1+0x8] ;  /* 0x0000080001987983 */ /* 0x000f220000100800 */
[C---:B------:R-:W-:Y:S01]  /*3e830*/  FFMA.FTZ R129, R96.reuse, R129, R134 ;  /* 0x0000008160817223 */ /* 0x040fe20000010086 */
[----:B------:R-:W-:-:S02]  /*3e840*/  FFMA.FTZ R96, R96, R17, R130 ;  /* 0x0000001160607223 */ /* 0x000fc40000010082 */
[----:B------:R-:W4:Y:S01]  /*3e850*/  LDL R130, [R1+0x20] ;  /* 0x0000200001827983 */ /* 0x000f220000100800 */
[----:B------:R-:W-:Y:S01]  /*3e860*/  F2FP.F16.F32.PACK_AB R17, R133, R132 ;  /* 0x000000848511723e */ /* 0x000fe200000000ff */
[----:B------:R-:W-:Y:S01]  /*3e870*/  IMAD.WIDE.U32 R22, R101, 0x10, R44 ;  /* 0x0000001065167825 */ /* 0x000fe200078e002c */
[----:B------:R-:W-:Y:S02]  /*3e880*/  F2FP.F16.F32.PACK_AB R18, R123, R18 ;  /* 0x000000127b12723e */ /* 0x000fe400000000ff */
[----:B------:R-:W-:Y:S01]  /*3e890*/  F2FP.F16.F32.PACK_AB R19, R122, R19 ;  /* 0x000000137a13723e */ /* 0x000fe200000000ff */
[----:B------:R-:W-:-:S04]  /*3e8a0*/  HADD2.F32 R134, -RZ, R73.H0_H0 ;  /* 0x20000049ff867230 */ /* 0x000fc80000004100 */
[----:B------:R0:W-:Y:S01]  /*3e8b0*/  STG.E.128 desc[UR4][R22.64], R16 ;  /* 0x0000001016007986 */ /* 0x0001e2000c101d04 */
[----:B------:R-:W-:Y:S01]  /*3e8c0*/  FFMA.FTZ R134, R115, R134, R136 ;  /* 0x0000008673867223 */ /* 0x000fe20000010088 */
[----:B------:R-:W-:Y:S02]  /*3e8d0*/  HADD2.F32 R136, -RZ, R72.H0_H0 ;  /* 0x20000048ff887230 */ /* 0x000fe40000004100 */
[----:B------:R-:W-:Y:S02]  /*3e8e0*/  HADD2.F32 R133, -RZ, R74.H1_H1 ;  /* 0x3000004aff857230 */ /* 0x000fe40000004100 */
[----:B------:R-:W-:Y:S02]  /*3e8f0*/  HADD2.F32 R123, -RZ, R90.H1_H1 ;  /* 0x3000005aff7b7230 */ /* 0x000fe40000004100 */
[--C-:B0-----:R-:W-:Y:S01]  /*3e900*/  HADD2.F32 R16, -RZ, R89.reuse.H0_H0 ;  /* 0x20000059ff107230 */ /* 0x101fe20000004100 */
[----:B------:R-:W-:Y:S01]  /*3e910*/  F2FP.F16.F32.PACK_AB R18, R140, R138 ;  /* 0x0000008a8c12723e */ /* 0x000fe200000000ff */
[----:B------:R-:W-:-:S02]  /*3e920*/  HADD2.F32 R17, -RZ, R89.H1_H1 ;  /* 0x30000059ff117230 */ /* 0x000fc40000004100 */
[----:B------:R-:W-:Y:S02]  /*3e930*/  HADD2.F32 R138, -RZ, R72.H1_H1 ;  /* 0x30000048ff8a7230 */ /* 0x000fe40000004100 */
[----:B------:R-:W-:Y:S02]  /*3e940*/  FFMA.FTZ R133, R125, R133, R151 ;  /* 0x000000857d857223 */ /* 0x000fe40000010097 */
[----:B------:R-:W4:Y:S01]  /*3e950*/  LDL R151, [R1+0x1b4] ;  /* 0x0001b40001977983 */ /* 0x000f220000100800 */
[----:B--2---:R-:W-:Y:S01]  /*3e960*/  FFMA.FTZ R115, R115, R16, R135 ;  /* 0x0000001073737223 */ /* 0x004fe20000010087 */
[----:B------:R-:W-:Y:S02]  /*3e970*/  HADD2.F32 R135, -RZ, R73.H1_H1 ;  /* 0x30000049ff877230 */ /* 0x000fe40000004100 */
[----:B------:R-:W-:-:S03]  /*3e980*/  HADD2.F32 R16, -RZ, R88.H0_H0 ;  /* 0x20000058ff107230 */ /* 0x000fc60000004100 */
[C---:B------:R-:W-:Y:S01]  /*3e990*/  FFMA.FTZ R135, R116.reuse, R135, R148 ;  /* 0x0000008774877223 */ /* 0x040fe20000010094 */
[----:B---3--:R-:W-:Y:S01]  /*3e9a0*/  FFMA.FTZ R123, R125, R123, R149 ;  /* 0x0000007b7d7b7223 */ /* 0x008fe20000010095 */
[----:B------:R-:W-:Y:S01]  /*3e9b0*/  FFMA.FTZ R116, R116, R17, R147 ;  /* 0x0000001174747223 */ /* 0x000fe20000010093 */
[----:B------:R-:W2:Y:S04]  /*3e9c0*/  LDL R149, [R1+0x1b0] ;  /* 0x0001b00001957983 */ /* 0x000ea80000100800 */
[----:B------:R-:W3:Y:S04]  /*3e9d0*/  LDL R148, [R1+0x1ac] ;  /* 0x0001ac0001947983 */ /* 0x000ee80000100800 */
[----:B------:R-:W3:Y:S01]  /*3e9e0*/  LDL R147, [R1+0x1c8] ;  /* 0x0001c80001937983 */ /* 0x000ee20000100800 */
[C---:B------:R-:W-:Y:S01]  /*3e9f0*/  FFMA.FTZ R136, R113.reuse, R136, R145 ;  /* 0x0000008871887223 */ /* 0x040fe20000010091 */
[----:B------:R-:W-:Y:S01]  /*3ea00*/  FFMA.FTZ R113, R113, R16, R118 ;  /* 0x0000001071717223 */ /* 0x000fe20000010076 */
[----:B------:R-:W-:Y:S01]  /*3ea10*/  F2FP.F16.F32.PACK_AB R16, R143, R141 ;  /* 0x0000008d8f10723e */ /* 0x000fe200000000ff */
[----:B------:R-:W3:Y:S04]  /*3ea20*/  LDL R145, [R1+0x1c0] ;  /* 0x0001c00001917983 */ /* 0x000ee80000100800 */
[----:B------:R-:W3:Y:S01]  /*3ea30*/  LDL R143, [R1+0x1b8] ;  /* 0x0001b800018f7983 */ /* 0x000ee20000100800 */
[----:B----4-:R-:W-:-:S03]  /*3ea40*/  FFMA.FTZ R138, R117, R138, R144 ;  /* 0x0000008a758a7223 */ /* 0x010fc60000010090 */
[----:B------:R-:W4:Y:S01]  /*3ea50*/  LDL R144, [R1+0x1bc] ;  /* 0x0001bc0001907983 */ /* 0x000f220000100800 */
[----:B------:R-:W-:Y:S02]  /*3ea60*/  HADD2.F32 R132, -RZ, R74.H0_H0 ;  /* 0x2000004aff847230 */ /* 0x000fe40000004100 */
[----:B------:R-:W-:Y:S01]  /*3ea70*/  HADD2.F32 R122, -RZ, R90.H0_H0 ;  /* 0x2000005aff7a7230 */ /* 0x000fe20000004100 */
[----:B------:R-:W-:Y:S01]  /*3ea80*/  F2FP.F16.F32.PACK_AB R19, R131, R32 ;  /* 0x000000208313723e */ /* 0x000fe200000000ff */
[----:B------:R-:W-:Y:S02]  /*3ea90*/  HADD2.F32 R32, -RZ, R71.H0_H0 ;  /* 0x20000047ff207230 */ /* 0x000fe40000004100 */
[----:B------:R-:W-:Y:S01]  /*3eaa0*/  FFMA.FTZ R132, R124, R132, R153 ;  /* 0x000000847c847223 */ /* 0x000fe20000010099 */
[----:B------:R-:W-:Y:S01]  /*3eab0*/  HADD2.F32 R118, -RZ, R87.H0_H0 ;  /* 0x20000057ff767230 */ /* 0x000fe20000004100 */
[----:B------:R-:W-:Y:S01]  /*3eac0*/  F2FP.F16.F32.PACK_AB R17, R142, R139 ;  /* 0x0000008b8e11723e */ /* 0x000fe200000000ff */
[----:B------:R-:W-:Y:S01]  /*3ead0*/  FFMA.FTZ R122, R124, R122, R152 ;  /* 0x0000007a7c7a7223 */ /* 0x000fe20000010098 */
[----:B------:R-:W-:-:S02]  /*3eae0*/  HADD2.F32 R124, -RZ, R88.H1_H1 ;  /* 0x30000058ff7c7230 */ /* 0x000fc40000004100 */
[----:B------:R-:W-:-:S04]  /*3eaf0*/  IMAD.WIDE.U32 R22, R101, 0x10, R40 ;  /* 0x0000001065167825 */ /* 0x000fc800078e0028 */
[C---:B------:R-:W-:Y:S01]  /*3eb00*/  FFMA.FTZ R32, R35.reuse, R32, R236 ;  /* 0x0000002023207223 */ /* 0x040fe200000100ec */
[----:B------:R-:W-:Y:S01]  /*3eb10*/  FFMA.FTZ R35, R35, R118, R235 ;  /* 0x0000007623237223 */ /* 0x000fe200000100eb */
[----:B------:R-:W-:Y:S01]  /*3eb20*/  FFMA.FTZ R117, R117, R124, R130 ;  /* 0x0000007c75757223 */ /* 0x000fe20000010082 */
[----:B------:R-:W-:Y:S01]  /*3eb30*/  HADD2.F32 R25, -RZ, R75.H0_H0 ;  /* 0x2000004bff197230 */ /* 0x000fe20000004100 */
[----:B------:R0:W-:Y:S01]  /*3eb40*/  STG.E.128 desc[UR4][R22.64], R16 ;  /* 0x0000001016007986 */ /* 0x0001e2000c101d04 */
[----:B------:R-:W-:Y:S02]  /*3eb50*/  HADD2.F32 R27, -RZ, R91.H0_H0 ;  /* 0x2000005bff1b7230 */ /* 0x000fe40000004100 */
[----:B------:R-:W-:Y:S02]  /*3eb60*/  HADD2.F32 R26, -RZ, R75.H1_H1 ;  /* 0x3000004bff1a7230 */ /* 0x000fe40000004100 */
[----:B------:R-:W-:Y:S02]  /*3eb70*/  HADD2.F32 R24, -RZ, R91.H1_H1 ;  /* 0x3000005bff187230 */ /* 0x000fe40000004100 */
[----:B------:R-:W-:-:S02]  /*3eb80*/  HADD2.F32 R124, -RZ, R70.H0_H0 ;  /* 0x20000046ff7c7230 */ /* 0x000fc40000004100 */
[----:B------:R-:W-:Y:S02]  /*3eb90*/  HADD2.F32 R118, -RZ, R71.H1_H1 ;  /* 0x30000047ff767230 */ /* 0x000fe40000004100 */
[----:B------:R-:W-:Y:S02]  /*3eba0*/  HADD2.F32 R125, -RZ, R70.H1_H1 ;  /* 0x30000046ff7d7230 */ /* 0x000fe40000004100 */
[C---:B------:R-:W-:Y:S01]  /*3ebb0*/  FFMA.FTZ R25, R126.reuse, R25, R252 ;  /* 0x000000197e197223 */ /* 0x040fe200000100fc */
[----:B------:R-:W-:Y:S01]  /*3ebc0*/  FFMA.FTZ R27, R126, R27, R251 ;  /* 0x0000001b7e1b7223 */ /* 0x000fe200000100fb */
[----:B------:R-:W-:Y:S01]  /*3ebd0*/  FFMA.FTZ R26, R127, R26, R250 ;  /* 0x0000001a7f1a7223 */ /* 0x000fe200000100fa */
[----:B0-----:R-:W-:Y:S02]  /*3ebe0*/  HADD2.F32 R18, -RZ, R87.H1_H1 ;  /* 0x30000057ff127230 */ /* 0x001fe40000004100 */
[--C-:B------:R-:W-:Y:S02]  /*3ebf0*/  HADD2.F32 R17, -RZ, R86.reuse.H0_H0 ;  /* 0x20000056ff117230 */ /* 0x100fe40000004100 */
[----:B------:R-:W-:-:S02]  /*3ec00*/  HADD2.F32 R16, -RZ, R86.H1_H1 ;  /* 0x30000056ff107230 */ /* 0x000fc40000004100 */
[----:B------:R-:W-:Y:S01]  /*3ec10*/  FFMA.FTZ R24, R127, R24, R249 ;  /* 0x000000187f187223 */ /* 0x000fe200000100f9 */
[----:B------:R-:W-:Y:S01]  /*3ec20*/  FFMA.FTZ R118, R114, R118, R234 ;  /* 0x0000007672767223 */ /* 0x000fe200000100ea */
[----:B------:R-:W-:Y:S01]  /*3ec30*/  FFMA.FTZ R124, R34, R124, R240 ;  /* 0x0000007c227c7223 */ /* 0x000fe200000100f0 */
[----:B------:R-:W-:Y:S01]  /*3ec40*/  FFMA.FTZ R125, R112, R125, R238 ;  /* 0x0000007d707d7223 */ /* 0x000fe200000100ee */
[----:B------:R-:W-:Y:S01]  /*3ec50*/  FFMA.FTZ R114, R114, R18, R233 ;  /* 0x0000001272727223 */ /* 0x000fe200000100e9 */
[----:B------:R-:W-:Y:S01]  /*3ec60*/  FFMA.FTZ R34, R34, R17, R239 ;  /* 0x0000001122227223 */ /* 0x000fe200000100ef */
[----:B------:R-:W-:Y:S01]  /*3ec70*/  FFMA.FTZ R112, R112, R16, R237 ;  /* 0x0000001070707223 */ /* 0x000fe200000100ed */
[--C-:B------:R-:W-:Y:S02]  /*3ec80*/  HADD2.F32 R126, -RZ, R69.reuse.H0_H0 ;  /* 0x20000045ff7e7230 */ /* 0x100fe40000004100 */
[----:B------:R-:W-:Y:S02]  /*3ec90*/  HADD2.F32 R130, -RZ, R68.H0_H0 ;  /* 0x20000044ff827230 */ /* 0x000fe40000004100 */
[----:B------:R-:W-:-:S02]  /*3eca0*/  HADD2.F32 R127, -RZ, R69.H1_H1 ;  /* 0x30000045ff7f7230 */ /* 0x000fc40000004100 */
[--C-:B------:R-:W-:Y:S02]  /*3ecb0*/  HADD2.F32 R18, -RZ, R85.reuse.H0_H0 ;  /* 0x20000055ff127230 */ /* 0x100fe40000004100 */
[----:B------:R-:W-:Y:S02]  /*3ecc0*/  HADD2.F32 R17, -RZ, R85.H1_H1 ;  /* 0x30000055ff117230 */ /* 0x000fe40000004100 */
[----:B------:R-:W-:Y:S02]  /*3ecd0*/  HADD2.F32 R16, -RZ, R84.H0_H0 ;  /* 0x20000054ff107230 */ /* 0x000fe40000004100 */
[C---:B------:R-:W-:Y:S01]  /*3ece0*/  FFMA.FTZ R126, R33.reuse, R126, R244 ;  /* 0x0000007e217e7223 */ /* 0x040fe200000100f4 */
[----:B------:R-:W-:Y:S01]  /*3ecf0*/  FFMA.FTZ R127, R38, R127, R242 ;  /* 0x0000007f267f7223 */ /* 0x000fe200000100f2 */
[----:B------:R-:W-:Y:S01]  /*3ed00*/  FFMA.FTZ R130, R36, R130, R248 ;  /* 0x0000008224827223 */ /* 0x000fe200000100f8 */
[----:B------:R-:W-:Y:S01]  /*3ed10*/  FFMA.FTZ R33, R33, R18, R243 ;  /* 0x0000001221217223 */ /* 0x000fe200000100f3 */
[----:B------:R-:W-:Y:S01]  /*3ed20*/  FFMA.FTZ R38, R38, R17, R241 ;  /* 0x0000001126267223 */ /* 0x000fe200000100f1 */
[----:B------:R-:W-:Y:S01]  /*3ed30*/  FFMA.FTZ R36, R36, R16, R247 ;  /* 0x0000001024247223 */ /* 0x000fe200000100f7 */
[----:B------:R-:W-:Y:S01]  /*3ed40*/  F2FP.F16.F32.PACK_AB R16, R129, R121 ;  /* 0x000000798110723e */ /* 0x000fe200000000ff */
[----:B------:R-:W-:Y:S01]  /*3ed50*/  IMAD.WIDE.U32 R22, R110, 0x10, R44 ;  /* 0x000000106e167825 */ /* 0x000fe200078e002c */
[----:B------:R-:W-:-:S02]  /*3ed60*/  F2FP.F16.F32.PACK_AB R17, R120, R109 ;  /* 0x0000006d7811723e */ /* 0x000fc400000000ff */
[----:B------:R-:W-:Y:S02]  /*3ed70*/  F2FP.F16.F32.PACK_AB R18, R108, R107 ;  /* 0x0000006b6c12723e */ /* 0x000fe400000000ff */
[----:B------:R-:W-:Y:S01]  /*3ed80*/  F2FP.F16.F32.PACK_AB R19, R43, R39 ;  /* 0x000000272b13723e */ /* 0x000fe200000000ff */
[----:B------:R-:W-:-:S04]  /*3ed90*/  HADD2.F32 R109, -RZ, R66.H1_H1 ;  /* 0x30000042ff6d7230 */ /* 0x000fc80000004100 */
[----:B------:R0:W-:Y:S01]  /*3eda0*/  STG.E.128 desc[UR4][R22.64], R16 ;  /* 0x0000001016007986 */ /* 0x0001e2000c101d04 */
[----:B------:R-:W-:Y:S02]  /*3edb0*/  HADD2.F32 R39, -RZ, R67.H0_H0 ;  /* 0x20000043ff277230 */ /* 0x000fe40000004100 */
[----:B------:R-:W-:Y:S01]  /*3edc0*/  FFMA.FTZ R109, R105, R109, R222 ;  /* 0x0000006d696d7223 */ /* 0x000fe200000100de */
[----:B------:R-:W-:Y:S02]  /*3edd0*/  HADD2.F32 R43, -RZ, R83.H0_H0 ;  /* 0x20000053ff2b7230 */ /* 0x000fe40000004100 */
[----:B------:R-:W-:Y:S02]  /*3ede0*/  HADD2.F32 R108, -RZ, R66.H0_H0 ;  /* 0x20000042ff6c7230 */ /* 0x000fe40000004100 */
[----:B------:R-:W-:Y:S02]  /*3edf0*/  HADD2.F32 R139, -RZ, R64.H0_H0 ;  /* 0x20000040ff8b7230 */ /* 0x000fe40000004100 */
[----:B------:R-:W-:Y:S01]  /*3ee00*/  FFMA.FTZ R39, R47, R39, R220 ;  /* 0x000000272f277223 */ /* 0x000fe200000100dc */
[----:B0-----:R-:W-:-:S02]  /*3ee10*/  HADD2.F32 R16, -RZ, R82.H1_H1 ;  /* 0x30000052ff107230 */ /* 0x001fc40000004100 */
[----:B------:R-:W-:-:S03]  /*3ee20*/  HADD2.F32 R17, -RZ, R82.H0_H0 ;  /* 0x20000052ff117230 */ /* 0x000fc60000004100 */
[----:B------:R-:W-:Y:S01]  /*3ee30*/  FFMA.FTZ R105, R105, R16, R221 ;  /* 0x0000001069697223 */ /* 0x000fe200000100dd */
[----:B------:R-:W-:Y:S02]  /*3ee40*/  HADD2.F32 R16, -RZ, R80.H0_H0 ;  /* 0x20000050ff107230 */ /* 0x000fe40000004100 */
[----:B------:R-:W-:Y:S01]  /*3ee50*/  FFMA.FTZ R47, R47, R43, R219 ;  /* 0x0000002b2f2f7223 */ /* 0x000fe200000100db */
[----:B------:R-:W-:Y:S02]  /*3ee60*/  HADD2.F32 R107, -RZ, R67.H1_H1 ;  /* 0x30000043ff6b7230 */ /* 0x000fe40000004100 */
[C---:B------:R-:W-:Y:S01]  /*3ee70*/  FFMA.FTZ R108, R46.reuse, R108, R224 ;  /* 0x0000006c2e6c7223 */ /* 0x040fe200000100e0 */
[----:B------:R-:W-:Y:S01]  /*3ee80*/  FFMA.FTZ R139, R51, R139, R232 ;  /* 0x0000008b338b7223 */ /* 0x000fe200000100e8 */
[----:B------:R-:W-:Y:S02]  /*3ee90*/  HADD2.F32 R18, -RZ, R83.H1_H1 ;  /* 0x30000053ff127230 */ /* 0x000fe40000004100 */
[----:B------:R-:W-:Y:S01]  /*3eea0*/  FFMA.FTZ R46, R46, R17, R223 ;  /* 0x000000112e2e7223 */ /* 0x000fe200000100df */
[----:B------:R-:W-:-:S02]  /*3eeb0*/  HADD2.F32 R121, -RZ, R65.H1_H1 ;  /* 0x30000041ff797230 */ /* 0x000fc40000004100 */
[----:B------:R-:W-:Y:S01]  /*3eec0*/  FFMA.FTZ R51, R51, R16, R231 ;  /* 0x0000001033337223 */ /* 0x000fe200000100e7 */
[----:B------:R-:W-:Y:S02]  /*3eed0*/  HADD2.F32 R43, -RZ, R63.H0_H0 ;  /* 0x2000003fff2b7230 */ /* 0x000fe40000004100 */
[----:B------:R-:W-:Y:S02]  /*3eee0*/  HADD2.F32 R17, -RZ, R81.H1_H1 ;  /* 0x30000051ff117230 */ /* 0x000fe40000004100 */
[----:B------:R-:W-:Y:S02]  /*3eef0*/  HADD2.F32 R16, -RZ, R79.H0_H0 ;  /* 0x2000004fff107230 */ /* 0x000fe40000004100 */
[C---:B------:R-:W-:Y:S01]  /*3ef00*/  FFMA.FTZ R107, R106.reuse, R107, R218 ;  /* 0x0000006b6a6b7223 */ /* 0x040fe200000100da */
[----:B------:R-:W-:Y:S01]  /*3ef10*/  FFMA.FTZ R106, R106, R18, R217 ;  /* 0x000000126a6a7223 */ /* 0x000fe200000100d9 */
[----:B------:R-:W-:Y:S02]  /*3ef20*/  HADD2.F32 R120, -RZ, R65.H0_H0 ;  /* 0x20000041ff787230 */ /* 0x000fe40000004100 */
[----:B------:R-:W-:Y:S01]  /*3ef30*/  FFMA.FTZ R121, R104, R121, R226 ;  /* 0x0000007968797223 */ /* 0x000fe200000100e2 */
[----:B------:R-:W-:Y:S01]  /*3ef40*/  FFMA.FTZ R43, R21, R43, R211 ;  /* 0x0000002b152b7223 */ /* 0x000fe200000100d3 */
[----:B------:R-:W-:Y:S01]  /*3ef50*/  F2FP.F16.F32.PACK_AB R19, R99, R42 ;  /* 0x0000002a6313723e */ /* 0x000fe200000000ff */
[----:B------:R-:W-:-:S02]  /*3ef60*/  HADD2.F32 R18, -RZ, R81.H0_H0 ;  /* 0x20000051ff127230 */ /* 0x000fc40000004100 */
[----:B------:R-:W-:Y:S01]  /*3ef70*/  FFMA.FTZ R104, R104, R17, R225 ;  /* 0x0000001168687223 */ /* 0x000fe200000100e1 */
[----:B------:R-:W-:Y:S02]  /*3ef80*/  HADD2.F32 R140, -RZ, R64.H1_H1 ;  /* 0x30000040ff8c7230 */ /* 0x000fe40000004100 */
[----:B------:R-:W-:Y:S01]  /*3ef90*/  FFMA.FTZ R21, R21, R16, R210 ;  /* 0x0000001015157223 */ /* 0x000fe200000100d2 */
[----:B------:R-:W-:Y:S02]  /*3efa0*/  HADD2.F32 R42, -RZ, R62.H0_H0 ;  /* 0x2000003eff2a7230 */ /* 0x000fe40000004100 */
[----:B------:R-:W-:Y:S02]  /*3efb0*/  HADD2.F32 R17, -RZ, R80.H1_H1 ;  /* 0x30000050ff117230 */ /* 0x000fe40000004100 */
[----:B------:R-:W-:Y:S02]  /*3efc0*/  HADD2.F32 R16, -RZ, R78.H0_H0 ;  /* 0x2000004eff107230 */ /* 0x000fe40000004100 */
[C---:B------:R-:W-:Y:S01]  /*3efd0*/  FFMA.FTZ R120, R103.reuse, R120, R228 ;  /* 0x0000007867787223 */ /* 0x040fe200000100e4 */
[----:B------:R-:W-:Y:S01]  /*3efe0*/  FFMA.FTZ R103, R103, R18, R227 ;  /* 0x0000001267677223 */ /* 0x000fe200000100e3 */
[C---:B------:R-:W-:Y:S01]  /*3eff0*/  FFMA.FTZ R140, R102.reuse, R140, R230 ;  /* 0x0000008c668c7223 */ /* 0x040fe200000100e6 */
[----:B------:R-:W-:Y:S01]  /*3f000*/  FFMA.FTZ R42, R15, R42, R215 ;  /* 0x0000002a0f2a7223 */ /* 0x000fe200000100d7 */
[----:B------:R-:W-:Y:S01]  /*3f010*/  FFMA.FTZ R102, R102, R17, R229 ;  /* 0x0000001166667223 */ /* 0x000fe200000100e5 */
[----:B------:R-:W-:Y:S01]  /*3f020*/  F2FP.F16.F32.PACK_AB R18, R111, R100 ;  /* 0x000000646f12723e */ /* 0x000fe200000000ff */
[----:B------:R-:W-:Y:S01]  /*3f030*/  FFMA.FTZ R15, R15, R16, R214 ;  /* 0x000000100f0f7223 */ /* 0x000fe200000100d6 */
[----:B------:R-:W-:Y:S01]  /*3f040*/  HADD2.F32 R131, -RZ, R68.H1_H1 ;  /* 0x30000044ff837230 */ /* 0x000fe20000004100 */
[----:B------:R-:W-:Y:S01]  /*3f050*/  F2FP.F16.F32.PACK_AB R17, R98, R97 ;  /* 0x000000616211723e */ /* 0x000fe200000000ff */
[----:B------:R-:W-:Y:S01]  /*3f060*/  IMAD.WIDE.U32 R110, R110, 0x10, R40 ;  /* 0x000000106e6e7825 */ /* 0x000fe200078e0028 */
[----:B------:R-:W-:-:S03]  /*3f070*/  F2FP.F16.F32.PACK_AB R16, R96, R49 ;  /* 0x000000316010723e */ /* 0x000fc600000000ff */
[----:B------:R-:W-:Y:S02]  /*3f080*/  HADD2.F32 R101, -RZ, R84.H1_H1 ;  /* 0x30000054ff657230 */ /* 0x000fe40000004100 */
[----:B------:R-:W-:Y:S01]  /*3f090*/  FFMA.FTZ R131, R37, R131, R246 ;  /* 0x0000008325837223 */ /* 0x000fe200000100f6 */
[----:B------:R0:W-:Y:S01]  /*3f0a0*/  STG.E.128 desc[UR4][R110.64], R16 ;  /* 0x000000106e007986 */ /* 0x0001e2000c101d04 */
[----:B------:R-:W-:Y:S01]  /*3f0b0*/  IMAD.WIDE.U32 R96, R119, 0x10, R44 ;  /* 0x0000001077607825 */ /* 0x000fe200078e002c */
[----:B------:R-:W-:-:S03]  /*3f0c0*/  F2FP.F16.F32.PACK_AB R27, R24, R27 ;  /* 0x0000001b181b723e */ /* 0x000fc600000000ff */
[----:B------:R-:W-:Y:S01]  /*3f0d0*/  FFMA.FTZ R37, R37, R101, R245 ;  /* 0x0000006525257223 */ /* 0x000fe200000100f5 */
[----:B------:R-:W-:Y:S01]  /*3f0e0*/  F2FP.F16.F32.PACK_AB R24, R117, R113 ;  /* 0x000000717518723e */ /* 0x000fe200000000ff */
[----:B------:R-:W-:-:S04]  /*3f0f0*/  IMAD.WIDE.U32 R100, R119, 0x10, R40 ;  /* 0x0000001077647825 */ /* 0x000fc800078e0028 */
[----:B------:R-:W-:Y:S02]  /*3f100*/  HADD2.F32 R142, -RZ, R62.H1_H1 ;  /* 0x3000003eff8e7230 */ /* 0x000fe40000004100 */
[----:B------:R-:W-:Y:S01]  /*3f110*/  HADD2.F32 R141, -RZ, R78.H1_H1 ;  /* 0x3000004eff8d7230 */ /* 0x000fe20000004100 */
[----:B0-----:R-:W-:Y:S02]  /*3f120*/  F2FP.F16.F32.PACK_AB R16, R138, R136 ;  /* 0x000000888a10723e */ /* 0x001fe400000000ff */
[----:B------:R-:W-:Y:S02]  /*3f130*/  F2FP.F16.F32.PACK_AB R17, R135, R134 ;  /* 0x000000868711723e */ /* 0x000fe400000000ff */
[----:B------:R-:W-:Y:S02]  /*3f140*/  F2FP.F16.F32.PACK_AB R18, R133, R132 ;  /* 0x000000848512723e */ /* 0x000fe400000000ff */
[----:B------:R-:W-:Y:S02]  /*3f150*/  F2FP.F16.F32.PACK_AB R19, R26, R25 ;  /* 0x000000191a13723e */ /* 0x000fe400000000ff */
[----:B------:R-:W-:-:S02]  /*3f160*/  F2FP.F16.F32.PACK_AB R26, R123, R122 ;  /* 0x0000007a7b1a723e */ /* 0x000fc400000000ff */
[----:B------:R-:W-:Y:S01]  /*3f170*/  F2FP.F16.F32.PACK_AB R25, R116, R115 ;  /* 0x000000737419723e */ /* 0x000fe200000000ff */
[----:B------:R-:W-:Y:S01]  /*3f180*/  STG.E.128 desc[UR4][R96.64], R16 ;  /* 0x0000001060007986 */ /* 0x000fe2000c101d04 */
[C---:B------:R-:W-:Y:S01]  /*3f190*/  FFMA.FTZ R142, R48.reuse, R142, R213 ;  /* 0x0000008e308e7223 */ /* 0x040fe200000100d5 */
[----:B------:R-:W-:Y:S01]  /*3f1a0*/  FFMA.FTZ R141, R48, R141, R212 ;  /* 0x0000008d308d7223 */ /* 0x000fe200000100d4 */
[C---:B------:R-:W-:Y:S01]  /*3f1b0*/  IMAD.WIDE.U32 R98, R128.reuse, 0x10, R44 ;  /* 0x0000001080627825 */ /* 0x040fe200078e002c */
[----:B------:R0:W-:Y:S03]  /*3f1c0*/  STG.E.128 desc[UR4][R100.64], R24 ;  /* 0x0000001864007986 */ /* 0x0001e6000c101d04 */
[----:B------:R-:W-:-:S04]  /*3f1d0*/  IMAD.WIDE.U32 R128, R128, 0x10, R40 ;  /* 0x0000001080807825 */ /* 0x000fc800078e0028 */
[----:B------:R-:W-:-:S04]  /*3f1e0*/  IMAD.WIDE.U32 R48, R137, 0x10, R40 ;  /* 0x0000001089307825 */ /* 0x000fc800078e0028 */
[----:B------:R-:W-:Y:S02]  /*3f1f0*/  HADD2.F32 R41, -RZ, R61.H0_H0 ;  /* 0x2000003dff297230 */ /* 0x000fe40000004100 */
[----:B------:R-:W-:Y:S02]  /*3f200*/  HADD2.F32 R110, -RZ, R77.H0_H0 ;  /* 0x2000004dff6e7230 */ /* 0x000fe40000004100 */
[----:B------:R-:W-:Y:S01]  /*3f210*/  HADD2.F32 R136, -RZ, R61.H1_H1 ;  /* 0x3000003dff887230 */ /* 0x000fe20000004100 */
[----:B0-----:R-:W0:Y:S01]  /*3f220*/  LDC.64 R24, c[0x0][0x210] ;  /* 0x00008400ff187b82 */ /* 0x001e220000000a00 */
[----:B------:R-:W-:Y:S02]  /*3f230*/  HADD2.F32 R111, -RZ, R77.H1_H1 ;  /* 0x3000004dff6f7230 */ /* 0x000fe40000004100 */
[----:B------:R-:W-:Y:S02]  /*3f240*/  HADD2.F32 R40, -RZ, R60.H0_H0 ;  /* 0x2000003cff287230 */ /* 0x000fe40000004100 */
[----:B------:R-:W-:-:S02]  /*3f250*/  HADD2.F32 R119, -RZ, R76.H0_H0 ;  /* 0x2000004cff777230 */ /* 0x000fc40000004100 */
[----:B------:R-:W-:Y:S02]  /*3f260*/  HADD2.F32 R133, -RZ, R60.H1_H1 ;  /* 0x3000003cff857230 */ /* 0x000fe40000004100 */
[----:B------:R-:W-:Y:S02]  /*3f270*/  HADD2.F32 R132, -RZ, R76.H1_H1 ;  /* 0x3000004cff847230 */ /* 0x000fe40000004100 */
[----:B------:R-:W-:Y:S02]  /*3f280*/  HADD2.F32 R22, -RZ, R79.H1_H1 ;  /* 0x3000004fff167230 */ /* 0x000fe40000004100 */
[C---:B------:R-:W-:Y:S01]  /*3f290*/  FFMA.FTZ R41, R30.reuse, R41, R151 ;  /* 0x000000291e297223 */ /* 0x040fe20000010097 */
[----:B------:R-:W-:Y:S02]  /*3f2a0*/  HADD2.F32 R23, -RZ, R63.H1_H1 ;  /* 0x3000003fff177230 */ /* 0x000fe40000004100 */
[----:B--2---:R-:W-:Y:S01]  /*3f2b0*/  FFMA.FTZ R110, R30, R110, R149 ;  /* 0x0000006e1e6e7223 */ /* 0x004fe20000010095 */
[C---:B---3--:R-:W-:Y:S01]  /*3f2c0*/  FFMA.FTZ R136, R31.reuse, R136, R148 ;  /* 0x000000881f887223 */ /* 0x048fe20000010094 */
[----:B------:R-:W-:Y:S01]  /*3f2d0*/  FFMA.FTZ R111, R31, R111, R216 ;  /* 0x0000006f1f6f7223 */ /* 0x000fe200000100d8 */
[C---:B------:R-:W-:Y:S01]  /*3f2e0*/  FFMA.FTZ R40, R28.reuse, R40, R147 ;  /* 0x000000281c287223 */ /* 0x040fe20000010093 */
[----:B------:R-:W-:Y:S01]  /*3f2f0*/  FFMA.FTZ R119, R28, R119, R145 ;  /* 0x000000771c777223 */ /* 0x000fe20000010091 */
[----:B------:R-:W-:Y:S01]  /*3f300*/  FFMA.FTZ R132, R29, R132, R143 ;  /* 0x000000841d847223 */ /* 0x000fe2000001008f */
[----:B------:R-:W-:Y:S01]  /*3f310*/  FFMA.FTZ R22, R150, R22, R208 ;  /* 0x0000001696167223 */ /* 0x000fe200000100d0 */
[----:B------:R-:W-:-:S02]  /*3f320*/  F2FP.F16.F32.PACK_AB R28, R131, R130 ;  /* 0x00000082831c723e */ /* 0x000fc400000000ff */
[----:B------:R-:W-:Y:S02]  /*3f330*/  F2FP.F16.F32.PACK_AB R30, R125, R124 ;  /* 0x0000007c7d1e723e */ /* 0x000fe400000000ff */
[----:B------:R-:W-:Y:S01]  /*3f340*/  F2FP.F16.F32.PACK_AB R31, R118, R32 ;  /* 0x00000020761f723e */ /* 0x000fe200000000ff */
[----:B------:R-:W-:Y:S01]  /*3f350*/  IMAD.WIDE.U32 R44, R137, 0x10, R44 ;  /* 0x00000010892c7825 */ /* 0x000fe200078e002c */
[----:B------:R-:W-:Y:S02]  /*3f360*/  F2FP.F16.F32.PACK_AB R35, R114, R35 ;  /* 0x000000237223723e */ /* 0x000fe400000000ff */
[----:B------:R-:W-:Y:S02]  /*3f370*/  F2FP.F16.F32.PACK_AB R34, R112, R34 ;  /* 0x000000227022723e */ /* 0x000fe400000000ff */
[----:B------:R-:W-:Y:S02]  /*3f380*/  F2FP.F16.F32.PACK_AB R33, R38, R33 ;  /* 0x000000212621723e */ /* 0x000fe400000000ff */
[----:B------:R-:W-:-:S02]  /*3f390*/  F2FP.F16.F32.PACK_AB R32, R37, R36 ;  /* 0x000000242520723e */ /* 0x000fc400000000ff */
[----:B------:R-:W-:Y:S02]  /*3f3a0*/  SHF.L.U32 R16, R146, 0x4, RZ ;  /* 0x0000000492107819 */ /* 0x000fe400000006ff */
[----:B------:R-:W-:Y:S02]  /*3f3b0*/  F2FP.F16.F32.PACK_AB R36, R140, R139 ;  /* 0x0000008b8c24723e */ /* 0x000fe400000000ff */
[----:B------:R-:W-:Y:S02]  /*3f3c0*/  F2FP.F16.F32.PACK_AB R37, R121, R120 ;  /* 0x000000787925723e */ /* 0x000fe400000000ff */
[----:B------:R-:W-:Y:S02]  /*3f3d0*/  F2FP.F16.F32.PACK_AB R38, R109, R108 ;  /* 0x0000006c6d26723e */ /* 0x000fe400000000ff */
[----:B------:R-:W-:Y:S01]  /*3f3e0*/  F2FP.F16.F32.PACK_AB R39, R107, R39 ;  /* 0x000000276b27723e */ /* 0x000fe200000000ff */
[----:B------:R-:W-:Y:S01]  /*3f3f0*/  FFMA.FTZ R23, R150, R23, R209 ;  /* 0x0000001796177223 */ /* 0x000fe200000100d1 */
[----:B------:R-:W-:-:S02]  /*3f400*/  SHF.R.U32.HI R146, RZ, 0x1c, R146 ;  /* 0x0000001cff927819 */ /* 0x000fc40000011692 */
[----:B------:R-:W-:Y:S02]  /*3f410*/  IADD3 R26, P1, R16, UR18, RZ ;  /* 0x00000012101a7c10 */ /* 0x000fe4000ff3e0ff */
[----:B------:R-:W-:Y:S02]  /*3f420*/  F2FP.F16.F32.PACK_AB R19, R22, R21 ;  /* 0x000000151613723e */ /* 0x000fe400000000ff */
[----:B------:R-:W-:Y:S02]  /*3f430*/  IADD3 R22, P2, R16, UR20, RZ ;  /* 0x0000001410167c10 */ /* 0x000fe4000ff5e0ff */
[----:B------:R-:W-:Y:S02]  /*3f440*/  F2FP.F16.F32.PACK_AB R47, R106, R47 ;  /* 0x0000002f6a2f723e */ /* 0x000fe400000000ff */
[----:B------:R-:W-:Y:S02]  /*3f450*/  F2FP.F16.F32.PACK_AB R46, R105, R46 ;  /* 0x0000002e692e723e */ /* 0x000fe400000000ff */
[----:B------:R-:W-:-:S02]  /*3f460*/  F2FP.F16.F32.PACK_AB R41, R136, R41 ;  /* 0x000000298829723e */ /* 0x000fc400000000ff */
[----:B------:R-:W-:Y:S02]  /*3f470*/  F2FP.F16.F32.PACK_AB R42, R142, R42 ;  /* 0x0000002a8e2a723e */ /* 0x000fe400000000ff */
[----:B------:R-:W-:Y:S02]  /*3f480*/  F2FP.F16.F32.PACK_AB R43, R23, R43 ;  /* 0x0000002b172b723e */ /* 0x000fe400000000ff */
[C---:B------:R-:W-:Y:S02]  /*3f490*/  IADD3.X R27, R146.reuse, UR19, RZ, P1, !PT ;  /* 0x00000013921b7c10 */ /* 0x040fe40008ffe4ff */
[----:B------:R-:W-:Y:S02]  /*3f4a0*/  F2FP.F16.F32.PACK_AB R18, R141, R15 ;  /* 0x0000000f8d12723e */ /* 0x000fe400000000ff */
[----:B------:R-:W-:Y:S02]  /*3f4b0*/  F2FP.F16.F32.PACK_AB R17, R111, R110 ;  /* 0x0000006e6f11723e */ /* 0x000fe400000000ff */
[----:B------:R-:W-:-:S02]  /*3f4c0*/  IADD3.X R23, R146, UR21, RZ, P2, !PT ;  /* 0x0000001592177c10 */ /* 0x000fc400097fe4ff */
[----:B------:R-:W-:Y:S02]  /*3f4d0*/  F2FP.F16.F32.PACK_AB R16, R132, R119 ;  /* 0x000000778410723e */ /* 0x000fe400000000ff */
[----:B0-----:R-:W-:-:S04]  /*3f4e0*/  LEA R204, R24, R204, 0x2 ;  /* 0x000000cc18cc7211 */ /* 0x001fc800078e10ff */
[----:B------:R-:W-:Y:S01]  /*3f4f0*/  ISETP.GE.AND P1, PT, R204, R25, PT ;  /* 0x00000019cc00720c */ /* 0x000fe20003f26270 */
[----:B----4-:R-:W-:Y:S01]  /*3f500*/  FFMA.FTZ R133, R29, R133, R144 ;  /* 0x000000851d857223 */ /* 0x010fe20000010090 */
[----:B------:R-:W-:-:S05]  /*3f510*/  F2FP.F16.F32.PACK_AB R29, R127, R126 ;  /* 0x0000007e7f1d723e */ /* 0x000fca00000000ff */
[----:B------:R-:W-:Y:S01]  /*3f520*/  STG.E.128 desc[UR4][R98.64], R28 ;  /* 0x0000001c62007986 */ /* 0x000fe2000c101d04 */
[----:B------:R-:W-:-:S03]  /*3f530*/  F2FP.F16.F32.PACK_AB R40, R133, R40 ;  /* 0x000000288528723e */ /* 0x000fc600000000ff */
[----:B------:R-:W-:Y:S04]  /*3f540*/  STG.E.128 desc[UR4][R128.64], R32 ;  /* 0x0000002080007986 */ /* 0x000fe8000c101d04 */
[----:B------:R0:W-:Y:S02]  /*3f550*/  STG.E.128 desc[UR4][R44.64], R36 ;  /* 0x000000242c007986 */ /* 0x0001e4000c101d04 */
[----:B0-----:R-:W-:Y:S02]  /*3f560*/  F2FP.F16.F32.PACK_AB R45, R104, R103 ;  /* 0x00000067682d723e */ /* 0x001fe400000000ff */
[----:B------:R-:W-:-:S05]  /*3f570*/  F2FP.F16.F32.PACK_AB R44, R102, R51 ;  /* 0x00000033662c723e */ /* 0x000fca00000000ff */
[----:B------:R1:W-:Y:S04]  /*3f580*/  STG.E.128 desc[UR4][R48.64], R44 ;  /* 0x0000002c30007986 */ /* 0x0003e8000c101d04 */
[----:B------:R1:W-:Y:S04]  /*3f590*/  STG.E.128 desc[UR4][R26.64], R40 ;  /* 0x000000281a007986 */ /* 0x0003e8000c101d04 */
[----:B------:R1:W-:Y:S01]  /*3f5a0*/  STG.E.128 desc[UR4][R22.64], R16 ;  /* 0x0000001016007986 */ /* 0x0003e2000c101d04 */
[----:B------:R-:W-:Y:S05]  /*3f5b0*/  @!P1 BRA `(.L_x_10921) ;  /* 0xfffffc2c00549947 */ /* 0x000fea000383ffff */
[----:B------:R-:W-:Y:S05]  /*3f5c0*/  BSYNC B0 ;  /* 0x0000000000007941 */ /* 0x000fea0003800000 */
.L_x_9629:
[----:B------:R-:W-:Y:S05]  /*3f5d0*/  EXIT ;  /* 0x000000000000794d */ /* 0x000fea0003800000 */
.L_x_10920:
[----:B------:R-:W-:Y:S01]  /*3f5e0*/  HFMA2.MMA R99, -RZ, RZ, 0, 5.9604644775390625e-08 ;  /* 0x00000001ff637435 */ /* 0x000fe200000001ff */
[----:B------:R-:W-:Y:S01]  /*3f5f0*/  BSSY B1, `(.L_x_10922) ;  /* 0x0000007000017945 */ /* 0x000fe20003800000 */
[----:B------:R-:W-:Y:S01]  /*3f600*/  IMAD.MOV.U32 R151, RZ, RZ, R96 ;  /* 0x000000ffff977224 */ /* 0x000fe200078e0060 */
[----:B------:R-:W-:Y:S01]  /*3f610*/  MOV R98, 0x1f ;  /* 0x0000001f00627802 */ /* 0x000fe20000000f00 */
[----:B------:R-:W-:-:S07]  /*3f620*/  IMAD.MOV.U32 R97, RZ, RZ, -0x1 ;  /* 0xffffffffff617424 */ /* 0x000fce00078e00ff */
[----:B------:R-:W-:Y:S05]  /*3f630*/  WARPSYNC.COLLECTIVE R97, `(.L_x_10923) ;  /* 0x0000000061087348 */ /* 0x000fea0003c00000 */
[----:B------:R0:W1:Y:S02]  /*3f640*/  SHFL.BFLY P1, R97, R151, R99, R98 ;  /* 0x0c00006397617389 */ /* 0x0000640000020062 */
[----:B01----:R-:W-:Y:S01]  /*3f650*/  ENDCOLLECTIVE ;  /* 0x000000000000791b */ /* 0x003fe20003800000 */
.L_x_10923:
[----:B------:R-:W-:Y:S05]  /*3f660*/  BSYNC B1 ;  /* 0x0000000000017941 */ /* 0x000fea0003800000 */
.L_x_10922:
[----:B------:R-:W-:Y:S01]  /*3f670*/  FADD.FTZ R96, R96, R97 ;  /* 0x0000006160607221 */ /* 0x000fe20000010000 */
[----:B------:R-:W-:Y:S01]  /*3f680*/  HFMA2.MMA R99, -RZ, RZ, 0, 1.1920928955078125e-07 ;  /* 0x00000002ff637435 */ /* 0x000fe200000001ff */
[----:B------:R-:W-:Y:S01]  /*3f690*/  MOV R97, 0xffffffff ;  /* 0xffffffff00617802 */ /* 0x000fe20000000f00 */
[----:B------:R-:W-:Y:S02]  /*3f6a0*/  IMAD.MOV.U32 R98, RZ, RZ, 0x1f ;  /* 0x0000001fff627424 */ /* 0x000fe400078e00ff */
[----:B------:R-:W-:-:S07]  /*3f6b0*/  MOV R151, R96 ;  /* 0x0000006000977202 */ /* 0x000fce0000000f00 */
[----:B------:R-:W-:Y:S05]  /*3f6c0*/  WARPSYNC.COLLECTIVE R97, `(.L_x_10924) ;  /* 0x0000000061087348 */ /* 0x000fea0003c00000 */
[----:B------:R0:W1:Y:S02]  /*3f6d0*/  SHFL.BFLY P1, R97, R151, R99, R98 ;  /* 0x0c00006397617389 */ /* 0x0000640000020062 */
[----:B01----:R-:W-:Y:S01]  /*3f6e0*/  ENDCOLLECTIVE ;  /* 0x000000000000791b */ /* 0x003fe20003800000 */
.L_x_10924:
[----:B------:R-:W-:Y:S02]  /*3f6f0*/  IMAD.MOV.U32 R99, RZ, RZ, 0x4 ;  /* 0x00000004ff637424 */ /* 0x000fe400078e00ff */
[----:B------:R-:W-:Y:S01]  /*3f700*/  FADD.FTZ R96, R96, R97 ;  /* 0x0000006160607221 */ /* 0x000fe20000010000 */
[----:B------:R-:W-:-:S04]  /*3f710*/  MOV R97, 0xffffffff ;  /* 0xffffffff00617802 */ /* 0x000fc80000000f00 */
[----:B------:R-:W-:-:S07]  /*3f720*/  MOV R151, R96 ;  /* 0x0000006000977202 */ /* 0x000fce0000000f00 */
[----:B------:R-:W-:Y:S05]  /*3f730*/  WARPSYNC.COLLECTIVE R97, `(.L_x_10925) ;  /* 0x0000000061087348 */ /* 0x000fea0003c00000 */
[----:B------:R0:W1:Y:S02]  /*3f740*/  SHFL.BFLY P1, R97, R151, R99, R98 ;  /* 0x0c00006397617389 */ /* 0x0000640000020062 */
[----:B01----:R-:W-:Y:S01]  /*3f750*/  ENDCOLLECTIVE ;  /* 0x000000000000791b */ /* 0x003fe20003800000 */
.L_x_10925:
[----:B------:R-:W-:Y:S02]  /*3f760*/  IMAD.MOV.U32 R99, RZ, RZ, 0x8 ;  /* 0x00000008ff637424 */ /* 0x000fe400078e00ff */
[----:B------:R-:W-:Y:S01]  /*3f770*/  FADD.FTZ R96, R96, R97 ;  /* 0x0000006160607221 */ /* 0x000fe20000010000 */
[----:B------:R-:W-:-:S04]  /*3f780*/  MOV R97, 0xffffffff ;  /* 0xffffffff00617802 */ /* 0x000fc80000000f00 */
[----:B------:R-:W-:-:S07]  /*3f790*/  MOV R151, R96 ;  /* 0x0000006000977202 */ /* 0x000fce0000000f00 */
[----:B------:R-:W-:Y:S05]  /*3f7a0*/  WARPSYNC.COLLECTIVE R97, `(.L_x_10926) ;  /* 0x0000000061087348 */ /* 0x000fea0003c00000 */
[----:B------:R0:W1:Y:S02]  /*3f7b0*/  SHFL.BFLY P1, R97, R151, R99, R98 ;  /* 0x0c00006397617389 */ /* 0x0000640000020062 */
[----:B01----:R-:W-:Y:S01]  /*3f7c0*/  ENDCOLLECTIVE ;  /* 0x000000000000791b */ /* 0x003fe20003800000 */
.L_x_10926:
[----:B------:R-:W-:Y:S02]  /*3f7d0*/  IMAD.MOV.U32 R99, RZ, RZ, 0x10 ;  /* 0x00000010ff637424 */ /* 0x000fe400078e00ff */
[----:B------:R-:W-:Y:S01]  /*3f7e0*/  FADD.FTZ R96, R96, R97 ;  /* 0x0000006160607221 */ /* 0x000fe20000010000 */
[----:B------:R-:W-:-:S04]  /*3f7f0*/  MOV R97, 0xffffffff ;  /* 0xffffffff00617802 */ /* 0x000fc80000000f00 */
[----:B------:R-:W-:-:S07]  /*3f800*/  MOV R151, R96 ;  /* 0x0000006000977202 */ /* 0x000fce0000000f00 */
[----:B------:R-:W-:Y:S05]  /*3f810*/  WARPSYNC.COLLECTIVE R97, `(.L_x_10927) ;  /* 0x0000000061087348 */ /* 0x000fea0003c00000 */
[----:B------:R0:W1:Y:S02]  /*3f820*/  SHFL.BFLY P1, R97, R151, R99, R98 ;  /* 0x0c00006397617389 */ /* 0x0000640000020062 */
[----:B01----:R-:W-:Y:S01]  /*3f830*/  ENDCOLLECTIVE ;  /* 0x000000000000791b */ /* 0x003fe20003800000 */
.L_x_10927:
[----:B------:R-:W-:Y:S02]  /*3f840*/  IMAD.MOV.U32 R99, RZ, RZ, 0x1 ;  /* 0x00000001ff637424 */ /* 0x000fe400078e00ff */
        /* <DEDUP_REMOVED lines=169> */
.L_x_10928:
[----:B------:R-:W-:Y:S01]  /*402e0*/  HFMA2.MMA R99, -RZ, RZ, 0, 1.1920928955078125e-07 ;  /* 0x00000002ff637435 */ /* 0x000fe200000001ff */
[----:B------:R-:W-:Y:S01]  /*402f0*/  FADD.FTZ R150, R150, R97 ;  /* 0x0000006196967221 */ /* 0x000fe20000010000 */
[----:B------:R-:W-:-:S03]  /*40300*/  MOV R97, 0xffffffff ;  /* 0xffffffff00617802 */ /* 0x000fc60000000f00 */
[----:B------:R-:W-:-:S07]  /*40310*/  IMAD.MOV.U32 R151, RZ, RZ, R150 ;  /* 0x000000ffff977224 */ /* 0x000fce00078e0096 */
[----:B------:R-:W-:Y:S05]  /*40320*/  WARPSYNC.COLLECTIVE R97, `(.L_x_10929) ;  /* 0x0000000061087348 */ /* 0x000fea0003c00000 */
[----:B------:R0:W1:Y:S02]  /*40330*/  SHFL.BFLY P1, R97, R151, R99, R98 ;  /* 0x0c00006397617389 */ /* 0x0000640000020062 */
[----:B01----:R-:W-:Y:S01]  /*40340*/  ENDCOLLECTIVE ;  /* 0x000000000000791b */ /* 0x003fe20003800000 */
.L_x_10929:
[----:B------:R-:W-:Y:S01]  /*40350*/  HFMA2.MMA R99, -RZ, RZ, 0, 2.384185791015625e-07 ;  /* 0x00000004ff637435 */ /* 0x000fe200000001ff */
[----:B------:R-:W-:Y:S01]  /*40360*/  FADD.FTZ R150, R150, R97 ;  /* 0x0000006196967221 */ /* 0x000fe20000010000 */
[----:B------:R-:W-:-:S03]  /*40370*/  MOV R97, 0xffffffff ;  /* 0xffffffff00617802 */ /* 0x000fc60000000f00 */
[----:B------:R-:W-:-:S07]  /*40380*/  IMAD.MOV.U32 R151, RZ, RZ, R150 ;  /* 0x000000ffff977224 */ /* 0x000fce00078e0096 */
[----:B------:R-:W-:Y:S05]  /*40390*/  WARPSYNC.COLLECTIVE R97, `(.L_x_10930) ;  /* 0x0000000061087348 */ /* 0x000fea0003c00000 */
[----:B------:R0:W1:Y:S02]  /*403a0*/  SHFL.BFLY P1, R97, R151, R99, R98 ;  /* 0x0c00006397617389 */ /* 0x0000640000020062 */
[----:B01----:R-:W-:Y:S01]  /*403b0*/  ENDCOLLECTIVE ;  /* 0x000000000000791b */ /* 0x003fe20003800000 */
.L_x_10930:
[----:B------:R-:W-:Y:S01]  /*403c0*/  HFMA2.MMA R99, -RZ, RZ, 0, 4.76837158203125e-07 ;  /* 0x00000008ff637435 */ /* 0x000fe200000001ff */
[----:B------:R-:W-:Y:S01]  /*403d0*/  FADD.FTZ R150, R150, R97 ;  /* 0x0000006196967221 */ /* 0x000fe20000010000 */
[----:B------:R-:W-:-:S03]  /*403e0*/  MOV R97, 0xffffffff ;  /* 0xffffffff00617802 */ /* 0x000fc60000000f00 */
[----:B------:R-:W-:-:S07]  /*403f0*/  IMAD.MOV.U32 R151, RZ, RZ, R150 ;  /* 0x000000ffff977224 */ /* 0x000fce00078e0096 */
[----:B------:R-:W-:Y:S05]  /*40400*/  WARPSYNC.COLLECTIVE R97, `(.L_x_10931) ;  /* 0x0000000061087348 */ /* 0x000fea0003c00000 */
[----:B------:R0:W1:Y:S02]  /*40410*/  SHFL.BFLY P1, R97, R151, R99, R98 ;  /* 0x0c00006397617389 */ /* 0x0000640000020062 */
[----:B01----:R-:W-:Y:S01]  /*40420*/  ENDCOLLECTIVE ;  /* 0x000000000000791b */ /* 0x003fe20003800000 */
.L_x_10931:
[----:B------:R-:W-:Y:S01]  /*40430*/  HFMA2.MMA R99, -RZ, RZ, 0, 9.5367431640625e-07 ;  /* 0x00000010ff637435 */ /* 0x000fe200000001ff */
[----:B------:R-:W-:Y:S01]  /*40440*/  FADD.FTZ R150, R150, R97 ;  /* 0x0000006196967221 */ /* 0x000fe20000010000 */
[----:B------:R-:W-:-:S03]  /*40450*/  MOV R97, 0xffffffff ;  /* 0xffffffff00617802 */ /* 0x000fc60000000f00 */
[----:B------:R-:W-:-:S07]  /*40460*/  IMAD.MOV.U32 R151, RZ, RZ, R150 ;  /* 0x000000ffff977224 */ /* 0x000fce00078e0096 */
[----:B------:R-:W-:Y:S05]  /*40470*/  WARPSYNC.COLLECTIVE R97, `(.L_x_10932) ;  /* 0x0000000061087348 */ /* 0x000fea0003c00000 */
[----:B------:R0:W1:Y:S02]  /*40480*/  SHFL.BFLY P1, R97, R151, R99, R98 ;  /* 0x0c00006397617389 */ /* 0x0000640000020062 */
[----:B01----:R-:W-:Y:S01]  /*40490*/  ENDCOLLECTIVE ;  /* 0x000000000000791b */ /* 0x003fe20003800000 */
.L_x_10932:
[----:B------:R-:W-:Y:S05]  /*404a0*/  BRA `(.L_x_10933) ;  /* 0xffffffc000907947 */ /* 0x000fea000383ffff */
.L_x_10934:
        /* <DEDUP_REMOVED lines=13> */
.L_x_66047:


//--------------------- .text._ZN10layer_norm31ln_parallel_residual_fwd_kernelINS_13Kernel_traitsI6__halfS2_S2_S2_fjLj2560ELj1ELj4ELj1ELj16ENS_18Kernel_traits_baseILj2560ES2_S2_S2_S2_fjLj128EEEEELb1ELb1ELb0EEEvNS_9FwdParamsE --------------------------
	.section	.text._ZN10layer_norm31ln_parallel_residual_fwd_kernelINS_13Kernel_traitsI6__halfS2_S2_S2_fjLj2560ELj1ELj4ELj1ELj16ENS_18Kernel_traits_baseILj2560ES2_S2_S2_S2_fjLj128EEEEELb1ELb1ELb0EEEvNS_9FwdParamsE,"ax",@progbits
	.align	128
        .global         _ZN10layer_norm31ln_parallel_residual_fwd_kernelINS_13Kernel_traitsI6__halfS2_S2_S2_fjLj2560ELj1ELj4ELj1ELj16ENS_18Kernel_traits_baseILj2560ES2_S2_S2_S2_fjLj128EEEEELb1ELb1ELb0EEEvNS_9FwdParamsE
        .type           _ZN10layer_norm31ln_parallel_residual_fwd_kernelINS_13Kernel_traitsI6__halfS2_S2_S2_fjLj2560ELj1ELj4ELj1ELj16ENS_18Kernel_traits_baseILj2560ES2_S2_S2_S2_fjLj128EEEEELb1ELb1ELb0EEEvNS_9FwdParamsE,@function
        .size           _ZN10layer_norm31ln_parallel_residual_fwd_kernelINS_13Kernel_traitsI6__halfS2_S2_S2_fjLj2560ELj1ELj4ELj1ELj16ENS_18Kernel_traits_baseILj2560ES2_S2_S2_S2_fjLj128EEEEELb1ELb1ELb0EEEvNS_9FwdParamsE,(.L_x_66048 - _ZN10layer_norm31ln_parallel_residual_fwd_kernelINS_13Kernel_traitsI6__halfS2_S2_S2_fjLj2560ELj1ELj4ELj1ELj16ENS_18Kernel_traits_baseILj2560ES2_S2_S2_S2_fjLj128EEEEELb1ELb1ELb0EEEvNS_9FwdParamsE)
        .other          _ZN10layer_norm31ln_parallel_residual_fwd_kernelINS_13Kernel_traitsI6__halfS2_S2_S2_fjLj2560ELj1ELj4ELj1ELj16ENS_18Kernel_traits_baseILj2560ES2_S2_S2_S2_fjLj128EEEEELb1ELb1ELb0EEEvNS_9FwdParamsE,@"STO_CUDA_ENTRY STV_DEFAULT"
_ZN10layer_norm31ln_parallel_residual_fwd_kernelINS_13Kernel_traitsI6__halfS2_S2_S2_fjLj2560ELj1ELj4ELj1ELj16ENS_18Kernel_traits_baseILj2560ES2_S2_S2_S2_fjLj128EEEEELb1ELb1ELb0EEEvNS_9FwdParamsE:
.text._ZN10layer_norm31ln_parallel_residual_fwd_kernelINS_13Kernel_traitsI6__halfS2_S2_S2_fjLj2560ELj1ELj4ELj1ELj16ENS_18Kernel_traits_baseILj2560ES2_S2_S2_S2_fjLj128EEEEELb1ELb1ELb0EEEvNS_9FwdParamsE:
        /* <DEDUP_REMOVED lines=17> */
[----:B0-----:R-:W-:-:S06]  /*0110*/  @P0 IMAD.MOV.U32 R7, RZ, RZ, R71 ;  /* 0x000000ffff070224 */ /* 0x001fcc00078e0047 */
[----:B------:R-:W3:Y:S01]  /*0120*/  @P0 LDG.E.64 R6, desc[UR4][R6.64] ;  /* 0x0000000406060981 */ /* 0x000ee2000c1e1b00 */
[----:B------:R-:W-:Y:S01]  /*0130*/  LOP3.LUT R5, R5, 0xffffffdf, RZ, 0xc0, !PT ;  /* 0xffffffdf05057812 */ /* 0x000fe200078ec0ff */
[----:B------:R-:W-:Y:S01]  /*0140*/  BSSY B0, `(.L_x_10935) ;  /* 0x0000054000007945 */ /* 0x000fe20003800000 */
[----:B-----5:R-:W-:Y:S02]  /*0150*/  SHF.R.S32.HI R4, RZ, 0x1f, R15 ;  /* 0x0000001fff047819 */ /* 0x020fe4000001140f */
[----:B-1----:R-:W-:Y:S02]  /*0160*/  LOP3.LUT R16, R14, 0x1f, RZ, 0xc0, !PT ;  /* 0x0000001f0e107812 */ /* 0x002fe400078ec0ff */
[----:B------:R-:W-:Y:S01]  /*0170*/  LEA.HI R4, R4, R15, RZ, 0x3 ;  /* 0x0000000f04047211 */ /* 0x000fe200078f18ff */
[----:B----4-:R-:W-:Y:S02]  /*0180*/  IMAD R0, R17, UR8, R14 ;  /* 0x0000000811007c24 */ /* 0x010fe4000f8e020e */
[----:B------:R-:W-:Y:S01]  /*0190*/  IMAD.MOV.U32 R15, RZ, RZ, R16 ;  /* 0x000000ffff0f7224 */ /* 0x000fe200078e0010 */
[----:B--2---:R-:W-:-:S02]  /*01a0*/  @P0 R2UR UR6, R2 ;  /* 0x00000000020602ca */ /* 0x004fc400000e0000 */
[----:B------:R-:W-:-:S11]  /*01b0*/  @P0 R2UR UR7, R3 ;  /* 0x00000000030702ca */ /* 0x000fd600000e0000 */
[----:B------:R-:W-:Y:S02]  /*01c0*/  UIADD3 UR18, UR6, -0x61c88647, URZ ;  /* 0x9e3779b906127890 */ /* 0x000fe4000fffe03f */
[----:B------:R-:W-:Y:S02]  /*01d0*/  UIADD3 UR19, UR7, -0x4498517b, URZ ;  /* 0xbb67ae8507137890 */ /* 0x000fe4000fffe03f */
[----:B------:R-:W-:Y:S02]  /*01e0*/  UIADD3 UR20, UR6, 0x3c6ef372, URZ ;  /* 0x3c6ef37206147890 */ /* 0x000fe4000fffe03f */
[----:B------:R-:W-:Y:S02]  /*01f0*/  UIADD3 UR21, UR7, 0x76cf5d0a, URZ ;  /* 0x76cf5d0a07157890 */ /* 0x000fe4000fffe03f */
[----:B------:R-:W-:Y:S01]  /*0200*/  UIADD3 UR23, UR7, 0x32370b8f, URZ ;  /* 0x32370b8f07177890 */ /* 0x000fe2000fffe03f */
[----:B---3--:R-:W-:Y:S01]  /*0210*/  @P0 IADD3 R70, P1, R6, R9, RZ ;  /* 0x0000000906460210 */ /* 0x008fe20007f3e0ff */
[----:B------:R-:W-:Y:S01]  /*0220*/  IMAD.WIDE.U32 R8, R0, -0x326172a9, RZ ;  /* 0xcd9e8d5700087825 */ /* 0x000fe200078e00ff */
[----:B------:R-:W-:-:S02]  /*0230*/  UIADD3 UR22, UR6, -0x255992d5, URZ ;  /* 0xdaa66d2b06167890 */ /* 0x000fc4000fffe03f */
[----:B------:R-:W-:Y:S01]  /*0240*/  @P0 IADD3.X R71, RZ, R7, RZ, P1, !PT ;  /* 0x00000007ff470210 */ /* 0x000fe20000ffe4ff */
[----:B------:R-:W-:Y:S02]  /*0250*/  UIADD3 UR24, UR6, 0x78dde6e4, URZ ;  /* 0x78dde6e406187890 */ /* 0x000fe4000fffe03f */
[----:B------:R-:W-:Y:S01]  /*0260*/  UIADD3 UR25, UR7, -0x126145ec, URZ ;  /* 0xed9eba1407197890 */ /* 0x000fe2000fffe03f */
[--C-:B------:R-:W-:Y:S01]  /*0270*/  SHF.R.U32.HI R2, RZ, 0x2, R71.reuse ;  /* 0x00000002ff027819 */ /* 0x100fe20000011647 */
[----:B------:R-:W-:Y:S01]  /*0280*/  UIADD3 UR27, UR7, -0x56f99767, URZ ;  /* 0xa9066899071b7890 */ /* 0x000fe2000fffe03f */
[----:B------:R-:W-:Y:S01]  /*0290*/  SHF.R.U64 R3, R70, 0x2, R71 ;  /* 0x0000000246037819 */ /* 0x000fe20000001247 */
[----:B------:R-:W-:Y:S02]  /*02a0*/  UIADD3 UR26, UR6, 0x1715609d, URZ ;  /* 0x1715609d061a7890 */ /* 0x000fe4000fffe03f */
[----:B------:R-:W-:Y:S01]  /*02b0*/  LOP3.LUT R10, R9, UR6, R2, 0x96, !PT ;  /* 0x00000006090a7c12 */ /* 0x000fe2000f8e9602 */
[----:B------:R-:W-:Y:S01]  /*02c0*/  UIADD3 UR28, UR6, -0x4ab325aa, URZ ;  /* 0xb54cda56061c7890 */ /* 0x000fe2000fffe03f */
[----:B------:R-:W-:Y:S01]  /*02d0*/  IMAD.WIDE.U32 R6, R3, -0x2daee0ad, RZ ;  /* 0xd2511f5303067825 */ /* 0x000fe200078e00ff */
[----:B------:R-:W-:-:S02]  /*02e0*/  UIADD3 UR29, UR7, 0x646e171e, URZ ;  /* 0x646e171e071d7890 */ /* 0x000fc4000fffe03f */
[----:B------:R-:W-:Y:S01]  /*02f0*/  UIADD3 UR30, UR6, 0x5384540f, URZ ;  /* 0x5384540f061e7890 */ /* 0x000fe2000fffe03f */
[----:B------:R-:W-:Y:S01]  /*0300*/  IMAD.WIDE.U32 R10, R10, -0x2daee0ad, RZ ;  /* 0xd2511f530a0a7825 */ /* 0x000fe200078e00ff */
[----:B------:R-:W-:Y:S01]  /*0310*/  LOP3.LUT R7, R7, UR7, RZ, 0x3c, !PT ;  /* 0x0000000707077c12 */ /* 0x000fe2000f8e3cff */
[----:B------:R-:W-:Y:S02]  /*0320*/  UIADD3 UR31, UR7, 0x1fd5c5a3, URZ ;  /* 0x1fd5c5a3071f7890 */ /* 0x000fe4000fffe03f */
[----:B------:R-:W-:Y:S01]  /*0330*/  UIADD3 UR32, UR6, -0xe443238, URZ ;  /* 0xf1bbcdc806207890 */ /* 0x000fe2000fffe03f */
[----:B------:R-:W-:Y:S01]  /*0340*/  LOP3.LUT R12, R11, UR19, R6, 0x96, !PT ;  /* 0x000000130b0c7c12 */ /* 0x000fe2000f8e9606 */
[----:B------:R-:W-:Y:S01]  /*0350*/  IMAD.WIDE.U32 R6, R7, -0x326172a9, RZ ;  /* 0xcd9e8d5707067825 */ /* 0x000fe200078e00ff */
[----:B------:R-:W-:Y:S02]  /*0360*/  UIADD3 UR33, UR7, -0x24c28bd8, URZ ;  /* 0xdb3d742807217890 */ /* 0x000fe4000fffe03f */
[----:B------:R-:W-:Y:S01]  /*0370*/  UIADD3 UR34, UR6, -0x700cb87f, URZ ;  /* 0x8ff3478106227890 */ /* 0x000fe2000fffe03f */
        /* <DEDUP_REMOVED lines=48> */
.L_x_10936:
[----:B------:R-:W-:Y:S05]  /*0680*/  BSYNC B0 ;  /* 0x0000000000007941 */ /* 0x000fea0003800000 */
.L_x_10935:
        /* <DEDUP_REMOVED lines=11> */
[----:B------:R-:W-:Y:S01]  /*0740*/  VIADD R15, R15, 0x20 ;  /* 0x000000200f0f7836 */ /* 0x000fe20000000000 */
[----:B------:R-:W-:Y:S02]  /*0750*/  @!P0 CS2R R72, SRZ ;  /* 0x0000000000488805 */ /* 0x000fe4000001ff00 */
[----:B0-----:R-:W-:-:S07]  /*0760*/  @!P0 CS2R R74, SRZ ;  /* 0x00000000004a8805 */ /* 0x001fce000001ff00 */
.L_x_10938:
[----:B------:R-:W-:Y:S05]  /*0770*/  BSYNC B0 ;  /* 0x0000000000007941 */ /* 0x000fea0003800000 */
.L_x_10937:
        /* <DEDUP_REMOVED lines=14> */
.L_x_10940:
[----:B------:R-:W-:Y:S05]  /*0860*/  BSYNC B0 ;  /* 0x0000000000007941 */ /* 0x000fea0003800000 */
.L_x_10939:
        /* <DEDUP_REMOVED lines=14> */
.L_x_10942:
[----:B------:R-:W-:Y:S05]  /*0950*/  BSYNC B0 ;  /* 0x0000000000007941 */ /* 0x000fea0003800000 */
.L_x_10941:
        /* <DEDUP_REMOVED lines=14> */
.L_x_10944:
[----:B------:R-:W-:Y:S05]  /*0a40*/  BSYNC B0 ;  /* 0x0000000000007941 */ /* 0x000fea0003800000 */
.L_x_10943:
        /* <DEDUP_REMOVED lines=23> */
.L_x_10946:
[----:B------:R-:W-:Y:S05]  /*0bc0*/  BSYNC B0 ;  /* 0x0000000000007941 */ /* 0x000fea0003800000 */
.L_x_10945:
        /* <DEDUP_REMOVED lines=22> */
.L_x_10948:
[----:B------:R-:W-:Y:S05]  /*0d30*/  BSYNC B0 ;  /* 0x0000000000007941 */ /* 0x000fea0003800000 */
.L_x_10947:
        /* <DEDUP_REMOVED lines=17> */
.L_x_10950:
[----:B------:R-:W-:Y:S05]  /*0e50*/  BSYNC B0 ;  /* 0x0000000000007941 */ /* 0x000fea0003800000 */
.L_x_10949:
[----:B------:R-:W-:Y:S01]  /*0e60*/  ISETP.GE.U32.AND P0, PT, R4, 0x120, PT ;  /* 0x000001200400780c */ /* 0x000fe20003f06070 */
[----:B------:R-:W-:Y:S01]  /*0e70*/  BSSY B0, `(.L_x_10951) ;  /* 0x0000011000007945 */ /* 0x000fe20003800000 */
[----:B------:R-:W-:Y:S01]  /*0e80*/  LOP3.LUT R5, R5, 0xffffff7f, RZ, 0xc0, !PT ;  /* 0xffffff7f05057812 */ /* 0x000fe200078ec0ff */
[----:B------:R-:W-:-:S10]  /*0e90*/  IMAD.HI.U32 R69, R76, -0x2daee0ad, RZ ;  /* 0xd2511f534c457827 */ /* 0x000fd400078e00ff */
        /* <DEDUP_REMOVED lines=11> */
[----:B------:R-:W-:Y:S01]  /*0f50*/  VIADD R15, R15, 0x20 ;  /* 0x000000200f0f7836 */ /* 0x000fe20000000000 */
[----:B------:R-:W-:Y:S02]  /*0f60*/  @!P0 CS2R R128, SRZ ;  /* 0x0000000000808805 */ /* 0x000fe4000001ff00 */
[----:B0-----:R-:W-:-:S07]  /*0f70*/  @!P0 CS2R R130, SRZ ;  /* 0x0000000000828805 */ /* 0x001fce000001ff00 */
.L_x_10952:
[----:B------:R-:W-:Y:S05]  /*0f80*/  BSYNC B0 ;  /* 0x0000000000007941 */ /* 0x000fea0003800000 */
.L_x_10951:
        /* <DEDUP_REMOVED lines=16> */
.L_x_10954:
[----:B------:R-:W-:Y:S05]  /*1090*/  BSYNC B0 ;  /* 0x0000000000007941 */ /* 0x000fea0003800000 */
.L_x_10953:
        /* <DEDUP_REMOVED lines=18> */
[----:B------:R-:W-:Y:S01]  /*11c0*/  HADD2.F32 R163, -RZ, R25.H0_H0 ;  /* 0x20000019ffa37230 */ /* 0x000fe20000004100 */
        /* <DEDUP_REMOVED lines=34> */
[----:B------:R-:W-:Y:S02]  /*13f0*/  HADD2.F32 R11, -RZ, R14.H0_H0 ;  /* 0x2000000eff0b7230 */ /* 0x000fe40000004100 */
[----:B------:R-:W-:Y:S01]  /*1400*/  IMAD R24, R76, -0x2daee0ad, RZ ;  /* 0xd2511f534c187824 */ /* 0x000fe200078e02ff */
[----:B------:R2:W-:Y:S01]  /*1410*/  STL [R1+0x4c], R77 ;  /* 0x00004c4d01007387 */ /* 0x0005e20000100800 */
[----:B------:R-:W-:Y:S02]  /*1420*/  IMAD R71, R71, -0x326172a9, RZ ;  /* 0xcd9e8d5747477824 */ /* 0x000fe400078e02ff */
[----:B0-----:R-:W-:Y:S02]  /*1430*/  HADD2.F32 R7, -RZ, R86.H0_H0 ;  /* 0x20000056ff077230 */ /* 0x001fe40000004100 */
[----:B------:R-:W-:-:S03]  /*1440*/  IMAD.HI.U32 R26, R69, -0x326172a9, RZ ;  /* 0xcd9e8d57451a7827 */ /* 0x000fc600078e00ff */
[----:B------:R0:W-:Y:S01]  /*1450*/  STL [R1+0x44], R7 ;  /* 0x0000440701007387 */ /* 0x0001e20000100800 */
[----:B-1----:R-:W-:Y:S02]  /*1460*/  HADD2.F32 R78, -RZ, R86.H1_H1 ;  /* 0x30000056ff4e7230 */ /* 0x002fe40000004100 */
[--C-:B--2---:R-:W-:Y:S02]  /*1470*/  HADD2.F32 R77, -RZ, R87.reuse.H0_H0 ;  /* 0x20000057ff4d7230 */ /* 0x104fe40000004100 */
[----:B------:R-:W-:Y:S01]  /*1480*/  IMAD.HI.U32 R25, R68, -0x2daee0ad, RZ ;  /* 0xd2511f5344197827 */ /* 0x000fe200078e00ff */
[----:B------:R1:W-:Y:S03]  /*1490*/  STL [R1+0x3c], R78 ;  /* 0x00003c4e01007387 */ /* 0x0003e60000100800 */
[--C-:B------:R-:W-:Y:S01]  /*14a0*/  HADD2.F32 R166, -RZ, R16.reuse.H0_H0 ;  /* 0x20000010ffa67230 */ /* 0x100fe20000004100 */
[----:B------:R2:W-:Y:S01]  /*14b0*/  STL [R1+0x34], R77 ;  /* 0x0000344d01007387 */ /* 0x0005e20000100800 */
[----:B0-----:R-:W-:Y:S01]  /*14c0*/  HADD2.F32 R7, -RZ, R87.H1_H1 ;  /* 0x30000057ff077230 */ /* 0x001fe20000004100 */
[----:B------:R-:W-:Y:S01]  /*14d0*/  LOP3.LUT R24, R25, UR35, R24, 0x96, !PT ;  /* 0x0000002319187c12 */ /* 0x000fe2000f8e9618 */
[----:B------:R-:W-:Y:S01]  /*14e0*/  HADD2.F32 R164, -RZ, R16.H1_H1 ;  /* 0x30000010ffa47230 */ /* 0x000fe20000004100 */
[----:B------:R-:W-:Y:S01]  /*14f0*/  LOP3.LUT R25, R70, 0x3, RZ, 0xc0, !PT ;  /* 0x0000000346197812 */ /* 0x000fe200078ec0ff */
[----:B------:R-:W-:Y:S01]  /*1500*/  HADD2.F32 R13, -RZ, R15.H0_H0 ;  /* 0x2000000fff0d7230 */ /* 0x000fe20000004100 */
[----:B------:R0:W-:Y:S01]  /*1510*/  STL [R1+0x2c], R7 ;  /* 0x00002c0701007387 */ /* 0x0001e20000100800 */
[----:B-1----:R-:W-:-:S02]  /*1520*/  HADD2.F32 R78, -RZ, R80.H0_H0 ;  /* 0x20000050ff4e7230 */ /* 0x002fc40000004100 */
[--C-:B------:R-:W-:Y:S02]  /*1530*/  HADD2.F32 R162, -RZ, R17.reuse.H0_H0 ;  /* 0x20000011ffa27230 */ /* 0x100fe40000004100 */
[----:B--2---:R-:W-:Y:S01]  /*1540*/  HADD2.F32 R77, -RZ, R80.H1_H1 ;  /* 0x30000050ff4d7230 */ /* 0x004fe20000004100 */
[----:B------:R1:W-:Y:S01]  /*1550*/  STL [R1+0x28], R78 ;  /* 0x0000284e01007387 */ /* 0x0003e20000100800 */
[----:B------:R-:W-:Y:S02]  /*1560*/  HADD2.F32 R160, -RZ, R17.H1_H1 ;  /* 0x30000011ffa07230 */ /* 0x000fe40000004100 */
[--C-:B------:R-:W-:Y:S01]  /*1570*/  HADD2.F32 R158, -RZ, R18.reuse.H0_H0 ;  /* 0x20000012ff9e7230 */ /* 0x100fe20000004100 */
[----:B------:R2:W-:Y:S01]  /*1580*/  STL [R1+0x20], R77 ;  /* 0x0000204d01007387 */ /* 0x0005e20000100800 */
[----:B0-----:R-:W-:Y:S02]  /*1590*/  HADD2.F32 R7, -RZ, R81.H0_H0 ;  /* 0x20000051ff077230 */ /* 0x001fe40000004100 */
[----:B------:R-:W-:-:S02]  /*15a0*/  HADD2.F32 R156, -RZ, R18.H1_H1 ;  /* 0x30000012ff9c7230 */ /* 0x000fc40000004100 */
[----:B------:R-:W-:Y:S01]  /*15b0*/  HADD2.F32 R154, -RZ, R19.H0_H0 ;  /* 0x20000013ff9a7230 */ /* 0x000fe20000004100 */
[----:B------:R0:W-:Y:S01]  /*15c0*/  STL [R1+0x18], R7 ;  /* 0x0000180701007387 */ /* 0x0001e20000100800 */
[----:B-1----:R-:W-:Y:S02]  /*15d0*/  HADD2.F32 R78, -RZ, R81.H1_H1 ;  /* 0x30000051ff4e7230 */ /* 0x002fe40000004100 */
[----:B------:R-:W-:Y:S02]  /*15e0*/  HADD2.F32 R152, -RZ, R19.H1_H1 ;  /* 0x30000013ff987230 */ /* 0x000fe40000004100 */
[----:B--2---:R-:W-:Y:S01]  /*15f0*/  HADD2.F32 R77, -RZ, R82.H0_H0 ;  /* 0x20000052ff4d7230 */ /* 0x004fe20000004100 */
[----:B------:R1:W-:Y:S01]  /*1600*/  STL [R1+0x10], R78 ;  /* 0x0000104e01007387 */ /* 0x0003e20000100800 */
[----:B------:R-:W-:Y:S02]  /*1610*/  HADD2.F32 R16, -RZ, R20.H1_H1 ;  /* 0x30000014ff107230 */ /* 0x000fe40000004100 */
[----:B------:R-:W-:Y:S01]  /*1620*/  HADD2.F32 R17, -RZ, R21.H0_H0 ;  /* 0x20000015ff117230 */ /* 0x000fe20000004100 */
[----:B------:R2:W-:Y:S01]  /*1630*/  STL [R1+0x8], R77 ;  /* 0x0000084d01007387 */ /* 0x0005e20000100800 */
[----:B0-----:R-:W-:-:S02]  /*1640*/  HADD2.F32 R7, -RZ, R82.H1_H1 ;  /* 0x30000052ff077230 */ /* 0x001fc40000004100 */
[----:B------:R-:W-:Y:S02]  /*1650*/  HADD2.F32 R18, -RZ, R21.H1_H1 ;  /* 0x30000015ff127230 */ /* 0x000fe40000004100 */
[----:B------:R-:W-:Y:S01]  /*1660*/  HADD2.F32 R19, -RZ, R22.H0_H0 ;  /* 0x20000016ff137230 */ /* 0x000fe20000004100 */
[----:B------:R0:W-:Y:S01]  /*1670*/  STL [R1], R7 ;  /* 0x0000000701007387 */ /* 0x0001e20000100800 */
[----:B-1----:R-:W-:Y:S02]  /*1680*/  HADD2.F32 R78, -RZ, R72.H0_H0 ;  /* 0x20000048ff4e7230 */ /* 0x002fe40000004100 */
[----:B------:R-:W-:Y:S02]  /*1690*/  HADD2.F32 R21, -RZ, R23.H0_H0 ;  /* 0x20000017ff157230 */ /* 0x000fe40000004100 */
[----:B--2---:R-:W-:Y:S01]  /*16a0*/  HADD2.F32 R77, -RZ, R73.H0_H0 ;  /* 0x20000049ff4d7230 */ /* 0x004fe20000004100 */
[----:B------:R-:W-:Y:S01]  /*16b0*/  STL [R1+0x24], R78 ;  /* 0x0000244e01007387 */ /* 0x000fe20000100800 */
[----:B------:R-:W-:-:S02]  /*16c0*/  HADD2.F32 R182, -RZ, R28.H0_H0 ;  /* 0x2000001cffb67230 */ /* 0x000fc40000004100 */
[----:B------:R-:W-:Y:S02]  /*16d0*/  HADD2.F32 R180, -RZ, R28.H1_H1 ;  /* 0x3000001cffb47230 */ /* 0x000fe40000004100 */
[----:B0-----:R-:W-:Y:S02]  /*16e0*/  HADD2.F32 R7, -RZ, R72.H1_H1 ;  /* 0x30000048ff077230 */ /* 0x001fe40000004100 */
[----:B------:R-:W-:Y:S02]  /*16f0*/  HADD2.F32 R72, -RZ, R73.H1_H1 ;  /* 0x30000049ff487230 */ /* 0x000fe40000004100 */
[--C-:B------:R-:W-:Y:S01]  /*1700*/  HADD2.F32 R155, -RZ, R27.reuse.H0_H0 ;  /* 0x2000001bff9b7230 */ /* 0x100fe20000004100 */
[----:B------:R0:W-:Y:S01]  /*1710*/  STL [R1+0x1c], R7 ;  /* 0x00001c0701007387 */ /* 0x0001e20000100800 */
[----:B------:R-:W-:Y:S02]  /*1720*/  HADD2.F32 R153, -RZ, R27.H1_H1 ;  /* 0x3000001bff997230 */ /* 0x000fe40000004100 */
[----:B------:R-:W-:Y:S01]  /*1730*/  HADD2.F32 R135, -RZ, R131.H0_H0 ;  /* 0x20000083ff877230 */ /* 0x000fe20000004100 */
[----:B------:R-:W-:Y:S01]  /*1740*/  STL [R1+0x14], R77 ;  /* 0x0000144d01007387 */ /* 0x000fe20000100800 */
[----:B------:R-:W-:-:S02]  /*1750*/  HADD2.F32 R251, -RZ, R83.H0_H0 ;  /* 0x20000053fffb7230 */ /* 0x000fc40000004100 */
[----:B------:R-:W-:Y:S01]  /*1760*/  HADD2.F32 R249, -RZ, R83.H1_H1 ;  /* 0x30000053fff97230 */ /* 0x000fe20000004100 */
[----:B------:R-:W-:Y:S01]  /*1770*/  STL [R1+0xc], R72 ;  /* 0x00000c4801007387 */ /* 0x000fe20000100800 */
[--C-:B------:R-:W-:Y:S02]  /*1780*/  HADD2.F32 R252, -RZ, R74.reuse.H1_H1 ;  /* 0x3000004afffc7230 */ /* 0x100fe40000004100 */
[----:B0-----:R-:W-:Y:S02]  /*1790*/  HADD2.F32 R7, -RZ, R74.H0_H0 ;  /* 0x2000004aff077230 */ /* 0x001fe40000004100 */
[--C-:B------:R-:W-:Y:S02]  /*17a0*/  HADD2.F32 R250, -RZ, R75.reuse.H0_H0 ;  /* 0x2000004bfffa7230 */ /* 0x100fe40000004100 */
[----:B------:R-:W-:Y:S01]  /*17b0*/  HADD2.F32 R248, -RZ, R75.H1_H1 ;  /* 0x3000004bfff87230 */ /* 0x000fe20000004100 */
[----:B------:R0:W-:Y:S01]  /*17c0*/  STL [R1+0x4], R7 ;  /* 0x0000040701007387 */ /* 0x0001e20000100800 */
[----:B------:R-:W-:-:S02]  /*17d0*/  HADD2.F32 R247, -RZ, R64.H0_H0 ;  /* 0x20000040fff77230 */ /* 0x000fc40000004100 */
[----:B------:R-:W-:Y:S02]  /*17e0*/  HADD2.F32 R245, -RZ, R64.H1_H1 ;  /* 0x30000040fff57230 */ /* 0x000fe40000004100 */
[--C-:B------:R-:W-:Y:S02]  /*17f0*/  HADD2.F32 R243, -RZ, R65.reuse.H0_H0 ;  /* 0x20000041fff37230 */ /* 0x100fe40000004100 */
[----:B------:R-:W-:Y:S02]  /*1800*/  HADD2.F32 R241, -RZ, R65.H1_H1 ;  /* 0x30000041fff17230 */ /* 0x000fe40000004100 */
[----:B------:R-:W-:Y:S02]  /*1810*/  HADD2.F32 R239, -RZ, R66.H0_H0 ;  /* 0x20000042ffef7230 */ /* 0x000fe40000004100 */
[----:B0-----:R-:W-:Y:S02]  /*1820*/  HADD2.F32 R7, -RZ, R12.H0_H0 ;  /* 0x2000000cff077230 */ /* 0x001fe40000004100 */
[----:B------:R-:W-:-:S02]  /*1830*/  HADD2.F32 R12, -RZ, R14.H1_H1 ;  /* 0x3000000eff0c7230 */ /* 0x000fc40000004100 */
[----:B------:R-:W-:Y:S02]  /*1840*/  HADD2.F32 R14, -RZ, R15.H1_H1 ;  /* 0x3000000fff0e7230 */ /* 0x000fe40000004100 */
[----:B------:R-:W-:Y:S02]  /*1850*/  HADD2.F32 R15, -RZ, R20.H0_H0 ;  /* 0x20000014ff0f7230 */ /* 0x000fe40000004100 */
[----:B------:R-:W-:Y:S02]  /*1860*/  HADD2.F32 R20, -RZ, R22.H1_H1 ;  /* 0x30000016ff147230 */ /* 0x000fe40000004100 */
[----:B------:R-:W-:Y:S01]  /*1870*/  HADD2.F32 R22, -RZ, R23.H1_H1 ;  /* 0x30000017ff167230 */ /* 0x000fe20000004100 */
[----:B------:R-:W-:Y:S01]  /*1880*/  LOP3.LUT R23, R26, UR34, R71, 0x96, !PT ;  /* 0x000000221a177c12 */ /* 0x000fe2000f8e9647 */
        /* <DEDUP_REMOVED lines=79> */
[----:B------:R-:W-:-:S02]  /*1d80*/  HADD2.F32 R131, -RZ, R131.H1_H1 ;  /* 0x30000083ff837230 */ /* 0x000fc40000004100 */
[----:B------:R-:W-:Y:S02]  /*1d90*/  IMAD R26, R69, -0x326172a9, RZ ;  /* 0xcd9e8d57451a7824 */ /* 0x000fe400078e02ff */
[----:B------:R-:W-:Y:S02]  /*1da0*/  IMAD R28, R68, -0x2daee0ad, RZ ;  /* 0xd2511f53441c7824 */ /* 0x000fe400078e02ff */
[----:B------:R-:W-:-:S07]  /*1db0*/  IMAD.MOV.U32 R27, RZ, RZ, RZ ;  /* 0x000000ffff1b7224 */ /* 0x000fce00078e00ff */
.L_x_12286:
        /* <DEDUP_REMOVED lines=36> */
.L_x_10959:
[----:B------:R-:W-:-:S07]  /*2000*/  IMAD.MOV.U32 R30, RZ, RZ, R26 ;  /* 0x000000ffff1e7224 */ /* 0x000fce00078e001a */
.L_x_10960:
[----:B------:R-:W-:Y:S05]  /*2010*/  BSYNC B2 ;  /* 0x0000000000027941 */ /* 0x000fea0003800000 */
.L_x_10958:
        /* <DEDUP_REMOVED lines=16> */
.L_x_10964:
[----:B------:R-:W-:Y:S05]  /*2120*/  BSYNC B3 ;  /* 0x0000000000037941 */ /* 0x000fea0003800000 */
.L_x_10963:
        /* <DEDUP_REMOVED lines=44> */
.L_x_10962:
[----:B------:R-:W-:Y:S05]  /*23f0*/  BSYNC B2 ;  /* 0x0000000000027941 */ /* 0x000fea0003800000 */
.L_x_10961:
[----:B------:R-:W0:Y:S01]  /*2400*/  LDC R130, c[0x0][0x294] ;  /* 0x0000a500ff827b82 */ /* 0x000e220000000800 */
[----:B------:R-:W-:Y:S01]  /*2410*/  I2FP.F32.U32 R25, R30 ;  /* 0x0000001e00197245 */ /* 0x000fe20000201000 */
[----:B------:R-:W-:Y:S01]  /*2420*/  IMAD.MOV.U32 R136, RZ, RZ, 0x2f800000 ;  /* 0x2f800000ff887424 */ /* 0x000fe200078e00ff */
[----:B------:R-:W-:Y:S02]  /*2430*/  ISETP.NE.U32.AND P2, PT, R80, RZ, PT ;  /* 0x000000ff5000720c */ /* 0x000fe40003f45070 */
[----:B------:R-:W-:Y:S01]  /*2440*/  LOP3.LUT R5, R5, 0xffffffef, RZ, 0xc0, !PT ;  /* 0xffffffef05057812 */ /* 0x000fe200078ec0ff */
[----:B------:R-:W-:Y:S01]  /*2450*/  FFMA.FTZ R25, R25, R136, 1.1641532182693481445e-10 ;  /* 0x2f00000019197423 */ /* 0x000fe20000010088 */
[----:B------:R-:W-:Y:S01]  /*2460*/  ISETP.NE.AND.EX P2, PT, R81, RZ, PT, P2 ;  /* 0x000000ff5100720c */ /* 0x000fe20003f45320 */
[----:B------:R-:W1:Y:S03]  /*2470*/  LDC R137, c[0x0][0x298] ;  /* 0x0000a600ff897b82 */ /* 0x000e660000000800 */
[----:B0-----:R-:W-:Y:S01]  /*2480*/  FSETP.GTU.FTZ.AND P3, PT, R25, R130, PT ;  /* 0x000000821900720b */ /* 0x001fe20003f7c000 */
[----:B-----5:R-:W-:-:S05]  /*2490*/  HADD2.F32 R25, -RZ, R68.H0_H0 ;  /* 0x20000044ff197230 */ /* 0x020fca0000004100 */
[----:B-1----:R-:W-:-:S07]  /*24a0*/  FMUL.FTZ R25, R25, R137 ;  /* 0x0000008919197220 */ /* 0x002fce0000410000 */
        /* <DEDUP_REMOVED lines=9> */
.L_x_10965:
        /* <DEDUP_REMOVED lines=12> */
.L_x_10968:
[----:B------:R-:W-:-:S07]  /*2600*/  IMAD.MOV.U32 R31, RZ, RZ, R26 ;  /* 0x000000ffff1f7224 */ /* 0x000fce00078e001a */
.L_x_10969:
[----:B------:R-:W-:Y:S05]  /*2610*/  BSYNC B2 ;  /* 0x0000000000027941 */ /* 0x000fea0003800000 */
.L_x_10967:
        /* <DEDUP_REMOVED lines=16> */
.L_x_10973:
[----:B------:R-:W-:Y:S05]  /*2720*/  BSYNC B3 ;  /* 0x0000000000037941 */ /* 0x000fea0003800000 */
.L_x_10972:
        /* <DEDUP_REMOVED lines=44> */
.L_x_10971:
[----:B------:R-:W-:Y:S05]  /*29f0*/  BSYNC B2 ;  /* 0x0000000000027941 */ /* 0x000fea0003800000 */
.L_x_10970:
        /* <DEDUP_REMOVED lines=10> */
.L_x_10966:
        /* <DEDUP_REMOVED lines=12> */
.L_x_10975:
[----:B------:R-:W-:-:S07]  /*2b60*/  IMAD.MOV.U32 R32, RZ, RZ, R26 ;  /* 0x000000ffff207224 */ /* 0x000fce00078e001a */
.L_x_10976:
[----:B------:R-:W-:Y:S05]  /*2b70*/  BSYNC B2 ;  /* 0x0000000000027941 */ /* 0x000fea0003800000 */
.L_x_10974:
        /* <DEDUP_REMOVED lines=16> */
.L_x_10980:
[----:B------:R-:W-:Y:S05]  /*2c80*/  BSYNC B3 ;  /* 0x0000000000037941 */ /* 0x000fea0003800000 */
.L_x_10979:
        /* <DEDUP_REMOVED lines=44> */
.L_x_10978:
[----:B------:R-:W-:Y:S05]  /*2f50*/  BSYNC B2 ;  /* 0x0000000000027941 */ /* 0x000fea0003800000 */
.L_x_10977:
        /* <DEDUP_REMOVED lines=15> */
.L_x_10981:
        /* <DEDUP_REMOVED lines=12> */
.L_x_10984:
[----:B------:R-:W-:-:S07]  /*3110*/  IMAD.MOV.U32 R33, RZ, RZ, R26 ;  /* 0x000000ffff217224 */ /* 0x000fce00078e001a */
.L_x_10985:
[----:B------:R-:W-:Y:S05]  /*3120*/  BSYNC B2 ;  /* 0x0000000000027941 */ /* 0x000fea0003800000 */
.L_x_10983:
        /* <DEDUP_REMOVED lines=16> */
.L_x_10989:
[----:B------:R-:W-:Y:S05]  /*3230*/  BSYNC B3 ;  /* 0x0000000000037941 */ /* 0x000fea0003800000 */
.L_x_10988:
        /* <DEDUP_REMOVED lines=44> */
.L_x_10987:
[----:B------:R-:W-:Y:S05]  /*3500*/  BSYNC B2 ;  /* 0x0000000000027941 */ /* 0x000fea0003800000 */
.L_x_10986:
[----:B------:R-:W-:-:S05]  /*3510*/  I2FP.F32.U32 R25, R33 ;  /* 0x0000002100197245 */ /* 0x000fca0000201000 */
[----:B------:R-:W-:-:S05]  /*3520*/  FFMA.FTZ R25, R25, R136, 1.1641532182693481445e-10 ;  /* 0x2f00000019197423 */ /* 0x000fca0000010088 */
[----:B------:R-:W-:Y:S01]  /*3530*/  FSETP.GTU.FTZ.AND P3, PT, R25, R130, PT ;  /* 0x000000821900720b */ /* 0x000fe20003f7c000 */
[----:B------:R-:W-:-:S03]  /*3540*/  HADD2.F32 R25, -RZ, R60.H1_H1 ;  /* 0x3000003cff197230 */ /* 0x000fc60000004100 */
[----:B------:R-:W-:Y:S02]  /*3550*/  SEL R33, RZ, 0x1, P3 ;  /* 0x00000001ff217807 */ /* 0x000fe40001800000 */
[----:B------:R-:W-:-:S05]  /*3560*/  FMUL.FTZ R25, R25, R137 ;  /* 0x0000008919197220 */ /* 0x000fca0000410000 */
[----:B------:R-:W-:-:S05]  /*3570*/  FSEL R25, R25, RZ, !P3 ;  /* 0x000000ff19197208 */ /* 0x000fca0005800000 */
[----:B------:R-:W-:Y:S01]  /*3580*/  FADD.FTZ R32, R25, R32 ;  /* 0x0000002019207221 */ /* 0x000fe20000010000 */
[----:B------:R-:W-:-:S05]  /*3590*/  @P0 HADD2.F32 R25, -RZ, R64.H1_H1 ;  /* 0x30000040ff190230 */ /* 0x000fca0000004100 */
[----:B------:R-:W-:-:S07]  /*35a0*/  @P0 FADD.FTZ R32, R25, R32 ;  /* 0x0000002019200221 */ /* 0x000fce0000010000 */
.L_x_10982:
        /* <DEDUP_REMOVED lines=12> */
.L_x_10991:
[----:B------:R-:W-:-:S07]  /*3670*/  IMAD.MOV.U32 R34, RZ, RZ, R26 ;  /* 0x000000ffff227224 */ /* 0x000fce00078e001a */
.L_x_10992:
[----:B------:R-:W-:Y:S05]  /*3680*/  BSYNC B2 ;  /* 0x0000000000027941 */ /* 0x000fea0003800000 */
.L_x_10990:
        /* <DEDUP_REMOVED lines=16> */
.L_x_10996:
[----:B------:R-:W-:Y:S05]  /*3790*/  BSYNC B3 ;  /* 0x0000000000037941 */ /* 0x000fea0003800000 */
.L_x_10995:
        /* <DEDUP_REMOVED lines=44> */
.L_x_10994:
[----:B------:R-:W-:Y:S05]  /*3a60*/  BSYNC B2 ;  /* 0x0000000000027941 */ /* 0x000fea0003800000 */
.L_x_10993:
        /* <DEDUP_REMOVED lines=15> */
.L_x_10997:
        /* <DEDUP_REMOVED lines=12> */
.L_x_11000:
[----:B------:R-:W-:-:S07]  /*3c20*/  MOV R35, R26 ;  /* 0x0000001a00237202 */ /* 0x000fce0000000f00 */
.L_x_11001:
[----:B------:R-:W-:Y:S05]  /*3c30*/  BSYNC B2 ;  /* 0x0000000000027941 */ /* 0x000fea0003800000 */
.L_x_10999:
        /* <DEDUP_REMOVED lines=16> */
.L_x_11005:
[----:B------:R-:W-:Y:S05]  /*3d40*/  BSYNC B3 ;  /* 0x0000000000037941 */ /* 0x000fea0003800000 */
.L_x_11004:
        /* <DEDUP_REMOVED lines=44> */
.L_x_11003:
[----:B------:R-:W-:Y:S05]  /*4010*/  BSYNC B2 ;  /* 0x0000000000027941 */ /* 0x000fea0003800000 */
.L_x_11002:
        /* <DEDUP_REMOVED lines=10> */
.L_x_10998:
        /* <DEDUP_REMOVED lines=12> */
.L_x_11007:
[----:B------:R-:W-:-:S07]  /*4180*/  MOV R68, R26 ;  /* 0x0000001a00447202 */ /* 0x000fce0000000f00 */
.L_x_11008:
[----:B------:R-:W-:Y:S05]  /*4190*/  BSYNC B2 ;  /* 0x0000000000027941 */ /* 0x000fea0003800000 */
.L_x_11006:
        /* <DEDUP_REMOVED lines=16> */
.L_x_11012:
[----:B------:R-:W-:Y:S05]  /*42a0*/  BSYNC B3 ;  /* 0x0000000000037941 */ /* 0x000fea0003800000 */
.L_x_11011:
        /* <DEDUP_REMOVED lines=44> */
.L_x_11010:
[----:B------:R-:W-:Y:S05]  /*4570*/  BSYNC B2 ;  /* 0x0000000000027941 */ /* 0x000fea0003800000 */
.L_x_11009:
        /* <DEDUP_REMOVED lines=15> */
.L_x_11013:
        /* <DEDUP_REMOVED lines=12> */
.L_x_11016:
[----:B------:R-:W-:-:S07]  /*4730*/  IMAD.MOV.U32 R36, RZ, RZ, R26 ;  /* 0x000000ffff247224 */ /* 0x000fce00078e001a */
.L_x_11017:
[----:B------:R-:W-:Y:S05]  /*4740*/  BSYNC B2 ;  /* 0x0000000000027941 */ /* 0x000fea0003800000 */
.L_x_11015:
        /* <DEDUP_REMOVED lines=16> */
.L_x_11021:
[----:B------:R-:W-:Y:S05]  /*4850*/  BSYNC B3 ;  /* 0x0000000000037941 */ /* 0x000fea0003800000 */
.L_x_11020:
        /* <DEDUP_REMOVED lines=44> */
.L_x_11019:
[----:B------:R-:W-:Y:S05]  /*4b20*/  BSYNC B2 ;  /* 0x0000000000027941 */ /* 0x000fea0003800000 */
.L_x_11018:
        /* <DEDUP_REMOVED lines=10> */
.L_x_11014:
        /* <DEDUP_REMOVED lines=12> */
.L_x_11023:
[----:B------:R-:W-:-:S07]  /*4c90*/  IMAD.MOV.U32 R81, RZ, RZ, R26 ;  /* 0x000000ffff517224 */ /* 0x000fce00078e001a */
.L_x_11024:
[----:B------:R-:W-:Y:S05]  /*4ca0*/  BSYNC B2 ;  /* 0x0000000000027941 */ /* 0x000fea0003800000 */
.L_x_11022:
        /* <DEDUP_REMOVED lines=16> */
.L_x_11028:
[----:B------:R-:W-:Y:S05]  /*4db0*/  BSYNC B3 ;  /* 0x0000000000037941 */ /* 0x000fea0003800000 */
.L_x_11027:
        /* <DEDUP_REMOVED lines=44> */
.L_x_11026:
[----:B------:R-:W-:Y:S05]  /*5080*/  BSYNC B2 ;  /* 0x0000000000027941 */ /* 0x000fea0003800000 */
.L_x_11025:
        /* <DEDUP_REMOVED lines=15> */
.L_x_11029:
        /* <DEDUP_REMOVED lines=12> */
.L_x_11032:
[----:B------:R-:W-:-:S07]  /*5240*/  IMAD.MOV.U32 R37, RZ, RZ, R26 ;  /* 0x000000ffff257224 */ /* 0x000fce00078e001a */
.L_x_11033:
[----:B------:R-:W-:Y:S05]  /*5250*/  BSYNC B2 ;  /* 0x0000000000027941 */ /* 0x000fea0003800000 */
.L_x_11031:
        /* <DEDUP_REMOVED lines=16> */
.L_x_11037:
[----:B------:R-:W-:Y:S05]  /*5360*/  BSYNC B3 ;  /* 0x0000000000037941 */ /* 0x000fea0003800000 */
.L_x_11036:
        /* <DEDUP_REMOVED lines=44> */
.L_x_11035:
[----:B------:R-:W-:Y:S05]  /*5630*/  BSYNC B2 ;  /* 0x0000000000027941 */ /* 0x000fea0003800000 */
.L_x_11034:
        /* <DEDUP_REMOVED lines=10> */
.L_x_11030:
        /* <DEDUP_REMOVED lines=12> */
.L_x_11039:
[----:B------:R-:W-:-:S07]  /*57a0*/  IMAD.MOV.U32 R120, RZ, RZ, R26 ;  /* 0x000000ffff787224 */ /* 0x000fce00078e001a */
.L_x_11040:
[----:B------:R-:W-:Y:S05]  /*57b0*/  BSYNC B2 ;  /* 0x0000000000027941 */ /* 0x000fea0003800000 */
.L_x_11038:
        /* <DEDUP_REMOVED lines=16> */
.L_x_11044:
[----:B------:R-:W-:Y:S05]  /*58c0*/  BSYNC B3 ;  /* 0x0000000000037941 */ /* 0x000fea0003800000 */
.L_x_11043:
        /* <DEDUP_REMOVED lines=44> */
.L_x_11042:
[----:B------:R-:W-:Y:S05]  /*5b90*/  BSYNC B2 ;  /* 0x0000000000027941 */ /* 0x000fea0003800000 */
.L_x_11041:
        /* <DEDUP_REMOVED lines=13> */
.L_x_11045:
        /* <DEDUP_REMOVED lines=12> */
.L_x_11048:
[----:B------:R-:W-:-:S07]  /*5d30*/  MOV R38, R26 ;  /* 0x0000001a00267202 */ /* 0x000fce0000000f00 */
.L_x_11049:
[----:B------:R-:W-:Y:S05]  /*5d40*/  BSYNC B2 ;  /* 0x0000000000027941 */ /* 0x000fea0003800000 */
.L_x_11047:
        /* <DEDUP_REMOVED lines=16> */
.L_x_11053:
[----:B------:R-:W-:Y:S05]  /*5e50*/  BSYNC B3 ;  /* 0x0000000000037941 */ /* 0x000fea0003800000 */
.L_x_11052:
        /* <DEDUP_REMOVED lines=44> */
.L_x_11051:
[----:B------:R-:W-:Y:S05]  /*6120*/  BSYNC B2 ;  /* 0x0000000000027941 */ /* 0x000fea0003800000 */
.L_x_11050:
        /* <DEDUP_REMOVED lines=10> */
.L_x_11046:
        /* <DEDUP_REMOVED lines=12> */
.L_x_11055:
[----:B------:R-:W-:-:S07]  /*6290*/  MOV R70, R26 ;  /* 0x0000001a00467202 */ /* 0x000fce0000000f00 */
.L_x_11056:
[----:B------:R-:W-:Y:S05]  /*62a0*/  BSYNC B2 ;  /* 0x0000000000027941 */ /* 0x000fea0003800000 */
.L_x_11054:
        /* <DEDUP_REMOVED lines=16> */
.L_x_11060:
[----:B------:R-:W-:Y:S05]  /*63b0*/  BSYNC B3 ;  /* 0x0000000000037941 */ /* 0x000fea0003800000 */
.L_x_11059:
        /* <DEDUP_REMOVED lines=44> */
.L_x_11058:
[----:B------:R-:W-:Y:S05]  /*6680*/  BSYNC B2 ;  /* 0x0000000000027941 */ /* 0x000fea0003800000 */
.L_x_11057:
        /* <DEDUP_REMOVED lines=13> */
.L_x_11061:
        /* <DEDUP_REMOVED lines=12> */
.L_x_11064:
[----:B------:R-:W-:-:S07]  /*6820*/  IMAD.MOV.U32 R39, RZ, RZ, R26 ;  /* 0x000000ffff277224 */ /* 0x000fce00078e001a */
.L_x_11065:
[----:B------:R-:W-:Y:S05]  /*6830*/  BSYNC B2 ;  /* 0x0000000000027941 */ /* 0x000fea0003800000 */
.L_x_11063:
        /* <DEDUP_REMOVED lines=16> */
.L_x_11069:
[----:B------:R-:W-:Y:S05]  /*6940*/  BSYNC B3 ;  /* 0x0000000000037941 */ /* 0x000fea0003800000 */
.L_x_11068:
        /* <DEDUP_REMOVED lines=44> */
.L_x_11067:
[----:B------:R-:W-:Y:S05]  /*6c10*/  BSYNC B2 ;  /* 0x0000000000027941 */ /* 0x000fea0003800000 */
.L_x_11066:
        /* <DEDUP_REMOVED lines=10> */
.L_x_11062:
        /* <DEDUP_REMOVED lines=12> */
.L_x_11071:
[----:B------:R-:W-:-:S07]  /*6d80*/  IMAD.MOV.U32 R70, RZ, RZ, R26 ;  /* 0x000000ffff467224 */ /* 0x000fce00078e001a */
.L_x_11072:
[----:B------:R-:W-:Y:S05]  /*6d90*/  BSYNC B2 ;  /* 0x0000000000027941 */ /* 0x000fea0003800000 */
.L_x_11070:
        /* <DEDUP_REMOVED lines=16> */
.L_x_11076:
[----:B------:R-:W-:Y:S05]  /*6ea0*/  BSYNC B3 ;  /* 0x0000000000037941 */ /* 0x000fea0003800000 */
.L_x_11075:
        /* <DEDUP_REMOVED lines=44> */
.L_x_11074:
[----:B------:R-:W-:Y:S05]  /*7170*/  BSYNC B2 ;  /* 0x0000000000027941 */ /* 0x000fea0003800000 */
.L_x_11073:
        /* <DEDUP_REMOVED lines=13> */
.L_x_11077:
        /* <DEDUP_REMOVED lines=12> */
.L_x_11080:
[----:B------:R-:W-:-:S07]  /*7310*/  IMAD.MOV.U32 R40, RZ, RZ, R26 ;  /* 0x000000ffff287224 */ /* 0x000fce00078e001a */
.L_x_11081:
[----:B------:R-:W-:Y:S05]  /*7320*/  BSYNC B2 ;  /* 0x0000000000027941 */ /* 0x000fea0003800000 */
.L_x_11079:
        /* <DEDUP_REMOVED lines=16> */
.L_x_11085:
[----:B------:R-:W-:Y:S05]  /*7430*/  BSYNC B3 ;  /* 0x0000000000037941 */ /* 0x000fea0003800000 */
.L_x_11084:
        /* <DEDUP_REMOVED lines=44> */
.L_x_11083:
[----:B------:R-:W-:Y:S05]  /*7700*/  BSYNC B2 ;  /* 0x0000000000027941 */ /* 0x000fea0003800000 */
.L_x_11082:
        /* <DEDUP_REMOVED lines=10> */
.L_x_11078:
[C---:B------:R-:W-:Y:S02]  /*77b0*/  LEA R132, P0, R29.reuse, UR12, 0x4 ;  /* 0x0000000c1d847c11 */ /* 0x040fe4000f8020ff */
        /* <DEDUP_REMOVED lines=53> */
.L_x_11086:
[----:B------:R-:W-:-:S07]  /*7b10*/  VIADD R130, R29, 0x20 ;  /* 0x000000201d827836 */ /* 0x000fce0000000000 */
.L_x_10957:
[----:B------:R-:W-:Y:S05]  /*7b20*/  BSYNC B1 ;  /* 0x0000000000017941 */ /* 0x000fea0003800000 */
.L_x_10956:
        /* <DEDUP_REMOVED lines=29> */
.L_x_11090:
[----:B------:R-:W-:-:S07]  /*7d00*/  IMAD.MOV.U32 R41, RZ, RZ, R26 ;  /* 0x000000ffff297224 */ /* 0x000fce00078e001a */
.L_x_11091:
[----:B------:R-:W-:Y:S05]  /*7d10*/  BSYNC B2 ;  /* 0x0000000000027941 */ /* 0x000fea0003800000 */
.L_x_11089:
        /* <DEDUP_REMOVED lines=16> */
.L_x_11095:
[----:B------:R-:W-:Y:S05]  /*7e20*/  BSYNC B3 ;  /* 0x0000000000037941 */ /* 0x000fea0003800000 */
.L_x_11094:
        /* <DEDUP_REMOVED lines=44> */
.L_x_11093:
[----:B------:R-:W-:Y:S05]  /*80f0*/  BSYNC B2 ;  /* 0x0000000000027941 */ /* 0x000fea0003800000 */
.L_x_11092:
[----:B------:R-:W0:Y:S01]  /*8100*/  LDC R132, c[0x0][0x294] ;  /* 0x0000a500ff847b82 */ /* 0x000e220000000800 */
[----:B------:R-:W-:Y:S01]  /*8110*/  HFMA2.MMA R133, -RZ, RZ, 0.1171875, 0 ;  /* 0x2f800000ff857435 */ /* 0x000fe200000001ff */
[----:B------:R-:W-:Y:S02]  /*8120*/  I2FP.F32.U32 R25, R41 ;  /* 0x0000002900197245 */ /* 0x000fe40000201000 */
[----:B------:R-:W-:Y:S02]  /*8130*/  ISETP.NE.U32.AND P2, PT, R42, RZ, PT ;  /* 0x000000ff2a00720c */ /* 0x000fe40003f45070 */
[----:B------:R-:W-:Y:S02]  /*8140*/  LOP3.LUT R5, R5, 0xffffffef, RZ, 0xc0, !PT ;  /* 0xffffffef05057812 */ /* 0x000fe400078ec0ff */
[----:B------:R-:W1:Y:S01]  /*8150*/  LDC R138, c[0x0][0x298] ;  /* 0x0000a600ff8a7b82 */ /* 0x000e620000000800 */
[----:B------:R-:W-:Y:S02]  /*8160*/  ISETP.NE.AND.EX P2, PT, R43, RZ, PT, P2 ;  /* 0x000000ff2b00720c */ /* 0x000fe40003f45320 */
[----:B------:R-:W-:-:S05]  /*8170*/  FFMA.FTZ R25, R25, R133, 1.1641532182693481445e-10 ;  /* 0x2f00000019197423 */ /* 0x000fca0000010085 */
        /* <DEDUP_REMOVED lines=12> */
.L_x_11096:
        /* <DEDUP_REMOVED lines=12> */
.L_x_11099:
[----:B------:R-:W-:-:S07]  /*8300*/  IMAD.MOV.U32 R31, RZ, RZ, R26 ;  /* 0x000000ffff1f7224 */ /* 0x000fce00078e001a */
.L_x_11100:
[----:B------:R-:W-:Y:S05]  /*8310*/  BSYNC B2 ;  /* 0x0000000000027941 */ /* 0x000fea0003800000 */
.L_x_11098:
        /* <DEDUP_REMOVED lines=16> */
.L_x_11104:
[----:B------:R-:W-:Y:S05]  /*8420*/  BSYNC B3 ;  /* 0x0000000000037941 */ /* 0x000fea0003800000 */
.L_x_11103:
        /* <DEDUP_REMOVED lines=44> */
.L_x_11102:
[----:B------:R-:W-:Y:S05]  /*86f0*/  BSYNC B2 ;  /* 0x0000000000027941 */ /* 0x000fea0003800000 */
.L_x_11101:
        /* <DEDUP_REMOVED lines=10> */
.L_x_11097:
        /* <DEDUP_REMOVED lines=12> */
.L_x_11106:
[----:B------:R-:W-:-:S07]  /*8860*/  IMAD.MOV.U32 R102, RZ, RZ, R26 ;  /* 0x000000ffff667224 */ /* 0x000fce00078e001a */
.L_x_11107:
[----:B------:R-:W-:Y:S05]  /*8870*/  BSYNC B2 ;  /* 0x0000000000027941 */ /* 0x000fea0003800000 */
.L_x_11105:
        /* <DEDUP_REMOVED lines=16> */
.L_x_11111:
[----:B------:R-:W-:Y:S05]  /*8980*/  BSYNC B3 ;  /* 0x0000000000037941 */ /* 0x000fea0003800000 */
.L_x_11110:
        /* <DEDUP_REMOVED lines=44> */
.L_x_11109:
[----:B------:R-:W-:Y:S05]  /*8c50*/  BSYNC B2 ;  /* 0x0000000000027941 */ /* 0x000fea0003800000 */
.L_x_11108:
        /* <DEDUP_REMOVED lines=15> */
.L_x_11112:
        /* <DEDUP_REMOVED lines=12> */
.L_x_11115:
[----:B------:R-:W-:-:S07]  /*8e10*/  MOV R33, R26 ;  /* 0x0000001a00217202 */ /* 0x000fce0000000f00 */
.L_x_11116:
[----:B------:R-:W-:Y:S05]  /*8e20*/  BSYNC B2 ;  /* 0x0000000000027941 */ /* 0x000fea0003800000 */
.L_x_11114:
        /* <DEDUP_REMOVED lines=16> */
.L_x_11120:
[----:B------:R-:W-:Y:S05]  /*8f30*/  BSYNC B3 ;  /* 0x0000000000037941 */ /* 0x000fea0003800000 */
.L_x_11119:
        /* <DEDUP_REMOVED lines=44> */
.L_x_11118:
[----:B------:R-:W-:Y:S05]  /*9200*/  BSYNC B2 ;  /* 0x0000000000027941 */ /* 0x000fea0003800000 */
.L_x_11117:
        /* <DEDUP_REMOVED lines=10> */
.L_x_11113:
        /* <DEDUP_REMOVED lines=12> */
.L_x_11122:
[----:B------:R-:W-:-:S07]  /*9370*/  MOV R43, R26 ;  /* 0x0000001a002b7202 */ /* 0x000fce0000000f00 */
.L_x_11123:
[----:B------:R-:W-:Y:S05]  /*9380*/  BSYNC B2 ;  /* 0x0000000000027941 */ /* 0x000fea0003800000 */
.L_x_11121:
        /* <DEDUP_REMOVED lines=16> */
.L_x_11127:
[----:B------:R-:W-:Y:S05]  /*9490*/  BSYNC B3 ;  /* 0x0000000000037941 */ /* 0x000fea0003800000 */
.L_x_11126:
        /* <DEDUP_REMOVED lines=44> */
.L_x_11125:
[----:B------:R-:W-:Y:S05]  /*9760*/  BSYNC B2 ;  /* 0x0000000000027941 */ /* 0x000fea0003800000 */
.L_x_11124:
        /* <DEDUP_REMOVED lines=15> */
.L_x_11128:
        /* <DEDUP_REMOVED lines=12> */
.L_x_11131:
[----:B------:R-:W-:-:S07]  /*9920*/  IMAD.MOV.U32 R35, RZ, RZ, R26 ;  /* 0x000000ffff237224 */ /* 0x000fce00078e001a */
.L_x_11132:
[----:B------:R-:W-:Y:S05]  /*9930*/  BSYNC B2 ;  /* 0x0000000000027941 */ /* 0x000fea0003800000 */
.L_x_11130:
        /* <DEDUP_REMOVED lines=16> */
.L_x_11136:
[----:B------:R-:W-:Y:S05]  /*9a40*/  BSYNC B3 ;  /* 0x0000000000037941 */ /* 0x000fea0003800000 */
.L_x_11135:
        /* <DEDUP_REMOVED lines=44> */
.L_x_11134:
[----:B------:R-:W-:Y:S05]  /*9d10*/  BSYNC B2 ;  /* 0x0000000000027941 */ /* 0x000fea0003800000 */
.L_x_11133:
        /* <DEDUP_REMOVED lines=10> */
.L_x_11129:
        /* <DEDUP_REMOVED lines=12> */
.L_x_11138:
[----:B------:R-:W-:-:S07]  /*9e80*/  IMAD.MOV.U32 R68, RZ, RZ, R26 ;  /* 0x000000ffff447224 */ /* 0x000fce00078e001a */
.L_x_11139:
[----:B------:R-:W-:Y:S05]  /*9e90*/  BSYNC B2 ;  /* 0x0000000000027941 */ /* 0x000fea0003800000 */
.L_x_11137:
        /* <DEDUP_REMOVED lines=16> */
.L_x_11143:
[----:B------:R-:W-:Y:S05]  /*9fa0*/  BSYNC B3 ;  /* 0x0000000000037941 */ /* 0x000fea0003800000 */
.L_x_11142:
        /* <DEDUP_REMOVED lines=44> */
.L_x_11141:
[----:B------:R-:W-:Y:S05]  /*a270*/  BSYNC B2 ;  /* 0x0000000000027941 */ /* 0x000fea0003800000 */
.L_x_11140:
        /* <DEDUP_REMOVED lines=13> */
[----:B------:R-:W-:Y:S01]  /*a350*/  IMAD.MOV.U32 R68, RZ, RZ, R25 ;  /* 0x000000ffff447224 */ /* 0x000fe200078e0019 */
[----:B------:R-:W-:Y:S06]  /*a360*/  BRA `(.L_x_11145) ;  /* 0x0000000400587947 */ /* 0x000fec0003800000 */
.L_x_11144:
        /* <DEDUP_REMOVED lines=12> */
.L_x_11147:
[----:B------:R-:W-:-:S07]  /*a430*/  IMAD.MOV.U32 R36, RZ, RZ, R26 ;  /* 0x000000ffff247224 */ /* 0x000fce00078e001a */
.L_x_11148:
[----:B------:R-:W-:Y:S05]  /*a440*/  BSYNC B2 ;  /* 0x0000000000027941 */ /* 0x000fea0003800000 */
.L_x_11146:
        /* <DEDUP_REMOVED lines=16> */
.L_x_11152:
[----:B------:R-:W-:Y:S05]  /*a550*/  BSYNC B3 ;  /* 0x0000000000037941 */ /* 0x000fea0003800000 */
.L_x_11151:
        /* <DEDUP_REMOVED lines=44> */
.L_x_11150:
[----:B------:R-:W-:Y:S05]  /*a820*/  BSYNC B2 ;  /* 0x0000000000027941 */ /* 0x000fea0003800000 */
.L_x_11149:
        /* <DEDUP_REMOVED lines=10> */
.L_x_11145:
        /* <DEDUP_REMOVED lines=12> */
.L_x_11154:
[----:B------:R-:W-:-:S07]  /*a990*/  IMAD.MOV.U32 R83, RZ, RZ, R26 ;  /* 0x000000ffff537224 */ /* 0x000fce00078e001a */
.L_x_11155:
[----:B------:R-:W-:Y:S05]  /*a9a0*/  BSYNC B2 ;  /* 0x0000000000027941 */ /* 0x000fea0003800000 */
.L_x_11153:
        /* <DEDUP_REMOVED lines=16> */
.L_x_11159:
[----:B------:R-:W-:Y:S05]  /*aab0*/  BSYNC B3 ;  /* 0x0000000000037941 */ /* 0x000fea0003800000 */
.L_x_11158:
        /* <DEDUP_REMOVED lines=44> */
.L_x_11157:
[----:B------:R-:W-:Y:S05]  /*ad80*/  BSYNC B2 ;  /* 0x0000000000027941 */ /* 0x000fea0003800000 */
.L_x_11156:
        /* <DEDUP_REMOVED lines=15> */
.L_x_11160:
        /* <DEDUP_REMOVED lines=12> */
.L_x_11163:
[----:B------:R-:W-:-:S07]  /*af40*/  MOV R37, R26 ;  /* 0x0000001a00257202 */ /* 0x000fce0000000f00 */
.L_x_11164:
[----:B------:R-:W-:Y:S05]  /*af50*/  BSYNC B2 ;  /* 0x0000000000027941 */ /* 0x000fea0003800000 */
.L_x_11162:
        /* <DEDUP_REMOVED lines=16> */
.L_x_11168:
[----:B------:R-:W-:Y:S05]  /*b060*/  BSYNC B3 ;  /* 0x0000000000037941 */ /* 0x000fea0003800000 */
.L_x_11167:
        /* <DEDUP_REMOVED lines=44> */
.L_x_11166:
[----:B------:R-:W-:Y:S05]  /*b330*/  BSYNC B2 ;  /* 0x0000000000027941 */ /* 0x000fea0003800000 */
.L_x_11165:
        /* <DEDUP_REMOVED lines=10> */
.L_x_11161:
        /* <DEDUP_REMOVED lines=12> */
.L_x_11170:
[----:B------:R-:W-:-:S07]  /*b4a0*/  MOV R121, R26 ;  /* 0x0000001a00797202 */ /* 0x000fce0000000f00 */
.L_x_11171:
[----:B------:R-:W-:Y:S05]  /*b4b0*/  BSYNC B2 ;  /* 0x0000000000027941 */ /* 0x000fea0003800000 */
.L_x_11169:
        /* <DEDUP_REMOVED lines=16> */
.L_x_11175:
[----:B------:R-:W-:Y:S05]  /*b5c0*/  BSYNC B3 ;  /* 0x0000000000037941 */ /* 0x000fea0003800000 */
.L_x_11174:
        /* <DEDUP_REMOVED lines=44> */
.L_x_11173:
[----:B------:R-:W-:Y:S05]  /*b890*/  BSYNC B2 ;  /* 0x0000000000027941 */ /* 0x000fea0003800000 */
.L_x_11172:
        /* <DEDUP_REMOVED lines=13> */
.L_x_11176:
        /* <DEDUP_REMOVED lines=12> */
.L_x_11179:
[----:B------:R-:W-:-:S07]  /*ba30*/  IMAD.MOV.U32 R38, RZ, RZ, R26 ;  /* 0x000000ffff267224 */ /* 0x000fce00078e001a */
.L_x_11180:
[----:B------:R-:W-:Y:S05]  /*ba40*/  BSYNC B2 ;  /* 0x0000000000027941 */ /* 0x000fea0003800000 */
.L_x_11178:
        /* <DEDUP_REMOVED lines=16> */
.L_x_11184:
[----:B------:R-:W-:Y:S05]  /*bb50*/  BSYNC B3 ;  /* 0x0000000000037941 */ /* 0x000fea0003800000 */
.L_x_11183:
        /* <DEDUP_REMOVED lines=44> */
.L_x_11182:
[----:B------:R-:W-:Y:S05]  /*be20*/  BSYNC B2 ;  /* 0x0000000000027941 */ /* 0x000fea0003800000 */
.L_x_11181:
        /* <DEDUP_REMOVED lines=10> */
.L_x_11177:
        /* <DEDUP_REMOVED lines=12> */
.L_x_11186:
[----:B------:R-:W-:-:S07]  /*bf90*/  IMAD.MOV.U32 R70, RZ, RZ, R26 ;  /* 0x000000ffff467224 */ /* 0x000fce00078e001a */
.L_x_11187:
[----:B------:R-:W-:Y:S05]  /*bfa0*/  BSYNC B2 ;  /* 0x0000000000027941 */ /* 0x000fea0003800000 */
.L_x_11185:
        /* <DEDUP_REMOVED lines=16> */
.L_x_11191:
[----:B------:R-:W-:Y:S05]  /*c0b0*/  BSYNC B3 ;  /* 0x0000000000037941 */ /* 0x000fea0003800000 */
.L_x_11190:
        /* <DEDUP_REMOVED lines=44> */
.L_x_11189:
[----:B------:R-:W-:Y:S05]  /*c380*/  BSYNC B2 ;  /* 0x0000000000027941 */ /* 0x000fea0003800000 */
.L_x_11188:
        /* <DEDUP_REMOVED lines=13> */
.L_x_11192:
        /* <DEDUP_REMOVED lines=12> */
.L_x_11195:
[----:B------:R-:W-:-:S07]  /*c520*/  IMAD.MOV.U32 R39, RZ, RZ, R26 ;  /* 0x000000ffff277224 */ /* 0x000fce00078e001a */
.L_x_11196:
[----:B------:R-:W-:Y:S05]  /*c530*/  BSYNC B2 ;  /* 0x0000000000027941 */ /* 0x000fea0003800000 */
.L_x_11194:
        /* <DEDUP_REMOVED lines=16> */
.L_x_11200:
[----:B------:R-:W-:Y:S05]  /*c640*/  BSYNC B3 ;  /* 0x0000000000037941 */ /* 0x000fea0003800000 */
.L_x_11199:
        /* <DEDUP_REMOVED lines=44> */
.L_x_11198:
[----:B------:R-:W-:Y:S05]  /*c910*/  BSYNC B2 ;  /* 0x0000000000027941 */ /* 0x000fea0003800000 */
.L_x_11197:
        /* <DEDUP_REMOVED lines=10> */
.L_x_11193:
        /* <DEDUP_REMOVED lines=12> */
.L_x_11202:
[----:B------:R-:W-:-:S07]  /*ca80*/  IMAD.MOV.U32 R70, RZ, RZ, R26 ;  /* 0x000000ffff467224 */ /* 0x000fce00078e001a */
.L_x_11203:
[----:B------:R-:W-:Y:S05]  /*ca90*/  BSYNC B2 ;  /* 0x0000000000027941 */ /* 0x000fea0003800000 */
.L_x_11201:
        /* <DEDUP_REMOVED lines=16> */
.L_x_11207:
[----:B------:R-:W-:Y:S05]  /*cba0*/  BSYNC B3 ;  /* 0x0000000000037941 */ /* 0x000fea0003800000 */
.L_x_11206:
        /* <DEDUP_REMOVED lines=44> */
.L_x_11205:
[----:B------:R-:W-:Y:S05]  /*ce70*/  BSYNC B2 ;  /* 0x0000000000027941 */ /* 0x000fea0003800000 */
.L_x_11204:
        /* <DEDUP_REMOVED lines=13> */
.L_x_11208:
        /* <DEDUP_REMOVED lines=12> */
.L_x_11211:
[----:B------:R-:W-:-:S07]  /*d010*/  MOV R40, R26 ;  /* 0x0000001a00287202 */ /* 0x000fce0000000f00 */
.L_x_11212:
[----:B------:R-:W-:Y:S05]  /*d020*/  BSYNC B2 ;  /* 0x0000000000027941 */ /* 0x000fea0003800000 */
.L_x_11210:
        /* <DEDUP_REMOVED lines=16> */
.L_x_11216:
[----:B------:R-:W-:Y:S05]  /*d130*/  BSYNC B3 ;  /* 0x0000000000037941 */ /* 0x000fea0003800000 */
.L_x_11215:
        /* <DEDUP_REMOVED lines=44> */
.L_x_11214:
[----:B------:R-:W-:Y:S05]  /*d400*/  BSYNC B2 ;  /* 0x0000000000027941 */ /* 0x000fea0003800000 */
.L_x_11213:
        /* <DEDUP_REMOVED lines=10> */
.L_x_11209:
        /* <DEDUP_REMOVED lines=54> */
.L_x_11217:
[----:B------:R-:W-:-:S07]  /*d810*/  VIADD R130, R130, 0x20 ;  /* 0x0000002082827836 */ /* 0x000fce0000000000 */
.L_x_11088:
[----:B------:R-:W-:Y:S05]  /*d820*/  BSYNC B1 ;  /* 0x0000000000017941 */ /* 0x000fea0003800000 */
.L_x_11087:
        /* <DEDUP_REMOVED lines=29> */
.L_x_11221:
[----:B------:R-:W-:-:S07]  /*da00*/  MOV R46, R26 ;  /* 0x0000001a002e7202 */ /* 0x000fce0000000f00 */
.L_x_11222:
[----:B------:R-:W-:Y:S05]  /*da10*/  BSYNC B2 ;  /* 0x0000000000027941 */ /* 0x000fea0003800000 */
.L_x_11220:
        /* <DEDUP_REMOVED lines=16> */
.L_x_11226:
[----:B------:R-:W-:Y:S05]  /*db20*/  BSYNC B3 ;  /* 0x0000000000037941 */ /* 0x000fea0003800000 */
.L_x_11225:
        /* <DEDUP_REMOVED lines=44> */
.L_x_11224:
[----:B------:R-:W-:Y:S05]  /*ddf0*/  BSYNC B2 ;  /* 0x0000000000027941 */ /* 0x000fea0003800000 */
.L_x_11223:
        /* <DEDUP_REMOVED lines=20> */
.L_x_11227:
        /* <DEDUP_REMOVED lines=12> */
.L_x_11230:
[----:B------:R-:W-:-:S07]  /*e000*/  MOV R31, R26 ;  /* 0x0000001a001f7202 */ /* 0x000fce0000000f00 */
.L_x_11231:
[----:B------:R-:W-:Y:S05]  /*e010*/  BSYNC B2 ;  /* 0x0000000000027941 */ /* 0x000fea0003800000 */
.L_x_11229:
        /* <DEDUP_REMOVED lines=16> */
.L_x_11235:
[----:B------:R-:W-:Y:S05]  /*e120*/  BSYNC B3 ;  /* 0x0000000000037941 */ /* 0x000fea0003800000 */
.L_x_11234:
        /* <DEDUP_REMOVED lines=44> */
.L_x_11233:
[----:B------:R-:W-:Y:S05]  /*e3f0*/  BSYNC B2 ;  /* 0x0000000000027941 */ /* 0x000fea0003800000 */
.L_x_11232:
        /* <DEDUP_REMOVED lines=10> */
.L_x_11228:
        /* <DEDUP_REMOVED lines=12> */
.L_x_11237:
[----:B------:R-:W-:-:S07]  /*e560*/  MOV R45, R26 ;  /* 0x0000001a002d7202 */ /* 0x000fce0000000f00 */
.L_x_11238:
[----:B------:R-:W-:Y:S05]  /*e570*/  BSYNC B2 ;  /* 0x0000000000027941 */ /* 0x000fea0003800000 */
.L_x_11236:
        /* <DEDUP_REMOVED lines=16> */
.L_x_11242:
[----:B------:R-:W-:Y:S05]  /*e680*/  BSYNC B3 ;  /* 0x0000000000037941 */ /* 0x000fea0003800000 */
.L_x_11241:
        /* <DEDUP_REMOVED lines=44> */
.L_x_11240:
[----:B------:R-:W-:Y:S05]  /*e950*/  BSYNC B2 ;  /* 0x0000000000027941 */ /* 0x000fea0003800000 */
.L_x_11239:
        /* <DEDUP_REMOVED lines=15> */
.L_x_11243:
        /* <DEDUP_REMOVED lines=12> */
.L_x_11246:
[----:B------:R-:W-:-:S07]  /*eb10*/  IMAD.MOV.U32 R33, RZ, RZ, R26 ;  /* 0x000000ffff217224 */ /* 0x000fce00078e001a */
.L_x_11247:
[----:B------:R-:W-:Y:S05]  /*eb20*/  BSYNC B2 ;  /* 0x0000000000027941 */ /* 0x000fea0003800000 */
.L_x_11245:
        /* <DEDUP_REMOVED lines=16> */
.L_x_11251:
[----:B------:R-:W-:Y:S05]  /*ec30*/  BSYNC B3 ;  /* 0x0000000000037941 */ /* 0x000fea0003800000 */
.L_x_11250:
        /* <DEDUP_REMOVED lines=44> */
.L_x_11249:
[----:B------:R-:W-:Y:S05]  /*ef00*/  BSYNC B2 ;  /* 0x0000000000027941 */ /* 0x000fea0003800000 */
.L_x_11248:
        /* <DEDUP_REMOVED lines=10> */
.L_x_11244:
        /* <DEDUP_REMOVED lines=12> */
.L_x_11253:
[----:B------:R-:W-:-:S07]  /*f070*/  IMAD.MOV.U32 R46, RZ, RZ, R26 ;  /* 0x000000ffff2e7224 */ /* 0x000fce00078e001a */
.L_x_11254:
[----:B------:R-:W-:Y:S05]  /*f080*/  BSYNC B2 ;  /* 0x0000000000027941 */ /* 0x000fea0003800000 */
.L_x_11252:
        /* <DEDUP_REMOVED lines=16> */
.L_x_11258:
[----:B------:R-:W-:Y:S05]  /*f190*/  BSYNC B3 ;  /* 0x0000000000037941 */ /* 0x000fea0003800000 */
.L_x_11257:
        /* <DEDUP_REMOVED lines=44> */
.L_x_11256:
[----:B------:R-:W-:Y:S05]  /*f460*/  BSYNC B2 ;  /* 0x0000000000027941 */ /* 0x000fea0003800000 */
.L_x_11255:
        /* <DEDUP_REMOVED lines=15> */
.L_x_11259:
        /* <DEDUP_REMOVED lines=12> */
.L_x_11262:
[----:B------:R-:W-:-:S07]  /*f620*/  IMAD.MOV.U32 R35, RZ, RZ, R26 ;  /* 0x000000ffff237224 */ /* 0x000fce00078e001a */
.L_x_11263:
[----:B------:R-:W-:Y:S05]  /*f630*/  BSYNC B2 ;  /* 0x0000000000027941 */ /* 0x000fea0003800000 */
.L_x_11261:
        /* <DEDUP_REMOVED lines=16> */
.L_x_11267:
[----:B------:R-:W-:Y:S05]  /*f740*/  BSYNC B3 ;  /* 0x0000000000037941 */ /* 0x000fea0003800000 */
.L_x_11266:
        /* <DEDUP_REMOVED lines=44> */
.L_x_11265:
[----:B------:R-:W-:Y:S05]  /*fa10*/  BSYNC B2 ;  /* 0x0000000000027941 */ /* 0x000fea0003800000 */
.L_x_11264:
        /* <DEDUP_REMOVED lines=10> */
.L_x_11260:
        /* <DEDUP_REMOVED lines=12> */
.L_x_11269:
[----:B------:R-:W-:-:S07]  /*fb80*/  IMAD.MOV.U32 R68, RZ, RZ, R26 ;  /* 0x000000ffff447224 */ /* 0x000fce00078e001a */
.L_x_11270:
[----:B------:R-:W-:Y:S05]  /*fb90*/  BSYNC B2 ;  /* 0x0000000000027941 */ /* 0x000fea0003800000 */
.L_x_11268:
        /* <DEDUP_REMOVED lines=16> */
.L_x_11274:
[----:B------:R-:W-:Y:S05]  /*fca0*/  BSYNC B3 ;  /* 0x0000000000037941 */ /* 0x000fea0003800000 */
.L_x_11273:
        /* <DEDUP_REMOVED lines=44> */
.L_x_11272:
[----:B------:R-:W-:Y:S05]  /*ff70*/  BSYNC B2 ;  /* 0x0000000000027941 */ /* 0x000fea0003800000 */
.L_x_11271:
        /* <DEDUP_REMOVED lines=11> */
[----:B------:R-:W-:-:S05]  /*10030*/  HADD2.F32 R68, -RZ, R65.H1_H1 ;  /* 0x30000041ff447230 */ /* 0x000fca0000004100 */
[----:B------:R-:W-:Y:S01]  /*10040*/  FADD.FTZ R84, R68, R84 ;  /* 0x0000005444547221 */ /* 0x000fe20000010000 */
[----:B------:R-:W-:Y:S01]  /*10050*/  IMAD.MOV.U32 R68, RZ, RZ, R25 ;  /* 0x000000ffff447224 */ /* 0x000fe200078e0019 */
[----:B------:R-:W-:Y:S06]  /*10060*/  BRA `(.L_x_11276) ;  /* 0x0000000400587947 */ /* 0x000fec0003800000 */
.L_x_11275:
        /* <DEDUP_REMOVED lines=12> */
.L_x_11278:
[----:B------:R-:W-:-:S07]  /*10130*/  MOV R36, R26 ;  /* 0x0000001a00247202 */ /* 0x000fce0000000f00 */
.L_x_11279:
[----:B------:R-:W-:Y:S05]  /*10140*/  BSYNC B2 ;  /* 0x0000000000027941 */ /* 0x000fea0003800000 */
.L_x_11277:
        /* <DEDUP_REMOVED lines=16> */
.L_x_11283:
[----:B------:R-:W-:Y:S05]  /*10250*/  BSYNC B3 ;  /* 0x0000000000037941 */ /* 0x000fea0003800000 */
.L_x_11282:
        /* <DEDUP_REMOVED lines=44> */
.L_x_11281:
[----:B------:R-:W-:Y:S05]  /*10520*/  BSYNC B2 ;  /* 0x0000000000027941 */ /* 0x000fea0003800000 */
.L_x_11280:
        /* <DEDUP_REMOVED lines=10> */
.L_x_11276:
        /* <DEDUP_REMOVED lines=12> */
.L_x_11285:
[----:B------:R-:W-:-:S07]  /*10690*/  MOV R85, R26 ;  /* 0x0000001a00557202 */ /* 0x000fce0000000f00 */
.L_x_11286:
[----:B------:R-:W-:Y:S05]  /*106a0*/  BSYNC B2 ;  /* 0x0000000000027941 */ /* 0x000fea0003800000 */
.L_x_11284:
        /* <DEDUP_REMOVED lines=16> */
.L_x_11290:
[----:B------:R-:W-:Y:S05]  /*107b0*/  BSYNC B3 ;  /* 0x0000000000037941 */ /* 0x000fea0003800000 */
.L_x_11289:
        /* <DEDUP_REMOVED lines=44> */
.L_x_11288:
[----:B------:R-:W-:Y:S05]  /*10a80*/  BSYNC B2 ;  /* 0x0000000000027941 */ /* 0x000fea0003800000 */
.L_x_11287:
        /* <DEDUP_REMOVED lines=15> */
.L_x_11291:
        /* <DEDUP_REMOVED lines=12> */
.L_x_11294:
[----:B------:R-:W-:-:S07]  /*10c40*/  IMAD.MOV.U32 R37, RZ, RZ, R26 ;  /* 0x000000ffff257224 */ /* 0x000fce00078e001a */
.L_x_11295:
[----:B------:R-:W-:Y:S05]  /*10c50*/  BSYNC B2 ;  /* 0x0000000000027941 */ /* 0x000fea0003800000 */
.L_x_11293:
        /* <DEDUP_REMOVED lines=16> */
.L_x_11299:
[----:B------:R-:W-:Y:S05]  /*10d60*/  BSYNC B3 ;  /* 0x0000000000037941 */ /* 0x000fea0003800000 */
.L_x_11298:
        /* <DEDUP_REMOVED lines=44> */
.L_x_11297:
[----:B------:R-:W-:Y:S05]  /*11030*/  BSYNC B2 ;  /* 0x0000000000027941 */ /* 0x000fea0003800000 */
.L_x_11296:
        /* <DEDUP_REMOVED lines=10> */
.L_x_11292:
        /* <DEDUP_REMOVED lines=12> */
.L_x_11301:
[----:B------:R-:W-:-:S07]  /*111a0*/  IMAD.MOV.U32 R122, RZ, RZ, R26 ;  /* 0x000000ffff7a7224 */ /* 0x000fce00078e001a */
.L_x_11302:
[----:B------:R-:W-:Y:S05]  /*111b0*/  BSYNC B2 ;  /* 0x0000000000027941 */ /* 0x000fea0003800000 */
.L_x_11300:
        /* <DEDUP_REMOVED lines=16> */
.L_x_11306:
[----:B------:R-:W-:Y:S05]  /*112c0*/  BSYNC B3 ;  /* 0x0000000000037941 */ /* 0x000fea0003800000 */
.L_x_11305:
        /* <DEDUP_REMOVED lines=44> */
.L_x_11304:
[----:B------:R-:W-:Y:S05]  /*11590*/  BSYNC B2 ;  /* 0x0000000000027941 */ /* 0x000fea0003800000 */
.L_x_11303:
        /* <DEDUP_REMOVED lines=13> */
.L_x_11307:
        /* <DEDUP_REMOVED lines=12> */
.L_x_11310:
[----:B------:R-:W-:-:S07]  /*11730*/  IMAD.MOV.U32 R38, RZ, RZ, R26 ;  /* 0x000000ffff267224 */ /* 0x000fce00078e001a */
.L_x_11311:
[----:B------:R-:W-:Y:S05]  /*11740*/  BSYNC B2 ;  /* 0x0000000000027941 */ /* 0x000fea0003800000 */
.L_x_11309:
        /* <DEDUP_REMOVED lines=16> */
.L_x_11315:
[----:B------:R-:W-:Y:S05]  /*11850*/  BSYNC B3 ;  /* 0x0000000000037941 */ /* 0x000fea0003800000 */
.L_x_11314:
        /* <DEDUP_REMOVED lines=44> */
.L_x_11313:
[----:B------:R-:W-:Y:S05]  /*11b20*/  BSYNC B2 ;  /* 0x0000000000027941 */ /* 0x000fea0003800000 */
.L_x_11312:
        /* <DEDUP_REMOVED lines=10> */
.L_x_11308:
        /* <DEDUP_REMOVED lines=12> */
.L_x_11317:
[----:B------:R-:W-:-:S07]  /*11c90*/  IMAD.MOV.U32 R70, RZ, RZ, R26 ;  /* 0x000000ffff467224 */ /* 0x000fce00078e001a */
.L_x_11318:
[----:B------:R-:W-:Y:S05]  /*11ca0*/  BSYNC B2 ;  /* 0x0000000000027941 */ /* 0x000fea0003800000 */
.L_x_11316:
        /* <DEDUP_REMOVED lines=16> */
.L_x_11322:
[----:B------:R-:W-:Y:S05]  /*11db0*/  BSYNC B3 ;  /* 0x0000000000037941 */ /* 0x000fea0003800000 */
.L_x_11321:
        /* <DEDUP_REMOVED lines=44> */
.L_x_11320:
[----:B------:R-:W-:Y:S05]  /*12080*/  BSYNC B2 ;  /* 0x0000000000027941 */ /* 0x000fea0003800000 */
.L_x_11319:
        /* <DEDUP_REMOVED lines=13> */
.L_x_11323:
        /* <DEDUP_REMOVED lines=12> */
.L_x_11326:
[----:B------:R-:W-:-:S07]  /*12220*/  MOV R39, R26 ;  /* 0x0000001a00277202 */ /* 0x000fce0000000f00 */
.L_x_11327:
[----:B------:R-:W-:Y:S05]  /*12230*/  BSYNC B2 ;  /* 0x0000000000027941 */ /* 0x000fea0003800000 */
.L_x_11325:
        /* <DEDUP_REMOVED lines=16> */
.L_x_11331:
[----:B------:R-:W-:Y:S05]  /*12340*/  BSYNC B3 ;  /* 0x0000000000037941 */ /* 0x000fea0003800000 */
.L_x_11330:
        /* <DEDUP_REMOVED lines=44> */
.L_x_11329:
[----:B------:R-:W-:Y:S05]  /*12610*/  BSYNC B2 ;  /* 0x0000000000027941 */ /* 0x000fea0003800000 */
.L_x_11328:
        /* <DEDUP_REMOVED lines=10> */
.L_x_11324:
        /* <DEDUP_REMOVED lines=12> */
.L_x_11333:
[----:B------:R-:W-:-:S07]  /*12780*/  MOV R70, R26 ;  /* 0x0000001a00467202 */ /* 0x000fce0000000f00 */
.L_x_11334:
[----:B------:R-:W-:Y:S05]  /*12790*/  BSYNC B2 ;  /* 0x0000000000027941 */ /* 0x000fea0003800000 */
.L_x_11332:
        /* <DEDUP_REMOVED lines=16> */
.L_x_11338:
[----:B------:R-:W-:Y:S05]  /*128a0*/  BSYNC B3 ;  /* 0x0000000000037941 */ /* 0x000fea0003800000 */
.L_x_11337:
        /* <DEDUP_REMOVED lines=44> */
.L_x_11336:
[----:B------:R-:W-:Y:S05]  /*12b70*/  BSYNC B2 ;  /* 0x0000000000027941 */ /* 0x000fea0003800000 */
.L_x_11335:
        /* <DEDUP_REMOVED lines=13> */
.L_x_11339:
        /* <DEDUP_REMOVED lines=12> */
.L_x_11342:
[----:B------:R-:W-:-:S07]  /*12d10*/  IMAD.MOV.U32 R40, RZ, RZ, R26 ;  /* 0x000000ffff287224 */ /* 0x000fce00078e001a */
.L_x_11343:
[----:B------:R-:W-:Y:S05]  /*12d20*/  BSYNC B2 ;  /* 0x0000000000027941 */ /* 0x000fea0003800000 */
.L_x_11341:
        /* <DEDUP_REMOVED lines=16> */
.L_x_11347:
[----:B------:R-:W-:Y:S05]  /*12e30*/  BSYNC B3 ;  /* 0x0000000000037941 */ /* 0x000fea0003800000 */
.L_x_11346:
        /* <DEDUP_REMOVED lines=44> */
.L_x_11345:
[----:B------:R-:W-:Y:S05]  /*13100*/  BSYNC B2 ;  /* 0x0000000000027941 */ /* 0x000fea0003800000 */
.L_x_11344:
        /* <DEDUP_REMOVED lines=10> */
.L_x_11340:
[C---:B------:R-:W-:Y:S01]  /*131b0*/  LEA R132, P0, R130.reuse, UR12, 0x4 ;  /* 0x0000000c82847c11 */ /* 0x040fe2000f8020ff */
[----:B------:R-:W-:Y:S01]  /*131c0*/  IMAD.SHL.U32 R137, R130, 0x8, RZ ;  /* 0x0000000882897824 */ /* 0x000fe200078e00ff */
        /* <DEDUP_REMOVED lines=52> */
.L_x_11348:
[----:B------:R-:W-:-:S07]  /*13510*/  IADD3 R130, R130, 0x20, RZ ;  /* 0x0000002082827810 */ /* 0x000fce0007ffe0ff */
.L_x_11219:
[----:B------:R-:W-:Y:S05]  /*13520*/  BSYNC B1 ;  /* 0x0000000000017941 */ /* 0x000fea0003800000 */
.L_x_11218:
        /* <DEDUP_REMOVED lines=29> */
.L_x_11352:
[----:B------:R-:W-:-:S07]  /*13700*/  IMAD.MOV.U32 R47, RZ, RZ, R26 ;  /* 0x000000ffff2f7224 */ /* 0x000fce00078e001a */
.L_x_11353:
[----:B------:R-:W-:Y:S05]  /*13710*/  BSYNC B2 ;  /* 0x0000000000027941 */ /* 0x000fea0003800000 */
.L_x_11351:
        /* <DEDUP_REMOVED lines=16> */
.L_x_11357:
[----:B------:R-:W-:Y:S05]  /*13820*/  BSYNC B3 ;  /* 0x0000000000037941 */ /* 0x000fea0003800000 */
.L_x_11356:
        /* <DEDUP_REMOVED lines=44> */
.L_x_11355:
[----:B------:R-:W-:Y:S05]  /*13af0*/  BSYNC B2 ;  /* 0x0000000000027941 */ /* 0x000fea0003800000 */
.L_x_11354:
        /* <DEDUP_REMOVED lines=20> */
.L_x_11358:
        /* <DEDUP_REMOVED lines=12> */
.L_x_11361:
[----:B------:R-:W-:-:S07]  /*13d00*/  IMAD.MOV.U32 R31, RZ, RZ, R26 ;  /* 0x000000ffff1f7224 */ /* 0x000fce00078e001a */
.L_x_11362:
[----:B------:R-:W-:Y:S05]  /*13d10*/  BSYNC B2 ;  /* 0x0000000000027941 */ /* 0x000fea0003800000 */
.L_x_11360:
        /* <DEDUP_REMOVED lines=16> */
.L_x_11366:
[----:B------:R-:W-:Y:S05]  /*13e20*/  BSYNC B3 ;  /* 0x0000000000037941 */ /* 0x000fea0003800000 */
.L_x_11365:
        /* <DEDUP_REMOVED lines=44> */
.L_x_11364:
[----:B------:R-:W-:Y:S05]  /*140f0*/  BSYNC B2 ;  /* 0x0000000000027941 */ /* 0x000fea0003800000 */
.L_x_11363:
        /* <DEDUP_REMOVED lines=10> */
.L_x_11359:
        /* <DEDUP_REMOVED lines=12> */
.L_x_11368:
[----:B------:R-:W-:-:S07]  /*14260*/  IMAD.MOV.U32 R106, RZ, RZ, R26 ;  /* 0x000000ffff6a7224 */ /* 0x000fce00078e001a */
.L_x_11369:
[----:B------:R-:W-:Y:S05]  /*14270*/  BSYNC B2 ;  /* 0x0000000000027941 */ /* 0x000fea0003800000 */
.L_x_11367:
        /* <DEDUP_REMOVED lines=16> */
.L_x_11373:
[----:B------:R-:W-:Y:S05]  /*14380*/  BSYNC B3 ;  /* 0x0000000000037941 */ /* 0x000fea0003800000 */
.L_x_11372:
        /* <DEDUP_REMOVED lines=44> */
.L_x_11371:
[----:B------:R-:W-:Y:S05]  /*14650*/  BSYNC B2 ;  /* 0x0000000000027941 */ /* 0x000fea0003800000 */
.L_x_11370:
        /* <DEDUP_REMOVED lines=15> */
.L_x_11374:
        /* <DEDUP_REMOVED lines=12> */
.L_x_11377:
[----:B------:R-:W-:-:S07]  /*14810*/  IMAD.MOV.U32 R33, RZ, RZ, R26 ;  /* 0x000000ffff217224 */ /* 0x000fce00078e001a */
.L_x_11378:
[----:B------:R-:W-:Y:S05]  /*14820*/  BSYNC B2 ;  /* 0x0000000000027941 */ /* 0x000fea0003800000 */
.L_x_11376:
        /* <DEDUP_REMOVED lines=16> */
.L_x_11382:
[----:B------:R-:W-:Y:S05]  /*14930*/  BSYNC B3 ;  /* 0x0000000000037941 */ /* 0x000fea0003800000 */
.L_x_11381:
        /* <DEDUP_REMOVED lines=44> */
.L_x_11380:
[----:B------:R-:W-:Y:S05]  /*14c00*/  BSYNC B2 ;  /* 0x0000000000027941 */ /* 0x000fea0003800000 */
.L_x_11379:
        /* <DEDUP_REMOVED lines=10> */
.L_x_11375:
        /* <DEDUP_REMOVED lines=12> */
.L_x_11384:
[----:B------:R-:W-:-:S07]  /*14d70*/  IMAD.MOV.U32 R49, RZ, RZ, R26 ;  /* 0x000000ffff317224 */ /* 0x000fce00078e001a */
.L_x_11385:
[----:B------:R-:W-:Y:S05]  /*14d80*/  BSYNC B2 ;  /* 0x0000000000027941 */ /* 0x000fea0003800000 */
.L_x_11383:
        /* <DEDUP_REMOVED lines=16> */
.L_x_11389:
[----:B------:R-:W-:Y:S05]  /*14e90*/  BSYNC B3 ;  /* 0x0000000000037941 */ /* 0x000fea0003800000 */
.L_x_11388:
        /* <DEDUP_REMOVED lines=44> */
.L_x_11387:
[----:B------:R-:W-:Y:S05]  /*15160*/  BSYNC B2 ;  /* 0x0000000000027941 */ /* 0x000fea0003800000 */
.L_x_11386:
        /* <DEDUP_REMOVED lines=15> */
.L_x_11390:
        /* <DEDUP_REMOVED lines=12> */
.L_x_11393:
[----:B------:R-:W-:-:S07]  /*15320*/  MOV R35, R26 ;  /* 0x0000001a00237202 */ /* 0x000fce0000000f00 */
.L_x_11394:
[----:B------:R-:W-:Y:S05]  /*15330*/  BSYNC B2 ;  /* 0x0000000000027941 */ /* 0x000fea0003800000 */
.L_x_11392:
        /* <DEDUP_REMOVED lines=16> */
.L_x_11398:
[----:B------:R-:W-:Y:S05]  /*15440*/  BSYNC B3 ;  /* 0x0000000000037941 */ /* 0x000fea0003800000 */
.L_x_11397:
        /* <DEDUP_REMOVED lines=44> */
.L_x_11396:
[----:B------:R-:W-:Y:S05]  /*15710*/  BSYNC B2 ;  /* 0x0000000000027941 */ /* 0x000fea0003800000 */
.L_x_11395:
        /* <DEDUP_REMOVED lines=10> */
.L_x_11391:
        /* <DEDUP_REMOVED lines=12> */
.L_x_11400:
[----:B------:R-:W-:-:S07]  /*15880*/  MOV R68, R26 ;  /* 0x0000001a00447202 */ /* 0x000fce0000000f00 */
.L_x_11401:
[----:B------:R-:W-:Y:S05]  /*15890*/  BSYNC B2 ;  /* 0x0000000000027941 */ /* 0x000fea0003800000 */
.L_x_11399:
        /* <DEDUP_REMOVED lines=16> */
.L_x_11405:
[----:B------:R-:W-:Y:S05]  /*159a0*/  BSYNC B3 ;  /* 0x0000000000037941 */ /* 0x000fea0003800000 */
.L_x_11404:
        /* <DEDUP_REMOVED lines=44> */
.L_x_11403:
[----:B------:R-:W-:Y:S05]  /*15c70*/  BSYNC B2 ;  /* 0x0000000000027941 */ /* 0x000fea0003800000 */
.L_x_11402:
        /* <DEDUP_REMOVED lines=15> */
.L_x_11406:
        /* <DEDUP_REMOVED lines=12> */
.L_x_11409:
[----:B------:R-:W-:-:S07]  /*15e30*/  IMAD.MOV.U32 R36, RZ, RZ, R26 ;  /* 0x000000ffff247224 */ /* 0x000fce00078e001a */
.L_x_11410:
[----:B------:R-:W-:Y:S05]  /*15e40*/  BSYNC B2 ;  /* 0x0000000000027941 */ /* 0x000fea0003800000 */
.L_x_11408:
        /* <DEDUP_REMOVED lines=16> */
.L_x_11414:
[----:B------:R-:W-:Y:S05]  /*15f50*/  BSYNC B3 ;  /* 0x0000000000037941 */ /* 0x000fea0003800000 */
.L_x_11413:
        /* <DEDUP_REMOVED lines=44> */
.L_x_11412:
[----:B------:R-:W-:Y:S05]  /*16220*/  BSYNC B2 ;  /* 0x0000000000027941 */ /* 0x000fea0003800000 */
.L_x_11411:
        /* <DEDUP_REMOVED lines=10> */
.L_x_11407:
        /* <DEDUP_REMOVED lines=12> */
.L_x_11416:
[----:B------:R-:W-:-:S07]  /*16390*/  IMAD.MOV.U32 R87, RZ, RZ, R26 ;  /* 0x000000ffff577224 */ /* 0x000fce00078e001a */
.L_x_11417:
[----:B------:R-:W-:Y:S05]  /*163a0*/  BSYNC B2 ;  /* 0x0000000000027941 */ /* 0x000fea0003800000 */
.L_x_11415:
        /* <DEDUP_REMOVED lines=16> */
.L_x_11421:
[----:B------:R-:W-:Y:S05]  /*164b0*/  BSYNC B3 ;  /* 0x0000000000037941 */ /* 0x000fea0003800000 */
.L_x_11420:
        /* <DEDUP_REMOVED lines=44> */
.L_x_11419:
[----:B------:R-:W-:Y:S05]  /*16780*/  BSYNC B2 ;  /* 0x0000000000027941 */ /* 0x000fea0003800000 */
.L_x_11418:
        /* <DEDUP_REMOVED lines=15> */
.L_x_11422:
        /* <DEDUP_REMOVED lines=12> */
.L_x_11425:
[----:B------:R-:W-:-:S07]  /*16940*/  IMAD.MOV.U32 R37, RZ, RZ, R26 ;  /* 0x000000ffff257224 */ /* 0x000fce00078e001a */
.L_x_11426:
[----:B------:R-:W-:Y:S05]  /*16950*/  BSYNC B2 ;  /* 0x0000000000027941 */ /* 0x000fea0003800000 */
.L_x_11424:
        /* <DEDUP_REMOVED lines=16> */
.L_x_11430:
[----:B------:R-:W-:Y:S05]  /*16a60*/  BSYNC B3 ;  /* 0x0000000000037941 */ /* 0x000fea0003800000 */
.L_x_11429:
        /* <DEDUP_REMOVED lines=44> */
.L_x_11428:
[----:B------:R-:W-:Y:S05]  /*16d30*/  BSYNC B2 ;  /* 0x0000000000027941 */ /* 0x000fea0003800000 */
.L_x_11427:
        /* <DEDUP_REMOVED lines=10> */
.L_x_11423:
        /* <DEDUP_REMOVED lines=12> */
.L_x_11432:
[----:B------:R-:W-:-:S07]  /*16ea0*/  IMAD.MOV.U32 R123, RZ, RZ, R26 ;  /* 0x000000ffff7b7224 */ /* 0x000fce00078e001a */
.L_x_11433:
[----:B------:R-:W-:Y:S05]  /*16eb0*/  BSYNC B2 ;  /* 0x0000000000027941 */ /* 0x000fea0003800000 */
.L_x_11431:
        /* <DEDUP_REMOVED lines=16> */
.L_x_11437:
[----:B------:R-:W-:Y:S05]  /*16fc0*/  BSYNC B3 ;  /* 0x0000000000037941 */ /* 0x000fea0003800000 */
.L_x_11436:
        /* <DEDUP_REMOVED lines=44> */
.L_x_11435:
[----:B------:R-:W-:Y:S05]  /*17290*/  BSYNC B2 ;  /* 0x0000000000027941 */ /* 0x000fea0003800000 */
.L_x_11434:
        /* <DEDUP_REMOVED lines=13> */
.L_x_11438:
        /* <DEDUP_REMOVED lines=12> */
.L_x_11441:
[----:B------:R-:W-:-:S07]  /*17430*/  MOV R38, R26 ;  /* 0x0000001a00267202 */ /* 0x000fce0000000f00 */
.L_x_11442:
[----:B------:R-:W-:Y:S05]  /*17440*/  BSYNC B2 ;  /* 0x0000000000027941 */ /* 0x000fea0003800000 */
.L_x_11440:
        /* <DEDUP_REMOVED lines=16> */
.L_x_11446:
[----:B------:R-:W-:Y:S05]  /*17550*/  BSYNC B3 ;  /* 0x0000000000037941 */ /* 0x000fea0003800000 */
.L_x_11445:
        /* <DEDUP_REMOVED lines=44> */
.L_x_11444:
[----:B------:R-:W-:Y:S05]  /*17820*/  BSYNC B2 ;  /* 0x0000000000027941 */ /* 0x000fea0003800000 */
.L_x_11443:
        /* <DEDUP_REMOVED lines=10> */
.L_x_11439:
        /* <DEDUP_REMOVED lines=12> */
.L_x_11448:
[----:B------:R-:W-:-:S07]  /*17990*/  MOV R70, R26 ;  /* 0x0000001a00467202 */ /* 0x000fce0000000f00 */
.L_x_11449:
[----:B------:R-:W-:Y:S05]  /*179a0*/  BSYNC B2 ;  /* 0x0000000000027941 */ /* 0x000fea0003800000 */
.L_x_11447:
        /* <DEDUP_REMOVED lines=16> */
.L_x_11453:
[----:B------:R-:W-:Y:S05]  /*17ab0*/  BSYNC B3 ;  /* 0x0000000000037941 */ /* 0x000fea0003800000 */
.L_x_11452:
        /* <DEDUP_REMOVED lines=44> */
.L_x_11451:
[----:B------:R-:W-:Y:S05]  /*17d80*/  BSYNC B2 ;  /* 0x0000000000027941 */ /* 0x000fea0003800000 */
.L_x_11450:
        /* <DEDUP_REMOVED lines=13> */
.L_x_11454:
        /* <DEDUP_REMOVED lines=12> */
.L_x_11457:
[----:B------:R-:W-:-:S07]  /*17f20*/  IMAD.MOV.U32 R39, RZ, RZ, R26 ;  /* 0x000000ffff277224 */ /* 0x000fce00078e001a */
.L_x_11458:
[----:B------:R-:W-:Y:S05]  /*17f30*/  BSYNC B2 ;  /* 0x0000000000027941 */ /* 0x000fea0003800000 */
.L_x_11456:
        /* <DEDUP_REMOVED lines=16> */
.L_x_11462:
[----:B------:R-:W-:Y:S05]  /*18040*/  BSYNC B3 ;  /* 0x0000000000037941 */ /* 0x000fea0003800000 */
.L_x_11461:
        /* <DEDUP_REMOVED lines=44> */
.L_x_11460:
[----:B------:R-:W-:Y:S05]  /*18310*/  BSYNC B2 ;  /* 0x0000000000027941 */ /* 0x000fea0003800000 */
.L_x_11459:
        /* <DEDUP_REMOVED lines=10> */
.L_x_11455:
        /* <DEDUP_REMOVED lines=12> */
.L_x_11464:
[----:B------:R-:W-:-:S07]  /*18480*/  IMAD.MOV.U32 R70, RZ, RZ, R26 ;  /* 0x000000ffff467224 */ /* 0x000fce00078e001a */
.L_x_11465:
[----:B------:R-:W-:Y:S05]  /*18490*/  BSYNC B2 ;  /* 0x0000000000027941 */ /* 0x000fea0003800000 */
.L_x_11463:
        /* <DEDUP_REMOVED lines=16> */
.L_x_11469:
[----:B------:R-:W-:Y:S05]  /*185a0*/  BSYNC B3 ;  /* 0x0000000000037941 */ /* 0x000fea0003800000 */
.L_x_11468:
        /* <DEDUP_REMOVED lines=44> */
.L_x_11467:
[----:B------:R-:W-:Y:S05]  /*18870*/  BSYNC B2 ;  /* 0x0000000000027941 */ /* 0x000fea0003800000 */
.L_x_11466:
        /* <DEDUP_REMOVED lines=13> */
.L_x_11470:
        /* <DEDUP_REMOVED lines=12> */
.L_x_11473:
[----:B------:R-:W-:-:S07]  /*18a10*/  IMAD.MOV.U32 R40, RZ, RZ, R26 ;  /* 0x000000ffff287224 */ /* 0x000fce00078e001a */
.L_x_11474:
[----:B------:R-:W-:Y:S05]  /*18a20*/  BSYNC B2 ;  /* 0x0000000000027941 */ /* 0x000fea0003800000 */
.L_x_11472:
        /* <DEDUP_REMOVED lines=16> */
.L_x_11478:
[----:B------:R-:W-:Y:S05]  /*18b30*/  BSYNC B3 ;  /* 0x0000000000037941 */ /* 0x000fea0003800000 */
.L_x_11477:
        /* <DEDUP_REMOVED lines=44> */
.L_x_11476:
[----:B------:R-:W-:Y:S05]  /*18e00*/  BSYNC B2 ;  /* 0x0000000000027941 */ /* 0x000fea0003800000 */
.L_x_11475:
        /* <DEDUP_REMOVED lines=10> */
.L_x_11471:
        /* <DEDUP_REMOVED lines=54> */
.L_x_11479:
[----:B------:R-:W-:-:S07]  /*19210*/  VIADD R130, R130, 0x20 ;  /* 0x0000002082827836 */ /* 0x000fce0000000000 */
.L_x_11350:
[----:B------:R-:W-:Y:S05]  /*19220*/  BSYNC B1 ;  /* 0x0000000000017941 */ /* 0x000fea0003800000 */
.L_x_11349:
        /* <DEDUP_REMOVED lines=29> */
.L_x_11483:
[----:B------:R-:W-:-:S07]  /*19400*/  IMAD.MOV.U32 R52, RZ, RZ, R26 ;  /* 0x000000ffff347224 */ /* 0x000fce00078e001a */
.L_x_11484:
[----:B------:R-:W-:Y:S05]  /*19410*/  BSYNC B2 ;  /* 0x0000000000027941 */ /* 0x000fea0003800000 */
.L_x_11482:
        /* <DEDUP_REMOVED lines=16> */
.L_x_11488:
[----:B------:R-:W-:Y:S05]  /*19520*/  BSYNC B3 ;  /* 0x0000000000037941 */ /* 0x000fea0003800000 */
.L_x_11487:
        /* <DEDUP_REMOVED lines=44> */
.L_x_11486:
[----:B------:R-:W-:Y:S05]  /*197f0*/  BSYNC B2 ;  /* 0x0000000000027941 */ /* 0x000fea0003800000 */
.L_x_11485:
        /* <DEDUP_REMOVED lines=20> */
.L_x_11489:
        /* <DEDUP_REMOVED lines=12> */
.L_x_11492:
[----:B------:R-:W-:-:S07]  /*19a00*/  IMAD.MOV.U32 R31, RZ, RZ, R26 ;  /* 0x000000ffff1f7224 */ /* 0x000fce00078e001a */
.L_x_11493:
[----:B------:R-:W-:Y:S05]  /*19a10*/  BSYNC B2 ;  /* 0x0000000000027941 */ /* 0x000fea0003800000 */
.L_x_11491:
        /* <DEDUP_REMOVED lines=16> */
.L_x_11497:
[----:B------:R-:W-:Y:S05]  /*19b20*/  BSYNC B3 ;  /* 0x0000000000037941 */ /* 0x000fea0003800000 */
.L_x_11496:
        /* <DEDUP_REMOVED lines=44> */
.L_x_11495:
[----:B------:R-:W-:Y:S05]  /*19df0*/  BSYNC B2 ;  /* 0x0000000000027941 */ /* 0x000fea0003800000 */
.L_x_11494:
        /* <DEDUP_REMOVED lines=10> */
.L_x_11490:
        /* <DEDUP_REMOVED lines=12> */
.L_x_11499:
[----:B------:R-:W-:-:S07]  /*19f60*/  IMAD.MOV.U32 R51, RZ, RZ, R26 ;  /* 0x000000ffff337224 */ /* 0x000fce00078e001a */
.L_x_11500:
[----:B------:R-:W-:Y:S05]  /*19f70*/  BSYNC B2 ;  /* 0x0000000000027941 */ /* 0x000fea0003800000 */
.L_x_11498:
        /* <DEDUP_REMOVED lines=16> */
.L_x_11504:
[----:B------:R-:W-:Y:S05]  /*1a080*/  BSYNC B3 ;  /* 0x0000000000037941 */ /* 0x000fea0003800000 */
.L_x_11503:
        /* <DEDUP_REMOVED lines=44> */
.L_x_11502:
[----:B------:R-:W-:Y:S05]  /*1a350*/  BSYNC B2 ;  /* 0x0000000000027941 */ /* 0x000fea0003800000 */
.L_x_11501:
        /* <DEDUP_REMOVED lines=15> */
.L_x_11505:
        /* <DEDUP_REMOVED lines=12> */
.L_x_11508:
[----:B------:R-:W-:-:S07]  /*1a510*/  MOV R33, R26 ;  /* 0x0000001a00217202 */ /* 0x000fce0000000f00 */
.L_x_11509:
[----:B------:R-:W-:Y:S05]  /*1a520*/  BSYNC B2 ;  /* 0x0000000000027941 */ /* 0x000fea0003800000 */
.L_x_11507:
        /* <DEDUP_REMOVED lines=16> */
.L_x_11513:
[----:B------:R-:W-:Y:S05]  /*1a630*/  BSYNC B3 ;  /* 0x0000000000037941 */ /* 0x000fea0003800000 */
.L_x_11512:
        /* <DEDUP_REMOVED lines=44> */
.L_x_11511:
[----:B------:R-:W-:Y:S05]  /*1a900*/  BSYNC B2 ;  /* 0x0000000000027941 */ /* 0x000fea0003800000 */
.L_x_11510:
        /* <DEDUP_REMOVED lines=10> */
.L_x_11506:
        /* <DEDUP_REMOVED lines=12> */
.L_x_11515:
[----:B------:R-:W-:-:S07]  /*1aa70*/  MOV R52, R26 ;  /* 0x0000001a00347202 */ /* 0x000fce0000000f00 */
.L_x_11516:
[----:B------:R-:W-:Y:S05]  /*1aa80*/  BSYNC B2 ;  /* 0x0000000000027941 */ /* 0x000fea0003800000 */
.L_x_11514:
        /* <DEDUP_REMOVED lines=16> */
.L_x_11520:
[----:B------:R-:W-:Y:S05]  /*1ab90*/  BSYNC B3 ;  /* 0x0000000000037941 */ /* 0x000fea0003800000 */
.L_x_11519:
        /* <DEDUP_REMOVED lines=44> */
.L_x_11518:
[----:B------:R-:W-:Y:S05]  /*1ae60*/  BSYNC B2 ;  /* 0x0000000000027941 */ /* 0x000fea0003800000 */
.L_x_11517:
        /* <DEDUP_REMOVED lines=15> */
.L_x_11521:
        /* <DEDUP_REMOVED lines=12> */
.L_x_11524:
[----:B------:R-:W-:-:S07]  /*1b020*/  IMAD.MOV.U32 R35, RZ, RZ, R26 ;  /* 0x000000ffff237224 */ /* 0x000fce00078e001a */
.L_x_11525:
[----:B------:R-:W-:Y:S05]  /*1b030*/  BSYNC B2 ;  /* 0x0000000000027941 */ /* 0x000fea0003800000 */
.L_x_11523:
        /* <DEDUP_REMOVED lines=16> */
.L_x_11529:
[----:B------:R-:W-:Y:S05]  /*1b140*/  BSYNC B3 ;  /* 0x0000000000037941 */ /* 0x000fea0003800000 */
.L_x_11528:
        /* <DEDUP_REMOVED lines=44> */
.L_x_11527:
[----:B------:R-:W-:Y:S05]  /*1b410*/  BSYNC B2 ;  /* 0x0000000000027941 */ /* 0x000fea0003800000 */
.L_x_11526:
        /* <DEDUP_REMOVED lines=10> */
.L_x_11522:
        /* <DEDUP_REMOVED lines=12> */
.L_x_11531:
[----:B------:R-:W-:-:S07]  /*1b580*/  IMAD.MOV.U32 R68, RZ, RZ, R26 ;  /* 0x000000ffff447224 */ /* 0x000fce00078e001a */
.L_x_11532:
[----:B------:R-:W-:Y:S05]  /*1b590*/  BSYNC B2 ;  /* 0x0000000000027941 */ /* 0x000fea0003800000 */
.L_x_11530:
        /* <DEDUP_REMOVED lines=16> */
.L_x_11536:
[----:B------:R-:W-:Y:S05]  /*1b6a0*/  BSYNC B3 ;  /* 0x0000000000037941 */ /* 0x000fea0003800000 */
.L_x_11535:
        /* <DEDUP_REMOVED lines=44> */
.L_x_11534:
[----:B------:R-:W-:Y:S05]  /*1b970*/  BSYNC B2 ;  /* 0x0000000000027941 */ /* 0x000fea0003800000 */
.L_x_11533:
        /* <DEDUP_REMOVED lines=15> */
.L_x_11537:
        /* <DEDUP_REMOVED lines=12> */
.L_x_11540:
[----:B------:R-:W-:-:S07]  /*1bb30*/  IMAD.MOV.U32 R36, RZ, RZ, R26 ;  /* 0x000000ffff247224 */ /* 0x000fce00078e001a */
.L_x_11541:
[----:B------:R-:W-:Y:S05]  /*1bb40*/  BSYNC B2 ;  /* 0x0000000000027941 */ /* 0x000fea0003800000 */
.L_x_11539:
        /* <DEDUP_REMOVED lines=16> */
.L_x_11545:
[----:B------:R-:W-:Y:S05]  /*1bc50*/  BSYNC B3 ;  /* 0x0000000000037941 */ /* 0x000fea0003800000 */
.L_x_11544:
        /* <DEDUP_REMOVED lines=44> */
.L_x_11543:
[----:B------:R-:W-:Y:S05]  /*1bf20*/  BSYNC B2 ;  /* 0x0000000000027941 */ /* 0x000fea0003800000 */
.L_x_11542:
        /* <DEDUP_REMOVED lines=10> */
.L_x_11538:
        /* <DEDUP_REMOVED lines=12> */
.L_x_11547:
[----:B------:R-:W-:-:S07]  /*1c090*/  IMAD.MOV.U32 R89, RZ, RZ, R26 ;  /* 0x000000ffff597224 */ /* 0x000fce00078e001a */
.L_x_11548:
[----:B------:R-:W-:Y:S05]  /*1c0a0*/  BSYNC B2 ;  /* 0x0000000000027941 */ /* 0x000fea0003800000 */
.L_x_11546:
        /* <DEDUP_REMOVED lines=16> */
.L_x_11552:
[----:B------:R-:W-:Y:S05]  /*1c1b0*/  BSYNC B3 ;  /* 0x0000000000037941 */ /* 0x000fea0003800000 */
.L_x_11551:
        /* <DEDUP_REMOVED lines=44> */
.L_x_11550:
[----:B------:R-:W-:Y:S05]  /*1c480*/  BSYNC B2 ;  /* 0x0000000000027941 */ /* 0x000fea0003800000 */
.L_x_11549:
        /* <DEDUP_REMOVED lines=15> */
.L_x_11553:
        /* <DEDUP_REMOVED lines=12> */
.L_x_11556:
[----:B------:R-:W-:-:S07]  /*1c640*/  MOV R37, R26 ;  /* 0x0000001a00257202 */ /* 0x000fce0000000f00 */
.L_x_11557:
[----:B------:R-:W-:Y:S05]  /*1c650*/  BSYNC B2 ;  /* 0x0000000000027941 */ /* 0x000fea0003800000 */
.L_x_11555:
        /* <DEDUP_REMOVED lines=16> */
.L_x_11561:
[----:B------:R-:W-:Y:S05]  /*1c760*/  BSYNC B3 ;  /* 0x0000000000037941 */ /* 0x000fea0003800000 */
.L_x_11560:
        /* <DEDUP_REMOVED lines=44> */
.L_x_11559:
[----:B------:R-:W-:Y:S05]  /*1ca30*/  BSYNC B2 ;  /* 0x0000000000027941 */ /* 0x000fea0003800000 */
.L_x_11558:
        /* <DEDUP_REMOVED lines=10> */
.L_x_11554:
        /* <DEDUP_REMOVED lines=12> */
.L_x_11563:
[----:B------:R-:W-:-:S07]  /*1cba0*/  MOV R124, R26 ;  /* 0x0000001a007c7202 */ /* 0x000fce0000000f00 */
.L_x_11564:
[----:B------:R-:W-:Y:S05]  /*1cbb0*/  BSYNC B2 ;  /* 0x0000000000027941 */ /* 0x000fea0003800000 */
.L_x_11562:
        /* <DEDUP_REMOVED lines=16> */
.L_x_11568:
[----:B------:R-:W-:Y:S05]  /*1ccc0*/  BSYNC B3 ;  /* 0x0000000000037941 */ /* 0x000fea0003800000 */
.L_x_11567:
        /* <DEDUP_REMOVED lines=38> */
[----:B------:R-:W-:-:S05]  /*1cf30*/  IMAD.WIDE.U32 R68, R68, -0x2daee0ad, RZ ;  /* 0xd2511f5344447825 */ /* 0x000fca00078e00ff */
[----:B------:R-:W-:Y:S02]  /*1cf40*/  LOP3.LUT R24, R69, UR35, R24, 0x96, !PT ;  /* 0x0000002345187c12 */ /* 0x000fe4000f8e9618 */
[----:B------:R-:W-:Y:S01]  /*1cf50*/  MOV R28, R68 ;  /* 0x00000044001c7202 */ /* 0x000fe20000000f00 */
[----:B------:R-:W-:-:S04]  /*1cf60*/  IMAD.WIDE.U32 R68, R23, -0x326172a9, RZ ;  /* 0xcd9e8d5717447825 */ /* 0x000fc800078e00ff */
[----:B------:R-:W-:Y:S01]  /*1cf70*/  IMAD.MOV.U32 R26, RZ, RZ, R68 ;  /* 0x000000ffff1a7224 */ /* 0x000fe200078e0044 */
[----:B------:R-:W-:-:S07]  /*1cf80*/  LOP3.LUT R23, R69, UR34, R108, 0x96, !PT ;  /* 0x0000002245177c12 */ /* 0x000fce000f8e966c */
.L_x_11566:
[----:B------:R-:W-:Y:S05]  /*1cf90*/  BSYNC B2 ;  /* 0x0000000000027941 */ /* 0x000fea0003800000 */
.L_x_11565:
        /* <DEDUP_REMOVED lines=13> */
.L_x_11569:
        /* <DEDUP_REMOVED lines=12> */
.L_x_11572:
[----:B------:R-:W-:-:S07]  /*1d130*/  IMAD.MOV.U32 R38, RZ, RZ, R26 ;  /* 0x000000ffff267224 */ /* 0x000fce00078e001a */
.L_x_11573:
[----:B------:R-:W-:Y:S05]  /*1d140*/  BSYNC B2 ;  /* 0x0000000000027941 */ /* 0x000fea0003800000 */
.L_x_11571:
        /* <DEDUP_REMOVED lines=16> */
.L_x_11577:
[----:B------:R-:W-:Y:S05]  /*1d250*/  BSYNC B3 ;  /* 0x0000000000037941 */ /* 0x000fea0003800000 */
.L_x_11576:
        /* <DEDUP_REMOVED lines=44> */
.L_x_11575:
[----:B------:R-:W-:Y:S05]  /*1d520*/  BSYNC B2 ;  /* 0x0000000000027941 */ /* 0x000fea0003800000 */
.L_x_11574:
        /* <DEDUP_REMOVED lines=10> */
.L_x_11570:
        /* <DEDUP_REMOVED lines=12> */
.L_x_11579:
[----:B------:R-:W-:-:S07]  /*1d690*/  MOV R70, R26 ;  /* 0x0000001a00467202 */ /* 0x000fce0000000f00 */
.L_x_11580:
[----:B------:R-:W-:Y:S05]  /*1d6a0*/  BSYNC B2 ;  /* 0x0000000000027941 */ /* 0x000fea0003800000 */
.L_x_11578:
        /* <DEDUP_REMOVED lines=16> */
.L_x_11584:
[----:B------:R-:W-:Y:S05]  /*1d7b0*/  BSYNC B3 ;  /* 0x0000000000037941 */ /* 0x000fea0003800000 */
.L_x_11583:
        /* <DEDUP_REMOVED lines=44> */
.L_x_11582:
[----:B------:R-:W-:Y:S05]  /*1da80*/  BSYNC B2 ;  /* 0x0000000000027941 */ /* 0x000fea0003800000 */
.L_x_11581:
        /* <DEDUP_REMOVED lines=13> */
.L_x_11585:
        /* <DEDUP_REMOVED lines=12> */
.L_x_11588:
[----:B------:R-:W-:-:S07]  /*1dc20*/  IMAD.MOV.U32 R39, RZ, RZ, R26 ;  /* 0x000000ffff277224 */ /* 0x000fce00078e001a */
.L_x_11589:
[----:B------:R-:W-:Y:S05]  /*1dc30*/  BSYNC B2 ;  /* 0x0000000000027941 */ /* 0x000fea0003800000 */
.L_x_11587:
        /* <DEDUP_REMOVED lines=16> */
.L_x_11593:
[----:B------:R-:W-:Y:S05]  /*1dd40*/  BSYNC B3 ;  /* 0x0000000000037941 */ /* 0x000fea0003800000 */
.L_x_11592:
        /* <DEDUP_REMOVED lines=44> */
.L_x_11591:
[----:B------:R-:W-:Y:S05]  /*1e010*/  BSYNC B2 ;  /* 0x0000000000027941 */ /* 0x000fea0003800000 */
.L_x_11590:
        /* <DEDUP_REMOVED lines=10> */
.L_x_11586:
        /* <DEDUP_REMOVED lines=12> */
.L_x_11595:
[----:B------:R-:W-:-:S07]  /*1e180*/  MOV R70, R26 ;  /* 0x0000001a00467202 */ /* 0x000fce0000000f00 */
.L_x_11596:
[----:B------:R-:W-:Y:S05]  /*1e190*/  BSYNC B2 ;  /* 0x0000000000027941 */ /* 0x000fea0003800000 */
.L_x_11594:
        /* <DEDUP_REMOVED lines=16> */
.L_x_11600:
[----:B------:R-:W-:Y:S05]  /*1e2a0*/  BSYNC B3 ;  /* 0x0000000000037941 */ /* 0x000fea0003800000 */
.L_x_11599:
        /* <DEDUP_REMOVED lines=44> */
.L_x_11598:
[----:B------:R-:W-:Y:S05]  /*1e570*/  BSYNC B2 ;  /* 0x0000000000027941 */ /* 0x000fea0003800000 */
.L_x_11597:
        /* <DEDUP_REMOVED lines=13> */
.L_x_11601:
        /* <DEDUP_REMOVED lines=12> */
.L_x_11604:
[----:B------:R-:W-:-:S07]  /*1e710*/  IMAD.MOV.U32 R40, RZ, RZ, R26 ;  /* 0x000000ffff287224 */ /* 0x000fce00078e001a */
.L_x_11605:
[----:B------:R-:W-:Y:S05]  /*1e720*/  BSYNC B2 ;  /* 0x0000000000027941 */ /* 0x000fea0003800000 */
.L_x_11603:
        /* <DEDUP_REMOVED lines=16> */
.L_x_11609:
[----:B------:R-:W-:Y:S05]  /*1e830*/  BSYNC B3 ;  /* 0x0000000000037941 */ /* 0x000fea0003800000 */
.L_x_11608:
        /* <DEDUP_REMOVED lines=44> */
.L_x_11607:
[----:B------:R-:W-:Y:S05]  /*1eb00*/  BSYNC B2 ;  /* 0x0000000000027941 */ /* 0x000fea0003800000 */
.L_x_11606:
        /* <DEDUP_REMOVED lines=10> */
.L_x_11602:
[----:B------:R-:W-:Y:S02]  /*1ebb0*/  LEA R132, P0, R130, UR12, 0x4 ;  /* 0x0000000c82847c11 */ /* 0x000fe4000f8020ff */
        /* <DEDUP_REMOVED lines=53> */
.L_x_11610:
[----:B------:R-:W-:-:S07]  /*1ef10*/  IADD3 R130, R130, 0x20, RZ ;  /* 0x0000002082827810 */ /* 0x000fce0007ffe0ff */
.L_x_11481:
[----:B------:R-:W-:Y:S05]  /*1ef20*/  BSYNC B1 ;  /* 0x0000000000017941 */ /* 0x000fea0003800000 */
.L_x_11480:
        /* <DEDUP_REMOVED lines=29> */
.L_x_11614:
[----:B------:R-:W-:-:S07]  /*1f100*/  IMAD.MOV.U32 R53, RZ, RZ, R26 ;  /* 0x000000ffff357224 */ /* 0x000fce00078e001a */
.L_x_11615:
[----:B------:R-:W-:Y:S05]  /*1f110*/  BSYNC B2 ;  /* 0x0000000000027941 */ /* 0x000fea0003800000 */
.L_x_11613:
        /* <DEDUP_REMOVED lines=16> */
.L_x_11619:
[----:B------:R-:W-:Y:S05]  /*1f220*/  BSYNC B3 ;  /* 0x0000000000037941 */ /* 0x000fea0003800000 */
.L_x_11618:
        /* <DEDUP_REMOVED lines=44> */
.L_x_11617:
[----:B------:R-:W-:Y:S05]  /*1f4f0*/  BSYNC B2 ;  /* 0x0000000000027941 */ /* 0x000fea0003800000 */
.L_x_11616:
        /* <DEDUP_REMOVED lines=20> */
.L_x_11620:
        /* <DEDUP_REMOVED lines=12> */
.L_x_11623:
[----:B------:R-:W-:-:S07]  /*1f700*/  IMAD.MOV.U32 R31, RZ, RZ, R26 ;  /* 0x000000ffff1f7224 */ /* 0x000fce00078e001a */
.L_x_11624:
[----:B------:R-:W-:Y:S05]  /*1f710*/  BSYNC B2 ;  /* 0x0000000000027941 */ /* 0x000fea0003800000 */
.L_x_11622:
        /* <DEDUP_REMOVED lines=16> */
.L_x_11628:
[----:B------:R-:W-:Y:S05]  /*1f820*/  BSYNC B3 ;  /* 0x0000000000037941 */ /* 0x000fea0003800000 */
.L_x_11627:
        /* <DEDUP_REMOVED lines=44> */
.L_x_11626:
[----:B------:R-:W-:Y:S05]  /*1faf0*/  BSYNC B2 ;  /* 0x0000000000027941 */ /* 0x000fea0003800000 */
.L_x_11625:
        /* <DEDUP_REMOVED lines=10> */
.L_x_11621:
        /* <DEDUP_REMOVED lines=12> */
.L_x_11630:
[----:B------:R-:W-:-:S07]  /*1fc60*/  MOV R110, R26 ;  /* 0x0000001a006e7202 */ /* 0x000fce0000000f00 */
.L_x_11631:
[----:B------:R-:W-:Y:S05]  /*1fc70*/  BSYNC B2 ;  /* 0x0000000000027941 */ /* 0x000fea0003800000 */
.L_x_11629:
        /* <DEDUP_REMOVED lines=16> */
.L_x_11635:
[----:B------:R-:W-:Y:S05]  /*1fd80*/  BSYNC B3 ;  /* 0x0000000000037941 */ /* 0x000fea0003800000 */
.L_x_11634:
        /* <DEDUP_REMOVED lines=44> */
.L_x_11633:
[----:B------:R-:W-:Y:S05]  /*20050*/  BSYNC B2 ;  /* 0x0000000000027941 */ /* 0x000fea0003800000 */
.L_x_11632:
        /* <DEDUP_REMOVED lines=15> */
.L_x_11636:
        /* <DEDUP_REMOVED lines=12> */
.L_x_11639:
[----:B------:R-:W-:-:S07]  /*20210*/  IMAD.MOV.U32 R33, RZ, RZ, R26 ;  /* 0x000000ffff217224 */ /* 0x000fce00078e001a */
.L_x_11640:
[----:B------:R-:W-:Y:S05]  /*20220*/  BSYNC B2 ;  /* 0x0000000000027941 */ /* 0x000fea0003800000 */
.L_x_11638:
        /* <DEDUP_REMOVED lines=16> */
.L_x_11644:
[----:B------:R-:W-:Y:S05]  /*20330*/  BSYNC B3 ;  /* 0x0000000000037941 */ /* 0x000fea0003800000 */
.L_x_11643:
        /* <DEDUP_REMOVED lines=44> */
.L_x_11642:
[----:B------:R-:W-:Y:S05]  /*20600*/  BSYNC B2 ;  /* 0x0000000000027941 */ /* 0x000fea0003800000 */
.L_x_11641:
        /* <DEDUP_REMOVED lines=10> */
.L_x_11637:
        /* <DEDUP_REMOVED lines=12> */
.L_x_11646:
[----:B------:R-:W-:-:S07]  /*20770*/  MOV R55, R26 ;  /* 0x0000001a00377202 */ /* 0x000fce0000000f00 */
.L_x_11647:
[----:B------:R-:W-:Y:S05]  /*20780*/  BSYNC B2 ;  /* 0x0000000000027941 */ /* 0x000fea0003800000 */
.L_x_11645:
        /* <DEDUP_REMOVED lines=16> */
.L_x_11651:
[----:B------:R-:W-:Y:S05]  /*20890*/  BSYNC B3 ;  /* 0x0000000000037941 */ /* 0x000fea0003800000 */
.L_x_11650:
        /* <DEDUP_REMOVED lines=44> */
.L_x_11649:
[----:B------:R-:W-:Y:S05]  /*20b60*/  BSYNC B2 ;  /* 0x0000000000027941 */ /* 0x000fea0003800000 */
.L_x_11648:
        /* <DEDUP_REMOVED lines=15> */
.L_x_11652:
        /* <DEDUP_REMOVED lines=12> */
.L_x_11655:
[----:B------:R-:W-:-:S07]  /*20d20*/  IMAD.MOV.U32 R35, RZ, RZ, R26 ;  /* 0x000000ffff237224 */ /* 0x000fce00078e001a */
.L_x_11656:
[----:B------:R-:W-:Y:S05]  /*20d30*/  BSYNC B2 ;  /* 0x0000000000027941 */ /* 0x000fea0003800000 */
.L_x_11654:
        /* <DEDUP_REMOVED lines=16> */
.L_x_11660:
[----:B------:R-:W-:Y:S05]  /*20e40*/  BSYNC B3 ;  /* 0x0000000000037941 */ /* 0x000fea0003800000 */
.L_x_11659:
        /* <DEDUP_REMOVED lines=44> */
.L_x_11658:
[----:B------:R-:W-:Y:S05]  /*21110*/  BSYNC B2 ;  /* 0x0000000000027941 */ /* 0x000fea0003800000 */
.L_x_11657:
        /* <DEDUP_REMOVED lines=10> */
.L_x_11653:
        /* <DEDUP_REMOVED lines=12> */
.L_x_11662:
[----:B------:R-:W-:-:S07]  /*21280*/  MOV R68, R26 ;  /* 0x0000001a00447202 */ /* 0x000fce0000000f00 */
.L_x_11663:
[----:B------:R-:W-:Y:S05]  /*21290*/  BSYNC B2 ;  /* 0x0000000000027941 */ /* 0x000fea0003800000 */
.L_x_11661:
        /* <DEDUP_REMOVED lines=16> */
.L_x_11667:
[----:B------:R-:W-:Y:S05]  /*213a0*/  BSYNC B3 ;  /* 0x0000000000037941 */ /* 0x000fea0003800000 */
.L_x_11666:
        /* <DEDUP_REMOVED lines=44> */
.L_x_11665:
[----:B------:R-:W-:Y:S05]  /*21670*/  BSYNC B2 ;  /* 0x0000000000027941 */ /* 0x000fea0003800000 */
.L_x_11664:
        /* <DEDUP_REMOVED lines=15> */
.L_x_11668:
        /* <DEDUP_REMOVED lines=12> */
.L_x_11671:
[----:B------:R-:W-:-:S07]  /*21830*/  IMAD.MOV.U32 R36, RZ, RZ, R26 ;  /* 0x000000ffff247224 */ /* 0x000fce00078e001a */
.L_x_11672:
[----:B------:R-:W-:Y:S05]  /*21840*/  BSYNC B2 ;  /* 0x0000000000027941 */ /* 0x000fea0003800000 */
.L_x_11670:
        /* <DEDUP_REMOVED lines=16> */
.L_x_11676:
[----:B------:R-:W-:Y:S05]  /*21950*/  BSYNC B3 ;  /* 0x0000000000037941 */ /* 0x000fea0003800000 */
.L_x_11675:
        /* <DEDUP_REMOVED lines=44> */
.L_x_11674:
[----:B------:R-:W-:Y:S05]  /*21c20*/  BSYNC B2 ;  /* 0x0000000000027941 */ /* 0x000fea0003800000 */
.L_x_11673:
        /* <DEDUP_REMOVED lines=10> */
.L_x_11669:
        /* <DEDUP_REMOVED lines=12> */
.L_x_11678:
[----:B------:R-:W-:-:S07]  /*21d90*/  MOV R91, R26 ;  /* 0x0000001a005b7202 */ /* 0x000fce0000000f00 */
.L_x_11679:
[----:B------:R-:W-:Y:S05]  /*21da0*/  BSYNC B2 ;  /* 0x0000000000027941 */ /* 0x000fea0003800000 */
.L_x_11677:
        /* <DEDUP_REMOVED lines=16> */
.L_x_11683:
[----:B------:R-:W-:Y:S05]  /*21eb0*/  BSYNC B3 ;  /* 0x0000000000037941 */ /* 0x000fea0003800000 */
.L_x_11682:
        /* <DEDUP_REMOVED lines=44> */
.L_x_11681:
[----:B------:R-:W-:Y:S05]  /*22180*/  BSYNC B2 ;  /* 0x0000000000027941 */ /* 0x000fea0003800000 */
.L_x_11680:
        /* <DEDUP_REMOVED lines=15> */
.L_x_11684:
        /* <DEDUP_REMOVED lines=12> */
.L_x_11687:
[----:B------:R-:W-:-:S07]  /*22340*/  IMAD.MOV.U32 R37, RZ, RZ, R26 ;  /* 0x000000ffff257224 */ /* 0x000fce00078e001a */
.L_x_11688:
[----:B------:R-:W-:Y:S05]  /*22350*/  BSYNC B2 ;  /* 0x0000000000027941 */ /* 0x000fea0003800000 */
.L_x_11686:
        /* <DEDUP_REMOVED lines=16> */
.L_x_11692:
[----:B------:R-:W-:Y:S05]  /*22460*/  BSYNC B3 ;  /* 0x0000000000037941 */ /* 0x000fea0003800000 */
.L_x_11691:
        /* <DEDUP_REMOVED lines=44> */
.L_x_11690:
[----:B------:R-:W-:Y:S05]  /*22730*/  BSYNC B2 ;  /* 0x0000000000027941 */ /* 0x000fea0003800000 */
.L_x_11689:
        /* <DEDUP_REMOVED lines=10> */
.L_x_11685:
        /* <DEDUP_REMOVED lines=12> */
.L_x_11694:
[----:B------:R-:W-:-:S07]  /*228a0*/  MOV R125, R26 ;  /* 0x0000001a007d7202 */ /* 0x000fce0000000f00 */
.L_x_11695:
[----:B------:R-:W-:Y:S05]  /*228b0*/  BSYNC B2 ;  /* 0x0000000000027941 */ /* 0x000fea0003800000 */
.L_x_11693:
        /* <DEDUP_REMOVED lines=16> */
.L_x_11699:
[----:B------:R-:W-:Y:S05]  /*229c0*/  BSYNC B3 ;  /* 0x0000000000037941 */ /* 0x000fea0003800000 */
.L_x_11698:
        /* <DEDUP_REMOVED lines=44> */
.L_x_11697:
[----:B------:R-:W-:Y:S05]  /*22c90*/  BSYNC B2 ;  /* 0x0000000000027941 */ /* 0x000fea0003800000 */
.L_x_11696:
        /* <DEDUP_REMOVED lines=13> */
.L_x_11700:
        /* <DEDUP_REMOVED lines=12> */
.L_x_11703:
[----:B------:R-:W-:-:S07]  /*22e30*/  IMAD.MOV.U32 R38, RZ, RZ, R26 ;  /* 0x000000ffff267224 */ /* 0x000fce00078e001a */
.L_x_11704:
[----:B------:R-:W-:Y:S05]  /*22e40*/  BSYNC B2 ;  /* 0x0000000000027941 */ /* 0x000fea0003800000 */
.L_x_11702:
        /* <DEDUP_REMOVED lines=16> */
.L_x_11708:
[----:B------:R-:W-:Y:S05]  /*22f50*/  BSYNC B3 ;  /* 0x0000000000037941 */ /* 0x000fea0003800000 */
.L_x_11707:
        /* <DEDUP_REMOVED lines=44> */
.L_x_11706:
[----:B------:R-:W-:Y:S05]  /*23220*/  BSYNC B2 ;  /* 0x0000000000027941 */ /* 0x000fea0003800000 */
.L_x_11705:
        /* <DEDUP_REMOVED lines=10> */
.L_x_11701:
        /* <DEDUP_REMOVED lines=12> */
.L_x_11710:
[----:B------:R-:W-:-:S07]  /*23390*/  MOV R70, R26 ;  /* 0x0000001a00467202 */ /* 0x000fce0000000f00 */
.L_x_11711:
[----:B------:R-:W-:Y:S05]  /*233a0*/  BSYNC B2 ;  /* 0x0000000000027941 */ /* 0x000fea0003800000 */
.L_x_11709:
        /* <DEDUP_REMOVED lines=16> */
.L_x_11715:
[----:B------:R-:W-:Y:S05]  /*234b0*/  BSYNC B3 ;  /* 0x0000000000037941 */ /* 0x000fea0003800000 */
.L_x_11714:
        /* <DEDUP_REMOVED lines=44> */
.L_x_11713:
[----:B------:R-:W-:Y:S05]  /*23780*/  BSYNC B2 ;  /* 0x0000000000027941 */ /* 0x000fea0003800000 */
.L_x_11712:
        /* <DEDUP_REMOVED lines=13> */
.L_x_11716:
        /* <DEDUP_REMOVED lines=12> */
.L_x_11719:
[----:B------:R-:W-:-:S07]  /*23920*/  IMAD.MOV.U32 R39, RZ, RZ, R26 ;  /* 0x000000ffff277224 */ /* 0x000fce00078e001a */
.L_x_11720:
[----:B------:R-:W-:Y:S05]  /*23930*/  BSYNC B2 ;  /* 0x0000000000027941 */ /* 0x000fea0003800000 */
.L_x_11718:
        /* <DEDUP_REMOVED lines=16> */
.L_x_11724:
[----:B------:R-:W-:Y:S05]  /*23a40*/  BSYNC B3 ;  /* 0x0000000000037941 */ /* 0x000fea0003800000 */
.L_x_11723:
        /* <DEDUP_REMOVED lines=44> */
.L_x_11722:
[----:B------:R-:W-:Y:S05]  /*23d10*/  BSYNC B2 ;  /* 0x0000000000027941 */ /* 0x000fea0003800000 */
.L_x_11721:
        /* <DEDUP_REMOVED lines=10> */
.L_x_11717:
        /* <DEDUP_REMOVED lines=12> */
.L_x_11726:
[----:B------:R-:W-:-:S07]  /*23e80*/  MOV R70, R26 ;  /* 0x0000001a00467202 */ /* 0x000fce0000000f00 */
.L_x_11727:
[----:B------:R-:W-:Y:S05]  /*23e90*/  BSYNC B2 ;  /* 0x0000000000027941 */ /* 0x000fea0003800000 */
.L_x_11725:
        /* <DEDUP_REMOVED lines=16> */
.L_x_11731:
[----:B------:R-:W-:Y:S05]  /*23fa0*/  BSYNC B3 ;  /* 0x0000000000037941 */ /* 0x000fea0003800000 */
.L_x_11730:
        /* <DEDUP_REMOVED lines=44> */
.L_x_11729:
[----:B------:R-:W-:Y:S05]  /*24270*/  BSYNC B2 ;  /* 0x0000000000027941 */ /* 0x000fea0003800000 */
.L_x_11728:
        /* <DEDUP_REMOVED lines=13> */
.L_x_11732:
        /* <DEDUP_REMOVED lines=12> */
.L_x_11735:
[----:B------:R-:W-:-:S07]  /*24410*/  IMAD.MOV.U32 R40, RZ, RZ, R26 ;  /* 0x000000ffff287224 */ /* 0x000fce00078e001a */
.L_x_11736:
[----:B------:R-:W-:Y:S05]  /*24420*/  BSYNC B2 ;  /* 0x0000000000027941 */ /* 0x000fea0003800000 */
.L_x_11734:
        /* <DEDUP_REMOVED lines=16> */
.L_x_11740:
[----:B------:R-:W-:Y:S05]  /*24530*/  BSYNC B3 ;  /* 0x0000000000037941 */ /* 0x000fea0003800000 */
.L_x_11739:
        /* <DEDUP_REMOVED lines=44> */
.L_x_11738:
[----:B------:R-:W-:Y:S05]  /*24800*/  BSYNC B2 ;  /* 0x0000000000027941 */ /* 0x000fea0003800000 */
.L_x_11737:
        /* <DEDUP_REMOVED lines=10> */
.L_x_11733:
        /* <DEDUP_REMOVED lines=54> */
.L_x_11741:
[----:B------:R-:W-:-:S07]  /*24c10*/  IADD3 R130, R130, 0x20, RZ ;  /* 0x0000002082827810 */ /* 0x000fce0007ffe0ff */
.L_x_11612:
[----:B------:R-:W-:Y:S05]  /*24c20*/  BSYNC B1 ;  /* 0x0000000000017941 */ /* 0x000fea0003800000 */
.L_x_11611:
        /* <DEDUP_REMOVED lines=29> */
.L_x_11745:
[----:B------:R-:W-:-:S07]  /*24e00*/  IMAD.MOV.U32 R56, RZ, RZ, R26 ;  /* 0x000000ffff387224 */ /* 0x000fce00078e001a */
.L_x_11746:
[----:B------:R-:W-:Y:S05]  /*24e10*/  BSYNC B2 ;  /* 0x0000000000027941 */ /* 0x000fea0003800000 */
.L_x_11744:
        /* <DEDUP_REMOVED lines=16> */
.L_x_11750:
[----:B------:R-:W-:Y:S05]  /*24f20*/  BSYNC B3 ;  /* 0x0000000000037941 */ /* 0x000fea0003800000 */
.L_x_11749:
        /* <DEDUP_REMOVED lines=44> */
.L_x_11748:
[----:B------:R-:W-:Y:S05]  /*251f0*/  BSYNC B2 ;  /* 0x0000000000027941 */ /* 0x000fea0003800000 */
.L_x_11747:
        /* <DEDUP_REMOVED lines=20> */
.L_x_11751:
        /* <DEDUP_REMOVED lines=12> */
.L_x_11754:
[----:B------:R-:W-:-:S07]  /*25400*/  IMAD.MOV.U32 R31, RZ, RZ, R26 ;  /* 0x000000ffff1f7224 */ /* 0x000fce00078e001a */
.L_x_11755:
[----:B------:R-:W-:Y:S05]  /*25410*/  BSYNC B2 ;  /* 0x0000000000027941 */ /* 0x000fea0003800000 */
.L_x_11753:
        /* <DEDUP_REMOVED lines=16> */
.L_x_11759:
[----:B------:R-:W-:Y:S05]  /*25520*/  BSYNC B3 ;  /* 0x0000000000037941 */ /* 0x000fea0003800000 */
.L_x_11758:
        /* <DEDUP_REMOVED lines=44> */
.L_x_11757:
[----:B------:R-:W-:Y:S05]  /*257f0*/  BSYNC B2 ;  /* 0x0000000000027941 */ /* 0x000fea0003800000 */
.L_x_11756:
        /* <DEDUP_REMOVED lines=10> */
.L_x_11752:
        /* <DEDUP_REMOVED lines=12> */
.L_x_11761:
[----:B------:R-:W-:-:S07]  /*25960*/  MOV R112, R26 ;  /* 0x0000001a00707202 */ /* 0x000fce0000000f00 */
.L_x_11762:
[----:B------:R-:W-:Y:S05]  /*25970*/  BSYNC B2 ;  /* 0x0000000000027941 */ /* 0x000fea0003800000 */
.L_x_11760:
        /* <DEDUP_REMOVED lines=16> */
.L_x_11766:
[----:B------:R-:W-:Y:S05]  /*25a80*/  BSYNC B3 ;  /* 0x0000000000037941 */ /* 0x000fea0003800000 */
.L_x_11765:
        /* <DEDUP_REMOVED lines=44> */
.L_x_11764:
[----:B------:R-:W-:Y:S05]  /*25d50*/  BSYNC B2 ;  /* 0x0000000000027941 */ /* 0x000fea0003800000 */
.L_x_11763:
        /* <DEDUP_REMOVED lines=15> */
.L_x_11767:
        /* <DEDUP_REMOVED lines=12> */
.L_x_11770:
[----:B------:R-:W-:-:S07]  /*25f10*/  IMAD.MOV.U32 R33, RZ, RZ, R26 ;  /* 0x000000ffff217224 */ /* 0x000fce00078e001a */
.L_x_11771:
[----:B------:R-:W-:Y:S05]  /*25f20*/  BSYNC B2 ;  /* 0x0000000000027941 */ /* 0x000fea0003800000 */
.L_x_11769:
        /* <DEDUP_REMOVED lines=16> */
.L_x_11775:
[----:B------:R-:W-:Y:S05]  /*26030*/  BSYNC B3 ;  /* 0x0000000000037941 */ /* 0x000fea0003800000 */
.L_x_11774:
        /* <DEDUP_REMOVED lines=44> */
.L_x_11773:
[----:B------:R-:W-:Y:S05]  /*26300*/  BSYNC B2 ;  /* 0x0000000000027941 */ /* 0x000fea0003800000 */
.L_x_11772:
        /* <DEDUP_REMOVED lines=10> */
.L_x_11768:
        /* <DEDUP_REMOVED lines=12> */
.L_x_11777:
[----:B------:R-:W-:-:S07]  /*26470*/  MOV R68, R26 ;  /* 0x0000001a00447202 */ /* 0x000fce0000000f00 */
.L_x_11778:
[----:B------:R-:W-:Y:S05]  /*26480*/  BSYNC B2 ;  /* 0x0000000000027941 */ /* 0x000fea0003800000 */
.L_x_11776:
        /* <DEDUP_REMOVED lines=16> */
.L_x_11782:
[----:B------:R-:W-:Y:S05]  /*26590*/  BSYNC B3 ;  /* 0x0000000000037941 */ /* 0x000fea0003800000 */
.L_x_11781:
        /* <DEDUP_REMOVED lines=44> */
.L_x_11780:
[----:B------:R-:W-:Y:S05]  /*26860*/  BSYNC B2 ;  /* 0x0000000000027941 */ /* 0x000fea0003800000 */
.L_x_11779:
        /* <DEDUP_REMOVED lines=15> */
.L_x_11783:
        /* <DEDUP_REMOVED lines=12> */
.L_x_11786:
[----:B------:R-:W-:-:S07]  /*26a20*/  IMAD.MOV.U32 R35, RZ, RZ, R26 ;  /* 0x000000ffff237224 */ /* 0x000fce00078e001a */
.L_x_11787:
[----:B------:R-:W-:Y:S05]  /*26a30*/  BSYNC B2 ;  /* 0x0000000000027941 */ /* 0x000fea0003800000 */
.L_x_11785:
        /* <DEDUP_REMOVED lines=16> */
.L_x_11791:
[----:B------:R-:W-:Y:S05]  /*26b40*/  BSYNC B3 ;  /* 0x0000000000037941 */ /* 0x000fea0003800000 */
.L_x_11790:
        /* <DEDUP_REMOVED lines=44> */
.L_x_11789:
[----:B------:R-:W-:Y:S05]  /*26e10*/  BSYNC B2 ;  /* 0x0000000000027941 */ /* 0x000fea0003800000 */
.L_x_11788:
        /* <DEDUP_REMOVED lines=10> */
.L_x_11784:
        /* <DEDUP_REMOVED lines=12> */
.L_x_11793:
[----:B------:R-:W-:-:S07]  /*26f80*/  MOV R68, R26 ;  /* 0x0000001a00447202 */ /* 0x000fce0000000f00 */
.L_x_11794:
[----:B------:R-:W-:Y:S05]  /*26f90*/  BSYNC B2 ;  /* 0x0000000000027941 */ /* 0x000fea0003800000 */
.L_x_11792:
        /* <DEDUP_REMOVED lines=16> */
.L_x_11798:
[----:B------:R-:W-:Y:S05]  /*270a0*/  BSYNC B3 ;  /* 0x0000000000037941 */ /* 0x000fea0003800000 */
.L_x_11797:
        /* <DEDUP_REMOVED lines=44> */
.L_x_11796:
[----:B------:R-:W-:Y:S05]  /*27370*/  BSYNC B2 ;  /* 0x0000000000027941 */ /* 0x000fea0003800000 */
.L_x_11795:
        /* <DEDUP_REMOVED lines=15> */
.L_x_11799:
        /* <DEDUP_REMOVED lines=12> */
.L_x_11802:
[----:B------:R-:W-:-:S07]  /*27530*/  IMAD.MOV.U32 R36, RZ, RZ, R26 ;  /* 0x000000ffff247224 */ /* 0x000fce00078e001a */
.L_x_11803:
[----:B------:R-:W-:Y:S05]  /*27540*/  BSYNC B2 ;  /* 0x0000000000027941 */ /* 0x000fea0003800000 */
.L_x_11801:
        /* <DEDUP_REMOVED lines=16> */
.L_x_11807:
[----:B------:R-:W-:Y:S05]  /*27650*/  BSYNC B3 ;  /* 0x0000000000037941 */ /* 0x000fea0003800000 */
.L_x_11806:
        /* <DEDUP_REMOVED lines=44> */
.L_x_11805:
[----:B------:R-:W-:Y:S05]  /*27920*/  BSYNC B2 ;  /* 0x0000000000027941 */ /* 0x000fea0003800000 */
.L_x_11804:
        /* <DEDUP_REMOVED lines=10> */
.L_x_11800:
        /* <DEDUP_REMOVED lines=12> */
.L_x_11809:
[----:B------:R-:W-:-:S07]  /*27a90*/  MOV R93, R26 ;  /* 0x0000001a005d7202 */ /* 0x000fce0000000f00 */
.L_x_11810:
[----:B------:R-:W-:Y:S05]  /*27aa0*/  BSYNC B2 ;  /* 0x0000000000027941 */ /* 0x000fea0003800000 */
.L_x_11808:
        /* <DEDUP_REMOVED lines=16> */
.L_x_11814:
[----:B------:R-:W-:Y:S05]  /*27bb0*/  BSYNC B3 ;  /* 0x0000000000037941 */ /* 0x000fea0003800000 */
.L_x_11813:
        /* <DEDUP_REMOVED lines=44> */
.L_x_11812:
[----:B------:R-:W-:Y:S05]  /*27e80*/  BSYNC B2 ;  /* 0x0000000000027941 */ /* 0x000fea0003800000 */
.L_x_11811:
        /* <DEDUP_REMOVED lines=15> */
.L_x_11815:
        /* <DEDUP_REMOVED lines=12> */
.L_x_11818:
[----:B------:R-:W-:-:S07]  /*28040*/  IMAD.MOV.U32 R37, RZ, RZ, R26 ;  /* 0x000000ffff257224 */ /* 0x000fce00078e001a */
.L_x_11819:
[----:B------:R-:W-:Y:S05]  /*28050*/  BSYNC B2 ;  /* 0x0000000000027941 */ /* 0x000fea0003800000 */
.L_x_11817:
        /* <DEDUP_REMOVED lines=16> */
.L_x_11823:
[----:B------:R-:W-:Y:S05]  /*28160*/  BSYNC B3 ;  /* 0x0000000000037941 */ /* 0x000fea0003800000 */
.L_x_11822:
        /* <DEDUP_REMOVED lines=44> */
.L_x_11821:
[----:B------:R-:W-:Y:S05]  /*28430*/  BSYNC B2 ;  /* 0x0000000000027941 */ /* 0x000fea0003800000 */
.L_x_11820:
        /* <DEDUP_REMOVED lines=10> */
.L_x_11816:
        /* <DEDUP_REMOVED lines=12> */
.L_x_11825:
[----:B------:R-:W-:-:S07]  /*285a0*/  MOV R126, R26 ;  /* 0x0000001a007e7202 */ /* 0x000fce0000000f00 */
.L_x_11826:
[----:B------:R-:W-:Y:S05]  /*285b0*/  BSYNC B2 ;  /* 0x0000000000027941 */ /* 0x000fea0003800000 */
.L_x_11824:
        /* <DEDUP_REMOVED lines=16> */
.L_x_11830:
[----:B------:R-:W-:Y:S05]  /*286c0*/  BSYNC B3 ;  /* 0x0000000000037941 */ /* 0x000fea0003800000 */
.L_x_11829:
        /* <DEDUP_REMOVED lines=44> */
.L_x_11828:
[----:B------:R-:W-:Y:S05]  /*28990*/  BSYNC B2 ;  /* 0x0000000000027941 */ /* 0x000fea0003800000 */
.L_x_11827:
        /* <DEDUP_REMOVED lines=13> */
.L_x_11831:
        /* <DEDUP_REMOVED lines=12> */
.L_x_11834:
[----:B------:R-:W-:-:S07]  /*28b30*/  IMAD.MOV.U32 R38, RZ, RZ, R26 ;  /* 0x000000ffff267224 */ /* 0x000fce00078e001a */
.L_x_11835:
[----:B------:R-:W-:Y:S05]  /*28b40*/  BSYNC B2 ;  /* 0x0000000000027941 */ /* 0x000fea0003800000 */
.L_x_11833:
        /* <DEDUP_REMOVED lines=16> */
.L_x_11839:
[----:B------:R-:W-:Y:S05]  /*28c50*/  BSYNC B3 ;  /* 0x0000000000037941 */ /* 0x000fea0003800000 */
.L_x_11838:
        /* <DEDUP_REMOVED lines=44> */
.L_x_11837:
[----:B------:R-:W-:Y:S05]  /*28f20*/  BSYNC B2 ;  /* 0x0000000000027941 */ /* 0x000fea0003800000 */
.L_x_11836:
        /* <DEDUP_REMOVED lines=10> */
.L_x_11832:
        /* <DEDUP_REMOVED lines=12> */
.L_x_11841:
[----:B------:R-:W-:-:S07]  /*29090*/  MOV R70, R26 ;  /* 0x0000001a00467202 */ /* 0x000fce0000000f00 */
.L_x_11842:
[----:B------:R-:W-:Y:S05]  /*290a0*/  BSYNC B2 ;  /* 0x0000000000027941 */ /* 0x000fea0003800000 */
.L_x_11840:
        /* <DEDUP_REMOVED lines=16> */
.L_x_11846:
[----:B------:R-:W-:Y:S05]  /*291b0*/  BSYNC B3 ;  /* 0x0000000000037941 */ /* 0x000fea0003800000 */
.L_x_11845:
        /* <DEDUP_REMOVED lines=44> */
.L_x_11844:
[----:B------:R-:W-:Y:S05]  /*29480*/  BSYNC B2 ;  /* 0x0000000000027941 */ /* 0x000fea0003800000 */
.L_x_11843:
        /* <DEDUP_REMOVED lines=13> */
.L_x_11847:
        /* <DEDUP_REMOVED lines=12> */
.L_x_11850:
[----:B------:R-:W-:-:S07]  /*29620*/  IMAD.MOV.U32 R39, RZ, RZ, R26 ;  /* 0x000000ffff277224 */ /* 0x000fce00078e001a */
.L_x_11851:
[----:B------:R-:W-:Y:S05]  /*29630*/  BSYNC B2 ;  /* 0x0000000000027941 */ /* 0x000fea0003800000 */
.L_x_11849:
        /* <DEDUP_REMOVED lines=16> */
.L_x_11855:
[----:B------:R-:W-:Y:S05]  /*29740*/  BSYNC B3 ;  /* 0x0000000000037941 */ /* 0x000fea0003800000 */
.L_x_11854:
        /* <DEDUP_REMOVED lines=44> */
.L_x_11853:
[----:B------:R-:W-:Y:S05]  /*29a10*/  BSYNC B2 ;  /* 0x0000000000027941 */ /* 0x000fea0003800000 */
.L_x_11852:
        /* <DEDUP_REMOVED lines=10> */
.L_x_11848:
        /* <DEDUP_REMOVED lines=12> */
.L_x_11857:
[----:B------:R-:W-:-:S07]  /*29b80*/  MOV R70, R26 ;  /* 0x0000001a00467202 */ /* 0x000fce0000000f00 */
.L_x_11858:
[----:B------:R-:W-:Y:S05]  /*29b90*/  BSYNC B2 ;  /* 0x0000000000027941 */ /* 0x000fea0003800000 */
.L_x_11856:
        /* <DEDUP_REMOVED lines=16> */
.L_x_11862:
[----:B------:R-:W-:Y:S05]  /*29ca0*/  BSYNC B3 ;  /* 0x0000000000037941 */ /* 0x000fea0003800000 */
.L_x_11861:
        /* <DEDUP_REMOVED lines=44> */
.L_x_11860:
[----:B------:R-:W-:Y:S05]  /*29f70*/  BSYNC B2 ;  /* 0x0000000000027941 */ /* 0x000fea0003800000 */
.L_x_11859:
        /* <DEDUP_REMOVED lines=13> */
.L_x_11863:
        /* <DEDUP_REMOVED lines=12> */
.L_x_11866:
[----:B------:R-:W-:-:S07]  /*2a110*/  IMAD.MOV.U32 R40, RZ, RZ, R26 ;  /* 0x000000ffff287224 */ /* 0x000fce00078e001a */
.L_x_11867:
[----:B------:R-:W-:Y:S05]  /*2a120*/  BSYNC B2 ;  /* 0x0000000000027941 */ /* 0x000fea0003800000 */
.L_x_11865:
        /* <DEDUP_REMOVED lines=16> */
.L_x_11871:
[----:B------:R-:W-:Y:S05]  /*2a230*/  BSYNC B3 ;  /* 0x0000000000037941 */ /* 0x000fea0003800000 */
.L_x_11870:
        /* <DEDUP_REMOVED lines=44> */
.L_x_11869:
[----:B------:R-:W-:Y:S05]  /*2a500*/  BSYNC B2 ;  /* 0x0000000000027941 */ /* 0x000fea0003800000 */
.L_x_11868:
        /* <DEDUP_REMOVED lines=10> */
.L_x_11864:
        /* <DEDUP_REMOVED lines=54> */
.L_x_11872:
[----:B------:R-:W-:-:S07]  /*2a910*/  IADD3 R130, R130, 0x20, RZ ;  /* 0x0000002082827810 */ /* 0x000fce0007ffe0ff */
.L_x_11743:
[----:B------:R-:W-:Y:S05]  /*2a920*/  BSYNC B1 ;  /* 0x0000000000017941 */ /* 0x000fea0003800000 */
.L_x_11742:
        /* <DEDUP_REMOVED lines=29> */
.L_x_11876:
[----:B------:R-:W-:-:S07]  /*2ab00*/  IMAD.MOV.U32 R57, RZ, RZ, R26 ;  /* 0x000000ffff397224 */ /* 0x000fce00078e001a */
.L_x_11877:
[----:B------:R-:W-:Y:S05]  /*2ab10*/  BSYNC B2 ;  /* 0x0000000000027941 */ /* 0x000fea0003800000 */
.L_x_11875:
        /* <DEDUP_REMOVED lines=16> */
.L_x_11881:
[----:B------:R-:W-:Y:S05]  /*2ac20*/  BSYNC B3 ;  /* 0x0000000000037941 */ /* 0x000fea0003800000 */
.L_x_11880:
        /* <DEDUP_REMOVED lines=44> */
.L_x_11879:
[----:B------:R-:W-:Y:S05]  /*2aef0*/  BSYNC B2 ;  /* 0x0000000000027941 */ /* 0x000fea0003800000 */
.L_x_11878:
        /* <DEDUP_REMOVED lines=20> */
.L_x_11882:
        /* <DEDUP_REMOVED lines=12> */
.L_x_11885:
[----:B------:R-:W-:-:S07]  /*2b100*/  IMAD.MOV.U32 R31, RZ, RZ, R26 ;  /* 0x000000ffff1f7224 */ /* 0x000fce00078e001a */
.L_x_11886:
[----:B------:R-:W-:Y:S05]  /*2b110*/  BSYNC B2 ;  /* 0x0000000000027941 */ /* 0x000fea0003800000 */
.L_x_11884:
        /* <DEDUP_REMOVED lines=16> */
.L_x_11890:
[----:B------:R-:W-:Y:S05]  /*2b220*/  BSYNC B3 ;  /* 0x0000000000037941 */ /* 0x000fea0003800000 */
.L_x_11889:
        /* <DEDUP_REMOVED lines=44> */
.L_x_11888:
[----:B------:R-:W-:Y:S05]  /*2b4f0*/  BSYNC B2 ;  /* 0x0000000000027941 */ /* 0x000fea0003800000 */
.L_x_11887:
        /* <DEDUP_REMOVED lines=10> */
.L_x_11883:
        /* <DEDUP_REMOVED lines=12> */
.L_x_11892:
[----:B------:R-:W-:-:S07]  /*2b660*/  MOV R114, R26 ;  /* 0x0000001a00727202 */ /* 0x000fce0000000f00 */
.L_x_11893:
[----:B------:R-:W-:Y:S05]  /*2b670*/  BSYNC B2 ;  /* 0x0000000000027941 */ /* 0x000fea0003800000 */
.L_x_11891:
        /* <DEDUP_REMOVED lines=16> */
.L_x_11897:
[----:B------:R-:W-:Y:S05]  /*2b780*/  BSYNC B3 ;  /* 0x0000000000037941 */ /* 0x000fea0003800000 */
.L_x_11896:
        /* <DEDUP_REMOVED lines=44> */
.L_x_11895:
[----:B------:R-:W-:Y:S05]  /*2ba50*/  BSYNC B2 ;  /* 0x0000000000027941 */ /* 0x000fea0003800000 */
.L_x_11894:
        /* <DEDUP_REMOVED lines=15> */
.L_x_11898:
        /* <DEDUP_REMOVED lines=12> */
.L_x_11901:
[----:B------:R-:W-:-:S07]  /*2bc10*/  IMAD.MOV.U32 R33, RZ, RZ, R26 ;  /* 0x000000ffff217224 */ /* 0x000fce00078e001a */
.L_x_11902:
[----:B------:R-:W-:Y:S05]  /*2bc20*/  BSYNC B2 ;  /* 0x0000000000027941 */ /* 0x000fea0003800000 */
.L_x_11900:
        /* <DEDUP_REMOVED lines=16> */
.L_x_11906:
[----:B------:R-:W-:Y:S05]  /*2bd30*/  BSYNC B3 ;  /* 0x0000000000037941 */ /* 0x000fea0003800000 */
.L_x_11905:
        /* <DEDUP_REMOVED lines=44> */
.L_x_11904:
[----:B------:R-:W-:Y:S05]  /*2c000*/  BSYNC B2 ;  /* 0x0000000000027941 */ /* 0x000fea0003800000 */
.L_x_11903:
        /* <DEDUP_REMOVED lines=10> */
.L_x_11899:
        /* <DEDUP_REMOVED lines=12> */
.L_x_11908:
[----:B------:R-:W-:-:S07]  /*2c170*/  MOV R68, R26 ;  /* 0x0000001a00447202 */ /* 0x000fce0000000f00 */
.L_x_11909:
[----:B------:R-:W-:Y:S05]  /*2c180*/  BSYNC B2 ;  /* 0x0000000000027941 */ /* 0x000fea0003800000 */
.L_x_11907:
        /* <DEDUP_REMOVED lines=16> */
.L_x_11913:
[----:B------:R-:W-:Y:S05]  /*2c290*/  BSYNC B3 ;  /* 0x0000000000037941 */ /* 0x000fea0003800000 */
.L_x_11912:
        /* <DEDUP_REMOVED lines=44> */
.L_x_11911:
[----:B------:R-:W-:Y:S05]  /*2c560*/  BSYNC B2 ;  /* 0x0000000000027941 */ /* 0x000fea0003800000 */
.L_x_11910:
        /* <DEDUP_REMOVED lines=15> */
.L_x_11914:
        /* <DEDUP_REMOVED lines=12> */
.L_x_11917:
[----:B------:R-:W-:-:S07]  /*2c720*/  IMAD.MOV.U32 R35, RZ, RZ, R26 ;  /* 0x000000ffff237224 */ /* 0x000fce00078e001a */
.L_x_11918:
[----:B------:R-:W-:Y:S05]  /*2c730*/  BSYNC B2 ;  /* 0x0000000000027941 */ /* 0x000fea0003800000 */
.L_x_11916:
        /* <DEDUP_REMOVED lines=16> */
.L_x_11922:
[----:B------:R-:W-:Y:S05]  /*2c840*/  BSYNC B3 ;  /* 0x0000000000037941 */ /* 0x000fea0003800000 */
.L_x_11921:
        /* <DEDUP_REMOVED lines=44> */
.L_x_11920:
[----:B------:R-:W-:Y:S05]  /*2cb10*/  BSYNC B2 ;  /* 0x0000000000027941 */ /* 0x000fea0003800000 */
.L_x_11919:
        /* <DEDUP_REMOVED lines=10> */
.L_x_11915:
        /* <DEDUP_REMOVED lines=12> */
.L_x_11924:
[----:B------:R-:W-:-:S07]  /*2cc80*/  MOV R68, R26 ;  /* 0x0000001a00447202 */ /* 0x000fce0000000f00 */
.L_x_11925:
[----:B------:R-:W-:Y:S05]  /*2cc90*/  BSYNC B2 ;  /* 0x0000000000027941 */ /* 0x000fea0003800000 */
.L_x_11923:
        /* <DEDUP_REMOVED lines=16> */
.L_x_11929:
[----:B------:R-:W-:Y:S05]  /*2cda0*/  BSYNC B3 ;  /* 0x0000000000037941 */ /* 0x000fea0003800000 */
.L_x_11928:
        /* <DEDUP_REMOVED lines=44> */
.L_x_11927:
[----:B------:R-:W-:Y:S05]  /*2d070*/  BSYNC B2 ;  /* 0x0000000000027941 */ /* 0x000fea0003800000 */
.L_x_11926:
        /* <DEDUP_REMOVED lines=15> */
.L_x_11930:
        /* <DEDUP_REMOVED lines=12> */
.L_x_11933:
[----:B------:R-:W-:-:S07]  /*2d230*/  IMAD.MOV.U32 R36, RZ, RZ, R26 ;  /* 0x000000ffff247224 */ /* 0x000fce00078e001a */
.L_x_11934:
[----:B------:R-:W-:Y:S05]  /*2d240*/  BSYNC B2 ;  /* 0x0000000000027941 */ /* 0x000fea0003800000 */
.L_x_11932:
        /* <DEDUP_REMOVED lines=16> */
.L_x_11938:
[----:B------:R-:W-:Y:S05]  /*2d350*/  BSYNC B3 ;  /* 0x0000000000037941 */ /* 0x000fea0003800000 */
.L_x_11937:
        /* <DEDUP_REMOVED lines=44> */
.L_x_11936:
[----:B------:R-:W-:Y:S05]  /*2d620*/  BSYNC B2 ;  /* 0x0000000000027941 */ /* 0x000fea0003800000 */
.L_x_11935:
        /* <DEDUP_REMOVED lines=10> */
.L_x_11931:
        /* <DEDUP_REMOVED lines=12> */
.L_x_11940:
[----:B------:R-:W-:-:S07]  /*2d790*/  MOV R95, R26 ;  /* 0x0000001a005f7202 */ /* 0x000fce0000000f00 */
.L_x_11941:
[----:B------:R-:W-:Y:S05]  /*2d7a0*/  BSYNC B2 ;  /* 0x0000000000027941 */ /* 0x000fea0003800000 */
.L_x_11939:
        /* <DEDUP_REMOVED lines=16> */
.L_x_11945:
[----:B------:R-:W-:Y:S05]  /*2d8b0*/  BSYNC B3 ;  /* 0x0000000000037941 */ /* 0x000fea0003800000 */
.L_x_11944:
        /* <DEDUP_REMOVED lines=44> */
.L_x_11943:
[----:B------:R-:W-:Y:S05]  /*2db80*/  BSYNC B2 ;  /* 0x0000000000027941 */ /* 0x000fea0003800000 */
.L_x_11942:
        /* <DEDUP_REMOVED lines=15> */
.L_x_11946:
        /* <DEDUP_REMOVED lines=12> */
.L_x_11949:
[----:B------:R-:W-:-:S07]  /*2dd40*/  IMAD.MOV.U32 R37, RZ, RZ, R26 ;  /* 0x000000ffff257224 */ /* 0x000fce00078e001a */
.L_x_11950:
[----:B------:R-:W-:Y:S05]  /*2dd50*/  BSYNC B2 ;  /* 0x0000000000027941 */ /* 0x000fea0003800000 */
.L_x_11948:
        /* <DEDUP_REMOVED lines=16> */
.L_x_11954:
[----:B------:R-:W-:Y:S05]  /*2de60*/  BSYNC B3 ;  /* 0x0000000000037941 */ /* 0x000fea0003800000 */
.L_x_11953:
        /* <DEDUP_REMOVED lines=44> */
.L_x_11952:
[----:B------:R-:W-:Y:S05]  /*2e130*/  BSYNC B2 ;  /* 0x0000000000027941 */ /* 0x000fea0003800000 */
.L_x_11951:
        /* <DEDUP_REMOVED lines=10> */
.L_x_11947:
        /* <DEDUP_REMOVED lines=12> */
.L_x_11956:
[----:B------:R-:W-:-:S07]  /*2e2a0*/  MOV R127, R26 ;  /* 0x0000001a007f7202 */ /* 0x000fce0000000f00 */
.L_x_11957:
[----:B------:R-:W-:Y:S05]  /*2e2b0*/  BSYNC B2 ;  /* 0x0000000000027941 */ /* 0x000fea0003800000 */
.L_x_11955:
        /* <DEDUP_REMOVED lines=16> */
.L_x_11961:
[----:B------:R-:W-:Y:S05]  /*2e3c0*/  BSYNC B3 ;  /* 0x0000000000037941 */ /* 0x000fea0003800000 */
.L_x_11960:
        /* <DEDUP_REMOVED lines=44> */
.L_x_11959:
[----:B------:R-:W-:Y:S05]  /*2e690*/  BSYNC B2 ;  /* 0x0000000000027941 */ /* 0x000fea0003800000 */
.L_x_11958:
        /* <DEDUP_REMOVED lines=13> */
.L_x_11962:
        /* <DEDUP_REMOVED lines=12> */
.L_x_11965:
[----:B------:R-:W-:-:S07]  /*2e830*/  IMAD.MOV.U32 R38, RZ, RZ, R26 ;  /* 0x000000ffff267224 */ /* 0x000fce00078e001a */
.L_x_11966:
[----:B------:R-:W-:Y:S05]  /*2e840*/  BSYNC B2 ;  /* 0x0000000000027941 */ /* 0x000fea0003800000 */
.L_x_11964:
        /* <DEDUP_REMOVED lines=16> */
.L_x_11970:
[----:B------:R-:W-:Y:S05]  /*2e950*/  BSYNC B3 ;  /* 0x0000000000037941 */ /* 0x000fea0003800000 */
.L_x_11969:
        /* <DEDUP_REMOVED lines=44> */
.L_x_11968:
[----:B------:R-:W-:Y:S05]  /*2ec20*/  BSYNC B2 ;  /* 0x0000000000027941 */ /* 0x000fea0003800000 */
.L_x_11967:
        /* <DEDUP_REMOVED lines=10> */
.L_x_11963:
        /* <DEDUP_REMOVED lines=12> */
.L_x_11972:
[----:B------:R-:W-:-:S07]  /*2ed90*/  MOV R70, R26 ;  /* 0x0000001a00467202 */ /* 0x000fce0000000f00 */
.L_x_11973:
[----:B------:R-:W-:Y:S05]  /*2eda0*/  BSYNC B2 ;  /* 0x0000000000027941 */ /* 0x000fea0003800000 */
.L_x_11971:
        /* <DEDUP_REMOVED lines=16> */
.L_x_11977:
[----:B------:R-:W-:Y:S05]  /*2eeb0*/  BSYNC B3 ;  /* 0x0000000000037941 */ /* 0x000fea0003800000 */
.L_x_11976:
        /* <DEDUP_REMOVED lines=44> */
.L_x_11975:
[----:B------:R-:W-:Y:S05]  /*2f180*/  BSYNC B2 ;  /* 0x0000000000027941 */ /* 0x000fea0003800000 */
.L_x_11974:
        /* <DEDUP_REMOVED lines=13> */
.L_x_11978:
        /* <DEDUP_REMOVED lines=12> */
.L_x_11981:
[----:B------:R-:W-:-:S07]  /*2f320*/  IMAD.MOV.U32 R39, RZ, RZ, R26 ;  /* 0x000000ffff277224 */ /* 0x000fce00078e001a */
.L_x_11982:
[----:B------:R-:W-:Y:S05]  /*2f330*/  BSYNC B2 ;  /* 0x0000000000027941 */ /* 0x000fea0003800000 */
.L_x_11980:
        /* <DEDUP_REMOVED lines=16> */
.L_x_11986:
[----:B------:R-:W-:Y:S05]  /*2f440*/  BSYNC B3 ;  /* 0x0000000000037941 */ /* 0x000fea0003800000 */
.L_x_11985:
        /* <DEDUP_REMOVED lines=44> */
.L_x_11984:
[----:B------:R-:W-:Y:S05]  /*2f710*/  BSYNC B2 ;  /* 0x0000000000027941 */ /* 0x000fea0003800000 */
.L_x_11983:
        /* <DEDUP_REMOVED lines=10> */
.L_x_11979:
        /* <DEDUP_REMOVED lines=12> */
.L_x_11988:
[----:B------:R-:W-:-:S07]  /*2f880*/  MOV R70, R26 ;  /* 0x0000001a00467202 */ /* 0x000fce0000000f00 */
.L_x_11989:
[----:B------:R-:W-:Y:S05]  /*2f890*/  BSYNC B2 ;  /* 0x0000000000027941 */ /* 0x000fea0003800000 */
.L_x_11987:
        /* <DEDUP_REMOVED lines=16> */
.L_x_11993:
[----:B------:R-:W-:Y:S05]  /*2f9a0*/  BSYNC B3 ;  /* 0x0000000000037941 */ /* 0x000fea0003800000 */
.L_x_11992:
        /* <DEDUP_REMOVED lines=44> */
.L_x_11991:
[----:B------:R-:W-:Y:S05]  /*2fc70*/  BSYNC B2 ;  /* 0x0000000000027941 */ /* 0x000fea0003800000 */
.L_x_11990:
        /* <DEDUP_REMOVED lines=13> */
.L_x_11994:
        /* <DEDUP_REMOVED lines=12> */
.L_x_11997:
[----:B------:R-:W-:-:S07]  /*2fe10*/  IMAD.MOV.U32 R40, RZ, RZ, R26 ;  /* 0x000000ffff287224 */ /* 0x000fce00078e001a */
.L_x_11998:
[----:B------:R-:W-:Y:S05]  /*2fe20*/  BSYNC B2 ;  /* 0x0000000000027941 */ /* 0x000fea0003800000 */
.L_x_11996:
        /* <DEDUP_REMOVED lines=16> */
.L_x_12002:
[----:B------:R-:W-:Y:S05]  /*2ff30*/  BSYNC B3 ;  /* 0x0000000000037941 */ /* 0x000fea0003800000 */
.L_x_12001:
        /* <DEDUP_REMOVED lines=44> */
.L_x_12000:
[----:B------:R-:W-:Y:S05]  /*30200*/  BSYNC B2 ;  /* 0x0000000000027941 */ /* 0x000fea0003800000 */
.L_x_11999:
        /* <DEDUP_REMOVED lines=10> */
.L_x_11995:
        /* <DEDUP_REMOVED lines=54> */
.L_x_12003:
[----:B------:R-:W-:-:S07]  /*30610*/  IADD3 R130, R130, 0x20, RZ ;  /* 0x0000002082827810 */ /* 0x000fce0007ffe0ff */
.L_x_11874:
[----:B------:R-:W-:Y:S05]  /*30620*/  BSYNC B1 ;  /* 0x0000000000017941 */ /* 0x000fea0003800000 */
.L_x_11873:
        /* <DEDUP_REMOVED lines=29> */
.L_x_12007:
[----:B------:R-:W-:-:S07]  /*30800*/  IMAD.MOV.U32 R58, RZ, RZ, R26 ;  /* 0x000000ffff3a7224 */ /* 0x000fce00078e001a */
.L_x_12008:
[----:B------:R-:W-:Y:S05]  /*30810*/  BSYNC B2 ;  /* 0x0000000000027941 */ /* 0x000fea0003800000 */
.L_x_12006:
        /* <DEDUP_REMOVED lines=16> */
.L_x_12012:
[----:B------:R-:W-:Y:S05]  /*30920*/  BSYNC B3 ;  /* 0x0000000000037941 */ /* 0x000fea0003800000 */
.L_x_12011:
        /* <DEDUP_REMOVED lines=44> */
.L_x_12010:
[----:B------:R-:W-:Y:S05]  /*30bf0*/  BSYNC B2 ;  /* 0x0000000000027941 */ /* 0x000fea0003800000 */
.L_x_12009:
        /* <DEDUP_REMOVED lines=20> */
.L_x_12013:
        /* <DEDUP_REMOVED lines=12> */
.L_x_12016:
[----:B------:R-:W-:-:S07]  /*30e00*/  IMAD.MOV.U32 R31, RZ, RZ, R26 ;  /* 0x000000ffff1f7224 */ /* 0x000fce00078e001a */
.L_x_12017:
[----:B------:R-:W-:Y:S05]  /*30e10*/  BSYNC B2 ;  /* 0x0000000000027941 */ /* 0x000fea0003800000 */
.L_x_12015:
        /* <DEDUP_REMOVED lines=16> */
.L_x_12021:
[----:B------:R-:W-:Y:S05]  /*30f20*/  BSYNC B3 ;  /* 0x0000000000037941 */ /* 0x000fea0003800000 */
.L_x_12020:
        /* <DEDUP_REMOVED lines=44> */
.L_x_12019:
[----:B------:R-:W-:Y:S05]  /*311f0*/  BSYNC B2 ;  /* 0x0000000000027941 */ /* 0x000fea0003800000 */
.L_x_12018:
        /* <DEDUP_REMOVED lines=10> */
.L_x_12014:
        /* <DEDUP_REMOVED lines=12> */
.L_x_12023:
[----:B------:R-:W-:-:S07]  /*31360*/  MOV R116, R26 ;  /* 0x0000001a00747202 */ /* 0x000fce0000000f00 */
.L_x_12024:
[----:B------:R-:W-:Y:S05]  /*31370*/  BSYNC B2 ;  /* 0x0000000000027941 */ /* 0x000fea0003800000 */
.L_x_12022:
        /* <DEDUP_REMOVED lines=16> */
.L_x_12028:
[----:B------:R-:W-:Y:S05]  /*31480*/  BSYNC B3 ;  /* 0x0000000000037941 */ /* 0x000fea0003800000 */
.L_x_12027:
        /* <DEDUP_REMOVED lines=44> */
.L_x_12026:
[----:B------:R-:W-:Y:S05]  /*31750*/  BSYNC B2 ;  /* 0x0000000000027941 */ /* 0x000fea0003800000 */
.L_x_12025:
        /* <DEDUP_REMOVED lines=15> */
.L_x_12029:
        /* <DEDUP_REMOVED lines=12> */
.L_x_12032:
[----:B------:R-:W-:-:S07]  /*31910*/  IMAD.MOV.U32 R33, RZ, RZ, R26 ;  /* 0x000000ffff217224 */ /* 0x000fce00078e001a */
.L_x_12033:
[----:B------:R-:W-:Y:S05]  /*31920*/  BSYNC B2 ;  /* 0x0000000000027941 */ /* 0x000fea0003800000 */
.L_x_12031:
        /* <DEDUP_REMOVED lines=16> */
.L_x_12037:
[----:B------:R-:W-:Y:S05]  /*31a30*/  BSYNC B3 ;  /* 0x0000000000037941 */ /* 0x000fea0003800000 */
.L_x_12036:
        /* <DEDUP_REMOVED lines=44> */
.L_x_12035:
[----:B------:R-:W-:Y:S05]  /*31d00*/  BSYNC B2 ;  /* 0x0000000000027941 */ /* 0x000fea0003800000 */
.L_x_12034:
        /* <DEDUP_REMOVED lines=10> */
.L_x_12030:
        /* <DEDUP_REMOVED lines=12> */
.L_x_12039:
[----:B------:R-:W-:-:S07]  /*31e70*/  MOV R68, R26 ;  /* 0x0000001a00447202 */ /* 0x000fce0000000f00 */
.L_x_12040:
[----:B------:R-:W-:Y:S05]  /*31e80*/  BSYNC B2 ;  /* 0x0000000000027941 */ /* 0x000fea0003800000 */
.L_x_12038:
        /* <DEDUP_REMOVED lines=16> */
.L_x_12044:
[----:B------:R-:W-:Y:S05]  /*31f90*/  BSYNC B3 ;  /* 0x0000000000037941 */ /* 0x000fea0003800000 */
.L_x_12043:
        /* <DEDUP_REMOVED lines=44> */
.L_x_12042:
[----:B------:R-:W-:Y:S05]  /*32260*/  BSYNC B2 ;  /* 0x0000000000027941 */ /* 0x000fea0003800000 */
.L_x_12041:
        /* <DEDUP_REMOVED lines=15> */
.L_x_12045:
        /* <DEDUP_REMOVED lines=12> */
.L_x_12048:
[----:B------:R-:W-:-:S07]  /*32420*/  IMAD.MOV.U32 R35, RZ, RZ, R26 ;  /* 0x000000ffff237224 */ /* 0x000fce00078e001a */
.L_x_12049:
[----:B------:R-:W-:Y:S05]  /*32430*/  BSYNC B2 ;  /* 0x0000000000027941 */ /* 0x000fea0003800000 */
.L_x_12047:
        /* <DEDUP_REMOVED lines=16> */
.L_x_12053:
[----:B------:R-:W-:Y:S05]  /*32540*/  BSYNC B3 ;  /* 0x0000000000037941 */ /* 0x000fea0003800000 */
.L_x_12052:
        /* <DEDUP_REMOVED lines=44> */
.L_x_12051:
[----:B------:R-:W-:Y:S05]  /*32810*/  BSYNC B2 ;  /* 0x0000000000027941 */ /* 0x000fea0003800000 */
.L_x_12050:
        /* <DEDUP_REMOVED lines=10> */
.L_x_12046:
        /* <DEDUP_REMOVED lines=12> */
.L_x_12055:
[----:B------:R-:W-:-:S07]  /*32980*/  MOV R68, R26 ;  /* 0x0000001a00447202 */ /* 0x000fce0000000f00 */
.L_x_12056:
[----:B------:R-:W-:Y:S05]  /*32990*/  BSYNC B2 ;  /* 0x0000000000027941 */ /* 0x000fea0003800000 */
.L_x_12054:
        /* <DEDUP_REMOVED lines=16> */
.L_x_12060:
[----:B------:R-:W-:Y:S05]  /*32aa0*/  BSYNC B3 ;  /* 0x0000000000037941 */ /* 0x000fea0003800000 */
.L_x_12059:
        /* <DEDUP_REMOVED lines=44> */
.L_x_12058:
[----:B------:R-:W-:Y:S05]  /*32d70*/  BSYNC B2 ;  /* 0x0000000000027941 */ /* 0x000fea0003800000 */
.L_x_12057:
        /* <DEDUP_REMOVED lines=15> */
.L_x_12061:
        /* <DEDUP_REMOVED lines=12> */
.L_x_12064:
[----:B------:R-:W-:-:S07]  /*32f30*/  IMAD.MOV.U32 R36, RZ, RZ, R26 ;  /* 0x000000ffff247224 */ /* 0x000fce00078e001a */
.L_x_12065:
[----:B------:R-:W-:Y:S05]  /*32f40*/  BSYNC B2 ;  /* 0x0000000000027941 */ /* 0x000fea0003800000 */
.L_x_12063:
        /* <DEDUP_REMOVED lines=16> */
.L_x_12069:
[----:B------:R-:W-:Y:S05]  /*33050*/  BSYNC B3 ;  /* 0x0000000000037941 */ /* 0x000fea0003800000 */
.L_x_12068:
        /* <DEDUP_REMOVED lines=44> */
.L_x_12067:
[----:B------:R-:W-:Y:S05]  /*33320*/  BSYNC B2 ;  /* 0x0000000000027941 */ /* 0x000fea0003800000 */
.L_x_12066:
        /* <DEDUP_REMOVED lines=10> */
.L_x_12062:
        /* <DEDUP_REMOVED lines=12> */
.L_x_12071:
[----:B------:R-:W-:-:S07]  /*33490*/  MOV R97, R26 ;  /* 0x0000001a00617202 */ /* 0x000fce0000000f00 */
.L_x_12072:
[----:B------:R-:W-:Y:S05]  /*334a0*/  BSYNC B2 ;  /* 0x0000000000027941 */ /* 0x000fea0003800000 */
.L_x_12070:
        /* <DEDUP_REMOVED lines=16> */
.L_x_12076:
[----:B------:R-:W-:Y:S05]  /*335b0*/  BSYNC B3 ;  /* 0x0000000000037941 */ /* 0x000fea0003800000 */
.L_x_12075:
        /* <DEDUP_REMOVED lines=44> */
.L_x_12074:
[----:B------:R-:W-:Y:S05]  /*33880*/  BSYNC B2 ;  /* 0x0000000000027941 */ /* 0x000fea0003800000 */
.L_x_12073:
        /* <DEDUP_REMOVED lines=15> */
.L_x_12077:
        /* <DEDUP_REMOVED lines=12> */
.L_x_12080:
[----:B------:R-:W-:-:S07]  /*33a40*/  IMAD.MOV.U32 R37, RZ, RZ, R26 ;  /* 0x000000ffff257224 */ /* 0x000fce00078e001a */
.L_x_12081:
[----:B------:R-:W-:Y:S05]  /*33a50*/  BSYNC B2 ;  /* 0x0000000000027941 */ /* 0x000fea0003800000 */
.L_x_12079:
        /* <DEDUP_REMOVED lines=16> */
.L_x_12085:
[----:B------:R-:W-:Y:S05]  /*33b60*/  BSYNC B3 ;  /* 0x0000000000037941 */ /* 0x000fea0003800000 */
.L_x_12084:
        /* <DEDUP_REMOVED lines=44> */
.L_x_12083:
[----:B------:R-:W-:Y:S05]  /*33e30*/  BSYNC B2 ;  /* 0x0000000000027941 */ /* 0x000fea0003800000 */
.L_x_12082:
        /* <DEDUP_REMOVED lines=10> */
.L_x_12078:
        /* <DEDUP_REMOVED lines=12> */
.L_x_12087:
[----:B------:R-:W-:-:S07]  /*33fa0*/  MOV R128, R26 ;  /* 0x0000001a00807202 */ /* 0x000fce0000000f00 */
.L_x_12088:
[----:B------:R-:W-:Y:S05]  /*33fb0*/  BSYNC B2 ;  /* 0x0000000000027941 */ /* 0x000fea0003800000 */
.L_x_12086:
        /* <DEDUP_REMOVED lines=16> */
.L_x_12092:
[----:B------:R-:W-:Y:S05]  /*340c0*/  BSYNC B3 ;  /* 0x0000000000037941 */ /* 0x000fea0003800000 */
.L_x_12091:
        /* <DEDUP_REMOVED lines=44> */
.L_x_12090:
[----:B------:R-:W-:Y:S05]  /*34390*/  BSYNC B2 ;  /* 0x0000000000027941 */ /* 0x000fea0003800000 */
.L_x_12089:
        /* <DEDUP_REMOVED lines=13> */
.L_x_12093:
        /* <DEDUP_REMOVED lines=12> */
.L_x_12096:
[----:B------:R-:W-:-:S07]  /*34530*/  IMAD.MOV.U32 R38, RZ, RZ, R26 ;  /* 0x000000ffff267224 */ /* 0x000fce00078e001a */
.L_x_12097:
[----:B------:R-:W-:Y:S05]  /*34540*/  BSYNC B2 ;  /* 0x0000000000027941 */ /* 0x000fea0003800000 */
.L_x_12095:
        /* <DEDUP_REMOVED lines=16> */
.L_x_12101:
[----:B------:R-:W-:Y:S05]  /*34650*/  BSYNC B3 ;  /* 0x0000000000037941 */ /* 0x000fea0003800000 */
.L_x_12100:
        /* <DEDUP_REMOVED lines=44> */
.L_x_12099:
[----:B------:R-:W-:Y:S05]  /*34920*/  BSYNC B2 ;  /* 0x0000000000027941 */ /* 0x000fea0003800000 */
.L_x_12098:
        /* <DEDUP_REMOVED lines=10> */
.L_x_12094:
        /* <DEDUP_REMOVED lines=12> */
.L_x_12103:
[----:B------:R-:W-:-:S07]  /*34a90*/  MOV R70, R26 ;  /* 0x0000001a00467202 */ /* 0x000fce0000000f00 */
.L_x_12104:
[----:B------:R-:W-:Y:S05]  /*34aa0*/  BSYNC B2 ;  /* 0x0000000000027941 */ /* 0x000fea0003800000 */
.L_x_12102:
        /* <DEDUP_REMOVED lines=16> */
.L_x_12108:
[----:B------:R-:W-:Y:S05]  /*34bb0*/  BSYNC B3 ;  /* 0x0000000000037941 */ /* 0x000fea0003800000 */
.L_x_12107:
        /* <DEDUP_REMOVED lines=44> */
.L_x_12106:
[----:B------:R-:W-:Y:S05]  /*34e80*/  BSYNC B2 ;  /* 0x0000000000027941 */ /* 0x000fea0003800000 */
.L_x_12105:
        /* <DEDUP_REMOVED lines=13> */
.L_x_12109:
        /* <DEDUP_REMOVED lines=12> */
.L_x_12112:
[----:B------:R-:W-:-:S07]  /*35020*/  IMAD.MOV.U32 R39, RZ, RZ, R26 ;  /* 0x000000ffff277224 */ /* 0x000fce00078e001a */
.L_x_12113:
[----:B------:R-:W-:Y:S05]  /*35030*/  BSYNC B2 ;  /* 0x0000000000027941 */ /* 0x000fea0003800000 */
.L_x_12111:
        /* <DEDUP_REMOVED lines=16> */
.L_x_12117:
[----:B------:R-:W-:Y:S05]  /*35140*/  BSYNC B3 ;  /* 0x0000000000037941 */ /* 0x000fea0003800000 */
.L_x_12116:
        /* <DEDUP_REMOVED lines=44> */
.L_x_12115:
[----:B------:R-:W-:Y:S05]  /*35410*/  BSYNC B2 ;  /* 0x0000000000027941 */ /* 0x000fea0003800000 */
.L_x_12114:
        /* <DEDUP_REMOVED lines=10> */
.L_x_12110:
        /* <DEDUP_REMOVED lines=12> */
.L_x_12119:
[----:B------:R-:W-:-:S07]  /*35580*/  MOV R70, R26 ;  /* 0x0000001a00467202 */ /* 0x000fce0000000f00 */
.L_x_12120:
[----:B------:R-:W-:Y:S05]  /*35590*/  BSYNC B2 ;  /* 0x0000000000027941 */ /* 0x000fea0003800000 */
.L_x_12118:
        /* <DEDUP_REMOVED lines=16> */
.L_x_12124:
[----:B------:R-:W-:Y:S05]  /*356a0*/  BSYNC B3 ;  /* 0x0000000000037941 */ /* 0x000fea0003800000 */
.L_x_12123:
        /* <DEDUP_REMOVED lines=44> */
.L_x_12122:
[----:B------:R-:W-:Y:S05]  /*35970*/  BSYNC B2 ;  /* 0x0000000000027941 */ /* 0x000fea0003800000 */
.L_x_12121:
        /* <DEDUP_REMOVED lines=13> */
.L_x_12125:
        /* <DEDUP_REMOVED lines=12> */
.L_x_12128:
[----:B------:R-:W-:-:S07]  /*35b10*/  IMAD.MOV.U32 R40, RZ, RZ, R26 ;  /* 0x000000ffff287224 */ /* 0x000fce00078e001a */
.L_x_12129:
[----:B------:R-:W-:Y:S05]  /*35b20*/  BSYNC B2 ;  /* 0x0000000000027941 */ /* 0x000fea0003800000 */
.L_x_12127:
        /* <DEDUP_REMOVED lines=16> */
.L_x_12133:
[----:B------:R-:W-:Y:S05]  /*35c30*/  BSYNC B3 ;  /* 0x0000000000037941 */ /* 0x000fea0003800000 */
.L_x_12132:
        /* <DEDUP_REMOVED lines=44> */
.L_x_12131:
[----:B------:R-:W-:Y:S05]  /*35f00*/  BSYNC B2 ;  /* 0x0000000000027941 */ /* 0x000fea0003800000 */
.L_x_12130:
        /* <DEDUP_REMOVED lines=10> */
.L_x_12126:
        /* <DEDUP_REMOVED lines=54> */
.L_x_12134:
[----:B------:R-:W-:-:S07]  /*36310*/  IADD3 R130, R130, 0x20, RZ ;  /* 0x0000002082827810 */ /* 0x000fce0007ffe0ff */
.L_x_12005:
[----:B------:R-:W-:Y:S05]  /*36320*/  BSYNC B1 ;  /* 0x0000000000017941 */ /* 0x000fea0003800000 */
.L_x_12004:
        /* <DEDUP_REMOVED lines=29> */
.L_x_12138:
[----:B------:R-:W-:-:S07]  /*36500*/  IMAD.MOV.U32 R59, RZ, RZ, R26 ;  /* 0x000000ffff3b7224 */ /* 0x000fce00078e001a */
.L_x_12139:
[----:B------:R-:W-:Y:S05]  /*36510*/  BSYNC B2 ;  /* 0x0000000000027941 */ /* 0x000fea0003800000 */
.L_x_12137:
        /* <DEDUP_REMOVED lines=16> */
.L_x_12143:
[----:B------:R-:W-:Y:S05]  /*36620*/  BSYNC B3 ;  /* 0x0000000000037941 */ /* 0x000fea0003800000 */
.L_x_12142:
        /* <DEDUP_REMOVED lines=44> */
.L_x_12141:
[----:B------:R-:W-:Y:S05]  /*368f0*/  BSYNC B2 ;  /* 0x0000000000027941 */ /* 0x000fea0003800000 */
.L_x_12140:
        /* <DEDUP_REMOVED lines=20> */
.L_x_12144:
        /* <DEDUP_REMOVED lines=12> */
.L_x_12147:
[----:B------:R-:W-:-:S07]  /*36b00*/  IMAD.MOV.U32 R31, RZ, RZ, R26 ;  /* 0x000000ffff1f7224 */ /* 0x000fce00078e001a */
.L_x_12148:
[----:B------:R-:W-:Y:S05]  /*36b10*/  BSYNC B2 ;  /* 0x0000000000027941 */ /* 0x000fea0003800000 */
.L_x_12146:
        /* <DEDUP_REMOVED lines=16> */
.L_x_12152:
[----:B------:R-:W-:Y:S05]  /*36c20*/  BSYNC B3 ;  /* 0x0000000000037941 */ /* 0x000fea0003800000 */
.L_x_12151:
        /* <DEDUP_REMOVED lines=44> */
.L_x_12150:
[----:B------:R-:W-:Y:S05]  /*36ef0*/  BSYNC B2 ;  /* 0x0000000000027941 */ /* 0x000fea0003800000 */
.L_x_12149:
        /* <DEDUP_REMOVED lines=10> */
.L_x_12145:
        /* <DEDUP_REMOVED lines=12> */
.L_x_12154:
[----:B------:R-:W-:-:S07]  /*37060*/  MOV R118, R26 ;  /* 0x0000001a00767202 */ /* 0x000fce0000000f00 */
.L_x_12155:
[----:B------:R-:W-:Y:S05]  /*37070*/  BSYNC B2 ;  /* 0x0000000000027941 */ /* 0x000fea0003800000 */
.L_x_12153:
        /* <DEDUP_REMOVED lines=16> */
.L_x_12159:
[----:B------:R-:W-:Y:S05]  /*37180*/  BSYNC B3 ;  /* 0x0000000000037941 */ /* 0x000fea0003800000 */
.L_x_12158:
        /* <DEDUP_REMOVED lines=44> */
.L_x_12157:
[----:B------:R-:W-:Y:S05]  /*37450*/  BSYNC B2 ;  /* 0x0000000000027941 */ /* 0x000fea0003800000 */
.L_x_12156:
        /* <DEDUP_REMOVED lines=15> */
.L_x_12160:
        /* <DEDUP_REMOVED lines=12> */
.L_x_12163:
[----:B------:R-:W-:-:S07]  /*37610*/  IMAD.MOV.U32 R33, RZ, RZ, R26 ;  /* 0x000000ffff217224 */ /* 0x000fce00078e001a */
.L_x_12164:
[----:B------:R-:W-:Y:S05]  /*37620*/  BSYNC B2 ;  /* 0x0000000000027941 */ /* 0x000fea0003800000 */
.L_x_12162:
        /* <DEDUP_REMOVED lines=16> */
.L_x_12168:
[----:B------:R-:W-:Y:S05]  /*37730*/  BSYNC B3 ;  /* 0x0000000000037941 */ /* 0x000fea0003800000 */
.L_x_12167:
        /* <DEDUP_REMOVED lines=44> */
.L_x_12166:
[----:B------:R-:W-:Y:S05]  /*37a00*/  BSYNC B2 ;  /* 0x0000000000027941 */ /* 0x000fea0003800000 */
.L_x_12165:
        /* <DEDUP_REMOVED lines=10> */
.L_x_12161:
        /* <DEDUP_REMOVED lines=12> */
.L_x_12170:
[----:B------:R-:W-:-:S07]  /*37b70*/  MOV R68, R26 ;  /* 0x0000001a00447202 */ /* 0x000fce0000000f00 */
.L_x_12171:
[----:B------:R-:W-:Y:S05]  /*37b80*/  BSYNC B2 ;  /* 0x0000000000027941 */ /* 0x000fea0003800000 */
.L_x_12169:
        /* <DEDUP_REMOVED lines=16> */
.L_x_12175:
[----:B------:R-:W-:Y:S05]  /*37c90*/  BSYNC B3 ;  /* 0x0000000000037941 */ /* 0x000fea0003800000 */
.L_x_12174:
        /* <DEDUP_REMOVED lines=44> */
.L_x_12173:
[----:B------:R-:W-:Y:S05]  /*37f60*/  BSYNC B2 ;  /* 0x0000000000027941 */ /* 0x000fea0003800000 */
.L_x_12172:
        /* <DEDUP_REMOVED lines=15> */
.L_x_12176:
        /* <DEDUP_REMOVED lines=12> */
.L_x_12179:
[----:B------:R-:W-:-:S07]  /*38120*/  IMAD.MOV.U32 R35, RZ, RZ, R26 ;  /* 0x000000ffff237224 */ /* 0x000fce00078e001a */
.L_x_12180:
[----:B------:R-:W-:Y:S05]  /*38130*/  BSYNC B2 ;  /* 0x0000000000027941 */ /* 0x000fea0003800000 */
.L_x_12178:
        /* <DEDUP_REMOVED lines=16> */
.L_x_12184:
[----:B------:R-:W-:Y:S05]  /*38240*/  BSYNC B3 ;  /* 0x0000000000037941 */ /* 0x000fea0003800000 */
.L_x_12183:
        /* <DEDUP_REMOVED lines=44> */
.L_x_12182:
[----:B------:R-:W-:Y:S05]  /*38510*/  BSYNC B2 ;  /* 0x0000000000027941 */ /* 0x000fea0003800000 */
.L_x_12181:
        /* <DEDUP_REMOVED lines=10> */
.L_x_12177:
        /* <DEDUP_REMOVED lines=12> */
.L_x_12186:
[----:B------:R-:W-:-:S07]  /*38680*/  MOV R68, R26 ;  /* 0x0000001a00447202 */ /* 0x000fce0000000f00 */
.L_x_12187:
[----:B------:R-:W-:Y:S05]  /*38690*/  BSYNC B2 ;  /* 0x0000000000027941 */ /* 0x000fea0003800000 */
.L_x_12185:
        /* <DEDUP_REMOVED lines=16> */
.L_x_12191:
[----:B------:R-:W-:Y:S05]  /*387a0*/  BSYNC B3 ;  /* 0x0000000000037941 */ /* 0x000fea0003800000 */
.L_x_12190:
        /* <DEDUP_REMOVED lines=44> */
.L_x_12189:
[----:B------:R-:W-:Y:S05]  /*38a70*/  BSYNC B2 ;  /* 0x0000000000027941 */ /* 0x000fea0003800000 */
.L_x_12188:
        /* <DEDUP_REMOVED lines=15> */
.L_x_12192:
        /* <DEDUP_REMOVED lines=12> */
.L_x_12195:
[----:B------:R-:W-:-:S07]  /*38c30*/  IMAD.MOV.U32 R36, RZ, RZ, R26 ;  /* 0x000000ffff247224 */ /* 0x000fce00078e001a */
.L_x_12196:
[----:B------:R-:W-:Y:S05]  /*38c40*/  BSYNC B2 ;  /* 0x0000000000027941 */ /* 0x000fea0003800000 */
.L_x_12194:
        /* <DEDUP_REMOVED lines=16> */
.L_x_12200:
[----:B------:R-:W-:Y:S05]  /*38d50*/  BSYNC B3 ;  /* 0x0000000000037941 */ /* 0x000fea0003800000 */
.L_x_12199:
        /* <DEDUP_REMOVED lines=44> */
.L_x_12198:
[----:B------:R-:W-:Y:S05]  /*39020*/  BSYNC B2 ;  /* 0x0000000000027941 */ /* 0x000fea0003800000 */
.L_x_12197:
        /* <DEDUP_REMOVED lines=10> */
.L_x_12193:
        /* <DEDUP_REMOVED lines=12> */
.L_x_12202:
[----:B------:R-:W-:-:S07]  /*39190*/  MOV R99, R26 ;  /* 0x0000001a00637202 */ /* 0x000fce0000000f00 */
.L_x_12203:
[----:B------:R-:W-:Y:S05]  /*391a0*/  BSYNC B2 ;  /* 0x0000000000027941 */ /* 0x000fea0003800000 */
.L_x_12201:
        /* <DEDUP_REMOVED lines=16> */
.L_x_12207:
[----:B------:R-:W-:Y:S05]  /*392b0*/  BSYNC B3 ;  /* 0x0000000000037941 */ /* 0x000fea0003800000 */
.L_x_12206:
        /* <DEDUP_REMOVED lines=44> */
.L_x_12205:
[----:B------:R-:W-:Y:S05]  /*39580*/  BSYNC B2 ;  /* 0x0000000000027941 */ /* 0x000fea0003800000 */
.L_x_12204:
        /* <DEDUP_REMOVED lines=15> */
.L_x_12208:
        /* <DEDUP_REMOVED lines=12> */
.L_x_12211:
[----:B------:R-:W-:-:S07]  /*39740*/  IMAD.MOV.U32 R37, RZ, RZ, R26 ;  /* 0x000000ffff257224 */ /* 0x000fce00078e001a */
.L_x_12212:
[----:B------:R-:W-:Y:S05]  /*39750*/  BSYNC B2 ;  /* 0x0000000000027941 */ /* 0x000fea0003800000 */
.L_x_12210:
        /* <DEDUP_REMOVED lines=16> */
.L_x_12216:
[----:B------:R-:W-:Y:S05]  /*39860*/  BSYNC B3 ;  /* 0x0000000000037941 */ /* 0x000fea0003800000 */
.L_x_12215:
        /* <DEDUP_REMOVED lines=44> */
.L_x_12214:
[----:B------:R-:W-:Y:S05]  /*39b30*/  BSYNC B2 ;  /* 0x0000000000027941 */ /* 0x000fea0003800000 */
.L_x_12213:
        /* <DEDUP_REMOVED lines=10> */
.L_x_12209:
        /* <DEDUP_REMOVED lines=12> */
.L_x_12218:
[----:B------:R-:W-:-:S07]  /*39ca0*/  MOV R129, R26 ;  /* 0x0000001a00817202 */ /* 0x000fce0000000f00 */
.L_x_12219:
[----:B------:R-:W-:Y:S05]  /*39cb0*/  BSYNC B2 ;  /* 0x0000000000027941 */ /* 0x000fea0003800000 */
.L_x_12217:
        /* <DEDUP_REMOVED lines=16> */
.L_x_12223:
[----:B------:R-:W-:Y:S05]  /*39dc0*/  BSYNC B3 ;  /* 0x0000000000037941 */ /* 0x000fea0003800000 */
.L_x_12222:
        /* <DEDUP_REMOVED lines=44> */
.L_x_12221:
[----:B------:R-:W-:Y:S05]  /*3a090*/  BSYNC B2 ;  /* 0x0000000000027941 */ /* 0x000fea0003800000 */
.L_x_12220:
        /* <DEDUP_REMOVED lines=13> */
.L_x_12224:
        /* <DEDUP_REMOVED lines=12> */
.L_x_12227:
[----:B------:R-:W-:-:S07]  /*3a230*/  IMAD.MOV.U32 R38, RZ, RZ, R26 ;  /* 0x000000ffff267224 */ /* 0x000fce00078e001a */
.L_x_12228:
[----:B------:R-:W-:Y:S05]  /*3a240*/  BSYNC B2 ;  /* 0x0000000000027941 */ /* 0x000fea0003800000 */
.L_x_12226:
        /* <DEDUP_REMOVED lines=16> */
.L_x_12232:
[----:B------:R-:W-:Y:S05]  /*3a350*/  BSYNC B3 ;  /* 0x0000000000037941 */ /* 0x000fea0003800000 */
.L_x_12231:
        /* <DEDUP_REMOVED lines=44> */
.L_x_12230:
[----:B------:R-:W-:Y:S05]  /*3a620*/  BSYNC B2 ;  /* 0x0000000000027941 */ /* 0x000fea0003800000 */
.L_x_12229:
        /* <DEDUP_REMOVED lines=10> */
.L_x_12225:
        /* <DEDUP_REMOVED lines=12> */
.L_x_12234:
[----:B------:R-:W-:-:S07]  /*3a790*/  MOV R70, R26 ;  /* 0x0000001a00467202 */ /* 0x000fce0000000f00 */
.L_x_12235:
[----:B------:R-:W-:Y:S05]  /*3a7a0*/  BSYNC B2 ;  /* 0x0000000000027941 */ /* 0x000fea0003800000 */
.L_x_12233:
        /* <DEDUP_REMOVED lines=16> */
.L_x_12239:
[----:B------:R-:W-:Y:S05]  /*3a8b0*/  BSYNC B3 ;  /* 0x0000000000037941 */ /* 0x000fea0003800000 */
.L_x_12238:
        /* <DEDUP_REMOVED lines=44> */
.L_x_12237:
[----:B------:R-:W-:Y:S05]  /*3ab80*/  BSYNC B2 ;  /* 0x0000000000027941 */ /* 0x000fea0003800000 */
.L_x_12236:
        /* <DEDUP_REMOVED lines=13> */
.L_x_12240:
        /* <DEDUP_REMOVED lines=12> */
.L_x_12243:
[----:B------:R-:W-:-:S07]  /*3ad20*/  IMAD.MOV.U32 R39, RZ, RZ, R26 ;  /* 0x000000ffff277224 */ /* 0x000fce00078e001a */
.L_x_12244:
[----:B------:R-:W-:Y:S05]  /*3ad30*/  BSYNC B2 ;  /* 0x0000000000027941 */ /* 0x000fea0003800000 */
.L_x_12242:
        /* <DEDUP_REMOVED lines=16> */
.L_x_12248:
[----:B------:R-:W-:Y:S05]  /*3ae40*/  BSYNC B3 ;  /* 0x0000000000037941 */ /* 0x000fea0003800000 */
.L_x_12247:
        /* <DEDUP_REMOVED lines=44> */
.L_x_12246:
[----:B------:R-:W-:Y:S05]  /*3b110*/  BSYNC B2 ;  /* 0x0000000000027941 */ /* 0x000fea0003800000 */
.L_x_12245:
        /* <DEDUP_REMOVED lines=10> */
.L_x_12241:
        /* <DEDUP_REMOVED lines=12> */
.L_x_12250:
[----:B------:R-:W-:-:S07]  /*3b280*/  MOV R70, R26 ;  /* 0x0000001a00467202 */ /* 0x000fce0000000f00 */
.L_x_12251:
[----:B------:R-:W-:Y:S05]  /*3b290*/  BSYNC B2 ;  /* 0x0000000000027941 */ /* 0x000fea0003800000 */
.L_x_12249:
        /* <DEDUP_REMOVED lines=16> */
.L_x_12255:
[----:B------:R-:W-:Y:S05]  /*3b3a0*/  BSYNC B3 ;  /* 0x0000000000037941 */ /* 0x000fea0003800000 */
.L_x_12254:
        /* <DEDUP_REMOVED lines=44> */
.L_x_12253:
[----:B------:R-:W-:Y:S05]  /*3b670*/  BSYNC B2 ;  /* 0x0000000000027941 */ /* 0x000fea0003800000 */
.L_x_12252:
        /* <DEDUP_REMOVED lines=13> */
.L_x_12256:
        /* <DEDUP_REMOVED lines=12> */
.L_x_12259:
[----:B------:R-:W-:-:S07]  /*3b810*/  IMAD.MOV.U32 R40, RZ, RZ, R26 ;  /* 0x000000ffff287224 */ /* 0x000fce00078e001a */
.L_x_12260:
[----:B------:R-:W-:Y:S05]  /*3b820*/  BSYNC B2 ;  /* 0x0000000000027941 */ /* 0x000fea0003800000 */
.L_x_12258:
        /* <DEDUP_REMOVED lines=16> */
.L_x_12264:
[----:B------:R-:W-:Y:S05]  /*3b930*/  BSYNC B3 ;  /* 0x0000000000037941 */ /* 0x000fea0003800000 */
.L_x_12263:
        /* <DEDUP_REMOVED lines=44> */
.L_x_12262:
[----:B------:R-:W-:Y:S05]  /*3bc00*/  BSYNC B2 ;  /* 0x0000000000027941 */ /* 0x000fea0003800000 */
.L_x_12261:
        /* <DEDUP_REMOVED lines=10> */
.L_x_12257:
        /* <DEDUP_REMOVED lines=10> */
[----:B------:R-:W-:Y:S02]  /*3bd50*/  SHF.L.U32 R136, R130, 0x3, RZ ;  /* 0x0000000382887819 */ /* 0x000fe400000006ff */
[----:B------:R-:W-:Y:S02]  /*3bd60*/  SHF.R.U32.HI R130, RZ, 0x1d, R130 ;  /* 0x0000001dff827819 */ /* 0x000fe40000011682 */
        /* <DEDUP_REMOVED lines=42> */
.L_x_12136:
[----:B------:R-:W-:Y:S05]  /*3c010*/  BSYNC B1 ;  /* 0x0000000000017941 */ /* 0x000fea0003800000 */
.L_x_12135:
        /* <DEDUP_REMOVED lines=294> */
.L_x_12298:
        /* <DEDUP_REMOVED lines=16> */
[----:B------:R-:W2:Y:S04]  /*3d380*/  LDL R70, [R1+0x64] ;  /* 0x0000640001467983 */ /* 0x000ea80000100800 */
[----:B------:R-:W2:Y:S04]  /*3d390*/  LDL R138, [R1+0x68] ;  /* 0x00006800018a7983 */ /* 0x000ea80000100800 */
[----:B------:R-:W3:Y:S04]  /*3d3a0*/  LDL R136, [R1+0x5c] ;  /* 0x00005c0001887983 */ /* 0x000ee80000100800 */
[----:B------:R-:W3:Y:S04]  /*3d3b0*/  LDL R133, [R1+0x60] ;  /* 0x0000600001857983 */ /* 0x000ee80000100800 */
[----:B------:R1:W-:Y:S04]  /*3d3c0*/  STL [R1+0x88], R8 ;  /* 0x0000880801007387 */ /* 0x0003e80000100800 */
[----:B-1----:R-:W4:Y:S04]  /*3d3d0*/  LDL R8, [R1+0x54] ;  /* 0x0000540001087983 */ /* 0x002f280000100800 */
[----:B------:R1:W-:Y:S04]  /*3d3e0*/  STL [R1+0x84], R7 ;  /* 0x0000840701007387 */ /* 0x0003e80000100800 */
[----:B-1----:R-:W4:Y:S04]  /*3d3f0*/  LDL R7, [R1+0x58] ;  /* 0x0000580001077983 */ /* 0x002f280000100800 */
[----:B------:R1:W-:Y:S04]  /*3d400*/  STL [R1+0x80], R6 ;  /* 0x0000800601007387 */ /* 0x0003e80000100800 */
[----:B------:R-:W4:Y:S04]  /*3d410*/  LDL R71, [R1+0x50] ;  /* 0x0000500001477983 */ /* 0x000f280000100800 */
[----:B-1----:R-:W4:Y:S01]  /*3d420*/  LDL R6, [R1+0x4c] ;  /* 0x00004c0001067983 */ /* 0x002f220000100800 */
[----:B------:R-:W-:-:S03]  /*3d430*/  PLOP3.LUT P0, PT, PT, PT, UP0, 0x40, 0x0 ;  /* 0x000000000000781c */ /* 0x000fc60003f0e808 */
[----:B------:R1:W-:Y:S04]  /*3d440*/  STL [R1+0x7c], R5 ;  /* 0x00007c0501007387 */ /* 0x0003e80000100800 */
[----:B------:R0:W-:Y:S01]  /*3d450*/  STL [R1+0x78], R4 ;  /* 0x0000780401007387 */ /* 0x0001e20000100800 */
[----:B------:R-:W-:-:S03]  /*3d460*/  FSEL R132, R137, RZ, P0 ;  /* 0x000000ff89847208 */ /* 0x000fc60000000000 */
[----:B------:R0:W-:Y:S04]  /*3d470*/  STL [R1+0x74], R3 ;  /* 0x0000740301007387 */ /* 0x0001e80000100800 */
[----:B------:R0:W-:Y:S04]  /*3d480*/  STL [R1+0x70], R2 ;  /* 0x0000700201007387 */ /* 0x0001e80000100800 */
[----:B------:R0:W-:Y:S04]  /*3d490*/  STL [R1+0x6c], R0 ;  /* 0x00006c0001007387 */ /* 0x0001e80000100800 */
[----:B-1----:R-:W4:Y:S04]  /*3d4a0*/  LDL R5, [R1+0x44] ;  /* 0x0000440001057983 */ /* 0x002f280000100800 */
[----:B0-----:R-:W4:Y:S04]  /*3d4b0*/  LDL R4, [R1+0x48] ;  /* 0x0000480001047983 */ /* 0x001f280000100800 */
[----:B------:R-:W4:Y:S04]  /*3d4c0*/  LDL R3, [R1+0x3c] ;  /* 0x00003c0001037983 */ /* 0x000f280000100800 */
[----:B------:R-:W4:Y:S01]  /*3d4d0*/  LDL R2, [R1+0x40] ;  /* 0x0000400001027983 */ /* 0x000f220000100800 */
[----:B------:R-:W-:-:S03]  /*3d4e0*/  FADD.FTZ R68, R30, -R132 ;  /* 0x800000841e447221 */ /* 0x000fc60000010000 */
[----:B------:R-:W4:Y:S01]  /*3d4f0*/  LDL R0, [R1+0x34] ;  /* 0x0000340001007983 */ /* 0x000f220000100800 */
[----:B------:R-:W-:-:S04]  /*3d500*/  FMUL.FTZ R68, R130, R68 ;  /* 0x0000004482447220 */ /* 0x000fc80000410000 */
[----:B--2---:R-:W-:Y:S02]  /*3d510*/  FFMA.FTZ R68, R138, R68, R70 ;  /* 0x000000448a447223 */ /* 0x004fe40000010046 */
[----:B------:R-:W2:Y:S01]  /*3d520*/  LDL R138, [R1+0x38] ;  /* 0x00003800018a7983 */ /* 0x000ea20000100800 */
[----:B------:R-:W-:-:S04]  /*3d530*/  FADD.FTZ R69, R32, -R132 ;  /* 0x8000008420457221 */ /* 0x000fc80000010000 */
[----:B------:R-:W-:-:S04]  /*3d540*/  FMUL.FTZ R69, R130, R69 ;  /* 0x0000004582457220 */ /* 0x000fc80000410000 */
[----:B---3--:R-:W-:Y:S02]  /*3d550*/  FFMA.FTZ R69, R133, R69, R136 ;  /* 0x0000004585457223 */ /* 0x008fe40000010088 */
[----:B------:R-:W3:Y:S04]  /*3d560*/  LDL R136, [R1+0x2c] ;  /* 0x00002c0001887983 */ /* 0x000ee80000100800 */
[----:B------:R-:W3:Y:S01]  /*3d570*/  LDL R133, [R1+0x30] ;  /* 0x0000300001857983 */ /* 0x000ee20000100800 */
[----:B------:R-:W-:Y:S01]  /*3d580*/  F2FP.F16.F32.PACK_AB R68, R69, R68 ;  /* 0x000000444544723e */ /* 0x000fe200000000ff */
[--C-:B------:R-:W-:Y:S01]  /*3d590*/  FADD.FTZ R69, R34, -R132.reuse ;  /* 0x8000008422457221 */ /* 0x100fe20000010000 */
[----:B------:R-:W-:-:S03]  /*3d5a0*/  FADD.FTZ R70, R80, -R132 ;  /* 0x8000008450467221 */ /* 0x000fc60000010000 */
[C---:B------:R-:W-:Y:S01]  /*3d5b0*/  FMUL.FTZ R69, R130.reuse, R69 ;  /* 0x0000004582457220 */ /* 0x040fe20000410000 */
[----:B------:R-:W-:-:S03]  /*3d5c0*/  FMUL.FTZ R70, R130, R70 ;  /* 0x0000004682467220 */ /* 0x000fc60000410000 */
[----:B----4-:R-:W-:Y:S02]  /*3d5d0*/  FFMA.FTZ R69, R7, R69, R8 ;  /* 0x0000004507457223 */ /* 0x010fe40000010008 */
        /* <DEDUP_REMOVED lines=15> */
[----:B------:R-:W-:Y:S01]  /*3d6d0*/  FADD.FTZ R71, R101, -R132 ;  /* 0x8000008465477221 */ /* 0x000fe20000010000 */
[----:B------:R1:W5:Y:S03]  /*3d6e0*/  LDL.LU R2, [R1+0x70] ;  /* 0x0000700001027983 */ /* 0x0003660000300800 */
[----:B------:R-:W-:-:S04]  /*3d6f0*/  FMUL.FTZ R71, R130, R71 ;  /* 0x0000004782477220 */ /* 0x000fc80000410000 */
[----:B--2---:R-:W-:Y:S02]  /*3d700*/  FFMA.FTZ R71, R138, R71, R0 ;  /* 0x000000478a477223 */ /* 0x004fe40000010000 */
[----:B------:R1:W5:Y:S01]  /*3d710*/  LDL.LU R0, [R1+0x6c] ;  /* 0x00006c0001007983 */ /* 0x0003620000300800 */
[----:B------:R-:W-:-:S04]  /*3d720*/  FADD.FTZ R132, R120, -R132 ;  /* 0x8000008478847221 */ /* 0x000fc80000010000 */
[----:B------:R-:W-:-:S04]  /*3d730*/  FMUL.FTZ R132, R130, R132 ;  /* 0x0000008482847220 */ /* 0x000fc80000410000 */
[----:B---3--:R-:W-:-:S05]  /*3d740*/  FFMA.FTZ R132, R133, R132, R136 ;  /* 0x0000008485847223 */ /* 0x008fca0000010088 */
[----:B------:R-:W-:Y:S02]  /*3d750*/  F2FP.F16.F32.PACK_AB R71, R132, R71 ;  /* 0x000000478447723e */ /* 0x000fe400000000ff */
[----:B------:R-:W0:Y:S02]  /*3d760*/  LDC.64 R132, c[0x0][0x2b8] ;  /* 0x0000ae00ff847b82 */ /* 0x000e240000000a00 */
[----:B0-----:R-:W-:-:S05]  /*3d770*/  IMAD.WIDE.U32 R132, R29, 0x10, R132 ;  /* 0x000000101d847825 */ /* 0x001fca00078e0084 */
[----:B------:R1:W-:Y:S01]  /*3d780*/  STG.E.128 desc[UR4][R132.64], R68 ;  /* 0x0000004484007986 */ /* 0x0003e2000c101d04 */
[----:B------:R-:W-:-:S07]  /*3d790*/  IADD3 R29, R29, 0x20, RZ ;  /* 0x000000201d1d7810 */ /* 0x000fce0007ffe0ff */
.L_x_12267:
[----:B------:R-:W-:Y:S05]  /*3d7a0*/  BSYNC B1 ;  /* 0x0000000000017941 */ /* 0x000fea0003800000 */
.L_x_12266:
[----:B-----5:R-:W-:Y:S01]  /*3d7b0*/  LOP3.LUT P0, RZ, R5, 0x4000, RZ, 0xc0, !PT ;  /* 0x0000400005ff7812 */ /* 0x020fe2000780c0ff */
[----:B------:R-:W-:-:S12]  /*3d7c0*/  BSSY B1, `(.L_x_12268) ;  /* 0x000003b000017945 */ /* 0x000fd80003800000 */
[----:B------:R-:W-:Y:S05]  /*3d7d0*/  @!P0 BRA `(.L_x_12269) ;  /* 0x0000000000e48947 */ /* 0x000fea0003800000 */
[----:B------:R2:W-:Y:S04]  /*3d7e0*/  STL [R1+0x80], R6 ;  /* 0x0000800601007387 */ /* 0x0005e80000100800 */
[----:B--2---:R-:W2:Y:S04]  /*3d7f0*/  LDL R6, [R1+0x24] ;  /* 0x0000240001067983 */ /* 0x004ea80000100800 */
[----:B------:R3:W-:Y:S04]  /*3d800*/  STL [R1+0x7c], R5 ;  /* 0x00007c0501007387 */ /* 0x0007e80000100800 */
[----:B---3--:R-:W2:Y:S04]  /*3d810*/  LDL R5, [R1+0x28] ;  /* 0x0000280001057983 */ /* 0x008ea80000100800 */
[----:B------:R3:W-:Y:S04]  /*3d820*/  STL [R1+0x78], R4 ;  /* 0x0000780401007387 */ /* 0x0007e80000100800 */
[----:B-1----:R-:W4:Y:S04]  /*3d830*/  LDL R70, [R1+0x20] ;  /* 0x0000200001467983 */ /* 0x002f280000100800 */
[----:B---3--:R-:W4:Y:S04]  /*3d840*/  LDL R4, [R1+0x1c] ;  /* 0x00001c0001047983 */ /* 0x008f280000100800 */
[----:B------:R1:W-:Y:S04]  /*3d850*/  STL [R1+0x74], R3 ;  /* 0x0000740301007387 */ /* 0x0003e80000100800 */
[----:B-1----:R-:W3:Y:S04]  /*3d860*/  LDL R3, [R1+0x14] ;  /* 0x0000140001037983 */ /* 0x002ee80000100800 */
[----:B------:R1:W-:Y:S04]  /*3d870*/  STL [R1+0x70], R2 ;  /* 0x0000700201007387 */ /* 0x0003e80000100800 */
[----:B-1----:R-:W3:Y:S04]  /*3d880*/  LDL R2, [R1+0x18] ;  /* 0x0000180001027983 */ /* 0x002ee80000100800 */
[----:B------:R1:W-:Y:S04]  /*3d890*/  STL [R1+0x6c], R0 ;  /* 0x00006c0001007387 */ /* 0x0003e80000100800 */
[----:B------:R-:W3:Y:S04]  /*3d8a0*/  LDL R71, [R1+0x10] ;  /* 0x0000100001477983 */ /* 0x000ee80000100800 */
[----:B------:R-:W3:Y:S04]  /*3d8b0*/  LDL R138, [R1+0x4] ;  /* 0x00000400018a7983 */ /* 0x000ee80000100800 */
[----:B-1----:R-:W3:Y:S04]  /*3d8c0*/  LDL R0, [R1+0xc] ;  /* 0x00000c0001007983 */ /* 0x002ee80000100800 */
[----:B------:R-:W3:Y:S04]  /*3d8d0*/  LDL R136, [R1+0x8] ;  /* 0x0000080001887983 */ /* 0x000ee80000100800 */
[----:B------:R-:W3:Y:S01]  /*3d8e0*/  LDL R133, [R1] ;  /* 0x0000000001857983 */ /* 0x000ee20000100800 */
[----:B------:R-:W-:-:S04]  /*3d8f0*/  PLOP3.LUT P0, PT, PT, PT, UP0, 0x40, 0x0 ;  /* 0x000000000000781c */ /* 0x000fc80003f0e808 */
[----:B------:R-:W-:-:S05]  /*3d900*/  FSEL R132, R137, RZ, P0 ;  /* 0x000000ff89847208 */ /* 0x000fca0000000000 */
[--C-:B0-----:R-:W-:Y:S01]  /*3d910*/  FADD.FTZ R68, R41, -R132.reuse ;  /* 0x8000008429447221 */ /* 0x101fe20000010000 */
[----:B------:R-:W-:-:S03]  /*3d920*/  FADD.FTZ R69, R42, -R132 ;  /* 0x800000842a457221 */ /* 0x000fc60000010000 */
[C---:B------:R-:W-:Y:S01]  /*3d930*/  FMUL.FTZ R68, R130.reuse, R68 ;  /* 0x0000004482447220 */ /* 0x040fe20000410000 */
[----:B------:R-:W-:-:S03]  /*3d940*/  FMUL.FTZ R69, R130, R69 ;  /* 0x0000004582457220 */ /* 0x000fc60000410000 */
[----:B--2---:R-:W-:Y:S02]  /*3d950*/  FFMA.FTZ R68, R5, R68, R6 ;  /* 0x0000004405447223 */ /* 0x004fe40000010006 */
[----:B------:R2:W5:Y:S04]  /*3d960*/  LDL.LU R6, [R1+0x80] ;  /* 0x0000800001067983 */ /* 0x0005680000300800 */
[----:B------:R2:W5:Y:S01]  /*3d970*/  LDL.LU R5, [R1+0x7c] ;  /* 0x00007c0001057983 */ /* 0x0005620000300800 */
[----:B----4-:R-:W-:Y:S01]  /*3d980*/  FFMA.FTZ R69, R70, R69, R4 ;  /* 0x0000004546457223 */ /* 0x010fe20000010004 */
[--C-:B------:R-:W-:Y:S02]  /*3d990*/  FADD.FTZ R70, R82, -R132.reuse ;  /* 0x8000008452467221 */ /* 0x100fe40000010000 */
[----:B------:R2:W5:Y:S02]  /*3d9a0*/  LDL.LU R4, [R1+0x78] ;  /* 0x0000780001047983 */ /* 0x0005640000300800 */
[----:B------:R-:W-:Y:S01]  /*3d9b0*/  F2FP.F16.F32.PACK_AB R68, R69, R68 ;  /* 0x000000444544723e */ /* 0x000fe200000000ff */
[----:B------:R-:W-:Y:S01]  /*3d9c0*/  FADD.FTZ R69, R43, -R132 ;  /* 0x800000842b457221 */ /* 0x000fe20000010000 */
[----:B------:R-:W-:-:S03]  /*3d9d0*/  FMUL.FTZ R70, R130, R70 ;  /* 0x0000004682467220 */ /* 0x000fc60000410000 */
[----:B------:R-:W-:-:S04]  /*3d9e0*/  FMUL.FTZ R69, R130, R69 ;  /* 0x0000004582457220 */ /* 0x000fc80000410000 */
[----:B---3--:R-:W-:Y:S02]  /*3d9f0*/  FFMA.FTZ R69, R2, R69, R3 ;  /* 0x0000004502457223 */ /* 0x008fe40000010003 */
[----:B------:R2:W5:Y:S04]  /*3da00*/  LDL.LU R3, [R1+0x74] ;  /* 0x0000740001037983 */ /* 0x0005680000300800 */
[----:B------:R2:W5:Y:S01]  /*3da10*/  LDL.LU R2, [R1+0x70] ;  /* 0x0000700001027983 */ /* 0x0005620000300800 */
[----:B------:R-:W-:-:S03]  /*3da20*/  FFMA.FTZ R70, R71, R70, R0 ;  /* 0x0000004647467223 */ /* 0x000fc60000010000 */
[----:B------:R2:W5:Y:S01]  /*3da30*/  LDL.LU R0, [R1+0x6c] ;  /* 0x00006c0001007983 */ /* 0x0005620000300800 */
[--C-:B------:R-:W-:Y:S01]  /*3da40*/  FADD.FTZ R71, R102, -R132.reuse ;  /* 0x8000008466477221 */ /* 0x100fe20000010000 */
[----:B------:R-:W-:Y:S01]  /*3da50*/  F2FP.F16.F32.PACK_AB R69, R70, R69 ;  /* 0x000000454645723e */ /* 0x000fe200000000ff */
[----:B------:R-:W-:Y:S02]  /*3da60*/  FADD.FTZ R70, R83, -R132 ;  /* 0x8000008453467221 */ /* 0x000fe40000010000 */
[C---:B------:R-:W-:Y:S02]  /*3da70*/  FMUL.FTZ R71, R130.reuse, R71 ;  /* 0x0000004782477220 */ /* 0x040fe40000410000 */
[----:B------:R-:W-:Y:S02]  /*3da80*/  FMUL.FTZ R70, R130, R70 ;  /* 0x0000004682467220 */ /* 0x000fe40000410000 */
[----:B------:R-:W-:Y:S02]  /*3da90*/  FFMA.FTZ R71, R133, R71, R252 ;  /* 0x0000004785477223 */ /* 0x000fe400000100fc */
        /* <DEDUP_REMOVED lines=10> */
[----:B0-----:R-:W-:-:S05]  /*3db40*/  IMAD.WIDE.U32 R132, R29, 0x10, R132 ;  /* 0x000000101d847825 */ /* 0x001fca00078e0084 */
[----:B------:R2:W-:Y:S01]  /*3db50*/  STG.E.128 desc[UR4][R132.64], R68 ;  /* 0x0000004484007986 */ /* 0x0005e2000c101d04 */
[----:B------:R-:W-:-:S07]  /*3db60*/  VIADD R29, R29, 0x20 ;  /* 0x000000201d1d7836 */ /* 0x000fce0000000000 */
.L_x_12269:
[----:B------:R-:W-:Y:S05]  /*3db70*/  BSYNC B1 ;  /* 0x0000000000017941 */ /* 0x000fea0003800000 */
.L_x_12268:
[----:B-----5:R-:W-:Y:S01]  /*3db80*/  LOP3.LUT P0, RZ, R5, 0x2000, RZ, 0xc0, !PT ;  /* 0x0000200005ff7812 */ /* 0x020fe2000780c0ff */
[----:B------:R-:W-:-:S12]  /*3db90*/  BSSY B1, `(.L_x_12270) ;  /* 0x0000024000017945 */ /* 0x000fd80003800000 */
[----:B------:R-:W-:Y:S05]  /*3dba0*/  @!P0 BRA `(.L_x_12271) ;  /* 0x0000000000888947 */ /* 0x000fea0003800000 */
[----:B------:R-:W-:-:S04]  /*3dbb0*/  PLOP3.LUT P0, PT, PT, PT, UP0, 0x40, 0x0 ;  /* 0x000000000000781c */ /* 0x000fc80003f0e808 */
[----:B-12---:R-:W-:-:S05]  /*3dbc0*/  FSEL R132, R137, RZ, P0 ;  /* 0x000000ff89847208 */ /* 0x006fca0000000000 */
[--C-:B0-----:R-:W-:Y:S01]  /*3dbd0*/  FADD.FTZ R68, R44, -R132.reuse ;  /* 0x800000842c447221 */ /* 0x101fe20000010000 */
        /* <DEDUP_REMOVED lines=31> */
.L_x_12271:
[----:B------:R-:W-:Y:S05]  /*3ddd0*/  BSYNC B1 ;  /* 0x0000000000017941 */ /* 0x000fea0003800000 */
.L_x_12270:
[----:B------:R-:W-:Y:S01]  /*3dde0*/  LOP3.LUT P0, RZ, R5, 0x1000, RZ, 0xc0, !PT ;  /* 0x0000100005ff7812 */ /* 0x000fe2000780c0ff */
[----:B------:R-:W-:-:S12]  /*3ddf0*/  BSSY B1, `(.L_x_12272) ;  /* 0x0000024000017945 */ /* 0x000fd80003800000 */
[----:B------:R-:W-:Y:S05]  /*3de00*/  @!P0 BRA `(.L_x_12273) ;  /* 0x0000000000888947 */ /* 0x000fea0003800000 */
[----:B------:R-:W-:-:S04]  /*3de10*/  PLOP3.LUT P0, PT, PT, PT, UP0, 0x40, 0x0 ;  /* 0x000000000000781c */ /* 0x000fc80003f0e808 */
[----:B-123--:R-:W-:-:S05]  /*3de20*/  FSEL R132, R137, RZ, P0 ;  /* 0x000000ff89847208 */ /* 0x00efca0000000000 */
        /* <DEDUP_REMOVED lines=29> */
[----:B0-----:R-:W-:-:S04]  /*3e000*/  IMAD.WIDE.U32 R132, R29, 0x10, R132 ;  /* 0x000000101d847825 */ /* 0x001fc800078e0084 */
[----:B------:R-:W-:Y:S01]  /*3e010*/  VIADD R29, R29, 0x20 ;  /* 0x000000201d1d7836 */ /* 0x000fe20000000000 */
[----:B------:R4:W-:Y:S06]  /*3e020*/  STG.E.128 desc[UR4][R132.64], R68 ;  /* 0x0000004484007986 */ /* 0x0009ec000c101d04 */
.L_x_12273:
[----:B------:R-:W-:Y:S05]  /*3e030*/  BSYNC B1 ;  /* 0x0000000000017941 */ /* 0x000fea0003800000 */
.L_x_12272:
[----:B------:R-:W-:Y:S01]  /*3e040*/  LOP3.LUT P0, RZ, R5, 0x800, RZ, 0xc0, !PT ;  /* 0x0000080005ff7812 */ /* 0x000fe2000780c0ff */
[----:B------:R-:W-:-:S12]  /*3e050*/  BSSY B1, `(.L_x_12274) ;  /* 0x0000024000017945 */ /* 0x000fd80003800000 */
[----:B------:R-:W-:Y:S05]  /*3e060*/  @!P0 BRA `(.L_x_12275) ;  /* 0x0000000000888947 */ /* 0x000fea0003800000 */
[----:B------:R-:W-:-:S04]  /*3e070*/  PLOP3.LUT P0, PT, PT, PT, UP0, 0x40, 0x0 ;  /* 0x000000000000781c */ /* 0x000fc80003f0e808 */
[----:B-1234-:R-:W-:-:S05]  /*3e080*/  FSEL R132, R137, RZ, P0 ;  /* 0x000000ff89847208 */ /* 0x01efca0000000000 */
        /* <DEDUP_REMOVED lines=32> */
.L_x_12275:
[----:B------:R-:W-:Y:S05]  /*3e290*/  BSYNC B1 ;  /* 0x0000000000017941 */ /* 0x000fea0003800000 */
.L_x_12274:
        /* <DEDUP_REMOVED lines=37> */
.L_x_12277:
[----:B------:R-:W-:Y:S05]  /*3e4f0*/  BSYNC B1 ;  /* 0x0000000000017941 */ /* 0x000fea0003800000 */
.L_x_12276:
        /* <DEDUP_REMOVED lines=37> */
.L_x_12279:
[----:B------:R-:W-:Y:S05]  /*3e750*/  BSYNC B1 ;  /* 0x0000000000017941 */ /* 0x000fea0003800000 */
.L_x_12278:
        /* <DEDUP_REMOVED lines=37> */
.L_x_12281:
[----:B------:R-:W-:Y:S05]  /*3e9b0*/  BSYNC B1 ;  /* 0x0000000000017941 */ /* 0x000fea0003800000 */
.L_x_12280:
        /* <DEDUP_REMOVED lines=37> */
.L_x_12283:
[----:B------:R-:W-:Y:S05]  /*3ec10*/  BSYNC B1 ;  /* 0x0000000000017941 */ /* 0x000fea0003800000 */
.L_x_12282:
        /* <DEDUP_REMOVED lines=36> */
.L_x_12285:
[----:B------:R-:W-:Y:S05]  /*3ee60*/  BSYNC B1 ;  /* 0x0000000000017941 */ /* 0x000fea0003800000 */
.L_x_12284:
[----:B01234-:R-:W0:Y:S02]  /*3ee70*/  LDC.64 R68, c[0x0][0x210] ;  /* 0x00008400ff447b82 */ /* 0x01fe240000000a00 */
[----:B0-----:R-:W-:-:S05]  /*3ee80*/  IMAD R6, R68, 0x4, R6 ;  /* 0x0000000444067824 */ /* 0x001fca00078e0206 */
[----:B------:R-:W-:-:S13]  /*3ee90*/  ISETP.GE.AND P0, PT, R6, R69, PT ;  /* 0x000000450600720c */ /* 0x000fda0003f06270 */
[----:B------:R-:W-:Y:S05]  /*3eea0*/  @!P0 BRA `(.L_x_12286) ;  /* 0xfffffc2c00c48947 */ /* 0x000fea000383ffff */
[----:B------:R-:W-:Y:S05]  /*3eeb0*/  BSYNC B0 ;  /* 0x0000000000007941 */ /* 0x000fea0003800000 */
.L_x_10955:
[----:B------:R-:W-:Y:S05]  /*3eec0*/  EXIT ;  /* 0x000000000000794d */ /* 0x000fea0003800000 */
.L_x_12265:
        /* <DEDUP_REMOVED lines=8> */
.L_x_12288:
[----:B------:R-:W-:Y:S05]  /*3ef50*/  BSYNC B1 ;  /* 0x0000000000017941 */ /* 0x000fea0003800000 */
.L_x_12287:
[----:B------:R-:W-:Y:S01]  /*3ef60*/  FADD.FTZ R68, R68, R69 ;  /* 0x0000004544447221 */ /* 0x000fe20000010000 */
[----:B------:R-:W-:Y:S01]  /*3ef70*/  HFMA2.MMA R70, -RZ, RZ, 0, 1.847743988037109375e-06 ;  /* 0x0000001fff467435 */ /* 0x000fe200000001ff */
[----:B------:R-:W-:Y:S01]  /*3ef80*/  IMAD.MOV.U32 R69, RZ, RZ, -0x1 ;  /* 0xffffffffff457424 */ /* 0x000fe200078e00ff */
[----:B------:R-:W-:Y:S01]  /*3ef90*/  LOP3.LUT R5, R5, 0xffff7fff, RZ, 0xc0, !PT ;  /* 0xffff7fff05057812 */ /* 0x000fe200078ec0ff */
[----:B------:R-:W-:Y:S01]  /*3efa0*/  IMAD.MOV.U32 R71, RZ, RZ, 0x2 ;  /* 0x00000002ff477424 */ /* 0x000fe200078e00ff */
[----:B------:R-:W-:Y:S02]  /*3efb0*/  MOV R132, R68 ;  /* 0x0000004400847202 */ /* 0x000fe40000000f00 */
[----:B------:R-:W-:-:S07]  /*3efc0*/  @P5 LOP3.LUT R5, R5, 0x8000, RZ, 0xfc, !PT ;  /* 0x0000800005055812 */ /* 0x000fce00078efcff */
[----:B------:R-:W-:Y:S05]  /*3efd0*/  WARPSYNC.COLLECTIVE R69, `(.L_x_12289) ;  /* 0x0000000045087348 */ /* 0x000fea0003c00000 */
[----:B------:R0:W1:Y:S02]  /*3efe0*/  SHFL.BFLY P6, R69, R132, R71, R70 ;  /* 0x0c00004784457389 */ /* 0x00006400000c0046 */
[----:B01----:R-:W-:Y:S01]  /*3eff0*/  ENDCOLLECTIVE ;  /* 0x000000000000791b */ /* 0x003fe20003800000 */
.L_x_12289:
[----:B------:R-:W-:Y:S01]  /*3f000*/  LOP3.LUT P5, RZ, R5, 0x8, RZ, 0xc0, !PT ;  /* 0x0000000805ff7812 */ /* 0x000fe200078ac0ff */
[----:B------:R-:W-:Y:S02]  /*3f010*/  IMAD.MOV.U32 R71, RZ, RZ, 0x4 ;  /* 0x00000004ff477424 */ /* 0x000fe400078e00ff */
[----:B------:R-:W-:Y:S01]  /*3f020*/  FADD.FTZ R68, R68, R69 ;  /* 0x0000004544447221 */ /* 0x000fe20000010000 */
[----:B------:R-:W-:-:S04]  /*3f030*/  MOV R69, 0xffffffff ;  /* 0xffffffff00457802 */ /* 0x000fc80000000f00 */
[----:B------:R-:W-:-:S07]  /*3f040*/  MOV R132, R68 ;  /* 0x0000004400847202 */ /* 0x000fce0000000f00 */
[----:B------:R-:W-:Y:S05]  /*3f050*/  WARPSYNC.COLLECTIVE R69, `(.L_x_12290) ;  /* 0x0000000045087348 */ /* 0x000fea0003c00000 */
[----:B------:R0:W1:Y:S02]  /*3f060*/  SHFL.BFLY P6, R69, R132, R71, R70 ;  /* 0x0c00004784457389 */ /* 0x00006400000c0046 */
[----:B01----:R-:W-:Y:S01]  /*3f070*/  ENDCOLLECTIVE ;  /* 0x000000000000791b */ /* 0x003fe20003800000 */
.L_x_12290:
[----:B------:R-:W-:Y:S01]  /*3f080*/  HFMA2.MMA R71, -RZ, RZ, 0, 4.76837158203125e-07 ;  /* 0x00000008ff477435 */ /* 0x000fe200000001ff */
[----:B------:R-:W-:Y:S01]  /*3f090*/  FADD.FTZ R68, R68, R69 ;  /* 0x0000004544447221 */ /* 0x000fe20000010000 */
[----:B------:R-:W-:-:S03]  /*3f0a0*/  IMAD.MOV.U32 R69, RZ, RZ, -0x1 ;  /* 0xffffffffff457424 */ /* 0x000fc600078e00ff */
[----:B------:R-:W-:-:S07]  /*3f0b0*/  IMAD.MOV.U32 R132, RZ, RZ, R68 ;  /* 0x000000ffff847224 */ /* 0x000fce00078e0044 */
[----:B------:R-:W-:Y:S05]  /*3f0c0*/  WARPSYNC.COLLECTIVE R69, `(.L_x_12291) ;  /* 0x0000000045087348 */ /* 0x000fea0003c00000 */
[----:B------:R0:W1:Y:S02]  /*3f0d0*/  SHFL.BFLY P6, R69, R132, R71, R70 ;  /* 0x0c00004784457389 */ /* 0x00006400000c0046 */
[----:B01----:R-:W-:Y:S01]  /*3f0e0*/  ENDCOLLECTIVE ;  /* 0x000000000000791b */ /* 0x003fe20003800000 */
.L_x_12291:
[----:B------:R-:W-:Y:S02]  /*3f0f0*/  IMAD.MOV.U32 R71, RZ, RZ, 0x10 ;  /* 0x00000010ff477424 */ /* 0x000fe400078e00ff */
[----:B------:R-:W-:Y:S01]  /*3f100*/  FADD.FTZ R68, R68, R69 ;  /* 0x0000004544447221 */ /* 0x000fe20000010000 */
[----:B------:R-:W-:-:S04]  /*3f110*/  MOV R69, 0xffffffff ;  /* 0xffffffff00457802 */ /* 0x000fc80000000f00 */
[----:B------:R-:W-:-:S07]  /*3f120*/  MOV R132, R68 ;  /* 0x0000004400847202 */ /* 0x000fce0000000f00 */
[----:B------:R-:W-:Y:S05]  /*3f130*/  WARPSYNC.COLLECTIVE R69, `(.L_x_12292) ;  /* 0x0000000045087348 */ /* 0x000fea0003c00000 */
[----:B------:R0:W1:Y:S02]  /*3f140*/  SHFL.BFLY P6, R69, R132, R71, R70 ;  /* 0x0c00004784457389 */ /* 0x00006400000c0046 */
[----:B01----:R-:W-:Y:S01]  /*3f150*/  ENDCOLLECTIVE ;  /* 0x000000000000791b */ /* 0x003fe20003800000 */
.L_x_12292:
[----:B------:R-:W-:Y:S01]  /*3f160*/  HFMA2.MMA R71, -RZ, RZ, 0, 5.9604644775390625e-08 ;  /* 0x00000001ff477435 */ /* 0x000fe200000001ff */
        /* <DEDUP_REMOVED lines=175> */
.L_x_12293:
[----:B------:R-:W-:Y:S01]  /*3fc60*/  HFMA2.MMA R71, -RZ, RZ, 0, 1.1920928955078125e-07 ;  /* 0x00000002ff477435 */ /* 0x000fe200000001ff */
[----:B------:R-:W-:Y:S01]  /*3fc70*/  FADD.FTZ R130, R130, R69 ;  /* 0x0000004582827221 */ /* 0x000fe20000010000 */
[----:B------:R-:W-:-:S03]  /*3fc80*/  IMAD.MOV.U32 R69, RZ, RZ, -0x1 ;  /* 0xffffffffff457424 */ /* 0x000fc600078e00ff */
[----:B------:R-:W-:-:S07]  /*3fc90*/  IMAD.MOV.U32 R132, RZ, RZ, R130 ;  /* 0x000000ffff847224 */ /* 0x000fce00078e0082 */
[----:B------:R-:W-:Y:S05]  /*3fca0*/  WARPSYNC.COLLECTIVE R69, `(.L_x_12294) ;  /* 0x0000000045087348 */ /* 0x000fea0003c00000 */
[----:B------:R0:W1:Y:S02]  /*3fcb0*/  SHFL.BFLY P6, R69, R132, R71, R70 ;  /* 0x0c00004784457389 */ /* 0x00006400000c0046 */
[----:B01----:R-:W-:Y:S01]  /*3fcc0*/  ENDCOLLECTIVE ;  /* 0x000000000000791b */ /* 0x003fe20003800000 */
.L_x_12294:
[----:B------:R-:W-:Y:S02]  /*3fcd0*/  IMAD.MOV.U32 R71, RZ, RZ, 0x4 ;  /* 0x00000004ff477424 */ /* 0x000fe400078e00ff */
[----:B------:R-:W-:Y:S01]  /*3fce0*/  FADD.FTZ R130, R130, R69 ;  /* 0x0000004582827221 */ /* 0x000fe20000010000 */
[----:B------:R-:W-:-:S04]  /*3fcf0*/  MOV R69, 0xffffffff ;  /* 0xffffffff00457802 */ /* 0x000fc80000000f00 */
[----:B------:R-:W-:-:S07]  /*3fd00*/  MOV R132, R130 ;  /* 0x0000008200847202 */ /* 0x000fce0000000f00 */
[----:B------:R-:W-:Y:S05]  /*3fd10*/  WARPSYNC.COLLECTIVE R69, `(.L_x_12295) ;  /* 0x0000000045087348 */ /* 0x000fea0003c00000 */
[----:B------:R0:W1:Y:S02]  /*3fd20*/  SHFL.BFLY P6, R69, R132, R71, R70 ;  /* 0x0c00004784457389 */ /* 0x00006400000c0046 */
[----:B01----:R-:W-:Y:S01]  /*3fd30*/  ENDCOLLECTIVE ;  /* 0x000000000000791b */ /* 0x003fe20003800000 */
.L_x_12295:
[----:B------:R-:W-:Y:S01]  /*3fd40*/  HFMA2.MMA R71, -RZ, RZ, 0, 4.76837158203125e-07 ;  /* 0x00000008ff477435 */ /* 0x000fe200000001ff */
[----:B------:R-:W-:Y:S01]  /*3fd50*/  FADD.FTZ R130, R130, R69 ;  /* 0x0000004582827221 */ /* 0x000fe20000010000 */
[----:B------:R-:W-:-:S03]  /*3fd60*/  IMAD.MOV.U32 R69, RZ, RZ, -0x1 ;  /* 0xffffffffff457424 */ /* 0x000fc600078e00ff */
[----:B------:R-:W-:-:S07]  /*3fd70*/  IMAD.MOV.U32 R132, RZ, RZ, R130 ;  /* 0x000000ffff847224 */ /* 0x000fce00078e0082 */
[----:B------:R-:W-:Y:S05]  /*3fd80*/  WARPSYNC.COLLECTIVE R69, `(.L_x_12296) ;  /* 0x0000000045087348 */ /* 0x000fea0003c00000 */
[----:B------:R0:W1:Y:S02]  /*3fd90*/  SHFL.BFLY P6, R69, R132, R71, R70 ;  /* 0x0c00004784457389 */ /* 0x00006400000c0046 */
[----:B01----:R-:W-:Y:S01]  /*3fda0*/  ENDCOLLECTIVE ;  /* 0x000000000000791b */ /* 0x003fe20003800000 */
.L_x_12296:
[----:B------:R-:W-:Y:S02]  /*3fdb0*/  IMAD.MOV.U32 R71, RZ, RZ, 0x10 ;  /* 0x00000010ff477424 */ /* 0x000fe400078e00ff */
[----:B------:R-:W-:Y:S01]  /*3fdc0*/  FADD.FTZ R130, R130, R69 ;  /* 0x0000004582827221 */ /* 0x000fe20000010000 */
[----:B------:R-:W-:-:S04]  /*3fdd0*/  MOV R69, 0xffffffff ;  /* 0xffffffff00457802 */ /* 0x000fc80000000f00 */
[----:B------:R-:W-:-:S07]  /*3fde0*/  MOV R132, R130 ;  /* 0x0000008200847202 */ /* 0x000fce0000000f00 */
[----:B------:R-:W-:Y:S05]  /*3fdf0*/  WARPSYNC.COLLECTIVE R69, `(.L_x_12297) ;  /* 0x0000000045087348 */ /* 0x000fea0003c00000 */
[----:B------:R0:W1:Y:S02]  /*3fe00*/  SHFL.BFLY P6, R69, R132, R71, R70 ;  /* 0x0c00004784457389 */ /* 0x00006400000c0046 */
[----:B01----:R-:W-:Y:S01]  /*3fe10*/  ENDCOLLECTIVE ;  /* 0x000000000000791b */ /* 0x003fe20003800000 */
.L_x_12297:
[----:B------:R-:W-:Y:S05]  /*3fe20*/  BRA `(.L_x_12298) ;  /* 0xffffffd400147947 */ /* 0x000fea000383ffff */
.L_x_12299:
        /* <DEDUP_REMOVED lines=13> */
.L_x_66048:


//--------------------- .text._ZN10layer_norm31ln_parallel_residual_fwd_kernelINS_13Kernel_traitsI6__halfS2_S2_S2_fjLj2560ELj1ELj4ELj1ELj16ENS_18Kernel_traits_baseILj2560ES2_S2_S2_S2_fjLj128EEEEELb1ELb1ELb1EEEvNS_9FwdParamsE --------------------------
	.section	.text._ZN10layer_norm31ln_parallel_residual_fwd_kernelINS_13Kernel_traitsI6__halfS2_S2_S2_fjLj2560ELj1ELj4ELj1ELj16ENS_18Kernel_traits_baseILj2560ES2_S2_S2_S2_fjLj128EEEEELb1ELb1ELb1EEEvNS_9FwdParamsE,"ax",@progbits
	.align	128
        .global         _ZN10layer_norm31ln_parallel_residual_fwd_kernelINS_13Kernel_traitsI6__halfS2_S2_S2_fjLj2560ELj1ELj4ELj1ELj16ENS_18Kernel_traits_baseILj2560ES2_S2_S2_S2_fjLj128EEEEELb1ELb1ELb1EEEvNS_9FwdParamsE
        .type           _ZN10layer_norm31ln_parallel_residual_fwd_kernelINS_13Kernel_traitsI6__halfS2_S2_S2_fjLj2560ELj1ELj4ELj1ELj16ENS_18Kernel_traits_baseILj2560ES2_S2_S2_S2_fjLj128EEEEELb1ELb1ELb1EEEvNS_9FwdParamsE,@function
        .size           _ZN10layer_norm31ln_parallel_residual_fwd_kernelINS_13Kernel_traitsI6__halfS2_S2_S2_fjLj2560ELj1ELj4ELj1ELj16ENS_18Kernel_traits_baseILj2560ES2_S2_S2_S2_fjLj128EEEEELb1ELb1ELb1EEEvNS_9FwdParamsE,(.L_x_66049 - _ZN10layer_norm31ln_parallel_residual_fwd_kernelINS_13Kernel_traitsI6__halfS2_S2_S2_fjLj2560ELj1ELj4ELj1ELj16ENS_18Kernel_traits_baseILj2560ES2_S2_S2_S2_fjLj128EEEEELb1ELb1ELb1EEEvNS_9FwdParamsE)
        .other          _ZN10layer_norm31ln_parallel_residual_fwd_kernelINS_13Kernel_traitsI6__halfS2_S2_S2_fjLj2560ELj1ELj4ELj1ELj16ENS_18Kernel_traits_baseILj2560ES2_S2_S2_S2_fjLj128EEEEELb1ELb1ELb1EEEvNS_9FwdParamsE,@"STO_CUDA_ENTRY STV_DEFAULT"
_ZN10layer_norm31ln_parallel_residual_fwd_kernelINS_13Kernel_traitsI6__halfS2_S2_S2_fjLj2560ELj1ELj4ELj1ELj16ENS_18Kernel_traits_baseILj2560ES2_S2_S2_S2_fjLj128EEEEELb1ELb1ELb1EEEvNS_9FwdParamsE:
.text._ZN10layer_norm31ln_parallel_residual_fwd_kernelINS_13Kernel_traitsI6__halfS2_S2_S2_fjLj2560ELj1ELj4ELj1ELj16ENS_18Kernel_traits_baseILj2560ES2_S2_S2_S2_fjLj128EEEEELb1ELb1ELb1EEEvNS_9FwdParamsE:
        /* <DEDUP_REMOVED lines=15> */
[----:B-1----:R-:W-:-:S05]  /*00f0*/  @P1 IMAD.MOV.U32 R5, RZ, RZ, R189 ;  /* 0x000000ffff051224 */ /* 0x002fca00078e00bd */
[----:B------:R-:W4:Y:S01]  /*0100*/  @P1 LDG.E.64 R20, desc[UR4][R4.64] ;  /* 0x0000000404141981 */ /* 0x000f22000c1e1b00 */
[----:B--2---:R-:W-:-:S05]  /*0110*/  IMAD.SHL.U32 R0, R113, 0x10, RZ ;  /* 0x0000001071007824 */ /* 0x004fca00078e00ff */
[----:B------:R-:W-:Y:S02]  /*0120*/  LOP3.LUT R28, R0, 0x1f0, RZ, 0xc0, !PT ;  /* 0x000001f0001c7812 */ /* 0x000fe400078ec0ff */
[----:B------:R-:W0:Y:S02]  /*0130*/  S2R R0, SR_CTAID.X ;  /* 0x0000000000007919 */ /* 0x000e240000002500 */
[----:B------:R-:W-:-:S04]  /*0140*/  IADD3 R22, P2, R28, UR8, RZ ;  /* 0x000000081c167c10 */ /* 0x000fc8000ff5e0ff */
[----:B------:R-:W-:Y:S02]  /*0150*/  IADD3.X R23, RZ, UR9, RZ, P2, !PT ;  /* 0x00000009ff177c10 */ /* 0x000fe400097fe4ff */
[----:B------:R-:W-:Y:S01]  /*0160*/  ISETP.NE.U32.AND P0, PT, RZ, UR8, PT ;  /* 0x00000008ff007c0c */ /* 0x000fe2000bf05070 */
[----:B------:R-:W-:Y:S02]  /*0170*/  ULDC UR8, c[0x0][0x0] ;  /* 0x0000000000087ab9 */ /* 0x000fe40000000800 */
[--C-:B0-----:R-:W-:Y:S01]  /*0180*/  IMAD R175, R0, UR8, R113.reuse ;  /* 0x0000000800af7c24 */ /* 0x101fe2000f8e0271 */
[----:B------:R-:W-:Y:S01]  /*0190*/  ISETP.NE.AND.EX P0, PT, RZ, UR9, PT, P0 ;  /* 0x00000009ff007c0c */ /* 0x000fe2000bf05300 */
[----:B------:R-:W-:Y:S01]  /*01a0*/  ULDC.64 UR8, c[0x0][0x260] ;  /* 0x0000980000087ab9 */ /* 0x000fe20000000a00 */
[----:B------:R-:W-:-:S05]  /*01b0*/  SHF.R.U32.HI R42, RZ, 0x5, R113 ;  /* 0x00000005ff2a7819 */ /* 0x000fca0000011671 */
[----:B------:R-:W-:-:S06]  /*01c0*/  IMAD R42, R0, 0x4, R42 ;  /* 0x00000004002a7824 */ /* 0x000fcc00078e022a */
        /* <DEDUP_REMOVED lines=10> */
[----:B---3--:R-:W-:-:S02]  /*0270*/  @P1 R2UR UR6, R2 ;  /* 0x00000000020612ca */ /* 0x008fc400000e0000 */
        /* <DEDUP_REMOVED lines=39> */
[----:B------:R-:W-:Y:S01]  /*04f0*/  UIADD3 UR33, UR6, -0x4ab325aa, URZ ;  /* 0xb54cda5606217890 */ /* 0x000fe2000fffe03f */
[----:B------:R-:W-:Y:S01]  /*0500*/  IMAD.WIDE.U32 R20, R21, -0x326172a9, RZ ;  /* 0xcd9e8d5715147825 */ /* 0x000fe200078e00ff */
[----:B------:R-:W-:-:S03]  /*0510*/  UIADD3 UR34, UR7, 0x646e171e, URZ ;  /* 0x646e171e07227890 */ /* 0x000fc6000fffe03f */
[----:B------:R-:W-:Y:S01]  /*0520*/  IMAD.WIDE.U32 R2, R2, -0x2daee0ad, RZ ;  /* 0xd2511f5302027825 */ /* 0x000fe200078e00ff */
[----:B------:R-:W-:-:S04]  /*0530*/  LOP3.LUT R26, R21, UR33, R26, 0x96, !PT ;  /* 0x00000021151a7c12 */ /* 0x000fc8000f8e961a */
[----:B------:R-:W-:Y:S01]  /*0540*/  LOP3.LUT R24, R3, UR34, R24, 0x96, !PT ;  /* 0x0000002203187c12 */ /* 0x000fe2000f8e9618 */
[----:B------:R-:W-:Y:S01]  /*0550*/  UIADD3 UR35, UR6, 0x5384540f, URZ ;  /* 0x5384540f06237890 */ /* 0x000fe2000fffe03f */
[----:B0-----:R-:W-:Y:S01]  /*0560*/  IMAD.WIDE.U32 R22, R26, -0x2daee0ad, RZ ;  /* 0xd2511f531a167825 */ /* 0x001fe200078e00ff */
        /* <DEDUP_REMOVED lines=34> */
[--C-:B------:R-:W-:Y:S01]  /*0790*/  HADD2.F32 R149, -RZ, R88.reuse.H0_H0 ;  /* 0x20000058ff957230 */ /* 0x100fe20000004100 */
[----:B------:R-:W-:Y:S01]  /*07a0*/  UIADD3 UR39, UR6, -0x700cb87f, URZ ;  /* 0x8ff3478106277890 */ /* 0x000fe2000fffe03f */
[----:B------:R-:W-:Y:S01]  /*07b0*/  HADD2.F32 R151, -RZ, R88.H1_H1 ;  /* 0x30000058ff977230 */ /* 0x000fe20000004100 */
[----:B------:R-:W-:Y:S01]  /*07c0*/  UIADD3 UR40, UR7, -0x695add53, URZ ;  /* 0x96a522ad07287890 */ /* 0x000fe2000fffe03f */
[--C-:B------:R-:W-:Y:S01]  /*07d0*/  HADD2.F32 R152, -RZ, R89.reuse.H0_H0 ;  /* 0x20000059ff987230 */ /* 0x100fe20000004100 */
[----:B------:R-:W-:Y:S01]  /*07e0*/  ULDC.64 UR8, c[0x0][0x228] ;  /* 0x00008a0000087ab9 */ /* 0x000fe20000000a00 */
[----:B------:R-:W-:Y:S01]  /*07f0*/  HADD2.F32 R153, -RZ, R89.H1_H1 ;  /* 0x30000059ff997230 */ /* 0x000fe20000004100 */
[----:B------:R-:W5:Y:S01]  /*0800*/  LDG.E.128 R84, desc[UR4][R2.64] ;  /* 0x0000000402547981 */ /* 0x000f62000c1e1d00 */
[----:B------:R-:W-:-:S02]  /*0810*/  IMAD R168, R168, -0x2daee0ad, RZ ;  /* 0xd2511f53a8a87824 */ /* 0x000fc400078e02ff */
[----:B------:R-:W-:Y:S01]  /*0820*/  IMAD R167, R167, -0x326172a9, RZ ;  /* 0xcd9e8d57a7a77824 */ /* 0x000fe200078e02ff */
[----:B------:R-:W5:Y:S01]  /*0830*/  LDG.E.128 R80, desc[UR4][R2.64+0x200] ;  /* 0x0002000402507981 */ /* 0x000f62000c1e1d00 */
[----:B------:R-:W-:Y:S01]  /*0840*/  IMAD.HI.U32 R88, R174, -0x326172a9, RZ ;  /* 0xcd9e8d57ae587827 */ /* 0x000fe200078e00ff */
[----:B------:R-:W-:Y:S01]  /*0850*/  ISETP.NE.U32.AND P0, PT, RZ, UR8, PT ;  /* 0x00000008ff007c0c */ /* 0x000fe2000bf05070 */
[----:B------:R-:W-:Y:S01]  /*0860*/  BSSY B0, `(.L_x_12300) ;  /* 0x0003c7e000007945 */ /* 0x000fe20003800000 */
[----:B------:R-:W5:Y:S01]  /*0870*/  LDG.E.128 R76, desc[UR4][R2.64+0x400] ;  /* 0x00040004024c7981 */ /* 0x000f62000c1e1d00 */
[----:B------:R-:W-:Y:S01]  /*0880*/  IMAD.HI.U32 R89, R172, -0x2daee0ad, RZ ;  /* 0xd2511f53ac597827 */ /* 0x000fe200078e00ff */
[----:B------:R-:W-:Y:S01]  /*0890*/  LOP3.LUT R188, R188, 0x3, RZ, 0xc0, !PT ;  /* 0x00000003bcbc7812 */ /* 0x000fe200078ec0ff */
[----:B------:R-:W-:Y:S01]  /*08a0*/  ULDC.U8 UR8, c[0x0][0x2a0] ;  /* 0x0000a80000087ab9 */ /* 0x000fe20000000000 */
[----:B------:R-:W5:Y:S01]  /*08b0*/  LDG.E.128 R72, desc[UR4][R2.64+0x600] ;  /* 0x0006000402487981 */ /* 0x000f62000c1e1d00 */
[--C-:B------:R-:W-:Y:S01]  /*08c0*/  HADD2.F32 R37, -RZ, R18.reuse.H0_H0 ;  /* 0x20000012ff257230 */ /* 0x100fe20000004100 */
[----:B------:R-:W-:Y:S01]  /*08d0*/  LOP3.LUT R177, R113, 0x1f, RZ, 0xc0, !PT ;  /* 0x0000001f71b17812 */ /* 0x000fe200078ec0ff */
[----:B------:R-:W-:Y:S01]  /*08e0*/  HADD2.F32 R36, -RZ, R18.H1_H1 ;  /* 0x30000012ff247230 */ /* 0x000fe20000004100 */
[----:B------:R-:W5:Y:S01]  /*08f0*/  LDG.E.128 R68, desc[UR4][R2.64+0x800] ;  /* 0x0008000402447981 */ /* 0x000f62000c1e1d00 */
[--C-:B------:R-:W-:Y:S01]  /*0900*/  HADD2.F32 R35, -RZ, R19.reuse.H0_H0 ;  /* 0x20000013ff237230 */ /* 0x100fe20000004100 */
[----:B------:R-:W-:Y:S01]  /*0910*/  ULDC UR21, c[0x0][0x218] ;  /* 0x0000860000157ab9 */ /* 0x000fe20000000800 */
[----:B------:R-:W-:Y:S01]  /*0920*/  HADD2.F32 R34, -RZ, R19.H1_H1 ;  /* 0x30000013ff227230 */ /* 0x000fe20000004100 */
[----:B------:R-:W5:Y:S01]  /*0930*/  LDG.E.128 R64, desc[UR4][R2.64+0xa00] ;  /* 0x000a000402407981 */ /* 0x000f62000c1e1d00 */
[--C-:B------:R-:W-:Y:S01]  /*0940*/  HADD2.F32 R41, -RZ, R16.reuse.H0_H0 ;  /* 0x20000010ff297230 */ /* 0x100fe20000004100 */
[----:B------:R-:W-:Y:S01]  /*0950*/  ULDC UR22, c[0x0][0x2d8] ;  /* 0x0000b60000167ab9 */ /* 0x000fe20000000800 */
[----:B------:R-:W-:Y:S01]  /*0960*/  HADD2.F32 R40, -RZ, R16.H1_H1 ;  /* 0x30000010ff287230 */ /* 0x000fe20000004100 */
[----:B------:R-:W5:Y:S01]  /*0970*/  LDG.E.128 R60, desc[UR4][R2.64+0xc00] ;  /* 0x000c0004023c7981 */ /* 0x000f62000c1e1d00 */
[--C-:B------:R-:W-:Y:S01]  /*0980*/  HADD2.F32 R39, -RZ, R17.reuse.H0_H0 ;  /* 0x20000011ff277230 */ /* 0x100fe20000004100 */
[----:B------:R-:W-:Y:S01]  /*0990*/  ULDC.64 UR10, c[0x0][0x230] ;  /* 0x00008c00000a7ab9 */ /* 0x000fe20000000a00 */
        /* <DEDUP_REMOVED lines=9> */
[----:B------:R0:W5:Y:S01]  /*0a30*/  LDG.E.128 R48, desc[UR4][R2.64+0x1200] ;  /* 0x0012000402307981 */ /* 0x000162000c1e1d00 */
[--C-:B------:R-:W-:Y:S01]  /*0a40*/  HADD2.F32 R29, -RZ, R14.reuse.H0_H0 ;  /* 0x2000000eff1d7230 */ /* 0x100fe20000004100 */
[----:B------:R-:W-:Y:S01]  /*0a50*/  LOP3.LUT R167, R88, UR39, R167, 0x96, !PT ;  /* 0x0000002758a77c12 */ /* 0x000fe2000f8e96a7 */
[----:B------:R-:W-:Y:S01]  /*0a60*/  HADD2.F32 R28, -RZ, R14.H1_H1 ;  /* 0x3000000eff1c7230 */ /* 0x000fe20000004100 */
[----:B------:R-:W-:Y:S01]  /*0a70*/  LOP3.LUT R168, R89, UR40, R168, 0x96, !PT ;  /* 0x0000002859a87c12 */ /* 0x000fe2000f8e96a8 */
[--C-:B------:R-:W-:Y:S01]  /*0a80*/  HADD2.F32 R27, -RZ, R15.reuse.H0_H0 ;  /* 0x2000000fff1b7230 */ /* 0x100fe20000004100 */
[----:B------:R-:W-:Y:S01]  /*0a90*/  ISETP.NE.AND.EX P0, PT, RZ, UR9, PT, P0 ;  /* 0x00000009ff007c0c */ /* 0x000fe2000bf05300 */
[----:B------:R-:W-:Y:S01]  /*0aa0*/  HADD2.F32 R26, -RZ, R15.H1_H1 ;  /* 0x3000000fff1a7230 */ /* 0x000fe20000004100 */
[----:B------:R-:W-:Y:S01]  /*0ab0*/  UISETP.NE.AND UP0, UPT, UR8, URZ, UPT ;  /* 0x0000003f0800728c */ /* 0x000fe2000bf05270 */
[--C-:B------:R-:W-:Y:S01]  /*0ac0*/  HADD2.F32 R21, -RZ, R10.reuse.H0_H0 ;  /* 0x2000000aff157230 */ /* 0x100fe20000004100 */
[----:B------:R-:W-:Y:S01]  /*0ad0*/  ULDC.64 UR16, c[0x0][0x248] ;  /* 0x0000920000107ab9 */ /* 0x000fe20000000a00 */
[----:B------:R-:W-:Y:S01]  /*0ae0*/  HADD2.F32 R20, -RZ, R10.H1_H1 ;  /* 0x3000000aff147230 */ /* 0x000fe20000004100 */
[----:B------:R-:W-:Y:S01]  /*0af0*/  ULDC.64 UR8, c[0x0][0x228] ;  /* 0x00008a0000087ab9 */ /* 0x000fe20000000a00 */
[--C-:B------:R-:W-:Y:S01]  /*0b00*/  HADD2.F32 R19, -RZ, R11.reuse.H0_H0 ;  /* 0x2000000bff137230 */ /* 0x100fe20000004100 */
[----:B------:R-:W-:Y:S01]  /*0b10*/  ULDC.64 UR18, c[0x0][0x2b8] ;  /* 0x0000ae0000127ab9 */ /* 0x000fe20000000a00 */
        /* <DEDUP_REMOVED lines=57> */
[----:B------:R-:W-:Y:S02]  /*0eb0*/  IMAD R174, R174, -0x326172a9, RZ ;  /* 0xcd9e8d57aeae7824 */ /* 0x000fe400078e02ff */
[----:B------:R-:W-:Y:S02]  /*0ec0*/  IMAD R172, R172, -0x2daee0ad, RZ ;  /* 0xd2511f53acac7824 */ /* 0x000fe400078e02ff */
[----:B------:R-:W-:-:S07]  /*0ed0*/  IMAD.MOV.U32 R166, RZ, RZ, RZ ;  /* 0x000000ffffa67224 */ /* 0x000fce00078e00ff */
.L_x_13592:
[----:B0--3--:R-:W0:Y:S01]  /*0ee0*/  @P0 LDC.64 R96, c[0x0][0x228] ;  /* 0x00008a00ff600b82 */ /* 0x009e220000000a00 */
        /* <DEDUP_REMOVED lines=27> */
.L_x_12302:
[----:B------:R-:W-:-:S07]  /*10a0*/  MOV R101, R174 ;  /* 0x000000ae00657202 */ /* 0x000fce0000000f00 */
.L_x_12303:
[----:B------:R-:W-:Y:S05]  /*10b0*/  BSYNC B1 ;  /* 0x0000000000017941 */ /* 0x000fea0003800000 */
.L_x_12301:
        /* <DEDUP_REMOVED lines=16> */
.L_x_12307:
[----:B------:R-:W-:Y:S05]  /*11c0*/  BSYNC B2 ;  /* 0x0000000000027941 */ /* 0x000fea0003800000 */
.L_x_12306:
        /* <DEDUP_REMOVED lines=42> */
[----:B------:R-:W-:Y:S01]  /*1470*/  IMAD.MOV.U32 R106, RZ, RZ, RZ ;  /* 0x000000ffff6a7224 */ /* 0x000fe200078e00ff */
[----:B------:R-:W-:-:S07]  /*1480*/  MOV R172, R102 ;  /* 0x0000006600ac7202 */ /* 0x000fce0000000f00 */
.L_x_12305:
[----:B------:R-:W-:Y:S05]  /*1490*/  BSYNC B1 ;  /* 0x0000000000017941 */ /* 0x000fea0003800000 */
.L_x_12304:
[----:B------:R-:W0:Y:S01]  /*14a0*/  LDC R111, c[0x0][0x298] ;  /* 0x0000a600ff6f7b82 */ /* 0x000e220000000800 */
[----:B------:R-:W-:Y:S01]  /*14b0*/  ISETP.NE.U32.AND P2, PT, RZ, UR8, PT ;  /* 0x00000008ff007c0c */ /* 0x000fe2000bf45070 */
[----:B------:R-:W-:Y:S01]  /*14c0*/  IMAD.MOV.U32 R110, RZ, RZ, 0x2f800000 ;  /* 0x2f800000ff6e7424 */ /* 0x000fe200078e00ff */
[----:B------:R-:W-:Y:S01]  /*14d0*/  I2FP.F32.U32 R101, R101 ;  /* 0x0000006500657245 */ /* 0x000fe20000201000 */
[----:B-----5:R-:W-:Y:S01]  /*14e0*/  HADD2.F32 R102, -RZ, R96.H0_H0 ;  /* 0x20000060ff667230 */ /* 0x020fe20000004100 */
[----:B------:R-:W-:-:S03]  /*14f0*/  ISETP.NE.AND.EX P2, PT, RZ, UR9, PT, P2 ;  /* 0x00000009ff007c0c */ /* 0x000fc6000bf45320 */
[----:B------:R-:W1:Y:S01]  /*1500*/  LDC R112, c[0x0][0x294] ;  /* 0x0000a500ff707b82 */ /* 0x000e620000000800 */
[----:B------:R-:W-:Y:S01]  /*1510*/  FFMA.FTZ R101, R101, R110, 1.1641532182693481445e-10 ;  /* 0x2f00000065657423 */ /* 0x000fe2000001006e */
[----:B0-----:R-:W-:-:S04]  /*1520*/  FMUL.FTZ R102, R102, R111 ;  /* 0x0000006f66667220 */ /* 0x001fc80000410000 */
[----:B-1----:R-:W-:-:S04]  /*1530*/  FSETP.GTU.FTZ.AND P3, PT, R101, R112, PT ;  /* 0x000000706500720b */ /* 0x002fc80003f7c000 */
[----:B------:R-:W-:Y:S02]  /*1540*/  P2R R101, PR, RZ, 0x8 ;  /* 0x00000008ff657803 */ /* 0x000fe40000000000 */
        /* <DEDUP_REMOVED lines=8> */
.L_x_12308:
        /* <DEDUP_REMOVED lines=12> */
.L_x_12311:
[----:B------:R-:W-:-:S07]  /*1690*/  MOV R116, R174 ;  /* 0x000000ae00747202 */ /* 0x000fce0000000f00 */
.L_x_12312:
[----:B------:R-:W-:Y:S05]  /*16a0*/  BSYNC B1 ;  /* 0x0000000000017941 */ /* 0x000fea0003800000 */
.L_x_12310:
        /* <DEDUP_REMOVED lines=16> */
.L_x_12316:
[----:B------:R-:W-:Y:S05]  /*17b0*/  BSYNC B2 ;  /* 0x0000000000027941 */ /* 0x000fea0003800000 */
.L_x_12315:
        /* <DEDUP_REMOVED lines=42> */
[----:B------:R-:W-:Y:S02]  /*1a60*/  LOP3.LUT R168, R105, UR40, R106, 0x96, !PT ;  /* 0x0000002869a87c12 */ /* 0x000fe4000f8e966a */
[----:B------:R-:W-:-:S07]  /*1a70*/  MOV R172, R104 ;  /* 0x0000006800ac7202 */ /* 0x000fce0000000f00 */
.L_x_12314:
[----:B------:R-:W-:Y:S05]  /*1a80*/  BSYNC B1 ;  /* 0x0000000000017941 */ /* 0x000fea0003800000 */
.L_x_12313:
[----:B------:R-:W-:Y:S01]  /*1a90*/  I2FP.F32.U32 R105, R116 ;  /* 0x0000007400697245 */ /* 0x000fe20000201000 */
[----:B------:R-:W-:Y:S02]  /*1aa0*/  HADD2.F32 R104, -RZ, R92.H0_H0 ;  /* 0x2000005cff687230 */ /* 0x000fe40000004100 */
[----:B------:R-:W-:Y:S02]  /*1ab0*/  @P1 HADD2.F32 R107, -RZ, R88.H0_H0 ;  /* 0x20000058ff6b1230 */ /* 0x000fe40000004100 */
[----:B------:R-:W-:Y:S01]  /*1ac0*/  FFMA.FTZ R105, R105, R110, 1.1641532182693481445e-10 ;  /* 0x2f00000069697423 */ /* 0x000fe2000001006e */
[----:B------:R-:W-:-:S04]  /*1ad0*/  FMUL.FTZ R104, R104, R111 ;  /* 0x0000006f68687220 */ /* 0x000fc80000410000 */
[----:B------:R-:W-:-:S04]  /*1ae0*/  FSETP.GTU.FTZ.AND P3, PT, R105, R112, PT ;  /* 0x000000706900720b */ /* 0x000fc80003f7c000 */
[----:B------:R-:W-:Y:S02]  /*1af0*/  FSEL R105, R104, RZ, !P3 ;  /* 0x000000ff68697208 */ /* 0x000fe40005800000 */
[----:B------:R-:W-:-:S03]  /*1b00*/  SEL R165, RZ, 0x1, P3 ;  /* 0x00000001ffa57807 */ /* 0x000fc60001800000 */
[----:B------:R-:W-:-:S04]  /*1b10*/  FADD.FTZ R102, R102, R105 ;  /* 0x0000006966667221 */ /* 0x000fc80000010000 */
[----:B------:R-:W-:-:S07]  /*1b20*/  @P1 FADD.FTZ R102, R102, R107 ;  /* 0x0000006b66661221 */ /* 0x000fce0000010000 */
.L_x_12309:
        /* <DEDUP_REMOVED lines=12> */
.L_x_12318:
[----:B------:R-:W-:-:S07]  /*1bf0*/  MOV R116, R174 ;  /* 0x000000ae00747202 */ /* 0x000fce0000000f00 */
.L_x_12319:
[----:B------:R-:W-:Y:S05]  /*1c00*/  BSYNC B1 ;  /* 0x0000000000017941 */ /* 0x000fea0003800000 */
.L_x_12317:
        /* <DEDUP_REMOVED lines=16> */
.L_x_12323:
[----:B------:R-:W-:Y:S05]  /*1d10*/  BSYNC B2 ;  /* 0x0000000000027941 */ /* 0x000fea0003800000 */
.L_x_12322:
        /* <DEDUP_REMOVED lines=41> */
[----:B------:R-:W-:Y:S01]  /*1fb0*/  MOV R172, R104 ;  /* 0x0000006800ac7202 */ /* 0x000fe20000000f00 */
[----:B------:R-:W-:Y:S01]  /*1fc0*/  IMAD.MOV.U32 R104, RZ, RZ, RZ ;  /* 0x000000ffff687224 */ /* 0x000fe200078e00ff */
[----:B------:R-:W-:-:S07]  /*1fd0*/  LOP3.LUT R168, R105, UR40, R106, 0x96, !PT ;  /* 0x0000002869a87c12 */ /* 0x000fce000f8e966a */
.L_x_12321:
[----:B------:R-:W-:Y:S05]  /*1fe0*/  BSYNC B1 ;  /* 0x0000000000017941 */ /* 0x000fea0003800000 */
.L_x_12320:
[----:B------:R-:W-:Y:S01]  /*1ff0*/  I2FP.F32.U32 R103, R116 ;  /* 0x0000007400677245 */ /* 0x000fe20000201000 */
[----:B------:R-:W-:-:S04]  /*2000*/  HADD2.F32 R96, -RZ, R96.H1_H1 ;  /* 0x30000060ff607230 */ /* 0x000fc80000004100 */
        /* <DEDUP_REMOVED lines=8> */
[----:B------:R-:W-:Y:S01]  /*2090*/  HADD2.F32 R106, -RZ, R88.H1_H1 ;  /* 0x30000058ff6a7230 */ /* 0x000fe20000004100 */
[----:B------:R-:W-:-:S04]  /*20a0*/  MOV R96, R104 ;  /* 0x0000006800607202 */ /* 0x000fc80000000f00 */
[----:B------:R-:W-:Y:S01]  /*20b0*/  FADD.FTZ R103, R103, R106 ;  /* 0x0000006a67677221 */ /* 0x000fe20000010000 */
[----:B------:R-:W-:Y:S06]  /*20c0*/  BRA `(.L_x_12325) ;  /* 0x0000000400587947 */ /* 0x000fec0003800000 */
.L_x_12324:
        /* <DEDUP_REMOVED lines=12> */
.L_x_12327:
[----:B------:R-:W-:-:S07]  /*2190*/  IMAD.MOV.U32 R116, RZ, RZ, R174 ;  /* 0x000000ffff747224 */ /* 0x000fce00078e00ae */
.L_x_12328:
[----:B------:R-:W-:Y:S05]  /*21a0*/  BSYNC B1 ;  /* 0x0000000000017941 */ /* 0x000fea0003800000 */
.L_x_12326:
        /* <DEDUP_REMOVED lines=16> */
.L_x_12332:
[----:B------:R-:W-:Y:S05]  /*22b0*/  BSYNC B2 ;  /* 0x0000000000027941 */ /* 0x000fea0003800000 */
.L_x_12331:
        /* <DEDUP_REMOVED lines=43> */
[----:B------:R-:W-:-:S07]  /*2570*/  IMAD.MOV.U32 R172, RZ, RZ, R104 ;  /* 0x000000ffffac7224 */ /* 0x000fce00078e0068 */
.L_x_12330:
[----:B------:R-:W-:Y:S05]  /*2580*/  BSYNC B1 ;  /* 0x0000000000017941 */ /* 0x000fea0003800000 */
.L_x_12329:
[----:B------:R-:W-:Y:S01]  /*2590*/  I2FP.F32.U32 R105, R116 ;  /* 0x0000007400697245 */ /* 0x000fe20000201000 */
[----:B------:R-:W-:Y:S02]  /*25a0*/  HADD2.F32 R104, -RZ, R92.H1_H1 ;  /* 0x3000005cff687230 */ /* 0x000fe40000004100 */
[----:B------:R-:W-:Y:S02]  /*25b0*/  @P1 HADD2.F32 R106, -RZ, R88.H1_H1 ;  /* 0x30000058ff6a1230 */ /* 0x000fe40000004100 */
[----:B------:R-:W-:Y:S01]  /*25c0*/  FFMA.FTZ R105, R105, R110, 1.1641532182693481445e-10 ;  /* 0x2f00000069697423 */ /* 0x000fe2000001006e */
[----:B------:R-:W-:-:S04]  /*25d0*/  FMUL.FTZ R104, R104, R111 ;  /* 0x0000006f68687220 */ /* 0x000fc80000410000 */
[----:B------:R-:W-:-:S04]  /*25e0*/  FSETP.GTU.FTZ.AND P3, PT, R105, R112, PT ;  /* 0x000000706900720b */ /* 0x000fc80003f7c000 */
[----:B------:R-:W-:Y:S02]  /*25f0*/  FSEL R104, R104, RZ, !P3 ;  /* 0x000000ff68687208 */ /* 0x000fe40005800000 */
[----:B------:R-:W-:-:S03]  /*2600*/  SEL R164, RZ, 0x1, P3 ;  /* 0x00000001ffa47807 */ /* 0x000fc60001800000 */
[----:B------:R-:W-:-:S04]  /*2610*/  FADD.FTZ R103, R103, R104 ;  /* 0x0000006867677221 */ /* 0x000fc80000010000 */
[----:B------:R-:W-:-:S07]  /*2620*/  @P1 FADD.FTZ R103, R103, R106 ;  /* 0x0000006a67671221 */ /* 0x000fce0000010000 */
.L_x_12325:
        /* <DEDUP_REMOVED lines=12> */
.L_x_12334:
[----:B------:R-:W-:-:S07]  /*26f0*/  IMAD.MOV.U32 R116, RZ, RZ, R174 ;  /* 0x000000ffff747224 */ /* 0x000fce00078e00ae */
.L_x_12335:
[----:B------:R-:W-:Y:S05]  /*2700*/  BSYNC B1 ;  /* 0x0000000000017941 */ /* 0x000fea0003800000 */
.L_x_12333:
        /* <DEDUP_REMOVED lines=16> */
.L_x_12339:
[----:B------:R-:W-:Y:S05]  /*2810*/  BSYNC B2 ;  /* 0x0000000000027941 */ /* 0x000fea0003800000 */
.L_x_12338:
        /* <DEDUP_REMOVED lines=42> */
[----:B------:R-:W-:Y:S01]  /*2ac0*/  HFMA2.MMA R105, -RZ, RZ, 0, 0 ;  /* 0x00000000ff697435 */ /* 0x000fe200000001ff */
[----:B------:R-:W-:-:S10]  /*2ad0*/  IMAD.MOV.U32 R172, RZ, RZ, R104 ;  /* 0x000000ffffac7224 */ /* 0x000fd400078e0068 */
.L_x_12337:
[----:B------:R-:W-:Y:S05]  /*2ae0*/  BSYNC B1 ;  /* 0x0000000000017941 */ /* 0x000fea0003800000 */
.L_x_12336:
[----:B------:R-:W-:Y:S01]  /*2af0*/  I2FP.F32.U32 R107, R116 ;  /* 0x00000074006b7245 */ /* 0x000fe20000201000 */
[----:B------:R-:W-:-:S04]  /*2b00*/  HADD2.F32 R96, -RZ, R97.H0_H0 ;  /* 0x20000061ff607230 */ /* 0x000fc80000004100 */
        /* <DEDUP_REMOVED lines=12> */
.L_x_12340:
        /* <DEDUP_REMOVED lines=12> */
.L_x_12343:
[----:B------:R-:W-:-:S07]  /*2c90*/  IMAD.MOV.U32 R118, RZ, RZ, R174 ;  /* 0x000000ffff767224 */ /* 0x000fce00078e00ae */
.L_x_12344:
[----:B------:R-:W-:Y:S05]  /*2ca0*/  BSYNC B1 ;  /* 0x0000000000017941 */ /* 0x000fea0003800000 */
.L_x_12342:
        /* <DEDUP_REMOVED lines=16> */
.L_x_12348:
[----:B------:R-:W-:Y:S05]  /*2db0*/  BSYNC B2 ;  /* 0x0000000000027941 */ /* 0x000fea0003800000 */
.L_x_12347:
        /* <DEDUP_REMOVED lines=42> */
[----:B------:R-:W-:Y:S01]  /*3060*/  IMAD.MOV.U32 R172, RZ, RZ, R106 ;  /* 0x000000ffffac7224 */ /* 0x000fe200078e006a */
[----:B------:R-:W-:-:S07]  /*3070*/  LOP3.LUT R168, R107, UR40, R108, 0x96, !PT ;  /* 0x000000286ba87c12 */ /* 0x000fce000f8e966c */
.L_x_12346:
[----:B------:R-:W-:Y:S05]  /*3080*/  BSYNC B1 ;  /* 0x0000000000017941 */ /* 0x000fea0003800000 */
.L_x_12345:
        /* <DEDUP_REMOVED lines=10> */
.L_x_12341:
        /* <DEDUP_REMOVED lines=12> */
.L_x_12350:
[----:B------:R-:W-:-:S07]  /*31f0*/  IMAD.MOV.U32 R118, RZ, RZ, R174 ;  /* 0x000000ffff767224 */ /* 0x000fce00078e00ae */
.L_x_12351:
[----:B------:R-:W-:Y:S05]  /*3200*/  BSYNC B1 ;  /* 0x0000000000017941 */ /* 0x000fea0003800000 */
.L_x_12349:
        /* <DEDUP_REMOVED lines=16> */
.L_x_12355:
[----:B------:R-:W-:Y:S05]  /*3310*/  BSYNC B2 ;  /* 0x0000000000027941 */ /* 0x000fea0003800000 */
.L_x_12354:
        /* <DEDUP_REMOVED lines=44> */
.L_x_12353:
[----:B------:R-:W-:Y:S05]  /*35e0*/  BSYNC B1 ;  /* 0x0000000000017941 */ /* 0x000fea0003800000 */
.L_x_12352:
        /* <DEDUP_REMOVED lines=10> */
[----:B------:R-:W-:Y:S02]  /*3690*/  HADD2.F32 R106, -RZ, R89.H1_H1 ;  /* 0x30000059ff6a7230 */ /* 0x000fe40000004100 */
[----:B------:R-:W-:-:S03]  /*36a0*/  IMAD.MOV.U32 R96, RZ, RZ, R105 ;  /* 0x000000ffff607224 */ /* 0x000fc600078e0069 */
[----:B------:R-:W-:Y:S01]  /*36b0*/  FADD.FTZ R107, R107, R106 ;  /* 0x0000006a6b6b7221 */ /* 0x000fe20000010000 */
[----:B------:R-:W-:Y:S06]  /*36c0*/  BRA `(.L_x_12357) ;  /* 0x0000000400587947 */ /* 0x000fec0003800000 */
.L_x_12356:
        /* <DEDUP_REMOVED lines=12> */
.L_x_12359:
[----:B------:R-:W-:-:S07]  /*3790*/  MOV R106, R174 ;  /* 0x000000ae006a7202 */ /* 0x000fce0000000f00 */
.L_x_12360:
[----:B------:R-:W-:Y:S05]  /*37a0*/  BSYNC B1 ;  /* 0x0000000000017941 */ /* 0x000fea0003800000 */
.L_x_12358:
        /* <DEDUP_REMOVED lines=16> */
.L_x_12364:
[----:B------:R-:W-:Y:S05]  /*38b0*/  BSYNC B2 ;  /* 0x0000000000027941 */ /* 0x000fea0003800000 */
.L_x_12363:
        /* <DEDUP_REMOVED lines=44> */
.L_x_12362:
[----:B------:R-:W-:Y:S05]  /*3b80*/  BSYNC B1 ;  /* 0x0000000000017941 */ /* 0x000fea0003800000 */
.L_x_12361:
        /* <DEDUP_REMOVED lines=10> */
.L_x_12357:
        /* <DEDUP_REMOVED lines=12> */
.L_x_12366:
[----:B------:R-:W-:-:S07]  /*3cf0*/  MOV R105, R174 ;  /* 0x000000ae00697202 */ /* 0x000fce0000000f00 */
.L_x_12367:
[----:B------:R-:W-:Y:S05]  /*3d00*/  BSYNC B1 ;  /* 0x0000000000017941 */ /* 0x000fea0003800000 */
.L_x_12365:
        /* <DEDUP_REMOVED lines=16> */
.L_x_12371:
[----:B------:R-:W-:Y:S05]  /*3e10*/  BSYNC B2 ;  /* 0x0000000000027941 */ /* 0x000fea0003800000 */
.L_x_12370:
        /* <DEDUP_REMOVED lines=44> */
.L_x_12369:
[----:B------:R-:W-:Y:S05]  /*40e0*/  BSYNC B1 ;  /* 0x0000000000017941 */ /* 0x000fea0003800000 */
.L_x_12368:
        /* <DEDUP_REMOVED lines=14> */
.L_x_12372:
        /* <DEDUP_REMOVED lines=12> */
.L_x_12375:
[----:B------:R-:W-:-:S07]  /*4290*/  IMAD.MOV.U32 R106, RZ, RZ, R174 ;  /* 0x000000ffff6a7224 */ /* 0x000fce00078e00ae */
.L_x_12376:
[----:B------:R-:W-:Y:S05]  /*42a0*/  BSYNC B1 ;  /* 0x0000000000017941 */ /* 0x000fea0003800000 */
.L_x_12374:
        /* <DEDUP_REMOVED lines=16> */
.L_x_12380:
[----:B------:R-:W-:Y:S05]  /*43b0*/  BSYNC B2 ;  /* 0x0000000000027941 */ /* 0x000fea0003800000 */
.L_x_12379:
        /* <DEDUP_REMOVED lines=42> */
[----:B------:R-:W-:Y:S01]  /*4660*/  IMAD.MOV.U32 R174, RZ, RZ, R114 ;  /* 0x000000ffffae7224 */ /* 0x000fe200078e0072 */
[----:B------:R-:W-:-:S09]  /*4670*/  LOP3.LUT R168, R97, UR40, R108, 0x96, !PT ;  /* 0x0000002861a87c12 */ /* 0x000fd2000f8e966c */
.L_x_12378:
[----:B------:R-:W-:Y:S05]  /*4680*/  BSYNC B1 ;  /* 0x0000000000017941 */ /* 0x000fea0003800000 */
.L_x_12377:
        /* <DEDUP_REMOVED lines=10> */
.L_x_12373:
        /* <DEDUP_REMOVED lines=12> */
.L_x_12382:
[----:B------:R-:W-:-:S07]  /*47f0*/  IMAD.MOV.U32 R106, RZ, RZ, R174 ;  /* 0x000000ffff6a7224 */ /* 0x000fce00078e00ae */
.L_x_12383:
[----:B------:R-:W-:Y:S05]  /*4800*/  BSYNC B1 ;  /* 0x0000000000017941 */ /* 0x000fea0003800000 */
.L_x_12381:
        /* <DEDUP_REMOVED lines=16> */
.L_x_12387:
[----:B------:R-:W-:Y:S05]  /*4910*/  BSYNC B2 ;  /* 0x0000000000027941 */ /* 0x000fea0003800000 */
.L_x_12386:
        /* <DEDUP_REMOVED lines=44> */
.L_x_12385:
[----:B------:R-:W-:Y:S05]  /*4be0*/  BSYNC B1 ;  /* 0x0000000000017941 */ /* 0x000fea0003800000 */
.L_x_12384:
        /* <DEDUP_REMOVED lines=13> */
.L_x_12388:
        /* <DEDUP_REMOVED lines=12> */
.L_x_12391:
[----:B------:R-:W-:-:S07]  /*4d80*/  IMAD.MOV.U32 R98, RZ, RZ, R174 ;  /* 0x000000ffff627224 */ /* 0x000fce00078e00ae */
.L_x_12392:
[----:B------:R-:W-:Y:S05]  /*4d90*/  BSYNC B1 ;  /* 0x0000000000017941 */ /* 0x000fea0003800000 */
.L_x_12390:
        /* <DEDUP_REMOVED lines=16> */
.L_x_12396:
[----:B------:R-:W-:Y:S05]  /*4ea0*/  BSYNC B2 ;  /* 0x0000000000027941 */ /* 0x000fea0003800000 */
.L_x_12395:
        /* <DEDUP_REMOVED lines=42> */
[----:B------:R-:W-:Y:S01]  /*5150*/  LOP3.LUT R168, R97, UR40, R114, 0x96, !PT ;  /* 0x0000002861a87c12 */ /* 0x000fe2000f8e9672 */
[----:B------:R-:W-:-:S07]  /*5160*/  IMAD.MOV.U32 R96, RZ, RZ, RZ ;  /* 0x000000ffff607224 */ /* 0x000fce00078e00ff */
.L_x_12394:
[----:B------:R-:W-:Y:S05]  /*5170*/  BSYNC B1 ;  /* 0x0000000000017941 */ /* 0x000fea0003800000 */
.L_x_12393:
        /* <DEDUP_REMOVED lines=10> */
.L_x_12389:
        /* <DEDUP_REMOVED lines=12> */
.L_x_12398:
[----:B------:R-:W-:-:S07]  /*52e0*/  IMAD.MOV.U32 R98, RZ, RZ, R174 ;  /* 0x000000ffff627224 */ /* 0x000fce00078e00ae */
.L_x_12399:
[----:B------:R-:W-:Y:S05]  /*52f0*/  BSYNC B1 ;  /* 0x0000000000017941 */ /* 0x000fea0003800000 */
.L_x_12397:
        /* <DEDUP_REMOVED lines=16> */
.L_x_12403:
[----:B------:R-:W-:Y:S05]  /*5400*/  BSYNC B2 ;  /* 0x0000000000027941 */ /* 0x000fea0003800000 */
.L_x_12402:
        /* <DEDUP_REMOVED lines=44> */
.L_x_12401:
[----:B------:R-:W-:Y:S05]  /*56d0*/  BSYNC B1 ;  /* 0x0000000000017941 */ /* 0x000fea0003800000 */
.L_x_12400:
[----:B------:R-:W-:Y:S01]  /*56e0*/  I2FP.F32.U32 R109, R98 ;  /* 0x00000062006d7245 */ /* 0x000fe20000201000 */
[----:B------:R-:W-:-:S04]  /*56f0*/  HADD2.F32 R96, -RZ, R99.H0_H0 ;  /* 0x20000063ff607230 */ /* 0x000fc80000004100 */
[----:B------:R-:W-:Y:S01]  /*5700*/  FFMA.FTZ R109, R109, R110, 1.1641532182693481445e-10 ;  /* 0x2f0000006d6d7423 */ /* 0x000fe2000001006e */
[----:B------:R-:W-:-:S04]  /*5710*/  FMUL.FTZ R96, R96, R111 ;  /* 0x0000006f60607220 */ /* 0x000fc80000410000 */
[----:B------:R-:W-:-:S04]  /*5720*/  FSETP.GTU.FTZ.AND P4, PT, R109, R112, PT ;  /* 0x000000706d00720b */ /* 0x000fc80003f9c000 */
[----:B------:R-:W-:Y:S01]  /*5730*/  FSEL R106, R96, RZ, !P4 ;  /* 0x000000ff606a7208 */ /* 0x000fe20006000000 */
[----:B------:R-:W-:Y:S08]  /*5740*/  @P2 BRA `(.L_x_12404) ;  /* 0x0000000000182947 */ /* 0x000ff00003800000 */
[----:B------:R-:W-:Y:S01]  /*5750*/  MOV R96, R97 ;  /* 0x0000006100607202 */ /* 0x000fe20000000f00 */
[----:B------:R-:W-:Y:S06]  /*5760*/  @!P1 BRA `(.L_x_12405) ;  /* 0x0000000400689947 */ /* 0x000fec0003800000 */
[----:B------:R-:W-:Y:S02]  /*5770*/  HADD2.F32 R109, -RZ, R91.H0_H0 ;  /* 0x2000005bff6d7230 */ /* 0x000fe40000004100 */
[----:B------:R-:W-:-:S03]  /*5780*/  IMAD.MOV.U32 R96, RZ, RZ, R97 ;  /* 0x000000ffff607224 */ /* 0x000fc600078e0061 */
[----:B------:R-:W-:Y:S01]  /*5790*/  FADD.FTZ R106, R106, R109 ;  /* 0x0000006d6a6a7221 */ /* 0x000fe20000010000 */
[----:B------:R-:W-:Y:S06]  /*57a0*/  BRA `(.L_x_12405) ;  /* 0x0000000400587947 */ /* 0x000fec0003800000 */
.L_x_12404:
        /* <DEDUP_REMOVED lines=12> */
.L_x_12407:
[----:B------:R-:W-:-:S07]  /*5870*/  MOV R98, R174 ;  /* 0x000000ae00627202 */ /* 0x000fce0000000f00 */
.L_x_12408:
[----:B------:R-:W-:Y:S05]  /*5880*/  BSYNC B1 ;  /* 0x0000000000017941 */ /* 0x000fea0003800000 */
.L_x_12406:
        /* <DEDUP_REMOVED lines=16> */
.L_x_12412:
[----:B------:R-:W-:Y:S05]  /*5990*/  BSYNC B2 ;  /* 0x0000000000027941 */ /* 0x000fea0003800000 */
.L_x_12411:
        /* <DEDUP_REMOVED lines=44> */
.L_x_12410:
[----:B------:R-:W-:Y:S05]  /*5c60*/  BSYNC B1 ;  /* 0x0000000000017941 */ /* 0x000fea0003800000 */
.L_x_12409:
        /* <DEDUP_REMOVED lines=10> */
.L_x_12405:
        /* <DEDUP_REMOVED lines=12> */
.L_x_12414:
[----:B------:R-:W-:-:S07]  /*5dd0*/  MOV R98, R174 ;  /* 0x000000ae00627202 */ /* 0x000fce0000000f00 */
.L_x_12415:
[----:B------:R-:W-:Y:S05]  /*5de0*/  BSYNC B1 ;  /* 0x0000000000017941 */ /* 0x000fea0003800000 */
.L_x_12413:
        /* <DEDUP_REMOVED lines=16> */
.L_x_12419:
[----:B------:R-:W-:Y:S05]  /*5ef0*/  BSYNC B2 ;  /* 0x0000000000027941 */ /* 0x000fea0003800000 */
.L_x_12418:
        /* <DEDUP_REMOVED lines=43> */
[----:B------:R-:W-:-:S11]  /*61b0*/  HFMA2.MMA R97, -RZ, RZ, 0, 0 ;  /* 0x00000000ff617435 */ /* 0x000fd600000001ff */
.L_x_12417:
[----:B------:R-:W-:Y:S05]  /*61c0*/  BSYNC B1 ;  /* 0x0000000000017941 */ /* 0x000fea0003800000 */
.L_x_12416:
        /* <DEDUP_REMOVED lines=13> */
.L_x_12420:
        /* <DEDUP_REMOVED lines=12> */
.L_x_12423:
[----:B------:R-:W-:-:S07]  /*6360*/  IMAD.MOV.U32 R118, RZ, RZ, R174 ;  /* 0x000000ffff767224 */ /* 0x000fce00078e00ae */
.L_x_12424:
[----:B------:R-:W-:Y:S05]  /*6370*/  BSYNC B1 ;  /* 0x0000000000017941 */ /* 0x000fea0003800000 */
.L_x_12422:
        /* <DEDUP_REMOVED lines=11> */
[----:B------:R-:W-:Y:S01]  /*6430*/  @!P6 IADD3 R175, R175, 0x1, RZ ;  /* 0x00000001afafe810 */ /* 0x000fe20007ffe0ff */
[----:B------:R-:W-:Y:S02]  /*6440*/  @!P6 VIADD R98, R166, 0x1 ;  /* 0x00000001a662e836 */ /* 0x000fe40000000000 */
[----:B------:R-:W-:Y:S01]  /*6450*/  @!P6 IMAD.MOV.U32 R169, RZ, RZ, RZ ;  /* 0x000000ffffa9e224 */ /* 0x000fe200078e00ff */
[----:B------:R-:W-:-:S13]  /*6460*/  ISETP.NE.AND P0, PT, R175, RZ, !P6 ;  /* 0x000000ffaf00720c */ /* 0x000fda0007705270 */
[----:B------:R-:W-:Y:S02]  /*6470*/  @P0 IADD3 R98, R166, RZ, RZ ;  /* 0x000000ffa6620210 */ /* 0x000fe40007ffe0ff */
[----:B------:R-:W-:Y:S02]  /*6480*/  ISETP.NE.AND P0, PT, R96, RZ, PT ;  /* 0x000000ff6000720c */ /* 0x000fe40003f05270 */
[----:B------:R-:W-:-:S11]  /*6490*/  @!P6 MOV R166, R98 ;  /* 0x0000006200a6e202 */ /* 0x000fd60000000f00 */
.L_x_12428:
[----:B------:R-:W-:Y:S05]  /*64a0*/  BSYNC B2 ;  /* 0x0000000000027941 */ /* 0x000fea0003800000 */
.L_x_12427:
        /* <DEDUP_REMOVED lines=44> */
.L_x_12426:
[----:B------:R-:W-:Y:S05]  /*6770*/  BSYNC B1 ;  /* 0x0000000000017941 */ /* 0x000fea0003800000 */
.L_x_12425:
        /* <DEDUP_REMOVED lines=10> */
.L_x_12421:
[----:B------:R-:W-:Y:S01]  /*6820*/  P2R R96, PR, RZ, 0x4 ;  /* 0x00000004ff607803 */ /* 0x000fe20000000000 */
[----:B------:R-:W0:Y:S01]  /*6830*/  @P0 LDC.64 R116, c[0x0][0x228] ;  /* 0x00008a00ff740b82 */ /* 0x000e220000000a00 */
[----:B------:R-:W-:Y:S02]  /*6840*/  ISETP.NE.AND P2, PT, R123, RZ, PT ;  /* 0x000000ff7b00720c */ /* 0x000fe40003f45270 */
[----:B------:R-:W-:Y:S02]  /*6850*/  SEL R99, RZ, 0x1000000, P5 ;  /* 0x01000000ff637807 */ /* 0x000fe40002800000 */
[----:B------:R-:W-:Y:S02]  /*6860*/  SEL R97, RZ, 0x10000, P4 ;  /* 0x00010000ff617807 */ /* 0x000fe40002000000 */
[----:B------:R-:W-:Y:S01]  /*6870*/  SEL R98, RZ, 0x100, P3 ;  /* 0x00000100ff627807 */ /* 0x000fe20001800000 */
[----:B------:R-:W1:Y:S01]  /*6880*/  @P1 LDC.64 R114, c[0x0][0x230] ;  /* 0x00008c00ff721b82 */ /* 0x000e620000000a00 */
[----:B------:R-:W-:-:S02]  /*6890*/  ISETP.NE.AND P5, PT, R120, RZ, PT ;  /* 0x000000ff7800720c */ /* 0x000fc40003fa5270 */
[----:B------:R-:W-:Y:S02]  /*68a0*/  ISETP.NE.AND P4, PT, R121, RZ, PT ;  /* 0x000000ff7900720c */ /* 0x000fe40003f85270 */
[----:B------:R-:W-:Y:S02]  /*68b0*/  ISETP.NE.AND P3, PT, R122, RZ, PT ;  /* 0x000000ff7a00720c */ /* 0x000fe40003f65270 */
[----:B------:R-:W-:Y:S02]  /*68c0*/  SEL R177, RZ, 0x1, P2 ;  /* 0x00000001ffb17807 */ /* 0x000fe40001000000 */
[----:B------:R-:W-:Y:S02]  /*68d0*/  ISETP.NE.AND P2, PT, R96, RZ, PT ;  /* 0x000000ff6000720c */ /* 0x000fe40003f45270 */
[----:B------:R-:W-:Y:S02]  /*68e0*/  SEL R96, RZ, 0x1, P3 ;  /* 0x00000001ff607807 */ /* 0x000fe40001800000 */
[----:B------:R-:W-:-:S02]  /*68f0*/  SEL R118, RZ, 0x1, P4 ;  /* 0x00000001ff767807 */ /* 0x000fc40002000000 */
[----:B------:R-:W-:Y:S02]  /*6900*/  SEL R120, RZ, 0x1, P5 ;  /* 0x00000001ff787807 */ /* 0x000fe40002800000 */
[----:B------:R-:W-:Y:S01]  /*6910*/  LOP3.LUT R98, R98, R99, R97, 0xfe, !PT ;  /* 0x0000006362627212 */ /* 0x000fe200078efe61 */
[----:B------:R-:W-:Y:S01]  /*6920*/  IMAD.WIDE.U32 R96, R96, 0x1000000, RZ ;  /* 0x0100000060607825 */ /* 0x000fe200078e00ff */
[----:B------:R-:W-:Y:S02]  /*6930*/  LEA R170, P3, R100, UR12, 0x4 ;  /* 0x0000000c64aa7c11 */ /* 0x000fe4000f8620ff */
[----:B------:R-:W-:Y:S01]  /*6940*/  ISETP.NE.AND P6, PT, R101, RZ, PT ;  /* 0x000000ff6500720c */ /* 0x000fe20003fc5270 */
[----:B------:R-:W-:Y:S01]  /*6950*/  IMAD.WIDE.U32 R118, R118, 0x10000, RZ ;  /* 0x0001000076767825 */ /* 0x000fe200078e00ff */
[----:B------:R-:W-:Y:S02]  /*6960*/  SHF.L.U32 R179, R100, 0x3, RZ ;  /* 0x0000000364b37819 */ /* 0x000fe400000006ff */
[----:B------:R-:W-:Y:S01]  /*6970*/  LOP3.LUT R177, R97, R98, R177, 0xfe, !PT ;  /* 0x0000006261b17212 */ /* 0x000fe200078efeb1 */
[----:B------:R-:W-:Y:S01]  /*6980*/  IMAD.WIDE.U32 R120, R120, 0x100, RZ ;  /* 0x0000010078787825 */ /* 0x000fe200078e00ff */
[----:B------:R-:W-:-:S02]  /*6990*/  LEA.HI.X R171, R100, UR13, RZ, 0x4, P3 ;  /* 0x0000000d64ab7c11 */ /* 0x000fc400098f24ff */
[----:B------:R-:W-:Y:S01]  /*69a0*/  SEL R123, RZ, 0x1, P6 ;  /* 0x00000001ff7b7807 */ /* 0x000fe20003000000 */
[----:B------:R-:W-:Y:S01]  /*69b0*/  VIADD R101, R100, 0x20 ;  /* 0x0000002064657836 */ /* 0x000fe20000000000 */
[----:B------:R-:W-:Y:S02]  /*69c0*/  LOP3.LUT R120, R120, R96, R118, 0xfe, !PT ;  /* 0x0000006078787212 */ /* 0x000fe400078efe76 */
[----:B------:R-:W-:Y:S01]  /*69d0*/  SHF.R.U32.HI R180, RZ, 0x1d, R100 ;  /* 0x0000001dffb47819 */ /* 0x000fe20000011664 */
[----:B0-----:R-:W-:Y:S01]  /*69e0*/  @P0 IMAD.WIDE.U32 R116, R101, 0x10, R116 ;  /* 0x0000001065740825 */ /* 0x001fe200078e0074 */
[----:B------:R-:W-:Y:S02]  /*69f0*/  IADD3 R118, P3, R179, UR14, RZ ;  /* 0x0000000eb3767c10 */ /* 0x000fe4000ff7e0ff */
[----:B------:R-:W-:Y:S01]  /*6a00*/  F2FP.F16.F32.PACK_AB R99, R109, R106 ;  /* 0x0000006a6d63723e */ /* 0x000fe200000000ff */
[----:B-1----:R-:W-:Y:S01]  /*6a10*/  @P1 IMAD.WIDE.U32 R114, R101, 0x10, R114 ;  /* 0x0000001065721825 */ /* 0x002fe200078e0072 */
[----:B------:R-:W-:-:S02]  /*6a20*/  F2FP.F16.F32.PACK_AB R98, R108, R105 ;  /* 0x000000696c62723e */ /* 0x000fc400000000ff */
[----:B------:R-:W-:Y:S02]  /*6a30*/  F2FP.F16.F32.PACK_AB R97, R107, R104 ;  /* 0x000000686b61723e */ /* 0x000fe400000000ff */
[----:B------:R-:W-:Y:S02]  /*6a40*/  F2FP.F16.F32.PACK_AB R96, R103, R102 ;  /* 0x000000666760723e */ /* 0x000fe400000000ff */
[----:B------:R-:W-:Y:S02]  /*6a50*/  LOP3.LUT R121, R121, R177, R119, 0xfe, !PT ;  /* 0x000000b179797212 */ /* 0x000fe400078efe77 */
[----:B------:R-:W-:Y:S01]  /*6a60*/  IADD3.X R119, R180, UR15, RZ, P3, !PT ;  /* 0x0000000fb4777c10 */ /* 0x000fe20009ffe4ff */
[----:B------:R0:W-:Y:S01]  /*6a70*/  STG.E.128 desc[UR4][R170.64], R96 ;  /* 0x00000060aa007986 */ /* 0x0001e2000c101d04 */
[----:B------:R-:W-:Y:S01]  /*6a80*/  LOP3.LUT R120, R120, R123, RZ, 0xfc, !PT ;  /* 0x0000007b78787212 */ /* 0x000fe200078efcff */
[----:B------:R-:W-:-:S04]  /*6a90*/  IMAD.WIDE.U32 R122, R101, 0x10, R234 ;  /* 0x00000010657a7825 */ /* 0x000fc800078e00ea */
        /* <DEDUP_REMOVED lines=8> */
[----:B------:R-:W-:Y:S02]  /*6b20*/  LOP3.LUT R118, R163, 0xff, RZ, 0xc0, !PT ;  /* 0x000000ffa3767812 */ /* 0x000fe400078ec0ff */
[----:B------:R-:W-:Y:S01]  /*6b30*/  LOP3.LUT R98, R164, 0xff, RZ, 0xc0, !PT ;  /* 0x000000ffa4627812 */ /* 0x000fe200078ec0ff */
[----:B------:R-:W-:Y:S01]  /*6b40*/  IMAD.WIDE.U32 R120, R120, 0x1000000, RZ ;  /* 0x0100000078787825 */ /* 0x000fe200078e00ff */
[----:B------:R-:W-:-:S03]  /*6b50*/  LOP3.LUT R96, R96, 0xff00, R97, 0xf8, !PT ;  /* 0x0000ff0060607812 */ /* 0x000fc600078ef861 */
[----:B------:R-:W-:Y:S01]  /*6b60*/  IMAD.WIDE.U32 R118, R118, 0x10000, RZ ;  /* 0x0001000076767825 */ /* 0x000fe200078e00ff */
[----:B------:R-:W-:Y:S02]  /*6b70*/  LOP3.LUT R97, R96, 0xff, R161, 0xf8, !PT ;  /* 0x000000ff60617812 */ /* 0x000fe400078ef8a1 */
[----:B------:R-:W-:Y:S01]  /*6b80*/  IADD3 R96, P3, R179, UR16, RZ ;  /* 0x00000010b3607c10 */ /* 0x000fe2000ff7e0ff */
[----:B------:R-:W-:Y:S01]  /*6b90*/  IMAD.WIDE.U32 R98, R98, 0x100, RZ ;  /* 0x0000010062627825 */ /* 0x000fe200078e00ff */
[----:B------:R-:W-:Y:S02]  /*6ba0*/  LOP3.LUT R119, R119, R97, R121, 0xfe, !PT ;  /* 0x0000006177777212 */ /* 0x000fe400078efe79 */
[----:B------:R-:W-:Y:S02]  /*6bb0*/  IADD3.X R97, R180, UR17, RZ, P3, !PT ;  /* 0x00000011b4617c10 */ /* 0x000fe40009ffe4ff */
[----:B------:R-:W-:Y:S02]  /*6bc0*/  LOP3.LUT R98, R98, R120, R118, 0xfe, !PT ;  /* 0x0000007862627212 */ /* 0x000fe400078efe76 */
[----:B------:R-:W-:-:S02]  /*6bd0*/  LOP3.LUT R99, R119, R99, RZ, 0xfc, !PT ;  /* 0x0000006377637212 */ /* 0x000fc400078efcff */
[----:B------:R-:W-:-:S05]  /*6be0*/  LOP3.LUT R98, R98, 0xff, R165, 0xf8, !PT ;  /* 0x000000ff62627812 */ /* 0x000fca00078ef8a5 */
[----:B------:R1:W-:Y:S02]  /*6bf0*/  STG.E.64 desc[UR4][R96.64], R98 ;  /* 0x0000006260007986 */ /* 0x0003e4000c101b04 */
.L_x_12429:
[----:B------:R2:W5:Y:S04]  /*6c00*/  @P0 LDG.E.128 R92, desc[UR4][R116.64] ;  /* 0x00000004745c0981 */ /* 0x000568000c1e1d00 */
[----:B------:R2:W5:Y:S04]  /*6c10*/  @P1 LDG.E.128 R88, desc[UR4][R114.64] ;  /* 0x0000000472581981 */ /* 0x000568000c1e1d00 */
[----:B01----:R2:W5:Y:S01]  /*6c20*/  LDG.E.128 R96, desc[UR4][R122.64] ;  /* 0x000000047a607981 */ /* 0x003562000c1e1d00 */
[C---:B------:R-:W-:Y:S01]  /*6c30*/  ISETP.NE.AND P3, PT, R178.reuse, 0x1, PT ;  /* 0x00000001b200780c */ /* 0x040fe20003f65270 */
[----:B------:R-:W-:Y:S01]  /*6c40*/  BSSY B1, `(.L_x_12430) ;  /* 0x000000d000017945 */ /* 0x000fe20003800000 */
[----:B------:R-:W-:Y:S01]  /*6c50*/  LOP3.LUT R177, R113, 0x1f, RZ, 0xc0, !PT ;  /* 0x0000001f71b17812 */ /* 0x000fe200078ec0ff */
[----:B------:R-:W-:-:S10]  /*6c60*/  VIADD R118, R178, 0x1 ;  /* 0x00000001b2767836 */ /* 0x000fd40000000000 */
[----:B--2---:R-:W-:Y:S05]  /*6c70*/  @!P3 BRA `(.L_x_12431) ;  /* 0x000000000020b947 */ /* 0x004fea0003800000 */
        /* <DEDUP_REMOVED lines=8> */
.L_x_12431:
[----:B------:R-:W-:-:S07]  /*6d00*/  IMAD.MOV.U32 R113, RZ, RZ, R174 ;  /* 0x000000ffff717224 */ /* 0x000fce00078e00ae */
.L_x_12432:
[----:B------:R-:W-:Y:S05]  /*6d10*/  BSYNC B1 ;  /* 0x0000000000017941 */ /* 0x000fea0003800000 */
.L_x_12430:
        /* <DEDUP_REMOVED lines=11> */
[----:B------:R-:W-:Y:S02]  /*6dd0*/  @!P3 VIADD R114, R166, 0x1 ;  /* 0x00000001a672b836 */ /* 0x000fe40000000000 */
[----:B------:R-:W-:Y:S01]  /*6de0*/  @!P3 IMAD.MOV.U32 R169, RZ, RZ, RZ ;  /* 0x000000ffffa9b224 */ /* 0x000fe200078e00ff */
[----:B------:R-:W-:-:S13]  /*6df0*/  ISETP.NE.AND P4, PT, R175, RZ, !P3 ;  /* 0x000000ffaf00720c */ /* 0x000fda0005f85270 */
[----:B------:R-:W-:-:S04]  /*6e00*/  @P4 IADD3 R114, R166, RZ, RZ ;  /* 0x000000ffa6724210 */ /* 0x000fc80007ffe0ff */
[----:B------:R-:W-:-:S07]  /*6e10*/  @!P3 MOV R166, R114 ;  /* 0x0000007200a6b202 */ /* 0x000fce0000000f00 */
.L_x_12436:
[----:B------:R-:W-:Y:S05]  /*6e20*/  BSYNC B2 ;  /* 0x0000000000027941 */ /* 0x000fea0003800000 */
.L_x_12435:
        /* <DEDUP_REMOVED lines=44> */
.L_x_12434:
[----:B------:R-:W-:Y:S05]  /*70f0*/  BSYNC B1 ;  /* 0x0000000000017941 */ /* 0x000fea0003800000 */
.L_x_12433:
[----:B------:R-:W-:Y:S01]  /*7100*/  I2FP.F32.U32 R113, R113 ;  /* 0x0000007100717245 */ /* 0x000fe20000201000 */
[----:B-----5:R-:W-:-:S04]  /*7110*/  HADD2.F32 R114, -RZ, R96.H0_H0 ;  /* 0x20000060ff727230 */ /* 0x020fc80000004100 */
        /* <DEDUP_REMOVED lines=12> */
.L_x_12437:
        /* <DEDUP_REMOVED lines=12> */
.L_x_12440:
[----:B------:R-:W-:-:S07]  /*72a0*/  MOV R120, R174 ;  /* 0x000000ae00787202 */ /* 0x000fce0000000f00 */
.L_x_12441:
[----:B------:R-:W-:Y:S05]  /*72b0*/  BSYNC B1 ;  /* 0x0000000000017941 */ /* 0x000fea0003800000 */
.L_x_12439:
        /* <DEDUP_REMOVED lines=16> */
.L_x_12445:
[----:B------:R-:W-:Y:S05]  /*73c0*/  BSYNC B2 ;  /* 0x0000000000027941 */ /* 0x000fea0003800000 */
.L_x_12444:
        /* <DEDUP_REMOVED lines=42> */
[----:B------:R-:W-:Y:S01]  /*7670*/  HFMA2.MMA R114, -RZ, RZ, 0, 0 ;  /* 0x00000000ff727435 */ /* 0x000fe200000001ff */
[----:B------:R-:W-:-:S10]  /*7680*/  LOP3.LUT R168, R115, UR40, R116, 0x96, !PT ;  /* 0x0000002873a87c12 */ /* 0x000fd4000f8e9674 */
.L_x_12443:
[----:B------:R-:W-:Y:S05]  /*7690*/  BSYNC B1 ;  /* 0x0000000000017941 */ /* 0x000fea0003800000 */
.L_x_12442:
        /* <DEDUP_REMOVED lines=10> */
.L_x_12438:
        /* <DEDUP_REMOVED lines=12> */
.L_x_12447:
[----:B------:R-:W-:-:S07]  /*7800*/  IMAD.MOV.U32 R120, RZ, RZ, R174 ;  /* 0x000000ffff787224 */ /* 0x000fce00078e00ae */
.L_x_12448:
[----:B------:R-:W-:Y:S05]  /*7810*/  BSYNC B1 ;  /* 0x0000000000017941 */ /* 0x000fea0003800000 */
.L_x_12446:
        /* <DEDUP_REMOVED lines=16> */
.L_x_12452:
[----:B------:R-:W-:Y:S05]  /*7920*/  BSYNC B2 ;  /* 0x0000000000027941 */ /* 0x000fea0003800000 */
.L_x_12451:
        /* <DEDUP_REMOVED lines=44> */
.L_x_12450:
[----:B------:R-:W-:Y:S05]  /*7bf0*/  BSYNC B1 ;  /* 0x0000000000017941 */ /* 0x000fea0003800000 */
.L_x_12449:
        /* <DEDUP_REMOVED lines=14> */
.L_x_12453:
        /* <DEDUP_REMOVED lines=12> */
.L_x_12456:
[----:B------:R-:W-:-:S07]  /*7da0*/  MOV R117, R174 ;  /* 0x000000ae00757202 */ /* 0x000fce0000000f00 */
.L_x_12457:
[----:B------:R-:W-:Y:S05]  /*7db0*/  BSYNC B1 ;  /* 0x0000000000017941 */ /* 0x000fea0003800000 */
.L_x_12455:
        /* <DEDUP_REMOVED lines=16> */
.L_x_12461:
[----:B------:R-:W-:Y:S05]  /*7ec0*/  BSYNC B2 ;  /* 0x0000000000027941 */ /* 0x000fea0003800000 */
.L_x_12460:
        /* <DEDUP_REMOVED lines=44> */
.L_x_12459:
[----:B------:R-:W-:Y:S05]  /*8190*/  BSYNC B1 ;  /* 0x0000000000017941 */ /* 0x000fea0003800000 */
.L_x_12458:
        /* <DEDUP_REMOVED lines=10> */
.L_x_12454:
        /* <DEDUP_REMOVED lines=12> */
.L_x_12463:
[----:B------:R-:W-:-:S07]  /*8300*/  IMAD.MOV.U32 R117, RZ, RZ, R174 ;  /* 0x000000ffff757224 */ /* 0x000fce00078e00ae */
.L_x_12464:
[----:B------:R-:W-:Y:S05]  /*8310*/  BSYNC B1 ;  /* 0x0000000000017941 */ /* 0x000fea0003800000 */
.L_x_12462:
        /* <DEDUP_REMOVED lines=16> */
.L_x_12468:
[----:B------:R-:W-:Y:S05]  /*8420*/  BSYNC B2 ;  /* 0x0000000000027941 */ /* 0x000fea0003800000 */
.L_x_12467:
        /* <DEDUP_REMOVED lines=44> */
.L_x_12466:
[----:B------:R-:W-:Y:S05]  /*86f0*/  BSYNC B1 ;  /* 0x0000000000017941 */ /* 0x000fea0003800000 */
.L_x_12465:
        /* <DEDUP_REMOVED lines=14> */
.L_x_12469:
        /* <DEDUP_REMOVED lines=12> */
.L_x_12472:
[----:B------:R-:W-:-:S07]  /*88a0*/  MOV R117, R174 ;  /* 0x000000ae00757202 */ /* 0x000fce0000000f00 */
.L_x_12473:
[----:B------:R-:W-:Y:S05]  /*88b0*/  BSYNC B1 ;  /* 0x0000000000017941 */ /* 0x000fea0003800000 */
.L_x_12471:
        /* <DEDUP_REMOVED lines=16> */
.L_x_12477:
[----:B------:R-:W-:Y:S05]  /*89c0*/  BSYNC B2 ;  /* 0x0000000000027941 */ /* 0x000fea0003800000 */
.L_x_12476:
        /* <DEDUP_REMOVED lines=44> */
.L_x_12475:
[----:B------:R-:W-:Y:S05]  /*8c90*/  BSYNC B1 ;  /* 0x0000000000017941 */ /* 0x000fea0003800000 */
.L_x_12474:
        /* <DEDUP_REMOVED lines=10> */
.L_x_12470:
        /* <DEDUP_REMOVED lines=12> */
.L_x_12479:
[----:B------:R-:W-:-:S07]  /*8e00*/  IMAD.MOV.U32 R117, RZ, RZ, R174 ;  /* 0x000000ffff757224 */ /* 0x000fce00078e00ae */
.L_x_12480:
[----:B------:R-:W-:Y:S05]  /*8e10*/  BSYNC B1 ;  /* 0x0000000000017941 */ /* 0x000fea0003800000 */
.L_x_12478:
        /* <DEDUP_REMOVED lines=16> */
.L_x_12484:
[----:B------:R-:W-:Y:S05]  /*8f20*/  BSYNC B2 ;  /* 0x0000000000027941 */ /* 0x000fea0003800000 */
.L_x_12483:
        /* <DEDUP_REMOVED lines=44> */
.L_x_12482:
[----:B------:R-:W-:Y:S05]  /*91f0*/  BSYNC B1 ;  /* 0x0000000000017941 */ /* 0x000fea0003800000 */
.L_x_12481:
        /* <DEDUP_REMOVED lines=14> */
.L_x_12485:
        /* <DEDUP_REMOVED lines=12> */
.L_x_12488:
[----:B------:R-:W-:-:S07]  /*93a0*/  MOV R120, R174 ;  /* 0x000000ae00787202 */ /* 0x000fce0000000f00 */
.L_x_12489:
[----:B------:R-:W-:Y:S05]  /*93b0*/  BSYNC B1 ;  /* 0x0000000000017941 */ /* 0x000fea0003800000 */
.L_x_12487:
        /* <DEDUP_REMOVED lines=16> */
.L_x_12493:
[----:B------:R-:W-:Y:S05]  /*94c0*/  BSYNC B2 ;  /* 0x0000000000027941 */ /* 0x000fea0003800000 */
.L_x_12492:
        /* <DEDUP_REMOVED lines=44> */
.L_x_12491:
[----:B------:R-:W-:Y:S05]  /*9790*/  BSYNC B1 ;  /* 0x0000000000017941 */ /* 0x000fea0003800000 */
.L_x_12490:
        /* <DEDUP_REMOVED lines=10> */
.L_x_12486:
        /* <DEDUP_REMOVED lines=12> */
.L_x_12495:
[----:B------:R-:W-:-:S07]  /*9900*/  IMAD.MOV.U32 R115, RZ, RZ, R174 ;  /* 0x000000ffff737224 */ /* 0x000fce00078e00ae */
.L_x_12496:
[----:B------:R-:W-:Y:S05]  /*9910*/  BSYNC B1 ;  /* 0x0000000000017941 */ /* 0x000fea0003800000 */
.L_x_12494:
        /* <DEDUP_REMOVED lines=16> */
.L_x_12500:
[----:B------:R-:W-:Y:S05]  /*9a20*/  BSYNC B2 ;  /* 0x0000000000027941 */ /* 0x000fea0003800000 */
.L_x_12499:
        /* <DEDUP_REMOVED lines=44> */
.L_x_12498:
[----:B------:R-:W-:Y:S05]  /*9cf0*/  BSYNC B1 ;  /* 0x0000000000017941 */ /* 0x000fea0003800000 */
.L_x_12497:
        /* <DEDUP_REMOVED lines=14> */
.L_x_12501:
        /* <DEDUP_REMOVED lines=12> */
.L_x_12504:
[----:B------:R-:W-:-:S07]  /*9ea0*/  MOV R120, R174 ;  /* 0x000000ae00787202 */ /* 0x000fce0000000f00 */
.L_x_12505:
[----:B------:R-:W-:Y:S05]  /*9eb0*/  BSYNC B1 ;  /* 0x0000000000017941 */ /* 0x000fea0003800000 */
.L_x_12503:
        /* <DEDUP_REMOVED lines=16> */
.L_x_12509:
[----:B------:R-:W-:Y:S05]  /*9fc0*/  BSYNC B2 ;  /* 0x0000000000027941 */ /* 0x000fea0003800000 */
.L_x_12508:
        /* <DEDUP_REMOVED lines=44> */
.L_x_12507:
[----:B------:R-:W-:Y:S05]  /*a290*/  BSYNC B1 ;  /* 0x0000000000017941 */ /* 0x000fea0003800000 */
.L_x_12506:
        /* <DEDUP_REMOVED lines=10> */
.L_x_12502:
        /* <DEDUP_REMOVED lines=12> */
.L_x_12511:
[----:B------:R-:W-:-:S07]  /*a400*/  IMAD.MOV.U32 R120, RZ, RZ, R174 ;  /* 0x000000ffff787224 */ /* 0x000fce00078e00ae */
.L_x_12512:
[----:B------:R-:W-:Y:S05]  /*a410*/  BSYNC B1 ;  /* 0x0000000000017941 */ /* 0x000fea0003800000 */
.L_x_12510:
        /* <DEDUP_REMOVED lines=16> */
.L_x_12516:
[----:B------:R-:W-:Y:S05]  /*a520*/  BSYNC B2 ;  /* 0x0000000000027941 */ /* 0x000fea0003800000 */
.L_x_12515:
        /* <DEDUP_REMOVED lines=44> */
.L_x_12514:
[----:B------:R-:W-:Y:S05]  /*a7f0*/  BSYNC B1 ;  /* 0x0000000000017941 */ /* 0x000fea0003800000 */
.L_x_12513:
        /* <DEDUP_REMOVED lines=13> */
.L_x_12517:
        /* <DEDUP_REMOVED lines=12> */
.L_x_12520:
[----:B------:R-:W-:-:S07]  /*a990*/  MOV R98, R174 ;  /* 0x000000ae00627202 */ /* 0x000fce0000000f00 */
.L_x_12521:
[----:B------:R-:W-:Y:S05]  /*a9a0*/  BSYNC B1 ;  /* 0x0000000000017941 */ /* 0x000fea0003800000 */
.L_x_12519:
        /* <DEDUP_REMOVED lines=16> */
.L_x_12525:
[----:B------:R-:W-:Y:S05]  /*aab0*/  BSYNC B2 ;  /* 0x0000000000027941 */ /* 0x000fea0003800000 */
.L_x_12524:
        /* <DEDUP_REMOVED lines=44> */
.L_x_12523:
[----:B------:R-:W-:Y:S05]  /*ad80*/  BSYNC B1 ;  /* 0x0000000000017941 */ /* 0x000fea0003800000 */
.L_x_12522:
        /* <DEDUP_REMOVED lines=10> */
.L_x_12518:
        /* <DEDUP_REMOVED lines=12> */
.L_x_12527:
[----:B------:R-:W-:-:S07]  /*aef0*/  IMAD.MOV.U32 R98, RZ, RZ, R174 ;  /* 0x000000ffff627224 */ /* 0x000fce00078e00ae */
.L_x_12528:
[----:B------:R-:W-:Y:S05]  /*af00*/  BSYNC B1 ;  /* 0x0000000000017941 */ /* 0x000fea0003800000 */
.L_x_12526:
        /* <DEDUP_REMOVED lines=16> */
.L_x_12532:
[----:B------:R-:W-:Y:S05]  /*b010*/  BSYNC B2 ;  /* 0x0000000000027941 */ /* 0x000fea0003800000 */
.L_x_12531:
        /* <DEDUP_REMOVED lines=44> */
.L_x_12530:
[----:B------:R-:W-:Y:S05]  /*b2e0*/  BSYNC B1 ;  /* 0x0000000000017941 */ /* 0x000fea0003800000 */
.L_x_12529:
        /* <DEDUP_REMOVED lines=13> */
.L_x_12533:
        /* <DEDUP_REMOVED lines=12> */
.L_x_12536:
[----:B------:R-:W-:-:S07]  /*b480*/  MOV R98, R174 ;  /* 0x000000ae00627202 */ /* 0x000fce0000000f00 */
.L_x_12537:
[----:B------:R-:W-:Y:S05]  /*b490*/  BSYNC B1 ;  /* 0x0000000000017941 */ /* 0x000fea0003800000 */
.L_x_12535:
        /* <DEDUP_REMOVED lines=16> */
.L_x_12541:
[----:B------:R-:W-:Y:S05]  /*b5a0*/  BSYNC B2 ;  /* 0x0000000000027941 */ /* 0x000fea0003800000 */
.L_x_12540:
        /* <DEDUP_REMOVED lines=44> */
.L_x_12539:
[----:B------:R-:W-:Y:S05]  /*b870*/  BSYNC B1 ;  /* 0x0000000000017941 */ /* 0x000fea0003800000 */
.L_x_12538:
        /* <DEDUP_REMOVED lines=10> */
.L_x_12534:
        /* <DEDUP_REMOVED lines=12> */
.L_x_12543:
[----:B------:R-:W-:-:S07]  /*b9e0*/  IMAD.MOV.U32 R98, RZ, RZ, R174 ;  /* 0x000000ffff627224 */ /* 0x000fce00078e00ae */
.L_x_12544:
[----:B------:R-:W-:Y:S05]  /*b9f0*/  BSYNC B1 ;  /* 0x0000000000017941 */ /* 0x000fea0003800000 */
.L_x_12542:
        /* <DEDUP_REMOVED lines=16> */
.L_x_12548:
[----:B------:R-:W-:Y:S05]  /*bb00*/  BSYNC B2 ;  /* 0x0000000000027941 */ /* 0x000fea0003800000 */
.L_x_12547:
        /* <DEDUP_REMOVED lines=44> */
.L_x_12546:
[----:B------:R-:W-:Y:S05]  /*bdd0*/  BSYNC B1 ;  /* 0x0000000000017941 */ /* 0x000fea0003800000 */
.L_x_12545:
        /* <DEDUP_REMOVED lines=13> */
.L_x_12549:
        /* <DEDUP_REMOVED lines=12> */
.L_x_12552:
[----:B------:R-:W-:-:S07]  /*bf70*/  MOV R160, R174 ;  /* 0x000000ae00a07202 */ /* 0x000fce0000000f00 */
.L_x_12553:
[----:B------:R-:W-:Y:S05]  /*bf80*/  BSYNC B1 ;  /* 0x0000000000017941 */ /* 0x000fea0003800000 */
.L_x_12551:
        /* <DEDUP_REMOVED lines=18> */
.L_x_12557:
[----:B------:R-:W-:Y:S05]  /*c0b0*/  BSYNC B2 ;  /* 0x0000000000027941 */ /* 0x000fea0003800000 */
.L_x_12556:
        /* <DEDUP_REMOVED lines=44> */
.L_x_12555:
[----:B------:R-:W-:Y:S05]  /*c380*/  BSYNC B1 ;  /* 0x0000000000017941 */ /* 0x000fea0003800000 */
.L_x_12554:
        /* <DEDUP_REMOVED lines=10> */
.L_x_12550:
[----:B------:R-:W0:Y:S01]  /*c430*/  LDC.64 R244, c[0x0][0x238] ;  /* 0x00008e00fff47b82 */ /* 0x000e220000000a00 */
[----:B------:R-:W-:Y:S02]  /*c440*/  P2R R122, PR, RZ, 0x4 ;  /* 0x00000004ff7a7803 */ /* 0x000fe40000000000 */
[----:B------:R-:W-:Y:S02]  /*c450*/  ISETP.NE.AND P2, PT, R182, RZ, PT ;  /* 0x000000ffb600720c */ /* 0x000fe40003f45270 */
[----:B------:R-:W-:Y:S02]  /*c460*/  SEL R97, RZ, 0x10000, P4 ;  /* 0x00010000ff617807 */ /* 0x000fe40002000000 */
[----:B------:R-:W-:Y:S01]  /*c470*/  SEL R98, RZ, 0x100, P3 ;  /* 0x00000100ff627807 */ /* 0x000fe20001800000 */
[----:B------:R-:W1:Y:S01]  /*c480*/  LDC.64 R242, c[0x0][0x240] ;  /* 0x00009000fff27b82 */ /* 0x000e620000000a00 */
[----:B------:R-:W-:Y:S01]  /*c490*/  ISETP.NE.AND P4, PT, R181, RZ, PT ;  /* 0x000000ffb500720c */ /* 0x000fe20003f85270 */
[----:B------:R-:W-:Y:S01]  /*c4a0*/  VIADD R181, R100, 0x40 ;  /* 0x0000004064b57836 */ /* 0x000fe20000000000 */
[----:B------:R-:W-:-:S02]  /*c4b0*/  ISETP.NE.AND P3, PT, R180, RZ, PT ;  /* 0x000000ffb400720c */ /* 0x000fc40003f65270 */
[----:B------:R-:W-:Y:S02]  /*c4c0*/  SEL R96, RZ, 0x1, P2 ;  /* 0x00000001ff607807 */ /* 0x000fe40001000000 */
[----:B------:R-:W-:Y:S01]  /*c4d0*/  ISETP.NE.AND P2, PT, R122, RZ, PT ;  /* 0x000000ff7a00720c */ /* 0x000fe20003f45270 */
[----:B------:R-:W2:Y:S01]  /*c4e0*/  @P1 LDC.64 R178, c[0x0][0x230] ;  /* 0x00008c00ffb21b82 */ /* 0x000ea20000000a00 */
[----:B------:R-:W-:Y:S02]  /*c4f0*/  SEL R99, RZ, 0x1000000, P5 ;  /* 0x01000000ff637807 */ /* 0x000fe40002800000 */
[----:B------:R-:W-:Y:S02]  /*c500*/  SEL R170, RZ, 0x1, P3 ;  /* 0x00000001ffaa7807 */ /* 0x000fe40001800000 */
[----:B------:R-:W-:Y:S02]  /*c510*/  SEL R122, RZ, 0x1, P4 ;  /* 0x00000001ff7a7807 */ /* 0x000fe40002000000 */
[----:B------:R-:W-:Y:S01]  /*c520*/  ISETP.NE.AND P5, PT, R183, RZ, PT ;  /* 0x000000ffb700720c */ /* 0x000fe20003fa5270 */
[----:B------:R-:W-:Y:S01]  /*c530*/  IMAD.WIDE.U32 R170, R170, 0x10000, RZ ;  /* 0x00010000aaaa7825 */ /* 0x000fe200078e00ff */
[----:B------:R-:W-:Y:S01]  /*c540*/  LOP3.LUT R98, R98, R99, R97, 0xfe, !PT ;  /* 0x0000006362627212 */ /* 0x000fe200078efe61 */
[----:B------:R-:W3:Y:S01]  /*c550*/  @P0 LDC.64 R182, c[0x0][0x228] ;  /* 0x00008a00ffb60b82 */ /* 0x000ee20000000a00 */
[----:B------:R-:W-:Y:S01]  /*c560*/  SEL R185, RZ, 0x1, P5 ;  /* 0x00000001ffb97807 */ /* 0x000fe20002800000 */
[----:B------:R-:W-:Y:S01]  /*c570*/  IMAD.WIDE.U32 R96, R96, 0x1000000, RZ ;  /* 0x0100000060607825 */ /* 0x000fe200078e00ff */
[----:B------:R-:W-:-:S02]  /*c580*/  ISETP.NE.AND P6, PT, R121, RZ, PT ;  /* 0x000000ff7900720c */ /* 0x000fc40003fc5270 */
[----:B------:R-:W-:Y:S01]  /*c590*/  F2FP.F16.F32.PACK_AB R99, R119, R118 ;  /* 0x000000767763723e */ /* 0x000fe200000000ff */
[----:B------:R-:W-:Y:S01]  /*c5a0*/  IMAD.WIDE.U32 R122, R122, 0x100, RZ ;  /* 0x000001007a7a7825 */ /* 0x000fe200078e00ff */
[----:B------:R-:W-:Y:S02]  /*c5b0*/  LOP3.LUT R185, R97, R98, R185, 0xfe, !PT ;  /* 0x0000006261b97212 */ /* 0x000fe400078efeb9 */
[----:B------:R-:W-:Y:S01]  /*c5c0*/  F2FP.F16.F32.PACK_AB R98, R120, R115 ;  /* 0x000000737862723e */ /* 0x000fe200000000ff */
[----:B0-----:R-:W-:Y:S01]  /*c5d0*/  IMAD.WIDE.U32 R186, R101, 0x10, R244 ;  /* 0x0000001065ba7825 */ /* 0x001fe200078e00f4 */
[----:B------:R-:W-:Y:S02]  /*c5e0*/  LOP3.LUT R121, R122, R96, R170, 0xfe, !PT ;  /* 0x000000607a797212 */ /* 0x000fe400078efeaa */
[----:B------:R-:W-:Y:S01]  /*c5f0*/  SEL R122, RZ, 0x1, P6 ;  /* 0x00000001ff7a7807 */ /* 0x000fe20003000000 */
[----:B--2---:R-:W-:Y:S01]  /*c600*/  @P1 IMAD.WIDE.U32 R178, R181, 0x10, R178 ;  /* 0x00000010b5b21825 */ /* 0x004fe200078e00b2 */
[----:B------:R-:W-:-:S02]  /*c610*/  F2FP.F16.F32.PACK_AB R97, R117, R114 ;  /* 0x000000727561723e */ /* 0x000fc400000000ff */
[----:B------:R-:W-:Y:S02]  /*c620*/  F2FP.F16.F32.PACK_AB R96, R116, R113 ;  /* 0x000000717460723e */ /* 0x000fe400000000ff */
[----:B------:R-:W-:Y:S01]  /*c630*/  LOP3.LUT R123, R123, R185, R171, 0xfe, !PT ;  /* 0x000000b97b7b7212 */ /* 0x000fe200078efeab */
[----:B-1----:R-:W-:Y:S01]  /*c640*/  IMAD.WIDE.U32 R170, R101, 0x8, R242 ;  /* 0x0000000865aa7825 */ /* 0x002fe200078e00f2 */
[----:B------:R-:W-:Y:S01]  /*c650*/  LOP3.LUT R122, R121, R122, RZ, 0xfc, !PT ;  /* 0x0000007a797a7212 */ /* 0x000fe200078efcff */
[----:B------:R0:W-:Y:S02]  /*c660*/  STG.E.128 desc[UR4][R186.64], R96 ;  /* 0x00000060ba007986 */ /* 0x0001e4000c101d04 */
[C---:B------:R-:W-:Y:S02]  /*c670*/  IMAD.WIDE.U32 R184, R181.reuse, 0x10, R234 ;  /* 0x00000010b5b87825 */ /* 0x040fe400078e00ea */
[----:B------:R0:W-:Y:S02]  /*c680*/  STG.E.64 desc[UR4][R170.64], R122 ;  /* 0x0000007aaa007986 */ /* 0x0001e4000c101b04 */
[----:B---3--:R-:W-:Y:S01]  /*c690*/  @P0 IMAD.WIDE.U32 R182, R181, 0x10, R182 ;  /* 0x00000010b5b60825 */ /* 0x008fe200078e00b6 */
[----:B------:R-:W-:Y:S06]  /*c6a0*/  @!P0 BRA `(.L_x_12558) ;  /* 0x0000000000508947 */ /* 0x000fec0003800000 */
[----:B0-----:R-:W-:Y:S01]  /*c6b0*/  SHF.L.U32 R97, R159, 0x10, RZ ;  /* 0x000000109f617819 */ /* 0x001fe200000006ff */
[----:B------:R-:W0:Y:S01]  /*c6c0*/  LDC.64 R170, c[0x0][0x248] ;  /* 0x00009200ffaa7b82 */ /* 0x000e220000000a00 */
        /* <DEDUP_REMOVED lines=10> */
[----:B------:R-:W-:-:S03]  /*c770*/  LOP3.LUT R121, R180, 0xff, R161, 0xf8, !PT ;  /* 0x000000ffb4797812 */ /* 0x000fc600078ef8a1 */
[----:B------:R-:W-:Y:S01]  /*c780*/  IMAD.WIDE.U32 R96, R97, 0x100, RZ ;  /* 0x0000010061607825 */ /* 0x000fe200078e00ff */
[----:B------:R-:W-:-:S03]  /*c790*/  LOP3.LUT R121, R99, R121, R123, 0xfe, !PT ;  /* 0x0000007963797212 */ /* 0x000fc600078efe7b */
[----:B0-----:R-:W-:Y:S01]  /*c7a0*/  IMAD.WIDE.U32 R170, R101, 0x8, R170 ;  /* 0x0000000865aa7825 */ /* 0x001fe200078e00aa */
[----:B------:R-:W-:Y:S02]  /*c7b0*/  LOP3.LUT R96, R96, R122, R98, 0xfe, !PT ;  /* 0x0000007a60607212 */ /* 0x000fe400078efe62 */
[----:B------:R-:W-:Y:S02]  /*c7c0*/  LOP3.LUT R97, R121, R97, RZ, 0xfc, !PT ;  /* 0x0000006179617212 */ /* 0x000fe400078efcff */
[----:B------:R-:W-:-:S05]  /*c7d0*/  LOP3.LUT R96, R96, 0xff, R165, 0xf8, !PT ;  /* 0x000000ff60607812 */ /* 0x000fca00078ef8a5 */
[----:B------:R1:W-:Y:S02]  /*c7e0*/  STG.E.64 desc[UR4][R170.64], R96 ;  /* 0x00000060aa007986 */ /* 0x0003e4000c101b04 */
.L_x_12558:
[----:B------:R2:W5:Y:S04]  /*c7f0*/  @P0 LDG.E.128 R92, desc[UR4][R182.64] ;  /* 0x00000004b65c0981 */ /* 0x000568000c1e1d00 */
[----:B------:R2:W5:Y:S04]  /*c800*/  @P1 LDG.E.128 R88, desc[UR4][R178.64] ;  /* 0x00000004b2581981 */ /* 0x000568000c1e1d00 */
[----:B01----:R2:W5:Y:S01]  /*c810*/  LDG.E.128 R96, desc[UR4][R184.64] ;  /* 0x00000004b8607981 */ /* 0x003562000c1e1d00 */
[C---:B------:R-:W-:Y:S01]  /*c820*/  ISETP.NE.AND P3, PT, R188.reuse, 0x1, PT ;  /* 0x00000001bc00780c */ /* 0x040fe20003f65270 */
[----:B------:R-:W-:Y:S01]  /*c830*/  BSSY B1, `(.L_x_12559) ;  /* 0x000000c000017945 */ /* 0x000fe20003800000 */
[----:B------:R-:W-:-:S11]  /*c840*/  VIADD R122, R188, 0x1 ;  /* 0x00000001bc7a7836 */ /* 0x000fd60000000000 */
        /* <DEDUP_REMOVED lines=9> */
.L_x_12560:
[----:B------:R-:W-:-:S07]  /*c8e0*/  IMAD.MOV.U32 R121, RZ, RZ, R174 ;  /* 0x000000ffff797224 */ /* 0x000fce00078e00ae */
.L_x_12561:
[----:B------:R-:W-:Y:S05]  /*c8f0*/  BSYNC B1 ;  /* 0x0000000000017941 */ /* 0x000fea0003800000 */
.L_x_12559:
        /* <DEDUP_REMOVED lines=16> */
.L_x_12565:
[----:B------:R-:W-:Y:S05]  /*ca00*/  BSYNC B2 ;  /* 0x0000000000027941 */ /* 0x000fea0003800000 */
.L_x_12564:
        /* <DEDUP_REMOVED lines=44> */
.L_x_12563:
[----:B------:R-:W-:Y:S05]  /*ccd0*/  BSYNC B1 ;  /* 0x0000000000017941 */ /* 0x000fea0003800000 */
.L_x_12562:
        /* <DEDUP_REMOVED lines=14> */
.L_x_12566:
        /* <DEDUP_REMOVED lines=12> */
.L_x_12569:
[----:B------:R-:W-:-:S07]  /*ce80*/  MOV R165, R174 ;  /* 0x000000ae00a57202 */ /* 0x000fce0000000f00 */
.L_x_12570:
[----:B------:R-:W-:Y:S05]  /*ce90*/  BSYNC B1 ;  /* 0x0000000000017941 */ /* 0x000fea0003800000 */
.L_x_12568:
        /* <DEDUP_REMOVED lines=16> */
.L_x_12574:
[----:B------:R-:W-:Y:S05]  /*cfa0*/  BSYNC B2 ;  /* 0x0000000000027941 */ /* 0x000fea0003800000 */
.L_x_12573:
        /* <DEDUP_REMOVED lines=44> */
.L_x_12572:
[----:B------:R-:W-:Y:S05]  /*d270*/  BSYNC B1 ;  /* 0x0000000000017941 */ /* 0x000fea0003800000 */
.L_x_12571:
        /* <DEDUP_REMOVED lines=10> */
.L_x_12567:
        /* <DEDUP_REMOVED lines=12> */
.L_x_12576:
[----:B------:R-:W-:-:S07]  /*d3e0*/  IMAD.MOV.U32 R180, RZ, RZ, R174 ;  /* 0x000000ffffb47224 */ /* 0x000fce00078e00ae */
.L_x_12577:
[----:B------:R-:W-:Y:S05]  /*d3f0*/  BSYNC B1 ;  /* 0x0000000000017941 */ /* 0x000fea0003800000 */
.L_x_12575:
        /* <DEDUP_REMOVED lines=16> */
.L_x_12581:
[----:B------:R-:W-:Y:S05]  /*d500*/  BSYNC B2 ;  /* 0x0000000000027941 */ /* 0x000fea0003800000 */
.L_x_12580:
        /* <DEDUP_REMOVED lines=44> */
.L_x_12579:
[----:B------:R-:W-:Y:S05]  /*d7d0*/  BSYNC B1 ;  /* 0x0000000000017941 */ /* 0x000fea0003800000 */
.L_x_12578:
        /* <DEDUP_REMOVED lines=14> */
.L_x_12582:
        /* <DEDUP_REMOVED lines=12> */
.L_x_12585:
[----:B------:R-:W-:-:S07]  /*d980*/  MOV R164, R174 ;  /* 0x000000ae00a47202 */ /* 0x000fce0000000f00 */
.L_x_12586:
[----:B------:R-:W-:Y:S05]  /*d990*/  BSYNC B1 ;  /* 0x0000000000017941 */ /* 0x000fea0003800000 */
.L_x_12584:
        /* <DEDUP_REMOVED lines=16> */
.L_x_12590:
[----:B------:R-:W-:Y:S05]  /*daa0*/  BSYNC B2 ;  /* 0x0000000000027941 */ /* 0x000fea0003800000 */
.L_x_12589:
        /* <DEDUP_REMOVED lines=44> */
.L_x_12588:
[----:B------:R-:W-:Y:S05]  /*dd70*/  BSYNC B1 ;  /* 0x0000000000017941 */ /* 0x000fea0003800000 */
.L_x_12587:
        /* <DEDUP_REMOVED lines=10> */
.L_x_12583:
        /* <DEDUP_REMOVED lines=12> */
.L_x_12592:
[----:B------:R-:W-:-:S07]  /*dee0*/  IMAD.MOV.U32 R171, RZ, RZ, R174 ;  /* 0x000000ffffab7224 */ /* 0x000fce00078e00ae */
.L_x_12593:
[----:B------:R-:W-:Y:S05]  /*def0*/  BSYNC B1 ;  /* 0x0000000000017941 */ /* 0x000fea0003800000 */
.L_x_12591:
        /* <DEDUP_REMOVED lines=16> */
.L_x_12597:
[----:B------:R-:W-:Y:S05]  /*e000*/  BSYNC B2 ;  /* 0x0000000000027941 */ /* 0x000fea0003800000 */
.L_x_12596:
        /* <DEDUP_REMOVED lines=44> */
.L_x_12595:
[----:B------:R-:W-:Y:S05]  /*e2d0*/  BSYNC B1 ;  /* 0x0000000000017941 */ /* 0x000fea0003800000 */
.L_x_12594:
        /* <DEDUP_REMOVED lines=14> */
.L_x_12598:
        /* <DEDUP_REMOVED lines=12> */
.L_x_12601:
[----:B------:R-:W-:-:S07]  /*e480*/  MOV R163, R174 ;  /* 0x000000ae00a37202 */ /* 0x000fce0000000f00 */
.L_x_12602:
[----:B------:R-:W-:Y:S05]  /*e490*/  BSYNC B1 ;  /* 0x0000000000017941 */ /* 0x000fea0003800000 */
.L_x_12600:
        /* <DEDUP_REMOVED lines=16> */
.L_x_12606:
[----:B------:R-:W-:Y:S05]  /*e5a0*/  BSYNC B2 ;  /* 0x0000000000027941 */ /* 0x000fea0003800000 */
.L_x_12605:
        /* <DEDUP_REMOVED lines=44> */
.L_x_12604:
[----:B------:R-:W-:Y:S05]  /*e870*/  BSYNC B1 ;  /* 0x0000000000017941 */ /* 0x000fea0003800000 */
.L_x_12603:
        /* <DEDUP_REMOVED lines=10> */
.L_x_12599:
        /* <DEDUP_REMOVED lines=12> */
.L_x_12608:
[----:B------:R-:W-:-:S07]  /*e9e0*/  IMAD.MOV.U32 R171, RZ, RZ, R174 ;  /* 0x000000ffffab7224 */ /* 0x000fce00078e00ae */
.L_x_12609:
[----:B------:R-:W-:Y:S05]  /*e9f0*/  BSYNC B1 ;  /* 0x0000000000017941 */ /* 0x000fea0003800000 */
.L_x_12607:
        /* <DEDUP_REMOVED lines=16> */
.L_x_12613:
[----:B------:R-:W-:Y:S05]  /*eb00*/  BSYNC B2 ;  /* 0x0000000000027941 */ /* 0x000fea0003800000 */
.L_x_12612:
        /* <DEDUP_REMOVED lines=44> */
.L_x_12611:
[----:B------:R-:W-:Y:S05]  /*edd0*/  BSYNC B1 ;  /* 0x0000000000017941 */ /* 0x000fea0003800000 */
.L_x_12610:
        /* <DEDUP_REMOVED lines=14> */
.L_x_12614:
        /* <DEDUP_REMOVED lines=12> */
.L_x_12617:
[----:B------:R-:W-:-:S07]  /*ef80*/  MOV R162, R174 ;  /* 0x000000ae00a27202 */ /* 0x000fce0000000f00 */
.L_x_12618:
[----:B------:R-:W-:Y:S05]  /*ef90*/  BSYNC B1 ;  /* 0x0000000000017941 */ /* 0x000fea0003800000 */
.L_x_12616:
        /* <DEDUP_REMOVED lines=16> */
.L_x_12622:
[----:B------:R-:W-:Y:S05]  /*f0a0*/  BSYNC B2 ;  /* 0x0000000000027941 */ /* 0x000fea0003800000 */
.L_x_12621:
        /* <DEDUP_REMOVED lines=44> */
.L_x_12620:
[----:B------:R-:W-:Y:S05]  /*f370*/  BSYNC B1 ;  /* 0x0000000000017941 */ /* 0x000fea0003800000 */
.L_x_12619:
        /* <DEDUP_REMOVED lines=10> */
.L_x_12615:
        /* <DEDUP_REMOVED lines=12> */
.L_x_12624:
[----:B------:R-:W-:-:S07]  /*f4e0*/  IMAD.MOV.U32 R123, RZ, RZ, R174 ;  /* 0x000000ffff7b7224 */ /* 0x000fce00078e00ae */
.L_x_12625:
[----:B------:R-:W-:Y:S05]  /*f4f0*/  BSYNC B1 ;  /* 0x0000000000017941 */ /* 0x000fea0003800000 */
.L_x_12623:
        /* <DEDUP_REMOVED lines=16> */
.L_x_12629:
[----:B------:R-:W-:Y:S05]  /*f600*/  BSYNC B2 ;  /* 0x0000000000027941 */ /* 0x000fea0003800000 */
.L_x_12628:
        /* <DEDUP_REMOVED lines=44> */
.L_x_12627:
[----:B------:R-:W-:Y:S05]  /*f8d0*/  BSYNC B1 ;  /* 0x0000000000017941 */ /* 0x000fea0003800000 */
.L_x_12626:
        /* <DEDUP_REMOVED lines=14> */
.L_x_12630:
        /* <DEDUP_REMOVED lines=12> */
.L_x_12633:
[----:B------:R-:W-:-:S07]  /*fa80*/  MOV R161, R174 ;  /* 0x000000ae00a17202 */ /* 0x000fce0000000f00 */
.L_x_12634:
[----:B------:R-:W-:Y:S05]  /*fa90*/  BSYNC B1 ;  /* 0x0000000000017941 */ /* 0x000fea0003800000 */
.L_x_12632:
        /* <DEDUP_REMOVED lines=16> */
.L_x_12638:
[----:B------:R-:W-:Y:S05]  /*fba0*/  BSYNC B2 ;  /* 0x0000000000027941 */ /* 0x000fea0003800000 */
.L_x_12637:
        /* <DEDUP_REMOVED lines=44> */
.L_x_12636:
[----:B------:R-:W-:Y:S05]  /*fe70*/  BSYNC B1 ;  /* 0x0000000000017941 */ /* 0x000fea0003800000 */
.L_x_12635:
        /* <DEDUP_REMOVED lines=10> */
.L_x_12631:
        /* <DEDUP_REMOVED lines=12> */
.L_x_12640:
[----:B------:R-:W-:-:S07]  /*ffe0*/  IMAD.MOV.U32 R180, RZ, RZ, R174 ;  /* 0x000000ffffb47224 */ /* 0x000fce00078e00ae */
.L_x_12641:
[----:B------:R-:W-:Y:S05]  /*fff0*/  BSYNC B1 ;  /* 0x0000000000017941 */ /* 0x000fea0003800000 */
.L_x_12639:
        /* <DEDUP_REMOVED lines=16> */
.L_x_12645:
[----:B------:R-:W-:Y:S05]  /*10100*/  BSYNC B2 ;  /* 0x0000000000027941 */ /* 0x000fea0003800000 */
.L_x_12644:
        /* <DEDUP_REMOVED lines=44> */
.L_x_12643:
[----:B------:R-:W-:Y:S05]  /*103d0*/  BSYNC B1 ;  /* 0x0000000000017941 */ /* 0x000fea0003800000 */
.L_x_12642:
        /* <DEDUP_REMOVED lines=13> */
.L_x_12646:
        /* <DEDUP_REMOVED lines=12> */
.L_x_12649:
[----:B------:R-:W-:-:S07]  /*10570*/  MOV R98, R174 ;  /* 0x000000ae00627202 */ /* 0x000fce0000000f00 */
.L_x_12650:
[----:B------:R-:W-:Y:S05]  /*10580*/  BSYNC B1 ;  /* 0x0000000000017941 */ /* 0x000fea0003800000 */
.L_x_12648:
        /* <DEDUP_REMOVED lines=16> */
.L_x_12654:
[----:B------:R-:W-:Y:S05]  /*10690*/  BSYNC B2 ;  /* 0x0000000000027941 */ /* 0x000fea0003800000 */
.L_x_12653:
        /* <DEDUP_REMOVED lines=44> */
.L_x_12652:
[----:B------:R-:W-:Y:S05]  /*10960*/  BSYNC B1 ;  /* 0x0000000000017941 */ /* 0x000fea0003800000 */
.L_x_12651:
        /* <DEDUP_REMOVED lines=10> */
.L_x_12647:
        /* <DEDUP_REMOVED lines=12> */
.L_x_12656:
[----:B------:R-:W-:-:S07]  /*10ad0*/  IMAD.MOV.U32 R98, RZ, RZ, R174 ;  /* 0x000000ffff627224 */ /* 0x000fce00078e00ae */
.L_x_12657:
[----:B------:R-:W-:Y:S05]  /*10ae0*/  BSYNC B1 ;  /* 0x0000000000017941 */ /* 0x000fea0003800000 */
.L_x_12655:
        /* <DEDUP_REMOVED lines=16> */
.L_x_12661:
[----:B------:R-:W-:Y:S05]  /*10bf0*/  BSYNC B2 ;  /* 0x0000000000027941 */ /* 0x000fea0003800000 */
.L_x_12660:
        /* <DEDUP_REMOVED lines=44> */
.L_x_12659:
[----:B------:R-:W-:Y:S05]  /*10ec0*/  BSYNC B1 ;  /* 0x0000000000017941 */ /* 0x000fea0003800000 */
.L_x_12658:
        /* <DEDUP_REMOVED lines=13> */
.L_x_12662:
        /* <DEDUP_REMOVED lines=12> */
.L_x_12665:
[----:B------:R-:W-:-:S07]  /*11060*/  MOV R98, R174 ;  /* 0x000000ae00627202 */ /* 0x000fce0000000f00 */
.L_x_12666:
[----:B------:R-:W-:Y:S05]  /*11070*/  BSYNC B1 ;  /* 0x0000000000017941 */ /* 0x000fea0003800000 */
.L_x_12664:
        /* <DEDUP_REMOVED lines=16> */
.L_x_12670:
[----:B------:R-:W-:Y:S05]  /*11180*/  BSYNC B2 ;  /* 0x0000000000027941 */ /* 0x000fea0003800000 */
.L_x_12669:
        /* <DEDUP_REMOVED lines=44> */
.L_x_12668:
[----:B------:R-:W-:Y:S05]  /*11450*/  BSYNC B1 ;  /* 0x0000000000017941 */ /* 0x000fea0003800000 */
.L_x_12667:
        /* <DEDUP_REMOVED lines=10> */
.L_x_12663:
        /* <DEDUP_REMOVED lines=12> */
.L_x_12672:
[----:B------:R-:W-:-:S07]  /*115c0*/  IMAD.MOV.U32 R98, RZ, RZ, R174 ;  /* 0x000000ffff627224 */ /* 0x000fce00078e00ae */
.L_x_12673:
[----:B------:R-:W-:Y:S05]  /*115d0*/  BSYNC B1 ;  /* 0x0000000000017941 */ /* 0x000fea0003800000 */
.L_x_12671:
        /* <DEDUP_REMOVED lines=16> */
.L_x_12677:
[----:B------:R-:W-:Y:S05]  /*116e0*/  BSYNC B2 ;  /* 0x0000000000027941 */ /* 0x000fea0003800000 */
.L_x_12676:
        /* <DEDUP_REMOVED lines=44> */
.L_x_12675:
[----:B------:R-:W-:Y:S05]  /*119b0*/  BSYNC B1 ;  /* 0x0000000000017941 */ /* 0x000fea0003800000 */
.L_x_12674:
        /* <DEDUP_REMOVED lines=13> */
.L_x_12678:
        /* <DEDUP_REMOVED lines=12> */
.L_x_12681:
[----:B------:R-:W-:-:S07]  /*11b50*/  MOV R160, R174 ;  /* 0x000000ae00a07202 */ /* 0x000fce0000000f00 */
.L_x_12682:
[----:B------:R-:W-:Y:S05]  /*11b60*/  BSYNC B1 ;  /* 0x0000000000017941 */ /* 0x000fea0003800000 */
.L_x_12680:
        /* <DEDUP_REMOVED lines=18> */
.L_x_12686:
[----:B------:R-:W-:Y:S05]  /*11c90*/  BSYNC B2 ;  /* 0x0000000000027941 */ /* 0x000fea0003800000 */
.L_x_12685:
        /* <DEDUP_REMOVED lines=44> */
.L_x_12684:
[----:B------:R-:W-:Y:S05]  /*11f60*/  BSYNC B1 ;  /* 0x0000000000017941 */ /* 0x000fea0003800000 */
.L_x_12683:
        /* <DEDUP_REMOVED lines=10> */
.L_x_12679:
[----:B------:R-:W-:Y:S01]  /*12010*/  P2R R98, PR, RZ, 0x4 ;  /* 0x00000004ff627803 */ /* 0x000fe20000000000 */
[----:B------:R-:W-:Y:S01]  /*12020*/  IMAD.WIDE.U32 R194, R181, 0x10, R244 ;  /* 0x00000010b5c27825 */ /* 0x000fe200078e00f4 */
[----:B------:R-:W-:Y:S01]  /*12030*/  ISETP.NE.AND P2, PT, R192, RZ, PT ;  /* 0x000000ffc000720c */ /* 0x000fe20003f45270 */
[----:B------:R-:W0:Y:S01]  /*12040*/  @P1 LDC.64 R186, c[0x0][0x230] ;  /* 0x00008c00ffba1b82 */ /* 0x000e220000000a00 */
[----:B------:R-:W-:Y:S02]  /*12050*/  SEL R192, RZ, 0x100, P3 ;  /* 0x00000100ffc07807 */ /* 0x000fe40001800000 */
[----:B------:R-:W-:Y:S02]  /*12060*/  SEL R96, RZ, 0x1000000, P5 ;  /* 0x01000000ff607807 */ /* 0x000fe40002800000 */
[----:B------:R-:W-:Y:S02]  /*12070*/  SEL R97, RZ, 0x10000, P4 ;  /* 0x00010000ff617807 */ /* 0x000fe40002000000 */
[----:B------:R-:W-:-:S02]  /*12080*/  ISETP.NE.AND P3, PT, R191, RZ, PT ;  /* 0x000000ffbf00720c */ /* 0x000fc40003f65270 */
[----:B------:R-:W-:Y:S02]  /*12090*/  ISETP.NE.AND P5, PT, R189, RZ, PT ;  /* 0x000000ffbd00720c */ /* 0x000fe40003fa5270 */
[----:B------:R-:W-:Y:S02]  /*120a0*/  ISETP.NE.AND P4, PT, R190, RZ, PT ;  /* 0x000000ffbe00720c */ /* 0x000fe40003f85270 */
[----:B------:R-:W-:Y:S02]  /*120b0*/  SEL R190, RZ, 0x1, P3 ;  /* 0x00000001ffbe7807 */ /* 0x000fe40001800000 */
[----:B------:R-:W-:Y:S02]  /*120c0*/  SEL R184, RZ, 0x1, P4 ;  /* 0x00000001ffb87807 */ /* 0x000fe40002000000 */
[----:B------:R-:W-:Y:S01]  /*120d0*/  SEL R182, RZ, 0x1, P5 ;  /* 0x00000001ffb67807 */ /* 0x000fe20002800000 */
[----:B------:R-:W-:Y:S01]  /*120e0*/  IMAD.WIDE.U32 R190, R190, 0x1000000, RZ ;  /* 0x01000000bebe7825 */ /* 0x000fe200078e00ff */
[----:B------:R-:W-:-:S02]  /*120f0*/  SEL R197, RZ, 0x1, P2 ;  /* 0x00000001ffc57807 */ /* 0x000fc40001000000 */
[----:B------:R-:W-:Y:S01]  /*12100*/  LOP3.LUT R192, R192, R96, R97, 0xfe, !PT ;  /* 0x00000060c0c07212 */ /* 0x000fe200078efe61 */
[----:B------:R-:W-:Y:S01]  /*12110*/  IMAD.WIDE.U32 R184, R184, 0x10000, RZ ;  /* 0x00010000b8b87825 */ /* 0x000fe200078e00ff */
[----:B------:R-:W-:Y:S02]  /*12120*/  ISETP.NE.AND P6, PT, R188, RZ, PT ;  /* 0x000000ffbc00720c */ /* 0x000fe40003fc5270 */
[----:B------:R-:W-:Y:S01]  /*12130*/  LOP3.LUT R197, R191, R192, R197, 0xfe, !PT ;  /* 0x000000c0bfc57212 */ /* 0x000fe200078efec5 */
[----:B------:R-:W-:Y:S01]  /*12140*/  IMAD.WIDE.U32 R182, R182, 0x100, RZ ;  /* 0x00000100b6b67825 */ /* 0x000fe200078e00ff */
[----:B------:R-:W-:Y:S01]  /*12150*/  SEL R193, RZ, 0x1, P6 ;  /* 0x00000001ffc17807 */ /* 0x000fe20003000000 */
[----:B------:R-:W1:Y:S01]  /*12160*/  @P0 LDC.64 R188, c[0x0][0x228] ;  /* 0x00008a00ffbc0b82 */ /* 0x000e620000000a00 */
[----:B------:R-:W-:Y:S01]  /*12170*/  ISETP.NE.AND P2, PT, R98, RZ, PT ;  /* 0x000000ff6200720c */ /* 0x000fe20003f45270 */
[----:B------:R-:W-:Y:S01]  /*12180*/  VIADD R191, R100, 0x60 ;  /* 0x0000006064bf7836 */ /* 0x000fe20000000000 */
[----:B------:R-:W-:-:S02]  /*12190*/  LOP3.LUT R190, R182, R190, R184, 0xfe, !PT ;  /* 0x000000beb6be7212 */ /* 0x000fc400078efeb8 */
[----:B------:R-:W-:Y:S01]  /*121a0*/  F2FP.F16.F32.PACK_AB R99, R179, R178 ;  /* 0x000000b2b363723e */ /* 0x000fe200000000ff */
[----:B0-----:R-:W-:Y:S01]  /*121b0*/  @P1 IMAD.WIDE.U32 R186, R191, 0x10, R186 ;  /* 0x00000010bfba1825 */ /* 0x001fe200078e00ba */
[----:B------:R-:W-:Y:S02]  /*121c0*/  F2FP.F16.F32.PACK_AB R98, R180, R123 ;  /* 0x0000007bb462723e */ /* 0x000fe400000000ff */
[----:B------:R-:W-:Y:S02]  /*121d0*/  F2FP.F16.F32.PACK_AB R97, R171, R122 ;  /* 0x0000007aab61723e */ /* 0x000fe400000000ff */
[----:B------:R-:W-:Y:S02]  /*121e0*/  F2FP.F16.F32.PACK_AB R96, R170, R121 ;  /* 0x00000079aa60723e */ /* 0x000fe400000000ff */
[----:B------:R-:W-:Y:S01]  /*121f0*/  LOP3.LUT R183, R183, R197, R185, 0xfe, !PT ;  /* 0x000000c5b7b77212 */ /* 0x000fe200078efeb9 */
[----:B------:R-:W-:Y:S01]  /*12200*/  IMAD.WIDE.U32 R184, R181, 0x8, R242 ;  /* 0x00000008b5b87825 */ /* 0x000fe200078e00f2 */
[----:B------:R-:W-:Y:S01]  /*12210*/  LOP3.LUT R182, R190, R193, RZ, 0xfc, !PT ;  /* 0x000000c1beb67212 */ /* 0x000fe200078efcff */
[----:B------:R0:W-:Y:S02]  /*12220*/  STG.E.128 desc[UR4][R194.64], R96 ;  /* 0x00000060c2007986 */ /* 0x0001e4000c101d04 */
[----:B------:R-:W-:-:S02]  /*12230*/  IMAD.WIDE.U32 R192, R191, 0x10, R234 ;  /* 0x00000010bfc07825 */ /* 0x000fc400078e00ea */
[----:B------:R0:W-:Y:S02]  /*12240*/  STG.E.64 desc[UR4][R184.64], R182 ;  /* 0x000000b6b8007986 */ /* 0x0001e4000c101b04 */
        /* <DEDUP_REMOVED lines=22> */
.L_x_12687:
[----:B------:R1:W5:Y:S04]  /*123b0*/  @P0 LDG.E.128 R92, desc[UR4][R188.64] ;  /* 0x00000004bc5c0981 */ /* 0x000368000c1e1d00 */
[----:B------:R1:W5:Y:S04]  /*123c0*/  @P1 LDG.E.128 R88, desc[UR4][R186.64] ;  /* 0x00000004ba581981 */ /* 0x000368000c1e1d00 */
[----:B0-----:R1:W5:Y:S01]  /*123d0*/  LDG.E.128 R96, desc[UR4][R192.64] ;  /* 0x00000004c0607981 */ /* 0x001362000c1e1d00 */
        /* <DEDUP_REMOVED lines=12> */
.L_x_12689:
[----:B------:R-:W-:-:S07]  /*124a0*/  IMAD.MOV.U32 R181, RZ, RZ, R174 ;  /* 0x000000ffffb57224 */ /* 0x000fce00078e00ae */
.L_x_12690:
[----:B------:R-:W-:Y:S05]  /*124b0*/  BSYNC B1 ;  /* 0x0000000000017941 */ /* 0x000fea0003800000 */
.L_x_12688:
        /* <DEDUP_REMOVED lines=16> */
.L_x_12694:
[----:B------:R-:W-:Y:S05]  /*125c0*/  BSYNC B2 ;  /* 0x0000000000027941 */ /* 0x000fea0003800000 */
.L_x_12693:
        /* <DEDUP_REMOVED lines=44> */
.L_x_12692:
[----:B------:R-:W-:Y:S05]  /*12890*/  BSYNC B1 ;  /* 0x0000000000017941 */ /* 0x000fea0003800000 */
.L_x_12691:
        /* <DEDUP_REMOVED lines=14> */
.L_x_12695:
        /* <DEDUP_REMOVED lines=12> */
.L_x_12698:
[----:B------:R-:W-:-:S07]  /*12a40*/  MOV R165, R174 ;  /* 0x000000ae00a57202 */ /* 0x000fce0000000f00 */
.L_x_12699:
[----:B------:R-:W-:Y:S05]  /*12a50*/  BSYNC B1 ;  /* 0x0000000000017941 */ /* 0x000fea0003800000 */
.L_x_12697:
        /* <DEDUP_REMOVED lines=16> */
.L_x_12703:
[----:B------:R-:W-:Y:S05]  /*12b60*/  BSYNC B2 ;  /* 0x0000000000027941 */ /* 0x000fea0003800000 */
.L_x_12702:
        /* <DEDUP_REMOVED lines=44> */
.L_x_12701:
[----:B------:R-:W-:Y:S05]  /*12e30*/  BSYNC B1 ;  /* 0x0000000000017941 */ /* 0x000fea0003800000 */
.L_x_12700:
        /* <DEDUP_REMOVED lines=10> */
.L_x_12696:
        /* <DEDUP_REMOVED lines=12> */
.L_x_12705:
[----:B------:R-:W-:-:S07]  /*12fa0*/  IMAD.MOV.U32 R190, RZ, RZ, R174 ;  /* 0x000000ffffbe7224 */ /* 0x000fce00078e00ae */
.L_x_12706:
[----:B------:R-:W-:Y:S05]  /*12fb0*/  BSYNC B1 ;  /* 0x0000000000017941 */ /* 0x000fea0003800000 */
.L_x_12704:
        /* <DEDUP_REMOVED lines=16> */
.L_x_12710:
[----:B------:R-:W-:Y:S05]  /*130c0*/  BSYNC B2 ;  /* 0x0000000000027941 */ /* 0x000fea0003800000 */
.L_x_12709:
        /* <DEDUP_REMOVED lines=44> */
.L_x_12708:
[----:B------:R-:W-:Y:S05]  /*13390*/  BSYNC B1 ;  /* 0x0000000000017941 */ /* 0x000fea0003800000 */
.L_x_12707:
        /* <DEDUP_REMOVED lines=14> */
.L_x_12711:
        /* <DEDUP_REMOVED lines=12> */
.L_x_12714:
[----:B------:R-:W-:-:S07]  /*13540*/  MOV R164, R174 ;  /* 0x000000ae00a47202 */ /* 0x000fce0000000f00 */
.L_x_12715:
[----:B------:R-:W-:Y:S05]  /*13550*/  BSYNC B1 ;  /* 0x0000000000017941 */ /* 0x000fea0003800000 */
.L_x_12713:
        /* <DEDUP_REMOVED lines=16> */
.L_x_12719:
[----:B------:R-:W-:Y:S05]  /*13660*/  BSYNC B2 ;  /* 0x0000000000027941 */ /* 0x000fea0003800000 */
.L_x_12718:
        /* <DEDUP_REMOVED lines=44> */
.L_x_12717:
[----:B------:R-:W-:Y:S05]  /*13930*/  BSYNC B1 ;  /* 0x0000000000017941 */ /* 0x000fea0003800000 */
.L_x_12716:
        /* <DEDUP_REMOVED lines=10> */
.L_x_12712:
        /* <DEDUP_REMOVED lines=12> */
.L_x_12721:
[----:B------:R-:W-:-:S07]  /*13aa0*/  IMAD.MOV.U32 R185, RZ, RZ, R174 ;  /* 0x000000ffffb97224 */ /* 0x000fce00078e00ae */
.L_x_12722:
[----:B------:R-:W-:Y:S05]  /*13ab0*/  BSYNC B1 ;  /* 0x0000000000017941 */ /* 0x000fea0003800000 */
.L_x_12720:
        /* <DEDUP_REMOVED lines=16> */
.L_x_12726:
[----:B------:R-:W-:Y:S05]  /*13bc0*/  BSYNC B2 ;  /* 0x0000000000027941 */ /* 0x000fea0003800000 */
.L_x_12725:
        /* <DEDUP_REMOVED lines=44> */
.L_x_12724:
[----:B------:R-:W-:Y:S05]  /*13e90*/  BSYNC B1 ;  /* 0x0000000000017941 */ /* 0x000fea0003800000 */
.L_x_12723:
        /* <DEDUP_REMOVED lines=14> */
.L_x_12727:
        /* <DEDUP_REMOVED lines=12> */
.L_x_12730:
[----:B------:R-:W-:-:S07]  /*14040*/  MOV R96, R174 ;  /* 0x000000ae00607202 */ /* 0x000fce0000000f00 */
.L_x_12731:
[----:B------:R-:W-:Y:S05]  /*14050*/  BSYNC B1 ;  /* 0x0000000000017941 */ /* 0x000fea0003800000 */
.L_x_12729:
        /* <DEDUP_REMOVED lines=16> */
.L_x_12735:
[----:B------:R-:W-:Y:S05]  /*14160*/  BSYNC B2 ;  /* 0x0000000000027941 */ /* 0x000fea0003800000 */
.L_x_12734:
        /* <DEDUP_REMOVED lines=44> */
.L_x_12733:
[----:B------:R-:W-:Y:S05]  /*14430*/  BSYNC B1 ;  /* 0x0000000000017941 */ /* 0x000fea0003800000 */
.L_x_12732:
        /* <DEDUP_REMOVED lines=10> */
.L_x_12728:
        /* <DEDUP_REMOVED lines=12> */
.L_x_12737:
[----:B------:R-:W-:-:S07]  /*145a0*/  IMAD.MOV.U32 R96, RZ, RZ, R174 ;  /* 0x000000ffff607224 */ /* 0x000fce00078e00ae */
.L_x_12738:
[----:B------:R-:W-:Y:S05]  /*145b0*/  BSYNC B1 ;  /* 0x0000000000017941 */ /* 0x000fea0003800000 */
.L_x_12736:
        /* <DEDUP_REMOVED lines=16> */
.L_x_12742:
[----:B------:R-:W-:Y:S05]  /*146c0*/  BSYNC B2 ;  /* 0x0000000000027941 */ /* 0x000fea0003800000 */
.L_x_12741:
        /* <DEDUP_REMOVED lines=44> */
.L_x_12740:
[----:B------:R-:W-:Y:S05]  /*14990*/  BSYNC B1 ;  /* 0x0000000000017941 */ /* 0x000fea0003800000 */
.L_x_12739:
        /* <DEDUP_REMOVED lines=14> */
.L_x_12743:
        /* <DEDUP_REMOVED lines=12> */
.L_x_12746:
[----:B------:R-:W-:-:S07]  /*14b40*/  MOV R162, R174 ;  /* 0x000000ae00a27202 */ /* 0x000fce0000000f00 */
.L_x_12747:
[----:B------:R-:W-:Y:S05]  /*14b50*/  BSYNC B1 ;  /* 0x0000000000017941 */ /* 0x000fea0003800000 */
.L_x_12745:
        /* <DEDUP_REMOVED lines=16> */
.L_x_12751:
[----:B------:R-:W-:Y:S05]  /*14c60*/  BSYNC B2 ;  /* 0x0000000000027941 */ /* 0x000fea0003800000 */
.L_x_12750:
        /* <DEDUP_REMOVED lines=44> */
.L_x_12749:
[----:B------:R-:W-:Y:S05]  /*14f30*/  BSYNC B1 ;  /* 0x0000000000017941 */ /* 0x000fea0003800000 */
.L_x_12748:
        /* <DEDUP_REMOVED lines=10> */
.L_x_12744:
        /* <DEDUP_REMOVED lines=12> */
.L_x_12753:
[----:B------:R-:W-:-:S07]  /*150a0*/  IMAD.MOV.U32 R183, RZ, RZ, R174 ;  /* 0x000000ffffb77224 */ /* 0x000fce00078e00ae */
.L_x_12754:
[----:B------:R-:W-:Y:S05]  /*150b0*/  BSYNC B1 ;  /* 0x0000000000017941 */ /* 0x000fea0003800000 */
.L_x_12752:
        /* <DEDUP_REMOVED lines=16> */
.L_x_12758:
[----:B------:R-:W-:Y:S05]  /*151c0*/  BSYNC B2 ;  /* 0x0000000000027941 */ /* 0x000fea0003800000 */
.L_x_12757:
        /* <DEDUP_REMOVED lines=44> */
.L_x_12756:
[----:B------:R-:W-:Y:S05]  /*15490*/  BSYNC B1 ;  /* 0x0000000000017941 */ /* 0x000fea0003800000 */
.L_x_12755:
        /* <DEDUP_REMOVED lines=14> */
.L_x_12759:
        /* <DEDUP_REMOVED lines=12> */
.L_x_12762:
[----:B------:R-:W-:-:S07]  /*15640*/  MOV R161, R174 ;  /* 0x000000ae00a17202 */ /* 0x000fce0000000f00 */
.L_x_12763:
[----:B------:R-:W-:Y:S05]  /*15650*/  BSYNC B1 ;  /* 0x0000000000017941 */ /* 0x000fea0003800000 */
.L_x_12761:
        /* <DEDUP_REMOVED lines=16> */
.L_x_12767:
[----:B------:R-:W-:Y:S05]  /*15760*/  BSYNC B2 ;  /* 0x0000000000027941 */ /* 0x000fea0003800000 */
.L_x_12766:
        /* <DEDUP_REMOVED lines=44> */
.L_x_12765:
[----:B------:R-:W-:Y:S05]  /*15a30*/  BSYNC B1 ;  /* 0x0000000000017941 */ /* 0x000fea0003800000 */
.L_x_12764:
        /* <DEDUP_REMOVED lines=10> */
.L_x_12760:
        /* <DEDUP_REMOVED lines=12> */
.L_x_12769:
[----:B------:R-:W-:-:S07]  /*15ba0*/  IMAD.MOV.U32 R190, RZ, RZ, R174 ;  /* 0x000000ffffbe7224 */ /* 0x000fce00078e00ae */
.L_x_12770:
[----:B------:R-:W-:Y:S05]  /*15bb0*/  BSYNC B1 ;  /* 0x0000000000017941 */ /* 0x000fea0003800000 */
.L_x_12768:
        /* <DEDUP_REMOVED lines=16> */
.L_x_12774:
[----:B------:R-:W-:Y:S05]  /*15cc0*/  BSYNC B2 ;  /* 0x0000000000027941 */ /* 0x000fea0003800000 */
.L_x_12773:
        /* <DEDUP_REMOVED lines=44> */
.L_x_12772:
[----:B------:R-:W-:Y:S05]  /*15f90*/  BSYNC B1 ;  /* 0x0000000000017941 */ /* 0x000fea0003800000 */
.L_x_12771:
        /* <DEDUP_REMOVED lines=13> */
.L_x_12775:
        /* <DEDUP_REMOVED lines=12> */
.L_x_12778:
[----:B------:R-:W-:-:S07]  /*16130*/  MOV R98, R174 ;  /* 0x000000ae00627202 */ /* 0x000fce0000000f00 */
.L_x_12779:
[----:B------:R-:W-:Y:S05]  /*16140*/  BSYNC B1 ;  /* 0x0000000000017941 */ /* 0x000fea0003800000 */
.L_x_12777:
        /* <DEDUP_REMOVED lines=16> */
.L_x_12783:
[----:B------:R-:W-:Y:S05]  /*16250*/  BSYNC B2 ;  /* 0x0000000000027941 */ /* 0x000fea0003800000 */
.L_x_12782:
        /* <DEDUP_REMOVED lines=44> */
.L_x_12781:
[----:B------:R-:W-:Y:S05]  /*16520*/  BSYNC B1 ;  /* 0x0000000000017941 */ /* 0x000fea0003800000 */
.L_x_12780:
        /* <DEDUP_REMOVED lines=10> */
.L_x_12776:
        /* <DEDUP_REMOVED lines=12> */
.L_x_12785:
[----:B------:R-:W-:-:S07]  /*16690*/  IMAD.MOV.U32 R98, RZ, RZ, R174 ;  /* 0x000000ffff627224 */ /* 0x000fce00078e00ae */
.L_x_12786:
[----:B------:R-:W-:Y:S05]  /*166a0*/  BSYNC B1 ;  /* 0x0000000000017941 */ /* 0x000fea0003800000 */
.L_x_12784:
        /* <DEDUP_REMOVED lines=16> */
.L_x_12790:
[----:B------:R-:W-:Y:S05]  /*167b0*/  BSYNC B2 ;  /* 0x0000000000027941 */ /* 0x000fea0003800000 */
.L_x_12789:
        /* <DEDUP_REMOVED lines=44> */
.L_x_12788:
[----:B------:R-:W-:Y:S05]  /*16a80*/  BSYNC B1 ;  /* 0x0000000000017941 */ /* 0x000fea0003800000 */
.L_x_12787:
        /* <DEDUP_REMOVED lines=13> */
.L_x_12791:
        /* <DEDUP_REMOVED lines=12> */
.L_x_12794:
[----:B------:R-:W-:-:S07]  /*16c20*/  MOV R98, R174 ;  /* 0x000000ae00627202 */ /* 0x000fce0000000f00 */
.L_x_12795:
[----:B------:R-:W-:Y:S05]  /*16c30*/  BSYNC B1 ;  /* 0x0000000000017941 */ /* 0x000fea0003800000 */
.L_x_12793:
        /* <DEDUP_REMOVED lines=16> */
.L_x_12799:
[----:B------:R-:W-:Y:S05]  /*16d40*/  BSYNC B2 ;  /* 0x0000000000027941 */ /* 0x000fea0003800000 */
.L_x_12798:
        /* <DEDUP_REMOVED lines=44> */
.L_x_12797:
[----:B------:R-:W-:Y:S05]  /*17010*/  BSYNC B1 ;  /* 0x0000000000017941 */ /* 0x000fea0003800000 */
.L_x_12796:
        /* <DEDUP_REMOVED lines=10> */
.L_x_12792:
        /* <DEDUP_REMOVED lines=12> */
.L_x_12801:
[----:B------:R-:W-:-:S07]  /*17180*/  IMAD.MOV.U32 R98, RZ, RZ, R174 ;  /* 0x000000ffff627224 */ /* 0x000fce00078e00ae */
.L_x_12802:
[----:B------:R-:W-:Y:S05]  /*17190*/  BSYNC B1 ;  /* 0x0000000000017941 */ /* 0x000fea0003800000 */
.L_x_12800:
        /* <DEDUP_REMOVED lines=16> */
.L_x_12806:
[----:B------:R-:W-:Y:S05]  /*172a0*/  BSYNC B2 ;  /* 0x0000000000027941 */ /* 0x000fea0003800000 */
.L_x_12805:
        /* <DEDUP_REMOVED lines=44> */
.L_x_12804:
[----:B------:R-:W-:Y:S05]  /*17570*/  BSYNC B1 ;  /* 0x0000000000017941 */ /* 0x000fea0003800000 */
.L_x_12803:
        /* <DEDUP_REMOVED lines=13> */
.L_x_12807:
        /* <DEDUP_REMOVED lines=12> */
.L_x_12810:
[----:B------:R-:W-:-:S07]  /*17710*/  MOV R160, R174 ;  /* 0x000000ae00a07202 */ /* 0x000fce0000000f00 */
.L_x_12811:
[----:B------:R-:W-:Y:S05]  /*17720*/  BSYNC B1 ;  /* 0x0000000000017941 */ /* 0x000fea0003800000 */
.L_x_12809:
        /* <DEDUP_REMOVED lines=18> */
.L_x_12815:
[----:B------:R-:W-:Y:S05]  /*17850*/  BSYNC B2 ;  /* 0x0000000000027941 */ /* 0x000fea0003800000 */
.L_x_12814:
        /* <DEDUP_REMOVED lines=44> */
.L_x_12813:
[----:B------:R-:W-:Y:S05]  /*17b20*/  BSYNC B1 ;  /* 0x0000000000017941 */ /* 0x000fea0003800000 */
.L_x_12812:
        /* <DEDUP_REMOVED lines=10> */
.L_x_12808:
        /* <DEDUP_REMOVED lines=58> */
.L_x_12816:
        /* <DEDUP_REMOVED lines=15> */
.L_x_12818:
[----:B------:R-:W-:-:S07]  /*18060*/  IMAD.MOV.U32 R191, RZ, RZ, R174 ;  /* 0x000000ffffbf7224 */ /* 0x000fce00078e00ae */
.L_x_12819:
[----:B------:R-:W-:Y:S05]  /*18070*/  BSYNC B1 ;  /* 0x0000000000017941 */ /* 0x000fea0003800000 */
.L_x_12817:
        /* <DEDUP_REMOVED lines=16> */
.L_x_12823:
[----:B------:R-:W-:Y:S05]  /*18180*/  BSYNC B2 ;  /* 0x0000000000027941 */ /* 0x000fea0003800000 */
.L_x_12822:
        /* <DEDUP_REMOVED lines=44> */
.L_x_12821:
[----:B------:R-:W-:Y:S05]  /*18450*/  BSYNC B1 ;  /* 0x0000000000017941 */ /* 0x000fea0003800000 */
.L_x_12820:
        /* <DEDUP_REMOVED lines=14> */
.L_x_12824:
        /* <DEDUP_REMOVED lines=12> */
.L_x_12827:
[----:B------:R-:W-:-:S07]  /*18600*/  MOV R165, R174 ;  /* 0x000000ae00a57202 */ /* 0x000fce0000000f00 */
.L_x_12828:
[----:B------:R-:W-:Y:S05]  /*18610*/  BSYNC B1 ;  /* 0x0000000000017941 */ /* 0x000fea0003800000 */
.L_x_12826:
        /* <DEDUP_REMOVED lines=16> */
.L_x_12832:
[----:B------:R-:W-:Y:S05]  /*18720*/  BSYNC B2 ;  /* 0x0000000000027941 */ /* 0x000fea0003800000 */
.L_x_12831:
        /* <DEDUP_REMOVED lines=44> */
.L_x_12830:
[----:B------:R-:W-:Y:S05]  /*189f0*/  BSYNC B1 ;  /* 0x0000000000017941 */ /* 0x000fea0003800000 */
.L_x_12829:
        /* <DEDUP_REMOVED lines=10> */
.L_x_12825:
        /* <DEDUP_REMOVED lines=12> */
.L_x_12834:
[----:B------:R-:W-:-:S07]  /*18b60*/  IMAD.MOV.U32 R198, RZ, RZ, R174 ;  /* 0x000000ffffc67224 */ /* 0x000fce00078e00ae */
.L_x_12835:
[----:B------:R-:W-:Y:S05]  /*18b70*/  BSYNC B1 ;  /* 0x0000000000017941 */ /* 0x000fea0003800000 */
.L_x_12833:
        /* <DEDUP_REMOVED lines=16> */
.L_x_12839:
[----:B------:R-:W-:Y:S05]  /*18c80*/  BSYNC B2 ;  /* 0x0000000000027941 */ /* 0x000fea0003800000 */
.L_x_12838:
        /* <DEDUP_REMOVED lines=44> */
.L_x_12837:
[----:B------:R-:W-:Y:S05]  /*18f50*/  BSYNC B1 ;  /* 0x0000000000017941 */ /* 0x000fea0003800000 */
.L_x_12836:
        /* <DEDUP_REMOVED lines=14> */
.L_x_12840:
        /* <DEDUP_REMOVED lines=12> */
.L_x_12843:
[----:B------:R-:W-:-:S07]  /*19100*/  MOV R96, R174 ;  /* 0x000000ae00607202 */ /* 0x000fce0000000f00 */
.L_x_12844:
[----:B------:R-:W-:Y:S05]  /*19110*/  BSYNC B1 ;  /* 0x0000000000017941 */ /* 0x000fea0003800000 */
.L_x_12842:
        /* <DEDUP_REMOVED lines=16> */
.L_x_12848:
[----:B------:R-:W-:Y:S05]  /*19220*/  BSYNC B2 ;  /* 0x0000000000027941 */ /* 0x000fea0003800000 */
.L_x_12847:
        /* <DEDUP_REMOVED lines=44> */
.L_x_12846:
[----:B------:R-:W-:Y:S05]  /*194f0*/  BSYNC B1 ;  /* 0x0000000000017941 */ /* 0x000fea0003800000 */
.L_x_12845:
        /* <DEDUP_REMOVED lines=10> */
.L_x_12841:
        /* <DEDUP_REMOVED lines=12> */
.L_x_12850:
[----:B------:R-:W-:-:S07]  /*19660*/  IMAD.MOV.U32 R96, RZ, RZ, R174 ;  /* 0x000000ffff607224 */ /* 0x000fce00078e00ae */
.L_x_12851:
[----:B------:R-:W-:Y:S05]  /*19670*/  BSYNC B1 ;  /* 0x0000000000017941 */ /* 0x000fea0003800000 */
.L_x_12849:
        /* <DEDUP_REMOVED lines=16> */
.L_x_12855:
[----:B------:R-:W-:Y:S05]  /*19780*/  BSYNC B2 ;  /* 0x0000000000027941 */ /* 0x000fea0003800000 */
.L_x_12854:
        /* <DEDUP_REMOVED lines=44> */
.L_x_12853:
[----:B------:R-:W-:Y:S05]  /*19a50*/  BSYNC B1 ;  /* 0x0000000000017941 */ /* 0x000fea0003800000 */
.L_x_12852:
        /* <DEDUP_REMOVED lines=14> */
.L_x_12856:
        /* <DEDUP_REMOVED lines=12> */
.L_x_12859:
[----:B------:R-:W-:-:S07]  /*19c00*/  MOV R96, R174 ;  /* 0x000000ae00607202 */ /* 0x000fce0000000f00 */
.L_x_12860:
[----:B------:R-:W-:Y:S05]  /*19c10*/  BSYNC B1 ;  /* 0x0000000000017941 */ /* 0x000fea0003800000 */
.L_x_12858:
        /* <DEDUP_REMOVED lines=16> */
.L_x_12864:
[----:B------:R-:W-:Y:S05]  /*19d20*/  BSYNC B2 ;  /* 0x0000000000027941 */ /* 0x000fea0003800000 */
.L_x_12863:
        /* <DEDUP_REMOVED lines=44> */
.L_x_12862:
[----:B------:R-:W-:Y:S05]  /*19ff0*/  BSYNC B1 ;  /* 0x0000000000017941 */ /* 0x000fea0003800000 */
.L_x_12861:
        /* <DEDUP_REMOVED lines=10> */
.L_x_12857:
        /* <DEDUP_REMOVED lines=12> */
.L_x_12866:
[----:B------:R-:W-:-:S07]  /*1a160*/  IMAD.MOV.U32 R96, RZ, RZ, R174 ;  /* 0x000000ffff607224 */ /* 0x000fce00078e00ae */
.L_x_12867:
[----:B------:R-:W-:Y:S05]  /*1a170*/  BSYNC B1 ;  /* 0x0000000000017941 */ /* 0x000fea0003800000 */
.L_x_12865:
        /* <DEDUP_REMOVED lines=16> */
.L_x_12871:
[----:B------:R-:W-:Y:S05]  /*1a280*/  BSYNC B2 ;  /* 0x0000000000027941 */ /* 0x000fea0003800000 */
.L_x_12870:
        /* <DEDUP_REMOVED lines=44> */
.L_x_12869:
[----:B------:R-:W-:Y:S05]  /*1a550*/  BSYNC B1 ;  /* 0x0000000000017941 */ /* 0x000fea0003800000 */
.L_x_12868:
        /* <DEDUP_REMOVED lines=14> */
.L_x_12872:
        /* <DEDUP_REMOVED lines=12> */
.L_x_12875:
[----:B------:R-:W-:-:S07]  /*1a700*/  MOV R162, R174 ;  /* 0x000000ae00a27202 */ /* 0x000fce0000000f00 */
.L_x_12876:
[----:B------:R-:W-:Y:S05]  /*1a710*/  BSYNC B1 ;  /* 0x0000000000017941 */ /* 0x000fea0003800000 */
.L_x_12874:
        /* <DEDUP_REMOVED lines=16> */
.L_x_12880:
[----:B------:R-:W-:Y:S05]  /*1a820*/  BSYNC B2 ;  /* 0x0000000000027941 */ /* 0x000fea0003800000 */
.L_x_12879:
        /* <DEDUP_REMOVED lines=44> */
.L_x_12878:
[----:B------:R-:W-:Y:S05]  /*1aaf0*/  BSYNC B1 ;  /* 0x0000000000017941 */ /* 0x000fea0003800000 */
.L_x_12877:
        /* <DEDUP_REMOVED lines=10> */
.L_x_12873:
        /* <DEDUP_REMOVED lines=12> */
.L_x_12882:
[----:B------:R-:W-:-:S07]  /*1ac60*/  IMAD.MOV.U32 R193, RZ, RZ, R174 ;  /* 0x000000ffffc17224 */ /* 0x000fce00078e00ae */
.L_x_12883:
[----:B------:R-:W-:Y:S05]  /*1ac70*/  BSYNC B1 ;  /* 0x0000000000017941 */ /* 0x000fea0003800000 */
.L_x_12881:
        /* <DEDUP_REMOVED lines=16> */
.L_x_12887:
[----:B------:R-:W-:Y:S05]  /*1ad80*/  BSYNC B2 ;  /* 0x0000000000027941 */ /* 0x000fea0003800000 */
.L_x_12886:
        /* <DEDUP_REMOVED lines=44> */
.L_x_12885:
[----:B------:R-:W-:Y:S05]  /*1b050*/  BSYNC B1 ;  /* 0x0000000000017941 */ /* 0x000fea0003800000 */
.L_x_12884:
        /* <DEDUP_REMOVED lines=14> */
.L_x_12888:
        /* <DEDUP_REMOVED lines=12> */
.L_x_12891:
[----:B------:R-:W-:-:S07]  /*1b200*/  MOV R161, R174 ;  /* 0x000000ae00a17202 */ /* 0x000fce0000000f00 */
.L_x_12892:
[----:B------:R-:W-:Y:S05]  /*1b210*/  BSYNC B1 ;  /* 0x0000000000017941 */ /* 0x000fea0003800000 */
.L_x_12890:
        /* <DEDUP_REMOVED lines=16> */
.L_x_12896:
[----:B------:R-:W-:Y:S05]  /*1b320*/  BSYNC B2 ;  /* 0x0000000000027941 */ /* 0x000fea0003800000 */
.L_x_12895:
        /* <DEDUP_REMOVED lines=44> */
.L_x_12894:
[----:B------:R-:W-:Y:S05]  /*1b5f0*/  BSYNC B1 ;  /* 0x0000000000017941 */ /* 0x000fea0003800000 */
.L_x_12893:
        /* <DEDUP_REMOVED lines=10> */
.L_x_12889:
        /* <DEDUP_REMOVED lines=12> */
.L_x_12898:
[----:B------:R-:W-:-:S07]  /*1b760*/  IMAD.MOV.U32 R198, RZ, RZ, R174 ;  /* 0x000000ffffc67224 */ /* 0x000fce00078e00ae */
.L_x_12899:
[----:B------:R-:W-:Y:S05]  /*1b770*/  BSYNC B1 ;  /* 0x0000000000017941 */ /* 0x000fea0003800000 */
.L_x_12897:
        /* <DEDUP_REMOVED lines=16> */
.L_x_12903:
[----:B------:R-:W-:Y:S05]  /*1b880*/  BSYNC B2 ;  /* 0x0000000000027941 */ /* 0x000fea0003800000 */
.L_x_12902:
        /* <DEDUP_REMOVED lines=44> */
.L_x_12901:
[----:B------:R-:W-:Y:S05]  /*1bb50*/  BSYNC B1 ;  /* 0x0000000000017941 */ /* 0x000fea0003800000 */
.L_x_12900:
        /* <DEDUP_REMOVED lines=13> */
.L_x_12904:
        /* <DEDUP_REMOVED lines=12> */
.L_x_12907:
[----:B------:R-:W-:-:S07]  /*1bcf0*/  MOV R98, R174 ;  /* 0x000000ae00627202 */ /* 0x000fce0000000f00 */
.L_x_12908:
[----:B------:R-:W-:Y:S05]  /*1bd00*/  BSYNC B1 ;  /* 0x0000000000017941 */ /* 0x000fea0003800000 */
.L_x_12906:
        /* <DEDUP_REMOVED lines=16> */
.L_x_12912:
[----:B------:R-:W-:Y:S05]  /*1be10*/  BSYNC B2 ;  /* 0x0000000000027941 */ /* 0x000fea0003800000 */
.L_x_12911:
        /* <DEDUP_REMOVED lines=44> */
.L_x_12910:
[----:B------:R-:W-:Y:S05]  /*1c0e0*/  BSYNC B1 ;  /* 0x0000000000017941 */ /* 0x000fea0003800000 */
.L_x_12909:
        /* <DEDUP_REMOVED lines=10> */
.L_x_12905:
        /* <DEDUP_REMOVED lines=12> */
.L_x_12914:
[----:B------:R-:W-:-:S07]  /*1c250*/  IMAD.MOV.U32 R98, RZ, RZ, R174 ;  /* 0x000000ffff627224 */ /* 0x000fce00078e00ae */
.L_x_12915:
[----:B------:R-:W-:Y:S05]  /*1c260*/  BSYNC B1 ;  /* 0x0000000000017941 */ /* 0x000fea0003800000 */
.L_x_12913:
        /* <DEDUP_REMOVED lines=16> */
.L_x_12919:
[----:B------:R-:W-:Y:S05]  /*1c370*/  BSYNC B2 ;  /* 0x0000000000027941 */ /* 0x000fea0003800000 */
.L_x_12918:
        /* <DEDUP_REMOVED lines=44> */
.L_x_12917:
[----:B------:R-:W-:Y:S05]  /*1c640*/  BSYNC B1 ;  /* 0x0000000000017941 */ /* 0x000fea0003800000 */
.L_x_12916:
        /* <DEDUP_REMOVED lines=13> */
.L_x_12920:
        /* <DEDUP_REMOVED lines=12> */
.L_x_12923:
[----:B------:R-:W-:-:S07]  /*1c7e0*/  MOV R98, R174 ;  /* 0x000000ae00627202 */ /* 0x000fce0000000f00 */
.L_x_12924:
[----:B------:R-:W-:Y:S05]  /*1c7f0*/  BSYNC B1 ;  /* 0x0000000000017941 */ /* 0x000fea0003800000 */
.L_x_12922:
        /* <DEDUP_REMOVED lines=16> */
.L_x_12928:
[----:B------:R-:W-:Y:S05]  /*1c900*/  BSYNC B2 ;  /* 0x0000000000027941 */ /* 0x000fea0003800000 */
.L_x_12927:
        /* <DEDUP_REMOVED lines=44> */
.L_x_12926:
[----:B------:R-:W-:Y:S05]  /*1cbd0*/  BSYNC B1 ;  /* 0x0000000000017941 */ /* 0x000fea0003800000 */
.L_x_12925:
        /* <DEDUP_REMOVED lines=10> */
.L_x_12921:
        /* <DEDUP_REMOVED lines=12> */
.L_x_12930:
[----:B------:R-:W-:-:S07]  /*1cd40*/  IMAD.MOV.U32 R98, RZ, RZ, R174 ;  /* 0x000000ffff627224 */ /* 0x000fce00078e00ae */
.L_x_12931:
[----:B------:R-:W-:Y:S05]  /*1cd50*/  BSYNC B1 ;  /* 0x0000000000017941 */ /* 0x000fea0003800000 */
.L_x_12929:
        /* <DEDUP_REMOVED lines=16> */
.L_x_12935:
[----:B------:R-:W-:Y:S05]  /*1ce60*/  BSYNC B2 ;  /* 0x0000000000027941 */ /* 0x000fea0003800000 */
.L_x_12934:
        /* <DEDUP_REMOVED lines=44> */
.L_x_12933:
[----:B------:R-:W-:Y:S05]  /*1d130*/  BSYNC B1 ;  /* 0x0000000000017941 */ /* 0x000fea0003800000 */
.L_x_12932:
        /* <DEDUP_REMOVED lines=13> */
.L_x_12936:
        /* <DEDUP_REMOVED lines=12> */
.L_x_12939:
[----:B------:R-:W-:-:S07]  /*1d2d0*/  MOV R160, R174 ;  /* 0x000000ae00a07202 */ /* 0x000fce0000000f00 */
.L_x_12940:
[----:B------:R-:W-:Y:S05]  /*1d2e0*/  BSYNC B1 ;  /* 0x0000000000017941 */ /* 0x000fea0003800000 */
.L_x_12938:
        /* <DEDUP_REMOVED lines=18> */
.L_x_12944:
[----:B------:R-:W-:Y:S05]  /*1d410*/  BSYNC B2 ;  /* 0x0000000000027941 */ /* 0x000fea0003800000 */
.L_x_12943:
        /* <DEDUP_REMOVED lines=44> */
.L_x_12942:
[----:B------:R-:W-:Y:S05]  /*1d6e0*/  BSYNC B1 ;  /* 0x0000000000017941 */ /* 0x000fea0003800000 */
.L_x_12941:
        /* <DEDUP_REMOVED lines=10> */
.L_x_12937:
[----:B------:R-:W-:Y:S01]  /*1d790*/  P2R R98, PR, RZ, 0x4 ;  /* 0x00000004ff627803 */ /* 0x000fe20000000000 */
[----:B------:R-:W-:Y:S01]  /*1d7a0*/  IMAD.WIDE.U32 R210, R199, 0x10, R244 ;  /* 0x00000010c7d27825 */ /* 0x000fe200078e00f4 */
[----:B------:R-:W-:Y:S02]  /*1d7b0*/  ISETP.NE.AND P2, PT, R208, RZ, PT ;  /* 0x000000ffd000720c */ /* 0x000fe40003f45270 */
[----:B------:R-:W-:Y:S02]  /*1d7c0*/  SEL R208, RZ, 0x100, P3 ;  /* 0x00000100ffd07807 */ /* 0x000fe40001800000 */
[----:B------:R-:W-:Y:S02]  /*1d7d0*/  SEL R96, RZ, 0x1000000, P5 ;  /* 0x01000000ff607807 */ /* 0x000fe40002800000 */
[----:B------:R-:W-:Y:S02]  /*1d7e0*/  SEL R97, RZ, 0x10000, P4 ;  /* 0x00010000ff617807 */ /* 0x000fe40002000000 */
[----:B------:R-:W-:-:S02]  /*1d7f0*/  ISETP.NE.AND P3, PT, R207, RZ, PT ;  /* 0x000000ffcf00720c */ /* 0x000fc40003f65270 */
[----:B------:R-:W-:Y:S02]  /*1d800*/  ISETP.NE.AND P5, PT, R205, RZ, PT ;  /* 0x000000ffcd00720c */ /* 0x000fe40003fa5270 */
[----:B------:R-:W-:Y:S02]  /*1d810*/  ISETP.NE.AND P4, PT, R206, RZ, PT ;  /* 0x000000ffce00720c */ /* 0x000fe40003f85270 */
[----:B------:R-:W-:Y:S01]  /*1d820*/  SEL R200, RZ, 0x1, P3 ;  /* 0x00000001ffc87807 */ /* 0x000fe20001800000 */
[----:B------:R-:W0:Y:S01]  /*1d830*/  @P0 LDC.64 R206, c[0x0][0x228] ;  /* 0x00008a00ffce0b82 */ /* 0x000e220000000a00 */
        /* <DEDUP_REMOVED lines=14> */
[----:B------:R-:W-:Y:S02]  /*1d920*/  F2FP.F16.F32.PACK_AB R99, R197, R196 ;  /* 0x000000c4c563723e */ /* 0x000fe400000000ff */
[----:B------:R-:W-:Y:S02]  /*1d930*/  F2FP.F16.F32.PACK_AB R98, R198, R193 ;  /* 0x000000c1c662723e */ /* 0x000fe400000000ff */
[----:B------:R-:W-:Y:S01]  /*1d940*/  F2FP.F16.F32.PACK_AB R97, R195, R192 ;  /* 0x000000c0c361723e */ /* 0x000fe200000000ff */
[----:B0-----:R-:W-:Y:S01]  /*1d950*/  @P0 IMAD.WIDE.U32 R206, R201, 0x10, R206 ;  /* 0x00000010c9ce0825 */ /* 0x001fe200078e00ce */
        /* <DEDUP_REMOVED lines=29> */
.L_x_12945:
        /* <DEDUP_REMOVED lines=15> */
.L_x_12947:
[----:B------:R-:W-:-:S07]  /*1dc20*/  IMAD.MOV.U32 R199, RZ, RZ, R174 ;  /* 0x000000ffffc77224 */ /* 0x000fce00078e00ae */
.L_x_12948:
[----:B------:R-:W-:Y:S05]  /*1dc30*/  BSYNC B1 ;  /* 0x0000000000017941 */ /* 0x000fea0003800000 */
.L_x_12946:
        /* <DEDUP_REMOVED lines=16> */
.L_x_12952:
[----:B------:R-:W-:Y:S05]  /*1dd40*/  BSYNC B2 ;  /* 0x0000000000027941 */ /* 0x000fea0003800000 */
.L_x_12951:
        /* <DEDUP_REMOVED lines=44> */
.L_x_12950:
[----:B------:R-:W-:Y:S05]  /*1e010*/  BSYNC B1 ;  /* 0x0000000000017941 */ /* 0x000fea0003800000 */
.L_x_12949:
        /* <DEDUP_REMOVED lines=14> */
.L_x_12953:
        /* <DEDUP_REMOVED lines=12> */
.L_x_12956:
[----:B------:R-:W-:-:S07]  /*1e1c0*/  MOV R165, R174 ;  /* 0x000000ae00a57202 */ /* 0x000fce0000000f00 */
.L_x_12957:
[----:B------:R-:W-:Y:S05]  /*1e1d0*/  BSYNC B1 ;  /* 0x0000000000017941 */ /* 0x000fea0003800000 */
.L_x_12955:
        /* <DEDUP_REMOVED lines=16> */
.L_x_12961:
[----:B------:R-:W-:Y:S05]  /*1e2e0*/  BSYNC B2 ;  /* 0x0000000000027941 */ /* 0x000fea0003800000 */
.L_x_12960:
        /* <DEDUP_REMOVED lines=44> */
.L_x_12959:
[----:B------:R-:W-:Y:S05]  /*1e5b0*/  BSYNC B1 ;  /* 0x0000000000017941 */ /* 0x000fea0003800000 */
.L_x_12958:
        /* <DEDUP_REMOVED lines=10> */
.L_x_12954:
        /* <DEDUP_REMOVED lines=12> */
.L_x_12963:
[----:B------:R-:W-:-:S07]  /*1e720*/  IMAD.MOV.U32 R200, RZ, RZ, R174 ;  /* 0x000000ffffc87224 */ /* 0x000fce00078e00ae */
.L_x_12964:
[----:B------:R-:W-:Y:S05]  /*1e730*/  BSYNC B1 ;  /* 0x0000000000017941 */ /* 0x000fea0003800000 */
.L_x_12962:
        /* <DEDUP_REMOVED lines=16> */
.L_x_12968:
[----:B------:R-:W-:Y:S05]  /*1e840*/  BSYNC B2 ;  /* 0x0000000000027941 */ /* 0x000fea0003800000 */
.L_x_12967:
        /* <DEDUP_REMOVED lines=44> */
.L_x_12966:
[----:B------:R-:W-:Y:S05]  /*1eb10*/  BSYNC B1 ;  /* 0x0000000000017941 */ /* 0x000fea0003800000 */
.L_x_12965:
        /* <DEDUP_REMOVED lines=14> */
.L_x_12969:
        /* <DEDUP_REMOVED lines=12> */
.L_x_12972:
[----:B------:R-:W-:-:S07]  /*1ecc0*/  MOV R96, R174 ;  /* 0x000000ae00607202 */ /* 0x000fce0000000f00 */
.L_x_12973:
[----:B------:R-:W-:Y:S05]  /*1ecd0*/  BSYNC B1 ;  /* 0x0000000000017941 */ /* 0x000fea0003800000 */
.L_x_12971:
        /* <DEDUP_REMOVED lines=16> */
.L_x_12977:
[----:B------:R-:W-:Y:S05]  /*1ede0*/  BSYNC B2 ;  /* 0x0000000000027941 */ /* 0x000fea0003800000 */
.L_x_12976:
        /* <DEDUP_REMOVED lines=44> */
.L_x_12975:
[----:B------:R-:W-:Y:S05]  /*1f0b0*/  BSYNC B1 ;  /* 0x0000000000017941 */ /* 0x000fea0003800000 */
.L_x_12974:
        /* <DEDUP_REMOVED lines=10> */
.L_x_12970:
        /* <DEDUP_REMOVED lines=12> */
.L_x_12979:
[----:B------:R-:W-:-:S07]  /*1f220*/  IMAD.MOV.U32 R96, RZ, RZ, R174 ;  /* 0x000000ffff607224 */ /* 0x000fce00078e00ae */
.L_x_12980:
[----:B------:R-:W-:Y:S05]  /*1f230*/  BSYNC B1 ;  /* 0x0000000000017941 */ /* 0x000fea0003800000 */
.L_x_12978:
        /* <DEDUP_REMOVED lines=16> */
.L_x_12984:
[----:B------:R-:W-:Y:S05]  /*1f340*/  BSYNC B2 ;  /* 0x0000000000027941 */ /* 0x000fea0003800000 */
.L_x_12983:
        /* <DEDUP_REMOVED lines=44> */
.L_x_12982:
[----:B------:R-:W-:Y:S05]  /*1f610*/  BSYNC B1 ;  /* 0x0000000000017941 */ /* 0x000fea0003800000 */
.L_x_12981:
        /* <DEDUP_REMOVED lines=14> */
.L_x_12985:
        /* <DEDUP_REMOVED lines=12> */
.L_x_12988:
[----:B------:R-:W-:-:S07]  /*1f7c0*/  MOV R96, R174 ;  /* 0x000000ae00607202 */ /* 0x000fce0000000f00 */
.L_x_12989:
[----:B------:R-:W-:Y:S05]  /*1f7d0*/  BSYNC B1 ;  /* 0x0000000000017941 */ /* 0x000fea0003800000 */
.L_x_12987:
        /* <DEDUP_REMOVED lines=16> */
.L_x_12993:
[----:B------:R-:W-:Y:S05]  /*1f8e0*/  BSYNC B2 ;  /* 0x0000000000027941 */ /* 0x000fea0003800000 */
.L_x_12992:
        /* <DEDUP_REMOVED lines=44> */
.L_x_12991:
[----:B------:R-:W-:Y:S05]  /*1fbb0*/  BSYNC B1 ;  /* 0x0000000000017941 */ /* 0x000fea0003800000 */
.L_x_12990:
        /* <DEDUP_REMOVED lines=10> */
.L_x_12986:
        /* <DEDUP_REMOVED lines=12> */
.L_x_12995:
[----:B------:R-:W-:-:S07]  /*1fd20*/  IMAD.MOV.U32 R96, RZ, RZ, R174 ;  /* 0x000000ffff607224 */ /* 0x000fce00078e00ae */
.L_x_12996:
[----:B------:R-:W-:Y:S05]  /*1fd30*/  BSYNC B1 ;  /* 0x0000000000017941 */ /* 0x000fea0003800000 */
.L_x_12994:
        /* <DEDUP_REMOVED lines=16> */
.L_x_13000:
[----:B------:R-:W-:Y:S05]  /*1fe40*/  BSYNC B2 ;  /* 0x0000000000027941 */ /* 0x000fea0003800000 */
.L_x_12999:
        /* <DEDUP_REMOVED lines=44> */
.L_x_12998:
[----:B------:R-:W-:Y:S05]  /*20110*/  BSYNC B1 ;  /* 0x0000000000017941 */ /* 0x000fea0003800000 */
.L_x_12997:
        /* <DEDUP_REMOVED lines=14> */
.L_x_13001:
        /* <DEDUP_REMOVED lines=12> */
.L_x_13004:
[----:B------:R-:W-:-:S07]  /*202c0*/  MOV R162, R174 ;  /* 0x000000ae00a27202 */ /* 0x000fce0000000f00 */
.L_x_13005:
[----:B------:R-:W-:Y:S05]  /*202d0*/  BSYNC B1 ;  /* 0x0000000000017941 */ /* 0x000fea0003800000 */
.L_x_13003:
        /* <DEDUP_REMOVED lines=16> */
.L_x_13009:
[----:B------:R-:W-:Y:S05]  /*203e0*/  BSYNC B2 ;  /* 0x0000000000027941 */ /* 0x000fea0003800000 */
.L_x_13008:
        /* <DEDUP_REMOVED lines=44> */
.L_x_13007:
[----:B------:R-:W-:Y:S05]  /*206b0*/  BSYNC B1 ;  /* 0x0000000000017941 */ /* 0x000fea0003800000 */
.L_x_13006:
        /* <DEDUP_REMOVED lines=10> */
.L_x_13002:
        /* <DEDUP_REMOVED lines=12> */
.L_x_13011:
[----:B------:R-:W-:-:S07]  /*20820*/  IMAD.MOV.U32 R203, RZ, RZ, R174 ;  /* 0x000000ffffcb7224 */ /* 0x000fce00078e00ae */
.L_x_13012:
[----:B------:R-:W-:Y:S05]  /*20830*/  BSYNC B1 ;  /* 0x0000000000017941 */ /* 0x000fea0003800000 */
.L_x_13010:
        /* <DEDUP_REMOVED lines=16> */
.L_x_13016:
[----:B------:R-:W-:Y:S05]  /*20940*/  BSYNC B2 ;  /* 0x0000000000027941 */ /* 0x000fea0003800000 */
.L_x_13015:
        /* <DEDUP_REMOVED lines=44> */
.L_x_13014:
[----:B------:R-:W-:Y:S05]  /*20c10*/  BSYNC B1 ;  /* 0x0000000000017941 */ /* 0x000fea0003800000 */
.L_x_13013:
        /* <DEDUP_REMOVED lines=14> */
.L_x_13017:
        /* <DEDUP_REMOVED lines=12> */
.L_x_13020:
[----:B------:R-:W-:-:S07]  /*20dc0*/  MOV R161, R174 ;  /* 0x000000ae00a17202 */ /* 0x000fce0000000f00 */
.L_x_13021:
[----:B------:R-:W-:Y:S05]  /*20dd0*/  BSYNC B1 ;  /* 0x0000000000017941 */ /* 0x000fea0003800000 */
.L_x_13019:
        /* <DEDUP_REMOVED lines=16> */
.L_x_13025:
[----:B------:R-:W-:Y:S05]  /*20ee0*/  BSYNC B2 ;  /* 0x0000000000027941 */ /* 0x000fea0003800000 */
.L_x_13024:
        /* <DEDUP_REMOVED lines=44> */
.L_x_13023:
[----:B------:R-:W-:Y:S05]  /*211b0*/  BSYNC B1 ;  /* 0x0000000000017941 */ /* 0x000fea0003800000 */
.L_x_13022:
        /* <DEDUP_REMOVED lines=10> */
.L_x_13018:
        /* <DEDUP_REMOVED lines=12> */
.L_x_13027:
[----:B------:R-:W-:-:S07]  /*21320*/  IMAD.MOV.U32 R204, RZ, RZ, R174 ;  /* 0x000000ffffcc7224 */ /* 0x000fce00078e00ae */
.L_x_13028:
[----:B------:R-:W-:Y:S05]  /*21330*/  BSYNC B1 ;  /* 0x0000000000017941 */ /* 0x000fea0003800000 */
.L_x_13026:
        /* <DEDUP_REMOVED lines=16> */
.L_x_13032:
[----:B------:R-:W-:Y:S05]  /*21440*/  BSYNC B2 ;  /* 0x0000000000027941 */ /* 0x000fea0003800000 */
.L_x_13031:
        /* <DEDUP_REMOVED lines=44> */
.L_x_13030:
[----:B------:R-:W-:Y:S05]  /*21710*/  BSYNC B1 ;  /* 0x0000000000017941 */ /* 0x000fea0003800000 */
.L_x_13029:
        /* <DEDUP_REMOVED lines=13> */
.L_x_13033:
        /* <DEDUP_REMOVED lines=12> */
.L_x_13036:
[----:B------:R-:W-:-:S07]  /*218b0*/  MOV R98, R174 ;  /* 0x000000ae00627202 */ /* 0x000fce0000000f00 */
.L_x_13037:
[----:B------:R-:W-:Y:S05]  /*218c0*/  BSYNC B1 ;  /* 0x0000000000017941 */ /* 0x000fea0003800000 */
.L_x_13035:
        /* <DEDUP_REMOVED lines=16> */
.L_x_13041:
[----:B------:R-:W-:Y:S05]  /*219d0*/  BSYNC B2 ;  /* 0x0000000000027941 */ /* 0x000fea0003800000 */
.L_x_13040:
        /* <DEDUP_REMOVED lines=44> */
.L_x_13039:
[----:B------:R-:W-:Y:S05]  /*21ca0*/  BSYNC B1 ;  /* 0x0000000000017941 */ /* 0x000fea0003800000 */
.L_x_13038:
        /* <DEDUP_REMOVED lines=10> */
.L_x_13034:
        /* <DEDUP_REMOVED lines=12> */
.L_x_13043:
[----:B------:R-:W-:-:S07]  /*21e10*/  IMAD.MOV.U32 R98, RZ, RZ, R174 ;  /* 0x000000ffff627224 */ /* 0x000fce00078e00ae */
.L_x_13044:
[----:B------:R-:W-:Y:S05]  /*21e20*/  BSYNC B1 ;  /* 0x0000000000017941 */ /* 0x000fea0003800000 */
.L_x_13042:
        /* <DEDUP_REMOVED lines=16> */
.L_x_13048:
[----:B------:R-:W-:Y:S05]  /*21f30*/  BSYNC B2 ;  /* 0x0000000000027941 */ /* 0x000fea0003800000 */
.L_x_13047:
        /* <DEDUP_REMOVED lines=44> */
.L_x_13046:
[----:B------:R-:W-:Y:S05]  /*22200*/  BSYNC B1 ;  /* 0x0000000000017941 */ /* 0x000fea0003800000 */
.L_x_13045:
        /* <DEDUP_REMOVED lines=13> */
.L_x_13049:
        /* <DEDUP_REMOVED lines=12> */
.L_x_13052:
[----:B------:R-:W-:-:S07]  /*223a0*/  MOV R98, R174 ;  /* 0x000000ae00627202 */ /* 0x000fce0000000f00 */
.L_x_13053:
[----:B------:R-:W-:Y:S05]  /*223b0*/  BSYNC B1 ;  /* 0x0000000000017941 */ /* 0x000fea0003800000 */
.L_x_13051:
        /* <DEDUP_REMOVED lines=16> */
.L_x_13057:
[----:B------:R-:W-:Y:S05]  /*224c0*/  BSYNC B2 ;  /* 0x0000000000027941 */ /* 0x000fea0003800000 */
.L_x_13056:
        /* <DEDUP_REMOVED lines=44> */
.L_x_13055:
[----:B------:R-:W-:Y:S05]  /*22790*/  BSYNC B1 ;  /* 0x0000000000017941 */ /* 0x000fea0003800000 */
.L_x_13054:
        /* <DEDUP_REMOVED lines=10> */
.L_x_13050:
        /* <DEDUP_REMOVED lines=12> */
.L_x_13059:
[----:B------:R-:W-:-:S07]  /*22900*/  IMAD.MOV.U32 R98, RZ, RZ, R174 ;  /* 0x000000ffff627224 */ /* 0x000fce00078e00ae */
.L_x_13060:
[----:B------:R-:W-:Y:S05]  /*22910*/  BSYNC B1 ;  /* 0x0000000000017941 */ /* 0x000fea0003800000 */
.L_x_13058:
        /* <DEDUP_REMOVED lines=16> */
.L_x_13064:
[----:B------:R-:W-:Y:S05]  /*22a20*/  BSYNC B2 ;  /* 0x0000000000027941 */ /* 0x000fea0003800000 */
.L_x_13063:
        /* <DEDUP_REMOVED lines=44> */
.L_x_13062:
[----:B------:R-:W-:Y:S05]  /*22cf0*/  BSYNC B1 ;  /* 0x0000000000017941 */ /* 0x000fea0003800000 */
.L_x_13061:
        /* <DEDUP_REMOVED lines=13> */
.L_x_13065:
        /* <DEDUP_REMOVED lines=12> */
.L_x_13068:
[----:B------:R-:W-:-:S07]  /*22e90*/  MOV R160, R174 ;  /* 0x000000ae00a07202 */ /* 0x000fce0000000f00 */
.L_x_13069:
[----:B------:R-:W-:Y:S05]  /*22ea0*/  BSYNC B1 ;  /* 0x0000000000017941 */ /* 0x000fea0003800000 */
.L_x_13067:
        /* <DEDUP_REMOVED lines=18> */
.L_x_13073:
[----:B------:R-:W-:Y:S05]  /*22fd0*/  BSYNC B2 ;  /* 0x0000000000027941 */ /* 0x000fea0003800000 */
.L_x_13072:
        /* <DEDUP_REMOVED lines=44> */
.L_x_13071:
[----:B------:R-:W-:Y:S05]  /*232a0*/  BSYNC B1 ;  /* 0x0000000000017941 */ /* 0x000fea0003800000 */
.L_x_13070:
        /* <DEDUP_REMOVED lines=10> */
.L_x_13066:
        /* <DEDUP_REMOVED lines=58> */
.L_x_13074:
        /* <DEDUP_REMOVED lines=15> */
.L_x_13076:
[----:B------:R-:W-:-:S07]  /*237e0*/  IMAD.MOV.U32 R201, RZ, RZ, R174 ;  /* 0x000000ffffc97224 */ /* 0x000fce00078e00ae */
.L_x_13077:
[----:B------:R-:W-:Y:S05]  /*237f0*/  BSYNC B1 ;  /* 0x0000000000017941 */ /* 0x000fea0003800000 */
.L_x_13075:
        /* <DEDUP_REMOVED lines=16> */
.L_x_13081:
[----:B------:R-:W-:Y:S05]  /*23900*/  BSYNC B2 ;  /* 0x0000000000027941 */ /* 0x000fea0003800000 */
.L_x_13080:
        /* <DEDUP_REMOVED lines=44> */
.L_x_13079:
[----:B------:R-:W-:Y:S05]  /*23bd0*/  BSYNC B1 ;  /* 0x0000000000017941 */ /* 0x000fea0003800000 */
.L_x_13078:
[----:B------:R-:W-:Y:S01]  /*23be0*/  I2FP.F32.U32 R189, R201 ;  /* 0x000000c900bd7245 */ /* 0x000fe20000201000 */
[----:B-----5:R-:W-:Y:S01]  /*23bf0*/  HADD2.F32 R208, -RZ, R96.H0_H0 ;  /* 0x20000060ffd07230 */ /* 0x020fe20000004100 */
        /* <DEDUP_REMOVED lines=13> */
.L_x_13082:
        /* <DEDUP_REMOVED lines=12> */
.L_x_13085:
[----:B------:R-:W-:-:S07]  /*23d90*/  MOV R165, R174 ;  /* 0x000000ae00a57202 */ /* 0x000fce0000000f00 */
.L_x_13086:
[----:B------:R-:W-:Y:S05]  /*23da0*/  BSYNC B1 ;  /* 0x0000000000017941 */ /* 0x000fea0003800000 */
.L_x_13084:
        /* <DEDUP_REMOVED lines=16> */
.L_x_13090:
[----:B------:R-:W-:Y:S05]  /*23eb0*/  BSYNC B2 ;  /* 0x0000000000027941 */ /* 0x000fea0003800000 */
.L_x_13089:
        /* <DEDUP_REMOVED lines=44> */
.L_x_13088:
[----:B------:R-:W-:Y:S05]  /*24180*/  BSYNC B1 ;  /* 0x0000000000017941 */ /* 0x000fea0003800000 */
.L_x_13087:
        /* <DEDUP_REMOVED lines=10> */
.L_x_13083:
        /* <DEDUP_REMOVED lines=12> */
.L_x_13092:
[----:B------:R-:W-:-:S07]  /*242f0*/  IMAD.MOV.U32 R201, RZ, RZ, R174 ;  /* 0x000000ffffc97224 */ /* 0x000fce00078e00ae */
.L_x_13093:
[----:B------:R-:W-:Y:S05]  /*24300*/  BSYNC B1 ;  /* 0x0000000000017941 */ /* 0x000fea0003800000 */
.L_x_13091:
        /* <DEDUP_REMOVED lines=16> */
.L_x_13097:
[----:B------:R-:W-:Y:S05]  /*24410*/  BSYNC B2 ;  /* 0x0000000000027941 */ /* 0x000fea0003800000 */
.L_x_13096:
        /* <DEDUP_REMOVED lines=44> */
.L_x_13095:
[----:B------:R-:W-:Y:S05]  /*246e0*/  BSYNC B1 ;  /* 0x0000000000017941 */ /* 0x000fea0003800000 */
.L_x_13094:
        /* <DEDUP_REMOVED lines=14> */
.L_x_13098:
        /* <DEDUP_REMOVED lines=12> */
.L_x_13101:
[----:B------:R-:W-:-:S07]  /*24890*/  MOV R96, R174 ;  /* 0x000000ae00607202 */ /* 0x000fce0000000f00 */
.L_x_13102:
[----:B------:R-:W-:Y:S05]  /*248a0*/  BSYNC B1 ;  /* 0x0000000000017941 */ /* 0x000fea0003800000 */
.L_x_13100:
        /* <DEDUP_REMOVED lines=16> */
.L_x_13106:
[----:B------:R-:W-:Y:S05]  /*249b0*/  BSYNC B2 ;  /* 0x0000000000027941 */ /* 0x000fea0003800000 */
.L_x_13105:
        /* <DEDUP_REMOVED lines=44> */
.L_x_13104:
[----:B------:R-:W-:Y:S05]  /*24c80*/  BSYNC B1 ;  /* 0x0000000000017941 */ /* 0x000fea0003800000 */
.L_x_13103:
        /* <DEDUP_REMOVED lines=10> */
.L_x_13099:
        /* <DEDUP_REMOVED lines=12> */
.L_x_13108:
[----:B------:R-:W-:-:S07]  /*24df0*/  IMAD.MOV.U32 R96, RZ, RZ, R174 ;  /* 0x000000ffff607224 */ /* 0x000fce00078e00ae */
.L_x_13109:
[----:B------:R-:W-:Y:S05]  /*24e00*/  BSYNC B1 ;  /* 0x0000000000017941 */ /* 0x000fea0003800000 */
.L_x_13107:
        /* <DEDUP_REMOVED lines=16> */
.L_x_13113:
[----:B------:R-:W-:Y:S05]  /*24f10*/  BSYNC B2 ;  /* 0x0000000000027941 */ /* 0x000fea0003800000 */
.L_x_13112:
        /* <DEDUP_REMOVED lines=44> */
.L_x_13111:
[----:B------:R-:W-:Y:S05]  /*251e0*/  BSYNC B1 ;  /* 0x0000000000017941 */ /* 0x000fea0003800000 */
.L_x_13110:
        /* <DEDUP_REMOVED lines=14> */
.L_x_13114:
        /* <DEDUP_REMOVED lines=12> */
.L_x_13117:
[----:B------:R-:W-:-:S07]  /*25390*/  MOV R96, R174 ;  /* 0x000000ae00607202 */ /* 0x000fce0000000f00 */
.L_x_13118:
[----:B------:R-:W-:Y:S05]  /*253a0*/  BSYNC B1 ;  /* 0x0000000000017941 */ /* 0x000fea0003800000 */
.L_x_13116:
        /* <DEDUP_REMOVED lines=16> */
.L_x_13122:
[----:B------:R-:W-:Y:S05]  /*254b0*/  BSYNC B2 ;  /* 0x0000000000027941 */ /* 0x000fea0003800000 */
.L_x_13121:
        /* <DEDUP_REMOVED lines=44> */
.L_x_13120:
[----:B------:R-:W-:Y:S05]  /*25780*/  BSYNC B1 ;  /* 0x0000000000017941 */ /* 0x000fea0003800000 */
.L_x_13119:
        /* <DEDUP_REMOVED lines=10> */
.L_x_13115:
        /* <DEDUP_REMOVED lines=12> */
.L_x_13124:
[----:B------:R-:W-:-:S07]  /*258f0*/  IMAD.MOV.U32 R96, RZ, RZ, R174 ;  /* 0x000000ffff607224 */ /* 0x000fce00078e00ae */
.L_x_13125:
[----:B------:R-:W-:Y:S05]  /*25900*/  BSYNC B1 ;  /* 0x0000000000017941 */ /* 0x000fea0003800000 */
.L_x_13123:
        /* <DEDUP_REMOVED lines=16> */
.L_x_13129:
[----:B------:R-:W-:Y:S05]  /*25a10*/  BSYNC B2 ;  /* 0x0000000000027941 */ /* 0x000fea0003800000 */
.L_x_13128:
        /* <DEDUP_REMOVED lines=44> */
.L_x_13127:
[----:B------:R-:W-:Y:S05]  /*25ce0*/  BSYNC B1 ;  /* 0x0000000000017941 */ /* 0x000fea0003800000 */
.L_x_13126:
        /* <DEDUP_REMOVED lines=14> */
.L_x_13130:
        /* <DEDUP_REMOVED lines=12> */
.L_x_13133:
[----:B------:R-:W-:-:S07]  /*25e90*/  MOV R162, R174 ;  /* 0x000000ae00a27202 */ /* 0x000fce0000000f00 */
.L_x_13134:
[----:B------:R-:W-:Y:S05]  /*25ea0*/  BSYNC B1 ;  /* 0x0000000000017941 */ /* 0x000fea0003800000 */
.L_x_13132:
        /* <DEDUP_REMOVED lines=16> */
.L_x_13138:
[----:B------:R-:W-:Y:S05]  /*25fb0*/  BSYNC B2 ;  /* 0x0000000000027941 */ /* 0x000fea0003800000 */
.L_x_13137:
        /* <DEDUP_REMOVED lines=44> */
.L_x_13136:
[----:B------:R-:W-:Y:S05]  /*26280*/  BSYNC B1 ;  /* 0x0000000000017941 */ /* 0x000fea0003800000 */
.L_x_13135:
        /* <DEDUP_REMOVED lines=10> */
.L_x_13131:
        /* <DEDUP_REMOVED lines=12> */
.L_x_13140:
[----:B------:R-:W-:-:S07]  /*263f0*/  IMAD.MOV.U32 R210, RZ, RZ, R174 ;  /* 0x000000ffffd27224 */ /* 0x000fce00078e00ae */
.L_x_13141:
[----:B------:R-:W-:Y:S05]  /*26400*/  BSYNC B1 ;  /* 0x0000000000017941 */ /* 0x000fea0003800000 */
.L_x_13139:
        /* <DEDUP_REMOVED lines=16> */
.L_x_13145:
[----:B------:R-:W-:Y:S05]  /*26510*/  BSYNC B2 ;  /* 0x0000000000027941 */ /* 0x000fea0003800000 */
.L_x_13144:
        /* <DEDUP_REMOVED lines=44> */
.L_x_13143:
[----:B------:R-:W-:Y:S05]  /*267e0*/  BSYNC B1 ;  /* 0x0000000000017941 */ /* 0x000fea0003800000 */
.L_x_13142:
        /* <DEDUP_REMOVED lines=14> */
.L_x_13146:
        /* <DEDUP_REMOVED lines=12> */
.L_x_13149:
[----:B------:R-:W-:-:S07]  /*26990*/  MOV R161, R174 ;  /* 0x000000ae00a17202 */ /* 0x000fce0000000f00 */
.L_x_13150:
[----:B------:R-:W-:Y:S05]  /*269a0*/  BSYNC B1 ;  /* 0x0000000000017941 */ /* 0x000fea0003800000 */
.L_x_13148:
        /* <DEDUP_REMOVED lines=16> */
.L_x_13154:
[----:B------:R-:W-:Y:S05]  /*26ab0*/  BSYNC B2 ;  /* 0x0000000000027941 */ /* 0x000fea0003800000 */
.L_x_13153:
        /* <DEDUP_REMOVED lines=44> */
.L_x_13152:
[----:B------:R-:W-:Y:S05]  /*26d80*/  BSYNC B1 ;  /* 0x0000000000017941 */ /* 0x000fea0003800000 */
.L_x_13151:
        /* <DEDUP_REMOVED lines=10> */
.L_x_13147:
        /* <DEDUP_REMOVED lines=12> */
.L_x_13156:
[----:B------:R-:W-:-:S07]  /*26ef0*/  IMAD.MOV.U32 R213, RZ, RZ, R174 ;  /* 0x000000ffffd57224 */ /* 0x000fce00078e00ae */
.L_x_13157:
[----:B------:R-:W-:Y:S05]  /*26f00*/  BSYNC B1 ;  /* 0x0000000000017941 */ /* 0x000fea0003800000 */
.L_x_13155:
        /* <DEDUP_REMOVED lines=16> */
.L_x_13161:
[----:B------:R-:W-:Y:S05]  /*27010*/  BSYNC B2 ;  /* 0x0000000000027941 */ /* 0x000fea0003800000 */
.L_x_13160:
        /* <DEDUP_REMOVED lines=44> */
.L_x_13159:
[----:B------:R-:W-:Y:S05]  /*272e0*/  BSYNC B1 ;  /* 0x0000000000017941 */ /* 0x000fea0003800000 */
.L_x_13158:
        /* <DEDUP_REMOVED lines=13> */
.L_x_13162:
        /* <DEDUP_REMOVED lines=12> */
.L_x_13165:
[----:B------:R-:W-:-:S07]  /*27480*/  MOV R98, R174 ;  /* 0x000000ae00627202 */ /* 0x000fce0000000f00 */
.L_x_13166:
[----:B------:R-:W-:Y:S05]  /*27490*/  BSYNC B1 ;  /* 0x0000000000017941 */ /* 0x000fea0003800000 */
.L_x_13164:
        /* <DEDUP_REMOVED lines=16> */
.L_x_13170:
[----:B------:R-:W-:Y:S05]  /*275a0*/  BSYNC B2 ;  /* 0x0000000000027941 */ /* 0x000fea0003800000 */
.L_x_13169:
        /* <DEDUP_REMOVED lines=44> */
.L_x_13168:
[----:B------:R-:W-:Y:S05]  /*27870*/  BSYNC B1 ;  /* 0x0000000000017941 */ /* 0x000fea0003800000 */
.L_x_13167:
        /* <DEDUP_REMOVED lines=10> */
.L_x_13163:
        /* <DEDUP_REMOVED lines=12> */
.L_x_13172:
[----:B------:R-:W-:-:S07]  /*279e0*/  IMAD.MOV.U32 R98, RZ, RZ, R174 ;  /* 0x000000ffff627224 */ /* 0x000fce00078e00ae */
.L_x_13173:
[----:B------:R-:W-:Y:S05]  /*279f0*/  BSYNC B1 ;  /* 0x0000000000017941 */ /* 0x000fea0003800000 */
.L_x_13171:
        /* <DEDUP_REMOVED lines=16> */
.L_x_13177:
[----:B------:R-:W-:Y:S05]  /*27b00*/  BSYNC B2 ;  /* 0x0000000000027941 */ /* 0x000fea0003800000 */
.L_x_13176:
        /* <DEDUP_REMOVED lines=44> */
.L_x_13175:
[----:B------:R-:W-:Y:S05]  /*27dd0*/  BSYNC B1 ;  /* 0x0000000000017941 */ /* 0x000fea0003800000 */
.L_x_13174:
        /* <DEDUP_REMOVED lines=13> */
.L_x_13178:
        /* <DEDUP_REMOVED lines=12> */
.L_x_13181:
[----:B------:R-:W-:-:S07]  /*27f70*/  MOV R98, R174 ;  /* 0x000000ae00627202 */ /* 0x000fce0000000f00 */
.L_x_13182:
[----:B------:R-:W-:Y:S05]  /*27f80*/  BSYNC B1 ;  /* 0x0000000000017941 */ /* 0x000fea0003800000 */
.L_x_13180:
        /* <DEDUP_REMOVED lines=16> */
.L_x_13186:
[----:B------:R-:W-:Y:S05]  /*28090*/  BSYNC B2 ;  /* 0x0000000000027941 */ /* 0x000fea0003800000 */
.L_x_13185:
        /* <DEDUP_REMOVED lines=44> */
.L_x_13184:
[----:B------:R-:W-:Y:S05]  /*28360*/  BSYNC B1 ;  /* 0x0000000000017941 */ /* 0x000fea0003800000 */
.L_x_13183:
        /* <DEDUP_REMOVED lines=10> */
.L_x_13179:
        /* <DEDUP_REMOVED lines=12> */
.L_x_13188:
[----:B------:R-:W-:-:S07]  /*284d0*/  IMAD.MOV.U32 R98, RZ, RZ, R174 ;  /* 0x000000ffff627224 */ /* 0x000fce00078e00ae */
.L_x_13189:
[----:B------:R-:W-:Y:S05]  /*284e0*/  BSYNC B1 ;  /* 0x0000000000017941 */ /* 0x000fea0003800000 */
.L_x_13187:
        /* <DEDUP_REMOVED lines=16> */
.L_x_13193:
[----:B------:R-:W-:Y:S05]  /*285f0*/  BSYNC B2 ;  /* 0x0000000000027941 */ /* 0x000fea0003800000 */
.L_x_13192:
        /* <DEDUP_REMOVED lines=44> */
.L_x_13191:
[----:B------:R-:W-:Y:S05]  /*288c0*/  BSYNC B1 ;  /* 0x0000000000017941 */ /* 0x000fea0003800000 */
.L_x_13190:
        /* <DEDUP_REMOVED lines=13> */
.L_x_13194:
        /* <DEDUP_REMOVED lines=12> */
.L_x_13197:
[----:B------:R-:W-:-:S07]  /*28a60*/  MOV R160, R174 ;  /* 0x000000ae00a07202 */ /* 0x000fce0000000f00 */
.L_x_13198:
[----:B------:R-:W-:Y:S05]  /*28a70*/  BSYNC B1 ;  /* 0x0000000000017941 */ /* 0x000fea0003800000 */
.L_x_13196:
        /* <DEDUP_REMOVED lines=18> */
.L_x_13202:
[----:B------:R-:W-:Y:S05]  /*28ba0*/  BSYNC B2 ;  /* 0x0000000000027941 */ /* 0x000fea0003800000 */
.L_x_13201:
        /* <DEDUP_REMOVED lines=44> */
.L_x_13200:
[----:B------:R-:W-:Y:S05]  /*28e70*/  BSYNC B1 ;  /* 0x0000000000017941 */ /* 0x000fea0003800000 */
.L_x_13199:
        /* <DEDUP_REMOVED lines=10> */
.L_x_13195:
[----:B------:R-:W-:Y:S01]  /*28f20*/  SEL R97, RZ, 0x1000000, P5 ;  /* 0x01000000ff617807 */ /* 0x000fe20002800000 */
[----:B------:R-:W-:Y:S01]  /*28f30*/  IMAD.WIDE.U32 R226, R217, 0x10, R244 ;  /* 0x00000010d9e27825 */ /* 0x000fe200078e00f4 */
[----:B------:R-:W-:Y:S01]  /*28f40*/  ISETP.NE.AND P5, PT, R201, RZ, PT ;  /* 0x000000ffc900720c */ /* 0x000fe20003fa5270 */
[----:B------:R-:W0:Y:S01]  /*28f50*/  @P1 LDC.64 R220, c[0x0][0x230] ;  /* 0x00008c00ffdc1b82 */ /* 0x000e220000000a00 */
[----:B------:R-:W-:Y:S02]  /*28f60*/  SEL R201, RZ, 0x100, P3 ;  /* 0x00000100ffc97807 */ /* 0x000fe40001800000 */
[----:B------:R-:W-:Y:S02]  /*28f70*/  SEL R96, RZ, 0x10000, P4 ;  /* 0x00010000ff607807 */ /* 0x000fe40002000000 */
[----:B------:R-:W-:Y:S02]  /*28f80*/  ISETP.NE.AND P3, PT, R223, RZ, PT ;  /* 0x000000ffdf00720c */ /* 0x000fe40003f65270 */
[----:B------:R-:W-:-:S02]  /*28f90*/  ISETP.NE.AND P4, PT, R222, RZ, PT ;  /* 0x000000ffde00720c */ /* 0x000fc40003f85270 */
[----:B------:R-:W-:Y:S01]  /*28fa0*/  P2R R98, PR, RZ, 0x4 ;  /* 0x00000004ff627803 */ /* 0x000fe20000000000 */
[----:B------:R-:W1:Y:S01]  /*28fb0*/  @P0 LDC.64 R222, c[0x0][0x228] ;  /* 0x00008a00ffde0b82 */ /* 0x000e620000000a00 */
        /* <DEDUP_REMOVED lines=8> */
[----:B------:R-:W-:Y:S02]  /*29040*/  LOP3.LUT P6, RZ, R176, 0x20, RZ, 0xc0, !PT ;  /* 0x00000020b0ff7812 */ /* 0x000fe400078cc0ff */
[----:B------:R-:W-:Y:S01]  /*29050*/  LOP3.LUT R229, R225, R201, R229, 0xfe, !PT ;  /* 0x000000c9e1e57212 */ /* 0x000fe200078efee5 */
[----:B------:R-:W-:Y:S01]  /*29060*/  IMAD.WIDE.U32 R188, R188, 0x100, RZ ;  /* 0x00000100bcbc7825 */ /* 0x000fe200078e00ff */
[----:B------:R-:W-:Y:S02]  /*29070*/  SEL R225, RZ, 0x1, P6 ;  /* 0x00000001ffe17807 */ /* 0x000fe40003000000 */
[----:B------:R-:W-:Y:S01]  /*29080*/  ISETP.NE.AND P2, PT, R98, RZ, PT ;  /* 0x000000ff6200720c */ /* 0x000fe20003f45270 */
[----:B------:R-:W-:Y:S01]  /*29090*/  VIADD R201, R100, 0xe0 ;  /* 0x000000e064c97836 */ /* 0x000fe20000000000 */
[----:B------:R-:W-:-:S02]  /*290a0*/  LOP3.LUT R224, R188, R224, R218, 0xfe, !PT ;  /* 0x000000e0bce07212 */ /* 0x000fc400078efeda */
[----:B------:R-:W-:Y:S01]  /*290b0*/  F2FP.F16.F32.PACK_AB R99, R216, R213 ;  /* 0x000000d5d863723e */ /* 0x000fe200000000ff */
[----:B-1----:R-:W-:Y:S01]  /*290c0*/  @P0 IMAD.WIDE.U32 R222, R201, 0x10, R222 ;  /* 0x00000010c9de0825 */ /* 0x002fe200078e00de */
        /* <DEDUP_REMOVED lines=9> */
[----:B------:R0:W-:Y:S01]  /*29160*/  STG.E.64 desc[UR4][R218.64], R188 ;  /* 0x000000bcda007986 */ /* 0x0001e2000c101b04 */
[----:B------:R-:W-:Y:S05]  /*29170*/  @!P0 BRA `(.L_x_13203) ;  /* 0x0000000000508947 */ /* 0x000fea0003800000 */
        /* <DEDUP_REMOVED lines=20> */
.L_x_13203:
        /* <DEDUP_REMOVED lines=15> */
.L_x_13205:
[----:B------:R-:W-:-:S07]  /*293b0*/  IMAD.MOV.U32 R217, RZ, RZ, R174 ;  /* 0x000000ffffd97224 */ /* 0x000fce00078e00ae */
.L_x_13206:
[----:B------:R-:W-:Y:S05]  /*293c0*/  BSYNC B1 ;  /* 0x0000000000017941 */ /* 0x000fea0003800000 */
.L_x_13204:
        /* <DEDUP_REMOVED lines=16> */
.L_x_13210:
[----:B------:R-:W-:Y:S05]  /*294d0*/  BSYNC B2 ;  /* 0x0000000000027941 */ /* 0x000fea0003800000 */
.L_x_13209:
        /* <DEDUP_REMOVED lines=44> */
.L_x_13208:
[----:B------:R-:W-:Y:S05]  /*297a0*/  BSYNC B1 ;  /* 0x0000000000017941 */ /* 0x000fea0003800000 */
.L_x_13207:
        /* <DEDUP_REMOVED lines=15> */
.L_x_13211:
        /* <DEDUP_REMOVED lines=12> */
.L_x_13214:
[----:B------:R-:W-:-:S07]  /*29960*/  MOV R165, R174 ;  /* 0x000000ae00a57202 */ /* 0x000fce0000000f00 */
.L_x_13215:
[----:B------:R-:W-:Y:S05]  /*29970*/  BSYNC B1 ;  /* 0x0000000000017941 */ /* 0x000fea0003800000 */
.L_x_13213:
        /* <DEDUP_REMOVED lines=16> */
.L_x_13219:
[----:B------:R-:W-:Y:S05]  /*29a80*/  BSYNC B2 ;  /* 0x0000000000027941 */ /* 0x000fea0003800000 */
.L_x_13218:
        /* <DEDUP_REMOVED lines=44> */
.L_x_13217:
[----:B------:R-:W-:Y:S05]  /*29d50*/  BSYNC B1 ;  /* 0x0000000000017941 */ /* 0x000fea0003800000 */
.L_x_13216:
        /* <DEDUP_REMOVED lines=10> */
.L_x_13212:
        /* <DEDUP_REMOVED lines=12> */
.L_x_13221:
[----:B------:R-:W-:-:S07]  /*29ec0*/  IMAD.MOV.U32 R214, RZ, RZ, R174 ;  /* 0x000000ffffd67224 */ /* 0x000fce00078e00ae */
.L_x_13222:
[----:B------:R-:W-:Y:S05]  /*29ed0*/  BSYNC B1 ;  /* 0x0000000000017941 */ /* 0x000fea0003800000 */
.L_x_13220:
        /* <DEDUP_REMOVED lines=16> */
.L_x_13226:
[----:B------:R-:W-:Y:S05]  /*29fe0*/  BSYNC B2 ;  /* 0x0000000000027941 */ /* 0x000fea0003800000 */
.L_x_13225:
        /* <DEDUP_REMOVED lines=44> */
.L_x_13224:
[----:B------:R-:W-:Y:S05]  /*2a2b0*/  BSYNC B1 ;  /* 0x0000000000017941 */ /* 0x000fea0003800000 */
.L_x_13223:
        /* <DEDUP_REMOVED lines=15> */
.L_x_13227:
        /* <DEDUP_REMOVED lines=12> */
.L_x_13230:
[----:B------:R-:W-:-:S07]  /*2a470*/  MOV R96, R174 ;  /* 0x000000ae00607202 */ /* 0x000fce0000000f00 */
.L_x_13231:
[----:B------:R-:W-:Y:S05]  /*2a480*/  BSYNC B1 ;  /* 0x0000000000017941 */ /* 0x000fea0003800000 */
.L_x_13229:
        /* <DEDUP_REMOVED lines=16> */
.L_x_13235:
[----:B------:R-:W-:Y:S05]  /*2a590*/  BSYNC B2 ;  /* 0x0000000000027941 */ /* 0x000fea0003800000 */
.L_x_13234:
        /* <DEDUP_REMOVED lines=44> */
.L_x_13233:
[----:B------:R-:W-:Y:S05]  /*2a860*/  BSYNC B1 ;  /* 0x0000000000017941 */ /* 0x000fea0003800000 */
.L_x_13232:
        /* <DEDUP_REMOVED lines=10> */
.L_x_13228:
        /* <DEDUP_REMOVED lines=12> */
.L_x_13237:
[----:B------:R-:W-:-:S07]  /*2a9d0*/  IMAD.MOV.U32 R96, RZ, RZ, R174 ;  /* 0x000000ffff607224 */ /* 0x000fce00078e00ae */
.L_x_13238:
[----:B------:R-:W-:Y:S05]  /*2a9e0*/  BSYNC B1 ;  /* 0x0000000000017941 */ /* 0x000fea0003800000 */
.L_x_13236:
        /* <DEDUP_REMOVED lines=16> */
.L_x_13242:
[----:B------:R-:W-:Y:S05]  /*2aaf0*/  BSYNC B2 ;  /* 0x0000000000027941 */ /* 0x000fea0003800000 */
.L_x_13241:
        /* <DEDUP_REMOVED lines=44> */
.L_x_13240:
[----:B------:R-:W-:Y:S05]  /*2adc0*/  BSYNC B1 ;  /* 0x0000000000017941 */ /* 0x000fea0003800000 */
.L_x_13239:
[----:B------:R-:W-:Y:S01]  /*2add0*/  I2FP.F32.U32 R189, R96 ;  /* 0x0000006000bd7245 */ /* 0x000fe20000201000 */
[----:B------:R-:W-:Y:S01]  /*2ade0*/  HADD2.F32 R96, -RZ, R97.H0_H0 ;  /* 0x20000061ff607230 */ /* 0x000fe20000004100 */
        /* <DEDUP_REMOVED lines=13> */
.L_x_13243:
        /* <DEDUP_REMOVED lines=12> */
.L_x_13246:
[----:B------:R-:W-:-:S07]  /*2af80*/  MOV R96, R174 ;  /* 0x000000ae00607202 */ /* 0x000fce0000000f00 */
.L_x_13247:
[----:B------:R-:W-:Y:S05]  /*2af90*/  BSYNC B1 ;  /* 0x0000000000017941 */ /* 0x000fea0003800000 */
.L_x_13245:
        /* <DEDUP_REMOVED lines=16> */
.L_x_13251:
[----:B------:R-:W-:Y:S05]  /*2b0a0*/  BSYNC B2 ;  /* 0x0000000000027941 */ /* 0x000fea0003800000 */
.L_x_13250:
        /* <DEDUP_REMOVED lines=44> */
.L_x_13249:
[----:B------:R-:W-:Y:S05]  /*2b370*/  BSYNC B1 ;  /* 0x0000000000017941 */ /* 0x000fea0003800000 */
.L_x_13248:
        /* <DEDUP_REMOVED lines=10> */
.L_x_13244:
        /* <DEDUP_REMOVED lines=12> */
.L_x_13253:
[----:B------:R-:W-:-:S07]  /*2b4e0*/  IMAD.MOV.U32 R96, RZ, RZ, R174 ;  /* 0x000000ffff607224 */ /* 0x000fce00078e00ae */
.L_x_13254:
[----:B------:R-:W-:Y:S05]  /*2b4f0*/  BSYNC B1 ;  /* 0x0000000000017941 */ /* 0x000fea0003800000 */
.L_x_13252:
        /* <DEDUP_REMOVED lines=16> */
.L_x_13258:
[----:B------:R-:W-:Y:S05]  /*2b600*/  BSYNC B2 ;  /* 0x0000000000027941 */ /* 0x000fea0003800000 */
.L_x_13257:
        /* <DEDUP_REMOVED lines=44> */
.L_x_13256:
[----:B------:R-:W-:Y:S05]  /*2b8d0*/  BSYNC B1 ;  /* 0x0000000000017941 */ /* 0x000fea0003800000 */
.L_x_13255:
        /* <DEDUP_REMOVED lines=14> */
.L_x_13259:
        /* <DEDUP_REMOVED lines=12> */
.L_x_13262:
[----:B------:R-:W-:-:S07]  /*2ba80*/  MOV R162, R174 ;  /* 0x000000ae00a27202 */ /* 0x000fce0000000f00 */
.L_x_13263:
[----:B------:R-:W-:Y:S05]  /*2ba90*/  BSYNC B1 ;  /* 0x0000000000017941 */ /* 0x000fea0003800000 */
.L_x_13261:
        /* <DEDUP_REMOVED lines=16> */
.L_x_13267:
[----:B------:R-:W-:Y:S05]  /*2bba0*/  BSYNC B2 ;  /* 0x0000000000027941 */ /* 0x000fea0003800000 */
.L_x_13266:
        /* <DEDUP_REMOVED lines=44> */
.L_x_13265:
[----:B------:R-:W-:Y:S05]  /*2be70*/  BSYNC B1 ;  /* 0x0000000000017941 */ /* 0x000fea0003800000 */
.L_x_13264:
        /* <DEDUP_REMOVED lines=10> */
.L_x_13260:
        /* <DEDUP_REMOVED lines=12> */
.L_x_13269:
[----:B------:R-:W-:-:S07]  /*2bfe0*/  IMAD.MOV.U32 R219, RZ, RZ, R174 ;  /* 0x000000ffffdb7224 */ /* 0x000fce00078e00ae */
.L_x_13270:
[----:B------:R-:W-:Y:S05]  /*2bff0*/  BSYNC B1 ;  /* 0x0000000000017941 */ /* 0x000fea0003800000 */
.L_x_13268:
        /* <DEDUP_REMOVED lines=16> */
.L_x_13274:
[----:B------:R-:W-:Y:S05]  /*2c100*/  BSYNC B2 ;  /* 0x0000000000027941 */ /* 0x000fea0003800000 */
.L_x_13273:
        /* <DEDUP_REMOVED lines=44> */
.L_x_13272:
[----:B------:R-:W-:Y:S05]  /*2c3d0*/  BSYNC B1 ;  /* 0x0000000000017941 */ /* 0x000fea0003800000 */
.L_x_13271:
        /* <DEDUP_REMOVED lines=15> */
.L_x_13275:
        /* <DEDUP_REMOVED lines=12> */
.L_x_13278:
[----:B------:R-:W-:-:S07]  /*2c590*/  MOV R161, R174 ;  /* 0x000000ae00a17202 */ /* 0x000fce0000000f00 */
.L_x_13279:
[----:B------:R-:W-:Y:S05]  /*2c5a0*/  BSYNC B1 ;  /* 0x0000000000017941 */ /* 0x000fea0003800000 */
.L_x_13277:
        /* <DEDUP_REMOVED lines=16> */
.L_x_13283:
[----:B------:R-:W-:Y:S05]  /*2c6b0*/  BSYNC B2 ;  /* 0x0000000000027941 */ /* 0x000fea0003800000 */
.L_x_13282:
        /* <DEDUP_REMOVED lines=44> */
.L_x_13281:
[----:B------:R-:W-:Y:S05]  /*2c980*/  BSYNC B1 ;  /* 0x0000000000017941 */ /* 0x000fea0003800000 */
.L_x_13280:
        /* <DEDUP_REMOVED lines=10> */
.L_x_13276:
        /* <DEDUP_REMOVED lines=12> */
.L_x_13285:
[----:B------:R-:W-:-:S07]  /*2caf0*/  IMAD.MOV.U32 R226, RZ, RZ, R174 ;  /* 0x000000ffffe27224 */ /* 0x000fce00078e00ae */
.L_x_13286:
[----:B------:R-:W-:Y:S05]  /*2cb00*/  BSYNC B1 ;  /* 0x0000000000017941 */ /* 0x000fea0003800000 */
.L_x_13284:
        /* <DEDUP_REMOVED lines=16> */
.L_x_13290:
[----:B------:R-:W-:Y:S05]  /*2cc10*/  BSYNC B2 ;  /* 0x0000000000027941 */ /* 0x000fea0003800000 */
.L_x_13289:
        /* <DEDUP_REMOVED lines=44> */
.L_x_13288:
[----:B------:R-:W-:Y:S05]  /*2cee0*/  BSYNC B1 ;  /* 0x0000000000017941 */ /* 0x000fea0003800000 */
.L_x_13287:
        /* <DEDUP_REMOVED lines=13> */
.L_x_13291:
        /* <DEDUP_REMOVED lines=12> */
.L_x_13294:
[----:B------:R-:W-:-:S07]  /*2d080*/  MOV R98, R174 ;  /* 0x000000ae00627202 */ /* 0x000fce0000000f00 */
.L_x_13295:
[----:B------:R-:W-:Y:S05]  /*2d090*/  BSYNC B1 ;  /* 0x0000000000017941 */ /* 0x000fea0003800000 */
.L_x_13293:
        /* <DEDUP_REMOVED lines=16> */
.L_x_13299:
[----:B------:R-:W-:Y:S05]  /*2d1a0*/  BSYNC B2 ;  /* 0x0000000000027941 */ /* 0x000fea0003800000 */
.L_x_13298:
        /* <DEDUP_REMOVED lines=44> */
.L_x_13297:
[----:B------:R-:W-:Y:S05]  /*2d470*/  BSYNC B1 ;  /* 0x0000000000017941 */ /* 0x000fea0003800000 */
.L_x_13296:
        /* <DEDUP_REMOVED lines=10> */
.L_x_13292:
        /* <DEDUP_REMOVED lines=12> */
.L_x_13301:
[----:B------:R-:W-:-:S07]  /*2d5e0*/  IMAD.MOV.U32 R98, RZ, RZ, R174 ;  /* 0x000000ffff627224 */ /* 0x000fce00078e00ae */
.L_x_13302:
[----:B------:R-:W-:Y:S05]  /*2d5f0*/  BSYNC B1 ;  /* 0x0000000000017941 */ /* 0x000fea0003800000 */
.L_x_13300:
        /* <DEDUP_REMOVED lines=16> */
.L_x_13306:
[----:B------:R-:W-:Y:S05]  /*2d700*/  BSYNC B2 ;  /* 0x0000000000027941 */ /* 0x000fea0003800000 */
.L_x_13305:
        /* <DEDUP_REMOVED lines=44> */
.L_x_13304:
[----:B------:R-:W-:Y:S05]  /*2d9d0*/  BSYNC B1 ;  /* 0x0000000000017941 */ /* 0x000fea0003800000 */
.L_x_13303:
        /* <DEDUP_REMOVED lines=13> */
.L_x_13307:
        /* <DEDUP_REMOVED lines=12> */
.L_x_13310:
[----:B------:R-:W-:-:S07]  /*2db70*/  MOV R98, R174 ;  /* 0x000000ae00627202 */ /* 0x000fce0000000f00 */
.L_x_13311:
[----:B------:R-:W-:Y:S05]  /*2db80*/  BSYNC B1 ;  /* 0x0000000000017941 */ /* 0x000fea0003800000 */
.L_x_13309:
        /* <DEDUP_REMOVED lines=16> */
.L_x_13315:
[----:B------:R-:W-:Y:S05]  /*2dc90*/  BSYNC B2 ;  /* 0x0000000000027941 */ /* 0x000fea0003800000 */
.L_x_13314:
        /* <DEDUP_REMOVED lines=44> */
.L_x_13313:
[----:B------:R-:W-:Y:S05]  /*2df60*/  BSYNC B1 ;  /* 0x0000000000017941 */ /* 0x000fea0003800000 */
.L_x_13312:
        /* <DEDUP_REMOVED lines=10> */
.L_x_13308:
        /* <DEDUP_REMOVED lines=12> */
.L_x_13317:
[----:B------:R-:W-:-:S07]  /*2e0d0*/  IMAD.MOV.U32 R98, RZ, RZ, R174 ;  /* 0x000000ffff627224 */ /* 0x000fce00078e00ae */
.L_x_13318:
[----:B------:R-:W-:Y:S05]  /*2e0e0*/  BSYNC B1 ;  /* 0x0000000000017941 */ /* 0x000fea0003800000 */
.L_x_13316:
        /* <DEDUP_REMOVED lines=16> */
.L_x_13322:
[----:B------:R-:W-:Y:S05]  /*2e1f0*/  BSYNC B2 ;  /* 0x0000000000027941 */ /* 0x000fea0003800000 */
.L_x_13321:
        /* <DEDUP_REMOVED lines=44> */
.L_x_13320:
[----:B------:R-:W-:Y:S05]  /*2e4c0*/  BSYNC B1 ;  /* 0x0000000000017941 */ /* 0x000fea0003800000 */
.L_x_13319:
        /* <DEDUP_REMOVED lines=13> */
.L_x_13323:
        /* <DEDUP_REMOVED lines=12> */
.L_x_13326:
[----:B------:R-:W-:-:S07]  /*2e660*/  MOV R160, R174 ;  /* 0x000000ae00a07202 */ /* 0x000fce0000000f00 */
.L_x_13327:
[----:B------:R-:W-:Y:S05]  /*2e670*/  BSYNC B1 ;  /* 0x0000000000017941 */ /* 0x000fea0003800000 */
.L_x_13325:
        /* <DEDUP_REMOVED lines=18> */
.L_x_13331:
[----:B------:R-:W-:Y:S05]  /*2e7a0*/  BSYNC B2 ;  /* 0x0000000000027941 */ /* 0x000fea0003800000 */
.L_x_13330:
        /* <DEDUP_REMOVED lines=44> */
.L_x_13329:
[----:B------:R-:W-:Y:S05]  /*2ea70*/  BSYNC B1 ;  /* 0x0000000000017941 */ /* 0x000fea0003800000 */
.L_x_13328:
        /* <DEDUP_REMOVED lines=10> */
.L_x_13324:
[----:B------:R-:W-:Y:S01]  /*2eb20*/  P2R R96, PR, RZ, 0x4 ;  /* 0x00000004ff607803 */ /* 0x000fe20000000000 */
[----:B------:R-:W-:Y:S01]  /*2eb30*/  IMAD.WIDE.U32 R236, R201, 0x10, R244 ;  /* 0x00000010c9ec7825 */ /* 0x000fe200078e00f4 */
[----:B------:R-:W-:Y:S01]  /*2eb40*/  ISETP.NE.AND P2, PT, R214, RZ, PT ;  /* 0x000000ffd600720c */ /* 0x000fe20003f45270 */
[----:B------:R-:W0:Y:S01]  /*2eb50*/  @P0 LDC.64 R230, c[0x0][0x228] ;  /* 0x00008a00ffe60b82 */ /* 0x000e220000000a00 */
[----:B------:R-:W-:Y:S02]  /*2eb60*/  SEL R189, RZ, 0x10000, P4 ;  /* 0x00010000ffbd7807 */ /* 0x000fe40002000000 */
[----:B------:R-:W-:Y:S02]  /*2eb70*/  SEL R214, RZ, 0x100, P3 ;  /* 0x00000100ffd67807 */ /* 0x000fe40001800000 */
[C---:B------:R-:W-:Y:S02]  /*2eb80*/  LOP3.LUT P4, RZ, R176.reuse, 0x10, RZ, 0xc0, !PT ;  /* 0x00000010b0ff7812 */ /* 0x040fe4000788c0ff */
[----:B------:R-:W-:Y:S01]  /*2eb90*/  LOP3.LUT P3, RZ, R176, 0x8, RZ, 0xc0, !PT ;  /* 0x00000008b0ff7812 */ /* 0x000fe2000786c0ff */
[----:B------:R-:W1:Y:S01]  /*2eba0*/  @P1 LDC.64 R228, c[0x0][0x230] ;  /* 0x00008c00ffe41b82 */ /* 0x000e620000000a00 */
[----:B------:R-:W-:-:S02]  /*2ebb0*/  SEL R227, RZ, 0x1000000, P5 ;  /* 0x01000000ffe37807 */ /* 0x000fc40002800000 */
[----:B------:R-:W-:Y:S02]  /*2ebc0*/  SEL R232, RZ, 0x1, P2 ;  /* 0x00000001ffe87807 */ /* 0x000fe40001000000 */
[----:B------:R-:W-:Y:S02]  /*2ebd0*/  SEL R226, RZ, 0x1, P3 ;  /* 0x00000001ffe27807 */ /* 0x000fe40001800000 */
[----:B------:R-:W-:Y:S01]  /*2ebe0*/  SEL R188, RZ, 0x1, P4 ;  /* 0x00000001ffbc7807 */ /* 0x000fe20002000000 */
[----:B------:R-:W-:Y:S01]  /*2ebf0*/  IMAD.WIDE.U32 R232, R232, 0x1000000, RZ ;  /* 0x01000000e8e87825 */ /* 0x000fe200078e00ff */
[----:B------:R-:W-:Y:S02]  /*2ec00*/  LOP3.LUT P5, RZ, R176, 0x2, RZ, 0xc0, !PT ;  /* 0x00000002b0ff7812 */ /* 0x000fe400078ac0ff */
[----:B------:R-:W-:Y:S02]  /*2ec10*/  ISETP.NE.AND P2, PT, R96, RZ, PT ;  /* 0x000000ff6000720c */ /* 0x000fe40003f45270 */
[----:B------:R-:W-:-:S02]  /*2ec20*/  F2FP.F16.F32.PACK_AB R99, R223, R222 ;  /* 0x000000dedf63723e */ /* 0x000fc400000000ff */
[----:B------:R-:W-:Y:S02]  /*2ec30*/  F2FP.F16.F32.PACK_AB R98, R224, R219 ;  /* 0x000000dbe062723e */ /* 0x000fe400000000ff */
[----:B------:R-:W-:Y:S02]  /*2ec40*/  F2FP.F16.F32.PACK_AB R97, R221, R218 ;  /* 0x000000dadd61723e */ /* 0x000fe400000000ff */
[----:B------:R-:W-:Y:S02]  /*2ec50*/  F2FP.F16.F32.PACK_AB R96, R220, R217 ;  /* 0x000000d9dc60723e */ /* 0x000fe400000000ff */
[----:B------:R-:W-:Y:S01]  /*2ec60*/  LOP3.LUT R214, R214, R227, R189, 0xfe, !PT ;  /* 0x000000e3d6d67212 */ /* 0x000fe200078efebd */
[----:B------:R-:W-:Y:S01]  /*2ec70*/  IMAD.WIDE.U32 R226, R226, 0x10000, RZ ;  /* 0x00010000e2e27825 */ /* 0x000fe200078e00ff */
[----:B------:R-:W-:Y:S01]  /*2ec80*/  LOP3.LUT P6, RZ, R176, 0x20, RZ, 0xc0, !PT ;  /* 0x00000020b0ff7812 */ /* 0x000fe200078cc0ff */
[----:B------:R2:W-:Y:S01]  /*2ec90*/  STG.E.128 desc[UR4][R236.64], R96 ;  /* 0x00000060ec007986 */ /* 0x0005e2000c101d04 */
[----:B------:R-:W-:Y:S01]  /*2eca0*/  SEL R239, RZ, 0x1, P5 ;  /* 0x00000001ffef7807 */ /* 0x000fe20002800000 */
[----:B------:R-:W-:-:S03]  /*2ecb0*/  IMAD.WIDE.U32 R188, R188, 0x100, RZ ;  /* 0x00000100bcbc7825 */ /* 0x000fc600078e00ff */
[----:B------:R-:W-:Y:S01]  /*2ecc0*/  LOP3.LUT R233, R233, R214, R239, 0xfe, !PT ;  /* 0x000000d6e9e97212 */ /* 0x000fe200078efeef */
[----:B------:R-:W-:Y:S01]  /*2ecd0*/  VIADD R214, R100, 0x100 ;  /* 0x0000010064d67836 */ /* 0x000fe20000000000 */
[----:B------:R-:W-:-:S03]  /*2ece0*/  LOP3.LUT R232, R188, R232, R226, 0xfe, !PT ;  /* 0x000000e8bce87212 */ /* 0x000fc600078efee2 */
[----:B0-----:R-:W-:-:S04]  /*2ecf0*/  @P0 IMAD.WIDE.U32 R230, R214, 0x10, R230 ;  /* 0x00000010d6e60825 */ /* 0x001fc800078e00e6 */
[----:B-1----:R-:W-:Y:S01]  /*2ed00*/  @P1 IMAD.WIDE.U32 R228, R214, 0x10, R228 ;  /* 0x00000010d6e41825 */ /* 0x002fe200078e00e4 */
[----:B--2---:R-:W-:Y:S02]  /*2ed10*/  SEL R99, RZ, 0x1, P6 ;  /* 0x00000001ff637807 */ /* 0x004fe40003000000 */
[----:B------:R-:W-:Y:S02]  /*2ed20*/  LOP3.LUT R97, R189, R233, R227, 0xfe, !PT ;  /* 0x000000e9bd617212 */ /* 0x000fe400078efee3 */
[----:B------:R-:W-:Y:S01]  /*2ed30*/  LOP3.LUT R96, R232, R99, RZ, 0xfc, !PT ;  /* 0x00000063e8607212 */ /* 0x000fe200078efcff */
[----:B------:R-:W-:-:S04]  /*2ed40*/  IMAD.WIDE.U32 R98, R201, 0x8, R242 ;  /* 0x00000008c9627825 */ /* 0x000fc800078e00f2 */
[----:B------:R-:W-:Y:S01]  /*2ed50*/  IMAD.WIDE.U32 R232, R214, 0x10, R234 ;  /* 0x00000010d6e87825 */ /* 0x000fe200078e00ea */
[----:B------:R0:W-:Y:S01]  /*2ed60*/  STG.E.64 desc[UR4][R98.64], R96 ;  /* 0x0000006062007986 */ /* 0x0001e2000c101b04 */
[----:B------:R-:W-:Y:S05]  /*2ed70*/  @!P0 BRA `(.L_x_13332) ;  /* 0x0000000000508947 */ /* 0x000fea0003800000 */
[----:B0-----:R-:W-:Y:S02]  /*2ed80*/  SHF.L.U32 R96, R159, 0x10, RZ ;  /* 0x000000109f607819 */ /* 0x001fe400000006ff */
[----:B------:R-:W-:Y:S02]  /*2ed90*/  LOP3.LUT R98, R160, 0xffff, RZ, 0xc0, !PT ;  /* 0x0000ffffa0627812 */ /* 0x000fe400078ec0ff */
[----:B------:R-:W-:Y:S02]  /*2eda0*/  LOP3.LUT R99, R96, 0xff0000, RZ, 0xc0, !PT ;  /* 0x00ff000060637812 */ /* 0x000fe400078ec0ff */
[----:B------:R-:W0:Y:S01]  /*2edb0*/  LDC.64 R96, c[0x0][0x248] ;  /* 0x00009200ff607b82 */ /* 0x000e220000000a00 */
        /* <DEDUP_REMOVED lines=9> */
[----:B------:R-:W-:Y:S01]  /*2ee50*/  IMAD.WIDE.U32 R98, R99, 0x100, RZ ;  /* 0x0000010063627825 */ /* 0x000fe200078e00ff */
[----:B------:R-:W-:Y:S02]  /*2ee60*/  LOP3.LUT R237, R189, R237, R227, 0xfe, !PT ;  /* 0x000000edbded7212 */ /* 0x000fe400078efee3 */
[----:B------:R-:W-:Y:S02]  /*2ee70*/  LOP3.LUT R188, R98, R226, R188, 0xfe, !PT ;  /* 0x000000e262bc7212 */ /* 0x000fe400078efebc */
[----:B------:R-:W-:Y:S01]  /*2ee80*/  LOP3.LUT R99, R237, R99, RZ, 0xfc, !PT ;  /* 0x00000063ed637212 */ /* 0x000fe200078efcff */
[----:B0-----:R-:W-:Y:S01]  /*2ee90*/  IMAD.WIDE.U32 R96, R201, 0x8, R96 ;  /* 0x00000008c9607825 */ /* 0x001fe200078e0060 */
[----:B------:R-:W-:-:S05]  /*2eea0*/  LOP3.LUT R98, R188, 0xff, R165, 0xf8, !PT ;  /* 0x000000ffbc627812 */ /* 0x000fca00078ef8a5 */
[----:B------:R1:W-:Y:S02]  /*2eeb0*/  STG.E.64 desc[UR4][R96.64], R98 ;  /* 0x0000006260007986 */ /* 0x0003e4000c101b04 */
.L_x_13332:
        /* <DEDUP_REMOVED lines=15> */
.L_x_13334:
[----:B------:R-:W-:-:S07]  /*2efb0*/  IMAD.MOV.U32 R232, RZ, RZ, R174 ;  /* 0x000000ffffe87224 */ /* 0x000fce00078e00ae */
.L_x_13335:
[----:B------:R-:W-:Y:S05]  /*2efc0*/  BSYNC B1 ;  /* 0x0000000000017941 */ /* 0x000fea0003800000 */
.L_x_13333:
        /* <DEDUP_REMOVED lines=16> */
.L_x_13339:
[----:B------:R-:W-:Y:S05]  /*2f0d0*/  BSYNC B2 ;  /* 0x0000000000027941 */ /* 0x000fea0003800000 */
.L_x_13338:
        /* <DEDUP_REMOVED lines=44> */
.L_x_13337:
[----:B------:R-:W-:Y:S05]  /*2f3a0*/  BSYNC B1 ;  /* 0x0000000000017941 */ /* 0x000fea0003800000 */
.L_x_13336:
        /* <DEDUP_REMOVED lines=15> */
.L_x_13340:
        /* <DEDUP_REMOVED lines=12> */
.L_x_13343:
[----:B------:R-:W-:-:S07]  /*2f560*/  MOV R165, R174 ;  /* 0x000000ae00a57202 */ /* 0x000fce0000000f00 */
.L_x_13344:
[----:B------:R-:W-:Y:S05]  /*2f570*/  BSYNC B1 ;  /* 0x0000000000017941 */ /* 0x000fea0003800000 */
.L_x_13342:
        /* <DEDUP_REMOVED lines=16> */
.L_x_13348:
[----:B------:R-:W-:Y:S05]  /*2f680*/  BSYNC B2 ;  /* 0x0000000000027941 */ /* 0x000fea0003800000 */
.L_x_13347:
        /* <DEDUP_REMOVED lines=44> */
.L_x_13346:
[----:B------:R-:W-:Y:S05]  /*2f950*/  BSYNC B1 ;  /* 0x0000000000017941 */ /* 0x000fea0003800000 */
.L_x_13345:
        /* <DEDUP_REMOVED lines=10> */
.L_x_13341:
        /* <DEDUP_REMOVED lines=12> */
.L_x_13350:
[----:B------:R-:W-:-:S07]  /*2fac0*/  IMAD.MOV.U32 R232, RZ, RZ, R174 ;  /* 0x000000ffffe87224 */ /* 0x000fce00078e00ae */
.L_x_13351:
[----:B------:R-:W-:Y:S05]  /*2fad0*/  BSYNC B1 ;  /* 0x0000000000017941 */ /* 0x000fea0003800000 */
.L_x_13349:
        /* <DEDUP_REMOVED lines=16> */
.L_x_13355:
[----:B------:R-:W-:Y:S05]  /*2fbe0*/  BSYNC B2 ;  /* 0x0000000000027941 */ /* 0x000fea0003800000 */
.L_x_13354:
        /* <DEDUP_REMOVED lines=44> */
.L_x_13353:
[----:B------:R-:W-:Y:S05]  /*2feb0*/  BSYNC B1 ;  /* 0x0000000000017941 */ /* 0x000fea0003800000 */
.L_x_13352:
        /* <DEDUP_REMOVED lines=15> */
.L_x_13356:
        /* <DEDUP_REMOVED lines=12> */
.L_x_13359:
[----:B------:R-:W-:-:S07]  /*30070*/  MOV R96, R174 ;  /* 0x000000ae00607202 */ /* 0x000fce0000000f00 */
.L_x_13360:
[----:B------:R-:W-:Y:S05]  /*30080*/  BSYNC B1 ;  /* 0x0000000000017941 */ /* 0x000fea0003800000 */
.L_x_13358:
        /* <DEDUP_REMOVED lines=16> */
.L_x_13364:
[----:B------:R-:W-:Y:S05]  /*30190*/  BSYNC B2 ;  /* 0x0000000000027941 */ /* 0x000fea0003800000 */
.L_x_13363:
        /* <DEDUP_REMOVED lines=44> */
.L_x_13362:
[----:B------:R-:W-:Y:S05]  /*30460*/  BSYNC B1 ;  /* 0x0000000000017941 */ /* 0x000fea0003800000 */
.L_x_13361:
        /* <DEDUP_REMOVED lines=10> */
.L_x_13357:
        /* <DEDUP_REMOVED lines=12> */
.L_x_13366:
[----:B------:R-:W-:-:S07]  /*305d0*/  IMAD.MOV.U32 R96, RZ, RZ, R174 ;  /* 0x000000ffff607224 */ /* 0x000fce00078e00ae */
.L_x_13367:
[----:B------:R-:W-:Y:S05]  /*305e0*/  BSYNC B1 ;  /* 0x0000000000017941 */ /* 0x000fea0003800000 */
.L_x_13365:
        /* <DEDUP_REMOVED lines=16> */
.L_x_13371:
[----:B------:R-:W-:Y:S05]  /*306f0*/  BSYNC B2 ;  /* 0x0000000000027941 */ /* 0x000fea0003800000 */
.L_x_13370:
        /* <DEDUP_REMOVED lines=44> */
.L_x_13369:
[----:B------:R-:W-:Y:S05]  /*309c0*/  BSYNC B1 ;  /* 0x0000000000017941 */ /* 0x000fea0003800000 */
.L_x_13368:
        /* <DEDUP_REMOVED lines=15> */
.L_x_13372:
        /* <DEDUP_REMOVED lines=12> */
.L_x_13375:
[----:B------:R-:W-:-:S07]  /*30b80*/  MOV R96, R174 ;  /* 0x000000ae00607202 */ /* 0x000fce0000000f00 */
.L_x_13376:
[----:B------:R-:W-:Y:S05]  /*30b90*/  BSYNC B1 ;  /* 0x0000000000017941 */ /* 0x000fea0003800000 */
.L_x_13374:
        /* <DEDUP_REMOVED lines=16> */
.L_x_13380:
[----:B------:R-:W-:Y:S05]  /*30ca0*/  BSYNC B2 ;  /* 0x0000000000027941 */ /* 0x000fea0003800000 */
.L_x_13379:
        /* <DEDUP_REMOVED lines=44> */
.L_x_13378:
[----:B------:R-:W-:Y:S05]  /*30f70*/  BSYNC B1 ;  /* 0x0000000000017941 */ /* 0x000fea0003800000 */
.L_x_13377:
        /* <DEDUP_REMOVED lines=10> */
.L_x_13373:
        /* <DEDUP_REMOVED lines=12> */
.L_x_13382:
[----:B------:R-:W-:-:S07]  /*310e0*/  IMAD.MOV.U32 R96, RZ, RZ, R174 ;  /* 0x000000ffff607224 */ /* 0x000fce00078e00ae */
.L_x_13383:
[----:B------:R-:W-:Y:S05]  /*310f0*/  BSYNC B1 ;  /* 0x0000000000017941 */ /* 0x000fea0003800000 */
.L_x_13381:
        /* <DEDUP_REMOVED lines=16> */
.L_x_13387:
[----:B------:R-:W-:Y:S05]  /*31200*/  BSYNC B2 ;  /* 0x0000000000027941 */ /* 0x000fea0003800000 */
.L_x_13386:
        /* <DEDUP_REMOVED lines=44> */
.L_x_13385:
[----:B------:R-:W-:Y:S05]  /*314d0*/  BSYNC B1 ;  /* 0x0000000000017941 */ /* 0x000fea0003800000 */
.L_x_13384:
        /* <DEDUP_REMOVED lines=15> */
.L_x_13388:
        /* <DEDUP_REMOVED lines=12> */
.L_x_13391:
[----:B------:R-:W-:-:S07]  /*31690*/  MOV R162, R174 ;  /* 0x000000ae00a27202 */ /* 0x000fce0000000f00 */
.L_x_13392:
[----:B------:R-:W-:Y:S05]  /*316a0*/  BSYNC B1 ;  /* 0x0000000000017941 */ /* 0x000fea0003800000 */
.L_x_13390:
        /* <DEDUP_REMOVED lines=16> */
.L_x_13396:
[----:B------:R-:W-:Y:S05]  /*317b0*/  BSYNC B2 ;  /* 0x0000000000027941 */ /* 0x000fea0003800000 */
.L_x_13395:
        /* <DEDUP_REMOVED lines=44> */
.L_x_13394:
[----:B------:R-:W-:Y:S05]  /*31a80*/  BSYNC B1 ;  /* 0x0000000000017941 */ /* 0x000fea0003800000 */
.L_x_13393:
        /* <DEDUP_REMOVED lines=10> */
.L_x_13389:
        /* <DEDUP_REMOVED lines=12> */
.L_x_13398:
[----:B------:R-:W-:-:S07]  /*31bf0*/  IMAD.MOV.U32 R229, RZ, RZ, R174 ;  /* 0x000000ffffe57224 */ /* 0x000fce00078e00ae */
.L_x_13399:
[----:B------:R-:W-:Y:S05]  /*31c00*/  BSYNC B1 ;  /* 0x0000000000017941 */ /* 0x000fea0003800000 */
.L_x_13397:
        /* <DEDUP_REMOVED lines=16> */
.L_x_13403:
[----:B------:R-:W-:Y:S05]  /*31d10*/  BSYNC B2 ;  /* 0x0000000000027941 */ /* 0x000fea0003800000 */
.L_x_13402:
        /* <DEDUP_REMOVED lines=44> */
.L_x_13401:
[----:B------:R-:W-:Y:S05]  /*31fe0*/  BSYNC B1 ;  /* 0x0000000000017941 */ /* 0x000fea0003800000 */
.L_x_13400:
        /* <DEDUP_REMOVED lines=15> */
.L_x_13404:
        /* <DEDUP_REMOVED lines=12> */
.L_x_13407:
[----:B------:R-:W-:-:S07]  /*321a0*/  MOV R161, R174 ;  /* 0x000000ae00a17202 */ /* 0x000fce0000000f00 */
.L_x_13408:
[----:B------:R-:W-:Y:S05]  /*321b0*/  BSYNC B1 ;  /* 0x0000000000017941 */ /* 0x000fea0003800000 */
.L_x_13406:
        /* <DEDUP_REMOVED lines=16> */
.L_x_13412:
[----:B------:R-:W-:Y:S05]  /*322c0*/  BSYNC B2 ;  /* 0x0000000000027941 */ /* 0x000fea0003800000 */
.L_x_13411:
        /* <DEDUP_REMOVED lines=44> */
.L_x_13410:
[----:B------:R-:W-:Y:S05]  /*32590*/  BSYNC B1 ;  /* 0x0000000000017941 */ /* 0x000fea0003800000 */
.L_x_13409:
        /* <DEDUP_REMOVED lines=10> */
.L_x_13405:
        /* <DEDUP_REMOVED lines=12> */
.L_x_13414:
[----:B------:R-:W-:-:S07]  /*32700*/  IMAD.MOV.U32 R236, RZ, RZ, R174 ;  /* 0x000000ffffec7224 */ /* 0x000fce00078e00ae */
.L_x_13415:
[----:B------:R-:W-:Y:S05]  /*32710*/  BSYNC B1 ;  /* 0x0000000000017941 */ /* 0x000fea0003800000 */
.L_x_13413:
        /* <DEDUP_REMOVED lines=16> */
.L_x_13419:
[----:B------:R-:W-:Y:S05]  /*32820*/  BSYNC B2 ;  /* 0x0000000000027941 */ /* 0x000fea0003800000 */
.L_x_13418:
        /* <DEDUP_REMOVED lines=44> */
.L_x_13417:
[----:B------:R-:W-:Y:S05]  /*32af0*/  BSYNC B1 ;  /* 0x0000000000017941 */ /* 0x000fea0003800000 */
.L_x_13416:
        /* <DEDUP_REMOVED lines=13> */
.L_x_13420:
        /* <DEDUP_REMOVED lines=12> */
.L_x_13423:
[----:B------:R-:W-:-:S07]  /*32c90*/  MOV R98, R174 ;  /* 0x000000ae00627202 */ /* 0x000fce0000000f00 */
.L_x_13424:
[----:B------:R-:W-:Y:S05]  /*32ca0*/  BSYNC B1 ;  /* 0x0000000000017941 */ /* 0x000fea0003800000 */
.L_x_13422:
        /* <DEDUP_REMOVED lines=16> */
.L_x_13428:
[----:B------:R-:W-:Y:S05]  /*32db0*/  BSYNC B2 ;  /* 0x0000000000027941 */ /* 0x000fea0003800000 */
.L_x_13427:
        /* <DEDUP_REMOVED lines=44> */
.L_x_13426:
[----:B------:R-:W-:Y:S05]  /*33080*/  BSYNC B1 ;  /* 0x0000000000017941 */ /* 0x000fea0003800000 */
.L_x_13425:
        /* <DEDUP_REMOVED lines=10> */
.L_x_13421:
        /* <DEDUP_REMOVED lines=12> */
.L_x_13430:
[----:B------:R-:W-:-:S07]  /*331f0*/  IMAD.MOV.U32 R98, RZ, RZ, R174 ;  /* 0x000000ffff627224 */ /* 0x000fce00078e00ae */
.L_x_13431:
[----:B------:R-:W-:Y:S05]  /*33200*/  BSYNC B1 ;  /* 0x0000000000017941 */ /* 0x000fea0003800000 */
.L_x_13429:
        /* <DEDUP_REMOVED lines=16> */
.L_x_13435:
[----:B------:R-:W-:Y:S05]  /*33310*/  BSYNC B2 ;  /* 0x0000000000027941 */ /* 0x000fea0003800000 */
.L_x_13434:
        /* <DEDUP_REMOVED lines=44> */
.L_x_13433:
[----:B------:R-:W-:Y:S05]  /*335e0*/  BSYNC B1 ;  /* 0x0000000000017941 */ /* 0x000fea0003800000 */
.L_x_13432:
        /* <DEDUP_REMOVED lines=13> */
.L_x_13436:
        /* <DEDUP_REMOVED lines=12> */
.L_x_13439:
[----:B------:R-:W-:-:S07]  /*33780*/  MOV R98, R174 ;  /* 0x000000ae00627202 */ /* 0x000fce0000000f00 */
.L_x_13440:
[----:B------:R-:W-:Y:S05]  /*33790*/  BSYNC B1 ;  /* 0x0000000000017941 */ /* 0x000fea0003800000 */
.L_x_13438:
        /* <DEDUP_REMOVED lines=16> */
.L_x_13444:
[----:B------:R-:W-:Y:S05]  /*338a0*/  BSYNC B2 ;  /* 0x0000000000027941 */ /* 0x000fea0003800000 */
.L_x_13443:
        /* <DEDUP_REMOVED lines=44> */
.L_x_13442:
[----:B------:R-:W-:Y:S05]  /*33b70*/  BSYNC B1 ;  /* 0x0000000000017941 */ /* 0x000fea0003800000 */
.L_x_13441:
[----:B------:R-:W-:Y:S01]  /*33b80*/  I2FP.F32.U32 R97, R98 ;  /* 0x0000006200617245 */ /* 0x000fe20000201000 */
[----:B------:R-:W-:-:S04]  /*33b90*/  HADD2.F32 R98, -RZ, R95.H0_H0 ;  /* 0x2000005fff627230 */ /* 0x000fc80000004100 */
[----:B------:R-:W-:Y:S01]  /*33ba0*/  FFMA.FTZ R97, R97, R110, 1.1641532182693481445e-10 ;  /* 0x2f00000061617423 */ /* 0x000fe2000001006e */
[----:B------:R-:W-:-:S04]  /*33bb0*/  FMUL.FTZ R98, R98, R111 ;  /* 0x0000006f62627220 */ /* 0x000fc80000410000 */
[----:B------:R-:W-:-:S04]  /*33bc0*/  FSETP.GTU.FTZ.AND P5, PT, R97, R112, PT ;  /* 0x000000706100720b */ /* 0x000fc80003fbc000 */
[----:B------:R-:W-:Y:S02]  /*33bd0*/  FSEL R98, R98, RZ, !P5 ;  /* 0x000000ff62627208 */ /* 0x000fe40006800000 */
[----:B------:R-:W-:-:S03]  /*33be0*/  SEL R159, RZ, 0x1, P5 ;  /* 0x00000001ff9f7807 */ /* 0x000fc60002800000 */
[----:B------:R-:W-:Y:S01]  /*33bf0*/  FADD.FTZ R231, R231, R98 ;  /* 0x00000062e7e77221 */ /* 0x000fe20000010000 */
[----:B------:R-:W-:-:S05]  /*33c00*/  @P1 HADD2.F32 R98, -RZ, R91.H0_H0 ;  /* 0x2000005bff621230 */ /* 0x000fca0000004100 */
[----:B------:R-:W-:-:S07]  /*33c10*/  @P1 FADD.FTZ R231, R98, R231 ;  /* 0x000000e762e71221 */ /* 0x000fce0000010000 */
.L_x_13437:
        /* <DEDUP_REMOVED lines=12> */
.L_x_13446:
[----:B------:R-:W-:-:S07]  /*33ce0*/  IMAD.MOV.U32 R98, RZ, RZ, R174 ;  /* 0x000000ffff627224 */ /* 0x000fce00078e00ae */
.L_x_13447:
[----:B------:R-:W-:Y:S05]  /*33cf0*/  BSYNC B1 ;  /* 0x0000000000017941 */ /* 0x000fea0003800000 */
.L_x_13445:
        /* <DEDUP_REMOVED lines=16> */
.L_x_13451:
[----:B------:R-:W-:Y:S05]  /*33e00*/  BSYNC B2 ;  /* 0x0000000000027941 */ /* 0x000fea0003800000 */
.L_x_13450:
        /* <DEDUP_REMOVED lines=44> */
.L_x_13449:
[----:B------:R-:W-:Y:S05]  /*340d0*/  BSYNC B1 ;  /* 0x0000000000017941 */ /* 0x000fea0003800000 */
.L_x_13448:
        /* <DEDUP_REMOVED lines=13> */
.L_x_13452:
        /* <DEDUP_REMOVED lines=12> */
.L_x_13455:
[----:B------:R-:W-:-:S07]  /*34270*/  MOV R160, R174 ;  /* 0x000000ae00a07202 */ /* 0x000fce0000000f00 */
.L_x_13456:
[----:B------:R-:W-:Y:S05]  /*34280*/  BSYNC B1 ;  /* 0x0000000000017941 */ /* 0x000fea0003800000 */
.L_x_13454:
        /* <DEDUP_REMOVED lines=18> */
.L_x_13460:
[----:B------:R-:W-:Y:S05]  /*343b0*/  BSYNC B2 ;  /* 0x0000000000027941 */ /* 0x000fea0003800000 */
.L_x_13459:
        /* <DEDUP_REMOVED lines=39> */
[----:B------:R-:W-:Y:S01]  /*34630*/  MOV R174, R188 ;  /* 0x000000bc00ae7202 */ /* 0x000fe20000000f00 */
[----:B------:R-:W-:Y:S01]  /*34640*/  HFMA2.MMA R188, -RZ, RZ, 0, 0 ;  /* 0x00000000ffbc7435 */ /* 0x000fe200000001ff */
[----:B------:R-:W-:Y:S01]  /*34650*/  LOP3.LUT R167, R189, UR39, R236, 0x96, !PT ;  /* 0x00000027bda77c12 */ /* 0x000fe2000f8e96ec */
[----:B------:R-:W-:Y:S01]  /*34660*/  IMAD.MOV.U32 R172, RZ, RZ, R96 ;  /* 0x000000ffffac7224 */ /* 0x000fe200078e0060 */
[----:B------:R-:W-:-:S08]  /*34670*/  LOP3.LUT R168, R97, UR40, R98, 0x96, !PT ;  /* 0x0000002861a87c12 */ /* 0x000fd0000f8e9662 */
.L_x_13458:
[----:B------:R-:W-:Y:S05]  /*34680*/  BSYNC B1 ;  /* 0x0000000000017941 */ /* 0x000fea0003800000 */
.L_x_13457:
[----:B------:R-:W-:Y:S01]  /*34690*/  I2FP.F32.U32 R97, R160 ;  /* 0x000000a000617245 */ /* 0x000fe20000201000 */
[----:B------:R-:W-:-:S04]  /*346a0*/  HADD2.F32 R96, -RZ, R95.H1_H1 ;  /* 0x3000005fff607230 */ /* 0x000fc80000004100 */
[----:B------:R-:W-:Y:S01]  /*346b0*/  FFMA.FTZ R97, R97, R110, 1.1641532182693481445e-10 ;  /* 0x2f00000061617423 */ /* 0x000fe2000001006e */
[----:B------:R-:W-:-:S04]  /*346c0*/  FMUL.FTZ R96, R96, R111 ;  /* 0x0000006f60607220 */ /* 0x000fc80000410000 */
[----:B------:R-:W-:-:S04]  /*346d0*/  FSETP.GTU.FTZ.AND P6, PT, R97, R112, PT ;  /* 0x000000706100720b */ /* 0x000fc80003fdc000 */
[----:B------:R-:W-:Y:S02]  /*346e0*/  FSEL R97, R96, RZ, !P6 ;  /* 0x000000ff60617208 */ /* 0x000fe40007000000 */
[----:B------:R-:W-:-:S03]  /*346f0*/  SEL R160, RZ, 0x1, P6 ;  /* 0x00000001ffa07807 */ /* 0x000fc60003000000 */
[----:B------:R-:W-:Y:S01]  /*34700*/  FADD.FTZ R232, R232, R97 ;  /* 0x00000061e8e87221 */ /* 0x000fe20000010000 */
[----:B------:R-:W-:-:S05]  /*34710*/  @P1 HADD2.F32 R97, -RZ, R91.H1_H1 ;  /* 0x3000005bff611230 */ /* 0x000fca0000004100 */
[----:B------:R-:W-:-:S07]  /*34720*/  @P1 FADD.FTZ R232, R97, R232 ;  /* 0x000000e861e81221 */ /* 0x000fce0000010000 */
.L_x_13453:
[----:B------:R-:W-:Y:S01]  /*34730*/  P2R R96, PR, RZ, 0x4 ;  /* 0x00000004ff607803 */ /* 0x000fe20000000000 */
[----:B------:R-:W-:Y:S01]  /*34740*/  IMAD.WIDE.U32 R246, R214, 0x10, R244 ;  /* 0x00000010d6f67825 */ /* 0x000fe200078e00f4 */
[----:B------:R-:W-:Y:S02]  /*34750*/  SEL R189, RZ, 0x1000000, P5 ;  /* 0x01000000ffbd7807 */ /* 0x000fe40002800000 */
[----:B------:R-:W-:Y:S02]  /*34760*/  SEL R236, RZ, 0x10000, P4 ;  /* 0x00010000ffec7807 */ /* 0x000fe40002000000 */
[----:B------:R-:W-:Y:S02]  /*34770*/  SEL R233, RZ, 0x100, P3 ;  /* 0x00000100ffe97807 */ /* 0x000fe40001800000 */
[C---:B------:R-:W-:Y:S02]  /*34780*/  LOP3.LUT P2, RZ, R176.reuse, 0x4, RZ, 0xc0, !PT ;  /* 0x00000004b0ff7812 */ /* 0x040fe4000784c0ff */
[----:B------:R-:W-:-:S02]  /*34790*/  LOP3.LUT P5, RZ, R176, 0x10, RZ, 0xc0, !PT ;  /* 0x00000010b0ff7812 */ /* 0x000fc400078ac0ff */
[----:B------:R-:W-:Y:S02]  /*347a0*/  LOP3.LUT P4, RZ, R176, 0x8, RZ, 0xc0, !PT ;  /* 0x00000008b0ff7812 */ /* 0x000fe4000788c0ff */
[----:B------:R-:W-:Y:S02]  /*347b0*/  LOP3.LUT R233, R233, R189, R236, 0xfe, !PT ;  /* 0x000000bde9e97212 */ /* 0x000fe400078efeec */
[----:B------:R-:W-:Y:S02]  /*347c0*/  SEL R240, RZ, 0x1, P2 ;  /* 0x00000001fff07807 */ /* 0x000fe40001000000 */
[----:B------:R-:W-:Y:S02]  /*347d0*/  SEL R238, RZ, 0x1, P4 ;  /* 0x00000001ffee7807 */ /* 0x000fe40002000000 */
[----:B------:R-:W-:Y:S01]  /*347e0*/  SEL R236, RZ, 0x1, P5 ;  /* 0x00000001ffec7807 */ /* 0x000fe20002800000 */
[----:B------:R-:W-:Y:S01]  /*347f0*/  IMAD.WIDE.U32 R240, R240, 0x1000000, RZ ;  /* 0x01000000f0f07825 */ /* 0x000fe200078e00ff */
[----:B------:R-:W-:-:S02]  /*34800*/  LOP3.LUT P3, RZ, R176, 0x2, RZ, 0xc0, !PT ;  /* 0x00000002b0ff7812 */ /* 0x000fc4000786c0ff */
[----:B------:R-:W-:Y:S01]  /*34810*/  ISETP.NE.AND P2, PT, R96, RZ, PT ;  /* 0x000000ff6000720c */ /* 0x000fe20003f45270 */
[----:B------:R-:W-:Y:S01]  /*34820*/  IMAD.WIDE.U32 R238, R238, 0x10000, RZ ;  /* 0x00010000eeee7825 */ /* 0x000fe200078e00ff */
[----:B------:R-:W-:Y:S02]  /*34830*/  F2FP.F16.F32.PACK_AB R99, R232, R231 ;  /* 0x000000e7e863723e */ /* 0x000fe400000000ff */
[----:B------:R-:W-:Y:S01]  /*34840*/  F2FP.F16.F32.PACK_AB R98, R230, R229 ;  /* 0x000000e5e662723e */ /* 0x000fe200000000ff */
[----:B------:R-:W-:Y:S01]  /*34850*/  IMAD.WIDE.U32 R236, R236, 0x100, RZ ;  /* 0x00000100ecec7825 */ /* 0x000fe200078e00ff */
[----:B------:R-:W-:Y:S02]  /*34860*/  F2FP.F16.F32.PACK_AB R97, R228, R227 ;  /* 0x000000e3e461723e */ /* 0x000fe400000000ff */
[----:B------:R-:W-:Y:S02]  /*34870*/  F2FP.F16.F32.PACK_AB R96, R226, R225 ;  /* 0x000000e1e260723e */ /* 0x000fe400000000ff */
[----:B------:R-:W-:-:S02]  /*34880*/  LOP3.LUT P6, RZ, R176, 0x20, RZ, 0xc0, !PT ;  /* 0x00000020b0ff7812 */ /* 0x000fc400078cc0ff */
[----:B------:R-:W-:Y:S01]  /*34890*/  SEL R189, RZ, 0x1, P3 ;  /* 0x00000001ffbd7807 */ /* 0x000fe20001800000 */
[----:B------:R0:W-:Y:S01]  /*348a0*/  STG.E.128 desc[UR4][R246.64], R96 ;  /* 0x00000060f6007986 */ /* 0x0001e2000c101d04 */
[----:B------:R-:W-:Y:S02]  /*348b0*/  LOP3.LUT R240, R236, R240, R238, 0xfe, !PT ;  /* 0x000000f0ecf07212 */ /* 0x000fe400078efeee */
[----:B------:R-:W-:-:S04]  /*348c0*/  LOP3.LUT R189, R241, R233, R189, 0xfe, !PT ;  /* 0x000000e9f1bd7212 */ /* 0x000fc800078efebd */
[----:B------:R-:W-:Y:S01]  /*348d0*/  LOP3.LUT R237, R237, R189, R239, 0xfe, !PT ;  /* 0x000000bdeded7212 */ /* 0x000fe200078efeef */
[----:B------:R-:W-:Y:S01]  /*348e0*/  VIADD R189, R100, 0x120 ;  /* 0x0000012064bd7836 */ /* 0x000fe20000000000 */
[----:B0-----:R-:W-:Y:S01]  /*348f0*/  SEL R97, RZ, 0x1, P6 ;  /* 0x00000001ff617807 */ /* 0x001fe20003000000 */
[----:B------:R-:W-:Y:S01]  /*34900*/  IMAD.WIDE.U32 R98, R214, 0x8, R242 ;  /* 0x00000008d6627825 */ /* 0x000fe200078e00f2 */
[----:B------:R-:W0:Y:S02]  /*34910*/  @P0 LDC.64 R246, c[0x0][0x228] ;  /* 0x00008a00fff60b82 */ /* 0x000e240000000a00 */
[----:B------:R-:W-:-:S05]  /*34920*/  LOP3.LUT R236, R240, R97, RZ, 0xfc, !PT ;  /* 0x00000061f0ec7212 */ /* 0x000fca00078efcff */
[----:B------:R1:W-:Y:S01]  /*34930*/  STG.E.64 desc[UR4][R98.64], R236 ;  /* 0x000000ec62007986 */ /* 0x0003e2000c101b04 */
[----:B------:R-:W2:Y:S01]  /*34940*/  @P1 LDC.64 R96, c[0x0][0x230] ;  /* 0x00008c00ff601b82 */ /* 0x000ea20000000a00 */
[----:B0-----:R-:W-:Y:S01]  /*34950*/  @P0 IMAD.WIDE.U32 R246, R189, 0x10, R246 ;  /* 0x00000010bdf60825 */ /* 0x001fe200078e00f6 */
[----:B-1----:R-:W-:Y:S06]  /*34960*/  @!P0 BRA `(.L_x_13461) ;  /* 0x0000000000508947 */ /* 0x002fec0003800000 */
[----:B------:R-:W-:Y:S02]  /*34970*/  SHF.L.U32 R98, R159, 0x10, RZ ;  /* 0x000000109f627819 */ /* 0x000fe400000006ff */
[----:B------:R-:W-:Y:S02]  /*34980*/  PRMT R236, R158, 0x7104, RZ ;  /* 0x000071049eec7816 */ /* 0x000fe400000000ff */
[----:B------:R-:W-:Y:S02]  /*34990*/  LOP3.LUT R99, R98, 0xff0000, RZ, 0xc0, !PT ;  /* 0x00ff000062637812 */ /* 0x000fe400078ec0ff */
[----:B------:R-:W-:Y:S02]  /*349a0*/  LOP3.LUT R98, R160, 0xffff, RZ, 0xc0, !PT ;  /* 0x0000ffffa0627812 */ /* 0x000fe400078ec0ff */
[----:B------:R-:W-:Y:S02]  /*349b0*/  LOP3.LUT R240, R162, 0xff, RZ, 0xc0, !PT ;  /* 0x000000ffa2f07812 */ /* 0x000fe400078ec0ff */
[----:B------:R-:W-:-:S02]  /*349c0*/  PRMT R233, R99, 0x4210, R98 ;  /* 0x0000421063e97816 */ /* 0x000fc40000000062 */
[----:B------:R-:W0:Y:S01]  /*349d0*/  LDC.64 R98, c[0x0][0x248] ;  /* 0x00009200ff627b82 */ /* 0x000e220000000a00 */
[----:B------:R-:W-:Y:S01]  /*349e0*/  LOP3.LUT R238, R163, 0xff, RZ, 0xc0, !PT ;  /* 0x000000ffa3ee7812 */ /* 0x000fe200078ec0ff */
[----:B------:R-:W-:Y:S01]  /*349f0*/  IMAD.WIDE.U32 R240, R240, 0x1000000, RZ ;  /* 0x01000000f0f07825 */ /* 0x000fe200078e00ff */
[----:B------:R-:W-:Y:S02]  /*34a00*/  LOP3.LUT R236, R233, 0xff00, R236, 0xf8, !PT ;  /* 0x0000ff00e9ec7812 */ /* 0x000fe400078ef8ec */
[----:B------:R-:W-:Y:S01]  /*34a10*/  LOP3.LUT R237, R164, 0xff, RZ, 0xc0, !PT ;  /* 0x000000ffa4ed7812 */ /* 0x000fe200078ec0ff */
[----:B------:R-:W-:Y:S01]  /*34a20*/  IMAD.WIDE.U32 R238, R238, 0x10000, RZ ;  /* 0x00010000eeee7825 */ /* 0x000fe200078e00ff */
[----:B------:R-:W-:-:S03]  /*34a30*/  LOP3.LUT R233, R236, 0xff, R161, 0xf8, !PT ;  /* 0x000000ffece97812 */ /* 0x000fc600078ef8a1 */
[----:B------:R-:W-:Y:S01]  /*34a40*/  IMAD.WIDE.U32 R236, R237, 0x100, RZ ;  /* 0x00000100edec7825 */ /* 0x000fe200078e00ff */
[----:B------:R-:W-:Y:S02]  /*34a50*/  LOP3.LUT R233, R239, R233, R241, 0xfe, !PT ;  /* 0x000000e9efe97212 */ /* 0x000fe400078efef1 */
[----:B------:R-:W-:Y:S02]  /*34a60*/  LOP3.LUT R238, R236, R240, R238, 0xfe, !PT ;  /* 0x000000f0ecee7212 */ /* 0x000fe400078efeee */
[----:B------:R-:W-:Y:S02]  /*34a70*/  LOP3.LUT R237, R233, R237, RZ, 0xfc, !PT ;  /* 0x000000ede9ed7212 */ /* 0x000fe400078efcff */
[----:B------:R-:W-:Y:S01]  /*34a80*/  LOP3.LUT R236, R238, 0xff, R165, 0xf8, !PT ;  /* 0x000000ffeeec7812 */ /* 0x000fe200078ef8a5 */
[----:B0-----:R-:W-:-:S05]  /*34a90*/  IMAD.WIDE.U32 R98, R214, 0x8, R98 ;  /* 0x00000008d6627825 */ /* 0x001fca00078e0062 */
[----:B------:R0:W-:Y:S02]  /*34aa0*/  STG.E.64 desc[UR4][R98.64], R236 ;  /* 0x000000ec62007986 */ /* 0x0001e4000c101b04 */
.L_x_13461:
[C---:B0-2---:R-:W-:Y:S01]  /*34ab0*/  @P1 IMAD.WIDE.U32 R236, R189.reuse, 0x10, R96 ;  /* 0x00000010bdec1825 */ /* 0x045fe200078e0060 */
[----:B------:R0:W5:Y:S03]  /*34ac0*/  @P0 LDG.E.128 R92, desc[UR4][R246.64] ;  /* 0x00000004f65c0981 */ /* 0x000166000c1e1d00 */
[----:B------:R-:W-:Y:S01]  /*34ad0*/  IMAD.WIDE.U32 R96, R189, 0x10, R234 ;  /* 0x00000010bd607825 */ /* 0x000fe200078e00ea */
[----:B------:R0:W5:Y:S05]  /*34ae0*/  @P1 LDG.E.128 R88, desc[UR4][R236.64] ;  /* 0x00000004ec581981 */ /* 0x00016a000c1e1d00 */
        /* <DEDUP_REMOVED lines=13> */
.L_x_13463:
[----:B------:R-:W-:-:S07]  /*34bc0*/  IMAD.MOV.U32 R233, RZ, RZ, R174 ;  /* 0x000000ffffe97224 */ /* 0x000fce00078e00ae */
.L_x_13464:
[----:B------:R-:W-:Y:S05]  /*34bd0*/  BSYNC B1 ;  /* 0x0000000000017941 */ /* 0x000fea0003800000 */
.L_x_13462:
        /* <DEDUP_REMOVED lines=16> */
.L_x_13468:
[----:B------:R-:W-:Y:S05]  /*34ce0*/  BSYNC B2 ;  /* 0x0000000000027941 */ /* 0x000fea0003800000 */
.L_x_13467:
        /* <DEDUP_REMOVED lines=40> */
[----:B------:R-:W-:-:S03]  /*34f70*/  IMAD.WIDE.U32 R234, R168, -0x2daee0ad, RZ ;  /* 0xd2511f53a8ea7825 */ /* 0x000fc600078e00ff */
[----:B------:R-:W-:Y:S01]  /*34f80*/  MOV R172, R234 ;  /* 0x000000ea00ac7202 */ /* 0x000fe20000000f00 */
[----:B------:R-:W-:Y:S01]  /*34f90*/  IMAD.MOV.U32 R234, RZ, RZ, RZ ;  /* 0x000000ffffea7224 */ /* 0x000fe200078e00ff */
[----:B------:R-:W-:-:S07]  /*34fa0*/  LOP3.LUT R168, R235, UR40, R236, 0x96, !PT ;  /* 0x00000028eba87c12 */ /* 0x000fce000f8e96ec */
.L_x_13466:
[----:B------:R-:W-:Y:S05]  /*34fb0*/  BSYNC B1 ;  /* 0x0000000000017941 */ /* 0x000fea0003800000 */
.L_x_13465:
        /* <DEDUP_REMOVED lines=15> */
.L_x_13469:
        /* <DEDUP_REMOVED lines=12> */
.L_x_13472:
[----:B------:R-:W-:-:S07]  /*35170*/  MOV R165, R174 ;  /* 0x000000ae00a57202 */ /* 0x000fce0000000f00 */
.L_x_13473:
[----:B------:R-:W-:Y:S05]  /*35180*/  BSYNC B1 ;  /* 0x0000000000017941 */ /* 0x000fea0003800000 */
.L_x_13471:
        /* <DEDUP_REMOVED lines=16> */
.L_x_13477:
[----:B------:R-:W-:Y:S05]  /*35290*/  BSYNC B2 ;  /* 0x0000000000027941 */ /* 0x000fea0003800000 */
.L_x_13476:
        /* <DEDUP_REMOVED lines=44> */
.L_x_13475:
[----:B------:R-:W-:Y:S05]  /*35560*/  BSYNC B1 ;  /* 0x0000000000017941 */ /* 0x000fea0003800000 */
.L_x_13474:
        /* <DEDUP_REMOVED lines=10> */
.L_x_13470:
        /* <DEDUP_REMOVED lines=12> */
.L_x_13479:
[----:B------:R-:W-:-:S07]  /*356d0*/  IMAD.MOV.U32 R188, RZ, RZ, R174 ;  /* 0x000000ffffbc7224 */ /* 0x000fce00078e00ae */
.L_x_13480:
[----:B------:R-:W-:Y:S05]  /*356e0*/  BSYNC B1 ;  /* 0x0000000000017941 */ /* 0x000fea0003800000 */
.L_x_13478:
        /* <DEDUP_REMOVED lines=16> */
.L_x_13484:
[----:B------:R-:W-:Y:S05]  /*357f0*/  BSYNC B2 ;  /* 0x0000000000027941 */ /* 0x000fea0003800000 */
.L_x_13483:
        /* <DEDUP_REMOVED lines=44> */
.L_x_13482:
[----:B------:R-:W-:Y:S05]  /*35ac0*/  BSYNC B1 ;  /* 0x0000000000017941 */ /* 0x000fea0003800000 */
.L_x_13481:
        /* <DEDUP_REMOVED lines=15> */
.L_x_13485:
        /* <DEDUP_REMOVED lines=12> */
.L_x_13488:
[----:B------:R-:W-:-:S07]  /*35c80*/  MOV R96, R174 ;  /* 0x000000ae00607202 */ /* 0x000fce0000000f00 */
.L_x_13489:
[----:B------:R-:W-:Y:S05]  /*35c90*/  BSYNC B1 ;  /* 0x0000000000017941 */ /* 0x000fea0003800000 */
.L_x_13487:
        /* <DEDUP_REMOVED lines=16> */
.L_x_13493:
[----:B------:R-:W-:Y:S05]  /*35da0*/  BSYNC B2 ;  /* 0x0000000000027941 */ /* 0x000fea0003800000 */
.L_x_13492:
        /* <DEDUP_REMOVED lines=44> */
.L_x_13491:
[----:B------:R-:W-:Y:S05]  /*36070*/  BSYNC B1 ;  /* 0x0000000000017941 */ /* 0x000fea0003800000 */
.L_x_13490:
        /* <DEDUP_REMOVED lines=10> */
.L_x_13486:
        /* <DEDUP_REMOVED lines=12> */
.L_x_13495:
[----:B------:R-:W-:-:S07]  /*361e0*/  IMAD.MOV.U32 R96, RZ, RZ, R174 ;  /* 0x000000ffff607224 */ /* 0x000fce00078e00ae */
.L_x_13496:
[----:B------:R-:W-:Y:S05]  /*361f0*/  BSYNC B1 ;  /* 0x0000000000017941 */ /* 0x000fea0003800000 */
.L_x_13494:
        /* <DEDUP_REMOVED lines=16> */
.L_x_13500:
[----:B------:R-:W-:Y:S05]  /*36300*/  BSYNC B2 ;  /* 0x0000000000027941 */ /* 0x000fea0003800000 */
.L_x_13499:
        /* <DEDUP_REMOVED lines=44> */
.L_x_13498:
[----:B------:R-:W-:Y:S05]  /*365d0*/  BSYNC B1 ;  /* 0x0000000000017941 */ /* 0x000fea0003800000 */
.L_x_13497:
        /* <DEDUP_REMOVED lines=15> */
.L_x_13501:
        /* <DEDUP_REMOVED lines=12> */
.L_x_13504:
[----:B------:R-:W-:-:S07]  /*36790*/  MOV R96, R174 ;  /* 0x000000ae00607202 */ /* 0x000fce0000000f00 */
.L_x_13505:
[----:B------:R-:W-:Y:S05]  /*367a0*/  BSYNC B1 ;  /* 0x0000000000017941 */ /* 0x000fea0003800000 */
.L_x_13503:
        /* <DEDUP_REMOVED lines=16> */
.L_x_13509:
[----:B------:R-:W-:Y:S05]  /*368b0*/  BSYNC B2 ;  /* 0x0000000000027941 */ /* 0x000fea0003800000 */
.L_x_13508:
        /* <DEDUP_REMOVED lines=44> */
.L_x_13507:
[----:B------:R-:W-:Y:S05]  /*36b80*/  BSYNC B1 ;  /* 0x0000000000017941 */ /* 0x000fea0003800000 */
.L_x_13506:
        /* <DEDUP_REMOVED lines=10> */
.L_x_13502:
        /* <DEDUP_REMOVED lines=12> */
.L_x_13511:
[----:B------:R-:W-:-:S07]  /*36cf0*/  IMAD.MOV.U32 R96, RZ, RZ, R174 ;  /* 0x000000ffff607224 */ /* 0x000fce00078e00ae */
.L_x_13512:
[----:B------:R-:W-:Y:S05]  /*36d00*/  BSYNC B1 ;  /* 0x0000000000017941 */ /* 0x000fea0003800000 */
.L_x_13510:
        /* <DEDUP_REMOVED lines=16> */
.L_x_13516:
[----:B------:R-:W-:Y:S05]  /*36e10*/  BSYNC B2 ;  /* 0x0000000000027941 */ /* 0x000fea0003800000 */
.L_x_13515:
        /* <DEDUP_REMOVED lines=44> */
.L_x_13514:
[----:B------:R-:W-:Y:S05]  /*370e0*/  BSYNC B1 ;  /* 0x0000000000017941 */ /* 0x000fea0003800000 */
.L_x_13513:
        /* <DEDUP_REMOVED lines=15> */
.L_x_13517:
        /* <DEDUP_REMOVED lines=12> */
.L_x_13520:
[----:B------:R-:W-:-:S07]  /*372a0*/  MOV R162, R174 ;  /* 0x000000ae00a27202 */ /* 0x000fce0000000f00 */
.L_x_13521:
[----:B------:R-:W-:Y:S05]  /*372b0*/  BSYNC B1 ;  /* 0x0000000000017941 */ /* 0x000fea0003800000 */
.L_x_13519:
        /* <DEDUP_REMOVED lines=16> */
.L_x_13525:
[----:B------:R-:W-:Y:S05]  /*373c0*/  BSYNC B2 ;  /* 0x0000000000027941 */ /* 0x000fea0003800000 */
.L_x_13524:
        /* <DEDUP_REMOVED lines=44> */
.L_x_13523:
[----:B------:R-:W-:Y:S05]  /*37690*/  BSYNC B1 ;  /* 0x0000000000017941 */ /* 0x000fea0003800000 */
.L_x_13522:
        /* <DEDUP_REMOVED lines=10> */
.L_x_13518:
        /* <DEDUP_REMOVED lines=12> */
.L_x_13527:
[----:B------:R-:W-:-:S07]  /*37800*/  IMAD.MOV.U32 R188, RZ, RZ, R174 ;  /* 0x000000ffffbc7224 */ /* 0x000fce00078e00ae */
.L_x_13528:
[----:B------:R-:W-:Y:S05]  /*37810*/  BSYNC B1 ;  /* 0x0000000000017941 */ /* 0x000fea0003800000 */
.L_x_13526:
        /* <DEDUP_REMOVED lines=16> */
.L_x_13532:
[----:B------:R-:W-:Y:S05]  /*37920*/  BSYNC B2 ;  /* 0x0000000000027941 */ /* 0x000fea0003800000 */
.L_x_13531:
        /* <DEDUP_REMOVED lines=44> */
.L_x_13530:
[----:B------:R-:W-:Y:S05]  /*37bf0*/  BSYNC B1 ;  /* 0x0000000000017941 */ /* 0x000fea0003800000 */
.L_x_13529:
        /* <DEDUP_REMOVED lines=15> */
.L_x_13533:
        /* <DEDUP_REMOVED lines=12> */
.L_x_13536:
[----:B------:R-:W-:-:S07]  /*37db0*/  MOV R161, R174 ;  /* 0x000000ae00a17202 */ /* 0x000fce0000000f00 */
.L_x_13537:
[----:B------:R-:W-:Y:S05]  /*37dc0*/  BSYNC B1 ;  /* 0x0000000000017941 */ /* 0x000fea0003800000 */
.L_x_13535:
        /* <DEDUP_REMOVED lines=16> */
.L_x_13541:
[----:B------:R-:W-:Y:S05]  /*37ed0*/  BSYNC B2 ;  /* 0x0000000000027941 */ /* 0x000fea0003800000 */
.L_x_13540:
        /* <DEDUP_REMOVED lines=44> */
.L_x_13539:
[----:B------:R-:W-:Y:S05]  /*381a0*/  BSYNC B1 ;  /* 0x0000000000017941 */ /* 0x000fea0003800000 */
.L_x_13538:
        /* <DEDUP_REMOVED lines=10> */
.L_x_13534:
        /* <DEDUP_REMOVED lines=12> */
.L_x_13543:
[----:B------:R-:W-:-:S07]  /*38310*/  IMAD.MOV.U32 R188, RZ, RZ, R174 ;  /* 0x000000ffffbc7224 */ /* 0x000fce00078e00ae */
.L_x_13544:
[----:B------:R-:W-:Y:S05]  /*38320*/  BSYNC B1 ;  /* 0x0000000000017941 */ /* 0x000fea0003800000 */
.L_x_13542:
        /* <DEDUP_REMOVED lines=16> */
.L_x_13548:
[----:B------:R-:W-:Y:S05]  /*38430*/  BSYNC B2 ;  /* 0x0000000000027941 */ /* 0x000fea0003800000 */
.L_x_13547:
        /* <DEDUP_REMOVED lines=44> */
.L_x_13546:
[----:B------:R-:W-:Y:S05]  /*38700*/  BSYNC B1 ;  /* 0x0000000000017941 */ /* 0x000fea0003800000 */
.L_x_13545:
        /* <DEDUP_REMOVED lines=13> */
.L_x_13549:
        /* <DEDUP_REMOVED lines=12> */
.L_x_13552:
[----:B------:R-:W-:-:S07]  /*388a0*/  MOV R98, R174 ;  /* 0x000000ae00627202 */ /* 0x000fce0000000f00 */
.L_x_13553:
[----:B------:R-:W-:Y:S05]  /*388b0*/  BSYNC B1 ;  /* 0x0000000000017941 */ /* 0x000fea0003800000 */
.L_x_13551:
        /* <DEDUP_REMOVED lines=16> */
.L_x_13557:
[----:B------:R-:W-:Y:S05]  /*389c0*/  BSYNC B2 ;  /* 0x0000000000027941 */ /* 0x000fea0003800000 */
.L_x_13556:
        /* <DEDUP_REMOVED lines=44> */
.L_x_13555:
[----:B------:R-:W-:Y:S05]  /*38c90*/  BSYNC B1 ;  /* 0x0000000000017941 */ /* 0x000fea0003800000 */
.L_x_13554:
        /* <DEDUP_REMOVED lines=10> */
.L_x_13550:
        /* <DEDUP_REMOVED lines=12> */
.L_x_13559:
[----:B------:R-:W-:-:S07]  /*38e00*/  IMAD.MOV.U32 R98, RZ, RZ, R174 ;  /* 0x000000ffff627224 */ /* 0x000fce00078e00ae */
.L_x_13560:
[----:B------:R-:W-:Y:S05]  /*38e10*/  BSYNC B1 ;  /* 0x0000000000017941 */ /* 0x000fea0003800000 */
.L_x_13558:
        /* <DEDUP_REMOVED lines=16> */
.L_x_13564:
[----:B------:R-:W-:Y:S05]  /*38f20*/  BSYNC B2 ;  /* 0x0000000000027941 */ /* 0x000fea0003800000 */
.L_x_13563:
        /* <DEDUP_REMOVED lines=44> */
.L_x_13562:
[----:B------:R-:W-:Y:S05]  /*391f0*/  BSYNC B1 ;  /* 0x0000000000017941 */ /* 0x000fea0003800000 */
.L_x_13561:
        /* <DEDUP_REMOVED lines=13> */
.L_x_13565:
        /* <DEDUP_REMOVED lines=12> */
.L_x_13568:
[----:B------:R-:W-:-:S07]  /*39390*/  MOV R98, R174 ;  /* 0x000000ae00627202 */ /* 0x000fce0000000f00 */
.L_x_13569:
[----:B------:R-:W-:Y:S05]  /*393a0*/  BSYNC B1 ;  /* 0x0000000000017941 */ /* 0x000fea0003800000 */
.L_x_13567:
        /* <DEDUP_REMOVED lines=16> */
.L_x_13573:
[----:B------:R-:W-:Y:S05]  /*394b0*/  BSYNC B2 ;  /* 0x0000000000027941 */ /* 0x000fea0003800000 */
.L_x_13572:
        /* <DEDUP_REMOVED lines=44> */
.L_x_13571:
[----:B------:R-:W-:Y:S05]  /*39780*/  BSYNC B1 ;  /* 0x0000000000017941 */ /* 0x000fea0003800000 */
.L_x_13570:
        /* <DEDUP_REMOVED lines=10> */
.L_x_13566:
        /* <DEDUP_REMOVED lines=12> */
.L_x_13575:
[----:B------:R-:W-:-:S07]  /*398f0*/  IMAD.MOV.U32 R98, RZ, RZ, R174 ;  /* 0x000000ffff627224 */ /* 0x000fce00078e00ae */
.L_x_13576:
[----:B------:R-:W-:Y:S05]  /*39900*/  BSYNC B1 ;  /* 0x0000000000017941 */ /* 0x000fea0003800000 */
.L_x_13574:
        /* <DEDUP_REMOVED lines=16> */
.L_x_13580:
[----:B------:R-:W-:Y:S05]  /*39a10*/  BSYNC B2 ;  /* 0x0000000000027941 */ /* 0x000fea0003800000 */
.L_x_13579:
        /* <DEDUP_REMOVED lines=44> */
.L_x_13578:
[----:B------:R-:W-:Y:S05]  /*39ce0*/  BSYNC B1 ;  /* 0x0000000000017941 */ /* 0x000fea0003800000 */
.L_x_13577:
        /* <DEDUP_REMOVED lines=13> */
.L_x_13581:
        /* <DEDUP_REMOVED lines=12> */
.L_x_13584:
[----:B------:R-:W-:-:S07]  /*39e80*/  MOV R160, R174 ;  /* 0x000000ae00a07202 */ /* 0x000fce0000000f00 */
.L_x_13585:
[----:B------:R-:W-:Y:S05]  /*39e90*/  BSYNC B1 ;  /* 0x0000000000017941 */ /* 0x000fea0003800000 */
.L_x_13583:
        /* <DEDUP_REMOVED lines=16> */
.L_x_13589:
[----:B------:R-:W-:Y:S05]  /*39fa0*/  BSYNC B2 ;  /* 0x0000000000027941 */ /* 0x000fea0003800000 */
.L_x_13588:
        /* <DEDUP_REMOVED lines=44> */
.L_x_13587:
[----:B------:R-:W-:Y:S05]  /*3a270*/  BSYNC B1 ;  /* 0x0000000000017941 */ /* 0x000fea0003800000 */
.L_x_13586:
        /* <DEDUP_REMOVED lines=10> */
.L_x_13582:
[----:B------:R-:W-:Y:S01]  /*3a320*/  SEL R111, RZ, 0x10000, P4 ;  /* 0x00010000ff6f7807 */ /* 0x000fe20002000000 */
[C---:B------:R-:W-:Y:S01]  /*3a330*/  IMAD.WIDE.U32 R248, R189.reuse, 0x10, R244 ;  /* 0x00000010bdf87825 */ /* 0x040fe200078e00f4 */
[C---:B------:R-:W-:Y:S02]  /*3a340*/  LOP3.LUT P4, RZ, R176.reuse, 0x2, RZ, 0xc0, !PT ;  /* 0x00000002b0ff7812 */ /* 0x040fe4000788c0ff */
[----:B------:R-:W-:Y:S01]  /*3a350*/  SEL R112, RZ, 0x1000000, P5 ;  /* 0x01000000ff707807 */ /* 0x000fe20002800000 */
[----:B------:R-:W-:Y:S01]  /*3a360*/  IMAD.WIDE.U32 R242, R189, 0x8, R242 ;  /* 0x00000008bdf27825 */ /* 0x000fe200078e00f2 */
[----:B------:R-:W-:Y:S02]  /*3a370*/  SEL R246, RZ, 0x1, P4 ;  /* 0x00000001fff67807 */ /* 0x000fe40002000000 */
[----:B------:R-:W-:Y:S02]  /*3a380*/  LOP3.LUT P5, RZ, R176, 0x1, RZ, 0xc0, !PT ;  /* 0x00000001b0ff7812 */ /* 0x000fe400078ac0ff */
[----:B------:R-:W-:Y:S01]  /*3a390*/  SEL R110, RZ, 0x100, P3 ;  /* 0x00000100ff6e7807 */ /* 0x000fe20001800000 */
[----:B------:R-:W-:Y:S01]  /*3a3a0*/  IMAD.WIDE.U32 R246, R246, 0x1000000, RZ ;  /* 0x01000000f6f67825 */ /* 0x000fe200078e00ff */
[----:B------:R-:W-:-:S02]  /*3a3b0*/  SEL R241, RZ, 0x1, P5 ;  /* 0x00000001fff17807 */ /* 0x000fc40002800000 */
[----:B------:R-:W-:Y:S02]  /*3a3c0*/  LOP3.LUT R110, R110, R112, R111, 0xfe, !PT ;  /* 0x000000706e6e7212 */ /* 0x000fe400078efe6f */
[C---:B------:R-:W-:Y:S02]  /*3a3d0*/  LOP3.LUT P6, RZ, R176.reuse, 0x4, RZ, 0xc0, !PT ;  /* 0x00000004b0ff7812 */ /* 0x040fe400078cc0ff */
[----:B------:R-:W-:Y:S02]  /*3a3e0*/  LOP3.LUT P2, RZ, R176, 0x8, RZ, 0xc0, !PT ;  /* 0x00000008b0ff7812 */ /* 0x000fe4000784c0ff */
[----:B------:R-:W-:Y:S02]  /*3a3f0*/  LOP3.LUT R241, R247, R110, R241, 0xfe, !PT ;  /* 0x0000006ef7f17212 */ /* 0x000fe400078efef1 */
[----:B------:R-:W-:Y:S02]  /*3a400*/  SEL R244, RZ, 0x1, P6 ;  /* 0x00000001fff47807 */ /* 0x000fe40003000000 */
[----:B------:R-:W-:-:S02]  /*3a410*/  SEL R110, RZ, 0x1, P2 ;  /* 0x00000001ff6e7807 */ /* 0x000fc40001000000 */
[----:B------:R-:W-:Y:S01]  /*3a420*/  F2FP.F16.F32.PACK_AB R99, R239, R238 ;  /* 0x000000eeef63723e */ /* 0x000fe200000000ff */
[----:B------:R-:W-:Y:S01]  /*3a430*/  IMAD.WIDE.U32 R244, R244, 0x10000, RZ ;  /* 0x00010000f4f47825 */ /* 0x000fe200078e00ff */
[----:B------:R-:W-:Y:S02]  /*3a440*/  F2FP.F16.F32.PACK_AB R98, R240, R237 ;  /* 0x000000edf062723e */ /* 0x000fe400000000ff */
[----:B------:R-:W-:Y:S01]  /*3a450*/  F2FP.F16.F32.PACK_AB R97, R236, R235 ;  /* 0x000000ebec61723e */ /* 0x000fe200000000ff */
[----:B------:R-:W-:Y:S01]  /*3a460*/  IMAD.WIDE.U32 R110, R110, 0x100, RZ ;  /* 0x000001006e6e7825 */ /* 0x000fe200078e00ff */
[----:B------:R-:W-:Y:S02]  /*3a470*/  F2FP.F16.F32.PACK_AB R96, R234, R233 ;  /* 0x000000e9ea60723e */ /* 0x000fe400000000ff */
[----:B------:R-:W-:Y:S02]  /*3a480*/  LOP3.LUT P1, RZ, R176, 0x10, RZ, 0xc0, !PT ;  /* 0x00000010b0ff7812 */ /* 0x000fe4000782c0ff */
[----:B------:R-:W-:Y:S01]  /*3a490*/  LOP3.LUT R246, R110, R246, R244, 0xfe, !PT ;  /* 0x000000f66ef67212 */ /* 0x000fe200078efef4 */
[----:B------:R0:W-:Y:S01]  /*3a4a0*/  STG.E.128 desc[UR4][R248.64], R96 ;  /* 0x00000060f8007986 */ /* 0x0001e2000c101d04 */
[----:B------:R-:W-:-:S02]  /*3a4b0*/  LOP3.LUT R111, R111, R241, R245, 0xfe, !PT ;  /* 0x000000f16f6f7212 */ /* 0x000fc400078efef5 */
[----:B0-----:R-:W-:Y:S01]  /*3a4c0*/  SEL R97, RZ, 0x1, P1 ;  /* 0x00000001ff617807 */ /* 0x001fe20000800000 */
[----:B------:R-:W-:Y:S01]  /*3a4d0*/  FADD.FTZ R96, RZ, R102 ;  /* 0x00000066ff607221 */ /* 0x000fe20000010000 */
[----:B------:R-:W-:Y:S02]  /*3a4e0*/  ISETP.NE.AND P1, PT, R177, RZ, PT ;  /* 0x000000ffb100720c */ /* 0x000fe40003f25270 */
[----:B------:R-:W-:Y:S01]  /*3a4f0*/  LOP3.LUT R110, R246, R97, RZ, 0xfc, !PT ;  /* 0x00000061f66e7212 */ /* 0x000fe200078efcff */
[----:B------:R-:W-:-:S04]  /*3a500*/  FADD.FTZ R97, R96, R103 ;  /* 0x0000006760617221 */ /* 0x000fc80000010000 */
        /* <DEDUP_REMOVED lines=78> */
[----:B0-----:R-:W-:Y:S06]  /*3a9f0*/  @!P0 BRA `(.L_x_13590) ;  /* 0x0000000000508947 */ /* 0x001fec0003800000 */
[----:B------:R-:W-:Y:S01]  /*3aa00*/  IMAD.U32 R96, R159, 0x10000, RZ ;  /* 0x000100009f607824 */ /* 0x000fe200078e00ff */
[----:B------:R-:W-:Y:S02]  /*3aa10*/  PRMT R99, R158, 0x7104, RZ ;  /* 0x000071049e637816 */ /* 0x000fe400000000ff */
[----:B------:R-:W-:Y:S02]  /*3aa20*/  LOP3.LUT R242, R162, 0xff, RZ, 0xc0, !PT ;  /* 0x000000ffa2f27812 */ /* 0x000fe400078ec0ff */
[----:B------:R-:W-:Y:S02]  /*3aa30*/  LOP3.LUT R97, R96, 0xff0000, RZ, 0xc0, !PT ;  /* 0x00ff000060617812 */ /* 0x000fe400078ec0ff */
[----:B------:R-:W-:Y:S01]  /*3aa40*/  LOP3.LUT R96, R160, 0xffff, RZ, 0xc0, !PT ;  /* 0x0000ffffa0607812 */ /* 0x000fe200078ec0ff */
[----:B------:R-:W-:Y:S01]  /*3aa50*/  IMAD.WIDE.U32 R242, R242, 0x1000000, RZ ;  /* 0x01000000f2f27825 */ /* 0x000fe200078e00ff */
[----:B------:R-:W-:Y:S02]  /*3aa60*/  LOP3.LUT R110, R163, 0xff, RZ, 0xc0, !PT ;  /* 0x000000ffa36e7812 */ /* 0x000fe400078ec0ff */
[----:B------:R-:W-:-:S02]  /*3aa70*/  PRMT R98, R97, 0x4210, R96 ;  /* 0x0000421061627816 */ /* 0x000fc40000000060 */
[----:B------:R-:W0:Y:S01]  /*3aa80*/  LDC.64 R96, c[0x0][0x248] ;  /* 0x00009200ff607b82 */ /* 0x000e220000000a00 */
[----:B------:R-:W-:Y:S01]  /*3aa90*/  IMAD.WIDE.U32 R110, R110, 0x10000, RZ ;  /* 0x000100006e6e7825 */ /* 0x000fe200078e00ff */
[----:B------:R-:W-:Y:S02]  /*3aaa0*/  LOP3.LUT R98, R98, 0xff00, R99, 0xf8, !PT ;  /* 0x0000ff0062627812 */ /* 0x000fe400078ef863 */
[----:B------:R-:W-:Y:S02]  /*3aab0*/  LOP3.LUT R99, R164, 0xff, RZ, 0xc0, !PT ;  /* 0x000000ffa4637812 */ /* 0x000fe400078ec0ff */
        /* <DEDUP_REMOVED lines=8> */
.L_x_13590:
[----:B------:R-:W-:Y:S01]  /*3ab40*/  UMOV UR20, 0xffffffff ;  /* 0xffffffff00147882 */ /* 0x000fe20000000000 */
[----:B------:R-:W-:Y:S02]  /*3ab50*/  FADD.FTZ R112, R112, R239 ;  /* 0x000000ef70707221 */ /* 0x000fe40000010000 */
[----:B------:R-:W-:Y:S05]  /*3ab60*/  BRA.DIV UR20, `(.L_x_13591) ;  /* 0x00000026143c7947 */ /* 0x000fea000b800000 */
[----:B0-----:R-:W0:Y:S02]  /*3ab70*/  SHFL.BFLY PT, R97, R112, 0x1, 0x1f ;  /* 0x0c201f0070617f89 */ /* 0x001e2400000e0000 */
        /* <DEDUP_REMOVED lines=180> */
.L_x_13604:
[----:B01----:R-:W-:Y:S01]  /*3b6c0*/  FADD.FTZ R110, R110, R241 ;  /* 0x000000f16e6e7221 */ /* 0x003fe20000010000 */
[----:B------:R-:W-:Y:S01]  /*3b6d0*/  FMUL.FTZ R96, R247, R247 ;  /* 0x000000f7f7607220 */ /* 0x000fe20000410000 */
[----:B------:R-:W-:Y:S01]  /*3b6e0*/  PLOP3.LUT P2, PT, PT, PT, UP0, 0x40, 0x0 ;  /* 0x000000000000781c */ /* 0x000fe20003f4e808 */
[----:B------:R-:W0:Y:S01]  /*3b6f0*/  @!P1 LDC.64 R98, c[0x0][0x258] ;  /* 0x00009600ff629b82 */ /* 0x000e220000000a00 */
[----:B------:R-:W-:Y:S02]  /*3b700*/  FFMA.FTZ R97, R110, R97, UR22 ;  /* 0x000000166e617e23 */ /* 0x000fe40008010061 */
[----:B------:R-:W-:-:S05]  /*3b710*/  FSEL R96, R96, RZ, !P2 ;  /* 0x000000ff60607208 */ /* 0x000fca0005000000 */
[----:B------:R-:W1:Y:S01]  /*3b720*/  @!P1 LDC.64 R110, c[0x0][0x250] ;  /* 0x00009400ff6e9b82 */ /* 0x000e620000000a00 */
[----:B------:R-:W-:-:S06]  /*3b730*/  FADD.FTZ R96, R97, R96 ;  /* 0x0000006061607221 */ /* 0x000fcc0000010000 */
[----:B------:R-:W2:Y:S01]  /*3b740*/  MUFU.RSQ R96, R96 ;  /* 0x0000006000607308 */ /* 0x000ea20000001400 */
[----:B0-----:R-:W-:-:S04]  /*3b750*/  @!P1 IMAD.WIDE R244, R42, 0x4, R98 ;  /* 0x000000042af49825 */ /* 0x001fc800078e0262 */
[----:B-1----:R-:W-:-:S05]  /*3b760*/  @!P1 IMAD.WIDE R242, R42, 0x4, R110 ;  /* 0x000000042af29825 */ /* 0x002fca00078e026e */
[----:B------:R0:W-:Y:S04]  /*3b770*/  @!P1 STG.E desc[UR4][R242.64], R247 ;  /* 0x000000f7f2009986 */ /* 0x0001e8000c101904 */
[----:B--2---:R1:W-:Y:S01]  /*3b780*/  @!P1 STG.E desc[UR4][R244.64], R96 ;  /* 0x00000060f4009986 */ /* 0x0043e2000c101904 */
[----:B------:R-:W-:-:S04]  /*3b790*/  PLOP3.LUT P1, PT, PT, PT, UP0, 0x40, 0x0 ;  /* 0x000000000000781c */ /* 0x000fc80003f2e808 */
[----:B------:R-:W-:-:S05]  /*3b7a0*/  FSEL R97, R247, RZ, P1 ;  /* 0x000000fff7617208 */ /* 0x000fca0000800000 */
        /* <DEDUP_REMOVED lines=10> */
[C---:B------:R-:W-:Y:S01]  /*3b850*/  FMUL.FTZ R246, R96.reuse, R191 ;  /* 0x000000bf60f67220 */ /* 0x040fe20000410000 */
[C---:B------:R-:W-:Y:S01]  /*3b860*/  FADD.FTZ R178, -R97.reuse, R178 ;  /* 0x000000b261b27221 */ /* 0x040fe20000010100 */
[C---:B------:R-:W-:Y:S01]  /*3b870*/  FADD.FTZ R209, -R97.reuse, R209 ;  /* 0x000000d161d17221 */ /* 0x040fe20000010100 */
[C---:B------:R-:W-:Y:S01]  /*3b880*/  FADD.FTZ R216, -R97.reuse, R216 ;  /* 0x000000d861d87221 */ /* 0x040fe20000010100 */
[C---:B------:R-:W-:Y:S01]  /*3b890*/  FMUL.FTZ R108, R96.reuse, R123 ;  /* 0x0000007b606c7220 */ /* 0x040fe20000410000 */
[C---:B------:R-:W-:Y:S01]  /*3b8a0*/  FMUL.FTZ R191, R96.reuse, R198 ;  /* 0x000000c660bf7220 */ /* 0x040fe20000410000 */
[C---:B------:R-:W-:Y:S01]  /*3b8b0*/  FADD.FTZ R212, -R97.reuse, R212 ;  /* 0x000000d461d47221 */ /* 0x040fe20000010100 */
[C---:B------:R-:W-:Y:S01]  /*3b8c0*/  FADD.FTZ R219, -R97.reuse, R219 ;  /* 0x000000db61db7221 */ /* 0x040fe20000010100 */
[C---:B------:R-:W-:Y:S01]  /*3b8d0*/  FMUL.FTZ R123, R96.reuse, R194 ;  /* 0x000000c2607b7220 */ /* 0x040fe20000410000 */
[C---:B------:R-:W-:Y:S01]  /*3b8e0*/  FMUL.FTZ R198, R96.reuse, R203 ;  /* 0x000000cb60c67220 */ /* 0x040fe20000410000 */
[C---:B0-----:R-:W-:Y:S01]  /*3b8f0*/  FADD.FTZ R243, -R97.reuse, R106 ;  /* 0x0000006a61f37221 */ /* 0x041fe20000010100 */
        /* <DEDUP_REMOVED lines=12> */
[C---:B------:R-:W-:Y:S01]  /*3b9c0*/  FMUL.FTZ R213, R96.reuse, R216 ;  /* 0x000000d860d57220 */ /* 0x040fe20000410000 */
[C---:B-1----:R-:W-:Y:S01]  /*3b9d0*/  FADD.FTZ R245, -R97.reuse, R116 ;  /* 0x0000007461f57221 */ /* 0x042fe20000010100 */
[C---:B------:R-:W-:Y:S01]  /*3b9e0*/  FADD.FTZ R226, -R97.reuse, R226 ;  /* 0x000000e261e27221 */ /* 0x040fe20000010100 */
[----:B------:R-:W-:Y:S01]  /*3b9f0*/  FADD.FTZ R231, -R97, R231 ;  /* 0x000000e761e77221 */ /* 0x000fe20000010100 */
[C---:B------:R-:W-:Y:S01]  /*3ba00*/  FMUL.FTZ R209, R96.reuse, R212 ;  /* 0x000000d460d17220 */ /* 0x040fe20000410000 */
[----:B------:R-:W-:Y:S01]  /*3ba10*/  FMUL.FTZ R216, R96, R219 ;  /* 0x000000db60d87220 */ /* 0x000fe20000410000 */
[----:B------:R-:W-:-:S02]  /*3ba20*/  HADD2.F32 R178, -RZ, R87.H0_H0 ;  /* 0x20000057ffb27230 */ /* 0x000fc40000004100 */
        /* <DEDUP_REMOVED lines=55> */
[C---:B------:R-:W-:Y:S01]  /*3bda0*/  FMUL.FTZ R212, R96.reuse, R217 ;  /* 0x000000d960d47220 */ /* 0x040fe20000410000 */
[C---:B------:R-:W-:Y:S01]  /*3bdb0*/  FMUL.FTZ R219, R96.reuse, R224 ;  /* 0x000000e060db7220 */ /* 0x040fe20000410000 */
        /* <DEDUP_REMOVED lines=11> */
[C---:B------:R-:W-:Y:S01]  /*3be70*/  FMUL.FTZ R99, R96.reuse, R103 ;  /* 0x0000006760637220 */ /* 0x040fe20000410000 */
[C---:B------:R-:W-:Y:S01]  /*3be80*/  FMUL.FTZ R106, R96.reuse, R111 ;  /* 0x0000006f606a7220 */ /* 0x040fe20000410000 */
[C---:B------:R-:W-:Y:S01]  /*3be90*/  FMUL.FTZ R239, R96.reuse, R119 ;  /* 0x0000007760ef7220 */ /* 0x040fe20000410000 */
[C---:B------:R-:W-:Y:S01]  /*3bea0*/  FMUL.FTZ R229, R96.reuse, R230 ;  /* 0x000000e660e57220 */ /* 0x040fe20000410000 */
[----:B------:R-:W-:Y:S01]  /*3beb0*/  FMUL.FTZ R232, R96, R97 ;  /* 0x0000006160e87220 */ /* 0x000fe20000410000 */
[----:B------:R-:W-:-:S02]  /*3bec0*/  HADD2.F32 R116, -RZ, R87.H1_H1 ;  /* 0x30000057ff747230 */ /* 0x000fc40000004100 */
        /* <DEDUP_REMOVED lines=8> */
[--C-:B------:R-:W-:Y:S02]  /*3bf50*/  HADD2.F32 R97, -RZ, R86.reuse.H1_H1 ;  /* 0x30000056ff617230 */ /* 0x100fe40000004100 */
        /* <DEDUP_REMOVED lines=41> */
[----:B------:R-:W-:-:S02]  /*3c1f0*/  HADD2.F32 R96, -RZ, R86.H0_H0 ;  /* 0x20000056ff607230 */ /* 0x000fc40000004100 */
[----:B------:R-:W-:Y:S01]  /*3c200*/  FFMA.FTZ R179, R111, R116, R34 ;  /* 0x000000746fb37223 */ /* 0x000fe20000010022 */
[----:B------:R-:W-:Y:S01]  /*3c210*/  FFMA.FTZ R183, R241, R97, R36 ;  /* 0x00000061f1b77223 */ /* 0x000fe20000010024 */
[--C-:B------:R-:W-:Y:S01]  /*3c220*/  HADD2.F32 R111, -RZ, R85.reuse.H1_H1 ;  /* 0x30000055ff6f7230 */ /* 0x100fe20000004100 */
[----:B------:R-:W-:Y:S01]  /*3c230*/  IADD3 R243, R100, 0x40, RZ ;  /* 0x0000004064f37810 */ /* 0x000fe20007ffe0ff */
[----:B------:R-:W-:Y:S02]  /*3c240*/  HADD2.F32 R97, -RZ, R84.H0_H0 ;  /* 0x20000054ff617230 */ /* 0x000fe40000004100 */
[----:B------:R-:W-:Y:S01]  /*3c250*/  FFMA.FTZ R96, R110, R96, R37 ;  /* 0x000000606e607223 */ /* 0x000fe20000010025 */
[----:B------:R-:W-:Y:S02]  /*3c260*/  HADD2.F32 R110, -RZ, R85.H0_H0 ;  /* 0x20000055ff6e7230 */ /* 0x000fe40000004100 */
[----:B------:R-:W-:Y:S01]  /*3c270*/  FFMA.FTZ R181, R107, R111, R38 ;  /* 0x0000006f6bb57223 */ /* 0x000fe20000010026 */
[----:B------:R-:W-:-:S02]  /*3c280*/  HADD2.F32 R111, -RZ, R83.H1_H1 ;  /* 0x30000053ff6f7230 */ /* 0x000fc40000004100 */
[----:B------:R-:W-:Y:S01]  /*3c290*/  FFMA.FTZ R107, R98, R97, R41 ;  /* 0x00000061626b7223 */ /* 0x000fe20000010029 */
[----:B------:R-:W-:Y:S02]  /*3c2a0*/  HADD2.F32 R97, -RZ, R84.H1_H1 ;  /* 0x30000054ff617230 */ /* 0x000fe40000004100 */
[----:B------:R-:W-:Y:S01]  /*3c2b0*/  FFMA.FTZ R106, R106, R110, R39 ;  /* 0x0000006e6a6a7223 */ /* 0x000fe20000010027 */
[----:B------:R-:W-:Y:S02]  /*3c2c0*/  HADD2.F32 R98, -RZ, R83.H0_H0 ;  /* 0x20000053ff627230 */ /* 0x000fe40000004100 */
[----:B------:R-:W-:Y:S01]  /*3c2d0*/  FFMA.FTZ R111, R239, R111, R26 ;  /* 0x0000006fef6f7223 */ /* 0x000fe2000001001a */
[----:B------:R-:W-:Y:S02]  /*3c2e0*/  VIADD R239, R100, 0x60 ;  /* 0x0000006064ef7836 */ /* 0x000fe40000000000 */
[----:B------:R-:W-:Y:S01]  /*3c2f0*/  FFMA.FTZ R116, R99, R97, R40 ;  /* 0x0000006163747223 */ /* 0x000fe20000010028 */
[----:B------:R-:W-:Y:S01]  /*3c300*/  F2FP.F16.F32.PACK_AB R97, R181, R106 ;  /* 0x0000006ab561723e */ /* 0x000fe200000000ff */
[----:B------:R-:W-:Y:S01]  /*3c310*/  FFMA.FTZ R244, R244, R98, R27 ;  /* 0x00000062f4f47223 */ /* 0x000fe2000001001b */
[C---:B------:R-:W-:Y:S01]  /*3c320*/  LEA R106, P1, R100.reuse, UR18, 0x4 ;  /* 0x00000012646a7c11 */ /* 0x040fe2000f8220ff */
[----:B------:R-:W-:Y:S01]  /*3c330*/  VIADD R185, R100, 0xa0 ;  /* 0x000000a064b97836 */ /* 0x000fe20000000000 */
[----:B------:R-:W-:Y:S01]  /*3c340*/  F2FP.F16.F32.PACK_AB R98, R183, R96 ;  /* 0x00000060b762723e */ /* 0x000fe200000000ff */
[--C-:B------:R-:W-:Y:S01]  /*3c350*/  HADD2.F32 R180, -RZ, R81.reuse.H1_H1 ;  /* 0x30000051ffb47230 */ /* 0x100fe20000004100 */
[----:B------:R-:W-:Y:S01]  /*3c360*/  F2FP.F16.F32.PACK_AB R96, R116, R107 ;  /* 0x0000006b7460723e */ /* 0x000fe200000000ff */
[----:B------:R-:W-:Y:S01]  /*3c370*/  HADD2.F32 R116, -RZ, R81.H0_H0 ;  /* 0x20000051ff747230 */ /* 0x000fe20000004100 */
[----:B------:R-:W-:Y:S01]  /*3c380*/  F2FP.F16.F32.PACK_AB R99, R179, R178 ;  /* 0x000000b2b363723e */ /* 0x000fe200000000ff */
[----:B------:R-:W-:Y:S01]  /*3c390*/  HADD2.F32 R241, -RZ, R82.H1_H1 ;  /* 0x30000052fff17230 */ /* 0x000fe20000004100 */
[C---:B------:R-:W-:Y:S01]  /*3c3a0*/  LEA.HI.X R107, R100.reuse, UR19, RZ, 0x4, P1 ;  /* 0x00000013646b7c11 */ /* 0x040fe200088f24ff */
[----:B------:R-:W0:Y:S01]  /*3c3b0*/  LDC.64 R178, c[0x0][0x2b8] ;  /* 0x0000ae00ffb27b82 */ /* 0x000e220000000a00 */
[----:B------:R-:W-:Y:S01]  /*3c3c0*/  IADD3 R187, R100, 0x80, RZ ;  /* 0x0000008064bb7810 */ /* 0x000fe20007ffe0ff */
[----:B------:R-:W-:Y:S01]  /*3c3d0*/  FFMA.FTZ R114, R114, R116, R31 ;  /* 0x0000007472727223 */ /* 0x000fe2000001001f */
[----:B------:R-:W-:Y:S01]  /*3c3e0*/  IADD3 R183, R100, 0xc0, RZ ;  /* 0x000000c064b77810 */ /* 0x000fe20007ffe0ff */
[----:B------:R1:W-:Y:S01]  /*3c3f0*/  STG.E.128 desc[UR4][R106.64], R96 ;  /* 0x000000606a007986 */ /* 0x0003e2000c101d04 */
[----:B------:R-:W-:-:S02]  /*3c400*/  HADD2.F32 R100, -RZ, R80.H1_H1 ;  /* 0x30000050ff647230 */ /* 0x000fc40000004100 */
[----:B------:R-:W-:Y:S01]  /*3c410*/  FFMA.FTZ R117, R117, R180, R30 ;  /* 0x000000b475757223 */ /* 0x000fe2000001001e */
[----:B------:R-:W-:Y:S01]  /*3c420*/  FFMA.FTZ R241, R249, R241, R28 ;  /* 0x000000f1f9f17223 */ /* 0x000fe2000001001c */
[----:B------:R-:W-:Y:S02]  /*3c430*/  HADD2.F32 R110, -RZ, R82.H0_H0 ;  /* 0x20000052ff6e7230 */ /* 0x000fe40000004100 */
[----:B------:R-:W-:Y:S01]  /*3c440*/  FFMA.FTZ R245, R245, R100, R32 ;  /* 0x00000064f5f57223 */ /* 0x000fe20000010020 */
[----:B------:R-:W-:Y:S02]  /*3c450*/  HADD2.F32 R100, -RZ, R79.H0_H0 ;  /* 0x2000004fff647230 */ /* 0x000fe40000004100 */
[----:B------:R-:W-:Y:S02]  /*3c460*/  HADD2.F32 R116, -RZ, R65.H1_H1 ;  /* 0x30000041ff747230 */ /* 0x000fe40000004100 */
[----:B------:R-:W-:Y:S01]  /*3c470*/  FFMA.FTZ R110, R242, R110, R29 ;  /* 0x0000006ef26e7223 */ /* 0x000fe2000001001d */
[----:B------:R-:W-:Y:S01]  /*3c480*/  FFMA.FTZ R112, R112, R100, R19 ;  /* 0x0000006470707223 */ /* 0x000fe20000010013 */
[----:B------:R-:W-:-:S02]  /*3c490*/  HADD2.F32 R100, -RZ, R78.H1_H1 ;  /* 0x3000004eff647230 */ /* 0x000fc40000004100 */
[----:B------:R-:W-:Y:S01]  /*3c4a0*/  FFMA.FTZ R205, R205, R116, R46 ;  /* 0x00000074cdcd7223 */ /* 0x000fe2000001002e */
[----:B------:R-:W-:Y:S02]  /*3c4b0*/  HADD2.F32 R116, -RZ, R64.H1_H1 ;  /* 0x30000040ff747230 */ /* 0x000fe40000004100 */
[--C-:B-1----:R-:W-:Y:S01]  /*3c4c0*/  HADD2.F32 R107, -RZ, R76.reuse.H1_H1 ;  /* 0x3000004cff6b7230 */ /* 0x102fe20000004100 */
[----:B------:R-:W-:Y:S01]  /*3c4d0*/  F2FP.F16.F32.PACK_AB R97, R117, R114 ;  /* 0x000000727561723e */ /* 0x000fe200000000ff */
[----:B------:R-:W-:Y:S02]  /*3c4e0*/  HADD2.F32 R106, -RZ, R76.H0_H0 ;  /* 0x2000004cff6a7230 */ /* 0x000fe40000004100 */
[----:B------:R-:W-:Y:S01]  /*3c4f0*/  FFMA.FTZ R105, R105, R100, R20 ;  /* 0x0000006469697223 */ /* 0x000fe20000010014 */
[----:B------:R-:W-:Y:S02]  /*3c500*/  HADD2.F32 R96, -RZ, R80.H0_H0 ;  /* 0x20000050ff607230 */ /* 0x000fe40000004100 */
[----:B------:R-:W-:Y:S01]  /*3c510*/  FFMA.FTZ R107, R103, R107, R24 ;  /* 0x0000006b676b7223 */ /* 0x000fe20000010018 */
[----:B------:R-:W-:-:S02]  /*3c520*/  HADD2.F32 R103, -RZ, R75.H0_H0 ;  /* 0x2000004bff677230 */ /* 0x000fc40000004100 */
[----:B------:R-:W-:Y:S01]  /*3c530*/  FFMA.FTZ R104, R104, R106, R25 ;  /* 0x0000006a68687223 */ /* 0x000fe20000010019 */
[----:B------:R-:W-:Y:S02]  /*3c540*/  HADD2.F32 R106, -RZ, R75.H1_H1 ;  /* 0x3000004bff6a7230 */ /* 0x000fe40000004100 */
[----:B------:R-:W-:Y:S01]  /*3c550*/  FFMA.FTZ R96, R102, R96, R33 ;  /* 0x0000006066607223 */ /* 0x000fe20000010021 */
[----:B------:R-:W-:Y:S02]  /*3c560*/  HADD2.F32 R102, -RZ, R78.H0_H0 ;  /* 0x2000004eff667230 */ /* 0x000fe40000004100 */
[----:B------:R-:W-:Y:S01]  /*3c570*/  FFMA.FTZ R190, R190, R103, R11 ;  /* 0x00000067bebe7223 */ /* 0x000fe2000001000b */
[--C-:B------:R-:W-:Y:S02]  /*3c580*/  HADD2.F32 R103, -RZ, R74.reuse.H1_H1 ;  /* 0x3000004aff677230 */ /* 0x100fe40000004100 */
[----:B------:R-:W-:Y:S01]  /*3c590*/  FFMA.FTZ R121, R121, R106, R10 ;  /* 0x0000006a79797223 */ /* 0x000fe2000001000a */
[----:B------:R-:W-:-:S02]  /*3c5a0*/  HADD2.F32 R106, -RZ, R74.H0_H0 ;  /* 0x2000004aff6a7230 */ /* 0x000fc40000004100 */
[----:B------:R-:W-:Y:S01]  /*3c5b0*/  FFMA.FTZ R102, R108, R102, R21 ;  /* 0x000000666c667223 */ /* 0x000fe20000010015 */
[----:B------:R-:W-:Y:S02]  /*3c5c0*/  HADD2.F32 R114, -RZ, R69.H1_H1 ;  /* 0x30000045ff727230 */ /* 0x000fe40000004100 */
[----:B------:R-:W-:Y:S01]  /*3c5d0*/  FFMA.FTZ R119, R119, R103, R12 ;  /* 0x0000006777777223 */ /* 0x000fe2000001000c */
[----:B------:R-:W-:Y:S02]  /*3c5e0*/  HADD2.F32 R103, -RZ, R73.H0_H0 ;  /* 0x20000049ff677230 */ /* 0x000fe40000004100 */
[----:B------:R-:W-:Y:S01]  /*3c5f0*/  FFMA.FTZ R106, R170, R106, R13 ;  /* 0x0000006aaa6a7223 */ /* 0x000fe2000001000d */
[----:B------:R-:W-:Y:S02]  /*3c600*/  HADD2.F32 R170, -RZ, R60.H1_H1 ;  /* 0x3000003cffaa7230 */ /* 0x000fe40000004100 */
[----:B------:R-:W-:Y:S01]  /*3c610*/  FFMA.FTZ R195, R195, R114, R6 ;  /* 0x00000072c3c37223 */ /* 0x000fe20000010006 */
[----:B0-----:R-:W-:-:S04]  /*3c620*/  IMAD.WIDE.U32 R248, R101, 0x10, R178 ;  /* 0x0000001065f87825 */ /* 0x001fc800078e00b2 */
[----:B------:R-:W-:Y:S01]  /*3c630*/  FFMA.FTZ R120, R120, R103, R15 ;  /* 0x0000006778787223 */ /* 0x000fe2000001000f */
[----:B------:R-:W-:Y:S01]  /*3c640*/  F2FP.F16.F32.PACK_AB R99, R111, R244 ;  /* 0x000000f46f63723e */ /* 0x000fe200000000ff */
[----:B------:R-:W-:Y:S01]  /*3c650*/  FFMA.FTZ R211, R211, R170, R128 ;  /* 0x000000aad3d37223 */ /* 0x000fe20000010080 */
[----:B------:R-:W-:Y:S01]  /*3c660*/  HADD2.F32 R103, -RZ, R72.H0_H0 ;  /* 0x20000048ff677230 */ /* 0x000fe20000004100 */
[----:B------:R-:W-:Y:S01]  /*3c670*/  F2FP.F16.F32.PACK_AB R98, R241, R110 ;  /* 0x0000006ef162723e */ /* 0x000fe200000000ff */
[----:B------:R-:W-:Y:S01]  /*3c680*/  HADD2.F32 R170, -RZ, R59.H1_H1 ;  /* 0x3000003bffaa7230 */ /* 0x000fe20000004100 */
[----:B------:R-:W-:Y:S01]  /*3c690*/  F2FP.F16.F32.PACK_AB R96, R245, R96 ;  /* 0x00000060f560723e */ /* 0x000fe200000000ff */
[----:B------:R-:W-:Y:S02]  /*3c6a0*/  HADD2.F32 R101, -RZ, R79.H1_H1 ;  /* 0x3000004fff657230 */ /* 0x000fe40000004100 */
[----:B------:R-:W-:Y:S01]  /*3c6b0*/  FFMA.FTZ R118, R118, R103, R17 ;  /* 0x0000006776767223 */ /* 0x000fe20000010011 */
[----:B------:R-:W-:-:S02]  /*3c6c0*/  HADD2.F32 R103, -RZ, R70.H1_H1 ;  /* 0x30000046ff677230 */ /* 0x000fc40000004100 */
[----:B------:R-:W-:Y:S01]  /*3c6d0*/  FFMA.FTZ R223, R223, R170, R142 ;  /* 0x000000aadfdf7223 */ /* 0x000fe2000001008e */
[----:B------:R-:W-:Y:S02]  /*3c6e0*/  HADD2.F32 R170, -RZ, R58.H1_H1 ;  /* 0x3000003affaa7230 */ /* 0x000fe40000004100 */
[----:B------:R-:W-:Y:S01]  /*3c6f0*/  FFMA.FTZ R109, R109, R101, R18 ;  /* 0x000000656d6d7223 */ /* 0x000fe20000010012 */
[----:B------:R-:W-:Y:S02]  /*3c700*/  HADD2.F32 R108, -RZ, R73.H1_H1 ;  /* 0x30000049ff6c7230 */ /* 0x000fe40000004100 */
[----:B------:R-:W-:Y:S01]  /*3c710*/  FFMA.FTZ R191, R191, R103, R4 ;  /* 0x00000067bfbf7223 */ /* 0x000fe20000010004 */
[----:B------:R-:W-:Y:S02]  /*3c720*/  HADD2.F32 R103, -RZ, R69.H0_H0 ;  /* 0x20000045ff677230 */ /* 0x000fe40000004100 */
[----:B------:R-:W-:Y:S01]  /*3c730*/  FFMA.FTZ R219, R219, R170, R140 ;  /* 0x000000aadbdb7223 */ /* 0x000fe2000001008c */
[----:B------:R-:W-:-:S02]  /*3c740*/  HADD2.F32 R170, -RZ, R57.H1_H1 ;  /* 0x30000039ffaa7230 */ /* 0x000fc40000004100 */
[----:B------:R-:W-:Y:S01]  /*3c750*/  FFMA.FTZ R115, R115, R108, R14 ;  /* 0x0000006c73737223 */ /* 0x000fe2000001000e */
[--C-:B------:R-:W-:Y:S02]  /*3c760*/  HADD2.F32 R114, -RZ, R68.reuse.H1_H1 ;  /* 0x30000044ff727230 */ /* 0x100fe40000004100 */
[----:B------:R-:W-:Y:S01]  /*3c770*/  FFMA.FTZ R192, R192, R103, R7 ;  /* 0x00000067c0c07223 */ /* 0x000fe20000010007 */
[----:B------:R-:W-:Y:S02]  /*3c780*/  HADD2.F32 R103, -RZ, R68.H0_H0 ;  /* 0x20000044ff677230 */ /* 0x000fe40000004100 */
[----:B------:R-:W-:Y:S01]  /*3c790*/  FFMA.FTZ R221, R221, R170, R138 ;  /* 0x000000aadddd7223 */ /* 0x000fe2000001008a */
[----:B------:R-:W-:Y:S02]  /*3c7a0*/  HADD2.F32 R170, -RZ, R56.H1_H1 ;  /* 0x30000038ffaa7230 */ /* 0x000fe40000004100 */
[----:B------:R-:W-:Y:S01]  /*3c7b0*/  FFMA.FTZ R123, R123, R114, R8 ;  /* 0x000000727b7b7223 */ /* 0x000fe20000010008 */
[----:B------:R-:W-:-:S02]  /*3c7c0*/  HADD2.F32 R100, -RZ, R77.H1_H1 ;  /* 0x3000004dff647230 */ /* 0x000fc40000004100 */
[----:B------:R-:W-:Y:S01]  /*3c7d0*/  FFMA.FTZ R246, R246, R103, R9 ;  /* 0x00000067f6f67223 */ /* 0x000fe20000010009 */
[----:B------:R-:W-:Y:S02]  /*3c7e0*/  HADD2.F32 R103, -RZ, R67.H0_H0 ;  /* 0x20000043ff677230 */ /* 0x000fe40000004100 */
[----:B------:R-:W-:Y:S01]  /*3c7f0*/  FFMA.FTZ R217, R217, R170, R136 ;  /* 0x000000aad9d97223 */ /* 0x000fe20000010088 */
[----:B------:R-:W-:Y:S02]  /*3c800*/  HADD2.F32 R170, -RZ, R55.H1_H1 ;  /* 0x30000037ffaa7230 */ /* 0x000fe40000004100 */
[----:B------:R-:W-:Y:S01]  /*3c810*/  FFMA.FTZ R100, R171, R100, R22 ;  /* 0x00000064ab647223 */ /* 0x000fe20000010016 */
[----:B------:R-:W-:Y:S02]  /*3c820*/  HADD2.F32 R117, -RZ, R63.H1_H1 ;  /* 0x3000003fff757230 */ /* 0x000fe40000004100 */
[----:B------:R-:W-:Y:S01]  /*3c830*/  FFMA.FTZ R204, R204, R103, R47 ;  /* 0x00000067cccc7223 */ /* 0x000fe2000001002f */
[----:B------:R-:W-:-:S02]  /*3c840*/  HADD2.F32 R103, -RZ, R66.H1_H1 ;  /* 0x30000042ff677230 */ /* 0x000fc40000004100 */
[----:B------:R-:W-:Y:S01]  /*3c850*/  FFMA.FTZ R231, R231, R170, R150 ;  /* 0x000000aae7e77223 */ /* 0x000fe20000010096 */
[----:B------:R-:W-:Y:S02]  /*3c860*/  HADD2.F32 R170, -RZ, R54.H1_H1 ;  /* 0x30000036ffaa7230 */ /* 0x000fe40000004100 */
[----:B------:R-:W-:Y:S01]  /*3c870*/  FFMA.FTZ R213, R213, R117, R134 ;  /* 0x00000075d5d57223 */ /* 0x000fe20000010086 */
        /* <DEDUP_REMOVED lines=26> */
[----:B------:R-:W-:Y:S02]  /*3ca20*/  HADD2.F32 R103, -RZ, R60.H0_H0 ;  /* 0x2000003cff677230 */ /* 0x000fe40000004100 */
[----:B------:R-:W-:Y:S01]  /*3ca30*/  FFMA.FTZ R240, R240, R170, R155 ;  /* 0x000000aaf0f07223 */ /* 0x000fe2000001009b */
[----:B------:R-:W-:Y:S01]  /*3ca40*/  HADD2.F32 R170, -RZ, R49.H1_H1 ;  /* 0x30000031ffaa7230 */ /* 0x000fe20000004100 */
[----:B------:R-:W-:Y:S01]  /*3ca50*/  F2FP.F16.F32.PACK_AB R101, R100, R101 ;  /* 0x000000656465723e */ /* 0x000fe200000000ff */
[----:B------:R-:W-:-:S02]  /*3ca60*/  HADD2.F32 R108, -RZ, R71.H1_H1 ;  /* 0x30000047ff6c7230 */ /* 0x000fc40000004100 */
[----:B------:R-:W-:Y:S01]  /*3ca70*/  FFMA.FTZ R208, R208, R103, R125 ;  /* 0x00000067d0d07223 */ /* 0x000fe2000001007d */
[----:B------:R-:W-:Y:S02]  /*3ca80*/  HADD2.F32 R103, -RZ, R59.H0_H0 ;  /* 0x2000003bff677230 */ /* 0x000fe40000004100 */
[----:B------:R-:W-:Y:S01]  /*3ca90*/  FFMA.FTZ R236, R236, R170, R153 ;  /* 0x000000aaecec7223 */ /* 0x000fe20000010099 */
[----:B------:R-:W-:Y:S01]  /*3caa0*/  HADD2.F32 R110, -RZ, R70.H0_H0 ;  /* 0x20000046ff6e7230 */ /* 0x000fe20000004100 */
[----:B------:R-:W0:Y:S01]  /*3cab0*/  LDC.64 R170, c[0x0][0x210] ;  /* 0x00008400ffaa7b82 */ /* 0x000e220000000a00 */
        /* <DEDUP_REMOVED lines=10> */
[----:B------:R-:W-:Y:S01]  /*3cb60*/  IMAD.WIDE.U32 R242, R243, 0x10, R178 ;  /* 0x00000010f3f27825 */ /* 0x000fe200078e00b2 */
[----:B------:R-:W-:-:S03]  /*3cb70*/  F2FP.F16.F32.PACK_AB R102, R105, R102 ;  /* 0x000000666966723e */ /* 0x000fc600000000ff */
[----:B------:R-:W-:Y:S01]  /*3cb80*/  FFMA.FTZ R110, R194, R110, R5 ;  /* 0x0000006ec26e7223 */ /* 0x000fe20000010005 */
[----:B------:R-:W-:Y:S01]  /*3cb90*/  FFMA.FTZ R218, R218, R103, R135 ;  /* 0x00000067dada7223 */ /* 0x000fe20000010087 */
[----:B------:R-:W-:Y:S01]  /*3cba0*/  HADD2.F32 R103, -RZ, R56.H0_H0 ;  /* 0x20000038ff677230 */ /* 0x000fe20000004100 */
[----:B------:R-:W-:Y:S01]  /*3cbb0*/  F2FP.F16.F32.PACK_AB R100, R107, R104 ;  /* 0x000000686b64723e */ /* 0x000fe200000000ff */
[----:B------:R-:W-:Y:S01]  /*3cbc0*/  IMAD.WIDE.U32 R238, R239, 0x10, R178 ;  /* 0x00000010efee7825 */ /* 0x000fe200078e00b2 */
[----:B------:R-:W-:-:S03]  /*3cbd0*/  F2FP.F16.F32.PACK_AB R107, R121, R190 ;  /* 0x000000be796b723e */ /* 0x000fc600000000ff */
[----:B------:R-:W-:Y:S01]  /*3cbe0*/  FFMA.FTZ R114, R198, R114, R45 ;  /* 0x00000072c6727223 */ /* 0x000fe2000001002d */
[----:B------:R-:W-:Y:S01]  /*3cbf0*/  FFMA.FTZ R212, R212, R103, R133 ;  /* 0x00000067d4d47223 */ /* 0x000fe20000010085 */
[----:B------:R-:W-:Y:S01]  /*3cc00*/  HADD2.F32 R103, -RZ, R55.H0_H0 ;  /* 0x20000037ff677230 */ /* 0x000fe20000004100 */
[----:B------:R-:W-:Y:S01]  /*3cc10*/  F2FP.F16.F32.PACK_AB R106, R119, R106 ;  /* 0x0000006a776a723e */ /* 0x000fe200000000ff */
[----:B------:R-:W-:Y:S01]  /*3cc20*/  HADD2.F32 R193, -RZ, R48.H1_H1 ;  /* 0x30000030ffc17230 */ /* 0x000fe20000004100 */
[----:B------:R-:W-:Y:S01]  /*3cc30*/  F2FP.F16.F32.PACK_AB R105, R115, R120 ;  /* 0x000000787369723e */ /* 0x000fe200000000ff */
[----:B------:R-:W-:Y:S01]  /*3cc40*/  FFMA.FTZ R117, R202, R117, R127 ;  /* 0x00000075ca757223 */ /* 0x000fe2000001007f */
[----:B------:R-:W-:Y:S01]  /*3cc50*/  FFMA.FTZ R228, R228, R103, R147 ;  /* 0x00000067e4e47223 */ /* 0x000fe20000010093 */
[----:B------:R-:W-:Y:S01]  /*3cc60*/  HADD2.F32 R103, -RZ, R54.H0_H0 ;  /* 0x20000036ff677230 */ /* 0x000fe20000004100 */
[----:B------:R-:W-:Y:S01]  /*3cc70*/  F2FP.F16.F32.PACK_AB R104, R113, R118 ;  /* 0x000000767168723e */ /* 0x000fe200000000ff */
[----:B------:R-:W-:Y:S01]  /*3cc80*/  FFMA.FTZ R122, R209, R122, R130 ;  /* 0x0000007ad17a7223 */ /* 0x000fe20000010082 */
[----:B------:R1:W-:Y:S01]  /*3cc90*/  STG.E.128 desc[UR4][R248.64], R96 ;  /* 0x00000060f8007986 */ /* 0x0003e2000c101d04 */
[----:B------:R-:W-:Y:S01]  /*3cca0*/  F2FP.F16.F32.PACK_AB R111, R108, R111 ;  /* 0x0000006f6c6f723e */ /* 0x000fe200000000ff */
[----:B------:R-:W-:Y:S01]  /*3ccb0*/  FFMA.FTZ R226, R226, R103, R145 ;  /* 0x00000067e2e27223 */ /* 0x000fe20000010091 */
[----:B------:R-:W-:-:S02]  /*3ccc0*/  HADD2.F32 R103, -RZ, R53.H0_H0 ;  /* 0x20000035ff677230 */ /* 0x000fc40000004100 */
[----:B------:R-:W-:Y:S01]  /*3ccd0*/  FFMA.FTZ R193, R234, R193, R151 ;  /* 0x000000c1eac17223 */ /* 0x000fe20000010097 */
[----:B------:R-:W-:Y:S01]  /*3cce0*/  IMAD.WIDE.U32 R186, R187, 0x10, R178 ;  /* 0x00000010bbba7825 */ /* 0x000fe200078e00b2 */
[----:B------:R-:W-:-:S03]  /*3ccf0*/  F2FP.F16.F32.PACK_AB R110, R191, R110 ;  /* 0x0000006ebf6e723e */ /* 0x000fc600000000ff */
[----:B------:R-:W-:Y:S01]  /*3cd00*/  FFMA.FTZ R224, R224, R103, R143 ;  /* 0x00000067e0e07223 */ /* 0x000fe2000001008f */
[----:B------:R-:W-:Y:S01]  /*3cd10*/  HADD2.F32 R103, -RZ, R52.H0_H0 ;  /* 0x20000034ff677230 */ /* 0x000fe20000004100 */
[----:B------:R-:W-:Y:S01]  /*3cd20*/  F2FP.F16.F32.PACK_AB R108, R123, R246 ;  /* 0x000000f67b6c723e */ /* 0x000fe200000000ff */
        /* <DEDUP_REMOVED lines=20> */
[----:B0-----:R-:W-:Y:S01]  /*3ce70*/  IMAD R42, R170, 0x4, R42 ;  /* 0x00000004aa2a7824 */ /* 0x001fe200078e022a */
[----:B------:R-:W-:Y:S02]  /*3ce80*/  F2FP.F16.F32.PACK_AB R121, R221, R218 ;  /* 0x000000dadd79723e */ /* 0x000fe400000000ff */
[----:B------:R-:W-:Y:S01]  /*3ce90*/  FFMA.FTZ R230, R230, R103, R149 ;  /* 0x00000067e6e67223 */ /* 0x000fe20000010095 */
[----:B------:R-:W-:Y:S02]  /*3cea0*/  F2FP.F16.F32.PACK_AB R103, R109, R112 ;  /* 0x000000706d67723e */ /* 0x000fe400000000ff */
[----:B------:R-:W-:Y:S02]  /*3ceb0*/  F2FP.F16.F32.PACK_AB R109, R195, R192 ;  /* 0x000000c0c36d723e */ /* 0x000fe400000000ff */
[----:B------:R-:W-:Y:S01]  /*3cec0*/  F2FP.F16.F32.PACK_AB R112, R116, R199 ;  /* 0x000000c77470723e */ /* 0x000fe200000000ff */
[----:B------:R0:W-:Y:S01]  /*3ced0*/  STG.E.128 desc[UR4][R242.64], R100 ;  /* 0x00000064f2007986 */ /* 0x0001e2000c101d04 */
[----:B------:R-:W-:-:S02]  /*3cee0*/  F2FP.F16.F32.PACK_AB R116, R211, R208 ;  /* 0x000000d0d374723e */ /* 0x000fc400000000ff */
[----:B------:R-:W-:Y:S01]  /*3cef0*/  F2FP.F16.F32.PACK_AB R120, R217, R212 ;  /* 0x000000d4d978723e */ /* 0x000fe200000000ff */
[----:B------:R2:W-:Y:S01]  /*3cf00*/  STG.E.128 desc[UR4][R238.64], R104 ;  /* 0x00000068ee007986 */ /* 0x0005e2000c101d04 */
[----:B-1----:R-:W-:Y:S02]  /*3cf10*/  F2FP.F16.F32.PACK_AB R99, R231, R228 ;  /* 0x000000e4e763723e */ /* 0x002fe400000000ff */
[----:B------:R-:W-:Y:S01]  /*3cf20*/  F2FP.F16.F32.PACK_AB R98, R229, R226 ;  /* 0x000000e2e562723e */ /* 0x000fe200000000ff */
[----:B------:R-:W-:Y:S01]  /*3cf30*/  STG.E.128 desc[UR4][R186.64], R108 ;  /* 0x0000006cba007986 */ /* 0x000fe2000c101d04 */
[----:B------:R-:W-:Y:S02]  /*3cf40*/  F2FP.F16.F32.PACK_AB R97, R227, R224 ;  /* 0x000000e0e361723e */ /* 0x000fe400000000ff */
[----:B------:R-:W-:Y:S01]  /*3cf50*/  F2FP.F16.F32.PACK_AB R96, R225, R220 ;  /* 0x000000dce160723e */ /* 0x000fe200000000ff */
[----:B------:R1:W-:Y:S04]  /*3cf60*/  STG.E.128 desc[UR4][R184.64], R112 ;  /* 0x00000070b8007986 */ /* 0x0003e8000c101d04 */
[----:B------:R3:W-:Y:S01]  /*3cf70*/  STG.E.128 desc[UR4][R182.64], R116 ;  /* 0x00000074b6007986 */ /* 0x0007e2000c101d04 */
[----:B0-----:R-:W-:-:S02]  /*3cf80*/  F2FP.F16.F32.PACK_AB R103, R232, R233 ;  /* 0x000000e9e867723e */ /* 0x001fc400000000ff */
[----:B------:R-:W-:Y:S01]  /*3cf90*/  F2FP.F16.F32.PACK_AB R102, R240, R237 ;  /* 0x000000edf066723e */ /* 0x000fe200000000ff */
[----:B------:R3:W-:Y:S01]  /*3cfa0*/  STG.E.128 desc[UR4][R180.64], R120 ;  /* 0x00000078b4007986 */ /* 0x0007e2000c101d04 */
[C---:B--2---:R-:W-:Y:S02]  /*3cfb0*/  LEA R104, P1, R189.reuse, UR18, 0x4 ;  /* 0x00000012bd687c11 */ /* 0x044fe4000f8220ff */
[----:B------:R-:W-:Y:S01]  /*3cfc0*/  F2FP.F16.F32.PACK_AB R101, R236, R235 ;  /* 0x000000ebec65723e */ /* 0x000fe200000000ff */
[----:B------:R3:W-:Y:S01]  /*3cfd0*/  STG.E.128 desc[UR4][R178.64], R96 ;  /* 0x00000060b2007986 */ /* 0x0007e2000c101d04 */
[----:B------:R-:W-:Y:S02]  /*3cfe0*/  LEA.HI.X R105, R189, UR19, RZ, 0x4, P1 ;  /* 0x00000013bd697c11 */ /* 0x000fe400088f24ff */
[----:B------:R-:W-:Y:S01]  /*3cff0*/  F2FP.F16.F32.PACK_AB R100, R193, R230 ;  /* 0x000000e6c164723e */ /* 0x000fe200000000ff */
[----:B-1----:R-:W0:Y:S01]  /*3d000*/  S2R R113, SR_TID.X ;  /* 0x0000000000717919 */ /* 0x002e220000002100 */
[----:B------:R-:W-:-:S03]  /*3d010*/  ISETP.GE.AND P1, PT, R42, R171, PT ;  /* 0x000000ab2a00720c */ /* 0x000fc60003f26270 */
[----:B------:R3:W-:Y:S10]  /*3d020*/  STG.E.128 desc[UR4][R104.64], R100 ;  /* 0x0000006468007986 */ /* 0x0007f4000c101d04 */
[----:B------:R-:W-:Y:S05]  /*3d030*/  @!P1 BRA `(.L_x_13592) ;  /* 0xfffffc3c00a89947 */ /* 0x000fea000383ffff */
[----:B------:R-:W-:Y:S05]  /*3d040*/  BSYNC B0 ;  /* 0x0000000000007941 */ /* 0x000fea0003800000 */
.L_x_12300:
[----:B------:R-:W-:Y:S05]  /*3d050*/  EXIT ;  /* 0x000000000000794d */ /* 0x000fea0003800000 */
.L_x_13591:
        /* <DEDUP_REMOVED lines=8> */
.L_x_13594:
[----:B------:R-:W-:Y:S05]  /*3d0e0*/  BSYNC B1 ;  /* 0x0000000000017941 */ /* 0x000fea0003800000 */
.L_x_13593:
        /* <DEDUP_REMOVED lines=9> */
.L_x_13595:
[----:B------:R-:W-:Y:S02]  /*3d180*/  IMAD.MOV.U32 R244, RZ, RZ, 0x4 ;  /* 0x00000004fff47424 */ /* 0x000fe400078e00ff */
[----:B------:R-:W-:-:S04]  /*3d190*/  IMAD.MOV.U32 R97, RZ, RZ, R241 ;  /* 0x000000ffff617224 */ /* 0x000fc800078e00f1 */
[----:B------:R-:W-:-:S05]  /*3d1a0*/  FADD.FTZ R99, R98, R97 ;  /* 0x0000006162637221 */ /* 0x000fca0000010000 */
[----:B------:R-:W-:-:S07]  /*3d1b0*/  MOV R243, R99 ;  /* 0x0000006300f37202 */ /* 0x000fce0000000f00 */
[----:B------:R-:W-:Y:S05]  /*3d1c0*/  WARPSYNC.COLLECTIVE R242, `(.L_x_13596) ;  /* 0x00000000f2087348 */ /* 0x000fea0003c00000 */
[----:B------:R0:W1:Y:S02]  /*3d1d0*/  SHFL.BFLY P2, R241, R243, R244, R245 ;  /* 0x0c0000f4f3f17389 */ /* 0x00006400000400f5 */
[----:B01----:R-:W-:Y:S01]  /*3d1e0*/  ENDCOLLECTIVE ;  /* 0x000000000000791b */ /* 0x003fe20003800000 */
.L_x_13596:
[----:B------:R-:W-:Y:S01]  /*3d1f0*/  HFMA2.MMA R244, -RZ, RZ, 0, 4.76837158203125e-07 ;  /* 0x00000008fff47435 */ /* 0x000fe200000001ff */
[----:B------:R-:W-:-:S05]  /*3d200*/  MOV R96, R241 ;  /* 0x000000f100607202 */ /* 0x000fca0000000f00 */
[----:B------:R-:W-:-:S04]  /*3d210*/  FADD.FTZ R110, R99, R96 ;  /* 0x00000060636e7221 */ /* 0x000fc80000010000 */
[----:B------:R-:W-:-:S07]  /*3d220*/  IMAD.MOV.U32 R243, RZ, RZ, R110 ;  /* 0x000000fffff37224 */ /* 0x000fce00078e006e */
[----:B------:R-:W-:Y:S05]  /*3d230*/  WARPSYNC.COLLECTIVE R242, `(.L_x_13597) ;  /* 0x00000000f2087348 */ /* 0x000fea0003c00000 */
[----:B------:R0:W1:Y:S02]  /*3d240*/  SHFL.BFLY P2, R241, R243, R244, R245 ;  /* 0x0c0000f4f3f17389 */ /* 0x00006400000400f5 */
[----:B01----:R-:W-:Y:S01]  /*3d250*/  ENDCOLLECTIVE ;  /* 0x000000000000791b */ /* 0x003fe20003800000 */
.L_x_13597:
        /* <DEDUP_REMOVED lines=8> */
.L_x_13598:
        /* <DEDUP_REMOVED lines=168> */
.L_x_13599:
[----:B------:R-:W-:Y:S02]  /*3dd60*/  IMAD.MOV.U32 R244, RZ, RZ, 0x2 ;  /* 0x00000002fff47424 */ /* 0x000fe400078e00ff */
[----:B------:R-:W-:-:S04]  /*3dd70*/  IMAD.MOV.U32 R99, RZ, RZ, R241 ;  /* 0x000000ffff637224 */ /* 0x000fc800078e00f1 */
[----:B------:R-:W-:-:S05]  /*3dd80*/  FADD.FTZ R99, R96, R99 ;  /* 0x0000006360637221 */ /* 0x000fca0000010000 */
[----:B------:R-:W-:-:S07]  /*3dd90*/  MOV R243, R99 ;  /* 0x0000006300f37202 */ /* 0x000fce0000000f00 */
[----:B------:R-:W-:Y:S05]  /*3dda0*/  WARPSYNC.COLLECTIVE R242, `(.L_x_13600) ;  /* 0x00000000f2087348 */ /* 0x000fea0003c00000 */
[----:B------:R0:W1:Y:S02]  /*3ddb0*/  SHFL.BFLY P2, R241, R243, R244, R245 ;  /* 0x0c0000f4f3f17389 */ /* 0x00006400000400f5 */
[----:B01----:R-:W-:Y:S01]  /*3ddc0*/  ENDCOLLECTIVE ;  /* 0x000000000000791b */ /* 0x003fe20003800000 */
.L_x_13600:
[----:B------:R-:W-:Y:S01]  /*3ddd0*/  HFMA2.MMA R244, -RZ, RZ, 0, 2.384185791015625e-07 ;  /* 0x00000004fff47435 */ /* 0x000fe200000001ff */
[----:B------:R-:W-:-:S05]  /*3dde0*/  MOV R98, R241 ;  /* 0x000000f100627202 */ /* 0x000fca0000000f00 */
[----:B------:R-:W-:-:S04]  /*3ddf0*/  FADD.FTZ R98, R99, R98 ;  /* 0x0000006263627221 */ /* 0x000fc80000010000 */
[----:B------:R-:W-:-:S07]  /*3de00*/  IMAD.MOV.U32 R243, RZ, RZ, R98 ;  /* 0x000000fffff37224 */ /* 0x000fce00078e0062 */
[----:B------:R-:W-:Y:S05]  /*3de10*/  WARPSYNC.COLLECTIVE R242, `(.L_x_13601) ;  /* 0x00000000f2087348 */ /* 0x000fea0003c00000 */
[----:B------:R0:W1:Y:S02]  /*3de20*/  SHFL.BFLY P2, R241, R243, R244, R245 ;  /* 0x0c0000f4f3f17389 */ /* 0x00006400000400f5 */
[----:B01----:R-:W-:Y:S01]  /*3de30*/  ENDCOLLECTIVE ;  /* 0x000000000000791b */ /* 0x003fe20003800000 */
.L_x_13601:
[----:B------:R-:W-:Y:S02]  /*3de40*/  IMAD.MOV.U32 R244, RZ, RZ, 0x8 ;  /* 0x00000008fff47424 */ /* 0x000fe400078e00ff */
[----:B------:R-:W-:-:S04]  /*3de50*/  IMAD.MOV.U32 R111, RZ, RZ, R241 ;  /* 0x000000ffff6f7224 */ /* 0x000fc800078e00f1 */
[----:B------:R-:W-:-:S05]  /*3de60*/  FADD.FTZ R111, R98, R111 ;  /* 0x0000006f626f7221 */ /* 0x000fca0000010000 */
[----:B------:R-:W-:-:S07]  /*3de70*/  MOV R243, R111 ;  /* 0x0000006f00f37202 */ /* 0x000fce0000000f00 */
[----:B------:R-:W-:Y:S05]  /*3de80*/  WARPSYNC.COLLECTIVE R242, `(.L_x_13602) ;  /* 0x00000000f2087348 */ /* 0x000fea0003c00000 */
[----:B------:R0:W1:Y:S02]  /*3de90*/  SHFL.BFLY P2, R241, R243, R244, R245 ;  /* 0x0c0000f4f3f17389 */ /* 0x00006400000400f5 */
[----:B01----:R-:W-:Y:S01]  /*3dea0*/  ENDCOLLECTIVE ;  /* 0x000000000000791b */ /* 0x003fe20003800000 */
.L_x_13602:
[----:B------:R-:W-:Y:S01]  /*3deb0*/  HFMA2.MMA R244, -RZ, RZ, 0, 9.5367431640625e-07 ;  /* 0x00000010fff47435 */ /* 0x000fe200000001ff */
[----:B------:R-:W-:-:S05]  /*3dec0*/  MOV R110, R241 ;  /* 0x000000f1006e7202 */ /* 0x000fca0000000f00 */
[----:B------:R-:W-:-:S04]  /*3ded0*/  FADD.FTZ R110, R111, R110 ;  /* 0x0000006e6f6e7221 */ /* 0x000fc80000010000 */
[----:B------:R-:W-:-:S07]  /*3dee0*/  IMAD.MOV.U32 R243, RZ, RZ, R110 ;  /* 0x000000fffff37224 */ /* 0x000fce00078e006e */
[----:B------:R-:W-:Y:S05]  /*3def0*/  WARPSYNC.COLLECTIVE R242, `(.L_x_13603) ;  /* 0x00000000f2087348 */ /* 0x000fea0003c00000 */
[----:B------:R0:W1:Y:S02]  /*3df00*/  SHFL.BFLY P2, R241, R243, R244, R245 ;  /* 0x0c0000f4f3f17389 */ /* 0x00006400000400f5 */
[----:B01----:R-:W-:Y:S01]  /*3df10*/  ENDCOLLECTIVE ;  /* 0x000000000000791b */ /* 0x003fe20003800000 */
.L_x_13603:
[----:B------:R-:W-:Y:S05]  /*3df20*/  BRA `(.L_x_13604) ;  /* 0xffffffd400e47947 */ /* 0x000fea000383ffff */
.L_x_13605:
        /* <DEDUP_REMOVED lines=13> */
.L_x_66049:


//--------------------- .text._ZN10layer_norm31ln_parallel_residual_fwd_kernelINS_13Kernel_traitsIf13__nv_bfloat16S2_S2_fjLj2560ELj1ELj4ELj1ELj16ENS_18Kernel_traits_baseILj2560EfS2_S2_S2_fjLj128EEEEELb0ELb0ELb0EEEvNS_9FwdParamsE --------------------------
	.section	.text._ZN10layer_norm31ln_parallel_residual_fwd_kernelINS_13Kernel_traitsIf13__nv_bfloat16S2_S2_fjLj2560ELj1ELj4ELj1ELj16ENS_18Kernel_traits_baseILj2560EfS2_S2_S2_fjLj128EEEEELb0ELb0ELb0EEEvNS_9FwdParamsE,"ax",@progbits
	.align	128
        .global         _ZN10layer_norm31ln_parallel_residual_fwd_kernelINS_13Kernel_traitsIf13__nv_bfloat16S2_S2_fjLj2560ELj1ELj4ELj1ELj16ENS_18Kernel_traits_baseILj2560EfS2_S2_S2_fjLj128EEEEELb0ELb0ELb0EEEvNS_9FwdParamsE
        .type           _ZN10layer_norm31ln_parallel_residual_fwd_kernelINS_13Kernel_traitsIf13__nv_bfloat16S2_S2_fjLj2560ELj1ELj4ELj1ELj16ENS_18Kernel_traits_baseILj2560EfS2_S2_S2_fjLj128EEEEELb0ELb0ELb0EEEvNS_9FwdParamsE,@function
        .size           _ZN10layer_norm31ln_parallel_residual_fwd_kernelINS_13Kernel_traitsIf13__nv_bfloat16S2_S2_fjLj2560ELj1ELj4ELj1ELj16ENS_18Kernel_traits_baseILj2560EfS2_S2_S2_fjLj128EEEEELb0ELb0ELb0EEEvNS_9FwdParamsE,(.L_x_66050 - _ZN10layer_norm31ln_parallel_residual_fwd_kernelINS_13Kernel_traitsIf13__nv_bfloat16S2_S2_fjLj2560ELj1ELj4ELj1ELj16ENS_18Kernel_traits_baseILj2560EfS2_S2_S2_fjLj128EEEEELb0ELb0ELb0EEEvNS_9FwdParamsE)
        .other          _ZN10layer_norm31ln_parallel_residual_fwd_kernelINS_13Kernel_traitsIf13__nv_bfloat16S2_S2_fjLj2560ELj1ELj4ELj1ELj16ENS_18Kernel_traits_baseILj2560EfS2_S2_S2_fjLj128EEEEELb0ELb0ELb0EEEvNS_9FwdParamsE,@"STO_CUDA_ENTRY STV_DEFAULT"
_ZN10layer_norm31ln_parallel_residual_fwd_kernelINS_13Kernel_traitsIf13__nv_bfloat16S2_S2_fjLj2560ELj1ELj4ELj1ELj16ENS_18Kernel_traits_baseILj2560EfS2_S2_S2_fjLj128EEEEELb0ELb0ELb0EEEvNS_9FwdParamsE:
.text._ZN10layer_norm31ln_parallel_residual_fwd_kernelINS_13Kernel_traitsIf13__nv_bfloat16S2_S2_fjLj2560ELj1ELj4ELj1ELj16ENS_18Kernel_traits_baseILj2560EfS2_S2_S2_fjLj128EEEEELb0ELb0ELb0EEEvNS_9FwdParamsE:
[----:B------:R-:W0:Y:S01]  /*0000*/  LDC R1, c[0x0][0x28] ;  /* 0x00000a00ff017b82 */ /* 0x000e220000000800 */
[----:B------:R-:W1:Y:S07]  /*0010*/  S2R R12, SR_TID.X ;  /* 0x00000000000c7919 */ /* 0x000e6e0000002100 */
[----:B------:R-:W2:Y:S01]  /*0020*/  LDC R3, c[0x0][0x218] ;  /* 0x00008600ff037b82 */ /* 0x000ea20000000800 */
[----:B------:R-:W-:Y:S01]  /*0030*/  ULDC.64 UR4, c[0x0][0x208] ;  /* 0x0000820000047ab9 */ /* 0x000fe20000000a00 */
[----:B------:R-:W-:Y:S01]  /*0040*/  BSSY B0, `(.L_x_13606) ;  /* 0x000003c000007945 */ /* 0x000fe20003800000 */
[----:B0-----:R-:W-:-:S02]  /*0050*/  IADD3 R1, R1, -0x4f8, RZ ;  /* 0xfffffb0801017810 */ /* 0x001fc40007ffe0ff */
[----:B--2---:R-:W-:-:S04]  /*0060*/  SHF.R.S32.HI R0, RZ, 0x1f, R3 ;  /* 0x0000001fff007819 */ /* 0x004fc80000011403 */
[----:B------:R-:W-:Y:S02]  /*0070*/  LEA.HI R0, R0, R3, RZ, 0x3 ;  /* 0x0000000300007211 */ /* 0x000fe400078f18ff */
[C---:B-1----:R-:W-:Y:S02]  /*0080*/  LOP3.LUT R3, R12.reuse, 0x1f, RZ, 0xc, !PT ;  /* 0x0000001f0c037812 */ /* 0x042fe400078e0cff */
[----:B------:R-:W-:Y:S02]  /*0090*/  LOP3.LUT R111, R12, 0x1f, RZ, 0xc0, !PT ;  /* 0x0000001f0c6f7812 */ /* 0x000fe400078ec0ff */
[----:B------:R-:W-:-:S03]  /*00a0*/  LEA.HI.SX32 R3, R0, R3, 0x1d ;  /* 0x0000000300037211 */ /* 0x000fc600078feaff */
[----:B------:R-:W-:Y:S01]  /*00b0*/  IMAD.MOV.U32 R0, RZ, RZ, R111 ;  /* 0x000000ffff007224 */ /* 0x000fe200078e006f */
[----:B------:R-:W-:-:S13]  /*00c0*/  LOP3.LUT P1, RZ, R3, 0xffffffe0, RZ, 0xc0, !PT ;  /* 0xffffffe003ff7812 */ /* 0x000fda000782c0ff */
[----:B------:R-:W-:Y:S05]  /*00d0*/  @!P1 BRA `(.L_x_13607) ;  /* 0x0000000000c89947 */ /* 0x000fea0003800000 */
[----:B------:R-:W-:Y:S01]  /*00e0*/  ULDC.64 UR6, c[0x0][0x2c8] ;  /* 0x0000b20000067ab9 */ /* 0x000fe20000000a00 */
[----:B------:R-:W-:Y:S01]  /*00f0*/  ULDC.64 UR10, c[0x0][0x2d0] ;  /* 0x0000b400000a7ab9 */ /* 0x000fe20000000a00 */
[----:B------:R-:W-:Y:S01]  /*0100*/  ISETP.NE.U32.AND P0, PT, RZ, UR6, PT ;  /* 0x00000006ff007c0c */ /* 0x000fe2000bf05070 */
[----:B------:R-:W-:Y:S01]  /*0110*/  ULDC.64 UR8, c[0x0][0x268] ;  /* 0x00009a0000087ab9 */ /* 0x000fe20000000a00 */
[----:B------:R-:W-:Y:S02]  /*0120*/  ISETP.NE.U32.AND P2, PT, RZ, UR10, PT ;  /* 0x0000000aff007c0c */ /* 0x000fe4000bf45070 */
[----:B------:R-:W-:Y:S02]  /*0130*/  CS2R R26, SRZ ;  /* 0x00000000001a7805 */ /* 0x000fe4000001ff00 */
[----:B------:R-:W-:Y:S02]  /*0140*/  ISETP.NE.AND.EX P0, PT, RZ, UR7, PT, P0 ;  /* 0x00000007ff007c0c */ /* 0x000fe4000bf05300 */
[----:B------:R-:W-:-:S02]  /*0150*/  CS2R R24, SRZ ;  /* 0x0000000000187805 */ /* 0x000fc4000001ff00 */
[----:B------:R-:W-:Y:S02]  /*0160*/  ISETP.NE.AND.EX P2, PT, RZ, UR11, PT, P2 ;  /* 0x0000000bff007c0c */ /* 0x000fe4000bf45320 */
[----:B------:R-:W-:Y:S02]  /*0170*/  CS2R R22, SRZ ;  /* 0x0000000000167805 */ /* 0x000fe4000001ff00 */
[C---:B------:R-:W-:Y:S02]  /*0180*/  SHF.L.U32 R10, R0.reuse, 0x5, RZ ;  /* 0x00000005000a7819 */ /* 0x040fe400000006ff */
[----:B------:R-:W-:Y:S02]  /*0190*/  CS2R R20, SRZ ;  /* 0x0000000000147805 */ /* 0x000fe4000001ff00 */
[----:B------:R-:W-:Y:S02]  /*01a0*/  SHF.L.U64.HI R2, R0, 0x5, RZ ;  /* 0x0000000500027819 */ /* 0x000fe400000102ff */
[----:B------:R-:W-:-:S02]  /*01b0*/  CS2R R18, SRZ ;  /* 0x0000000000127805 */ /* 0x000fc4000001ff00 */
[----:B------:R-:W-:Y:S02]  /*01c0*/  IADD3 R8, P4, R10, UR8, RZ ;  /* 0x000000080a087c10 */ /* 0x000fe4000ff9e0ff */
[----:B------:R-:W-:Y:S01]  /*01d0*/  CS2R R16, SRZ ;  /* 0x0000000000107805 */ /* 0x000fe2000001ff00 */
[----:B------:R-:W0:Y:S01]  /*01e0*/  LDC.64 R4, c[0x0][0x260] ;  /* 0x00009800ff047b82 */ /* 0x000e220000000a00 */
[----:B------:R-:W-:Y:S02]  /*01f0*/  CS2R R30, SRZ ;  /* 0x00000000001e7805 */ /* 0x000fe4000001ff00 */
[----:B------:R-:W-:Y:S02]  /*0200*/  CS2R R28, SRZ ;  /* 0x00000000001c7805 */ /* 0x000fe4000001ff00 */
[----:B------:R-:W-:Y:S02]  /*0210*/  @P0 LEA R6, P3, R0, UR6, 0x5 ;  /* 0x0000000600060c11 */ /* 0x000fe4000f8628ff */
[----:B------:R-:W-:-:S02]  /*0220*/  @P2 IADD3 R10, P5, R10, UR10, RZ ;  /* 0x0000000a0a0a2c10 */ /* 0x000fc4000ffbe0ff */
[----:B------:R-:W-:Y:S02]  /*0230*/  @P0 LEA.HI.X R7, R0, UR7, RZ, 0x5, P3 ;  /* 0x0000000700070c11 */ /* 0x000fe400098f2cff */
[C---:B------:R-:W-:Y:S02]  /*0240*/  @P2 IADD3.X R11, R2.reuse, UR11, RZ, P5, !PT ;  /* 0x0000000b020b2c10 */ /* 0x040fe4000affe4ff */
[----:B------:R-:W-:Y:S01]  /*0250*/  IADD3.X R9, R2, UR9, RZ, P4, !PT ;  /* 0x0000000902097c10 */ /* 0x000fe2000a7fe4ff */
[----:B------:R-:W2:Y:S04]  /*0260*/  @P0 LDG.E.128 R24, desc[UR4][R6.64+0x10] ;  /* 0x0000100406180981 */ /* 0x000ea8000c1e1d00 */
[----:B------:R-:W3:Y:S04]  /*0270*/  @P2 LDG.E.128 R20, desc[UR4][R10.64] ;  /* 0x000000040a142981 */ /* 0x000ee8000c1e1d00 */
[----:B------:R-:W4:Y:S01]  /*0280*/  @P2 LDG.E.128 R16, desc[UR4][R10.64+0x10] ;  /* 0x000010040a102981 */ /* 0x000f22000c1e1d00 */
[----:B0-----:R-:W-:-:S03]  /*0290*/  IMAD.WIDE.U32 R4, R0, 0x20, R4 ;  /* 0x0000002000047825 */ /* 0x001fc600078e0004 */
[----:B------:R-:W5:Y:S04]  /*02a0*/  @P0 LDG.E.128 R28, desc[UR4][R6.64] ;  /* 0x00000004061c0981 */ /* 0x000f68000c1e1d00 */
[----:B--2---:R-:W-:Y:S04]  /*02b0*/  STL.64 [R1+0x240], R24 ;  /* 0x0002401801007387 */ /* 0x004fe80000100a00 */
[----:B------:R0:W-:Y:S04]  /*02c0*/  STL.64 [R1+0x248], R26 ;  /* 0x0002481a01007387 */ /* 0x0001e80000100a00 */
[----:B---3--:R-:W-:Y:S04]  /*02d0*/  STL.64 [R1+0x210], R20 ;  /* 0x0002101401007387 */ /* 0x008fe80000100a00 */
[----:B------:R1:W-:Y:S04]  /*02e0*/  STL.64 [R1+0x218], R22 ;  /* 0x0002181601007387 */ /* 0x0003e80000100a00 */
[----:B0-----:R-:W2:Y:S04]  /*02f0*/  LDG.E.128 R24, desc[UR4][R4.64] ;  /* 0x0000000404187981 */ /* 0x001ea8000c1e1d00 */
[----:B----4-:R-:W-:Y:S04]  /*0300*/  STL.64 [R1+0x220], R16 ;  /* 0x0002201001007387 */ /* 0x010fe80000100a00 */
[----:B-1----:R-:W3:Y:S04]  /*0310*/  LDG.E.128 R20, desc[UR4][R4.64+0x10] ;  /* 0x0000100404147981 */ /* 0x002ee8000c1e1d00 */
[----:B------:R0:W-:Y:S04]  /*0320*/  STL.64 [R1+0x228], R18 ;  /* 0x0002281201007387 */ /* 0x0001e80000100a00 */
[----:B------:R-:W4:Y:S04]  /*0330*/  LDG.E.128 R4, desc[UR4][R8.64+0x10] ;  /* 0x0000100408047981 */ /* 0x000f28000c1e1d00 */
[----:B0-----:R-:W5:Y:S01]  /*0340*/  LDG.E.128 R16, desc[UR4][R8.64] ;  /* 0x0000000408107981 */ /* 0x001f62000c1e1d00 */
[----:B------:R-:W-:-:S03]  /*0350*/  LOP3.LUT R0, R0, 0x20, RZ, 0xfc, !PT ;  /* 0x0000002000007812 */ /* 0x000fc600078efcff */
[----:B----4-:R0:W-:Y:S04]  /*0360*/  STL.64 [R1+0x490], R4 ;  /* 0x0004900401007387 */ /* 0x0101e80000100a00 */
[----:B------:R0:W-:Y:S04]  /*0370*/  STL.64 [R1+0x498], R6 ;  /* 0x0004980601007387 */ /* 0x0001e80000100a00 */
[----:B-----5:R0:W-:Y:S04]  /*0380*/  STL.64 [R1+0x4a0], R16 ;  /* 0x0004a01001007387 */ /* 0x0201e80000100a00 */
[----:B------:R0:W-:Y:S04]  /*0390*/  STL.64 [R1+0x4a8], R18 ;  /* 0x0004a81201007387 */ /* 0x0001e80000100a00 */
[----:B---3--:R0:W-:Y:S04]  /*03a0*/  STL.64 [R1+0x4b0], R20 ;  /* 0x0004b01401007387 */ /* 0x0081e80000100a00 */
[----:B------:R0:W-:Y:S04]  /*03b0*/  STL.64 [R1+0x4b8], R22 ;  /* 0x0004b81601007387 */ /* 0x0001e80000100a00 */
[----:B--2---:R0:W-:Y:S04]  /*03c0*/  STL.64 [R1+0x4c0], R24 ;  /* 0x0004c01801007387 */ /* 0x0041e80000100a00 */
[----:B------:R0:W-:Y:S04]  /*03d0*/  STL.64 [R1+0x4c8], R26 ;  /* 0x0004c81a01007387 */ /* 0x0001e80000100a00 */
[----:B------:R0:W-:Y:S04]  /*03e0*/  STL.64 [R1+0x230], R28 ;  /* 0x0002301c01007387 */ /* 0x0001e80000100a00 */
[----:B------:R0:W-:Y:S02]  /*03f0*/  STL.64 [R1+0x238], R30 ;  /* 0x0002381e01007387 */ /* 0x0001e40000100a00 */
.L_x_13607:
[----:B------:R-:W-:Y:S05]  /*0400*/  BSYNC B0 ;  /* 0x0000000000007941 */ /* 0x000fea0003800000 */
.L_x_13606:
[----:B------:R-:W-:Y:S01]  /*0410*/  ISETP.GE.U32.AND P0, PT, R3, 0x40, PT ;  /* 0x000000400300780c */ /* 0x000fe20003f06070 */
[----:B------:R-:W-:Y:S01]  /*0420*/  BSSY B0, `(.L_x_13608) ;  /* 0x0000036000007945 */ /* 0x000fe20003800000 */
[----:B------:R-:W-:-:S11]  /*0430*/  LOP3.LUT R2, R2, 0xffff7fff, RZ, 0xc0, !PT ;  /* 0xffff7fff02027812 */ /* 0x000fd600078ec0ff */
[----:B------:R-:W-:Y:S01]  /*0440*/  @P0 LOP3.LUT R2, R2, 0x8000, RZ, 0xfc, !PT ;  /* 0x0000800002020812 */ /* 0x000fe200078efcff */
[----:B------:R-:W-:Y:S06]  /*0450*/  @!P0 BRA `(.L_x_13609) ;  /* 0x0000000000c88947 */ /* 0x000fec0003800000 */
[----:B------:R-:W-:Y:S01]  /*0460*/  ULDC.64 UR10, c[0x0][0x2d0] ;  /* 0x0000b400000a7ab9 */ /* 0x000fe20000000a00 */
[C---:B------:R-:W-:Y:S01]  /*0470*/  IMAD.SHL.U32 R8, R0.reuse, 0x20, RZ ;  /* 0x0000002000087824 */ /* 0x040fe200078e00ff */
[----:B------:R-:W-:Y:S01]  /*0480*/  ISETP.NE.U32.AND P0, PT, RZ, UR10, PT ;  /* 0x0000000aff007c0c */ /* 0x000fe2000bf05070 */
[----:B------:R-:W-:Y:S01]  /*0490*/  ULDC.64 UR8, c[0x0][0x268] ;  /* 0x00009a0000087ab9 */ /* 0x000fe20000000a00 */
[----:B0-----:R-:W-:Y:S02]  /*04a0*/  SHF.L.U64.HI R5, R0, 0x5, RZ ;  /* 0x0000000500057819 */ /* 0x001fe400000102ff */
[----:B------:R-:W-:Y:S02]  /*04b0*/  CS2R R22, SRZ ;  /* 0x0000000000167805 */ /* 0x000fe4000001ff00 */
[----:B------:R-:W-:Y:S02]  /*04c0*/  ISETP.NE.AND.EX P0, PT, RZ, UR11, PT, P0 ;  /* 0x0000000bff007c0c */ /* 0x000fe4000bf05300 */
[----:B------:R-:W-:-:S02]  /*04d0*/  CS2R R20, SRZ ;  /* 0x0000000000147805 */ /* 0x000fc4000001ff00 */
[----:B------:R-:W-:Y:S02]  /*04e0*/  IADD3 R6, P4, R8, UR8, RZ ;  /* 0x0000000808067c10 */ /* 0x000fe4000ff9e0ff */
[----:B------:R-:W-:Y:S02]  /*04f0*/  CS2R R18, SRZ ;  /* 0x0000000000127805 */ /* 0x000fe4000001ff00 */
[----:B------:R-:W-:Y:S01]  /*0500*/  CS2R R16, SRZ ;  /* 0x0000000000107805 */ /* 0x000fe2000001ff00 */
[----:B------:R-:W0:Y:S01]  /*0510*/  LDC.64 R10, c[0x0][0x260] ;  /* 0x00009800ff0a7b82 */ /* 0x000e220000000a00 */
[----:B------:R-:W-:Y:S01]  /*0520*/  ULDC.64 UR6, c[0x0][0x2c8] ;  /* 0x0000b20000067ab9 */ /* 0x000fe20000000a00 */
[----:B------:R-:W-:Y:S02]  /*0530*/  IADD3.X R7, R5, UR9, RZ, P4, !PT ;  /* 0x0000000905077c10 */ /* 0x000fe4000a7fe4ff */
[----:B------:R-:W-:Y:S02]  /*0540*/  CS2R R30, SRZ ;  /* 0x00000000001e7805 */ /* 0x000fe4000001ff00 */
[----:B------:R-:W-:-:S02]  /*0550*/  ISETP.NE.U32.AND P2, PT, RZ, UR6, PT ;  /* 0x00000006ff007c0c */ /* 0x000fc4000bf45070 */
[----:B------:R-:W-:Y:S02]  /*0560*/  CS2R R28, SRZ ;  /* 0x00000000001c7805 */ /* 0x000fe4000001ff00 */
[----:B------:R-:W-:Y:S02]  /*0570*/  CS2R R26, SRZ ;  /* 0x00000000001a7805 */ /* 0x000fe4000001ff00 */
[----:B------:R-:W-:Y:S02]  /*0580*/  CS2R R24, SRZ ;  /* 0x0000000000187805 */ /* 0x000fe4000001ff00 */
[----:B------:R-:W-:Y:S02]  /*0590*/  @P0 IADD3 R8, P5, R8, UR10, RZ ;  /* 0x0000000a08080c10 */ /* 0x000fe4000ffbe0ff */
[----:B------:R-:W-:Y:S02]  /*05a0*/  ISETP.NE.AND.EX P2, PT, RZ, UR7, PT, P2 ;  /* 0x00000007ff007c0c */ /* 0x000fe4000bf45320 */
[----:B------:R-:W-:-:S05]  /*05b0*/  @P0 IADD3.X R9, R5, UR11, RZ, P5, !PT ;  /* 0x0000000b05090c10 */ /* 0x000fca000affe4ff */
[----:B------:R-:W2:Y:S04]  /*05c0*/  @P0 LDG.E.128 R20, desc[UR4][R8.64] ;  /* 0x0000000408140981 */ /* 0x000ea8000c1e1d00 */
[----:B------:R-:W3:Y:S02]  /*05d0*/  @P0 LDG.E.128 R16, desc[UR4][R8.64+0x10] ;  /* 0x0000100408100981 */ /* 0x000ee4000c1e1d00 */
[C---:B------:R-:W-:Y:S01]  /*05e0*/  @P2 LEA R4, P3, R0.reuse, UR6, 0x5 ;  /* 0x0000000600042c11 */ /* 0x040fe2000f8628ff */
[----:B0-----:R-:W-:-:S03]  /*05f0*/  IMAD.WIDE.U32 R10, R0, 0x20, R10 ;  /* 0x00000020000a7825 */ /* 0x001fc600078e000a */
[----:B------:R-:W-:-:S05]  /*0600*/  @P2 LEA.HI.X R5, R0, UR7, RZ, 0x5, P3 ;  /* 0x0000000700052c11 */ /* 0x000fca00098f2cff */
[----:B------:R-:W4:Y:S04]  /*0610*/  @P2 LDG.E.128 R28, desc[UR4][R4.64] ;  /* 0x00000004041c2981 */ /* 0x000f28000c1e1d00 */
[----:B------:R-:W5:Y:S04]  /*0620*/  @P2 LDG.E.128 R24, desc[UR4][R4.64+0x10] ;  /* 0x0000100404182981 */ /* 0x000f68000c1e1d00 */
[----:B--2---:R-:W-:Y:S04]  /*0630*/  STL.64 [R1+0x1d0], R20 ;  /* 0x0001d01401007387 */ /* 0x004fe80000100a00 */
[----:B------:R0:W-:Y:S04]  /*0640*/  STL.64 [R1+0x1d8], R22 ;  /* 0x0001d81601007387 */ /* 0x0001e80000100a00 */
[----:B---3--:R-:W-:Y:S04]  /*0650*/  STL.64 [R1+0x1e0], R16 ;  /* 0x0001e01001007387 */ /* 0x008fe80000100a00 */
[----:B------:R1:W-:Y:S04]  /*0660*/  STL.64 [R1+0x1e8], R18 ;  /* 0x0001e81201007387 */ /* 0x0003e80000100a00 */
[----:B0-----:R-:W2:Y:S04]  /*0670*/  LDG.E.128 R20, desc[UR4][R10.64] ;  /* 0x000000040a147981 */ /* 0x001ea8000c1e1d00 */
[----:B-1----:R-:W3:Y:S04]  /*0680*/  LDG.E.128 R16, desc[UR4][R10.64+0x10] ;  /* 0x000010040a107981 */ /* 0x002ee8000c1e1d00 */
[----:B------:R-:W4:Y:S04]  /*0690*/  LDG.E.128 R8, desc[UR4][R6.64] ;  /* 0x0000000406087981 */ /* 0x000f28000c1e1d00 */
[----:B------:R-:W5:Y:S01]  /*06a0*/  LDG.E.128 R4, desc[UR4][R6.64+0x10] ;  /* 0x0000100406047981 */ /* 0x000f62000c1e1d00 */
[----:B------:R-:W-:-:S03]  /*06b0*/  IADD3 R0, R0, 0x20, RZ ;  /* 0x0000002000007810 */ /* 0x000fc60007ffe0ff */
[----:B-----5:R1:W-:Y:S04]  /*06c0*/  STL.64 [R1+0x470], R4 ;  /* 0x0004700401007387 */ /* 0x0203e80000100a00 */
[----:B------:R1:W-:Y:S04]  /*06d0*/  STL.64 [R1+0x478], R6 ;  /* 0x0004780601007387 */ /* 0x0003e80000100a00 */
[----:B----4-:R1:W-:Y:S04]  /*06e0*/  STL.64 [R1+0x480], R8 ;  /* 0x0004800801007387 */ /* 0x0103e80000100a00 */
[----:B------:R1:W-:Y:S04]  /*06f0*/  STL.64 [R1+0x488], R10 ;  /* 0x0004880a01007387 */ /* 0x0003e80000100a00 */
[----:B---3--:R1:W-:Y:S04]  /*0700*/  STL.64 [R1+0x3f0], R16 ;  /* 0x0003f01001007387 */ /* 0x0083e80000100a00 */
[----:B------:R1:W-:Y:S04]  /*0710*/  STL.64 [R1+0x3f8], R18 ;  /* 0x0003f81201007387 */ /* 0x0003e80000100a00 */
[----:B--2---:R1:W-:Y:S04]  /*0720*/  STL.64 [R1+0x400], R20 ;  /* 0x0004001401007387 */ /* 0x0043e80000100a00 */
[----:B------:R1:W-:Y:S04]  /*0730*/  STL.64 [R1+0x408], R22 ;  /* 0x0004081601007387 */ /* 0x0003e80000100a00 */
[----:B------:R1:W-:Y:S04]  /*0740*/  STL.64 [R1+0x200], R24 ;  /* 0x0002001801007387 */ /* 0x0003e80000100a00 */
[----:B------:R1:W-:Y:S04]  /*0750*/  STL.64 [R1+0x208], R26 ;  /* 0x0002081a01007387 */ /* 0x0003e80000100a00 */
[----:B------:R1:W-:Y:S04]  /*0760*/  STL.64 [R1+0x1f0], R28 ;  /* 0x0001f01c01007387 */ /* 0x0003e80000100a00 */
[----:B------:R1:W-:Y:S02]  /*0770*/  STL.64 [R1+0x1f8], R30 ;  /* 0x0001f81e01007387 */ /* 0x0003e40000100a00 */
.L_x_13609:
[----:B------:R-:W-:Y:S05]  /*0780*/  BSYNC B0 ;  /* 0x0000000000007941 */ /* 0x000fea0003800000 */
.L_x_13608:
[----:B------:R-:W-:Y:S01]  /*0790*/  ISETP.GE.U32.AND P0, PT, R3, 0x60, PT ;  /* 0x000000600300780c */ /* 0x000fe20003f06070 */
[----:B------:R-:W-:Y:S01]  /*07a0*/  BSSY B0, `(.L_x_13610) ;  /* 0x0000036000007945 */ /* 0x000fe20003800000 */
[----:B------:R-:W-:-:S11]  /*07b0*/  LOP3.LUT R2, R2, 0xffffbfff, RZ, 0xc0, !PT ;  /* 0xffffbfff02027812 */ /* 0x000fd600078ec0ff */
[----:B------:R-:W-:Y:S01]  /*07c0*/  @P0 LOP3.LUT R2, R2, 0x4000, RZ, 0xfc, !PT ;  /* 0x0000400002020812 */ /* 0x000fe200078efcff */
[----:B------:R-:W-:Y:S06]  /*07d0*/  @!P0 BRA `(.L_x_13611) ;  /* 0x0000000000c88947 */ /* 0x000fec0003800000 */
[----:B------:R-:W-:Y:S01]  /*07e0*/  ULDC.64 UR10, c[0x0][0x2d0] ;  /* 0x0000b400000a7ab9 */ /* 0x000fe20000000a00 */
[C---:B-1----:R-:W-:Y:S01]  /*07f0*/  IMAD.SHL.U32 R8, R0.reuse, 0x20, RZ ;  /* 0x0000002000087824 */ /* 0x042fe200078e00ff */
        /* <DEDUP_REMOVED lines=48> */
.L_x_13611:
[----:B------:R-:W-:Y:S05]  /*0b00*/  BSYNC B0 ;  /* 0x0000000000007941 */ /* 0x000fea0003800000 */
.L_x_13610:
[----:B------:R-:W-:Y:S01]  /*0b10*/  ISETP.GE.U32.AND P0, PT, R3, 0x80, PT ;  /* 0x000000800300780c */ /* 0x000fe20003f06070 */
[----:B------:R-:W-:Y:S01]  /*0b20*/  BSSY B0, `(.L_x_13612) ;  /* 0x0000036000007945 */ /* 0x000fe20003800000 */
[----:B------:R-:W-:-:S11]  /*0b30*/  LOP3.LUT R2, R2, 0xffffdfff, RZ, 0xc0, !PT ;  /* 0xffffdfff02027812 */ /* 0x000fd600078ec0ff */
[----:B------:R-:W-:Y:S01]  /*0b40*/  @P0 LOP3.LUT R2, R2, 0x2000, RZ, 0xfc, !PT ;  /* 0x0000200002020812 */ /* 0x000fe200078efcff */
[----:B------:R-:W-:Y:S06]  /*0b50*/  @!P0 BRA `(.L_x_13613) ;  /* 0x0000000000c88947 */ /* 0x000fec0003800000 */
[----:B------:R-:W-:Y:S01]  /*0b60*/  ULDC.64 UR6, c[0x0][0x2c8] ;  /* 0x0000b20000067ab9 */ /* 0x000fe20000000a00 */
[----:B------:R-:W-:Y:S01]  /*0b70*/  ULDC.64 UR8, c[0x0][0x2d0] ;  /* 0x0000b40000087ab9 */ /* 0x000fe20000000a00 */
[----:B------:R-:W-:Y:S01]  /*0b80*/  ISETP.NE.U32.AND P0, PT, RZ, UR6, PT ;  /* 0x00000006ff007c0c */ /* 0x000fe2000bf05070 */
[----:B01----:R-:W-:Y:S01]  /*0b90*/  IMAD.SHL.U32 R10, R0, 0x20, RZ ;  /* 0x00000020000a7824 */ /* 0x003fe200078e00ff */
[----:B------:R-:W-:Y:S02]  /*0ba0*/  ISETP.NE.U32.AND P2, PT, RZ, UR8, PT ;  /* 0x00000008ff007c0c */ /* 0x000fe4000bf45070 */
[----:B------:R-:W-:Y:S02]  /*0bb0*/  CS2R R22, SRZ ;  /* 0x0000000000167805 */ /* 0x000fe4000001ff00 */
[----:B------:R-:W-:Y:S02]  /*0bc0*/  ISETP.NE.AND.EX P0, PT, RZ, UR7, PT, P0 ;  /* 0x00000007ff007c0c */ /* 0x000fe4000bf05300 */
[----:B------:R-:W-:-:S02]  /*0bd0*/  CS2R R20, SRZ ;  /* 0x0000000000147805 */ /* 0x000fc4000001ff00 */
[----:B------:R-:W-:Y:S02]  /*0be0*/  ISETP.NE.AND.EX P2, PT, RZ, UR9, PT, P2 ;  /* 0x00000009ff007c0c */ /* 0x000fe4000bf45320 */
[----:B------:R-:W-:Y:S02]  /*0bf0*/  CS2R R18, SRZ ;  /* 0x0000000000127805 */ /* 0x000fe4000001ff00 */
[----:B------:R-:W-:Y:S02]  /*0c00*/  SHF.L.U64.HI R11, R0, 0x5, RZ ;  /* 0x00000005000b7819 */ /* 0x000fe400000102ff */
[----:B------:R-:W-:Y:S01]  /*0c10*/  CS2R R16, SRZ ;  /* 0x0000000000107805 */ /* 0x000fe2000001ff00 */
[----:B------:R-:W0:Y:S01]  /*0c20*/  LDC.64 R6, c[0x0][0x260] ;  /* 0x00009800ff067b82 */ /* 0x000e220000000a00 */
[----:B------:R-:W-:Y:S02]  /*0c30*/  CS2R R30, SRZ ;  /* 0x00000000001e7805 */ /* 0x000fe4000001ff00 */
[----:B------:R-:W-:-:S02]  /*0c40*/  CS2R R28, SRZ ;  /* 0x00000000001c7805 */ /* 0x000fc4000001ff00 */
[----:B------:R-:W-:Y:S02]  /*0c50*/  CS2R R26, SRZ ;  /* 0x00000000001a7805 */ /* 0x000fe4000001ff00 */
[----:B------:R-:W-:Y:S02]  /*0c60*/  CS2R R24, SRZ ;  /* 0x0000000000187805 */ /* 0x000fe4000001ff00 */
[----:B------:R-:W-:-:S04]  /*0c70*/  @P0 LEA R8, P3, R0, UR6, 0x5 ;  /* 0x0000000600080c11 */ /* 0x000fc8000f8628ff */
[----:B------:R-:W-:Y:S01]  /*0c80*/  @P0 LEA.HI.X R9, R0, UR7, RZ, 0x5, P3 ;  /* 0x0000000700090c11 */ /* 0x000fe200098f2cff */
[----:B------:R-:W-:Y:S02]  /*0c90*/  ULDC.64 UR6, c[0x0][0x268] ;  /* 0x00009a0000067ab9 */ /* 0x000fe40000000a00 */
[C---:B------:R-:W-:Y:S02]  /*0ca0*/  IADD3 R4, P3, R10.reuse, UR6, RZ ;  /* 0x000000060a047c10 */ /* 0x040fe4000ff7e0ff */
[----:B------:R-:W2:Y:S02]  /*0cb0*/  @P0 LDG.E.128 R28, desc[UR4][R8.64] ;  /* 0x00000004081c0981 */ /* 0x000ea4000c1e1d00 */
[C---:B------:R-:W-:Y:S02]  /*0cc0*/  IADD3.X R5, R11.reuse, UR7, RZ, P3, !PT ;  /* 0x000000070b057c10 */ /* 0x040fe40009ffe4ff */
[----:B------:R-:W-:Y:S01]  /*0cd0*/  @P2 IADD3 R10, P3, R10, UR8, RZ ;  /* 0x000000080a0a2c10 */ /* 0x000fe2000ff7e0ff */
[----:B------:R-:W3:Y:S03]  /*0ce0*/  @P0 LDG.E.128 R24, desc[UR4][R8.64+0x10] ;  /* 0x0000100408180981 */ /* 0x000ee6000c1e1d00 */
[----:B------:R-:W-:Y:S01]  /*0cf0*/  @P2 IADD3.X R11, R11, UR9, RZ, P3, !PT ;  /* 0x000000090b0b2c10 */ /* 0x000fe20009ffe4ff */
[----:B0-----:R-:W-:-:S04]  /*0d00*/  IMAD.WIDE.U32 R6, R0, 0x20, R6 ;  /* 0x0000002000067825 */ /* 0x001fc800078e0006 */
[----:B------:R-:W4:Y:S04]  /*0d10*/  @P2 LDG.E.128 R20, desc[UR4][R10.64] ;  /* 0x000000040a142981 */ /* 0x000f28000c1e1d00 */
[----:B------:R-:W5:Y:S04]  /*0d20*/  @P2 LDG.E.128 R16, desc[UR4][R10.64+0x10] ;  /* 0x000010040a102981 */ /* 0x000f68000c1e1d00 */
[----:B------:R-:W2:Y:S04]  /*0d30*/  LDG.E.128 R8, desc[UR4][R4.64] ;  /* 0x0000000404087981 */ /* 0x000ea8000c1e1d00 */
[----:B----4-:R-:W-:Y:S04]  /*0d40*/  STL.64 [R1+0x150], R20 ;  /* 0x0001501401007387 */ /* 0x010fe80000100a00 */
[----:B------:R0:W-:Y:S04]  /*0d50*/  STL.64 [R1+0x158], R22 ;  /* 0x0001581601007387 */ /* 0x0001e80000100a00 */
[----:B-----5:R-:W-:Y:S04]  /*0d60*/  STL.64 [R1+0x160], R16 ;  /* 0x0001601001007387 */ /* 0x020fe80000100a00 */
[----:B------:R1:W-:Y:S04]  /*0d70*/  STL.64 [R1+0x168], R18 ;  /* 0x0001681201007387 */ /* 0x0003e80000100a00 */
[----:B0-----:R-:W4:Y:S04]  /*0d80*/  LDG.E.128 R20, desc[UR4][R6.64] ;  /* 0x0000000406147981 */ /* 0x001f28000c1e1d00 */
[----:B-1----:R-:W5:Y:S04]  /*0d90*/  LDG.E.128 R16, desc[UR4][R6.64+0x10] ;  /* 0x0000100406107981 */ /* 0x002f68000c1e1d00 */
[----:B------:R-:W3:Y:S01]  /*0da0*/  LDG.E.128 R4, desc[UR4][R4.64+0x10] ;  /* 0x0000100404047981 */ /* 0x000ee2000c1e1d00 */
[----:B------:R-:W-:-:S03]  /*0db0*/  IADD3 R0, R0, 0x20, RZ ;  /* 0x0000002000007810 */ /* 0x000fc60007ffe0ff */
[----:B---3--:R3:W-:Y:S04]  /*0dc0*/  STL.64 [R1+0x430], R4 ;  /* 0x0004300401007387 */ /* 0x0087e80000100a00 */
[----:B------:R3:W-:Y:S04]  /*0dd0*/  STL.64 [R1+0x438], R6 ;  /* 0x0004380601007387 */ /* 0x0007e80000100a00 */
[----:B--2---:R3:W-:Y:S04]  /*0de0*/  STL.64 [R1+0x440], R8 ;  /* 0x0004400801007387 */ /* 0x0047e80000100a00 */
[----:B------:R3:W-:Y:S04]  /*0df0*/  STL.64 [R1+0x448], R10 ;  /* 0x0004480a01007387 */ /* 0x0007e80000100a00 */
[----:B-----5:R3:W-:Y:S04]  /*0e00*/  STL.64 [R1+0x390], R16 ;  /* 0x0003901001007387 */ /* 0x0207e80000100a00 */
[----:B------:R3:W-:Y:S04]  /*0e10*/  STL.64 [R1+0x398], R18 ;  /* 0x0003981201007387 */ /* 0x0007e80000100a00 */
[----:B----4-:R3:W-:Y:S04]  /*0e20*/  STL.64 [R1+0x3c0], R20 ;  /* 0x0003c01401007387 */ /* 0x0107e80000100a00 */
[----:B------:R3:W-:Y:S04]  /*0e30*/  STL.64 [R1+0x3c8], R22 ;  /* 0x0003c81601007387 */ /* 0x0007e80000100a00 */
[----:B------:R3:W-:Y:S04]  /*0e40*/  STL.64 [R1+0x180], R24 ;  /* 0x0001801801007387 */ /* 0x0007e80000100a00 */
[----:B------:R3:W-:Y:S04]  /*0e50*/  STL.64 [R1+0x188], R26 ;  /* 0x0001881a01007387 */ /* 0x0007e80000100a00 */
[----:B------:R3:W-:Y:S04]  /*0e60*/  STL.64 [R1+0x170], R28 ;  /* 0x0001701c01007387 */ /* 0x0007e80000100a00 */
[----:B------:R3:W-:Y:S02]  /*0e70*/  STL.64 [R1+0x178], R30 ;  /* 0x0001781e01007387 */ /* 0x0007e40000100a00 */
.L_x_13613:
[----:B------:R-:W-:Y:S05]  /*0e80*/  BSYNC B0 ;  /* 0x0000000000007941 */ /* 0x000fea0003800000 */
.L_x_13612:
[----:B------:R-:W-:Y:S01]  /*0e90*/  ISETP.GE.U32.AND P0, PT, R3, 0xa0, PT ;  /* 0x000000a00300780c */ /* 0x000fe20003f06070 */
[----:B------:R-:W-:Y:S01]  /*0ea0*/  BSSY B0, `(.L_x_13614) ;  /* 0x0000036000007945 */ /* 0x000fe20003800000 */
[----:B------:R-:W-:-:S11]  /*0eb0*/  LOP3.LUT R2, R2, 0xffffefff, RZ, 0xc0, !PT ;  /* 0xffffefff02027812 */ /* 0x000fd600078ec0ff */
[----:B------:R-:W-:Y:S01]  /*0ec0*/  @P0 LOP3.LUT R2, R2, 0x1000, RZ, 0xfc, !PT ;  /* 0x0000100002020812 */ /* 0x000fe200078efcff */
[----:B------:R-:W-:Y:S06]  /*0ed0*/  @!P0 BRA `(.L_x_13615) ;  /* 0x0000000000c88947 */ /* 0x000fec0003800000 */
[----:B------:R-:W-:Y:S01]  /*0ee0*/  ULDC.64 UR6, c[0x0][0x2c8] ;  /* 0x0000b20000067ab9 */ /* 0x000fe20000000a00 */
[----:B01-3--:R-:W-:Y:S02]  /*0ef0*/  CS2R R22, SRZ ;  /* 0x0000000000167805 */ /* 0x00bfe4000001ff00 */
[----:B------:R-:W-:Y:S02]  /*0f00*/  ISETP.NE.U32.AND P0, PT, RZ, UR6, PT ;  /* 0x00000006ff007c0c */ /* 0x000fe4000bf05070 */
[----:B------:R-:W-:Y:S02]  /*0f10*/  CS2R R20, SRZ ;  /* 0x0000000000147805 */ /* 0x000fe4000001ff00 */
[----:B------:R-:W-:Y:S02]  /*0f20*/  CS2R R18, SRZ ;  /* 0x0000000000127805 */ /* 0x000fe4000001ff00 */
[----:B------:R-:W-:Y:S02]  /*0f30*/  CS2R R16, SRZ ;  /* 0x0000000000107805 */ /* 0x000fe4000001ff00 */
[----:B------:R-:W-:Y:S01]  /*0f40*/  ISETP.NE.AND.EX P0, PT, RZ, UR7, PT, P0 ;  /* 0x00000007ff007c0c */ /* 0x000fe2000bf05300 */
[----:B------:R-:W-:Y:S01]  /*0f50*/  ULDC.64 UR8, c[0x0][0x2d0] ;  /* 0x0000b40000087ab9 */ /* 0x000fe20000000a00 */
[C---:B------:R-:W-:Y:S01]  /*0f60*/  IMAD.SHL.U32 R8, R0.reuse, 0x20, RZ ;  /* 0x0000002000087824 */ /* 0x040fe200078e00ff */
[----:B------:R-:W0:Y:S10]  /*0f70*/  LDC.64 R10, c[0x0][0x260] ;  /* 0x00009800ff0a7b82 */ /* 0x000e340000000a00 */
[----:B------:R-:W-:-:S04]  /*0f80*/  @P0 LEA R4, P2, R0, UR6, 0x5 ;  /* 0x0000000600040c11 */ /* 0x000fc8000f8428ff */
[----:B------:R-:W-:Y:S01]  /*0f90*/  @P0 LEA.HI.X R5, R0, UR7, RZ, 0x5, P2 ;  /* 0x0000000700050c11 */ /* 0x000fe200090f2cff */
[----:B------:R-:W-:Y:S01]  /*0fa0*/  ULDC.64 UR6, c[0x0][0x268] ;  /* 0x00009a0000067ab9 */ /* 0x000fe20000000a00 */
[----:B------:R-:W-:-:S03]  /*0fb0*/  ISETP.NE.U32.AND P2, PT, RZ, UR8, PT ;  /* 0x00000008ff007c0c */ /* 0x000fc6000bf45070 */
[----:B------:R-:W2:Y:S01]  /*0fc0*/  @P0 LDG.E.128 R20, desc[UR4][R4.64] ;  /* 0x0000000404140981 */ /* 0x000ea2000c1e1d00 */
[----:B------:R-:W-:-:S03]  /*0fd0*/  ISETP.NE.AND.EX P2, PT, RZ, UR9, PT, P2 ;  /* 0x00000009ff007c0c */ /* 0x000fc6000bf45320 */
[----:B------:R1:W3:Y:S01]  /*0fe0*/  @P0 LDG.E.128 R16, desc[UR4][R4.64+0x10] ;  /* 0x0000100404100981 */ /* 0x0002e2000c1e1d00 */
[----:B------:R-:W-:Y:S02]  /*0ff0*/  SHF.L.U64.HI R6, R0, 0x5, RZ ;  /* 0x0000000500067819 */ /* 0x000fe400000102ff */
[----:B-1----:R-:W-:-:S04]  /*1000*/  IADD3 R4, P0, R8, UR6, RZ ;  /* 0x0000000608047c10 */ /* 0x002fc8000ff1e0ff */
[----:B------:R-:W-:-:S03]  /*1010*/  IADD3.X R5, R6, UR7, RZ, P0, !PT ;  /* 0x0000000706057c10 */ /* 0x000fc600087fe4ff */
[----:B------:R-:W-:-:S04]  /*1020*/  @P2 IADD3 R8, P0, R8, UR8, RZ ;  /* 0x0000000808082c10 */ /* 0x000fc8000ff1e0ff */
[----:B------:R-:W-:Y:S01]  /*1030*/  @P2 IADD3.X R9, R6, UR9, RZ, P0, !PT ;  /* 0x0000000906092c10 */ /* 0x000fe200087fe4ff */
[----:B--2---:R1:W-:Y:S04]  /*1040*/  STL.64 [R1+0x130], R20 ;  /* 0x0001301401007387 */ /* 0x0043e80000100a00 */
[----:B------:R2:W-:Y:S04]  /*1050*/  STL.64 [R1+0x138], R22 ;  /* 0x0001381601007387 */ /* 0x0005e80000100a00 */
[----:B---3--:R3:W-:Y:S01]  /*1060*/  STL.64 [R1+0x140], R16 ;  /* 0x0001401001007387 */ /* 0x0087e20000100a00 */
[----:B-1----:R-:W-:-:S03]  /*1070*/  CS2R R20, SRZ ;  /* 0x0000000000147805 */ /* 0x002fc6000001ff00 */
[----:B------:R1:W-:Y:S01]  /*1080*/  STL.64 [R1+0x148], R18 ;  /* 0x0001481201007387 */ /* 0x0003e20000100a00 */
[----:B--2---:R-:W-:Y:S02]  /*1090*/  CS2R R22, SRZ ;  /* 0x0000000000167805 */ /* 0x004fe4000001ff00 */
[----:B---3--:R-:W-:-:S04]  /*10a0*/  CS2R R16, SRZ ;  /* 0x0000000000107805 */ /* 0x008fc8000001ff00 */
[----:B------:R-:W2:Y:S01]  /*10b0*/  @P2 LDG.E.128 R20, desc[UR4][R8.64] ;  /* 0x0000000408142981 */ /* 0x000ea2000c1e1d00 */
[----:B-1----:R-:W-:-:S06]  /*10c0*/  CS2R R18, SRZ ;  /* 0x0000000000127805 */ /* 0x002fcc000001ff00 */
[----:B------:R-:W3:Y:S01]  /*10d0*/  @P2 LDG.E.128 R16, desc[UR4][R8.64+0x10] ;  /* 0x0000100408102981 */ /* 0x000ee2000c1e1d00 */
[----:B0-----:R-:W-:-:S03]  /*10e0*/  IMAD.WIDE.U32 R6, R0, 0x20, R10 ;  /* 0x0000002000067825 */ /* 0x001fc600078e000a */
[----:B------:R-:W4:Y:S04]  /*10f0*/  LDG.E.128 R8, desc[UR4][R4.64] ;  /* 0x0000000404087981 */ /* 0x000f28000c1e1d00 */
[----:B--2---:R-:W-:Y:S04]  /*1100*/  STL.64 [R1+0x110], R20 ;  /* 0x0001101401007387 */ /* 0x004fe80000100a00 */
[----:B------:R0:W-:Y:S04]  /*1110*/  STL.64 [R1+0x118], R22 ;  /* 0x0001181601007387 */ /* 0x0001e80000100a00 */
[----:B---3--:R-:W-:Y:S04]  /*1120*/  STL.64 [R1+0x120], R16 ;  /* 0x0001201001007387 */ /* 0x008fe80000100a00 */
[----:B------:R1:W-:Y:S04]  /*1130*/  STL.64 [R1+0x128], R18 ;  /* 0x0001281201007387 */ /* 0x0003e80000100a00 */
[----:B0-----:R-:W2:Y:S04]  /*1140*/  LDG.E.128 R20, desc[UR4][R6.64] ;  /* 0x0000000406147981 */ /* 0x001ea8000c1e1d00 */
[----:B-1----:R-:W3:Y:S04]  /*1150*/  LDG.E.128 R16, desc[UR4][R6.64+0x10] ;  /* 0x0000100406107981 */ /* 0x002ee8000c1e1d00 */
        /* <DEDUP_REMOVED lines=9> */
[----:B------:R0:W-:Y:S02]  /*11f0*/  STL.64 [R1+0x388], R22 ;  /* 0x0003881601007387 */ /* 0x0001e40000100a00 */
.L_x_13615:
[----:B------:R-:W-:Y:S05]  /*1200*/  BSYNC B0 ;  /* 0x0000000000007941 */ /* 0x000fea0003800000 */
.L_x_13614:
[----:B------:R-:W-:Y:S01]  /*1210*/  ISETP.GE.U32.AND P0, PT, R3, 0xc0, PT ;  /* 0x000000c00300780c */ /* 0x000fe20003f06070 */
[----:B------:R-:W-:Y:S01]  /*1220*/  BSSY B0, `(.L_x_13616) ;  /* 0x0000036000007945 */ /* 0x000fe20003800000 */
[----:B------:R-:W-:-:S11]  /*1230*/  LOP3.LUT R2, R2, 0xfffff7ff, RZ, 0xc0, !PT ;  /* 0xfffff7ff02027812 */ /* 0x000fd600078ec0ff */
[----:B------:R-:W-:Y:S01]  /*1240*/  @P0 LOP3.LUT R2, R2, 0x800, RZ, 0xfc, !PT ;  /* 0x0000080002020812 */ /* 0x000fe200078efcff */
[----:B------:R-:W-:Y:S06]  /*1250*/  @!P0 BRA `(.L_x_13617) ;  /* 0x0000000000c88947 */ /* 0x000fec0003800000 */
[C---:B01-3--:R-:W-:Y:S01]  /*1260*/  IMAD.SHL.U32 R8, R0.reuse, 0x20, RZ ;  /* 0x0000002000087824 */ /* 0x04bfe200078e00ff */
[----:B------:R-:W-:Y:S01]  /*1270*/  ULDC.64 UR6, c[0x0][0x268] ;  /* 0x00009a0000067ab9 */ /* 0x000fe20000000a00 */
[----:B------:R-:W-:Y:S01]  /*1280*/  SHF.L.U64.HI R6, R0, 0x5, RZ ;  /* 0x0000000500067819 */ /* 0x000fe200000102ff */
[----:B------:R-:W-:Y:S01]  /*1290*/  ULDC.64 UR8, c[0x0][0x2d0] ;  /* 0x0000b40000087ab9 */ /* 0x000fe20000000a00 */
[----:B------:R-:W-:Y:S02]  /*12a0*/  CS2R R22, SRZ ;  /* 0x0000000000167805 */ /* 0x000fe4000001ff00 */
[----:B------:R-:W-:Y:S02]  /*12b0*/  IADD3 R4, P0, R8, UR6, RZ ;  /* 0x0000000608047c10 */ /* 0x000fe4000ff1e0ff */
[----:B------:R-:W-:Y:S02]  /*12c0*/  CS2R R20, SRZ ;  /* 0x0000000000147805 */ /* 0x000fe4000001ff00 */
[----:B------:R-:W-:-:S02]  /*12d0*/  CS2R R18, SRZ ;  /* 0x0000000000127805 */ /* 0x000fc4000001ff00 */
[----:B------:R-:W-:Y:S02]  /*12e0*/  CS2R R16, SRZ ;  /* 0x0000000000107805 */ /* 0x000fe4000001ff00 */
[----:B------:R-:W-:Y:S01]  /*12f0*/  IADD3.X R5, R6, UR7, RZ, P0, !PT ;  /* 0x0000000706057c10 */ /* 0x000fe200087fe4ff */
[----:B------:R-:W-:Y:S01]  /*1300*/  ULDC.64 UR6, c[0x0][0x2c8] ;  /* 0x0000b20000067ab9 */ /* 0x000fe20000000a00 */
[----:B------:R-:W-:-:S04]  /*1310*/  ISETP.NE.U32.AND P0, PT, RZ, UR8, PT ;  /* 0x00000008ff007c0c */ /* 0x000fc8000bf05070 */
[----:B------:R-:W-:-:S13]  /*1320*/  ISETP.NE.AND.EX P0, PT, RZ, UR9, PT, P0 ;  /* 0x00000009ff007c0c */ /* 0x000fda000bf05300 */
[----:B------:R-:W-:-:S04]  /*1330*/  @P0 IADD3 R8, P2, R8, UR8, RZ ;  /* 0x0000000808080c10 */ /* 0x000fc8000ff5e0ff */
[----:B------:R-:W-:Y:S02]  /*1340*/  @P0 IADD3.X R9, R6, UR9, RZ, P2, !PT ;  /* 0x0000000906090c10 */ /* 0x000fe400097fe4ff */
[----:B------:R-:W-:-:S04]  /*1350*/  ISETP.NE.U32.AND P2, PT, RZ, UR6, PT ;  /* 0x00000006ff007c0c */ /* 0x000fc8000bf45070 */
[----:B------:R-:W-:-:S13]  /*1360*/  ISETP.NE.AND.EX P2, PT, RZ, UR7, PT, P2 ;  /* 0x00000007ff007c0c */ /* 0x000fda000bf45320 */
[----:B------:R-:W-:-:S04]  /*1370*/  @P2 LEA R6, P3, R0, UR6, 0x5 ;  /* 0x0000000600062c11 */ /* 0x000fc8000f8628ff */
[----:B------:R-:W-:-:S05]  /*1380*/  @P2 LEA.HI.X R7, R0, UR7, RZ, 0x5, P3 ;  /* 0x0000000700072c11 */ /* 0x000fca00098f2cff */
[----:B------:R-:W2:Y:S04]  /*1390*/  @P2 LDG.E.128 R20, desc[UR4][R6.64] ;  /* 0x0000000406142981 */ /* 0x000ea8000c1e1d00 */
[----:B------:R0:W3:Y:S02]  /*13a0*/  @P2 LDG.E.128 R16, desc[UR4][R6.64+0x10] ;  /* 0x0000100406102981 */ /* 0x0000e4000c1e1d00 */
[----:B0-----:R-:W0:Y:S02]  /*13b0*/  LDC.64 R6, c[0x0][0x260] ;  /* 0x00009800ff067b82 */ /* 0x001e240000000a00 */
[----:B0-----:R-:W-:Y:S01]  /*13c0*/  IMAD.WIDE.U32 R6, R0, 0x20, R6 ;  /* 0x0000002000067825 */ /* 0x001fe200078e0006 */
[----:B--2---:R0:W-:Y:S04]  /*13d0*/  STL.64 [R1+0xf0], R20 ;  /* 0x0000f01401007387 */ /* 0x0041e80000100a00 */
[----:B------:R1:W-:Y:S04]  /*13e0*/  STL.64 [R1+0xf8], R22 ;  /* 0x0000f81601007387 */ /* 0x0003e80000100a00 */
[----:B---3--:R2:W-:Y:S01]  /*13f0*/  STL.64 [R1+0x100], R16 ;  /* 0x0001001001007387 */ /* 0x0085e20000100a00 */
[----:B0-----:R-:W-:-:S03]  /*1400*/  CS2R R20, SRZ ;  /* 0x0000000000147805 */ /* 0x001fc6000001ff00 */
[----:B------:R0:W-:Y:S01]  /*1410*/  STL.64 [R1+0x108], R18 ;  /* 0x0001081201007387 */ /* 0x0001e20000100a00 */
[----:B-1----:R-:W-:Y:S02]  /*1420*/  CS2R R22, SRZ ;  /* 0x0000000000167805 */ /* 0x002fe4000001ff00 */
[----:B--2---:R-:W-:-:S04]  /*1430*/  CS2R R16, SRZ ;  /* 0x0000000000107805 */ /* 0x004fc8000001ff00 */
[----:B------:R-:W2:Y:S01]  /*1440*/  @P0 LDG.E.128 R20, desc[UR4][R8.64] ;  /* 0x0000000408140981 */ /* 0x000ea2000c1e1d00 */
[----:B0-----:R-:W-:-:S06]  /*1450*/  CS2R R18, SRZ ;  /* 0x0000000000127805 */ /* 0x001fcc000001ff00 */
[----:B------:R-:W3:Y:S04]  /*1460*/  @P0 LDG.E.128 R16, desc[UR4][R8.64+0x10] ;  /* 0x0000100408100981 */ /* 0x000ee8000c1e1d00 */
        /* <DEDUP_REMOVED lines=17> */
.L_x_13617:
[----:B------:R-:W-:Y:S05]  /*1580*/  BSYNC B0 ;  /* 0x0000000000007941 */ /* 0x000fea0003800000 */
.L_x_13616:
[----:B------:R-:W-:Y:S01]  /*1590*/  ISETP.GE.U32.AND P0, PT, R3, 0xe0, PT ;  /* 0x000000e00300780c */ /* 0x000fe20003f06070 */
[----:B------:R-:W-:Y:S01]  /*15a0*/  BSSY B0, `(.L_x_13618) ;  /* 0x0000036000007945 */ /* 0x000fe20003800000 */
[----:B------:R-:W-:-:S11]  /*15b0*/  LOP3.LUT R2, R2, 0xfffffbff, RZ, 0xc0, !PT ;  /* 0xfffffbff02027812 */ /* 0x000fd600078ec0ff */
[----:B------:R-:W-:Y:S01]  /*15c0*/  @P0 LOP3.LUT R2, R2, 0x400, RZ, 0xfc, !PT ;  /* 0x0000040002020812 */ /* 0x000fe200078efcff */
[----:B------:R-:W-:Y:S06]  /*15d0*/  @!P0 BRA `(.L_x_13619) ;  /* 0x0000000000c88947 */ /* 0x000fec0003800000 */
[C---:B01-3--:R-:W-:Y:S01]  /*15e0*/  IMAD.SHL.U32 R6, R0.reuse, 0x20, RZ ;  /* 0x0000002000067824 */ /* 0x04bfe200078e00ff */
[----:B------:R-:W-:Y:S01]  /*15f0*/  ULDC.64 UR6, c[0x0][0x268] ;  /* 0x00009a0000067ab9 */ /* 0x000fe20000000a00 */
[----:B------:R-:W-:Y:S02]  /*1600*/  SHF.L.U64.HI R7, R0, 0x5, RZ ;  /* 0x0000000500077819 */ /* 0x000fe400000102ff */
[----:B------:R-:W-:Y:S02]  /*1610*/  CS2R R22, SRZ ;  /* 0x0000000000167805 */ /* 0x000fe4000001ff00 */
[----:B------:R-:W-:Y:S02]  /*1620*/  CS2R R20, SRZ ;  /* 0x0000000000147805 */ /* 0x000fe4000001ff00 */
[----:B------:R-:W-:Y:S02]  /*1630*/  IADD3 R4, P0, R6, UR6, RZ ;  /* 0x0000000606047c10 */ /* 0x000fe4000ff1e0ff */
[----:B------:R-:W-:-:S02]  /*1640*/  CS2R R18, SRZ ;  /* 0x0000000000127805 */ /* 0x000fc4000001ff00 */
[----:B------:R-:W-:Y:S02]  /*1650*/  CS2R R16, SRZ ;  /* 0x0000000000107805 */ /* 0x000fe4000001ff00 */
[----:B------:R-:W-:Y:S01]  /*1660*/  IADD3.X R5, R7, UR7, RZ, P0, !PT ;  /* 0x0000000707057c10 */ /* 0x000fe200087fe4ff */
[----:B------:R-:W-:Y:S02]  /*1670*/  ULDC.64 UR6, c[0x0][0x2d0] ;  /* 0x0000b40000067ab9 */ /* 0x000fe40000000a00 */
[----:B------:R-:W-:-:S04]  /*1680*/  ISETP.NE.U32.AND P0, PT, RZ, UR6, PT ;  /* 0x00000006ff007c0c */ /* 0x000fc8000bf05070 */
[----:B------:R-:W-:-:S13]  /*1690*/  ISETP.NE.AND.EX P0, PT, RZ, UR7, PT, P0 ;  /* 0x00000007ff007c0c */ /* 0x000fda000bf05300 */
[----:B------:R-:W-:-:S04]  /*16a0*/  @P0 IADD3 R6, P2, R6, UR6, RZ ;  /* 0x0000000606060c10 */ /* 0x000fc8000ff5e0ff */
[----:B------:R-:W-:Y:S01]  /*16b0*/  @P0 IADD3.X R7, R7, UR7, RZ, P2, !PT ;  /* 0x0000000707070c10 */ /* 0x000fe200097fe4ff */
[----:B------:R-:W-:Y:S02]  /*16c0*/  ULDC.64 UR6, c[0x0][0x2c8] ;  /* 0x0000b20000067ab9 */ /* 0x000fe40000000a00 */
[----:B------:R-:W-:-:S04]  /*16d0*/  ISETP.NE.U32.AND P2, PT, RZ, UR6, PT ;  /* 0x00000006ff007c0c */ /* 0x000fc8000bf45070 */
[----:B------:R-:W-:-:S13]  /*16e0*/  ISETP.NE.AND.EX P2, PT, RZ, UR7, PT, P2 ;  /* 0x00000007ff007c0c */ /* 0x000fda000bf45320 */
[----:B------:R-:W-:-:S04]  /*16f0*/  @P2 LEA R8, P3, R0, UR6, 0x5 ;  /* 0x0000000600082c11 */ /* 0x000fc8000f8628ff */
[----:B------:R-:W-:-:S05]  /*1700*/  @P2 LEA.HI.X R9, R0, UR7, RZ, 0x5, P3 ;  /* 0x0000000700092c11 */ /* 0x000fca00098f2cff */
[----:B------:R-:W2:Y:S04]  /*1710*/  @P2 LDG.E.128 R20, desc[UR4][R8.64] ;  /* 0x0000000408142981 */ /* 0x000ea8000c1e1d00 */
[----:B------:R-:W3:Y:S04]  /*1720*/  @P2 LDG.E.128 R16, desc[UR4][R8.64+0x10] ;  /* 0x0000100408102981 */ /* 0x000ee8000c1e1d00 */
[----:B------:R-:W4:Y:S04]  /*1730*/  LDG.E.128 R8, desc[UR4][R4.64] ;  /* 0x0000000404087981 */ /* 0x000f28000c1e1d00 */
        /* <DEDUP_REMOVED lines=9> */
[----:B------:R0:W3:Y:S02]  /*17d0*/  @P0 LDG.E.128 R16, desc[UR4][R6.64+0x10] ;  /* 0x0000100406100981 */ /* 0x0000e4000c1e1d00 */
[----:B0-----:R-:W0:Y:S02]  /*17e0*/  LDC.64 R6, c[0x0][0x260] ;  /* 0x00009800ff067b82 */ /* 0x001e240000000a00 */
[C---:B0-----:R-:W-:Y:S01]  /*17f0*/  IMAD.WIDE.U32 R6, R0.reuse, 0x20, R6 ;  /* 0x0000002000067825 */ /* 0x041fe200078e0006 */
        /* <DEDUP_REMOVED lines=16> */
.L_x_13619:
[----:B------:R-:W-:Y:S05]  /*1900*/  BSYNC B0 ;  /* 0x0000000000007941 */ /* 0x000fea0003800000 */
.L_x_13618:
        /* <DEDUP_REMOVED lines=11> */
[----:B------:R-:W-:-:S13]  /*19c0*/  ISETP.NE.AND.EX P0, PT, RZ, UR7, PT, P0 ;  /* 0x00000007ff007c0c */ /* 0x000fda000bf05300 */
[----:B------:R-:W-:-:S04]  /*19d0*/  @P0 LEA R4, P2, R0, UR6, 0x5 ;  /* 0x0000000600040c11 */ /* 0x000fc8000f8428ff */
[----:B------:R-:W-:Y:S01]  /*19e0*/  @P0 LEA.HI.X R5, R0, UR7, RZ, 0x5, P2 ;  /* 0x0000000700050c11 */ /* 0x000fe200090f2cff */
[----:B------:R-:W-:-:S04]  /*19f0*/  ULDC.64 UR6, c[0x0][0x2d0] ;  /* 0x0000b40000067ab9 */ /* 0x000fc80000000a00 */
[----:B------:R-:W2:Y:S04]  /*1a00*/  @P0 LDG.E.128 R16, desc[UR4][R4.64] ;  /* 0x0000000404100981 */ /* 0x000ea8000c1e1d00 */
[----:B------:R0:W3:Y:S01]  /*1a10*/  @P0 LDG.E.128 R8, desc[UR4][R4.64+0x10] ;  /* 0x0000100404080981 */ /* 0x0000e2000c1e1d00 */
[----:B------:R-:W-:Y:S01]  /*1a20*/  ISETP.NE.U32.AND P0, PT, RZ, UR6, PT ;  /* 0x00000006ff007c0c */ /* 0x000fe2000bf05070 */
[C---:B------:R-:W-:Y:S01]  /*1a30*/  IMAD.SHL.U32 R6, R0.reuse, 0x20, RZ ;  /* 0x0000002000067824 */ /* 0x040fe200078e00ff */
[----:B------:R-:W-:Y:S02]  /*1a40*/  SHF.L.U64.HI R7, R0, 0x5, RZ ;  /* 0x0000000500077819 */ /* 0x000fe400000102ff */
[----:B------:R-:W-:-:S13]  /*1a50*/  ISETP.NE.AND.EX P0, PT, RZ, UR7, PT, P0 ;  /* 0x00000007ff007c0c */ /* 0x000fda000bf05300 */
[----:B0-----:R-:W-:-:S04]  /*1a60*/  @P0 IADD3 R4, P2, R6, UR6, RZ ;  /* 0x0000000606040c10 */ /* 0x001fc8000ff5e0ff */
[----:B------:R-:W-:Y:S01]  /*1a70*/  @P0 IADD3.X R5, R7, UR7, RZ, P2, !PT ;  /* 0x0000000707050c10 */ /* 0x000fe200097fe4ff */
[----:B------:R-:W-:Y:S01]  /*1a80*/  ULDC.64 UR6, c[0x0][0x268] ;  /* 0x00009a0000067ab9 */ /* 0x000fe20000000a00 */
        /* <DEDUP_REMOVED lines=10> */
[----:B0-----:R-:W-:-:S04]  /*1b30*/  IADD3 R4, P0, R6, UR6, RZ ;  /* 0x0000000606047c10 */ /* 0x001fc8000ff1e0ff */
[----:B------:R-:W-:Y:S02]  /*1b40*/  IADD3.X R5, R7, UR7, RZ, P0, !PT ;  /* 0x0000000707057c10 */ /* 0x000fe400087fe4ff */
[----:B------:R-:W0:Y:S02]  /*1b50*/  LDC.64 R6, c[0x0][0x260] ;  /* 0x00009800ff067b82 */ /* 0x000e240000000a00 */
[----:B0-----:R-:W-:-:S05]  /*1b60*/  IMAD.WIDE.U32 R6, R0, 0x20, R6 ;  /* 0x0000002000067825 */ /* 0x001fca00078e0006 */
        /* <DEDUP_REMOVED lines=11> */
[----:B---3--:R0:W-:Y:S04]  /*1c20*/  STL.64 [R1+0x2f0], R8 ;  /* 0x0002f00801007387 */ /* 0x0081e80000100a00 */
[----:B------:R0:W-:Y:S04]  /*1c30*/  STL.64 [R1+0x2f8], R10 ;  /* 0x0002f80a01007387 */ /* 0x0001e80000100a00 */
[----:B--2---:R0:W-:Y:S04]  /*1c40*/  STL.64 [R1+0x2e0], R16 ;  /* 0x0002e01001007387 */ /* 0x0041e80000100a00 */
[----:B------:R0:W-:Y:S04]  /*1c50*/  STL.64 [R1+0x2e8], R18 ;  /* 0x0002e81201007387 */ /* 0x0001e80000100a00 */
[----:B----4-:R0:W-:Y:S04]  /*1c60*/  STL.64 [R1+0x300], R20 ;  /* 0x0003001401007387 */ /* 0x0101e80000100a00 */
[----:B------:R0:W-:Y:S02]  /*1c70*/  STL.64 [R1+0x308], R22 ;  /* 0x0003081601007387 */ /* 0x0001e40000100a00 */
.L_x_13621:
[----:B------:R-:W-:Y:S05]  /*1c80*/  BSYNC B0 ;  /* 0x0000000000007941 */ /* 0x000fea0003800000 */
.L_x_13620:
        /* <DEDUP_REMOVED lines=55> */
.L_x_13623:
[----:B------:R-:W-:Y:S05]  /*2000*/  BSYNC B0 ;  /* 0x0000000000007941 */ /* 0x000fea0003800000 */
.L_x_13622:
        /* <DEDUP_REMOVED lines=16> */
[----:B------:R0:W5:Y:S01]  /*2110*/  @P0 LDG.E.128 R120, desc[UR4][R4.64] ;  /* 0x0000000404780981 */ /* 0x000162000c1e1d00 */
[----:B------:R-:W-:-:S04]  /*2120*/  ISETP.NE.U32.AND P0, PT, RZ, UR6, PT ;  /* 0x00000006ff007c0c */ /* 0x000fc8000bf05070 */
[----:B------:R-:W-:Y:S01]  /*2130*/  ISETP.NE.AND.EX P0, PT, RZ, UR7, PT, P0 ;  /* 0x00000007ff007c0c */ /* 0x000fe2000bf05300 */
[----:B------:R-:W-:Y:S01]  /*2140*/  IMAD.SHL.U32 R6, R0, 0x20, RZ ;  /* 0x0000002000067824 */ /* 0x000fe200078e00ff */
[----:B------:R-:W-:Y:S02]  /*2150*/  SHF.R.U32.HI R7, RZ, 0x1b, R0 ;  /* 0x0000001bff077819 */ /* 0x000fe40000011600 */
[----:B------:R-:W-:Y:S02]  /*2160*/  CS2R R114, SRZ ;  /* 0x0000000000727805 */ /* 0x000fe4000001ff00 */
[----:B------:R-:W-:Y:S02]  /*2170*/  CS2R R112, SRZ ;  /* 0x0000000000707805 */ /* 0x000fe4000001ff00 */
[----:B------:R-:W-:Y:S02]  /*2180*/  CS2R R118, SRZ ;  /* 0x0000000000767805 */ /* 0x000fe4000001ff00 */
[----:B------:R-:W-:-:S03]  /*2190*/  CS2R R116, SRZ ;  /* 0x0000000000747805 */ /* 0x000fc6000001ff00 */
[----:B0-----:R-:W-:-:S04]  /*21a0*/  @P0 IADD3 R4, P2, R6, UR6, RZ ;  /* 0x0000000606040c10 */ /* 0x001fc8000ff5e0ff */
[----:B------:R-:W-:Y:S01]  /*21b0*/  @P0 IADD3.X R5, R7, UR7, RZ, P2, !PT ;  /* 0x0000000707050c10 */ /* 0x000fe200097fe4ff */
[----:B------:R-:W-:-:S04]  /*21c0*/  ULDC.64 UR6, c[0x0][0x268] ;  /* 0x00009a0000067ab9 */ /* 0x000fc80000000a00 */
[----:B------:R-:W5:Y:S04]  /*21d0*/  @P0 LDG.E.128 R112, desc[UR4][R4.64] ;  /* 0x0000000404700981 */ /* 0x000f68000c1e1d00 */
[----:B------:R0:W5:Y:S02]  /*21e0*/  @P0 LDG.E.128 R116, desc[UR4][R4.64+0x10] ;  /* 0x0000100404740981 */ /* 0x000164000c1e1d00 */
[----:B0-----:R-:W-:-:S04]  /*21f0*/  IADD3 R4, P0, R6, UR6, RZ ;  /* 0x0000000606047c10 */ /* 0x001fc8000ff1e0ff */
[----:B------:R-:W-:Y:S02]  /*2200*/  IADD3.X R5, R7, UR7, RZ, P0, !PT ;  /* 0x0000000707057c10 */ /* 0x000fe400087fe4ff */
[----:B------:R-:W0:Y:S02]  /*2210*/  LDC.64 R6, c[0x0][0x260] ;  /* 0x00009800ff067b82 */ /* 0x000e240000000a00 */
[----:B0-----:R-:W-:-:S05]  /*2220*/  IMAD.WIDE.U32 R6, R0, 0x20, R6 ;  /* 0x0000002000067825 */ /* 0x001fca00078e0006 */
[----:B------:R-:W3:Y:S04]  /*2230*/  LDG.E.128 R20, desc[UR4][R6.64] ;  /* 0x0000000406147981 */ /* 0x000ee8000c1e1d00 */
[----:B------:R-:W4:Y:S04]  /*2240*/  LDG.E.128 R16, desc[UR4][R6.64+0x10] ;  /* 0x0000100406107981 */ /* 0x000f28000c1e1d00 */
[----:B--2---:R-:W-:Y:S04]  /*2250*/  STL.64 [R1], R8 ;  /* 0x0000000801007387 */ /* 0x004fe80000100a00 */
[----:B------:R0:W-:Y:S04]  /*2260*/  STL.64 [R1+0x8], R10 ;  /* 0x0000080a01007387 */ /* 0x0001e80000100a00 */
[----:B0-----:R-:W2:Y:S04]  /*2270*/  LDG.E.128 R8, desc[UR4][R4.64] ;  /* 0x0000000404087981 */ /* 0x001ea8000c1e1d00 */
[----:B------:R-:W3:Y:S04]  /*2280*/  LDG.E.128 R4, desc[UR4][R4.64+0x10] ;  /* 0x0000100404047981 */ /* 0x000ee8000c1e1d00 */
[----:B---3--:R0:W-:Y:S04]  /*2290*/  STL.64 [R1+0x250], R4 ;  /* 0x0002500401007387 */ /* 0x0081e80000100a00 */
[----:B------:R0:W-:Y:S04]  /*22a0*/  STL.64 [R1+0x258], R6 ;  /* 0x0002580601007387 */ /* 0x0001e80000100a00 */
[----:B--2---:R0:W-:Y:S04]  /*22b0*/  STL.64 [R1+0x260], R8 ;  /* 0x0002600801007387 */ /* 0x0041e80000100a00 */
[----:B------:R0:W-:Y:S04]  /*22c0*/  STL.64 [R1+0x268], R10 ;  /* 0x0002680a01007387 */ /* 0x0001e80000100a00 */
[----:B----4-:R0:W-:Y:S04]  /*22d0*/  STL.64 [R1+0x270], R16 ;  /* 0x0002701001007387 */ /* 0x0101e80000100a00 */
[----:B------:R0:W-:Y:S04]  /*22e0*/  STL.64 [R1+0x278], R18 ;  /* 0x0002781201007387 */ /* 0x0001e80000100a00 */
[----:B------:R0:W-:Y:S04]  /*22f0*/  STL.64 [R1+0x280], R20 ;  /* 0x0002801401007387 */ /* 0x0001e80000100a00 */
[----:B------:R0:W-:Y:S02]  /*2300*/  STL.64 [R1+0x288], R22 ;  /* 0x0002881601007387 */ /* 0x0001e40000100a00 */
.L_x_13625:
[----:B------:R-:W-:Y:S05]  /*2310*/  BSYNC B0 ;  /* 0x0000000000007941 */ /* 0x000fea0003800000 */
.L_x_13624:
[----:B01-3--:R-:W0:Y:S01]  /*2320*/  LDC.64 R4, c[0x0][0x228] ;  /* 0x00008a00ff047b82 */ /* 0x00be220000000a00 */
[----:B------:R-:W-:Y:S01]  /*2330*/  ULDC.64 UR6, c[0x0][0x230] ;  /* 0x00008c0000067ab9 */ /* 0x000fe20000000a00 */
[----:B------:R-:W-:Y:S02]  /*2340*/  SHF.R.U32.HI R108, RZ, 0x5, R12 ;  /* 0x00000005ff6c7819 */ /* 0x000fe4000001160c */
[----:B0-----:R-:W-:Y:S01]  /*2350*/  LOP3.LUT P0, RZ, R4, UR6, RZ, 0xfc, !PT ;  /* 0x0000000604ff7c12 */ /* 0x001fe2000f80fcff */
[----:B------:R-:W-:-:S03]  /*2360*/  ULDC UR6, c[0x0][0x214] ;  /* 0x0000850000067ab9 */ /* 0x000fc60000000800 */
[----:B------:R-:W-:Y:S02]  /*2370*/  LOP3.LUT P0, RZ, R5, UR7, RZ, 0xfc, P0 ;  /* 0x0000000705ff7c12 */ /* 0x000fe4000800fcff */
[----:B------:R-:W0:Y:S02]  /*2380*/  S2R R5, SR_CTAID.X ;  /* 0x0000000000057919 */ /* 0x000e240000002500 */
[----:B0-----:R-:W-:-:S04]  /*2390*/  LEA R108, R5, R108, 0x2 ;  /* 0x0000006c056c7211 */ /* 0x001fc800078e10ff */
[----:B------:R-:W-:-:S13]  /*23a0*/  ISETP.GE.AND P2, PT, R108, UR6, PT ;  /* 0x000000066c007c0c */ /* 0x000fda000bf46270 */
[----:B------:R-:W-:Y:S05]  /*23b0*/  @P2 EXIT ;  /* 0x000000000000294d */ /* 0x000fea0003800000 */
[----:B------:R-:W-:Y:S01]  /*23c0*/  ULDC.U8 UR6, c[0x0][0x2a0] ;  /* 0x0000a80000067ab9 */ /* 0x000fe20000000000 */
[----:B------:R-:W-:Y:S01]  /*23d0*/  LOP3.LUT R2, R2, 0xffffffbf, RZ, 0xc0, !PT ;  /* 0xffffffbf02027812 */ /* 0x000fe200078ec0ff */
[----:B------:R-:W-:Y:S01]  /*23e0*/  ULDC UR8, c[0x0][0x218] ;  /* 0x0000860000087ab9 */ /* 0x000fe20000000800 */
[----:B------:R-:W-:Y:S01]  /*23f0*/  ISETP.NE.AND P2, PT, RZ, UR6, PT ;  /* 0x00000006ff007c0c */ /* 0x000fe2000bf45270 */
[----:B------:R-:W-:Y:S01]  /*2400*/  ULDC UR7, c[0x0][0x2d8] ;  /* 0x0000b60000077ab9 */ /* 0x000fe20000000800 */
[----:B------:R-:W-:Y:S01]  /*2410*/  ULDC.64 UR10, c[0x0][0x228] ;  /* 0x00008a00000a7ab9 */ /* 0x000fe20000000a00 */
[----:B------:R-:W-:-:S10]  /*2420*/  ULDC.64 UR12, c[0x0][0x230] ;  /* 0x00008c00000c7ab9 */ /* 0x000fd40000000a00 */
[----:B------:R-:W-:-:S07]  /*2430*/  @P2 LOP3.LUT R2, R2, 0x40, RZ, 0xfc, !PT ;  /* 0x0000004002022812 */ /* 0x000fce00078efcff */
.L_x_13987:
[----:B------:R-:W-:Y:S01]  /*2440*/  IMAD R0, R108, UR8, RZ ;  /* 0x000000086c007c24 */ /* 0x000fe2000f8e02ff */
[----:B------:R-:W-:Y:S04]  /*2450*/  BSSY B0, `(.L_x_13626) ;  /* 0x00000aa000007945 */ /* 0x000fe80003800000 */
[----:B------:R-:W-:-:S04]  /*2460*/  SHF.R.S32.HI R40, RZ, 0x1f, R0 ;  /* 0x0000001fff287819 */ /* 0x000fc80000011400 */
[----:B------:R-:W-:-:S04]  /*2470*/  LEA.HI R0, R40, R0, RZ, 0x3 ;  /* 0x0000000028007211 */ /* 0x000fc800078f18ff */
[----:B------:R-:W-:-:S05]  /*2480*/  LEA.HI.SX32 R0, R0, R111, 0x1d ;  /* 0x0000006f00007211 */ /* 0x000fca00078feaff */
[----:B------:R-:W-:Y:S01]  /*2490*/  IMAD.MOV.U32 R44, RZ, RZ, R0 ;  /* 0x000000ffff2c7224 */ /* 0x000fe200078e0000 */
[----:B-----5:R-:W-:Y:S06]  /*24a0*/  @!P1 BRA `(.L_x_13627) ;  /* 0x0000000800909947 */ /* 0x020fec0003800000 */
[----:B------:R-:W-:Y:S01]  /*24b0*/  ISETP.NE.U32.AND P2, PT, RZ, UR10, PT ;  /* 0x0000000aff007c0c */ /* 0x000fe2000bf45070 */
[----:B------:R-:W0:Y:S03]  /*24c0*/  LDC.64 R42, c[0x0][0x220] ;  /* 0x00008800ff2a7b82 */ /* 0x000e260000000a00 */
[----:B------:R-:W-:-:S13]  /*24d0*/  ISETP.NE.AND.EX P2, PT, RZ, UR11, PT, P2 ;  /* 0x0000000bff007c0c */ /* 0x000fda000bf45320 */
[----:B------:R-:W-:-:S04]  /*24e0*/  @P2 LEA R40, P3, R0, UR10, 0x4 ;  /* 0x0000000a00282c11 */ /* 0x000fc8000f8620ff */
[----:B------:R-:W-:-:S05]  /*24f0*/  @P2 LEA.HI.X R41, R0, UR11, RZ, 0x4, P3 ;  /* 0x0000000b00292c11 */ /* 0x000fca00098f24ff */
[----:B------:R1:W5:Y:S01]  /*2500*/  @P2 LDG.E.128 R28, desc[UR4][R40.64] ;  /* 0x00000004281c2981 */ /* 0x000362000c1e1d00 */
[----:B------:R-:W-:-:S04]  /*2510*/  ISETP.NE.U32.AND P2, PT, RZ, UR12, PT ;  /* 0x0000000cff007c0c */ /* 0x000fc8000bf45070 */
[----:B------:R-:W-:-:S13]  /*2520*/  ISETP.NE.AND.EX P2, PT, RZ, UR13, PT, P2 ;  /* 0x0000000dff007c0c */ /* 0x000fda000bf45320 */
[----:B-1----:R-:W-:-:S04]  /*2530*/  @P2 LEA R40, P3, R0, UR12, 0x4 ;  /* 0x0000000c00282c11 */ /* 0x002fc8000f8620ff */
        /* <DEDUP_REMOVED lines=14> */
.L_x_13629:
[----:B-----5:R-:W-:-:S04]  /*2620*/  IMAD.U32 R22, R32, 0x10000, RZ ;  /* 0x0001000020167824 */ /* 0x020fc800078e00ff */
[----:B------:R-:W-:Y:S01]  /*2630*/  FADD.FTZ R90, R22, R90 ;  /* 0x0000005a165a7221 */ /* 0x000fe20000010000 */
[----:B------:R-:W-:Y:S06]  /*2640*/  BRA `(.L_x_13630) ;  /* 0x0000000000107947 */ /* 0x000fec0003800000 */
.L_x_13628:
[----:B-----5:R-:W-:-:S05]  /*2650*/  SHF.L.U32 R22, R28, 0x10, RZ ;  /* 0x000000101c167819 */ /* 0x020fca00000006ff */
[----:B------:R-:W-:Y:S01]  /*2660*/  FADD.FTZ R90, R22, R90 ;  /* 0x0000005a165a7221 */ /* 0x000fe20000010000 */
[----:B------:R-:W-:-:S04]  /*2670*/  @P2 IMAD.U32 R22, R32, 0x10000, RZ ;  /* 0x0001000020162824 */ /* 0x000fc800078e00ff */
[----:B------:R-:W-:-:S07]  /*2680*/  @P2 FADD.FTZ R90, R22, R90 ;  /* 0x0000005a165a2221 */ /* 0x000fce0000010000 */
.L_x_13630:
[----:B------:R-:W-:-:S04]  /*2690*/  F2FP.BF16.F32.PACK_AB R22, RZ, R90 ;  /* 0x0000005aff16723e */ /* 0x000fc800000010ff */
[----:B------:R-:W-:-:S07]  /*26a0*/  PRMT R36, R22, 0x7610, R36 ;  /* 0x0000761016247816 */ /* 0x000fce0000000024 */
.L_x_13631:
[----:B------:R-:W-:Y:S01]  /*26b0*/  SHF.L.U32 R74, R21, 0x10, RZ ;  /* 0x00000010154a7819 */ /* 0x000fe200000006ff */
[----:B------:R-:W-:Y:S06]  /*26c0*/  @P3 BRA `(.L_x_13632) ;  /* 0x0000000000243947 */ /* 0x000fec0003800000 */
[----:B------:R-:W-:-:S04]  /*26d0*/  ISETP.NE.U32.AND P4, PT, RZ, UR12, PT ;  /* 0x0000000cff007c0c */ /* 0x000fc8000bf85070 */
[----:B------:R-:W-:-:S13]  /*26e0*/  ISETP.NE.AND.EX P4, PT, RZ, UR13, PT, P4 ;  /* 0x0000000dff007c0c */ /* 0x000fda000bf85340 */
[----:B------:R-:W-:Y:S05]  /*26f0*/  @P4 BRA `(.L_x_13633) ;  /* 0x0000000000084947 */ /* 0x000fea0003800000 */
[----:B------:R-:W-:Y:S05]  /*2700*/  @P0 BRA `(.L_x_13634) ;  /* 0x00000000002c0947 */ /* 0x000fea0003800000 */
[----:B------:R-:W-:Y:S05]  /*2710*/  BRA `(.L_x_13635) ;  /* 0x0000000000307947 */ /* 0x000fea0003800000 */
.L_x_13633:
[----:B-----5:R-:W-:-:S05]  /*2720*/  PRMT R21, R32, 0x7632, R21 ;  /* 0x0000763220157816 */ /* 0x020fca0000000015 */
[----:B------:R-:W-:-:S04]  /*2730*/  IMAD.U32 R21, R21, 0x10000, RZ ;  /* 0x0001000015157824 */ /* 0x000fc800078e00ff */
[----:B------:R-:W-:Y:S01]  /*2740*/  FADD.FTZ R74, R21, R74 ;  /* 0x0000004a154a7221 */ /* 0x000fe20000010000 */
[----:B------:R-:W-:Y:S06]  /*2750*/  BRA `(.L_x_13634) ;  /* 0x0000000000187947 */ /* 0x000fec0003800000 */
.L_x_13632:
[----:B-----5:R-:W-:-:S04]  /*2760*/  PRMT R21, R28, 0x7632, R21 ;  /* 0x000076321c157816 */ /* 0x020fc80000000015 */
[----:B------:R-:W-:-:S05]  /*2770*/  SHF.L.U32 R21, R21, 0x10, RZ ;  /* 0x0000001015157819 */ /* 0x000fca00000006ff */
[----:B------:R-:W-:Y:S01]  /*2780*/  FADD.FTZ R74, R21, R74 ;  /* 0x0000004a154a7221 */ /* 0x000fe20000010000 */
[----:B------:R-:W-:-:S05]  /*2790*/  @P2 PRMT R21, R32, 0x7632, R21 ;  /* 0x0000763220152816 */ /* 0x000fca0000000015 */
[----:B------:R-:W-:-:S04]  /*27a0*/  @P2 IMAD.U32 R21, R21, 0x10000, RZ ;  /* 0x0001000015152824 */ /* 0x000fc800078e00ff */
[----:B------:R-:W-:-:S07]  /*27b0*/  @P2 FADD.FTZ R74, R21, R74 ;  /* 0x0000004a154a2221 */ /* 0x000fce0000010000 */
.L_x_13634:
[----:B------:R-:W-:-:S04]  /*27c0*/  F2FP.BF16.F32.PACK_AB R21, RZ, R74 ;  /* 0x0000004aff15723e */ /* 0x000fc800000010ff */
[----:B------:R-:W-:-:S07]  /*27d0*/  PRMT R36, R36, 0x5410, R21 ;  /* 0x0000541024247816 */ /* 0x000fce0000000015 */
.L_x_13635:
        /* <DEDUP_REMOVED lines=8> */
.L_x_13637:
[----:B-----5:R-:W-:-:S04]  /*2860*/  IMAD.U32 R21, R33, 0x10000, RZ ;  /* 0x0001000021157824 */ /* 0x020fc800078e00ff */
[----:B------:R-:W-:Y:S01]  /*2870*/  FADD.FTZ R75, R21, R75 ;  /* 0x0000004b154b7221 */ /* 0x000fe20000010000 */
[----:B------:R-:W-:Y:S06]  /*2880*/  BRA `(.L_x_13638) ;  /* 0x0000000000107947 */ /* 0x000fec0003800000 */
.L_x_13636:
[----:B-----5:R-:W-:-:S05]  /*2890*/  SHF.L.U32 R21, R29, 0x10, RZ ;  /* 0x000000101d157819 */ /* 0x020fca00000006ff */
[----:B------:R-:W-:Y:S01]  /*28a0*/  FADD.FTZ R75, R21, R75 ;  /* 0x0000004b154b7221 */ /* 0x000fe20000010000 */
[----:B------:R-:W-:-:S04]  /*28b0*/  @P2 IMAD.U32 R21, R33, 0x10000, RZ ;  /* 0x0001000021152824 */ /* 0x000fc800078e00ff */
[----:B------:R-:W-:-:S07]  /*28c0*/  @P2 FADD.FTZ R75, R21, R75 ;  /* 0x0000004b154b2221 */ /* 0x000fce0000010000 */
.L_x_13638:
[----:B------:R-:W-:-:S04]  /*28d0*/  F2FP.BF16.F32.PACK_AB R21, RZ, R75 ;  /* 0x0000004bff15723e */ /* 0x000fc800000010ff */
[----:B------:R-:W-:-:S07]  /*28e0*/  PRMT R37, R21, 0x7610, R37 ;  /* 0x0000761015257816 */ /* 0x000fce0000000025 */
.L_x_13639:
[----:B------:R-:W-:Y:S01]  /*28f0*/  SHF.L.U32 R22, R22, 0x10, RZ ;  /* 0x0000001016167819 */ /* 0x000fe200000006ff */
[----:B------:R-:W-:Y:S06]  /*2900*/  @P3 BRA `(.L_x_13640) ;  /* 0x0000000000243947 */ /* 0x000fec0003800000 */
[----:B------:R-:W-:-:S04]  /*2910*/  ISETP.NE.U32.AND P4, PT, RZ, UR12, PT ;  /* 0x0000000cff007c0c */ /* 0x000fc8000bf85070 */
[----:B------:R-:W-:-:S13]  /*2920*/  ISETP.NE.AND.EX P4, PT, RZ, UR13, PT, P4 ;  /* 0x0000000dff007c0c */ /* 0x000fda000bf85340 */
[----:B------:R-:W-:Y:S05]  /*2930*/  @P4 BRA `(.L_x_13641) ;  /* 0x0000000000084947 */ /* 0x000fea0003800000 */
[----:B------:R-:W-:Y:S05]  /*2940*/  @P0 BRA `(.L_x_13642) ;  /* 0x00000000002c0947 */ /* 0x000fea0003800000 */
[----:B------:R-:W-:Y:S05]  /*2950*/  BRA `(.L_x_13643) ;  /* 0x0000000000307947 */ /* 0x000fea0003800000 */
.L_x_13641:
[----:B-----5:R-:W-:-:S05]  /*2960*/  PRMT R21, R33, 0x7632, R21 ;  /* 0x0000763221157816 */ /* 0x020fca0000000015 */
[----:B------:R-:W-:-:S04]  /*2970*/  IMAD.U32 R21, R21, 0x10000, RZ ;  /* 0x0001000015157824 */ /* 0x000fc800078e00ff */
[----:B------:R-:W-:Y:S01]  /*2980*/  FADD.FTZ R22, R21, R22 ;  /* 0x0000001615167221 */ /* 0x000fe20000010000 */
[----:B------:R-:W-:Y:S06]  /*2990*/  BRA `(.L_x_13642) ;  /* 0x0000000000187947 */ /* 0x000fec0003800000 */
.L_x_13640:
[----:B-----5:R-:W-:-:S04]  /*29a0*/  PRMT R21, R29, 0x7632, R21 ;  /* 0x000076321d157816 */ /* 0x020fc80000000015 */
[----:B------:R-:W-:-:S05]  /*29b0*/  SHF.L.U32 R21, R21, 0x10, RZ ;  /* 0x0000001015157819 */ /* 0x000fca00000006ff */
[----:B------:R-:W-:Y:S01]  /*29c0*/  FADD.FTZ R22, R21, R22 ;  /* 0x0000001615167221 */ /* 0x000fe20000010000 */
[----:B------:R-:W-:-:S05]  /*29d0*/  @P2 PRMT R21, R33, 0x7632, R21 ;  /* 0x0000763221152816 */ /* 0x000fca0000000015 */
[----:B------:R-:W-:-:S04]  /*29e0*/  @P2 IMAD.U32 R21, R21, 0x10000, RZ ;  /* 0x0001000015152824 */ /* 0x000fc800078e00ff */
[----:B------:R-:W-:-:S07]  /*29f0*/  @P2 FADD.FTZ R22, R21, R22 ;  /* 0x0000001615162221 */ /* 0x000fce0000010000 */
.L_x_13642:
[----:B------:R-:W-:-:S04]  /*2a00*/  F2FP.BF16.F32.PACK_AB R21, RZ, R22 ;  /* 0x00000016ff15723e */ /* 0x000fc800000010ff */
[----:B------:R-:W-:-:S07]  /*2a10*/  PRMT R37, R37, 0x5410, R21 ;  /* 0x0000541025257816 */ /* 0x000fce0000000015 */
.L_x_13643:
        /* <DEDUP_REMOVED lines=8> */
.L_x_13645:
[----:B-----5:R-:W-:-:S04]  /*2aa0*/  IMAD.U32 R26, R34, 0x10000, RZ ;  /* 0x00010000221a7824 */ /* 0x020fc800078e00ff */
[----:B------:R-:W-:Y:S01]  /*2ab0*/  FADD.FTZ R21, R26, R21 ;  /* 0x000000151a157221 */ /* 0x000fe20000010000 */
[----:B------:R-:W-:Y:S06]  /*2ac0*/  BRA `(.L_x_13646) ;  /* 0x0000000000107947 */ /* 0x000fec0003800000 */
.L_x_13644:
[----:B-----5:R-:W-:-:S05]  /*2ad0*/  SHF.L.U32 R26, R30, 0x10, RZ ;  /* 0x000000101e1a7819 */ /* 0x020fca00000006ff */
[----:B------:R-:W-:Y:S01]  /*2ae0*/  FADD.FTZ R21, R26, R21 ;  /* 0x000000151a157221 */ /* 0x000fe20000010000 */
[----:B------:R-:W-:-:S04]  /*2af0*/  @P2 IMAD.U32 R26, R34, 0x10000, RZ ;  /* 0x00010000221a2824 */ /* 0x000fc800078e00ff */
[----:B------:R-:W-:-:S07]  /*2b00*/  @P2 FADD.FTZ R21, R26, R21 ;  /* 0x000000151a152221 */ /* 0x000fce0000010000 */
.L_x_13646:
[----:B------:R-:W-:-:S04]  /*2b10*/  F2FP.BF16.F32.PACK_AB R26, RZ, R21 ;  /* 0x00000015ff1a723e */ /* 0x000fc800000010ff */
[----:B------:R-:W-:-:S07]  /*2b20*/  PRMT R38, R26, 0x7610, R38 ;  /* 0x000076101a267816 */ /* 0x000fce0000000026 */
.L_x_13647:
[----:B------:R-:W-:Y:S01]  /*2b30*/  SHF.L.U32 R24, R24, 0x10, RZ ;  /* 0x0000001018187819 */ /* 0x000fe200000006ff */
[----:B------:R-:W-:Y:S06]  /*2b40*/  @P3 BRA `(.L_x_13648) ;  /* 0x0000000000243947 */ /* 0x000fec0003800000 */
[----:B------:R-:W-:-:S04]  /*2b50*/  ISETP.NE.U32.AND P4, PT, RZ, UR12, PT ;  /* 0x0000000cff007c0c */ /* 0x000fc8000bf85070 */
[----:B------:R-:W-:-:S13]  /*2b60*/  ISETP.NE.AND.EX P4, PT, RZ, UR13, PT, P4 ;  /* 0x0000000dff007c0c */ /* 0x000fda000bf85340 */
[----:B------:R-:W-:Y:S05]  /*2b70*/  @P4 BRA `(.L_x_13649) ;  /* 0x0000000000084947 */ /* 0x000fea0003800000 */
[----:B------:R-:W-:Y:S05]  /*2b80*/  @P0 BRA `(.L_x_13650) ;  /* 0x00000000002c0947 */ /* 0x000fea0003800000 */
[----:B------:R-:W-:Y:S05]  /*2b90*/  BRA `(.L_x_13651) ;  /* 0x0000000000307947 */ /* 0x000fea0003800000 */
.L_x_13649:
[----:B-----5:R-:W-:-:S05]  /*2ba0*/  PRMT R26, R34, 0x7632, R26 ;  /* 0x00007632221a7816 */ /* 0x020fca000000001a */
[----:B------:R-:W-:-:S04]  /*2bb0*/  IMAD.U32 R26, R26, 0x10000, RZ ;  /* 0x000100001a1a7824 */ /* 0x000fc800078e00ff */
[----:B------:R-:W-:Y:S01]  /*2bc0*/  FADD.FTZ R24, R26, R24 ;  /* 0x000000181a187221 */ /* 0x000fe20000010000 */
[----:B------:R-:W-:Y:S06]  /*2bd0*/  BRA `(.L_x_13650) ;  /* 0x0000000000187947 */ /* 0x000fec0003800000 */
.L_x_13648:
[----:B-----5:R-:W-:-:S04]  /*2be0*/  PRMT R26, R30, 0x7632, R26 ;  /* 0x000076321e1a7816 */ /* 0x020fc8000000001a */
[----:B------:R-:W-:-:S05]  /*2bf0*/  SHF.L.U32 R26, R26, 0x10, RZ ;  /* 0x000000101a1a7819 */ /* 0x000fca00000006ff */
[----:B------:R-:W-:Y:S01]  /*2c00*/  FADD.FTZ R24, R26, R24 ;  /* 0x000000181a187221 */ /* 0x000fe20000010000 */
[----:B------:R-:W-:-:S05]  /*2c10*/  @P2 PRMT R26, R34, 0x7632, R26 ;  /* 0x00007632221a2816 */ /* 0x000fca000000001a */
[----:B------:R-:W-:-:S04]  /*2c20*/  @P2 IMAD.U32 R26, R26, 0x10000, RZ ;  /* 0x000100001a1a2824 */ /* 0x000fc800078e00ff */
[----:B------:R-:W-:-:S07]  /*2c30*/  @P2 FADD.FTZ R24, R26, R24 ;  /* 0x000000181a182221 */ /* 0x000fce0000010000 */
.L_x_13650:
[----:B------:R-:W-:-:S04]  /*2c40*/  F2FP.BF16.F32.PACK_AB R26, RZ, R24 ;  /* 0x00000018ff1a723e */ /* 0x000fc800000010ff */
[----:B------:R-:W-:-:S07]  /*2c50*/  PRMT R38, R38, 0x5410, R26 ;  /* 0x0000541026267816 */ /* 0x000fce000000001a */
.L_x_13651:
        /* <DEDUP_REMOVED lines=8> */
.L_x_13653:
[----:B-----5:R-:W-:-:S04]  /*2ce0*/  IMAD.U32 R40, R35, 0x10000, RZ ;  /* 0x0001000023287824 */ /* 0x020fc800078e00ff */
[----:B------:R-:W-:Y:S01]  /*2cf0*/  FADD.FTZ R51, R40, R51 ;  /* 0x0000003328337221 */ /* 0x000fe20000010000 */
[----:B------:R-:W-:Y:S06]  /*2d00*/  BRA `(.L_x_13654) ;  /* 0x0000000000107947 */ /* 0x000fec0003800000 */
.L_x_13652:
[----:B-----5:R-:W-:-:S05]  /*2d10*/  SHF.L.U32 R40, R31, 0x10, RZ ;  /* 0x000000101f287819 */ /* 0x020fca00000006ff */
[----:B------:R-:W-:Y:S01]  /*2d20*/  FADD.FTZ R51, R40, R51 ;  /* 0x0000003328337221 */ /* 0x000fe20000010000 */
[----:B------:R-:W-:-:S04]  /*2d30*/  @P2 IMAD.U32 R40, R35, 0x10000, RZ ;  /* 0x0001000023282824 */ /* 0x000fc800078e00ff */
[----:B------:R-:W-:-:S07]  /*2d40*/  @P2 FADD.FTZ R51, R40, R51 ;  /* 0x0000003328332221 */ /* 0x000fce0000010000 */
.L_x_13654:
[----:B------:R-:W-:-:S04]  /*2d50*/  F2FP.BF16.F32.PACK_AB R40, RZ, R51 ;  /* 0x00000033ff28723e */ /* 0x000fc800000010ff */
[----:B------:R-:W-:-:S07]  /*2d60*/  PRMT R39, R40, 0x7610, R39 ;  /* 0x0000761028277816 */ /* 0x000fce0000000027 */
.L_x_13655:
[----:B------:R-:W-:Y:S01]  /*2d70*/  SHF.L.U32 R26, R26, 0x10, RZ ;  /* 0x000000101a1a7819 */ /* 0x000fe200000006ff */
[----:B------:R-:W-:Y:S06]  /*2d80*/  @P3 BRA `(.L_x_13656) ;  /* 0x0000000000243947 */ /* 0x000fec0003800000 */
[----:B------:R-:W-:-:S04]  /*2d90*/  ISETP.NE.U32.AND P2, PT, RZ, UR12, PT ;  /* 0x0000000cff007c0c */ /* 0x000fc8000bf45070 */
[----:B------:R-:W-:-:S13]  /*2da0*/  ISETP.NE.AND.EX P2, PT, RZ, UR13, PT, P2 ;  /* 0x0000000dff007c0c */ /* 0x000fda000bf45320 */
[----:B------:R-:W-:Y:S05]  /*2db0*/  @P2 BRA `(.L_x_13657) ;  /* 0x0000000000082947 */ /* 0x000fea0003800000 */
[----:B------:R-:W-:Y:S05]  /*2dc0*/  @P0 BRA `(.L_x_13658) ;  /* 0x00000000002c0947 */ /* 0x000fea0003800000 */
[----:B------:R-:W-:Y:S05]  /*2dd0*/  BRA `(.L_x_13659) ;  /* 0x0000000000307947 */ /* 0x000fea0003800000 */
.L_x_13657:
[----:B-----5:R-:W-:-:S05]  /*2de0*/  PRMT R40, R35, 0x7632, R40 ;  /* 0x0000763223287816 */ /* 0x020fca0000000028 */
[----:B------:R-:W-:-:S04]  /*2df0*/  IMAD.U32 R40, R40, 0x10000, RZ ;  /* 0x0001000028287824 */ /* 0x000fc800078e00ff */
[----:B------:R-:W-:Y:S01]  /*2e00*/  FADD.FTZ R26, R40, R26 ;  /* 0x0000001a281a7221 */ /* 0x000fe20000010000 */
[----:B------:R-:W-:Y:S06]  /*2e10*/  BRA `(.L_x_13658) ;  /* 0x0000000000187947 */ /* 0x000fec0003800000 */
.L_x_13656:
[----:B-----5:R-:W-:-:S04]  /*2e20*/  PRMT R40, R31, 0x7632, R40 ;  /* 0x000076321f287816 */ /* 0x020fc80000000028 */
[----:B------:R-:W-:-:S05]  /*2e30*/  SHF.L.U32 R40, R40, 0x10, RZ ;  /* 0x0000001028287819 */ /* 0x000fca00000006ff */
[----:B------:R-:W-:Y:S01]  /*2e40*/  FADD.FTZ R26, R40, R26 ;  /* 0x0000001a281a7221 */ /* 0x000fe20000010000 */
[----:B------:R-:W-:-:S05]  /*2e50*/  @P2 PRMT R40, R35, 0x7632, R40 ;  /* 0x0000763223282816 */ /* 0x000fca0000000028 */
[----:B------:R-:W-:-:S04]  /*2e60*/  @P2 IMAD.U32 R40, R40, 0x10000, RZ ;  /* 0x0001000028282824 */ /* 0x000fc800078e00ff */
[----:B------:R-:W-:-:S07]  /*2e70*/  @P2 FADD.FTZ R26, R40, R26 ;  /* 0x0000001a281a2221 */ /* 0x000fce0000010000 */
.L_x_13658:
[----:B------:R-:W-:-:S04]  /*2e80*/  F2FP.BF16.F32.PACK_AB R40, RZ, R26 ;  /* 0x0000001aff28723e */ /* 0x000fc800000010ff */
[----:B------:R-:W-:-:S07]  /*2e90*/  PRMT R39, R39, 0x5410, R40 ;  /* 0x0000541027277816 */ /* 0x000fce0000000028 */
.L_x_13659:
[----:B------:R-:W0:Y:S01]  /*2ea0*/  @P0 LDC.64 R40, c[0x0][0x238] ;  /* 0x00008e00ff280b82 */ /* 0x000e220000000a00 */
[C---:B------:R-:W-:Y:S02]  /*2eb0*/  IADD3 R44, R0.reuse, 0x20, RZ ;  /* 0x00000020002c7810 */ /* 0x040fe40007ffe0ff */
[----:B0-----:R-:W-:-:S04]  /*2ec0*/  @P0 LEA R40, P2, R0, R40, 0x4 ;  /* 0x0000002800280211 */ /* 0x001fc800078420ff */
[----:B------:R-:W-:-:S05]  /*2ed0*/  @P0 LEA.HI.X R41, R0, R41, RZ, 0x4, P2 ;  /* 0x0000002900290211 */ /* 0x000fca00010f24ff */
[----:B------:R0:W-:Y:S04]  /*2ee0*/  @P0 STG.E.128 desc[UR4][R40.64], R36 ;  /* 0x0000002428000986 */ /* 0x0001e8000c101d04 */
.L_x_13627:
[----:B------:R-:W-:Y:S05]  /*2ef0*/  BSYNC B0 ;  /* 0x0000000000007941 */ /* 0x000fea0003800000 */
.L_x_13626:
[----:B------:R-:W-:Y:S01]  /*2f00*/  ISETP.GE.U32.AND P2, PT, R3, 0x40, PT ;  /* 0x000000400300780c */ /* 0x000fe20003f46070 */
[----:B------:R-:W-:-:S12]  /*2f10*/  BSSY B0, `(.L_x_13660) ;  /* 0x00000a6000007945 */ /* 0x000fd80003800000 */
[----:B------:R-:W-:Y:S05]  /*2f20*/  @!P2 BRA `(.L_x_13661) ;  /* 0x000000080090a947 */ /* 0x000fea0003800000 */
[----:B------:R-:W-:Y:S01]  /*2f30*/  ISETP.NE.U32.AND P2, PT, RZ, UR10, PT ;  /* 0x0000000aff007c0c */ /* 0x000fe2000bf45070 */
[----:B------:R-:W1:Y:S03]  /*2f40*/  LDC.64 R6, c[0x0][0x220] ;  /* 0x00008800ff067b82 */ /* 0x000e660000000a00 */
[----:B------:R-:W-:-:S13]  /*2f50*/  ISETP.NE.AND.EX P2, PT, RZ, UR11, PT, P2 ;  /* 0x0000000bff007c0c */ /* 0x000fda000bf45320 */
[----:B------:R-:W-:-:S04]  /*2f60*/  @P2 LEA R4, P3, R44, UR10, 0x4 ;  /* 0x0000000a2c042c11 */ /* 0x000fc8000f8620ff */
[----:B------:R-:W-:-:S05]  /*2f70*/  @P2 LEA.HI.X R5, R44, UR11, RZ, 0x4, P3 ;  /* 0x0000000b2c052c11 */ /* 0x000fca00098f24ff */
[----:B-----5:R2:W5:Y:S01]  /*2f80*/  @P2 LDG.E.128 R28, desc[UR4][R4.64] ;  /* 0x00000004041c2981 */ /* 0x020562000c1e1d00 */
[----:B------:R-:W-:-:S04]  /*2f90*/  ISETP.NE.U32.AND P2, PT, RZ, UR12, PT ;  /* 0x0000000cff007c0c */ /* 0x000fc8000bf45070 */
[----:B------:R-:W-:-:S13]  /*2fa0*/  ISETP.NE.AND.EX P2, PT, RZ, UR13, PT, P2 ;  /* 0x0000000dff007c0c */ /* 0x000fda000bf45320 */
[----:B--2---:R-:W-:-:S04]  /*2fb0*/  @P2 LEA R4, P3, R44, UR12, 0x4 ;  /* 0x0000000c2c042c11 */ /* 0x004fc8000f8620ff */
[----:B------:R-:W-:-:S05]  /*2fc0*/  @P2 LEA.HI.X R5, R44, UR13, RZ, 0x4, P3 ;  /* 0x0000000d2c052c11 */ /* 0x000fca00098f24ff */
[----:B------:R1:W5:Y:S02]  /*2fd0*/  @P2 LDG.E.128 R32, desc[UR4][R4.64] ;  /* 0x0000000404202981 */ /* 0x000364000c1e1d00 */
[----:B-1----:R-:W-:-:S06]  /*2fe0*/  IMAD.WIDE.U32 R4, R44, 0x10, R6 ;  /* 0x000000102c047825 */ /* 0x002fcc00078e0006 */
        /* <DEDUP_REMOVED lines=11> */
.L_x_13663:
[----:B0----5:R-:W-:-:S05]  /*30a0*/  SHF.L.U32 R40, R32, 0x10, RZ ;  /* 0x0000001020287819 */ /* 0x021fca00000006ff */
[----:B------:R-:W-:Y:S01]  /*30b0*/  FADD.FTZ R95, R40, R95 ;  /* 0x0000005f285f7221 */ /* 0x000fe20000010000 */
[----:B------:R-:W-:Y:S06]  /*30c0*/  BRA `(.L_x_13664) ;  /* 0x0000000000107947 */ /* 0x000fec0003800000 */
.L_x_13662:
[----:B0----5:R-:W-:-:S04]  /*30d0*/  IMAD.U32 R40, R28, 0x10000, RZ ;  /* 0x000100001c287824 */ /* 0x021fc800078e00ff */
[----:B------:R-:W-:Y:S01]  /*30e0*/  FADD.FTZ R95, R40, R95 ;  /* 0x0000005f285f7221 */ /* 0x000fe20000010000 */
[----:B------:R-:W-:-:S05]  /*30f0*/  @P2 SHF.L.U32 R40, R32, 0x10, RZ ;  /* 0x0000001020282819 */ /* 0x000fca00000006ff */
[----:B------:R-:W-:-:S07]  /*3100*/  @P2 FADD.FTZ R95, R40, R95 ;  /* 0x0000005f285f2221 */ /* 0x000fce0000010000 */
.L_x_13664:
[----:B0-----:R-:W-:-:S04]  /*3110*/  F2FP.BF16.F32.PACK_AB R40, RZ, R95 ;  /* 0x0000005fff28723e */ /* 0x001fc800000010ff */
[----:B------:R-:W-:-:S07]  /*3120*/  PRMT R36, R40, 0x7610, R36 ;  /* 0x0000761028247816 */ /* 0x000fce0000000024 */
.L_x_13665:
[----:B------:R-:W-:Y:S01]  /*3130*/  IMAD.U32 R76, R4, 0x10000, RZ ;  /* 0x00010000044c7824 */ /* 0x000fe200078e00ff */
[----:B------:R-:W-:Y:S06]  /*3140*/  @P3 BRA `(.L_x_13666) ;  /* 0x0000000000243947 */ /* 0x000fec0003800000 */
[----:B------:R-:W-:-:S04]  /*3150*/  ISETP.NE.U32.AND P4, PT, RZ, UR12, PT ;  /* 0x0000000cff007c0c */ /* 0x000fc8000bf85070 */
[----:B------:R-:W-:-:S13]  /*3160*/  ISETP.NE.AND.EX P4, PT, RZ, UR13, PT, P4 ;  /* 0x0000000dff007c0c */ /* 0x000fda000bf85340 */
[----:B------:R-:W-:Y:S05]  /*3170*/  @P4 BRA `(.L_x_13667) ;  /* 0x0000000000084947 */ /* 0x000fea0003800000 */
[----:B------:R-:W-:Y:S05]  /*3180*/  @P0 BRA `(.L_x_13668) ;  /* 0x00000000002c0947 */ /* 0x000fea0003800000 */
[----:B------:R-:W-:Y:S05]  /*3190*/  BRA `(.L_x_13669) ;  /* 0x0000000000307947 */ /* 0x000fea0003800000 */
.L_x_13667:
[----:B-----5:R-:W-:-:S04]  /*31a0*/  PRMT R4, R32, 0x7632, R4 ;  /* 0x0000763220047816 */ /* 0x020fc80000000004 */
[----:B------:R-:W-:-:S05]  /*31b0*/  SHF.L.U32 R4, R4, 0x10, RZ ;  /* 0x0000001004047819 */ /* 0x000fca00000006ff */
[----:B------:R-:W-:Y:S01]  /*31c0*/  FADD.FTZ R76, R4, R76 ;  /* 0x0000004c044c7221 */ /* 0x000fe20000010000 */
[----:B------:R-:W-:Y:S06]  /*31d0*/  BRA `(.L_x_13668) ;  /* 0x0000000000187947 */ /* 0x000fec0003800000 */
.L_x_13666:
[----:B-----5:R-:W-:-:S05]  /*31e0*/  PRMT R4, R28, 0x7632, R4 ;  /* 0x000076321c047816 */ /* 0x020fca0000000004 */
[----:B------:R-:W-:-:S04]  /*31f0*/  IMAD.U32 R4, R4, 0x10000, RZ ;  /* 0x0001000004047824 */ /* 0x000fc800078e00ff */
[----:B------:R-:W-:Y:S01]  /*3200*/  FADD.FTZ R76, R4, R76 ;  /* 0x0000004c044c7221 */ /* 0x000fe20000010000 */
[----:B------:R-:W-:-:S04]  /*3210*/  @P2 PRMT R4, R32, 0x7632, R4 ;  /* 0x0000763220042816 */ /* 0x000fc80000000004 */
[----:B------:R-:W-:-:S05]  /*3220*/  @P2 SHF.L.U32 R4, R4, 0x10, RZ ;  /* 0x0000001004042819 */ /* 0x000fca00000006ff */
[----:B------:R-:W-:-:S07]  /*3230*/  @P2 FADD.FTZ R76, R4, R76 ;  /* 0x0000004c044c2221 */ /* 0x000fce0000010000 */
.L_x_13668:
[----:B------:R-:W-:-:S04]  /*3240*/  F2FP.BF16.F32.PACK_AB R4, RZ, R76 ;  /* 0x0000004cff04723e */ /* 0x000fc800000010ff */
[----:B0-----:R-:W-:-:S07]  /*3250*/  PRMT R36, R36, 0x5410, R4 ;  /* 0x0000541024247816 */ /* 0x001fce0000000004 */
.L_x_13669:
        /* <DEDUP_REMOVED lines=8> */
.L_x_13671:
[----:B-----5:R-:W-:-:S05]  /*32e0*/  SHF.L.U32 R5, R33, 0x10, RZ ;  /* 0x0000001021057819 */ /* 0x020fca00000006ff */
[----:B------:R-:W-:Y:S01]  /*32f0*/  FADD.FTZ R77, R5, R77 ;  /* 0x0000004d054d7221 */ /* 0x000fe20000010000 */
[----:B------:R-:W-:Y:S06]  /*3300*/  BRA `(.L_x_13672) ;  /* 0x0000000000107947 */ /* 0x000fec0003800000 */
.L_x_13670:
[----:B-----5:R-:W-:-:S04]  /*3310*/  IMAD.U32 R5, R29, 0x10000, RZ ;  /* 0x000100001d057824 */ /* 0x020fc800078e00ff */
[----:B------:R-:W-:Y:S01]  /*3320*/  FADD.FTZ R77, R5, R77 ;  /* 0x0000004d054d7221 */ /* 0x000fe20000010000 */
[----:B------:R-:W-:-:S05]  /*3330*/  @P2 SHF.L.U32 R5, R33, 0x10, RZ ;  /* 0x0000001021052819 */ /* 0x000fca00000006ff */
[----:B------:R-:W-:-:S07]  /*3340*/  @P2 FADD.FTZ R77, R5, R77 ;  /* 0x0000004d054d2221 */ /* 0x000fce0000010000 */
.L_x_13672:
[----:B------:R-:W-:-:S04]  /*3350*/  F2FP.BF16.F32.PACK_AB R5, RZ, R77 ;  /* 0x0000004dff05723e */ /* 0x000fc800000010ff */
[----:B0-----:R-:W-:-:S07]  /*3360*/  PRMT R37, R5, 0x7610, R37 ;  /* 0x0000761005257816 */ /* 0x001fce0000000025 */
.L_x_13673:
[----:B------:R-:W-:Y:S01]  /*3370*/  IMAD.U32 R4, R4, 0x10000, RZ ;  /* 0x0001000004047824 */ /* 0x000fe200078e00ff */
[----:B------:R-:W-:Y:S06]  /*3380*/  @P3 BRA `(.L_x_13674) ;  /* 0x0000000000243947 */ /* 0x000fec0003800000 */
[----:B------:R-:W-:-:S04]  /*3390*/  ISETP.NE.U32.AND P4, PT, RZ, UR12, PT ;  /* 0x0000000cff007c0c */ /* 0x000fc8000bf85070 */
[----:B------:R-:W-:-:S13]  /*33a0*/  ISETP.NE.AND.EX P4, PT, RZ, UR13, PT, P4 ;  /* 0x0000000dff007c0c */ /* 0x000fda000bf85340 */
[----:B------:R-:W-:Y:S05]  /*33b0*/  @P4 BRA `(.L_x_13675) ;  /* 0x0000000000084947 */ /* 0x000fea0003800000 */
[----:B------:R-:W-:Y:S05]  /*33c0*/  @P0 BRA `(.L_x_13676) ;  /* 0x00000000002c0947 */ /* 0x000fea0003800000 */
[----:B------:R-:W-:Y:S05]  /*33d0*/  BRA `(.L_x_13677) ;  /* 0x0000000000307947 */ /* 0x000fea0003800000 */
.L_x_13675:
[----:B-----5:R-:W-:-:S04]  /*33e0*/  PRMT R5, R33, 0x7632, R5 ;  /* 0x0000763221057816 */ /* 0x020fc80000000005 */
[----:B------:R-:W-:-:S05]  /*33f0*/  SHF.L.U32 R5, R5, 0x10, RZ ;  /* 0x0000001005057819 */ /* 0x000fca00000006ff */
[----:B------:R-:W-:Y:S01]  /*3400*/  FADD.FTZ R4, R5, R4 ;  /* 0x0000000405047221 */ /* 0x000fe20000010000 */
[----:B------:R-:W-:Y:S06]  /*3410*/  BRA `(.L_x_13676) ;  /* 0x0000000000187947 */ /* 0x000fec0003800000 */
.L_x_13674:
[----:B-----5:R-:W-:-:S05]  /*3420*/  PRMT R5, R29, 0x7632, R5 ;  /* 0x000076321d057816 */ /* 0x020fca0000000005 */
[----:B------:R-:W-:-:S04]  /*3430*/  IMAD.U32 R5, R5, 0x10000, RZ ;  /* 0x0001000005057824 */ /* 0x000fc800078e00ff */
[----:B------:R-:W-:Y:S01]  /*3440*/  FADD.FTZ R4, R5, R4 ;  /* 0x0000000405047221 */ /* 0x000fe20000010000 */
[----:B------:R-:W-:-:S04]  /*3450*/  @P2 PRMT R5, R33, 0x7632, R5 ;  /* 0x0000763221052816 */ /* 0x000fc80000000005 */
[----:B------:R-:W-:-:S05]  /*3460*/  @P2 SHF.L.U32 R5, R5, 0x10, RZ ;  /* 0x0000001005052819 */ /* 0x000fca00000006ff */
[----:B------:R-:W-:-:S07]  /*3470*/  @P2 FADD.FTZ R4, R5, R4 ;  /* 0x0000000405042221 */ /* 0x000fce0000010000 */
.L_x_13676:
[----:B------:R-:W-:-:S04]  /*3480*/  F2FP.BF16.F32.PACK_AB R5, RZ, R4 ;  /* 0x00000004ff05723e */ /* 0x000fc800000010ff */
[----:B0-----:R-:W-:-:S07]  /*3490*/  PRMT R37, R37, 0x5410, R5 ;  /* 0x0000541025257816 */ /* 0x001fce0000000005 */
.L_x_13677:
        /* <DEDUP_REMOVED lines=8> */
.L_x_13679:
[----:B0----5:R-:W-:-:S05]  /*3520*/  SHF.L.U32 R40, R34, 0x10, RZ ;  /* 0x0000001022287819 */ /* 0x021fca00000006ff */
[----:B------:R-:W-:Y:S01]  /*3530*/  FADD.FTZ R5, R40, R5 ;  /* 0x0000000528057221 */ /* 0x000fe20000010000 */
[----:B------:R-:W-:Y:S06]  /*3540*/  BRA `(.L_x_13680) ;  /* 0x0000000000107947 */ /* 0x000fec0003800000 */
.L_x_13678:
[----:B0----5:R-:W-:-:S04]  /*3550*/  IMAD.U32 R40, R30, 0x10000, RZ ;  /* 0x000100001e287824 */ /* 0x021fc800078e00ff */
[----:B------:R-:W-:Y:S01]  /*3560*/  FADD.FTZ R5, R40, R5 ;  /* 0x0000000528057221 */ /* 0x000fe20000010000 */
[----:B------:R-:W-:-:S05]  /*3570*/  @P2 SHF.L.U32 R40, R34, 0x10, RZ ;  /* 0x0000001022282819 */ /* 0x000fca00000006ff */
[----:B------:R-:W-:-:S07]  /*3580*/  @P2 FADD.FTZ R5, R40, R5 ;  /* 0x0000000528052221 */ /* 0x000fce0000010000 */
.L_x_13680:
[----:B0-----:R-:W-:-:S04]  /*3590*/  F2FP.BF16.F32.PACK_AB R40, RZ, R5 ;  /* 0x00000005ff28723e */ /* 0x001fc800000010ff */
[----:B------:R-:W-:-:S07]  /*35a0*/  PRMT R38, R40, 0x7610, R38 ;  /* 0x0000761028267816 */ /* 0x000fce0000000026 */
.L_x_13681:
[----:B------:R-:W-:Y:S01]  /*35b0*/  IMAD.U32 R6, R6, 0x10000, RZ ;  /* 0x0001000006067824 */ /* 0x000fe200078e00ff */
[----:B------:R-:W-:Y:S06]  /*35c0*/  @P3 BRA `(.L_x_13682) ;  /* 0x0000000000243947 */ /* 0x000fec0003800000 */
[----:B------:R-:W-:-:S04]  /*35d0*/  ISETP.NE.U32.AND P4, PT, RZ, UR12, PT ;  /* 0x0000000cff007c0c */ /* 0x000fc8000bf85070 */
[----:B------:R-:W-:-:S13]  /*35e0*/  ISETP.NE.AND.EX P4, PT, RZ, UR13, PT, P4 ;  /* 0x0000000dff007c0c */ /* 0x000fda000bf85340 */
[----:B------:R-:W-:Y:S05]  /*35f0*/  @P4 BRA `(.L_x_13683) ;  /* 0x0000000000084947 */ /* 0x000fea0003800000 */
[----:B------:R-:W-:Y:S05]  /*3600*/  @P0 BRA `(.L_x_13684) ;  /* 0x00000000002c0947 */ /* 0x000fea0003800000 */
[----:B------:R-:W-:Y:S05]  /*3610*/  BRA `(.L_x_13685) ;  /* 0x0000000000307947 */ /* 0x000fea0003800000 */
.L_x_13683:
[----:B0----5:R-:W-:-:S04]  /*3620*/  PRMT R40, R34, 0x7632, R40 ;  /* 0x0000763222287816 */ /* 0x021fc80000000028 */
[----:B------:R-:W-:-:S05]  /*3630*/  SHF.L.U32 R40, R40, 0x10, RZ ;  /* 0x0000001028287819 */ /* 0x000fca00000006ff */
[----:B------:R-:W-:Y:S01]  /*3640*/  FADD.FTZ R6, R40, R6 ;  /* 0x0000000628067221 */ /* 0x000fe20000010000 */
[----:B------:R-:W-:Y:S06]  /*3650*/  BRA `(.L_x_13684) ;  /* 0x0000000000187947 */ /* 0x000fec0003800000 */
.L_x_13682:
[----:B0----5:R-:W-:-:S05]  /*3660*/  PRMT R40, R30, 0x7632, R40 ;  /* 0x000076321e287816 */ /* 0x021fca0000000028 */
[----:B------:R-:W-:-:S04]  /*3670*/  IMAD.U32 R40, R40, 0x10000, RZ ;  /* 0x0001000028287824 */ /* 0x000fc800078e00ff */
[----:B------:R-:W-:Y:S01]  /*3680*/  FADD.FTZ R6, R40, R6 ;  /* 0x0000000628067221 */ /* 0x000fe20000010000 */
[----:B------:R-:W-:-:S04]  /*3690*/  @P2 PRMT R40, R34, 0x7632, R40 ;  /* 0x0000763222282816 */ /* 0x000fc80000000028 */
[----:B------:R-:W-:-:S05]  /*36a0*/  @P2 SHF.L.U32 R40, R40, 0x10, RZ ;  /* 0x0000001028282819 */ /* 0x000fca00000006ff */
[----:B------:R-:W-:-:S07]  /*36b0*/  @P2 FADD.FTZ R6, R40, R6 ;  /* 0x0000000628062221 */ /* 0x000fce0000010000 */
.L_x_13684:
[----:B0-----:R-:W-:-:S04]  /*36c0*/  F2FP.BF16.F32.PACK_AB R40, RZ, R6 ;  /* 0x00000006ff28723e */ /* 0x001fc800000010ff */
[----:B------:R-:W-:-:S07]  /*36d0*/  PRMT R38, R38, 0x5410, R40 ;  /* 0x0000541026267816 */ /* 0x000fce0000000028 */
.L_x_13685:
        /* <DEDUP_REMOVED lines=8> */
.L_x_13687:
[----:B0----5:R-:W-:-:S05]  /*3760*/  SHF.L.U32 R40, R35, 0x10, RZ ;  /* 0x0000001023287819 */ /* 0x021fca00000006ff */
[----:B------:R-:W-:Y:S01]  /*3770*/  FADD.FTZ R53, R40, R53 ;  /* 0x0000003528357221 */ /* 0x000fe20000010000 */
[----:B------:R-:W-:Y:S06]  /*3780*/  BRA `(.L_x_13688) ;  /* 0x0000000000107947 */ /* 0x000fec0003800000 */
.L_x_13686:
[----:B0----5:R-:W-:-:S04]  /*3790*/  IMAD.U32 R40, R31, 0x10000, RZ ;  /* 0x000100001f287824 */ /* 0x021fc800078e00ff */
[----:B------:R-:W-:Y:S01]  /*37a0*/  FADD.FTZ R53, R40, R53 ;  /* 0x0000003528357221 */ /* 0x000fe20000010000 */
[----:B------:R-:W-:-:S05]  /*37b0*/  @P2 SHF.L.U32 R40, R35, 0x10, RZ ;  /* 0x0000001023282819 */ /* 0x000fca00000006ff */
[----:B------:R-:W-:-:S07]  /*37c0*/  @P2 FADD.FTZ R53, R40, R53 ;  /* 0x0000003528352221 */ /* 0x000fce0000010000 */
.L_x_13688:
[----:B0-----:R-:W-:-:S04]  /*37d0*/  F2FP.BF16.F32.PACK_AB R40, RZ, R53 ;  /* 0x00000035ff28723e */ /* 0x001fc800000010ff */
[----:B------:R-:W-:-:S07]  /*37e0*/  PRMT R39, R40, 0x7610, R39 ;  /* 0x0000761028277816 */ /* 0x000fce0000000027 */
.L_x_13689:
[----:B------:R-:W-:Y:S01]  /*37f0*/  IMAD.U32 R7, R7, 0x10000, RZ ;  /* 0x0001000007077824 */ /* 0x000fe200078e00ff */
[----:B------:R-:W-:Y:S06]  /*3800*/  @P3 BRA `(.L_x_13690) ;  /* 0x0000000000243947 */ /* 0x000fec0003800000 */
[----:B------:R-:W-:-:S04]  /*3810*/  ISETP.NE.U32.AND P2, PT, RZ, UR12, PT ;  /* 0x0000000cff007c0c */ /* 0x000fc8000bf45070 */
[----:B------:R-:W-:-:S13]  /*3820*/  ISETP.NE.AND.EX P2, PT, RZ, UR13, PT, P2 ;  /* 0x0000000dff007c0c */ /* 0x000fda000bf45320 */
[----:B------:R-:W-:Y:S05]  /*3830*/  @P2 BRA `(.L_x_13691) ;  /* 0x0000000000082947 */ /* 0x000fea0003800000 */
[----:B------:R-:W-:Y:S05]  /*3840*/  @P0 BRA `(.L_x_13692) ;  /* 0x00000000002c0947 */ /* 0x000fea0003800000 */
[----:B------:R-:W-:Y:S05]  /*3850*/  BRA `(.L_x_13693) ;  /* 0x0000000000307947 */ /* 0x000fea0003800000 */
.L_x_13691:
[----:B0----5:R-:W-:-:S04]  /*3860*/  PRMT R40, R35, 0x7632, R40 ;  /* 0x0000763223287816 */ /* 0x021fc80000000028 */
[----:B------:R-:W-:-:S05]  /*3870*/  SHF.L.U32 R40, R40, 0x10, RZ ;  /* 0x0000001028287819 */ /* 0x000fca00000006ff */
[----:B------:R-:W-:Y:S01]  /*3880*/  FADD.FTZ R7, R40, R7 ;  /* 0x0000000728077221 */ /* 0x000fe20000010000 */
[----:B------:R-:W-:Y:S06]  /*3890*/  BRA `(.L_x_13692) ;  /* 0x0000000000187947 */ /* 0x000fec0003800000 */
.L_x_13690:
[----:B0----5:R-:W-:-:S05]  /*38a0*/  PRMT R40, R31, 0x7632, R40 ;  /* 0x000076321f287816 */ /* 0x021fca0000000028 */
[----:B------:R-:W-:-:S04]  /*38b0*/  IMAD.U32 R40, R40, 0x10000, RZ ;  /* 0x0001000028287824 */ /* 0x000fc800078e00ff */
[----:B------:R-:W-:Y:S01]  /*38c0*/  FADD.FTZ R7, R40, R7 ;  /* 0x0000000728077221 */ /* 0x000fe20000010000 */
[----:B------:R-:W-:-:S04]  /*38d0*/  @P2 PRMT R40, R35, 0x7632, R40 ;  /* 0x0000763223282816 */ /* 0x000fc80000000028 */
[----:B------:R-:W-:-:S05]  /*38e0*/  @P2 SHF.L.U32 R40, R40, 0x10, RZ ;  /* 0x0000001028282819 */ /* 0x000fca00000006ff */
[----:B------:R-:W-:-:S07]  /*38f0*/  @P2 FADD.FTZ R7, R40, R7 ;  /* 0x0000000728072221 */ /* 0x000fce0000010000 */
.L_x_13692:
[----:B0-----:R-:W-:-:S04]  /*3900*/  F2FP.BF16.F32.PACK_AB R40, RZ, R7 ;  /* 0x00000007ff28723e */ /* 0x001fc800000010ff */
[----:B------:R-:W-:-:S07]  /*3910*/  PRMT R39, R39, 0x5410, R40 ;  /* 0x0000541027277816 */ /* 0x000fce0000000028 */
.L_x_13693:
[----:B0-----:R-:W0:Y:S02]  /*3920*/  @P0 LDC.64 R40, c[0x0][0x238] ;  /* 0x00008e00ff280b82 */ /* 0x001e240000000a00 */
[----:B0-----:R-:W-:-:S04]  /*3930*/  @P0 LEA R40, P2, R44, R40, 0x4 ;  /* 0x000000282c280211 */ /* 0x001fc800078420ff */
[C---:B------:R-:W-:Y:S01]  /*3940*/  @P0 LEA.HI.X R41, R44.reuse, R41, RZ, 0x4, P2 ;  /* 0x000000292c290211 */ /* 0x040fe200010f24ff */
[----:B------:R-:W-:-:S04]  /*3950*/  VIADD R44, R44, 0x20 ;  /* 0x000000202c2c7836 */ /* 0x000fc80000000000 */
[----:B------:R1:W-:Y:S04]  /*3960*/  @P0 STG.E.128 desc[UR4][R40.64], R36 ;  /* 0x0000002428000986 */ /* 0x0003e8000c101d04 */
.L_x_13661:
[----:B------:R-:W-:Y:S05]  /*3970*/  BSYNC B0 ;  /* 0x0000000000007941 */ /* 0x000fea0003800000 */
.L_x_13660:
[----:B------:R-:W-:Y:S01]  /*3980*/  ISETP.GE.U32.AND P2, PT, R3, 0x60, PT ;  /* 0x000000600300780c */ /* 0x000fe20003f46070 */
[----:B------:R-:W-:-:S12]  /*3990*/  BSSY B0, `(.L_x_13694) ;  /* 0x00000a6000007945 */ /* 0x000fd80003800000 */
[----:B------:R-:W-:Y:S05]  /*39a0*/  @!P2 BRA `(.L_x_13695) ;  /* 0x000000080090a947 */ /* 0x000fea0003800000 */
[----:B------:R-:W-:Y:S01]  /*39b0*/  ISETP.NE.U32.AND P2, PT, RZ, UR10, PT ;  /* 0x0000000aff007c0c */ /* 0x000fe2000bf45070 */
[----:B------:R-:W2:Y:S03]  /*39c0*/  LDC.64 R42, c[0x0][0x220] ;  /* 0x00008800ff2a7b82 */ /* 0x000ea60000000a00 */
[----:B------:R-:W-:-:S13]  /*39d0*/  ISETP.NE.AND.EX P2, PT, RZ, UR11, PT, P2 ;  /* 0x0000000bff007c0c */ /* 0x000fda000bf45320 */
[----:B01----:R-:W-:-:S04]  /*39e0*/  @P2 LEA R40, P3, R44, UR10, 0x4 ;  /* 0x0000000a2c282c11 */ /* 0x003fc8000f8620ff */
[----:B------:R-:W-:-:S05]  /*39f0*/  @P2 LEA.HI.X R41, R44, UR11, RZ, 0x4, P3 ;  /* 0x0000000b2c292c11 */ /* 0x000fca00098f24ff */
[----:B-----5:R0:W5:Y:S01]  /*3a00*/  @P2 LDG.E.128 R28, desc[UR4][R40.64] ;  /* 0x00000004281c2981 */ /* 0x020162000c1e1d00 */
[----:B------:R-:W-:-:S04]  /*3a10*/  ISETP.NE.U32.AND P2, PT, RZ, UR12, PT ;  /* 0x0000000cff007c0c */ /* 0x000fc8000bf45070 */
[----:B------:R-:W-:-:S13]  /*3a20*/  ISETP.NE.AND.EX P2, PT, RZ, UR13, PT, P2 ;  /* 0x0000000dff007c0c */ /* 0x000fda000bf45320 */
[----:B0-----:R-:W-:-:S04]  /*3a30*/  @P2 LEA R40, P3, R44, UR12, 0x4 ;  /* 0x0000000c2c282c11 */ /* 0x001fc8000f8620ff */
[----:B------:R-:W-:-:S05]  /*3a40*/  @P2 LEA.HI.X R41, R44, UR13, RZ, 0x4, P3 ;  /* 0x0000000d2c292c11 */ /* 0x000fca00098f24ff */
[----:B------:R2:W5:Y:S02]  /*3a50*/  @P2 LDG.E.128 R32, desc[UR4][R40.64] ;  /* 0x0000000428202981 */ /* 0x000564000c1e1d00 */
[----:B--2---:R-:W-:-:S06]  /*3a60*/  IMAD.WIDE.U32 R40, R44, 0x10, R42 ;  /* 0x000000102c287825 */ /* 0x004fcc00078e002a */
        /* <DEDUP_REMOVED lines=11> */
.L_x_13697:
[----:B-----5:R-:W-:-:S04]  /*3b20*/  IMAD.U32 R25, R32, 0x10000, RZ ;  /* 0x0001000020197824 */ /* 0x020fc800078e00ff */
[----:B------:R-:W-:Y:S01]  /*3b30*/  FADD.FTZ R96, R25, R96 ;  /* 0x0000006019607221 */ /* 0x000fe20000010000 */
[----:B------:R-:W-:Y:S06]  /*3b40*/  BRA `(.L_x_13698) ;  /* 0x0000000000107947 */ /* 0x000fec0003800000 */
.L_x_13696:
[----:B-----5:R-:W-:-:S05]  /*3b50*/  SHF.L.U32 R25, R28, 0x10, RZ ;  /* 0x000000101c197819 */ /* 0x020fca00000006ff */
[----:B------:R-:W-:Y:S01]  /*3b60*/  FADD.FTZ R96, R25, R96 ;  /* 0x0000006019607221 */ /* 0x000fe20000010000 */
[----:B------:R-:W-:-:S04]  /*3b70*/  @P2 IMAD.U32 R25, R32, 0x10000, RZ ;  /* 0x0001000020192824 */ /* 0x000fc800078e00ff */
[----:B------:R-:W-:-:S07]  /*3b80*/  @P2 FADD.FTZ R96, R25, R96 ;  /* 0x0000006019602221 */ /* 0x000fce0000010000 */
.L_x_13698:
[----:B------:R-:W-:-:S04]  /*3b90*/  F2FP.BF16.F32.PACK_AB R25, RZ, R96 ;  /* 0x00000060ff19723e */ /* 0x000fc800000010ff */
[----:B------:R-:W-:-:S07]  /*3ba0*/  PRMT R36, R25, 0x7610, R36 ;  /* 0x0000761019247816 */ /* 0x000fce0000000024 */
.L_x_13699:
[----:B------:R-:W-:Y:S01]  /*3bb0*/  SHF.L.U32 R78, R23, 0x10, RZ ;  /* 0x00000010174e7819 */ /* 0x000fe200000006ff */
[----:B------:R-:W-:Y:S06]  /*3bc0*/  @P3 BRA `(.L_x_13700) ;  /* 0x0000000000243947 */ /* 0x000fec0003800000 */
[----:B------:R-:W-:-:S04]  /*3bd0*/  ISETP.NE.U32.AND P4, PT, RZ, UR12, PT ;  /* 0x0000000cff007c0c */ /* 0x000fc8000bf85070 */
[----:B------:R-:W-:-:S13]  /*3be0*/  ISETP.NE.AND.EX P4, PT, RZ, UR13, PT, P4 ;  /* 0x0000000dff007c0c */ /* 0x000fda000bf85340 */
[----:B------:R-:W-:Y:S05]  /*3bf0*/  @P4 BRA `(.L_x_13701) ;  /* 0x0000000000084947 */ /* 0x000fea0003800000 */
[----:B------:R-:W-:Y:S05]  /*3c00*/  @P0 BRA `(.L_x_13702) ;  /* 0x00000000002c0947 */ /* 0x000fea0003800000 */
[----:B------:R-:W-:Y:S05]  /*3c10*/  BRA `(.L_x_13703) ;  /* 0x0000000000307947 */ /* 0x000fea0003800000 */
.L_x_13701:
[----:B-----5:R-:W-:-:S05]  /*3c20*/  PRMT R23, R32, 0x7632, R23 ;  /* 0x0000763220177816 */ /* 0x020fca0000000017 */
[----:B------:R-:W-:-:S04]  /*3c30*/  IMAD.U32 R23, R23, 0x10000, RZ ;  /* 0x0001000017177824 */ /* 0x000fc800078e00ff */
[----:B------:R-:W-:Y:S01]  /*3c40*/  FADD.FTZ R78, R23, R78 ;  /* 0x0000004e174e7221 */ /* 0x000fe20000010000 */
[----:B------:R-:W-:Y:S06]  /*3c50*/  BRA `(.L_x_13702) ;  /* 0x0000000000187947 */ /* 0x000fec0003800000 */
.L_x_13700:
[----:B-----5:R-:W-:-:S04]  /*3c60*/  PRMT R23, R28, 0x7632, R23 ;  /* 0x000076321c177816 */ /* 0x020fc80000000017 */
[----:B------:R-:W-:-:S05]  /*3c70*/  SHF.L.U32 R23, R23, 0x10, RZ ;  /* 0x0000001017177819 */ /* 0x000fca00000006ff */
[----:B------:R-:W-:Y:S01]  /*3c80*/  FADD.FTZ R78, R23, R78 ;  /* 0x0000004e174e7221 */ /* 0x000fe20000010000 */
[----:B------:R-:W-:-:S05]  /*3c90*/  @P2 PRMT R23, R32, 0x7632, R23 ;  /* 0x0000763220172816 */ /* 0x000fca0000000017 */
[----:B------:R-:W-:-:S04]  /*3ca0*/  @P2 IMAD.U32 R23, R23, 0x10000, RZ ;  /* 0x0001000017172824 */ /* 0x000fc800078e00ff */
[----:B------:R-:W-:-:S07]  /*3cb0*/  @P2 FADD.FTZ R78, R23, R78 ;  /* 0x0000004e174e2221 */ /* 0x000fce0000010000 */
.L_x_13702:
[----:B------:R-:W-:-:S04]  /*3cc0*/  F2FP.BF16.F32.PACK_AB R23, RZ, R78 ;  /* 0x0000004eff17723e */ /* 0x000fc800000010ff */
[----:B------:R-:W-:-:S07]  /*3cd0*/  PRMT R36, R36, 0x5410, R23 ;  /* 0x0000541024247816 */ /* 0x000fce0000000017 */
.L_x_13703:
        /* <DEDUP_REMOVED lines=8> */
.L_x_13705:
[----:B-----5:R-:W-:-:S04]  /*3d60*/  IMAD.U32 R25, R33, 0x10000, RZ ;  /* 0x0001000021197824 */ /* 0x020fc800078e00ff */
[----:B------:R-:W-:Y:S01]  /*3d70*/  FADD.FTZ R79, R25, R79 ;  /* 0x0000004f194f7221 */ /* 0x000fe20000010000 */
[----:B------:R-:W-:Y:S06]  /*3d80*/  BRA `(.L_x_13706) ;  /* 0x0000000000107947 */ /* 0x000fec0003800000 */
.L_x_13704:
[----:B-----5:R-:W-:-:S05]  /*3d90*/  SHF.L.U32 R25, R29, 0x10, RZ ;  /* 0x000000101d197819 */ /* 0x020fca00000006ff */
[----:B------:R-:W-:Y:S01]  /*3da0*/  FADD.FTZ R79, R25, R79 ;  /* 0x0000004f194f7221 */ /* 0x000fe20000010000 */
[----:B------:R-:W-:-:S04]  /*3db0*/  @P2 IMAD.U32 R25, R33, 0x10000, RZ ;  /* 0x0001000021192824 */ /* 0x000fc800078e00ff */
[----:B------:R-:W-:-:S07]  /*3dc0*/  @P2 FADD.FTZ R79, R25, R79 ;  /* 0x0000004f194f2221 */ /* 0x000fce0000010000 */
.L_x_13706:
[----:B------:R-:W-:-:S04]  /*3dd0*/  F2FP.BF16.F32.PACK_AB R25, RZ, R79 ;  /* 0x0000004fff19723e */ /* 0x000fc800000010ff */
[----:B------:R-:W-:-:S07]  /*3de0*/  PRMT R37, R25, 0x7610, R37 ;  /* 0x0000761019257816 */ /* 0x000fce0000000025 */
.L_x_13707:
[----:B------:R-:W-:Y:S01]  /*3df0*/  SHF.L.U32 R23, R23, 0x10, RZ ;  /* 0x0000001017177819 */ /* 0x000fe200000006ff */
[----:B------:R-:W-:Y:S06]  /*3e00*/  @P3 BRA `(.L_x_13708) ;  /* 0x0000000000243947 */ /* 0x000fec0003800000 */
[----:B------:R-:W-:-:S04]  /*3e10*/  ISETP.NE.U32.AND P4, PT, RZ, UR12, PT ;  /* 0x0000000cff007c0c */ /* 0x000fc8000bf85070 */
[----:B------:R-:W-:-:S13]  /*3e20*/  ISETP.NE.AND.EX P4, PT, RZ, UR13, PT, P4 ;  /* 0x0000000dff007c0c */ /* 0x000fda000bf85340 */
[----:B------:R-:W-:Y:S05]  /*3e30*/  @P4 BRA `(.L_x_13709) ;  /* 0x0000000000084947 */ /* 0x000fea0003800000 */
[----:B------:R-:W-:Y:S05]  /*3e40*/  @P0 BRA `(.L_x_13710) ;  /* 0x00000000002c0947 */ /* 0x000fea0003800000 */
[----:B------:R-:W-:Y:S05]  /*3e50*/  BRA `(.L_x_13711) ;  /* 0x0000000000307947 */ /* 0x000fea0003800000 */
.L_x_13709:
[----:B-----5:R-:W-:-:S05]  /*3e60*/  PRMT R25, R33, 0x7632, R25 ;  /* 0x0000763221197816 */ /* 0x020fca0000000019 */
[----:B------:R-:W-:-:S04]  /*3e70*/  IMAD.U32 R25, R25, 0x10000, RZ ;  /* 0x0001000019197824 */ /* 0x000fc800078e00ff */
[----:B------:R-:W-:Y:S01]  /*3e80*/  FADD.FTZ R23, R25, R23 ;  /* 0x0000001719177221 */ /* 0x000fe20000010000 */
[----:B------:R-:W-:Y:S06]  /*3e90*/  BRA `(.L_x_13710) ;  /* 0x0000000000187947 */ /* 0x000fec0003800000 */
.L_x_13708:
[----:B-----5:R-:W-:-:S04]  /*3ea0*/  PRMT R25, R29, 0x7632, R25 ;  /* 0x000076321d197816 */ /* 0x020fc80000000019 */
[----:B------:R-:W-:-:S05]  /*3eb0*/  SHF.L.U32 R25, R25, 0x10, RZ ;  /* 0x0000001019197819 */ /* 0x000fca00000006ff */
[----:B------:R-:W-:Y:S01]  /*3ec0*/  FADD.FTZ R23, R25, R23 ;  /* 0x0000001719177221 */ /* 0x000fe20000010000 */
[----:B------:R-:W-:-:S05]  /*3ed0*/  @P2 PRMT R25, R33, 0x7632, R25 ;  /* 0x0000763221192816 */ /* 0x000fca0000000019 */
[----:B------:R-:W-:-:S04]  /*3ee0*/  @P2 IMAD.U32 R25, R25, 0x10000, RZ ;  /* 0x0001000019192824 */ /* 0x000fc800078e00ff */
[----:B------:R-:W-:-:S07]  /*3ef0*/  @P2 FADD.FTZ R23, R25, R23 ;  /* 0x0000001719172221 */ /* 0x000fce0000010000 */
.L_x_13710:
[----:B------:R-:W-:-:S04]  /*3f00*/  F2FP.BF16.F32.PACK_AB R25, RZ, R23 ;  /* 0x00000017ff19723e */ /* 0x000fc800000010ff */
[----:B------:R-:W-:-:S07]  /*3f10*/  PRMT R37, R37, 0x5410, R25 ;  /* 0x0000541025257816 */ /* 0x000fce0000000019 */
.L_x_13711:
        /* <DEDUP_REMOVED lines=8> */
.L_x_13713:
[----:B-----5:R-:W-:-:S04]  /*3fa0*/  IMAD.U32 R27, R34, 0x10000, RZ ;  /* 0x00010000221b7824 */ /* 0x020fc800078e00ff */
[----:B------:R-:W-:Y:S01]  /*3fb0*/  FADD.FTZ R48, R27, R48 ;  /* 0x000000301b307221 */ /* 0x000fe20000010000 */
[----:B------:R-:W-:Y:S06]  /*3fc0*/  BRA `(.L_x_13714) ;  /* 0x0000000000107947 */ /* 0x000fec0003800000 */
.L_x_13712:
[----:B-----5:R-:W-:-:S05]  /*3fd0*/  SHF.L.U32 R27, R30, 0x10, RZ ;  /* 0x000000101e1b7819 */ /* 0x020fca00000006ff */
[----:B------:R-:W-:Y:S01]  /*3fe0*/  FADD.FTZ R48, R27, R48 ;  /* 0x000000301b307221 */ /* 0x000fe20000010000 */
[----:B------:R-:W-:-:S04]  /*3ff0*/  @P2 IMAD.U32 R27, R34, 0x10000, RZ ;  /* 0x00010000221b2824 */ /* 0x000fc800078e00ff */
[----:B------:R-:W-:-:S07]  /*4000*/  @P2 FADD.FTZ R48, R27, R48 ;  /* 0x000000301b302221 */ /* 0x000fce0000010000 */
.L_x_13714:
[----:B------:R-:W-:-:S04]  /*4010*/  F2FP.BF16.F32.PACK_AB R27, RZ, R48 ;  /* 0x00000030ff1b723e */ /* 0x000fc800000010ff */
[----:B------:R-:W-:-:S07]  /*4020*/  PRMT R38, R27, 0x7610, R38 ;  /* 0x000076101b267816 */ /* 0x000fce0000000026 */
.L_x_13715:
[----:B------:R-:W-:Y:S01]  /*4030*/  SHF.L.U32 R25, R25, 0x10, RZ ;  /* 0x0000001019197819 */ /* 0x000fe200000006ff */
[----:B------:R-:W-:Y:S06]  /*4040*/  @P3 BRA `(.L_x_13716) ;  /* 0x0000000000243947 */ /* 0x000fec0003800000 */
[----:B------:R-:W-:-:S04]  /*4050*/  ISETP.NE.U32.AND P4, PT, RZ, UR12, PT ;  /* 0x0000000cff007c0c */ /* 0x000fc8000bf85070 */
[----:B------:R-:W-:-:S13]  /*4060*/  ISETP.NE.AND.EX P4, PT, RZ, UR13, PT, P4 ;  /* 0x0000000dff007c0c */ /* 0x000fda000bf85340 */
[----:B------:R-:W-:Y:S05]  /*4070*/  @P4 BRA `(.L_x_13717) ;  /* 0x0000000000084947 */ /* 0x000fea0003800000 */
[----:B------:R-:W-:Y:S05]  /*4080*/  @P0 BRA `(.L_x_13718) ;  /* 0x00000000002c0947 */ /* 0x000fea0003800000 */
[----:B------:R-:W-:Y:S05]  /*4090*/  BRA `(.L_x_13719) ;  /* 0x0000000000307947 */ /* 0x000fea0003800000 */
.L_x_13717:
[----:B-----5:R-:W-:-:S05]  /*40a0*/  PRMT R27, R34, 0x7632, R27 ;  /* 0x00007632221b7816 */ /* 0x020fca000000001b */
[----:B------:R-:W-:-:S04]  /*40b0*/  IMAD.U32 R27, R27, 0x10000, RZ ;  /* 0x000100001b1b7824 */ /* 0x000fc800078e00ff */
[----:B------:R-:W-:Y:S01]  /*40c0*/  FADD.FTZ R25, R27, R25 ;  /* 0x000000191b197221 */ /* 0x000fe20000010000 */
[----:B------:R-:W-:Y:S06]  /*40d0*/  BRA `(.L_x_13718) ;  /* 0x0000000000187947 */ /* 0x000fec0003800000 */
.L_x_13716:
[----:B-----5:R-:W-:-:S04]  /*40e0*/  PRMT R27, R30, 0x7632, R27 ;  /* 0x000076321e1b7816 */ /* 0x020fc8000000001b */
[----:B------:R-:W-:-:S05]  /*40f0*/  SHF.L.U32 R27, R27, 0x10, RZ ;  /* 0x000000101b1b7819 */ /* 0x000fca00000006ff */
[----:B------:R-:W-:Y:S01]  /*4100*/  FADD.FTZ R25, R27, R25 ;  /* 0x000000191b197221 */ /* 0x000fe20000010000 */
[----:B------:R-:W-:-:S05]  /*4110*/  @P2 PRMT R27, R34, 0x7632, R27 ;  /* 0x00007632221b2816 */ /* 0x000fca000000001b */
[----:B------:R-:W-:-:S04]  /*4120*/  @P2 IMAD.U32 R27, R27, 0x10000, RZ ;  /* 0x000100001b1b2824 */ /* 0x000fc800078e00ff */
[----:B------:R-:W-:-:S07]  /*4130*/  @P2 FADD.FTZ R25, R27, R25 ;  /* 0x000000191b192221 */ /* 0x000fce0000010000 */
.L_x_13718:
[----:B------:R-:W-:-:S04]  /*4140*/  F2FP.BF16.F32.PACK_AB R27, RZ, R25 ;  /* 0x00000019ff1b723e */ /* 0x000fc800000010ff */
[----:B------:R-:W-:-:S07]  /*4150*/  PRMT R38, R38, 0x5410, R27 ;  /* 0x0000541026267816 */ /* 0x000fce000000001b */
.L_x_13719:
        /* <DEDUP_REMOVED lines=8> */
.L_x_13721:
[----:B-----5:R-:W-:-:S04]  /*41e0*/  IMAD.U32 R40, R35, 0x10000, RZ ;  /* 0x0001000023287824 */ /* 0x020fc800078e00ff */
[----:B------:R-:W-:Y:S01]  /*41f0*/  FADD.FTZ R55, R40, R55 ;  /* 0x0000003728377221 */ /* 0x000fe20000010000 */
[----:B------:R-:W-:Y:S06]  /*4200*/  BRA `(.L_x_13722) ;  /* 0x0000000000107947 */ /* 0x000fec0003800000 */
.L_x_13720:
[----:B-----5:R-:W-:-:S05]  /*4210*/  SHF.L.U32 R40, R31, 0x10, RZ ;  /* 0x000000101f287819 */ /* 0x020fca00000006ff */
[----:B------:R-:W-:Y:S01]  /*4220*/  FADD.FTZ R55, R40, R55 ;  /* 0x0000003728377221 */ /* 0x000fe20000010000 */
[----:B------:R-:W-:-:S04]  /*4230*/  @P2 IMAD.U32 R40, R35, 0x10000, RZ ;  /* 0x0001000023282824 */ /* 0x000fc800078e00ff */
[----:B------:R-:W-:-:S07]  /*4240*/  @P2 FADD.FTZ R55, R40, R55 ;  /* 0x0000003728372221 */ /* 0x000fce0000010000 */
.L_x_13722:
[----:B------:R-:W-:-:S04]  /*4250*/  F2FP.BF16.F32.PACK_AB R40, RZ, R55 ;  /* 0x00000037ff28723e */ /* 0x000fc800000010ff */
[----:B------:R-:W-:-:S07]  /*4260*/  PRMT R39, R40, 0x7610, R39 ;  /* 0x0000761028277816 */ /* 0x000fce0000000027 */
.L_x_13723:
[----:B------:R-:W-:Y:S01]  /*4270*/  SHF.L.U32 R27, R27, 0x10, RZ ;  /* 0x000000101b1b7819 */ /* 0x000fe200000006ff */
[----:B------:R-:W-:Y:S06]  /*4280*/  @P3 BRA `(.L_x_13724) ;  /* 0x0000000000243947 */ /* 0x000fec0003800000 */
[----:B------:R-:W-:-:S04]  /*4290*/  ISETP.NE.U32.AND P2, PT, RZ, UR12, PT ;  /* 0x0000000cff007c0c */ /* 0x000fc8000bf45070 */
[----:B------:R-:W-:-:S13]  /*42a0*/  ISETP.NE.AND.EX P2, PT, RZ, UR13, PT, P2 ;  /* 0x0000000dff007c0c */ /* 0x000fda000bf45320 */
[----:B------:R-:W-:Y:S05]  /*42b0*/  @P2 BRA `(.L_x_13725) ;  /* 0x0000000000082947 */ /* 0x000fea0003800000 */
[----:B------:R-:W-:Y:S05]  /*42c0*/  @P0 BRA `(.L_x_13726) ;  /* 0x00000000002c0947 */ /* 0x000fea0003800000 */
[----:B------:R-:W-:Y:S05]  /*42d0*/  BRA `(.L_x_13727) ;  /* 0x0000000000307947 */ /* 0x000fea0003800000 */
.L_x_13725:
[----:B-----5:R-:W-:-:S05]  /*42e0*/  PRMT R40, R35, 0x7632, R40 ;  /* 0x0000763223287816 */ /* 0x020fca0000000028 */
[----:B------:R-:W-:-:S04]  /*42f0*/  IMAD.U32 R40, R40, 0x10000, RZ ;  /* 0x0001000028287824 */ /* 0x000fc800078e00ff */
[----:B------:R-:W-:Y:S01]  /*4300*/  FADD.FTZ R27, R40, R27 ;  /* 0x0000001b281b7221 */ /* 0x000fe20000010000 */
[----:B------:R-:W-:Y:S06]  /*4310*/  BRA `(.L_x_13726) ;  /* 0x0000000000187947 */ /* 0x000fec0003800000 */
.L_x_13724:
[----:B-----5:R-:W-:-:S04]  /*4320*/  PRMT R40, R31, 0x7632, R40 ;  /* 0x000076321f287816 */ /* 0x020fc80000000028 */
[----:B------:R-:W-:-:S05]  /*4330*/  SHF.L.U32 R40, R40, 0x10, RZ ;  /* 0x0000001028287819 */ /* 0x000fca00000006ff */
[----:B------:R-:W-:Y:S01]  /*4340*/  FADD.FTZ R27, R40, R27 ;  /* 0x0000001b281b7221 */ /* 0x000fe20000010000 */
[----:B------:R-:W-:-:S05]  /*4350*/  @P2 PRMT R40, R35, 0x7632, R40 ;  /* 0x0000763223282816 */ /* 0x000fca0000000028 */
[----:B------:R-:W-:-:S04]  /*4360*/  @P2 IMAD.U32 R40, R40, 0x10000, RZ ;  /* 0x0001000028282824 */ /* 0x000fc800078e00ff */
[----:B------:R-:W-:-:S07]  /*4370*/  @P2 FADD.FTZ R27, R40, R27 ;  /* 0x0000001b281b2221 */ /* 0x000fce0000010000 */
.L_x_13726:
[----:B------:R-:W-:-:S04]  /*4380*/  F2FP.BF16.F32.PACK_AB R40, RZ, R27 ;  /* 0x0000001bff28723e */ /* 0x000fc800000010ff */
[----:B------:R-:W-:-:S07]  /*4390*/  PRMT R39, R39, 0x5410, R40 ;  /* 0x0000541027277816 */ /* 0x000fce0000000028 */
.L_x_13727:
[----:B------:R-:W0:Y:S02]  /*43a0*/  @P0 LDC.64 R40, c[0x0][0x238] ;  /* 0x00008e00ff280b82 */ /* 0x000e240000000a00 */
[----:B0-----:R-:W-:-:S04]  /*43b0*/  @P0 LEA R40, P2, R44, R40, 0x4 ;  /* 0x000000282c280211 */ /* 0x001fc800078420ff */
[C---:B------:R-:W-:Y:S02]  /*43c0*/  @P0 LEA.HI.X R41, R44.reuse, R41, RZ, 0x4, P2 ;  /* 0x000000292c290211 */ /* 0x040fe400010f24ff */
[----:B------:R-:W-:-:S03]  /*43d0*/  IADD3 R44, R44, 0x20, RZ ;  /* 0x000000202c2c7810 */ /* 0x000fc60007ffe0ff */
[----:B------:R2:W-:Y:S04]  /*43e0*/  @P0 STG.E.128 desc[UR4][R40.64], R36 ;  /* 0x0000002428000986 */ /* 0x0005e8000c101d04 */
.L_x_13695:
[----:B------:R-:W-:Y:S05]  /*43f0*/  BSYNC B0 ;  /* 0x0000000000007941 */ /* 0x000fea0003800000 */
.L_x_13694:
        /* <DEDUP_REMOVED lines=10> */
[----:B------:R-:W-:-:S13]  /*44a0*/  ISETP.NE.AND.EX P2, PT, RZ, UR13, PT, P2 ;  /* 0x0000000dff007c0c */ /* 0x000fda000bf45320 */
[----:B-1----:R-:W-:-:S04]  /*44b0*/  @P2 LEA R8, P3, R44, UR12, 0x4 ;  /* 0x0000000c2c082c11 */ /* 0x002fc8000f8620ff */
[----:B------:R-:W-:-:S05]  /*44c0*/  @P2 LEA.HI.X R9, R44, UR13, RZ, 0x4, P3 ;  /* 0x0000000d2c092c11 */ /* 0x000fca00098f24ff */
[----:B------:R0:W5:Y:S02]  /*44d0*/  @P2 LDG.E.128 R32, desc[UR4][R8.64] ;  /* 0x0000000408202981 */ /* 0x000164000c1e1d00 */
[----:B0-----:R-:W-:-:S05]  /*44e0*/  IMAD.WIDE.U32 R8, R44, 0x10, R40 ;  /* 0x000000102c087825 */ /* 0x001fca00078e0028 */
        /* <DEDUP_REMOVED lines=11> */
.L_x_13731:
[----:B-----5:R-:W-:-:S05]  /*45a0*/  SHF.L.U32 R9, R32, 0x10, RZ ;  /* 0x0000001020097819 */ /* 0x020fca00000006ff */
[----:B------:R-:W-:Y:S01]  /*45b0*/  FADD.FTZ R97, R9, R97 ;  /* 0x0000006109617221 */ /* 0x000fe20000010000 */
[----:B------:R-:W-:Y:S06]  /*45c0*/  BRA `(.L_x_13732) ;  /* 0x0000000000107947 */ /* 0x000fec0003800000 */
.L_x_13730:
[----:B-----5:R-:W-:-:S04]  /*45d0*/  IMAD.U32 R9, R28, 0x10000, RZ ;  /* 0x000100001c097824 */ /* 0x020fc800078e00ff */
[----:B------:R-:W-:Y:S01]  /*45e0*/  FADD.FTZ R97, R9, R97 ;  /* 0x0000006109617221 */ /* 0x000fe20000010000 */
[----:B------:R-:W-:-:S05]  /*45f0*/  @P2 SHF.L.U32 R9, R32, 0x10, RZ ;  /* 0x0000001020092819 */ /* 0x000fca00000006ff */
[----:B------:R-:W-:-:S07]  /*4600*/  @P2 FADD.FTZ R97, R9, R97 ;  /* 0x0000006109612221 */ /* 0x000fce0000010000 */
.L_x_13732:
[----:B------:R-:W-:-:S04]  /*4610*/  F2FP.BF16.F32.PACK_AB R9, RZ, R97 ;  /* 0x00000061ff09723e */ /* 0x000fc800000010ff */
[----:B------:R-:W-:-:S07]  /*4620*/  PRMT R36, R9, 0x7610, R36 ;  /* 0x0000761009247816 */ /* 0x000fce0000000024 */
.L_x_13733:
[----:B------:R-:W-:Y:S01]  /*4630*/  IMAD.U32 R80, R8, 0x10000, RZ ;  /* 0x0001000008507824 */ /* 0x000fe200078e00ff */
[----:B------:R-:W-:Y:S06]  /*4640*/  @P3 BRA `(.L_x_13734) ;  /* 0x0000000000243947 */ /* 0x000fec0003800000 */
[----:B------:R-:W-:-:S04]  /*4650*/  ISETP.NE.U32.AND P4, PT, RZ, UR12, PT ;  /* 0x0000000cff007c0c */ /* 0x000fc8000bf85070 */
[----:B------:R-:W-:-:S13]  /*4660*/  ISETP.NE.AND.EX P4, PT, RZ, UR13, PT, P4 ;  /* 0x0000000dff007c0c */ /* 0x000fda000bf85340 */
[----:B------:R-:W-:Y:S05]  /*4670*/  @P4 BRA `(.L_x_13735) ;  /* 0x0000000000084947 */ /* 0x000fea0003800000 */
[----:B------:R-:W-:Y:S05]  /*4680*/  @P0 BRA `(.L_x_13736) ;  /* 0x00000000002c0947 */ /* 0x000fea0003800000 */
[----:B------:R-:W-:Y:S05]  /*4690*/  BRA `(.L_x_13737) ;  /* 0x0000000000307947 */ /* 0x000fea0003800000 */
.L_x_13735:
[----:B-----5:R-:W-:-:S04]  /*46a0*/  PRMT R8, R32, 0x7632, R8 ;  /* 0x0000763220087816 */ /* 0x020fc80000000008 */
[----:B------:R-:W-:-:S05]  /*46b0*/  SHF.L.U32 R8, R8, 0x10, RZ ;  /* 0x0000001008087819 */ /* 0x000fca00000006ff */
[----:B------:R-:W-:Y:S01]  /*46c0*/  FADD.FTZ R80, R8, R80 ;  /* 0x0000005008507221 */ /* 0x000fe20000010000 */
[----:B------:R-:W-:Y:S06]  /*46d0*/  BRA `(.L_x_13736) ;  /* 0x0000000000187947 */ /* 0x000fec0003800000 */
.L_x_13734:
[----:B-----5:R-:W-:-:S05]  /*46e0*/  PRMT R8, R28, 0x7632, R8 ;  /* 0x000076321c087816 */ /* 0x020fca0000000008 */
[----:B------:R-:W-:-:S04]  /*46f0*/  IMAD.U32 R8, R8, 0x10000, RZ ;  /* 0x0001000008087824 */ /* 0x000fc800078e00ff */
[----:B------:R-:W-:Y:S01]  /*4700*/  FADD.FTZ R80, R8, R80 ;  /* 0x0000005008507221 */ /* 0x000fe20000010000 */
[----:B------:R-:W-:-:S04]  /*4710*/  @P2 PRMT R8, R32, 0x7632, R8 ;  /* 0x0000763220082816 */ /* 0x000fc80000000008 */
[----:B------:R-:W-:-:S05]  /*4720*/  @P2 SHF.L.U32 R8, R8, 0x10, RZ ;  /* 0x0000001008082819 */ /* 0x000fca00000006ff */
[----:B------:R-:W-:-:S07]  /*4730*/  @P2 FADD.FTZ R80, R8, R80 ;  /* 0x0000005008502221 */ /* 0x000fce0000010000 */
.L_x_13736:
[----:B------:R-:W-:-:S04]  /*4740*/  F2FP.BF16.F32.PACK_AB R8, RZ, R80 ;  /* 0x00000050ff08723e */ /* 0x000fc800000010ff */
[----:B------:R-:W-:-:S07]  /*4750*/  PRMT R36, R36, 0x5410, R8 ;  /* 0x0000541024247816 */ /* 0x000fce0000000008 */
.L_x_13737:
        /* <DEDUP_REMOVED lines=8> */
.L_x_13739:
[----:B-----5:R-:W-:-:S05]  /*47e0*/  SHF.L.U32 R9, R33, 0x10, RZ ;  /* 0x0000001021097819 */ /* 0x020fca00000006ff */
[----:B------:R-:W-:Y:S01]  /*47f0*/  FADD.FTZ R81, R9, R81 ;  /* 0x0000005109517221 */ /* 0x000fe20000010000 */
[----:B------:R-:W-:Y:S06]  /*4800*/  BRA `(.L_x_13740) ;  /* 0x0000000000107947 */ /* 0x000fec0003800000 */
.L_x_13738:
[----:B-----5:R-:W-:-:S04]  /*4810*/  IMAD.U32 R9, R29, 0x10000, RZ ;  /* 0x000100001d097824 */ /* 0x020fc800078e00ff */
[----:B------:R-:W-:Y:S01]  /*4820*/  FADD.FTZ R81, R9, R81 ;  /* 0x0000005109517221 */ /* 0x000fe20000010000 */
[----:B------:R-:W-:-:S05]  /*4830*/  @P2 SHF.L.U32 R9, R33, 0x10, RZ ;  /* 0x0000001021092819 */ /* 0x000fca00000006ff */
[----:B------:R-:W-:-:S07]  /*4840*/  @P2 FADD.FTZ R81, R9, R81 ;  /* 0x0000005109512221 */ /* 0x000fce0000010000 */
.L_x_13740:
[----:B------:R-:W-:-:S04]  /*4850*/  F2FP.BF16.F32.PACK_AB R9, RZ, R81 ;  /* 0x00000051ff09723e */ /* 0x000fc800000010ff */
[----:B------:R-:W-:-:S07]  /*4860*/  PRMT R37, R9, 0x7610, R37 ;  /* 0x0000761009257816 */ /* 0x000fce0000000025 */
.L_x_13741:
[----:B------:R-:W-:Y:S01]  /*4870*/  IMAD.U32 R49, R8, 0x10000, RZ ;  /* 0x0001000008317824 */ /* 0x000fe200078e00ff */
[----:B------:R-:W-:Y:S06]  /*4880*/  @P3 BRA `(.L_x_13742) ;  /* 0x0000000000243947 */ /* 0x000fec0003800000 */
[----:B------:R-:W-:-:S04]  /*4890*/  ISETP.NE.U32.AND P4, PT, RZ, UR12, PT ;  /* 0x0000000cff007c0c */ /* 0x000fc8000bf85070 */
[----:B------:R-:W-:-:S13]  /*48a0*/  ISETP.NE.AND.EX P4, PT, RZ, UR13, PT, P4 ;  /* 0x0000000dff007c0c */ /* 0x000fda000bf85340 */
[----:B------:R-:W-:Y:S05]  /*48b0*/  @P4 BRA `(.L_x_13743) ;  /* 0x0000000000084947 */ /* 0x000fea0003800000 */
[----:B------:R-:W-:Y:S05]  /*48c0*/  @P0 BRA `(.L_x_13744) ;  /* 0x00000000002c0947 */ /* 0x000fea0003800000 */
[----:B------:R-:W-:Y:S05]  /*48d0*/  BRA `(.L_x_13745) ;  /* 0x0000000000307947 */ /* 0x000fea0003800000 */
.L_x_13743:
[----:B-----5:R-:W-:-:S04]  /*48e0*/  PRMT R8, R33, 0x7632, R8 ;  /* 0x0000763221087816 */ /* 0x020fc80000000008 */
[----:B------:R-:W-:-:S05]  /*48f0*/  SHF.L.U32 R8, R8, 0x10, RZ ;  /* 0x0000001008087819 */ /* 0x000fca00000006ff */
[----:B------:R-:W-:Y:S01]  /*4900*/  FADD.FTZ R49, R8, R49 ;  /* 0x0000003108317221 */ /* 0x000fe20000010000 */
[----:B------:R-:W-:Y:S06]  /*4910*/  BRA `(.L_x_13744) ;  /* 0x0000000000187947 */ /* 0x000fec0003800000 */
.L_x_13742:
[----:B-----5:R-:W-:-:S05]  /*4920*/  PRMT R8, R29, 0x7632, R8 ;  /* 0x000076321d087816 */ /* 0x020fca0000000008 */
[----:B------:R-:W-:-:S04]  /*4930*/  IMAD.U32 R8, R8, 0x10000, RZ ;  /* 0x0001000008087824 */ /* 0x000fc800078e00ff */
[----:B------:R-:W-:Y:S01]  /*4940*/  FADD.FTZ R49, R8, R49 ;  /* 0x0000003108317221 */ /* 0x000fe20000010000 */
[----:B------:R-:W-:-:S04]  /*4950*/  @P2 PRMT R8, R33, 0x7632, R8 ;  /* 0x0000763221082816 */ /* 0x000fc80000000008 */
[----:B------:R-:W-:-:S05]  /*4960*/  @P2 SHF.L.U32 R8, R8, 0x10, RZ ;  /* 0x0000001008082819 */ /* 0x000fca00000006ff */
[----:B------:R-:W-:-:S07]  /*4970*/  @P2 FADD.FTZ R49, R8, R49 ;  /* 0x0000003108312221 */ /* 0x000fce0000010000 */
.L_x_13744:
[----:B------:R-:W-:-:S04]  /*4980*/  F2FP.BF16.F32.PACK_AB R8, RZ, R49 ;  /* 0x00000031ff08723e */ /* 0x000fc800000010ff */
[----:B------:R-:W-:-:S07]  /*4990*/  PRMT R37, R37, 0x5410, R8 ;  /* 0x0000541025257816 */ /* 0x000fce0000000008 */
.L_x_13745:
        /* <DEDUP_REMOVED lines=8> */
.L_x_13747:
[----:B-----5:R-:W-:-:S05]  /*4a20*/  SHF.L.U32 R9, R34, 0x10, RZ ;  /* 0x0000001022097819 */ /* 0x020fca00000006ff */
[----:B------:R-:W-:Y:S01]  /*4a30*/  FADD.FTZ R50, R9, R50 ;  /* 0x0000003209327221 */ /* 0x000fe20000010000 */
[----:B------:R-:W-:Y:S06]  /*4a40*/  BRA `(.L_x_13748) ;  /* 0x0000000000107947 */ /* 0x000fec0003800000 */
.L_x_13746:
[----:B-----5:R-:W-:-:S04]  /*4a50*/  IMAD.U32 R9, R30, 0x10000, RZ ;  /* 0x000100001e097824 */ /* 0x020fc800078e00ff */
[----:B------:R-:W-:Y:S01]  /*4a60*/  FADD.FTZ R50, R9, R50 ;  /* 0x0000003209327221 */ /* 0x000fe20000010000 */
[----:B------:R-:W-:-:S05]  /*4a70*/  @P2 SHF.L.U32 R9, R34, 0x10, RZ ;  /* 0x0000001022092819 */ /* 0x000fca00000006ff */
[----:B------:R-:W-:-:S07]  /*4a80*/  @P2 FADD.FTZ R50, R9, R50 ;  /* 0x0000003209322221 */ /* 0x000fce0000010000 */
.L_x_13748:
[----:B------:R-:W-:-:S04]  /*4a90*/  F2FP.BF16.F32.PACK_AB R9, RZ, R50 ;  /* 0x00000032ff09723e */ /* 0x000fc800000010ff */
[----:B------:R-:W-:-:S07]  /*4aa0*/  PRMT R38, R9, 0x7610, R38 ;  /* 0x0000761009267816 */ /* 0x000fce0000000026 */
.L_x_13749:
[----:B------:R-:W-:Y:S01]  /*4ab0*/  IMAD.U32 R8, R8, 0x10000, RZ ;  /* 0x0001000008087824 */ /* 0x000fe200078e00ff */
[----:B------:R-:W-:Y:S06]  /*4ac0*/  @P3 BRA `(.L_x_13750) ;  /* 0x0000000000243947 */ /* 0x000fec0003800000 */
[----:B------:R-:W-:-:S04]  /*4ad0*/  ISETP.NE.U32.AND P4, PT, RZ, UR12, PT ;  /* 0x0000000cff007c0c */ /* 0x000fc8000bf85070 */
[----:B------:R-:W-:-:S13]  /*4ae0*/  ISETP.NE.AND.EX P4, PT, RZ, UR13, PT, P4 ;  /* 0x0000000dff007c0c */ /* 0x000fda000bf85340 */
[----:B------:R-:W-:Y:S05]  /*4af0*/  @P4 BRA `(.L_x_13751) ;  /* 0x0000000000084947 */ /* 0x000fea0003800000 */
[----:B------:R-:W-:Y:S05]  /*4b00*/  @P0 BRA `(.L_x_13752) ;  /* 0x00000000002c0947 */ /* 0x000fea0003800000 */
[----:B------:R-:W-:Y:S05]  /*4b10*/  BRA `(.L_x_13753) ;  /* 0x0000000000307947 */ /* 0x000fea0003800000 */
.L_x_13751:
[----:B-----5:R-:W-:-:S04]  /*4b20*/  PRMT R9, R34, 0x7632, R9 ;  /* 0x0000763222097816 */ /* 0x020fc80000000009 */
[----:B------:R-:W-:-:S05]  /*4b30*/  SHF.L.U32 R9, R9, 0x10, RZ ;  /* 0x0000001009097819 */ /* 0x000fca00000006ff */
[----:B------:R-:W-:Y:S01]  /*4b40*/  FADD.FTZ R8, R9, R8 ;  /* 0x0000000809087221 */ /* 0x000fe20000010000 */
[----:B------:R-:W-:Y:S06]  /*4b50*/  BRA `(.L_x_13752) ;  /* 0x0000000000187947 */ /* 0x000fec0003800000 */
.L_x_13750:
[----:B-----5:R-:W-:-:S05]  /*4b60*/  PRMT R9, R30, 0x7632, R9 ;  /* 0x000076321e097816 */ /* 0x020fca0000000009 */
[----:B------:R-:W-:-:S04]  /*4b70*/  IMAD.U32 R9, R9, 0x10000, RZ ;  /* 0x0001000009097824 */ /* 0x000fc800078e00ff */
[----:B------:R-:W-:Y:S01]  /*4b80*/  FADD.FTZ R8, R9, R8 ;  /* 0x0000000809087221 */ /* 0x000fe20000010000 */
[----:B------:R-:W-:-:S04]  /*4b90*/  @P2 PRMT R9, R34, 0x7632, R9 ;  /* 0x0000763222092816 */ /* 0x000fc80000000009 */
[----:B------:R-:W-:-:S05]  /*4ba0*/  @P2 SHF.L.U32 R9, R9, 0x10, RZ ;  /* 0x0000001009092819 */ /* 0x000fca00000006ff */
[----:B------:R-:W-:-:S07]  /*4bb0*/  @P2 FADD.FTZ R8, R9, R8 ;  /* 0x0000000809082221 */ /* 0x000fce0000010000 */
.L_x_13752:
[----:B------:R-:W-:-:S04]  /*4bc0*/  F2FP.BF16.F32.PACK_AB R9, RZ, R8 ;  /* 0x00000008ff09723e */ /* 0x000fc800000010ff */
[----:B------:R-:W-:-:S07]  /*4bd0*/  PRMT R38, R38, 0x5410, R9 ;  /* 0x0000541026267816 */ /* 0x000fce0000000009 */
.L_x_13753:
        /* <DEDUP_REMOVED lines=8> */
.L_x_13755:
[----:B-----5:R-:W-:-:S05]  /*4c60*/  SHF.L.U32 R40, R35, 0x10, RZ ;  /* 0x0000001023287819 */ /* 0x020fca00000006ff */
[----:B------:R-:W-:Y:S01]  /*4c70*/  FADD.FTZ R57, R40, R57 ;  /* 0x0000003928397221 */ /* 0x000fe20000010000 */
[----:B------:R-:W-:Y:S06]  /*4c80*/  BRA `(.L_x_13756) ;  /* 0x0000000000107947 */ /* 0x000fec0003800000 */
.L_x_13754:
[----:B-----5:R-:W-:-:S04]  /*4c90*/  IMAD.U32 R40, R31, 0x10000, RZ ;  /* 0x000100001f287824 */ /* 0x020fc800078e00ff */
[----:B------:R-:W-:Y:S01]  /*4ca0*/  FADD.FTZ R57, R40, R57 ;  /* 0x0000003928397221 */ /* 0x000fe20000010000 */
[----:B------:R-:W-:-:S05]  /*4cb0*/  @P2 SHF.L.U32 R40, R35, 0x10, RZ ;  /* 0x0000001023282819 */ /* 0x000fca00000006ff */
[----:B------:R-:W-:-:S07]  /*4cc0*/  @P2 FADD.FTZ R57, R40, R57 ;  /* 0x0000003928392221 */ /* 0x000fce0000010000 */
.L_x_13756:
[----:B------:R-:W-:-:S04]  /*4cd0*/  F2FP.BF16.F32.PACK_AB R40, RZ, R57 ;  /* 0x00000039ff28723e */ /* 0x000fc800000010ff */
[----:B------:R-:W-:-:S07]  /*4ce0*/  PRMT R39, R40, 0x7610, R39 ;  /* 0x0000761028277816 */ /* 0x000fce0000000027 */
.L_x_13757:
[----:B------:R-:W-:Y:S01]  /*4cf0*/  IMAD.U32 R9, R9, 0x10000, RZ ;  /* 0x0001000009097824 */ /* 0x000fe200078e00ff */
[----:B------:R-:W-:Y:S06]  /*4d00*/  @P3 BRA `(.L_x_13758) ;  /* 0x0000000000243947 */ /* 0x000fec0003800000 */
[----:B------:R-:W-:-:S04]  /*4d10*/  ISETP.NE.U32.AND P2, PT, RZ, UR12, PT ;  /* 0x0000000cff007c0c */ /* 0x000fc8000bf45070 */
[----:B------:R-:W-:-:S13]  /*4d20*/  ISETP.NE.AND.EX P2, PT, RZ, UR13, PT, P2 ;  /* 0x0000000dff007c0c */ /* 0x000fda000bf45320 */
[----:B------:R-:W-:Y:S05]  /*4d30*/  @P2 BRA `(.L_x_13759) ;  /* 0x0000000000082947 */ /* 0x000fea0003800000 */
[----:B------:R-:W-:Y:S05]  /*4d40*/  @P0 BRA `(.L_x_13760) ;  /* 0x00000000002c0947 */ /* 0x000fea0003800000 */
[----:B------:R-:W-:Y:S05]  /*4d50*/  BRA `(.L_x_13761) ;  /* 0x0000000000307947 */ /* 0x000fea0003800000 */
.L_x_13759:
[----:B-----5:R-:W-:-:S04]  /*4d60*/  PRMT R40, R35, 0x7632, R40 ;  /* 0x0000763223287816 */ /* 0x020fc80000000028 */
[----:B------:R-:W-:-:S05]  /*4d70*/  SHF.L.U32 R40, R40, 0x10, RZ ;  /* 0x0000001028287819 */ /* 0x000fca00000006ff */
[----:B------:R-:W-:Y:S01]  /*4d80*/  FADD.FTZ R9, R40, R9 ;  /* 0x0000000928097221 */ /* 0x000fe20000010000 */
[----:B------:R-:W-:Y:S06]  /*4d90*/  BRA `(.L_x_13760) ;  /* 0x0000000000187947 */ /* 0x000fec0003800000 */
.L_x_13758:
[----:B-----5:R-:W-:-:S05]  /*4da0*/  PRMT R40, R31, 0x7632, R40 ;  /* 0x000076321f287816 */ /* 0x020fca0000000028 */
[----:B------:R-:W-:-:S04]  /*4db0*/  IMAD.U32 R40, R40, 0x10000, RZ ;  /* 0x0001000028287824 */ /* 0x000fc800078e00ff */
[----:B------:R-:W-:Y:S01]  /*4dc0*/  FADD.FTZ R9, R40, R9 ;  /* 0x0000000928097221 */ /* 0x000fe20000010000 */
[----:B------:R-:W-:-:S04]  /*4dd0*/  @P2 PRMT R40, R35, 0x7632, R40 ;  /* 0x0000763223282816 */ /* 0x000fc80000000028 */
[----:B------:R-:W-:-:S05]  /*4de0*/  @P2 SHF.L.U32 R40, R40, 0x10, RZ ;  /* 0x0000001028282819 */ /* 0x000fca00000006ff */
[----:B------:R-:W-:-:S07]  /*4df0*/  @P2 FADD.FTZ R9, R40, R9 ;  /* 0x0000000928092221 */ /* 0x000fce0000010000 */
.L_x_13760:
[----:B------:R-:W-:-:S04]  /*4e00*/  F2FP.BF16.F32.PACK_AB R40, RZ, R9 ;  /* 0x00000009ff28723e */ /* 0x000fc800000010ff */
[----:B------:R-:W-:-:S07]  /*4e10*/  PRMT R39, R39, 0x5410, R40 ;  /* 0x0000541027277816 */ /* 0x000fce0000000028 */
.L_x_13761:
[----:B------:R-:W0:Y:S02]  /*4e20*/  @P0 LDC.64 R40, c[0x0][0x238] ;  /* 0x00008e00ff280b82 */ /* 0x000e240000000a00 */
[----:B0-----:R-:W-:-:S04]  /*4e30*/  @P0 LEA R40, P2, R44, R40, 0x4 ;  /* 0x000000282c280211 */ /* 0x001fc800078420ff */
[C---:B------:R-:W-:Y:S01]  /*4e40*/  @P0 LEA.HI.X R41, R44.reuse, R41, RZ, 0x4, P2 ;  /* 0x000000292c290211 */ /* 0x040fe200010f24ff */
[----:B------:R-:W-:-:S04]  /*4e50*/  VIADD R44, R44, 0x20 ;  /* 0x000000202c2c7836 */ /* 0x000fc80000000000 */
[----:B------:R3:W-:Y:S04]  /*4e60*/  @P0 STG.E.128 desc[UR4][R40.64], R36 ;  /* 0x0000002428000986 */ /* 0x0007e8000c101d04 */
.L_x_13729:
[----:B------:R-:W-:Y:S05]  /*4e70*/  BSYNC B0 ;  /* 0x0000000000007941 */ /* 0x000fea0003800000 */
.L_x_13728:
        /* <DEDUP_REMOVED lines=26> */
.L_x_13765:
[----:B-----5:R-:W-:-:S04]  /*5020*/  IMAD.U32 R11, R32, 0x10000, RZ ;  /* 0x00010000200b7824 */ /* 0x020fc800078e00ff */
[----:B------:R-:W-:Y:S01]  /*5030*/  FADD.FTZ R98, R11, R98 ;  /* 0x000000620b627221 */ /* 0x000fe20000010000 */
[----:B------:R-:W-:Y:S06]  /*5040*/  BRA `(.L_x_13766) ;  /* 0x0000000000107947 */ /* 0x000fec0003800000 */
.L_x_13764:
[----:B-----5:R-:W-:-:S05]  /*5050*/  SHF.L.U32 R11, R28, 0x10, RZ ;  /* 0x000000101c0b7819 */ /* 0x020fca00000006ff */
[----:B------:R-:W-:Y:S01]  /*5060*/  FADD.FTZ R98, R11, R98 ;  /* 0x000000620b627221 */ /* 0x000fe20000010000 */
[----:B------:R-:W-:-:S04]  /*5070*/  @P2 IMAD.U32 R11, R32, 0x10000, RZ ;  /* 0x00010000200b2824 */ /* 0x000fc800078e00ff */
[----:B------:R-:W-:-:S07]  /*5080*/  @P2 FADD.FTZ R98, R11, R98 ;  /* 0x000000620b622221 */ /* 0x000fce0000010000 */
.L_x_13766:
[----:B------:R-:W-:-:S04]  /*5090*/  F2FP.BF16.F32.PACK_AB R11, RZ, R98 ;  /* 0x00000062ff0b723e */ /* 0x000fc800000010ff */
[----:B------:R-:W-:-:S07]  /*50a0*/  PRMT R36, R11, 0x7610, R36 ;  /* 0x000076100b247816 */ /* 0x000fce0000000024 */
.L_x_13767:
[----:B------:R-:W-:Y:S01]  /*50b0*/  SHF.L.U32 R82, R10, 0x10, RZ ;  /* 0x000000100a527819 */ /* 0x000fe200000006ff */
[----:B------:R-:W-:Y:S06]  /*50c0*/  @P3 BRA `(.L_x_13768) ;  /* 0x0000000000243947 */ /* 0x000fec0003800000 */
[----:B------:R-:W-:-:S04]  /*50d0*/  ISETP.NE.U32.AND P4, PT, RZ, UR12, PT ;  /* 0x0000000cff007c0c */ /* 0x000fc8000bf85070 */
[----:B------:R-:W-:-:S13]  /*50e0*/  ISETP.NE.AND.EX P4, PT, RZ, UR13, PT, P4 ;  /* 0x0000000dff007c0c */ /* 0x000fda000bf85340 */
[----:B------:R-:W-:Y:S05]  /*50f0*/  @P4 BRA `(.L_x_13769) ;  /* 0x0000000000084947 */ /* 0x000fea0003800000 */
[----:B------:R-:W-:Y:S05]  /*5100*/  @P0 BRA `(.L_x_13770) ;  /* 0x00000000002c0947 */ /* 0x000fea0003800000 */
[----:B------:R-:W-:Y:S05]  /*5110*/  BRA `(.L_x_13771) ;  /* 0x0000000000307947 */ /* 0x000fea0003800000 */
.L_x_13769:
[----:B-----5:R-:W-:-:S05]  /*5120*/  PRMT R10, R32, 0x7632, R10 ;  /* 0x00007632200a7816 */ /* 0x020fca000000000a */
[----:B------:R-:W-:-:S04]  /*5130*/  IMAD.U32 R10, R10, 0x10000, RZ ;  /* 0x000100000a0a7824 */ /* 0x000fc800078e00ff */
[----:B------:R-:W-:Y:S01]  /*5140*/  FADD.FTZ R82, R10, R82 ;  /* 0x000000520a527221 */ /* 0x000fe20000010000 */
[----:B------:R-:W-:Y:S06]  /*5150*/  BRA `(.L_x_13770) ;  /* 0x0000000000187947 */ /* 0x000fec0003800000 */
.L_x_13768:
[----:B-----5:R-:W-:-:S04]  /*5160*/  PRMT R10, R28, 0x7632, R10 ;  /* 0x000076321c0a7816 */ /* 0x020fc8000000000a */
[----:B------:R-:W-:-:S05]  /*5170*/  SHF.L.U32 R10, R10, 0x10, RZ ;  /* 0x000000100a0a7819 */ /* 0x000fca00000006ff */
[----:B------:R-:W-:Y:S01]  /*5180*/  FADD.FTZ R82, R10, R82 ;  /* 0x000000520a527221 */ /* 0x000fe20000010000 */
[----:B------:R-:W-:-:S05]  /*5190*/  @P2 PRMT R10, R32, 0x7632, R10 ;  /* 0x00007632200a2816 */ /* 0x000fca000000000a */
[----:B------:R-:W-:-:S04]  /*51a0*/  @P2 IMAD.U32 R10, R10, 0x10000, RZ ;  /* 0x000100000a0a2824 */ /* 0x000fc800078e00ff */
[----:B------:R-:W-:-:S07]  /*51b0*/  @P2 FADD.FTZ R82, R10, R82 ;  /* 0x000000520a522221 */ /* 0x000fce0000010000 */
.L_x_13770:
[----:B------:R-:W-:-:S04]  /*51c0*/  F2FP.BF16.F32.PACK_AB R10, RZ, R82 ;  /* 0x00000052ff0a723e */ /* 0x000fc800000010ff */
[----:B------:R-:W-:-:S07]  /*51d0*/  PRMT R36, R36, 0x5410, R10 ;  /* 0x0000541024247816 */ /* 0x000fce000000000a */
.L_x_13771:
        /* <DEDUP_REMOVED lines=8> */
.L_x_13773:
[----:B-----5:R-:W-:-:S04]  /*5260*/  IMAD.U32 R11, R33, 0x10000, RZ ;  /* 0x00010000210b7824 */ /* 0x020fc800078e00ff */
[----:B------:R-:W-:Y:S01]  /*5270*/  FADD.FTZ R83, R11, R83 ;  /* 0x000000530b537221 */ /* 0x000fe20000010000 */
[----:B------:R-:W-:Y:S06]  /*5280*/  BRA `(.L_x_13774) ;  /* 0x0000000000107947 */ /* 0x000fec0003800000 */
.L_x_13772:
[----:B-----5:R-:W-:-:S05]  /*5290*/  SHF.L.U32 R11, R29, 0x10, RZ ;  /* 0x000000101d0b7819 */ /* 0x020fca00000006ff */
[----:B------:R-:W-:Y:S01]  /*52a0*/  FADD.FTZ R83, R11, R83 ;  /* 0x000000530b537221 */ /* 0x000fe20000010000 */
[----:B------:R-:W-:-:S04]  /*52b0*/  @P2 IMAD.U32 R11, R33, 0x10000, RZ ;  /* 0x00010000210b2824 */ /* 0x000fc800078e00ff */
[----:B------:R-:W-:-:S07]  /*52c0*/  @P2 FADD.FTZ R83, R11, R83 ;  /* 0x000000530b532221 */ /* 0x000fce0000010000 */
.L_x_13774:
[----:B------:R-:W-:-:S04]  /*52d0*/  F2FP.BF16.F32.PACK_AB R11, RZ, R83 ;  /* 0x00000053ff0b723e */ /* 0x000fc800000010ff */
[----:B------:R-:W-:-:S07]  /*52e0*/  PRMT R37, R11, 0x7610, R37 ;  /* 0x000076100b257816 */ /* 0x000fce0000000025 */
.L_x_13775:
[----:B------:R-:W-:Y:S01]  /*52f0*/  SHF.L.U32 R52, R10, 0x10, RZ ;  /* 0x000000100a347819 */ /* 0x000fe200000006ff */
[----:B------:R-:W-:Y:S06]  /*5300*/  @P3 BRA `(.L_x_13776) ;  /* 0x0000000000243947 */ /* 0x000fec0003800000 */
[----:B------:R-:W-:-:S04]  /*5310*/  ISETP.NE.U32.AND P4, PT, RZ, UR12, PT ;  /* 0x0000000cff007c0c */ /* 0x000fc8000bf85070 */
[----:B------:R-:W-:-:S13]  /*5320*/  ISETP.NE.AND.EX P4, PT, RZ, UR13, PT, P4 ;  /* 0x0000000dff007c0c */ /* 0x000fda000bf85340 */
[----:B------:R-:W-:Y:S05]  /*5330*/  @P4 BRA `(.L_x_13777) ;  /* 0x0000000000084947 */ /* 0x000fea0003800000 */
[----:B------:R-:W-:Y:S05]  /*5340*/  @P0 BRA `(.L_x_13778) ;  /* 0x00000000002c0947 */ /* 0x000fea0003800000 */
[----:B------:R-:W-:Y:S05]  /*5350*/  BRA `(.L_x_13779) ;  /* 0x0000000000307947 */ /* 0x000fea0003800000 */
.L_x_13777:
[----:B-----5:R-:W-:-:S05]  /*5360*/  PRMT R10, R33, 0x7632, R10 ;  /* 0x00007632210a7816 */ /* 0x020fca000000000a */
[----:B------:R-:W-:-:S04]  /*5370*/  IMAD.U32 R10, R10, 0x10000, RZ ;  /* 0x000100000a0a7824 */ /* 0x000fc800078e00ff */
[----:B------:R-:W-:Y:S01]  /*5380*/  FADD.FTZ R52, R10, R52 ;  /* 0x000000340a347221 */ /* 0x000fe20000010000 */
[----:B------:R-:W-:Y:S06]  /*5390*/  BRA `(.L_x_13778) ;  /* 0x0000000000187947 */ /* 0x000fec0003800000 */
.L_x_13776:
[----:B-----5:R-:W-:-:S04]  /*53a0*/  PRMT R10, R29, 0x7632, R10 ;  /* 0x000076321d0a7816 */ /* 0x020fc8000000000a */
[----:B------:R-:W-:-:S05]  /*53b0*/  SHF.L.U32 R10, R10, 0x10, RZ ;  /* 0x000000100a0a7819 */ /* 0x000fca00000006ff */
[----:B------:R-:W-:Y:S01]  /*53c0*/  FADD.FTZ R52, R10, R52 ;  /* 0x000000340a347221 */ /* 0x000fe20000010000 */
[----:B------:R-:W-:-:S05]  /*53d0*/  @P2 PRMT R10, R33, 0x7632, R10 ;  /* 0x00007632210a2816 */ /* 0x000fca000000000a */
[----:B------:R-:W-:-:S04]  /*53e0*/  @P2 IMAD.U32 R10, R10, 0x10000, RZ ;  /* 0x000100000a0a2824 */ /* 0x000fc800078e00ff */
[----:B------:R-:W-:-:S07]  /*53f0*/  @P2 FADD.FTZ R52, R10, R52 ;  /* 0x000000340a342221 */ /* 0x000fce0000010000 */
.L_x_13778:
[----:B------:R-:W-:-:S04]  /*5400*/  F2FP.BF16.F32.PACK_AB R10, RZ, R52 ;  /* 0x00000034ff0a723e */ /* 0x000fc800000010ff */
[----:B------:R-:W-:-:S07]  /*5410*/  PRMT R37, R37, 0x5410, R10 ;  /* 0x0000541025257816 */ /* 0x000fce000000000a */
.L_x_13779:
        /* <DEDUP_REMOVED lines=8> */
.L_x_13781:
[----:B-----5:R-:W-:-:S04]  /*54a0*/  IMAD.U32 R11, R34, 0x10000, RZ ;  /* 0x00010000220b7824 */ /* 0x020fc800078e00ff */
[----:B------:R-:W-:Y:S01]  /*54b0*/  FADD.FTZ R54, R11, R54 ;  /* 0x000000360b367221 */ /* 0x000fe20000010000 */
[----:B------:R-:W-:Y:S06]  /*54c0*/  BRA `(.L_x_13782) ;  /* 0x0000000000107947 */ /* 0x000fec0003800000 */
.L_x_13780:
[----:B-----5:R-:W-:-:S05]  /*54d0*/  SHF.L.U32 R11, R30, 0x10, RZ ;  /* 0x000000101e0b7819 */ /* 0x020fca00000006ff */
[----:B------:R-:W-:Y:S01]  /*54e0*/  FADD.FTZ R54, R11, R54 ;  /* 0x000000360b367221 */ /* 0x000fe20000010000 */
[----:B------:R-:W-:-:S04]  /*54f0*/  @P2 IMAD.U32 R11, R34, 0x10000, RZ ;  /* 0x00010000220b2824 */ /* 0x000fc800078e00ff */
[----:B------:R-:W-:-:S07]  /*5500*/  @P2 FADD.FTZ R54, R11, R54 ;  /* 0x000000360b362221 */ /* 0x000fce0000010000 */
.L_x_13782:
[----:B------:R-:W-:-:S04]  /*5510*/  F2FP.BF16.F32.PACK_AB R11, RZ, R54 ;  /* 0x00000036ff0b723e */ /* 0x000fc800000010ff */
[----:B------:R-:W-:-:S07]  /*5520*/  PRMT R38, R11, 0x7610, R38 ;  /* 0x000076100b267816 */ /* 0x000fce0000000026 */
.L_x_13783:
[----:B------:R-:W-:Y:S01]  /*5530*/  SHF.L.U32 R10, R10, 0x10, RZ ;  /* 0x000000100a0a7819 */ /* 0x000fe200000006ff */
[----:B------:R-:W-:Y:S06]  /*5540*/  @P3 BRA `(.L_x_13784) ;  /* 0x0000000000243947 */ /* 0x000fec0003800000 */
[----:B------:R-:W-:-:S04]  /*5550*/  ISETP.NE.U32.AND P4, PT, RZ, UR12, PT ;  /* 0x0000000cff007c0c */ /* 0x000fc8000bf85070 */
[----:B------:R-:W-:-:S13]  /*5560*/  ISETP.NE.AND.EX P4, PT, RZ, UR13, PT, P4 ;  /* 0x0000000dff007c0c */ /* 0x000fda000bf85340 */
[----:B------:R-:W-:Y:S05]  /*5570*/  @P4 BRA `(.L_x_13785) ;  /* 0x0000000000084947 */ /* 0x000fea0003800000 */
[----:B------:R-:W-:Y:S05]  /*5580*/  @P0 BRA `(.L_x_13786) ;  /* 0x00000000002c0947 */ /* 0x000fea0003800000 */
[----:B------:R-:W-:Y:S05]  /*5590*/  BRA `(.L_x_13787) ;  /* 0x0000000000307947 */ /* 0x000fea0003800000 */
.L_x_13785:
[----:B-----5:R-:W-:-:S05]  /*55a0*/  PRMT R11, R34, 0x7632, R11 ;  /* 0x00007632220b7816 */ /* 0x020fca000000000b */
[----:B------:R-:W-:-:S04]  /*55b0*/  IMAD.U32 R11, R11, 0x10000, RZ ;  /* 0x000100000b0b7824 */ /* 0x000fc800078e00ff */
[----:B------:R-:W-:Y:S01]  /*55c0*/  FADD.FTZ R10, R11, R10 ;  /* 0x0000000a0b0a7221 */ /* 0x000fe20000010000 */
[----:B------:R-:W-:Y:S06]  /*55d0*/  BRA `(.L_x_13786) ;  /* 0x0000000000187947 */ /* 0x000fec0003800000 */
.L_x_13784:
[----:B-----5:R-:W-:-:S04]  /*55e0*/  PRMT R11, R30, 0x7632, R11 ;  /* 0x000076321e0b7816 */ /* 0x020fc8000000000b */
[----:B------:R-:W-:-:S05]  /*55f0*/  SHF.L.U32 R11, R11, 0x10, RZ ;  /* 0x000000100b0b7819 */ /* 0x000fca00000006ff */
[----:B------:R-:W-:Y:S01]  /*5600*/  FADD.FTZ R10, R11, R10 ;  /* 0x0000000a0b0a7221 */ /* 0x000fe20000010000 */
[----:B------:R-:W-:-:S05]  /*5610*/  @P2 PRMT R11, R34, 0x7632, R11 ;  /* 0x00007632220b2816 */ /* 0x000fca000000000b */
[----:B------:R-:W-:-:S04]  /*5620*/  @P2 IMAD.U32 R11, R11, 0x10000, RZ ;  /* 0x000100000b0b2824 */ /* 0x000fc800078e00ff */
[----:B------:R-:W-:-:S07]  /*5630*/  @P2 FADD.FTZ R10, R11, R10 ;  /* 0x0000000a0b0a2221 */ /* 0x000fce0000010000 */
.L_x_13786:
[----:B------:R-:W-:-:S04]  /*5640*/  F2FP.BF16.F32.PACK_AB R11, RZ, R10 ;  /* 0x0000000aff0b723e */ /* 0x000fc800000010ff */
[----:B------:R-:W-:-:S07]  /*5650*/  PRMT R38, R38, 0x5410, R11 ;  /* 0x0000541026267816 */ /* 0x000fce000000000b */
.L_x_13787:
        /* <DEDUP_REMOVED lines=8> */
.L_x_13789:
[----:B-----5:R-:W-:-:S04]  /*56e0*/  IMAD.U32 R40, R35, 0x10000, RZ ;  /* 0x0001000023287824 */ /* 0x020fc800078e00ff */
[----:B------:R-:W-:Y:S01]  /*56f0*/  FADD.FTZ R59, R40, R59 ;  /* 0x0000003b283b7221 */ /* 0x000fe20000010000 */
[----:B------:R-:W-:Y:S06]  /*5700*/  BRA `(.L_x_13790) ;  /* 0x0000000000107947 */ /* 0x000fec0003800000 */
.L_x_13788:
[----:B-----5:R-:W-:-:S05]  /*5710*/  SHF.L.U32 R40, R31, 0x10, RZ ;  /* 0x000000101f287819 */ /* 0x020fca00000006ff */
[----:B------:R-:W-:Y:S01]  /*5720*/  FADD.FTZ R59, R40, R59 ;  /* 0x0000003b283b7221 */ /* 0x000fe20000010000 */
[----:B------:R-:W-:-:S04]  /*5730*/  @P2 IMAD.U32 R40, R35, 0x10000, RZ ;  /* 0x0001000023282824 */ /* 0x000fc800078e00ff */
[----:B------:R-:W-:-:S07]  /*5740*/  @P2 FADD.FTZ R59, R40, R59 ;  /* 0x0000003b283b2221 */ /* 0x000fce0000010000 */
.L_x_13790:
[----:B------:R-:W-:-:S04]  /*5750*/  F2FP.BF16.F32.PACK_AB R40, RZ, R59 ;  /* 0x0000003bff28723e */ /* 0x000fc800000010ff */
[----:B------:R-:W-:-:S07]  /*5760*/  PRMT R39, R40, 0x7610, R39 ;  /* 0x0000761028277816 */ /* 0x000fce0000000027 */
.L_x_13791:
[----:B------:R-:W-:Y:S01]  /*5770*/  SHF.L.U32 R11, R11, 0x10, RZ ;  /* 0x000000100b0b7819 */ /* 0x000fe200000006ff */
[----:B------:R-:W-:Y:S06]  /*5780*/  @P3 BRA `(.L_x_13792) ;  /* 0x0000000000243947 */ /* 0x000fec0003800000 */
[----:B------:R-:W-:-:S04]  /*5790*/  ISETP.NE.U32.AND P2, PT, RZ, UR12, PT ;  /* 0x0000000cff007c0c */ /* 0x000fc8000bf45070 */
[----:B------:R-:W-:-:S13]  /*57a0*/  ISETP.NE.AND.EX P2, PT, RZ, UR13, PT, P2 ;  /* 0x0000000dff007c0c */ /* 0x000fda000bf45320 */
[----:B------:R-:W-:Y:S05]  /*57b0*/  @P2 BRA `(.L_x_13793) ;  /* 0x0000000000082947 */ /* 0x000fea0003800000 */
[----:B------:R-:W-:Y:S05]  /*57c0*/  @P0 BRA `(.L_x_13794) ;  /* 0x00000000002c0947 */ /* 0x000fea0003800000 */
[----:B------:R-:W-:Y:S05]  /*57d0*/  BRA `(.L_x_13795) ;  /* 0x0000000000307947 */ /* 0x000fea0003800000 */
.L_x_13793:
[----:B-----5:R-:W-:-:S05]  /*57e0*/  PRMT R40, R35, 0x7632, R40 ;  /* 0x0000763223287816 */ /* 0x020fca0000000028 */
[----:B------:R-:W-:-:S04]  /*57f0*/  IMAD.U32 R40, R40, 0x10000, RZ ;  /* 0x0001000028287824 */ /* 0x000fc800078e00ff */
[----:B------:R-:W-:Y:S01]  /*5800*/  FADD.FTZ R11, R40, R11 ;  /* 0x0000000b280b7221 */ /* 0x000fe20000010000 */
[----:B------:R-:W-:Y:S06]  /*5810*/  BRA `(.L_x_13794) ;  /* 0x0000000000187947 */ /* 0x000fec0003800000 */
.L_x_13792:
[----:B-----5:R-:W-:-:S04]  /*5820*/  PRMT R40, R31, 0x7632, R40 ;  /* 0x000076321f287816 */ /* 0x020fc80000000028 */
[----:B------:R-:W-:-:S05]  /*5830*/  SHF.L.U32 R40, R40, 0x10, RZ ;  /* 0x0000001028287819 */ /* 0x000fca00000006ff */
[----:B------:R-:W-:Y:S01]  /*5840*/  FADD.FTZ R11, R40, R11 ;  /* 0x0000000b280b7221 */ /* 0x000fe20000010000 */
[----:B------:R-:W-:-:S05]  /*5850*/  @P2 PRMT R40, R35, 0x7632, R40 ;  /* 0x0000763223282816 */ /* 0x000fca0000000028 */
[----:B------:R-:W-:-:S04]  /*5860*/  @P2 IMAD.U32 R40, R40, 0x10000, RZ ;  /* 0x0001000028282824 */ /* 0x000fc800078e00ff */
[----:B------:R-:W-:-:S07]  /*5870*/  @P2 FADD.FTZ R11, R40, R11 ;  /* 0x0000000b280b2221 */ /* 0x000fce0000010000 */
.L_x_13794:
[----:B------:R-:W-:-:S04]  /*5880*/  F2FP.BF16.F32.PACK_AB R40, RZ, R11 ;  /* 0x0000000bff28723e */ /* 0x000fc800000010ff */
[----:B------:R-:W-:-:S07]  /*5890*/  PRMT R39, R39, 0x5410, R40 ;  /* 0x0000541027277816 */ /* 0x000fce0000000028 */
.L_x_13795:
[----:B------:R-:W0:Y:S02]  /*58a0*/  @P0 LDC.64 R40, c[0x0][0x238] ;  /* 0x00008e00ff280b82 */ /* 0x000e240000000a00 */
[----:B0-----:R-:W-:-:S04]  /*58b0*/  @P0 LEA R40, P2, R44, R40, 0x4 ;  /* 0x000000282c280211 */ /* 0x001fc800078420ff */
[C---:B------:R-:W-:Y:S02]  /*58c0*/  @P0 LEA.HI.X R41, R44.reuse, R41, RZ, 0x4, P2 ;  /* 0x000000292c290211 */ /* 0x040fe400010f24ff */
[----:B------:R-:W-:-:S03]  /*58d0*/  IADD3 R44, R44, 0x20, RZ ;  /* 0x000000202c2c7810 */ /* 0x000fc60007ffe0ff */
[----:B------:R4:W-:Y:S04]  /*58e0*/  @P0 STG.E.128 desc[UR4][R40.64], R36 ;  /* 0x0000002428000986 */ /* 0x0009e8000c101d04 */
.L_x_13763:
[----:B------:R-:W-:Y:S05]  /*58f0*/  BSYNC B0 ;  /* 0x0000000000007941 */ /* 0x000fea0003800000 */
.L_x_13762:
        /* <DEDUP_REMOVED lines=26> */
.L_x_13799:
[----:B-----5:R-:W-:-:S05]  /*5aa0*/  SHF.L.U32 R13, R32, 0x10, RZ ;  /* 0x00000010200d7819 */ /* 0x020fca00000006ff */
[----:B------:R-:W-:Y:S01]  /*5ab0*/  FADD.FTZ R99, R13, R99 ;  /* 0x000000630d637221 */ /* 0x000fe20000010000 */
[----:B------:R-:W-:Y:S06]  /*5ac0*/  BRA `(.L_x_13800) ;  /* 0x0000000000107947 */ /* 0x000fec0003800000 */
.L_x_13798:
[----:B-----5:R-:W-:-:S04]  /*5ad0*/  IMAD.U32 R13, R28, 0x10000, RZ ;  /* 0x000100001c0d7824 */ /* 0x020fc800078e00ff */
[----:B------:R-:W-:Y:S01]  /*5ae0*/  FADD.FTZ R99, R13, R99 ;  /* 0x000000630d637221 */ /* 0x000fe20000010000 */
[----:B------:R-:W-:-:S05]  /*5af0*/  @P2 SHF.L.U32 R13, R32, 0x10, RZ ;  /* 0x00000010200d2819 */ /* 0x000fca00000006ff */
[----:B------:R-:W-:-:S07]  /*5b00*/  @P2 FADD.FTZ R99, R13, R99 ;  /* 0x000000630d632221 */ /* 0x000fce0000010000 */
.L_x_13800:
[----:B------:R-:W-:-:S04]  /*5b10*/  F2FP.BF16.F32.PACK_AB R13, RZ, R99 ;  /* 0x00000063ff0d723e */ /* 0x000fc800000010ff */
[----:B------:R-:W-:-:S07]  /*5b20*/  PRMT R36, R13, 0x7610, R36 ;  /* 0x000076100d247816 */ /* 0x000fce0000000024 */
.L_x_13801:
[----:B------:R-:W-:Y:S01]  /*5b30*/  IMAD.U32 R84, R12, 0x10000, RZ ;  /* 0x000100000c547824 */ /* 0x000fe200078e00ff */
[----:B------:R-:W-:Y:S06]  /*5b40*/  @P3 BRA `(.L_x_13802) ;  /* 0x0000000000243947 */ /* 0x000fec0003800000 */
[----:B------:R-:W-:-:S04]  /*5b50*/  ISETP.NE.U32.AND P4, PT, RZ, UR12, PT ;  /* 0x0000000cff007c0c */ /* 0x000fc8000bf85070 */
[----:B------:R-:W-:-:S13]  /*5b60*/  ISETP.NE.AND.EX P4, PT, RZ, UR13, PT, P4 ;  /* 0x0000000dff007c0c */ /* 0x000fda000bf85340 */
[----:B------:R-:W-:Y:S05]  /*5b70*/  @P4 BRA `(.L_x_13803) ;  /* 0x0000000000084947 */ /* 0x000fea0003800000 */
[----:B------:R-:W-:Y:S05]  /*5b80*/  @P0 BRA `(.L_x_13804) ;  /* 0x00000000002c0947 */ /* 0x000fea0003800000 */
[----:B------:R-:W-:Y:S05]  /*5b90*/  BRA `(.L_x_13805) ;  /* 0x0000000000307947 */ /* 0x000fea0003800000 */
.L_x_13803:
[----:B-----5:R-:W-:-:S04]  /*5ba0*/  PRMT R12, R32, 0x7632, R12 ;  /* 0x00007632200c7816 */ /* 0x020fc8000000000c */
[----:B------:R-:W-:-:S05]  /*5bb0*/  SHF.L.U32 R12, R12, 0x10, RZ ;  /* 0x000000100c0c7819 */ /* 0x000fca00000006ff */
[----:B------:R-:W-:Y:S01]  /*5bc0*/  FADD.FTZ R84, R12, R84 ;  /* 0x000000540c547221 */ /* 0x000fe20000010000 */
[----:B------:R-:W-:Y:S06]  /*5bd0*/  BRA `(.L_x_13804) ;  /* 0x0000000000187947 */ /* 0x000fec0003800000 */
.L_x_13802:
[----:B-----5:R-:W-:-:S05]  /*5be0*/  PRMT R12, R28, 0x7632, R12 ;  /* 0x000076321c0c7816 */ /* 0x020fca000000000c */
[----:B------:R-:W-:-:S04]  /*5bf0*/  IMAD.U32 R12, R12, 0x10000, RZ ;  /* 0x000100000c0c7824 */ /* 0x000fc800078e00ff */
[----:B------:R-:W-:Y:S01]  /*5c00*/  FADD.FTZ R84, R12, R84 ;  /* 0x000000540c547221 */ /* 0x000fe20000010000 */
[----:B------:R-:W-:-:S04]  /*5c10*/  @P2 PRMT R12, R32, 0x7632, R12 ;  /* 0x00007632200c2816 */ /* 0x000fc8000000000c */
[----:B------:R-:W-:-:S05]  /*5c20*/  @P2 SHF.L.U32 R12, R12, 0x10, RZ ;  /* 0x000000100c0c2819 */ /* 0x000fca00000006ff */
[----:B------:R-:W-:-:S07]  /*5c30*/  @P2 FADD.FTZ R84, R12, R84 ;  /* 0x000000540c542221 */ /* 0x000fce0000010000 */
.L_x_13804:
[----:B------:R-:W-:-:S04]  /*5c40*/  F2FP.BF16.F32.PACK_AB R12, RZ, R84 ;  /* 0x00000054ff0c723e */ /* 0x000fc800000010ff */
[----:B------:R-:W-:-:S07]  /*5c50*/  PRMT R36, R36, 0x5410, R12 ;  /* 0x0000541024247816 */ /* 0x000fce000000000c */
.L_x_13805:
        /* <DEDUP_REMOVED lines=8> */
.L_x_13807:
[----:B-----5:R-:W-:-:S05]  /*5ce0*/  SHF.L.U32 R13, R33, 0x10, RZ ;  /* 0x00000010210d7819 */ /* 0x020fca00000006ff */
[----:B------:R-:W-:Y:S01]  /*5cf0*/  FADD.FTZ R85, R13, R85 ;  /* 0x000000550d557221 */ /* 0x000fe20000010000 */
[----:B------:R-:W-:Y:S06]  /*5d00*/  BRA `(.L_x_13808) ;  /* 0x0000000000107947 */ /* 0x000fec0003800000 */
.L_x_13806:
[----:B-----5:R-:W-:-:S04]  /*5d10*/  IMAD.U32 R13, R29, 0x10000, RZ ;  /* 0x000100001d0d7824 */ /* 0x020fc800078e00ff */
[----:B------:R-:W-:Y:S01]  /*5d20*/  FADD.FTZ R85, R13, R85 ;  /* 0x000000550d557221 */ /* 0x000fe20000010000 */
[----:B------:R-:W-:-:S05]  /*5d30*/  @P2 SHF.L.U32 R13, R33, 0x10, RZ ;  /* 0x00000010210d2819 */ /* 0x000fca00000006ff */
[----:B------:R-:W-:-:S07]  /*5d40*/  @P2 FADD.FTZ R85, R13, R85 ;  /* 0x000000550d552221 */ /* 0x000fce0000010000 */
.L_x_13808:
[----:B------:R-:W-:-:S04]  /*5d50*/  F2FP.BF16.F32.PACK_AB R13, RZ, R85 ;  /* 0x00000055ff0d723e */ /* 0x000fc800000010ff */
[----:B------:R-:W-:-:S07]  /*5d60*/  PRMT R37, R13, 0x7610, R37 ;  /* 0x000076100d257816 */ /* 0x000fce0000000025 */
.L_x_13809:
[----:B------:R-:W-:Y:S01]  /*5d70*/  IMAD.U32 R56, R12, 0x10000, RZ ;  /* 0x000100000c387824 */ /* 0x000fe200078e00ff */
[----:B------:R-:W-:Y:S06]  /*5d80*/  @P3 BRA `(.L_x_13810) ;  /* 0x0000000000243947 */ /* 0x000fec0003800000 */
[----:B------:R-:W-:-:S04]  /*5d90*/  ISETP.NE.U32.AND P4, PT, RZ, UR12, PT ;  /* 0x0000000cff007c0c */ /* 0x000fc8000bf85070 */
[----:B------:R-:W-:-:S13]  /*5da0*/  ISETP.NE.AND.EX P4, PT, RZ, UR13, PT, P4 ;  /* 0x0000000dff007c0c */ /* 0x000fda000bf85340 */
[----:B------:R-:W-:Y:S05]  /*5db0*/  @P4 BRA `(.L_x_13811) ;  /* 0x0000000000084947 */ /* 0x000fea0003800000 */
[----:B------:R-:W-:Y:S05]  /*5dc0*/  @P0 BRA `(.L_x_13812) ;  /* 0x00000000002c0947 */ /* 0x000fea0003800000 */
[----:B------:R-:W-:Y:S05]  /*5dd0*/  BRA `(.L_x_13813) ;  /* 0x0000000000307947 */ /* 0x000fea0003800000 */
.L_x_13811:
[----:B-----5:R-:W-:-:S04]  /*5de0*/  PRMT R12, R33, 0x7632, R12 ;  /* 0x00007632210c7816 */ /* 0x020fc8000000000c */
[----:B------:R-:W-:-:S05]  /*5df0*/  SHF.L.U32 R12, R12, 0x10, RZ ;  /* 0x000000100c0c7819 */ /* 0x000fca00000006ff */
[----:B------:R-:W-:Y:S01]  /*5e00*/  FADD.FTZ R56, R12, R56 ;  /* 0x000000380c387221 */ /* 0x000fe20000010000 */
[----:B------:R-:W-:Y:S06]  /*5e10*/  BRA `(.L_x_13812) ;  /* 0x0000000000187947 */ /* 0x000fec0003800000 */
.L_x_13810:
[----:B-----5:R-:W-:-:S05]  /*5e20*/  PRMT R12, R29, 0x7632, R12 ;  /* 0x000076321d0c7816 */ /* 0x020fca000000000c */
[----:B------:R-:W-:-:S04]  /*5e30*/  IMAD.U32 R12, R12, 0x10000, RZ ;  /* 0x000100000c0c7824 */ /* 0x000fc800078e00ff */
[----:B------:R-:W-:Y:S01]  /*5e40*/  FADD.FTZ R56, R12, R56 ;  /* 0x000000380c387221 */ /* 0x000fe20000010000 */
[----:B------:R-:W-:-:S04]  /*5e50*/  @P2 PRMT R12, R33, 0x7632, R12 ;  /* 0x00007632210c2816 */ /* 0x000fc8000000000c */
[----:B------:R-:W-:-:S05]  /*5e60*/  @P2 SHF.L.U32 R12, R12, 0x10, RZ ;  /* 0x000000100c0c2819 */ /* 0x000fca00000006ff */
[----:B------:R-:W-:-:S07]  /*5e70*/  @P2 FADD.FTZ R56, R12, R56 ;  /* 0x000000380c382221 */ /* 0x000fce0000010000 */
.L_x_13812:
[----:B------:R-:W-:-:S04]  /*5e80*/  F2FP.BF16.F32.PACK_AB R12, RZ, R56 ;  /* 0x00000038ff0c723e */ /* 0x000fc800000010ff */
[----:B------:R-:W-:-:S07]  /*5e90*/  PRMT R37, R37, 0x5410, R12 ;  /* 0x0000541025257816 */ /* 0x000fce000000000c */
.L_x_13813:
        /* <DEDUP_REMOVED lines=8> */
.L_x_13815:
[----:B-----5:R-:W-:-:S05]  /*5f20*/  SHF.L.U32 R13, R34, 0x10, RZ ;  /* 0x00000010220d7819 */ /* 0x020fca00000006ff */
[----:B------:R-:W-:Y:S01]  /*5f30*/  FADD.FTZ R58, R13, R58 ;  /* 0x0000003a0d3a7221 */ /* 0x000fe20000010000 */
[----:B------:R-:W-:Y:S06]  /*5f40*/  BRA `(.L_x_13816) ;  /* 0x0000000000107947 */ /* 0x000fec0003800000 */
.L_x_13814:
[----:B-----5:R-:W-:-:S04]  /*5f50*/  IMAD.U32 R13, R30, 0x10000, RZ ;  /* 0x000100001e0d7824 */ /* 0x020fc800078e00ff */
[----:B------:R-:W-:Y:S01]  /*5f60*/  FADD.FTZ R58, R13, R58 ;  /* 0x0000003a0d3a7221 */ /* 0x000fe20000010000 */
[----:B------:R-:W-:-:S05]  /*5f70*/  @P2 SHF.L.U32 R13, R34, 0x10, RZ ;  /* 0x00000010220d2819 */ /* 0x000fca00000006ff */
[----:B------:R-:W-:-:S07]  /*5f80*/  @P2 FADD.FTZ R58, R13, R58 ;  /* 0x0000003a0d3a2221 */ /* 0x000fce0000010000 */
.L_x_13816:
[----:B------:R-:W-:-:S04]  /*5f90*/  F2FP.BF16.F32.PACK_AB R13, RZ, R58 ;  /* 0x0000003aff0d723e */ /* 0x000fc800000010ff */
[----:B------:R-:W-:-:S07]  /*5fa0*/  PRMT R38, R13, 0x7610, R38 ;  /* 0x000076100d267816 */ /* 0x000fce0000000026 */
.L_x_13817:
[----:B------:R-:W-:Y:S01]  /*5fb0*/  IMAD.U32 R12, R12, 0x10000, RZ ;  /* 0x000100000c0c7824 */ /* 0x000fe200078e00ff */
[----:B------:R-:W-:Y:S06]  /*5fc0*/  @P3 BRA `(.L_x_13818) ;  /* 0x0000000000243947 */ /* 0x000fec0003800000 */
[----:B------:R-:W-:-:S04]  /*5fd0*/  ISETP.NE.U32.AND P4, PT, RZ, UR12, PT ;  /* 0x0000000cff007c0c */ /* 0x000fc8000bf85070 */
[----:B------:R-:W-:-:S13]  /*5fe0*/  ISETP.NE.AND.EX P4, PT, RZ, UR13, PT, P4 ;  /* 0x0000000dff007c0c */ /* 0x000fda000bf85340 */
[----:B------:R-:W-:Y:S05]  /*5ff0*/  @P4 BRA `(.L_x_13819) ;  /* 0x0000000000084947 */ /* 0x000fea0003800000 */
[----:B------:R-:W-:Y:S05]  /*6000*/  @P0 BRA `(.L_x_13820) ;  /* 0x00000000002c0947 */ /* 0x000fea0003800000 */
[----:B------:R-:W-:Y:S05]  /*6010*/  BRA `(.L_x_13821) ;  /* 0x0000000000307947 */ /* 0x000fea0003800000 */
.L_x_13819:
[----:B-----5:R-:W-:-:S04]  /*6020*/  PRMT R13, R34, 0x7632, R13 ;  /* 0x00007632220d7816 */ /* 0x020fc8000000000d */
[----:B------:R-:W-:-:S05]  /*6030*/  SHF.L.U32 R13, R13, 0x10, RZ ;  /* 0x000000100d0d7819 */ /* 0x000fca00000006ff */
[----:B------:R-:W-:Y:S01]  /*6040*/  FADD.FTZ R12, R13, R12 ;  /* 0x0000000c0d0c7221 */ /* 0x000fe20000010000 */
[----:B------:R-:W-:Y:S06]  /*6050*/  BRA `(.L_x_13820) ;  /* 0x0000000000187947 */ /* 0x000fec0003800000 */
.L_x_13818:
[----:B-----5:R-:W-:-:S05]  /*6060*/  PRMT R13, R30, 0x7632, R13 ;  /* 0x000076321e0d7816 */ /* 0x020fca000000000d */
[----:B------:R-:W-:-:S04]  /*6070*/  IMAD.U32 R13, R13, 0x10000, RZ ;  /* 0x000100000d0d7824 */ /* 0x000fc800078e00ff */
[----:B------:R-:W-:Y:S01]  /*6080*/  FADD.FTZ R12, R13, R12 ;  /* 0x0000000c0d0c7221 */ /* 0x000fe20000010000 */
[----:B------:R-:W-:-:S04]  /*6090*/  @P2 PRMT R13, R34, 0x7632, R13 ;  /* 0x00007632220d2816 */ /* 0x000fc8000000000d */
[----:B------:R-:W-:-:S05]  /*60a0*/  @P2 SHF.L.U32 R13, R13, 0x10, RZ ;  /* 0x000000100d0d2819 */ /* 0x000fca00000006ff */
[----:B------:R-:W-:-:S07]  /*60b0*/  @P2 FADD.FTZ R12, R13, R12 ;  /* 0x0000000c0d0c2221 */ /* 0x000fce0000010000 */
.L_x_13820:
[----:B------:R-:W-:-:S04]  /*60c0*/  F2FP.BF16.F32.PACK_AB R13, RZ, R12 ;  /* 0x0000000cff0d723e */ /* 0x000fc800000010ff */
[----:B------:R-:W-:-:S07]  /*60d0*/  PRMT R38, R38, 0x5410, R13 ;  /* 0x0000541026267816 */ /* 0x000fce000000000d */
.L_x_13821:
        /* <DEDUP_REMOVED lines=8> */
.L_x_13823:
[----:B-----5:R-:W-:-:S05]  /*6160*/  SHF.L.U32 R40, R35, 0x10, RZ ;  /* 0x0000001023287819 */ /* 0x020fca00000006ff */
[----:B------:R-:W-:Y:S01]  /*6170*/  FADD.FTZ R63, R40, R63 ;  /* 0x0000003f283f7221 */ /* 0x000fe20000010000 */
[----:B------:R-:W-:Y:S06]  /*6180*/  BRA `(.L_x_13824) ;  /* 0x0000000000107947 */ /* 0x000fec0003800000 */
.L_x_13822:
[----:B-----5:R-:W-:-:S04]  /*6190*/  IMAD.U32 R40, R31, 0x10000, RZ ;  /* 0x000100001f287824 */ /* 0x020fc800078e00ff */
[----:B------:R-:W-:Y:S01]  /*61a0*/  FADD.FTZ R63, R40, R63 ;  /* 0x0000003f283f7221 */ /* 0x000fe20000010000 */
[----:B------:R-:W-:-:S05]  /*61b0*/  @P2 SHF.L.U32 R40, R35, 0x10, RZ ;  /* 0x0000001023282819 */ /* 0x000fca00000006ff */
[----:B------:R-:W-:-:S07]  /*61c0*/  @P2 FADD.FTZ R63, R40, R63 ;  /* 0x0000003f283f2221 */ /* 0x000fce0000010000 */
.L_x_13824:
[----:B------:R-:W-:-:S04]  /*61d0*/  F2FP.BF16.F32.PACK_AB R40, RZ, R63 ;  /* 0x0000003fff28723e */ /* 0x000fc800000010ff */
[----:B------:R-:W-:-:S07]  /*61e0*/  PRMT R39, R40, 0x7610, R39 ;  /* 0x0000761028277816 */ /* 0x000fce0000000027 */
.L_x_13825:
[----:B------:R-:W-:Y:S01]  /*61f0*/  IMAD.U32 R13, R13, 0x10000, RZ ;  /* 0x000100000d0d7824 */ /* 0x000fe200078e00ff */
[----:B------:R-:W-:Y:S06]  /*6200*/  @P3 BRA `(.L_x_13826) ;  /* 0x0000000000243947 */ /* 0x000fec0003800000 */
[----:B------:R-:W-:-:S04]  /*6210*/  ISETP.NE.U32.AND P2, PT, RZ, UR12, PT ;  /* 0x0000000cff007c0c */ /* 0x000fc8000bf45070 */
[----:B------:R-:W-:-:S13]  /*6220*/  ISETP.NE.AND.EX P2, PT, RZ, UR13, PT, P2 ;  /* 0x0000000dff007c0c */ /* 0x000fda000bf45320 */
[----:B------:R-:W-:Y:S05]  /*6230*/  @P2 BRA `(.L_x_13827) ;  /* 0x0000000000082947 */ /* 0x000fea0003800000 */
[----:B------:R-:W-:Y:S05]  /*6240*/  @P0 BRA `(.L_x_13828) ;  /* 0x00000000002c0947 */ /* 0x000fea0003800000 */
[----:B------:R-:W-:Y:S05]  /*6250*/  BRA `(.L_x_13829) ;  /* 0x0000000000307947 */ /* 0x000fea0003800000 */
.L_x_13827:
[----:B-----5:R-:W-:-:S04]  /*6260*/  PRMT R40, R35, 0x7632, R40 ;  /* 0x0000763223287816 */ /* 0x020fc80000000028 */
[----:B------:R-:W-:-:S05]  /*6270*/  SHF.L.U32 R40, R40, 0x10, RZ ;  /* 0x0000001028287819 */ /* 0x000fca00000006ff */
[----:B------:R-:W-:Y:S01]  /*6280*/  FADD.FTZ R13, R40, R13 ;  /* 0x0000000d280d7221 */ /* 0x000fe20000010000 */
[----:B------:R-:W-:Y:S06]  /*6290*/  BRA `(.L_x_13828) ;  /* 0x0000000000187947 */ /* 0x000fec0003800000 */
.L_x_13826:
[----:B-----5:R-:W-:-:S05]  /*62a0*/  PRMT R40, R31, 0x7632, R40 ;  /* 0x000076321f287816 */ /* 0x020fca0000000028 */
[----:B------:R-:W-:-:S04]  /*62b0*/  IMAD.U32 R40, R40, 0x10000, RZ ;  /* 0x0001000028287824 */ /* 0x000fc800078e00ff */
[----:B------:R-:W-:Y:S01]  /*62c0*/  FADD.FTZ R13, R40, R13 ;  /* 0x0000000d280d7221 */ /* 0x000fe20000010000 */
[----:B------:R-:W-:-:S04]  /*62d0*/  @P2 PRMT R40, R35, 0x7632, R40 ;  /* 0x0000763223282816 */ /* 0x000fc80000000028 */
[----:B------:R-:W-:-:S05]  /*62e0*/  @P2 SHF.L.U32 R40, R40, 0x10, RZ ;  /* 0x0000001028282819 */ /* 0x000fca00000006ff */
[----:B------:R-:W-:-:S07]  /*62f0*/  @P2 FADD.FTZ R13, R40, R13 ;  /* 0x0000000d280d2221 */ /* 0x000fce0000010000 */
.L_x_13828:
[----:B------:R-:W-:-:S04]  /*6300*/  F2FP.BF16.F32.PACK_AB R40, RZ, R13 ;  /* 0x0000000dff28723e */ /* 0x000fc800000010ff */
[----:B------:R-:W-:-:S07]  /*6310*/  PRMT R39, R39, 0x5410, R40 ;  /* 0x0000541027277816 */ /* 0x000fce0000000028 */
.L_x_13829:
[----:B------:R-:W0:Y:S02]  /*6320*/  @P0 LDC.64 R40, c[0x0][0x238] ;  /* 0x00008e00ff280b82 */ /* 0x000e240000000a00 */
[----:B0-----:R-:W-:-:S04]  /*6330*/  @P0 LEA R40, P2, R44, R40, 0x4 ;  /* 0x000000282c280211 */ /* 0x001fc800078420ff */
[C---:B------:R-:W-:Y:S01]  /*6340*/  @P0 LEA.HI.X R41, R44.reuse, R41, RZ, 0x4, P2 ;  /* 0x000000292c290211 */ /* 0x040fe200010f24ff */
[----:B------:R-:W-:-:S04]  /*6350*/  VIADD R44, R44, 0x20 ;  /* 0x000000202c2c7836 */ /* 0x000fc80000000000 */
[----:B------:R0:W-:Y:S04]  /*6360*/  @P0 STG.E.128 desc[UR4][R40.64], R36 ;  /* 0x0000002428000986 */ /* 0x0001e8000c101d04 */
.L_x_13797:
[----:B------:R-:W-:Y:S05]  /*6370*/  BSYNC B0 ;  /* 0x0000000000007941 */ /* 0x000fea0003800000 */
.L_x_13796:
        /* <DEDUP_REMOVED lines=26> */
.L_x_13833:
[----:B-----5:R-:W-:-:S04]  /*6520*/  IMAD.U32 R15, R32, 0x10000, RZ ;  /* 0x00010000200f7824 */ /* 0x020fc800078e00ff */
[----:B------:R-:W-:Y:S01]  /*6530*/  FADD.FTZ R100, R15, R100 ;  /* 0x000000640f647221 */ /* 0x000fe20000010000 */
[----:B------:R-:W-:Y:S06]  /*6540*/  BRA `(.L_x_13834) ;  /* 0x0000000000107947 */ /* 0x000fec0003800000 */
.L_x_13832:
[----:B-----5:R-:W-:-:S05]  /*6550*/  SHF.L.U32 R15, R28, 0x10, RZ ;  /* 0x000000101c0f7819 */ /* 0x020fca00000006ff */
[----:B------:R-:W-:Y:S01]  /*6560*/  FADD.FTZ R100, R15, R100 ;  /* 0x000000640f647221 */ /* 0x000fe20000010000 */
[----:B------:R-:W-:-:S04]  /*6570*/  @P2 IMAD.U32 R15, R32, 0x10000, RZ ;  /* 0x00010000200f2824 */ /* 0x000fc800078e00ff */
[----:B------:R-:W-:-:S07]  /*6580*/  @P2 FADD.FTZ R100, R15, R100 ;  /* 0x000000640f642221 */ /* 0x000fce0000010000 */
.L_x_13834:
[----:B------:R-:W-:-:S04]  /*6590*/  F2FP.BF16.F32.PACK_AB R15, RZ, R100 ;  /* 0x00000064ff0f723e */ /* 0x000fc800000010ff */
[----:B------:R-:W-:-:S07]  /*65a0*/  PRMT R36, R15, 0x7610, R36 ;  /* 0x000076100f247816 */ /* 0x000fce0000000024 */
.L_x_13835:
[----:B------:R-:W-:Y:S01]  /*65b0*/  SHF.L.U32 R86, R14, 0x10, RZ ;  /* 0x000000100e567819 */ /* 0x000fe200000006ff */
[----:B------:R-:W-:Y:S06]  /*65c0*/  @P3 BRA `(.L_x_13836) ;  /* 0x0000000000243947 */ /* 0x000fec0003800000 */
[----:B------:R-:W-:-:S04]  /*65d0*/  ISETP.NE.U32.AND P4, PT, RZ, UR12, PT ;  /* 0x0000000cff007c0c */ /* 0x000fc8000bf85070 */
[----:B------:R-:W-:-:S13]  /*65e0*/  ISETP.NE.AND.EX P4, PT, RZ, UR13, PT, P4 ;  /* 0x0000000dff007c0c */ /* 0x000fda000bf85340 */
[----:B------:R-:W-:Y:S05]  /*65f0*/  @P4 BRA `(.L_x_13837) ;  /* 0x0000000000084947 */ /* 0x000fea0003800000 */
[----:B------:R-:W-:Y:S05]  /*6600*/  @P0 BRA `(.L_x_13838) ;  /* 0x00000000002c0947 */ /* 0x000fea0003800000 */
[----:B------:R-:W-:Y:S05]  /*6610*/  BRA `(.L_x_13839) ;  /* 0x0000000000307947 */ /* 0x000fea0003800000 */
.L_x_13837:
[----:B-----5:R-:W-:-:S05]  /*6620*/  PRMT R14, R32, 0x7632, R14 ;  /* 0x00007632200e7816 */ /* 0x020fca000000000e */
[----:B------:R-:W-:-:S04]  /*6630*/  IMAD.U32 R14, R14, 0x10000, RZ ;  /* 0x000100000e0e7824 */ /* 0x000fc800078e00ff */
[----:B------:R-:W-:Y:S01]  /*6640*/  FADD.FTZ R86, R14, R86 ;  /* 0x000000560e567221 */ /* 0x000fe20000010000 */
[----:B------:R-:W-:Y:S06]  /*6650*/  BRA `(.L_x_13838) ;  /* 0x0000000000187947 */ /* 0x000fec0003800000 */
.L_x_13836:
[----:B-----5:R-:W-:-:S04]  /*6660*/  PRMT R14, R28, 0x7632, R14 ;  /* 0x000076321c0e7816 */ /* 0x020fc8000000000e */
[----:B------:R-:W-:-:S05]  /*6670*/  SHF.L.U32 R14, R14, 0x10, RZ ;  /* 0x000000100e0e7819 */ /* 0x000fca00000006ff */
[----:B------:R-:W-:Y:S01]  /*6680*/  FADD.FTZ R86, R14, R86 ;  /* 0x000000560e567221 */ /* 0x000fe20000010000 */
[----:B------:R-:W-:-:S05]  /*6690*/  @P2 PRMT R14, R32, 0x7632, R14 ;  /* 0x00007632200e2816 */ /* 0x000fca000000000e */
[----:B------:R-:W-:-:S04]  /*66a0*/  @P2 IMAD.U32 R14, R14, 0x10000, RZ ;  /* 0x000100000e0e2824 */ /* 0x000fc800078e00ff */
[----:B------:R-:W-:-:S07]  /*66b0*/  @P2 FADD.FTZ R86, R14, R86 ;  /* 0x000000560e562221 */ /* 0x000fce0000010000 */
.L_x_13838:
[----:B------:R-:W-:-:S04]  /*66c0*/  F2FP.BF16.F32.PACK_AB R14, RZ, R86 ;  /* 0x00000056ff0e723e */ /* 0x000fc800000010ff */
[----:B------:R-:W-:-:S07]  /*66d0*/  PRMT R36, R36, 0x5410, R14 ;  /* 0x0000541024247816 */ /* 0x000fce000000000e */
.L_x_13839:
        /* <DEDUP_REMOVED lines=8> */
.L_x_13841:
[----:B-----5:R-:W-:-:S04]  /*6760*/  IMAD.U32 R15, R33, 0x10000, RZ ;  /* 0x00010000210f7824 */ /* 0x020fc800078e00ff */
[----:B------:R-:W-:Y:S01]  /*6770*/  FADD.FTZ R87, R15, R87 ;  /* 0x000000570f577221 */ /* 0x000fe20000010000 */
[----:B------:R-:W-:Y:S06]  /*6780*/  BRA `(.L_x_13842) ;  /* 0x0000000000107947 */ /* 0x000fec0003800000 */
.L_x_13840:
[----:B-----5:R-:W-:-:S05]  /*6790*/  SHF.L.U32 R15, R29, 0x10, RZ ;  /* 0x000000101d0f7819 */ /* 0x020fca00000006ff */
[----:B------:R-:W-:Y:S01]  /*67a0*/  FADD.FTZ R87, R15, R87 ;  /* 0x000000570f577221 */ /* 0x000fe20000010000 */
[----:B------:R-:W-:-:S04]  /*67b0*/  @P2 IMAD.U32 R15, R33, 0x10000, RZ ;  /* 0x00010000210f2824 */ /* 0x000fc800078e00ff */
[----:B------:R-:W-:-:S07]  /*67c0*/  @P2 FADD.FTZ R87, R15, R87 ;  /* 0x000000570f572221 */ /* 0x000fce0000010000 */
.L_x_13842:
[----:B------:R-:W-:-:S04]  /*67d0*/  F2FP.BF16.F32.PACK_AB R15, RZ, R87 ;  /* 0x00000057ff0f723e */ /* 0x000fc800000010ff */
[----:B------:R-:W-:-:S07]  /*67e0*/  PRMT R37, R15, 0x7610, R37 ;  /* 0x000076100f257816 */ /* 0x000fce0000000025 */
.L_x_13843:
[----:B------:R-:W-:Y:S01]  /*67f0*/  SHF.L.U32 R62, R14, 0x10, RZ ;  /* 0x000000100e3e7819 */ /* 0x000fe200000006ff */
[----:B------:R-:W-:Y:S06]  /*6800*/  @P3 BRA `(.L_x_13844) ;  /* 0x0000000000243947 */ /* 0x000fec0003800000 */
[----:B------:R-:W-:-:S04]  /*6810*/  ISETP.NE.U32.AND P4, PT, RZ, UR12, PT ;  /* 0x0000000cff007c0c */ /* 0x000fc8000bf85070 */
[----:B------:R-:W-:-:S13]  /*6820*/  ISETP.NE.AND.EX P4, PT, RZ, UR13, PT, P4 ;  /* 0x0000000dff007c0c */ /* 0x000fda000bf85340 */
[----:B------:R-:W-:Y:S05]  /*6830*/  @P4 BRA `(.L_x_13845) ;  /* 0x0000000000084947 */ /* 0x000fea0003800000 */
[----:B------:R-:W-:Y:S05]  /*6840*/  @P0 BRA `(.L_x_13846) ;  /* 0x00000000002c0947 */ /* 0x000fea0003800000 */
[----:B------:R-:W-:Y:S05]  /*6850*/  BRA `(.L_x_13847) ;  /* 0x0000000000307947 */ /* 0x000fea0003800000 */
.L_x_13845:
[----:B-----5:R-:W-:-:S05]  /*6860*/  PRMT R14, R33, 0x7632, R14 ;  /* 0x00007632210e7816 */ /* 0x020fca000000000e */
[----:B------:R-:W-:-:S04]  /*6870*/  IMAD.U32 R14, R14, 0x10000, RZ ;  /* 0x000100000e0e7824 */ /* 0x000fc800078e00ff */
[----:B------:R-:W-:Y:S01]  /*6880*/  FADD.FTZ R62, R14, R62 ;  /* 0x0000003e0e3e7221 */ /* 0x000fe20000010000 */
[----:B------:R-:W-:Y:S06]  /*6890*/  BRA `(.L_x_13846) ;  /* 0x0000000000187947 */ /* 0x000fec0003800000 */
.L_x_13844:
[----:B-----5:R-:W-:-:S04]  /*68a0*/  PRMT R14, R29, 0x7632, R14 ;  /* 0x000076321d0e7816 */ /* 0x020fc8000000000e */
[----:B------:R-:W-:-:S05]  /*68b0*/  SHF.L.U32 R14, R14, 0x10, RZ ;  /* 0x000000100e0e7819 */ /* 0x000fca00000006ff */
[----:B------:R-:W-:Y:S01]  /*68c0*/  FADD.FTZ R62, R14, R62 ;  /* 0x0000003e0e3e7221 */ /* 0x000fe20000010000 */
[----:B------:R-:W-:-:S05]  /*68d0*/  @P2 PRMT R14, R33, 0x7632, R14 ;  /* 0x00007632210e2816 */ /* 0x000fca000000000e */
[----:B------:R-:W-:-:S04]  /*68e0*/  @P2 IMAD.U32 R14, R14, 0x10000, RZ ;  /* 0x000100000e0e2824 */ /* 0x000fc800078e00ff */
[----:B------:R-:W-:-:S07]  /*68f0*/  @P2 FADD.FTZ R62, R14, R62 ;  /* 0x0000003e0e3e2221 */ /* 0x000fce0000010000 */
.L_x_13846:
[----:B------:R-:W-:-:S04]  /*6900*/  F2FP.BF16.F32.PACK_AB R14, RZ, R62 ;  /* 0x0000003eff0e723e */ /* 0x000fc800000010ff */
[----:B------:R-:W-:-:S07]  /*6910*/  PRMT R37, R37, 0x5410, R14 ;  /* 0x0000541025257816 */ /* 0x000fce000000000e */
.L_x_13847:
        /* <DEDUP_REMOVED lines=8> */
.L_x_13849:
[----:B-----5:R-:W-:-:S04]  /*69a0*/  IMAD.U32 R15, R34, 0x10000, RZ ;  /* 0x00010000220f7824 */ /* 0x020fc800078e00ff */
[----:B------:R-:W-:Y:S01]  /*69b0*/  FADD.FTZ R64, R15, R64 ;  /* 0x000000400f407221 */ /* 0x000fe20000010000 */
[----:B------:R-:W-:Y:S06]  /*69c0*/  BRA `(.L_x_13850) ;  /* 0x0000000000107947 */ /* 0x000fec0003800000 */
.L_x_13848:
[----:B-----5:R-:W-:-:S05]  /*69d0*/  SHF.L.U32 R15, R30, 0x10, RZ ;  /* 0x000000101e0f7819 */ /* 0x020fca00000006ff */
[----:B------:R-:W-:Y:S01]  /*69e0*/  FADD.FTZ R64, R15, R64 ;  /* 0x000000400f407221 */ /* 0x000fe20000010000 */
[----:B------:R-:W-:-:S04]  /*69f0*/  @P2 IMAD.U32 R15, R34, 0x10000, RZ ;  /* 0x00010000220f2824 */ /* 0x000fc800078e00ff */
[----:B------:R-:W-:-:S07]  /*6a00*/  @P2 FADD.FTZ R64, R15, R64 ;  /* 0x000000400f402221 */ /* 0x000fce0000010000 */
.L_x_13850:
[----:B------:R-:W-:-:S04]  /*6a10*/  F2FP.BF16.F32.PACK_AB R15, RZ, R64 ;  /* 0x00000040ff0f723e */ /* 0x000fc800000010ff */
[----:B------:R-:W-:-:S07]  /*6a20*/  PRMT R38, R15, 0x7610, R38 ;  /* 0x000076100f267816 */ /* 0x000fce0000000026 */
.L_x_13851:
[----:B------:R-:W-:Y:S01]  /*6a30*/  SHF.L.U32 R14, R14, 0x10, RZ ;  /* 0x000000100e0e7819 */ /* 0x000fe200000006ff */
[----:B------:R-:W-:Y:S06]  /*6a40*/  @P3 BRA `(.L_x_13852) ;  /* 0x0000000000243947 */ /* 0x000fec0003800000 */
[----:B------:R-:W-:-:S04]  /*6a50*/  ISETP.NE.U32.AND P4, PT, RZ, UR12, PT ;  /* 0x0000000cff007c0c */ /* 0x000fc8000bf85070 */
[----:B------:R-:W-:-:S13]  /*6a60*/  ISETP.NE.AND.EX P4, PT, RZ, UR13, PT, P4 ;  /* 0x0000000dff007c0c */ /* 0x000fda000bf85340 */
[----:B------:R-:W-:Y:S05]  /*6a70*/  @P4 BRA `(.L_x_13853) ;  /* 0x0000000000084947 */ /* 0x000fea0003800000 */
[----:B------:R-:W-:Y:S05]  /*6a80*/  @P0 BRA `(.L_x_13854) ;  /* 0x00000000002c0947 */ /* 0x000fea0003800000 */
[----:B------:R-:W-:Y:S05]  /*6a90*/  BRA `(.L_x_13855) ;  /* 0x0000000000307947 */ /* 0x000fea0003800000 */
.L_x_13853:
[----:B-----5:R-:W-:-:S05]  /*6aa0*/  PRMT R15, R34, 0x7632, R15 ;  /* 0x00007632220f7816 */ /* 0x020fca000000000f */
[----:B------:R-:W-:-:S04]  /*6ab0*/  IMAD.U32 R15, R15, 0x10000, RZ ;  /* 0x000100000f0f7824 */ /* 0x000fc800078e00ff */
[----:B------:R-:W-:Y:S01]  /*6ac0*/  FADD.FTZ R14, R15, R14 ;  /* 0x0000000e0f0e7221 */ /* 0x000fe20000010000 */
[----:B------:R-:W-:Y:S06]  /*6ad0*/  BRA `(.L_x_13854) ;  /* 0x0000000000187947 */ /* 0x000fec0003800000 */
.L_x_13852:
[----:B-----5:R-:W-:-:S04]  /*6ae0*/  PRMT R15, R30, 0x7632, R15 ;  /* 0x000076321e0f7816 */ /* 0x020fc8000000000f */
[----:B------:R-:W-:-:S05]  /*6af0*/  SHF.L.U32 R15, R15, 0x10, RZ ;  /* 0x000000100f0f7819 */ /* 0x000fca00000006ff */
[----:B------:R-:W-:Y:S01]  /*6b00*/  FADD.FTZ R14, R15, R14 ;  /* 0x0000000e0f0e7221 */ /* 0x000fe20000010000 */
[----:B------:R-:W-:-:S05]  /*6b10*/  @P2 PRMT R15, R34, 0x7632, R15 ;  /* 0x00007632220f2816 */ /* 0x000fca000000000f */
[----:B------:R-:W-:-:S04]  /*6b20*/  @P2 IMAD.U32 R15, R15, 0x10000, RZ ;  /* 0x000100000f0f2824 */ /* 0x000fc800078e00ff */
[----:B------:R-:W-:-:S07]  /*6b30*/  @P2 FADD.FTZ R14, R15, R14 ;  /* 0x0000000e0f0e2221 */ /* 0x000fce0000010000 */
.L_x_13854:
[----:B------:R-:W-:-:S04]  /*6b40*/  F2FP.BF16.F32.PACK_AB R15, RZ, R14 ;  /* 0x0000000eff0f723e */ /* 0x000fc800000010ff */
[----:B------:R-:W-:-:S07]  /*6b50*/  PRMT R38, R38, 0x5410, R15 ;  /* 0x0000541026267816 */ /* 0x000fce000000000f */
.L_x_13855:
        /* <DEDUP_REMOVED lines=8> */
.L_x_13857:
[----:B-----5:R-:W-:-:S04]  /*6be0*/  IMAD.U32 R40, R35, 0x10000, RZ ;  /* 0x0001000023287824 */ /* 0x020fc800078e00ff */
[----:B------:R-:W-:Y:S01]  /*6bf0*/  FADD.FTZ R65, R40, R65 ;  /* 0x0000004128417221 */ /* 0x000fe20000010000 */
[----:B------:R-:W-:Y:S06]  /*6c00*/  BRA `(.L_x_13858) ;  /* 0x0000000000107947 */ /* 0x000fec0003800000 */
.L_x_13856:
[----:B-----5:R-:W-:-:S05]  /*6c10*/  SHF.L.U32 R40, R31, 0x10, RZ ;  /* 0x000000101f287819 */ /* 0x020fca00000006ff */
[----:B------:R-:W-:Y:S01]  /*6c20*/  FADD.FTZ R65, R40, R65 ;  /* 0x0000004128417221 */ /* 0x000fe20000010000 */
[----:B------:R-:W-:-:S04]  /*6c30*/  @P2 IMAD.U32 R40, R35, 0x10000, RZ ;  /* 0x0001000023282824 */ /* 0x000fc800078e00ff */
[----:B------:R-:W-:-:S07]  /*6c40*/  @P2 FADD.FTZ R65, R40, R65 ;  /* 0x0000004128412221 */ /* 0x000fce0000010000 */
.L_x_13858:
[----:B------:R-:W-:-:S04]  /*6c50*/  F2FP.BF16.F32.PACK_AB R40, RZ, R65 ;  /* 0x00000041ff28723e */ /* 0x000fc800000010ff */
[----:B------:R-:W-:-:S07]  /*6c60*/  PRMT R39, R40, 0x7610, R39 ;  /* 0x0000761028277816 */ /* 0x000fce0000000027 */
.L_x_13859:
[----:B------:R-:W-:Y:S01]  /*6c70*/  SHF.L.U32 R15, R15, 0x10, RZ ;  /* 0x000000100f0f7819 */ /* 0x000fe200000006ff */
[----:B------:R-:W-:Y:S06]  /*6c80*/  @P3 BRA `(.L_x_13860) ;  /* 0x0000000000243947 */ /* 0x000fec0003800000 */
[----:B------:R-:W-:-:S04]  /*6c90*/  ISETP.NE.U32.AND P2, PT, RZ, UR12, PT ;  /* 0x0000000cff007c0c */ /* 0x000fc8000bf45070 */
[----:B------:R-:W-:-:S13]  /*6ca0*/  ISETP.NE.AND.EX P2, PT, RZ, UR13, PT, P2 ;  /* 0x0000000dff007c0c */ /* 0x000fda000bf45320 */
[----:B------:R-:W-:Y:S05]  /*6cb0*/  @P2 BRA `(.L_x_13861) ;  /* 0x0000000000082947 */ /* 0x000fea0003800000 */
[----:B------:R-:W-:Y:S05]  /*6cc0*/  @P0 BRA `(.L_x_13862) ;  /* 0x00000000002c0947 */ /* 0x000fea0003800000 */
[----:B------:R-:W-:Y:S05]  /*6cd0*/  BRA `(.L_x_13863) ;  /* 0x0000000000307947 */ /* 0x000fea0003800000 */
.L_x_13861:
[----:B-----5:R-:W-:-:S05]  /*6ce0*/  PRMT R40, R35, 0x7632, R40 ;  /* 0x0000763223287816 */ /* 0x020fca0000000028 */
[----:B------:R-:W-:-:S04]  /*6cf0*/  IMAD.U32 R40, R40, 0x10000, RZ ;  /* 0x0001000028287824 */ /* 0x000fc800078e00ff */
[----:B------:R-:W-:Y:S01]  /*6d00*/  FADD.FTZ R15, R40, R15 ;  /* 0x0000000f280f7221 */ /* 0x000fe20000010000 */
[----:B------:R-:W-:Y:S06]  /*6d10*/  BRA `(.L_x_13862) ;  /* 0x0000000000187947 */ /* 0x000fec0003800000 */
.L_x_13860:
[----:B-----5:R-:W-:-:S04]  /*6d20*/  PRMT R40, R31, 0x7632, R40 ;  /* 0x000076321f287816 */ /* 0x020fc80000000028 */
[----:B------:R-:W-:-:S05]  /*6d30*/  SHF.L.U32 R40, R40, 0x10, RZ ;  /* 0x0000001028287819 */ /* 0x000fca00000006ff */
[----:B------:R-:W-:Y:S01]  /*6d40*/  FADD.FTZ R15, R40, R15 ;  /* 0x0000000f280f7221 */ /* 0x000fe20000010000 */
[----:B------:R-:W-:-:S05]  /*6d50*/  @P2 PRMT R40, R35, 0x7632, R40 ;  /* 0x0000763223282816 */ /* 0x000fca0000000028 */
[----:B------:R-:W-:-:S04]  /*6d60*/  @P2 IMAD.U32 R40, R40, 0x10000, RZ ;  /* 0x0001000028282824 */ /* 0x000fc800078e00ff */
[----:B------:R-:W-:-:S07]  /*6d70*/  @P2 FADD.FTZ R15, R40, R15 ;  /* 0x0000000f280f2221 */ /* 0x000fce0000010000 */
.L_x_13862:
[----:B------:R-:W-:-:S04]  /*6d80*/  F2FP.BF16.F32.PACK_AB R40, RZ, R15 ;  /* 0x0000000fff28723e */ /* 0x000fc800000010ff */
[----:B------:R-:W-:-:S07]  /*6d90*/  PRMT R39, R39, 0x5410, R40 ;  /* 0x0000541027277816 */ /* 0x000fce0000000028 */
.L_x_13863:
[----:B------:R-:W0:Y:S02]  /*6da0*/  @P0 LDC.64 R40, c[0x0][0x238] ;  /* 0x00008e00ff280b82 */ /* 0x000e240000000a00 */
[----:B0-----:R-:W-:-:S04]  /*6db0*/  @P0 LEA R40, P2, R44, R40, 0x4 ;  /* 0x000000282c280211 */ /* 0x001fc800078420ff */
[C---:B------:R-:W-:Y:S02]  /*6dc0*/  @P0 LEA.HI.X R41, R44.reuse, R41, RZ, 0x4, P2 ;  /* 0x000000292c290211 */ /* 0x040fe400010f24ff */
[----:B------:R-:W-:-:S03]  /*6dd0*/  IADD3 R44, R44, 0x20, RZ ;  /* 0x000000202c2c7810 */ /* 0x000fc60007ffe0ff */
[----:B------:R0:W-:Y:S04]  /*6de0*/  @P0 STG.E.128 desc[UR4][R40.64], R36 ;  /* 0x0000002428000986 */ /* 0x0001e8000c101d04 */
.L_x_13831:
[----:B------:R-:W-:Y:S05]  /*6df0*/  BSYNC B0 ;  /* 0x0000000000007941 */ /* 0x000fea0003800000 */
.L_x_13830:
        /* <DEDUP_REMOVED lines=26> */
.L_x_13867:
[----:B-----5:R-:W-:-:S05]  /*6fa0*/  SHF.L.U32 R17, R32, 0x10, RZ ;  /* 0x0000001020117819 */ /* 0x020fca00000006ff */
[----:B------:R-:W-:Y:S01]  /*6fb0*/  FADD.FTZ R101, R17, R101 ;  /* 0x0000006511657221 */ /* 0x000fe20000010000 */
[----:B------:R-:W-:Y:S06]  /*6fc0*/  BRA `(.L_x_13868) ;  /* 0x0000000000107947 */ /* 0x000fec0003800000 */
.L_x_13866:
[----:B-----5:R-:W-:-:S04]  /*6fd0*/  IMAD.U32 R17, R28, 0x10000, RZ ;  /* 0x000100001c117824 */ /* 0x020fc800078e00ff */
[----:B------:R-:W-:Y:S01]  /*6fe0*/  FADD.FTZ R101, R17, R101 ;  /* 0x0000006511657221 */ /* 0x000fe20000010000 */
[----:B------:R-:W-:-:S05]  /*6ff0*/  @P2 SHF.L.U32 R17, R32, 0x10, RZ ;  /* 0x0000001020112819 */ /* 0x000fca00000006ff */
[----:B------:R-:W-:-:S07]  /*7000*/  @P2 FADD.FTZ R101, R17, R101 ;  /* 0x0000006511652221 */ /* 0x000fce0000010000 */
.L_x_13868:
[----:B------:R-:W-:-:S04]  /*7010*/  F2FP.BF16.F32.PACK_AB R17, RZ, R101 ;  /* 0x00000065ff11723e */ /* 0x000fc800000010ff */
[----:B------:R-:W-:-:S07]  /*7020*/  PRMT R36, R17, 0x7610, R36 ;  /* 0x0000761011247816 */ /* 0x000fce0000000024 */
.L_x_13869:
[----:B------:R-:W-:Y:S01]  /*7030*/  IMAD.U32 R88, R16, 0x10000, RZ ;  /* 0x0001000010587824 */ /* 0x000fe200078e00ff */
[----:B------:R-:W-:Y:S06]  /*7040*/  @P3 BRA `(.L_x_13870) ;  /* 0x0000000000243947 */ /* 0x000fec0003800000 */
[----:B------:R-:W-:-:S04]  /*7050*/  ISETP.NE.U32.AND P4, PT, RZ, UR12, PT ;  /* 0x0000000cff007c0c */ /* 0x000fc8000bf85070 */
[----:B------:R-:W-:-:S13]  /*7060*/  ISETP.NE.AND.EX P4, PT, RZ, UR13, PT, P4 ;  /* 0x0000000dff007c0c */ /* 0x000fda000bf85340 */
[----:B------:R-:W-:Y:S05]  /*7070*/  @P4 BRA `(.L_x_13871) ;  /* 0x0000000000084947 */ /* 0x000fea0003800000 */
[----:B------:R-:W-:Y:S05]  /*7080*/  @P0 BRA `(.L_x_13872) ;  /* 0x00000000002c0947 */ /* 0x000fea0003800000 */
[----:B------:R-:W-:Y:S05]  /*7090*/  BRA `(.L_x_13873) ;  /* 0x0000000000307947 */ /* 0x000fea0003800000 */
.L_x_13871:
[----:B-----5:R-:W-:-:S04]  /*70a0*/  PRMT R16, R32, 0x7632, R16 ;  /* 0x0000763220107816 */ /* 0x020fc80000000010 */
[----:B------:R-:W-:-:S05]  /*70b0*/  SHF.L.U32 R16, R16, 0x10, RZ ;  /* 0x0000001010107819 */ /* 0x000fca00000006ff */
[----:B------:R-:W-:Y:S01]  /*70c0*/  FADD.FTZ R88, R16, R88 ;  /* 0x0000005810587221 */ /* 0x000fe20000010000 */
[----:B------:R-:W-:Y:S06]  /*70d0*/  BRA `(.L_x_13872) ;  /* 0x0000000000187947 */ /* 0x000fec0003800000 */
.L_x_13870:
[----:B-----5:R-:W-:-:S05]  /*70e0*/  PRMT R16, R28, 0x7632, R16 ;  /* 0x000076321c107816 */ /* 0x020fca0000000010 */
[----:B------:R-:W-:-:S04]  /*70f0*/  IMAD.U32 R16, R16, 0x10000, RZ ;  /* 0x0001000010107824 */ /* 0x000fc800078e00ff */
[----:B------:R-:W-:Y:S01]  /*7100*/  FADD.FTZ R88, R16, R88 ;  /* 0x0000005810587221 */ /* 0x000fe20000010000 */
[----:B------:R-:W-:-:S04]  /*7110*/  @P2 PRMT R16, R32, 0x7632, R16 ;  /* 0x0000763220102816 */ /* 0x000fc80000000010 */
[----:B------:R-:W-:-:S05]  /*7120*/  @P2 SHF.L.U32 R16, R16, 0x10, RZ ;  /* 0x0000001010102819 */ /* 0x000fca00000006ff */
[----:B------:R-:W-:-:S07]  /*7130*/  @P2 FADD.FTZ R88, R16, R88 ;  /* 0x0000005810582221 */ /* 0x000fce0000010000 */
.L_x_13872:
[----:B------:R-:W-:-:S04]  /*7140*/  F2FP.BF16.F32.PACK_AB R16, RZ, R88 ;  /* 0x00000058ff10723e */ /* 0x000fc800000010ff */
[----:B------:R-:W-:-:S07]  /*7150*/  PRMT R36, R36, 0x5410, R16 ;  /* 0x0000541024247816 */ /* 0x000fce0000000010 */
.L_x_13873:
        /* <DEDUP_REMOVED lines=8> */
.L_x_13875:
[----:B-----5:R-:W-:-:S05]  /*71e0*/  SHF.L.U32 R17, R33, 0x10, RZ ;  /* 0x0000001021117819 */ /* 0x020fca00000006ff */
[----:B------:R-:W-:Y:S01]  /*71f0*/  FADD.FTZ R89, R17, R89 ;  /* 0x0000005911597221 */ /* 0x000fe20000010000 */
[----:B------:R-:W-:Y:S06]  /*7200*/  BRA `(.L_x_13876) ;  /* 0x0000000000107947 */ /* 0x000fec0003800000 */
.L_x_13874:
[----:B-----5:R-:W-:-:S04]  /*7210*/  IMAD.U32 R17, R29, 0x10000, RZ ;  /* 0x000100001d117824 */ /* 0x020fc800078e00ff */
[----:B------:R-:W-:Y:S01]  /*7220*/  FADD.FTZ R89, R17, R89 ;  /* 0x0000005911597221 */ /* 0x000fe20000010000 */
[----:B------:R-:W-:-:S05]  /*7230*/  @P2 SHF.L.U32 R17, R33, 0x10, RZ ;  /* 0x0000001021112819 */ /* 0x000fca00000006ff */
[----:B------:R-:W-:-:S07]  /*7240*/  @P2 FADD.FTZ R89, R17, R89 ;  /* 0x0000005911592221 */ /* 0x000fce0000010000 */
.L_x_13876:
[----:B------:R-:W-:-:S04]  /*7250*/  F2FP.BF16.F32.PACK_AB R17, RZ, R89 ;  /* 0x00000059ff11723e */ /* 0x000fc800000010ff */
[----:B------:R-:W-:-:S07]  /*7260*/  PRMT R37, R17, 0x7610, R37 ;  /* 0x0000761011257816 */ /* 0x000fce0000000025 */
.L_x_13877:
[----:B------:R-:W-:Y:S01]  /*7270*/  IMAD.U32 R66, R16, 0x10000, RZ ;  /* 0x0001000010427824 */ /* 0x000fe200078e00ff */
[----:B------:R-:W-:Y:S06]  /*7280*/  @P3 BRA `(.L_x_13878) ;  /* 0x0000000000243947 */ /* 0x000fec0003800000 */
[----:B------:R-:W-:-:S04]  /*7290*/  ISETP.NE.U32.AND P4, PT, RZ, UR12, PT ;  /* 0x0000000cff007c0c */ /* 0x000fc8000bf85070 */
[----:B------:R-:W-:-:S13]  /*72a0*/  ISETP.NE.AND.EX P4, PT, RZ, UR13, PT, P4 ;  /* 0x0000000dff007c0c */ /* 0x000fda000bf85340 */
[----:B------:R-:W-:Y:S05]  /*72b0*/  @P4 BRA `(.L_x_13879) ;  /* 0x0000000000084947 */ /* 0x000fea0003800000 */
[----:B------:R-:W-:Y:S05]  /*72c0*/  @P0 BRA `(.L_x_13880) ;  /* 0x00000000002c0947 */ /* 0x000fea0003800000 */
[----:B------:R-:W-:Y:S05]  /*72d0*/  BRA `(.L_x_13881) ;  /* 0x0000000000307947 */ /* 0x000fea0003800000 */
.L_x_13879:
[----:B-----5:R-:W-:-:S04]  /*72e0*/  PRMT R16, R33, 0x7632, R16 ;  /* 0x0000763221107816 */ /* 0x020fc80000000010 */
[----:B------:R-:W-:-:S05]  /*72f0*/  SHF.L.U32 R16, R16, 0x10, RZ ;  /* 0x0000001010107819 */ /* 0x000fca00000006ff */
[----:B------:R-:W-:Y:S01]  /*7300*/  FADD.FTZ R66, R16, R66 ;  /* 0x0000004210427221 */ /* 0x000fe20000010000 */
[----:B------:R-:W-:Y:S06]  /*7310*/  BRA `(.L_x_13880) ;  /* 0x0000000000187947 */ /* 0x000fec0003800000 */
.L_x_13878:
[----:B-----5:R-:W-:-:S05]  /*7320*/  PRMT R16, R29, 0x7632, R16 ;  /* 0x000076321d107816 */ /* 0x020fca0000000010 */
[----:B------:R-:W-:-:S04]  /*7330*/  IMAD.U32 R16, R16, 0x10000, RZ ;  /* 0x0001000010107824 */ /* 0x000fc800078e00ff */
[----:B------:R-:W-:Y:S01]  /*7340*/  FADD.FTZ R66, R16, R66 ;  /* 0x0000004210427221 */ /* 0x000fe20000010000 */
[----:B------:R-:W-:-:S04]  /*7350*/  @P2 PRMT R16, R33, 0x7632, R16 ;  /* 0x0000763221102816 */ /* 0x000fc80000000010 */
[----:B------:R-:W-:-:S05]  /*7360*/  @P2 SHF.L.U32 R16, R16, 0x10, RZ ;  /* 0x0000001010102819 */ /* 0x000fca00000006ff */
[----:B------:R-:W-:-:S07]  /*7370*/  @P2 FADD.FTZ R66, R16, R66 ;  /* 0x0000004210422221 */ /* 0x000fce0000010000 */
.L_x_13880:
[----:B------:R-:W-:-:S04]  /*7380*/  F2FP.BF16.F32.PACK_AB R16, RZ, R66 ;  /* 0x00000042ff10723e */ /* 0x000fc800000010ff */
[----:B------:R-:W-:-:S07]  /*7390*/  PRMT R37, R37, 0x5410, R16 ;  /* 0x0000541025257816 */ /* 0x000fce0000000010 */
.L_x_13881:
        /* <DEDUP_REMOVED lines=8> */
.L_x_13883:
[----:B-----5:R-:W-:-:S05]  /*7420*/  SHF.L.U32 R17, R34, 0x10, RZ ;  /* 0x0000001022117819 */ /* 0x020fca00000006ff */
[----:B------:R-:W-:Y:S01]  /*7430*/  FADD.FTZ R68, R17, R68 ;  /* 0x0000004411447221 */ /* 0x000fe20000010000 */
[----:B------:R-:W-:Y:S06]  /*7440*/  BRA `(.L_x_13884) ;  /* 0x0000000000107947 */ /* 0x000fec0003800000 */
.L_x_13882:
[----:B-----5:R-:W-:-:S04]  /*7450*/  IMAD.U32 R17, R30, 0x10000, RZ ;  /* 0x000100001e117824 */ /* 0x020fc800078e00ff */
[----:B------:R-:W-:Y:S01]  /*7460*/  FADD.FTZ R68, R17, R68 ;  /* 0x0000004411447221 */ /* 0x000fe20000010000 */
[----:B------:R-:W-:-:S05]  /*7470*/  @P2 SHF.L.U32 R17, R34, 0x10, RZ ;  /* 0x0000001022112819 */ /* 0x000fca00000006ff */
[----:B------:R-:W-:-:S07]  /*7480*/  @P2 FADD.FTZ R68, R17, R68 ;  /* 0x0000004411442221 */ /* 0x000fce0000010000 */
.L_x_13884:
[----:B------:R-:W-:-:S04]  /*7490*/  F2FP.BF16.F32.PACK_AB R17, RZ, R68 ;  /* 0x00000044ff11723e */ /* 0x000fc800000010ff */
[----:B------:R-:W-:-:S07]  /*74a0*/  PRMT R38, R17, 0x7610, R38 ;  /* 0x0000761011267816 */ /* 0x000fce0000000026 */
.L_x_13885:
[----:B------:R-:W-:Y:S01]  /*74b0*/  IMAD.U32 R16, R16, 0x10000, RZ ;  /* 0x0001000010107824 */ /* 0x000fe200078e00ff */
[----:B------:R-:W-:Y:S06]  /*74c0*/  @P3 BRA `(.L_x_13886) ;  /* 0x0000000000243947 */ /* 0x000fec0003800000 */
[----:B------:R-:W-:-:S04]  /*74d0*/  ISETP.NE.U32.AND P4, PT, RZ, UR12, PT ;  /* 0x0000000cff007c0c */ /* 0x000fc8000bf85070 */
[----:B------:R-:W-:-:S13]  /*74e0*/  ISETP.NE.AND.EX P4, PT, RZ, UR13, PT, P4 ;  /* 0x0000000dff007c0c */ /* 0x000fda000bf85340 */
[----:B------:R-:W-:Y:S05]  /*74f0*/  @P4 BRA `(.L_x_13887) ;  /* 0x0000000000084947 */ /* 0x000fea0003800000 */
[----:B------:R-:W-:Y:S05]  /*7500*/  @P0 BRA `(.L_x_13888) ;  /* 0x00000000002c0947 */ /* 0x000fea0003800000 */
[----:B------:R-:W-:Y:S05]  /*7510*/  BRA `(.L_x_13889) ;  /* 0x0000000000307947 */ /* 0x000fea0003800000 */
.L_x_13887:
[----:B-----5:R-:W-:-:S04]  /*7520*/  PRMT R17, R34, 0x7632, R17 ;  /* 0x0000763222117816 */ /* 0x020fc80000000011 */
[----:B------:R-:W-:-:S05]  /*7530*/  SHF.L.U32 R17, R17, 0x10, RZ ;  /* 0x0000001011117819 */ /* 0x000fca00000006ff */
[----:B------:R-:W-:Y:S01]  /*7540*/  FADD.FTZ R16, R17, R16 ;  /* 0x0000001011107221 */ /* 0x000fe20000010000 */
[----:B------:R-:W-:Y:S06]  /*7550*/  BRA `(.L_x_13888) ;  /* 0x0000000000187947 */ /* 0x000fec0003800000 */
.L_x_13886:
[----:B-----5:R-:W-:-:S05]  /*7560*/  PRMT R17, R30, 0x7632, R17 ;  /* 0x000076321e117816 */ /* 0x020fca0000000011 */
[----:B------:R-:W-:-:S04]  /*7570*/  IMAD.U32 R17, R17, 0x10000, RZ ;  /* 0x0001000011117824 */ /* 0x000fc800078e00ff */
[----:B------:R-:W-:Y:S01]  /*7580*/  FADD.FTZ R16, R17, R16 ;  /* 0x0000001011107221 */ /* 0x000fe20000010000 */
[----:B------:R-:W-:-:S04]  /*7590*/  @P2 PRMT R17, R34, 0x7632, R17 ;  /* 0x0000763222112816 */ /* 0x000fc80000000011 */
[----:B------:R-:W-:-:S05]  /*75a0*/  @P2 SHF.L.U32 R17, R17, 0x10, RZ ;  /* 0x0000001011112819 */ /* 0x000fca00000006ff */
[----:B------:R-:W-:-:S07]  /*75b0*/  @P2 FADD.FTZ R16, R17, R16 ;  /* 0x0000001011102221 */ /* 0x000fce0000010000 */
.L_x_13888:
[----:B------:R-:W-:-:S04]  /*75c0*/  F2FP.BF16.F32.PACK_AB R17, RZ, R16 ;  /* 0x00000010ff11723e */ /* 0x000fc800000010ff */
[----:B------:R-:W-:-:S07]  /*75d0*/  PRMT R38, R38, 0x5410, R17 ;  /* 0x0000541026267816 */ /* 0x000fce0000000011 */
.L_x_13889:
        /* <DEDUP_REMOVED lines=8> */
.L_x_13891:
[----:B-----5:R-:W-:-:S05]  /*7660*/  SHF.L.U32 R40, R35, 0x10, RZ ;  /* 0x0000001023287819 */ /* 0x020fca00000006ff */
[----:B------:R-:W-:Y:S01]  /*7670*/  FADD.FTZ R67, R40, R67 ;  /* 0x0000004328437221 */ /* 0x000fe20000010000 */
[----:B------:R-:W-:Y:S06]  /*7680*/  BRA `(.L_x_13892) ;  /* 0x0000000000107947 */ /* 0x000fec0003800000 */
.L_x_13890:
[----:B-----5:R-:W-:-:S04]  /*7690*/  IMAD.U32 R40, R31, 0x10000, RZ ;  /* 0x000100001f287824 */ /* 0x020fc800078e00ff */
[----:B------:R-:W-:Y:S01]  /*76a0*/  FADD.FTZ R67, R40, R67 ;  /* 0x0000004328437221 */ /* 0x000fe20000010000 */
[----:B------:R-:W-:-:S05]  /*76b0*/  @P2 SHF.L.U32 R40, R35, 0x10, RZ ;  /* 0x0000001023282819 */ /* 0x000fca00000006ff */
[----:B------:R-:W-:-:S07]  /*76c0*/  @P2 FADD.FTZ R67, R40, R67 ;  /* 0x0000004328432221 */ /* 0x000fce0000010000 */
.L_x_13892:
[----:B------:R-:W-:-:S04]  /*76d0*/  F2FP.BF16.F32.PACK_AB R40, RZ, R67 ;  /* 0x00000043ff28723e */ /* 0x000fc800000010ff */
[----:B------:R-:W-:-:S07]  /*76e0*/  PRMT R39, R40, 0x7610, R39 ;  /* 0x0000761028277816 */ /* 0x000fce0000000027 */
.L_x_13893:
[----:B------:R-:W-:Y:S01]  /*76f0*/  IMAD.U32 R17, R17, 0x10000, RZ ;  /* 0x0001000011117824 */ /* 0x000fe200078e00ff */
[----:B------:R-:W-:Y:S06]  /*7700*/  @P3 BRA `(.L_x_13894) ;  /* 0x0000000000243947 */ /* 0x000fec0003800000 */
[----:B------:R-:W-:-:S04]  /*7710*/  ISETP.NE.U32.AND P2, PT, RZ, UR12, PT ;  /* 0x0000000cff007c0c */ /* 0x000fc8000bf45070 */
[----:B------:R-:W-:-:S13]  /*7720*/  ISETP.NE.AND.EX P2, PT, RZ, UR13, PT, P2 ;  /* 0x0000000dff007c0c */ /* 0x000fda000bf45320 */
[----:B------:R-:W-:Y:S05]  /*7730*/  @P2 BRA `(.L_x_13895) ;  /* 0x0000000000082947 */ /* 0x000fea0003800000 */
[----:B------:R-:W-:Y:S05]  /*7740*/  @P0 BRA `(.L_x_13896) ;  /* 0x00000000002c0947 */ /* 0x000fea0003800000 */
[----:B------:R-:W-:Y:S05]  /*7750*/  BRA `(.L_x_13897) ;  /* 0x0000000000307947 */ /* 0x000fea0003800000 */
.L_x_13895:
[----:B-----5:R-:W-:-:S04]  /*7760*/  PRMT R40, R35, 0x7632, R40 ;  /* 0x0000763223287816 */ /* 0x020fc80000000028 */
[----:B------:R-:W-:-:S05]  /*7770*/  SHF.L.U32 R40, R40, 0x10, RZ ;  /* 0x0000001028287819 */ /* 0x000fca00000006ff */
[----:B------:R-:W-:Y:S01]  /*7780*/  FADD.FTZ R17, R40, R17 ;  /* 0x0000001128117221 */ /* 0x000fe20000010000 */
[----:B------:R-:W-:Y:S06]  /*7790*/  BRA `(.L_x_13896) ;  /* 0x0000000000187947 */ /* 0x000fec0003800000 */
.L_x_13894:
[----:B-----5:R-:W-:-:S05]  /*77a0*/  PRMT R40, R31, 0x7632, R40 ;  /* 0x000076321f287816 */ /* 0x020fca0000000028 */
[----:B------:R-:W-:-:S04]  /*77b0*/  IMAD.U32 R40, R40, 0x10000, RZ ;  /* 0x0001000028287824 */ /* 0x000fc800078e00ff */
[----:B------:R-:W-:Y:S01]  /*77c0*/  FADD.FTZ R17, R40, R17 ;  /* 0x0000001128117221 */ /* 0x000fe20000010000 */
[----:B------:R-:W-:-:S04]  /*77d0*/  @P2 PRMT R40, R35, 0x7632, R40 ;  /* 0x0000763223282816 */ /* 0x000fc80000000028 */
[----:B------:R-:W-:-:S05]  /*77e0*/  @P2 SHF.L.U32 R40, R40, 0x10, RZ ;  /* 0x0000001028282819 */ /* 0x000fca00000006ff */
[----:B------:R-:W-:-:S07]  /*77f0*/  @P2 FADD.FTZ R17, R40, R17 ;  /* 0x0000001128112221 */ /* 0x000fce0000010000 */
.L_x_13896:
[----:B------:R-:W-:-:S04]  /*7800*/  F2FP.BF16.F32.PACK_AB R40, RZ, R17 ;  /* 0x00000011ff28723e */ /* 0x000fc800000010ff */
[----:B------:R-:W-:-:S07]  /*7810*/  PRMT R39, R39, 0x5410, R40 ;  /* 0x0000541027277816 */ /* 0x000fce0000000028 */
.L_x_13897:
[----:B------:R-:W0:Y:S02]  /*7820*/  @P0 LDC.64 R40, c[0x0][0x238] ;  /* 0x00008e00ff280b82 */ /* 0x000e240000000a00 */
[----:B0-----:R-:W-:-:S04]  /*7830*/  @P0 LEA R40, P2, R44, R40, 0x4 ;  /* 0x000000282c280211 */ /* 0x001fc800078420ff */
[C---:B------:R-:W-:Y:S01]  /*7840*/  @P0 LEA.HI.X R41, R44.reuse, R41, RZ, 0x4, P2 ;  /* 0x000000292c290211 */ /* 0x040fe200010f24ff */
[----:B------:R-:W-:-:S04]  /*7850*/  VIADD R44, R44, 0x20 ;  /* 0x000000202c2c7836 */ /* 0x000fc80000000000 */
[----:B------:R0:W-:Y:S04]  /*7860*/  @P0 STG.E.128 desc[UR4][R40.64], R36 ;  /* 0x0000002428000986 */ /* 0x0001e8000c101d04 */
.L_x_13865:
[----:B------:R-:W-:Y:S05]  /*7870*/  BSYNC B0 ;  /* 0x0000000000007941 */ /* 0x000fea0003800000 */
.L_x_13864:
        /* <DEDUP_REMOVED lines=26> */
.L_x_13901:
[----:B-----5:R-:W-:-:S04]  /*7a20*/  IMAD.U32 R19, R32, 0x10000, RZ ;  /* 0x0001000020137824 */ /* 0x020fc800078e00ff */
[----:B------:R-:W-:Y:S01]  /*7a30*/  FADD.FTZ R103, R19, R103 ;  /* 0x0000006713677221 */ /* 0x000fe20000010000 */
[----:B------:R-:W-:Y:S06]  /*7a40*/  BRA `(.L_x_13902) ;  /* 0x0000000000107947 */ /* 0x000fec0003800000 */
.L_x_13900:
[----:B-----5:R-:W-:-:S05]  /*7a50*/  SHF.L.U32 R19, R28, 0x10, RZ ;  /* 0x000000101c137819 */ /* 0x020fca00000006ff */
[----:B------:R-:W-:Y:S01]  /*7a60*/  FADD.FTZ R103, R19, R103 ;  /* 0x0000006713677221 */ /* 0x000fe20000010000 */
[----:B------:R-:W-:-:S04]  /*7a70*/  @P2 IMAD.U32 R19, R32, 0x10000, RZ ;  /* 0x0001000020132824 */ /* 0x000fc800078e00ff */
[----:B------:R-:W-:-:S07]  /*7a80*/  @P2 FADD.FTZ R103, R19, R103 ;  /* 0x0000006713672221 */ /* 0x000fce0000010000 */
.L_x_13902:
[----:B------:R-:W-:-:S04]  /*7a90*/  F2FP.BF16.F32.PACK_AB R19, RZ, R103 ;  /* 0x00000067ff13723e */ /* 0x000fc800000010ff */
[----:B------:R-:W-:-:S07]  /*7aa0*/  PRMT R36, R19, 0x7610, R36 ;  /* 0x0000761013247816 */ /* 0x000fce0000000024 */
.L_x_13903:
[----:B------:R-:W-:Y:S01]  /*7ab0*/  SHF.L.U32 R91, R18, 0x10, RZ ;  /* 0x00000010125b7819 */ /* 0x000fe200000006ff */
[----:B------:R-:W-:Y:S06]  /*7ac0*/  @P3 BRA `(.L_x_13904) ;  /* 0x0000000000243947 */ /* 0x000fec0003800000 */
[----:B------:R-:W-:-:S04]  /*7ad0*/  ISETP.NE.U32.AND P4, PT, RZ, UR12, PT ;  /* 0x0000000cff007c0c */ /* 0x000fc8000bf85070 */
[----:B------:R-:W-:-:S13]  /*7ae0*/  ISETP.NE.AND.EX P4, PT, RZ, UR13, PT, P4 ;  /* 0x0000000dff007c0c */ /* 0x000fda000bf85340 */
[----:B------:R-:W-:Y:S05]  /*7af0*/  @P4 BRA `(.L_x_13905) ;  /* 0x0000000000084947 */ /* 0x000fea0003800000 */
[----:B------:R-:W-:Y:S05]  /*7b00*/  @P0 BRA `(.L_x_13906) ;  /* 0x00000000002c0947 */ /* 0x000fea0003800000 */
[----:B------:R-:W-:Y:S05]  /*7b10*/  BRA `(.L_x_13907) ;  /* 0x0000000000307947 */ /* 0x000fea0003800000 */
.L_x_13905:
[----:B-----5:R-:W-:-:S05]  /*7b20*/  PRMT R18, R32, 0x7632, R18 ;  /* 0x0000763220127816 */ /* 0x020fca0000000012 */
[----:B------:R-:W-:-:S04]  /*7b30*/  IMAD.U32 R18, R18, 0x10000, RZ ;  /* 0x0001000012127824 */ /* 0x000fc800078e00ff */
[----:B------:R-:W-:Y:S01]  /*7b40*/  FADD.FTZ R91, R18, R91 ;  /* 0x0000005b125b7221 */ /* 0x000fe20000010000 */
[----:B------:R-:W-:Y:S06]  /*7b50*/  BRA `(.L_x_13906) ;  /* 0x0000000000187947 */ /* 0x000fec0003800000 */
.L_x_13904:
[----:B-----5:R-:W-:-:S04]  /*7b60*/  PRMT R18, R28, 0x7632, R18 ;  /* 0x000076321c127816 */ /* 0x020fc80000000012 */
[----:B------:R-:W-:-:S05]  /*7b70*/  SHF.L.U32 R18, R18, 0x10, RZ ;  /* 0x0000001012127819 */ /* 0x000fca00000006ff */
[----:B------:R-:W-:Y:S01]  /*7b80*/  FADD.FTZ R91, R18, R91 ;  /* 0x0000005b125b7221 */ /* 0x000fe20000010000 */
[----:B------:R-:W-:-:S05]  /*7b90*/  @P2 PRMT R18, R32, 0x7632, R18 ;  /* 0x0000763220122816 */ /* 0x000fca0000000012 */
[----:B------:R-:W-:-:S04]  /*7ba0*/  @P2 IMAD.U32 R18, R18, 0x10000, RZ ;  /* 0x0001000012122824 */ /* 0x000fc800078e00ff */
[----:B------:R-:W-:-:S07]  /*7bb0*/  @P2 FADD.FTZ R91, R18, R91 ;  /* 0x0000005b125b2221 */ /* 0x000fce0000010000 */
.L_x_13906:
[----:B------:R-:W-:-:S04]  /*7bc0*/  F2FP.BF16.F32.PACK_AB R18, RZ, R91 ;  /* 0x0000005bff12723e */ /* 0x000fc800000010ff */
[----:B------:R-:W-:-:S07]  /*7bd0*/  PRMT R36, R36, 0x5410, R18 ;  /* 0x0000541024247816 */ /* 0x000fce0000000012 */
.L_x_13907:
        /* <DEDUP_REMOVED lines=8> */
.L_x_13909:
[----:B-----5:R-:W-:-:S04]  /*7c60*/  IMAD.U32 R19, R33, 0x10000, RZ ;  /* 0x0001000021137824 */ /* 0x020fc800078e00ff */
[----:B------:R-:W-:Y:S01]  /*7c70*/  FADD.FTZ R93, R19, R93 ;  /* 0x0000005d135d7221 */ /* 0x000fe20000010000 */
[----:B------:R-:W-:Y:S06]  /*7c80*/  BRA `(.L_x_13910) ;  /* 0x0000000000107947 */ /* 0x000fec0003800000 */
.L_x_13908:
[----:B-----5:R-:W-:-:S05]  /*7c90*/  SHF.L.U32 R19, R29, 0x10, RZ ;  /* 0x000000101d137819 */ /* 0x020fca00000006ff */
[----:B------:R-:W-:Y:S01]  /*7ca0*/  FADD.FTZ R93, R19, R93 ;  /* 0x0000005d135d7221 */ /* 0x000fe20000010000 */
[----:B------:R-:W-:-:S04]  /*7cb0*/  @P2 IMAD.U32 R19, R33, 0x10000, RZ ;  /* 0x0001000021132824 */ /* 0x000fc800078e00ff */
[----:B------:R-:W-:-:S07]  /*7cc0*/  @P2 FADD.FTZ R93, R19, R93 ;  /* 0x0000005d135d2221 */ /* 0x000fce0000010000 */
.L_x_13910:
[----:B------:R-:W-:-:S04]  /*7cd0*/  F2FP.BF16.F32.PACK_AB R19, RZ, R93 ;  /* 0x0000005dff13723e */ /* 0x000fc800000010ff */
[----:B------:R-:W-:-:S07]  /*7ce0*/  PRMT R37, R19, 0x7610, R37 ;  /* 0x0000761013257816 */ /* 0x000fce0000000025 */
.L_x_13911:
[----:B------:R-:W-:Y:S01]  /*7cf0*/  SHF.L.U32 R70, R18, 0x10, RZ ;  /* 0x0000001012467819 */ /* 0x000fe200000006ff */
[----:B------:R-:W-:Y:S06]  /*7d00*/  @P3 BRA `(.L_x_13912) ;  /* 0x0000000000243947 */ /* 0x000fec0003800000 */
[----:B------:R-:W-:-:S04]  /*7d10*/  ISETP.NE.U32.AND P4, PT, RZ, UR12, PT ;  /* 0x0000000cff007c0c */ /* 0x000fc8000bf85070 */
[----:B------:R-:W-:-:S13]  /*7d20*/  ISETP.NE.AND.EX P4, PT, RZ, UR13, PT, P4 ;  /* 0x0000000dff007c0c */ /* 0x000fda000bf85340 */
[----:B------:R-:W-:Y:S05]  /*7d30*/  @P4 BRA `(.L_x_13913) ;  /* 0x0000000000084947 */ /* 0x000fea0003800000 */
[----:B------:R-:W-:Y:S05]  /*7d40*/  @P0 BRA `(.L_x_13914) ;  /* 0x00000000002c0947 */ /* 0x000fea0003800000 */
[----:B------:R-:W-:Y:S05]  /*7d50*/  BRA `(.L_x_13915) ;  /* 0x0000000000307947 */ /* 0x000fea0003800000 */
.L_x_13913:
[----:B-----5:R-:W-:-:S05]  /*7d60*/  PRMT R18, R33, 0x7632, R18 ;  /* 0x0000763221127816 */ /* 0x020fca0000000012 */
[----:B------:R-:W-:-:S04]  /*7d70*/  IMAD.U32 R18, R18, 0x10000, RZ ;  /* 0x0001000012127824 */ /* 0x000fc800078e00ff */
[----:B------:R-:W-:Y:S01]  /*7d80*/  FADD.FTZ R70, R18, R70 ;  /* 0x0000004612467221 */ /* 0x000fe20000010000 */
[----:B------:R-:W-:Y:S06]  /*7d90*/  BRA `(.L_x_13914) ;  /* 0x0000000000187947 */ /* 0x000fec0003800000 */
.L_x_13912:
[----:B-----5:R-:W-:-:S04]  /*7da0*/  PRMT R18, R29, 0x7632, R18 ;  /* 0x000076321d127816 */ /* 0x020fc80000000012 */
[----:B------:R-:W-:-:S05]  /*7db0*/  SHF.L.U32 R18, R18, 0x10, RZ ;  /* 0x0000001012127819 */ /* 0x000fca00000006ff */
[----:B------:R-:W-:Y:S01]  /*7dc0*/  FADD.FTZ R70, R18, R70 ;  /* 0x0000004612467221 */ /* 0x000fe20000010000 */
[----:B------:R-:W-:-:S04]  /*7dd0*/  @P2 PRMT R18, R33, 0x7632, R18 ;  /* 0x0000763221122816 */ /* 0x000fc80000000012 */
[----:B------:R-:W-:-:S05]  /*7de0*/  @P2 SHF.L.U32 R18, R18, 0x10, RZ ;  /* 0x0000001012122819 */ /* 0x000fca00000006ff */
[----:B------:R-:W-:-:S07]  /*7df0*/  @P2 FADD.FTZ R70, R18, R70 ;  /* 0x0000004612462221 */ /* 0x000fce0000010000 */
.L_x_13914:
[----:B------:R-:W-:-:S04]  /*7e00*/  F2FP.BF16.F32.PACK_AB R18, RZ, R70 ;  /* 0x00000046ff12723e */ /* 0x000fc800000010ff */
[----:B------:R-:W-:-:S07]  /*7e10*/  PRMT R37, R37, 0x5410, R18 ;  /* 0x0000541025257816 */ /* 0x000fce0000000012 */
.L_x_13915:
        /* <DEDUP_REMOVED lines=8> */
.L_x_13917:
[----:B-----5:R-:W-:-:S05]  /*7ea0*/  SHF.L.U32 R19, R34, 0x10, RZ ;  /* 0x0000001022137819 */ /* 0x020fca00000006ff */
[----:B------:R-:W-:Y:S01]  /*7eb0*/  FADD.FTZ R72, R19, R72 ;  /* 0x0000004813487221 */ /* 0x000fe20000010000 */
[----:B------:R-:W-:Y:S06]  /*7ec0*/  BRA `(.L_x_13918) ;  /* 0x0000000000107947 */ /* 0x000fec0003800000 */
.L_x_13916:
[----:B-----5:R-:W-:-:S05]  /*7ed0*/  SHF.L.U32 R19, R30, 0x10, RZ ;  /* 0x000000101e137819 */ /* 0x020fca00000006ff */
[----:B------:R-:W-:Y:S01]  /*7ee0*/  FADD.FTZ R72, R19, R72 ;  /* 0x0000004813487221 */ /* 0x000fe20000010000 */
[----:B------:R-:W-:-:S04]  /*7ef0*/  @P2 IMAD.U32 R19, R34, 0x10000, RZ ;  /* 0x0001000022132824 */ /* 0x000fc800078e00ff */
[----:B------:R-:W-:-:S07]  /*7f00*/  @P2 FADD.FTZ R72, R19, R72 ;  /* 0x0000004813482221 */ /* 0x000fce0000010000 */
.L_x_13918:
[----:B------:R-:W-:-:S04]  /*7f10*/  F2FP.BF16.F32.PACK_AB R19, RZ, R72 ;  /* 0x00000048ff13723e */ /* 0x000fc800000010ff */
[----:B------:R-:W-:-:S07]  /*7f20*/  PRMT R38, R19, 0x7610, R38 ;  /* 0x0000761013267816 */ /* 0x000fce0000000026 */
.L_x_13919:
[----:B------:R-:W-:Y:S01]  /*7f30*/  SHF.L.U32 R18, R18, 0x10, RZ ;  /* 0x0000001012127819 */ /* 0x000fe200000006ff */
[----:B------:R-:W-:Y:S06]  /*7f40*/  @P3 BRA `(.L_x_13920) ;  /* 0x0000000000243947 */ /* 0x000fec0003800000 */
[----:B------:R-:W-:-:S04]  /*7f50*/  ISETP.NE.U32.AND P4, PT, RZ, UR12, PT ;  /* 0x0000000cff007c0c */ /* 0x000fc8000bf85070 */
[----:B------:R-:W-:-:S13]  /*7f60*/  ISETP.NE.AND.EX P4, PT, RZ, UR13, PT, P4 ;  /* 0x0000000dff007c0c */ /* 0x000fda000bf85340 */
[----:B------:R-:W-:Y:S05]  /*7f70*/  @P4 BRA `(.L_x_13921) ;  /* 0x0000000000084947 */ /* 0x000fea0003800000 */
[----:B------:R-:W-:Y:S05]  /*7f80*/  @P0 BRA `(.L_x_13922) ;  /* 0x00000000002c0947 */ /* 0x000fea0003800000 */
[----:B------:R-:W-:Y:S05]  /*7f90*/  BRA `(.L_x_13923) ;  /* 0x0000000000307947 */ /* 0x000fea0003800000 */
.L_x_13921:
[----:B-----5:R-:W-:-:S04]  /*7fa0*/  PRMT R19, R34, 0x7632, R19 ;  /* 0x0000763222137816 */ /* 0x020fc80000000013 */
[----:B------:R-:W-:-:S05]  /*7fb0*/  SHF.L.U32 R19, R19, 0x10, RZ ;  /* 0x0000001013137819 */ /* 0x000fca00000006ff */
[----:B------:R-:W-:Y:S01]  /*7fc0*/  FADD.FTZ R18, R19, R18 ;  /* 0x0000001213127221 */ /* 0x000fe20000010000 */
[----:B------:R-:W-:Y:S06]  /*7fd0*/  BRA `(.L_x_13922) ;  /* 0x0000000000187947 */ /* 0x000fec0003800000 */
.L_x_13920:
[----:B-----5:R-:W-:-:S05]  /*7fe0*/  PRMT R19, R30, 0x7632, R19 ;  /* 0x000076321e137816 */ /* 0x020fca0000000013 */
[----:B------:R-:W-:-:S04]  /*7ff0*/  IMAD.U32 R19, R19, 0x10000, RZ ;  /* 0x0001000013137824 */ /* 0x000fc800078e00ff */
[----:B------:R-:W-:Y:S01]  /*8000*/  FADD.FTZ R18, R19, R18 ;  /* 0x0000001213127221 */ /* 0x000fe20000010000 */
[----:B------:R-:W-:-:S04]  /*8010*/  @P2 PRMT R19, R34, 0x7632, R19 ;  /* 0x0000763222132816 */ /* 0x000fc80000000013 */
[----:B------:R-:W-:-:S05]  /*8020*/  @P2 SHF.L.U32 R19, R19, 0x10, RZ ;  /* 0x0000001013132819 */ /* 0x000fca00000006ff */
[----:B------:R-:W-:-:S07]  /*8030*/  @P2 FADD.FTZ R18, R19, R18 ;  /* 0x0000001213122221 */ /* 0x000fce0000010000 */
.L_x_13922:
[----:B------:R-:W-:-:S04]  /*8040*/  F2FP.BF16.F32.PACK_AB R19, RZ, R18 ;  /* 0x00000012ff13723e */ /* 0x000fc800000010ff */
[----:B------:R-:W-:-:S07]  /*8050*/  PRMT R38, R38, 0x5410, R19 ;  /* 0x0000541026267816 */ /* 0x000fce0000000013 */
.L_x_13923:
        /* <DEDUP_REMOVED lines=8> */
.L_x_13925:
[----:B-----5:R-:W-:-:S04]  /*80e0*/  IMAD.U32 R40, R35, 0x10000, RZ ;  /* 0x0001000023287824 */ /* 0x020fc800078e00ff */
[----:B------:R-:W-:Y:S01]  /*80f0*/  FADD.FTZ R69, R40, R69 ;  /* 0x0000004528457221 */ /* 0x000fe20000010000 */
[----:B------:R-:W-:Y:S06]  /*8100*/  BRA `(.L_x_13926) ;  /* 0x0000000000107947 */ /* 0x000fec0003800000 */
.L_x_13924:
[----:B-----5:R-:W-:-:S05]  /*8110*/  SHF.L.U32 R40, R31, 0x10, RZ ;  /* 0x000000101f287819 */ /* 0x020fca00000006ff */
[----:B------:R-:W-:Y:S01]  /*8120*/  FADD.FTZ R69, R40, R69 ;  /* 0x0000004528457221 */ /* 0x000fe20000010000 */
[----:B------:R-:W-:-:S05]  /*8130*/  @P2 SHF.L.U32 R40, R35, 0x10, RZ ;  /* 0x0000001023282819 */ /* 0x000fca00000006ff */
[----:B------:R-:W-:-:S07]  /*8140*/  @P2 FADD.FTZ R69, R40, R69 ;  /* 0x0000004528452221 */ /* 0x000fce0000010000 */
.L_x_13926:
[----:B------:R-:W-:-:S04]  /*8150*/  F2FP.BF16.F32.PACK_AB R40, RZ, R69 ;  /* 0x00000045ff28723e */ /* 0x000fc800000010ff */
[----:B------:R-:W-:-:S07]  /*8160*/  PRMT R39, R40, 0x7610, R39 ;  /* 0x0000761028277816 */ /* 0x000fce0000000027 */
.L_x_13927:
[----:B------:R-:W-:Y:S01]  /*8170*/  IMAD.U32 R19, R19, 0x10000, RZ ;  /* 0x0001000013137824 */ /* 0x000fe200078e00ff */
[----:B------:R-:W-:Y:S06]  /*8180*/  @P3 BRA `(.L_x_13928) ;  /* 0x0000000000243947 */ /* 0x000fec0003800000 */
[----:B------:R-:W-:-:S04]  /*8190*/  ISETP.NE.U32.AND P2, PT, RZ, UR12, PT ;  /* 0x0000000cff007c0c */ /* 0x000fc8000bf45070 */
[----:B------:R-:W-:-:S13]  /*81a0*/  ISETP.NE.AND.EX P2, PT, RZ, UR13, PT, P2 ;  /* 0x0000000dff007c0c */ /* 0x000fda000bf45320 */
[----:B------:R-:W-:Y:S05]  /*81b0*/  @P2 BRA `(.L_x_13929) ;  /* 0x0000000000082947 */ /* 0x000fea0003800000 */
[----:B------:R-:W-:Y:S05]  /*81c0*/  @P0 BRA `(.L_x_13930) ;  /* 0x00000000002c0947 */ /* 0x000fea0003800000 */
[----:B------:R-:W-:Y:S05]  /*81d0*/  BRA `(.L_x_13931) ;  /* 0x0000000000307947 */ /* 0x000fea0003800000 */
.L_x_13929:
[----:B-----5:R-:W-:-:S04]  /*81e0*/  PRMT R40, R35, 0x7632, R40 ;  /* 0x0000763223287816 */ /* 0x020fc80000000028 */
[----:B------:R-:W-:-:S05]  /*81f0*/  SHF.L.U32 R40, R40, 0x10, RZ ;  /* 0x0000001028287819 */ /* 0x000fca00000006ff */
[----:B------:R-:W-:Y:S01]  /*8200*/  FADD.FTZ R19, R40, R19 ;  /* 0x0000001328137221 */ /* 0x000fe20000010000 */
[----:B------:R-:W-:Y:S06]  /*8210*/  BRA `(.L_x_13930) ;  /* 0x0000000000187947 */ /* 0x000fec0003800000 */
.L_x_13928:
[----:B-----5:R-:W-:-:S04]  /*8220*/  PRMT R40, R31, 0x7632, R40 ;  /* 0x000076321f287816 */ /* 0x020fc80000000028 */
[----:B------:R-:W-:-:S05]  /*8230*/  SHF.L.U32 R40, R40, 0x10, RZ ;  /* 0x0000001028287819 */ /* 0x000fca00000006ff */
[----:B------:R-:W-:Y:S01]  /*8240*/  FADD.FTZ R19, R40, R19 ;  /* 0x0000001328137221 */ /* 0x000fe20000010000 */
[----:B------:R-:W-:-:S05]  /*8250*/  @P2 PRMT R40, R35, 0x7632, R40 ;  /* 0x0000763223282816 */ /* 0x000fca0000000028 */
[----:B------:R-:W-:-:S04]  /*8260*/  @P2 IMAD.U32 R40, R40, 0x10000, RZ ;  /* 0x0001000028282824 */ /* 0x000fc800078e00ff */
[----:B------:R-:W-:-:S07]  /*8270*/  @P2 FADD.FTZ R19, R40, R19 ;  /* 0x0000001328132221 */ /* 0x000fce0000010000 */
.L_x_13930:
[----:B------:R-:W-:-:S04]  /*8280*/  F2FP.BF16.F32.PACK_AB R40, RZ, R19 ;  /* 0x00000013ff28723e */ /* 0x000fc800000010ff */
[----:B------:R-:W-:-:S07]  /*8290*/  PRMT R39, R39, 0x5410, R40 ;  /* 0x0000541027277816 */ /* 0x000fce0000000028 */
.L_x_13931:
[----:B------:R-:W0:Y:S02]  /*82a0*/  @P0 LDC.64 R40, c[0x0][0x238] ;  /* 0x00008e00ff280b82 */ /* 0x000e240000000a00 */
[----:B0-----:R-:W-:-:S04]  /*82b0*/  @P0 LEA R40, P2, R44, R40, 0x4 ;  /* 0x000000282c280211 */ /* 0x001fc800078420ff */
[C---:B------:R-:W-:Y:S02]  /*82c0*/  @P0 LEA.HI.X R41, R44.reuse, R41, RZ, 0x4, P2 ;  /* 0x000000292c290211 */ /* 0x040fe400010f24ff */
[----:B------:R-:W-:-:S03]  /*82d0*/  IADD3 R44, R44, 0x20, RZ ;  /* 0x000000202c2c7810 */ /* 0x000fc60007ffe0ff */
[----:B------:R0:W-:Y:S04]  /*82e0*/  @P0 STG.E.128 desc[UR4][R40.64], R36 ;  /* 0x0000002428000986 */ /* 0x0001e8000c101d04 */
.L_x_13899:
[----:B------:R-:W-:Y:S05]  /*82f0*/  BSYNC B0 ;  /* 0x0000000000007941 */ /* 0x000fea0003800000 */
.L_x_13898:
        /* <DEDUP_REMOVED lines=26> */
.L_x_13935:
[----:B-----5:R-:W-:-:S04]  /*84a0*/  IMAD.U32 R40, R32, 0x10000, RZ ;  /* 0x0001000020287824 */ /* 0x020fc800078e00ff */
[----:B------:R-:W-:Y:S01]  /*84b0*/  FADD.FTZ R105, R40, R105 ;  /* 0x0000006928697221 */ /* 0x000fe20000010000 */
[----:B------:R-:W-:Y:S06]  /*84c0*/  BRA `(.L_x_13936) ;  /* 0x0000000000107947 */ /* 0x000fec0003800000 */
.L_x_13934:
[----:B-----5:R-:W-:-:S05]  /*84d0*/  SHF.L.U32 R40, R28, 0x10, RZ ;  /* 0x000000101c287819 */ /* 0x020fca00000006ff */
[----:B------:R-:W-:Y:S01]  /*84e0*/  FADD.FTZ R105, R40, R105 ;  /* 0x0000006928697221 */ /* 0x000fe20000010000 */
[----:B------:R-:W-:-:S05]  /*84f0*/  @P2 SHF.L.U32 R40, R32, 0x10, RZ ;  /* 0x0000001020282819 */ /* 0x000fca00000006ff */
[----:B------:R-:W-:-:S07]  /*8500*/  @P2 FADD.FTZ R105, R40, R105 ;  /* 0x0000006928692221 */ /* 0x000fce0000010000 */
.L_x_13936:
[----:B------:R-:W-:-:S04]  /*8510*/  F2FP.BF16.F32.PACK_AB R40, RZ, R105 ;  /* 0x00000069ff28723e */ /* 0x000fc800000010ff */
[----:B------:R-:W-:-:S07]  /*8520*/  PRMT R36, R40, 0x7610, R36 ;  /* 0x0000761028247816 */ /* 0x000fce0000000024 */
.L_x_13937:
[----:B------:R-:W-:Y:S01]  /*8530*/  IMAD.U32 R102, R20, 0x10000, RZ ;  /* 0x0001000014667824 */ /* 0x000fe200078e00ff */
[----:B------:R-:W-:Y:S06]  /*8540*/  @P3 BRA `(.L_x_13938) ;  /* 0x0000000000243947 */ /* 0x000fec0003800000 */
[----:B------:R-:W-:-:S04]  /*8550*/  ISETP.NE.U32.AND P4, PT, RZ, UR12, PT ;  /* 0x0000000cff007c0c */ /* 0x000fc8000bf85070 */
[----:B------:R-:W-:-:S13]  /*8560*/  ISETP.NE.AND.EX P4, PT, RZ, UR13, PT, P4 ;  /* 0x0000000dff007c0c */ /* 0x000fda000bf85340 */
[----:B------:R-:W-:Y:S05]  /*8570*/  @P4 BRA `(.L_x_13939) ;  /* 0x0000000000084947 */ /* 0x000fea0003800000 */
[----:B------:R-:W-:Y:S05]  /*8580*/  @P0 BRA `(.L_x_13940) ;  /* 0x00000000002c0947 */ /* 0x000fea0003800000 */
[----:B------:R-:W-:Y:S05]  /*8590*/  BRA `(.L_x_13941) ;  /* 0x0000000000307947 */ /* 0x000fea0003800000 */
.L_x_13939:
[----:B-----5:R-:W-:-:S04]  /*85a0*/  PRMT R20, R32, 0x7632, R20 ;  /* 0x0000763220147816 */ /* 0x020fc80000000014 */
[----:B------:R-:W-:-:S05]  /*85b0*/  SHF.L.U32 R20, R20, 0x10, RZ ;  /* 0x0000001014147819 */ /* 0x000fca00000006ff */
[----:B------:R-:W-:Y:S01]  /*85c0*/  FADD.FTZ R102, R20, R102 ;  /* 0x0000006614667221 */ /* 0x000fe20000010000 */
[----:B------:R-:W-:Y:S06]  /*85d0*/  BRA `(.L_x_13940) ;  /* 0x0000000000187947 */ /* 0x000fec0003800000 */
.L_x_13938:
[----:B-----5:R-:W-:-:S04]  /*85e0*/  PRMT R20, R28, 0x7632, R20 ;  /* 0x000076321c147816 */ /* 0x020fc80000000014 */
[----:B------:R-:W-:-:S05]  /*85f0*/  SHF.L.U32 R20, R20, 0x10, RZ ;  /* 0x0000001014147819 */ /* 0x000fca00000006ff */
[----:B------:R-:W-:Y:S01]  /*8600*/  FADD.FTZ R102, R20, R102 ;  /* 0x0000006614667221 */ /* 0x000fe20000010000 */
[----:B------:R-:W-:-:S05]  /*8610*/  @P2 PRMT R20, R32, 0x7632, R20 ;  /* 0x0000763220142816 */ /* 0x000fca0000000014 */
[----:B------:R-:W-:-:S04]  /*8620*/  @P2 IMAD.U32 R20, R20, 0x10000, RZ ;  /* 0x0001000014142824 */ /* 0x000fc800078e00ff */
[----:B------:R-:W-:-:S07]  /*8630*/  @P2 FADD.FTZ R102, R20, R102 ;  /* 0x0000006614662221 */ /* 0x000fce0000010000 */
.L_x_13940:
[----:B------:R-:W-:-:S04]  /*8640*/  F2FP.BF16.F32.PACK_AB R20, RZ, R102 ;  /* 0x00000066ff14723e */ /* 0x000fc800000010ff */
[----:B------:R-:W-:-:S07]  /*8650*/  PRMT R36, R36, 0x5410, R20 ;  /* 0x0000541024247816 */ /* 0x000fce0000000014 */
.L_x_13941:
        /* <DEDUP_REMOVED lines=8> */
.L_x_13943:
[----:B-----5:R-:W-:-:S05]  /*86e0*/  SHF.L.U32 R40, R33, 0x10, RZ ;  /* 0x0000001021287819 */ /* 0x020fca00000006ff */
[----:B------:R-:W-:Y:S01]  /*86f0*/  FADD.FTZ R104, R40, R104 ;  /* 0x0000006828687221 */ /* 0x000fe20000010000 */
[----:B------:R-:W-:Y:S06]  /*8700*/  BRA `(.L_x_13944) ;  /* 0x0000000000107947 */ /* 0x000fec0003800000 */
.L_x_13942:
[----:B-----5:R-:W-:-:S04]  /*8710*/  IMAD.U32 R40, R29, 0x10000, RZ ;  /* 0x000100001d287824 */ /* 0x020fc800078e00ff */
[----:B------:R-:W-:Y:S01]  /*8720*/  FADD.FTZ R104, R40, R104 ;  /* 0x0000006828687221 */ /* 0x000fe20000010000 */
[----:B------:R-:W-:-:S05]  /*8730*/  @P2 SHF.L.U32 R40, R33, 0x10, RZ ;  /* 0x0000001021282819 */ /* 0x000fca00000006ff */
[----:B------:R-:W-:-:S07]  /*8740*/  @P2 FADD.FTZ R104, R40, R104 ;  /* 0x0000006828682221 */ /* 0x000fce0000010000 */
.L_x_13944:
[----:B------:R-:W-:-:S04]  /*8750*/  F2FP.BF16.F32.PACK_AB R40, RZ, R104 ;  /* 0x00000068ff28723e */ /* 0x000fc800000010ff */
[----:B------:R-:W-:-:S07]  /*8760*/  PRMT R37, R40, 0x7610, R37 ;  /* 0x0000761028257816 */ /* 0x000fce0000000025 */
.L_x_13945:
[----:B------:R-:W-:Y:S01]  /*8770*/  SHF.L.U32 R92, R20, 0x10, RZ ;  /* 0x00000010145c7819 */ /* 0x000fe200000006ff */
[----:B------:R-:W-:Y:S06]  /*8780*/  @P3 BRA `(.L_x_13946) ;  /* 0x0000000000243947 */ /* 0x000fec0003800000 */
[----:B------:R-:W-:-:S04]  /*8790*/  ISETP.NE.U32.AND P4, PT, RZ, UR12, PT ;  /* 0x0000000cff007c0c */ /* 0x000fc8000bf85070 */
[----:B------:R-:W-:-:S13]  /*87a0*/  ISETP.NE.AND.EX P4, PT, RZ, UR13, PT, P4 ;  /* 0x0000000dff007c0c */ /* 0x000fda000bf85340 */
[----:B------:R-:W-:Y:S05]  /*87b0*/  @P4 BRA `(.L_x_13947) ;  /* 0x0000000000084947 */ /* 0x000fea0003800000 */
[----:B------:R-:W-:Y:S05]  /*87c0*/  @P0 BRA `(.L_x_13948) ;  /* 0x00000000002c0947 */ /* 0x000fea0003800000 */
[----:B------:R-:W-:Y:S05]  /*87d0*/  BRA `(.L_x_13949) ;  /* 0x0000000000307947 */ /* 0x000fea0003800000 */
.L_x_13947:
[----:B-----5:R-:W-:-:S05]  /*87e0*/  PRMT R20, R33, 0x7632, R20 ;  /* 0x0000763221147816 */ /* 0x020fca0000000014 */
[----:B------:R-:W-:-:S04]  /*87f0*/  IMAD.U32 R20, R20, 0x10000, RZ ;  /* 0x0001000014147824 */ /* 0x000fc800078e00ff */
[----:B------:R-:W-:Y:S01]  /*8800*/  FADD.FTZ R92, R20, R92 ;  /* 0x0000005c145c7221 */ /* 0x000fe20000010000 */
[----:B------:R-:W-:Y:S06]  /*8810*/  BRA `(.L_x_13948) ;  /* 0x0000000000187947 */ /* 0x000fec0003800000 */
.L_x_13946:
[----:B-----5:R-:W-:-:S04]  /*8820*/  PRMT R20, R29, 0x7632, R20 ;  /* 0x000076321d147816 */ /* 0x020fc80000000014 */
[----:B------:R-:W-:-:S05]  /*8830*/  SHF.L.U32 R20, R20, 0x10, RZ ;  /* 0x0000001014147819 */ /* 0x000fca00000006ff */
[----:B------:R-:W-:Y:S01]  /*8840*/  FADD.FTZ R92, R20, R92 ;  /* 0x0000005c145c7221 */ /* 0x000fe20000010000 */
[----:B------:R-:W-:-:S04]  /*8850*/  @P2 PRMT R20, R33, 0x7632, R20 ;  /* 0x0000763221142816 */ /* 0x000fc80000000014 */
[----:B------:R-:W-:-:S05]  /*8860*/  @P2 SHF.L.U32 R20, R20, 0x10, RZ ;  /* 0x0000001014142819 */ /* 0x000fca00000006ff */
[----:B------:R-:W-:-:S07]  /*8870*/  @P2 FADD.FTZ R92, R20, R92 ;  /* 0x0000005c145c2221 */ /* 0x000fce0000010000 */
.L_x_13948:
[----:B------:R-:W-:-:S04]  /*8880*/  F2FP.BF16.F32.PACK_AB R20, RZ, R92 ;  /* 0x0000005cff14723e */ /* 0x000fc800000010ff */
[----:B------:R-:W-:-:S07]  /*8890*/  PRMT R37, R37, 0x5410, R20 ;  /* 0x0000541025257816 */ /* 0x000fce0000000014 */
.L_x_13949:
        /* <DEDUP_REMOVED lines=8> */
.L_x_13951:
[----:B-----5:R-:W-:-:S05]  /*8920*/  SHF.L.U32 R40, R34, 0x10, RZ ;  /* 0x0000001022287819 */ /* 0x020fca00000006ff */
[----:B------:R-:W-:Y:S01]  /*8930*/  FADD.FTZ R94, R40, R94 ;  /* 0x0000005e285e7221 */ /* 0x000fe20000010000 */
[----:B------:R-:W-:Y:S06]  /*8940*/  BRA `(.L_x_13952) ;  /* 0x0000000000107947 */ /* 0x000fec0003800000 */
.L_x_13950:
[----:B-----5:R-:W-:-:S05]  /*8950*/  SHF.L.U32 R40, R30, 0x10, RZ ;  /* 0x000000101e287819 */ /* 0x020fca00000006ff */
[----:B------:R-:W-:Y:S01]  /*8960*/  FADD.FTZ R94, R40, R94 ;  /* 0x0000005e285e7221 */ /* 0x000fe20000010000 */
[----:B------:R-:W-:-:S04]  /*8970*/  @P2 IMAD.U32 R40, R34, 0x10000, RZ ;  /* 0x0001000022282824 */ /* 0x000fc800078e00ff */
[----:B------:R-:W-:-:S07]  /*8980*/  @P2 FADD.FTZ R94, R40, R94 ;  /* 0x0000005e285e2221 */ /* 0x000fce0000010000 */
.L_x_13952:
[----:B------:R-:W-:-:S04]  /*8990*/  F2FP.BF16.F32.PACK_AB R40, RZ, R94 ;  /* 0x0000005eff28723e */ /* 0x000fc800000010ff */
[----:B------:R-:W-:-:S07]  /*89a0*/  PRMT R38, R40, 0x7610, R38 ;  /* 0x0000761028267816 */ /* 0x000fce0000000026 */
.L_x_13953:
[----:B------:R-:W-:Y:S01]  /*89b0*/  SHF.L.U32 R71, R20, 0x10, RZ ;  /* 0x0000001014477819 */ /* 0x000fe200000006ff */
[----:B------:R-:W-:Y:S06]  /*89c0*/  @P3 BRA `(.L_x_13954) ;  /* 0x0000000000243947 */ /* 0x000fec0003800000 */
[----:B------:R-:W-:-:S04]  /*89d0*/  ISETP.NE.U32.AND P4, PT, RZ, UR12, PT ;  /* 0x0000000cff007c0c */ /* 0x000fc8000bf85070 */
[----:B------:R-:W-:-:S13]  /*89e0*/  ISETP.NE.AND.EX P4, PT, RZ, UR13, PT, P4 ;  /* 0x0000000dff007c0c */ /* 0x000fda000bf85340 */
[----:B------:R-:W-:Y:S05]  /*89f0*/  @P4 BRA `(.L_x_13955) ;  /* 0x0000000000084947 */ /* 0x000fea0003800000 */
[----:B------:R-:W-:Y:S05]  /*8a00*/  @P0 BRA `(.L_x_13956) ;  /* 0x00000000002c0947 */ /* 0x000fea0003800000 */
[----:B------:R-:W-:Y:S05]  /*8a10*/  BRA `(.L_x_13957) ;  /* 0x0000000000307947 */ /* 0x000fea0003800000 */
.L_x_13955:
[----:B-----5:R-:W-:-:S04]  /*8a20*/  PRMT R20, R34, 0x7632, R20 ;  /* 0x0000763222147816 */ /* 0x020fc80000000014 */
[----:B------:R-:W-:-:S05]  /*8a30*/  SHF.L.U32 R20, R20, 0x10, RZ ;  /* 0x0000001014147819 */ /* 0x000fca00000006ff */
[----:B------:R-:W-:Y:S01]  /*8a40*/  FADD.FTZ R71, R20, R71 ;  /* 0x0000004714477221 */ /* 0x000fe20000010000 */
[----:B------:R-:W-:Y:S06]  /*8a50*/  BRA `(.L_x_13956) ;  /* 0x0000000000187947 */ /* 0x000fec0003800000 */
.L_x_13954:
[----:B-----5:R-:W-:-:S05]  /*8a60*/  PRMT R20, R30, 0x7632, R20 ;  /* 0x000076321e147816 */ /* 0x020fca0000000014 */
[----:B------:R-:W-:-:S04]  /*8a70*/  IMAD.U32 R20, R20, 0x10000, RZ ;  /* 0x0001000014147824 */ /* 0x000fc800078e00ff */
[----:B------:R-:W-:Y:S01]  /*8a80*/  FADD.FTZ R71, R20, R71 ;  /* 0x0000004714477221 */ /* 0x000fe20000010000 */
[----:B------:R-:W-:-:S04]  /*8a90*/  @P2 PRMT R20, R34, 0x7632, R20 ;  /* 0x0000763222142816 */ /* 0x000fc80000000014 */
[----:B------:R-:W-:-:S05]  /*8aa0*/  @P2 SHF.L.U32 R20, R20, 0x10, RZ ;  /* 0x0000001014142819 */ /* 0x000fca00000006ff */
[----:B------:R-:W-:-:S07]  /*8ab0*/  @P2 FADD.FTZ R71, R20, R71 ;  /* 0x0000004714472221 */ /* 0x000fce0000010000 */
.L_x_13956:
[----:B------:R-:W-:-:S04]  /*8ac0*/  F2FP.BF16.F32.PACK_AB R20, RZ, R71 ;  /* 0x00000047ff14723e */ /* 0x000fc800000010ff */
[----:B------:R-:W-:-:S07]  /*8ad0*/  PRMT R38, R38, 0x5410, R20 ;  /* 0x0000541026267816 */ /* 0x000fce0000000014 */
.L_x_13957:
        /* <DEDUP_REMOVED lines=8> */
.L_x_13959:
[----:B-----5:R-:W-:-:S04]  /*8b60*/  IMAD.U32 R40, R35, 0x10000, RZ ;  /* 0x0001000023287824 */ /* 0x020fc800078e00ff */
[----:B------:R-:W-:Y:S01]  /*8b70*/  FADD.FTZ R73, R40, R73 ;  /* 0x0000004928497221 */ /* 0x000fe20000010000 */
[----:B------:R-:W-:Y:S06]  /*8b80*/  BRA `(.L_x_13960) ;  /* 0x0000000000107947 */ /* 0x000fec0003800000 */
.L_x_13958:
[----:B-----5:R-:W-:-:S05]  /*8b90*/  SHF.L.U32 R40, R31, 0x10, RZ ;  /* 0x000000101f287819 */ /* 0x020fca00000006ff */
[----:B------:R-:W-:Y:S01]  /*8ba0*/  FADD.FTZ R73, R40, R73 ;  /* 0x0000004928497221 */ /* 0x000fe20000010000 */
[----:B------:R-:W-:-:S05]  /*8bb0*/  @P2 SHF.L.U32 R40, R35, 0x10, RZ ;  /* 0x0000001023282819 */ /* 0x000fca00000006ff */
[----:B------:R-:W-:-:S07]  /*8bc0*/  @P2 FADD.FTZ R73, R40, R73 ;  /* 0x0000004928492221 */ /* 0x000fce0000010000 */
.L_x_13960:
[----:B------:R-:W-:-:S04]  /*8bd0*/  F2FP.BF16.F32.PACK_AB R40, RZ, R73 ;  /* 0x00000049ff28723e */ /* 0x000fc800000010ff */
[----:B------:R-:W-:-:S07]  /*8be0*/  PRMT R39, R40, 0x7610, R39 ;  /* 0x0000761028277816 */ /* 0x000fce0000000027 */
.L_x_13961:
[----:B------:R-:W-:Y:S01]  /*8bf0*/  IMAD.U32 R20, R20, 0x10000, RZ ;  /* 0x0001000014147824 */ /* 0x000fe200078e00ff */
[----:B------:R-:W-:Y:S06]  /*8c00*/  @P3 BRA `(.L_x_13962) ;  /* 0x0000000000243947 */ /* 0x000fec0003800000 */
[----:B------:R-:W-:-:S04]  /*8c10*/  ISETP.NE.U32.AND P2, PT, RZ, UR12, PT ;  /* 0x0000000cff007c0c */ /* 0x000fc8000bf45070 */
[----:B------:R-:W-:-:S13]  /*8c20*/  ISETP.NE.AND.EX P2, PT, RZ, UR13, PT, P2 ;  /* 0x0000000dff007c0c */ /* 0x000fda000bf45320 */
[----:B------:R-:W-:Y:S05]  /*8c30*/  @P2 BRA `(.L_x_13963) ;  /* 0x0000000000082947 */ /* 0x000fea0003800000 */
[----:B------:R-:W-:Y:S05]  /*8c40*/  @P0 BRA `(.L_x_13964) ;  /* 0x00000000002c0947 */ /* 0x000fea0003800000 */
[----:B------:R-:W-:Y:S05]  /*8c50*/  BRA `(.L_x_13965) ;  /* 0x0000000000307947 */ /* 0x000fea0003800000 */
.L_x_13963:
[----:B-----5:R-:W-:-:S04]  /*8c60*/  PRMT R40, R35, 0x7632, R40 ;  /* 0x0000763223287816 */ /* 0x020fc80000000028 */
[----:B------:R-:W-:-:S05]  /*8c70*/  SHF.L.U32 R40, R40, 0x10, RZ ;  /* 0x0000001028287819 */ /* 0x000fca00000006ff */
[----:B------:R-:W-:Y:S01]  /*8c80*/  FADD.FTZ R20, R40, R20 ;  /* 0x0000001428147221 */ /* 0x000fe20000010000 */
[----:B------:R-:W-:Y:S06]  /*8c90*/  BRA `(.L_x_13964) ;  /* 0x0000000000187947 */ /* 0x000fec0003800000 */
.L_x_13962:
[----:B-----5:R-:W-:-:S04]  /*8ca0*/  PRMT R40, R31, 0x7632, R40 ;  /* 0x000076321f287816 */ /* 0x020fc80000000028 */
[----:B------:R-:W-:-:S05]  /*8cb0*/  SHF.L.U32 R40, R40, 0x10, RZ ;  /* 0x0000001028287819 */ /* 0x000fca00000006ff */
[----:B------:R-:W-:Y:S01]  /*8cc0*/  FADD.FTZ R20, R40, R20 ;  /* 0x0000001428147221 */ /* 0x000fe20000010000 */
[----:B------:R-:W-:-:S05]  /*8cd0*/  @P2 PRMT R40, R35, 0x7632, R40 ;  /* 0x0000763223282816 */ /* 0x000fca0000000028 */
[----:B------:R-:W-:-:S04]  /*8ce0*/  @P2 IMAD.U32 R40, R40, 0x10000, RZ ;  /* 0x0001000028282824 */ /* 0x000fc800078e00ff */
[----:B------:R-:W-:-:S07]  /*8cf0*/  @P2 FADD.FTZ R20, R40, R20 ;  /* 0x0000001428142221 */ /* 0x000fce0000010000 */
.L_x_13964:
[----:B------:R-:W-:-:S04]  /*8d00*/  F2FP.BF16.F32.PACK_AB R40, RZ, R20 ;  /* 0x00000014ff28723e */ /* 0x000fc800000010ff */
[----:B------:R-:W-:-:S07]  /*8d10*/  PRMT R39, R39, 0x5410, R40 ;  /* 0x0000541027277816 */ /* 0x000fce0000000028 */
.L_x_13965:
[----:B------:R-:W0:Y:S02]  /*8d20*/  @P0 LDC.64 R40, c[0x0][0x238] ;  /* 0x00008e00ff280b82 */ /* 0x000e240000000a00 */
[----:B0-----:R-:W-:-:S04]  /*8d30*/  @P0 LEA R40, P2, R44, R40, 0x4 ;  /* 0x000000282c280211 */ /* 0x001fc800078420ff */
[----:B------:R-:W-:-:S05]  /*8d40*/  @P0 LEA.HI.X R41, R44, R41, RZ, 0x4, P2 ;  /* 0x000000292c290211 */ /* 0x000fca00010f24ff */
[----:B------:R0:W-:Y:S04]  /*8d50*/  @P0 STG.E.128 desc[UR4][R40.64], R36 ;  /* 0x0000002428000986 */ /* 0x0001e8000c101d04 */
.L_x_13933:
[----:B------:R-:W-:Y:S05]  /*8d60*/  BSYNC B0 ;  /* 0x0000000000007941 */ /* 0x000fea0003800000 */
.L_x_13932:
[----:B01234-:R-:W-:Y:S01]  /*8d70*/  FADD.FTZ R40, RZ, R90 ;  /* 0x0000005aff287221 */ /* 0x01ffe20000010000 */
[C---:B------:R-:W-:Y:S01]  /*8d80*/  ISETP.GT.U32.AND P2, PT, R3.reuse, 0x3f, PT ;  /* 0x0000003f0300780c */ /* 0x040fe20003f44070 */
        /* <DEDUP_REMOVED lines=291> */
.L_x_13999:
        /* <DEDUP_REMOVED lines=16> */
[----:B-1----:R-:W3:Y:S04]  /*a0c0*/  LDL R40, [R1+0x4c0] ;  /* 0x0004c00001287983 */ /* 0x002ee80000100800 */
[----:B--2---:R-:W3:Y:S04]  /*a0d0*/  LDL R11, [R1+0x230] ;  /* 0x00023000010b7983 */ /* 0x004ee80000100800 */
[----:B------:R1:W-:Y:S04]  /*a0e0*/  STL [R1+0x4f0], R10 ;  /* 0x0004f00a01007387 */ /* 0x0003e80000100800 */
[----:B-1----:R-:W2:Y:S04]  /*a0f0*/  LDL R10, [R1+0x210] ;  /* 0x00021000010a7983 */ /* 0x002ea80000100800 */
[----:B------:R1:W-:Y:S04]  /*a100*/  STL [R1+0x4ec], R9 ;  /* 0x0004ec0901007387 */ /* 0x0003e80000100800 */
[----:B-1----:R-:W2:Y:S04]  /*a110*/  LDL R9, [R1+0x4a0] ;  /* 0x0004a00001097983 */ /* 0x002ea80000100800 */
[----:B------:R1:W-:Y:S04]  /*a120*/  STL [R1+0x4e8], R8 ;  /* 0x0004e80801007387 */ /* 0x0003e80000100800 */
[----:B------:R-:W4:Y:S04]  /*a130*/  LDL R44, [R1+0x4c4] ;  /* 0x0004c400012c7983 */ /* 0x000f280000100800 */
[----:B-1----:R-:W4:Y:S04]  /*a140*/  LDL R8, [R1+0x234] ;  /* 0x0002340001087983 */ /* 0x002f280000100800 */
[----:B------:R1:W-:Y:S04]  /*a150*/  STL [R1+0x4e4], R7 ;  /* 0x0004e40701007387 */ /* 0x0003e80000100800 */
[----:B------:R-:W4:Y:S04]  /*a160*/  LDL R45, [R1+0x4a4] ;  /* 0x0004a400012d7983 */ /* 0x000f280000100800 */
[----:B------:R-:W4:Y:S04]  /*a170*/  LDL R47, [R1+0x23c] ;  /* 0x00023c00012f7983 */ /* 0x000f280000100800 */
[----:B-1----:R-:W4:Y:S04]  /*a180*/  LDL R7, [R1+0x214] ;  /* 0x0002140001077983 */ /* 0x002f280000100800 */
[----:B------:R-:W4:Y:S04]  /*a190*/  LDL R46, [R1+0x4cc] ;  /* 0x0004cc00012e7983 */ /* 0x000f280000100800 */
[----:B------:R-:W4:Y:S04]  /*a1a0*/  LDL R110, [R1+0x21c] ;  /* 0x00021c00016e7983 */ /* 0x000f280000100800 */
[----:B------:R-:W4:Y:S01]  /*a1b0*/  LDL R107, [R1+0x4ac] ;  /* 0x0004ac00016b7983 */ /* 0x000f220000100800 */
[----:B0-----:R-:W-:-:S03]  /*a1c0*/  FSEL R43, R60, RZ, !P2 ;  /* 0x000000ff3c2b7208 */ /* 0x001fc60005000000 */
[----:B------:R-:W4:Y:S02]  /*a1d0*/  LDL R111, [R1+0x4c8] ;  /* 0x0004c800016f7983 */ /* 0x000f240000100800 */
[--C-:B------:R-:W-:Y:S01]  /*a1e0*/  FADD.FTZ R41, R90, -R43.reuse ;  /* 0x8000002b5a297221 */ /* 0x100fe20000010000 */
[----:B------:R-:W-:Y:S01]  /*a1f0*/  FADD.FTZ R42, R74, -R43 ;  /* 0x8000002b4a2a7221 */ /* 0x000fe20000010000 */
[----:B------:R-:W4:Y:S02]  /*a200*/  LDL R125, [R1+0x218] ;  /* 0x00021800017d7983 */ /* 0x000f240000100800 */
[C---:B------:R-:W-:Y:S01]  /*a210*/  FMUL.FTZ R41, R61.reuse, R41 ;  /* 0x000000293d297220 */ /* 0x040fe20000410000 */
[----:B------:R-:W-:Y:S01]  /*a220*/  FMUL.FTZ R42, R61, R42 ;  /* 0x0000002a3d2a7220 */ /* 0x000fe20000410000 */
[----:B------:R-:W4:Y:S04]  /*a230*/  LDL R124, [R1+0x4a8] ;  /* 0x0004a800017c7983 */ /* 0x000f280000100800 */
[----:B------:R0:W-:Y:S04]  /*a240*/  STL [R1+0x4e0], R6 ;  /* 0x0004e00601007387 */ /* 0x0001e80000100800 */
[----:B0-----:R-:W4:Y:S04]  /*a250*/  LDL R6, [R1+0x240] ;  /* 0x0002400001067983 */ /* 0x001f280000100800 */
[----:B------:R0:W-:Y:S04]  /*a260*/  STL [R1+0x4dc], R5 ;  /* 0x0004dc0501007387 */ /* 0x0001e80000100800 */
[----:B0-----:R-:W4:Y:S04]  /*a270*/  LDL R5, [R1+0x220] ;  /* 0x0002200001057983 */ /* 0x001f280000100800 */
[----:B------:R0:W-:Y:S04]  /*a280*/  STL [R1+0x4d8], R4 ;  /* 0x0004d80401007387 */ /* 0x0001e80000100800 */
[----:B0-----:R-:W4:Y:S04]  /*a290*/  LDL R4, [R1+0x490] ;  /* 0x0004900001047983 */ /* 0x001f280000100800 */
[----:B------:R0:W-:Y:S04]  /*a2a0*/  STL [R1+0x4d4], R3 ;  /* 0x0004d40301007387 */ /* 0x0001e80000100800 */
[----:B------:R-:W4:Y:S04]  /*a2b0*/  LDL R106, [R1+0x4b4] ;  /* 0x0004b400016a7983 */ /* 0x000f280000100800 */
[----:B0-----:R-:W4:Y:S04]  /*a2c0*/  LDL R3, [R1+0x244] ;  /* 0x0002440001037983 */ /* 0x001f280000100800 */
[----:B------:R0:W-:Y:S04]  /*a2d0*/  STL [R1+0x4d0], R2 ;  /* 0x0004d00201007387 */ /* 0x0001e80000100800 */
[----:B------:R-:W4:Y:S04]  /*a2e0*/  LDL R109, [R1+0x494] ;  /* 0x00049400016d7983 */ /* 0x000f280000100800 */
[----:B0-----:R-:W4:Y:S01]  /*a2f0*/  LDL R2, [R1+0x224] ;  /* 0x0002240001027983 */ /* 0x001f220000100800 */
[----:B---3--:R-:W-:-:S03]  /*a300*/  FFMA.FTZ R40, R40, R41, R11 ;  /* 0x0000002928287223 */ /* 0x008fc6000001000b */
[----:B------:R3:W5:Y:S01]  /*a310*/  LDL.LU R11, [R1+0x4f4] ;  /* 0x0004f400010b7983 */ /* 0x0007620000300800 */
[----:B--2---:R-:W-:-:S03]  /*a320*/  FFMA.FTZ R41, R9, R41, R10 ;  /* 0x0000002909297223 */ /* 0x004fc6000001000a */
[----:B------:R3:W5:Y:S04]  /*a330*/  LDL.LU R10, [R1+0x4f0] ;  /* 0x0004f000010a7983 */ /* 0x0007680000300800 */
[----:B------:R3:W5:Y:S01]  /*a340*/  LDL.LU R9, [R1+0x4ec] ;  /* 0x0004ec0001097983 */ /* 0x0007620000300800 */
[----:B----4-:R-:W-:-:S03]  /*a350*/  FFMA.FTZ R44, R44, R42, R8 ;  /* 0x0000002a2c2c7223 */ /* 0x010fc60000010008 */
[----:B------:R3:W5:Y:S02]  /*a360*/  LDL.LU R8, [R1+0x4e8] ;  /* 0x0004e80001087983 */ /* 0x0007640000300800 */
[----:B------:R-:W-:Y:S01]  /*a370*/  F2FP.BF16.F32.PACK_AB R40, R44, R40 ;  /* 0x000000282c28723e */ /* 0x000fe200000010ff */
[----:B------:R-:W-:Y:S02]  /*a380*/  FFMA.FTZ R42, R45, R42, R7 ;  /* 0x0000002a2d2a7223 */ /* 0x000fe40000010007 */
[----:B------:R3:W5:Y:S03]  /*a390*/  LDL.LU R7, [R1+0x4e4] ;  /* 0x0004e40001077983 */ /* 0x0007660000300800 */
[----:B------:R-:W-:Y:S01]  /*a3a0*/  F2FP.BF16.F32.PACK_AB R44, R42, R41 ;  /* 0x000000292a2c723e */ /* 0x000fe200000010ff */
[----:B------:R-:W-:-:S04]  /*a3b0*/  FADD.FTZ R41, R75, -R43 ;  /* 0x8000002b4b297221 */ /* 0x000fc80000010000 */
[----:B------:R-:W-:Y:S02]  /*a3c0*/  FMUL.FTZ R45, R61, R41 ;  /* 0x000000293d2d7220 */ /* 0x000fe40000410000 */
[----:B------:R-:W2:Y:S01]  /*a3d0*/  LDL R41, [R1+0x238] ;  /* 0x0002380001297983 */ /* 0x000ea20000100800 */
[----:B------:R-:W-:-:S04]  /*a3e0*/  FADD.FTZ R42, R22, -R43 ;  /* 0x8000002b162a7221 */ /* 0x000fc80000010000 */
[----:B------:R-:W-:-:S04]  /*a3f0*/  FMUL.FTZ R42, R61, R42 ;  /* 0x0000002a3d2a7220 */ /* 0x000fc80000410000 */
[-C--:B------:R-:W-:Y:S01]  /*a400*/  FFMA.FTZ R46, R46, R42.reuse, R47 ;  /* 0x0000002a2e2e7223 */ /* 0x080fe2000001002f */
[----:B------:R-:W-:Y:S02]  /*a410*/  FFMA.FTZ R107, R107, R42, R110 ;  /* 0x0000002a6b6b7223 */ /* 0x000fe4000001006e */
[----:B------:R-:W4:Y:S01]  /*a420*/  LDL R42, [R1+0x4b0] ;  /* 0x0004b000012a7983 */ /* 0x000f220000100800 */
[----:B------:R-:W-:-:S03]  /*a430*/  FADD.FTZ R47, R24, -R43 ;  /* 0x8000002b182f7221 */ /* 0x000fc60000010000 */
[----:B------:R-:W3:Y:S01]  /*a440*/  LDL R110, [R1+0x49c] ;  /* 0x00049c00016e7983 */ /* 0x000ee20000100800 */
[----:B------:R-:W-:-:S04]  /*a450*/  FMUL.FTZ R47, R61, R47 ;  /* 0x0000002f3d2f7220 */ /* 0x000fc80000410000 */
[-C--:B------:R-:W-:Y:S01]  /*a460*/  FFMA.FTZ R106, R106, R47.reuse, R3 ;  /* 0x0000002f6a6a7223 */ /* 0x080fe20000010003 */
[----:B------:R-:W-:Y:S01]  /*a470*/  FFMA.FTZ R47, R109, R47, R2 ;  /* 0x0000002f6d2f7223 */ /* 0x000fe20000010002 */
[----:B--2---:R-:W-:Y:S02]  /*a480*/  FFMA.FTZ R41, R111, R45, R41 ;  /* 0x0000002d6f297223 */ /* 0x004fe40000010029 */
[----:B------:R-:W2:Y:S03]  /*a490*/  LDL R111, [R1+0x248] ;  /* 0x00024800016f7983 */ /* 0x000ea60000100800 */
[----:B------:R-:W-:Y:S01]  /*a4a0*/  F2FP.BF16.F32.PACK_AB R41, R46, R41 ;  /* 0x000000292e29723e */ /* 0x000fe200000010ff */
[----:B------:R-:W-:-:S04]  /*a4b0*/  FADD.FTZ R46, R21, -R43 ;  /* 0x8000002b152e7221 */ /* 0x000fc80000010000 */
[----:B------:R-:W-:-:S04]  /*a4c0*/  FMUL.FTZ R46, R61, R46 ;  /* 0x0000002e3d2e7220 */ /* 0x000fc80000410000 */
[-C--:B----4-:R-:W-:Y:S01]  /*a4d0*/  FFMA.FTZ R42, R42, R46.reuse, R6 ;  /* 0x0000002e2a2a7223 */ /* 0x090fe20000010006 */
[----:B------:R-:W-:Y:S01]  /*a4e0*/  FFMA.FTZ R46, R4, R46, R5 ;  /* 0x0000002e042e7223 */ /* 0x000fe20000010005 */
[----:B------:R-:W-:Y:S02]  /*a4f0*/  FFMA.FTZ R45, R124, R45, R125 ;  /* 0x0000002d7c2d7223 */ /* 0x000fe4000001007d */
[----:B------:R-:W4:Y:S02]  /*a500*/  LDL R125, [R1+0x498] ;  /* 0x00049800017d7983 */ /* 0x000f240000100800 */
[----:B------:R-:W-:Y:S01]  /*a510*/  F2FP.BF16.F32.PACK_AB R46, R47, R46 ;  /* 0x0000002e2f2e723e */ /* 0x000fe200000010ff */
[--C-:B------:R-:W-:Y:S01]  /*a520*/  FADD.FTZ R47, R51, -R43.reuse ;  /* 0x8000002b332f7221 */ /* 0x100fe20000010000 */
[----:B------:R-:W3:Y:S01]  /*a530*/  LDL R124, [R1+0x22c] ;  /* 0x00022c00017c7983 */ /* 0x000ee20000100800 */
[----:B------:R-:W-:-:S03]  /*a540*/  FADD.FTZ R43, R26, -R43 ;  /* 0x8000002b1a2b7221 */ /* 0x000fc60000010000 */
[----:B------:R0:W5:Y:S01]  /*a550*/  LDL.LU R6, [R1+0x4e0] ;  /* 0x0004e00001067983 */ /* 0x0001620000300800 */
[----:B------:R-:W-:-:S03]  /*a560*/  F2FP.BF16.F32.PACK_AB R45, R107, R45 ;  /* 0x0000002d6b2d723e */ /* 0x000fc600000010ff */
[----:B------:R0:W5:Y:S01]  /*a570*/  LDL.LU R5, [R1+0x4dc] ;  /* 0x0004dc0001057983 */ /* 0x0001620000300800 */
[----:B------:R-:W-:Y:S01]  /*a580*/  F2FP.BF16.F32.PACK_AB R42, R106, R42 ;  /* 0x0000002a6a2a723e */ /* 0x000fe200000010ff */
[C---:B------:R-:W-:Y:S02]  /*a590*/  FMUL.FTZ R109, R61.reuse, R43 ;  /* 0x0000002b3d6d7220 */ /* 0x040fe40000410000 */
[----:B------:R0:W5:Y:S04]  /*a5a0*/  LDL.LU R4, [R1+0x4d8] ;  /* 0x0004d80001047983 */ /* 0x0001680000300800 */
[----:B------:R0:W5:Y:S04]  /*a5b0*/  LDL.LU R3, [R1+0x4d4] ;  /* 0x0004d40001037983 */ /* 0x0001680000300800 */
[----:B------:R0:W5:Y:S04]  /*a5c0*/  LDL.LU R2, [R1+0x4d0] ;  /* 0x0004d00001027983 */ /* 0x0001680000300800 */
[----:B------:R-:W2:Y:S04]  /*a5d0*/  LDL R107, [R1+0x4bc] ;  /* 0x0004bc00016b7983 */ /* 0x000ea80000100800 */
[----:B------:R-:W2:Y:S04]  /*a5e0*/  LDL R106, [R1+0x24c] ;  /* 0x00024c00016a7983 */ /* 0x000ea80000100800 */
[----:B------:R-:W4:Y:S01]  /*a5f0*/  LDL R43, [R1+0x4b8] ;  /* 0x0004b800012b7983 */ /* 0x000f220000100800 */
[----:B------:R-:W-:Y:S01]  /*a600*/  FMUL.FTZ R47, R61, R47 ;  /* 0x0000002f3d2f7220 */ /* 0x000fe20000410000 */
[----:B--2---:R-:W-:-:S03]  /*a610*/  FFMA.FTZ R106, R107, R109, R106 ;  /* 0x0000006d6b6a7223 */ /* 0x004fc6000001006a */
[----:B----4-:R-:W-:-:S05]  /*a620*/  FFMA.FTZ R43, R43, R47, R111 ;  /* 0x0000002f2b2b7223 */ /* 0x010fca000001006f */
[----:B------:R-:W-:Y:S02]  /*a630*/  F2FP.BF16.F32.PACK_AB R43, R106, R43 ;  /* 0x0000002b6a2b723e */ /* 0x000fe400000010ff */
[----:B------:R-:W1:Y:S02]  /*a640*/  LDC.64 R106, c[0x0][0x2b8] ;  /* 0x0000ae00ff6a7b82 */ /* 0x000e640000000a00 */
[----:B-1----:R-:W-:-:S05]  /*a650*/  IMAD.WIDE.U32 R106, R0, 0x10, R106 ;  /* 0x00000010006a7825 */ /* 0x002fca00078e006a */
[----:B------:R1:W-:Y:S04]  /*a660*/  STG.E.128 desc[UR4][R106.64], R40 ;  /* 0x000000286a007986 */ /* 0x0003e8000c101d04 */
[----:B-1----:R-:W2:Y:S01]  /*a670*/  LDL R107, [R1+0x228] ;  /* 0x00022800016b7983 */ /* 0x002ea20000100800 */
[----:B------:R-:W1:Y:S01]  /*a680*/  LDC.64 R42, c[0x0][0x2c0] ;  /* 0x0000b000ff2a7b82 */ /* 0x000e620000000a00 */
[----:B---3--:R-:W-:Y:S01]  /*a690*/  FFMA.FTZ R41, R110, R109, R124 ;  /* 0x0000006d6e297223 */ /* 0x008fe2000001007c */
[----:B------:R-:W3:Y:S02]  /*a6a0*/  S2R R111, SR_TID.X ;  /* 0x00000000006f7919 */ /* 0x000ee40000002100 */
[----:B---3--:R-:W-:Y:S01]  /*a6b0*/  LOP3.LUT R111, R111, 0x1f, RZ, 0xc0, !PT ;  /* 0x0000001f6f6f7812 */ /* 0x008fe200078ec0ff */
[----:B--2---:R-:W-:-:S05]  /*a6c0*/  FFMA.FTZ R40, R125, R47, R107 ;  /* 0x0000002f7d287223 */ /* 0x004fca000001006b */
[----:B------:R-:W-:Y:S01]  /*a6d0*/  F2FP.BF16.F32.PACK_AB R47, R41, R40 ;  /* 0x00000028292f723e */ /* 0x000fe200000010ff */
[----:B-1----:R-:W-:-:S05]  /*a6e0*/  IMAD.WIDE.U32 R40, R0, 0x10, R42 ;  /* 0x0000001000287825 */ /* 0x002fca00078e002a */
[----:B------:R0:W-:Y:S01]  /*a6f0*/  STG.E.128 desc[UR4][R40.64], R44 ;  /* 0x0000002c28007986 */ /* 0x0001e2000c101d04 */
[----:B------:R-:W-:-:S07]  /*a700*/  IADD3 R0, R0, 0x20, RZ ;  /* 0x0000002000007810 */ /* 0x000fce0007ffe0ff */
.L_x_13968:
[----:B------:R-:W-:Y:S05]  /*a710*/  BSYNC B0 ;  /* 0x0000000000007941 */ /* 0x000fea0003800000 */
.L_x_13967:
[----:B-----5:R-:W-:Y:S01]  /*a720*/  ISETP.GE.U32.AND P3, PT, R3, 0x40, PT ;  /* 0x000000400300780c */ /* 0x020fe20003f66070 */
[----:B------:R-:W-:-:S12]  /*a730*/  BSSY B0, `(.L_x_13969) ;  /* 0x0000068000007945 */ /* 0x000fd80003800000 */
[----:B------:R-:W-:Y:S05]  /*a740*/  @!P3 BRA `(.L_x_13970) ;  /* 0x000000040098b947 */ /* 0x000fea0003800000 */
[----:B------:R2:W-:Y:S04]  /*a750*/  STL [R1+0x4f4], R15 ;  /* 0x0004f40f01007387 */ /* 0x0005e80000100800 */
[----:B01----:R-:W3:Y:S04]  /*a760*/  LDL R40, [R1+0x400] ;  /* 0x0004000001287983 */ /* 0x003ee80000100800 */
[----:B--2---:R-:W3:Y:S04]  /*a770*/  LDL R15, [R1+0x1f0] ;  /* 0x0001f000010f7983 */ /* 0x004ee80000100800 */
[----:B------:R0:W-:Y:S04]  /*a780*/  STL [R1+0x4f0], R14 ;  /* 0x0004f00e01007387 */ /* 0x0001e80000100800 */
[----:B0-----:R-:W2:Y:S04]  /*a790*/  LDL R14, [R1+0x1d0] ;  /* 0x0001d000010e7983 */ /* 0x001ea80000100800 */
[----:B------:R0:W-:Y:S04]  /*a7a0*/  STL [R1+0x4ec], R13 ;  /* 0x0004ec0d01007387 */ /* 0x0001e80000100800 */
[----:B0-----:R-:W2:Y:S04]  /*a7b0*/  LDL R13, [R1+0x480] ;  /* 0x00048000010d7983 */ /* 0x001ea80000100800 */
[----:B------:R0:W-:Y:S04]  /*a7c0*/  STL [R1+0x4e8], R12 ;  /* 0x0004e80c01007387 */ /* 0x0001e80000100800 */
[----:B------:R-:W4:Y:S04]  /*a7d0*/  LDL R44, [R1+0x404] ;  /* 0x00040400012c7983 */ /* 0x000f280000100800 */
[----:B0-----:R-:W4:Y:S04]  /*a7e0*/  LDL R12, [R1+0x1f4] ;  /* 0x0001f400010c7983 */ /* 0x001f280000100800 */
[----:B------:R0:W-:Y:S04]  /*a7f0*/  STL [R1+0x4e4], R11 ;  /* 0x0004e40b01007387 */ /* 0x0001e80000100800 */
[----:B------:R-:W4:Y:S04]  /*a800*/  LDL R45, [R1+0x484] ;  /* 0x00048400012d7983 */ /* 0x000f280000100800 */
[----:B------:R-:W4:Y:S04]  /*a810*/  LDL R47, [R1+0x1fc] ;  /* 0x0001fc00012f7983 */ /* 0x000f280000100800 */
[----:B0-----:R-:W4:Y:S04]  /*a820*/  LDL R11, [R1+0x1d4] ;  /* 0x0001d400010b7983 */ /* 0x001f280000100800 */
[----:B------:R-:W4:Y:S04]  /*a830*/  LDL R46, [R1+0x40c] ;  /* 0x00040c00012e7983 */ /* 0x000f280000100800 */
[----:B------:R-:W4:Y:S04]  /*a840*/  LDL R110, [R1+0x1dc] ;  /* 0x0001dc00016e7983 */ /* 0x000f280000100800 */
[----:B------:R-:W4:Y:S01]  /*a850*/  LDL R107, [R1+0x48c] ;  /* 0x00048c00016b7983 */ /* 0x000f220000100800 */
[----:B------:R-:W-:-:S03]  /*a860*/  FSEL R43, R60, RZ, !P2 ;  /* 0x000000ff3c2b7208 */ /* 0x000fc60005000000 */
        /* <DEDUP_REMOVED lines=84> */
.L_x_13970:
[----:B------:R-:W-:Y:S05]  /*adb0*/  BSYNC B0 ;  /* 0x0000000000007941 */ /* 0x000fea0003800000 */
.L_x_13969:
        /* <DEDUP_REMOVED lines=104> */
[----:B------:R-:W-:-:S07]  /*b440*/  VIADD R0, R0, 0x20 ;  /* 0x0000002000007836 */ /* 0x000fce0000000000 */
.L_x_13972:
[----:B------:R-:W-:Y:S05]  /*b450*/  BSYNC B0 ;  /* 0x0000000000007941 */ /* 0x000fea0003800000 */
.L_x_13971:
        /* <DEDUP_REMOVED lines=105> */
.L_x_13974:
[----:B------:R-:W-:Y:S05]  /*baf0*/  BSYNC B0 ;  /* 0x0000000000007941 */ /* 0x000fea0003800000 */
.L_x_13973:
        /* <DEDUP_REMOVED lines=105> */
.L_x_13976:
[----:B------:R-:W-:Y:S05]  /*c190*/  BSYNC B0 ;  /* 0x0000000000007941 */ /* 0x000fea0003800000 */
.L_x_13975:
        /* <DEDUP_REMOVED lines=20> */
[----:B------:R-:W-:-:S03]  /*c2e0*/  LOP3.LUT P2, RZ, R2, 0x40, RZ, 0xc0, !PT ;  /* 0x0000004002ff7812 */ /* 0x000fc6000784c0ff */
        /* <DEDUP_REMOVED lines=85> */
.L_x_13978:
[----:B------:R-:W-:Y:S05]  /*c840*/  BSYNC B0 ;  /* 0x0000000000007941 */ /* 0x000fea0003800000 */
.L_x_13977:
        /* <DEDUP_REMOVED lines=106> */
.L_x_13980:
[----:B------:R-:W-:Y:S05]  /*cef0*/  BSYNC B0 ;  /* 0x0000000000007941 */ /* 0x000fea0003800000 */
.L_x_13979:
        /* <DEDUP_REMOVED lines=106> */
.L_x_13982:
[----:B------:R-:W-:Y:S05]  /*d5a0*/  BSYNC B0 ;  /* 0x0000000000007941 */ /* 0x000fea0003800000 */
.L_x_13981:
        /* <DEDUP_REMOVED lines=106> */
.L_x_13984:
[----:B------:R-:W-:Y:S05]  /*dc50*/  BSYNC B0 ;  /* 0x0000000000007941 */ /* 0x000fea0003800000 */
.L_x_13983:
[----:B-----5:R-:W-:Y:S01]  /*dc60*/  ISETP.GE.U32.AND P2, PT, R3, 0x140, PT ;  /* 0x000001400300780c */ /* 0x020fe20003f46070 */
[----:B------:R-:W-:-:S12]  /*dc70*/  BSSY B0, `(.L_x_13985) ;  /* 0x000004a000007945 */ /* 0x000fd80003800000 */
[----:B------:R-:W-:Y:S05]  /*dc80*/  @!P2 BRA `(.L_x_13986) ;  /* 0x000000040020a947 */ /* 0x000fea0003800000 */
[----:B------:R-:W-:Y:S01]  /*dc90*/  LOP3.LUT P2, RZ, R2, 0x40, RZ, 0xc0, !PT ;  /* 0x0000004002ff7812 */ /* 0x000fe2000784c0ff */
[----:B------:R2:W-:Y:S03]  /*dca0*/  STL [R1+0x4d0], R3 ;  /* 0x0004d00301007387 */ /* 0x0005e60000100800 */
[----:B01----:R-:W-:Y:S01]  /*dcb0*/  FSEL R40, R60, RZ, !P2 ;  /* 0x000000ff3c287208 */ /* 0x003fe20005000000 */
[----:B------:R-:W3:Y:S04]  /*dcc0*/  LDL R111, [R1+0x4] ;  /* 0x00000400016f7983 */ /* 0x000ee80000100800 */
        /* <DEDUP_REMOVED lines=16> */
[----:B------:R-:W4:Y:S04]  /*ddd0*/  LDL R41, [R1+0x284] ;  /* 0x0002840001297983 */ /* 0x000f280000100800 */
[----:B------:R-:W3:Y:S04]  /*dde0*/  LDL R40, [R1+0x280] ;  /* 0x0002800001287983 */ /* 0x000ee80000100800 */
[----:B------:R-:W3:Y:S04]  /*ddf0*/  LDL R44, [R1+0x28c] ;  /* 0x00028c00012c7983 */ /* 0x000ee80000100800 */
[----:B--2---:R-:W2:Y:S04]  /*de00*/  LDL R3, [R1] ;  /* 0x0000000001037983 */ /* 0x004ea80000100800 */
[----:B------:R-:W2:Y:S04]  /*de10*/  LDL R42, [R1+0x270] ;  /* 0x00027000012a7983 */ /* 0x000ea80000100800 */
[----:B------:R-:W2:Y:S04]  /*de20*/  LDL R43, [R1+0x274] ;  /* 0x00027400012b7983 */ /* 0x000ea80000100800 */
[----:B------:R-:W2:Y:S04]  /*de30*/  LDL R125, [R1+0xc] ;  /* 0x00000c00017d7983 */ /* 0x000ea80000100800 */
[----:B------:R-:W2:Y:S04]  /*de40*/  LDL R124, [R1+0x27c] ;  /* 0x00027c00017c7983 */ /* 0x000ea80000100800 */
[----:B------:R-:W2:Y:S01]  /*de50*/  LDL R45, [R1+0x278] ;  /* 0x00027800012d7983 */ /* 0x000ea20000100800 */
[----:B----4-:R-:W-:Y:S01]  /*de60*/  FFMA.FTZ R41, R41, R47, R121 ;  /* 0x0000002f29297223 */ /* 0x010fe20000010079 */
[----:B---3--:R-:W-:-:S05]  /*de70*/  FFMA.FTZ R40, R40, R46, R120 ;  /* 0x0000002e28287223 */ /* 0x008fca0000010078 */
[----:B------:R-:W-:Y:S02]  /*de80*/  F2FP.BF16.F32.PACK_AB R40, R41, R40 ;  /* 0x000000282928723e */ /* 0x000fe400000010ff */
[----:B------:R-:W3:Y:S01]  /*de90*/  LDL R41, [R1+0x288] ;  /* 0x0002880001297983 */ /* 0x000ee20000100800 */
[----:B------:R-:W-:Y:S01]  /*dea0*/  FFMA.FTZ R44, R44, R106, R123 ;  /* 0x0000006a2c2c7223 */ /* 0x000fe2000001007b */
[----:B--2---:R-:W-:Y:S02]  /*deb0*/  FFMA.FTZ R42, R42, R107, R3 ;  /* 0x0000006b2a2a7223 */ /* 0x004fe40000010003 */
[----:B------:R2:W5:Y:S01]  /*dec0*/  LDL.LU R3, [R1+0x4d0] ;  /* 0x0004d00001037983 */ /* 0x0005620000300800 */
[----:B---3--:R-:W-:-:S05]  /*ded0*/  FFMA.FTZ R41, R41, R60, R122 ;  /* 0x0000003c29297223 */ /* 0x008fca000001007a */
[----:B------:R-:W-:Y:S02]  /*dee0*/  F2FP.BF16.F32.PACK_AB R41, R44, R41 ;  /* 0x000000292c29723e */ /* 0x000fe400000010ff */
[----:B------:R-:W3:Y:S01]  /*def0*/  LDL R44, [R1+0x8] ;  /* 0x00000800012c7983 */ /* 0x000ee20000100800 */
[----:B------:R-:W-:-:S05]  /*df00*/  FFMA.FTZ R43, R43, R109, R111 ;  /* 0x0000006d2b2b7223 */ /* 0x000fca000001006f */
[----:B------:R-:W-:Y:S01]  /*df10*/  F2FP.BF16.F32.PACK_AB R42, R43, R42 ;  /* 0x0000002a2b2a723e */ /* 0x000fe200000010ff */
[----:B---3--:R-:W-:Y:S01]  /*df20*/  FFMA.FTZ R43, R45, R110, R44 ;  /* 0x0000006e2d2b7223 */ /* 0x008fe2000001002c */
[----:B------:R-:W-:Y:S02]  /*df30*/  FFMA.FTZ R44, R124, R61, R125 ;  /* 0x0000003d7c2c7223 */ /* 0x000fe4000001007d */
[----:B------:R-:W0:Y:S03]  /*df40*/  LDC.64 R124, c[0x0][0x2c0] ;  /* 0x0000b000ff7c7b82 */ /* 0x000e260000000a00 */
[----:B------:R-:W-:-:S05]  /*df50*/  F2FP.BF16.F32.PACK_AB R43, R44, R43 ;  /* 0x0000002b2c2b723e */ /* 0x000fca00000010ff */
[----:B------:R-:W1:Y:S02]  /*df60*/  LDC.64 R44, c[0x0][0x2b8] ;  /* 0x0000ae00ff2c7b82 */ /* 0x000e640000000a00 */
[----:B-1----:R-:W-:-:S05]  /*df70*/  IMAD.WIDE.U32 R44, R0, 0x10, R44 ;  /* 0x00000010002c7825 */ /* 0x002fca00078e002c */
[----:B------:R1:W-:Y:S04]  /*df80*/  STG.E.128 desc[UR4][R44.64], R40 ;  /* 0x000000282c007986 */ /* 0x0003e8000c101d04 */
[----:B-1----:R-:W3:Y:S04]  /*df90*/  LDL R43, [R1+0x258] ;  /* 0x00025800012b7983 */ /* 0x002ee80000100800 */
[----:B------:R-:W4:Y:S04]  /*dfa0*/  LDL R40, [R1+0x25c] ;  /* 0x00025c0001287983 */ /* 0x000f280000100800 */
        /* <DEDUP_REMOVED lines=9> */
[----:B------:R-:W-:Y:S01]  /*e040*/  F2FP.BF16.F32.PACK_AB R43, R40, R43 ;  /* 0x0000002b282b723e */ /* 0x000fe200000010ff */
[----:B------:R-:W1:Y:S01]  /*e050*/  S2R R111, SR_TID.X ;  /* 0x00000000006f7919 */ /* 0x000e620000002100 */
[----:B------:R-:W-:Y:S01]  /*e060*/  FFMA.FTZ R42, R42, R107, R116 ;  /* 0x0000006b2a2a7223 */ /* 0x000fe20000010074 */
[----:B------:R-:W-:Y:S01]  /*e070*/  FFMA.FTZ R44, R44, R109, R117 ;  /* 0x0000006d2c2c7223 */ /* 0x000fe20000010075 */
[----:B------:R-:W-:-:S04]  /*e080*/  FFMA.FTZ R45, R45, R106, R115 ;  /* 0x0000006a2d2d7223 */ /* 0x000fc80000010073 */
[----:B------:R-:W-:Y:S02]  /*e090*/  F2FP.BF16.F32.PACK_AB R42, R44, R42 ;  /* 0x0000002a2c2a723e */ /* 0x000fe400000010ff */
[----:B------:R-:W-:Y:S01]  /*e0a0*/  F2FP.BF16.F32.PACK_AB R41, R45, R41 ;  /* 0x000000292d29723e */ /* 0x000fe200000010ff */
[----:B0-----:R-:W-:Y:S01]  /*e0b0*/  IMAD.WIDE.U32 R44, R0, 0x10, R124 ;  /* 0x00000010002c7825 */ /* 0x001fe200078e007c */
[----:B-1----:R-:W-:-:S03]  /*e0c0*/  LOP3.LUT R111, R111, 0x1f, RZ, 0xc0, !PT ;  /* 0x0000001f6f6f7812 */ /* 0x002fc600078ec0ff */
[----:B---3--:R-:W-:Y:S01]  /*e0d0*/  FFMA.FTZ R47, R110, R47, R113 ;  /* 0x0000002f6e2f7223 */ /* 0x008fe20000010071 */
[----:B----4-:R-:W-:-:S05]  /*e0e0*/  FFMA.FTZ R40, R61, R46, R112 ;  /* 0x0000002e3d287223 */ /* 0x010fca0000010070 */
[----:B------:R-:W-:-:S05]  /*e0f0*/  F2FP.BF16.F32.PACK_AB R40, R47, R40 ;  /* 0x000000282f28723e */ /* 0x000fca00000010ff */
[----:B------:R2:W-:Y:S02]  /*e100*/  STG.E.128 desc[UR4][R44.64], R40 ;  /* 0x000000282c007986 */ /* 0x0005e4000c101d04 */
.L_x_13986:
[----:B------:R-:W-:Y:S05]  /*e110*/  BSYNC B0 ;  /* 0x0000000000007941 */ /* 0x000fea0003800000 */
.L_x_13985:
[----:B012---:R-:W0:Y:S02]  /*e120*/  LDC.64 R40, c[0x0][0x210] ;  /* 0x00008400ff287b82 */ /* 0x007e240000000a00 */
[----:B0-----:R-:W-:-:S04]  /*e130*/  LEA R108, R40, R108, 0x2 ;  /* 0x0000006c286c7211 */ /* 0x001fc800078e10ff */
[----:B------:R-:W-:-:S13]  /*e140*/  ISETP.GE.AND P2, PT, R108, R41, PT ;  /* 0x000000296c00720c */ /* 0x000fda0003f46270 */
[----:B------:R-:W-:Y:S05]  /*e150*/  @!P2 BRA `(.L_x_13987) ;  /* 0xffffff4000b8a947 */ /* 0x000fea000383ffff */
[----:B------:R-:W-:Y:S05]  /*e160*/  EXIT ;  /* 0x000000000000794d */ /* 0x000fea0003800000 */
.L_x_13966:
[----:B------:R-:W-:Y:S01]  /*e170*/  HFMA2.MMA R41, -RZ, RZ, 0, 1.847743988037109375e-06 ;  /* 0x0000001fff297435 */ /* 0x000fe200000001ff */
[----:B------:R-:W-:Y:S01]  /*e180*/  BSSY B0, `(.L_x_13988) ;  /* 0x0000007000007945 */ /* 0x000fe20003800000 */
[----:B------:R-:W-:Y:S01]  /*e190*/  MOV R45, R43 ;  /* 0x0000002b002d7202 */ /* 0x000fe20000000f00 */
[----:B------:R-:W-:Y:S01]  /*e1a0*/  IMAD.MOV.U32 R40, RZ, RZ, 0x1 ;  /* 0x00000001ff287424 */ /* 0x000fe200078e00ff */
[----:B------:R-:W-:-:S07]  /*e1b0*/  MOV R42, 0xffffffff ;  /* 0xffffffff002a7802 */ /* 0x000fce0000000f00 */
[----:B-----5:R-:W-:Y:S05]  /*e1c0*/  WARPSYNC.COLLECTIVE R42, `(.L_x_13989) ;  /* 0x000000002a087348 */ /* 0x020fea0003c00000 */
[----:B------:R0:W1:Y:S02]  /*e1d0*/  SHFL.BFLY P6, R40, R45, R40, R41 ;  /* 0x0c0000282d287389 */ /* 0x00006400000c0029 */
[----:B01---5:R-:W-:Y:S01]  /*e1e0*/  ENDCOLLECTIVE ;  /* 0x000000000000791b */ /* 0x023fe20003800000 */
.L_x_13989:
[----:B------:R-:W-:Y:S05]  /*e1f0*/  BSYNC B0 ;  /* 0x0000000000007941 */ /* 0x000fea0003800000 */
.L_x_13988:
[----:B------:R-:W-:Y:S01]  /*e200*/  FADD.FTZ R43, R43, R40 ;  /* 0x000000282b2b7221 */ /* 0x000fe20000010000 */
[----:B------:R-:W-:Y:S01]  /*e210*/  HFMA2.MMA R40, -RZ, RZ, 0, 1.1920928955078125e-07 ;  /* 0x00000002ff287435 */ /* 0x000fe200000001ff */
[----:B------:R-:W-:Y:S01]  /*e220*/  MOV R41, 0x1f ;  /* 0x0000001f00297802 */ /* 0x000fe20000000f00 */
[----:B------:R-:W-:Y:S01]  /*e230*/  IMAD.MOV.U32 R42, RZ, RZ, -0x1 ;  /* 0xffffffffff2a7424 */ /* 0x000fe200078e00ff */
[----:B------:R-:W0:Y:S01]  /*e240*/  LDC R44, c[0x0][0x290] ;  /* 0x0000a400ff2c7b82 */ /* 0x000e220000000800 */
[----:B------:R-:W-:-:S07]  /*e250*/  IMAD.MOV.U32 R45, RZ, RZ, R43 ;  /* 0x000000ffff2d7224 */ /* 0x000fce00078e002b */
[----:B0-----:R-:W-:Y:S05]  /*e260*/  WARPSYNC.COLLECTIVE R42, `(.L_x_13990) ;  /* 0x000000002a087348 */ /* 0x001fea0003c00000 */
[----:B------:R1:W2:Y:S02]  /*e270*/  SHFL.BFLY P6, R40, R45, R40, R41 ;  /* 0x0c0000282d287389 */ /* 0x0002a400000c0029 */
[----:B012---:R-:W-:Y:S01]  /*e280*/  ENDCOLLECTIVE ;  /* 0x000000000000791b */ /* 0x007fe20003800000 */
.L_x_13990:
[----:B------:R-:W-:Y:S01]  /*e290*/  FADD.FTZ R43, R43, R40 ;  /* 0x000000282b2b7221 */ /* 0x000fe20000010000 */
[----:B------:R-:W-:-:S04]  /*e2a0*/  HFMA2.MMA R40, -RZ, RZ, 0, 2.384185791015625e-07 ;  /* 0x00000004ff287435 */ /* 0x000fc800000001ff */
[----:B------:R-:W-:-:S07]  /*e2b0*/  MOV R45, R43 ;  /* 0x0000002b002d7202 */ /* 0x000fce0000000f00 */
[----:B------:R-:W-:Y:S05]  /*e2c0*/  WARPSYNC.COLLECTIVE R42, `(.L_x_13991) ;  /* 0x000000002a087348 */ /* 0x000fea0003c00000 */
[----:B------:R0:W1:Y:S02]  /*e2d0*/  SHFL.BFLY P6, R40, R45, R40, R41 ;  /* 0x0c0000282d287389 */ /* 0x00006400000c0029 */
[----:B01----:R-:W-:Y:S01]  /*e2e0*/  ENDCOLLECTIVE ;  /* 0x000000000000791b */ /* 0x003fe20003800000 */
.L_x_13991:
[----:B------:R-:W-:Y:S01]  /*e2f0*/  FADD.FTZ R43, R43, R40 ;  /* 0x000000282b2b7221 */ /* 0x000fe20000010000 */
[----:B------:R-:W-:-:S03]  /*e300*/  MOV R40, 0x8 ;  /* 0x0000000800287802 */ /* 0x000fc60000000f00 */
[----:B------:R-:W-:-:S07]  /*e310*/  IMAD.MOV.U32 R45, RZ, RZ, R43 ;  /* 0x000000ffff2d7224 */ /* 0x000fce00078e002b */
[----:B------:R-:W-:Y:S05]  /*e320*/  WARPSYNC.COLLECTIVE R42, `(.L_x_13992) ;  /* 0x000000002a087348 */ /* 0x000fea0003c00000 */
[----:B------:R0:W1:Y:S02]  /*e330*/  SHFL.BFLY P6, R40, R45, R40, R41 ;  /* 0x0c0000282d287389 */ /* 0x00006400000c0029 */
[----:B01----:R-:W-:Y:S01]  /*e340*/  ENDCOLLECTIVE ;  /* 0x000000000000791b */ /* 0x003fe20003800000 */
.L_x_13992:
[----:B------:R-:W-:Y:S01]  /*e350*/  FADD.FTZ R43, R43, R40 ;  /* 0x000000282b2b7221 */ /* 0x000fe20000010000 */
[----:B------:R-:W-:-:S04]  /*e360*/  IMAD.MOV.U32 R40, RZ, RZ, 0x10 ;  /* 0x00000010ff287424 */ /* 0x000fc800078e00ff */
[----:B------:R-:W-:-:S07]  /*e370*/  MOV R45, R43 ;  /* 0x0000002b002d7202 */ /* 0x000fce0000000f00 */
[----:B------:R-:W-:Y:S05]  /*e380*/  WARPSYNC.COLLECTIVE R42, `(.L_x_13993) ;  /* 0x000000002a087348 */ /* 0x000fea0003c00000 */
[----:B------:R0:W1:Y:S02]  /*e390*/  SHFL.BFLY P6, R40, R45, R40, R41 ;  /* 0x0c0000282d287389 */ /* 0x00006400000c0029 */
[----:B01----:R-:W-:Y:S01]  /*e3a0*/  ENDCOLLECTIVE ;  /* 0x000000000000791b */ /* 0x003fe20003800000 */
.L_x_13993:
        /* <DEDUP_REMOVED lines=169> */
[----:B------:R-:W-:Y:S01]  /*ee40*/  HFMA2.MMA R40, -RZ, RZ, 0, 5.9604644775390625e-08 ;  /* 0x00000001ff287435 */ /* 0x000fe200000001ff */
[----:B------:R-:W-:-:S03]  /*ee50*/  IMAD.MOV.U32 R41, RZ, RZ, 0x1f ;  /* 0x0000001fff297424 */ /* 0x000fc600078e00ff */
[----:B------:R-:W-:-:S07]  /*ee60*/  MOV R45, R43 ;  /* 0x0000002b002d7202 */ /* 0x000fce0000000f00 */
[----:B------:R-:W-:Y:S05]  /*ee70*/  WARPSYNC.COLLECTIVE R42, `(.L_x_13994) ;  /* 0x000000002a087348 */ /* 0x000fea0003c00000 */
[----:B------:R0:W1:Y:S02]  /*ee80*/  SHFL.BFLY P6, R40, R45, R40, R41 ;  /* 0x0c0000282d287389 */ /* 0x00006400000c0029 */
[----:B01----:R-:W-:Y:S01]  /*ee90*/  ENDCOLLECTIVE ;  /* 0x000000000000791b */ /* 0x003fe20003800000 */
.L_x_13994:
[----:B------:R-:W-:Y:S01]  /*eea0*/  FADD.FTZ R43, R43, R40 ;  /* 0x000000282b2b7221 */ /* 0x000fe20000010000 */
[----:B------:R-:W-:-:S04]  /*eeb0*/  HFMA2.MMA R40, -RZ, RZ, 0, 1.1920928955078125e-07 ;  /* 0x00000002ff287435 */ /* 0x000fc800000001ff */
[----:B------:R-:W-:-:S07]  /*eec0*/  MOV R45, R43 ;  /* 0x0000002b002d7202 */ /* 0x000fce0000000f00 */
[----:B------:R-:W-:Y:S05]  /*eed0*/  WARPSYNC.COLLECTIVE R42, `(.L_x_13995) ;  /* 0x000000002a087348 */ /* 0x000fea0003c00000 */
[----:B------:R0:W1:Y:S02]  /*eee0*/  SHFL.BFLY P6, R40, R45, R40, R41 ;  /* 0x0c0000282d287389 */ /* 0x00006400000c0029 */
[----:B01----:R-:W-:Y:S01]  /*eef0*/  ENDCOLLECTIVE ;  /* 0x000000000000791b */ /* 0x003fe20003800000 */
.L_x_13995:
[----:B------:R-:W-:Y:S01]  /*ef00*/  FADD.FTZ R43, R43, R40 ;  /* 0x000000282b2b7221 */ /* 0x000fe20000010000 */
[----:B------:R-:W-:-:S03]  /*ef10*/  MOV R40, 0x4 ;  /* 0x0000000400287802 */ /* 0x000fc60000000f00 */
[----:B------:R-:W-:-:S07]  /*ef20*/  IMAD.MOV.U32 R45, RZ, RZ, R43 ;  /* 0x000000ffff2d7224 */ /* 0x000fce00078e002b */
[----:B------:R-:W-:Y:S05]  /*ef30*/  WARPSYNC.COLLECTIVE R42, `(.L_x_13996) ;  /* 0x000000002a087348 */ /* 0x000fea0003c00000 */
[----:B------:R0:W1:Y:S02]  /*ef40*/  SHFL.BFLY P6, R40, R45, R40, R41 ;  /* 0x0c0000282d287389 */ /* 0x00006400000c0029 */
[----:B01----:R-:W-:Y:S01]  /*ef50*/  ENDCOLLECTIVE ;  /* 0x000000000000791b */ /* 0x003fe20003800000 */
.L_x_13996:
[----:B------:R-:W-:Y:S01]  /*ef60*/  FADD.FTZ R43, R43, R40 ;  /* 0x000000282b2b7221 */ /* 0x000fe20000010000 */
[----:B------:R-:W-:-:S04]  /*ef70*/  IMAD.MOV.U32 R40, RZ, RZ, 0x8 ;  /* 0x00000008ff287424 */ /* 0x000fc800078e00ff */
[----:B------:R-:W-:-:S07]  /*ef80*/  MOV R45, R43 ;  /* 0x0000002b002d7202 */ /* 0x000fce0000000f00 */
[----:B------:R-:W-:Y:S05]  /*ef90*/  WARPSYNC.COLLECTIVE R42, `(.L_x_13997) ;  /* 0x000000002a087348 */ /* 0x000fea0003c00000 */
[----:B------:R0:W1:Y:S02]  /*efa0*/  SHFL.BFLY P6, R40, R45, R40, R41 ;  /* 0x0c0000282d287389 */ /* 0x00006400000c0029 */
[----:B01----:R-:W-:Y:S01]  /*efb0*/  ENDCOLLECTIVE ;  /* 0x000000000000791b */ /* 0x003fe20003800000 */
.L_x_13997:
[----:B------:R-:W-:Y:S01]  /*efc0*/  FADD.FTZ R43, R43, R40 ;  /* 0x000000282b2b7221 */ /* 0x000fe20000010000 */
[----:B------:R-:W-:-:S04]  /*efd0*/  HFMA2.MMA R40, -RZ, RZ, 0, 9.5367431640625e-07 ;  /* 0x00000010ff287435 */ /* 0x000fc800000001ff */
[----:B------:R-:W-:-:S07]  /*efe0*/  MOV R45, R43 ;  /* 0x0000002b002d7202 */ /* 0x000fce0000000f00 */
[----:B------:R-:W-:Y:S05]  /*eff0*/  WARPSYNC.COLLECTIVE R42, `(.L_x_13998) ;  /* 0x000000002a087348 */ /* 0x000fea0003c00000 */
[----:B------:R0:W1:Y:S02]  /*f000*/  SHFL.BFLY P6, R40, R45, R40, R41 ;  /* 0x0c0000282d287389 */ /* 0x00006400000c0029 */
[----:B01----:R-:W-:Y:S01]  /*f010*/  ENDCOLLECTIVE ;  /* 0x000000000000791b */ /* 0x003fe20003800000 */
.L_x_13998:
[----:B------:R-:W-:Y:S05]  /*f020*/  BRA `(.L_x_13999) ;  /* 0xffffffac00e47947 */ /* 0x000fea000383ffff */
.L_x_14000:
        /* <DEDUP_REMOVED lines=13> */
.L_x_66050:


//--------------------- .text._ZN10layer_norm31ln_parallel_residual_fwd_kernelINS_13Kernel_traitsIf13__nv_bfloat16S2_S2_fjLj2560ELj1ELj4ELj1ELj16ENS_18Kernel_traits_baseILj2560EfS2_S2_S2_fjLj128EEEEELb0ELb0ELb1EEEvNS_9FwdParamsE --------------------------
	.section	.text._ZN10layer_norm31ln_parallel_residual_fwd_kernelINS_13Kernel_traitsIf13__nv_bfloat16S2_S2_fjLj2560ELj1ELj4ELj1ELj16ENS_18Kernel_traits_baseILj2560EfS2_S2_S2_fjLj128EEEEELb0ELb0ELb1EEEvNS_9FwdParamsE,"ax",@progbits
	.align	128
        .global         _ZN10layer_norm31ln_parallel_residual_fwd_kernelINS_13Kernel_traitsIf13__nv_bfloat16S2_S2_fjLj2560ELj1ELj4ELj1ELj16ENS_18Kernel_traits_baseILj2560EfS2_S2_S2_fjLj128EEEEELb0ELb0ELb1EEEvNS_9FwdParamsE
        .type           _ZN10layer_norm31ln_parallel_residual_fwd_kernelINS_13Kernel_traitsIf13__nv_bfloat16S2_S2_fjLj2560ELj1ELj4ELj1ELj16ENS_18Kernel_traits_baseILj2560EfS2_S2_S2_fjLj128EEEEELb0ELb0ELb1EEEvNS_9FwdParamsE,@function
        .size           _ZN10layer_norm31ln_parallel_residual_fwd_kernelINS_13Kernel_traitsIf13__nv_bfloat16S2_S2_fjLj2560ELj1ELj4ELj1ELj16ENS_18Kernel_traits_baseILj2560EfS2_S2_S2_fjLj128EEEEELb0ELb0ELb1EEEvNS_9FwdParamsE,(.L_x_66051 - _ZN10layer_norm31ln_parallel_residual_fwd_kernelINS_13Kernel_traitsIf13__nv_bfloat16S2_S2_fjLj2560ELj1ELj4ELj1ELj16ENS_18Kernel_traits_baseILj2560EfS2_S2_S2_fjLj128EEEEELb0ELb0ELb1EEEvNS_9FwdParamsE)
        .other          _ZN10layer_norm31ln_parallel_residual_fwd_kernelINS_13Kernel_traitsIf13__nv_bfloat16S2_S2_fjLj2560ELj1ELj4ELj1ELj16ENS_18Kernel_traits_baseILj2560EfS2_S2_S2_fjLj128EEEEELb0ELb0ELb1EEEvNS_9FwdParamsE,@"STO_CUDA_ENTRY STV_DEFAULT"
_ZN10layer_norm31ln_parallel_residual_fwd_kernelINS_13Kernel_traitsIf13__nv_bfloat16S2_S2_fjLj2560ELj1ELj4ELj1ELj16ENS_18Kernel_traits_baseILj2560EfS2_S2_S2_fjLj128EEEEELb0ELb0ELb1EEEvNS_9FwdParamsE:
.text._ZN10layer_norm31ln_parallel_residual_fwd_kernelINS_13Kernel_traitsIf13__nv_bfloat16S2_S2_fjLj2560ELj1ELj4ELj1ELj16ENS_18Kernel_traits_baseILj2560EfS2_S2_S2_fjLj128EEEEELb0ELb0ELb1EEEvNS_9FwdParamsE:
[----:B------:R-:W0:Y:S01]  /*0000*/  LDC R1, c[0x0][0x28] ;  /* 0x00000a00ff017b82 */ /* 0x000e220000000800 */
[----:B------:R-:W1:Y:S01]  /*0010*/  S2R R249, SR_TID.X ;  /* 0x0000000000f97919 */ /* 0x000e620000002100 */
[----:B------:R-:W-:Y:S01]  /*0020*/  ULDC.64 UR6, c[0x0][0x2c8] ;  /* 0x0000b20000067ab9 */ /* 0x000fe20000000a00 */
[----:B------:R-:W-:Y:S01]  /*0030*/  ULDC.64 UR4, c[0x0][0x260] ;  /* 0x0000980000047ab9 */ /* 0x000fe20000000a00 */
[----:B------:R-:W-:Y:S01]  /*0040*/  ISETP.NE.U32.AND P1, PT, RZ, UR6, PT ;  /* 0x00000006ff007c0c */ /* 0x000fe2000bf25070 */
[----:B------:R-:W2:Y:S03]  /*0050*/  S2R R2, SR_CTAID.X ;  /* 0x0000000000027919 */ /* 0x000ea60000002500 */
[----:B------:R-:W3:Y:S01]  /*0060*/  LDC.64 R164, c[0x0][0x228] ;  /* 0x00008a00ffa47b82 */ /* 0x000ee20000000a00 */
[----:B------:R-:W-:Y:S02]  /*0070*/  CS2R R40, SRZ ;  /* 0x0000000000287805 */ /* 0x000fe4000001ff00 */
[----:B------:R-:W-:-:S02]  /*0080*/  ISETP.NE.AND.EX P1, PT, RZ, UR7, PT, P1 ;  /* 0x00000007ff007c0c */ /* 0x000fc4000bf25310 */
[----:B------:R-:W-:Y:S02]  /*0090*/  CS2R R42, SRZ ;  /* 0x00000000002a7805 */ /* 0x000fe4000001ff00 */
[----:B------:R-:W-:Y:S02]  /*00a0*/  CS2R R44, SRZ ;  /* 0x00000000002c7805 */ /* 0x000fe4000001ff00 */
[----:B------:R-:W-:Y:S02]  /*00b0*/  CS2R R46, SRZ ;  /* 0x00000000002e7805 */ /* 0x000fe4000001ff00 */
[----:B------:R-:W-:Y:S02]  /*00c0*/  CS2R R56, SRZ ;  /* 0x0000000000387805 */ /* 0x000fe4000001ff00 */
[----:B------:R-:W-:Y:S02]  /*00d0*/  CS2R R58, SRZ ;  /* 0x00000000003a7805 */ /* 0x000fe4000001ff00 */
[----:B------:R-:W-:-:S02]  /*00e0*/  CS2R R52, SRZ ;  /* 0x0000000000347805 */ /* 0x000fc4000001ff00 */
[----:B------:R-:W-:Y:S02]  /*00f0*/  CS2R R54, SRZ ;  /* 0x0000000000367805 */ /* 0x000fe4000001ff00 */
[----:B------:R-:W-:Y:S02]  /*0100*/  CS2R R102, SRZ ;  /* 0x0000000000667805 */ /* 0x000fe4000001ff00 */
[----:B------:R-:W-:Y:S02]  /*0110*/  CS2R R100, SRZ ;  /* 0x0000000000647805 */ /* 0x000fe4000001ff00 */
[----:B------:R-:W-:Y:S02]  /*0120*/  CS2R R106, SRZ ;  /* 0x00000000006a7805 */ /* 0x000fe4000001ff00 */
[----:B------:R-:W-:Y:S02]  /*0130*/  CS2R R104, SRZ ;  /* 0x0000000000687805 */ /* 0x000fe4000001ff00 */
[----:B0-----:R-:W-:-:S02]  /*0140*/  IADD3 R1, R1, -0x2f0, RZ ;  /* 0xfffffd1001017810 */ /* 0x001fc40007ffe0ff */
        /* <DEDUP_REMOVED lines=11> */
[----:B------:R-:W-:-:S02]  /*0200*/  CS2R R76, SRZ ;  /* 0x00000000004c7805 */ /* 0x000fc4000001ff00 */
[----:B-1----:R-:W-:Y:S02]  /*0210*/  SHF.R.U32.HI R13, RZ, 0x5, R249 ;  /* 0x00000005ff0d7819 */ /* 0x002fe400000116f9 */
[----:B------:R-:W-:Y:S02]  /*0220*/  CS2R R78, SRZ ;  /* 0x00000000004e7805 */ /* 0x000fe4000001ff00 */
[C---:B------:R-:W-:Y:S02]  /*0230*/  SHF.L.U32 R0, R249.reuse, 0x5, RZ ;  /* 0x00000005f9007819 */ /* 0x040fe400000006ff */
[----:B------:R-:W-:Y:S02]  /*0240*/  CS2R R84, SRZ ;  /* 0x0000000000547805 */ /* 0x000fe4000001ff00 */
[----:B------:R-:W-:Y:S02]  /*0250*/  LOP3.LUT R249, R249, 0x1f, RZ, 0xc0, !PT ;  /* 0x0000001ff9f97812 */ /* 0x000fe400078ec0ff */
[----:B------:R-:W-:-:S02]  /*0260*/  CS2R R86, SRZ ;  /* 0x0000000000567805 */ /* 0x000fc4000001ff00 */
[----:B------:R-:W-:Y:S02]  /*0270*/  LOP3.LUT R156, R0, 0x3e0, RZ, 0xc0, !PT ;  /* 0x000003e0009c7812 */ /* 0x000fe400078ec0ff */
[----:B------:R-:W-:Y:S02]  /*0280*/  CS2R R242, SRZ ;  /* 0x0000000000f27805 */ /* 0x000fe4000001ff00 */
[C---:B------:R-:W-:Y:S02]  /*0290*/  LOP3.LUT R0, R249.reuse, 0x20, RZ, 0xfc, !PT ;  /* 0x00000020f9007812 */ /* 0x040fe400078efcff */
[----:B------:R-:W-:Y:S02]  /*02a0*/  CS2R R240, SRZ ;  /* 0x0000000000f07805 */ /* 0x000fe4000001ff00 */
[----:B------:R-:W-:Y:S02]  /*02b0*/  LOP3.LUT R150, R249, 0x40, RZ, 0xfc, !PT ;  /* 0x00000040f9967812 */ /* 0x000fe400078efcff */
[----:B------:R-:W-:-:S02]  /*02c0*/  CS2R R246, SRZ ;  /* 0x0000000000f67805 */ /* 0x000fc4000001ff00 */
[C---:B------:R-:W-:Y:S02]  /*02d0*/  LOP3.LUT R30, R249.reuse, 0x60, RZ, 0xfc, !PT ;  /* 0x00000060f91e7812 */ /* 0x040fe400078efcff */
[----:B------:R-:W-:Y:S02]  /*02e0*/  CS2R R244, SRZ ;  /* 0x0000000000f47805 */ /* 0x000fe4000001ff00 */
[C---:B------:R-:W-:Y:S02]  /*02f0*/  LOP3.LUT R22, R249.reuse, 0x80, RZ, 0xfc, !PT ;  /* 0x00000080f9167812 */ /* 0x040fe400078efcff */
[----:B------:R-:W-:Y:S02]  /*0300*/  CS2R R230, SRZ ;  /* 0x0000000000e67805 */ /* 0x000fe4000001ff00 */
[----:B------:R-:W-:Y:S02]  /*0310*/  @P1 LEA R32, P2, R249, UR6, 0x5 ;  /* 0x00000006f9201c11 */ /* 0x000fe4000f8428ff */
[----:B------:R-:W-:-:S02]  /*0320*/  CS2R R228, SRZ ;  /* 0x0000000000e47805 */ /* 0x000fc4000001ff00 */
[----:B------:R-:W-:Y:S01]  /*0330*/  @P1 LEA R34, P4, R0, UR6, 0x5 ;  /* 0x0000000600221c11 */ /* 0x000fe2000f8828ff */
[----:B------:R-:W-:Y:S01]  /*0340*/  IMAD.SHL.U32 R124, R22, 0x20, RZ ;  /* 0x00000020167c7824 */ /* 0x000fe200078e00ff */
[----:B------:R-:W-:Y:S02]  /*0350*/  @P1 LEA R48, P6, R150, UR6, 0x5 ;  /* 0x0000000696301c11 */ /* 0x000fe4000f8c28ff */
[----:B------:R-:W-:Y:S02]  /*0360*/  CS2R R94, SRZ ;  /* 0x00000000005e7805 */ /* 0x000fe4000001ff00 */
[----:B------:R-:W-:Y:S02]  /*0370*/  @P1 LEA R50, P5, R30, UR6, 0x5 ;  /* 0x000000061e321c11 */ /* 0x000fe4000f8a28ff */
[----:B------:R-:W-:Y:S02]  /*0380*/  CS2R R98, SRZ ;  /* 0x0000000000627805 */ /* 0x000fe4000001ff00 */
[----:B------:R-:W-:-:S02]  /*0390*/  @P1 LEA R64, P3, R22, UR6, 0x5 ;  /* 0x0000000616401c11 */ /* 0x000fc4000f8628ff */
[----:B------:R-:W-:Y:S02]  /*03a0*/  CS2R R110, SRZ ;  /* 0x00000000006e7805 */ /* 0x000fe4000001ff00 */
[C---:B------:R-:W-:Y:S02]  /*03b0*/  LOP3.LUT R16, R249.reuse, 0xa0, RZ, 0xfc, !PT ;  /* 0x000000a0f9107812 */ /* 0x040fe400078efcff */
[----:B------:R-:W-:Y:S02]  /*03c0*/  CS2R R114, SRZ ;  /* 0x0000000000727805 */ /* 0x000fe4000001ff00 */
[C---:B------:R-:W-:Y:S02]  /*03d0*/  LOP3.LUT R18, R249.reuse, 0xc0, RZ, 0xfc, !PT ;  /* 0x000000c0f9127812 */ /* 0x040fe400078efcff */
[----:B------:R-:W-:Y:S02]  /*03e0*/  CS2R R118, SRZ ;  /* 0x0000000000767805 */ /* 0x000fe4000001ff00 */
[----:B------:R-:W-:-:S02]  /*03f0*/  LOP3.LUT R20, R249, 0xe0, RZ, 0xfc, !PT ;  /* 0x000000e0f9147812 */ /* 0x000fc400078efcff */
[----:B------:R-:W-:Y:S02]  /*0400*/  CS2R R116, SRZ ;  /* 0x0000000000747805 */ /* 0x000fe4000001ff00 */
[C---:B------:R-:W-:Y:S02]  /*0410*/  LOP3.LUT R24, R249.reuse, 0x100, RZ, 0xfc, !PT ;  /* 0x00000100f9187812 */ /* 0x040fe400078efcff */
[----:B------:R-:W-:Y:S02]  /*0420*/  CS2R R122, SRZ ;  /* 0x00000000007a7805 */ /* 0x000fe4000001ff00 */
[----:B------:R-:W-:Y:S02]  /*0430*/  LOP3.LUT R26, R249, 0x120, RZ, 0xfc, !PT ;  /* 0x00000120f91a7812 */ /* 0x000fe400078efcff */
[----:B------:R-:W-:Y:S02]  /*0440*/  CS2R R120, SRZ ;  /* 0x0000000000787805 */ /* 0x000fe4000001ff00 */
[----:B------:R-:W-:-:S02]  /*0450*/  @P1 IADD3.X R33, RZ, UR7, RZ, P2, !PT ;  /* 0x00000007ff211c10 */ /* 0x000fc400097fe4ff */
[----:B------:R-:W-:Y:S02]  /*0460*/  CS2R R126, SRZ ;  /* 0x00000000007e7805 */ /* 0x000fe4000001ff00 */
[----:B------:R-:W-:Y:S02]  /*0470*/  @P1 LEA.HI.X R35, R0, UR7, RZ, 0x5, P4 ;  /* 0x0000000700231c11 */ /* 0x000fe4000a0f2cff */
[----:B------:R-:W-:Y:S02]  /*0480*/  CS2R R130, SRZ ;  /* 0x0000000000827805 */ /* 0x000fe4000001ff00 */
[----:B------:R-:W-:Y:S01]  /*0490*/  @P1 LEA.HI.X R49, R150, UR7, RZ, 0x5, P6 ;  /* 0x0000000796311c11 */ /* 0x000fe2000b0f2cff */
[----:B------:R-:W0:Y:S01]  /*04a0*/  LDC.64 R166, c[0x0][0x260] ;  /* 0x00009800ffa67b82 */ /* 0x000e220000000a00 */
[----:B------:R-:W-:Y:S02]  /*04b0*/  @P1 LEA.HI.X R51, R30, UR7, RZ, 0x5, P5 ;  /* 0x000000071e331c11 */ /* 0x000fe4000a8f2cff */
[----:B------:R-:W-:-:S02]  /*04c0*/  @P1 LEA.HI.X R65, R22, UR7, RZ, 0x5, P3 ;  /* 0x0000000716411c11 */ /* 0x000fc400098f2cff */
[----:B------:R-:W-:Y:S02]  /*04d0*/  @P1 LEA R66, P2, R16, UR6, 0x5 ;  /* 0x0000000610421c11 */ /* 0x000fe4000f8428ff */
[----:B------:R-:W-:Y:S02]  /*04e0*/  @P1 LEA R80, P4, R18, UR6, 0x5 ;  /* 0x0000000612501c11 */ /* 0x000fe4000f8828ff */
[----:B------:R-:W-:Y:S02]  /*04f0*/  @P1 LEA R82, P6, R20, UR6, 0x5 ;  /* 0x0000000614521c11 */ /* 0x000fe4000f8c28ff */
[----:B------:R-:W-:Y:S02]  /*0500*/  @P1 LEA R88, P5, R24, UR6, 0x5 ;  /* 0x0000000618581c11 */ /* 0x000fe4000f8a28ff */
[----:B------:R-:W-:Y:S02]  /*0510*/  @P1 LEA R90, P3, R26, UR6, 0x5 ;  /* 0x000000061a5a1c11 */ /* 0x000fe4000f8628ff */
[----:B------:R-:W-:-:S02]  /*0520*/  IADD3 R156, P0, R156, UR4, RZ ;  /* 0x000000049c9c7c10 */ /* 0x000fc4000ff1e0ff */
[----:B------:R-:W-:Y:S02]  /*0530*/  @P1 LEA.HI.X R67, R16, UR7, RZ, 0x5, P2 ;  /* 0x0000000710431c11 */ /* 0x000fe400090f2cff */
[----:B------:R-:W-:Y:S02]  /*0540*/  @P1 LEA.HI.X R81, R18, UR7, RZ, 0x5, P4 ;  /* 0x0000000712511c11 */ /* 0x000fe4000a0f2cff */
[----:B------:R-:W-:Y:S02]  /*0550*/  @P1 LEA.HI.X R83, R20, UR7, RZ, 0x5, P6 ;  /* 0x0000000714531c11 */ /* 0x000fe4000b0f2cff */
[----:B------:R-:W-:Y:S02]  /*0560*/  @P1 LEA.HI.X R89, R24, UR7, RZ, 0x5, P5 ;  /* 0x0000000718591c11 */ /* 0x000fe4000a8f2cff */
[----:B------:R-:W-:Y:S01]  /*0570*/  @P1 LEA.HI.X R91, R26, UR7, RZ, 0x5, P3 ;  /* 0x000000071a5b1c11 */ /* 0x000fe200098f2cff */
[----:B------:R-:W-:Y:S01]  /*0580*/  ULDC.64 UR6, c[0x0][0x2d0] ;  /* 0x0000b40000067ab9 */ /* 0x000fe20000000a00 */
[----:B------:R-:W-:-:S02]  /*0590*/  SHF.L.U32 R92, R249, 0x5, RZ ;  /* 0x00000005f95c7819 */ /* 0x000fc400000006ff */
[----:B------:R-:W-:Y:S01]  /*05a0*/  IADD3.X R157, RZ, UR5, RZ, P0, !PT ;  /* 0x00000005ff9d7c10 */ /* 0x000fe200087fe4ff */
[----:B------:R-:W-:Y:S01]  /*05b0*/  ULDC.64 UR4, c[0x0][0x268] ;  /* 0x00009a0000047ab9 */ /* 0x000fe20000000a00 */
[----:B------:R-:W-:Y:S02]  /*05c0*/  ISETP.NE.U32.AND P2, PT, RZ, UR6, PT ;  /* 0x00000006ff007c0c */ /* 0x000fe4000bf45070 */
[----:B------:R-:W-:Y:S02]  /*05d0*/  IADD3 R154, P0, R92, UR4, RZ ;  /* 0x000000045c9a7c10 */ /* 0x000fe4000ff1e0ff */
[----:B------:R-:W-:Y:S02]  /*05e0*/  ISETP.NE.AND.EX P2, PT, RZ, UR7, PT, P2 ;  /* 0x00000007ff007c0c */ /* 0x000fe4000bf45320 */
[----:B------:R-:W-:Y:S02]  /*05f0*/  SHF.L.U32 R96, R0, 0x5, RZ ;  /* 0x0000000500607819 */ /* 0x000fe400000006ff */
[----:B------:R-:W-:-:S02]  /*0600*/  IADD3.X R155, RZ, UR5, RZ, P0, !PT ;  /* 0x00000005ff9b7c10 */ /* 0x000fc400087fe4ff */
[----:B------:R-:W-:Y:S02]  /*0610*/  SHF.R.U32.HI R21, RZ, 0x1b, R22 ;  /* 0x0000001bff157819 */ /* 0x000fe40000011616 */
[----:B------:R-:W-:Y:S02]  /*0620*/  IADD3 R14, P0, R124, UR4, RZ ;  /* 0x000000047c0e7c10 */ /* 0x000fe4000ff1e0ff */
[----:B------:R-:W-:Y:S02]  /*0630*/  SHF.L.U32 R158, R24, 0x5, RZ ;  /* 0x00000005189e7819 */ /* 0x000fe400000006ff */
[----:B------:R-:W-:Y:S02]  /*0640*/  SHF.R.U32.HI R12, RZ, 0x1b, R0 ;  /* 0x0000001bff0c7819 */ /* 0x000fe40000011600 */
[----:B------:R-:W-:Y:S02]  /*0650*/  IADD3 R152, P4, R96, UR4, RZ ;  /* 0x0000000460987c10 */ /* 0x000fe4000ff9e0ff */
[----:B------:R-:W-:-:S02]  /*0660*/  SHF.L.U32 R108, R150, 0x5, RZ ;  /* 0x00000005966c7819 */ /* 0x000fc400000006ff */
[----:B------:R-:W-:Y:S02]  /*0670*/  SHF.L.U32 R112, R30, 0x5, RZ ;  /* 0x000000051e707819 */ /* 0x000fe400000006ff */
[----:B------:R-:W-:Y:S02]  /*0680*/  SHF.L.U32 R128, R16, 0x5, RZ ;  /* 0x0000000510807819 */ /* 0x000fe400000006ff */
[----:B------:R-:W-:Y:S02]  /*0690*/  IADD3.X R15, R21, UR5, RZ, P0, !PT ;  /* 0x00000005150f7c10 */ /* 0x000fe400087fe4ff */
[----:B------:R-:W-:Y:S02]  /*06a0*/  SHF.R.U32.HI R31, RZ, 0x1b, R24 ;  /* 0x0000001bff1f7819 */ /* 0x000fe40000011618 */
[----:B------:R-:W-:Y:S02]  /*06b0*/  IADD3 R4, P0, R158, UR4, RZ ;  /* 0x000000049e047c10 */ /* 0x000fe4000ff1e0ff */
[----:B------:R-:W-:-:S02]  /*06c0*/  IADD3.X R153, R12, UR5, RZ, P4, !PT ;  /* 0x000000050c997c10 */ /* 0x000fc4000a7fe4ff */
[----:B------:R-:W-:Y:S02]  /*06d0*/  SHF.R.U32.HI R17, RZ, 0x1b, R150 ;  /* 0x0000001bff117819 */ /* 0x000fe40000011696 */
[----:B------:R-:W-:Y:S02]  /*06e0*/  SHF.R.U32.HI R19, RZ, 0x1b, R30 ;  /* 0x0000001bff137819 */ /* 0x000fe4000001161e */
[----:B------:R-:W-:Y:S02]  /*06f0*/  SHF.R.U32.HI R23, RZ, 0x1b, R16 ;  /* 0x0000001bff177819 */ /* 0x000fe40000011610 */
[----:B------:R-:W-:Y:S02]  /*0700*/  IADD3 R148, P5, R108, UR4, RZ ;  /* 0x000000046c947c10 */ /* 0x000fe4000ffbe0ff */
[----:B------:R-:W-:Y:S02]  /*0710*/  IADD3 R28, P3, R112, UR4, RZ ;  /* 0x00000004701c7c10 */ /* 0x000fe4000ff7e0ff */
[----:B------:R-:W-:-:S02]  /*0720*/  IADD3 R10, P4, R128, UR4, RZ ;  /* 0x00000004800a7c10 */ /* 0x000fc4000ff9e0ff */
[----:B------:R-:W-:Y:S02]  /*0730*/  SHF.L.U32 R136, R18, 0x5, RZ ;  /* 0x0000000512887819 */ /* 0x000fe400000006ff */
[----:B------:R-:W-:Y:S02]  /*0740*/  SHF.L.U32 R140, R20, 0x5, RZ ;  /* 0x00000005148c7819 */ /* 0x000fe400000006ff */
[----:B------:R-:W-:Y:S02]  /*0750*/  SHF.L.U32 R160, R26, 0x5, RZ ;  /* 0x000000051aa07819 */ /* 0x000fe400000006ff */
[----:B------:R-:W-:Y:S02]  /*0760*/  IADD3.X R5, R31, UR5, RZ, P0, !PT ;  /* 0x000000051f057c10 */ /* 0x000fe400087fe4ff */
[----:B------:R-:W-:Y:S02]  /*0770*/  @P2 IADD3 R92, P0, R92, UR6, RZ ;  /* 0x000000065c5c2c10 */ /* 0x000fe4000ff1e0ff */
[----:B--2---:R-:W-:-:S02]  /*0780*/  LEA R13, R2, R13, 0x2 ;  /* 0x0000000d020d7211 */ /* 0x004fc400078e10ff */
[----:B------:R-:W-:Y:S02]  /*0790*/  IADD3.X R149, R17, UR5, RZ, P5, !PT ;  /* 0x0000000511957c10 */ /* 0x000fe4000affe4ff */
[----:B------:R-:W-:Y:S02]  /*07a0*/  IADD3.X R29, R19, UR5, RZ, P3, !PT ;  /* 0x00000005131d7c10 */ /* 0x000fe40009ffe4ff */
[----:B------:R-:W-:Y:S02]  /*07b0*/  IADD3.X R11, R23, UR5, RZ, P4, !PT ;  /* 0x00000005170b7c10 */ /* 0x000fe4000a7fe4ff */
[----:B------:R-:W-:Y:S02]  /*07c0*/  SHF.R.U32.HI R25, RZ, 0x1b, R18 ;  /* 0x0000001bff197819 */ /* 0x000fe40000011612 */
[----:B------:R-:W-:Y:S02]  /*07d0*/  SHF.R.U32.HI R27, RZ, 0x1b, R20 ;  /* 0x0000001bff1b7819 */ /* 0x000fe40000011614 */
[----:B------:R-:W-:-:S02]  /*07e0*/  SHF.R.U32.HI R36, RZ, 0x1b, R26 ;  /* 0x0000001bff247819 */ /* 0x000fc4000001161a */
[----:B------:R-:W-:Y:S02]  /*07f0*/  IADD3 R8, P5, R136, UR4, RZ ;  /* 0x0000000488087c10 */ /* 0x000fe4000ffbe0ff */
[----:B------:R-:W-:Y:S02]  /*0800*/  IADD3 R6, P3, R140, UR4, RZ ;  /* 0x000000048c067c10 */ /* 0x000fe4000ff7e0ff */
[----:B------:R-:W-:Y:S02]  /*0810*/  IADD3 R2, P4, R160, UR4, RZ ;  /* 0x00000004a0027c10 */ /* 0x000fe4000ff9e0ff */
[----:B------:R-:W-:Y:S02]  /*0820*/  @P2 IADD3.X R93, RZ, UR7, RZ, P0, !PT ;  /* 0x00000007ff5d2c10 */ /* 0x000fe400087fe4ff */
[----:B------:R-:W-:Y:S02]  /*0830*/  @P2 IADD3 R124, P0, R124, UR6, RZ ;  /* 0x000000067c7c2c10 */ /* 0x000fe4000ff1e0ff */
[----:B------:R-:W-:-:S02]  /*0840*/  IADD3.X R9, R25, UR5, RZ, P5, !PT ;  /* 0x0000000519097c10 */ /* 0x000fc4000affe4ff */
[----:B------:R-:W-:Y:S02]  /*0850*/  IADD3.X R7, R27, UR5, RZ, P3, !PT ;  /* 0x000000051b077c10 */ /* 0x000fe40009ffe4ff */
[----:B------:R-:W-:Y:S01]  /*0860*/  IADD3.X R3, R36, UR5, RZ, P4, !PT ;  /* 0x0000000524037c10 */ /* 0x000fe2000a7fe4ff */
[----:B------:R-:W-:Y:S01]  /*0870*/  ULDC.64 UR4, c[0x0][0x230] ;  /* 0x00008c0000047ab9 */ /* 0x000fe20000000a00 */
[----:B------:R-:W-:Y:S02]  /*0880*/  @P2 IADD3.X R125, R21, UR7, RZ, P0, !PT ;  /* 0x00000007157d2c10 */ /* 0x000fe400087fe4ff */
[----:B---3--:R-:W-:Y:S02]  /*0890*/  LOP3.LUT P0, RZ, R164, UR4, RZ, 0xfc, !PT ;  /* 0x00000004a4ff7c12 */ /* 0x008fe4000f80fcff */
[----:B------:R-:W-:Y:S02]  /*08a0*/  @P2 IADD3 R96, P3, R96, UR6, RZ ;  /* 0x0000000660602c10 */ /* 0x000fe4000ff7e0ff */
[----:B------:R-:W-:Y:S01]  /*08b0*/  LOP3.LUT P0, RZ, R165, UR5, RZ, 0xfc, P0 ;  /* 0x00000005a5ff7c12 */ /* 0x000fe2000800fcff */
[----:B------:R-:W-:Y:S01]  /*08c0*/  ULDC.64 UR4, c[0x0][0x208] ;  /* 0x0000820000047ab9 */ /* 0x000fe20000000a00 */
[----:B------:R-:W-:Y:S01]  /*08d0*/  @P2 IADD3.X R97, R12, UR7, RZ, P3, !PT ;  /* 0x000000070c612c10 */ /* 0x000fe20009ffe4ff */
[----:B------:R-:W2:Y:S01]  /*08e0*/  @P1 LDG.E.128 R40, desc[UR4][R34.64+0x10] ;  /* 0x0000100422281981 */ /* 0x000ea2000c1e1d00 */
[----:B------:R-:W-:-:S02]  /*08f0*/  @P2 IADD3 R128, P3, R128, UR6, RZ ;  /* 0x0000000680802c10 */ /* 0x000fc4000ff7e0ff */
[----:B------:R-:W-:Y:S01]  /*0900*/  @P2 IADD3 R108, P5, R108, UR6, RZ ;  /* 0x000000066c6c2c10 */ /* 0x000fe2000ffbe0ff */
[----:B------:R1:W3:Y:S01]  /*0910*/  @P1 LDG.E.128 R44, desc[UR4][R34.64] ;  /* 0x00000004222c1981 */ /* 0x0002e2000c1e1d00 */
[----:B------:R-:W-:Y:S02]  /*0920*/  @P2 IADD3.X R129, R23, UR7, RZ, P3, !PT ;  /* 0x0000000717812c10 */ /* 0x000fe40009ffe4ff */
[----:B------:R-:W-:Y:S01]  /*0930*/  @P2 IADD3 R160, P3, R160, UR6, RZ ;  /* 0x00000006a0a02c10 */ /* 0x000fe2000ff7e0ff */
[----:B------:R-:W4:Y:S01]  /*0940*/  @P1 LDG.E.128 R56, desc[UR4][R32.64] ;  /* 0x0000000420381981 */ /* 0x000f22000c1e1d00 */
[----:B------:R-:W-:Y:S02]  /*0950*/  @P2 IADD3 R112, P4, R112, UR6, RZ ;  /* 0x0000000670702c10 */ /* 0x000fe4000ff9e0ff */
[----:B------:R-:W-:Y:S01]  /*0960*/  @P2 IADD3.X R161, R36, UR7, RZ, P3, !PT ;  /* 0x0000000724a12c10 */ /* 0x000fe20009ffe4ff */
[----:B------:R0:W4:Y:S01]  /*0970*/  @P1 LDG.E.128 R52, desc[UR4][R32.64+0x10] ;  /* 0x0000100420341981 */ /* 0x000122000c1e1d00 */
[----:B------:R-:W-:-:S03]  /*0980*/  @P2 IADD3 R158, P6, R158, UR6, RZ ;  /* 0x000000069e9e2c10 */ /* 0x000fc6000ffde0ff */
[----:B------:R-:W4:Y:S04]  /*0990*/  @P2 LDG.E.128 R100, desc[UR4][R92.64+0x10] ;  /* 0x000010045c642981 */ /* 0x000f28000c1e1d00 */
[----:B------:R0:W4:Y:S01]  /*09a0*/  @P2 LDG.E.128 R104, desc[UR4][R92.64] ;  /* 0x000000045c682981 */ /* 0x000122000c1e1d00 */
[----:B-1----:R-:W-:Y:S02]  /*09b0*/  CS2R R34, SRZ ;  /* 0x0000000000227805 */ /* 0x002fe4000001ff00 */
[----:B0-----:R-:W-:Y:S02]  /*09c0*/  CS2R R32, SRZ ;  /* 0x0000000000207805 */ /* 0x001fe4000001ff00 */
[----:B------:R-:W-:Y:S01]  /*09d0*/  CS2R R36, SRZ ;  /* 0x0000000000247805 */ /* 0x000fe2000001ff00 */
[----:B------:R-:W5:Y:S01]  /*09e0*/  @P1 LDG.E.128 R236, desc[UR4][R48.64] ;  /* 0x0000000430ec1981 */ /* 0x000f62000c1e1d00 */
[----:B------:R-:W-:-:S02]  /*09f0*/  @P2 IADD3.X R109, R17, UR7, RZ, P5, !PT ;  /* 0x00000007116d2c10 */ /* 0x000fc4000affe4ff */
[----:B------:R-:W-:Y:S01]  /*0a00*/  @P2 IADD3.X R113, R19, UR7, RZ, P4, !PT ;  /* 0x0000000713712c10 */ /* 0x000fe2000a7fe4ff */
[----:B------:R0:W5:Y:S01]  /*0a10*/  @P1 LDG.E.128 R232, desc[UR4][R48.64+0x10] ;  /* 0x0000100430e81981 */ /* 0x000162000c1e1d00 */
[----:B------:R-:W-:-:S03]  /*0a20*/  @P2 IADD3 R136, P5, R136, UR6, RZ ;  /* 0x0000000688882c10 */ /* 0x000fc6000ffbe0ff */
[----:B------:R-:W5:Y:S04]  /*0a30*/  @P1 LDG.E.128 R60, desc[UR4][R80.64+0x10] ;  /* 0x00001004503c1981 */ /* 0x000f68000c1e1d00 */
[----:B------:R-:W5:Y:S01]  /*0a40*/  @P1 LDG.E.128 R68, desc[UR4][R82.64+0x10] ;  /* 0x0000100452441981 */ /* 0x000f62000c1e1d00 */
[----:B------:R-:W-:Y:S02]  /*0a50*/  CS2R R92, SRZ ;  /* 0x00000000005c7805 */ /* 0x000fe4000001ff00 */
[----:B0-----:R-:W-:Y:S02]  /*0a60*/  CS2R R48, SRZ ;  /* 0x0000000000307805 */ /* 0x001fe4000001ff00 */
[----:B------:R-:W-:Y:S01]  /*0a70*/  @P2 IADD3 R140, P4, R140, UR6, RZ ;  /* 0x000000068c8c2c10 */ /* 0x000fe2000ff9e0ff */
[----:B------:R-:W5:Y:S01]  /*0a80*/  @P1 LDG.E.128 R32, desc[UR4][R50.64] ;  /* 0x0000000432201981 */ /* 0x000f62000c1e1d00 */
[----:B------:R-:W-:-:S02]  /*0a90*/  @P2 IADD3.X R137, R25, UR7, RZ, P5, !PT ;  /* 0x0000000719892c10 */ /* 0x000fc4000affe4ff */
[----:B------:R-:W-:Y:S02]  /*0aa0*/  CS2R R134, SRZ ;  /* 0x0000000000867805 */ /* 0x000fe4000001ff00 */
[----:B------:R-:W-:Y:S01]  /*0ab0*/  @P2 IADD3.X R141, R27, UR7, RZ, P4, !PT ;  /* 0x000000071b8d2c10 */ /* 0x000fe2000a7fe4ff */
[----:B------:R0:W5:Y:S01]  /*0ac0*/  @P1 LDG.E.128 R36, desc[UR4][R50.64+0x10] ;  /* 0x0000100432241981 */ /* 0x000162000c1e1d00 */
[----:B------:R-:W-:Y:S02]  /*0ad0*/  CS2R R132, SRZ ;  /* 0x0000000000847805 */ /* 0x000fe4000001ff00 */
[----:B------:R-:W-:Y:S02]  /*0ae0*/  CS2R R138, SRZ ;  /* 0x00000000008a7805 */ /* 0x000fe4000001ff00 */
[----:B------:R-:W-:Y:S01]  /*0af0*/  CS2R R142, SRZ ;  /* 0x00000000008e7805 */ /* 0x000fe2000001ff00 */
[----:B------:R-:W5:Y:S01]  /*0b00*/  @P1 LDG.E.128 R72, desc[UR4][R88.64] ;  /* 0x0000000458481981 */ /* 0x000f62000c1e1d00 */
[----:B------:R-:W-:-:S02]  /*0b10*/  CS2R R146, SRZ ;  /* 0x0000000000927805 */ /* 0x000fc4000001ff00 */
[----:B------:R-:W-:Y:S02]  /*0b20*/  CS2R R144, SRZ ;  /* 0x0000000000907805 */ /* 0x000fe4000001ff00 */
[----:B------:R-:W-:Y:S01]  /*0b30*/  @P2 IADD3.X R159, R31, UR7, RZ, P6, !PT ;  /* 0x000000071f9f2c10 */ /* 0x000fe2000b7fe4ff */
[----:B------:R1:W5:Y:S01]  /*0b40*/  @P1 LDG.E.128 R76, desc[UR4][R88.64+0x10] ;  /* 0x00001004584c1981 */ /* 0x000362000c1e1d00 */
[----:B------:R-:W-:Y:S01]  /*0b50*/  ULDC UR6, c[0x0][0x214] ;  /* 0x0000850000067ab9 */ /* 0x000fe20000000800 */
[----:B0-----:R-:W-:Y:S02]  /*0b60*/  CS2R R50, SRZ ;  /* 0x0000000000327805 */ /* 0x001fe4000001ff00 */
[----:B------:R-:W5:Y:S04]  /*0b70*/  @P1 LDG.E.128 R84, desc[UR4][R90.64+0x10] ;  /* 0x000010045a541981 */ /* 0x000f68000c1e1d00 */
[----:B------:R-:W5:Y:S01]  /*0b80*/  @P1 LDG.E.128 R48, desc[UR4][R66.64] ;  /* 0x0000000442301981 */ /* 0x000f62000c1e1d00 */
[----:B-1----:R-:W-:-:S03]  /*0b90*/  CS2R R88, SRZ ;  /* 0x0000000000587805 */ /* 0x002fc6000001ff00 */
[----:B------:R-:W5:Y:S04]  /*0ba0*/  @P2 LDG.E.128 R240, desc[UR4][R96.64] ;  /* 0x0000000460f02981 */ /* 0x000f68000c1e1d00 */
[----:B------:R0:W5:Y:S04]  /*0bb0*/  @P2 LDG.E.128 R244, desc[UR4][R96.64+0x10] ;  /* 0x0000100460f42981 */ /* 0x000168000c1e1d00 */
[----:B------:R-:W5:Y:S04]  /*0bc0*/  @P2 LDG.E.128 R228, desc[UR4][R108.64+0x10] ;  /* 0x000010046ce42981 */ /* 0x000f68000c1e1d00 */
[----:B------:R-:W5:Y:S01]  /*0bd0*/  @P2 LDG.E.128 R92, desc[UR4][R112.64] ;  /* 0x00000004705c2981 */ /* 0x000f62000c1e1d00 */
[----:B0-----:R-:W-:-:S03]  /*0be0*/  CS2R R96, SRZ ;  /* 0x0000000000607805 */ /* 0x001fc6000001ff00 */
[----:B------:R-:W5:Y:S04]  /*0bf0*/  @P2 LDG.E.128 R116, desc[UR4][R136.64] ;  /* 0x0000000488742981 */ /* 0x000f68000c1e1d00 */
[----:B------:R0:W5:Y:S04]  /*0c00*/  @P2 LDG.E.128 R96, desc[UR4][R112.64+0x10] ;  /* 0x0000100470602981 */ /* 0x000168000c1e1d00 */
[----:B------:R1:W5:Y:S04]  /*0c10*/  @P2 LDG.E.128 R120, desc[UR4][R136.64+0x10] ;  /* 0x0000100488782981 */ /* 0x000368000c1e1d00 */
[----:B------:R-:W5:Y:S01]  /*0c20*/  @P2 LDG.E.128 R132, desc[UR4][R158.64] ;  /* 0x000000049e842981 */ /* 0x000f62000c1e1d00 */
[----:B0-----:R-:W-:-:S03]  /*0c30*/  CS2R R112, SRZ ;  /* 0x0000000000707805 */ /* 0x001fc6000001ff00 */
[----:B------:R-:W5:Y:S04]  /*0c40*/  @P2 LDG.E.128 R144, desc[UR4][R160.64+0x10] ;  /* 0x00001004a0902981 */ /* 0x000f68000c1e1d00 */
[----:B------:R-:W5:Y:S01]  /*0c50*/  @P2 LDG.E.128 R112, desc[UR4][R128.64+0x10] ;  /* 0x0000100480702981 */ /* 0x000f62000c1e1d00 */
[----:B-1----:R-:W-:-:S06]  /*0c60*/  CS2R R136, SRZ ;  /* 0x0000000000887805 */ /* 0x002fcc000001ff00 */
[----:B------:R-:W5:Y:S04]  /*0c70*/  @P2 LDG.E.128 R136, desc[UR4][R158.64+0x10] ;  /* 0x000010049e882981 */ /* 0x000f68000c1e1d00 */
[----:B--2---:R0:W-:Y:S04]  /*0c80*/  STL.64 [R1], R40 ;  /* 0x0000002801007387 */ /* 0x0041e80000100a00 */
[----:B------:R1:W-:Y:S04]  /*0c90*/  STL.64 [R1+0x8], R42 ;  /* 0x0000082a01007387 */ /* 0x0003e80000100a00 */
[----:B---3--:R2:W-:Y:S04]  /*0ca0*/  STL.64 [R1+0x10], R44 ;  /* 0x0000102c01007387 */ /* 0x0085e80000100a00 */
[----:B------:R3:W-:Y:S04]  /*0cb0*/  STL.64 [R1+0x18], R46 ;  /* 0x0000182e01007387 */ /* 0x0007e80000100a00 */
[----:B----4-:R4:W-:Y:S01]  /*0cc0*/  STL.64 [R1+0x50], R56 ;  /* 0x0000503801007387 */ /* 0x0109e20000100a00 */
[----:B0-----:R-:W-:-:S03]  /*0cd0*/  CS2R R40, SRZ ;  /* 0x0000000000287805 */ /* 0x001fc6000001ff00 */
[----:B------:R-:W-:Y:S01]  /*0ce0*/  STL.64 [R1+0x58], R58 ;  /* 0x0000583a01007387 */ /* 0x000fe20000100a00 */
[----:B-1----:R-:W-:Y:S02]  /*0cf0*/  CS2R R42, SRZ ;  /* 0x00000000002a7805 */ /* 0x002fe4000001ff00 */
[----:B--2---:R-:W-:Y:S01]  /*0d00*/  CS2R R44, SRZ ;  /* 0x00000000002c7805 */ /* 0x004fe2000001ff00 */
[----:B------:R0:W-:Y:S01]  /*0d10*/  STL.64 [R1+0x40], R52 ;  /* 0x0000403401007387 */ /* 0x0001e20000100a00 */
[----:B---3--:R-:W-:-:S03]  /*0d20*/  CS2R R46, SRZ ;  /* 0x00000000002e7805 */ /* 0x008fc6000001ff00 */
[----:B------:R1:W-:Y:S01]  /*0d30*/  STL.64 [R1+0x48], R54 ;  /* 0x0000483601007387 */ /* 0x0003e20000100a00 */
[----:B----4-:R-:W-:-:S03]  /*0d40*/  CS2R R56, SRZ ;  /* 0x0000000000387805 */ /* 0x010fc6000001ff00 */
[----:B------:R-:W5:Y:S01]  /*0d50*/  @P1 LDG.E.128 R40, desc[UR4][R64.64] ;  /* 0x0000000440281981 */ /* 0x000f62000c1e1d00 */
[----:B0-----:R-:W-:-:S03]  /*0d60*/  CS2R R52, SRZ ;  /* 0x0000000000347805 */ /* 0x001fc6000001ff00 */
[----:B------:R0:W5:Y:S01]  /*0d70*/  @P1 LDG.E.128 R44, desc[UR4][R64.64+0x10] ;  /* 0x00001004402c1981 */ /* 0x000162000c1e1d00 */
[----:B-1----:R-:W-:Y:S02]  /*0d80*/  CS2R R54, SRZ ;  /* 0x0000000000367805 */ /* 0x002fe4000001ff00 */
[----:B------:R-:W-:-:S04]  /*0d90*/  CS2R R58, SRZ ;  /* 0x00000000003a7805 */ /* 0x000fc8000001ff00 */
[----:B------:R1:W5:Y:S01]  /*0da0*/  @P1 LDG.E.128 R52, desc[UR4][R66.64+0x10] ;  /* 0x0000100442341981 */ /* 0x000362000c1e1d00 */
[----:B0-----:R-:W-:-:S03]  /*0db0*/  CS2R R64, SRZ ;  /* 0x0000000000407805 */ /* 0x001fc6000001ff00 */
[----:B------:R0:W5:Y:S01]  /*0dc0*/  @P1 LDG.E.128 R56, desc[UR4][R80.64] ;  /* 0x0000000450381981 */ /* 0x000162000c1e1d00 */
[----:B-1----:R-:W-:Y:S02]  /*0dd0*/  CS2R R66, SRZ ;  /* 0x0000000000427805 */ /* 0x002fe4000001ff00 */
[----:B0-----:R-:W-:-:S04]  /*0de0*/  CS2R R80, SRZ ;  /* 0x0000000000507805 */ /* 0x001fc8000001ff00 */
[----:B------:R0:W5:Y:S02]  /*0df0*/  @P1 LDG.E.128 R64, desc[UR4][R82.64] ;  /* 0x0000000452401981 */ /* 0x000164000c1e1d00 */
[----:B0-----:R-:W-:Y:S02]  /*0e00*/  CS2R R82, SRZ ;  /* 0x0000000000527805 */ /* 0x001fe4000001ff00 */
[----:B------:R0:W-:Y:S04]  /*0e10*/  STL.64 [R1+0x30], R100 ;  /* 0x0000306401007387 */ /* 0x0001e80000100a00 */
[----:B------:R1:W5:Y:S04]  /*0e20*/  @P1 LDG.E.128 R80, desc[UR4][R90.64] ;  /* 0x000000045a501981 */ /* 0x000368000c1e1d00 */
[----:B------:R2:W-:Y:S01]  /*0e30*/  STL.64 [R1+0x38], R102 ;  /* 0x0000386601007387 */ /* 0x0005e20000100a00 */
[----:B-1----:R-:W-:-:S03]  /*0e40*/  CS2R R90, SRZ ;  /* 0x00000000005a7805 */ /* 0x002fc6000001ff00 */
[----:B------:R1:W-:Y:S01]  /*0e50*/  STL.64 [R1+0x20], R104 ;  /* 0x0000206801007387 */ /* 0x0003e20000100a00 */
[----:B0-----:R-:W-:-:S03]  /*0e60*/  CS2R R100, SRZ ;  /* 0x0000000000647805 */ /* 0x001fc6000001ff00 */
[----:B------:R0:W-:Y:S01]  /*0e70*/  STL.64 [R1+0x28], R106 ;  /* 0x0000286a01007387 */ /* 0x0001e20000100a00 */
[----:B--2---:R-:W-:-:S03]  /*0e80*/  CS2R R102, SRZ ;  /* 0x0000000000667805 */ /* 0x004fc6000001ff00 */
[----:B------:R2:W5:Y:S01]  /*0e90*/  @P2 LDG.E.128 R88, desc[UR4][R108.64] ;  /* 0x000000046c582981 */ /* 0x000562000c1e1d00 */
[----:B-1----:R-:W-:-:S03]  /*0ea0*/  CS2R R104, SRZ ;  /* 0x0000000000687805 */ /* 0x002fc6000001ff00 */
[----:B------:R-:W5:Y:S01]  /*0eb0*/  @P2 LDG.E.128 R100, desc[UR4][R124.64] ;  /* 0x000000047c642981 */ /* 0x000f62000c1e1d00 */
[----:B0-----:R-:W-:Y:S02]  /*0ec0*/  CS2R R106, SRZ ;  /* 0x00000000006a7805 */ /* 0x001fe4000001ff00 */
[----:B--2---:R-:W-:-:S04]  /*0ed0*/  CS2R R108, SRZ ;  /* 0x00000000006c7805 */ /* 0x004fc8000001ff00 */
[----:B------:R0:W5:Y:S04]  /*0ee0*/  @P2 LDG.E.128 R104, desc[UR4][R124.64+0x10] ;  /* 0x000010047c682981 */ /* 0x000168000c1e1d00 */
[----:B------:R1:W5:Y:S01]  /*0ef0*/  @P2 LDG.E.128 R108, desc[UR4][R128.64] ;  /* 0x00000004806c2981 */ /* 0x000362000c1e1d00 */
[----:B0-----:R-:W-:Y:S02]  /*0f00*/  CS2R R124, SRZ ;  /* 0x00000000007c7805 */ /* 0x001fe4000001ff00 */
[----:B-1----:R-:W-:-:S04]  /*0f10*/  CS2R R128, SRZ ;  /* 0x0000000000807805 */ /* 0x002fc8000001ff00 */
[----:B------:R-:W5:Y:S04]  /*0f20*/  @P2 LDG.E.128 R124, desc[UR4][R140.64] ;  /* 0x000000048c7c2981 */ /* 0x000f68000c1e1d00 */
[----:B------:R0:W5:Y:S02]  /*0f30*/  @P2 LDG.E.128 R128, desc[UR4][R140.64+0x10] ;  /* 0x000010048c802981 */ /* 0x000164000c1e1d00 */
[----:B0-----:R-:W-:-:S06]  /*0f40*/  CS2R R140, SRZ ;  /* 0x00000000008c7805 */ /* 0x001fcc000001ff00 */
[----:B------:R0:W5:Y:S01]  /*0f50*/  @P2 LDG.E.128 R140, desc[UR4][R160.64] ;  /* 0x00000004a08c2981 */ /* 0x000162000c1e1d00 */
[----:B------:R-:W-:Y:S01]  /*0f60*/  ISETP.GE.AND P1, PT, R13, UR6, PT ;  /* 0x000000060d007c0c */ /* 0x000fe2000bf26270 */
[----:B------:R-:W-:-:S04]  /*0f70*/  IMAD.WIDE.U32 R162, R0, 0x20, R166 ;  /* 0x0000002000a27825 */ /* 0x000fc800078e00a6 */
[----:B------:R-:W-:-:S08]  /*0f80*/  IMAD.WIDE.U32 R150, R150, 0x20, R166 ;  /* 0x0000002096967825 */ /* 0x000fd000078e00a6 */
[----:B0-----:R-:W-:Y:S05]  /*0f90*/  @P1 EXIT ;  /* 0x000000000000194d */ /* 0x001fea0003800000 */
[----:B------:R-:W2:Y:S01]  /*0fa0*/  LDG.E.128 R204, desc[UR4][R156.64] ;  /* 0x000000049ccc7981 */ /* 0x000ea2000c1e1d00 */
[----:B------:R-:W-:Y:S01]  /*0fb0*/  ISETP.NE.U32.AND P1, PT, R164, RZ, PT ;  /* 0x000000ffa400720c */ /* 0x000fe20003f25070 */
[--C-:B------:R-:W-:Y:S01]  /*0fc0*/  IMAD.WIDE.U32 R30, R30, 0x20, R166.reuse ;  /* 0x000000201e1e7825 */ /* 0x100fe200078e00a6 */
[----:B------:R-:W-:Y:S01]  /*0fd0*/  ULDC.U8 UR6, c[0x0][0x2a0] ;  /* 0x0000a80000067ab9 */ /* 0x000fe20000000000 */
[----:B------:R-:W3:Y:S01]  /*0fe0*/  LDG.E.128 R200, desc[UR4][R156.64+0x10] ;  /* 0x000010049cc87981 */ /* 0x000ee2000c1e1d00 */
[----:B------:R-:W-:Y:S01]  /*0ff0*/  ISETP.NE.AND.EX P1, PT, R165, RZ, PT, P1 ;  /* 0x000000ffa500720c */ /* 0x000fe20003f25310 */
[--C-:B------:R-:W-:Y:S01]  /*1000*/  IMAD.WIDE.U32 R22, R22, 0x20, R166.reuse ;  /* 0x0000002016167825 */ /* 0x100fe200078e00a6 */
[----:B------:R-:W-:Y:S01]  /*1010*/  ULDC UR7, c[0x0][0x2d8] ;  /* 0x0000b60000077ab9 */ /* 0x000fe20000000800 */
[----:B------:R-:W4:Y:S01]  /*1020*/  LDG.E.128 R196, desc[UR4][R154.64] ;  /* 0x000000049ac47981 */ /* 0x000f22000c1e1d00 */
[----:B------:R-:W-:Y:S01]  /*1030*/  ULDC.64 UR14, c[0x0][0x230] ;  /* 0x00008c00000e7ab9 */ /* 0x000fe20000000a00 */
[--C-:B------:R-:W-:Y:S01]  /*1040*/  IMAD.WIDE.U32 R16, R16, 0x20, R166.reuse ;  /* 0x0000002010107825 */ /* 0x100fe200078e00a6 */
[----:B------:R-:W-:Y:S01]  /*1050*/  ULDC.64 UR12, c[0x0][0x228] ;  /* 0x00008a00000c7ab9 */ /* 0x000fe20000000a00 */
[----:B------:R-:W4:Y:S01]  /*1060*/  LDG.E.128 R192, desc[UR4][R154.64+0x10] ;  /* 0x000010049ac07981 */ /* 0x000f22000c1e1d00 */
[----:B------:R-:W-:Y:S01]  /*1070*/  ULDC.64 UR8, c[0x0][0x2b8] ;  /* 0x0000ae0000087ab9 */ /* 0x000fe20000000a00 */
[--C-:B------:R-:W-:Y:S01]  /*1080*/  IMAD.WIDE.U32 R18, R18, 0x20, R166.reuse ;  /* 0x0000002012127825 */ /* 0x100fe200078e00a6 */
[----:B------:R-:W-:Y:S01]  /*1090*/  ULDC.64 UR10, c[0x0][0x2c0] ;  /* 0x0000b000000a7ab9 */ /* 0x000fe20000000a00 */
[----:B------:R-:W4:Y:S02]  /*10a0*/  LDG.E.128 R188, desc[UR4][R162.64] ;  /* 0x00000004a2bc7981 */ /* 0x000f24000c1e1d00 */
[----:B------:R-:W-:-:S02]  /*10b0*/  IMAD.WIDE.U32 R20, R20, 0x20, R166 ;  /* 0x0000002014147825 */ /* 0x000fc400078e00a6 */
[----:B------:R-:W4:Y:S02]  /*10c0*/  LDG.E.128 R184, desc[UR4][R162.64+0x10] ;  /* 0x00001004a2b87981 */ /* 0x000f24000c1e1d00 */
[--C-:B------:R-:W-:Y:S02]  /*10d0*/  IMAD.WIDE.U32 R24, R24, 0x20, R166.reuse ;  /* 0x0000002018187825 */ /* 0x100fe400078e00a6 */
[----:B------:R-:W4:Y:S02]  /*10e0*/  LDG.E.128 R180, desc[UR4][R152.64] ;  /* 0x0000000498b47981 */ /* 0x000f24000c1e1d00 */
[----:B------:R-:W-:Y:S02]  /*10f0*/  IMAD.WIDE.U32 R26, R26, 0x20, R166 ;  /* 0x000000201a1a7825 */ /* 0x000fe400078e00a6 */
[----:B------:R-:W4:Y:S04]  /*1100*/  LDG.E.128 R176, desc[UR4][R152.64+0x10] ;  /* 0x0000100498b07981 */ /* 0x000f28000c1e1d00 */
        /* <DEDUP_REMOVED lines=13> */
[----:B--2---:R-:W-:Y:S04]  /*11e0*/  STL.64 [R1+0x2d0], R204 ;  /* 0x0002d0cc01007387 */ /* 0x004fe80000100a00 */
[----:B------:R-:W-:Y:S04]  /*11f0*/  STL.64 [R1+0x2d8], R206 ;  /* 0x0002d8ce01007387 */ /* 0x000fe80000100a00 */
[----:B---3--:R-:W-:Y:S04]  /*1200*/  STL.64 [R1+0x2c0], R200 ;  /* 0x0002c0c801007387 */ /* 0x008fe80000100a00 */
[----:B------:R-:W-:Y:S04]  /*1210*/  STL.64 [R1+0x2c8], R202 ;  /* 0x0002c8ca01007387 */ /* 0x000fe80000100a00 */
[----:B----4-:R-:W-:Y:S04]  /*1220*/  STL.64 [R1+0x2b0], R196 ;  /* 0x0002b0c401007387 */ /* 0x010fe80000100a00 */
[----:B------:R-:W-:Y:S04]  /*1230*/  STL.64 [R1+0x2b8], R198 ;  /* 0x0002b8c601007387 */ /* 0x000fe80000100a00 */
        /* <DEDUP_REMOVED lines=15> */
[----:B------:R0:W-:Y:S04]  /*1330*/  STL.64 [R1+0x238], R166 ;  /* 0x000238a601007387 */ /* 0x0001e80000100a00 */
[----:B------:R-:W-:Y:S04]  /*1340*/  STL.64 [R1+0x220], R160 ;  /* 0x000220a001007387 */ /* 0x000fe80000100a00 */
[----:B------:R1:W-:Y:S04]  /*1350*/  STL.64 [R1+0x228], R162 ;  /* 0x000228a201007387 */ /* 0x0003e80000100a00 */
[----:B------:R-:W-:Y:S04]  /*1360*/  STL.64 [R1+0x210], R156 ;  /* 0x0002109c01007387 */ /* 0x000fe80000100a00 */
[----:B------:R-:W-:Y:S04]  /*1370*/  STL.64 [R1+0x218], R158 ;  /* 0x0002189e01007387 */ /* 0x000fe80000100a00 */
[----:B------:R-:W-:Y:S04]  /*1380*/  STL.64 [R1+0x200], R152 ;  /* 0x0002009801007387 */ /* 0x000fe80000100a00 */
[----:B------:R-:W-:Y:S04]  /*1390*/  STL.64 [R1+0x208], R154 ;  /* 0x0002089a01007387 */ /* 0x000fe80000100a00 */
[----:B------:R-:W-:Y:S04]  /*13a0*/  STL.64 [R1+0x1f0], R148 ;  /* 0x0001f09401007387 */ /* 0x000fe80000100a00 */
[----:B------:R2:W-:Y:S04]  /*13b0*/  STL.64 [R1+0x1f8], R150 ;  /* 0x0001f89601007387 */ /* 0x0005e80000100a00 */
[----:B0-----:R-:W3:Y:S04]  /*13c0*/  LDG.E.128 R164, desc[UR4][R6.64] ;  /* 0x0000000406a47981 */ /* 0x001ee8000c1e1d00 */
[----:B-1----:R-:W4:Y:S04]  /*13d0*/  LDG.E.128 R160, desc[UR4][R6.64+0x10] ;  /* 0x0000100406a07981 */ /* 0x002f28000c1e1d00 */
[----:B--2---:R-:W2:Y:S04]  /*13e0*/  LDG.E.128 R148, desc[UR4][R4.64] ;  /* 0x0000000404947981 */ /* 0x004ea8000c1e1d00 */
[----:B------:R-:W3:Y:S04]  /*13f0*/  LDG.E.128 R204, desc[UR4][R16.64] ;  /* 0x0000000410cc7981 */ /* 0x000ee8000c1e1d00 */
[----:B------:R-:W4:Y:S04]  /*1400*/  LDG.E.128 R196, desc[UR4][R10.64] ;  /* 0x000000040ac47981 */ /* 0x000f28000c1e1d00 */
[----:B------:R-:W2:Y:S04]  /*1410*/  LDG.E.128 R4, desc[UR4][R2.64+0x10] ;  /* 0x0000100402047981 */ /* 0x000ea8000c1e1d00 */
        /* <DEDUP_REMOVED lines=13> */
[----:B------:R0:W-:Y:S04]  /*14f0*/  STL.64 [R1+0x1e0], R224 ;  /* 0x0001e0e001007387 */ /* 0x0001e80000100a00 */
[----:B------:R0:W-:Y:S04]  /*1500*/  STL.64 [R1+0x1e8], R226 ;  /* 0x0001e8e201007387 */ /* 0x0001e80000100a00 */
[----:B------:R0:W-:Y:S04]  /*1510*/  STL.64 [R1+0x1d0], R220 ;  /* 0x0001d0dc01007387 */ /* 0x0001e80000100a00 */
[----:B------:R0:W-:Y:S04]  /*1520*/  STL.64 [R1+0x1d8], R222 ;  /* 0x0001d8de01007387 */ /* 0x0001e80000100a00 */
[----:B------:R0:W-:Y:S04]  /*1530*/  STL.64 [R1+0x1c0], R216 ;  /* 0x0001c0d801007387 */ /* 0x0001e80000100a00 */
[----:B------:R0:W-:Y:S04]  /*1540*/  STL.64 [R1+0x1c8], R218 ;  /* 0x0001c8da01007387 */ /* 0x0001e80000100a00 */
[----:B------:R0:W-:Y:S04]  /*1550*/  STL.64 [R1+0x1b0], R212 ;  /* 0x0001b0d401007387 */ /* 0x0001e80000100a00 */
[----:B------:R0:W-:Y:S01]  /*1560*/  STL.64 [R1+0x1b8], R214 ;  /* 0x0001b8d601007387 */ /* 0x0001e20000100a00 */
[----:B------:R-:W-:Y:S01]  /*1570*/  BSSY B0, `(.L_x_14001) ;  /* 0x00009e5000007945 */ /* 0x000fe20003800000 */
[----:B------:R-:W-:Y:S01]  /*1580*/  ISETP.NE.AND P5, PT, RZ, UR6, PT ;  /* 0x00000006ff007c0c */ /* 0x000fe2000bfa5270 */
[----:B------:R-:W-:Y:S01]  /*1590*/  ULDC UR6, c[0x0][0x218] ;  /* 0x0000860000067ab9 */ /* 0x000fe20000000800 */
[----:B--2---:R0:W-:Y:S04]  /*15a0*/  STL.64 [R1+0x60], R4 ;  /* 0x0000600401007387 */ /* 0x0041e80000100a00 */
[----:B------:R0:W-:Y:S04]  /*15b0*/  STL.64 [R1+0x1a0], R208 ;  /* 0x0001a0d001007387 */ /* 0x0001e80000100a00 */
[----:B------:R0:W-:Y:S04]  /*15c0*/  STL.64 [R1+0x1a8], R210 ;  /* 0x0001a8d201007387 */ /* 0x0001e80000100a00 */
[----:B------:R0:W-:Y:S04]  /*15d0*/  STL.64 [R1+0x68], R6 ;  /* 0x0000680601007387 */ /* 0x0001e80000100a00 */
[----:B---3--:R0:W-:Y:S04]  /*15e0*/  STL.64 [R1+0x190], R204 ;  /* 0x000190cc01007387 */ /* 0x0081e80000100a00 */
[----:B------:R0:W-:Y:S04]  /*15f0*/  STL.64 [R1+0x198], R206 ;  /* 0x000198ce01007387 */ /* 0x0001e80000100a00 */
[----:B----4-:R0:W-:Y:S04]  /*1600*/  STL.64 [R1+0x70], R8 ;  /* 0x0000700801007387 */ /* 0x0101e80000100a00 */
[----:B------:R0:W-:Y:S04]  /*1610*/  STL.64 [R1+0x180], R200 ;  /* 0x000180c801007387 */ /* 0x0001e80000100a00 */
        /* <DEDUP_REMOVED lines=33> */
[----:B------:R0:W-:Y:S02]  /*1830*/  STL.64 [R1+0xd8], R158 ;  /* 0x0000d89e01007387 */ /* 0x0001e40000100a00 */
.L_x_14323:
[----:B------:R-:W-:Y:S01]  /*1840*/  IMAD R0, R13, UR6, RZ ;  /* 0x000000060d007c24 */ /* 0x000fe2000f8e02ff */
[----:B------:R-:W-:Y:S01]  /*1850*/  ISETP.NE.U32.AND P2, PT, RZ, UR14, PT ;  /* 0x0000000eff007c0c */ /* 0x000fe2000bf45070 */
[----:B0-----:R-:W0:Y:S03]  /*1860*/  LDC.64 R202, c[0x0][0x220] ;  /* 0x00008800ffca7b82 */ /* 0x001e260000000a00 */
[----:B------:R-:W-:Y:S02]  /*1870*/  SHF.R.S32.HI R2, RZ, 0x1f, R0 ;  /* 0x0000001fff027819 */ /* 0x000fe40000011400 */
[----:B------:R-:W-:Y:S02]  /*1880*/  ISETP.NE.AND.EX P2, PT, RZ, UR15, PT, P2 ;  /* 0x0000000fff007c0c */ /* 0x000fe4000bf45320 */
[----:B------:R-:W-:-:S04]  /*1890*/  LEA.HI R2, R2, R0, RZ, 0x3 ;  /* 0x0000000002027211 */ /* 0x000fc800078f18ff */
[----:B------:R-:W-:-:S04]  /*18a0*/  LEA.HI.SX32 R192, R2, R249, 0x1d ;  /* 0x000000f902c07211 */ /* 0x000fc800078feaff */
[----:B------:R-:W-:-:S04]  /*18b0*/  @P1 LEA R2, P3, R192, UR12, 0x4 ;  /* 0x0000000cc0021c11 */ /* 0x000fc8000f8620ff */
[----:B------:R-:W-:-:S05]  /*18c0*/  @P1 LEA.HI.X R3, R192, UR13, RZ, 0x4, P3 ;  /* 0x0000000dc0031c11 */ /* 0x000fca00098f24ff */
[----:B-1---5:R1:W5:Y:S02]  /*18d0*/  @P1 LDG.E.128 R148, desc[UR4][R2.64] ;  /* 0x0000000402941981 */ /* 0x022364000c1e1d00 */
        /* <DEDUP_REMOVED lines=15> */
.L_x_14003:
[----:B-----5:R-:W-:-:S04]  /*19d0*/  IMAD.U32 R0, R152, 0x10000, RZ ;  /* 0x0001000098007824 */ /* 0x020fc800078e00ff */
[----:B------:R-:W-:Y:S01]  /*19e0*/  FADD.FTZ R222, R222, R0 ;  /* 0x00000000dede7221 */ /* 0x000fe20000010000 */
[----:B------:R-:W-:Y:S06]  /*19f0*/  BRA `(.L_x_14004) ;  /* 0x0000000000107947 */ /* 0x000fec0003800000 */
.L_x_14002:
[----:B-----5:R-:W-:-:S05]  /*1a00*/  SHF.L.U32 R0, R148, 0x10, RZ ;  /* 0x0000001094007819 */ /* 0x020fca00000006ff */
[----:B------:R-:W-:Y:S01]  /*1a10*/  FADD.FTZ R222, R222, R0 ;  /* 0x00000000dede7221 */ /* 0x000fe20000010000 */
[----:B------:R-:W-:-:S05]  /*1a20*/  @P2 SHF.L.U32 R0, R152, 0x10, RZ ;  /* 0x0000001098002819 */ /* 0x000fca00000006ff */
[----:B------:R-:W-:-:S07]  /*1a30*/  @P2 FADD.FTZ R222, R222, R0 ;  /* 0x00000000dede2221 */ /* 0x000fce0000010000 */
.L_x_14004:
[----:B------:R-:W-:-:S04]  /*1a40*/  F2FP.BF16.F32.PACK_AB R0, RZ, R222 ;  /* 0x000000deff00723e */ /* 0x000fc800000010ff */
[----:B------:R-:W-:-:S07]  /*1a50*/  PRMT R156, R0, 0x7610, R156 ;  /* 0x00007610009c7816 */ /* 0x000fce000000009c */
.L_x_14005:
[----:B------:R-:W-:Y:S01]  /*1a60*/  SHF.L.U32 R223, R2, 0x10, RZ ;  /* 0x0000001002df7819 */ /* 0x000fe200000006ff */
[----:B------:R-:W-:Y:S06]  /*1a70*/  @P3 BRA `(.L_x_14006) ;  /* 0x0000000000243947 */ /* 0x000fec0003800000 */
[----:B------:R-:W-:-:S04]  /*1a80*/  ISETP.NE.U32.AND P4, PT, RZ, UR14, PT ;  /* 0x0000000eff007c0c */ /* 0x000fc8000bf85070 */
[----:B------:R-:W-:-:S13]  /*1a90*/  ISETP.NE.AND.EX P4, PT, RZ, UR15, PT, P4 ;  /* 0x0000000fff007c0c */ /* 0x000fda000bf85340 */
[----:B------:R-:W-:Y:S05]  /*1aa0*/  @P4 BRA `(.L_x_14007) ;  /* 0x0000000000084947 */ /* 0x000fea0003800000 */
[----:B------:R-:W-:Y:S05]  /*1ab0*/  @P0 BRA `(.L_x_14008) ;  /* 0x00000000002c0947 */ /* 0x000fea0003800000 */
[----:B------:R-:W-:Y:S05]  /*1ac0*/  BRA `(.L_x_14009) ;  /* 0x0000000000307947 */ /* 0x000fea0003800000 */
.L_x_14007:
[----:B-----5:R-:W-:-:S04]  /*1ad0*/  PRMT R0, R152, 0x7632, R0 ;  /* 0x0000763298007816 */ /* 0x020fc80000000000 */
[----:B------:R-:W-:-:S05]  /*1ae0*/  SHF.L.U32 R0, R0, 0x10, RZ ;  /* 0x0000001000007819 */ /* 0x000fca00000006ff */
[----:B------:R-:W-:Y:S01]  /*1af0*/  FADD.FTZ R223, R223, R0 ;  /* 0x00000000dfdf7221 */ /* 0x000fe20000010000 */
[----:B------:R-:W-:Y:S06]  /*1b00*/  BRA `(.L_x_14008) ;  /* 0x0000000000187947 */ /* 0x000fec0003800000 */
.L_x_14006:
[----:B-----5:R-:W-:-:S04]  /*1b10*/  PRMT R0, R148, 0x7632, R0 ;  /* 0x0000763294007816 */ /* 0x020fc80000000000 */
[----:B------:R-:W-:-:S05]  /*1b20*/  SHF.L.U32 R0, R0, 0x10, RZ ;  /* 0x0000001000007819 */ /* 0x000fca00000006ff */
[--C-:B------:R-:W-:Y:S01]  /*1b30*/  FADD.FTZ R223, R223, R0.reuse ;  /* 0x00000000dfdf7221 */ /* 0x100fe20000010000 */
[----:B------:R-:W-:-:S04]  /*1b40*/  @P2 PRMT R0, R152, 0x7632, R0 ;  /* 0x0000763298002816 */ /* 0x000fc80000000000 */
[----:B------:R-:W-:-:S05]  /*1b50*/  @P2 SHF.L.U32 R0, R0, 0x10, RZ ;  /* 0x0000001000002819 */ /* 0x000fca00000006ff */
[----:B------:R-:W-:-:S07]  /*1b60*/  @P2 FADD.FTZ R223, R223, R0 ;  /* 0x00000000dfdf2221 */ /* 0x000fce0000010000 */
.L_x_14008:
[----:B------:R-:W-:-:S04]  /*1b70*/  F2FP.BF16.F32.PACK_AB R0, RZ, R223 ;  /* 0x000000dfff00723e */ /* 0x000fc800000010ff */
[----:B------:R-:W-:-:S07]  /*1b80*/  PRMT R156, R156, 0x5410, R0 ;  /* 0x000054109c9c7816 */ /* 0x000fce0000000000 */
.L_x_14009:
        /* <DEDUP_REMOVED lines=8> */
.L_x_14011:
[----:B-----5:R-:W-:-:S05]  /*1c10*/  SHF.L.U32 R2, R153, 0x10, RZ ;  /* 0x0000001099027819 */ /* 0x020fca00000006ff */
[----:B------:R-:W-:Y:S01]  /*1c20*/  FADD.FTZ R224, R224, R2 ;  /* 0x00000002e0e07221 */ /* 0x000fe20000010000 */
[----:B------:R-:W-:Y:S06]  /*1c30*/  BRA `(.L_x_14012) ;  /* 0x0000000000107947 */ /* 0x000fec0003800000 */
.L_x_14010:
[----:B-----5:R-:W-:-:S04]  /*1c40*/  IMAD.U32 R2, R149, 0x10000, RZ ;  /* 0x0001000095027824 */ /* 0x020fc800078e00ff */
[----:B------:R-:W-:Y:S01]  /*1c50*/  FADD.FTZ R224, R224, R2 ;  /* 0x00000002e0e07221 */ /* 0x000fe20000010000 */
[----:B------:R-:W-:-:S05]  /*1c60*/  @P2 SHF.L.U32 R2, R153, 0x10, RZ ;  /* 0x0000001099022819 */ /* 0x000fca00000006ff */
[----:B------:R-:W-:-:S07]  /*1c70*/  @P2 FADD.FTZ R224, R224, R2 ;  /* 0x00000002e0e02221 */ /* 0x000fce0000010000 */
.L_x_14012:
[----:B------:R-:W-:-:S04]  /*1c80*/  F2FP.BF16.F32.PACK_AB R2, RZ, R224 ;  /* 0x000000e0ff02723e */ /* 0x000fc800000010ff */
[----:B------:R-:W-:-:S07]  /*1c90*/  PRMT R157, R2, 0x7610, R157 ;  /* 0x00007610029d7816 */ /* 0x000fce000000009d */
.L_x_14013:
[----:B------:R-:W-:Y:S01]  /*1ca0*/  SHF.L.U32 R225, R0, 0x10, RZ ;  /* 0x0000001000e17819 */ /* 0x000fe200000006ff */
[----:B------:R-:W-:Y:S06]  /*1cb0*/  @P3 BRA `(.L_x_14014) ;  /* 0x0000000000243947 */ /* 0x000fec0003800000 */
[----:B------:R-:W-:-:S04]  /*1cc0*/  ISETP.NE.U32.AND P4, PT, RZ, UR14, PT ;  /* 0x0000000eff007c0c */ /* 0x000fc8000bf85070 */
[----:B------:R-:W-:-:S13]  /*1cd0*/  ISETP.NE.AND.EX P4, PT, RZ, UR15, PT, P4 ;  /* 0x0000000fff007c0c */ /* 0x000fda000bf85340 */
[----:B------:R-:W-:Y:S05]  /*1ce0*/  @P4 BRA `(.L_x_14015) ;  /* 0x0000000000084947 */ /* 0x000fea0003800000 */
[----:B------:R-:W-:Y:S05]  /*1cf0*/  @P0 BRA `(.L_x_14016) ;  /* 0x00000000002c0947 */ /* 0x000fea0003800000 */
[----:B------:R-:W-:Y:S05]  /*1d00*/  BRA `(.L_x_14017) ;  /* 0x0000000000307947 */ /* 0x000fea0003800000 */
.L_x_14015:
[----:B-----5:R-:W-:-:S04]  /*1d10*/  PRMT R0, R153, 0x7632, R0 ;  /* 0x0000763299007816 */ /* 0x020fc80000000000 */
[----:B------:R-:W-:-:S05]  /*1d20*/  SHF.L.U32 R0, R0, 0x10, RZ ;  /* 0x0000001000007819 */ /* 0x000fca00000006ff */
[----:B------:R-:W-:Y:S01]  /*1d30*/  FADD.FTZ R225, R225, R0 ;  /* 0x00000000e1e17221 */ /* 0x000fe20000010000 */
[----:B------:R-:W-:Y:S06]  /*1d40*/  BRA `(.L_x_14016) ;  /* 0x0000000000187947 */ /* 0x000fec0003800000 */
.L_x_14014:
[----:B-----5:R-:W-:-:S04]  /*1d50*/  PRMT R0, R149, 0x7632, R0 ;  /* 0x0000763295007816 */ /* 0x020fc80000000000 */
[----:B------:R-:W-:-:S05]  /*1d60*/  SHF.L.U32 R0, R0, 0x10, RZ ;  /* 0x0000001000007819 */ /* 0x000fca00000006ff */
[--C-:B------:R-:W-:Y:S01]  /*1d70*/  FADD.FTZ R225, R225, R0.reuse ;  /* 0x00000000e1e17221 */ /* 0x100fe20000010000 */
[----:B------:R-:W-:-:S04]  /*1d80*/  @P2 PRMT R0, R153, 0x7632, R0 ;  /* 0x0000763299002816 */ /* 0x000fc80000000000 */
[----:B------:R-:W-:-:S05]  /*1d90*/  @P2 SHF.L.U32 R0, R0, 0x10, RZ ;  /* 0x0000001000002819 */ /* 0x000fca00000006ff */
[----:B------:R-:W-:-:S07]  /*1da0*/  @P2 FADD.FTZ R225, R225, R0 ;  /* 0x00000000e1e12221 */ /* 0x000fce0000010000 */
.L_x_14016:
[----:B------:R-:W-:-:S04]  /*1db0*/  F2FP.BF16.F32.PACK_AB R0, RZ, R225 ;  /* 0x000000e1ff00723e */ /* 0x000fc800000010ff */
[----:B------:R-:W-:-:S07]  /*1dc0*/  PRMT R157, R157, 0x5410, R0 ;  /* 0x000054109d9d7816 */ /* 0x000fce0000000000 */
.L_x_14017:
        /* <DEDUP_REMOVED lines=8> */
.L_x_14019:
[----:B-----5:R-:W-:-:S05]  /*1e50*/  SHF.L.U32 R2, R154, 0x10, RZ ;  /* 0x000000109a027819 */ /* 0x020fca00000006ff */
[----:B------:R-:W-:Y:S01]  /*1e60*/  FADD.FTZ R193, R193, R2 ;  /* 0x00000002c1c17221 */ /* 0x000fe20000010000 */
[----:B------:R-:W-:Y:S06]  /*1e70*/  BRA `(.L_x_14020) ;  /* 0x0000000000107947 */ /* 0x000fec0003800000 */
.L_x_14018:
[----:B-----5:R-:W-:-:S05]  /*1e80*/  SHF.L.U32 R2, R150, 0x10, RZ ;  /* 0x0000001096027819 */ /* 0x020fca00000006ff */
[----:B------:R-:W-:Y:S01]  /*1e90*/  FADD.FTZ R193, R193, R2 ;  /* 0x00000002c1c17221 */ /* 0x000fe20000010000 */
[----:B------:R-:W-:-:S04]  /*1ea0*/  @P2 IMAD.U32 R2, R154, 0x10000, RZ ;  /* 0x000100009a022824 */ /* 0x000fc800078e00ff */
[----:B------:R-:W-:-:S07]  /*1eb0*/  @P2 FADD.FTZ R193, R193, R2 ;  /* 0x00000002c1c12221 */ /* 0x000fce0000010000 */
.L_x_14020:
[----:B------:R-:W-:-:S04]  /*1ec0*/  F2FP.BF16.F32.PACK_AB R2, RZ, R193 ;  /* 0x000000c1ff02723e */ /* 0x000fc800000010ff */
[----:B------:R-:W-:-:S07]  /*1ed0*/  PRMT R158, R2, 0x7610, R158 ;  /* 0x00007610029e7816 */ /* 0x000fce000000009e */
.L_x_14021:
[----:B------:R-:W-:Y:S01]  /*1ee0*/  SHF.L.U32 R219, R0, 0x10, RZ ;  /* 0x0000001000db7819 */ /* 0x000fe200000006ff */
[----:B------:R-:W-:Y:S06]  /*1ef0*/  @P3 BRA `(.L_x_14022) ;  /* 0x0000000000243947 */ /* 0x000fec0003800000 */
[----:B------:R-:W-:-:S04]  /*1f00*/  ISETP.NE.U32.AND P4, PT, RZ, UR14, PT ;  /* 0x0000000eff007c0c */ /* 0x000fc8000bf85070 */
[----:B------:R-:W-:-:S13]  /*1f10*/  ISETP.NE.AND.EX P4, PT, RZ, UR15, PT, P4 ;  /* 0x0000000fff007c0c */ /* 0x000fda000bf85340 */
[----:B------:R-:W-:Y:S05]  /*1f20*/  @P4 BRA `(.L_x_14023) ;  /* 0x0000000000084947 */ /* 0x000fea0003800000 */
[----:B------:R-:W-:Y:S05]  /*1f30*/  @P0 BRA `(.L_x_14024) ;  /* 0x00000000002c0947 */ /* 0x000fea0003800000 */
[----:B------:R-:W-:Y:S05]  /*1f40*/  BRA `(.L_x_14025) ;  /* 0x0000000000307947 */ /* 0x000fea0003800000 */
.L_x_14023:
[----:B-----5:R-:W-:-:S04]  /*1f50*/  PRMT R0, R154, 0x7632, R0 ;  /* 0x000076329a007816 */ /* 0x020fc80000000000 */
[----:B------:R-:W-:-:S05]  /*1f60*/  SHF.L.U32 R0, R0, 0x10, RZ ;  /* 0x0000001000007819 */ /* 0x000fca00000006ff */
[----:B------:R-:W-:Y:S01]  /*1f70*/  FADD.FTZ R219, R219, R0 ;  /* 0x00000000dbdb7221 */ /* 0x000fe20000010000 */
[----:B------:R-:W-:Y:S06]  /*1f80*/  BRA `(.L_x_14024) ;  /* 0x0000000000187947 */ /* 0x000fec0003800000 */
.L_x_14022:
[----:B-----5:R-:W-:-:S04]  /*1f90*/  PRMT R0, R150, 0x7632, R0 ;  /* 0x0000763296007816 */ /* 0x020fc80000000000 */
[----:B------:R-:W-:-:S05]  /*1fa0*/  SHF.L.U32 R0, R0, 0x10, RZ ;  /* 0x0000001000007819 */ /* 0x000fca00000006ff */
[--C-:B------:R-:W-:Y:S01]  /*1fb0*/  FADD.FTZ R219, R219, R0.reuse ;  /* 0x00000000dbdb7221 */ /* 0x100fe20000010000 */
[----:B------:R-:W-:-:S04]  /*1fc0*/  @P2 PRMT R0, R154, 0x7632, R0 ;  /* 0x000076329a002816 */ /* 0x000fc80000000000 */
[----:B------:R-:W-:-:S05]  /*1fd0*/  @P2 SHF.L.U32 R0, R0, 0x10, RZ ;  /* 0x0000001000002819 */ /* 0x000fca00000006ff */
[----:B------:R-:W-:-:S07]  /*1fe0*/  @P2 FADD.FTZ R219, R219, R0 ;  /* 0x00000000dbdb2221 */ /* 0x000fce0000010000 */
.L_x_14024:
[----:B------:R-:W-:-:S04]  /*1ff0*/  F2FP.BF16.F32.PACK_AB R0, RZ, R219 ;  /* 0x000000dbff00723e */ /* 0x000fc800000010ff */
[----:B------:R-:W-:-:S07]  /*2000*/  PRMT R158, R158, 0x5410, R0 ;  /* 0x000054109e9e7816 */ /* 0x000fce0000000000 */
.L_x_14025:
        /* <DEDUP_REMOVED lines=8> */
.L_x_14027:
[----:B-----5:R-:W-:-:S05]  /*2090*/  SHF.L.U32 R2, R155, 0x10, RZ ;  /* 0x000000109b027819 */ /* 0x020fca00000006ff */
[----:B------:R-:W-:Y:S01]  /*20a0*/  FADD.FTZ R220, R220, R2 ;  /* 0x00000002dcdc7221 */ /* 0x000fe20000010000 */
[----:B------:R-:W-:Y:S06]  /*20b0*/  BRA `(.L_x_14028) ;  /* 0x0000000000107947 */ /* 0x000fec0003800000 */
.L_x_14026:
[----:B-----5:R-:W-:-:S05]  /*20c0*/  SHF.L.U32 R2, R151, 0x10, RZ ;  /* 0x0000001097027819 */ /* 0x020fca00000006ff */
[----:B------:R-:W-:Y:S01]  /*20d0*/  FADD.FTZ R220, R220, R2 ;  /* 0x00000002dcdc7221 */ /* 0x000fe20000010000 */
[----:B------:R-:W-:-:S05]  /*20e0*/  @P2 SHF.L.U32 R2, R155, 0x10, RZ ;  /* 0x000000109b022819 */ /* 0x000fca00000006ff */
[----:B------:R-:W-:-:S07]  /*20f0*/  @P2 FADD.FTZ R220, R220, R2 ;  /* 0x00000002dcdc2221 */ /* 0x000fce0000010000 */
.L_x_14028:
[----:B------:R-:W-:-:S04]  /*2100*/  F2FP.BF16.F32.PACK_AB R2, RZ, R220 ;  /* 0x000000dcff02723e */ /* 0x000fc800000010ff */
[----:B------:R-:W-:-:S07]  /*2110*/  PRMT R159, R2, 0x7610, R159 ;  /* 0x00007610029f7816 */ /* 0x000fce000000009f */
.L_x_14029:
[----:B------:R-:W-:Y:S01]  /*2120*/  IMAD.U32 R221, R0, 0x10000, RZ ;  /* 0x0001000000dd7824 */ /* 0x000fe200078e00ff */
[----:B------:R-:W-:Y:S06]  /*2130*/  @P3 BRA `(.L_x_14030) ;  /* 0x0000000000243947 */ /* 0x000fec0003800000 */
[----:B------:R-:W-:-:S04]  /*2140*/  ISETP.NE.U32.AND P4, PT, RZ, UR14, PT ;  /* 0x0000000eff007c0c */ /* 0x000fc8000bf85070 */
[----:B------:R-:W-:-:S13]  /*2150*/  ISETP.NE.AND.EX P4, PT, RZ, UR15, PT, P4 ;  /* 0x0000000fff007c0c */ /* 0x000fda000bf85340 */
[----:B------:R-:W-:Y:S05]  /*2160*/  @P4 BRA `(.L_x_14031) ;  /* 0x0000000000084947 */ /* 0x000fea0003800000 */
[----:B------:R-:W-:Y:S05]  /*2170*/  @P0 BRA `(.L_x_14032) ;  /* 0x00000000002c0947 */ /* 0x000fea0003800000 */
[----:B------:R-:W-:Y:S05]  /*2180*/  BRA `(.L_x_14033) ;  /* 0x0000000000307947 */ /* 0x000fea0003800000 */
.L_x_14031:
[----:B-----5:R-:W-:-:S04]  /*2190*/  PRMT R0, R155, 0x7632, R0 ;  /* 0x000076329b007816 */ /* 0x020fc80000000000 */
[----:B------:R-:W-:-:S05]  /*21a0*/  SHF.L.U32 R0, R0, 0x10, RZ ;  /* 0x0000001000007819 */ /* 0x000fca00000006ff */
[----:B------:R-:W-:Y:S01]  /*21b0*/  FADD.FTZ R221, R221, R0 ;  /* 0x00000000dddd7221 */ /* 0x000fe20000010000 */
[----:B------:R-:W-:Y:S06]  /*21c0*/  BRA `(.L_x_14032) ;  /* 0x0000000000187947 */ /* 0x000fec0003800000 */
.L_x_14030:
[----:B-----5:R-:W-:-:S04]  /*21d0*/  PRMT R0, R151, 0x7632, R0 ;  /* 0x0000763297007816 */ /* 0x020fc80000000000 */
[----:B------:R-:W-:-:S05]  /*21e0*/  SHF.L.U32 R0, R0, 0x10, RZ ;  /* 0x0000001000007819 */ /* 0x000fca00000006ff */
[--C-:B------:R-:W-:Y:S01]  /*21f0*/  FADD.FTZ R221, R221, R0.reuse ;  /* 0x00000000dddd7221 */ /* 0x100fe20000010000 */
[----:B------:R-:W-:-:S04]  /*2200*/  @P2 PRMT R0, R155, 0x7632, R0 ;  /* 0x000076329b002816 */ /* 0x000fc80000000000 */
[----:B------:R-:W-:-:S05]  /*2210*/  @P2 SHF.L.U32 R0, R0, 0x10, RZ ;  /* 0x0000001000002819 */ /* 0x000fca00000006ff */
[----:B------:R-:W-:-:S07]  /*2220*/  @P2 FADD.FTZ R221, R221, R0 ;  /* 0x00000000dddd2221 */ /* 0x000fce0000010000 */
.L_x_14032:
[----:B------:R-:W-:-:S04]  /*2230*/  F2FP.BF16.F32.PACK_AB R0, RZ, R221 ;  /* 0x000000ddff00723e */ /* 0x000fc800000010ff */
[----:B------:R-:W-:-:S07]  /*2240*/  PRMT R159, R159, 0x5410, R0 ;  /* 0x000054109f9f7816 */ /* 0x000fce0000000000 */
.L_x_14033:
[----:B------:R-:W0:Y:S01]  /*2250*/  @P0 LDC.64 R6, c[0x0][0x238] ;  /* 0x00008e00ff060b82 */ /* 0x000e220000000a00 */
[----:B------:R-:W-:-:S07]  /*2260*/  IADD3 R194, R192, 0x20, RZ ;  /* 0x00000020c0c27810 */ /* 0x000fce0007ffe0ff */
[----:B------:R-:W1:Y:S08]  /*2270*/  @P1 LDC.64 R2, c[0x0][0x228] ;  /* 0x00008a00ff021b82 */ /* 0x000e700000000a00 */
[----:B------:R-:W2:Y:S01]  /*2280*/  @P2 LDC.64 R4, c[0x0][0x230] ;  /* 0x00008c00ff042b82 */ /* 0x000ea20000000a00 */
[----:B0-----:R-:W-:-:S04]  /*2290*/  @P0 LEA R6, P4, R192, R6, 0x4 ;  /* 0x00000006c0060211 */ /* 0x001fc800078820ff */
[----:B------:R-:W-:Y:S01]  /*22a0*/  @P0 LEA.HI.X R7, R192, R7, RZ, 0x4, P4 ;  /* 0x00000007c0070211 */ /* 0x000fe200020f24ff */
[----:B-1----:R-:W-:-:S04]  /*22b0*/  @P1 IMAD.WIDE.U32 R2, R194, 0x10, R2 ;  /* 0x00000010c2021825 */ /* 0x002fc800078e0002 */
[----:B------:R0:W-:Y:S04]  /*22c0*/  @P0 STG.E.128 desc[UR4][R6.64], R156 ;  /* 0x0000009c06000986 */ /* 0x0001e8000c101d04 */
[----:B-----5:R2:W5:Y:S02]  /*22d0*/  @P1 LDG.E.128 R148, desc[UR4][R2.64] ;  /* 0x0000000402941981 */ /* 0x020564000c1e1d00 */
[----:B--2---:R-:W-:-:S05]  /*22e0*/  @P2 IMAD.WIDE.U32 R2, R194, 0x10, R4 ;  /* 0x00000010c2022825 */ /* 0x004fca00078e0004 */
[----:B------:R1:W5:Y:S02]  /*22f0*/  @P2 LDG.E.128 R152, desc[UR4][R2.64] ;  /* 0x0000000402982981 */ /* 0x000364000c1e1d00 */
[----:B-1----:R-:W-:-:S05]  /*2300*/  IMAD.WIDE.U32 R2, R194, 0x10, R202 ;  /* 0x00000010c2027825 */ /* 0x002fca00078e00ca */
        /* <DEDUP_REMOVED lines=9> */
.L_x_14035:
[----:B-----5:R-:W-:-:S05]  /*23a0*/  SHF.L.U32 R2, R152, 0x10, RZ ;  /* 0x0000001098027819 */ /* 0x020fca00000006ff */
[----:B------:R-:W-:Y:S01]  /*23b0*/  FADD.FTZ R215, R2, R215 ;  /* 0x000000d702d77221 */ /* 0x000fe20000010000 */
[----:B------:R-:W-:Y:S06]  /*23c0*/  BRA `(.L_x_14036) ;  /* 0x0000000000107947 */ /* 0x000fec0003800000 */
.L_x_14034:
[----:B-----5:R-:W-:-:S05]  /*23d0*/  SHF.L.U32 R2, R148, 0x10, RZ ;  /* 0x0000001094027819 */ /* 0x020fca00000006ff */
[----:B------:R-:W-:Y:S01]  /*23e0*/  FADD.FTZ R215, R2, R215 ;  /* 0x000000d702d77221 */ /* 0x000fe20000010000 */
[----:B------:R-:W-:-:S05]  /*23f0*/  @P2 SHF.L.U32 R2, R152, 0x10, RZ ;  /* 0x0000001098022819 */ /* 0x000fca00000006ff */
[----:B------:R-:W-:-:S07]  /*2400*/  @P2 FADD.FTZ R215, R2, R215 ;  /* 0x000000d702d72221 */ /* 0x000fce0000010000 */
.L_x_14036:
[----:B------:R-:W-:-:S04]  /*2410*/  F2FP.BF16.F32.PACK_AB R2, RZ, R215 ;  /* 0x000000d7ff02723e */ /* 0x000fc800000010ff */
[----:B------:R-:W-:-:S07]  /*2420*/  PRMT R156, R2, 0x7610, R156 ;  /* 0x00007610029c7816 */ /* 0x000fce000000009c */
.L_x_14037:
[----:B------:R-:W-:Y:S01]  /*2430*/  IMAD.U32 R214, R0, 0x10000, RZ ;  /* 0x0001000000d67824 */ /* 0x000fe200078e00ff */
[----:B------:R-:W-:Y:S06]  /*2440*/  @P3 BRA `(.L_x_14038) ;  /* 0x0000000000243947 */ /* 0x000fec0003800000 */
[----:B------:R-:W-:-:S04]  /*2450*/  ISETP.NE.U32.AND P4, PT, RZ, UR14, PT ;  /* 0x0000000eff007c0c */ /* 0x000fc8000bf85070 */
[----:B------:R-:W-:-:S13]  /*2460*/  ISETP.NE.AND.EX P4, PT, RZ, UR15, PT, P4 ;  /* 0x0000000fff007c0c */ /* 0x000fda000bf85340 */
[----:B------:R-:W-:Y:S05]  /*2470*/  @P4 BRA `(.L_x_14039) ;  /* 0x0000000000084947 */ /* 0x000fea0003800000 */
[----:B------:R-:W-:Y:S05]  /*2480*/  @P0 BRA `(.L_x_14040) ;  /* 0x00000000002c0947 */ /* 0x000fea0003800000 */
[----:B------:R-:W-:Y:S05]  /*2490*/  BRA `(.L_x_14041) ;  /* 0x0000000000307947 */ /* 0x000fea0003800000 */
.L_x_14039:
[----:B-----5:R-:W-:-:S04]  /*24a0*/  PRMT R0, R152, 0x7632, R0 ;  /* 0x0000763298007816 */ /* 0x020fc80000000000 */
[----:B------:R-:W-:-:S05]  /*24b0*/  SHF.L.U32 R0, R0, 0x10, RZ ;  /* 0x0000001000007819 */ /* 0x000fca00000006ff */
[----:B------:R-:W-:Y:S01]  /*24c0*/  FADD.FTZ R214, R214, R0 ;  /* 0x00000000d6d67221 */ /* 0x000fe20000010000 */
[----:B------:R-:W-:Y:S06]  /*24d0*/  BRA `(.L_x_14040) ;  /* 0x0000000000187947 */ /* 0x000fec0003800000 */
.L_x_14038:
[----:B-----5:R-:W-:-:S04]  /*24e0*/  PRMT R0, R148, 0x7632, R0 ;  /* 0x0000763294007816 */ /* 0x020fc80000000000 */
[----:B------:R-:W-:-:S05]  /*24f0*/  SHF.L.U32 R0, R0, 0x10, RZ ;  /* 0x0000001000007819 */ /* 0x000fca00000006ff */
[--C-:B------:R-:W-:Y:S01]  /*2500*/  FADD.FTZ R214, R214, R0.reuse ;  /* 0x00000000d6d67221 */ /* 0x100fe20000010000 */
[----:B------:R-:W-:-:S04]  /*2510*/  @P2 PRMT R0, R152, 0x7632, R0 ;  /* 0x0000763298002816 */ /* 0x000fc80000000000 */
[----:B------:R-:W-:-:S05]  /*2520*/  @P2 SHF.L.U32 R0, R0, 0x10, RZ ;  /* 0x0000001000002819 */ /* 0x000fca00000006ff */
[----:B------:R-:W-:-:S07]  /*2530*/  @P2 FADD.FTZ R214, R214, R0 ;  /* 0x00000000d6d62221 */ /* 0x000fce0000010000 */
.L_x_14040:
[----:B------:R-:W-:-:S04]  /*2540*/  F2FP.BF16.F32.PACK_AB R0, RZ, R214 ;  /* 0x000000d6ff00723e */ /* 0x000fc800000010ff */
[----:B------:R-:W-:-:S07]  /*2550*/  PRMT R156, R156, 0x5410, R0 ;  /* 0x000054109c9c7816 */ /* 0x000fce0000000000 */
.L_x_14041:
        /* <DEDUP_REMOVED lines=8> */
.L_x_14043:
[----:B-----5:R-:W-:-:S05]  /*25e0*/  SHF.L.U32 R2, R153, 0x10, RZ ;  /* 0x0000001099027819 */ /* 0x020fca00000006ff */
[----:B------:R-:W-:Y:S01]  /*25f0*/  FADD.FTZ R213, R2, R213 ;  /* 0x000000d502d57221 */ /* 0x000fe20000010000 */
[----:B------:R-:W-:Y:S06]  /*2600*/  BRA `(.L_x_14044) ;  /* 0x0000000000107947 */ /* 0x000fec0003800000 */
.L_x_14042:
[----:B-----5:R-:W-:-:S05]  /*2610*/  SHF.L.U32 R2, R149, 0x10, RZ ;  /* 0x0000001095027819 */ /* 0x020fca00000006ff */
[----:B------:R-:W-:Y:S01]  /*2620*/  FADD.FTZ R213, R2, R213 ;  /* 0x000000d502d57221 */ /* 0x000fe20000010000 */
[----:B------:R-:W-:-:S05]  /*2630*/  @P2 SHF.L.U32 R2, R153, 0x10, RZ ;  /* 0x0000001099022819 */ /* 0x000fca00000006ff */
[----:B------:R-:W-:-:S07]  /*2640*/  @P2 FADD.FTZ R213, R2, R213 ;  /* 0x000000d502d52221 */ /* 0x000fce0000010000 */
.L_x_14044:
[----:B------:R-:W-:-:S04]  /*2650*/  F2FP.BF16.F32.PACK_AB R2, RZ, R213 ;  /* 0x000000d5ff02723e */ /* 0x000fc800000010ff */
[----:B------:R-:W-:-:S07]  /*2660*/  PRMT R157, R2, 0x7610, R157 ;  /* 0x00007610029d7816 */ /* 0x000fce000000009d */
.L_x_14045:
[----:B------:R-:W-:Y:S01]  /*2670*/  SHF.L.U32 R212, R0, 0x10, RZ ;  /* 0x0000001000d47819 */ /* 0x000fe200000006ff */
[----:B------:R-:W-:Y:S06]  /*2680*/  @P3 BRA `(.L_x_14046) ;  /* 0x0000000000243947 */ /* 0x000fec0003800000 */
[----:B------:R-:W-:-:S04]  /*2690*/  ISETP.NE.U32.AND P4, PT, RZ, UR14, PT ;  /* 0x0000000eff007c0c */ /* 0x000fc8000bf85070 */
[----:B------:R-:W-:-:S13]  /*26a0*/  ISETP.NE.AND.EX P4, PT, RZ, UR15, PT, P4 ;  /* 0x0000000fff007c0c */ /* 0x000fda000bf85340 */
[----:B------:R-:W-:Y:S05]  /*26b0*/  @P4 BRA `(.L_x_14047) ;  /* 0x0000000000084947 */ /* 0x000fea0003800000 */
[----:B------:R-:W-:Y:S05]  /*26c0*/  @P0 BRA `(.L_x_14048) ;  /* 0x00000000002c0947 */ /* 0x000fea0003800000 */
[----:B------:R-:W-:Y:S05]  /*26d0*/  BRA `(.L_x_14049) ;  /* 0x0000000000307947 */ /* 0x000fea0003800000 */
.L_x_14047:
[----:B-----5:R-:W-:-:S05]  /*26e0*/  PRMT R0, R153, 0x7632, R0 ;  /* 0x0000763299007816 */ /* 0x020fca0000000000 */
[----:B------:R-:W-:-:S04]  /*26f0*/  IMAD.U32 R0, R0, 0x10000, RZ ;  /* 0x0001000000007824 */ /* 0x000fc800078e00ff */
[----:B------:R-:W-:Y:S01]  /*2700*/  FADD.FTZ R212, R212, R0 ;  /* 0x00000000d4d47221 */ /* 0x000fe20000010000 */
[----:B------:R-:W-:Y:S06]  /*2710*/  BRA `(.L_x_14048) ;  /* 0x0000000000187947 */ /* 0x000fec0003800000 */
.L_x_14046:
[----:B-----5:R-:W-:-:S04]  /*2720*/  PRMT R0, R149, 0x7632, R0 ;  /* 0x0000763295007816 */ /* 0x020fc80000000000 */
[----:B------:R-:W-:-:S05]  /*2730*/  SHF.L.U32 R0, R0, 0x10, RZ ;  /* 0x0000001000007819 */ /* 0x000fca00000006ff */
[--C-:B------:R-:W-:Y:S01]  /*2740*/  FADD.FTZ R212, R212, R0.reuse ;  /* 0x00000000d4d47221 */ /* 0x100fe20000010000 */
[----:B------:R-:W-:-:S04]  /*2750*/  @P2 PRMT R0, R153, 0x7632, R0 ;  /* 0x0000763299002816 */ /* 0x000fc80000000000 */
[----:B------:R-:W-:-:S05]  /*2760*/  @P2 SHF.L.U32 R0, R0, 0x10, RZ ;  /* 0x0000001000002819 */ /* 0x000fca00000006ff */
[----:B------:R-:W-:-:S07]  /*2770*/  @P2 FADD.FTZ R212, R212, R0 ;  /* 0x00000000d4d42221 */ /* 0x000fce0000010000 */
.L_x_14048:
[----:B------:R-:W-:-:S04]  /*2780*/  F2FP.BF16.F32.PACK_AB R0, RZ, R212 ;  /* 0x000000d4ff00723e */ /* 0x000fc800000010ff */
[----:B------:R-:W-:-:S07]  /*2790*/  PRMT R157, R157, 0x5410, R0 ;  /* 0x000054109d9d7816 */ /* 0x000fce0000000000 */
.L_x_14049:
        /* <DEDUP_REMOVED lines=8> */
.L_x_14051:
[----:B-----5:R-:W-:-:S05]  /*2820*/  SHF.L.U32 R2, R154, 0x10, RZ ;  /* 0x000000109a027819 */ /* 0x020fca00000006ff */
[----:B------:R-:W-:Y:S01]  /*2830*/  FADD.FTZ R207, R2, R207 ;  /* 0x000000cf02cf7221 */ /* 0x000fe20000010000 */
[----:B------:R-:W-:Y:S06]  /*2840*/  BRA `(.L_x_14052) ;  /* 0x0000000000107947 */ /* 0x000fec0003800000 */
.L_x_14050:
[----:B-----5:R-:W-:-:S05]  /*2850*/  SHF.L.U32 R2, R150, 0x10, RZ ;  /* 0x0000001096027819 */ /* 0x020fca00000006ff */
[----:B------:R-:W-:Y:S01]  /*2860*/  FADD.FTZ R207, R2, R207 ;  /* 0x000000cf02cf7221 */ /* 0x000fe20000010000 */
[----:B------:R-:W-:-:S05]  /*2870*/  @P2 SHF.L.U32 R2, R154, 0x10, RZ ;  /* 0x000000109a022819 */ /* 0x000fca00000006ff */
[----:B------:R-:W-:-:S07]  /*2880*/  @P2 FADD.FTZ R207, R2, R207 ;  /* 0x000000cf02cf2221 */ /* 0x000fce0000010000 */
.L_x_14052:
[----:B------:R-:W-:-:S04]  /*2890*/  F2FP.BF16.F32.PACK_AB R2, RZ, R207 ;  /* 0x000000cfff02723e */ /* 0x000fc800000010ff */
[----:B------:R-:W-:-:S07]  /*28a0*/  PRMT R158, R2, 0x7610, R158 ;  /* 0x00007610029e7816 */ /* 0x000fce000000009e */
.L_x_14053:
[----:B------:R-:W-:Y:S01]  /*28b0*/  SHF.L.U32 R206, R0, 0x10, RZ ;  /* 0x0000001000ce7819 */ /* 0x000fe200000006ff */
[----:B------:R-:W-:Y:S06]  /*28c0*/  @P3 BRA `(.L_x_14054) ;  /* 0x0000000000243947 */ /* 0x000fec0003800000 */
[----:B------:R-:W-:-:S04]  /*28d0*/  ISETP.NE.U32.AND P4, PT, RZ, UR14, PT ;  /* 0x0000000eff007c0c */ /* 0x000fc8000bf85070 */
[----:B------:R-:W-:-:S13]  /*28e0*/  ISETP.NE.AND.EX P4, PT, RZ, UR15, PT, P4 ;  /* 0x0000000fff007c0c */ /* 0x000fda000bf85340 */
[----:B------:R-:W-:Y:S05]  /*28f0*/  @P4 BRA `(.L_x_14055) ;  /* 0x0000000000084947 */ /* 0x000fea0003800000 */
[----:B------:R-:W-:Y:S05]  /*2900*/  @P0 BRA `(.L_x_14056) ;  /* 0x00000000002c0947 */ /* 0x000fea0003800000 */
[----:B------:R-:W-:Y:S05]  /*2910*/  BRA `(.L_x_14057) ;  /* 0x0000000000307947 */ /* 0x000fea0003800000 */
.L_x_14055:
[----:B-----5:R-:W-:-:S04]  /*2920*/  PRMT R0, R154, 0x7632, R0 ;  /* 0x000076329a007816 */ /* 0x020fc80000000000 */
[----:B------:R-:W-:-:S05]  /*2930*/  SHF.L.U32 R0, R0, 0x10, RZ ;  /* 0x0000001000007819 */ /* 0x000fca00000006ff */
[----:B------:R-:W-:Y:S01]  /*2940*/  FADD.FTZ R206, R206, R0 ;  /* 0x00000000cece7221 */ /* 0x000fe20000010000 */
[----:B------:R-:W-:Y:S06]  /*2950*/  BRA `(.L_x_14056) ;  /* 0x0000000000187947 */ /* 0x000fec0003800000 */
.L_x_14054:
[----:B-----5:R-:W-:-:S04]  /*2960*/  PRMT R0, R150, 0x7632, R0 ;  /* 0x0000763296007816 */ /* 0x020fc80000000000 */
[----:B------:R-:W-:-:S05]  /*2970*/  SHF.L.U32 R0, R0, 0x10, RZ ;  /* 0x0000001000007819 */ /* 0x000fca00000006ff */
[--C-:B------:R-:W-:Y:S01]  /*2980*/  FADD.FTZ R206, R206, R0.reuse ;  /* 0x00000000cece7221 */ /* 0x100fe20000010000 */
[----:B------:R-:W-:-:S05]  /*2990*/  @P2 PRMT R0, R154, 0x7632, R0 ;  /* 0x000076329a002816 */ /* 0x000fca0000000000 */
[----:B------:R-:W-:-:S04]  /*29a0*/  @P2 IMAD.U32 R0, R0, 0x10000, RZ ;  /* 0x0001000000002824 */ /* 0x000fc800078e00ff */
[----:B------:R-:W-:-:S07]  /*29b0*/  @P2 FADD.FTZ R206, R206, R0 ;  /* 0x00000000cece2221 */ /* 0x000fce0000010000 */
.L_x_14056:
[----:B------:R-:W-:-:S04]  /*29c0*/  F2FP.BF16.F32.PACK_AB R0, RZ, R206 ;  /* 0x000000ceff00723e */ /* 0x000fc800000010ff */
[----:B------:R-:W-:-:S07]  /*29d0*/  PRMT R158, R158, 0x5410, R0 ;  /* 0x000054109e9e7816 */ /* 0x000fce0000000000 */
.L_x_14057:
        /* <DEDUP_REMOVED lines=8> */
.L_x_14059:
[----:B-----5:R-:W-:-:S05]  /*2a60*/  SHF.L.U32 R0, R155, 0x10, RZ ;  /* 0x000000109b007819 */ /* 0x020fca00000006ff */
[----:B------:R-:W-:Y:S01]  /*2a70*/  FADD.FTZ R205, R0, R205 ;  /* 0x000000cd00cd7221 */ /* 0x000fe20000010000 */
[----:B------:R-:W-:Y:S06]  /*2a80*/  BRA `(.L_x_14060) ;  /* 0x0000000000107947 */ /* 0x000fec0003800000 */
.L_x_14058:
[----:B-----5:R-:W-:-:S05]  /*2a90*/  SHF.L.U32 R0, R151, 0x10, RZ ;  /* 0x0000001097007819 */ /* 0x020fca00000006ff */
[----:B------:R-:W-:Y:S01]  /*2aa0*/  FADD.FTZ R205, R0, R205 ;  /* 0x000000cd00cd7221 */ /* 0x000fe20000010000 */
[----:B------:R-:W-:-:S05]  /*2ab0*/  @P2 SHF.L.U32 R0, R155, 0x10, RZ ;  /* 0x000000109b002819 */ /* 0x000fca00000006ff */
[----:B------:R-:W-:-:S07]  /*2ac0*/  @P2 FADD.FTZ R205, R0, R205 ;  /* 0x000000cd00cd2221 */ /* 0x000fce0000010000 */
.L_x_14060:
[----:B------:R-:W-:-:S04]  /*2ad0*/  F2FP.BF16.F32.PACK_AB R0, RZ, R205 ;  /* 0x000000cdff00723e */ /* 0x000fc800000010ff */
[----:B------:R-:W-:-:S07]  /*2ae0*/  PRMT R159, R0, 0x7610, R159 ;  /* 0x00007610009f7816 */ /* 0x000fce000000009f */
.L_x_14061:
[----:B------:R-:W-:Y:S01]  /*2af0*/  SHF.L.U32 R204, R2, 0x10, RZ ;  /* 0x0000001002cc7819 */ /* 0x000fe200000006ff */
[----:B------:R-:W-:Y:S06]  /*2b00*/  @P3 BRA `(.L_x_14062) ;  /* 0x0000000000243947 */ /* 0x000fec0003800000 */
[----:B------:R-:W-:-:S04]  /*2b10*/  ISETP.NE.U32.AND P4, PT, RZ, UR14, PT ;  /* 0x0000000eff007c0c */ /* 0x000fc8000bf85070 */
[----:B------:R-:W-:-:S13]  /*2b20*/  ISETP.NE.AND.EX P4, PT, RZ, UR15, PT, P4 ;  /* 0x0000000fff007c0c */ /* 0x000fda000bf85340 */
[----:B------:R-:W-:Y:S05]  /*2b30*/  @P4 BRA `(.L_x_14063) ;  /* 0x0000000000084947 */ /* 0x000fea0003800000 */
[----:B------:R-:W-:Y:S05]  /*2b40*/  @P0 BRA `(.L_x_14064) ;  /* 0x00000000002c0947 */ /* 0x000fea0003800000 */
[----:B------:R-:W-:Y:S05]  /*2b50*/  BRA `(.L_x_14065) ;  /* 0x0000000000307947 */ /* 0x000fea0003800000 */
.L_x_14063:
[----:B-----5:R-:W-:-:S04]  /*2b60*/  PRMT R0, R155, 0x7632, R0 ;  /* 0x000076329b007816 */ /* 0x020fc80000000000 */
[----:B------:R-:W-:-:S05]  /*2b70*/  SHF.L.U32 R0, R0, 0x10, RZ ;  /* 0x0000001000007819 */ /* 0x000fca00000006ff */
[----:B------:R-:W-:Y:S01]  /*2b80*/  FADD.FTZ R204, R204, R0 ;  /* 0x00000000cccc7221 */ /* 0x000fe20000010000 */
[----:B------:R-:W-:Y:S06]  /*2b90*/  BRA `(.L_x_14064) ;  /* 0x0000000000187947 */ /* 0x000fec0003800000 */
.L_x_14062:
[----:B-----5:R-:W-:-:S04]  /*2ba0*/  PRMT R0, R151, 0x7632, R0 ;  /* 0x0000763297007816 */ /* 0x020fc80000000000 */
[----:B------:R-:W-:-:S05]  /*2bb0*/  SHF.L.U32 R0, R0, 0x10, RZ ;  /* 0x0000001000007819 */ /* 0x000fca00000006ff */
[--C-:B------:R-:W-:Y:S01]  /*2bc0*/  FADD.FTZ R204, R204, R0.reuse ;  /* 0x00000000cccc7221 */ /* 0x100fe20000010000 */
[----:B------:R-:W-:-:S04]  /*2bd0*/  @P2 PRMT R0, R155, 0x7632, R0 ;  /* 0x000076329b002816 */ /* 0x000fc80000000000 */
[----:B------:R-:W-:-:S05]  /*2be0*/  @P2 SHF.L.U32 R0, R0, 0x10, RZ ;  /* 0x0000001000002819 */ /* 0x000fca00000006ff */
[----:B------:R-:W-:-:S07]  /*2bf0*/  @P2 FADD.FTZ R204, R204, R0 ;  /* 0x00000000cccc2221 */ /* 0x000fce0000010000 */
.L_x_14064:
[----:B------:R-:W-:-:S04]  /*2c00*/  F2FP.BF16.F32.PACK_AB R0, RZ, R204 ;  /* 0x000000ccff00723e */ /* 0x000fc800000010ff */
[----:B------:R-:W-:-:S07]  /*2c10*/  PRMT R159, R159, 0x5410, R0 ;  /* 0x000054109f9f7816 */ /* 0x000fce0000000000 */
.L_x_14065:
[----:B------:R-:W0:Y:S01]  /*2c20*/  @P0 LDC.64 R6, c[0x0][0x238] ;  /* 0x00008e00ff060b82 */ /* 0x000e220000000a00 */
[----:B------:R-:W-:-:S07]  /*2c30*/  IADD3 R174, R192, 0x40, RZ ;  /* 0x00000040c0ae7810 */ /* 0x000fce0007ffe0ff */
[----:B------:R-:W1:Y:S08]  /*2c40*/  @P1 LDC.64 R2, c[0x0][0x228] ;  /* 0x00008a00ff021b82 */ /* 0x000e700000000a00 */
[----:B------:R-:W2:Y:S01]  /*2c50*/  @P2 LDC.64 R4, c[0x0][0x230] ;  /* 0x00008c00ff042b82 */ /* 0x000ea20000000a00 */
[----:B0-----:R-:W-:-:S05]  /*2c60*/  @P0 IMAD.WIDE.U32 R6, R194, 0x10, R6 ;  /* 0x00000010c2060825 */ /* 0x001fca00078e0006 */
[----:B------:R0:W-:Y:S01]  /*2c70*/  @P0 STG.E.128 desc[UR4][R6.64], R156 ;  /* 0x0000009c06000986 */ /* 0x0001e2000c101d04 */
[----:B-1----:R-:W-:-:S05]  /*2c80*/  @P1 IMAD.WIDE.U32 R2, R174, 0x10, R2 ;  /* 0x00000010ae021825 */ /* 0x002fca00078e0002 */
[----:B-----5:R2:W5:Y:S02]  /*2c90*/  @P1 LDG.E.128 R148, desc[UR4][R2.64] ;  /* 0x0000000402941981 */ /* 0x020564000c1e1d00 */
[----:B--2---:R-:W-:-:S05]  /*2ca0*/  @P2 IMAD.WIDE.U32 R2, R174, 0x10, R4 ;  /* 0x00000010ae022825 */ /* 0x004fca00078e0004 */
[----:B------:R1:W5:Y:S02]  /*2cb0*/  @P2 LDG.E.128 R152, desc[UR4][R2.64] ;  /* 0x0000000402982981 */ /* 0x000364000c1e1d00 */
[----:B-1----:R-:W-:-:S05]  /*2cc0*/  IMAD.WIDE.U32 R2, R174, 0x10, R202 ;  /* 0x00000010ae027825 */ /* 0x002fca00078e00ca */
[----:B0-----:R-:W2:Y:S02]  /*2cd0*/  LDG.E.128 R4, desc[UR4][R2.64] ;  /* 0x0000000402047981 */ /* 0x001ea4000c1e1d00 */
[C---:B--2---:R-:W-:Y:S01]  /*2ce0*/  IMAD.U32 R195, R4.reuse, 0x10000, RZ ;  /* 0x0001000004c37824 */ /* 0x044fe200078e00ff */
[----:B------:R-:W-:Y:S01]  /*2cf0*/  PRMT R0, R4, 0x7632, R0 ;  /* 0x0000763204007816 */ /* 0x000fe20000000000 */
[----:B------:R-:W-:Y:S06]  /*2d00*/  @P3 BRA `(.L_x_14066) ;  /* 0x0000000000203947 */ /* 0x000fec0003800000 */
[----:B------:R-:W-:-:S04]  /*2d10*/  ISETP.NE.U32.AND P4, PT, RZ, UR14, PT ;  /* 0x0000000eff007c0c */ /* 0x000fc8000bf85070 */
[----:B------:R-:W-:-:S13]  /*2d20*/  ISETP.NE.AND.EX P4, PT, RZ, UR15, PT, P4 ;  /* 0x0000000fff007c0c */ /* 0x000fda000bf85340 */
[----:B------:R-:W-:Y:S05]  /*2d30*/  @P4 BRA `(.L_x_14067) ;  /* 0x0000000000084947 */ /* 0x000fea0003800000 */
[----:B------:R-:W-:Y:S05]  /*2d40*/  @P0 BRA `(.L_x_14068) ;  /* 0x0000000000200947 */ /* 0x000fea0003800000 */
[----:B------:R-:W-:Y:S05]  /*2d50*/  BRA `(.L_x_14069) ;  /* 0x0000000000247947 */ /* 0x000fea0003800000 */
.L_x_14067:
[----:B-----5:R-:W-:-:S05]  /*2d60*/  SHF.L.U32 R2, R152, 0x10, RZ ;  /* 0x0000001098027819 */ /* 0x020fca00000006ff */
[----:B------:R-:W-:Y:S01]  /*2d70*/  FADD.FTZ R195, R2, R195 ;  /* 0x000000c302c37221 */ /* 0x000fe20000010000 */
[----:B------:R-:W-:Y:S06]  /*2d80*/  BRA `(.L_x_14068) ;  /* 0x0000000000107947 */ /* 0x000fec0003800000 */
.L_x_14066:
[----:B-----5:R-:W-:-:S05]  /*2d90*/  SHF.L.U32 R2, R148, 0x10, RZ ;  /* 0x0000001094027819 */ /* 0x020fca00000006ff */
[----:B------:R-:W-:Y:S01]  /*2da0*/  FADD.FTZ R195, R2, R195 ;  /* 0x000000c302c37221 */ /* 0x000fe20000010000 */
[----:B------:R-:W-:-:S05]  /*2db0*/  @P2 SHF.L.U32 R2, R152, 0x10, RZ ;  /* 0x0000001098022819 */ /* 0x000fca00000006ff */
[----:B------:R-:W-:-:S07]  /*2dc0*/  @P2 FADD.FTZ R195, R2, R195 ;  /* 0x000000c302c32221 */ /* 0x000fce0000010000 */
.L_x_14068:
[----:B------:R-:W-:-:S04]  /*2dd0*/  F2FP.BF16.F32.PACK_AB R2, RZ, R195 ;  /* 0x000000c3ff02723e */ /* 0x000fc800000010ff */
[----:B------:R-:W-:-:S07]  /*2de0*/  PRMT R156, R2, 0x7610, R156 ;  /* 0x00007610029c7816 */ /* 0x000fce000000009c */
.L_x_14069:
[----:B------:R-:W-:Y:S01]  /*2df0*/  SHF.L.U32 R196, R0, 0x10, RZ ;  /* 0x0000001000c47819 */ /* 0x000fe200000006ff */
[----:B------:R-:W-:Y:S06]  /*2e00*/  @P3 BRA `(.L_x_14070) ;  /* 0x0000000000243947 */ /* 0x000fec0003800000 */
[----:B------:R-:W-:-:S04]  /*2e10*/  ISETP.NE.U32.AND P4, PT, RZ, UR14, PT ;  /* 0x0000000eff007c0c */ /* 0x000fc8000bf85070 */
[----:B------:R-:W-:-:S13]  /*2e20*/  ISETP.NE.AND.EX P4, PT, RZ, UR15, PT, P4 ;  /* 0x0000000fff007c0c */ /* 0x000fda000bf85340 */
[----:B------:R-:W-:Y:S05]  /*2e30*/  @P4 BRA `(.L_x_14071) ;  /* 0x0000000000084947 */ /* 0x000fea0003800000 */
[----:B------:R-:W-:Y:S05]  /*2e40*/  @P0 BRA `(.L_x_14072) ;  /* 0x00000000002c0947 */ /* 0x000fea0003800000 */
[----:B------:R-:W-:Y:S05]  /*2e50*/  BRA `(.L_x_14073) ;  /* 0x0000000000307947 */ /* 0x000fea0003800000 */
.L_x_14071:
[----:B-----5:R-:W-:-:S04]  /*2e60*/  PRMT R0, R152, 0x7632, R0 ;  /* 0x0000763298007816 */ /* 0x020fc80000000000 */
[----:B------:R-:W-:-:S05]  /*2e70*/  SHF.L.U32 R0, R0, 0x10, RZ ;  /* 0x0000001000007819 */ /* 0x000fca00000006ff */
[----:B------:R-:W-:Y:S01]  /*2e80*/  FADD.FTZ R196, R196, R0 ;  /* 0x00000000c4c47221 */ /* 0x000fe20000010000 */
[----:B------:R-:W-:Y:S06]  /*2e90*/  BRA `(.L_x_14072) ;  /* 0x0000000000187947 */ /* 0x000fec0003800000 */
.L_x_14070:
[----:B-----5:R-:W-:-:S04]  /*2ea0*/  PRMT R0, R148, 0x7632, R0 ;  /* 0x0000763294007816 */ /* 0x020fc80000000000 */
[----:B------:R-:W-:-:S05]  /*2eb0*/  SHF.L.U32 R0, R0, 0x10, RZ ;  /* 0x0000001000007819 */ /* 0x000fca00000006ff */
[--C-:B------:R-:W-:Y:S01]  /*2ec0*/  FADD.FTZ R196, R196, R0.reuse ;  /* 0x00000000c4c47221 */ /* 0x100fe20000010000 */
[----:B------:R-:W-:-:S04]  /*2ed0*/  @P2 PRMT R0, R152, 0x7632, R0 ;  /* 0x0000763298002816 */ /* 0x000fc80000000000 */
[----:B------:R-:W-:-:S05]  /*2ee0*/  @P2 SHF.L.U32 R0, R0, 0x10, RZ ;  /* 0x0000001000002819 */ /* 0x000fca00000006ff */
[----:B------:R-:W-:-:S07]  /*2ef0*/  @P2 FADD.FTZ R196, R196, R0 ;  /* 0x00000000c4c42221 */ /* 0x000fce0000010000 */
.L_x_14072:
[----:B------:R-:W-:-:S04]  /*2f00*/  F2FP.BF16.F32.PACK_AB R0, RZ, R196 ;  /* 0x000000c4ff00723e */ /* 0x000fc800000010ff */
[----:B------:R-:W-:-:S07]  /*2f10*/  PRMT R156, R156, 0x5410, R0 ;  /* 0x000054109c9c7816 */ /* 0x000fce0000000000 */
.L_x_14073:
        /* <DEDUP_REMOVED lines=8> */
.L_x_14075:
[----:B-----5:R-:W-:-:S05]  /*2fa0*/  SHF.L.U32 R2, R153, 0x10, RZ ;  /* 0x0000001099027819 */ /* 0x020fca00000006ff */
[----:B------:R-:W-:Y:S01]  /*2fb0*/  FADD.FTZ R197, R2, R197 ;  /* 0x000000c502c57221 */ /* 0x000fe20000010000 */
[----:B------:R-:W-:Y:S06]  /*2fc0*/  BRA `(.L_x_14076) ;  /* 0x0000000000107947 */ /* 0x000fec0003800000 */
.L_x_14074:
[----:B-----5:R-:W-:-:S04]  /*2fd0*/  IMAD.U32 R2, R149, 0x10000, RZ ;  /* 0x0001000095027824 */ /* 0x020fc800078e00ff */
[----:B------:R-:W-:Y:S01]  /*2fe0*/  FADD.FTZ R197, R2, R197 ;  /* 0x000000c502c57221 */ /* 0x000fe20000010000 */
[----:B------:R-:W-:-:S05]  /*2ff0*/  @P2 SHF.L.U32 R2, R153, 0x10, RZ ;  /* 0x0000001099022819 */ /* 0x000fca00000006ff */
[----:B------:R-:W-:-:S07]  /*3000*/  @P2 FADD.FTZ R197, R2, R197 ;  /* 0x000000c502c52221 */ /* 0x000fce0000010000 */
.L_x_14076:
[----:B------:R-:W-:-:S04]  /*3010*/  F2FP.BF16.F32.PACK_AB R2, RZ, R197 ;  /* 0x000000c5ff02723e */ /* 0x000fc800000010ff */
[----:B------:R-:W-:-:S07]  /*3020*/  PRMT R157, R2, 0x7610, R157 ;  /* 0x00007610029d7816 */ /* 0x000fce000000009d */
.L_x_14077:
[----:B------:R-:W-:Y:S01]  /*3030*/  SHF.L.U32 R198, R0, 0x10, RZ ;  /* 0x0000001000c67819 */ /* 0x000fe200000006ff */
[----:B------:R-:W-:Y:S06]  /*3040*/  @P3 BRA `(.L_x_14078) ;  /* 0x0000000000243947 */ /* 0x000fec0003800000 */
[----:B------:R-:W-:-:S04]  /*3050*/  ISETP.NE.U32.AND P4, PT, RZ, UR14, PT ;  /* 0x0000000eff007c0c */ /* 0x000fc8000bf85070 */
[----:B------:R-:W-:-:S13]  /*3060*/  ISETP.NE.AND.EX P4, PT, RZ, UR15, PT, P4 ;  /* 0x0000000fff007c0c */ /* 0x000fda000bf85340 */
[----:B------:R-:W-:Y:S05]  /*3070*/  @P4 BRA `(.L_x_14079) ;  /* 0x0000000000084947 */ /* 0x000fea0003800000 */
[----:B------:R-:W-:Y:S05]  /*3080*/  @P0 BRA `(.L_x_14080) ;  /* 0x00000000002c0947 */ /* 0x000fea0003800000 */
[----:B------:R-:W-:Y:S05]  /*3090*/  BRA `(.L_x_14081) ;  /* 0x0000000000307947 */ /* 0x000fea0003800000 */
.L_x_14079:
[----:B-----5:R-:W-:-:S04]  /*30a0*/  PRMT R0, R153, 0x7632, R0 ;  /* 0x0000763299007816 */ /* 0x020fc80000000000 */
[----:B------:R-:W-:-:S05]  /*30b0*/  SHF.L.U32 R0, R0, 0x10, RZ ;  /* 0x0000001000007819 */ /* 0x000fca00000006ff */
[----:B------:R-:W-:Y:S01]  /*30c0*/  FADD.FTZ R198, R198, R0 ;  /* 0x00000000c6c67221 */ /* 0x000fe20000010000 */
[----:B------:R-:W-:Y:S06]  /*30d0*/  BRA `(.L_x_14080) ;  /* 0x0000000000187947 */ /* 0x000fec0003800000 */
.L_x_14078:
[----:B-----5:R-:W-:-:S04]  /*30e0*/  PRMT R0, R149, 0x7632, R0 ;  /* 0x0000763295007816 */ /* 0x020fc80000000000 */
[----:B------:R-:W-:-:S05]  /*30f0*/  SHF.L.U32 R0, R0, 0x10, RZ ;  /* 0x0000001000007819 */ /* 0x000fca00000006ff */
[--C-:B------:R-:W-:Y:S01]  /*3100*/  FADD.FTZ R198, R198, R0.reuse ;  /* 0x00000000c6c67221 */ /* 0x100fe20000010000 */
[----:B------:R-:W-:-:S04]  /*3110*/  @P2 PRMT R0, R153, 0x7632, R0 ;  /* 0x0000763299002816 */ /* 0x000fc80000000000 */
[----:B------:R-:W-:-:S05]  /*3120*/  @P2 SHF.L.U32 R0, R0, 0x10, RZ ;  /* 0x0000001000002819 */ /* 0x000fca00000006ff */
[----:B------:R-:W-:-:S07]  /*3130*/  @P2 FADD.FTZ R198, R198, R0 ;  /* 0x00000000c6c62221 */ /* 0x000fce0000010000 */
.L_x_14080:
[----:B------:R-:W-:-:S04]  /*3140*/  F2FP.BF16.F32.PACK_AB R0, RZ, R198 ;  /* 0x000000c6ff00723e */ /* 0x000fc800000010ff */
[----:B------:R-:W-:-:S07]  /*3150*/  PRMT R157, R157, 0x5410, R0 ;  /* 0x000054109d9d7816 */ /* 0x000fce0000000000 */
.L_x_14081:
        /* <DEDUP_REMOVED lines=8> */
.L_x_14083:
[----:B-----5:R-:W-:-:S05]  /*31e0*/  SHF.L.U32 R0, R154, 0x10, RZ ;  /* 0x000000109a007819 */ /* 0x020fca00000006ff */
[----:B------:R-:W-:Y:S01]  /*31f0*/  FADD.FTZ R184, R0, R184 ;  /* 0x000000b800b87221 */ /* 0x000fe20000010000 */
[----:B------:R-:W-:Y:S06]  /*3200*/  BRA `(.L_x_14084) ;  /* 0x0000000000107947 */ /* 0x000fec0003800000 */
.L_x_14082:
[----:B-----5:R-:W-:-:S05]  /*3210*/  SHF.L.U32 R0, R150, 0x10, RZ ;  /* 0x0000001096007819 */ /* 0x020fca00000006ff */
[----:B------:R-:W-:Y:S01]  /*3220*/  FADD.FTZ R184, R0, R184 ;  /* 0x000000b800b87221 */ /* 0x000fe20000010000 */
[----:B------:R-:W-:-:S05]  /*3230*/  @P2 SHF.L.U32 R0, R154, 0x10, RZ ;  /* 0x000000109a002819 */ /* 0x000fca00000006ff */
[----:B------:R-:W-:-:S07]  /*3240*/  @P2 FADD.FTZ R184, R0, R184 ;  /* 0x000000b800b82221 */ /* 0x000fce0000010000 */
.L_x_14084:
[----:B------:R-:W-:-:S04]  /*3250*/  F2FP.BF16.F32.PACK_AB R0, RZ, R184 ;  /* 0x000000b8ff00723e */ /* 0x000fc800000010ff */
[----:B------:R-:W-:-:S07]  /*3260*/  PRMT R158, R0, 0x7610, R158 ;  /* 0x00007610009e7816 */ /* 0x000fce000000009e */
.L_x_14085:
[----:B------:R-:W-:Y:S01]  /*3270*/  IMAD.U32 R185, R2, 0x10000, RZ ;  /* 0x0001000002b97824 */ /* 0x000fe200078e00ff */
[----:B------:R-:W-:Y:S06]  /*3280*/  @P3 BRA `(.L_x_14086) ;  /* 0x0000000000243947 */ /* 0x000fec0003800000 */
[----:B------:R-:W-:-:S04]  /*3290*/  ISETP.NE.U32.AND P4, PT, RZ, UR14, PT ;  /* 0x0000000eff007c0c */ /* 0x000fc8000bf85070 */
[----:B------:R-:W-:-:S13]  /*32a0*/  ISETP.NE.AND.EX P4, PT, RZ, UR15, PT, P4 ;  /* 0x0000000fff007c0c */ /* 0x000fda000bf85340 */
[----:B------:R-:W-:Y:S05]  /*32b0*/  @P4 BRA `(.L_x_14087) ;  /* 0x0000000000084947 */ /* 0x000fea0003800000 */
[----:B------:R-:W-:Y:S05]  /*32c0*/  @P0 BRA `(.L_x_14088) ;  /* 0x00000000002c0947 */ /* 0x000fea0003800000 */
[----:B------:R-:W-:Y:S05]  /*32d0*/  BRA `(.L_x_14089) ;  /* 0x0000000000307947 */ /* 0x000fea0003800000 */
.L_x_14087:
[----:B-----5:R-:W-:-:S04]  /*32e0*/  PRMT R0, R154, 0x7632, R0 ;  /* 0x000076329a007816 */ /* 0x020fc80000000000 */
[----:B------:R-:W-:-:S05]  /*32f0*/  SHF.L.U32 R0, R0, 0x10, RZ ;  /* 0x0000001000007819 */ /* 0x000fca00000006ff */
[----:B------:R-:W-:Y:S01]  /*3300*/  FADD.FTZ R185, R185, R0 ;  /* 0x00000000b9b97221 */ /* 0x000fe20000010000 */
[----:B------:R-:W-:Y:S06]  /*3310*/  BRA `(.L_x_14088) ;  /* 0x0000000000187947 */ /* 0x000fec0003800000 */
.L_x_14086:
[----:B-----5:R-:W-:-:S04]  /*3320*/  PRMT R0, R150, 0x7632, R0 ;  /* 0x0000763296007816 */ /* 0x020fc80000000000 */
[----:B------:R-:W-:-:S05]  /*3330*/  SHF.L.U32 R0, R0, 0x10, RZ ;  /* 0x0000001000007819 */ /* 0x000fca00000006ff */
[--C-:B------:R-:W-:Y:S01]  /*3340*/  FADD.FTZ R185, R185, R0.reuse ;  /* 0x00000000b9b97221 */ /* 0x100fe20000010000 */
[----:B------:R-:W-:-:S04]  /*3350*/  @P2 PRMT R0, R154, 0x7632, R0 ;  /* 0x000076329a002816 */ /* 0x000fc80000000000 */
[----:B------:R-:W-:-:S05]  /*3360*/  @P2 SHF.L.U32 R0, R0, 0x10, RZ ;  /* 0x0000001000002819 */ /* 0x000fca00000006ff */
[----:B------:R-:W-:-:S07]  /*3370*/  @P2 FADD.FTZ R185, R185, R0 ;  /* 0x00000000b9b92221 */ /* 0x000fce0000010000 */
.L_x_14088:
[----:B------:R-:W-:-:S04]  /*3380*/  F2FP.BF16.F32.PACK_AB R0, RZ, R185 ;  /* 0x000000b9ff00723e */ /* 0x000fc800000010ff */
[----:B------:R-:W-:-:S07]  /*3390*/  PRMT R158, R158, 0x5410, R0 ;  /* 0x000054109e9e7816 */ /* 0x000fce0000000000 */
.L_x_14089:
        /* <DEDUP_REMOVED lines=8> */
.L_x_14091:
[----:B-----5:R-:W-:-:S05]  /*3420*/  SHF.L.U32 R2, R155, 0x10, RZ ;  /* 0x000000109b027819 */ /* 0x020fca00000006ff */
[----:B------:R-:W-:Y:S01]  /*3430*/  FADD.FTZ R186, R2, R186 ;  /* 0x000000ba02ba7221 */ /* 0x000fe20000010000 */
[----:B------:R-:W-:Y:S06]  /*3440*/  BRA `(.L_x_14092) ;  /* 0x0000000000107947 */ /* 0x000fec0003800000 */
.L_x_14090:
[----:B-----5:R-:W-:-:S05]  /*3450*/  SHF.L.U32 R2, R151, 0x10, RZ ;  /* 0x0000001097027819 */ /* 0x020fca00000006ff */
[----:B------:R-:W-:Y:S01]  /*3460*/  FADD.FTZ R186, R2, R186 ;  /* 0x000000ba02ba7221 */ /* 0x000fe20000010000 */
[----:B------:R-:W-:-:S05]  /*3470*/  @P2 SHF.L.U32 R2, R155, 0x10, RZ ;  /* 0x000000109b022819 */ /* 0x000fca00000006ff */
[----:B------:R-:W-:-:S07]  /*3480*/  @P2 FADD.FTZ R186, R2, R186 ;  /* 0x000000ba02ba2221 */ /* 0x000fce0000010000 */
.L_x_14092:
[----:B------:R-:W-:-:S04]  /*3490*/  F2FP.BF16.F32.PACK_AB R2, RZ, R186 ;  /* 0x000000baff02723e */ /* 0x000fc800000010ff */
[----:B------:R-:W-:-:S07]  /*34a0*/  PRMT R159, R2, 0x7610, R159 ;  /* 0x00007610029f7816 */ /* 0x000fce000000009f */
.L_x_14093:
[----:B------:R-:W-:Y:S01]  /*34b0*/  SHF.L.U32 R187, R0, 0x10, RZ ;  /* 0x0000001000bb7819 */ /* 0x000fe200000006ff */
[----:B------:R-:W-:Y:S06]  /*34c0*/  @P3 BRA `(.L_x_14094) ;  /* 0x0000000000243947 */ /* 0x000fec0003800000 */
[----:B------:R-:W-:-:S04]  /*34d0*/  ISETP.NE.U32.AND P4, PT, RZ, UR14, PT ;  /* 0x0000000eff007c0c */ /* 0x000fc8000bf85070 */
[----:B------:R-:W-:-:S13]  /*34e0*/  ISETP.NE.AND.EX P4, PT, RZ, UR15, PT, P4 ;  /* 0x0000000fff007c0c */ /* 0x000fda000bf85340 */
[----:B------:R-:W-:Y:S05]  /*34f0*/  @P4 BRA `(.L_x_14095) ;  /* 0x0000000000084947 */ /* 0x000fea0003800000 */
[----:B------:R-:W-:Y:S05]  /*3500*/  @P0 BRA `(.L_x_14096) ;  /* 0x00000000002c0947 */ /* 0x000fea0003800000 */
[----:B------:R-:W-:Y:S05]  /*3510*/  BRA `(.L_x_14097) ;  /* 0x0000000000307947 */ /* 0x000fea0003800000 */
.L_x_14095:
[----:B-----5:R-:W-:-:S04]  /*3520*/  PRMT R0, R155, 0x7632, R0 ;  /* 0x000076329b007816 */ /* 0x020fc80000000000 */
[----:B------:R-:W-:-:S05]  /*3530*/  SHF.L.U32 R0, R0, 0x10, RZ ;  /* 0x0000001000007819 */ /* 0x000fca00000006ff */
[----:B------:R-:W-:Y:S01]  /*3540*/  FADD.FTZ R187, R187, R0 ;  /* 0x00000000bbbb7221 */ /* 0x000fe20000010000 */
[----:B------:R-:W-:Y:S06]  /*3550*/  BRA `(.L_x_14096) ;  /* 0x0000000000187947 */ /* 0x000fec0003800000 */
.L_x_14094:
[----:B-----5:R-:W-:-:S05]  /*3560*/  PRMT R0, R151, 0x7632, R0 ;  /* 0x0000763297007816 */ /* 0x020fca0000000000 */
[----:B------:R-:W-:-:S04]  /*3570*/  IMAD.U32 R0, R0, 0x10000, RZ ;  /* 0x0001000000007824 */ /* 0x000fc800078e00ff */
[--C-:B------:R-:W-:Y:S01]  /*3580*/  FADD.FTZ R187, R187, R0.reuse ;  /* 0x00000000bbbb7221 */ /* 0x100fe20000010000 */
[----:B------:R-:W-:-:S04]  /*3590*/  @P2 PRMT R0, R155, 0x7632, R0 ;  /* 0x000076329b002816 */ /* 0x000fc80000000000 */
[----:B------:R-:W-:-:S05]  /*35a0*/  @P2 SHF.L.U32 R0, R0, 0x10, RZ ;  /* 0x0000001000002819 */ /* 0x000fca00000006ff */
[----:B------:R-:W-:-:S07]  /*35b0*/  @P2 FADD.FTZ R187, R187, R0 ;  /* 0x00000000bbbb2221 */ /* 0x000fce0000010000 */
.L_x_14096:
[----:B------:R-:W-:-:S04]  /*35c0*/  F2FP.BF16.F32.PACK_AB R0, RZ, R187 ;  /* 0x000000bbff00723e */ /* 0x000fc800000010ff */
[----:B------:R-:W-:-:S07]  /*35d0*/  PRMT R159, R159, 0x5410, R0 ;  /* 0x000054109f9f7816 */ /* 0x000fce0000000000 */
.L_x_14097:
        /* <DEDUP_REMOVED lines=20> */
.L_x_14099:
[----:B-----5:R-:W-:-:S05]  /*3720*/  SHF.L.U32 R2, R152, 0x10, RZ ;  /* 0x0000001098027819 */ /* 0x020fca00000006ff */
[----:B------:R-:W-:Y:S01]  /*3730*/  FADD.FTZ R175, R2, R175 ;  /* 0x000000af02af7221 */ /* 0x000fe20000010000 */
[----:B------:R-:W-:Y:S06]  /*3740*/  BRA `(.L_x_14100) ;  /* 0x0000000000107947 */ /* 0x000fec0003800000 */
.L_x_14098:
[----:B-----5:R-:W-:-:S05]  /*3750*/  SHF.L.U32 R2, R148, 0x10, RZ ;  /* 0x0000001094027819 */ /* 0x020fca00000006ff */
[----:B------:R-:W-:Y:S01]  /*3760*/  FADD.FTZ R175, R2, R175 ;  /* 0x000000af02af7221 */ /* 0x000fe20000010000 */
[----:B------:R-:W-:-:S05]  /*3770*/  @P2 SHF.L.U32 R2, R152, 0x10, RZ ;  /* 0x0000001098022819 */ /* 0x000fca00000006ff */
[----:B------:R-:W-:-:S07]  /*3780*/  @P2 FADD.FTZ R175, R2, R175 ;  /* 0x000000af02af2221 */ /* 0x000fce0000010000 */
.L_x_14100:
[----:B------:R-:W-:-:S04]  /*3790*/  F2FP.BF16.F32.PACK_AB R2, RZ, R175 ;  /* 0x000000afff02723e */ /* 0x000fc800000010ff */
[----:B------:R-:W-:-:S07]  /*37a0*/  PRMT R156, R2, 0x7610, R156 ;  /* 0x00007610029c7816 */ /* 0x000fce000000009c */
.L_x_14101:
[----:B------:R-:W-:Y:S01]  /*37b0*/  SHF.L.U32 R176, R0, 0x10, RZ ;  /* 0x0000001000b07819 */ /* 0x000fe200000006ff */
[----:B------:R-:W-:Y:S06]  /*37c0*/  @P3 BRA `(.L_x_14102) ;  /* 0x0000000000243947 */ /* 0x000fec0003800000 */
[----:B------:R-:W-:-:S04]  /*37d0*/  ISETP.NE.U32.AND P4, PT, RZ, UR14, PT ;  /* 0x0000000eff007c0c */ /* 0x000fc8000bf85070 */
[----:B------:R-:W-:-:S13]  /*37e0*/  ISETP.NE.AND.EX P4, PT, RZ, UR15, PT, P4 ;  /* 0x0000000fff007c0c */ /* 0x000fda000bf85340 */
[----:B------:R-:W-:Y:S05]  /*37f0*/  @P4 BRA `(.L_x_14103) ;  /* 0x0000000000084947 */ /* 0x000fea0003800000 */
[----:B------:R-:W-:Y:S05]  /*3800*/  @P0 BRA `(.L_x_14104) ;  /* 0x00000000002c0947 */ /* 0x000fea0003800000 */
[----:B------:R-:W-:Y:S05]  /*3810*/  BRA `(.L_x_14105) ;  /* 0x0000000000307947 */ /* 0x000fea0003800000 */
.L_x_14103:
[----:B-----5:R-:W-:-:S04]  /*3820*/  PRMT R0, R152, 0x7632, R0 ;  /* 0x0000763298007816 */ /* 0x020fc80000000000 */
[----:B------:R-:W-:-:S05]  /*3830*/  SHF.L.U32 R0, R0, 0x10, RZ ;  /* 0x0000001000007819 */ /* 0x000fca00000006ff */
[----:B------:R-:W-:Y:S01]  /*3840*/  FADD.FTZ R176, R176, R0 ;  /* 0x00000000b0b07221 */ /* 0x000fe20000010000 */
[----:B------:R-:W-:Y:S06]  /*3850*/  BRA `(.L_x_14104) ;  /* 0x0000000000187947 */ /* 0x000fec0003800000 */
.L_x_14102:
[----:B-----5:R-:W-:-:S04]  /*3860*/  PRMT R0, R148, 0x7632, R0 ;  /* 0x0000763294007816 */ /* 0x020fc80000000000 */
[----:B------:R-:W-:-:S05]  /*3870*/  SHF.L.U32 R0, R0, 0x10, RZ ;  /* 0x0000001000007819 */ /* 0x000fca00000006ff */
[--C-:B------:R-:W-:Y:S01]  /*3880*/  FADD.FTZ R176, R176, R0.reuse ;  /* 0x00000000b0b07221 */ /* 0x100fe20000010000 */
[----:B------:R-:W-:-:S05]  /*3890*/  @P2 PRMT R0, R152, 0x7632, R0 ;  /* 0x0000763298002816 */ /* 0x000fca0000000000 */
[----:B------:R-:W-:-:S04]  /*38a0*/  @P2 IMAD.U32 R0, R0, 0x10000, RZ ;  /* 0x0001000000002824 */ /* 0x000fc800078e00ff */
[----:B------:R-:W-:-:S07]  /*38b0*/  @P2 FADD.FTZ R176, R176, R0 ;  /* 0x00000000b0b02221 */ /* 0x000fce0000010000 */
.L_x_14104:
[----:B------:R-:W-:-:S04]  /*38c0*/  F2FP.BF16.F32.PACK_AB R0, RZ, R176 ;  /* 0x000000b0ff00723e */ /* 0x000fc800000010ff */
[----:B------:R-:W-:-:S07]  /*38d0*/  PRMT R156, R156, 0x5410, R0 ;  /* 0x000054109c9c7816 */ /* 0x000fce0000000000 */
.L_x_14105:
        /* <DEDUP_REMOVED lines=8> */
.L_x_14107:
[----:B-----5:R-:W-:-:S05]  /*3960*/  SHF.L.U32 R0, R153, 0x10, RZ ;  /* 0x0000001099007819 */ /* 0x020fca00000006ff */
[----:B------:R-:W-:Y:S01]  /*3970*/  FADD.FTZ R177, R0, R177 ;  /* 0x000000b100b17221 */ /* 0x000fe20000010000 */
[----:B------:R-:W-:Y:S06]  /*3980*/  BRA `(.L_x_14108) ;  /* 0x0000000000107947 */ /* 0x000fec0003800000 */
.L_x_14106:
[----:B-----5:R-:W-:-:S05]  /*3990*/  SHF.L.U32 R0, R149, 0x10, RZ ;  /* 0x0000001095007819 */ /* 0x020fca00000006ff */
[----:B------:R-:W-:Y:S01]  /*39a0*/  FADD.FTZ R177, R0, R177 ;  /* 0x000000b100b17221 */ /* 0x000fe20000010000 */
[----:B------:R-:W-:-:S05]  /*39b0*/  @P2 SHF.L.U32 R0, R153, 0x10, RZ ;  /* 0x0000001099002819 */ /* 0x000fca00000006ff */
[----:B------:R-:W-:-:S07]  /*39c0*/  @P2 FADD.FTZ R177, R0, R177 ;  /* 0x000000b100b12221 */ /* 0x000fce0000010000 */
.L_x_14108:
[----:B------:R-:W-:-:S04]  /*39d0*/  F2FP.BF16.F32.PACK_AB R0, RZ, R177 ;  /* 0x000000b1ff00723e */ /* 0x000fc800000010ff */
[----:B------:R-:W-:-:S07]  /*39e0*/  PRMT R157, R0, 0x7610, R157 ;  /* 0x00007610009d7816 */ /* 0x000fce000000009d */
.L_x_14109:
[----:B------:R-:W-:Y:S01]  /*39f0*/  SHF.L.U32 R178, R2, 0x10, RZ ;  /* 0x0000001002b27819 */ /* 0x000fe200000006ff */
[----:B------:R-:W-:Y:S06]  /*3a00*/  @P3 BRA `(.L_x_14110) ;  /* 0x0000000000243947 */ /* 0x000fec0003800000 */
[----:B------:R-:W-:-:S04]  /*3a10*/  ISETP.NE.U32.AND P4, PT, RZ, UR14, PT ;  /* 0x0000000eff007c0c */ /* 0x000fc8000bf85070 */
[----:B------:R-:W-:-:S13]  /*3a20*/  ISETP.NE.AND.EX P4, PT, RZ, UR15, PT, P4 ;  /* 0x0000000fff007c0c */ /* 0x000fda000bf85340 */
[----:B------:R-:W-:Y:S05]  /*3a30*/  @P4 BRA `(.L_x_14111) ;  /* 0x0000000000084947 */ /* 0x000fea0003800000 */
[----:B------:R-:W-:Y:S05]  /*3a40*/  @P0 BRA `(.L_x_14112) ;  /* 0x00000000002c0947 */ /* 0x000fea0003800000 */
[----:B------:R-:W-:Y:S05]  /*3a50*/  BRA `(.L_x_14113) ;  /* 0x0000000000307947 */ /* 0x000fea0003800000 */
.L_x_14111:
[----:B-----5:R-:W-:-:S04]  /*3a60*/  PRMT R0, R153, 0x7632, R0 ;  /* 0x0000763299007816 */ /* 0x020fc80000000000 */
[----:B------:R-:W-:-:S05]  /*3a70*/  SHF.L.U32 R0, R0, 0x10, RZ ;  /* 0x0000001000007819 */ /* 0x000fca00000006ff */
[----:B------:R-:W-:Y:S01]  /*3a80*/  FADD.FTZ R178, R178, R0 ;  /* 0x00000000b2b27221 */ /* 0x000fe20000010000 */
[----:B------:R-:W-:Y:S06]  /*3a90*/  BRA `(.L_x_14112) ;  /* 0x0000000000187947 */ /* 0x000fec0003800000 */
.L_x_14110:
[----:B-----5:R-:W-:-:S04]  /*3aa0*/  PRMT R0, R149, 0x7632, R0 ;  /* 0x0000763295007816 */ /* 0x020fc80000000000 */
[----:B------:R-:W-:-:S05]  /*3ab0*/  SHF.L.U32 R0, R0, 0x10, RZ ;  /* 0x0000001000007819 */ /* 0x000fca00000006ff */
[--C-:B------:R-:W-:Y:S01]  /*3ac0*/  FADD.FTZ R178, R178, R0.reuse ;  /* 0x00000000b2b27221 */ /* 0x100fe20000010000 */
[----:B------:R-:W-:-:S04]  /*3ad0*/  @P2 PRMT R0, R153, 0x7632, R0 ;  /* 0x0000763299002816 */ /* 0x000fc80000000000 */
[----:B------:R-:W-:-:S05]  /*3ae0*/  @P2 SHF.L.U32 R0, R0, 0x10, RZ ;  /* 0x0000001000002819 */ /* 0x000fca00000006ff */
[----:B------:R-:W-:-:S07]  /*3af0*/  @P2 FADD.FTZ R178, R178, R0 ;  /* 0x00000000b2b22221 */ /* 0x000fce0000010000 */
.L_x_14112:
[----:B------:R-:W-:-:S04]  /*3b00*/  F2FP.BF16.F32.PACK_AB R0, RZ, R178 ;  /* 0x000000b2ff00723e */ /* 0x000fc800000010ff */
[----:B------:R-:W-:-:S07]  /*3b10*/  PRMT R157, R157, 0x5410, R0 ;  /* 0x000054109d9d7816 */ /* 0x000fce0000000000 */
.L_x_14113:
        /* <DEDUP_REMOVED lines=8> */
.L_x_14115:
[----:B-----5:R-:W-:-:S04]  /*3ba0*/  IMAD.U32 R2, R154, 0x10000, RZ ;  /* 0x000100009a027824 */ /* 0x020fc800078e00ff */
[----:B------:R-:W-:Y:S01]  /*3bb0*/  FADD.FTZ R166, R2, R166 ;  /* 0x000000a602a67221 */ /* 0x000fe20000010000 */
[----:B------:R-:W-:Y:S06]  /*3bc0*/  BRA `(.L_x_14116) ;  /* 0x0000000000107947 */ /* 0x000fec0003800000 */
.L_x_14114:
[----:B-----5:R-:W-:-:S05]  /*3bd0*/  SHF.L.U32 R2, R150, 0x10, RZ ;  /* 0x0000001096027819 */ /* 0x020fca00000006ff */
[----:B------:R-:W-:Y:S01]  /*3be0*/  FADD.FTZ R166, R2, R166 ;  /* 0x000000a602a67221 */ /* 0x000fe20000010000 */
[----:B------:R-:W-:-:S05]  /*3bf0*/  @P2 SHF.L.U32 R2, R154, 0x10, RZ ;  /* 0x000000109a022819 */ /* 0x000fca00000006ff */
[----:B------:R-:W-:-:S07]  /*3c00*/  @P2 FADD.FTZ R166, R2, R166 ;  /* 0x000000a602a62221 */ /* 0x000fce0000010000 */
.L_x_14116:
[----:B------:R-:W-:-:S04]  /*3c10*/  F2FP.BF16.F32.PACK_AB R2, RZ, R166 ;  /* 0x000000a6ff02723e */ /* 0x000fc800000010ff */
[----:B------:R-:W-:-:S07]  /*3c20*/  PRMT R158, R2, 0x7610, R158 ;  /* 0x00007610029e7816 */ /* 0x000fce000000009e */
.L_x_14117:
[----:B------:R-:W-:Y:S01]  /*3c30*/  SHF.L.U32 R167, R0, 0x10, RZ ;  /* 0x0000001000a77819 */ /* 0x000fe200000006ff */
[----:B------:R-:W-:Y:S06]  /*3c40*/  @P3 BRA `(.L_x_14118) ;  /* 0x0000000000243947 */ /* 0x000fec0003800000 */
[----:B------:R-:W-:-:S04]  /*3c50*/  ISETP.NE.U32.AND P4, PT, RZ, UR14, PT ;  /* 0x0000000eff007c0c */ /* 0x000fc8000bf85070 */
[----:B------:R-:W-:-:S13]  /*3c60*/  ISETP.NE.AND.EX P4, PT, RZ, UR15, PT, P4 ;  /* 0x0000000fff007c0c */ /* 0x000fda000bf85340 */
[----:B------:R-:W-:Y:S05]  /*3c70*/  @P4 BRA `(.L_x_14119) ;  /* 0x0000000000084947 */ /* 0x000fea0003800000 */
[----:B------:R-:W-:Y:S05]  /*3c80*/  @P0 BRA `(.L_x_14120) ;  /* 0x00000000002c0947 */ /* 0x000fea0003800000 */
[----:B------:R-:W-:Y:S05]  /*3c90*/  BRA `(.L_x_14121) ;  /* 0x0000000000307947 */ /* 0x000fea0003800000 */
.L_x_14119:
[----:B-----5:R-:W-:-:S04]  /*3ca0*/  PRMT R0, R154, 0x7632, R0 ;  /* 0x000076329a007816 */ /* 0x020fc80000000000 */
[----:B------:R-:W-:-:S05]  /*3cb0*/  SHF.L.U32 R0, R0, 0x10, RZ ;  /* 0x0000001000007819 */ /* 0x000fca00000006ff */
[----:B------:R-:W-:Y:S01]  /*3cc0*/  FADD.FTZ R167, R167, R0 ;  /* 0x00000000a7a77221 */ /* 0x000fe20000010000 */
[----:B------:R-:W-:Y:S06]  /*3cd0*/  BRA `(.L_x_14120) ;  /* 0x0000000000187947 */ /* 0x000fec0003800000 */
.L_x_14118:
[----:B-----5:R-:W-:-:S04]  /*3ce0*/  PRMT R0, R150, 0x7632, R0 ;  /* 0x0000763296007816 */ /* 0x020fc80000000000 */
[----:B------:R-:W-:-:S05]  /*3cf0*/  SHF.L.U32 R0, R0, 0x10, RZ ;  /* 0x0000001000007819 */ /* 0x000fca00000006ff */
[--C-:B------:R-:W-:Y:S01]  /*3d00*/  FADD.FTZ R167, R167, R0.reuse ;  /* 0x00000000a7a77221 */ /* 0x100fe20000010000 */
[----:B------:R-:W-:-:S04]  /*3d10*/  @P2 PRMT R0, R154, 0x7632, R0 ;  /* 0x000076329a002816 */ /* 0x000fc80000000000 */
[----:B------:R-:W-:-:S05]  /*3d20*/  @P2 SHF.L.U32 R0, R0, 0x10, RZ ;  /* 0x0000001000002819 */ /* 0x000fca00000006ff */
[----:B------:R-:W-:-:S07]  /*3d30*/  @P2 FADD.FTZ R167, R167, R0 ;  /* 0x00000000a7a72221 */ /* 0x000fce0000010000 */
.L_x_14120:
[----:B------:R-:W-:-:S04]  /*3d40*/  F2FP.BF16.F32.PACK_AB R0, RZ, R167 ;  /* 0x000000a7ff00723e */ /* 0x000fc800000010ff */
[----:B------:R-:W-:-:S07]  /*3d50*/  PRMT R158, R158, 0x5410, R0 ;  /* 0x000054109e9e7816 */ /* 0x000fce0000000000 */
.L_x_14121:
        /* <DEDUP_REMOVED lines=8> */
.L_x_14123:
[----:B-----5:R-:W-:-:S05]  /*3de0*/  SHF.L.U32 R2, R155, 0x10, RZ ;  /* 0x000000109b027819 */ /* 0x020fca00000006ff */
[----:B------:R-:W-:Y:S01]  /*3df0*/  FADD.FTZ R168, R2, R168 ;  /* 0x000000a802a87221 */ /* 0x000fe20000010000 */
[----:B------:R-:W-:Y:S06]  /*3e00*/  BRA `(.L_x_14124) ;  /* 0x0000000000107947 */ /* 0x000fec0003800000 */
.L_x_14122:
[----:B-----5:R-:W-:-:S05]  /*3e10*/  SHF.L.U32 R2, R151, 0x10, RZ ;  /* 0x0000001097027819 */ /* 0x020fca00000006ff */
[----:B------:R-:W-:Y:S01]  /*3e20*/  FADD.FTZ R168, R2, R168 ;  /* 0x000000a802a87221 */ /* 0x000fe20000010000 */
[----:B------:R-:W-:-:S04]  /*3e30*/  @P2 IMAD.U32 R2, R155, 0x10000, RZ ;  /* 0x000100009b022824 */ /* 0x000fc800078e00ff */
[----:B------:R-:W-:-:S07]  /*3e40*/  @P2 FADD.FTZ R168, R2, R168 ;  /* 0x000000a802a82221 */ /* 0x000fce0000010000 */
.L_x_14124:
[----:B------:R-:W-:-:S04]  /*3e50*/  F2FP.BF16.F32.PACK_AB R2, RZ, R168 ;  /* 0x000000a8ff02723e */ /* 0x000fc800000010ff */
[----:B------:R-:W-:-:S07]  /*3e60*/  PRMT R159, R2, 0x7610, R159 ;  /* 0x00007610029f7816 */ /* 0x000fce000000009f */
.L_x_14125:
[----:B------:R-:W-:Y:S01]  /*3e70*/  SHF.L.U32 R169, R0, 0x10, RZ ;  /* 0x0000001000a97819 */ /* 0x000fe200000006ff */
[----:B------:R-:W-:Y:S06]  /*3e80*/  @P3 BRA `(.L_x_14126) ;  /* 0x0000000000243947 */ /* 0x000fec0003800000 */
[----:B------:R-:W-:-:S04]  /*3e90*/  ISETP.NE.U32.AND P4, PT, RZ, UR14, PT ;  /* 0x0000000eff007c0c */ /* 0x000fc8000bf85070 */
[----:B------:R-:W-:-:S13]  /*3ea0*/  ISETP.NE.AND.EX P4, PT, RZ, UR15, PT, P4 ;  /* 0x0000000fff007c0c */ /* 0x000fda000bf85340 */
[----:B------:R-:W-:Y:S05]  /*3eb0*/  @P4 BRA `(.L_x_14127) ;  /* 0x0000000000084947 */ /* 0x000fea0003800000 */
[----:B------:R-:W-:Y:S05]  /*3ec0*/  @P0 BRA `(.L_x_14128) ;  /* 0x00000000002c0947 */ /* 0x000fea0003800000 */
[----:B------:R-:W-:Y:S05]  /*3ed0*/  BRA `(.L_x_14129) ;  /* 0x0000000000307947 */ /* 0x000fea0003800000 */
.L_x_14127:
[----:B-----5:R-:W-:-:S04]  /*3ee0*/  PRMT R0, R155, 0x7632, R0 ;  /* 0x000076329b007816 */ /* 0x020fc80000000000 */
[----:B------:R-:W-:-:S05]  /*3ef0*/  SHF.L.U32 R0, R0, 0x10, RZ ;  /* 0x0000001000007819 */ /* 0x000fca00000006ff */
[----:B------:R-:W-:Y:S01]  /*3f00*/  FADD.FTZ R169, R169, R0 ;  /* 0x00000000a9a97221 */ /* 0x000fe20000010000 */
[----:B------:R-:W-:Y:S06]  /*3f10*/  BRA `(.L_x_14128) ;  /* 0x0000000000187947 */ /* 0x000fec0003800000 */
.L_x_14126:
[----:B-----5:R-:W-:-:S04]  /*3f20*/  PRMT R0, R151, 0x7632, R0 ;  /* 0x0000763297007816 */ /* 0x020fc80000000000 */
[----:B------:R-:W-:-:S05]  /*3f30*/  SHF.L.U32 R0, R0, 0x10, RZ ;  /* 0x0000001000007819 */ /* 0x000fca00000006ff */
[--C-:B------:R-:W-:Y:S01]  /*3f40*/  FADD.FTZ R169, R169, R0.reuse ;  /* 0x00000000a9a97221 */ /* 0x100fe20000010000 */
[----:B------:R-:W-:-:S04]  /*3f50*/  @P2 PRMT R0, R155, 0x7632, R0 ;  /* 0x000076329b002816 */ /* 0x000fc80000000000 */
[----:B------:R-:W-:-:S05]  /*3f60*/  @P2 SHF.L.U32 R0, R0, 0x10, RZ ;  /* 0x0000001000002819 */ /* 0x000fca00000006ff */
[----:B------:R-:W-:-:S07]  /*3f70*/  @P2 FADD.FTZ R169, R169, R0 ;  /* 0x00000000a9a92221 */ /* 0x000fce0000010000 */
.L_x_14128:
[----:B------:R-:W-:-:S04]  /*3f80*/  F2FP.BF16.F32.PACK_AB R0, RZ, R169 ;  /* 0x000000a9ff00723e */ /* 0x000fc800000010ff */
[----:B------:R-:W-:-:S07]  /*3f90*/  PRMT R159, R159, 0x5410, R0 ;  /* 0x000054109f9f7816 */ /* 0x000fce0000000000 */
.L_x_14129:
        /* <DEDUP_REMOVED lines=20> */
.L_x_14131:
[----:B-----5:R-:W-:-:S05]  /*40e0*/  SHF.L.U32 R0, R152, 0x10, RZ ;  /* 0x0000001098007819 */ /* 0x020fca00000006ff */
[----:B------:R-:W-:Y:S01]  /*40f0*/  FADD.FTZ R10, R0, R10 ;  /* 0x0000000a000a7221 */ /* 0x000fe20000010000 */
[----:B------:R-:W-:Y:S06]  /*4100*/  BRA `(.L_x_14132) ;  /* 0x0000000000107947 */ /* 0x000fec0003800000 */
.L_x_14130:
[----:B-----5:R-:W-:-:S05]  /*4110*/  SHF.L.U32 R0, R148, 0x10, RZ ;  /* 0x0000001094007819 */ /* 0x020fca00000006ff */
[----:B------:R-:W-:Y:S01]  /*4120*/  FADD.FTZ R10, R0, R10 ;  /* 0x0000000a000a7221 */ /* 0x000fe20000010000 */
[----:B------:R-:W-:-:S05]  /*4130*/  @P2 SHF.L.U32 R0, R152, 0x10, RZ ;  /* 0x0000001098002819 */ /* 0x000fca00000006ff */
[----:B------:R-:W-:-:S07]  /*4140*/  @P2 FADD.FTZ R10, R0, R10 ;  /* 0x0000000a000a2221 */ /* 0x000fce0000010000 */
.L_x_14132:
[----:B------:R-:W-:-:S04]  /*4150*/  F2FP.BF16.F32.PACK_AB R0, RZ, R10 ;  /* 0x0000000aff00723e */ /* 0x000fc800000010ff */
[----:B------:R-:W-:-:S07]  /*4160*/  PRMT R156, R0, 0x7610, R156 ;  /* 0x00007610009c7816 */ /* 0x000fce000000009c */
.L_x_14133:
[----:B------:R-:W-:Y:S01]  /*4170*/  IMAD.U32 R9, R2, 0x10000, RZ ;  /* 0x0001000002097824 */ /* 0x000fe200078e00ff */
[----:B------:R-:W-:Y:S06]  /*4180*/  @P3 BRA `(.L_x_14134) ;  /* 0x0000000000243947 */ /* 0x000fec0003800000 */
[----:B------:R-:W-:-:S04]  /*4190*/  ISETP.NE.U32.AND P4, PT, RZ, UR14, PT ;  /* 0x0000000eff007c0c */ /* 0x000fc8000bf85070 */
[----:B------:R-:W-:-:S13]  /*41a0*/  ISETP.NE.AND.EX P4, PT, RZ, UR15, PT, P4 ;  /* 0x0000000fff007c0c */ /* 0x000fda000bf85340 */
[----:B------:R-:W-:Y:S05]  /*41b0*/  @P4 BRA `(.L_x_14135) ;  /* 0x0000000000084947 */ /* 0x000fea0003800000 */
[----:B------:R-:W-:Y:S05]  /*41c0*/  @P0 BRA `(.L_x_14136) ;  /* 0x00000000002c0947 */ /* 0x000fea0003800000 */
[----:B------:R-:W-:Y:S05]  /*41d0*/  BRA `(.L_x_14137) ;  /* 0x0000000000307947 */ /* 0x000fea0003800000 */
.L_x_14135:
[----:B-----5:R-:W-:-:S04]  /*41e0*/  PRMT R0, R152, 0x7632, R0 ;  /* 0x0000763298007816 */ /* 0x020fc80000000000 */
[----:B------:R-:W-:-:S05]  /*41f0*/  SHF.L.U32 R0, R0, 0x10, RZ ;  /* 0x0000001000007819 */ /* 0x000fca00000006ff */
[----:B------:R-:W-:Y:S01]  /*4200*/  FADD.FTZ R9, R9, R0 ;  /* 0x0000000009097221 */ /* 0x000fe20000010000 */
[----:B------:R-:W-:Y:S06]  /*4210*/  BRA `(.L_x_14136) ;  /* 0x0000000000187947 */ /* 0x000fec0003800000 */
.L_x_14134:
[----:B-----5:R-:W-:-:S04]  /*4220*/  PRMT R0, R148, 0x7632, R0 ;  /* 0x0000763294007816 */ /* 0x020fc80000000000 */
[----:B------:R-:W-:-:S05]  /*4230*/  SHF.L.U32 R0, R0, 0x10, RZ ;  /* 0x0000001000007819 */ /* 0x000fca00000006ff */
[--C-:B------:R-:W-:Y:S01]  /*4240*/  FADD.FTZ R9, R9, R0.reuse ;  /* 0x0000000009097221 */ /* 0x100fe20000010000 */
[----:B------:R-:W-:-:S04]  /*4250*/  @P2 PRMT R0, R152, 0x7632, R0 ;  /* 0x0000763298002816 */ /* 0x000fc80000000000 */
[----:B------:R-:W-:-:S05]  /*4260*/  @P2 SHF.L.U32 R0, R0, 0x10, RZ ;  /* 0x0000001000002819 */ /* 0x000fca00000006ff */
[----:B------:R-:W-:-:S07]  /*4270*/  @P2 FADD.FTZ R9, R9, R0 ;  /* 0x0000000009092221 */ /* 0x000fce0000010000 */
.L_x_14136:
[----:B------:R-:W-:-:S04]  /*4280*/  F2FP.BF16.F32.PACK_AB R0, RZ, R9 ;  /* 0x00000009ff00723e */ /* 0x000fc800000010ff */
[----:B------:R-:W-:-:S07]  /*4290*/  PRMT R156, R156, 0x5410, R0 ;  /* 0x000054109c9c7816 */ /* 0x000fce0000000000 */
.L_x_14137:
        /* <DEDUP_REMOVED lines=8> */
.L_x_14139:
[----:B-----5:R-:W-:-:S05]  /*4320*/  SHF.L.U32 R2, R153, 0x10, RZ ;  /* 0x0000001099027819 */ /* 0x020fca00000006ff */
[----:B------:R-:W-:Y:S01]  /*4330*/  FADD.FTZ R8, R2, R8 ;  /* 0x0000000802087221 */ /* 0x000fe20000010000 */
[----:B------:R-:W-:Y:S06]  /*4340*/  BRA `(.L_x_14140) ;  /* 0x0000000000107947 */ /* 0x000fec0003800000 */
.L_x_14138:
[----:B-----5:R-:W-:-:S05]  /*4350*/  SHF.L.U32 R2, R149, 0x10, RZ ;  /* 0x0000001095027819 */ /* 0x020fca00000006ff */
[----:B------:R-:W-:Y:S01]  /*4360*/  FADD.FTZ R8, R2, R8 ;  /* 0x0000000802087221 */ /* 0x000fe20000010000 */
[----:B------:R-:W-:-:S05]  /*4370*/  @P2 SHF.L.U32 R2, R153, 0x10, RZ ;  /* 0x0000001099022819 */ /* 0x000fca00000006ff */
[----:B------:R-:W-:-:S07]  /*4380*/  @P2 FADD.FTZ R8, R2, R8 ;  /* 0x0000000802082221 */ /* 0x000fce0000010000 */
.L_x_14140:
[----:B------:R-:W-:-:S04]  /*4390*/  F2FP.BF16.F32.PACK_AB R2, RZ, R8 ;  /* 0x00000008ff02723e */ /* 0x000fc800000010ff */
[----:B------:R-:W-:-:S07]  /*43a0*/  PRMT R157, R2, 0x7610, R157 ;  /* 0x00007610029d7816 */ /* 0x000fce000000009d */
.L_x_14141:
[----:B------:R-:W-:Y:S01]  /*43b0*/  SHF.L.U32 R7, R0, 0x10, RZ ;  /* 0x0000001000077819 */ /* 0x000fe200000006ff */
[----:B------:R-:W-:Y:S06]  /*43c0*/  @P3 BRA `(.L_x_14142) ;  /* 0x0000000000243947 */ /* 0x000fec0003800000 */
[----:B------:R-:W-:-:S04]  /*43d0*/  ISETP.NE.U32.AND P4, PT, RZ, UR14, PT ;  /* 0x0000000eff007c0c */ /* 0x000fc8000bf85070 */
[----:B------:R-:W-:-:S13]  /*43e0*/  ISETP.NE.AND.EX P4, PT, RZ, UR15, PT, P4 ;  /* 0x0000000fff007c0c */ /* 0x000fda000bf85340 */
[----:B------:R-:W-:Y:S05]  /*43f0*/  @P4 BRA `(.L_x_14143) ;  /* 0x0000000000084947 */ /* 0x000fea0003800000 */
[----:B------:R-:W-:Y:S05]  /*4400*/  @P0 BRA `(.L_x_14144) ;  /* 0x00000000002c0947 */ /* 0x000fea0003800000 */
[----:B------:R-:W-:Y:S05]  /*4410*/  BRA `(.L_x_14145) ;  /* 0x0000000000307947 */ /* 0x000fea0003800000 */
.L_x_14143:
[----:B-----5:R-:W-:-:S04]  /*4420*/  PRMT R0, R153, 0x7632, R0 ;  /* 0x0000763299007816 */ /* 0x020fc80000000000 */
[----:B------:R-:W-:-:S05]  /*4430*/  SHF.L.U32 R0, R0, 0x10, RZ ;  /* 0x0000001000007819 */ /* 0x000fca00000006ff */
[----:B------:R-:W-:Y:S01]  /*4440*/  FADD.FTZ R7, R7, R0 ;  /* 0x0000000007077221 */ /* 0x000fe20000010000 */
[----:B------:R-:W-:Y:S06]  /*4450*/  BRA `(.L_x_14144) ;  /* 0x0000000000187947 */ /* 0x000fec0003800000 */
.L_x_14142:
[----:B-----5:R-:W-:-:S05]  /*4460*/  PRMT R0, R149, 0x7632, R0 ;  /* 0x0000763295007816 */ /* 0x020fca0000000000 */
[----:B------:R-:W-:-:S04]  /*4470*/  IMAD.U32 R0, R0, 0x10000, RZ ;  /* 0x0001000000007824 */ /* 0x000fc800078e00ff */
[--C-:B------:R-:W-:Y:S01]  /*4480*/  FADD.FTZ R7, R7, R0.reuse ;  /* 0x0000000007077221 */ /* 0x100fe20000010000 */
[----:B------:R-:W-:-:S04]  /*4490*/  @P2 PRMT R0, R153, 0x7632, R0 ;  /* 0x0000763299002816 */ /* 0x000fc80000000000 */
[----:B------:R-:W-:-:S05]  /*44a0*/  @P2 SHF.L.U32 R0, R0, 0x10, RZ ;  /* 0x0000001000002819 */ /* 0x000fca00000006ff */
[----:B------:R-:W-:-:S07]  /*44b0*/  @P2 FADD.FTZ R7, R7, R0 ;  /* 0x0000000007072221 */ /* 0x000fce0000010000 */
.L_x_14144:
[----:B------:R-:W-:-:S04]  /*44c0*/  F2FP.BF16.F32.PACK_AB R0, RZ, R7 ;  /* 0x00000007ff00723e */ /* 0x000fc800000010ff */
[----:B------:R-:W-:-:S07]  /*44d0*/  PRMT R157, R157, 0x5410, R0 ;  /* 0x000054109d9d7816 */ /* 0x000fce0000000000 */
.L_x_14145:
        /* <DEDUP_REMOVED lines=8> */
.L_x_14147:
[----:B-----5:R-:W-:-:S05]  /*4560*/  SHF.L.U32 R2, R154, 0x10, RZ ;  /* 0x000000109a027819 */ /* 0x020fca00000006ff */
[----:B------:R-:W-:Y:S01]  /*4570*/  FADD.FTZ R6, R2, R6 ;  /* 0x0000000602067221 */ /* 0x000fe20000010000 */
[----:B------:R-:W-:Y:S06]  /*4580*/  BRA `(.L_x_14148) ;  /* 0x0000000000107947 */ /* 0x000fec0003800000 */
.L_x_14146:
[----:B-----5:R-:W-:-:S05]  /*4590*/  SHF.L.U32 R2, R150, 0x10, RZ ;  /* 0x0000001096027819 */ /* 0x020fca00000006ff */
[----:B------:R-:W-:Y:S01]  /*45a0*/  FADD.FTZ R6, R2, R6 ;  /* 0x0000000602067221 */ /* 0x000fe20000010000 */
[----:B------:R-:W-:-:S05]  /*45b0*/  @P2 SHF.L.U32 R2, R154, 0x10, RZ ;  /* 0x000000109a022819 */ /* 0x000fca00000006ff */
[----:B------:R-:W-:-:S07]  /*45c0*/  @P2 FADD.FTZ R6, R2, R6 ;  /* 0x0000000602062221 */ /* 0x000fce0000010000 */
.L_x_14148:
[----:B------:R-:W-:-:S04]  /*45d0*/  F2FP.BF16.F32.PACK_AB R2, RZ, R6 ;  /* 0x00000006ff02723e */ /* 0x000fc800000010ff */
[----:B------:R-:W-:-:S07]  /*45e0*/  PRMT R158, R2, 0x7610, R158 ;  /* 0x00007610029e7816 */ /* 0x000fce000000009e */
.L_x_14149:
[----:B------:R-:W-:Y:S01]  /*45f0*/  SHF.L.U32 R5, R0, 0x10, RZ ;  /* 0x0000001000057819 */ /* 0x000fe200000006ff */
[----:B------:R-:W-:Y:S06]  /*4600*/  @P3 BRA `(.L_x_14150) ;  /* 0x0000000000243947 */ /* 0x000fec0003800000 */
[----:B------:R-:W-:-:S04]  /*4610*/  ISETP.NE.U32.AND P4, PT, RZ, UR14, PT ;  /* 0x0000000eff007c0c */ /* 0x000fc8000bf85070 */
[----:B------:R-:W-:-:S13]  /*4620*/  ISETP.NE.AND.EX P4, PT, RZ, UR15, PT, P4 ;  /* 0x0000000fff007c0c */ /* 0x000fda000bf85340 */
[----:B------:R-:W-:Y:S05]  /*4630*/  @P4 BRA `(.L_x_14151) ;  /* 0x0000000000084947 */ /* 0x000fea0003800000 */
[----:B------:R-:W-:Y:S05]  /*4640*/  @P0 BRA `(.L_x_14152) ;  /* 0x00000000002c0947 */ /* 0x000fea0003800000 */
[----:B------:R-:W-:Y:S05]  /*4650*/  BRA `(.L_x_14153) ;  /* 0x0000000000307947 */ /* 0x000fea0003800000 */
.L_x_14151:
[----:B-----5:R-:W-:-:S04]  /*4660*/  PRMT R0, R154, 0x7632, R0 ;  /* 0x000076329a007816 */ /* 0x020fc80000000000 */
[----:B------:R-:W-:-:S05]  /*4670*/  SHF.L.U32 R0, R0, 0x10, RZ ;  /* 0x0000001000007819 */ /* 0x000fca00000006ff */
[----:B------:R-:W-:Y:S01]  /*4680*/  FADD.FTZ R5, R5, R0 ;  /* 0x0000000005057221 */ /* 0x000fe20000010000 */
[----:B------:R-:W-:Y:S06]  /*4690*/  BRA `(.L_x_14152) ;  /* 0x0000000000187947 */ /* 0x000fec0003800000 */
.L_x_14150:
[----:B-----5:R-:W-:-:S04]  /*46a0*/  PRMT R0, R150, 0x7632, R0 ;  /* 0x0000763296007816 */ /* 0x020fc80000000000 */
[----:B------:R-:W-:-:S05]  /*46b0*/  SHF.L.U32 R0, R0, 0x10, RZ ;  /* 0x0000001000007819 */ /* 0x000fca00000006ff */
[--C-:B------:R-:W-:Y:S01]  /*46c0*/  FADD.FTZ R5, R5, R0.reuse ;  /* 0x0000000005057221 */ /* 0x100fe20000010000 */
[----:B------:R-:W-:-:S04]  /*46d0*/  @P2 PRMT R0, R154, 0x7632, R0 ;  /* 0x000076329a002816 */ /* 0x000fc80000000000 */
[----:B------:R-:W-:-:S05]  /*46e0*/  @P2 SHF.L.U32 R0, R0, 0x10, RZ ;  /* 0x0000001000002819 */ /* 0x000fca00000006ff */
[----:B------:R-:W-:-:S07]  /*46f0*/  @P2 FADD.FTZ R5, R5, R0 ;  /* 0x0000000005052221 */ /* 0x000fce0000010000 */
.L_x_14152:
[----:B------:R-:W-:-:S04]  /*4700*/  F2FP.BF16.F32.PACK_AB R0, RZ, R5 ;  /* 0x00000005ff00723e */ /* 0x000fc800000010ff */
[----:B------:R-:W-:-:S07]  /*4710*/  PRMT R158, R158, 0x5410, R0 ;  /* 0x000054109e9e7816 */ /* 0x000fce0000000000 */
.L_x_14153:
        /* <DEDUP_REMOVED lines=8> */
.L_x_14155:
[----:B-----5:R-:W-:-:S05]  /*47a0*/  SHF.L.U32 R0, R155, 0x10, RZ ;  /* 0x000000109b007819 */ /* 0x020fca00000006ff */
[----:B------:R-:W-:Y:S01]  /*47b0*/  FADD.FTZ R4, R0, R4 ;  /* 0x0000000400047221 */ /* 0x000fe20000010000 */
[----:B------:R-:W-:Y:S06]  /*47c0*/  BRA `(.L_x_14156) ;  /* 0x0000000000107947 */ /* 0x000fec0003800000 */
.L_x_14154:
[----:B-----5:R-:W-:-:S05]  /*47d0*/  SHF.L.U32 R0, R151, 0x10, RZ ;  /* 0x0000001097007819 */ /* 0x020fca00000006ff */
[----:B------:R-:W-:Y:S01]  /*47e0*/  FADD.FTZ R4, R0, R4 ;  /* 0x0000000400047221 */ /* 0x000fe20000010000 */
[----:B------:R-:W-:-:S05]  /*47f0*/  @P2 SHF.L.U32 R0, R155, 0x10, RZ ;  /* 0x000000109b002819 */ /* 0x000fca00000006ff */
[----:B------:R-:W-:-:S07]  /*4800*/  @P2 FADD.FTZ R4, R0, R4 ;  /* 0x0000000400042221 */ /* 0x000fce0000010000 */
.L_x_14156:
[----:B------:R-:W-:-:S04]  /*4810*/  F2FP.BF16.F32.PACK_AB R0, RZ, R4 ;  /* 0x00000004ff00723e */ /* 0x000fc800000010ff */
[----:B------:R-:W-:-:S07]  /*4820*/  PRMT R159, R0, 0x7610, R159 ;  /* 0x00007610009f7816 */ /* 0x000fce000000009f */
.L_x_14157:
[----:B------:R-:W-:Y:S01]  /*4830*/  SHF.L.U32 R3, R3, 0x10, RZ ;  /* 0x0000001003037819 */ /* 0x000fe200000006ff */
[----:B------:R-:W-:Y:S06]  /*4840*/  @P3 BRA `(.L_x_14158) ;  /* 0x0000000000243947 */ /* 0x000fec0003800000 */
[----:B------:R-:W-:-:S04]  /*4850*/  ISETP.NE.U32.AND P4, PT, RZ, UR14, PT ;  /* 0x0000000eff007c0c */ /* 0x000fc8000bf85070 */
[----:B------:R-:W-:-:S13]  /*4860*/  ISETP.NE.AND.EX P4, PT, RZ, UR15, PT, P4 ;  /* 0x0000000fff007c0c */ /* 0x000fda000bf85340 */
[----:B------:R-:W-:Y:S05]  /*4870*/  @P4 BRA `(.L_x_14159) ;  /* 0x0000000000084947 */ /* 0x000fea0003800000 */
[----:B------:R-:W-:Y:S05]  /*4880*/  @P0 BRA `(.L_x_14160) ;  /* 0x00000000002c0947 */ /* 0x000fea0003800000 */
[----:B------:R-:W-:Y:S05]  /*4890*/  BRA `(.L_x_14161) ;  /* 0x0000000000307947 */ /* 0x000fea0003800000 */
.L_x_14159:
[----:B-----5:R-:W-:-:S04]  /*48a0*/  PRMT R0, R155, 0x7632, R0 ;  /* 0x000076329b007816 */ /* 0x020fc80000000000 */
[----:B------:R-:W-:-:S05]  /*48b0*/  SHF.L.U32 R0, R0, 0x10, RZ ;  /* 0x0000001000007819 */ /* 0x000fca00000006ff */
[----:B------:R-:W-:Y:S01]  /*48c0*/  FADD.FTZ R3, R3, R0 ;  /* 0x0000000003037221 */ /* 0x000fe20000010000 */
[----:B------:R-:W-:Y:S06]  /*48d0*/  BRA `(.L_x_14160) ;  /* 0x0000000000187947 */ /* 0x000fec0003800000 */
.L_x_14158:
[----:B-----5:R-:W-:-:S04]  /*48e0*/  PRMT R0, R151, 0x7632, R0 ;  /* 0x0000763297007816 */ /* 0x020fc80000000000 */
[----:B------:R-:W-:-:S05]  /*48f0*/  SHF.L.U32 R0, R0, 0x10, RZ ;  /* 0x0000001000007819 */ /* 0x000fca00000006ff */
[--C-:B------:R-:W-:Y:S01]  /*4900*/  FADD.FTZ R3, R3, R0.reuse ;  /* 0x0000000003037221 */ /* 0x100fe20000010000 */
[----:B------:R-:W-:-:S04]  /*4910*/  @P2 PRMT R0, R155, 0x7632, R0 ;  /* 0x000076329b002816 */ /* 0x000fc80000000000 */
[----:B------:R-:W-:-:S05]  /*4920*/  @P2 SHF.L.U32 R0, R0, 0x10, RZ ;  /* 0x0000001000002819 */ /* 0x000fca00000006ff */
[----:B------:R-:W-:-:S07]  /*4930*/  @P2 FADD.FTZ R3, R3, R0 ;  /* 0x0000000003032221 */ /* 0x000fce0000010000 */
.L_x_14160:
[----:B------:R-:W-:-:S04]  /*4940*/  F2FP.BF16.F32.PACK_AB R0, RZ, R3 ;  /* 0x00000003ff00723e */ /* 0x000fc800000010ff */
[----:B------:R-:W-:-:S07]  /*4950*/  PRMT R159, R159, 0x5410, R0 ;  /* 0x000054109f9f7816 */ /* 0x000fce0000000000 */
.L_x_14161:
        /* <DEDUP_REMOVED lines=20> */
.L_x_14163:
[----:B-----5:R-:W-:-:S04]  /*4aa0*/  IMAD.U32 R15, R152, 0x10000, RZ ;  /* 0x00010000980f7824 */ /* 0x020fc800078e00ff */
[----:B------:R-:W-:Y:S01]  /*4ab0*/  FADD.FTZ R0, R15, R0 ;  /* 0x000000000f007221 */ /* 0x000fe20000010000 */
[----:B------:R-:W-:Y:S06]  /*4ac0*/  BRA `(.L_x_14164) ;  /* 0x0000000000107947 */ /* 0x000fec0003800000 */
.L_x_14162:
[----:B-----5:R-:W-:-:S05]  /*4ad0*/  SHF.L.U32 R15, R148, 0x10, RZ ;  /* 0x00000010940f7819 */ /* 0x020fca00000006ff */
[----:B------:R-:W-:Y:S01]  /*4ae0*/  FADD.FTZ R0, R15, R0 ;  /* 0x000000000f007221 */ /* 0x000fe20000010000 */
[----:B------:R-:W-:-:S05]  /*4af0*/  @P2 SHF.L.U32 R15, R152, 0x10, RZ ;  /* 0x00000010980f2819 */ /* 0x000fca00000006ff */
[----:B------:R-:W-:-:S07]  /*4b00*/  @P2 FADD.FTZ R0, R15, R0 ;  /* 0x000000000f002221 */ /* 0x000fce0000010000 */
.L_x_14164:
[----:B------:R-:W-:-:S04]  /*4b10*/  F2FP.BF16.F32.PACK_AB R15, RZ, R0 ;  /* 0x00000000ff0f723e */ /* 0x000fc800000010ff */
[----:B------:R-:W-:-:S07]  /*4b20*/  PRMT R156, R15, 0x7610, R156 ;  /* 0x000076100f9c7816 */ /* 0x000fce000000009c */
.L_x_14165:
[----:B------:R-:W-:Y:S01]  /*4b30*/  SHF.L.U32 R14, R14, 0x10, RZ ;  /* 0x000000100e0e7819 */ /* 0x000fe200000006ff */
[----:B------:R-:W-:Y:S06]  /*4b40*/  @P3 BRA `(.L_x_14166) ;  /* 0x0000000000243947 */ /* 0x000fec0003800000 */
[----:B------:R-:W-:-:S04]  /*4b50*/  ISETP.NE.U32.AND P4, PT, RZ, UR14, PT ;  /* 0x0000000eff007c0c */ /* 0x000fc8000bf85070 */
[----:B------:R-:W-:-:S13]  /*4b60*/  ISETP.NE.AND.EX P4, PT, RZ, UR15, PT, P4 ;  /* 0x0000000fff007c0c */ /* 0x000fda000bf85340 */
[----:B------:R-:W-:Y:S05]  /*4b70*/  @P4 BRA `(.L_x_14167) ;  /* 0x0000000000084947 */ /* 0x000fea0003800000 */
[----:B------:R-:W-:Y:S05]  /*4b80*/  @P0 BRA `(.L_x_14168) ;  /* 0x00000000002c0947 */ /* 0x000fea0003800000 */
[----:B------:R-:W-:Y:S05]  /*4b90*/  BRA `(.L_x_14169) ;  /* 0x0000000000307947 */ /* 0x000fea0003800000 */
.L_x_14167:
[----:B-----5:R-:W-:-:S04]  /*4ba0*/  PRMT R15, R152, 0x7632, R15 ;  /* 0x00007632980f7816 */ /* 0x020fc8000000000f */
[----:B------:R-:W-:-:S05]  /*4bb0*/  SHF.L.U32 R15, R15, 0x10, RZ ;  /* 0x000000100f0f7819 */ /* 0x000fca00000006ff */
[----:B------:R-:W-:Y:S01]  /*4bc0*/  FADD.FTZ R14, R14, R15 ;  /* 0x0000000f0e0e7221 */ /* 0x000fe20000010000 */
[----:B------:R-:W-:Y:S06]  /*4bd0*/  BRA `(.L_x_14168) ;  /* 0x0000000000187947 */ /* 0x000fec0003800000 */
.L_x_14166:
[----:B-----5:R-:W-:-:S04]  /*4be0*/  PRMT R15, R148, 0x7632, R15 ;  /* 0x00007632940f7816 */ /* 0x020fc8000000000f */
[----:B------:R-:W-:-:S05]  /*4bf0*/  SHF.L.U32 R15, R15, 0x10, RZ ;  /* 0x000000100f0f7819 */ /* 0x000fca00000006ff */
[--C-:B------:R-:W-:Y:S01]  /*4c00*/  FADD.FTZ R14, R14, R15.reuse ;  /* 0x0000000f0e0e7221 */ /* 0x100fe20000010000 */
[----:B------:R-:W-:-:S04]  /*4c10*/  @P2 PRMT R15, R152, 0x7632, R15 ;  /* 0x00007632980f2816 */ /* 0x000fc8000000000f */
[----:B------:R-:W-:-:S05]  /*4c20*/  @P2 SHF.L.U32 R15, R15, 0x10, RZ ;  /* 0x000000100f0f2819 */ /* 0x000fca00000006ff */
[----:B------:R-:W-:-:S07]  /*4c30*/  @P2 FADD.FTZ R14, R14, R15 ;  /* 0x0000000f0e0e2221 */ /* 0x000fce0000010000 */
.L_x_14168:
[----:B------:R-:W-:-:S04]  /*4c40*/  F2FP.BF16.F32.PACK_AB R15, RZ, R14 ;  /* 0x0000000eff0f723e */ /* 0x000fc800000010ff */
[----:B------:R-:W-:-:S07]  /*4c50*/  PRMT R156, R156, 0x5410, R15 ;  /* 0x000054109c9c7816 */ /* 0x000fce000000000f */
.L_x_14169:
        /* <DEDUP_REMOVED lines=8> */
.L_x_14171:
[----:B-----5:R-:W-:-:S05]  /*4ce0*/  SHF.L.U32 R17, R153, 0x10, RZ ;  /* 0x0000001099117819 */ /* 0x020fca00000006ff */
[----:B------:R-:W-:Y:S01]  /*4cf0*/  FADD.FTZ R15, R17, R15 ;  /* 0x0000000f110f7221 */ /* 0x000fe20000010000 */
[----:B------:R-:W-:Y:S06]  /*4d00*/  BRA `(.L_x_14172) ;  /* 0x0000000000107947 */ /* 0x000fec0003800000 */
.L_x_14170:
[----:B-----5:R-:W-:-:S05]  /*4d10*/  SHF.L.U32 R17, R149, 0x10, RZ ;  /* 0x0000001095117819 */ /* 0x020fca00000006ff */
[----:B------:R-:W-:Y:S01]  /*4d20*/  FADD.FTZ R15, R17, R15 ;  /* 0x0000000f110f7221 */ /* 0x000fe20000010000 */
[----:B------:R-:W-:-:S04]  /*4d30*/  @P2 IMAD.U32 R17, R153, 0x10000, RZ ;  /* 0x0001000099112824 */ /* 0x000fc800078e00ff */
[----:B------:R-:W-:-:S07]  /*4d40*/  @P2 FADD.FTZ R15, R17, R15 ;  /* 0x0000000f110f2221 */ /* 0x000fce0000010000 */
.L_x_14172:
[----:B------:R-:W-:-:S04]  /*4d50*/  F2FP.BF16.F32.PACK_AB R17, RZ, R15 ;  /* 0x0000000fff11723e */ /* 0x000fc800000010ff */
[----:B------:R-:W-:-:S07]  /*4d60*/  PRMT R157, R17, 0x7610, R157 ;  /* 0x00007610119d7816 */ /* 0x000fce000000009d */
.L_x_14173:
[----:B------:R-:W-:Y:S01]  /*4d70*/  SHF.L.U32 R16, R16, 0x10, RZ ;  /* 0x0000001010107819 */ /* 0x000fe200000006ff */
[----:B------:R-:W-:Y:S06]  /*4d80*/  @P3 BRA `(.L_x_14174) ;  /* 0x0000000000243947 */ /* 0x000fec0003800000 */
[----:B------:R-:W-:-:S04]  /*4d90*/  ISETP.NE.U32.AND P4, PT, RZ, UR14, PT ;  /* 0x0000000eff007c0c */ /* 0x000fc8000bf85070 */
[----:B------:R-:W-:-:S13]  /*4da0*/  ISETP.NE.AND.EX P4, PT, RZ, UR15, PT, P4 ;  /* 0x0000000fff007c0c */ /* 0x000fda000bf85340 */
[----:B------:R-:W-:Y:S05]  /*4db0*/  @P4 BRA `(.L_x_14175) ;  /* 0x0000000000084947 */ /* 0x000fea0003800000 */
[----:B------:R-:W-:Y:S05]  /*4dc0*/  @P0 BRA `(.L_x_14176) ;  /* 0x00000000002c0947 */ /* 0x000fea0003800000 */
[----:B------:R-:W-:Y:S05]  /*4dd0*/  BRA `(.L_x_14177) ;  /* 0x0000000000307947 */ /* 0x000fea0003800000 */
.L_x_14175:
[----:B-----5:R-:W-:-:S04]  /*4de0*/  PRMT R17, R153, 0x7632, R17 ;  /* 0x0000763299117816 */ /* 0x020fc80000000011 */
[----:B------:R-:W-:-:S05]  /*4df0*/  SHF.L.U32 R17, R17, 0x10, RZ ;  /* 0x0000001011117819 */ /* 0x000fca00000006ff */
[----:B------:R-:W-:Y:S01]  /*4e00*/  FADD.FTZ R16, R16, R17 ;  /* 0x0000001110107221 */ /* 0x000fe20000010000 */
[----:B------:R-:W-:Y:S06]  /*4e10*/  BRA `(.L_x_14176) ;  /* 0x0000000000187947 */ /* 0x000fec0003800000 */
.L_x_14174:
[----:B-----5:R-:W-:-:S04]  /*4e20*/  PRMT R17, R149, 0x7632, R17 ;  /* 0x0000763295117816 */ /* 0x020fc80000000011 */
[----:B------:R-:W-:-:S05]  /*4e30*/  SHF.L.U32 R17, R17, 0x10, RZ ;  /* 0x0000001011117819 */ /* 0x000fca00000006ff */
[--C-:B------:R-:W-:Y:S01]  /*4e40*/  FADD.FTZ R16, R16, R17.reuse ;  /* 0x0000001110107221 */ /* 0x100fe20000010000 */
[----:B------:R-:W-:-:S04]  /*4e50*/  @P2 PRMT R17, R153, 0x7632, R17 ;  /* 0x0000763299112816 */ /* 0x000fc80000000011 */
[----:B------:R-:W-:-:S05]  /*4e60*/  @P2 SHF.L.U32 R17, R17, 0x10, RZ ;  /* 0x0000001011112819 */ /* 0x000fca00000006ff */
[----:B------:R-:W-:-:S07]  /*4e70*/  @P2 FADD.FTZ R16, R16, R17 ;  /* 0x0000001110102221 */ /* 0x000fce0000010000 */
.L_x_14176:
[----:B------:R-:W-:-:S04]  /*4e80*/  F2FP.BF16.F32.PACK_AB R17, RZ, R16 ;  /* 0x00000010ff11723e */ /* 0x000fc800000010ff */
[----:B------:R-:W-:-:S07]  /*4e90*/  PRMT R157, R157, 0x5410, R17 ;  /* 0x000054109d9d7816 */ /* 0x000fce0000000011 */
.L_x_14177:
        /* <DEDUP_REMOVED lines=8> */
.L_x_14179:
[----:B-----5:R-:W-:-:S05]  /*4f20*/  SHF.L.U32 R19, R154, 0x10, RZ ;  /* 0x000000109a137819 */ /* 0x020fca00000006ff */
[----:B------:R-:W-:Y:S01]  /*4f30*/  FADD.FTZ R17, R19, R17 ;  /* 0x0000001113117221 */ /* 0x000fe20000010000 */
[----:B------:R-:W-:Y:S06]  /*4f40*/  BRA `(.L_x_14180) ;  /* 0x0000000000107947 */ /* 0x000fec0003800000 */
.L_x_14178:
[----:B-----5:R-:W-:-:S05]  /*4f50*/  SHF.L.U32 R19, R150, 0x10, RZ ;  /* 0x0000001096137819 */ /* 0x020fca00000006ff */
[----:B------:R-:W-:Y:S01]  /*4f60*/  FADD.FTZ R17, R19, R17 ;  /* 0x0000001113117221 */ /* 0x000fe20000010000 */
[----:B------:R-:W-:-:S05]  /*4f70*/  @P2 SHF.L.U32 R19, R154, 0x10, RZ ;  /* 0x000000109a132819 */ /* 0x000fca00000006ff */
[----:B------:R-:W-:-:S07]  /*4f80*/  @P2 FADD.FTZ R17, R19, R17 ;  /* 0x0000001113112221 */ /* 0x000fce0000010000 */
.L_x_14180:
[----:B------:R-:W-:-:S04]  /*4f90*/  F2FP.BF16.F32.PACK_AB R19, RZ, R17 ;  /* 0x00000011ff13723e */ /* 0x000fc800000010ff */
[----:B------:R-:W-:-:S07]  /*4fa0*/  PRMT R158, R19, 0x7610, R158 ;  /* 0x00007610139e7816 */ /* 0x000fce000000009e */
.L_x_14181:
[----:B------:R-:W-:Y:S01]  /*4fb0*/  SHF.L.U32 R18, R18, 0x10, RZ ;  /* 0x0000001012127819 */ /* 0x000fe200000006ff */
[----:B------:R-:W-:Y:S06]  /*4fc0*/  @P3 BRA `(.L_x_14182) ;  /* 0x0000000000243947 */ /* 0x000fec0003800000 */
[----:B------:R-:W-:-:S04]  /*4fd0*/  ISETP.NE.U32.AND P4, PT, RZ, UR14, PT ;  /* 0x0000000eff007c0c */ /* 0x000fc8000bf85070 */
[----:B------:R-:W-:-:S13]  /*4fe0*/  ISETP.NE.AND.EX P4, PT, RZ, UR15, PT, P4 ;  /* 0x0000000fff007c0c */ /* 0x000fda000bf85340 */
[----:B------:R-:W-:Y:S05]  /*4ff0*/  @P4 BRA `(.L_x_14183) ;  /* 0x0000000000084947 */ /* 0x000fea0003800000 */
[----:B------:R-:W-:Y:S05]  /*5000*/  @P0 BRA `(.L_x_14184) ;  /* 0x00000000002c0947 */ /* 0x000fea0003800000 */
[----:B------:R-:W-:Y:S05]  /*5010*/  BRA `(.L_x_14185) ;  /* 0x0000000000307947 */ /* 0x000fea0003800000 */
.L_x_14183:
[----:B-----5:R-:W-:-:S05]  /*5020*/  PRMT R19, R154, 0x7632, R19 ;  /* 0x000076329a137816 */ /* 0x020fca0000000013 */
[----:B------:R-:W-:-:S04]  /*5030*/  IMAD.U32 R19, R19, 0x10000, RZ ;  /* 0x0001000013137824 */ /* 0x000fc800078e00ff */
[----:B------:R-:W-:Y:S01]  /*5040*/  FADD.FTZ R18, R18, R19 ;  /* 0x0000001312127221 */ /* 0x000fe20000010000 */
[----:B------:R-:W-:Y:S06]  /*5050*/  BRA `(.L_x_14184) ;  /* 0x0000000000187947 */ /* 0x000fec0003800000 */
.L_x_14182:
[----:B-----5:R-:W-:-:S04]  /*5060*/  PRMT R19, R150, 0x7632, R19 ;  /* 0x0000763296137816 */ /* 0x020fc80000000013 */
[----:B------:R-:W-:-:S05]  /*5070*/  SHF.L.U32 R19, R19, 0x10, RZ ;  /* 0x0000001013137819 */ /* 0x000fca00000006ff */
[--C-:B------:R-:W-:Y:S01]  /*5080*/  FADD.FTZ R18, R18, R19.reuse ;  /* 0x0000001312127221 */ /* 0x100fe20000010000 */
[----:B------:R-:W-:-:S04]  /*5090*/  @P2 PRMT R19, R154, 0x7632, R19 ;  /* 0x000076329a132816 */ /* 0x000fc80000000013 */
[----:B------:R-:W-:-:S05]  /*50a0*/  @P2 SHF.L.U32 R19, R19, 0x10, RZ ;  /* 0x0000001013132819 */ /* 0x000fca00000006ff */
[----:B------:R-:W-:-:S07]  /*50b0*/  @P2 FADD.FTZ R18, R18, R19 ;  /* 0x0000001312122221 */ /* 0x000fce0000010000 */
.L_x_14184:
[----:B------:R-:W-:-:S04]  /*50c0*/  F2FP.BF16.F32.PACK_AB R19, RZ, R18 ;  /* 0x00000012ff13723e */ /* 0x000fc800000010ff */
[----:B------:R-:W-:-:S07]  /*50d0*/  PRMT R158, R158, 0x5410, R19 ;  /* 0x000054109e9e7816 */ /* 0x000fce0000000013 */
.L_x_14185:
        /* <DEDUP_REMOVED lines=8> */
.L_x_14187:
[----:B-----5:R-:W-:-:S05]  /*5160*/  SHF.L.U32 R20, R155, 0x10, RZ ;  /* 0x000000109b147819 */ /* 0x020fca00000006ff */
[----:B------:R-:W-:Y:S01]  /*5170*/  FADD.FTZ R19, R20, R19 ;  /* 0x0000001314137221 */ /* 0x000fe20000010000 */
[----:B------:R-:W-:Y:S06]  /*5180*/  BRA `(.L_x_14188) ;  /* 0x0000000000107947 */ /* 0x000fec0003800000 */
.L_x_14186:
[----:B-----5:R-:W-:-:S05]  /*5190*/  SHF.L.U32 R20, R151, 0x10, RZ ;  /* 0x0000001097147819 */ /* 0x020fca00000006ff */
[----:B------:R-:W-:Y:S01]  /*51a0*/  FADD.FTZ R19, R20, R19 ;  /* 0x0000001314137221 */ /* 0x000fe20000010000 */
[----:B------:R-:W-:-:S05]  /*51b0*/  @P2 SHF.L.U32 R20, R155, 0x10, RZ ;  /* 0x000000109b142819 */ /* 0x000fca00000006ff */
[----:B------:R-:W-:-:S07]  /*51c0*/  @P2 FADD.FTZ R19, R20, R19 ;  /* 0x0000001314132221 */ /* 0x000fce0000010000 */
.L_x_14188:
[----:B------:R-:W-:-:S04]  /*51d0*/  F2FP.BF16.F32.PACK_AB R20, RZ, R19 ;  /* 0x00000013ff14723e */ /* 0x000fc800000010ff */
[----:B------:R-:W-:-:S07]  /*51e0*/  PRMT R159, R20, 0x7610, R159 ;  /* 0x00007610149f7816 */ /* 0x000fce000000009f */
.L_x_14189:
[----:B------:R-:W-:Y:S01]  /*51f0*/  SHF.L.U32 R20, R23, 0x10, RZ ;  /* 0x0000001017147819 */ /* 0x000fe200000006ff */
[----:B------:R-:W-:Y:S06]  /*5200*/  @P3 BRA `(.L_x_14190) ;  /* 0x0000000000243947 */ /* 0x000fec0003800000 */
[----:B------:R-:W-:-:S04]  /*5210*/  ISETP.NE.U32.AND P4, PT, RZ, UR14, PT ;  /* 0x0000000eff007c0c */ /* 0x000fc8000bf85070 */
[----:B------:R-:W-:-:S13]  /*5220*/  ISETP.NE.AND.EX P4, PT, RZ, UR15, PT, P4 ;  /* 0x0000000fff007c0c */ /* 0x000fda000bf85340 */
[----:B------:R-:W-:Y:S05]  /*5230*/  @P4 BRA `(.L_x_14191) ;  /* 0x0000000000084947 */ /* 0x000fea0003800000 */
[----:B------:R-:W-:Y:S05]  /*5240*/  @P0 BRA `(.L_x_14192) ;  /* 0x00000000002c0947 */ /* 0x000fea0003800000 */
[----:B------:R-:W-:Y:S05]  /*5250*/  BRA `(.L_x_14193) ;  /* 0x0000000000307947 */ /* 0x000fea0003800000 */
.L_x_14191:
[----:B-----5:R-:W-:-:S04]  /*5260*/  PRMT R21, R155, 0x7632, R21 ;  /* 0x000076329b157816 */ /* 0x020fc80000000015 */
[----:B------:R-:W-:-:S05]  /*5270*/  SHF.L.U32 R21, R21, 0x10, RZ ;  /* 0x0000001015157819 */ /* 0x000fca00000006ff */
[----:B------:R-:W-:Y:S01]  /*5280*/  FADD.FTZ R20, R20, R21 ;  /* 0x0000001514147221 */ /* 0x000fe20000010000 */
[----:B------:R-:W-:Y:S06]  /*5290*/  BRA `(.L_x_14192) ;  /* 0x0000000000187947 */ /* 0x000fec0003800000 */
.L_x_14190:
[----:B-----5:R-:W-:-:S04]  /*52a0*/  PRMT R21, R151, 0x7632, R21 ;  /* 0x0000763297157816 */ /* 0x020fc80000000015 */
[----:B------:R-:W-:-:S05]  /*52b0*/  SHF.L.U32 R21, R21, 0x10, RZ ;  /* 0x0000001015157819 */ /* 0x000fca00000006ff */
[--C-:B------:R-:W-:Y:S01]  /*52c0*/  FADD.FTZ R20, R20, R21.reuse ;  /* 0x0000001514147221 */ /* 0x100fe20000010000 */
[----:B------:R-:W-:-:S05]  /*52d0*/  @P2 PRMT R21, R155, 0x7632, R21 ;  /* 0x000076329b152816 */ /* 0x000fca0000000015 */
[----:B------:R-:W-:-:S04]  /*52e0*/  @P2 IMAD.U32 R21, R21, 0x10000, RZ ;  /* 0x0001000015152824 */ /* 0x000fc800078e00ff */
[----:B------:R-:W-:-:S07]  /*52f0*/  @P2 FADD.FTZ R20, R20, R21 ;  /* 0x0000001514142221 */ /* 0x000fce0000010000 */
.L_x_14192:
[----:B------:R-:W-:-:S04]  /*5300*/  F2FP.BF16.F32.PACK_AB R21, RZ, R20 ;  /* 0x00000014ff15723e */ /* 0x000fc800000010ff */
[----:B------:R-:W-:-:S07]  /*5310*/  PRMT R159, R159, 0x5410, R21 ;  /* 0x000054109f9f7816 */ /* 0x000fce0000000015 */
.L_x_14193:
[----:B------:R-:W0:Y:S01]  /*5320*/  @P0 LDC.64 R22, c[0x0][0x238] ;  /* 0x00008e00ff160b82 */ /* 0x000e220000000a00 */
[----:B------:R-:W-:-:S07]  /*5330*/  IADD3 R21, R192, 0xc0, RZ ;  /* 0x000000c0c0157810 */ /* 0x000fce0007ffe0ff */
[----:B------:R-:W1:Y:S08]  /*5340*/  @P1 LDC.64 R24, c[0x0][0x228] ;  /* 0x00008a00ff181b82 */ /* 0x000e700000000a00 */
[----:B------:R-:W2:Y:S01]  /*5350*/  @P2 LDC.64 R26, c[0x0][0x230] ;  /* 0x00008c00ff1a2b82 */ /* 0x000ea20000000a00 */
[----:B0-----:R-:W-:-:S05]  /*5360*/  @P0 IMAD.WIDE.U32 R22, R2, 0x10, R22 ;  /* 0x0000001002160825 */ /* 0x001fca00078e0016 */
[----:B------:R1:W-:Y:S02]  /*5370*/  @P0 STG.E.128 desc[UR4][R22.64], R156 ;  /* 0x0000009c16000986 */ /* 0x0003e4000c101d04 */
[----:B-1----:R-:W-:-:S05]  /*5380*/  @P1 IMAD.WIDE.U32 R22, R21, 0x10, R24 ;  /* 0x0000001015161825 */ /* 0x002fca00078e0018 */
[----:B-----5:R2:W5:Y:S02]  /*5390*/  @P1 LDG.E.128 R148, desc[UR4][R22.64] ;  /* 0x0000000416941981 */ /* 0x020564000c1e1d00 */
[----:B--2---:R-:W-:-:S05]  /*53a0*/  @P2 IMAD.WIDE.U32 R22, R21, 0x10, R26 ;  /* 0x0000001015162825 */ /* 0x004fca00078e001a */
[----:B------:R0:W5:Y:S02]  /*53b0*/  @P2 LDG.E.128 R152, desc[UR4][R22.64] ;  /* 0x0000000416982981 */ /* 0x000164000c1e1d00 */
[----:B0-----:R-:W-:-:S05]  /*53c0*/  IMAD.WIDE.U32 R22, R21, 0x10, R202 ;  /* 0x0000001015167825 */ /* 0x001fca00078e00ca */
[----:B------:R-:W2:Y:S02]  /*53d0*/  LDG.E.128 R28, desc[UR4][R22.64] ;  /* 0x00000004161c7981 */ /* 0x000ea4000c1e1d00 */
        /* <DEDUP_REMOVED lines=8> */
.L_x_14195:
[----:B-----5:R-:W-:-:S05]  /*5460*/  SHF.L.U32 R24, R152, 0x10, RZ ;  /* 0x0000001098187819 */ /* 0x020fca00000006ff */
[----:B------:R-:W-:Y:S01]  /*5470*/  FADD.FTZ R22, R24, R22 ;  /* 0x0000001618167221 */ /* 0x000fe20000010000 */
[----:B------:R-:W-:Y:S06]  /*5480*/  BRA `(.L_x_14196) ;  /* 0x0000000000107947 */ /* 0x000fec0003800000 */
.L_x_14194:
[----:B-----5:R-:W-:-:S05]  /*5490*/  SHF.L.U32 R24, R148, 0x10, RZ ;  /* 0x0000001094187819 */ /* 0x020fca00000006ff */
[----:B------:R-:W-:Y:S01]  /*54a0*/  FADD.FTZ R22, R24, R22 ;  /* 0x0000001618167221 */ /* 0x000fe20000010000 */
[----:B------:R-:W-:-:S05]  /*54b0*/  @P2 SHF.L.U32 R24, R152, 0x10, RZ ;  /* 0x0000001098182819 */ /* 0x000fca00000006ff */
[----:B------:R-:W-:-:S07]  /*54c0*/  @P2 FADD.FTZ R22, R24, R22 ;  /* 0x0000001618162221 */ /* 0x000fce0000010000 */
.L_x_14196:
[----:B------:R-:W-:-:S04]  /*54d0*/  F2FP.BF16.F32.PACK_AB R24, RZ, R22 ;  /* 0x00000016ff18723e */ /* 0x000fc800000010ff */
[----:B------:R-:W-:-:S07]  /*54e0*/  PRMT R156, R24, 0x7610, R156 ;  /* 0x00007610189c7816 */ /* 0x000fce000000009c */
.L_x_14197:
[----:B------:R-:W-:Y:S01]  /*54f0*/  SHF.L.U32 R24, R23, 0x10, RZ ;  /* 0x0000001017187819 */ /* 0x000fe200000006ff */
[----:B------:R-:W-:Y:S06]  /*5500*/  @P3 BRA `(.L_x_14198) ;  /* 0x0000000000243947 */ /* 0x000fec0003800000 */
[----:B------:R-:W-:-:S04]  /*5510*/  ISETP.NE.U32.AND P4, PT, RZ, UR14, PT ;  /* 0x0000000eff007c0c */ /* 0x000fc8000bf85070 */
[----:B------:R-:W-:-:S13]  /*5520*/  ISETP.NE.AND.EX P4, PT, RZ, UR15, PT, P4 ;  /* 0x0000000fff007c0c */ /* 0x000fda000bf85340 */
[----:B------:R-:W-:Y:S05]  /*5530*/  @P4 BRA `(.L_x_14199) ;  /* 0x0000000000084947 */ /* 0x000fea0003800000 */
[----:B------:R-:W-:Y:S05]  /*5540*/  @P0 BRA `(.L_x_14200) ;  /* 0x00000000002c0947 */ /* 0x000fea0003800000 */
[----:B------:R-:W-:Y:S05]  /*5550*/  BRA `(.L_x_14201) ;  /* 0x0000000000307947 */ /* 0x000fea0003800000 */
.L_x_14199:
[----:B-----5:R-:W-:-:S04]  /*5560*/  PRMT R23, R152, 0x7632, R23 ;  /* 0x0000763298177816 */ /* 0x020fc80000000017 */
[----:B------:R-:W-:-:S05]  /*5570*/  SHF.L.U32 R23, R23, 0x10, RZ ;  /* 0x0000001017177819 */ /* 0x000fca00000006ff */
[----:B------:R-:W-:Y:S01]  /*5580*/  FADD.FTZ R24, R24, R23 ;  /* 0x0000001718187221 */ /* 0x000fe20000010000 */
[----:B------:R-:W-:Y:S06]  /*5590*/  BRA `(.L_x_14200) ;  /* 0x0000000000187947 */ /* 0x000fec0003800000 */
.L_x_14198:
[----:B-----5:R-:W-:-:S04]  /*55a0*/  PRMT R23, R148, 0x7632, R23 ;  /* 0x0000763294177816 */ /* 0x020fc80000000017 */
[----:B------:R-:W-:-:S05]  /*55b0*/  SHF.L.U32 R23, R23, 0x10, RZ ;  /* 0x0000001017177819 */ /* 0x000fca00000006ff */
[--C-:B------:R-:W-:Y:S01]  /*55c0*/  FADD.FTZ R24, R24, R23.reuse ;  /* 0x0000001718187221 */ /* 0x100fe20000010000 */
[----:B------:R-:W-:-:S04]  /*55d0*/  @P2 PRMT R23, R152, 0x7632, R23 ;  /* 0x0000763298172816 */ /* 0x000fc80000000017 */
[----:B------:R-:W-:-:S05]  /*55e0*/  @P2 SHF.L.U32 R23, R23, 0x10, RZ ;  /* 0x0000001017172819 */ /* 0x000fca00000006ff */
[----:B------:R-:W-:-:S07]  /*55f0*/  @P2 FADD.FTZ R24, R24, R23 ;  /* 0x0000001718182221 */ /* 0x000fce0000010000 */
.L_x_14200:
[----:B------:R-:W-:-:S04]  /*5600*/  F2FP.BF16.F32.PACK_AB R23, RZ, R24 ;  /* 0x00000018ff17723e */ /* 0x000fc800000010ff */
[----:B------:R-:W-:-:S07]  /*5610*/  PRMT R156, R156, 0x5410, R23 ;  /* 0x000054109c9c7816 */ /* 0x000fce0000000017 */
.L_x_14201:
        /* <DEDUP_REMOVED lines=8> */
.L_x_14203:
[----:B-----5:R-:W-:-:S05]  /*56a0*/  SHF.L.U32 R25, R153, 0x10, RZ ;  /* 0x0000001099197819 */ /* 0x020fca00000006ff */
[----:B------:R-:W-:Y:S01]  /*56b0*/  FADD.FTZ R23, R25, R23 ;  /* 0x0000001719177221 */ /* 0x000fe20000010000 */
[----:B------:R-:W-:Y:S06]  /*56c0*/  BRA `(.L_x_14204) ;  /* 0x0000000000107947 */ /* 0x000fec0003800000 */
.L_x_14202:
[----:B-----5:R-:W-:-:S05]  /*56d0*/  SHF.L.U32 R25, R149, 0x10, RZ ;  /* 0x0000001095197819 */ /* 0x020fca00000006ff */
[----:B------:R-:W-:Y:S01]  /*56e0*/  FADD.FTZ R23, R25, R23 ;  /* 0x0000001719177221 */ /* 0x000fe20000010000 */
[----:B------:R-:W-:-:S05]  /*56f0*/  @P2 SHF.L.U32 R25, R153, 0x10, RZ ;  /* 0x0000001099192819 */ /* 0x000fca00000006ff */
[----:B------:R-:W-:-:S07]  /*5700*/  @P2 FADD.FTZ R23, R25, R23 ;  /* 0x0000001719172221 */ /* 0x000fce0000010000 */
.L_x_14204:
[----:B------:R-:W-:-:S04]  /*5710*/  F2FP.BF16.F32.PACK_AB R25, RZ, R23 ;  /* 0x00000017ff19723e */ /* 0x000fc800000010ff */
[----:B------:R-:W-:-:S07]  /*5720*/  PRMT R157, R25, 0x7610, R157 ;  /* 0x00007610199d7816 */ /* 0x000fce000000009d */
.L_x_14205:
[----:B------:R-:W-:Y:S01]  /*5730*/  SHF.L.U32 R26, R26, 0x10, RZ ;  /* 0x000000101a1a7819 */ /* 0x000fe200000006ff */
[----:B------:R-:W-:Y:S06]  /*5740*/  @P3 BRA `(.L_x_14206) ;  /* 0x0000000000243947 */ /* 0x000fec0003800000 */
[----:B------:R-:W-:-:S04]  /*5750*/  ISETP.NE.U32.AND P4, PT, RZ, UR14, PT ;  /* 0x0000000eff007c0c */ /* 0x000fc8000bf85070 */
[----:B------:R-:W-:-:S13]  /*5760*/  ISETP.NE.AND.EX P4, PT, RZ, UR15, PT, P4 ;  /* 0x0000000fff007c0c */ /* 0x000fda000bf85340 */
[----:B------:R-:W-:Y:S05]  /*5770*/  @P4 BRA `(.L_x_14207) ;  /* 0x0000000000084947 */ /* 0x000fea0003800000 */
[----:B------:R-:W-:Y:S05]  /*5780*/  @P0 BRA `(.L_x_14208) ;  /* 0x00000000002c0947 */ /* 0x000fea0003800000 */
[----:B------:R-:W-:Y:S05]  /*5790*/  BRA `(.L_x_14209) ;  /* 0x0000000000307947 */ /* 0x000fea0003800000 */
.L_x_14207:
[----:B-----5:R-:W-:-:S04]  /*57a0*/  PRMT R25, R153, 0x7632, R25 ;  /* 0x0000763299197816 */ /* 0x020fc80000000019 */
[----:B------:R-:W-:-:S05]  /*57b0*/  SHF.L.U32 R25, R25, 0x10, RZ ;  /* 0x0000001019197819 */ /* 0x000fca00000006ff */
[----:B------:R-:W-:Y:S01]  /*57c0*/  FADD.FTZ R26, R26, R25 ;  /* 0x000000191a1a7221 */ /* 0x000fe20000010000 */
[----:B------:R-:W-:Y:S06]  /*57d0*/  BRA `(.L_x_14208) ;  /* 0x0000000000187947 */ /* 0x000fec0003800000 */
.L_x_14206:
[----:B-----5:R-:W-:-:S04]  /*57e0*/  PRMT R25, R149, 0x7632, R25 ;  /* 0x0000763295197816 */ /* 0x020fc80000000019 */
[----:B------:R-:W-:-:S05]  /*57f0*/  SHF.L.U32 R25, R25, 0x10, RZ ;  /* 0x0000001019197819 */ /* 0x000fca00000006ff */
[--C-:B------:R-:W-:Y:S01]  /*5800*/  FADD.FTZ R26, R26, R25.reuse ;  /* 0x000000191a1a7221 */ /* 0x100fe20000010000 */
[----:B------:R-:W-:-:S04]  /*5810*/  @P2 PRMT R25, R153, 0x7632, R25 ;  /* 0x0000763299192816 */ /* 0x000fc80000000019 */
[----:B------:R-:W-:-:S05]  /*5820*/  @P2 SHF.L.U32 R25, R25, 0x10, RZ ;  /* 0x0000001019192819 */ /* 0x000fca00000006ff */
[----:B------:R-:W-:-:S07]  /*5830*/  @P2 FADD.FTZ R26, R26, R25 ;  /* 0x000000191a1a2221 */ /* 0x000fce0000010000 */
.L_x_14208:
[----:B------:R-:W-:-:S04]  /*5840*/  F2FP.BF16.F32.PACK_AB R25, RZ, R26 ;  /* 0x0000001aff19723e */ /* 0x000fc800000010ff */
[----:B------:R-:W-:-:S07]  /*5850*/  PRMT R157, R157, 0x5410, R25 ;  /* 0x000054109d9d7816 */ /* 0x000fce0000000019 */
.L_x_14209:
        /* <DEDUP_REMOVED lines=8> */
.L_x_14211:
[----:B-----5:R-:W-:-:S05]  /*58e0*/  SHF.L.U32 R27, R154, 0x10, RZ ;  /* 0x000000109a1b7819 */ /* 0x020fca00000006ff */
[----:B------:R-:W-:Y:S01]  /*58f0*/  FADD.FTZ R25, R27, R25 ;  /* 0x000000191b197221 */ /* 0x000fe20000010000 */
[----:B------:R-:W-:Y:S06]  /*5900*/  BRA `(.L_x_14212) ;  /* 0x0000000000107947 */ /* 0x000fec0003800000 */
.L_x_14210:
[----:B-----5:R-:W-:-:S04]  /*5910*/  IMAD.U32 R27, R150, 0x10000, RZ ;  /* 0x00010000961b7824 */ /* 0x020fc800078e00ff */
[----:B------:R-:W-:Y:S01]  /*5920*/  FADD.FTZ R25, R27, R25 ;  /* 0x000000191b197221 */ /* 0x000fe20000010000 */
[----:B------:R-:W-:-:S05]  /*5930*/  @P2 SHF.L.U32 R27, R154, 0x10, RZ ;  /* 0x000000109a1b2819 */ /* 0x000fca00000006ff */
[----:B------:R-:W-:-:S07]  /*5940*/  @P2 FADD.FTZ R25, R27, R25 ;  /* 0x000000191b192221 */ /* 0x000fce0000010000 */
.L_x_14212:
[----:B------:R-:W-:-:S04]  /*5950*/  F2FP.BF16.F32.PACK_AB R27, RZ, R25 ;  /* 0x00000019ff1b723e */ /* 0x000fc800000010ff */
[----:B------:R-:W-:-:S07]  /*5960*/  PRMT R158, R27, 0x7610, R158 ;  /* 0x000076101b9e7816 */ /* 0x000fce000000009e */
.L_x_14213:
[----:B------:R-:W-:Y:S01]  /*5970*/  SHF.L.U32 R28, R28, 0x10, RZ ;  /* 0x000000101c1c7819 */ /* 0x000fe200000006ff */
[----:B------:R-:W-:Y:S06]  /*5980*/  @P3 BRA `(.L_x_14214) ;  /* 0x0000000000243947 */ /* 0x000fec0003800000 */
[----:B------:R-:W-:-:S04]  /*5990*/  ISETP.NE.U32.AND P4, PT, RZ, UR14, PT ;  /* 0x0000000eff007c0c */ /* 0x000fc8000bf85070 */
[----:B------:R-:W-:-:S13]  /*59a0*/  ISETP.NE.AND.EX P4, PT, RZ, UR15, PT, P4 ;  /* 0x0000000fff007c0c */ /* 0x000fda000bf85340 */
[----:B------:R-:W-:Y:S05]  /*59b0*/  @P4 BRA `(.L_x_14215) ;  /* 0x0000000000084947 */ /* 0x000fea0003800000 */
[----:B------:R-:W-:Y:S05]  /*59c0*/  @P0 BRA `(.L_x_14216) ;  /* 0x00000000002c0947 */ /* 0x000fea0003800000 */
[----:B------:R-:W-:Y:S05]  /*59d0*/  BRA `(.L_x_14217) ;  /* 0x0000000000307947 */ /* 0x000fea0003800000 */
.L_x_14215:
[----:B-----5:R-:W-:-:S04]  /*59e0*/  PRMT R27, R154, 0x7632, R27 ;  /* 0x000076329a1b7816 */ /* 0x020fc8000000001b */
[----:B------:R-:W-:-:S05]  /*59f0*/  SHF.L.U32 R27, R27, 0x10, RZ ;  /* 0x000000101b1b7819 */ /* 0x000fca00000006ff */
[----:B------:R-:W-:Y:S01]  /*5a00*/  FADD.FTZ R28, R28, R27 ;  /* 0x0000001b1c1c7221 */ /* 0x000fe20000010000 */
[----:B------:R-:W-:Y:S06]  /*5a10*/  BRA `(.L_x_14216) ;  /* 0x0000000000187947 */ /* 0x000fec0003800000 */
.L_x_14214:
[----:B-----5:R-:W-:-:S04]  /*5a20*/  PRMT R27, R150, 0x7632, R27 ;  /* 0x00007632961b7816 */ /* 0x020fc8000000001b */
[----:B------:R-:W-:-:S05]  /*5a30*/  SHF.L.U32 R27, R27, 0x10, RZ ;  /* 0x000000101b1b7819 */ /* 0x000fca00000006ff */
[--C-:B------:R-:W-:Y:S01]  /*5a40*/  FADD.FTZ R28, R28, R27.reuse ;  /* 0x0000001b1c1c7221 */ /* 0x100fe20000010000 */
[----:B------:R-:W-:-:S04]  /*5a50*/  @P2 PRMT R27, R154, 0x7632, R27 ;  /* 0x000076329a1b2816 */ /* 0x000fc8000000001b */
[----:B------:R-:W-:-:S05]  /*5a60*/  @P2 SHF.L.U32 R27, R27, 0x10, RZ ;  /* 0x000000101b1b2819 */ /* 0x000fca00000006ff */
[----:B------:R-:W-:-:S07]  /*5a70*/  @P2 FADD.FTZ R28, R28, R27 ;  /* 0x0000001b1c1c2221 */ /* 0x000fce0000010000 */
.L_x_14216:
[----:B------:R-:W-:-:S04]  /*5a80*/  F2FP.BF16.F32.PACK_AB R27, RZ, R28 ;  /* 0x0000001cff1b723e */ /* 0x000fc800000010ff */
[----:B------:R-:W-:-:S07]  /*5a90*/  PRMT R158, R158, 0x5410, R27 ;  /* 0x000054109e9e7816 */ /* 0x000fce000000001b */
.L_x_14217:
        /* <DEDUP_REMOVED lines=8> */
.L_x_14219:
[----:B-----5:R-:W-:-:S05]  /*5b20*/  SHF.L.U32 R29, R155, 0x10, RZ ;  /* 0x000000109b1d7819 */ /* 0x020fca00000006ff */
[----:B------:R-:W-:Y:S01]  /*5b30*/  FADD.FTZ R27, R29, R27 ;  /* 0x0000001b1d1b7221 */ /* 0x000fe20000010000 */
[----:B------:R-:W-:Y:S06]  /*5b40*/  BRA `(.L_x_14220) ;  /* 0x0000000000107947 */ /* 0x000fec0003800000 */
.L_x_14218:
[----:B-----5:R-:W-:-:S05]  /*5b50*/  SHF.L.U32 R29, R151, 0x10, RZ ;  /* 0x00000010971d7819 */ /* 0x020fca00000006ff */
[----:B------:R-:W-:Y:S01]  /*5b60*/  FADD.FTZ R27, R29, R27 ;  /* 0x0000001b1d1b7221 */ /* 0x000fe20000010000 */
[----:B------:R-:W-:-:S05]  /*5b70*/  @P2 SHF.L.U32 R29, R155, 0x10, RZ ;  /* 0x000000109b1d2819 */ /* 0x000fca00000006ff */
[----:B------:R-:W-:-:S07]  /*5b80*/  @P2 FADD.FTZ R27, R29, R27 ;  /* 0x0000001b1d1b2221 */ /* 0x000fce0000010000 */
.L_x_14220:
[----:B------:R-:W-:-:S04]  /*5b90*/  F2FP.BF16.F32.PACK_AB R29, RZ, R27 ;  /* 0x0000001bff1d723e */ /* 0x000fc800000010ff */
[----:B------:R-:W-:-:S07]  /*5ba0*/  PRMT R159, R29, 0x7610, R159 ;  /* 0x000076101d9f7816 */ /* 0x000fce000000009f */
.L_x_14221:
[----:B------:R-:W-:Y:S01]  /*5bb0*/  IMAD.U32 R31, R31, 0x10000, RZ ;  /* 0x000100001f1f7824 */ /* 0x000fe200078e00ff */
[----:B------:R-:W-:Y:S06]  /*5bc0*/  @P3 BRA `(.L_x_14222) ;  /* 0x0000000000243947 */ /* 0x000fec0003800000 */
[----:B------:R-:W-:-:S04]  /*5bd0*/  ISETP.NE.U32.AND P4, PT, RZ, UR14, PT ;  /* 0x0000000eff007c0c */ /* 0x000fc8000bf85070 */
[----:B------:R-:W-:-:S13]  /*5be0*/  ISETP.NE.AND.EX P4, PT, RZ, UR15, PT, P4 ;  /* 0x0000000fff007c0c */ /* 0x000fda000bf85340 */
[----:B------:R-:W-:Y:S05]  /*5bf0*/  @P4 BRA `(.L_x_14223) ;  /* 0x0000000000084947 */ /* 0x000fea0003800000 */
[----:B------:R-:W-:Y:S05]  /*5c00*/  @P0 BRA `(.L_x_14224) ;  /* 0x00000000002c0947 */ /* 0x000fea0003800000 */
[----:B------:R-:W-:Y:S05]  /*5c10*/  BRA `(.L_x_14225) ;  /* 0x0000000000307947 */ /* 0x000fea0003800000 */
.L_x_14223:
[----:B-----5:R-:W-:-:S04]  /*5c20*/  PRMT R29, R155, 0x7632, R29 ;  /* 0x000076329b1d7816 */ /* 0x020fc8000000001d */
[----:B------:R-:W-:-:S05]  /*5c30*/  SHF.L.U32 R29, R29, 0x10, RZ ;  /* 0x000000101d1d7819 */ /* 0x000fca00000006ff */
[----:B------:R-:W-:Y:S01]  /*5c40*/  FADD.FTZ R31, R31, R29 ;  /* 0x0000001d1f1f7221 */ /* 0x000fe20000010000 */
[----:B------:R-:W-:Y:S06]  /*5c50*/  BRA `(.L_x_14224) ;  /* 0x0000000000187947 */ /* 0x000fec0003800000 */
.L_x_14222:
[----:B-----5:R-:W-:-:S04]  /*5c60*/  PRMT R29, R151, 0x7632, R29 ;  /* 0x00007632971d7816 */ /* 0x020fc8000000001d */
[----:B------:R-:W-:-:S05]  /*5c70*/  SHF.L.U32 R29, R29, 0x10, RZ ;  /* 0x000000101d1d7819 */ /* 0x000fca00000006ff */
[--C-:B------:R-:W-:Y:S01]  /*5c80*/  FADD.FTZ R31, R31, R29.reuse ;  /* 0x0000001d1f1f7221 */ /* 0x100fe20000010000 */
[----:B------:R-:W-:-:S04]  /*5c90*/  @P2 PRMT R29, R155, 0x7632, R29 ;  /* 0x000076329b1d2816 */ /* 0x000fc8000000001d */
[----:B------:R-:W-:-:S05]  /*5ca0*/  @P2 SHF.L.U32 R29, R29, 0x10, RZ ;  /* 0x000000101d1d2819 */ /* 0x000fca00000006ff */
[----:B------:R-:W-:-:S07]  /*5cb0*/  @P2 FADD.FTZ R31, R31, R29 ;  /* 0x0000001d1f1f2221 */ /* 0x000fce0000010000 */
.L_x_14224:
[----:B------:R-:W-:-:S04]  /*5cc0*/  F2FP.BF16.F32.PACK_AB R29, RZ, R31 ;  /* 0x0000001fff1d723e */ /* 0x000fc800000010ff */
[----:B------:R-:W-:-:S07]  /*5cd0*/  PRMT R159, R159, 0x5410, R29 ;  /* 0x000054109f9f7816 */ /* 0x000fce000000001d */
.L_x_14225:
        /* <DEDUP_REMOVED lines=10> */
[----:B0-----:R-:W-:-:S06]  /*5d80*/  IMAD.WIDE.U32 R160, R30, 0x10, R202 ;  /* 0x000000101ea07825 */ /* 0x001fcc00078e00ca */
        /* <DEDUP_REMOVED lines=9> */
.L_x_14227:
[----:B-----5:R-:W-:-:S05]  /*5e20*/  SHF.L.U32 R164, R152, 0x10, RZ ;  /* 0x0000001098a47819 */ /* 0x020fca00000006ff */
[----:B------:R-:W-:Y:S01]  /*5e30*/  FADD.FTZ R29, R164, R29 ;  /* 0x0000001da41d7221 */ /* 0x000fe20000010000 */
[----:B------:R-:W-:Y:S06]  /*5e40*/  BRA `(.L_x_14228) ;  /* 0x0000000000107947 */ /* 0x000fec0003800000 */
.L_x_14226:
[----:B-----5:R-:W-:-:S05]  /*5e50*/  SHF.L.U32 R164, R148, 0x10, RZ ;  /* 0x0000001094a47819 */ /* 0x020fca00000006ff */
[----:B------:R-:W-:Y:S01]  /*5e60*/  FADD.FTZ R29, R164, R29 ;  /* 0x0000001da41d7221 */ /* 0x000fe20000010000 */
[----:B------:R-:W-:-:S05]  /*5e70*/  @P2 SHF.L.U32 R164, R152, 0x10, RZ ;  /* 0x0000001098a42819 */ /* 0x000fca00000006ff */
[----:B------:R-:W-:-:S07]  /*5e80*/  @P2 FADD.FTZ R29, R164, R29 ;  /* 0x0000001da41d2221 */ /* 0x000fce0000010000 */
.L_x_14228:
[----:B------:R-:W-:-:S04]  /*5e90*/  F2FP.BF16.F32.PACK_AB R164, RZ, R29 ;  /* 0x0000001dffa4723e */ /* 0x000fc800000010ff */
[----:B------:R-:W-:-:S07]  /*5ea0*/  PRMT R156, R164, 0x7610, R156 ;  /* 0x00007610a49c7816 */ /* 0x000fce000000009c */
.L_x_14229:
[----:B------:R-:W-:Y:S01]  /*5eb0*/  SHF.L.U32 R164, R160, 0x10, RZ ;  /* 0x00000010a0a47819 */ /* 0x000fe200000006ff */
[----:B------:R-:W-:Y:S06]  /*5ec0*/  @P3 BRA `(.L_x_14230) ;  /* 0x0000000000243947 */ /* 0x000fec0003800000 */
[----:B------:R-:W-:-:S04]  /*5ed0*/  ISETP.NE.U32.AND P4, PT, RZ, UR14, PT ;  /* 0x0000000eff007c0c */ /* 0x000fc8000bf85070 */
[----:B------:R-:W-:-:S13]  /*5ee0*/  ISETP.NE.AND.EX P4, PT, RZ, UR15, PT, P4 ;  /* 0x0000000fff007c0c */ /* 0x000fda000bf85340 */
[----:B------:R-:W-:Y:S05]  /*5ef0*/  @P4 BRA `(.L_x_14231) ;  /* 0x0000000000084947 */ /* 0x000fea0003800000 */
[----:B------:R-:W-:Y:S05]  /*5f00*/  @P0 BRA `(.L_x_14232) ;  /* 0x00000000002c0947 */ /* 0x000fea0003800000 */
[----:B------:R-:W-:Y:S05]  /*5f10*/  BRA `(.L_x_14233) ;  /* 0x0000000000307947 */ /* 0x000fea0003800000 */
.L_x_14231:
[----:B-----5:R-:W-:-:S05]  /*5f20*/  PRMT R160, R152, 0x7632, R160 ;  /* 0x0000763298a07816 */ /* 0x020fca00000000a0 */
[----:B------:R-:W-:-:S04]  /*5f30*/  IMAD.U32 R160, R160, 0x10000, RZ ;  /* 0x00010000a0a07824 */ /* 0x000fc800078e00ff */
[----:B------:R-:W-:Y:S01]  /*5f40*/  FADD.FTZ R164, R164, R160 ;  /* 0x000000a0a4a47221 */ /* 0x000fe20000010000 */
[----:B------:R-:W-:Y:S06]  /*5f50*/  BRA `(.L_x_14232) ;  /* 0x0000000000187947 */ /* 0x000fec0003800000 */
.L_x_14230:
[----:B-----5:R-:W-:-:S04]  /*5f60*/  PRMT R160, R148, 0x7632, R160 ;  /* 0x0000763294a07816 */ /* 0x020fc800000000a0 */
[----:B------:R-:W-:-:S05]  /*5f70*/  SHF.L.U32 R160, R160, 0x10, RZ ;  /* 0x00000010a0a07819 */ /* 0x000fca00000006ff */
[--C-:B------:R-:W-:Y:S01]  /*5f80*/  FADD.FTZ R164, R164, R160.reuse ;  /* 0x000000a0a4a47221 */ /* 0x100fe20000010000 */
[----:B------:R-:W-:-:S04]  /*5f90*/  @P2 PRMT R160, R152, 0x7632, R160 ;  /* 0x0000763298a02816 */ /* 0x000fc800000000a0 */
[----:B------:R-:W-:-:S05]  /*5fa0*/  @P2 SHF.L.U32 R160, R160, 0x10, RZ ;  /* 0x00000010a0a02819 */ /* 0x000fca00000006ff */
[----:B------:R-:W-:-:S07]  /*5fb0*/  @P2 FADD.FTZ R164, R164, R160 ;  /* 0x000000a0a4a42221 */ /* 0x000fce0000010000 */
.L_x_14232:
[----:B------:R-:W-:-:S04]  /*5fc0*/  F2FP.BF16.F32.PACK_AB R160, RZ, R164 ;  /* 0x000000a4ffa0723e */ /* 0x000fc800000010ff */
[----:B------:R-:W-:-:S07]  /*5fd0*/  PRMT R156, R156, 0x5410, R160 ;  /* 0x000054109c9c7816 */ /* 0x000fce00000000a0 */
.L_x_14233:
        /* <DEDUP_REMOVED lines=8> */
.L_x_14235:
[----:B-----5:R-:W-:-:S05]  /*6060*/  SHF.L.U32 R160, R153, 0x10, RZ ;  /* 0x0000001099a07819 */ /* 0x020fca00000006ff */
[----:B------:R-:W-:Y:S01]  /*6070*/  FADD.FTZ R165, R160, R165 ;  /* 0x000000a5a0a57221 */ /* 0x000fe20000010000 */
[----:B------:R-:W-:Y:S06]  /*6080*/  BRA `(.L_x_14236) ;  /* 0x0000000000107947 */ /* 0x000fec0003800000 */
.L_x_14234:
[----:B-----5:R-:W-:-:S05]  /*6090*/  SHF.L.U32 R160, R149, 0x10, RZ ;  /* 0x0000001095a07819 */ /* 0x020fca00000006ff */
[----:B------:R-:W-:Y:S01]  /*60a0*/  FADD.FTZ R165, R160, R165 ;  /* 0x000000a5a0a57221 */ /* 0x000fe20000010000 */
[----:B------:R-:W-:-:S05]  /*60b0*/  @P2 SHF.L.U32 R160, R153, 0x10, RZ ;  /* 0x0000001099a02819 */ /* 0x000fca00000006ff */
[----:B------:R-:W-:-:S07]  /*60c0*/  @P2 FADD.FTZ R165, R160, R165 ;  /* 0x000000a5a0a52221 */ /* 0x000fce0000010000 */
.L_x_14236:
[----:B------:R-:W-:-:S04]  /*60d0*/  F2FP.BF16.F32.PACK_AB R160, RZ, R165 ;  /* 0x000000a5ffa0723e */ /* 0x000fc800000010ff */
[----:B------:R-:W-:-:S07]  /*60e0*/  PRMT R157, R160, 0x7610, R157 ;  /* 0x00007610a09d7816 */ /* 0x000fce000000009d */
.L_x_14237:
[----:B------:R-:W-:Y:S01]  /*60f0*/  SHF.L.U32 R170, R161, 0x10, RZ ;  /* 0x00000010a1aa7819 */ /* 0x000fe200000006ff */
[----:B------:R-:W-:Y:S06]  /*6100*/  @P3 BRA `(.L_x_14238) ;  /* 0x0000000000243947 */ /* 0x000fec0003800000 */
[----:B------:R-:W-:-:S04]  /*6110*/  ISETP.NE.U32.AND P4, PT, RZ, UR14, PT ;  /* 0x0000000eff007c0c */ /* 0x000fc8000bf85070 */
[----:B------:R-:W-:-:S13]  /*6120*/  ISETP.NE.AND.EX P4, PT, RZ, UR15, PT, P4 ;  /* 0x0000000fff007c0c */ /* 0x000fda000bf85340 */
[----:B------:R-:W-:Y:S05]  /*6130*/  @P4 BRA `(.L_x_14239) ;  /* 0x0000000000084947 */ /* 0x000fea0003800000 */
[----:B------:R-:W-:Y:S05]  /*6140*/  @P0 BRA `(.L_x_14240) ;  /* 0x00000000002c0947 */ /* 0x000fea0003800000 */
[----:B------:R-:W-:Y:S05]  /*6150*/  BRA `(.L_x_14241) ;  /* 0x0000000000307947 */ /* 0x000fea0003800000 */
.L_x_14239:
[----:B-----5:R-:W-:-:S04]  /*6160*/  PRMT R160, R153, 0x7632, R160 ;  /* 0x0000763299a07816 */ /* 0x020fc800000000a0 */
[----:B------:R-:W-:-:S05]  /*6170*/  SHF.L.U32 R160, R160, 0x10, RZ ;  /* 0x00000010a0a07819 */ /* 0x000fca00000006ff */
[----:B------:R-:W-:Y:S01]  /*6180*/  FADD.FTZ R170, R170, R160 ;  /* 0x000000a0aaaa7221 */ /* 0x000fe20000010000 */
[----:B------:R-:W-:Y:S06]  /*6190*/  BRA `(.L_x_14240) ;  /* 0x0000000000187947 */ /* 0x000fec0003800000 */
.L_x_14238:
[----:B-----5:R-:W-:-:S04]  /*61a0*/  PRMT R160, R149, 0x7632, R160 ;  /* 0x0000763295a07816 */ /* 0x020fc800000000a0 */
[----:B------:R-:W-:-:S05]  /*61b0*/  SHF.L.U32 R160, R160, 0x10, RZ ;  /* 0x00000010a0a07819 */ /* 0x000fca00000006ff */
[--C-:B------:R-:W-:Y:S01]  /*61c0*/  FADD.FTZ R170, R170, R160.reuse ;  /* 0x000000a0aaaa7221 */ /* 0x100fe20000010000 */
[----:B------:R-:W-:-:S05]  /*61d0*/  @P2 PRMT R160, R153, 0x7632, R160 ;  /* 0x0000763299a02816 */ /* 0x000fca00000000a0 */
[----:B------:R-:W-:-:S04]  /*61e0*/  @P2 IMAD.U32 R160, R160, 0x10000, RZ ;  /* 0x00010000a0a02824 */ /* 0x000fc800078e00ff */
[----:B------:R-:W-:-:S07]  /*61f0*/  @P2 FADD.FTZ R170, R170, R160 ;  /* 0x000000a0aaaa2221 */ /* 0x000fce0000010000 */
.L_x_14240:
[----:B------:R-:W-:-:S04]  /*6200*/  F2FP.BF16.F32.PACK_AB R160, RZ, R170 ;  /* 0x000000aaffa0723e */ /* 0x000fc800000010ff */
[----:B------:R-:W-:-:S07]  /*6210*/  PRMT R157, R157, 0x5410, R160 ;  /* 0x000054109d9d7816 */ /* 0x000fce00000000a0 */
.L_x_14241:
        /* <DEDUP_REMOVED lines=8> */
.L_x_14243:
[----:B-----5:R-:W-:-:S05]  /*62a0*/  SHF.L.U32 R160, R154, 0x10, RZ ;  /* 0x000000109aa07819 */ /* 0x020fca00000006ff */
[----:B------:R-:W-:Y:S01]  /*62b0*/  FADD.FTZ R171, R160, R171 ;  /* 0x000000aba0ab7221 */ /* 0x000fe20000010000 */
[----:B------:R-:W-:Y:S06]  /*62c0*/  BRA `(.L_x_14244) ;  /* 0x0000000000107947 */ /* 0x000fec0003800000 */
.L_x_14242:
[----:B-----5:R-:W-:-:S05]  /*62d0*/  SHF.L.U32 R160, R150, 0x10, RZ ;  /* 0x0000001096a07819 */ /* 0x020fca00000006ff */
[----:B------:R-:W-:Y:S01]  /*62e0*/  FADD.FTZ R171, R160, R171 ;  /* 0x000000aba0ab7221 */ /* 0x000fe20000010000 */
[----:B------:R-:W-:-:S05]  /*62f0*/  @P2 SHF.L.U32 R160, R154, 0x10, RZ ;  /* 0x000000109aa02819 */ /* 0x000fca00000006ff */
[----:B------:R-:W-:-:S07]  /*6300*/  @P2 FADD.FTZ R171, R160, R171 ;  /* 0x000000aba0ab2221 */ /* 0x000fce0000010000 */
.L_x_14244:
[----:B------:R-:W-:-:S04]  /*6310*/  F2FP.BF16.F32.PACK_AB R160, RZ, R171 ;  /* 0x000000abffa0723e */ /* 0x000fc800000010ff */
[----:B------:R-:W-:-:S07]  /*6320*/  PRMT R158, R160, 0x7610, R158 ;  /* 0x00007610a09e7816 */ /* 0x000fce000000009e */
.L_x_14245:
[----:B------:R-:W-:Y:S01]  /*6330*/  SHF.L.U32 R172, R162, 0x10, RZ ;  /* 0x00000010a2ac7819 */ /* 0x000fe200000006ff */
[----:B------:R-:W-:Y:S06]  /*6340*/  @P3 BRA `(.L_x_14246) ;  /* 0x0000000000243947 */ /* 0x000fec0003800000 */
[----:B------:R-:W-:-:S04]  /*6350*/  ISETP.NE.U32.AND P4, PT, RZ, UR14, PT ;  /* 0x0000000eff007c0c */ /* 0x000fc8000bf85070 */
[----:B------:R-:W-:-:S13]  /*6360*/  ISETP.NE.AND.EX P4, PT, RZ, UR15, PT, P4 ;  /* 0x0000000fff007c0c */ /* 0x000fda000bf85340 */
[----:B------:R-:W-:Y:S05]  /*6370*/  @P4 BRA `(.L_x_14247) ;  /* 0x0000000000084947 */ /* 0x000fea0003800000 */
[----:B------:R-:W-:Y:S05]  /*6380*/  @P0 BRA `(.L_x_14248) ;  /* 0x00000000002c0947 */ /* 0x000fea0003800000 */
[----:B------:R-:W-:Y:S05]  /*6390*/  BRA `(.L_x_14249) ;  /* 0x0000000000307947 */ /* 0x000fea0003800000 */
.L_x_14247:
[----:B-----5:R-:W-:-:S04]  /*63a0*/  PRMT R160, R154, 0x7632, R160 ;  /* 0x000076329aa07816 */ /* 0x020fc800000000a0 */
[----:B------:R-:W-:-:S05]  /*63b0*/  SHF.L.U32 R160, R160, 0x10, RZ ;  /* 0x00000010a0a07819 */ /* 0x000fca00000006ff */
[----:B------:R-:W-:Y:S01]  /*63c0*/  FADD.FTZ R172, R172, R160 ;  /* 0x000000a0acac7221 */ /* 0x000fe20000010000 */
[----:B------:R-:W-:Y:S06]  /*63d0*/  BRA `(.L_x_14248) ;  /* 0x0000000000187947 */ /* 0x000fec0003800000 */
.L_x_14246:
[----:B-----5:R-:W-:-:S04]  /*63e0*/  PRMT R160, R150, 0x7632, R160 ;  /* 0x0000763296a07816 */ /* 0x020fc800000000a0 */
[----:B------:R-:W-:-:S05]  /*63f0*/  SHF.L.U32 R160, R160, 0x10, RZ ;  /* 0x00000010a0a07819 */ /* 0x000fca00000006ff */
[--C-:B------:R-:W-:Y:S01]  /*6400*/  FADD.FTZ R172, R172, R160.reuse ;  /* 0x000000a0acac7221 */ /* 0x100fe20000010000 */
[----:B------:R-:W-:-:S04]  /*6410*/  @P2 PRMT R160, R154, 0x7632, R160 ;  /* 0x000076329aa02816 */ /* 0x000fc800000000a0 */
[----:B------:R-:W-:-:S05]  /*6420*/  @P2 SHF.L.U32 R160, R160, 0x10, RZ ;  /* 0x00000010a0a02819 */ /* 0x000fca00000006ff */
[----:B------:R-:W-:-:S07]  /*6430*/  @P2 FADD.FTZ R172, R172, R160 ;  /* 0x000000a0acac2221 */ /* 0x000fce0000010000 */
.L_x_14248:
[----:B------:R-:W-:-:S04]  /*6440*/  F2FP.BF16.F32.PACK_AB R160, RZ, R172 ;  /* 0x000000acffa0723e */ /* 0x000fc800000010ff */
[----:B------:R-:W-:-:S07]  /*6450*/  PRMT R158, R158, 0x5410, R160 ;  /* 0x000054109e9e7816 */ /* 0x000fce00000000a0 */
.L_x_14249:
        /* <DEDUP_REMOVED lines=8> */
.L_x_14251:
[----:B-----5:R-:W-:-:S04]  /*64e0*/  IMAD.U32 R160, R155, 0x10000, RZ ;  /* 0x000100009ba07824 */ /* 0x020fc800078e00ff */
[----:B------:R-:W-:Y:S01]  /*64f0*/  FADD.FTZ R173, R160, R173 ;  /* 0x000000ada0ad7221 */ /* 0x000fe20000010000 */
[----:B------:R-:W-:Y:S06]  /*6500*/  BRA `(.L_x_14252) ;  /* 0x0000000000107947 */ /* 0x000fec0003800000 */
.L_x_14250:
[----:B-----5:R-:W-:-:S05]  /*6510*/  SHF.L.U32 R160, R151, 0x10, RZ ;  /* 0x0000001097a07819 */ /* 0x020fca00000006ff */
[----:B------:R-:W-:Y:S01]  /*6520*/  FADD.FTZ R173, R160, R173 ;  /* 0x000000ada0ad7221 */ /* 0x000fe20000010000 */
[----:B------:R-:W-:-:S05]  /*6530*/  @P2 SHF.L.U32 R160, R155, 0x10, RZ ;  /* 0x000000109ba02819 */ /* 0x000fca00000006ff */
[----:B------:R-:W-:-:S07]  /*6540*/  @P2 FADD.FTZ R173, R160, R173 ;  /* 0x000000ada0ad2221 */ /* 0x000fce0000010000 */
.L_x_14252:
[----:B------:R-:W-:-:S04]  /*6550*/  F2FP.BF16.F32.PACK_AB R160, RZ, R173 ;  /* 0x000000adffa0723e */ /* 0x000fc800000010ff */
[----:B------:R-:W-:-:S07]  /*6560*/  PRMT R159, R160, 0x7610, R159 ;  /* 0x00007610a09f7816 */ /* 0x000fce000000009f */
.L_x_14253:
[----:B------:R-:W-:Y:S01]  /*6570*/  SHF.L.U32 R179, R163, 0x10, RZ ;  /* 0x00000010a3b37819 */ /* 0x000fe200000006ff */
[----:B------:R-:W-:Y:S06]  /*6580*/  @P3 BRA `(.L_x_14254) ;  /* 0x0000000000243947 */ /* 0x000fec0003800000 */
[----:B------:R-:W-:-:S04]  /*6590*/  ISETP.NE.U32.AND P4, PT, RZ, UR14, PT ;  /* 0x0000000eff007c0c */ /* 0x000fc8000bf85070 */
[----:B------:R-:W-:-:S13]  /*65a0*/  ISETP.NE.AND.EX P4, PT, RZ, UR15, PT, P4 ;  /* 0x0000000fff007c0c */ /* 0x000fda000bf85340 */
[----:B------:R-:W-:Y:S05]  /*65b0*/  @P4 BRA `(.L_x_14255) ;  /* 0x0000000000084947 */ /* 0x000fea0003800000 */
[----:B------:R-:W-:Y:S05]  /*65c0*/  @P0 BRA `(.L_x_14256) ;  /* 0x00000000002c0947 */ /* 0x000fea0003800000 */
[----:B------:R-:W-:Y:S05]  /*65d0*/  BRA `(.L_x_14257) ;  /* 0x0000000000307947 */ /* 0x000fea0003800000 */
.L_x_14255:
[----:B-----5:R-:W-:-:S04]  /*65e0*/  PRMT R160, R155, 0x7632, R160 ;  /* 0x000076329ba07816 */ /* 0x020fc800000000a0 */
[----:B------:R-:W-:-:S05]  /*65f0*/  SHF.L.U32 R160, R160, 0x10, RZ ;  /* 0x00000010a0a07819 */ /* 0x000fca00000006ff */
[----:B------:R-:W-:Y:S01]  /*6600*/  FADD.FTZ R179, R179, R160 ;  /* 0x000000a0b3b37221 */ /* 0x000fe20000010000 */
[----:B------:R-:W-:Y:S06]  /*6610*/  BRA `(.L_x_14256) ;  /* 0x0000000000187947 */ /* 0x000fec0003800000 */
.L_x_14254:
[----:B-----5:R-:W-:-:S04]  /*6620*/  PRMT R160, R151, 0x7632, R160 ;  /* 0x0000763297a07816 */ /* 0x020fc800000000a0 */
[----:B------:R-:W-:-:S05]  /*6630*/  SHF.L.U32 R160, R160, 0x10, RZ ;  /* 0x00000010a0a07819 */ /* 0x000fca00000006ff */
[--C-:B------:R-:W-:Y:S01]  /*6640*/  FADD.FTZ R179, R179, R160.reuse ;  /* 0x000000a0b3b37221 */ /* 0x100fe20000010000 */
[----:B------:R-:W-:-:S04]  /*6650*/  @P2 PRMT R160, R155, 0x7632, R160 ;  /* 0x000076329ba02816 */ /* 0x000fc800000000a0 */
[----:B------:R-:W-:-:S05]  /*6660*/  @P2 SHF.L.U32 R160, R160, 0x10, RZ ;  /* 0x00000010a0a02819 */ /* 0x000fca00000006ff */
[----:B------:R-:W-:-:S07]  /*6670*/  @P2 FADD.FTZ R179, R179, R160 ;  /* 0x000000a0b3b32221 */ /* 0x000fce0000010000 */
.L_x_14256:
[----:B------:R-:W-:-:S04]  /*6680*/  F2FP.BF16.F32.PACK_AB R160, RZ, R179 ;  /* 0x000000b3ffa0723e */ /* 0x000fc800000010ff */
[----:B------:R-:W-:-:S07]  /*6690*/  PRMT R159, R159, 0x5410, R160 ;  /* 0x000054109f9f7816 */ /* 0x000fce00000000a0 */
.L_x_14257:
        /* <DEDUP_REMOVED lines=20> */
.L_x_14259:
[----:B-----5:R-:W-:-:S05]  /*67e0*/  SHF.L.U32 R160, R152, 0x10, RZ ;  /* 0x0000001098a07819 */ /* 0x020fca00000006ff */
[----:B------:R-:W-:Y:S01]  /*67f0*/  FADD.FTZ R181, R160, R181 ;  /* 0x000000b5a0b57221 */ /* 0x000fe20000010000 */
[----:B------:R-:W-:Y:S06]  /*6800*/  BRA `(.L_x_14260) ;  /* 0x0000000000107947 */ /* 0x000fec0003800000 */
.L_x_14258:
[----:B-----5:R-:W-:-:S04]  /*6810*/  IMAD.U32 R160, R148, 0x10000, RZ ;  /* 0x0001000094a07824 */ /* 0x020fc800078e00ff */
[----:B------:R-:W-:Y:S01]  /*6820*/  FADD.FTZ R181, R160, R181 ;  /* 0x000000b5a0b57221 */ /* 0x000fe20000010000 */
[----:B------:R-:W-:-:S05]  /*6830*/  @P2 SHF.L.U32 R160, R152, 0x10, RZ ;  /* 0x0000001098a02819 */ /* 0x000fca00000006ff */
[----:B------:R-:W-:-:S07]  /*6840*/  @P2 FADD.FTZ R181, R160, R181 ;  /* 0x000000b5a0b52221 */ /* 0x000fce0000010000 */
.L_x_14260:
[----:B------:R-:W-:-:S04]  /*6850*/  F2FP.BF16.F32.PACK_AB R160, RZ, R181 ;  /* 0x000000b5ffa0723e */ /* 0x000fc800000010ff */
[----:B------:R-:W-:-:S07]  /*6860*/  PRMT R156, R160, 0x7610, R156 ;  /* 0x00007610a09c7816 */ /* 0x000fce000000009c */
.L_x_14261:
[----:B------:R-:W-:Y:S01]  /*6870*/  SHF.L.U32 R183, R183, 0x10, RZ ;  /* 0x00000010b7b77819 */ /* 0x000fe200000006ff */
[----:B------:R-:W-:Y:S06]  /*6880*/  @P3 BRA `(.L_x_14262) ;  /* 0x0000000000243947 */ /* 0x000fec0003800000 */
[----:B------:R-:W-:-:S04]  /*6890*/  ISETP.NE.U32.AND P4, PT, RZ, UR14, PT ;  /* 0x0000000eff007c0c */ /* 0x000fc8000bf85070 */
[----:B------:R-:W-:-:S13]  /*68a0*/  ISETP.NE.AND.EX P4, PT, RZ, UR15, PT, P4 ;  /* 0x0000000fff007c0c */ /* 0x000fda000bf85340 */
[----:B------:R-:W-:Y:S05]  /*68b0*/  @P4 BRA `(.L_x_14263) ;  /* 0x0000000000084947 */ /* 0x000fea0003800000 */
[----:B------:R-:W-:Y:S05]  /*68c0*/  @P0 BRA `(.L_x_14264) ;  /* 0x00000000002c0947 */ /* 0x000fea0003800000 */
[----:B------:R-:W-:Y:S05]  /*68d0*/  BRA `(.L_x_14265) ;  /* 0x0000000000307947 */ /* 0x000fea0003800000 */
.L_x_14263:
[----:B-----5:R-:W-:-:S04]  /*68e0*/  PRMT R160, R152, 0x7632, R160 ;  /* 0x0000763298a07816 */ /* 0x020fc800000000a0 */
[----:B------:R-:W-:-:S05]  /*68f0*/  SHF.L.U32 R160, R160, 0x10, RZ ;  /* 0x00000010a0a07819 */ /* 0x000fca00000006ff */
[----:B------:R-:W-:Y:S01]  /*6900*/  FADD.FTZ R183, R183, R160 ;  /* 0x000000a0b7b77221 */ /* 0x000fe20000010000 */
[----:B------:R-:W-:Y:S06]  /*6910*/  BRA `(.L_x_14264) ;  /* 0x0000000000187947 */ /* 0x000fec0003800000 */
.L_x_14262:
[----:B-----5:R-:W-:-:S04]  /*6920*/  PRMT R160, R148, 0x7632, R160 ;  /* 0x0000763294a07816 */ /* 0x020fc800000000a0 */
[----:B------:R-:W-:-:S05]  /*6930*/  SHF.L.U32 R160, R160, 0x10, RZ ;  /* 0x00000010a0a07819 */ /* 0x000fca00000006ff */
[--C-:B------:R-:W-:Y:S01]  /*6940*/  FADD.FTZ R183, R183, R160.reuse ;  /* 0x000000a0b7b77221 */ /* 0x100fe20000010000 */
[----:B------:R-:W-:-:S04]  /*6950*/  @P2 PRMT R160, R152, 0x7632, R160 ;  /* 0x0000763298a02816 */ /* 0x000fc800000000a0 */
[----:B------:R-:W-:-:S05]  /*6960*/  @P2 SHF.L.U32 R160, R160, 0x10, RZ ;  /* 0x00000010a0a02819 */ /* 0x000fca00000006ff */
[----:B------:R-:W-:-:S07]  /*6970*/  @P2 FADD.FTZ R183, R183, R160 ;  /* 0x000000a0b7b72221 */ /* 0x000fce0000010000 */
.L_x_14264:
[----:B------:R-:W-:-:S04]  /*6980*/  F2FP.BF16.F32.PACK_AB R160, RZ, R183 ;  /* 0x000000b7ffa0723e */ /* 0x000fc800000010ff */
[----:B------:R-:W-:-:S07]  /*6990*/  PRMT R156, R156, 0x5410, R160 ;  /* 0x000054109c9c7816 */ /* 0x000fce00000000a0 */
.L_x_14265:
        /* <DEDUP_REMOVED lines=8> */
.L_x_14267:
[----:B-----5:R-:W-:-:S05]  /*6a20*/  SHF.L.U32 R160, R153, 0x10, RZ ;  /* 0x0000001099a07819 */ /* 0x020fca00000006ff */
[----:B------:R-:W-:Y:S01]  /*6a30*/  FADD.FTZ R182, R160, R182 ;  /* 0x000000b6a0b67221 */ /* 0x000fe20000010000 */
[----:B------:R-:W-:Y:S06]  /*6a40*/  BRA `(.L_x_14268) ;  /* 0x0000000000107947 */ /* 0x000fec0003800000 */
.L_x_14266:
[----:B-----5:R-:W-:-:S05]  /*6a50*/  SHF.L.U32 R160, R149, 0x10, RZ ;  /* 0x0000001095a07819 */ /* 0x020fca00000006ff */
[----:B------:R-:W-:Y:S01]  /*6a60*/  FADD.FTZ R182, R160, R182 ;  /* 0x000000b6a0b67221 */ /* 0x000fe20000010000 */
[----:B------:R-:W-:-:S05]  /*6a70*/  @P2 SHF.L.U32 R160, R153, 0x10, RZ ;  /* 0x0000001099a02819 */ /* 0x000fca00000006ff */
[----:B------:R-:W-:-:S07]  /*6a80*/  @P2 FADD.FTZ R182, R160, R182 ;  /* 0x000000b6a0b62221 */ /* 0x000fce0000010000 */
.L_x_14268:
[----:B------:R-:W-:-:S04]  /*6a90*/  F2FP.BF16.F32.PACK_AB R160, RZ, R182 ;  /* 0x000000b6ffa0723e */ /* 0x000fc800000010ff */
[----:B------:R-:W-:-:S07]  /*6aa0*/  PRMT R157, R160, 0x7610, R157 ;  /* 0x00007610a09d7816 */ /* 0x000fce000000009d */
.L_x_14269:
[----:B------:R-:W-:Y:S01]  /*6ab0*/  IMAD.U32 R188, R161, 0x10000, RZ ;  /* 0x00010000a1bc7824 */ /* 0x000fe200078e00ff */
[----:B------:R-:W-:Y:S06]  /*6ac0*/  @P3 BRA `(.L_x_14270) ;  /* 0x0000000000243947 */ /* 0x000fec0003800000 */
[----:B------:R-:W-:-:S04]  /*6ad0*/  ISETP.NE.U32.AND P4, PT, RZ, UR14, PT ;  /* 0x0000000eff007c0c */ /* 0x000fc8000bf85070 */
[----:B------:R-:W-:-:S13]  /*6ae0*/  ISETP.NE.AND.EX P4, PT, RZ, UR15, PT, P4 ;  /* 0x0000000fff007c0c */ /* 0x000fda000bf85340 */
[----:B------:R-:W-:Y:S05]  /*6af0*/  @P4 BRA `(.L_x_14271) ;  /* 0x0000000000084947 */ /* 0x000fea0003800000 */
[----:B------:R-:W-:Y:S05]  /*6b00*/  @P0 BRA `(.L_x_14272) ;  /* 0x00000000002c0947 */ /* 0x000fea0003800000 */
[----:B------:R-:W-:Y:S05]  /*6b10*/  BRA `(.L_x_14273) ;  /* 0x0000000000307947 */ /* 0x000fea0003800000 */
.L_x_14271:
[----:B-----5:R-:W-:-:S04]  /*6b20*/  PRMT R160, R153, 0x7632, R160 ;  /* 0x0000763299a07816 */ /* 0x020fc800000000a0 */
[----:B------:R-:W-:-:S05]  /*6b30*/  SHF.L.U32 R160, R160, 0x10, RZ ;  /* 0x00000010a0a07819 */ /* 0x000fca00000006ff */
[----:B------:R-:W-:Y:S01]  /*6b40*/  FADD.FTZ R188, R188, R160 ;  /* 0x000000a0bcbc7221 */ /* 0x000fe20000010000 */
[----:B------:R-:W-:Y:S06]  /*6b50*/  BRA `(.L_x_14272) ;  /* 0x0000000000187947 */ /* 0x000fec0003800000 */
.L_x_14270:
[----:B-----5:R-:W-:-:S04]  /*6b60*/  PRMT R160, R149, 0x7632, R160 ;  /* 0x0000763295a07816 */ /* 0x020fc800000000a0 */
[----:B------:R-:W-:-:S05]  /*6b70*/  SHF.L.U32 R160, R160, 0x10, RZ ;  /* 0x00000010a0a07819 */ /* 0x000fca00000006ff */
[--C-:B------:R-:W-:Y:S01]  /*6b80*/  FADD.FTZ R188, R188, R160.reuse ;  /* 0x000000a0bcbc7221 */ /* 0x100fe20000010000 */
[----:B------:R-:W-:-:S04]  /*6b90*/  @P2 PRMT R160, R153, 0x7632, R160 ;  /* 0x0000763299a02816 */ /* 0x000fc800000000a0 */
[----:B------:R-:W-:-:S05]  /*6ba0*/  @P2 SHF.L.U32 R160, R160, 0x10, RZ ;  /* 0x00000010a0a02819 */ /* 0x000fca00000006ff */
[----:B------:R-:W-:-:S07]  /*6bb0*/  @P2 FADD.FTZ R188, R188, R160 ;  /* 0x000000a0bcbc2221 */ /* 0x000fce0000010000 */
.L_x_14272:
[----:B------:R-:W-:-:S04]  /*6bc0*/  F2FP.BF16.F32.PACK_AB R160, RZ, R188 ;  /* 0x000000bcffa0723e */ /* 0x000fc800000010ff */
[----:B------:R-:W-:-:S07]  /*6bd0*/  PRMT R157, R157, 0x5410, R160 ;  /* 0x000054109d9d7816 */ /* 0x000fce00000000a0 */
.L_x_14273:
        /* <DEDUP_REMOVED lines=8> */
.L_x_14275:
[----:B-----5:R-:W-:-:S05]  /*6c60*/  SHF.L.U32 R160, R154, 0x10, RZ ;  /* 0x000000109aa07819 */ /* 0x020fca00000006ff */
[----:B------:R-:W-:Y:S01]  /*6c70*/  FADD.FTZ R189, R160, R189 ;  /* 0x000000bda0bd7221 */ /* 0x000fe20000010000 */
[----:B------:R-:W-:Y:S06]  /*6c80*/  BRA `(.L_x_14276) ;  /* 0x0000000000107947 */ /* 0x000fec0003800000 */
.L_x_14274:
[----:B-----5:R-:W-:-:S05]  /*6c90*/  SHF.L.U32 R160, R150, 0x10, RZ ;  /* 0x0000001096a07819 */ /* 0x020fca00000006ff */
[----:B------:R-:W-:Y:S01]  /*6ca0*/  FADD.FTZ R189, R160, R189 ;  /* 0x000000bda0bd7221 */ /* 0x000fe20000010000 */
[----:B------:R-:W-:-:S05]  /*6cb0*/  @P2 SHF.L.U32 R160, R154, 0x10, RZ ;  /* 0x000000109aa02819 */ /* 0x000fca00000006ff */
[----:B------:R-:W-:-:S07]  /*6cc0*/  @P2 FADD.FTZ R189, R160, R189 ;  /* 0x000000bda0bd2221 */ /* 0x000fce0000010000 */
.L_x_14276:
[----:B------:R-:W-:-:S04]  /*6cd0*/  F2FP.BF16.F32.PACK_AB R160, RZ, R189 ;  /* 0x000000bdffa0723e */ /* 0x000fc800000010ff */
[----:B------:R-:W-:-:S07]  /*6ce0*/  PRMT R158, R160, 0x7610, R158 ;  /* 0x00007610a09e7816 */ /* 0x000fce000000009e */
.L_x_14277:
[----:B------:R-:W-:Y:S01]  /*6cf0*/  SHF.L.U32 R190, R162, 0x10, RZ ;  /* 0x00000010a2be7819 */ /* 0x000fe200000006ff */
[----:B------:R-:W-:Y:S06]  /*6d00*/  @P3 BRA `(.L_x_14278) ;  /* 0x0000000000243947 */ /* 0x000fec0003800000 */
[----:B------:R-:W-:-:S04]  /*6d10*/  ISETP.NE.U32.AND P4, PT, RZ, UR14, PT ;  /* 0x0000000eff007c0c */ /* 0x000fc8000bf85070 */
[----:B------:R-:W-:-:S13]  /*6d20*/  ISETP.NE.AND.EX P4, PT, RZ, UR15, PT, P4 ;  /* 0x0000000fff007c0c */ /* 0x000fda000bf85340 */
[----:B------:R-:W-:Y:S05]  /*6d30*/  @P4 BRA `(.L_x_14279) ;  /* 0x0000000000084947 */ /* 0x000fea0003800000 */
[----:B------:R-:W-:Y:S05]  /*6d40*/  @P0 BRA `(.L_x_14280) ;  /* 0x00000000002c0947 */ /* 0x000fea0003800000 */
[----:B------:R-:W-:Y:S05]  /*6d50*/  BRA `(.L_x_14281) ;  /* 0x0000000000307947 */ /* 0x000fea0003800000 */
.L_x_14279:
[----:B-----5:R-:W-:-:S04]  /*6d60*/  PRMT R160, R154, 0x7632, R160 ;  /* 0x000076329aa07816 */ /* 0x020fc800000000a0 */
[----:B------:R-:W-:-:S05]  /*6d70*/  SHF.L.U32 R160, R160, 0x10, RZ ;  /* 0x00000010a0a07819 */ /* 0x000fca00000006ff */
[----:B------:R-:W-:Y:S01]  /*6d80*/  FADD.FTZ R190, R190, R160 ;  /* 0x000000a0bebe7221 */ /* 0x000fe20000010000 */
[----:B------:R-:W-:Y:S06]  /*6d90*/  BRA `(.L_x_14280) ;  /* 0x0000000000187947 */ /* 0x000fec0003800000 */
.L_x_14278:
[----:B-----5:R-:W-:-:S05]  /*6da0*/  PRMT R160, R150, 0x7632, R160 ;  /* 0x0000763296a07816 */ /* 0x020fca00000000a0 */
[----:B------:R-:W-:-:S04]  /*6db0*/  IMAD.U32 R160, R160, 0x10000, RZ ;  /* 0x00010000a0a07824 */ /* 0x000fc800078e00ff */
[--C-:B------:R-:W-:Y:S01]  /*6dc0*/  FADD.FTZ R190, R190, R160.reuse ;  /* 0x000000a0bebe7221 */ /* 0x100fe20000010000 */
[----:B------:R-:W-:-:S04]  /*6dd0*/  @P2 PRMT R160, R154, 0x7632, R160 ;  /* 0x000076329aa02816 */ /* 0x000fc800000000a0 */
[----:B------:R-:W-:-:S05]  /*6de0*/  @P2 SHF.L.U32 R160, R160, 0x10, RZ ;  /* 0x00000010a0a02819 */ /* 0x000fca00000006ff */
[----:B------:R-:W-:-:S07]  /*6df0*/  @P2 FADD.FTZ R190, R190, R160 ;  /* 0x000000a0bebe2221 */ /* 0x000fce0000010000 */
.L_x_14280:
[----:B------:R-:W-:-:S04]  /*6e00*/  F2FP.BF16.F32.PACK_AB R160, RZ, R190 ;  /* 0x000000beffa0723e */ /* 0x000fc800000010ff */
[----:B------:R-:W-:-:S07]  /*6e10*/  PRMT R158, R158, 0x5410, R160 ;  /* 0x000054109e9e7816 */ /* 0x000fce00000000a0 */
.L_x_14281:
        /* <DEDUP_REMOVED lines=8> */
.L_x_14283:
[----:B-----5:R-:W-:-:S05]  /*6ea0*/  SHF.L.U32 R160, R155, 0x10, RZ ;  /* 0x000000109ba07819 */ /* 0x020fca00000006ff */
[----:B------:R-:W-:Y:S01]  /*6eb0*/  FADD.FTZ R191, R160, R191 ;  /* 0x000000bfa0bf7221 */ /* 0x000fe20000010000 */
[----:B------:R-:W-:Y:S06]  /*6ec0*/  BRA `(.L_x_14284) ;  /* 0x0000000000107947 */ /* 0x000fec0003800000 */
.L_x_14282:
[----:B-----5:R-:W-:-:S05]  /*6ed0*/  SHF.L.U32 R160, R151, 0x10, RZ ;  /* 0x0000001097a07819 */ /* 0x020fca00000006ff */
[----:B------:R-:W-:Y:S01]  /*6ee0*/  FADD.FTZ R191, R160, R191 ;  /* 0x000000bfa0bf7221 */ /* 0x000fe20000010000 */
[----:B------:R-:W-:-:S05]  /*6ef0*/  @P2 SHF.L.U32 R160, R155, 0x10, RZ ;  /* 0x000000109ba02819 */ /* 0x000fca00000006ff */
[----:B------:R-:W-:-:S07]  /*6f00*/  @P2 FADD.FTZ R191, R160, R191 ;  /* 0x000000bfa0bf2221 */ /* 0x000fce0000010000 */
.L_x_14284:
[----:B------:R-:W-:-:S04]  /*6f10*/  F2FP.BF16.F32.PACK_AB R160, RZ, R191 ;  /* 0x000000bfffa0723e */ /* 0x000fc800000010ff */
[----:B------:R-:W-:-:S07]  /*6f20*/  PRMT R159, R160, 0x7610, R159 ;  /* 0x00007610a09f7816 */ /* 0x000fce000000009f */
.L_x_14285:
[----:B------:R-:W-:Y:S01]  /*6f30*/  SHF.L.U32 R199, R163, 0x10, RZ ;  /* 0x00000010a3c77819 */ /* 0x000fe200000006ff */
[----:B------:R-:W-:Y:S06]  /*6f40*/  @P3 BRA `(.L_x_14286) ;  /* 0x0000000000243947 */ /* 0x000fec0003800000 */
[----:B------:R-:W-:-:S04]  /*6f50*/  ISETP.NE.U32.AND P4, PT, RZ, UR14, PT ;  /* 0x0000000eff007c0c */ /* 0x000fc8000bf85070 */
[----:B------:R-:W-:-:S13]  /*6f60*/  ISETP.NE.AND.EX P4, PT, RZ, UR15, PT, P4 ;  /* 0x0000000fff007c0c */ /* 0x000fda000bf85340 */
[----:B------:R-:W-:Y:S05]  /*6f70*/  @P4 BRA `(.L_x_14287) ;  /* 0x0000000000084947 */ /* 0x000fea0003800000 */
[----:B------:R-:W-:Y:S05]  /*6f80*/  @P0 BRA `(.L_x_14288) ;  /* 0x00000000002c0947 */ /* 0x000fea0003800000 */
[----:B------:R-:W-:Y:S05]  /*6f90*/  BRA `(.L_x_14289) ;  /* 0x0000000000307947 */ /* 0x000fea0003800000 */
.L_x_14287:
[----:B-----5:R-:W-:-:S04]  /*6fa0*/  PRMT R160, R155, 0x7632, R160 ;  /* 0x000076329ba07816 */ /* 0x020fc800000000a0 */
[----:B------:R-:W-:-:S05]  /*6fb0*/  SHF.L.U32 R160, R160, 0x10, RZ ;  /* 0x00000010a0a07819 */ /* 0x000fca00000006ff */
[----:B------:R-:W-:Y:S01]  /*6fc0*/  FADD.FTZ R199, R199, R160 ;  /* 0x000000a0c7c77221 */ /* 0x000fe20000010000 */
[----:B------:R-:W-:Y:S06]  /*6fd0*/  BRA `(.L_x_14288) ;  /* 0x0000000000187947 */ /* 0x000fec0003800000 */
.L_x_14286:
[----:B-----5:R-:W-:-:S04]  /*6fe0*/  PRMT R160, R151, 0x7632, R160 ;  /* 0x0000763297a07816 */ /* 0x020fc800000000a0 */
[----:B------:R-:W-:-:S05]  /*6ff0*/  SHF.L.U32 R160, R160, 0x10, RZ ;  /* 0x00000010a0a07819 */ /* 0x000fca00000006ff */
[--C-:B------:R-:W-:Y:S01]  /*7000*/  FADD.FTZ R199, R199, R160.reuse ;  /* 0x000000a0c7c77221 */ /* 0x100fe20000010000 */
[----:B------:R-:W-:-:S04]  /*7010*/  @P2 PRMT R160, R155, 0x7632, R160 ;  /* 0x000076329ba02816 */ /* 0x000fc800000000a0 */
[----:B------:R-:W-:-:S05]  /*7020*/  @P2 SHF.L.U32 R160, R160, 0x10, RZ ;  /* 0x00000010a0a02819 */ /* 0x000fca00000006ff */
[----:B------:R-:W-:-:S07]  /*7030*/  @P2 FADD.FTZ R199, R199, R160 ;  /* 0x000000a0c7c72221 */ /* 0x000fce0000010000 */
.L_x_14288:
[----:B------:R-:W-:-:S04]  /*7040*/  F2FP.BF16.F32.PACK_AB R160, RZ, R199 ;  /* 0x000000c7ffa0723e */ /* 0x000fc800000010ff */
[----:B------:R-:W-:-:S07]  /*7050*/  PRMT R159, R159, 0x5410, R160 ;  /* 0x000054109f9f7816 */ /* 0x000fce00000000a0 */
.L_x_14289:
[----:B------:R-:W0:Y:S01]  /*7060*/  @P0 LDC.64 R160, c[0x0][0x238] ;  /* 0x00008e00ffa00b82 */ /* 0x000e220000000a00 */
[----:B------:R-:W-:-:S07]  /*7070*/  VIADD R200, R192, 0x120 ;  /* 0x00000120c0c87836 */ /* 0x000fce0000000000 */
[----:B------:R-:W1:Y:S01]  /*7080*/  @P1 LDC.64 R162, c[0x0][0x228] ;  /* 0x00008a00ffa21b82 */ /* 0x000e620000000a00 */
[----:B0-----:R-:W-:-:S05]  /*7090*/  @P0 IMAD.WIDE.U32 R160, R180, 0x10, R160 ;  /* 0x00000010b4a00825 */ /* 0x001fca00078e00a0 */
[----:B------:R1:W-:Y:S02]  /*70a0*/  @P0 STG.E.128 desc[UR4][R160.64], R156 ;  /* 0x0000009ca0000986 */ /* 0x0003e4000c101d04 */
[----:B-1----:R-:W-:-:S05]  /*70b0*/  @P1 IMAD.WIDE.U32 R160, R200, 0x10, R162 ;  /* 0x00000010c8a01825 */ /* 0x002fca00078e00a2 */
[----:B-----5:R0:W5:Y:S02]  /*70c0*/  @P1 LDG.E.128 R148, desc[UR4][R160.64] ;  /* 0x00000004a0941981 */ /* 0x020164000c1e1d00 */
[----:B0-----:R-:W0:Y:S02]  /*70d0*/  @P2 LDC.64 R160, c[0x0][0x230] ;  /* 0x00008c00ffa02b82 */ /* 0x001e240000000a00 */
[----:B0-----:R-:W-:-:S05]  /*70e0*/  @P2 IMAD.WIDE.U32 R160, R200, 0x10, R160 ;  /* 0x00000010c8a02825 */ /* 0x001fca00078e00a0 */
        /* <DEDUP_REMOVED lines=11> */
.L_x_14291:
[----:B-----5:R-:W-:-:S05]  /*71a0*/  SHF.L.U32 R202, R152, 0x10, RZ ;  /* 0x0000001098ca7819 */ /* 0x020fca00000006ff */
[----:B------:R-:W-:Y:S01]  /*71b0*/  FADD.FTZ R201, R202, R201 ;  /* 0x000000c9cac97221 */ /* 0x000fe20000010000 */
[----:B------:R-:W-:Y:S06]  /*71c0*/  BRA `(.L_x_14292) ;  /* 0x0000000000107947 */ /* 0x000fec0003800000 */
.L_x_14290:
[----:B-----5:R-:W-:-:S05]  /*71d0*/  SHF.L.U32 R202, R148, 0x10, RZ ;  /* 0x0000001094ca7819 */ /* 0x020fca00000006ff */
[----:B------:R-:W-:Y:S01]  /*71e0*/  FADD.FTZ R201, R202, R201 ;  /* 0x000000c9cac97221 */ /* 0x000fe20000010000 */
[----:B------:R-:W-:-:S05]  /*71f0*/  @P2 SHF.L.U32 R202, R152, 0x10, RZ ;  /* 0x0000001098ca2819 */ /* 0x000fca00000006ff */
[----:B------:R-:W-:-:S07]  /*7200*/  @P2 FADD.FTZ R201, R202, R201 ;  /* 0x000000c9cac92221 */ /* 0x000fce0000010000 */
.L_x_14292:
[----:B------:R-:W-:-:S04]  /*7210*/  F2FP.BF16.F32.PACK_AB R202, RZ, R201 ;  /* 0x000000c9ffca723e */ /* 0x000fc800000010ff */
[----:B------:R-:W-:-:S07]  /*7220*/  PRMT R156, R202, 0x7610, R156 ;  /* 0x00007610ca9c7816 */ /* 0x000fce000000009c */
.L_x_14293:
[----:B------:R-:W-:Y:S01]  /*7230*/  SHF.L.U32 R202, R160, 0x10, RZ ;  /* 0x00000010a0ca7819 */ /* 0x000fe200000006ff */
[----:B------:R-:W-:Y:S06]  /*7240*/  @P3 BRA `(.L_x_14294) ;  /* 0x0000000000243947 */ /* 0x000fec0003800000 */
[----:B------:R-:W-:-:S04]  /*7250*/  ISETP.NE.U32.AND P4, PT, RZ, UR14, PT ;  /* 0x0000000eff007c0c */ /* 0x000fc8000bf85070 */
[----:B------:R-:W-:-:S13]  /*7260*/  ISETP.NE.AND.EX P4, PT, RZ, UR15, PT, P4 ;  /* 0x0000000fff007c0c */ /* 0x000fda000bf85340 */
[----:B------:R-:W-:Y:S05]  /*7270*/  @P4 BRA `(.L_x_14295) ;  /* 0x0000000000084947 */ /* 0x000fea0003800000 */
[----:B------:R-:W-:Y:S05]  /*7280*/  @P0 BRA `(.L_x_14296) ;  /* 0x00000000002c0947 */ /* 0x000fea0003800000 */
[----:B------:R-:W-:Y:S05]  /*7290*/  BRA `(.L_x_14297) ;  /* 0x0000000000307947 */ /* 0x000fea0003800000 */
.L_x_14295:
[----:B-----5:R-:W-:-:S04]  /*72a0*/  PRMT R160, R152, 0x7632, R160 ;  /* 0x0000763298a07816 */ /* 0x020fc800000000a0 */
[----:B------:R-:W-:-:S05]  /*72b0*/  SHF.L.U32 R160, R160, 0x10, RZ ;  /* 0x00000010a0a07819 */ /* 0x000fca00000006ff */
[----:B------:R-:W-:Y:S01]  /*72c0*/  FADD.FTZ R202, R202, R160 ;  /* 0x000000a0caca7221 */ /* 0x000fe20000010000 */
[----:B------:R-:W-:Y:S06]  /*72d0*/  BRA `(.L_x_14296) ;  /* 0x0000000000187947 */ /* 0x000fec0003800000 */
.L_x_14294:
[----:B-----5:R-:W-:-:S04]  /*72e0*/  PRMT R160, R148, 0x7632, R160 ;  /* 0x0000763294a07816 */ /* 0x020fc800000000a0 */
[----:B------:R-:W-:-:S05]  /*72f0*/  SHF.L.U32 R160, R160, 0x10, RZ ;  /* 0x00000010a0a07819 */ /* 0x000fca00000006ff */
[--C-:B------:R-:W-:Y:S01]  /*7300*/  FADD.FTZ R202, R202, R160.reuse ;  /* 0x000000a0caca7221 */ /* 0x100fe20000010000 */
[----:B------:R-:W-:-:S04]  /*7310*/  @P2 PRMT R160, R152, 0x7632, R160 ;  /* 0x0000763298a02816 */ /* 0x000fc800000000a0 */
[----:B------:R-:W-:-:S05]  /*7320*/  @P2 SHF.L.U32 R160, R160, 0x10, RZ ;  /* 0x00000010a0a02819 */ /* 0x000fca00000006ff */
[----:B------:R-:W-:-:S07]  /*7330*/  @P2 FADD.FTZ R202, R202, R160 ;  /* 0x000000a0caca2221 */ /* 0x000fce0000010000 */
.L_x_14296:
[----:B------:R-:W-:-:S04]  /*7340*/  F2FP.BF16.F32.PACK_AB R160, RZ, R202 ;  /* 0x000000caffa0723e */ /* 0x000fc800000010ff */
[----:B------:R-:W-:-:S07]  /*7350*/  PRMT R156, R156, 0x5410, R160 ;  /* 0x000054109c9c7816 */ /* 0x000fce00000000a0 */
.L_x_14297:
        /* <DEDUP_REMOVED lines=8> */
.L_x_14299:
[----:B-----5:R-:W-:-:S04]  /*73e0*/  IMAD.U32 R160, R153, 0x10000, RZ ;  /* 0x0001000099a07824 */ /* 0x020fc800078e00ff */
[----:B------:R-:W-:Y:S01]  /*73f0*/  FADD.FTZ R203, R160, R203 ;  /* 0x000000cba0cb7221 */ /* 0x000fe20000010000 */
[----:B------:R-:W-:Y:S06]  /*7400*/  BRA `(.L_x_14300) ;  /* 0x0000000000107947 */ /* 0x000fec0003800000 */
.L_x_14298:
[----:B-----5:R-:W-:-:S05]  /*7410*/  SHF.L.U32 R160, R149, 0x10, RZ ;  /* 0x0000001095a07819 */ /* 0x020fca00000006ff */
[----:B------:R-:W-:Y:S01]  /*7420*/  FADD.FTZ R203, R160, R203 ;  /* 0x000000cba0cb7221 */ /* 0x000fe20000010000 */
[----:B------:R-:W-:-:S05]  /*7430*/  @P2 SHF.L.U32 R160, R153, 0x10, RZ ;  /* 0x0000001099a02819 */ /* 0x000fca00000006ff */
[----:B------:R-:W-:-:S07]  /*7440*/  @P2 FADD.FTZ R203, R160, R203 ;  /* 0x000000cba0cb2221 */ /* 0x000fce0000010000 */
.L_x_14300:
[----:B------:R-:W-:-:S04]  /*7450*/  F2FP.BF16.F32.PACK_AB R160, RZ, R203 ;  /* 0x000000cbffa0723e */ /* 0x000fc800000010ff */
[----:B------:R-:W-:-:S07]  /*7460*/  PRMT R157, R160, 0x7610, R157 ;  /* 0x00007610a09d7816 */ /* 0x000fce000000009d */
.L_x_14301:
[----:B------:R-:W-:Y:S01]  /*7470*/  SHF.L.U32 R208, R161, 0x10, RZ ;  /* 0x00000010a1d07819 */ /* 0x000fe200000006ff */
[----:B------:R-:W-:Y:S06]  /*7480*/  @P3 BRA `(.L_x_14302) ;  /* 0x0000000000243947 */ /* 0x000fec0003800000 */
[----:B------:R-:W-:-:S04]  /*7490*/  ISETP.NE.U32.AND P4, PT, RZ, UR14, PT ;  /* 0x0000000eff007c0c */ /* 0x000fc8000bf85070 */
[----:B------:R-:W-:-:S13]  /*74a0*/  ISETP.NE.AND.EX P4, PT, RZ, UR15, PT, P4 ;  /* 0x0000000fff007c0c */ /* 0x000fda000bf85340 */
[----:B------:R-:W-:Y:S05]  /*74b0*/  @P4 BRA `(.L_x_14303) ;  /* 0x0000000000084947 */ /* 0x000fea0003800000 */
[----:B------:R-:W-:Y:S05]  /*74c0*/  @P0 BRA `(.L_x_14304) ;  /* 0x00000000002c0947 */ /* 0x000fea0003800000 */
[----:B------:R-:W-:Y:S05]  /*74d0*/  BRA `(.L_x_14305) ;  /* 0x0000000000307947 */ /* 0x000fea0003800000 */
.L_x_14303:
[----:B-----5:R-:W-:-:S04]  /*74e0*/  PRMT R160, R153, 0x7632, R160 ;  /* 0x0000763299a07816 */ /* 0x020fc800000000a0 */
[----:B------:R-:W-:-:S05]  /*74f0*/  SHF.L.U32 R160, R160, 0x10, RZ ;  /* 0x00000010a0a07819 */ /* 0x000fca00000006ff */
[----:B------:R-:W-:Y:S01]  /*7500*/  FADD.FTZ R208, R208, R160 ;  /* 0x000000a0d0d07221 */ /* 0x000fe20000010000 */
[----:B------:R-:W-:Y:S06]  /*7510*/  BRA `(.L_x_14304) ;  /* 0x0000000000187947 */ /* 0x000fec0003800000 */
.L_x_14302:
[----:B-----5:R-:W-:-:S04]  /*7520*/  PRMT R160, R149, 0x7632, R160 ;  /* 0x0000763295a07816 */ /* 0x020fc800000000a0 */
[----:B------:R-:W-:-:S05]  /*7530*/  SHF.L.U32 R160, R160, 0x10, RZ ;  /* 0x00000010a0a07819 */ /* 0x000fca00000006ff */
[--C-:B------:R-:W-:Y:S01]  /*7540*/  FADD.FTZ R208, R208, R160.reuse ;  /* 0x000000a0d0d07221 */ /* 0x100fe20000010000 */
[----:B------:R-:W-:-:S04]  /*7550*/  @P2 PRMT R160, R153, 0x7632, R160 ;  /* 0x0000763299a02816 */ /* 0x000fc800000000a0 */
[----:B------:R-:W-:-:S05]  /*7560*/  @P2 SHF.L.U32 R160, R160, 0x10, RZ ;  /* 0x00000010a0a02819 */ /* 0x000fca00000006ff */
[----:B------:R-:W-:-:S07]  /*7570*/  @P2 FADD.FTZ R208, R208, R160 ;  /* 0x000000a0d0d02221 */ /* 0x000fce0000010000 */
.L_x_14304:
[----:B------:R-:W-:-:S04]  /*7580*/  F2FP.BF16.F32.PACK_AB R160, RZ, R208 ;  /* 0x000000d0ffa0723e */ /* 0x000fc800000010ff */
[----:B------:R-:W-:-:S07]  /*7590*/  PRMT R157, R157, 0x5410, R160 ;  /* 0x000054109d9d7816 */ /* 0x000fce00000000a0 */
.L_x_14305:
        /* <DEDUP_REMOVED lines=8> */
.L_x_14307:
[----:B-----5:R-:W-:-:S05]  /*7620*/  SHF.L.U32 R160, R154, 0x10, RZ ;  /* 0x000000109aa07819 */ /* 0x020fca00000006ff */
[----:B------:R-:W-:Y:S01]  /*7630*/  FADD.FTZ R209, R160, R209 ;  /* 0x000000d1a0d17221 */ /* 0x000fe20000010000 */
[----:B------:R-:W-:Y:S06]  /*7640*/  BRA `(.L_x_14308) ;  /* 0x0000000000107947 */ /* 0x000fec0003800000 */
.L_x_14306:
[----:B-----5:R-:W-:-:S05]  /*7650*/  SHF.L.U32 R160, R150, 0x10, RZ ;  /* 0x0000001096a07819 */ /* 0x020fca00000006ff */
[----:B------:R-:W-:Y:S01]  /*7660*/  FADD.FTZ R209, R160, R209 ;  /* 0x000000d1a0d17221 */ /* 0x000fe20000010000 */
[----:B------:R-:W-:-:S04]  /*7670*/  @P2 IMAD.U32 R160, R154, 0x10000, RZ ;  /* 0x000100009aa02824 */ /* 0x000fc800078e00ff */
[----:B------:R-:W-:-:S07]  /*7680*/  @P2 FADD.FTZ R209, R160, R209 ;  /* 0x000000d1a0d12221 */ /* 0x000fce0000010000 */
.L_x_14308:
[----:B------:R-:W-:-:S04]  /*7690*/  F2FP.BF16.F32.PACK_AB R160, RZ, R209 ;  /* 0x000000d1ffa0723e */ /* 0x000fc800000010ff */
[----:B------:R-:W-:-:S07]  /*76a0*/  PRMT R158, R160, 0x7610, R158 ;  /* 0x00007610a09e7816 */ /* 0x000fce000000009e */
.L_x_14309:
[----:B------:R-:W-:Y:S01]  /*76b0*/  SHF.L.U32 R210, R162, 0x10, RZ ;  /* 0x00000010a2d27819 */ /* 0x000fe200000006ff */
[----:B------:R-:W-:Y:S06]  /*76c0*/  @P3 BRA `(.L_x_14310) ;  /* 0x0000000000243947 */ /* 0x000fec0003800000 */
[----:B------:R-:W-:-:S04]  /*76d0*/  ISETP.NE.U32.AND P4, PT, RZ, UR14, PT ;  /* 0x0000000eff007c0c */ /* 0x000fc8000bf85070 */
[----:B------:R-:W-:-:S13]  /*76e0*/  ISETP.NE.AND.EX P4, PT, RZ, UR15, PT, P4 ;  /* 0x0000000fff007c0c */ /* 0x000fda000bf85340 */
[----:B------:R-:W-:Y:S05]  /*76f0*/  @P4 BRA `(.L_x_14311) ;  /* 0x0000000000084947 */ /* 0x000fea0003800000 */
[----:B------:R-:W-:Y:S05]  /*7700*/  @P0 BRA `(.L_x_14312) ;  /* 0x00000000002c0947 */ /* 0x000fea0003800000 */
[----:B------:R-:W-:Y:S05]  /*7710*/  BRA `(.L_x_14313) ;  /* 0x0000000000307947 */ /* 0x000fea0003800000 */
.L_x_14311:
[----:B-----5:R-:W-:-:S04]  /*7720*/  PRMT R160, R154, 0x7632, R160 ;  /* 0x000076329aa07816 */ /* 0x020fc800000000a0 */
[----:B------:R-:W-:-:S05]  /*7730*/  SHF.L.U32 R160, R160, 0x10, RZ ;  /* 0x00000010a0a07819 */ /* 0x000fca00000006ff */
[----:B------:R-:W-:Y:S01]  /*7740*/  FADD.FTZ R210, R210, R160 ;  /* 0x000000a0d2d27221 */ /* 0x000fe20000010000 */
[----:B------:R-:W-:Y:S06]  /*7750*/  BRA `(.L_x_14312) ;  /* 0x0000000000187947 */ /* 0x000fec0003800000 */
.L_x_14310:
[----:B-----5:R-:W-:-:S04]  /*7760*/  PRMT R160, R150, 0x7632, R160 ;  /* 0x0000763296a07816 */ /* 0x020fc800000000a0 */
[----:B------:R-:W-:-:S05]  /*7770*/  SHF.L.U32 R160, R160, 0x10, RZ ;  /* 0x00000010a0a07819 */ /* 0x000fca00000006ff */
[--C-:B------:R-:W-:Y:S01]  /*7780*/  FADD.FTZ R210, R210, R160.reuse ;  /* 0x000000a0d2d27221 */ /* 0x100fe20000010000 */
[----:B------:R-:W-:-:S04]  /*7790*/  @P2 PRMT R160, R154, 0x7632, R160 ;  /* 0x000076329aa02816 */ /* 0x000fc800000000a0 */
[----:B------:R-:W-:-:S05]  /*77a0*/  @P2 SHF.L.U32 R160, R160, 0x10, RZ ;  /* 0x00000010a0a02819 */ /* 0x000fca00000006ff */
[----:B------:R-:W-:-:S07]  /*77b0*/  @P2 FADD.FTZ R210, R210, R160 ;  /* 0x000000a0d2d22221 */ /* 0x000fce0000010000 */
.L_x_14312:
[----:B------:R-:W-:-:S04]  /*77c0*/  F2FP.BF16.F32.PACK_AB R160, RZ, R210 ;  /* 0x000000d2ffa0723e */ /* 0x000fc800000010ff */
[----:B------:R-:W-:-:S07]  /*77d0*/  PRMT R158, R158, 0x5410, R160 ;  /* 0x000054109e9e7816 */ /* 0x000fce00000000a0 */
.L_x_14313:
        /* <DEDUP_REMOVED lines=8> */
.L_x_14315:
[----:B-----5:R-:W-:-:S05]  /*7860*/  SHF.L.U32 R160, R155, 0x10, RZ ;  /* 0x000000109ba07819 */ /* 0x020fca00000006ff */
[----:B------:R-:W-:Y:S01]  /*7870*/  FADD.FTZ R211, R160, R211 ;  /* 0x000000d3a0d37221 */ /* 0x000fe20000010000 */
[----:B------:R-:W-:Y:S06]  /*7880*/  BRA `(.L_x_14316) ;  /* 0x0000000000107947 */ /* 0x000fec0003800000 */
.L_x_14314:
[----:B-----5:R-:W-:-:S05]  /*7890*/  SHF.L.U32 R160, R151, 0x10, RZ ;  /* 0x0000001097a07819 */ /* 0x020fca00000006ff */
[----:B------:R-:W-:Y:S01]  /*78a0*/  FADD.FTZ R211, R160, R211 ;  /* 0x000000d3a0d37221 */ /* 0x000fe20000010000 */
[----:B------:R-:W-:-:S05]  /*78b0*/  @P2 SHF.L.U32 R160, R155, 0x10, RZ ;  /* 0x000000109ba02819 */ /* 0x000fca00000006ff */
[----:B------:R-:W-:-:S07]  /*78c0*/  @P2 FADD.FTZ R211, R160, R211 ;  /* 0x000000d3a0d32221 */ /* 0x000fce0000010000 */
.L_x_14316:
[----:B------:R-:W-:-:S04]  /*78d0*/  F2FP.BF16.F32.PACK_AB R160, RZ, R211 ;  /* 0x000000d3ffa0723e */ /* 0x000fc800000010ff */
[----:B------:R-:W-:-:S07]  /*78e0*/  PRMT R159, R160, 0x7610, R159 ;  /* 0x00007610a09f7816 */ /* 0x000fce000000009f */
.L_x_14317:
[----:B------:R-:W-:Y:S01]  /*78f0*/  SHF.L.U32 R216, R163, 0x10, RZ ;  /* 0x00000010a3d87819 */ /* 0x000fe200000006ff */
[----:B------:R-:W-:Y:S06]  /*7900*/  @P3 BRA `(.L_x_14318) ;  /* 0x0000000000243947 */ /* 0x000fec0003800000 */
[----:B------:R-:W-:-:S04]  /*7910*/  ISETP.NE.U32.AND P2, PT, RZ, UR14, PT ;  /* 0x0000000eff007c0c */ /* 0x000fc8000bf45070 */
[----:B------:R-:W-:-:S13]  /*7920*/  ISETP.NE.AND.EX P2, PT, RZ, UR15, PT, P2 ;  /* 0x0000000fff007c0c */ /* 0x000fda000bf45320 */
[----:B------:R-:W-:Y:S05]  /*7930*/  @P2 BRA `(.L_x_14319) ;  /* 0x0000000000082947 */ /* 0x000fea0003800000 */
[----:B------:R-:W-:Y:S05]  /*7940*/  @P0 BRA `(.L_x_14320) ;  /* 0x00000000002c0947 */ /* 0x000fea0003800000 */
[----:B------:R-:W-:Y:S05]  /*7950*/  BRA `(.L_x_14321) ;  /* 0x0000000000307947 */ /* 0x000fea0003800000 */
.L_x_14319:
[----:B-----5:R-:W-:-:S05]  /*7960*/  PRMT R160, R155, 0x7632, R160 ;  /* 0x000076329ba07816 */ /* 0x020fca00000000a0 */
[----:B------:R-:W-:-:S04]  /*7970*/  IMAD.U32 R160, R160, 0x10000, RZ ;  /* 0x00010000a0a07824 */ /* 0x000fc800078e00ff */
[----:B------:R-:W-:Y:S01]  /*7980*/  FADD.FTZ R216, R216, R160 ;  /* 0x000000a0d8d87221 */ /* 0x000fe20000010000 */
[----:B------:R-:W-:Y:S06]  /*7990*/  BRA `(.L_x_14320) ;  /* 0x0000000000187947 */ /* 0x000fec0003800000 */
.L_x_14318:
[----:B-----5:R-:W-:-:S04]  /*79a0*/  PRMT R160, R151, 0x7632, R160 ;  /* 0x0000763297a07816 */ /* 0x020fc800000000a0 */
[----:B------:R-:W-:-:S05]  /*79b0*/  SHF.L.U32 R160, R160, 0x10, RZ ;  /* 0x00000010a0a07819 */ /* 0x000fca00000006ff */
[--C-:B------:R-:W-:Y:S01]  /*79c0*/  FADD.FTZ R216, R216, R160.reuse ;  /* 0x000000a0d8d87221 */ /* 0x100fe20000010000 */
[----:B------:R-:W-:-:S04]  /*79d0*/  @P2 PRMT R160, R155, 0x7632, R160 ;  /* 0x000076329ba02816 */ /* 0x000fc800000000a0 */
[----:B------:R-:W-:-:S05]  /*79e0*/  @P2 SHF.L.U32 R160, R160, 0x10, RZ ;  /* 0x00000010a0a02819 */ /* 0x000fca00000006ff */
[----:B------:R-:W-:-:S07]  /*79f0*/  @P2 FADD.FTZ R216, R216, R160 ;  /* 0x000000a0d8d82221 */ /* 0x000fce0000010000 */
.L_x_14320:
[----:B------:R-:W-:-:S04]  /*7a00*/  F2FP.BF16.F32.PACK_AB R160, RZ, R216 ;  /* 0x000000d8ffa0723e */ /* 0x000fc800000010ff */
[----:B------:R-:W-:-:S07]  /*7a10*/  PRMT R159, R159, 0x5410, R160 ;  /* 0x000054109f9f7816 */ /* 0x000fce00000000a0 */
.L_x_14321:
        /* <DEDUP_REMOVED lines=267> */
.L_x_14335:
[----:B------:R-:W2:Y:S04]  /*8ad0*/  LDL R249, [R1+0x2d4] ;  /* 0x0002d40001f97983 */ /* 0x000ea80000100800 */
[----:B------:R-:W3:Y:S04]  /*8ae0*/  LDL R252, [R1+0x58] ;  /* 0x0000580001fc7983 */ /* 0x000ee80000100800 */
[----:B------:R-:W3:Y:S04]  /*8af0*/  LDL R251, [R1+0x2d8] ;  /* 0x0002d80001fb7983 */ /* 0x000ee80000100800 */
[----:B------:R-:W4:Y:S04]  /*8b00*/  LDL R250, [R1+0x5c] ;  /* 0x00005c0001fa7983 */ /* 0x000f280000100800 */
[----:B------:R-:W4:Y:S04]  /*8b10*/  LDL R248, [R1+0x2dc] ;  /* 0x0002dc0001f87983 */ /* 0x000f280000100800 */
[----:B-----5:R0:W-:Y:S04]  /*8b20*/  STL [R1+0x2e8], R150 ;  /* 0x0002e89601007387 */ /* 0x0201e80000100800 */
[----:B0-----:R-:W2:Y:S04]  /*8b30*/  LDL R150, [R1+0x54] ;  /* 0x0000540001967983 */ /* 0x001ea80000100800 */
[----:B------:R0:W-:Y:S04]  /*8b40*/  STL [R1+0x2e4], R149 ;  /* 0x0002e49501007387 */ /* 0x0001e80000100800 */
[----:B0-----:R-:W2:Y:S04]  /*8b50*/  LDL R149, [R1+0x2d0] ;  /* 0x0002d00001957983 */ /* 0x001ea80000100800 */
[----:B------:R0:W-:Y:S04]  /*8b60*/  STL [R1+0x2e0], R148 ;  /* 0x0002e09401007387 */ /* 0x0001e80000100800 */
[----:B0-----:R-:W2:Y:S01]  /*8b70*/  LDL R148, [R1+0x50] ;  /* 0x0000500001947983 */ /* 0x001ea20000100800 */
[----:B-1----:R-:W-:Y:S01]  /*8b80*/  FADD.FTZ R160, R217, R160 ;  /* 0x000000a0d9a07221 */ /* 0x002fe20000010000 */
[C---:B------:R-:W-:Y:S01]  /*8b90*/  FMUL.FTZ R163, R162.reuse, R162 ;  /* 0x000000a2a2a37220 */ /* 0x040fe20000410000 */
[----:B------:R-:W-:-:S02]  /*8ba0*/  FSEL R218, R162, RZ, !P5 ;  /* 0x000000ffa2da7208 */ /* 0x000fc40006800000 */
[----:B------:R-:W-:Y:S02]  /*8bb0*/  FFMA.FTZ R217, R160, R226, UR7 ;  /* 0x00000007a0d97e23 */ /* 0x000fe400080100e2 */
[----:B------:R-:W0:Y:S01]  /*8bc0*/  @!P2 LDC.64 R160, c[0x0][0x250] ;  /* 0x00009400ffa0ab82 */ /* 0x000e220000000a00 */
[----:B------:R-:W-:-:S05]  /*8bd0*/  FSEL R163, R163, RZ, P5 ;  /* 0x000000ffa3a37208 */ /* 0x000fca0002800000 */
[----:B------:R-:W-:Y:S02]  /*8be0*/  FADD.FTZ R163, R217, R163 ;  /* 0x000000a3d9a37221 */ /* 0x000fe40000010000 */
[----:B------:R-:W1:Y:S02]  /*8bf0*/  @!P2 LDC.64 R226, c[0x0][0x258] ;  /* 0x00009600ffe2ab82 */ /* 0x000e640000000a00 */
[----:B------:R0:W1:Y:S02]  /*8c00*/  MUFU.RSQ R217, R163 ;  /* 0x000000a300d97308 */ /* 0x0000640000001400 */
[----:B0-----:R-:W-:Y:S01]  /*8c10*/  FADD.FTZ R163, -R218, R225 ;  /* 0x000000e1daa37221 */ /* 0x001fe20000010100 */
[----:B------:R-:W-:-:S05]  /*8c20*/  @!P2 IMAD.WIDE R160, R13, 0x4, R160 ;  /* 0x000000040da0a825 */ /* 0x000fca00078e02a0 */
[----:B------:R1:W-:Y:S02]  /*8c30*/  @!P2 STG.E desc[UR4][R160.64], R162 ;  /* 0x000000a2a000a986 */ /* 0x0003e4000c101904 */
[----:B-1----:R-:W-:-:S04]  /*8c40*/  @!P2 IMAD.WIDE R160, R13, 0x4, R226 ;  /* 0x000000040da0a825 */ /* 0x002fc800078e02e2 */
[C---:B------:R-:W-:Y:S01]  /*8c50*/  FADD.FTZ R162, -R218.reuse, R224 ;  /* 0x000000e0daa27221 */ /* 0x040fe20000010100 */
[C---:B------:R-:W-:Y:S01]  /*8c60*/  FMUL.FTZ R224, R217.reuse, R163 ;  /* 0x000000a3d9e07220 */ /* 0x040fe20000410000 */
[----:B------:R0:W-:Y:S02]  /*8c70*/  @!P2 STG.E desc[UR4][R160.64], R217 ;  /* 0x000000d9a000a986 */ /* 0x0001e4000c101904 */
[----:B------:R-:W-:Y:S01]  /*8c80*/  FMUL.FTZ R225, R217, R162 ;  /* 0x000000a2d9e17220 */ /* 0x000fe20000410000 */
[C---:B0-----:R-:W-:Y:S01]  /*8c90*/  FADD.FTZ R160, -R218.reuse, R222 ;  /* 0x000000dedaa07221 */ /* 0x041fe20000010100 */
[----:B------:R-:W-:-:S03]  /*8ca0*/  FADD.FTZ R161, -R218, R223 ;  /* 0x000000dfdaa17221 */ /* 0x000fc60000010100 */
[C---:B------:R-:W-:Y:S01]  /*8cb0*/  FMUL.FTZ R222, R217.reuse, R160 ;  /* 0x000000a0d9de7220 */ /* 0x040fe20000410000 */
[----:B------:R-:W-:Y:S01]  /*8cc0*/  FMUL.FTZ R223, R217, R161 ;  /* 0x000000a1d9df7220 */ /* 0x000fe20000410000 */
[----:B---3--:R-:W-:Y:S02]  /*8cd0*/  FFMA.FTZ R161, R251, R225, R252 ;  /* 0x000000e1fba17223 */ /* 0x008fe400000100fc */
[----:B------:R-:W3:Y:S04]  /*8ce0*/  LDL R252, [R1+0x2ac] ;  /* 0x0002ac0001fc7983 */ /* 0x000ee80000100800 */
[----:B------:R-:W3:Y:S01]  /*8cf0*/  LDL R251, [R1+0x34] ;  /* 0x0000340001fb7983 */ /* 0x000ee20000100800 */
[----:B----4-:R-:W-:-:S03]  /*8d00*/  FFMA.FTZ R162, R248, R224, R250 ;  /* 0x000000e0f8a27223 */ /* 0x010fc600000100fa */
[----:B------:R-:W4:Y:S02]  /*8d10*/  LDL R250, [R1+0x2a4] ;  /* 0x0002a40001fa7983 */ /* 0x000f240000100800 */
[----:B------:R-:W-:Y:S01]  /*8d20*/  F2FP.BF16.F32.PACK_AB R161, R162, R161 ;  /* 0x000000a1a2a1723e */ /* 0x000fe200000010ff */
[C---:B------:R-:W-:Y:S01]  /*8d30*/  FADD.FTZ R162, -R218.reuse, R193 ;  /* 0x000000c1daa27221 */ /* 0x040fe20000010100 */
[----:B--2---:R-:W-:Y:S01]  /*8d40*/  FFMA.FTZ R163, R249, R223, R150 ;  /* 0x000000dff9a37223 */ /* 0x004fe20000010096 */
[----:B------:R-:W-:Y:S01]  /*8d50*/  FADD.FTZ R193, -R218, R220 ;  /* 0x000000dcdac17221 */ /* 0x000fe20000010100 */
[----:B------:R-:W2:Y:S03]  /*8d60*/  LDL R150, [R1+0x40] ;  /* 0x0000400001967983 */ /* 0x000ea60000100800 */
[----:B------:R-:W-:Y:S01]  /*8d70*/  FMUL.FTZ R227, R217, R193 ;  /* 0x000000c1d9e37220 */ /* 0x000fe20000410000 */
[----:B------:R-:W3:Y:S04]  /*8d80*/  LDL R249, [R1+0x2cc] ;  /* 0x0002cc0001f97983 */ /* 0x000ee80000100800 */
[----:B------:R-:W4:Y:S04]  /*8d90*/  LDL R193, [R1+0x48] ;  /* 0x0000480001c17983 */ /* 0x000f280000100800 */
[----:B------:R-:W3:Y:S01]  /*8da0*/  LDL R220, [R1+0x4c] ;  /* 0x00004c0001dc7983 */ /* 0x000ee20000100800 */
[----:B------:R-:W-:-:S03]  /*8db0*/  FFMA.FTZ R160, R149, R222, R148 ;  /* 0x000000de95a07223 */ /* 0x000fc60000010094 */
[----:B------:R-:W4:Y:S02]  /*8dc0*/  LDL R149, [R1+0x44] ;  /* 0x0000440001957983 */ /* 0x000f240000100800 */
[----:B------:R-:W-:Y:S01]  /*8dd0*/  F2FP.BF16.F32.PACK_AB R160, R163, R160 ;  /* 0x000000a0a3a0723e */ /* 0x000fe200000010ff */
[C---:B------:R-:W-:Y:S01]  /*8de0*/  FADD.FTZ R163, -R218.reuse, R219 ;  /* 0x000000dbdaa37221 */ /* 0x040fe20000010100 */
[----:B------:R-:W-:Y:S01]  /*8df0*/  FADD.FTZ R219, -R218, R221 ;  /* 0x000000dddadb7221 */ /* 0x000fe20000010100 */
[C---:B------:R-:W-:Y:S01]  /*8e00*/  FMUL.FTZ R221, R217.reuse, R162 ;  /* 0x000000a2d9dd7220 */ /* 0x040fe20000410000 */
[----:B------:R-:W3:Y:S01]  /*8e10*/  LDL R148, [R1+0x28] ;  /* 0x0000280001947983 */ /* 0x000ee20000100800 */
[C---:B------:R-:W-:Y:S01]  /*8e20*/  FMUL.FTZ R226, R217.reuse, R163 ;  /* 0x000000a3d9e27220 */ /* 0x040fe20000410000 */
[----:B------:R-:W-:Y:S02]  /*8e30*/  FMUL.FTZ R248, R217, R219 ;  /* 0x000000dbd9f87220 */ /* 0x000fe40000410000 */
[----:B------:R-:W2:Y:S04]  /*8e40*/  LDL R162, [R1+0x2c0] ;  /* 0x0002c00001a27983 */ /* 0x000ea80000100800 */
[----:B------:R-:W4:Y:S04]  /*8e50*/  LDL R219, [R1+0x2c4] ;  /* 0x0002c40001db7983 */ /* 0x000f280000100800 */
[----:B------:R-:W3:Y:S01]  /*8e60*/  LDL R163, [R1+0x2c8] ;  /* 0x0002c80001a37983 */ /* 0x000ee20000100800 */
[----:B--2---:R-:W-:-:S03]  /*8e70*/  FFMA.FTZ R162, R162, R221, R150 ;  /* 0x000000dda2a27223 */ /* 0x004fc60000010096 */
[----:B------:R1:W5:Y:S01]  /*8e80*/  LDL.LU R150, [R1+0x2e8] ;  /* 0x0002e80001967983 */ /* 0x0003620000300800 */
[----:B----4-:R-:W-:-:S03]  /*8e90*/  FFMA.FTZ R219, R219, R226, R149 ;  /* 0x000000e2dbdb7223 */ /* 0x010fc60000010095 */
[----:B------:R1:W5:Y:S01]  /*8ea0*/  LDL.LU R149, [R1+0x2e4] ;  /* 0x0002e40001957983 */ /* 0x0003620000300800 */
[----:B---3--:R-:W-:Y:S01]  /*8eb0*/  FFMA.FTZ R163, R163, R227, R193 ;  /* 0x000000e3a3a37223 */ /* 0x008fe200000100c1 */
[----:B------:R-:W-:Y:S01]  /*8ec0*/  FFMA.FTZ R193, R249, R248, R220 ;  /* 0x000000f8f9c17223 */ /* 0x000fe200000100dc */
[----:B------:R-:W-:Y:S01]  /*8ed0*/  SHF.L.U32 R220, R192, 0x4, RZ ;  /* 0x00000004c0dc7819 */ /* 0x000fe200000006ff */
[----:B------:R-:W2:Y:S01]  /*8ee0*/  LDL R249, [R1+0x2c] ;  /* 0x00002c0001f97983 */ /* 0x000ea20000100800 */
[----:B------:R-:W-:Y:S02]  /*8ef0*/  F2FP.BF16.F32.PACK_AB R162, R219, R162 ;  /* 0x000000a2dba2723e */ /* 0x000fe400000010ff */
[----:B------:R-:W-:Y:S02]  /*8f00*/  SHF.R.U32.HI R219, RZ, 0x1c, R192 ;  /* 0x0000001cffdb7819 */ /* 0x000fe400000116c0 */
[----:B------:R-:W-:Y:S02]  /*8f10*/  IADD3 R192, P2, R220, UR8, RZ ;  /* 0x00000008dcc07c10 */ /* 0x000fe4000ff5e0ff */
[----:B------:R-:W-:-:S02]  /*8f20*/  F2FP.BF16.F32.PACK_AB R163, R193, R163 ;  /* 0x000000a3c1a3723e */ /* 0x000fc400000010ff */
[----:B------:R-:W-:-:S05]  /*8f30*/  IADD3.X R193, R219, UR9, RZ, P2, !PT ;  /* 0x00000009dbc17c10 */ /* 0x000fca00097fe4ff */
[----:B------:R0:W-:Y:S04]  /*8f40*/  STG.E.128 desc[UR4][R192.64], R160 ;  /* 0x000000a0c0007986 */ /* 0x0001e8000c101d04 */
[----:B0-----:R-:W3:Y:S04]  /*8f50*/  LDL R161, [R1+0x2b8] ;  /* 0x0002b80001a17983 */ /* 0x001ee80000100800 */
[----:B------:R-:W4:Y:S04]  /*8f60*/  LDL R162, [R1+0x2a0] ;  /* 0x0002a00001a27983 */ /* 0x000f280000100800 */
[----:B------:R-:W2:Y:S04]  /*8f70*/  LDL R160, [R1+0x38] ;  /* 0x0000380001a07983 */ /* 0x000ea80000100800 */
[----:B------:R-:W2:Y:S04]  /*8f80*/  LDL R163, [R1+0x2a8] ;  /* 0x0002a80001a37983 */ /* 0x000ea80000100800 */
[----:B------:R-:W4:Y:S04]  /*8f90*/  LDL R192, [R1+0x3c] ;  /* 0x00003c0001c07983 */ /* 0x000f280000100800 */
[----:B------:R-:W4:Y:S01]  /*8fa0*/  LDL R193, [R1+0x2bc] ;  /* 0x0002bc0001c17983 */ /* 0x000f220000100800 */
[----:B---3--:R-:W-:-:S03]  /*8fb0*/  FFMA.FTZ R161, R161, R225, R148 ;  /* 0x000000e1a1a17223 */ /* 0x008fc60000010094 */
[----:B------:R1:W5:Y:S04]  /*8fc0*/  LDL.LU R148, [R1+0x2e0] ;  /* 0x0002e00001947983 */ /* 0x0003680000300800 */
[----:B------:R-:W3:Y:S01]  /*8fd0*/  LDL R225, [R1+0x30] ;  /* 0x0000300001e17983 */ /* 0x000ee20000100800 */
[----:B--2---:R-:W-:-:S03]  /*8fe0*/  FFMA.FTZ R163, R163, R227, R160 ;  /* 0x000000e3a3a37223 */ /* 0x004fc600000100a0 */
[----:B------:R-:W2:Y:S01]  /*8ff0*/  LDL R227, [R1+0x298] ;  /* 0x0002980001e37983 */ /* 0x000ea20000100800 */
[----:B----4-:R-:W-:Y:S01]  /*9000*/  FFMA.FTZ R160, R252, R248, R192 ;  /* 0x000000f8fca07223 */ /* 0x010fe200000100c0 */
[----:B------:R-:W-:Y:S02]  /*9010*/  FFMA.FTZ R192, R250, R226, R251 ;  /* 0x000000e2fac07223 */ /* 0x000fe400000100fb */
[----:B------:R-:W4:Y:S01]  /*9020*/  LDL R252, [R1+0x290] ;  /* 0x0002900001fc7983 */ /* 0x000f220000100800 */
[----:B------:R-:W-:Y:S01]  /*9030*/  FFMA.FTZ R193, R193, R224, R249 ;  /* 0x000000e0c1c17223 */ /* 0x000fe200000100f9 */
[----:B------:R-:W-:Y:S02]  /*9040*/  F2FP.BF16.F32.PACK_AB R163, R160, R163 ;  /* 0x000000a3a0a3723e */ /* 0x000fe400000010ff */
[----:B------:R-:W2:Y:S02]  /*9050*/  LDL R224, [R1+0x2b4] ;  /* 0x0002b40001e07983 */ /* 0x000ea40000100800 */
[----:B------:R-:W-:-:S02]  /*9060*/  F2FP.BF16.F32.PACK_AB R161, R193, R161 ;  /* 0x000000a1c1a1723e */ /* 0x000fc400000010ff */
[----:B------:R-:W4:Y:S04]  /*9070*/  LDL R160, [R1+0x2b0] ;  /* 0x0002b00001a07983 */ /* 0x000f280000100800 */
[----:B------:R-:W4:Y:S04]  /*9080*/  LDL R193, [R1+0x20] ;  /* 0x0000200001c17983 */ /* 0x000f280000100800 */
[----:B------:R-:W2:Y:S04]  /*9090*/  LDL R226, [R1+0x10] ;  /* 0x0000100001e27983 */ /* 0x000ea80000100800 */
[----:B------:R-:W2:Y:S04]  /*90a0*/  LDL R251, [R1+0x14] ;  /* 0x0000140001fb7983 */ /* 0x000ea80000100800 */
[----:B------:R-:W2:Y:S04]  /*90b0*/  LDL R250, [R1+0x294] ;  /* 0x0002940001fa7983 */ /* 0x000ea80000100800 */
[----:B------:R-:W2:Y:S01]  /*90c0*/  LDL R248, [R1+0x18] ;  /* 0x0000180001f87983 */ /* 0x000ea20000100800 */
[----:B---3--:R-:W-:-:S03]  /*90d0*/  FFMA.FTZ R162, R162, R221, R225 ;  /* 0x000000dda2a27223 */ /* 0x008fc600000100e1 */
[----:B------:R-:W3:Y:S02]  /*90e0*/  LDL R225, [R1+0x1c] ;  /* 0x00001c0001e17983 */ /* 0x000ee40000100800 */
[----:B------:R-:W-:Y:S02]  /*90f0*/  F2FP.BF16.F32.PACK_AB R162, R192, R162 ;  /* 0x000000a2c0a2723e */ /* 0x000fe400000010ff */
[----:B------:R-:W3:Y:S04]  /*9100*/  LDL R221, [R1+0x29c] ;  /* 0x00029c0001dd7983 */ /* 0x000ee80000100800 */
[----:B------:R-:W2:Y:S01]  /*9110*/  LDL R192, [R1+0x24] ;  /* 0x0000240001c07983 */ /* 0x000ea20000100800 */
[----:B----4-:R-:W-:Y:S01]  /*9120*/  FFMA.FTZ R160, R160, R222, R193 ;  /* 0x000000dea0a07223 */ /* 0x010fe200000100c1 */
[----:B--2---:R-:W-:Y:S01]  /*9130*/  FFMA.FTZ R193, R224, R223, R192 ;  /* 0x000000dfe0c17223 */ /* 0x004fe200000100c0 */
[----:B------:R-:W-:Y:S01]  /*9140*/  IADD3 R192, P2, R220, UR10, RZ ;  /* 0x0000000adcc07c10 */ /* 0x000fe2000ff5e0ff */
[----:B------:R-:W2:Y:S01]  /*9150*/  LDL R224, [R1+0x8] ;  /* 0x0000080001e07983 */ /* 0x000ea20000100800 */
[----:B------:R-:W0:Y:S02]  /*9160*/  LDC.64 R222, c[0x0][0x2b8] ;  /* 0x0000ae00ffde7b82 */ /* 0x000e240000000a00 */
[----:B------:R-:W-:Y:S01]  /*9170*/  F2FP.BF16.F32.PACK_AB R160, R193, R160 ;  /* 0x000000a0c1a0723e */ /* 0x000fe200000010ff */
[----:B------:R-:W4:Y:S01]  /*9180*/  LDL R220, [R1+0xc] ;  /* 0x00000c0001dc7983 */ /* 0x000f220000100800 */
[----:B------:R-:W-:-:S03]  /*9190*/  IADD3.X R193, R219, UR11, RZ, P2, !PT ;  /* 0x0000000bdbc17c10 */ /* 0x000fc600097fe4ff */
[----:B------:R-:W4:Y:S04]  /*91a0*/  LDL R219, [R1+0x28c] ;  /* 0x00028c0001db7983 */ /* 0x000f280000100800 */
[----:B------:R1:W-:Y:S02]  /*91b0*/  STG.E.128 desc[UR4][R192.64], R160 ;  /* 0x000000a0c0007986 */ /* 0x0003e4000c101d04 */
[C---:B-1----:R-:W-:Y:S01]  /*91c0*/  FADD.FTZ R160, -R218.reuse, R215 ;  /* 0x000000d7daa07221 */ /* 0x042fe20000010100 */
[C---:B------:R-:W-:Y:S01]  /*91d0*/  FADD.FTZ R161, -R218.reuse, R214 ;  /* 0x000000d6daa17221 */ /* 0x040fe20000010100 */
[C---:B------:R-:W-:Y:S02]  /*91e0*/  FADD.FTZ R162, -R218.reuse, R213 ;  /* 0x000000d5daa27221 */ /* 0x040fe40000010100 */
[C---:B------:R-:W-:Y:S01]  /*91f0*/  FMUL.FTZ R215, R217.reuse, R160 ;  /* 0x000000a0d9d77220 */ /* 0x040fe20000410000 */
[----:B------:R-:W-:Y:S01]  /*9200*/  FMUL.FTZ R214, R217, R161 ;  /* 0x000000a1d9d67220 */ /* 0x000fe20000410000 */
[----:B------:R-:W-:-:S02]  /*9210*/  FADD.FTZ R163, -R218, R212 ;  /* 0x000000d4daa37221 */ /* 0x000fc40000010100 */
[----:B------:R-:W-:Y:S01]  /*9220*/  FFMA.FTZ R160, R252, R215, R226 ;  /* 0x000000d7fca07223 */ /* 0x000fe200000100e2 */
[----:B------:R-:W-:Y:S01]  /*9230*/  FFMA.FTZ R161, R250, R214, R251 ;  /* 0x000000d6faa17223 */ /* 0x000fe200000100fb */
[C---:B------:R-:W-:Y:S01]  /*9240*/  FMUL.FTZ R213, R217.reuse, R162 ;  /* 0x000000a2d9d57220 */ /* 0x040fe20000410000 */
[----:B------:R-:W-:Y:S01]  /*9250*/  FMUL.FTZ R212, R217, R163 ;  /* 0x000000a3d9d47220 */ /* 0x000fe20000410000 */
[C---:B------:R-:W-:Y:S01]  /*9260*/  FADD.FTZ R192, -R218.reuse, R205 ;  /* 0x000000cddac07221 */ /* 0x040fe20000010100 */
[C---:B------:R-:W-:Y:S01]  /*9270*/  FADD.FTZ R193, -R218.reuse, R204 ;  /* 0x000000ccdac17221 */ /* 0x040fe20000010100 */
[----:B------:R-:W-:Y:S01]  /*9280*/  F2FP.BF16.F32.PACK_AB R160, R161, R160 ;  /* 0x000000a0a1a0723e */ /* 0x000fe200000010ff */
[----:B------:R-:W-:Y:S01]  /*9290*/  FFMA.FTZ R161, R227, R213, R248 ;  /* 0x000000d5e3a17223 */ /* 0x000fe200000100f8 */
[----:B---3--:R-:W-:Y:S01]  /*92a0*/  FFMA.FTZ R162, R221, R212, R225 ;  /* 0x000000d4dda27223 */ /* 0x008fe200000100e1 */
[----:B------:R-:W-:Y:S01]  /*92b0*/  FADD.FTZ R163, -R218, R206 ;  /* 0x000000cedaa37221 */ /* 0x000fe20000010100 */
[----:B------:R-:W3:Y:S03]  /*92c0*/  LDL R248, [R1+0x4] ;  /* 0x0000040001f87983 */ /* 0x000ee60000100800 */
[----:B------:R-:W-:Y:S01]  /*92d0*/  F2FP.BF16.F32.PACK_AB R161, R162, R161 ;  /* 0x000000a1a2a1723e */ /* 0x000fe200000010ff */
[----:B------:R-:W-:Y:S01]  /*92e0*/  FADD.FTZ R162, -R218, R207 ;  /* 0x000000cfdaa27221 */ /* 0x000fe20000010100 */
[C---:B------:R-:W-:Y:S01]  /*92f0*/  FMUL.FTZ R205, R217.reuse, R163 ;  /* 0x000000a3d9cd7220 */ /* 0x040fe20000410000 */
[----:B------:R-:W3:Y:S02]  /*9300*/  LDL R227, [R1+0x284] ;  /* 0x0002840001e37983 */ /* 0x000ee40000100800 */
[----:B------:R-:W-:-:S02]  /*9310*/  FMUL.FTZ R204, R217, R162 ;  /* 0x000000a2d9cc7220 */ /* 0x000fc40000410000 */
[----:B------:R-:W2:Y:S04]  /*9320*/  LDL R162, [R1+0x280] ;  /* 0x0002800001a27983 */ /* 0x000ea80000100800 */
[----:B------:R-:W2:Y:S04]  /*9330*/  LDL R163, [R1] ;  /* 0x0000000001a37983 */ /* 0x000ea80000100800 */
[----:B------:R-:W2:Y:S01]  /*9340*/  LDL R221, [R1+0x288] ;  /* 0x0002880001dd7983 */ /* 0x000ea20000100800 */
[C---:B------:R-:W-:Y:S01]  /*9350*/  FMUL.FTZ R206, R217.reuse, R192 ;  /* 0x000000c0d9ce7220 */ /* 0x040fe20000410000 */
[----:B------:R-:W-:-:S02]  /*9360*/  FMUL.FTZ R207, R217, R193 ;  /* 0x000000c1d9cf7220 */ /* 0x000fc40000410000 */
        /* <DEDUP_REMOVED lines=8> */
[----:B------:R-:W3:Y:S04]  /*93f0*/  LDL R248, [R1+0x258] ;  /* 0x0002580001f87983 */ /* 0x000ee80000100800 */
[----:B------:R-:W3:Y:S01]  /*9400*/  LDL R227, [R1+0x25c] ;  /* 0x00025c0001e37983 */ /* 0x000ee20000100800 */
[----:B--2---:R-:W-:Y:S01]  /*9410*/  FFMA.FTZ R162, R162, R204, R163 ;  /* 0x000000cca2a27223 */ /* 0x004fe200000100a3 */
[----:B------:R-:W-:-:S04]  /*9420*/  FFMA.FTZ R163, R221, R206, R224 ;  /* 0x000000cedda37223 */ /* 0x000fc800000100e0 */
[----:B------:R-:W-:Y:S01]  /*9430*/  F2FP.BF16.F32.PACK_AB R162, R193, R162 ;  /* 0x000000a2c1a2723e */ /* 0x000fe200000010ff */
[----:B------:R-:W2:Y:S01]  /*9440*/  LDL R224, [R1+0x27c] ;  /* 0x00027c0001e07983 */ /* 0x000ea20000100800 */
[----:B------:R-:W1:Y:S01]  /*9450*/  LDC.64 R220, c[0x0][0x2c0] ;  /* 0x0000b000ffdc7b82 */ /* 0x000e620000000a00 */
[----:B------:R-:W-:Y:S01]  /*9460*/  F2FP.BF16.F32.PACK_AB R163, R192, R163 ;  /* 0x000000a3c0a3723e */ /* 0x000fe200000010ff */
[----:B0-----:R-:W-:-:S05]  /*9470*/  IMAD.WIDE.U32 R192, R194, 0x10, R222 ;  /* 0x00000010c2c07825 */ /* 0x001fca00078e00de */
[----:B------:R0:W-:Y:S04]  /*9480*/  STG.E.128 desc[UR4][R192.64], R160 ;  /* 0x000000a0c0007986 */ /* 0x0001e8000c101d04 */
[----:B0-----:R-:W3:Y:S01]  /*9490*/  LDL R193, [R1+0x268] ;  /* 0x0002680001c17983 */ /* 0x001ee20000100800 */
[----:B------:R-:W-:Y:S01]  /*94a0*/  FFMA.FTZ R160, R252, R207, R247 ;  /* 0x000000cffca07223 */ /* 0x000fe200000100f7 */
[----:B------:R-:W-:Y:S02]  /*94b0*/  FFMA.FTZ R161, R250, R213, R242 ;  /* 0x000000d5faa17223 */ /* 0x000fe400000100f2 */
[----:B------:R-:W2:Y:S01]  /*94c0*/  LDL R250, [R1+0x254] ;  /* 0x0002540001fa7983 */ /* 0x000ea20000100800 */
[----:B------:R-:W-:Y:S01]  /*94d0*/  FFMA.FTZ R162, R226, R204, R244 ;  /* 0x000000cce2a27223 */ /* 0x000fe200000100f4 */
[----:B------:R-:W-:-:S02]  /*94e0*/  FFMA.FTZ R192, R225, R205, R245 ;  /* 0x000000cde1c07223 */ /* 0x000fc400000100f5 */
[----:B------:R-:W2:Y:S04]  /*94f0*/  LDL R226, [R1+0x240] ;  /* 0x0002400001e27983 */ /* 0x000ea80000100800 */
[----:B------:R-:W2:Y:S04]  /*9500*/  LDL R225, [R1+0x244] ;  /* 0x0002440001e17983 */ /* 0x000ea80000100800 */
[----:B------:R-:W2:Y:S04]  /*9510*/  LDL R213, [R1+0x22c] ;  /* 0x00022c0001d57983 */ /* 0x000ea80000100800 */
[----:B------:R-:W2:Y:S04]  /*9520*/  LDL R207, [R1+0x238] ;  /* 0x0002380001cf7983 */ /* 0x000ea80000100800 */
[----:B------:R-:W2:Y:S01]  /*9530*/  LDL R205, [R1+0x224] ;  /* 0x0002240001cd7983 */ /* 0x000ea20000100800 */
[----:B------:R-:W-:-:S03]  /*9540*/  F2FP.BF16.F32.PACK_AB R162, R192, R162 ;  /* 0x000000a2c0a2723e */ /* 0x000fc600000010ff */
[----:B------:R-:W2:Y:S01]  /*9550*/  LDL R252, [R1+0x1d8] ;  /* 0x0001d80001fc7983 */ /* 0x000ea20000100800 */
[----:B----4-:R-:W-:-:S03]  /*9560*/  FFMA.FTZ R204, R219, R214, R241 ;  /* 0x000000d6dbcc7223 */ /* 0x010fc600000100f1 */
[----:B------:R-:W4:Y:S04]  /*9570*/  LDL R219, [R1+0x24c] ;  /* 0x00024c0001db7983 */ /* 0x000f280000100800 */
[----:B------:R-:W4:Y:S01]  /*9580*/  LDL R214, [R1+0x218] ;  /* 0x0002180001d67983 */ /* 0x000f220000100800 */
[----:B---3--:R-:W-:Y:S01]  /*9590*/  FFMA.FTZ R163, R193, R206, R246 ;  /* 0x000000cec1a37223 */ /* 0x008fe200000100f6 */
[----:B--2---:R-:W-:Y:S02]  /*95a0*/  FFMA.FTZ R193, R224, R212, R243 ;  /* 0x000000d4e0c17223 */ /* 0x004fe400000100f3 */
[----:B------:R-:W2:Y:S02]  /*95b0*/  LDL R206, [R1+0x220] ;  /* 0x0002200001ce7983 */ /* 0x000ea40000100800 */
[----:B------:R-:W-:Y:S01]  /*95c0*/  F2FP.BF16.F32.PACK_AB R163, R160, R163 ;  /* 0x000000a3a0a3723e */ /* 0x000fe200000010ff */
[----:B------:R-:W-:Y:S01]  /*95d0*/  FFMA.FTZ R160, R251, R215, R240 ;  /* 0x000000d7fba07223 */ /* 0x000fe200000100f0 */
[----:B------:R-:W3:Y:S04]  /*95e0*/  LDL R224, [R1+0x248] ;  /* 0x0002480001e07983 */ /* 0x000ee80000100800 */
[----:B------:R-:W4:Y:S04]  /*95f0*/  LDL R251, [R1+0x250] ;  /* 0x0002500001fb7983 */ /* 0x000f280000100800 */
[----:B------:R-:W2:Y:S04]  /*9600*/  LDL R215, [R1+0x228] ;  /* 0x0002280001d77983 */ /* 0x000ea80000100800 */
[----:B------:R-:W2:Y:S01]  /*9610*/  LDL R212, [R1+0x230] ;  /* 0x0002300001d47983 */ /* 0x000ea20000100800 */
[----:B------:R-:W-:Y:S01]  /*9620*/  F2FP.BF16.F32.PACK_AB R161, R193, R161 ;  /* 0x000000a1c1a1723e */ /* 0x000fe200000010ff */
[----:B-1----:R-:W-:Y:S01]  /*9630*/  IMAD.WIDE.U32 R192, R194, 0x10, R220 ;  /* 0x00000010c2c07825 */ /* 0x002fe200078e00dc */
[----:B------:R-:W-:-:S02]  /*9640*/  F2FP.BF16.F32.PACK_AB R160, R204, R160 ;  /* 0x000000a0cca0723e */ /* 0x000fc400000010ff */
[----:B------:R-:W2:Y:S04]  /*9650*/  LDL R204, [R1+0x23c] ;  /* 0x00023c0001cc7983 */ /* 0x000ea80000100800 */
[----:B------:R0:W-:Y:S02]  /*9660*/  STG.E.128 desc[UR4][R192.64], R160 ;  /* 0x000000a0c0007986 */ /* 0x0001e4000c101d04 */
[C---:B0-----:R-:W-:Y:S02]  /*9670*/  FADD.FTZ R163, -R218.reuse, R198 ;  /* 0x000000c6daa37221 */ /* 0x041fe40000010100 */
[----:B------:R-:W2:Y:S01]  /*9680*/  LDL R198, [R1+0x234] ;  /* 0x0002340001c67983 */ /* 0x000ea20000100800 */
[C---:B------:R-:W-:Y:S01]  /*9690*/  FADD.FTZ R160, -R218.reuse, R195 ;  /* 0x000000c3daa07221 */ /* 0x040fe20000010100 */
[C---:B------:R-:W-:Y:S01]  /*96a0*/  FADD.FTZ R161, -R218.reuse, R196 ;  /* 0x000000c4daa17221 */ /* 0x040fe20000010100 */
[----:B------:R-:W-:Y:S01]  /*96b0*/  FADD.FTZ R162, -R218, R197 ;  /* 0x000000c5daa27221 */ /* 0x000fe20000010100 */
[C---:B------:R-:W-:Y:S01]  /*96c0*/  FMUL.FTZ R192, R217.reuse, R163 ;  /* 0x000000a3d9c07220 */ /* 0x040fe20000410000 */
[C---:B------:R-:W-:Y:S01]  /*96d0*/  FMUL.FTZ R194, R217.reuse, R160 ;  /* 0x000000a0d9c27220 */ /* 0x040fe20000410000 */
[C---:B------:R-:W-:Y:S01]  /*96e0*/  FMUL.FTZ R193, R217.reuse, R161 ;  /* 0x000000a1d9c17220 */ /* 0x040fe20000410000 */
[----:B------:R-:W-:Y:S01]  /*96f0*/  FMUL.FTZ R195, R217, R162 ;  /* 0x000000a2d9c37220 */ /* 0x000fe20000410000 */
[----:B------:R-:W-:-:S02]  /*9700*/  FFMA.FTZ R162, R227, R192, R239 ;  /* 0x000000c0e3a27223 */ /* 0x000fc400000100ef */
[----:B------:R-:W-:Y:S01]  /*9710*/  FFMA.FTZ R163, R250, R193, R237 ;  /* 0x000000c1faa37223 */ /* 0x000fe200000100ed */
[----:B------:R-:W-:Y:S01]  /*9720*/  FFMA.FTZ R161, R248, R195, R238 ;  /* 0x000000c3f8a17223 */ /* 0x000fe200000100ee */
[----:B------:R-:W2:Y:S04]  /*9730*/  LDL R250, [R1+0x1c0] ;  /* 0x0001c00001fa7983 */ /* 0x000ea80000100800 */
[----:B------:R-:W-:Y:S01]  /*9740*/  F2FP.BF16.F32.PACK_AB R161, R162, R161 ;  /* 0x000000a1a2a1723e */ /* 0x000fe200000010ff */
[C---:B------:R-:W-:Y:S01]  /*9750*/  FADD.FTZ R162, -R218.reuse, R184 ;  /* 0x000000b8daa27221 */ /* 0x040fe20000010100 */
[----:B------:R-:W-:Y:S01]  /*9760*/  FADD.FTZ R184, -R218, R186 ;  /* 0x000000badab87221 */ /* 0x000fe20000010100 */
[----:B------:R-:W2:Y:S02]  /*9770*/  LDL R248, [R1+0x1c4] ;  /* 0x0001c40001f87983 */ /* 0x000ea40000100800 */
[C---:B------:R-:W-:Y:S01]  /*9780*/  FMUL.FTZ R186, R217.reuse, R162 ;  /* 0x000000a2d9ba7220 */ /* 0x040fe20000410000 */
[----:B------:R-:W-:Y:S01]  /*9790*/  FMUL.FTZ R197, R217, R184 ;  /* 0x000000b8d9c57220 */ /* 0x000fe20000410000 */
[----:B------:R-:W2:Y:S02]  /*97a0*/  LDL R227, [R1+0x1c8] ;  /* 0x0001c80001e37983 */ /* 0x000ea40000100800 */
[----:B------:R-:W-:-:S02]  /*97b0*/  FFMA.FTZ R162, R226, R186, R232 ;  /* 0x000000bae2a27223 */ /* 0x000fc400000100e8 */
[----:B------:R-:W2:Y:S01]  /*97c0*/  LDL R226, [R1+0x1cc] ;  /* 0x0001cc0001e27983 */ /* 0x000ea20000100800 */
[----:B----4-:R-:W-:-:S03]  /*97d0*/  FFMA.FTZ R160, R251, R194, R236 ;  /* 0x000000c2fba07223 */ /* 0x010fc600000100ec */
[----:B------:R-:W4:Y:S02]  /*97e0*/  LDL R251, [R1+0x1dc] ;  /* 0x0001dc0001fb7983 */ /* 0x000f240000100800 */
[----:B------:R-:W-:Y:S01]  /*97f0*/  F2FP.BF16.F32.PACK_AB R160, R163, R160 ;  /* 0x000000a0a3a0723e */ /* 0x000fe200000010ff */
[C---:B------:R-:W-:Y:S01]  /*9800*/  FADD.FTZ R163, -R218.reuse, R185 ;  /* 0x000000b9daa37221 */ /* 0x040fe20000010100 */
[----:B------:R-:W-:-:S03]  /*9810*/  FADD.FTZ R185, -R218, R187 ;  /* 0x000000bbdab97221 */ /* 0x000fc60000010100 */
[C---:B------:R-:W-:Y:S01]  /*9820*/  FMUL.FTZ R187, R217.reuse, R163 ;  /* 0x000000a3d9bb7220 */ /* 0x040fe20000410000 */
[----:B------:R-:W-:Y:S01]  /*9830*/  FMUL.FTZ R196, R217, R185 ;  /* 0x000000b9d9c47220 */ /* 0x000fe20000410000 */
[----:B---3--:R-:W-:Y:S02]  /*9840*/  FFMA.FTZ R163, R224, R197, R234 ;  /* 0x000000c5e0a37223 */ /* 0x008fe400000100ea */
[----:B------:R-:W-:Y:S01]  /*9850*/  FFMA.FTZ R185, R225, R187, R233 ;  /* 0x000000bbe1b97223 */ /* 0x000fe200000100e9 */
[----:B------:R-:W-:Y:S01]  /*9860*/  FFMA.FTZ R184, R219, R196, R235 ;  /* 0x000000c4dbb87223 */ /* 0x000fe200000100eb */
[----:B------:R-:W3:Y:S03]  /*9870*/  LDL R224, [R1+0x1b8] ;  /* 0x0001b80001e07983 */ /* 0x000ee60000100800 */
[----:B------:R-:W-:Y:S01]  /*9880*/  F2FP.BF16.F32.PACK_AB R162, R185, R162 ;  /* 0x000000a2b9a2723e */ /* 0x000fe200000010ff */
[----:B------:R-:W4:Y:S01]  /*9890*/  LDL R219, [R1+0x210] ;  /* 0x0002100001db7983 */ /* 0x000f220000100800 */
[----:B------:R-:W-:Y:S01]  /*98a0*/  F2FP.BF16.F32.PACK_AB R163, R184, R163 ;  /* 0x000000a3b8a3723e */ /* 0x000fe200000010ff */
[----:B------:R-:W-:-:S02]  /*98b0*/  IMAD.WIDE.U32 R184, R174, 0x10, R222 ;  /* 0x00000010aeb87825 */ /* 0x000fc400078e00de */
[----:B------:R-:W3:Y:S04]  /*98c0*/  LDL R225, [R1+0x1b0] ;  /* 0x0001b00001e17983 */ /* 0x000ee80000100800 */
[----:B------:R2:W-:Y:S01]  /*98d0*/  STG.E.128 desc[UR4][R184.64], R160 ;  /* 0x000000a0b8007986 */ /* 0x0005e2000c101d04 */
[----:B------:R-:W-:-:S03]  /*98e0*/  FFMA.FTZ R187, R205, R187, R229 ;  /* 0x000000bbcdbb7223 */ /* 0x000fc600000100e5 */
[----:B------:R-:W3:Y:S01]  /*98f0*/  LDL R205, [R1+0x20c] ;  /* 0x00020c0001cd7983 */ /* 0x000ee20000100800 */
[----:B--2---:R-:W-:Y:S01]  /*9900*/  FFMA.FTZ R163, R215, R197, R230 ;  /* 0x000000c5d7a37223 */ /* 0x004fe200000100e6 */
[----:B------:R-:W-:Y:S02]  /*9910*/  FFMA.FTZ R160, R213, R196, R231 ;  /* 0x000000c4d5a07223 */ /* 0x000fe400000100e7 */
[----:B------:R-:W2:Y:S04]  /*9920*/  LDL R215, [R1+0x214] ;  /* 0x0002140001d77983 */ /* 0x000ea80000100800 */
[----:B------:R-:W3:Y:S01]  /*9930*/  LDL R213, [R1+0x21c] ;  /* 0x00021c0001d57983 */ /* 0x000ee20000100800 */
[----:B------:R-:W-:Y:S01]  /*9940*/  F2FP.BF16.F32.PACK_AB R163, R160, R163 ;  /* 0x000000a3a0a3723e */ /* 0x000fe200000010ff */
[----:B------:R-:W-:Y:S01]  /*9950*/  FFMA.FTZ R160, R212, R194, R88 ;  /* 0x000000c2d4a07223 */ /* 0x000fe20000010058 */
[----:B------:R-:W-:Y:S01]  /*9960*/  FFMA.FTZ R161, R207, R195, R90 ;  /* 0x000000c3cfa17223 */ /* 0x000fe2000001005a */
[----:B------:R-:W-:Y:S01]  /*9970*/  FFMA.FTZ R162, R206, R186, R228 ;  /* 0x000000bacea27223 */ /* 0x000fe200000100e4 */
[----:B------:R-:W3:Y:S04]  /*9980*/  LDL R212, [R1+0x200] ;  /* 0x0002000001d47983 */ /* 0x000ee80000100800 */
[----:B------:R-:W3:Y:S04]  /*9990*/  LDL R207, [R1+0x204] ;  /* 0x0002040001cf7983 */ /* 0x000ee80000100800 */
[----:B------:R-:W3:Y:S01]  /*99a0*/  LDL R206, [R1+0x208] ;  /* 0x0002080001ce7983 */ /* 0x000ee20000100800 */
[----:B------:R-:W-:Y:S01]  /*99b0*/  FFMA.FTZ R184, R204, R192, R91 ;  /* 0x000000c0ccb87223 */ /* 0x000fe2000001005b */
[----:B------:R-:W-:-:S02]  /*99c0*/  FFMA.FTZ R185, R198, R193, R89 ;  /* 0x000000c1c6b97223 */ /* 0x000fc40000010059 */
[----:B------:R-:W3:Y:S04]  /*99d0*/  LDL R194, [R1+0x1e4] ;  /* 0x0001e40001c27983 */ /* 0x000ee80000100800 */
[----:B------:R-:W3:Y:S04]  /*99e0*/  LDL R198, [R1+0x1f8] ;  /* 0x0001f80001c67983 */ /* 0x000ee80000100800 */
[----:B------:R-:W3:Y:S01]  /*99f0*/  LDL R192, [R1+0x1fc] ;  /* 0x0001fc0001c07983 */ /* 0x000ee20000100800 */
[----:B------:R-:W-:Y:S02]  /*9a00*/  F2FP.BF16.F32.PACK_AB R161, R184, R161 ;  /* 0x000000a1b8a1723e */ /* 0x000fe400000010ff */
[----:B------:R-:W-:Y:S01]  /*9a10*/  F2FP.BF16.F32.PACK_AB R160, R185, R160 ;  /* 0x000000a0b9a0723e */ /* 0x000fe200000010ff */
[----:B------:R-:W-:Y:S01]  /*9a20*/  IMAD.WIDE.U32 R184, R174, 0x10, R220 ;  /* 0x00000010aeb87825 */ /* 0x000fe200078e00dc */
[----:B------:R-:W-:Y:S01]  /*9a30*/  F2FP.BF16.F32.PACK_AB R162, R187, R162 ;  /* 0x000000a2bba2723e */ /* 0x000fe200000010ff */
[----:B------:R-:W3:Y:S04]  /*9a40*/  LDL R197, [R1+0x1e0] ;  /* 0x0001e00001c57983 */ /* 0x000ee80000100800 */
[----:B------:R0:W-:Y:S04]  /*9a50*/  STG.E.128 desc[UR4][R184.64], R160 ;  /* 0x000000a0b8007986 */ /* 0x0001e8000c101d04 */
[----:B------:R-:W3:Y:S04]  /*9a60*/  LDL R204, [R1+0x1f0] ;  /* 0x0001f00001cc7983 */ /* 0x000ee80000100800 */
[----:B------:R-:W3:Y:S04]  /*9a70*/  LDL R196, [R1+0x1e8] ;  /* 0x0001e80001c47983 */ /* 0x000ee80000100800 */
[----:B------:R-:W3:Y:S04]  /*9a80*/  LDL R195, [R1+0x1ec] ;  /* 0x0001ec0001c37983 */ /* 0x000ee80000100800 */
[----:B------:R-:W3:Y:S01]  /*9a90*/  LDL R186, [R1+0x1f4] ;  /* 0x0001f40001ba7983 */ /* 0x000ee20000100800 */
[C---:B0-----:R-:W-:Y:S01]  /*9aa0*/  FADD.FTZ R160, -R218.reuse, R175 ;  /* 0x000000afdaa07221 */ /* 0x041fe20000010100 */
[C---:B------:R-:W-:Y:S01]  /*9ab0*/  FADD.FTZ R161, -R218.reuse, R176 ;  /* 0x000000b0daa17221 */ /* 0x040fe20000010100 */
[C---:B------:R-:W-:Y:S01]  /*9ac0*/  FADD.FTZ R162, -R218.reuse, R177 ;  /* 0x000000b1daa27221 */ /* 0x040fe20000010100 */
[----:B------:R-:W-:Y:S01]  /*9ad0*/  FADD.FTZ R163, -R218, R178 ;  /* 0x000000b2daa37221 */ /* 0x000fe20000010100 */
[C---:B------:R-:W-:Y:S01]  /*9ae0*/  FMUL.FTZ R177, R217.reuse, R160 ;  /* 0x000000a0d9b17220 */ /* 0x040fe20000410000 */
[C---:B------:R-:W-:Y:S01]  /*9af0*/  FMUL.FTZ R174, R217.reuse, R161 ;  /* 0x000000a1d9ae7220 */ /* 0x040fe20000410000 */
[C---:B------:R-:W-:Y:S01]  /*9b00*/  FMUL.FTZ R176, R217.reuse, R162 ;  /* 0x000000a2d9b07220 */ /* 0x040fe20000410000 */
[----:B------:R-:W-:-:S03]  /*9b10*/  FMUL.FTZ R175, R217, R163 ;  /* 0x000000a3d9af7220 */ /* 0x000fc60000410000 */
[----:B------:R-:W-:Y:S02]  /*9b20*/  FFMA.FTZ R161, R214, R176, R34 ;  /* 0x000000b0d6a17223 */ /* 0x000fe40000010022 */
[----:B------:R-:W3:Y:S01]  /*9b30*/  LDL R214, [R1+0x1ac] ;  /* 0x0001ac0001d67983 */ /* 0x000ee20000100800 */
[----:B----4-:R-:W-:Y:S01]  /*9b40*/  FFMA.FTZ R160, R219, R177, R32 ;  /* 0x000000b1dba07223 */ /* 0x010fe20000010020 */
[----:B------:R-:W-:Y:S02]  /*9b50*/  FADD.FTZ R185, -R218, R208 ;  /* 0x000000d0dab97221 */ /* 0x000fe40000010100 */
[----:B------:R-:W4:Y:S04]  /*9b60*/  LDL R219, [R1+0x1a0] ;  /* 0x0001a00001db7983 */ /* 0x000f280000100800 */
[----:B------:R-:W4:Y:S01]  /*9b70*/  LDL R208, [R1+0x1d0] ;  /* 0x0001d00001d07983 */ /* 0x000f220000100800 */
[----:B--2---:R-:W-:-:S03]  /*9b80*/  FFMA.FTZ R163, R215, R174, R33 ;  /* 0x000000aed7a37223 */ /* 0x004fc60000010021 */
[----:B------:R-:W2:Y:S01]  /*9b90*/  LDL R215, [R1+0x1a8] ;  /* 0x0001a80001d77983 */ /* 0x000ea20000100800 */
[----:B---3--:R-:W-:Y:S01]  /*9ba0*/  FFMA.FTZ R162, R213, R175, R35 ;  /* 0x000000afd5a27223 */ /* 0x008fe20000010023 */
[----:B------:R-:W-:Y:S01]  /*9bb0*/  F2FP.BF16.F32.PACK_AB R160, R163, R160 ;  /* 0x000000a0a3a0723e */ /* 0x000fe200000010ff */
[C---:B------:R-:W-:Y:S01]  /*9bc0*/  FADD.FTZ R163, -R218.reuse, R167 ;  /* 0x000000a7daa37221 */ /* 0x040fe20000010100 */
[----:B------:R-:W-:Y:S01]  /*9bd0*/  FADD.FTZ R167, -R218, R169 ;  /* 0x000000a9daa77221 */ /* 0x000fe20000010100 */
[----:B------:R-:W3:Y:S01]  /*9be0*/  LDL R213, [R1+0x1a4] ;  /* 0x0001a40001d57983 */ /* 0x000ee20000100800 */
[----:B------:R-:W-:Y:S01]  /*9bf0*/  F2FP.BF16.F32.PACK_AB R161, R162, R161 ;  /* 0x000000a1a2a1723e */ /* 0x000fe200000010ff */
[C---:B------:R-:W-:Y:S01]  /*9c00*/  FADD.FTZ R162, -R218.reuse, R166 ;  /* 0x000000a6daa27221 */ /* 0x040fe20000010100 */
[----:B------:R-:W-:Y:S01]  /*9c10*/  FADD.FTZ R166, -R218, R168 ;  /* 0x000000a8daa67221 */ /* 0x000fe20000010100 */
        /* <DEDUP_REMOVED lines=8> */
[----:B------:R-:W4:Y:S03]  /*9ca0*/  LDL R212, [R1+0x1bc] ;  /* 0x0001bc0001d47983 */ /* 0x000f260000100800 */
[----:B------:R-:W-:Y:S01]  /*9cb0*/  F2FP.BF16.F32.PACK_AB R162, R167, R162 ;  /* 0x000000a2a7a2723e */ /* 0x000fe200000010ff */
[----:B------:R-:W4:Y:S01]  /*9cc0*/  LDL R207, [R1+0x1b4] ;  /* 0x0001b40001cf7983 */ /* 0x000f220000100800 */
[----:B------:R-:W-:Y:S01]  /*9cd0*/  F2FP.BF16.F32.PACK_AB R163, R166, R163 ;  /* 0x000000a3a6a3723e */ /* 0x000fe200000010ff */
[----:B------:R-:W-:-:S05]  /*9ce0*/  IMAD.WIDE.U32 R166, R12, 0x10, R222 ;  /* 0x000000100ca67825 */ /* 0x000fca00078e00de */
[----:B------:R0:W-:Y:S02]  /*9cf0*/  STG.E.128 desc[UR4][R166.64], R160 ;  /* 0x000000a0a6007986 */ /* 0x0001e4000c101d04 */
[----:B0-----:R-:W-:Y:S01]  /*9d00*/  FFMA.FTZ R167, R194, R168, R97 ;  /* 0x000000a8c2a77223 */ /* 0x001fe20000010061 */
[----:B------:R-:W-:Y:S01]  /*9d10*/  FFMA.FTZ R161, R198, R176, R94 ;  /* 0x000000b0c6a17223 */ /* 0x000fe2000001005e */
[----:B------:R-:W-:-:S05]  /*9d20*/  FFMA.FTZ R168, R192, R175, R95 ;  /* 0x000000afc0a87223 */ /* 0x000fca000001005f */
[----:B------:R-:W-:Y:S01]  /*9d30*/  F2FP.BF16.F32.PACK_AB R161, R168, R161 ;  /* 0x000000a1a8a1723e */ /* 0x000fe200000010ff */
[C---:B------:R-:W-:Y:S01]  /*9d40*/  FADD.FTZ R168, -R218.reuse, R172 ;  /* 0x000000acdaa87221 */ /* 0x040fe20000010100 */
[C---:B------:R-:W-:Y:S01]  /*9d50*/  FADD.FTZ R172, -R218.reuse, R183 ;  /* 0x000000b7daac7221 */ /* 0x040fe20000010100 */
[----:B------:R-:W-:Y:S02]  /*9d60*/  FADD.FTZ R183, -R218, R202 ;  /* 0x000000cadab77221 */ /* 0x000fe40000010100 */
[----:B------:R-:W4:Y:S01]  /*9d70*/  LDL R202, [R1+0x1d4] ;  /* 0x0001d40001ca7983 */ /* 0x000f220000100800 */
[----:B------:R-:W-:Y:S01]  /*9d80*/  FFMA.FTZ R162, R197, R169, R96 ;  /* 0x000000a9c5a27223 */ /* 0x000fe20000010060 */
[----:B------:R-:W-:Y:S01]  /*9d90*/  FFMA.FTZ R160, R204, R177, R92 ;  /* 0x000000b1cca07223 */ /* 0x000fe2000001005c */
[----:B------:R-:W-:Y:S01]  /*9da0*/  FFMA.FTZ R163, R196, R178, R98 ;  /* 0x000000b2c4a37223 */ /* 0x000fe20000010062 */
[----:B------:R-:W-:Y:S01]  /*9db0*/  FFMA.FTZ R166, R195, R184, R99 ;  /* 0x000000b8c3a67223 */ /* 0x000fe20000010063 */
[----:B------:R-:W-:Y:S01]  /*9dc0*/  FFMA.FTZ R169, R186, R174, R93 ;  /* 0x000000aebaa97223 */ /* 0x000fe2000001005d */
[----:B------:R-:W-:Y:S01]  /*9dd0*/  F2FP.BF16.F32.PACK_AB R162, R167, R162 ;  /* 0x000000a2a7a2723e */ /* 0x000fe200000010ff */
[----:B------:R-:W-:-:S04]  /*9de0*/  IMAD.WIDE.U32 R174, R12, 0x10, R220 ;  /* 0x000000100cae7825 */ /* 0x000fc800078e00dc */
[----:B------:R-:W-:Y:S01]  /*9df0*/  FADD.FTZ R3, -R218, R3 ;  /* 0x00000003da037221 */ /* 0x000fe20000010100 */
[----:B------:R-:W-:Y:S02]  /*9e00*/  F2FP.BF16.F32.PACK_AB R163, R166, R163 ;  /* 0x000000a3a6a3723e */ /* 0x000fe400000010ff */
[----:B------:R-:W-:Y:S01]  /*9e10*/  F2FP.BF16.F32.PACK_AB R160, R169, R160 ;  /* 0x000000a0a9a0723e */ /* 0x000fe200000010ff */
        /* <DEDUP_REMOVED lines=13> */
[----:B------:R0:W-:Y:S01]  /*9ef0*/  STG.E.128 desc[UR4][R174.64], R160 ;  /* 0x000000a0ae007986 */ /* 0x0001e2000c101d04 */
[C---:B------:R-:W-:Y:S01]  /*9f00*/  FMUL.FTZ R206, R217.reuse, R3 ;  /* 0x00000003d9ce7220 */ /* 0x040fe20000410000 */
[C---:B------:R-:W-:Y:S01]  /*9f10*/  FADD.FTZ R29, -R218.reuse, R29 ;  /* 0x0000001dda1d7221 */ /* 0x040fe20000010100 */
[C---:B------:R-:W-:Y:S01]  /*9f20*/  FADD.FTZ R167, -R218.reuse, R171 ;  /* 0x000000abdaa77221 */ /* 0x040fe20000010100 */
[C---:B------:R-:W-:Y:S01]  /*9f30*/  FADD.FTZ R169, -R218.reuse, R173 ;  /* 0x000000addaa97221 */ /* 0x040fe20000010100 */
[C---:B------:R-:W-:Y:S01]  /*9f40*/  FMUL.FTZ R3, R217.reuse, R14 ;  /* 0x0000000ed9037220 */ /* 0x040fe20000410000 */
[C---:B------:R-:W-:Y:S01]  /*9f50*/  FADD.FTZ R171, -R218.reuse, R181 ;  /* 0x000000b5daab7221 */ /* 0x040fe20000010100 */
[C---:B------:R-:W-:Y:S01]  /*9f60*/  FADD.FTZ R173, -R218.reuse, R182 ;  /* 0x000000b6daad7221 */ /* 0x040fe20000010100 */
[C---:B------:R-:W-:Y:S01]  /*9f70*/  FADD.FTZ R176, -R218.reuse, R188 ;  /* 0x000000bcdab07221 */ /* 0x040fe20000010100 */
[C---:B------:R-:W-:Y:S01]  /*9f80*/  FADD.FTZ R177, -R218.reuse, R189 ;  /* 0x000000bddab17221 */ /* 0x040fe20000010100 */
[C---:B------:R-:W-:Y:S01]  /*9f90*/  FMUL.FTZ R204, R217.reuse, R5 ;  /* 0x00000005d9cc7220 */ /* 0x040fe20000410000 */
[C---:B------:R-:W-:Y:S01]  /*9fa0*/  FMUL.FTZ R14, R217.reuse, R23 ;  /* 0x00000017d90e7220 */ /* 0x040fe20000410000 */
[C---:B------:R-:W-:Y:S01]  /*9fb0*/  FADD.FTZ R10, -R218.reuse, R10 ;  /* 0x0000000ada0a7221 */ /* 0x040fe20000010100 */
[C---:B------:R-:W-:Y:S01]  /*9fc0*/  FADD.FTZ R6, -R218.reuse, R6 ;  /* 0x00000006da067221 */ /* 0x040fe20000010100 */
[C---:B------:R-:W-:Y:S01]  /*9fd0*/  FADD.FTZ R0, -R218.reuse, R0 ;  /* 0x00000000da007221 */ /* 0x040fe20000010100 */
[C---:B------:R-:W-:Y:S01]  /*9fe0*/  FADD.FTZ R15, -R218.reuse, R15 ;  /* 0x0000000fda0f7221 */ /* 0x040fe20000010100 */
[C---:B------:R-:W-:Y:S01]  /*9ff0*/  FADD.FTZ R17, -R218.reuse, R17 ;  /* 0x00000011da117221 */ /* 0x040fe20000010100 */
[C---:B0-----:R-:W-:Y:S01]  /*a000*/  FMUL.FTZ R174, R217.reuse, R8 ;  /* 0x00000008d9ae7220 */ /* 0x041fe20000410000 */
[C---:B------:R-:W-:Y:S01]  /*a010*/  FMUL.FTZ R175, R217.reuse, R7 ;  /* 0x00000007d9af7220 */ /* 0x040fe20000410000 */
        /* <DEDUP_REMOVED lines=25> */
[----:B------:R-:W4:Y:S01]  /*a1b0*/  LDL R218, [R1+0x188] ;  /* 0x0001880001da7983 */ /* 0x000f220000100800 */
[----:B------:R-:W-:Y:S01]  /*a1c0*/  FMUL.FTZ R20, R217, R29 ;  /* 0x0000001dd9147220 */ /* 0x000fe20000410000 */
[----:B------:R-:W-:Y:S01]  /*a1d0*/  FFMA.FTZ R25, R252, R174, R42 ;  /* 0x000000aefc197223 */ /* 0x000fe2000001002a */
[----:B------:R-:W-:Y:S01]  /*a1e0*/  FFMA.FTZ R170, R251, R175, R43 ;  /* 0x000000affbaa7223 */ /* 0x000fe2000001002b */
[C---:B------:R-:W-:Y:S01]  /*a1f0*/  FMUL.FTZ R29, R217.reuse, R167 ;  /* 0x000000a7d91d7220 */ /* 0x040fe20000410000 */
[C---:B------:R-:W-:Y:S01]  /*a200*/  FMUL.FTZ R167, R217.reuse, R172 ;  /* 0x000000acd9a77220 */ /* 0x040fe20000410000 */
[C---:B------:R-:W-:Y:S01]  /*a210*/  FMUL.FTZ R203, R217.reuse, R6 ;  /* 0x00000006d9cb7220 */ /* 0x040fe20000410000 */
[----:B------:R-:W4:Y:S01]  /*a220*/  LDL R211, [R1+0x184] ;  /* 0x0001840001d37983 */ /* 0x000f220000100800 */
[----:B------:R-:W-:Y:S01]  /*a230*/  F2FP.BF16.F32.PACK_AB R25, R170, R25 ;  /* 0x00000019aa19723e */ /* 0x000fe200000010ff */
[C---:B------:R-:W-:Y:S01]  /*a240*/  FMUL.FTZ R6, R217.reuse, R17 ;  /* 0x00000011d9067220 */ /* 0x040fe20000410000 */
[----:B------:R-:W-:Y:S01]  /*a250*/  FFMA.FTZ R170, R224, R174, R102 ;  /* 0x000000aee0aa7223 */ /* 0x000fe20000010066 */
        /* <DEDUP_REMOVED lines=30> */
[----:B------:R-:W4:Y:S04]  /*a440*/  LDL R216, [R1+0x190] ;  /* 0x0001900001d87983 */ /* 0x000f280000100800 */
[----:B------:R-:W4:Y:S01]  /*a450*/  LDL R214, [R1+0x198] ;  /* 0x0001980001d67983 */ /* 0x000f220000100800 */
[----:B------:R-:W-:Y:S01]  /*a460*/  FFMA.FTZ R163, R248, R204, R45 ;  /* 0x000000ccf8a37223 */ /* 0x000fe2000001002d */
[----:B------:R-:W-:-:S02]  /*a470*/  FFMA.FTZ R162, R226, R206, R47 ;  /* 0x000000cee2a27223 */ /* 0x000fc4000001002f */
[----:B------:R-:W4:Y:S04]  /*a480*/  LDL R210, [R1+0x18c] ;  /* 0x00018c0001d27983 */ /* 0x000f280000100800 */
[----:B------:R-:W4:Y:S01]  /*a490*/  LDL R209, [R1+0x16c] ;  /* 0x00016c0001d17983 */ /* 0x000f220000100800 */
[----:B--2---:R-:W-:Y:S01]  /*a4a0*/  FFMA.FTZ R172, R215, R205, R106 ;  /* 0x000000cdd7ac7223 */ /* 0x004fe2000001006a */
[----:B---3--:R-:W-:Y:S02]  /*a4b0*/  FFMA.FTZ R174, R213, R204, R105 ;  /* 0x000000ccd5ae7223 */ /* 0x008fe40000010069 */
[----:B------:R-:W2:Y:S04]  /*a4c0*/  LDL R215, [R1+0x194] ;  /* 0x0001940001d77983 */ /* 0x000ea80000100800 */
[----:B------:R-:W3:Y:S01]  /*a4d0*/  LDL R213, [R1+0x19c] ;  /* 0x00019c0001d57983 */ /* 0x000ee20000100800 */
[----:B----4-:R-:W-:Y:S01]  /*a4e0*/  FFMA.FTZ R175, R212, R175, R103 ;  /* 0x000000afd4af7223 */ /* 0x010fe20000010067 */
[----:B------:R-:W-:-:S02]  /*a4f0*/  FFMA.FTZ R171, R202, R161, R41 ;  /* 0x000000a1caab7223 */ /* 0x000fc40000010029 */
[----:B------:R-:W4:Y:S01]  /*a500*/  LDL R212, [R1+0x180] ;  /* 0x0001800001d47983 */ /* 0x000f220000100800 */
[----:B------:R-:W-:-:S03]  /*a510*/  FMUL.FTZ R202, R217, R189 ;  /* 0x000000bdd9ca7220 */ /* 0x000fc60000410000 */
[----:B------:R-:W4:Y:S01]  /*a520*/  LDL R217, [R1+0x168] ;  /* 0x0001680001d97983 */ /* 0x000f220000100800 */
[----:B------:R-:W-:Y:S01]  /*a530*/  FFMA.FTZ R26, R250, R203, R44 ;  /* 0x000000cbfa1a7223 */ /* 0x000fe2000001002c */
[----:B------:R-:W-:Y:S01]  /*a540*/  FFMA.FTZ R27, R227, R205, R46 ;  /* 0x000000cde31b7223 */ /* 0x000fe2000001002e */
[-C--:B------:R-:W-:Y:S01]  /*a550*/  FFMA.FTZ R24, R208, R160.reuse, R40 ;  /* 0x000000a0d0187223 */ /* 0x080fe20000010028 */
[----:B------:R-:W-:Y:S01]  /*a560*/  FFMA.FTZ R160, R225, R160, R100 ;  /* 0x000000a0e1a07223 */ /* 0x000fe20000010064 */
[----:B------:R-:W-:Y:S01]  /*a570*/  FFMA.FTZ R176, R207, R161, R101 ;  /* 0x000000a1cfb07223 */ /* 0x000fe20000010065 */
[----:B------:R-:W-:Y:S01]  /*a580*/  F2FP.BF16.F32.PACK_AB R26, R163, R26 ;  /* 0x0000001aa31a723e */ /* 0x000fe200000010ff */
[----:B------:R-:W4:Y:S01]  /*a590*/  LDL R206, [R1+0x178] ;  /* 0x0001780001ce7983 */ /* 0x000f220000100800 */
[----:B------:R-:W-:Y:S01]  /*a5a0*/  F2FP.BF16.F32.PACK_AB R27, R162, R27 ;  /* 0x0000001ba21b723e */ /* 0x000fe200000010ff */
[----:B------:R-:W-:Y:S01]  /*a5b0*/  IMAD.WIDE.U32 R162, R11, 0x10, R222 ;  /* 0x000000100ba27825 */ /* 0x000fe200078e00de */
[----:B------:R-:W-:-:S03]  /*a5c0*/  F2FP.BF16.F32.PACK_AB R24, R171, R24 ;  /* 0x00000018ab18723e */ /* 0x000fc600000010ff */
[----:B------:R-:W-:Y:S01]  /*a5d0*/  FFMA.FTZ R171, R219, R203, R104 ;  /* 0x000000cbdbab7223 */ /* 0x000fe20000010068 */
[----:B------:R-:W-:Y:S01]  /*a5e0*/  F2FP.BF16.F32.PACK_AB R161, R175, R170 ;  /* 0x000000aaafa1723e */ /* 0x000fe200000010ff */
[----:B------:R-:W4:Y:S01]  /*a5f0*/  LDL R208, [R1+0x170] ;  /* 0x0001700001d07983 */ /* 0x000f220000100800 */
[----:B------:R-:W-:Y:S01]  /*a600*/  F2FP.BF16.F32.PACK_AB R160, R176, R160 ;  /* 0x000000a0b0a0723e */ /* 0x000fe200000010ff */
[--C-:B------:R-:W-:Y:S02]  /*a610*/  IMAD.WIDE.U32 R188, R200, 0x10, R220.reuse ;  /* 0x00000010c8bc7825 */ /* 0x100fe400078e00dc */
[----:B------:R0:W-:Y:S04]  /*a620*/  STG.E.128 desc[UR4][R162.64], R24 ;  /* 0x00000018a2007986 */ /* 0x0001e8000c101d04 */
[----:B------:R-:W4:Y:S04]  /*a630*/  LDL R205, [R1+0x17c] ;  /* 0x00017c0001cd7983 */ /* 0x000f280000100800 */
[----:B------:R-:W4:Y:S04]  /*a640*/  LDL R203, [R1+0x164] ;  /* 0x0001640001cb7983 */ /* 0x000f280000100800 */
[----:B------:R-:W4:Y:S04]  /*a650*/  LDL R207, [R1+0x174] ;  /* 0x0001740001cf7983 */ /* 0x000f280000100800 */
[----:B------:R-:W4:Y:S01]  /*a660*/  LDL R204, [R1+0x160] ;  /* 0x0001600001cc7983 */ /* 0x000f220000100800 */
[----:B0-----:R-:W-:Y:S01]  /*a670*/  F2FP.BF16.F32.PACK_AB R163, R173, R172 ;  /* 0x000000acada3723e */ /* 0x001fe200000010ff */
[----:B------:R-:W-:Y:S01]  /*a680*/  IMAD.WIDE.U32 R24, R11, 0x10, R220 ;  /* 0x000000100b187825 */ /* 0x000fe200078e00dc */
[----:B------:R-:W-:Y:S01]  /*a690*/  F2FP.BF16.F32.PACK_AB R162, R174, R171 ;  /* 0x000000abaea2723e */ /* 0x000fe200000010ff */
[----:B------:R-:W4:Y:S02]  /*a6a0*/  LDL R219, [R1+0x138] ;  /* 0x0001380001db7983 */ /* 0x000f240000100800 */
[----:B------:R-:W-:-:S02]  /*a6b0*/  IMAD.WIDE.U32 R170, R200, 0x10, R222 ;  /* 0x00000010c8aa7825 */ /* 0x000fc400078e00de */
[----:B------:R-:W4:Y:S04]  /*a6c0*/  LDL R200, [R1+0x150] ;  /* 0x0001500001c87983 */ /* 0x000f280000100800 */
[----:B------:R0:W-:Y:S01]  /*a6d0*/  STG.E.128 desc[UR4][R24.64], R160 ;  /* 0x000000a018007986 */ /* 0x0001e2000c101d04 */
[----:B------:R-:W-:-:S04]  /*a6e0*/  IMAD.WIDE.U32 R178, R21, 0x10, R222 ;  /* 0x0000001015b27825 */ /* 0x000fc800078e00de */
[----:B------:R-:W-:-:S04]  /*a6f0*/  IMAD.WIDE.U32 R176, R30, 0x10, R222 ;  /* 0x000000101eb07825 */ /* 0x000fc800078e00de */
[----:B------:R-:W-:-:S04]  /*a700*/  IMAD.WIDE.U32 R184, R21, 0x10, R220 ;  /* 0x0000001015b87825 */ /* 0x000fc800078e00dc */
[----:B------:R-:W-:Y:S01]  /*a710*/  IMAD.WIDE.U32 R186, R30, 0x10, R220 ;  /* 0x000000101eba7825 */ /* 0x000fe200078e00dc */
[----:B0-----:R-:W4:Y:S03]  /*a720*/  LDL R160, [R1+0x15c] ;  /* 0x00015c0001a07983 */ /* 0x001f260000100800 */
[----:B------:R-:W-:Y:S01]  /*a730*/  FFMA.FTZ R11, R218, R8, R54 ;  /* 0x00000008da0b7223 */ /* 0x000fe20000010036 */
[----:B------:R-:W4:Y:S04]  /*a740*/  LDL R162, [R1+0x154] ;  /* 0x0001540001a27983 */ /* 0x000f280000100800 */
[----:B------:R-:W4:Y:S01]  /*a750*/  LDL R218, [R1+0x140] ;  /* 0x0001400001da7983 */ /* 0x000f220000100800 */
[----:B------:R-:W-:-:S03]  /*a760*/  FFMA.FTZ R26, R211, R7, R53 ;  /* 0x00000007d31a7223 */ /* 0x000fc60000010035 */
[----:B------:R-:W4:Y:S01]  /*a770*/  LDL R161, [R1+0x158] ;  /* 0x0001580001a17983 */ /* 0x000f220000100800 */
[----:B------:R-:W-:-:S03]  /*a780*/  IMAD.WIDE.U32 R174, R2, 0x10, R222 ;  /* 0x0000001002ae7825 */ /* 0x000fc600078e00de */
[----:B------:R-:W4:Y:S01]  /*a790*/  LDL R211, [R1+0x124] ;  /* 0x0001240001d37983 */ /* 0x000f220000100800 */
[----:B------:R-:W-:-:S04]  /*a7a0*/  IMAD.WIDE.U32 R182, R2, 0x10, R220 ;  /* 0x0000001002b67825 */ /* 0x000fc800078e00dc */
[----:B------:R-:W-:Y:S02]  /*a7b0*/  FFMA.FTZ R24, R216, R0, R48 ;  /* 0x00000000d8187223 */ /* 0x000fe40000010030 */
[----:B------:R-:W4:Y:S01]  /*a7c0*/  LDL R216, [R1+0x148] ;  /* 0x0001480001d87983 */ /* 0x000f220000100800 */
[----:B------:R-:W-:-:S03]  /*a7d0*/  FFMA.FTZ R25, R214, R4, R50 ;  /* 0x00000004d6197223 */ /* 0x000fc60000010032 */
[----:B------:R-:W4:Y:S01]  /*a7e0*/  LDL R214, [R1+0x144] ;  /* 0x0001440001d67983 */ /* 0x000f220000100800 */
[----:B--2---:R-:W-:-:S03]  /*a7f0*/  FFMA.FTZ R30, R215, R3, R49 ;  /* 0x00000003d71e7223 */ /* 0x004fc60000010031 */
[----:B------:R-:W2:Y:S01]  /*a800*/  LDL R215, [R1+0x128] ;  /* 0x0001280001d77983 */ /* 0x000ea20000100800 */
[----:B---3--:R-:W-:-:S03]  /*a810*/  FFMA.FTZ R27, R213, R5, R51 ;  /* 0x00000005d51b7223 */ /* 0x008fc60000010033 */
[----:B------:R-:W3:Y:S01]  /*a820*/  LDL R213, [R1+0x14c] ;  /* 0x00014c0001d57983 */ /* 0x000ee20000100800 */
[----:B------:R-:W-:-:S03]  /*a830*/  F2FP.BF16.F32.PACK_AB R24, R30, R24 ;  /* 0x000000181e18723e */ /* 0x000fc600000010ff */
[----:B------:R-:W3:Y:S01]  /*a840*/  LDL R30, [R1+0x10c] ;  /* 0x00010c00011e7983 */ /* 0x000ee20000100800 */
[----:B----4-:R-:W-:-:S03]  /*a850*/  FFMA.FTZ R21, R212, R6, R52 ;  /* 0x00000006d4157223 */ /* 0x010fc60000010034 */
[----:B------:R-:W4:Y:S02]  /*a860*/  LDL R212, [R1+0x12c] ;  /* 0x00012c0001d47983 */ /* 0x000f240000100800 */
[----:B------:R-:W-:Y:S01]  /*a870*/  F2FP.BF16.F32.PACK_AB R26, R26, R21 ;  /* 0x000000151a1a723e */ /* 0x000fe200000010ff */
[----:B------:R-:W-:Y:S01]  /*a880*/  FFMA.FTZ R2, R217, R8, R114 ;  /* 0x00000008d9027223 */ /* 0x000fe20000010072 */
[----:B------:R-:W4:Y:S04]  /*a890*/  LDL R21, [R1+0x11c] ;  /* 0x00011c0001157983 */ /* 0x000f280000100800 */
[----:B------:R-:W4:Y:S01]  /*a8a0*/  LDL R217, [R1+0x120] ;  /* 0x0001200001d97983 */ /* 0x000f220000100800 */
[-C--:B------:R-:W-:Y:S01]  /*a8b0*/  FFMA.FTZ R8, R210, R9.reuse, R55 ;  /* 0x00000009d2087223 */ /* 0x080fe20000010037 */
[----:B------:R-:W-:-:S02]  /*a8c0*/  FFMA.FTZ R9, R209, R9, R115 ;  /* 0x00000009d1097223 */ /* 0x000fc40000010073 */
[----:B------:R-:W4:Y:S01]  /*a8d0*/  LDL R210, [R1+0x13c] ;  /* 0x00013c0001d27983 */ /* 0x000f220000100800 */
[----:B------:R-:W-:Y:S02]  /*a8e0*/  F2FP.BF16.F32.PACK_AB R25, R27, R25 ;  /* 0x000000191b19723e */ /* 0x000fe400000010ff */
[----:B------:R-:W-:Y:S01]  /*a8f0*/  F2FP.BF16.F32.PACK_AB R163, R9, R2 ;  /* 0x0000000209a3723e */ /* 0x000fe200000010ff */
[----:B------:R-:W-:Y:S01]  /*a900*/  FFMA.FTZ R2, R206, R4, R110 ;  /* 0x00000004ce027223 */ /* 0x000fe2000001006e */
[----:B------:R-:W-:Y:S01]  /*a910*/  F2FP.BF16.F32.PACK_AB R27, R8, R11 ;  /* 0x0000000b081b723e */ /* 0x000fe200000010ff */
[----:B------:R-:W-:Y:S01]  /*a920*/  FFMA.FTZ R0, R208, R0, R108 ;  /* 0x00000000d0007223 */ /* 0x000fe2000001006c */
[----:B------:R-:W4:Y:S01]  /*a930*/  LDL R209, [R1+0x130] ;  /* 0x0001300001d17983 */ /* 0x000f220000100800 */
[----:B------:R-:W-:-:S03]  /*a940*/  FFMA.FTZ R4, R205, R5, R111 ;  /* 0x00000005cd047223 */ /* 0x000fc6000001006f */
[----:B------:R-:W4:Y:S01]  /*a950*/  LDL R208, [R1+0x134] ;  /* 0x0001340001d07983 */ /* 0x000f220000100800 */
[----:B------:R-:W-:-:S03]  /*a960*/  FFMA.FTZ R11, R203, R7, R113 ;  /* 0x00000007cb0b7223 */ /* 0x000fc60000010071 */
[----:B------:R-:W4:Y:S01]  /*a970*/  LDL R205, [R1+0x118] ;  /* 0x0001180001cd7983 */ /* 0x000f220000100800 */
[----:B------:R-:W-:-:S03]  /*a980*/  FFMA.FTZ R3, R207, R3, R109 ;  /* 0x00000003cf037223 */ /* 0x000fc6000001006d */
[----:B------:R-:W4:Y:S04]  /*a990*/  LDL R203, [R1+0x104] ;  /* 0x0001040001cb7983 */ /* 0x000f280000100800 */
[----:B------:R-:W4:Y:S01]  /*a9a0*/  LDL R207, [R1+0x110] ;  /* 0x0001100001cf7983 */ /* 0x000f220000100800 */
[----:B------:R-:W-:-:S03]  /*a9b0*/  FFMA.FTZ R9, R204, R6, R112 ;  /* 0x00000006cc097223 */ /* 0x000fc60000010070 */
[----:B------:R-:W4:Y:S01]  /*a9c0*/  LDL R206, [R1+0x114] ;  /* 0x0001140001ce7983 */ /* 0x000f220000100800 */
[----:B------:R-:W-:-:S03]  /*a9d0*/  FFMA.FTZ R7, R200, R10, R56 ;  /* 0x0000000ac8077223 */ /* 0x000fc60000010038 */
[----:B------:R-:W4:Y:S04]  /*a9e0*/  LDL R204, [R1+0x100] ;  /* 0x0001000001cc7983 */ /* 0x000f280000100800 */
[----:B------:R-:W4:Y:S01]  /*a9f0*/  LDL R200, [R1+0x108] ;  /* 0x0001080001c87983 */ /* 0x000f220000100800 */
[----:B------:R-:W-:Y:S01]  /*aa00*/  FFMA.FTZ R6, R160, R15, R59 ;  /* 0x0000000fa0067223 */ /* 0x000fe2000001003b */
[----:B------:R-:W-:Y:S01]  /*aa10*/  F2FP.BF16.F32.PACK_AB R160, R3, R0 ;  /* 0x0000000003a0723e */ /* 0x000fe200000010ff */
[----:B------:R-:W-:Y:S01]  /*aa20*/  FFMA.FTZ R8, R162, R12, R57 ;  /* 0x0000000ca2087223 */ /* 0x000fe20000010039 */
[----:B------:R-:W-:Y:S02]  /*aa30*/  FFMA.FTZ R3, R218, R16, R60 ;  /* 0x00000010da037223 */ /* 0x000fe4000001003c */
[----:B------:R-:W4:Y:S01]  /*aa40*/  LDL R218, [R1+0xf4] ;  /* 0x0000f40001da7983 */ /* 0x000f220000100800 */
[----:B------:R-:W-:Y:S01]  /*aa50*/  FFMA.FTZ R5, R161, R14, R58 ;  /* 0x0000000ea1057223 */ /* 0x000fe2000001003a */
[----:B------:R-:W-:-:S02]  /*aa60*/  F2FP.BF16.F32.PACK_AB R161, R4, R2 ;  /* 0x0000000204a1723e */ /* 0x000fc400000010ff */
[----:B------:R-:W-:Y:S02]  /*aa70*/  F2FP.BF16.F32.PACK_AB R162, R11, R9 ;  /* 0x000000090ba2723e */ /* 0x000fe400000010ff */
[----:B------:R-:W-:Y:S01]  /*aa80*/  F2FP.BF16.F32.PACK_AB R4, R8, R7 ;  /* 0x000000070804723e */ /* 0x000fe200000010ff */
[----:B------:R-:W-:Y:S01]  /*aa90*/  FFMA.FTZ R0, R219, R14, R118 ;  /* 0x0000000edb007223 */ /* 0x000fe20000010076 */
[----:B------:R-:W-:Y:S01]  /*aaa0*/  F2FP.BF16.F32.PACK_AB R5, R6, R5 ;  /* 0x000000050605723e */ /* 0x000fe200000010ff */
[----:B------:R-:W4:Y:S01]  /*aab0*/  LDL R219, [R1+0xf0] ;  /* 0x0000f00001db7983 */ /* 0x000f220000100800 */
[----:B------:R-:W-:-:S03]  /*aac0*/  FFMA.FTZ R14, R211, R17, R121 ;  /* 0x00000011d30e7223 */ /* 0x000fc60000010079 */
[----:B------:R0:W-:Y:S01]  /*aad0*/  STG.E.128 desc[UR4][R174.64], R24 ;  /* 0x00000018ae007986 */ /* 0x0001e2000c101d04 */
[----:B------:R-:W-:-:S03]  /*aae0*/  FFMA.FTZ R7, R216, R18, R62 ;  /* 0x00000012d8077223 */ /* 0x000fc6000001003e */
[----:B------:R-:W4:Y:S01]  /*aaf0*/  LDL R211, [R1+0xd4] ;  /* 0x0000d40001d37983 */ /* 0x000f220000100800 */
[----:B------:R-:W-:-:S03]  /*ab00*/  FFMA.FTZ R6, R214, R17, R61 ;  /* 0x00000011d6067223 */ /* 0x000fc6000001003d */
[----:B------:R-:W4:Y:S04]  /*ab10*/  LDL R216, [R1+0xe0] ;  /* 0x0000e00001d87983 */ /* 0x000f280000100800 */
[----:B------:R-:W4:Y:S01]  /*ab20*/  LDL R214, [R1+0xec] ;  /* 0x0000ec0001d67983 */ /* 0x000f220000100800 */
[----:B--2---:R-:W-:-:S03]  /*ab30*/  FFMA.FTZ R8, R215, R18, R122 ;  /* 0x00000012d7087223 */ /* 0x004fc6000001007a */
[----:B0-----:R-:W2:Y:S01]  /*ab40*/  LDL R174, [R1+0xb0] ;  /* 0x0000b00001ae7983 */ /* 0x001ea20000100800 */
[----:B---3--:R-:W-:-:S03]  /*ab50*/  FFMA.FTZ R9, R213, R19, R63 ;  /* 0x00000013d5097223 */ /* 0x008fc6000001003f */
[----:B------:R-:W3:Y:S04]  /*ab60*/  LDL R215, [R1+0xe8] ;  /* 0x0000e80001d77983 */ /* 0x000ee80000100800 */
[----:B------:R-:W2:Y:S01]  /*ab70*/  LDL R213, [R1+0xe4] ;  /* 0x0000e40001d57983 */ /* 0x000ea20000100800 */
[----:B----4-:R-:W-:Y:S01]  /*ab80*/  FFMA.FTZ R11, R212, R19, R123 ;  /* 0x00000013d40b7223 */ /* 0x010fe2000001007b */
[----:B------:R-:W-:-:S04]  /*ab90*/  FFMA.FTZ R2, R217, R16, R120 ;  /* 0x00000010d9027223 */ /* 0x000fc80000010078 */
[----:B------:R-:W-:Y:S01]  /*aba0*/  F2FP.BF16.F32.PACK_AB R19, R11, R8 ;  /* 0x000000080b13723e */ /* 0x000fe200000010ff */
[----:B------:R-:W-:Y:S01]  /*abb0*/  FFMA.FTZ R11, R21, R28, R67 ;  /* 0x0000001c150b7223 */ /* 0x000fe20000010043 */
[----:B------:R-:W4:Y:S04]  /*abc0*/  LDL R217, [R1+0xf8] ;  /* 0x0000f80001d97983 */ /* 0x000f280000100800 */
[----:B------:R-:W4:Y:S01]  /*abd0*/  LDL R21, [R1+0xfc] ;  /* 0x0000fc0001157983 */ /* 0x000f220000100800 */
[----:B------:R-:W-:Y:S01]  /*abe0*/  F2FP.BF16.F32.PACK_AB R18, R14, R2 ;  /* 0x000000020e12723e */ /* 0x000fe200000010ff */
[----:B------:R-:W-:Y:S02]  /*abf0*/  FFMA.FTZ R2, R30, R165, R71 ;  /* 0x000000a51e027223 */ /* 0x000fe40000010047 */
[----:B------:R-:W4:Y:S01]  /*ac00*/  LDL R30, [R1+0xa4] ;  /* 0x0000a400011e7983 */ /* 0x000f220000100800 */
[----:B------:R-:W-:Y:S01]  /*ac10*/  FFMA.FTZ R15, R210, R15, R119 ;  /* 0x0000000fd20f7223 */ /* 0x000fe20000010077 */
[----:B------:R-:W-:Y:S01]  /*ac20*/  F2FP.BF16.F32.PACK_AB R7, R9, R7 ;  /* 0x000000070907723e */ /* 0x000fe200000010ff */
[----:B------:R-:W-:Y:S01]  /*ac30*/  FFMA.FTZ R8, R209, R10, R116 ;  /* 0x0000000ad1087223 */ /* 0x000fe20000010074 */
[----:B------:R-:W-:Y:S01]  /*ac40*/  F2FP.BF16.F32.PACK_AB R6, R6, R3 ;  /* 0x000000030606723e */ /* 0x000fe200000010ff */
[----:B------:R0:W-:Y:S01]  /*ac50*/  STG.E.128 desc[UR4][R182.64], R160 ;  /* 0x000000a0b6007986 */ /* 0x0001e2000c101d04 */
[----:B------:R-:W-:Y:S01]  /*ac60*/  F2FP.BF16.F32.PACK_AB R17, R15, R0 ;  /* 0x000000000f11723e */ /* 0x000fe200000010ff */
[----:B------:R-:W-:Y:S01]  /*ac70*/  FFMA.FTZ R15, R208, R12, R117 ;  /* 0x0000000cd00f7223 */ /* 0x000fe20000010075 */
[----:B------:R-:W-:Y:S01]  /*ac80*/  FFMA.FTZ R9, R205, R23, R66 ;  /* 0x00000017cd097223 */ /* 0x000fe20000010042 */
[----:B------:R-:W4:Y:S01]  /*ac90*/  LDL R208, [R1+0xc8] ;  /* 0x0000c80001d07983 */ /* 0x000f220000100800 */
[----:B------:R-:W-:-:S03]  /*aca0*/  FFMA.FTZ R10, R203, R31, R69 ;  /* 0x0000001fcb0a7223 */ /* 0x000fc60000010045 */
[----:B------:R-:W4:Y:S01]  /*acb0*/  LDL R212, [R1+0xd0] ;  /* 0x0000d00001d47983 */ /* 0x000f220000100800 */
[----:B------:R-:W-:-:S03]  /*acc0*/  FFMA.FTZ R12, R207, R20, R64 ;  /* 0x00000014cf0c7223 */ /* 0x000fc60000010040 */
[----:B------:R-:W4:Y:S01]  /*acd0*/  LDL R203, [R1+0xcc] ;  /* 0x0000cc0001cb7983 */ /* 0x000f220000100800 */
[----:B------:R-:W-:-:S03]  /*ace0*/  F2FP.BF16.F32.PACK_AB R9, R11, R9 ;  /* 0x000000090b09723e */ /* 0x000fc600000010ff */
[----:B------:R-:W4:Y:S01]  /*acf0*/  LDL R207, [R1+0xa8] ;  /* 0x0000a80001cf7983 */ /* 0x000f220000100800 */
[----:B------:R-:W-:Y:S01]  /*ad00*/  FFMA.FTZ R14, R206, R22, R65 ;  /* 0x00000016ce0e7223 */ /* 0x000fe20000010041 */
[----:B------:R-:W-:Y:S02]  /*ad10*/  FFMA.FTZ R3, R204, R29, R68 ;  /* 0x0000001dcc037223 */ /* 0x000fe40000010044 */
[----:B0-----:R-:W4:Y:S01]  /*ad20*/  LDL R161, [R1+0x80] ;  /* 0x0000800001a17983 */ /* 0x001f220000100800 */
[----:B------:R-:W-:Y:S01]  /*ad30*/  FFMA.FTZ R0, R200, R164, R70 ;  /* 0x000000a4c8007223 */ /* 0x000fe20000010046 */
[----:B------:R-:W-:Y:S02]  /*ad40*/  F2FP.BF16.F32.PACK_AB R16, R15, R8 ;  /* 0x000000080f10723e */ /* 0x000fe400000010ff */
[----:B------:R-:W4:Y:S02]  /*ad50*/  LDL R200, [R1+0xac] ;  /* 0x0000ac0001c87983 */ /* 0x000f240000100800 */
[----:B------:R-:W-:-:S02]  /*ad60*/  F2FP.BF16.F32.PACK_AB R11, R2, R0 ;  /* 0x00000000020b723e */ /* 0x000fc400000010ff */
[----:B------:R-:W4:Y:S01]  /*ad70*/  LDL R210, [R1+0xc0] ;  /* 0x0000c00001d27983 */ /* 0x000f220000100800 */
[----:B------:R-:W-:Y:S02]  /*ad80*/  F2FP.BF16.F32.PACK_AB R8, R14, R12 ;  /* 0x0000000c0e08723e */ /* 0x000fe400000010ff */
[----:B------:R-:W-:Y:S01]  /*ad90*/  F2FP.BF16.F32.PACK_AB R10, R10, R3 ;  /* 0x000000030a0a723e */ /* 0x000fe200000010ff */
[----:B------:R-:W4:Y:S04]  /*ada0*/  LDL R209, [R1+0xa0] ;  /* 0x0000a00001d17983 */ /* 0x000f280000100800 */
[----:B------:R-:W4:Y:S04]  /*adb0*/  LDL R206, [R1+0xd8] ;  /* 0x0000d80001ce7983 */ /* 0x000f280000100800 */
[----:B------:R-:W4:Y:S04]  /*adc0*/  LDL R205, [R1+0xdc] ;  /* 0x0000dc0001cd7983 */ /* 0x000f280000100800 */
[----:B------:R-:W4:Y:S04]  /*add0*/  LDL R204, [R1+0xc4] ;  /* 0x0000c40001cc7983 */ /* 0x000f280000100800 */
[----:B------:R-:W4:Y:S01]  /*ade0*/  LDL R163, [R1+0x98] ;  /* 0x0000980001a37983 */ /* 0x000f220000100800 */
[----:B------:R-:W-:-:S03]  /*adf0*/  FFMA.FTZ R2, R218, R22, R125 ;  /* 0x00000016da027223 */ /* 0x000fc6000001007d */
[----:B------:R-:W4:Y:S04]  /*ae00*/  LDL R22, [R1+0x84] ;  /* 0x0000840001167983 */ /* 0x000f280000100800 */
[----:B------:R-:W-:Y:S04]  /*ae10*/  STG.E.128 desc[UR4][R178.64], R4 ;  /* 0x00000004b2007986 */ /* 0x000fe8000c101d04 */
[----:B------:R0:W-:Y:S01]  /*ae20*/  STG.E.128 desc[UR4][R184.64], R16 ;  /* 0x00000010b8007986 */ /* 0x0001e2000c101d04 */
[----:B------:R-:W-:-:S03]  /*ae30*/  FFMA.FTZ R0, R219, R20, R124 ;  /* 0x00000014db007223 */ /* 0x000fc6000001007c */
[----:B------:R4:W-:Y:S04]  /*ae40*/  STG.E.128 desc[UR4][R176.64], R8 ;  /* 0x00000008b0007986 */ /* 0x0009e8000c101d04 */
[----:B------:R-:W4:Y:S04]  /*ae50*/  LDL R20, [R1+0x90] ;  /* 0x0000900001147983 */ /* 0x000f280000100800 */
[----:B------:R-:W4:Y:S04]  /*ae60*/  LDL R162, [R1+0x9c] ;  /* 0x00009c0001a27983 */ /* 0x000f280000100800 */
[----:B------:R-:W4:Y:S04]  /*ae70*/  LDL R27, [R1+0x68] ;  /* 0x00006800011b7983 */ /* 0x000f280000100800 */
[----:B0-----:R-:W4:Y:S04]  /*ae80*/  LDL R17, [R1+0xb8] ;  /* 0x0000b80001117983 */ /* 0x001f280000100800 */
[----:B------:R-:W4:Y:S04]  /*ae90*/  LDL R24, [R1+0x6c] ;  /* 0x00006c0001187983 */ /* 0x000f280000100800 */
[----:B------:R-:W4:Y:S01]  /*aea0*/  LDL R160, [R1+0x70] ;  /* 0x0000700001a07983 */ /* 0x000f220000100800 */
[----:B------:R-:W-:-:S03]  /*aeb0*/  FFMA.FTZ R4, R214, R165, R131 ;  /* 0x000000a5d6047223 */ /* 0x000fc60000010083 */
[----:B------:R-:W4:Y:S04]  /*aec0*/  LDL R26, [R1+0x64] ;  /* 0x00006400011a7983 */ /* 0x000f280000100800 */
[----:B------:R-:W4:Y:S01]  /*aed0*/  LDL R165, [R1+0xb4] ;  /* 0x0000b40001a57983 */ /* 0x000f220000100800 */
[----:B------:R-:W-:-:S03]  /*aee0*/  FFMA.FTZ R6, R216, R29, R128 ;  /* 0x0000001dd8067223 */ /* 0x000fc60000010080 */
[----:B------:R-:W4:Y:S04]  /*aef0*/  LDL R29, [R1+0x88] ;  /* 0x00008800011d7983 */ /* 0x000f280000100800 */
[----:B------:R-:W4:Y:S01]  /*af00*/  LDL R25, [R1+0x7c] ;  /* 0x00007c0001197983 */ /* 0x000f220000100800 */
[----:B---3--:R-:W-:-:S03]  /*af10*/  FFMA.FTZ R7, R215, R164, R130 ;  /* 0x000000a4d7077223 */ /* 0x008fc60000010082 */
[----:B------:R-:W3:Y:S01]  /*af20*/  LDL R164, [R1+0xbc] ;  /* 0x0000bc0001a47983 */ /* 0x000ee20000100800 */
[----:B--2---:R-:W-:-:S03]  /*af30*/  FFMA.FTZ R5, R213, R31, R129 ;  /* 0x0000001fd5057223 */ /* 0x004fc60000010081 */
[----:B------:R-:W2:Y:S01]  /*af40*/  LDL R31, [R1+0x78] ;  /* 0x00007800011f7983 */ /* 0x000ea20000100800 */
[----:B----4-:R-:W-:-:S03]  /*af50*/  FFMA.FTZ R10, R21, R28, R127 ;  /* 0x0000001c150a7223 */ /* 0x010fc6000001007f */
[----:B------:R-:W4:Y:S01]  /*af60*/  LDL R21, [R1+0x94] ;  /* 0x0000940001157983 */ /* 0x000f220000100800 */
[----:B------:R-:W-:Y:S01]  /*af70*/  FFMA.FTZ R3, R217, R23, R126 ;  /* 0x00000017d9037223 */ /* 0x000fe2000001007e */
[----:B------:R-:W-:Y:S02]  /*af80*/  FFMA.FTZ R14, R30, R191, R137 ;  /* 0x000000bf1e0e7223 */ /* 0x000fe40000010089 */
[----:B------:R-:W4:Y:S04]  /*af90*/  LDL R23, [R1+0x8c] ;  /* 0x00008c0001177983 */ /* 0x000f280000100800 */
[----:B------:R-:W4:Y:S04]  /*afa0*/  LDL R30, [R1+0x60] ;  /* 0x00006000011e7983 */ /* 0x000f280000100800 */
[----:B------:R-:W4:Y:S01]  /*afb0*/  LDL R28, [R1+0x74] ;  /* 0x00007400011c7983 */ /* 0x000f220000100800 */
[----:B------:R-:W-:-:S02]  /*afc0*/  F2FP.BF16.F32.PACK_AB R7, R4, R7 ;  /* 0x000000070407723e */ /* 0x000fc400000010ff */
[----:B------:R-:W-:Y:S02]  /*afd0*/  F2FP.BF16.F32.PACK_AB R6, R5, R6 ;  /* 0x000000060506723e */ /* 0x000fe400000010ff */
[----:B------:R-:W-:Y:S01]  /*afe0*/  F2FP.BF16.F32.PACK_AB R5, R10, R3 ;  /* 0x000000030a05723e */ /* 0x000fe200000010ff */
[----:B------:R-:W-:Y:S01]  /*aff0*/  FFMA.FTZ R3, R208, R192, R78 ;  /* 0x000000c0d0037223 */ /* 0x000fe2000001004e */
[----:B------:R-:W-:Y:S01]  /*b000*/  F2FP.BF16.F32.PACK_AB R4, R2, R0 ;  /* 0x000000000204723e */ /* 0x000fe200000010ff */
[----:B------:R-:W-:Y:S01]  /*b010*/  FFMA.FTZ R11, R203, R193, R79 ;  /* 0x000000c1cb0b7223 */ /* 0x000fe2000001004f */
[----:B------:R-:W-:Y:S01]  /*b020*/  FFMA.FTZ R2, R207, R192, R138 ;  /* 0x000000c0cf027223 */ /* 0x000fe2000001008a */
[----:B------:R-:W-:-:S03]  /*b030*/  FFMA.FTZ R8, R212, R166, R72 ;  /* 0x000000a6d4087223 */ /* 0x000fc60000010048 */
[----:B------:R-:W-:Y:S01]  /*b040*/  F2FP.BF16.F32.PACK_AB R11, R11, R3 ;  /* 0x000000030b0b723e */ /* 0x000fe200000010ff */
[----:B------:R-:W-:Y:S01]  /*b050*/  FFMA.FTZ R9, R211, R167, R73 ;  /* 0x000000a7d3097223 */ /* 0x000fe20000010049 */
[----:B------:R-:W-:-:S05]  /*b060*/  FFMA.FTZ R12, R200, R193, R139 ;  /* 0x000000c1c80c7223 */ /* 0x000fca000001008b */
[----:B------:R-:W-:Y:S01]  /*b070*/  F2FP.BF16.F32.PACK_AB R19, R12, R2 ;  /* 0x000000020c13723e */ /* 0x000fe200000010ff */
[----:B------:R-:W-:Y:S01]  /*b080*/  FFMA.FTZ R2, R161, R198, R84 ;  /* 0x000000c6a1027223 */ /* 0x000fe20000010054 */
[----:B------:R-:W-:Y:S01]  /*b090*/  F2FP.BF16.F32.PACK_AB R8, R9, R8 ;  /* 0x000000080908723e */ /* 0x000fe200000010ff */
[-C--:B------:R-:W-:Y:S01]  /*b0a0*/  FFMA.FTZ R10, R210, R190.reuse, R76 ;  /* 0x000000bed20a7223 */ /* 0x080fe2000001004c */
[----:B------:R-:W-:Y:S01]  /*b0b0*/  FFMA.FTZ R0, R209, R190, R136 ;  /* 0x000000bed1007223 */ /* 0x000fe20000010088 */
[----:B------:R-:W-:Y:S01]  /*b0c0*/  FFMA.FTZ R9, R206, R168, R74 ;  /* 0x000000a8ce097223 */ /* 0x000fe2000001004a */
[----:B------:R-:W-:Y:S01]  /*b0d0*/  FFMA.FTZ R16, R205, R169, R75 ;  /* 0x000000a9cd107223 */ /* 0x000fe2000001004b */
[----:B------:R-:W-:Y:S01]  /*b0e0*/  FFMA.FTZ R15, R204, R191, R77 ;  /* 0x000000bfcc0f7223 */ /* 0x000fe2000001004d */
[----:B------:R-:W-:-:S05]  /*b0f0*/  FFMA.FTZ R3, R22, R199, R85 ;  /* 0x000000c716037223 */ /* 0x000fca0000010055 */
[----:B------:R-:W-:Y:S02]  /*b100*/  F2FP.BF16.F32.PACK_AB R22, R3, R2 ;  /* 0x000000020316723e */ /* 0x000fe400000010ff */
[----:B------:R-:W0:Y:S01]  /*b110*/  LDC.64 R2, c[0x0][0x210] ;  /* 0x00008400ff027b82 */ /* 0x000e220000000a00 */
[----:B------:R-:W-:Y:S02]  /*b120*/  F2FP.BF16.F32.PACK_AB R9, R16, R9 ;  /* 0x000000091009723e */ /* 0x000fe400000010ff */
[----:B------:R-:W-:Y:S02]  /*b130*/  F2FP.BF16.F32.PACK_AB R10, R15, R10 ;  /* 0x0000000a0f0a723e */ /* 0x000fe400000010ff */
[----:B------:R-:W-:Y:S01]  /*b140*/  F2FP.BF16.F32.PACK_AB R18, R14, R0 ;  /* 0x000000000e12723e */ /* 0x000fe200000010ff */
[----:B------:R-:W-:Y:S01]  /*b150*/  FFMA.FTZ R14, R163, R196, R82 ;  /* 0x000000c4a30e7223 */ /* 0x000fe20000010052 */
[----:B------:R-:W-:Y:S01]  /*b160*/  FFMA.FTZ R0, R174, R166, R132 ;  /* 0x000000a6ae007223 */ /* 0x000fe20000010084 */
[----:B------:R-:W-:Y:S01]  /*b170*/  FFMA.FTZ R20, R20, R194, R80 ;  /* 0x000000c214147223 */ /* 0x000fe20000010050 */
[----:B------:R-:W-:Y:S01]  /*b180*/  FFMA.FTZ R15, R162, R197, R83 ;  /* 0x000000c5a20f7223 */ /* 0x000fe20000010053 */
[----:B------:R-:W1:Y:S01]  /*b190*/  S2R R249, SR_TID.X ;  /* 0x0000000000f97919 */ /* 0x000e620000002100 */
[----:B------:R-:W-:Y:S01]  /*b1a0*/  FFMA.FTZ R17, R17, R168, R134 ;  /* 0x000000a811117223 */ /* 0x000fe20000010086 */
[----:B------:R-:W-:Y:S01]  /*b1b0*/  FFMA.FTZ R27, R27, R201, R146 ;  /* 0x000000c91b1b7223 */ /* 0x000fe20000010092 */
[----:B------:R-:W-:Y:S01]  /*b1c0*/  FFMA.FTZ R24, R24, R202, R147 ;  /* 0x000000ca18187223 */ /* 0x000fe20000010093 */
[----:B------:R-:W-:-:S04]  /*b1d0*/  IMAD.WIDE.U32 R172, R180, 0x10, R222 ;  /* 0x00000010b4ac7825 */ /* 0x000fc800078e00de */
[----:B------:R-:W-:Y:S01]  /*b1e0*/  FFMA.FTZ R12, R165, R167, R133 ;  /* 0x000000a7a50c7223 */ /* 0x000fe20000010085 */
[----:B------:R-:W-:Y:S01]  /*b1f0*/  FFMA.FTZ R26, R26, R199, R145 ;  /* 0x000000c71a1a7223 */ /* 0x000fe20000010091 */
[----:B------:R-:W-:Y:S01]  /*b200*/  IMAD.WIDE.U32 R180, R180, 0x10, R220 ;  /* 0x00000010b4b47825 */ /* 0x000fe200078e00dc */
[----:B------:R-:W-:-:S03]  /*b210*/  F2FP.BF16.F32.PACK_AB R27, R24, R27 ;  /* 0x0000001b181b723e */ /* 0x000fc600000010ff */
[----:B------:R-:W-:Y:S01]  /*b220*/  FFMA.FTZ R25, R25, R197, R143 ;  /* 0x000000c519197223 */ /* 0x000fe2000001008f */
[----:B------:R2:W-:Y:S04]  /*b230*/  STG.E.128 desc[UR4][R186.64], R4 ;  /* 0x00000004ba007986 */ /* 0x0005e8000c101d04 */
[----:B------:R2:W-:Y:S01]  /*b240*/  STG.E.128 desc[UR4][R172.64], R8 ;  /* 0x00000008ac007986 */ /* 0x0005e2000c101d04 */
[----:B0-----:R-:W-:-:S04]  /*b250*/  LEA R13, R2, R13, 0x2 ;  /* 0x0000000d020d7211 */ /* 0x001fc800078e10ff */
[----:B------:R-:W-:Y:S02]  /*b260*/  ISETP.GE.AND P2, PT, R13, R3, PT ;  /* 0x000000030d00720c */ /* 0x000fe40003f46270 */
[----:B-1----:R-:W-:Y:S01]  /*b270*/  LOP3.LUT R249, R249, 0x1f, RZ, 0xc0, !PT ;  /* 0x0000001ff9f97812 */ /* 0x002fe200078ec0ff */
[----:B---3--:R-:W-:-:S05]  /*b280*/  FFMA.FTZ R16, R164, R169, R135 ;  /* 0x000000a9a4107223 */ /* 0x008fca0000010087 */
[----:B------:R-:W-:Y:S02]  /*b290*/  F2FP.BF16.F32.PACK_AB R17, R16, R17 ;  /* 0x000000111011723e */ /* 0x000fe400000010ff */
[----:B------:R-:W-:Y:S01]  /*b2a0*/  F2FP.BF16.F32.PACK_AB R16, R12, R0 ;  /* 0x000000000c10723e */ /* 0x000fe200000010ff */
[----:B------:R-:W-:Y:S01]  /*b2b0*/  FFMA.FTZ R0, R160, R194, R140 ;  /* 0x000000c2a0007223 */ /* 0x000fe2000001008c */
[----:B--2---:R-:W-:-:S05]  /*b2c0*/  FFMA.FTZ R12, R31, R196, R142 ;  /* 0x000000c41f0c7223 */ /* 0x004fca000001008e */
[----:B------:R-:W-:Y:S01]  /*b2d0*/  F2FP.BF16.F32.PACK_AB R25, R25, R12 ;  /* 0x0000000c1919723e */ /* 0x000fe200000010ff */
[----:B------:R1:W-:Y:S01]  /*b2e0*/  STG.E.128 desc[UR4][R180.64], R16 ;  /* 0x00000010b4007986 */ /* 0x0003e2000c101d04 */
[----:B----4-:R-:W-:-:S05]  /*b2f0*/  FFMA.FTZ R21, R21, R195, R81 ;  /* 0x000000c315157223 */ /* 0x010fca0000010051 */
[----:B------:R-:W-:Y:S01]  /*b300*/  F2FP.BF16.F32.PACK_AB R20, R21, R20 ;  /* 0x000000141514723e */ /* 0x000fe200000010ff */
[----:B------:R-:W-:Y:S01]  /*b310*/  FFMA.FTZ R23, R23, R202, R87 ;  /* 0x000000ca17177223 */ /* 0x000fe20000010057 */
[----:B------:R-:W-:Y:S01]  /*b320*/  F2FP.BF16.F32.PACK_AB R21, R15, R14 ;  /* 0x0000000e0f15723e */ /* 0x000fe200000010ff */
[----:B------:R-:W-:Y:S01]  /*b330*/  FFMA.FTZ R15, R29, R201, R86 ;  /* 0x000000c91d0f7223 */ /* 0x000fe20000010056 */
[----:B------:R-:W-:Y:S01]  /*b340*/  FFMA.FTZ R14, R30, R198, R144 ;  /* 0x000000c61e0e7223 */ /* 0x000fe20000010090 */
[----:B------:R-:W-:-:S03]  /*b350*/  FFMA.FTZ R28, R28, R195, R141 ;  /* 0x000000c31c1c7223 */ /* 0x000fc6000001008d */
[----:B------:R-:W-:Y:S02]  /*b360*/  F2FP.BF16.F32.PACK_AB R23, R23, R15 ;  /* 0x0000000f1717723e */ /* 0x000fe400000010ff */
[----:B------:R-:W-:Y:S02]  /*b370*/  F2FP.BF16.F32.PACK_AB R26, R26, R14 ;  /* 0x0000000e1a1a723e */ /* 0x000fe400000010ff */
[----:B------:R-:W-:Y:S01]  /*b380*/  F2FP.BF16.F32.PACK_AB R24, R28, R0 ;  /* 0x000000001c18723e */ /* 0x000fe200000010ff */
[----:B------:R1:W-:Y:S04]  /*b390*/  STG.E.128 desc[UR4][R170.64], R20 ;  /* 0x00000014aa007986 */ /* 0x0003e8000c101d04 */
[----:B------:R1:W-:Y:S01]  /*b3a0*/  STG.E.128 desc[UR4][R188.64], R24 ;  /* 0x00000018bc007986 */ /* 0x0003e2000c101d04 */
[----:B------:R-:W-:Y:S05]  /*b3b0*/  @!P2 BRA `(.L_x_14323) ;  /* 0xffffff640020a947 */ /* 0x000fea000383ffff */
[----:B------:R-:W-:Y:S05]  /*b3c0*/  BSYNC B0 ;  /* 0x0000000000007941 */ /* 0x000fea0003800000 */
.L_x_14001:
[----:B------:R-:W-:Y:S05]  /*b3d0*/  EXIT ;  /* 0x000000000000794d */ /* 0x000fea0003800000 */
.L_x_14322:
        /* <DEDUP_REMOVED lines=8> */
.L_x_14325:
[----:B------:R-:W-:Y:S05]  /*b460*/  BSYNC B1 ;  /* 0x0000000000017941 */ /* 0x000fea0003800000 */
.L_x_14324:
[----:B------:R-:W-:Y:S01]  /*b470*/  FADD.FTZ R162, R162, R160 ;  /* 0x000000a0a2a27221 */ /* 0x000fe20000010000 */
[----:B------:R-:W-:Y:S01]  /*b480*/  HFMA2.MMA R161, -RZ, RZ, 0, 1.847743988037109375e-06 ;  /* 0x0000001fffa17435 */ /* 0x000fe200000001ff */
[----:B------:R-:W-:Y:S01]  /*b490*/  IMAD.MOV.U32 R160, RZ, RZ, 0x2 ;  /* 0x00000002ffa07424 */ /* 0x000fe200078e00ff */
[----:B------:R-:W-:Y:S01]  /*b4a0*/  MOV R163, 0xffffffff ;  /* 0xffffffff00a37802 */ /* 0x000fe20000000f00 */
[----:B------:R-:W0:Y:S01]  /*b4b0*/  LDC R226, c[0x0][0x290] ;  /* 0x0000a400ffe27b82 */ /* 0x000e220000000800 */
[----:B------:R-:W-:-:S07]  /*b4c0*/  MOV R218, R162 ;  /* 0x000000a200da7202 */ /* 0x000fce0000000f00 */
[----:B0-----:R-:W-:Y:S05]  /*b4d0*/  WARPSYNC.COLLECTIVE R163, `(.L_x_14326) ;  /* 0x00000000a3087348 */ /* 0x001fea0003c00000 */
[----:B------:R1:W2:Y:S02]  /*b4e0*/  SHFL.BFLY P3, R160, R218, R160, R161 ;  /* 0x0c0000a0daa07389 */ /* 0x0002a400000600a1 */
[----:B012---:R-:W-:Y:S01]  /*b4f0*/  ENDCOLLECTIVE ;  /* 0x000000000000791b */ /* 0x007fe20003800000 */
.L_x_14326:
[----:B------:R-:W-:Y:S01]  /*b500*/  FADD.FTZ R162, R162, R160 ;  /* 0x000000a0a2a27221 */ /* 0x000fe20000010000 */
[----:B------:R-:W-:-:S04]  /*b510*/  HFMA2.MMA R160, -RZ, RZ, 0, 2.384185791015625e-07 ;  /* 0x00000004ffa07435 */ /* 0x000fc800000001ff */
[----:B------:R-:W-:-:S07]  /*b520*/  MOV R218, R162 ;  /* 0x000000a200da7202 */ /* 0x000fce0000000f00 */
[----:B------:R-:W-:Y:S05]  /*b530*/  WARPSYNC.COLLECTIVE R163, `(.L_x_14327) ;  /* 0x00000000a3087348 */ /* 0x000fea0003c00000 */
[----:B------:R0:W1:Y:S02]  /*b540*/  SHFL.BFLY P3, R160, R218, R160, R161 ;  /* 0x0c0000a0daa07389 */ /* 0x00006400000600a1 */
[----:B01----:R-:W-:Y:S01]  /*b550*/  ENDCOLLECTIVE ;  /* 0x000000000000791b */ /* 0x003fe20003800000 */
.L_x_14327:
[----:B------:R-:W-:Y:S01]  /*b560*/  FADD.FTZ R162, R162, R160 ;  /* 0x000000a0a2a27221 */ /* 0x000fe20000010000 */
[----:B------:R-:W-:-:S04]  /*b570*/  HFMA2.MMA R160, -RZ, RZ, 0, 4.76837158203125e-07 ;  /* 0x00000008ffa07435 */ /* 0x000fc800000001ff */
[----:B------:R-:W-:-:S07]  /*b580*/  MOV R218, R162 ;  /* 0x000000a200da7202 */ /* 0x000fce0000000f00 */
[----:B------:R-:W-:Y:S05]  /*b590*/  WARPSYNC.COLLECTIVE R163, `(.L_x_14328) ;  /* 0x00000000a3087348 */ /* 0x000fea0003c00000 */
[----:B------:R0:W1:Y:S02]  /*b5a0*/  SHFL.BFLY P3, R160, R218, R160, R161 ;  /* 0x0c0000a0daa07389 */ /* 0x00006400000600a1 */
[----:B01----:R-:W-:Y:S01]  /*b5b0*/  ENDCOLLECTIVE ;  /* 0x000000000000791b */ /* 0x003fe20003800000 */
.L_x_14328:
[----:B------:R-:W-:Y:S01]  /*b5c0*/  FADD.FTZ R162, R162, R160 ;  /* 0x000000a0a2a27221 */ /* 0x000fe20000010000 */
[----:B------:R-:W-:-:S04]  /*b5d0*/  HFMA2.MMA R160, -RZ, RZ, 0, 9.5367431640625e-07 ;  /* 0x00000010ffa07435 */ /* 0x000fc800000001ff */
[----:B------:R-:W-:-:S07]  /*b5e0*/  MOV R218, R162 ;  /* 0x000000a200da7202 */ /* 0x000fce0000000f00 */
[----:B------:R-:W-:Y:S05]  /*b5f0*/  WARPSYNC.COLLECTIVE R163, `(.L_x_14329) ;  /* 0x00000000a3087348 */ /* 0x000fea0003c00000 */
[----:B------:R0:W1:Y:S02]  /*b600*/  SHFL.BFLY P3, R160, R218, R160, R161 ;  /* 0x0c0000a0daa07389 */ /* 0x00006400000600a1 */
[----:B01----:R-:W-:Y:S01]  /*b610*/  ENDCOLLECTIVE ;  /* 0x000000000000791b */ /* 0x003fe20003800000 */
.L_x_14329:
        /* <DEDUP_REMOVED lines=162> */
[----:B------:R-:W-:Y:S01]  /*c040*/  HFMA2.MMA R161, -RZ, RZ, 0, 1.847743988037109375e-06 ;  /* 0x0000001fffa17435 */ /* 0x000fe200000001ff */
[----:B------:R-:W-:-:S03]  /*c050*/  IMAD.MOV.U32 R160, RZ, RZ, 0x1 ;  /* 0x00000001ffa07424 */ /* 0x000fc600078e00ff */
[----:B------:R-:W-:-:S07]  /*c060*/  MOV R218, R217 ;  /* 0x000000d900da7202 */ /* 0x000fce0000000f00 */
[----:B------:R-:W-:Y:S05]  /*c070*/  WARPSYNC.COLLECTIVE R163, `(.L_x_14330) ;  /* 0x00000000a3087348 */ /* 0x000fea0003c00000 */
[----:B------:R0:W1:Y:S02]  /*c080*/  SHFL.BFLY P3, R160, R218, R160, R161 ;  /* 0x0c0000a0daa07389 */ /* 0x00006400000600a1 */
[----:B01----:R-:W-:Y:S01]  /*c090*/  ENDCOLLECTIVE ;  /* 0x000000000000791b */ /* 0x003fe20003800000 */
.L_x_14330:
[----:B------:R-:W-:Y:S01]  /*c0a0*/  FADD.FTZ R217, R217, R160 ;  /* 0x000000a0d9d97221 */ /* 0x000fe20000010000 */
[----:B------:R-:W-:-:S04]  /*c0b0*/  HFMA2.MMA R160, -RZ, RZ, 0, 1.1920928955078125e-07 ;  /* 0x00000002ffa07435 */ /* 0x000fc800000001ff */
[----:B------:R-:W-:-:S07]  /*c0c0*/  MOV R218, R217 ;  /* 0x000000d900da7202 */ /* 0x000fce0000000f00 */
[----:B------:R-:W-:Y:S05]  /*c0d0*/  WARPSYNC.COLLECTIVE R163, `(.L_x_14331) ;  /* 0x00000000a3087348 */ /* 0x000fea0003c00000 */
[----:B------:R0:W1:Y:S02]  /*c0e0*/  SHFL.BFLY P3, R160, R218, R160, R161 ;  /* 0x0c0000a0daa07389 */ /* 0x00006400000600a1 */
[----:B01----:R-:W-:Y:S01]  /*c0f0*/  ENDCOLLECTIVE ;  /* 0x000000000000791b */ /* 0x003fe20003800000 */
.L_x_14331:
[----:B------:R-:W-:Y:S01]  /*c100*/  FADD.FTZ R217, R217, R160 ;  /* 0x000000a0d9d97221 */ /* 0x000fe20000010000 */
[----:B------:R-:W-:-:S04]  /*c110*/  HFMA2.MMA R160, -RZ, RZ, 0, 2.384185791015625e-07 ;  /* 0x00000004ffa07435 */ /* 0x000fc800000001ff */
[----:B------:R-:W-:-:S07]  /*c120*/  MOV R218, R217 ;  /* 0x000000d900da7202 */ /* 0x000fce0000000f00 */
[----:B------:R-:W-:Y:S05]  /*c130*/  WARPSYNC.COLLECTIVE R163, `(.L_x_14332) ;  /* 0x00000000a3087348 */ /* 0x000fea0003c00000 */
[----:B------:R0:W1:Y:S02]  /*c140*/  SHFL.BFLY P3, R160, R218, R160, R161 ;  /* 0x0c0000a0daa07389 */ /* 0x00006400000600a1 */
[----:B01----:R-:W-:Y:S01]  /*c150*/  ENDCOLLECTIVE ;  /* 0x000000000000791b */ /* 0x003fe20003800000 */
.L_x_14332:
[----:B------:R-:W-:Y:S01]  /*c160*/  FADD.FTZ R217, R217, R160 ;  /* 0x000000a0d9d97221 */ /* 0x000fe20000010000 */
[----:B------:R-:W-:-:S04]  /*c170*/  HFMA2.MMA R160, -RZ, RZ, 0, 4.76837158203125e-07 ;  /* 0x00000008ffa07435 */ /* 0x000fc800000001ff */
[----:B------:R-:W-:-:S07]  /*c180*/  MOV R218, R217 ;  /* 0x000000d900da7202 */ /* 0x000fce0000000f00 */
[----:B------:R-:W-:Y:S05]  /*c190*/  WARPSYNC.COLLECTIVE R163, `(.L_x_14333) ;  /* 0x00000000a3087348 */ /* 0x000fea0003c00000 */
[----:B------:R0:W1:Y:S02]  /*c1a0*/  SHFL.BFLY P3, R160, R218, R160, R161 ;  /* 0x0c0000a0daa07389 */ /* 0x00006400000600a1 */
[----:B01----:R-:W-:Y:S01]  /*c1b0*/  ENDCOLLECTIVE ;  /* 0x000000000000791b */ /* 0x003fe20003800000 */
.L_x_14333:
[----:B------:R-:W-:Y:S01]  /*c1c0*/  FADD.FTZ R217, R217, R160 ;  /* 0x000000a0d9d97221 */ /* 0x000fe20000010000 */
[----:B------:R-:W-:-:S04]  /*c1d0*/  HFMA2.MMA R160, -RZ, RZ, 0, 9.5367431640625e-07 ;  /* 0x00000010ffa07435 */ /* 0x000fc800000001ff */
[----:B------:R-:W-:-:S07]  /*c1e0*/  MOV R218, R217 ;  /* 0x000000d900da7202 */ /* 0x000fce0000000f00 */
[----:B------:R-:W-:Y:S05]  /*c1f0*/  WARPSYNC.COLLECTIVE R163, `(.L_x_14334) ;  /* 0x00000000a3087348 */ /* 0x000fea0003c00000 */
[----:B------:R0:W1:Y:S02]  /*c200*/  SHFL.BFLY P3, R160, R218, R160, R161 ;  /* 0x0c0000a0daa07389 */ /* 0x00006400000600a1 */
[----:B01----:R-:W-:Y:S01]  /*c210*/  ENDCOLLECTIVE ;  /* 0x000000000000791b */ /* 0x003fe20003800000 */
.L_x_14334:
[----:B------:R-:W-:Y:S05]  /*c220*/  BRA `(.L_x_14335) ;  /* 0xffffffc800287947 */ /* 0x000fea000383ffff */
.L_x_14336:
        /* <DEDUP_REMOVED lines=13> */
.L_x_66051:


//--------------------- .text._ZN10layer_norm31ln_parallel_residual_fwd_kernelINS_13Kernel_traitsIf13__nv_bfloat16S2_S2_fjLj2560ELj1ELj4ELj1ELj16ENS_18Kernel_traits_baseILj2560EfS2_S2_S2_fjLj128EEEEELb0ELb1ELb0EEEvNS_9FwdParamsE --------------------------
	.section	.text._ZN10layer_norm31ln_parallel_residual_fwd_kernelINS_13Kernel_traitsIf13__nv_bfloat16S2_S2_fjLj2560ELj1ELj4ELj1ELj16ENS_18Kernel_traits_baseILj2560EfS2_S2_S2_fjLj128EEEEELb0ELb1ELb0EEEvNS_9FwdParamsE,"ax",@progbits
	.align	128
        .global         _ZN10layer_norm31ln_parallel_residual_fwd_kernelINS_13Kernel_traitsIf13__nv_bfloat16S2_S2_fjLj2560ELj1ELj4ELj1ELj16ENS_18Kernel_traits_baseILj2560EfS2_S2_S2_fjLj128EEEEELb0ELb1ELb0EEEvNS_9FwdParamsE
        .type           _ZN10layer_norm31ln_parallel_residual_fwd_kernelINS_13Kernel_traitsIf13__nv_bfloat16S2_S2_fjLj2560ELj1ELj4ELj1ELj16ENS_18Kernel_traits_baseILj2560EfS2_S2_S2_fjLj128EEEEELb0ELb1ELb0EEEvNS_9FwdParamsE,@function
        .size           _ZN10layer_norm31ln_parallel_residual_fwd_kernelINS_13Kernel_traitsIf13__nv_bfloat16S2_S2_fjLj2560ELj1ELj4ELj1ELj16ENS_18Kernel_traits_baseILj2560EfS2_S2_S2_fjLj128EEEEELb0ELb1ELb0EEEvNS_9FwdParamsE,(.L_x_66052 - _ZN10layer_norm31ln_parallel_residual_fwd_kernelINS_13Kernel_traitsIf13__nv_bfloat16S2_S2_fjLj2560ELj1ELj4ELj1ELj16ENS_18Kernel_traits_baseILj2560EfS2_S2_S2_fjLj128EEEEELb0ELb1ELb0EEEvNS_9FwdParamsE)
        .other          _ZN10layer_norm31ln_parallel_residual_fwd_kernelINS_13Kernel_traitsIf13__nv_bfloat16S2_S2_fjLj2560ELj1ELj4ELj1ELj16ENS_18Kernel_traits_baseILj2560EfS2_S2_S2_fjLj128EEEEELb0ELb1ELb0EEEvNS_9FwdParamsE,@"STO_CUDA_ENTRY STV_DEFAULT"
_ZN10layer_norm31ln_parallel_residual_fwd_kernelINS_13Kernel_traitsIf13__nv_bfloat16S2_S2_fjLj2560ELj1ELj4ELj1ELj16ENS_18Kernel_traits_baseILj2560EfS2_S2_S2_fjLj128EEEEELb0ELb1ELb0EEEvNS_9FwdParamsE:
.text._ZN10layer_norm31ln_parallel_residual_fwd_kernelINS_13Kernel_traitsIf13__nv_bfloat16S2_S2_fjLj2560ELj1ELj4ELj1ELj16ENS_18Kernel_traits_baseILj2560EfS2_S2_S2_fjLj128EEEEELb0ELb1ELb0EEEvNS_9FwdParamsE:
        /* <DEDUP_REMOVED lines=29> */
[----:B------:R-:W-:Y:S01]  /*01d0*/  ULDC.64 UR6, c[0x0][0x2c8] ;  /* 0x0000b20000067ab9 */ /* 0x000fe20000000a00 */
[----:B------:R-:W-:Y:S02]  /*01e0*/  CS2R R178, SRZ ;  /* 0x0000000000b27805 */ /* 0x000fe4000001ff00 */
[----:B------:R-:W-:Y:S02]  /*01f0*/  ISETP.NE.U32.AND P0, PT, RZ, UR6, PT ;  /* 0x00000006ff007c0c */ /* 0x000fe4000bf05070 */
[----:B------:R-:W-:Y:S02]  /*0200*/  CS2R R176, SRZ ;  /* 0x0000000000b07805 */ /* 0x000fe4000001ff00 */
[----:B------:R-:W-:Y:S02]  /*0210*/  CS2R R182, SRZ ;  /* 0x0000000000b67805 */ /* 0x000fe4000001ff00 */
[----:B------:R-:W-:-:S02]  /*0220*/  CS2R R180, SRZ ;  /* 0x0000000000b47805 */ /* 0x000fc4000001ff00 */
[----:B------:R-:W-:-:S13]  /*0230*/  ISETP.NE.AND.EX P0, PT, RZ, UR7, PT, P0 ;  /* 0x00000007ff007c0c */ /* 0x000fda000bf05300 */
[----:B------:R-:W-:-:S04]  /*0240*/  @P0 LEA R6, P2, R3, UR6, 0x5 ;  /* 0x0000000603060c11 */ /* 0x000fc8000f8428ff */
[C---:B------:R-:W-:Y:S01]  /*0250*/  @P0 LEA.HI.X R7, R3.reuse, UR7, RZ, 0x5, P2 ;  /* 0x0000000703070c11 */ /* 0x040fe200090f2cff */
[----:B0-----:R-:W-:-:S04]  /*0260*/  IMAD.WIDE.U32 R4, R3, 0x20, R4 ;  /* 0x0000002003047825 */ /* 0x001fc800078e0004 */
[----:B------:R0:W5:Y:S04]  /*0270*/  @P0 LDG.E.128 R176, desc[UR4][R6.64] ;  /* 0x0000000406b00981 */ /* 0x000168000c1e1d00 */
[----:B------:R-:W2:Y:S04]  /*0280*/  LDG.E.128 R12, desc[UR4][R4.64] ;  /* 0x00000004040c7981 */ /* 0x000ea8000c1e1d00 */
[----:B------:R0:W5:Y:S04]  /*0290*/  @P0 LDG.E.128 R180, desc[UR4][R6.64+0x10] ;  /* 0x0000100406b40981 */ /* 0x000168000c1e1d00 */
[----:B------:R-:W3:Y:S01]  /*02a0*/  LDG.E.128 R4, desc[UR4][R4.64+0x10] ;  /* 0x0000100404047981 */ /* 0x000ee2000c1e1d00 */
[----:B------:R-:W-:-:S03]  /*02b0*/  LOP3.LUT R3, R3, 0x20, RZ, 0xfc, !PT ;  /* 0x0000002003037812 */ /* 0x000fc600078efcff */
[----:B---3--:R0:W-:Y:S04]  /*02c0*/  STL.64 [R1+0x20], R4 ;  /* 0x0000200401007387 */ /* 0x0081e80000100a00 */
[----:B------:R0:W-:Y:S04]  /*02d0*/  STL.64 [R1+0x28], R6 ;  /* 0x0000280601007387 */ /* 0x0001e80000100a00 */
[----:B--2---:R0:W-:Y:S04]  /*02e0*/  STL.64 [R1+0x30], R12 ;  /* 0x0000300c01007387 */ /* 0x0041e80000100a00 */
[----:B------:R0:W-:Y:S02]  /*02f0*/  STL.64 [R1+0x38], R14 ;  /* 0x0000380e01007387 */ /* 0x0001e40000100a00 */
.L_x_14338:
[----:B------:R-:W-:Y:S05]  /*0300*/  BSYNC B0 ;  /* 0x0000000000007941 */ /* 0x000fea0003800000 */
.L_x_14337:
[----:B------:R-:W-:Y:S04]  /*0310*/  BSSY B0, `(.L_x_14339) ;  /* 0x0000012000007945 */ /* 0x000fe80003800000 */
[----:B------:R-:W-:Y:S05]  /*0320*/  @!P6 BRA `(.L_x_14340) ;  /* 0x000000000040e947 */ /* 0x000fea0003800000 */
[----:B0-----:R-:W0:Y:S01]  /*0330*/  LDC.64 R6, c[0x0][0x260] ;  /* 0x00009800ff067b82 */ /* 0x001e220000000a00 */
        /* <DEDUP_REMOVED lines=11> */
[----:B------:R1:W5:Y:S04]  /*03f0*/  LDG.E.128 R248, desc[UR4][R6.64] ;  /* 0x0000000406f87981 */ /* 0x000368000c1e1d00 */
[----:B------:R1:W5:Y:S04]  /*0400*/  @P0 LDG.E.128 R172, desc[UR4][R4.64+0x10] ;  /* 0x0000100404ac0981 */ /* 0x000368000c1e1d00 */
[----:B------:R1:W5:Y:S01]  /*0410*/  LDG.E.128 R244, desc[UR4][R6.64+0x10] ;  /* 0x0000100406f47981 */ /* 0x000362000c1e1d00 */
[----:B------:R-:W-:-:S07]  /*0420*/  IADD3 R3, R3, 0x20, RZ ;  /* 0x0000002003037810 */ /* 0x000fce0007ffe0ff */
.L_x_14340:
[----:B------:R-:W-:Y:S05]  /*0430*/  BSYNC B0 ;  /* 0x0000000000007941 */ /* 0x000fea0003800000 */
.L_x_14339:
[----:B------:R-:W-:Y:S04]  /*0440*/  BSSY B0, `(.L_x_14341) ;  /* 0x0000012000007945 */ /* 0x000fe80003800000 */
[----:B------:R-:W-:Y:S05]  /*0450*/  @!P5 BRA `(.L_x_14342) ;  /* 0x000000000040d947 */ /* 0x000fea0003800000 */
[----:B01----:R-:W0:Y:S01]  /*0460*/  LDC.64 R6, c[0x0][0x260] ;  /* 0x00009800ff067b82 */ /* 0x003e220000000a00 */
        /* <DEDUP_REMOVED lines=14> */
[----:B------:R-:W-:-:S07]  /*0550*/  VIADD R3, R3, 0x20 ;  /* 0x0000002003037836 */ /* 0x000fce0000000000 */
.L_x_14342:
[----:B------:R-:W-:Y:S05]  /*0560*/  BSYNC B0 ;  /* 0x0000000000007941 */ /* 0x000fea0003800000 */
.L_x_14341:
[----:B------:R-:W-:Y:S04]  /*0570*/  BSSY B0, `(.L_x_14343) ;  /* 0x0000012000007945 */ /* 0x000fe80003800000 */
[----:B------:R-:W-:Y:S05]  /*0580*/  @!P4 BRA `(.L_x_14344) ;  /* 0x000000000040c947 */ /* 0x000fea0003800000 */
[----:B012---:R-:W0:Y:S01]  /*0590*/  LDC.64 R6, c[0x0][0x260] ;  /* 0x00009800ff067b82 */ /* 0x007e220000000a00 */
        /* <DEDUP_REMOVED lines=15> */
.L_x_14344:
[----:B------:R-:W-:Y:S05]  /*0690*/  BSYNC B0 ;  /* 0x0000000000007941 */ /* 0x000fea0003800000 */
.L_x_14343:
[----:B------:R-:W-:Y:S04]  /*06a0*/  BSSY B0, `(.L_x_14345) ;  /* 0x0000012000007945 */ /* 0x000fe80003800000 */
[----:B------:R-:W-:Y:S05]  /*06b0*/  @!P3 BRA `(.L_x_14346) ;  /* 0x000000000040b947 */ /* 0x000fea0003800000 */
[----:B0123--:R-:W0:Y:S01]  /*06c0*/  LDC.64 R6, c[0x0][0x260] ;  /* 0x00009800ff067b82 */ /* 0x00fe220000000a00 */
        /* <DEDUP_REMOVED lines=15> */
.L_x_14346:
[----:B------:R-:W-:Y:S05]  /*07c0*/  BSYNC B0 ;  /* 0x0000000000007941 */ /* 0x000fea0003800000 */
.L_x_14345:
[----:B------:R-:W-:Y:S01]  /*07d0*/  ISETP.GE.U32.AND P0, PT, R0, 0xc0, PT ;  /* 0x000000c00000780c */ /* 0x000fe20003f06070 */
[----:B------:R-:W-:Y:S01]  /*07e0*/  BSSY B0, `(.L_x_14347) ;  /* 0x0000014000007945 */ /* 0x000fe20003800000 */
[----:B------:R-:W-:-:S11]  /*07f0*/  LOP3.LUT R2, R2, 0xfffffbff, RZ, 0xc0, !PT ;  /* 0xfffffbff02027812 */ /* 0x000fd600078ec0ff */
[----:B------:R-:W-:Y:S01]  /*0800*/  @P0 LOP3.LUT R2, R2, 0x400, RZ, 0xfc, !PT ;  /* 0x0000040002020812 */ /* 0x000fe200078efcff */
[----:B------:R-:W-:Y:S06]  /*0810*/  @!P0 BRA `(.L_x_14348) ;  /* 0x0000000000408947 */ /* 0x000fec0003800000 */
[----:B01234-:R-:W0:Y:S01]  /*0820*/  LDC.64 R6, c[0x0][0x260] ;  /* 0x00009800ff067b82 */ /* 0x01fe220000000a00 */
        /* <DEDUP_REMOVED lines=15> */
.L_x_14348:
[----:B------:R-:W-:Y:S05]  /*0920*/  BSYNC B0 ;  /* 0x0000000000007941 */ /* 0x000fea0003800000 */
.L_x_14347:
[----:B------:R-:W-:Y:S01]  /*0930*/  ISETP.GE.U32.AND P0, PT, R0, 0xe0, PT ;  /* 0x000000e00000780c */ /* 0x000fe20003f06070 */
[----:B------:R-:W-:Y:S01]  /*0940*/  BSSY B0, `(.L_x_14349) ;  /* 0x0000016000007945 */ /* 0x000fe20003800000 */
[----:B01234-:R-:W-:Y:S02]  /*0950*/  SHF.R.U32.HI R4, RZ, 0x5, R8 ;  /* 0x00000005ff047819 */ /* 0x01ffe40000011608 */
[----:B------:R-:W-:-:S03]  /*0960*/  LOP3.LUT R2, R2, 0xfffffdff, RZ, 0xc0, !PT ;  /* 0xfffffdff02027812 */ /* 0x000fc600078ec0ff */
[----:B------:R-:W-:-:S06]  /*0970*/  IMAD R8, R9, 0x4, R4 ;  /* 0x0000000409087824 */ /* 0x000fcc00078e0204 */
[----:B------:R-:W-:Y:S01]  /*0980*/  @P0 LOP3.LUT R2, R2, 0x200, RZ, 0xfc, !PT ;  /* 0x0000020002020812 */ /* 0x000fe200078efcff */
[----:B------:R-:W-:Y:S06]  /*0990*/  @!P0 BRA `(.L_x_14350) ;  /* 0x0000000000408947 */ /* 0x000fec0003800000 */
        /* <DEDUP_REMOVED lines=12> */
[----:B------:R0:W5:Y:S04]  /*0a60*/  @P0 LDG.E.128 R80, desc[UR4][R4.64+0x10] ;  /* 0x0000100404500981 */ /* 0x000168000c1e1d00 */
[----:B------:R0:W5:Y:S04]  /*0a70*/  LDG.E.128 R208, desc[UR4][R6.64] ;  /* 0x0000000406d07981 */ /* 0x000168000c1e1d00 */
[----:B------:R0:W5:Y:S01]  /*0a80*/  LDG.E.128 R204, desc[UR4][R6.64+0x10] ;  /* 0x0000100406cc7981 */ /* 0x000162000c1e1d00 */
[----:B------:R-:W-:-:S07]  /*0a90*/  IADD3 R3, R3, 0x20, RZ ;  /* 0x0000002003037810 */ /* 0x000fce0007ffe0ff */
.L_x_14350:
[----:B------:R-:W-:Y:S05]  /*0aa0*/  BSYNC B0 ;  /* 0x0000000000007941 */ /* 0x000fea0003800000 */
.L_x_14349:
[----:B------:R-:W-:Y:S01]  /*0ab0*/  ISETP.GE.U32.AND P0, PT, R0, 0x100, PT ;  /* 0x000001000000780c */ /* 0x000fe20003f06070 */
[----:B------:R-:W-:Y:S01]  /*0ac0*/  BSSY B0, `(.L_x_14351) ;  /* 0x0000014000007945 */ /* 0x000fe20003800000 */
[----:B------:R-:W-:-:S11]  /*0ad0*/  LOP3.LUT R2, R2, 0xfffffeff, RZ, 0xc0, !PT ;  /* 0xfffffeff02027812 */ /* 0x000fd600078ec0ff */
[----:B------:R-:W-:Y:S01]  /*0ae0*/  @P0 LOP3.LUT R2, R2, 0x100, RZ, 0xfc, !PT ;  /* 0x0000010002020812 */ /* 0x000fe200078efcff */
[----:B------:R-:W-:Y:S06]  /*0af0*/  @!P0 BRA `(.L_x_14352) ;  /* 0x0000000000408947 */ /* 0x000fec0003800000 */
        /* <DEDUP_REMOVED lines=15> */
[----:B------:R-:W-:-:S07]  /*0bf0*/  VIADD R3, R3, 0x20 ;  /* 0x0000002003037836 */ /* 0x000fce0000000000 */
.L_x_14352:
[----:B------:R-:W-:Y:S05]  /*0c00*/  BSYNC B0 ;  /* 0x0000000000007941 */ /* 0x000fea0003800000 */
.L_x_14351:
[----:B------:R-:W-:Y:S01]  /*0c10*/  ISETP.GE.U32.AND P0, PT, R0, 0x120, PT ;  /* 0x000001200000780c */ /* 0x000fe20003f06070 */
[----:B------:R-:W-:Y:S01]  /*0c20*/  BSSY B0, `(.L_x_14353) ;  /* 0x0000014000007945 */ /* 0x000fe20003800000 */
[----:B------:R-:W-:-:S11]  /*0c30*/  LOP3.LUT R2, R2, 0xffffff7f, RZ, 0xc0, !PT ;  /* 0xffffff7f02027812 */ /* 0x000fd600078ec0ff */
[----:B------:R-:W-:Y:S01]  /*0c40*/  @P0 LOP3.LUT R2, R2, 0x80, RZ, 0xfc, !PT ;  /* 0x0000008002020812 */ /* 0x000fe200078efcff */
[----:B------:R-:W-:Y:S06]  /*0c50*/  @!P0 BRA `(.L_x_14354) ;  /* 0x0000000000408947 */ /* 0x000fec0003800000 */
        /* <DEDUP_REMOVED lines=16> */
.L_x_14354:
[----:B------:R-:W-:Y:S05]  /*0d60*/  BSYNC B0 ;  /* 0x0000000000007941 */ /* 0x000fea0003800000 */
.L_x_14353:
[----:B------:R-:W-:Y:S01]  /*0d70*/  ISETP.GE.U32.AND P0, PT, R0, 0x140, PT ;  /* 0x000001400000780c */ /* 0x000fe20003f06070 */
[----:B------:R-:W-:Y:S01]  /*0d80*/  BSSY B0, `(.L_x_14355) ;  /* 0x0000017000007945 */ /* 0x000fe20003800000 */
[----:B------:R-:W-:-:S11]  /*0d90*/  LOP3.LUT R2, R2, 0xffffffbf, RZ, 0xc0, !PT ;  /* 0xffffffbf02027812 */ /* 0x000fd600078ec0ff */
[----:B------:R-:W-:Y:S01]  /*0da0*/  @P0 LOP3.LUT R2, R2, 0x40, RZ, 0xfc, !PT ;  /* 0x0000004002020812 */ /* 0x000fe200078efcff */
[----:B------:R-:W-:Y:S06]  /*0db0*/  @!P0 BRA `(.L_x_14356) ;  /* 0x00000000004c8947 */ /* 0x000fec0003800000 */
        /* <DEDUP_REMOVED lines=13> */
[----:B------:R-:W2:Y:S04]  /*0e90*/  LDG.E.128 R12, desc[UR4][R4.64] ;  /* 0x00000004040c7981 */ /* 0x000ea8000c1e1d00 */
[----:B------:R-:W4:Y:S04]  /*0ea0*/  LDG.E.128 R4, desc[UR4][R4.64+0x10] ;  /* 0x0000100404047981 */ /* 0x000f28000c1e1d00 */
[----:B----4-:R3:W-:Y:S04]  /*0eb0*/  STL.64 [R1], R4 ;  /* 0x0000000401007387 */ /* 0x0107e80000100a00 */
[----:B------:R3:W-:Y:S04]  /*0ec0*/  STL.64 [R1+0x8], R6 ;  /* 0x0000080601007387 */ /* 0x0007e80000100a00 */
[----:B--2---:R3:W-:Y:S04]  /*0ed0*/  STL.64 [R1+0x10], R12 ;  /* 0x0000100c01007387 */ /* 0x0047e80000100a00 */
[----:B------:R3:W-:Y:S02]  /*0ee0*/  STL.64 [R1+0x18], R14 ;  /* 0x0000180e01007387 */ /* 0x0007e40000100a00 */
.L_x_14356:
[----:B------:R-:W-:Y:S05]  /*0ef0*/  BSYNC B0 ;  /* 0x0000000000007941 */ /* 0x000fea0003800000 */
.L_x_14355:
[----:B------:R-:W-:Y:S01]  /*0f00*/  ULDC UR8, c[0x0][0x214] ;  /* 0x0000850000087ab9 */ /* 0x000fe20000000800 */
[----:B------:R-:W-:Y:S01]  /*0f10*/  ULDC.64 UR6, c[0x0][0x230] ;  /* 0x00008c0000067ab9 */ /* 0x000fe20000000a00 */
[----:B------:R-:W-:Y:S02]  /*0f20*/  ISETP.GE.AND P2, PT, R8, UR8, PT ;  /* 0x0000000808007c0c */ /* 0x000fe4000bf46270 */
[----:B------:R-:W-:-:S04]  /*0f30*/  LOP3.LUT P0, RZ, R10, UR6, RZ, 0xfc, !PT ;  /* 0x000000060aff7c12 */ /* 0x000fc8000f80fcff */
[----:B------:R-:W-:-:S07]  /*0f40*/  LOP3.LUT P0, RZ, R11, UR7, RZ, 0xfc, P0 ;  /* 0x000000070bff7c12 */ /* 0x000fce000800fcff */
[----:B------:R-:W-:Y:S06]  /*0f50*/  @P2 EXIT ;  /* 0x000000000000294d */ /* 0x000fec0003800000 */
[----:B------:R-:W-:Y:S01]  /*0f60*/  ULDC.U8 UR6, c[0x0][0x2a0] ;  /* 0x0000a80000067ab9 */ /* 0x000fe20000000000 */
[----:B------:R-:W-:Y:S01]  /*0f70*/  IMAD.MOV.U32 R3, RZ, RZ, R8 ;  /* 0x000000ffff037224 */ /* 0x000fe200078e0008 */
[----:B------:R-:W-:Y:S01]  /*0f80*/  UISETP.NE.AND UP0, UPT, UR6, URZ, UPT ;  /* 0x0000003f0600728c */ /* 0x000fe2000bf05270 */
[----:B------:R-:W-:Y:S02]  /*0f90*/  ULDC UR7, c[0x0][0x218] ;  /* 0x0000860000077ab9 */ /* 0x000fe40000000800 */
[----:B------:R-:W-:Y:S01]  /*0fa0*/  ULDC UR6, c[0x0][0x2d8] ;  /* 0x0000b60000067ab9 */ /* 0x000fe20000000800 */
[----:B------:R-:W-:Y:S01]  /*0fb0*/  ULDC.64 UR8, c[0x0][0x228] ;  /* 0x00008a0000087ab9 */ /* 0x000fe20000000a00 */
[----:B------:R-:W-:-:S06]  /*0fc0*/  ULDC.64 UR10, c[0x0][0x230] ;  /* 0x00008c00000a7ab9 */ /* 0x000fcc0000000a00 */
.L_x_14718:
[----:B------:R-:W-:Y:S01]  /*0fd0*/  IMAD R34, R3, UR7, RZ ;  /* 0x0000000703227c24 */ /* 0x000fe2000f8e02ff */
[----:B------:R-:W-:Y:S04]  /*0fe0*/  BSSY B0, `(.L_x_14357) ;  /* 0x00000aa000007945 */ /* 0x000fe80003800000 */
[----:B------:R-:W-:-:S04]  /*0ff0*/  SHF.R.S32.HI R120, RZ, 0x1f, R34 ;  /* 0x0000001fff787819 */ /* 0x000fc80000011422 */
[----:B------:R-:W-:-:S04]  /*1000*/  LEA.HI R34, R120, R34, RZ, 0x3 ;  /* 0x0000002278227211 */ /* 0x000fc800078f18ff */
[----:B------:R-:W-:-:S04]  /*1010*/  LEA.HI.SX32 R34, R34, R201, 0x1d ;  /* 0x000000c922227211 */ /* 0x000fc800078feaff */
[----:B------:R-:W-:Y:S01]  /*1020*/  MOV R165, R34 ;  /* 0x0000002200a57202 */ /* 0x000fe20000000f00 */
[----:B-----5:R-:W-:Y:S06]  /*1030*/  @!P1 BRA `(.L_x_14358) ;  /* 0x0000000800909947 */ /* 0x020fec0003800000 */
[----:B------:R-:W-:Y:S01]  /*1040*/  ISETP.NE.U32.AND P2, PT, RZ, UR8, PT ;  /* 0x00000008ff007c0c */ /* 0x000fe2000bf45070 */
[----:B------:R-:W4:Y:S03]  /*1050*/  LDC.64 R120, c[0x0][0x220] ;  /* 0x00008800ff787b82 */ /* 0x000f260000000a00 */
[----:B------:R-:W-:-:S13]  /*1060*/  ISETP.NE.AND.EX P2, PT, RZ, UR9, PT, P2 ;  /* 0x00000009ff007c0c */ /* 0x000fda000bf45320 */
[----:B0123--:R-:W-:-:S04]  /*1070*/  @P2 LEA R4, P3, R34, UR8, 0x4 ;  /* 0x0000000822042c11 */ /* 0x00ffc8000f8620ff */
[----:B------:R-:W-:-:S05]  /*1080*/  @P2 LEA.HI.X R5, R34, UR9, RZ, 0x4, P3 ;  /* 0x0000000922052c11 */ /* 0x000fca00098f24ff */
[----:B------:R0:W5:Y:S01]  /*1090*/  @P2 LDG.E.128 R108, desc[UR4][R4.64] ;  /* 0x00000004046c2981 */ /* 0x000162000c1e1d00 */
[----:B------:R-:W-:-:S04]  /*10a0*/  ISETP.NE.U32.AND P2, PT, RZ, UR10, PT ;  /* 0x0000000aff007c0c */ /* 0x000fc8000bf45070 */
[----:B------:R-:W-:-:S13]  /*10b0*/  ISETP.NE.AND.EX P2, PT, RZ, UR11, PT, P2 ;  /* 0x0000000bff007c0c */ /* 0x000fda000bf45320 */
[----:B0-----:R-:W-:-:S04]  /*10c0*/  @P2 LEA R4, P3, R34, UR10, 0x4 ;  /* 0x0000000a22042c11 */ /* 0x001fc8000f8620ff */
[----:B------:R-:W-:-:S05]  /*10d0*/  @P2 LEA.HI.X R5, R34, UR11, RZ, 0x4, P3 ;  /* 0x0000000b22052c11 */ /* 0x000fca00098f24ff */
[----:B------:R4:W5:Y:S02]  /*10e0*/  @P2 LDG.E.128 R112, desc[UR4][R4.64] ;  /* 0x0000000404702981 */ /* 0x000964000c1e1d00 */
[----:B----4-:R-:W-:-:S05]  /*10f0*/  IMAD.WIDE.U32 R4, R34, 0x10, R120 ;  /* 0x0000001022047825 */ /* 0x010fca00078e0078 */
        /* <DEDUP_REMOVED lines=11> */
.L_x_14360:
[----:B-----5:R-:W-:-:S05]  /*11b0*/  SHF.L.U32 R6, R112, 0x10, RZ ;  /* 0x0000001070067819 */ /* 0x020fca00000006ff */
[----:B------:R-:W-:Y:S01]  /*11c0*/  FADD.FTZ R4, R6, R4 ;  /* 0x0000000406047221 */ /* 0x000fe20000010000 */
[----:B------:R-:W-:Y:S06]  /*11d0*/  BRA `(.L_x_14361) ;  /* 0x0000000000107947 */ /* 0x000fec0003800000 */
.L_x_14359:
[----:B-----5:R-:W-:-:S04]  /*11e0*/  IMAD.U32 R6, R108, 0x10000, RZ ;  /* 0x000100006c067824 */ /* 0x020fc800078e00ff */
[----:B------:R-:W-:Y:S01]  /*11f0*/  FADD.FTZ R4, R6, R4 ;  /* 0x0000000406047221 */ /* 0x000fe20000010000 */
[----:B------:R-:W-:-:S05]  /*1200*/  @P2 SHF.L.U32 R6, R112, 0x10, RZ ;  /* 0x0000001070062819 */ /* 0x000fca00000006ff */
[----:B------:R-:W-:-:S07]  /*1210*/  @P2 FADD.FTZ R4, R6, R4 ;  /* 0x0000000406042221 */ /* 0x000fce0000010000 */
.L_x_14361:
[----:B------:R-:W-:-:S04]  /*1220*/  F2FP.BF16.F32.PACK_AB R6, RZ, R4 ;  /* 0x00000004ff06723e */ /* 0x000fc800000010ff */
[----:B------:R-:W-:-:S07]  /*1230*/  PRMT R116, R6, 0x7610, R116 ;  /* 0x0000761006747816 */ /* 0x000fce0000000074 */
.L_x_14362:
[----:B------:R-:W-:Y:S01]  /*1240*/  IMAD.U32 R5, R5, 0x10000, RZ ;  /* 0x0001000005057824 */ /* 0x000fe200078e00ff */
[----:B------:R-:W-:Y:S06]  /*1250*/  @P3 BRA `(.L_x_14363) ;  /* 0x0000000000243947 */ /* 0x000fec0003800000 */
[----:B------:R-:W-:-:S04]  /*1260*/  ISETP.NE.U32.AND P4, PT, RZ, UR10, PT ;  /* 0x0000000aff007c0c */ /* 0x000fc8000bf85070 */
[----:B------:R-:W-:-:S13]  /*1270*/  ISETP.NE.AND.EX P4, PT, RZ, UR11, PT, P4 ;  /* 0x0000000bff007c0c */ /* 0x000fda000bf85340 */
[----:B------:R-:W-:Y:S05]  /*1280*/  @P4 BRA `(.L_x_14364) ;  /* 0x0000000000084947 */ /* 0x000fea0003800000 */
[----:B------:R-:W-:Y:S05]  /*1290*/  @P0 BRA `(.L_x_14365) ;  /* 0x00000000002c0947 */ /* 0x000fea0003800000 */
[----:B------:R-:W-:Y:S05]  /*12a0*/  BRA `(.L_x_14366) ;  /* 0x0000000000307947 */ /* 0x000fea0003800000 */
.L_x_14364:
[----:B-----5:R-:W-:-:S04]  /*12b0*/  PRMT R6, R112, 0x7632, R6 ;  /* 0x0000763270067816 */ /* 0x020fc80000000006 */
[----:B------:R-:W-:-:S05]  /*12c0*/  SHF.L.U32 R6, R6, 0x10, RZ ;  /* 0x0000001006067819 */ /* 0x000fca00000006ff */
[----:B------:R-:W-:Y:S01]  /*12d0*/  FADD.FTZ R5, R6, R5 ;  /* 0x0000000506057221 */ /* 0x000fe20000010000 */
[----:B------:R-:W-:Y:S06]  /*12e0*/  BRA `(.L_x_14365) ;  /* 0x0000000000187947 */ /* 0x000fec0003800000 */
.L_x_14363:
[----:B-----5:R-:W-:-:S05]  /*12f0*/  PRMT R6, R108, 0x7632, R6 ;  /* 0x000076326c067816 */ /* 0x020fca0000000006 */
[----:B------:R-:W-:-:S04]  /*1300*/  IMAD.U32 R6, R6, 0x10000, RZ ;  /* 0x0001000006067824 */ /* 0x000fc800078e00ff */
[----:B------:R-:W-:Y:S01]  /*1310*/  FADD.FTZ R5, R6, R5 ;  /* 0x0000000506057221 */ /* 0x000fe20000010000 */
[----:B------:R-:W-:-:S04]  /*1320*/  @P2 PRMT R6, R112, 0x7632, R6 ;  /* 0x0000763270062816 */ /* 0x000fc80000000006 */
[----:B------:R-:W-:-:S05]  /*1330*/  @P2 SHF.L.U32 R6, R6, 0x10, RZ ;  /* 0x0000001006062819 */ /* 0x000fca00000006ff */
[----:B------:R-:W-:-:S07]  /*1340*/  @P2 FADD.FTZ R5, R6, R5 ;  /* 0x0000000506052221 */ /* 0x000fce0000010000 */
.L_x_14365:
[----:B------:R-:W-:-:S04]  /*1350*/  F2FP.BF16.F32.PACK_AB R6, RZ, R5 ;  /* 0x00000005ff06723e */ /* 0x000fc800000010ff */
[----:B------:R-:W-:-:S07]  /*1360*/  PRMT R116, R116, 0x5410, R6 ;  /* 0x0000541074747816 */ /* 0x000fce0000000006 */
.L_x_14366:
        /* <DEDUP_REMOVED lines=8> */
.L_x_14368:
[----:B-----5:R-:W-:-:S05]  /*13f0*/  SHF.L.U32 R36, R113, 0x10, RZ ;  /* 0x0000001071247819 */ /* 0x020fca00000006ff */
[----:B------:R-:W-:Y:S01]  /*1400*/  FADD.FTZ R6, R36, R6 ;  /* 0x0000000624067221 */ /* 0x000fe20000010000 */
[----:B------:R-:W-:Y:S06]  /*1410*/  BRA `(.L_x_14369) ;  /* 0x0000000000107947 */ /* 0x000fec0003800000 */
.L_x_14367:
[----:B-----5:R-:W-:-:S04]  /*1420*/  IMAD.U32 R36, R109, 0x10000, RZ ;  /* 0x000100006d247824 */ /* 0x020fc800078e00ff */
[----:B------:R-:W-:Y:S01]  /*1430*/  FADD.FTZ R6, R36, R6 ;  /* 0x0000000624067221 */ /* 0x000fe20000010000 */
[----:B------:R-:W-:-:S05]  /*1440*/  @P2 SHF.L.U32 R36, R113, 0x10, RZ ;  /* 0x0000001071242819 */ /* 0x000fca00000006ff */
[----:B------:R-:W-:-:S07]  /*1450*/  @P2 FADD.FTZ R6, R36, R6 ;  /* 0x0000000624062221 */ /* 0x000fce0000010000 */
.L_x_14369:
[----:B------:R-:W-:-:S04]  /*1460*/  F2FP.BF16.F32.PACK_AB R36, RZ, R6 ;  /* 0x00000006ff24723e */ /* 0x000fc800000010ff */
[----:B------:R-:W-:-:S07]  /*1470*/  PRMT R117, R36, 0x7610, R117 ;  /* 0x0000761024757816 */ /* 0x000fce0000000075 */
.L_x_14370:
[----:B------:R-:W-:Y:S01]  /*1480*/  IMAD.U32 R35, R35, 0x10000, RZ ;  /* 0x0001000023237824 */ /* 0x000fe200078e00ff */
[----:B------:R-:W-:Y:S06]  /*1490*/  @P3 BRA `(.L_x_14371) ;  /* 0x0000000000243947 */ /* 0x000fec0003800000 */
[----:B------:R-:W-:-:S04]  /*14a0*/  ISETP.NE.U32.AND P4, PT, RZ, UR10, PT ;  /* 0x0000000aff007c0c */ /* 0x000fc8000bf85070 */
[----:B------:R-:W-:-:S13]  /*14b0*/  ISETP.NE.AND.EX P4, PT, RZ, UR11, PT, P4 ;  /* 0x0000000bff007c0c */ /* 0x000fda000bf85340 */
[----:B------:R-:W-:Y:S05]  /*14c0*/  @P4 BRA `(.L_x_14372) ;  /* 0x0000000000084947 */ /* 0x000fea0003800000 */
[----:B------:R-:W-:Y:S05]  /*14d0*/  @P0 BRA `(.L_x_14373) ;  /* 0x00000000002c0947 */ /* 0x000fea0003800000 */
[----:B------:R-:W-:Y:S05]  /*14e0*/  BRA `(.L_x_14374) ;  /* 0x0000000000307947 */ /* 0x000fea0003800000 */
.L_x_14372:
[----:B-----5:R-:W-:-:S04]  /*14f0*/  PRMT R36, R113, 0x7632, R36 ;  /* 0x0000763271247816 */ /* 0x020fc80000000024 */
[----:B------:R-:W-:-:S05]  /*1500*/  SHF.L.U32 R36, R36, 0x10, RZ ;  /* 0x0000001024247819 */ /* 0x000fca00000006ff */
[----:B------:R-:W-:Y:S01]  /*1510*/  FADD.FTZ R35, R36, R35 ;  /* 0x0000002324237221 */ /* 0x000fe20000010000 */
[----:B------:R-:W-:Y:S06]  /*1520*/  BRA `(.L_x_14373) ;  /* 0x0000000000187947 */ /* 0x000fec0003800000 */
.L_x_14371:
[----:B-----5:R-:W-:-:S05]  /*1530*/  PRMT R36, R109, 0x7632, R36 ;  /* 0x000076326d247816 */ /* 0x020fca0000000024 */
[----:B------:R-:W-:-:S04]  /*1540*/  IMAD.U32 R36, R36, 0x10000, RZ ;  /* 0x0001000024247824 */ /* 0x000fc800078e00ff */
[----:B------:R-:W-:Y:S01]  /*1550*/  FADD.FTZ R35, R36, R35 ;  /* 0x0000002324237221 */ /* 0x000fe20000010000 */
[----:B------:R-:W-:-:S04]  /*1560*/  @P2 PRMT R36, R113, 0x7632, R36 ;  /* 0x0000763271242816 */ /* 0x000fc80000000024 */
[----:B------:R-:W-:-:S05]  /*1570*/  @P2 SHF.L.U32 R36, R36, 0x10, RZ ;  /* 0x0000001024242819 */ /* 0x000fca00000006ff */
[----:B------:R-:W-:-:S07]  /*1580*/  @P2 FADD.FTZ R35, R36, R35 ;  /* 0x0000002324232221 */ /* 0x000fce0000010000 */
.L_x_14373:
[----:B------:R-:W-:-:S04]  /*1590*/  F2FP.BF16.F32.PACK_AB R36, RZ, R35 ;  /* 0x00000023ff24723e */ /* 0x000fc800000010ff */
[----:B------:R-:W-:-:S07]  /*15a0*/  PRMT R117, R117, 0x5410, R36 ;  /* 0x0000541075757816 */ /* 0x000fce0000000024 */
.L_x_14374:
        /* <DEDUP_REMOVED lines=8> */
.L_x_14376:
[----:B-----5:R-:W-:-:S05]  /*1630*/  SHF.L.U32 R120, R114, 0x10, RZ ;  /* 0x0000001072787819 */ /* 0x020fca00000006ff */
[----:B------:R-:W-:Y:S01]  /*1640*/  FADD.FTZ R36, R120, R36 ;  /* 0x0000002478247221 */ /* 0x000fe20000010000 */
[----:B------:R-:W-:Y:S06]  /*1650*/  BRA `(.L_x_14377) ;  /* 0x0000000000107947 */ /* 0x000fec0003800000 */
.L_x_14375:
[----:B-----5:R-:W-:-:S04]  /*1660*/  IMAD.U32 R120, R110, 0x10000, RZ ;  /* 0x000100006e787824 */ /* 0x020fc800078e00ff */
[----:B------:R-:W-:Y:S01]  /*1670*/  FADD.FTZ R36, R120, R36 ;  /* 0x0000002478247221 */ /* 0x000fe20000010000 */
[----:B------:R-:W-:-:S05]  /*1680*/  @P2 SHF.L.U32 R120, R114, 0x10, RZ ;  /* 0x0000001072782819 */ /* 0x000fca00000006ff */
[----:B------:R-:W-:-:S07]  /*1690*/  @P2 FADD.FTZ R36, R120, R36 ;  /* 0x0000002478242221 */ /* 0x000fce0000010000 */
.L_x_14377:
[----:B------:R-:W-:-:S04]  /*16a0*/  F2FP.BF16.F32.PACK_AB R120, RZ, R36 ;  /* 0x00000024ff78723e */ /* 0x000fc800000010ff */
[----:B------:R-:W-:-:S07]  /*16b0*/  PRMT R118, R120, 0x7610, R118 ;  /* 0x0000761078767816 */ /* 0x000fce0000000076 */
.L_x_14378:
[----:B------:R-:W-:Y:S01]  /*16c0*/  IMAD.U32 R135, R122, 0x10000, RZ ;  /* 0x000100007a877824 */ /* 0x000fe200078e00ff */
[----:B------:R-:W-:Y:S06]  /*16d0*/  @P3 BRA `(.L_x_14379) ;  /* 0x0000000000243947 */ /* 0x000fec0003800000 */
[----:B------:R-:W-:-:S04]  /*16e0*/  ISETP.NE.U32.AND P4, PT, RZ, UR10, PT ;  /* 0x0000000aff007c0c */ /* 0x000fc8000bf85070 */
[----:B------:R-:W-:-:S13]  /*16f0*/  ISETP.NE.AND.EX P4, PT, RZ, UR11, PT, P4 ;  /* 0x0000000bff007c0c */ /* 0x000fda000bf85340 */
[----:B------:R-:W-:Y:S05]  /*1700*/  @P4 BRA `(.L_x_14380) ;  /* 0x0000000000084947 */ /* 0x000fea0003800000 */
[----:B------:R-:W-:Y:S05]  /*1710*/  @P0 BRA `(.L_x_14381) ;  /* 0x00000000002c0947 */ /* 0x000fea0003800000 */
[----:B------:R-:W-:Y:S05]  /*1720*/  BRA `(.L_x_14382) ;  /* 0x0000000000307947 */ /* 0x000fea0003800000 */
.L_x_14380:
[----:B-----5:R-:W-:-:S04]  /*1730*/  PRMT R120, R114, 0x7632, R120 ;  /* 0x0000763272787816 */ /* 0x020fc80000000078 */
[----:B------:R-:W-:-:S05]  /*1740*/  SHF.L.U32 R120, R120, 0x10, RZ ;  /* 0x0000001078787819 */ /* 0x000fca00000006ff */
[----:B------:R-:W-:Y:S01]  /*1750*/  FADD.FTZ R135, R120, R135 ;  /* 0x0000008778877221 */ /* 0x000fe20000010000 */
[----:B------:R-:W-:Y:S06]  /*1760*/  BRA `(.L_x_14381) ;  /* 0x0000000000187947 */ /* 0x000fec0003800000 */
.L_x_14379:
[----:B-----5:R-:W-:-:S05]  /*1770*/  PRMT R120, R110, 0x7632, R120 ;  /* 0x000076326e787816 */ /* 0x020fca0000000078 */
[----:B------:R-:W-:-:S04]  /*1780*/  IMAD.U32 R120, R120, 0x10000, RZ ;  /* 0x0001000078787824 */ /* 0x000fc800078e00ff */
[----:B------:R-:W-:Y:S01]  /*1790*/  FADD.FTZ R135, R120, R135 ;  /* 0x0000008778877221 */ /* 0x000fe20000010000 */
[----:B------:R-:W-:-:S04]  /*17a0*/  @P2 PRMT R120, R114, 0x7632, R120 ;  /* 0x0000763272782816 */ /* 0x000fc80000000078 */
[----:B------:R-:W-:-:S05]  /*17b0*/  @P2 SHF.L.U32 R120, R120, 0x10, RZ ;  /* 0x0000001078782819 */ /* 0x000fca00000006ff */
[----:B------:R-:W-:-:S07]  /*17c0*/  @P2 FADD.FTZ R135, R120, R135 ;  /* 0x0000008778872221 */ /* 0x000fce0000010000 */
.L_x_14381:
[----:B------:R-:W-:-:S04]  /*17d0*/  F2FP.BF16.F32.PACK_AB R120, RZ, R135 ;  /* 0x00000087ff78723e */ /* 0x000fc800000010ff */
[----:B------:R-:W-:-:S07]  /*17e0*/  PRMT R118, R118, 0x5410, R120 ;  /* 0x0000541076767816 */ /* 0x000fce0000000078 */
.L_x_14382:
        /* <DEDUP_REMOVED lines=8> */
.L_x_14384:
[----:B-----5:R-:W-:-:S05]  /*1870*/  SHF.L.U32 R120, R115, 0x10, RZ ;  /* 0x0000001073787819 */ /* 0x020fca00000006ff */
[----:B------:R-:W-:Y:S01]  /*1880*/  FADD.FTZ R136, R120, R136 ;  /* 0x0000008878887221 */ /* 0x000fe20000010000 */
[----:B------:R-:W-:Y:S06]  /*1890*/  BRA `(.L_x_14385) ;  /* 0x0000000000107947 */ /* 0x000fec0003800000 */
.L_x_14383:
[----:B-----5:R-:W-:-:S04]  /*18a0*/  IMAD.U32 R120, R111, 0x10000, RZ ;  /* 0x000100006f787824 */ /* 0x020fc800078e00ff */
[----:B------:R-:W-:Y:S01]  /*18b0*/  FADD.FTZ R136, R120, R136 ;  /* 0x0000008878887221 */ /* 0x000fe20000010000 */
[----:B------:R-:W-:-:S05]  /*18c0*/  @P2 SHF.L.U32 R120, R115, 0x10, RZ ;  /* 0x0000001073782819 */ /* 0x000fca00000006ff */
[----:B------:R-:W-:-:S07]  /*18d0*/  @P2 FADD.FTZ R136, R120, R136 ;  /* 0x0000008878882221 */ /* 0x000fce0000010000 */
.L_x_14385:
[----:B------:R-:W-:-:S04]  /*18e0*/  F2FP.BF16.F32.PACK_AB R120, RZ, R136 ;  /* 0x00000088ff78723e */ /* 0x000fc800000010ff */
[----:B------:R-:W-:-:S07]  /*18f0*/  PRMT R119, R120, 0x7610, R119 ;  /* 0x0000761078777816 */ /* 0x000fce0000000077 */
.L_x_14386:
[----:B------:R-:W-:Y:S01]  /*1900*/  IMAD.U32 R155, R123, 0x10000, RZ ;  /* 0x000100007b9b7824 */ /* 0x000fe200078e00ff */
[----:B------:R-:W-:Y:S06]  /*1910*/  @P3 BRA `(.L_x_14387) ;  /* 0x0000000000243947 */ /* 0x000fec0003800000 */
[----:B------:R-:W-:-:S04]  /*1920*/  ISETP.NE.U32.AND P2, PT, RZ, UR10, PT ;  /* 0x0000000aff007c0c */ /* 0x000fc8000bf45070 */
[----:B------:R-:W-:-:S13]  /*1930*/  ISETP.NE.AND.EX P2, PT, RZ, UR11, PT, P2 ;  /* 0x0000000bff007c0c */ /* 0x000fda000bf45320 */
[----:B------:R-:W-:Y:S05]  /*1940*/  @P2 BRA `(.L_x_14388) ;  /* 0x0000000000082947 */ /* 0x000fea0003800000 */
[----:B------:R-:W-:Y:S05]  /*1950*/  @P0 BRA `(.L_x_14389) ;  /* 0x00000000002c0947 */ /* 0x000fea0003800000 */
[----:B------:R-:W-:Y:S05]  /*1960*/  BRA `(.L_x_14390) ;  /* 0x0000000000307947 */ /* 0x000fea0003800000 */
.L_x_14388:
[----:B-----5:R-:W-:-:S04]  /*1970*/  PRMT R120, R115, 0x7632, R120 ;  /* 0x0000763273787816 */ /* 0x020fc80000000078 */
[----:B------:R-:W-:-:S05]  /*1980*/  SHF.L.U32 R120, R120, 0x10, RZ ;  /* 0x0000001078787819 */ /* 0x000fca00000006ff */
[----:B------:R-:W-:Y:S01]  /*1990*/  FADD.FTZ R155, R120, R155 ;  /* 0x0000009b789b7221 */ /* 0x000fe20000010000 */
[----:B------:R-:W-:Y:S06]  /*19a0*/  BRA `(.L_x_14389) ;  /* 0x0000000000187947 */ /* 0x000fec0003800000 */
.L_x_14387:
[----:B-----5:R-:W-:-:S05]  /*19b0*/  PRMT R120, R111, 0x7632, R120 ;  /* 0x000076326f787816 */ /* 0x020fca0000000078 */
[----:B------:R-:W-:-:S04]  /*19c0*/  IMAD.U32 R120, R120, 0x10000, RZ ;  /* 0x0001000078787824 */ /* 0x000fc800078e00ff */
[----:B------:R-:W-:Y:S01]  /*19d0*/  FADD.FTZ R155, R120, R155 ;  /* 0x0000009b789b7221 */ /* 0x000fe20000010000 */
[----:B------:R-:W-:-:S04]  /*19e0*/  @P2 PRMT R120, R115, 0x7632, R120 ;  /* 0x0000763273782816 */ /* 0x000fc80000000078 */
[----:B------:R-:W-:-:S05]  /*19f0*/  @P2 SHF.L.U32 R120, R120, 0x10, RZ ;  /* 0x0000001078782819 */ /* 0x000fca00000006ff */
[----:B------:R-:W-:-:S07]  /*1a00*/  @P2 FADD.FTZ R155, R120, R155 ;  /* 0x0000009b789b2221 */ /* 0x000fce0000010000 */
.L_x_14389:
[----:B------:R-:W-:-:S04]  /*1a10*/  F2FP.BF16.F32.PACK_AB R120, RZ, R155 ;  /* 0x0000009bff78723e */ /* 0x000fc800000010ff */
[----:B------:R-:W-:-:S07]  /*1a20*/  PRMT R119, R119, 0x5410, R120 ;  /* 0x0000541077777816 */ /* 0x000fce0000000078 */
.L_x_14390:
[----:B------:R-:W0:Y:S01]  /*1a30*/  @P0 LDC.64 R120, c[0x0][0x238] ;  /* 0x00008e00ff780b82 */ /* 0x000e220000000a00 */
[C---:B------:R-:W-:Y:S02]  /*1a40*/  IADD3 R165, R34.reuse, 0x20, RZ ;  /* 0x0000002022a57810 */ /* 0x040fe40007ffe0ff */
[----:B0-----:R-:W-:-:S04]  /*1a50*/  @P0 LEA R120, P2, R34, R120, 0x4 ;  /* 0x0000007822780211 */ /* 0x001fc800078420ff */
[----:B------:R-:W-:-:S05]  /*1a60*/  @P0 LEA.HI.X R121, R34, R121, RZ, 0x4, P2 ;  /* 0x0000007922790211 */ /* 0x000fca00010f24ff */
[----:B------:R4:W-:Y:S04]  /*1a70*/  @P0 STG.E.128 desc[UR4][R120.64], R116 ;  /* 0x0000007478000986 */ /* 0x0009e8000c101d04 */
.L_x_14358:
[----:B------:R-:W-:Y:S05]  /*1a80*/  BSYNC B0 ;  /* 0x0000000000007941 */ /* 0x000fea0003800000 */
.L_x_14357:
[----:B------:R-:W-:Y:S01]  /*1a90*/  ISETP.GE.U32.AND P2, PT, R0, 0x40, PT ;  /* 0x000000400000780c */ /* 0x000fe20003f46070 */
[----:B------:R-:W-:-:S12]  /*1aa0*/  BSSY B0, `(.L_x_14391) ;  /* 0x00000a6000007945 */ /* 0x000fd80003800000 */
[----:B------:R-:W-:Y:S05]  /*1ab0*/  @!P2 BRA `(.L_x_14392) ;  /* 0x000000080090a947 */ /* 0x000fea0003800000 */
[----:B------:R-:W-:Y:S01]  /*1ac0*/  ISETP.NE.U32.AND P2, PT, RZ, UR8, PT ;  /* 0x00000008ff007c0c */ /* 0x000fe2000bf45070 */
[----:B----4-:R-:W4:Y:S03]  /*1ad0*/  LDC.64 R120, c[0x0][0x220] ;  /* 0x00008800ff787b82 */ /* 0x010f260000000a00 */
[----:B------:R-:W-:-:S13]  /*1ae0*/  ISETP.NE.AND.EX P2, PT, RZ, UR9, PT, P2 ;  /* 0x00000009ff007c0c */ /* 0x000fda000bf45320 */
[----:B------:R-:W-:-:S04]  /*1af0*/  @P2 LEA R8, P3, R165, UR8, 0x4 ;  /* 0x00000008a5082c11 */ /* 0x000fc8000f8620ff */
[----:B------:R-:W-:-:S05]  /*1b00*/  @P2 LEA.HI.X R9, R165, UR9, RZ, 0x4, P3 ;  /* 0x00000009a5092c11 */ /* 0x000fca00098f24ff */
[----:B-----5:R0:W5:Y:S01]  /*1b10*/  @P2 LDG.E.128 R108, desc[UR4][R8.64] ;  /* 0x00000004086c2981 */ /* 0x020162000c1e1d00 */
[----:B------:R-:W-:-:S04]  /*1b20*/  ISETP.NE.U32.AND P2, PT, RZ, UR10, PT ;  /* 0x0000000aff007c0c */ /* 0x000fc8000bf45070 */
[----:B------:R-:W-:-:S13]  /*1b30*/  ISETP.NE.AND.EX P2, PT, RZ, UR11, PT, P2 ;  /* 0x0000000bff007c0c */ /* 0x000fda000bf45320 */
[----:B0-----:R-:W-:-:S04]  /*1b40*/  @P2 LEA R8, P3, R165, UR10, 0x4 ;  /* 0x0000000aa5082c11 */ /* 0x001fc8000f8620ff */
[----:B------:R-:W-:-:S05]  /*1b50*/  @P2 LEA.HI.X R9, R165, UR11, RZ, 0x4, P3 ;  /* 0x0000000ba5092c11 */ /* 0x000fca00098f24ff */
[----:B------:R4:W5:Y:S02]  /*1b60*/  @P2 LDG.E.128 R112, desc[UR4][R8.64] ;  /* 0x0000000408702981 */ /* 0x000964000c1e1d00 */
[----:B----4-:R-:W-:-:S05]  /*1b70*/  IMAD.WIDE.U32 R8, R165, 0x10, R120 ;  /* 0x00000010a5087825 */ /* 0x010fca00078e0078 */
[----:B------:R-:W1:Y:S01]  /*1b80*/  LDG.E.128 R120, desc[UR4][R8.64] ;  /* 0x0000000408787981 */ /* 0x000e62000c1e1d00 */
[----:B------:R-:W-:-:S04]  /*1b90*/  ISETP.NE.U32.AND P3, PT, RZ, UR8, PT ;  /* 0x00000008ff007c0c */ /* 0x000fc8000bf65070 */
[----:B------:R-:W-:Y:S01]  /*1ba0*/  ISETP.NE.AND.EX P3, PT, RZ, UR9, PT, P3 ;  /* 0x00000009ff007c0c */ /* 0x000fe2000bf65330 */
[C---:B-123--:R-:W-:Y:S01]  /*1bb0*/  IMAD.U32 R7, R120.reuse, 0x10000, RZ ;  /* 0x0001000078077824 */ /* 0x04efe200078e00ff */
[----:B------:R-:W-:-:S11]  /*1bc0*/  PRMT R8, R120, 0x7632, R8 ;  /* 0x0000763278087816 */ /* 0x000fd60000000008 */
[----:B------:R-:W-:Y:S05]  /*1bd0*/  @P3 BRA `(.L_x_14393) ;  /* 0x0000000000203947 */ /* 0x000fea0003800000 */
[----:B------:R-:W-:-:S04]  /*1be0*/  ISETP.NE.U32.AND P4, PT, RZ, UR10, PT ;  /* 0x0000000aff007c0c */ /* 0x000fc8000bf85070 */
[----:B------:R-:W-:-:S13]  /*1bf0*/  ISETP.NE.AND.EX P4, PT, RZ, UR11, PT, P4 ;  /* 0x0000000bff007c0c */ /* 0x000fda000bf85340 */
[----:B------:R-:W-:Y:S05]  /*1c00*/  @P4 BRA `(.L_x_14394) ;  /* 0x0000000000084947 */ /* 0x000fea0003800000 */
[----:B------:R-:W-:Y:S05]  /*1c10*/  @P0 BRA `(.L_x_14395) ;  /* 0x0000000000200947 */ /* 0x000fea0003800000 */
[----:B------:R-:W-:Y:S05]  /*1c20*/  BRA `(.L_x_14396) ;  /* 0x0000000000247947 */ /* 0x000fea0003800000 */
.L_x_14394:
[----:B-----5:R-:W-:-:S05]  /*1c30*/  SHF.L.U32 R9, R112, 0x10, RZ ;  /* 0x0000001070097819 */ /* 0x020fca00000006ff */
[----:B------:R-:W-:Y:S01]  /*1c40*/  FADD.FTZ R7, R9, R7 ;  /* 0x0000000709077221 */ /* 0x000fe20000010000 */
[----:B------:R-:W-:Y:S06]  /*1c50*/  BRA `(.L_x_14395) ;  /* 0x0000000000107947 */ /* 0x000fec0003800000 */
.L_x_14393:
[----:B-----5:R-:W-:-:S05]  /*1c60*/  SHF.L.U32 R9, R108, 0x10, RZ ;  /* 0x000000106c097819 */ /* 0x020fca00000006ff */
[----:B------:R-:W-:Y:S01]  /*1c70*/  FADD.FTZ R7, R9, R7 ;  /* 0x0000000709077221 */ /* 0x000fe20000010000 */
[----:B------:R-:W-:-:S04]  /*1c80*/  @P2 IMAD.U32 R9, R112, 0x10000, RZ ;  /* 0x0001000070092824 */ /* 0x000fc800078e00ff */
[----:B------:R-:W-:-:S07]  /*1c90*/  @P2 FADD.FTZ R7, R9, R7 ;  /* 0x0000000709072221 */ /* 0x000fce0000010000 */
.L_x_14395:
[----:B------:R-:W-:-:S04]  /*1ca0*/  F2FP.BF16.F32.PACK_AB R9, RZ, R7 ;  /* 0x00000007ff09723e */ /* 0x000fc800000010ff */
[----:B------:R-:W-:-:S07]  /*1cb0*/  PRMT R116, R9, 0x7610, R116 ;  /* 0x0000761009747816 */ /* 0x000fce0000000074 */
.L_x_14396:
[----:B------:R-:W-:Y:S01]  /*1cc0*/  SHF.L.U32 R8, R8, 0x10, RZ ;  /* 0x0000001008087819 */ /* 0x000fe200000006ff */
[----:B------:R-:W-:Y:S06]  /*1cd0*/  @P3 BRA `(.L_x_14397) ;  /* 0x0000000000243947 */ /* 0x000fec0003800000 */
[----:B------:R-:W-:-:S04]  /*1ce0*/  ISETP.NE.U32.AND P4, PT, RZ, UR10, PT ;  /* 0x0000000aff007c0c */ /* 0x000fc8000bf85070 */
[----:B------:R-:W-:-:S13]  /*1cf0*/  ISETP.NE.AND.EX P4, PT, RZ, UR11, PT, P4 ;  /* 0x0000000bff007c0c */ /* 0x000fda000bf85340 */
[----:B------:R-:W-:Y:S05]  /*1d00*/  @P4 BRA `(.L_x_14398) ;  /* 0x0000000000084947 */ /* 0x000fea0003800000 */
[----:B------:R-:W-:Y:S05]  /*1d10*/  @P0 BRA `(.L_x_14399) ;  /* 0x00000000002c0947 */ /* 0x000fea0003800000 */
[----:B------:R-:W-:Y:S05]  /*1d20*/  BRA `(.L_x_14400) ;  /* 0x0000000000307947 */ /* 0x000fea0003800000 */
.L_x_14398:
[----:B-----5:R-:W-:-:S04]  /*1d30*/  PRMT R9, R112, 0x7632, R9 ;  /* 0x0000763270097816 */ /* 0x020fc80000000009 */
[----:B------:R-:W-:-:S05]  /*1d40*/  SHF.L.U32 R9, R9, 0x10, RZ ;  /* 0x0000001009097819 */ /* 0x000fca00000006ff */
[----:B------:R-:W-:Y:S01]  /*1d50*/  FADD.FTZ R8, R9, R8 ;  /* 0x0000000809087221 */ /* 0x000fe20000010000 */
[----:B------:R-:W-:Y:S06]  /*1d60*/  BRA `(.L_x_14399) ;  /* 0x0000000000187947 */ /* 0x000fec0003800000 */
.L_x_14397:
[----:B-----5:R-:W-:-:S05]  /*1d70*/  PRMT R9, R108, 0x7632, R9 ;  /* 0x000076326c097816 */ /* 0x020fca0000000009 */
[----:B------:R-:W-:-:S04]  /*1d80*/  IMAD.U32 R9, R9, 0x10000, RZ ;  /* 0x0001000009097824 */ /* 0x000fc800078e00ff */
[----:B------:R-:W-:Y:S01]  /*1d90*/  FADD.FTZ R8, R9, R8 ;  /* 0x0000000809087221 */ /* 0x000fe20000010000 */
[----:B------:R-:W-:-:S04]  /*1da0*/  @P2 PRMT R9, R112, 0x7632, R9 ;  /* 0x0000763270092816 */ /* 0x000fc80000000009 */
[----:B------:R-:W-:-:S05]  /*1db0*/  @P2 SHF.L.U32 R9, R9, 0x10, RZ ;  /* 0x0000001009092819 */ /* 0x000fca00000006ff */
[----:B------:R-:W-:-:S07]  /*1dc0*/  @P2 FADD.FTZ R8, R9, R8 ;  /* 0x0000000809082221 */ /* 0x000fce0000010000 */
.L_x_14399:
[----:B------:R-:W-:-:S04]  /*1dd0*/  F2FP.BF16.F32.PACK_AB R9, RZ, R8 ;  /* 0x00000008ff09723e */ /* 0x000fc800000010ff */
[----:B------:R-:W-:-:S07]  /*1de0*/  PRMT R116, R116, 0x5410, R9 ;  /* 0x0000541074747816 */ /* 0x000fce0000000009 */
.L_x_14400:
        /* <DEDUP_REMOVED lines=8> */
.L_x_14402:
[----:B-----5:R-:W-:-:S04]  /*1e70*/  IMAD.U32 R37, R113, 0x10000, RZ ;  /* 0x0001000071257824 */ /* 0x020fc800078e00ff */
[----:B------:R-:W-:Y:S01]  /*1e80*/  FADD.FTZ R9, R37, R9 ;  /* 0x0000000925097221 */ /* 0x000fe20000010000 */
[----:B------:R-:W-:Y:S06]  /*1e90*/  BRA `(.L_x_14403) ;  /* 0x0000000000107947 */ /* 0x000fec0003800000 */
.L_x_14401:
[----:B-----5:R-:W-:-:S05]  /*1ea0*/  SHF.L.U32 R37, R109, 0x10, RZ ;  /* 0x000000106d257819 */ /* 0x020fca00000006ff */
[----:B------:R-:W-:Y:S01]  /*1eb0*/  FADD.FTZ R9, R37, R9 ;  /* 0x0000000925097221 */ /* 0x000fe20000010000 */
[----:B------:R-:W-:-:S05]  /*1ec0*/  @P2 SHF.L.U32 R37, R113, 0x10, RZ ;  /* 0x0000001071252819 */ /* 0x000fca00000006ff */
[----:B------:R-:W-:-:S07]  /*1ed0*/  @P2 FADD.FTZ R9, R37, R9 ;  /* 0x0000000925092221 */ /* 0x000fce0000010000 */
.L_x_14403:
[----:B------:R-:W-:-:S04]  /*1ee0*/  F2FP.BF16.F32.PACK_AB R37, RZ, R9 ;  /* 0x00000009ff25723e */ /* 0x000fc800000010ff */
[----:B------:R-:W-:-:S07]  /*1ef0*/  PRMT R117, R37, 0x7610, R117 ;  /* 0x0000761025757816 */ /* 0x000fce0000000075 */
.L_x_14404:
[----:B------:R-:W-:Y:S01]  /*1f00*/  IMAD.U32 R37, R38, 0x10000, RZ ;  /* 0x0001000026257824 */ /* 0x000fe200078e00ff */
[----:B------:R-:W-:Y:S06]  /*1f10*/  @P3 BRA `(.L_x_14405) ;  /* 0x0000000000243947 */ /* 0x000fec0003800000 */
[----:B------:R-:W-:-:S04]  /*1f20*/  ISETP.NE.U32.AND P4, PT, RZ, UR10, PT ;  /* 0x0000000aff007c0c */ /* 0x000fc8000bf85070 */
[----:B------:R-:W-:-:S13]  /*1f30*/  ISETP.NE.AND.EX P4, PT, RZ, UR11, PT, P4 ;  /* 0x0000000bff007c0c */ /* 0x000fda000bf85340 */
[----:B------:R-:W-:Y:S05]  /*1f40*/  @P4 BRA `(.L_x_14406) ;  /* 0x0000000000084947 */ /* 0x000fea0003800000 */
[----:B------:R-:W-:Y:S05]  /*1f50*/  @P0 BRA `(.L_x_14407) ;  /* 0x00000000002c0947 */ /* 0x000fea0003800000 */
[----:B------:R-:W-:Y:S05]  /*1f60*/  BRA `(.L_x_14408) ;  /* 0x0000000000307947 */ /* 0x000fea0003800000 */
.L_x_14406:
[----:B-----5:R-:W-:-:S04]  /*1f70*/  PRMT R38, R113, 0x7632, R38 ;  /* 0x0000763271267816 */ /* 0x020fc80000000026 */
[----:B------:R-:W-:-:S05]  /*1f80*/  SHF.L.U32 R38, R38, 0x10, RZ ;  /* 0x0000001026267819 */ /* 0x000fca00000006ff */
[----:B------:R-:W-:Y:S01]  /*1f90*/  FADD.FTZ R37, R38, R37 ;  /* 0x0000002526257221 */ /* 0x000fe20000010000 */
[----:B------:R-:W-:Y:S06]  /*1fa0*/  BRA `(.L_x_14407) ;  /* 0x0000000000187947 */ /* 0x000fec0003800000 */
.L_x_14405:
[----:B-----5:R-:W-:-:S04]  /*1fb0*/  PRMT R38, R109, 0x7632, R38 ;  /* 0x000076326d267816 */ /* 0x020fc80000000026 */
[----:B------:R-:W-:-:S05]  /*1fc0*/  SHF.L.U32 R38, R38, 0x10, RZ ;  /* 0x0000001026267819 */ /* 0x000fca00000006ff */
[----:B------:R-:W-:Y:S01]  /*1fd0*/  FADD.FTZ R37, R38, R37 ;  /* 0x0000002526257221 */ /* 0x000fe20000010000 */
[----:B------:R-:W-:-:S05]  /*1fe0*/  @P2 PRMT R38, R113, 0x7632, R38 ;  /* 0x0000763271262816 */ /* 0x000fca0000000026 */
[----:B------:R-:W-:-:S04]  /*1ff0*/  @P2 IMAD.U32 R38, R38, 0x10000, RZ ;  /* 0x0001000026262824 */ /* 0x000fc800078e00ff */
[----:B------:R-:W-:-:S07]  /*2000*/  @P2 FADD.FTZ R37, R38, R37 ;  /* 0x0000002526252221 */ /* 0x000fce0000010000 */
.L_x_14407:
[----:B------:R-:W-:-:S04]  /*2010*/  F2FP.BF16.F32.PACK_AB R38, RZ, R37 ;  /* 0x00000025ff26723e */ /* 0x000fc800000010ff */
[----:B------:R-:W-:-:S07]  /*2020*/  PRMT R117, R117, 0x5410, R38 ;  /* 0x0000541075757816 */ /* 0x000fce0000000026 */
.L_x_14408:
        /* <DEDUP_REMOVED lines=8> */
.L_x_14410:
[----:B-----5:R-:W-:-:S05]  /*20b0*/  SHF.L.U32 R120, R114, 0x10, RZ ;  /* 0x0000001072787819 */ /* 0x020fca00000006ff */
[----:B------:R-:W-:Y:S01]  /*20c0*/  FADD.FTZ R38, R120, R38 ;  /* 0x0000002678267221 */ /* 0x000fe20000010000 */
[----:B------:R-:W-:Y:S06]  /*20d0*/  BRA `(.L_x_14411) ;  /* 0x0000000000107947 */ /* 0x000fec0003800000 */
.L_x_14409:
[----:B-----5:R-:W-:-:S04]  /*20e0*/  IMAD.U32 R120, R110, 0x10000, RZ ;  /* 0x000100006e787824 */ /* 0x020fc800078e00ff */
[----:B------:R-:W-:Y:S01]  /*20f0*/  FADD.FTZ R38, R120, R38 ;  /* 0x0000002678267221 */ /* 0x000fe20000010000 */
[----:B------:R-:W-:-:S05]  /*2100*/  @P2 SHF.L.U32 R120, R114, 0x10, RZ ;  /* 0x0000001072782819 */ /* 0x000fca00000006ff */
[----:B------:R-:W-:-:S07]  /*2110*/  @P2 FADD.FTZ R38, R120, R38 ;  /* 0x0000002678262221 */ /* 0x000fce0000010000 */
.L_x_14411:
[----:B------:R-:W-:-:S04]  /*2120*/  F2FP.BF16.F32.PACK_AB R120, RZ, R38 ;  /* 0x00000026ff78723e */ /* 0x000fc800000010ff */
[----:B------:R-:W-:-:S07]  /*2130*/  PRMT R118, R120, 0x7610, R118 ;  /* 0x0000761078767816 */ /* 0x000fce0000000076 */
.L_x_14412:
[----:B------:R-:W-:Y:S01]  /*2140*/  SHF.L.U32 R137, R122, 0x10, RZ ;  /* 0x000000107a897819 */ /* 0x000fe200000006ff */
[----:B------:R-:W-:Y:S06]  /*2150*/  @P3 BRA `(.L_x_14413) ;  /* 0x0000000000243947 */ /* 0x000fec0003800000 */
[----:B------:R-:W-:-:S04]  /*2160*/  ISETP.NE.U32.AND P4, PT, RZ, UR10, PT ;  /* 0x0000000aff007c0c */ /* 0x000fc8000bf85070 */
[----:B------:R-:W-:-:S13]  /*2170*/  ISETP.NE.AND.EX P4, PT, RZ, UR11, PT, P4 ;  /* 0x0000000bff007c0c */ /* 0x000fda000bf85340 */
[----:B------:R-:W-:Y:S05]  /*2180*/  @P4 BRA `(.L_x_14414) ;  /* 0x0000000000084947 */ /* 0x000fea0003800000 */
[----:B------:R-:W-:Y:S05]  /*2190*/  @P0 BRA `(.L_x_14415) ;  /* 0x00000000002c0947 */ /* 0x000fea0003800000 */
[----:B------:R-:W-:Y:S05]  /*21a0*/  BRA `(.L_x_14416) ;  /* 0x0000000000307947 */ /* 0x000fea0003800000 */
.L_x_14414:
[----:B-----5:R-:W-:-:S05]  /*21b0*/  PRMT R120, R114, 0x7632, R120 ;  /* 0x0000763272787816 */ /* 0x020fca0000000078 */
[----:B------:R-:W-:-:S04]  /*21c0*/  IMAD.U32 R120, R120, 0x10000, RZ ;  /* 0x0001000078787824 */ /* 0x000fc800078e00ff */
[----:B------:R-:W-:Y:S01]  /*21d0*/  FADD.FTZ R137, R120, R137 ;  /* 0x0000008978897221 */ /* 0x000fe20000010000 */
[----:B------:R-:W-:Y:S06]  /*21e0*/  BRA `(.L_x_14415) ;  /* 0x0000000000187947 */ /* 0x000fec0003800000 */
.L_x_14413:
[----:B-----5:R-:W-:-:S04]  /*21f0*/  PRMT R120, R110, 0x7632, R120 ;  /* 0x000076326e787816 */ /* 0x020fc80000000078 */
[----:B------:R-:W-:-:S05]  /*2200*/  SHF.L.U32 R120, R120, 0x10, RZ ;  /* 0x0000001078787819 */ /* 0x000fca00000006ff */
[----:B------:R-:W-:Y:S01]  /*2210*/  FADD.FTZ R137, R120, R137 ;  /* 0x0000008978897221 */ /* 0x000fe20000010000 */
[----:B------:R-:W-:-:S04]  /*2220*/  @P2 PRMT R120, R114, 0x7632, R120 ;  /* 0x0000763272782816 */ /* 0x000fc80000000078 */
[----:B------:R-:W-:-:S05]  /*2230*/  @P2 SHF.L.U32 R120, R120, 0x10, RZ ;  /* 0x0000001078782819 */ /* 0x000fca00000006ff */
[----:B------:R-:W-:-:S07]  /*2240*/  @P2 FADD.FTZ R137, R120, R137 ;  /* 0x0000008978892221 */ /* 0x000fce0000010000 */
.L_x_14415:
[----:B------:R-:W-:-:S04]  /*2250*/  F2FP.BF16.F32.PACK_AB R120, RZ, R137 ;  /* 0x00000089ff78723e */ /* 0x000fc800000010ff */
[----:B------:R-:W-:-:S07]  /*2260*/  PRMT R118, R118, 0x5410, R120 ;  /* 0x0000541076767816 */ /* 0x000fce0000000078 */
.L_x_14416:
        /* <DEDUP_REMOVED lines=8> */
.L_x_14418:
[----:B-----5:R-:W-:-:S05]  /*22f0*/  SHF.L.U32 R120, R115, 0x10, RZ ;  /* 0x0000001073787819 */ /* 0x020fca00000006ff */
[----:B------:R-:W-:Y:S01]  /*2300*/  FADD.FTZ R138, R120, R138 ;  /* 0x0000008a788a7221 */ /* 0x000fe20000010000 */
[----:B------:R-:W-:Y:S06]  /*2310*/  BRA `(.L_x_14419) ;  /* 0x0000000000107947 */ /* 0x000fec0003800000 */
.L_x_14417:
[----:B-----5:R-:W-:-:S05]  /*2320*/  SHF.L.U32 R120, R111, 0x10, RZ ;  /* 0x000000106f787819 */ /* 0x020fca00000006ff */
[----:B------:R-:W-:Y:S01]  /*2330*/  FADD.FTZ R138, R120, R138 ;  /* 0x0000008a788a7221 */ /* 0x000fe20000010000 */
[----:B------:R-:W-:-:S04]  /*2340*/  @P2 IMAD.U32 R120, R115, 0x10000, RZ ;  /* 0x0001000073782824 */ /* 0x000fc800078e00ff */
[----:B------:R-:W-:-:S07]  /*2350*/  @P2 FADD.FTZ R138, R120, R138 ;  /* 0x0000008a788a2221 */ /* 0x000fce0000010000 */
.L_x_14419:
[----:B------:R-:W-:-:S04]  /*2360*/  F2FP.BF16.F32.PACK_AB R120, RZ, R138 ;  /* 0x0000008aff78723e */ /* 0x000fc800000010ff */
[----:B------:R-:W-:-:S07]  /*2370*/  PRMT R119, R120, 0x7610, R119 ;  /* 0x0000761078777816 */ /* 0x000fce0000000077 */
.L_x_14420:
[----:B------:R-:W-:Y:S01]  /*2380*/  SHF.L.U32 R156, R123, 0x10, RZ ;  /* 0x000000107b9c7819 */ /* 0x000fe200000006ff */
[----:B------:R-:W-:Y:S06]  /*2390*/  @P3 BRA `(.L_x_14421) ;  /* 0x0000000000243947 */ /* 0x000fec0003800000 */
[----:B------:R-:W-:-:S04]  /*23a0*/  ISETP.NE.U32.AND P2, PT, RZ, UR10, PT ;  /* 0x0000000aff007c0c */ /* 0x000fc8000bf45070 */
[----:B------:R-:W-:-:S13]  /*23b0*/  ISETP.NE.AND.EX P2, PT, RZ, UR11, PT, P2 ;  /* 0x0000000bff007c0c */ /* 0x000fda000bf45320 */
[----:B------:R-:W-:Y:S05]  /*23c0*/  @P2 BRA `(.L_x_14422) ;  /* 0x0000000000082947 */ /* 0x000fea0003800000 */
[----:B------:R-:W-:Y:S05]  /*23d0*/  @P0 BRA `(.L_x_14423) ;  /* 0x00000000002c0947 */ /* 0x000fea0003800000 */
[----:B------:R-:W-:Y:S05]  /*23e0*/  BRA `(.L_x_14424) ;  /* 0x0000000000307947 */ /* 0x000fea0003800000 */
.L_x_14422:
[----:B-----5:R-:W-:-:S04]  /*23f0*/  PRMT R120, R115, 0x7632, R120 ;  /* 0x0000763273787816 */ /* 0x020fc80000000078 */
[----:B------:R-:W-:-:S05]  /*2400*/  SHF.L.U32 R120, R120, 0x10, RZ ;  /* 0x0000001078787819 */ /* 0x000fca00000006ff */
[----:B------:R-:W-:Y:S01]  /*2410*/  FADD.FTZ R156, R120, R156 ;  /* 0x0000009c789c7221 */ /* 0x000fe20000010000 */
[----:B------:R-:W-:Y:S06]  /*2420*/  BRA `(.L_x_14423) ;  /* 0x0000000000187947 */ /* 0x000fec0003800000 */
.L_x_14421:
[----:B-----5:R-:W-:-:S05]  /*2430*/  PRMT R120, R111, 0x7632, R120 ;  /* 0x000076326f787816 */ /* 0x020fca0000000078 */
[----:B------:R-:W-:-:S04]  /*2440*/  IMAD.U32 R120, R120, 0x10000, RZ ;  /* 0x0001000078787824 */ /* 0x000fc800078e00ff */
[----:B------:R-:W-:Y:S01]  /*2450*/  FADD.FTZ R156, R120, R156 ;  /* 0x0000009c789c7221 */ /* 0x000fe20000010000 */
[----:B------:R-:W-:-:S04]  /*2460*/  @P2 PRMT R120, R115, 0x7632, R120 ;  /* 0x0000763273782816 */ /* 0x000fc80000000078 */
[----:B------:R-:W-:-:S05]  /*2470*/  @P2 SHF.L.U32 R120, R120, 0x10, RZ ;  /* 0x0000001078782819 */ /* 0x000fca00000006ff */
[----:B------:R-:W-:-:S07]  /*2480*/  @P2 FADD.FTZ R156, R120, R156 ;  /* 0x0000009c789c2221 */ /* 0x000fce0000010000 */
.L_x_14423:
[----:B------:R-:W-:-:S04]  /*2490*/  F2FP.BF16.F32.PACK_AB R120, RZ, R156 ;  /* 0x0000009cff78723e */ /* 0x000fc800000010ff */
[----:B------:R-:W-:-:S07]  /*24a0*/  PRMT R119, R119, 0x5410, R120 ;  /* 0x0000541077777816 */ /* 0x000fce0000000078 */
.L_x_14424:
[----:B------:R-:W0:Y:S02]  /*24b0*/  @P0 LDC.64 R120, c[0x0][0x238] ;  /* 0x00008e00ff780b82 */ /* 0x000e240000000a00 */
[----:B0-----:R-:W-:-:S04]  /*24c0*/  @P0 LEA R120, P2, R165, R120, 0x4 ;  /* 0x00000078a5780211 */ /* 0x001fc800078420ff */
[C---:B------:R-:W-:Y:S02]  /*24d0*/  @P0 LEA.HI.X R121, R165.reuse, R121, RZ, 0x4, P2 ;  /* 0x00000079a5790211 */ /* 0x040fe400010f24ff */
[----:B------:R-:W-:-:S03]  /*24e0*/  IADD3 R165, R165, 0x20, RZ ;  /* 0x00000020a5a57810 */ /* 0x000fc60007ffe0ff */
[----:B------:R0:W-:Y:S04]  /*24f0*/  @P0 STG.E.128 desc[UR4][R120.64], R116 ;  /* 0x0000007478000986 */ /* 0x0001e8000c101d04 */
.L_x_14392:
[----:B------:R-:W-:Y:S05]  /*2500*/  BSYNC B0 ;  /* 0x0000000000007941 */ /* 0x000fea0003800000 */
.L_x_14391:
[----:B------:R-:W-:Y:S01]  /*2510*/  ISETP.GE.U32.AND P2, PT, R0, 0x60, PT ;  /* 0x000000600000780c */ /* 0x000fe20003f46070 */
[----:B------:R-:W-:-:S12]  /*2520*/  BSSY B0, `(.L_x_14425) ;  /* 0x00000a6000007945 */ /* 0x000fd80003800000 */
[----:B------:R-:W-:Y:S05]  /*2530*/  @!P2 BRA `(.L_x_14426) ;  /* 0x000000080090a947 */ /* 0x000fea0003800000 */
[----:B------:R-:W-:Y:S01]  /*2540*/  ISETP.NE.U32.AND P2, PT, RZ, UR8, PT ;  /* 0x00000008ff007c0c */ /* 0x000fe2000bf45070 */
[----:B0---4-:R-:W0:Y:S03]  /*2550*/  LDC.64 R120, c[0x0][0x220] ;  /* 0x00008800ff787b82 */ /* 0x011e260000000a00 */
[----:B------:R-:W-:-:S13]  /*2560*/  ISETP.NE.AND.EX P2, PT, RZ, UR9, PT, P2 ;  /* 0x00000009ff007c0c */ /* 0x000fda000bf45320 */
[----:B------:R-:W-:-:S04]  /*2570*/  @P2 LEA R10, P3, R165, UR8, 0x4 ;  /* 0x00000008a50a2c11 */ /* 0x000fc8000f8620ff */
[----:B------:R-:W-:-:S05]  /*2580*/  @P2 LEA.HI.X R11, R165, UR9, RZ, 0x4, P3 ;  /* 0x00000009a50b2c11 */ /* 0x000fca00098f24ff */
[----:B-----5:R4:W5:Y:S01]  /*2590*/  @P2 LDG.E.128 R108, desc[UR4][R10.64] ;  /* 0x000000040a6c2981 */ /* 0x020962000c1e1d00 */
[----:B------:R-:W-:-:S04]  /*25a0*/  ISETP.NE.U32.AND P2, PT, RZ, UR10, PT ;  /* 0x0000000aff007c0c */ /* 0x000fc8000bf45070 */
[----:B------:R-:W-:-:S13]  /*25b0*/  ISETP.NE.AND.EX P2, PT, RZ, UR11, PT, P2 ;  /* 0x0000000bff007c0c */ /* 0x000fda000bf45320 */
[----:B----4-:R-:W-:-:S04]  /*25c0*/  @P2 LEA R10, P3, R165, UR10, 0x4 ;  /* 0x0000000aa50a2c11 */ /* 0x010fc8000f8620ff */
[----:B------:R-:W-:-:S05]  /*25d0*/  @P2 LEA.HI.X R11, R165, UR11, RZ, 0x4, P3 ;  /* 0x0000000ba50b2c11 */ /* 0x000fca00098f24ff */
[----:B------:R0:W5:Y:S02]  /*25e0*/  @P2 LDG.E.128 R112, desc[UR4][R10.64] ;  /* 0x000000040a702981 */ /* 0x000164000c1e1d00 */
[----:B0-----:R-:W-:-:S05]  /*25f0*/  IMAD.WIDE.U32 R10, R165, 0x10, R120 ;  /* 0x00000010a50a7825 */ /* 0x001fca00078e0078 */
[----:B------:R-:W4:Y:S01]  /*2600*/  LDG.E.128 R120, desc[UR4][R10.64] ;  /* 0x000000040a787981 */ /* 0x000f22000c1e1d00 */
[----:B------:R-:W-:-:S04]  /*2610*/  ISETP.NE.U32.AND P3, PT, RZ, UR8, PT ;  /* 0x00000008ff007c0c */ /* 0x000fc8000bf65070 */
[----:B------:R-:W-:Y:S01]  /*2620*/  ISETP.NE.AND.EX P3, PT, RZ, UR9, PT, P3 ;  /* 0x00000009ff007c0c */ /* 0x000fe2000bf65330 */
[C---:B----4-:R-:W-:Y:S01]  /*2630*/  IMAD.U32 R10, R120.reuse, 0x10000, RZ ;  /* 0x00010000780a7824 */ /* 0x050fe200078e00ff */
[----:B------:R-:W-:-:S11]  /*2640*/  PRMT R11, R120, 0x7632, R11 ;  /* 0x00007632780b7816 */ /* 0x000fd6000000000b */
[----:B------:R-:W-:Y:S05]  /*2650*/  @P3 BRA `(.L_x_14427) ;  /* 0x0000000000203947 */ /* 0x000fea0003800000 */
[----:B------:R-:W-:-:S04]  /*2660*/  ISETP.NE.U32.AND P4, PT, RZ, UR10, PT ;  /* 0x0000000aff007c0c */ /* 0x000fc8000bf85070 */
[----:B------:R-:W-:-:S13]  /*2670*/  ISETP.NE.AND.EX P4, PT, RZ, UR11, PT, P4 ;  /* 0x0000000bff007c0c */ /* 0x000fda000bf85340 */
[----:B------:R-:W-:Y:S05]  /*2680*/  @P4 BRA `(.L_x_14428) ;  /* 0x0000000000084947 */ /* 0x000fea0003800000 */
[----:B------:R-:W-:Y:S05]  /*2690*/  @P0 BRA `(.L_x_14429) ;  /* 0x0000000000200947 */ /* 0x000fea0003800000 */
[----:B------:R-:W-:Y:S05]  /*26a0*/  BRA `(.L_x_14430) ;  /* 0x0000000000247947 */ /* 0x000fea0003800000 */
.L_x_14428:
[----:B---3-5:R-:W-:-:S05]  /*26b0*/  SHF.L.U32 R12, R112, 0x10, RZ ;  /* 0x00000010700c7819 */ /* 0x028fca00000006ff */
[----:B------:R-:W-:Y:S01]  /*26c0*/  FADD.FTZ R10, R12, R10 ;  /* 0x0000000a0c0a7221 */ /* 0x000fe20000010000 */
[----:B------:R-:W-:Y:S06]  /*26d0*/  BRA `(.L_x_14429) ;  /* 0x0000000000107947 */ /* 0x000fec0003800000 */
.L_x_14427:
[----:B---3-5:R-:W-:-:S05]  /*26e0*/  SHF.L.U32 R12, R108, 0x10, RZ ;  /* 0x000000106c0c7819 */ /* 0x028fca00000006ff */
[----:B------:R-:W-:Y:S01]  /*26f0*/  FADD.FTZ R10, R12, R10 ;  /* 0x0000000a0c0a7221 */ /* 0x000fe20000010000 */
[----:B------:R-:W-:-:S04]  /*2700*/  @P2 IMAD.U32 R12, R112, 0x10000, RZ ;  /* 0x00010000700c2824 */ /* 0x000fc800078e00ff */
[----:B------:R-:W-:-:S07]  /*2710*/  @P2 FADD.FTZ R10, R12, R10 ;  /* 0x0000000a0c0a2221 */ /* 0x000fce0000010000 */
.L_x_14429:
[----:B---3--:R-:W-:-:S04]  /*2720*/  F2FP.BF16.F32.PACK_AB R12, RZ, R10 ;  /* 0x0000000aff0c723e */ /* 0x008fc800000010ff */
[----:B------:R-:W-:-:S07]  /*2730*/  PRMT R116, R12, 0x7610, R116 ;  /* 0x000076100c747816 */ /* 0x000fce0000000074 */
.L_x_14430:
[----:B------:R-:W-:Y:S01]  /*2740*/  SHF.L.U32 R11, R11, 0x10, RZ ;  /* 0x000000100b0b7819 */ /* 0x000fe200000006ff */
[----:B------:R-:W-:Y:S06]  /*2750*/  @P3 BRA `(.L_x_14431) ;  /* 0x0000000000243947 */ /* 0x000fec0003800000 */
[----:B------:R-:W-:-:S04]  /*2760*/  ISETP.NE.U32.AND P4, PT, RZ, UR10, PT ;  /* 0x0000000aff007c0c */ /* 0x000fc8000bf85070 */
[----:B------:R-:W-:-:S13]  /*2770*/  ISETP.NE.AND.EX P4, PT, RZ, UR11, PT, P4 ;  /* 0x0000000bff007c0c */ /* 0x000fda000bf85340 */
[----:B------:R-:W-:Y:S05]  /*2780*/  @P4 BRA `(.L_x_14432) ;  /* 0x0000000000084947 */ /* 0x000fea0003800000 */
[----:B------:R-:W-:Y:S05]  /*2790*/  @P0 BRA `(.L_x_14433) ;  /* 0x00000000002c0947 */ /* 0x000fea0003800000 */
[----:B------:R-:W-:Y:S05]  /*27a0*/  BRA `(.L_x_14434) ;  /* 0x0000000000307947 */ /* 0x000fea0003800000 */
.L_x_14432:
[----:B---3-5:R-:W-:-:S04]  /*27b0*/  PRMT R12, R112, 0x7632, R12 ;  /* 0x00007632700c7816 */ /* 0x028fc8000000000c */
[----:B------:R-:W-:-:S05]  /*27c0*/  SHF.L.U32 R12, R12, 0x10, RZ ;  /* 0x000000100c0c7819 */ /* 0x000fca00000006ff */
[----:B------:R-:W-:Y:S01]  /*27d0*/  FADD.FTZ R11, R12, R11 ;  /* 0x0000000b0c0b7221 */ /* 0x000fe20000010000 */
[----:B------:R-:W-:Y:S06]  /*27e0*/  BRA `(.L_x_14433) ;  /* 0x0000000000187947 */ /* 0x000fec0003800000 */
.L_x_14431:
[----:B---3-5:R-:W-:-:S05]  /*27f0*/  PRMT R12, R108, 0x7632, R12 ;  /* 0x000076326c0c7816 */ /* 0x028fca000000000c */
[----:B------:R-:W-:-:S04]  /*2800*/  IMAD.U32 R12, R12, 0x10000, RZ ;  /* 0x000100000c0c7824 */ /* 0x000fc800078e00ff */
[----:B------:R-:W-:Y:S01]  /*2810*/  FADD.FTZ R11, R12, R11 ;  /* 0x0000000b0c0b7221 */ /* 0x000fe20000010000 */
[----:B------:R-:W-:-:S04]  /*2820*/  @P2 PRMT R12, R112, 0x7632, R12 ;  /* 0x00007632700c2816 */ /* 0x000fc8000000000c */
[----:B------:R-:W-:-:S05]  /*2830*/  @P2 SHF.L.U32 R12, R12, 0x10, RZ ;  /* 0x000000100c0c2819 */ /* 0x000fca00000006ff */
[----:B------:R-:W-:-:S07]  /*2840*/  @P2 FADD.FTZ R11, R12, R11 ;  /* 0x0000000b0c0b2221 */ /* 0x000fce0000010000 */
.L_x_14433:
[----:B---3--:R-:W-:-:S04]  /*2850*/  F2FP.BF16.F32.PACK_AB R12, RZ, R11 ;  /* 0x0000000bff0c723e */ /* 0x008fc800000010ff */
[----:B------:R-:W-:-:S07]  /*2860*/  PRMT R116, R116, 0x5410, R12 ;  /* 0x0000541074747816 */ /* 0x000fce000000000c */
.L_x_14434:
[C---:B---3--:R-:W-:Y:S02]  /*2870*/  SHF.L.U32 R12, R121.reuse, 0x10, RZ ;  /* 0x00000010790c7819 */ /* 0x048fe400000006ff */
[----:B------:R-:W-:Y:S01]  /*2880*/  PRMT R40, R121, 0x7632, R40 ;  /* 0x0000763279287816 */ /* 0x000fe20000000028 */
[----:B------:R-:W-:Y:S06]  /*2890*/  @P3 BRA `(.L_x_14435) ;  /* 0x0000000000203947 */ /* 0x000fec0003800000 */
[----:B------:R-:W-:-:S04]  /*28a0*/  ISETP.NE.U32.AND P4, PT, RZ, UR10, PT ;  /* 0x0000000aff007c0c */ /* 0x000fc8000bf85070 */
[----:B------:R-:W-:-:S13]  /*28b0*/  ISETP.NE.AND.EX P4, PT, RZ, UR11, PT, P4 ;  /* 0x0000000bff007c0c */ /* 0x000fda000bf85340 */
[----:B------:R-:W-:Y:S05]  /*28c0*/  @P4 BRA `(.L_x_14436) ;  /* 0x0000000000084947 */ /* 0x000fea0003800000 */
[----:B------:R-:W-:Y:S05]  /*28d0*/  @P0 BRA `(.L_x_14437) ;  /* 0x0000000000200947 */ /* 0x000fea0003800000 */
[----:B------:R-:W-:Y:S05]  /*28e0*/  BRA `(.L_x_14438) ;  /* 0x0000000000247947 */ /* 0x000fea0003800000 */
.L_x_14436:
[----:B-----5:R-:W-:-:S04]  /*28f0*/  IMAD.U32 R39, R113, 0x10000, RZ ;  /* 0x0001000071277824 */ /* 0x020fc800078e00ff */
[----:B------:R-:W-:Y:S01]  /*2900*/  FADD.FTZ R12, R39, R12 ;  /* 0x0000000c270c7221 */ /* 0x000fe20000010000 */
[----:B------:R-:W-:Y:S06]  /*2910*/  BRA `(.L_x_14437) ;  /* 0x0000000000107947 */ /* 0x000fec0003800000 */
.L_x_14435:
[----:B-----5:R-:W-:-:S05]  /*2920*/  SHF.L.U32 R39, R109, 0x10, RZ ;  /* 0x000000106d277819 */ /* 0x020fca00000006ff */
[----:B------:R-:W-:Y:S01]  /*2930*/  FADD.FTZ R12, R39, R12 ;  /* 0x0000000c270c7221 */ /* 0x000fe20000010000 */
[----:B------:R-:W-:-:S05]  /*2940*/  @P2 SHF.L.U32 R39, R113, 0x10, RZ ;  /* 0x0000001071272819 */ /* 0x000fca00000006ff */
[----:B------:R-:W-:-:S07]  /*2950*/  @P2 FADD.FTZ R12, R39, R12 ;  /* 0x0000000c270c2221 */ /* 0x000fce0000010000 */
.L_x_14437:
[----:B------:R-:W-:-:S04]  /*2960*/  F2FP.BF16.F32.PACK_AB R39, RZ, R12 ;  /* 0x0000000cff27723e */ /* 0x000fc800000010ff */
[----:B------:R-:W-:-:S07]  /*2970*/  PRMT R117, R39, 0x7610, R117 ;  /* 0x0000761027757816 */ /* 0x000fce0000000075 */
.L_x_14438:
[----:B------:R-:W-:Y:S01]  /*2980*/  IMAD.U32 R39, R40, 0x10000, RZ ;  /* 0x0001000028277824 */ /* 0x000fe200078e00ff */
[----:B------:R-:W-:Y:S06]  /*2990*/  @P3 BRA `(.L_x_14439) ;  /* 0x0000000000243947 */ /* 0x000fec0003800000 */
[----:B------:R-:W-:-:S04]  /*29a0*/  ISETP.NE.U32.AND P4, PT, RZ, UR10, PT ;  /* 0x0000000aff007c0c */ /* 0x000fc8000bf85070 */
[----:B------:R-:W-:-:S13]  /*29b0*/  ISETP.NE.AND.EX P4, PT, RZ, UR11, PT, P4 ;  /* 0x0000000bff007c0c */ /* 0x000fda000bf85340 */
[----:B------:R-:W-:Y:S05]  /*29c0*/  @P4 BRA `(.L_x_14440) ;  /* 0x0000000000084947 */ /* 0x000fea0003800000 */
[----:B------:R-:W-:Y:S05]  /*29d0*/  @P0 BRA `(.L_x_14441) ;  /* 0x00000000002c0947 */ /* 0x000fea0003800000 */
[----:B------:R-:W-:Y:S05]  /*29e0*/  BRA `(.L_x_14442) ;  /* 0x0000000000307947 */ /* 0x000fea0003800000 */
.L_x_14440:
[----:B-----5:R-:W-:-:S04]  /*29f0*/  PRMT R40, R113, 0x7632, R40 ;  /* 0x0000763271287816 */ /* 0x020fc80000000028 */
[----:B------:R-:W-:-:S05]  /*2a00*/  SHF.L.U32 R40, R40, 0x10, RZ ;  /* 0x0000001028287819 */ /* 0x000fca00000006ff */
[----:B------:R-:W-:Y:S01]  /*2a10*/  FADD.FTZ R39, R40, R39 ;  /* 0x0000002728277221 */ /* 0x000fe20000010000 */
[----:B------:R-:W-:Y:S06]  /*2a20*/  BRA `(.L_x_14441) ;  /* 0x0000000000187947 */ /* 0x000fec0003800000 */
.L_x_14439:
[----:B-----5:R-:W-:-:S04]  /*2a30*/  PRMT R40, R109, 0x7632, R40 ;  /* 0x000076326d287816 */ /* 0x020fc80000000028 */
[----:B------:R-:W-:-:S05]  /*2a40*/  SHF.L.U32 R40, R40, 0x10, RZ ;  /* 0x0000001028287819 */ /* 0x000fca00000006ff */
[----:B------:R-:W-:Y:S01]  /*2a50*/  FADD.FTZ R39, R40, R39 ;  /* 0x0000002728277221 */ /* 0x000fe20000010000 */
[----:B------:R-:W-:-:S05]  /*2a60*/  @P2 PRMT R40, R113, 0x7632, R40 ;  /* 0x0000763271282816 */ /* 0x000fca0000000028 */
[----:B------:R-:W-:-:S04]  /*2a70*/  @P2 IMAD.U32 R40, R40, 0x10000, RZ ;  /* 0x0001000028282824 */ /* 0x000fc800078e00ff */
[----:B------:R-:W-:-:S07]  /*2a80*/  @P2 FADD.FTZ R39, R40, R39 ;  /* 0x0000002728272221 */ /* 0x000fce0000010000 */
.L_x_14441:
[----:B------:R-:W-:-:S04]  /*2a90*/  F2FP.BF16.F32.PACK_AB R40, RZ, R39 ;  /* 0x00000027ff28723e */ /* 0x000fc800000010ff */
[----:B------:R-:W-:-:S07]  /*2aa0*/  PRMT R117, R117, 0x5410, R40 ;  /* 0x0000541075757816 */ /* 0x000fce0000000028 */
.L_x_14442:
        /* <DEDUP_REMOVED lines=8> */
.L_x_14444:
[----:B-----5:R-:W-:-:S05]  /*2b30*/  SHF.L.U32 R120, R114, 0x10, RZ ;  /* 0x0000001072787819 */ /* 0x020fca00000006ff */
[----:B------:R-:W-:Y:S01]  /*2b40*/  FADD.FTZ R40, R120, R40 ;  /* 0x0000002878287221 */ /* 0x000fe20000010000 */
[----:B------:R-:W-:Y:S06]  /*2b50*/  BRA `(.L_x_14445) ;  /* 0x0000000000107947 */ /* 0x000fec0003800000 */
.L_x_14443:
[----:B-----5:R-:W-:-:S04]  /*2b60*/  IMAD.U32 R120, R110, 0x10000, RZ ;  /* 0x000100006e787824 */ /* 0x020fc800078e00ff */
[----:B------:R-:W-:Y:S01]  /*2b70*/  FADD.FTZ R40, R120, R40 ;  /* 0x0000002878287221 */ /* 0x000fe20000010000 */
[----:B------:R-:W-:-:S05]  /*2b80*/  @P2 SHF.L.U32 R120, R114, 0x10, RZ ;  /* 0x0000001072782819 */ /* 0x000fca00000006ff */
[----:B------:R-:W-:-:S07]  /*2b90*/  @P2 FADD.FTZ R40, R120, R40 ;  /* 0x0000002878282221 */ /* 0x000fce0000010000 */
.L_x_14445:
[----:B------:R-:W-:-:S04]  /*2ba0*/  F2FP.BF16.F32.PACK_AB R120, RZ, R40 ;  /* 0x00000028ff78723e */ /* 0x000fc800000010ff */
[----:B------:R-:W-:-:S07]  /*2bb0*/  PRMT R118, R120, 0x7610, R118 ;  /* 0x0000761078767816 */ /* 0x000fce0000000076 */
.L_x_14446:
[----:B------:R-:W-:Y:S01]  /*2bc0*/  SHF.L.U32 R139, R122, 0x10, RZ ;  /* 0x000000107a8b7819 */ /* 0x000fe200000006ff */
[----:B------:R-:W-:Y:S06]  /*2bd0*/  @P3 BRA `(.L_x_14447) ;  /* 0x0000000000243947 */ /* 0x000fec0003800000 */
[----:B------:R-:W-:-:S04]  /*2be0*/  ISETP.NE.U32.AND P4, PT, RZ, UR10, PT ;  /* 0x0000000aff007c0c */ /* 0x000fc8000bf85070 */
[----:B------:R-:W-:-:S13]  /*2bf0*/  ISETP.NE.AND.EX P4, PT, RZ, UR11, PT, P4 ;  /* 0x0000000bff007c0c */ /* 0x000fda000bf85340 */
[----:B------:R-:W-:Y:S05]  /*2c00*/  @P4 BRA `(.L_x_14448) ;  /* 0x0000000000084947 */ /* 0x000fea0003800000 */
[----:B------:R-:W-:Y:S05]  /*2c10*/  @P0 BRA `(.L_x_14449) ;  /* 0x00000000002c0947 */ /* 0x000fea0003800000 */
[----:B------:R-:W-:Y:S05]  /*2c20*/  BRA `(.L_x_14450) ;  /* 0x0000000000307947 */ /* 0x000fea0003800000 */
.L_x_14448:
[----:B-----5:R-:W-:-:S05]  /*2c30*/  PRMT R120, R114, 0x7632, R120 ;  /* 0x0000763272787816 */ /* 0x020fca0000000078 */
[----:B------:R-:W-:-:S04]  /*2c40*/  IMAD.U32 R120, R120, 0x10000, RZ ;  /* 0x0001000078787824 */ /* 0x000fc800078e00ff */
[----:B------:R-:W-:Y:S01]  /*2c50*/  FADD.FTZ R139, R120, R139 ;  /* 0x0000008b788b7221 */ /* 0x000fe20000010000 */
[----:B------:R-:W-:Y:S06]  /*2c60*/  BRA `(.L_x_14449) ;  /* 0x0000000000187947 */ /* 0x000fec0003800000 */
.L_x_14447:
[----:B-----5:R-:W-:-:S04]  /*2c70*/  PRMT R120, R110, 0x7632, R120 ;  /* 0x000076326e787816 */ /* 0x020fc80000000078 */
[----:B------:R-:W-:-:S05]  /*2c80*/  SHF.L.U32 R120, R120, 0x10, RZ ;  /* 0x0000001078787819 */ /* 0x000fca00000006ff */
[----:B------:R-:W-:Y:S01]  /*2c90*/  FADD.FTZ R139, R120, R139 ;  /* 0x0000008b788b7221 */ /* 0x000fe20000010000 */
[----:B------:R-:W-:-:S04]  /*2ca0*/  @P2 PRMT R120, R114, 0x7632, R120 ;  /* 0x0000763272782816 */ /* 0x000fc80000000078 */
[----:B------:R-:W-:-:S05]  /*2cb0*/  @P2 SHF.L.U32 R120, R120, 0x10, RZ ;  /* 0x0000001078782819 */ /* 0x000fca00000006ff */
[----:B------:R-:W-:-:S07]  /*2cc0*/  @P2 FADD.FTZ R139, R120, R139 ;  /* 0x0000008b788b2221 */ /* 0x000fce0000010000 */
.L_x_14449:
[----:B------:R-:W-:-:S04]  /*2cd0*/  F2FP.BF16.F32.PACK_AB R120, RZ, R139 ;  /* 0x0000008bff78723e */ /* 0x000fc800000010ff */
[----:B------:R-:W-:-:S07]  /*2ce0*/  PRMT R118, R118, 0x5410, R120 ;  /* 0x0000541076767816 */ /* 0x000fce0000000078 */
.L_x_14450:
        /* <DEDUP_REMOVED lines=8> */
.L_x_14452:
[----:B-----5:R-:W-:-:S05]  /*2d70*/  SHF.L.U32 R120, R115, 0x10, RZ ;  /* 0x0000001073787819 */ /* 0x020fca00000006ff */
[----:B------:R-:W-:Y:S01]  /*2d80*/  FADD.FTZ R140, R120, R140 ;  /* 0x0000008c788c7221 */ /* 0x000fe20000010000 */
[----:B------:R-:W-:Y:S06]  /*2d90*/  BRA `(.L_x_14453) ;  /* 0x0000000000107947 */ /* 0x000fec0003800000 */
.L_x_14451:
[----:B-----5:R-:W-:-:S05]  /*2da0*/  SHF.L.U32 R120, R111, 0x10, RZ ;  /* 0x000000106f787819 */ /* 0x020fca00000006ff */
[----:B------:R-:W-:Y:S01]  /*2db0*/  FADD.FTZ R140, R120, R140 ;  /* 0x0000008c788c7221 */ /* 0x000fe20000010000 */
[----:B------:R-:W-:-:S04]  /*2dc0*/  @P2 IMAD.U32 R120, R115, 0x10000, RZ ;  /* 0x0001000073782824 */ /* 0x000fc800078e00ff */
[----:B------:R-:W-:-:S07]  /*2dd0*/  @P2 FADD.FTZ R140, R120, R140 ;  /* 0x0000008c788c2221 */ /* 0x000fce0000010000 */
.L_x_14453:
[----:B------:R-:W-:-:S04]  /*2de0*/  F2FP.BF16.F32.PACK_AB R120, RZ, R140 ;  /* 0x0000008cff78723e */ /* 0x000fc800000010ff */
[----:B------:R-:W-:-:S07]  /*2df0*/  PRMT R119, R120, 0x7610, R119 ;  /* 0x0000761078777816 */ /* 0x000fce0000000077 */
.L_x_14454:
[----:B------:R-:W-:Y:S01]  /*2e00*/  SHF.L.U32 R157, R123, 0x10, RZ ;  /* 0x000000107b9d7819 */ /* 0x000fe200000006ff */
[----:B------:R-:W-:Y:S06]  /*2e10*/  @P3 BRA `(.L_x_14455) ;  /* 0x0000000000243947 */ /* 0x000fec0003800000 */
[----:B------:R-:W-:-:S04]  /*2e20*/  ISETP.NE.U32.AND P2, PT, RZ, UR10, PT ;  /* 0x0000000aff007c0c */ /* 0x000fc8000bf45070 */
[----:B------:R-:W-:-:S13]  /*2e30*/  ISETP.NE.AND.EX P2, PT, RZ, UR11, PT, P2 ;  /* 0x0000000bff007c0c */ /* 0x000fda000bf45320 */
[----:B------:R-:W-:Y:S05]  /*2e40*/  @P2 BRA `(.L_x_14456) ;  /* 0x0000000000082947 */ /* 0x000fea0003800000 */
[----:B------:R-:W-:Y:S05]  /*2e50*/  @P0 BRA `(.L_x_14457) ;  /* 0x00000000002c0947 */ /* 0x000fea0003800000 */
[----:B------:R-:W-:Y:S05]  /*2e60*/  BRA `(.L_x_14458) ;  /* 0x0000000000307947 */ /* 0x000fea0003800000 */
.L_x_14456:
[----:B-----5:R-:W-:-:S04]  /*2e70*/  PRMT R120, R115, 0x7632, R120 ;  /* 0x0000763273787816 */ /* 0x020fc80000000078 */
[----:B------:R-:W-:-:S05]  /*2e80*/  SHF.L.U32 R120, R120, 0x10, RZ ;  /* 0x0000001078787819 */ /* 0x000fca00000006ff */
[----:B------:R-:W-:Y:S01]  /*2e90*/  FADD.FTZ R157, R120, R157 ;  /* 0x0000009d789d7221 */ /* 0x000fe20000010000 */
[----:B------:R-:W-:Y:S06]  /*2ea0*/  BRA `(.L_x_14457) ;  /* 0x0000000000187947 */ /* 0x000fec0003800000 */
.L_x_14455:
[----:B-----5:R-:W-:-:S05]  /*2eb0*/  PRMT R120, R111, 0x7632, R120 ;  /* 0x000076326f787816 */ /* 0x020fca0000000078 */
[----:B------:R-:W-:-:S04]  /*2ec0*/  IMAD.U32 R120, R120, 0x10000, RZ ;  /* 0x0001000078787824 */ /* 0x000fc800078e00ff */
[----:B------:R-:W-:Y:S01]  /*2ed0*/  FADD.FTZ R157, R120, R157 ;  /* 0x0000009d789d7221 */ /* 0x000fe20000010000 */
[----:B------:R-:W-:-:S04]  /*2ee0*/  @P2 PRMT R120, R115, 0x7632, R120 ;  /* 0x0000763273782816 */ /* 0x000fc80000000078 */
[----:B------:R-:W-:-:S05]  /*2ef0*/  @P2 SHF.L.U32 R120, R120, 0x10, RZ ;  /* 0x0000001078782819 */ /* 0x000fca00000006ff */
[----:B------:R-:W-:-:S07]  /*2f00*/  @P2 FADD.FTZ R157, R120, R157 ;  /* 0x0000009d789d2221 */ /* 0x000fce0000010000 */
.L_x_14457:
[----:B------:R-:W-:-:S04]  /*2f10*/  F2FP.BF16.F32.PACK_AB R120, RZ, R157 ;  /* 0x0000009dff78723e */ /* 0x000fc800000010ff */
[----:B------:R-:W-:-:S07]  /*2f20*/  PRMT R119, R119, 0x5410, R120 ;  /* 0x0000541077777816 */ /* 0x000fce0000000078 */
.L_x_14458:
[----:B------:R-:W0:Y:S02]  /*2f30*/  @P0 LDC.64 R120, c[0x0][0x238] ;  /* 0x00008e00ff780b82 */ /* 0x000e240000000a00 */
[----:B0-----:R-:W-:-:S04]  /*2f40*/  @P0 LEA R120, P2, R165, R120, 0x4 ;  /* 0x00000078a5780211 */ /* 0x001fc800078420ff */
[C---:B------:R-:W-:Y:S02]  /*2f50*/  @P0 LEA.HI.X R121, R165.reuse, R121, RZ, 0x4, P2 ;  /* 0x00000079a5790211 */ /* 0x040fe400010f24ff */
[----:B------:R-:W-:-:S03]  /*2f60*/  IADD3 R165, R165, 0x20, RZ ;  /* 0x00000020a5a57810 */ /* 0x000fc60007ffe0ff */
[----:B------:R0:W-:Y:S04]  /*2f70*/  @P0 STG.E.128 desc[UR4][R120.64], R116 ;  /* 0x0000007478000986 */ /* 0x0001e8000c101d04 */
.L_x_14426:
[----:B------:R-:W-:Y:S05]  /*2f80*/  BSYNC B0 ;  /* 0x0000000000007941 */ /* 0x000fea0003800000 */
.L_x_14425:
[----:B------:R-:W-:Y:S01]  /*2f90*/  ISETP.GE.U32.AND P2, PT, R0, 0x80, PT ;  /* 0x000000800000780c */ /* 0x000fe20003f46070 */
[----:B------:R-:W-:-:S12]  /*2fa0*/  BSSY B0, `(.L_x_14459) ;  /* 0x00000a6000007945 */ /* 0x000fd80003800000 */
[----:B------:R-:W-:Y:S05]  /*2fb0*/  @!P2 BRA `(.L_x_14460) ;  /* 0x000000080090a947 */ /* 0x000fea0003800000 */
[----:B------:R-:W-:Y:S01]  /*2fc0*/  ISETP.NE.U32.AND P2, PT, RZ, UR8, PT ;  /* 0x00000008ff007c0c */ /* 0x000fe2000bf45070 */
[----:B0---4-:R-:W0:Y:S03]  /*2fd0*/  LDC.64 R120, c[0x0][0x220] ;  /* 0x00008800ff787b82 */ /* 0x011e260000000a00 */
[----:B------:R-:W-:-:S13]  /*2fe0*/  ISETP.NE.AND.EX P2, PT, RZ, UR9, PT, P2 ;  /* 0x00000009ff007c0c */ /* 0x000fda000bf45320 */
[----:B---3--:R-:W-:-:S04]  /*2ff0*/  @P2 LEA R14, P3, R165, UR8, 0x4 ;  /* 0x00000008a50e2c11 */ /* 0x008fc8000f8620ff */
[----:B------:R-:W-:-:S05]  /*3000*/  @P2 LEA.HI.X R15, R165, UR9, RZ, 0x4, P3 ;  /* 0x00000009a50f2c11 */ /* 0x000fca00098f24ff */
[----:B-----5:R3:W5:Y:S01]  /*3010*/  @P2 LDG.E.128 R108, desc[UR4][R14.64] ;  /* 0x000000040e6c2981 */ /* 0x020762000c1e1d00 */
[----:B------:R-:W-:-:S04]  /*3020*/  ISETP.NE.U32.AND P2, PT, RZ, UR10, PT ;  /* 0x0000000aff007c0c */ /* 0x000fc8000bf45070 */
[----:B------:R-:W-:-:S13]  /*3030*/  ISETP.NE.AND.EX P2, PT, RZ, UR11, PT, P2 ;  /* 0x0000000bff007c0c */ /* 0x000fda000bf45320 */
[----:B---3--:R-:W-:-:S04]  /*3040*/  @P2 LEA R14, P3, R165, UR10, 0x4 ;  /* 0x0000000aa50e2c11 */ /* 0x008fc8000f8620ff */
[----:B------:R-:W-:-:S05]  /*3050*/  @P2 LEA.HI.X R15, R165, UR11, RZ, 0x4, P3 ;  /* 0x0000000ba50f2c11 */ /* 0x000fca00098f24ff */
[----:B------:R0:W5:Y:S02]  /*3060*/  @P2 LDG.E.128 R112, desc[UR4][R14.64] ;  /* 0x000000040e702981 */ /* 0x000164000c1e1d00 */
[----:B0-----:R-:W-:-:S05]  /*3070*/  IMAD.WIDE.U32 R14, R165, 0x10, R120 ;  /* 0x00000010a50e7825 */ /* 0x001fca00078e0078 */
[----:B------:R-:W3:Y:S01]  /*3080*/  LDG.E.128 R120, desc[UR4][R14.64] ;  /* 0x000000040e787981 */ /* 0x000ee2000c1e1d00 */
[----:B------:R-:W-:-:S04]  /*3090*/  ISETP.NE.U32.AND P3, PT, RZ, UR8, PT ;  /* 0x00000008ff007c0c */ /* 0x000fc8000bf65070 */
[----:B------:R-:W-:Y:S01]  /*30a0*/  ISETP.NE.AND.EX P3, PT, RZ, UR9, PT, P3 ;  /* 0x00000009ff007c0c */ /* 0x000fe2000bf65330 */
[C---:B---3--:R-:W-:Y:S01]  /*30b0*/  IMAD.U32 R13, R120.reuse, 0x10000, RZ ;  /* 0x00010000780d7824 */ /* 0x048fe200078e00ff */
[----:B------:R-:W-:-:S11]  /*30c0*/  PRMT R14, R120, 0x7632, R14 ;  /* 0x00007632780e7816 */ /* 0x000fd6000000000e */
[----:B------:R-:W-:Y:S05]  /*30d0*/  @P3 BRA `(.L_x_14461) ;  /* 0x0000000000203947 */ /* 0x000fea0003800000 */
[----:B------:R-:W-:-:S04]  /*30e0*/  ISETP.NE.U32.AND P4, PT, RZ, UR10, PT ;  /* 0x0000000aff007c0c */ /* 0x000fc8000bf85070 */
[----:B------:R-:W-:-:S13]  /*30f0*/  ISETP.NE.AND.EX P4, PT, RZ, UR11, PT, P4 ;  /* 0x0000000bff007c0c */ /* 0x000fda000bf85340 */
[----:B------:R-:W-:Y:S05]  /*3100*/  @P4 BRA `(.L_x_14462) ;  /* 0x0000000000084947 */ /* 0x000fea0003800000 */
[----:B------:R-:W-:Y:S05]  /*3110*/  @P0 BRA `(.L_x_14463) ;  /* 0x0000000000200947 */ /* 0x000fea0003800000 */
[----:B------:R-:W-:Y:S05]  /*3120*/  BRA `(.L_x_14464) ;  /* 0x0000000000247947 */ /* 0x000fea0003800000 */
.L_x_14462:
[----:B-----5:R-:W-:-:S05]  /*3130*/  SHF.L.U32 R15, R112, 0x10, RZ ;  /* 0x00000010700f7819 */ /* 0x020fca00000006ff */
[----:B------:R-:W-:Y:S01]  /*3140*/  FADD.FTZ R13, R15, R13 ;  /* 0x0000000d0f0d7221 */ /* 0x000fe20000010000 */
[----:B------:R-:W-:Y:S06]  /*3150*/  BRA `(.L_x_14463) ;  /* 0x0000000000107947 */ /* 0x000fec0003800000 */
.L_x_14461:
[----:B-----5:R-:W-:-:S05]  /*3160*/  SHF.L.U32 R15, R108, 0x10, RZ ;  /* 0x000000106c0f7819 */ /* 0x020fca00000006ff */
[----:B------:R-:W-:Y:S01]  /*3170*/  FADD.FTZ R13, R15, R13 ;  /* 0x0000000d0f0d7221 */ /* 0x000fe20000010000 */
[----:B------:R-:W-:-:S04]  /*3180*/  @P2 IMAD.U32 R15, R112, 0x10000, RZ ;  /* 0x00010000700f2824 */ /* 0x000fc800078e00ff */
[----:B------:R-:W-:-:S07]  /*3190*/  @P2 FADD.FTZ R13, R15, R13 ;  /* 0x0000000d0f0d2221 */ /* 0x000fce0000010000 */
.L_x_14463:
[----:B------:R-:W-:-:S04]  /*31a0*/  F2FP.BF16.F32.PACK_AB R15, RZ, R13 ;  /* 0x0000000dff0f723e */ /* 0x000fc800000010ff */
[----:B------:R-:W-:-:S07]  /*31b0*/  PRMT R116, R15, 0x7610, R116 ;  /* 0x000076100f747816 */ /* 0x000fce0000000074 */
.L_x_14464:
[----:B------:R-:W-:Y:S01]  /*31c0*/  SHF.L.U32 R14, R14, 0x10, RZ ;  /* 0x000000100e0e7819 */ /* 0x000fe200000006ff */
[----:B------:R-:W-:Y:S06]  /*31d0*/  @P3 BRA `(.L_x_14465) ;  /* 0x0000000000243947 */ /* 0x000fec0003800000 */
[----:B------:R-:W-:-:S04]  /*31e0*/  ISETP.NE.U32.AND P4, PT, RZ, UR10, PT ;  /* 0x0000000aff007c0c */ /* 0x000fc8000bf85070 */
[----:B------:R-:W-:-:S13]  /*31f0*/  ISETP.NE.AND.EX P4, PT, RZ, UR11, PT, P4 ;  /* 0x0000000bff007c0c */ /* 0x000fda000bf85340 */
[----:B------:R-:W-:Y:S05]  /*3200*/  @P4 BRA `(.L_x_14466) ;  /* 0x0000000000084947 */ /* 0x000fea0003800000 */
[----:B------:R-:W-:Y:S05]  /*3210*/  @P0 BRA `(.L_x_14467) ;  /* 0x00000000002c0947 */ /* 0x000fea0003800000 */
[----:B------:R-:W-:Y:S05]  /*3220*/  BRA `(.L_x_14468) ;  /* 0x0000000000307947 */ /* 0x000fea0003800000 */
.L_x_14466:
[----:B-----5:R-:W-:-:S04]  /*3230*/  PRMT R15, R112, 0x7632, R15 ;  /* 0x00007632700f7816 */ /* 0x020fc8000000000f */
[----:B------:R-:W-:-:S05]  /*3240*/  SHF.L.U32 R15, R15, 0x10, RZ ;  /* 0x000000100f0f7819 */ /* 0x000fca00000006ff */
[----:B------:R-:W-:Y:S01]  /*3250*/  FADD.FTZ R14, R15, R14 ;  /* 0x0000000e0f0e7221 */ /* 0x000fe20000010000 */
[----:B------:R-:W-:Y:S06]  /*3260*/  BRA `(.L_x_14467) ;  /* 0x0000000000187947 */ /* 0x000fec0003800000 */
.L_x_14465:
[----:B-----5:R-:W-:-:S05]  /*3270*/  PRMT R15, R108, 0x7632, R15 ;  /* 0x000076326c0f7816 */ /* 0x020fca000000000f */
[----:B------:R-:W-:-:S04]  /*3280*/  IMAD.U32 R15, R15, 0x10000, RZ ;  /* 0x000100000f0f7824 */ /* 0x000fc800078e00ff */
[----:B------:R-:W-:Y:S01]  /*3290*/  FADD.FTZ R14, R15, R14 ;  /* 0x0000000e0f0e7221 */ /* 0x000fe20000010000 */
[----:B------:R-:W-:-:S04]  /*32a0*/  @P2 PRMT R15, R112, 0x7632, R15 ;  /* 0x00007632700f2816 */ /* 0x000fc8000000000f */
[----:B------:R-:W-:-:S05]  /*32b0*/  @P2 SHF.L.U32 R15, R15, 0x10, RZ ;  /* 0x000000100f0f2819 */ /* 0x000fca00000006ff */
[----:B------:R-:W-:-:S07]  /*32c0*/  @P2 FADD.FTZ R14, R15, R14 ;  /* 0x0000000e0f0e2221 */ /* 0x000fce0000010000 */
.L_x_14467:
[----:B------:R-:W-:-:S04]  /*32d0*/  F2FP.BF16.F32.PACK_AB R15, RZ, R14 ;  /* 0x0000000eff0f723e */ /* 0x000fc800000010ff */
[----:B------:R-:W-:-:S07]  /*32e0*/  PRMT R116, R116, 0x5410, R15 ;  /* 0x0000541074747816 */ /* 0x000fce000000000f */
.L_x_14468:
        /* <DEDUP_REMOVED lines=8> */
.L_x_14470:
[----:B-----5:R-:W-:-:S04]  /*3370*/  IMAD.U32 R41, R113, 0x10000, RZ ;  /* 0x0001000071297824 */ /* 0x020fc800078e00ff */
[----:B------:R-:W-:Y:S01]  /*3380*/  FADD.FTZ R15, R41, R15 ;  /* 0x0000000f290f7221 */ /* 0x000fe20000010000 */
[----:B------:R-:W-:Y:S06]  /*3390*/  BRA `(.L_x_14471) ;  /* 0x0000000000107947 */ /* 0x000fec0003800000 */
.L_x_14469:
[----:B-----5:R-:W-:-:S05]  /*33a0*/  SHF.L.U32 R41, R109, 0x10, RZ ;  /* 0x000000106d297819 */ /* 0x020fca00000006ff */
[----:B------:R-:W-:Y:S01]  /*33b0*/  FADD.FTZ R15, R41, R15 ;  /* 0x0000000f290f7221 */ /* 0x000fe20000010000 */
[----:B------:R-:W-:-:S05]  /*33c0*/  @P2 SHF.L.U32 R41, R113, 0x10, RZ ;  /* 0x0000001071292819 */ /* 0x000fca00000006ff */
[----:B------:R-:W-:-:S07]  /*33d0*/  @P2 FADD.FTZ R15, R41, R15 ;  /* 0x0000000f290f2221 */ /* 0x000fce0000010000 */
.L_x_14471:
[----:B------:R-:W-:-:S04]  /*33e0*/  F2FP.BF16.F32.PACK_AB R41, RZ, R15 ;  /* 0x0000000fff29723e */ /* 0x000fc800000010ff */
[----:B------:R-:W-:-:S07]  /*33f0*/  PRMT R117, R41, 0x7610, R117 ;  /* 0x0000761029757816 */ /* 0x000fce0000000075 */
.L_x_14472:
[----:B------:R-:W-:Y:S01]  /*3400*/  IMAD.U32 R41, R42, 0x10000, RZ ;  /* 0x000100002a297824 */ /* 0x000fe200078e00ff */
[----:B------:R-:W-:Y:S06]  /*3410*/  @P3 BRA `(.L_x_14473) ;  /* 0x0000000000243947 */ /* 0x000fec0003800000 */
[----:B------:R-:W-:-:S04]  /*3420*/  ISETP.NE.U32.AND P4, PT, RZ, UR10, PT ;  /* 0x0000000aff007c0c */ /* 0x000fc8000bf85070 */
[----:B------:R-:W-:-:S13]  /*3430*/  ISETP.NE.AND.EX P4, PT, RZ, UR11, PT, P4 ;  /* 0x0000000bff007c0c */ /* 0x000fda000bf85340 */
[----:B------:R-:W-:Y:S05]  /*3440*/  @P4 BRA `(.L_x_14474) ;  /* 0x0000000000084947 */ /* 0x000fea0003800000 */
[----:B------:R-:W-:Y:S05]  /*3450*/  @P0 BRA `(.L_x_14475) ;  /* 0x00000000002c0947 */ /* 0x000fea0003800000 */
[----:B------:R-:W-:Y:S05]  /*3460*/  BRA `(.L_x_14476) ;  /* 0x0000000000307947 */ /* 0x000fea0003800000 */
.L_x_14474:
[----:B-----5:R-:W-:-:S04]  /*3470*/  PRMT R42, R113, 0x7632, R42 ;  /* 0x00007632712a7816 */ /* 0x020fc8000000002a */
[----:B------:R-:W-:-:S05]  /*3480*/  SHF.L.U32 R42, R42, 0x10, RZ ;  /* 0x000000102a2a7819 */ /* 0x000fca00000006ff */
[----:B------:R-:W-:Y:S01]  /*3490*/  FADD.FTZ R41, R42, R41 ;  /* 0x000000292a297221 */ /* 0x000fe20000010000 */
[----:B------:R-:W-:Y:S06]  /*34a0*/  BRA `(.L_x_14475) ;  /* 0x0000000000187947 */ /* 0x000fec0003800000 */
.L_x_14473:
[----:B-----5:R-:W-:-:S04]  /*34b0*/  PRMT R42, R109, 0x7632, R42 ;  /* 0x000076326d2a7816 */ /* 0x020fc8000000002a */
[----:B------:R-:W-:-:S05]  /*34c0*/  SHF.L.U32 R42, R42, 0x10, RZ ;  /* 0x000000102a2a7819 */ /* 0x000fca00000006ff */
[----:B------:R-:W-:Y:S01]  /*34d0*/  FADD.FTZ R41, R42, R41 ;  /* 0x000000292a297221 */ /* 0x000fe20000010000 */
[----:B------:R-:W-:-:S05]  /*34e0*/  @P2 PRMT R42, R113, 0x7632, R42 ;  /* 0x00007632712a2816 */ /* 0x000fca000000002a */
[----:B------:R-:W-:-:S04]  /*34f0*/  @P2 IMAD.U32 R42, R42, 0x10000, RZ ;  /* 0x000100002a2a2824 */ /* 0x000fc800078e00ff */
[----:B------:R-:W-:-:S07]  /*3500*/  @P2 FADD.FTZ R41, R42, R41 ;  /* 0x000000292a292221 */ /* 0x000fce0000010000 */
.L_x_14475:
[----:B------:R-:W-:-:S04]  /*3510*/  F2FP.BF16.F32.PACK_AB R42, RZ, R41 ;  /* 0x00000029ff2a723e */ /* 0x000fc800000010ff */
[----:B------:R-:W-:-:S07]  /*3520*/  PRMT R117, R117, 0x5410, R42 ;  /* 0x0000541075757816 */ /* 0x000fce000000002a */
.L_x_14476:
        /* <DEDUP_REMOVED lines=8> */
.L_x_14478:
[----:B-----5:R-:W-:-:S05]  /*35b0*/  SHF.L.U32 R120, R114, 0x10, RZ ;  /* 0x0000001072787819 */ /* 0x020fca00000006ff */
[----:B------:R-:W-:Y:S01]  /*35c0*/  FADD.FTZ R42, R120, R42 ;  /* 0x0000002a782a7221 */ /* 0x000fe20000010000 */
[----:B------:R-:W-:Y:S06]  /*35d0*/  BRA `(.L_x_14479) ;  /* 0x0000000000107947 */ /* 0x000fec0003800000 */
.L_x_14477:
[----:B-----5:R-:W-:-:S04]  /*35e0*/  IMAD.U32 R120, R110, 0x10000, RZ ;  /* 0x000100006e787824 */ /* 0x020fc800078e00ff */
[----:B------:R-:W-:Y:S01]  /*35f0*/  FADD.FTZ R42, R120, R42 ;  /* 0x0000002a782a7221 */ /* 0x000fe20000010000 */
[----:B------:R-:W-:-:S05]  /*3600*/  @P2 SHF.L.U32 R120, R114, 0x10, RZ ;  /* 0x0000001072782819 */ /* 0x000fca00000006ff */
[----:B------:R-:W-:-:S07]  /*3610*/  @P2 FADD.FTZ R42, R120, R42 ;  /* 0x0000002a782a2221 */ /* 0x000fce0000010000 */
.L_x_14479:
[----:B------:R-:W-:-:S04]  /*3620*/  F2FP.BF16.F32.PACK_AB R120, RZ, R42 ;  /* 0x0000002aff78723e */ /* 0x000fc800000010ff */
[----:B------:R-:W-:-:S07]  /*3630*/  PRMT R118, R120, 0x7610, R118 ;  /* 0x0000761078767816 */ /* 0x000fce0000000076 */
.L_x_14480:
[----:B------:R-:W-:Y:S01]  /*3640*/  SHF.L.U32 R141, R122, 0x10, RZ ;  /* 0x000000107a8d7819 */ /* 0x000fe200000006ff */
[----:B------:R-:W-:Y:S06]  /*3650*/  @P3 BRA `(.L_x_14481) ;  /* 0x0000000000243947 */ /* 0x000fec0003800000 */
[----:B------:R-:W-:-:S04]  /*3660*/  ISETP.NE.U32.AND P4, PT, RZ, UR10, PT ;  /* 0x0000000aff007c0c */ /* 0x000fc8000bf85070 */
[----:B------:R-:W-:-:S13]  /*3670*/  ISETP.NE.AND.EX P4, PT, RZ, UR11, PT, P4 ;  /* 0x0000000bff007c0c */ /* 0x000fda000bf85340 */
[----:B------:R-:W-:Y:S05]  /*3680*/  @P4 BRA `(.L_x_14482) ;  /* 0x0000000000084947 */ /* 0x000fea0003800000 */
[----:B------:R-:W-:Y:S05]  /*3690*/  @P0 BRA `(.L_x_14483) ;  /* 0x00000000002c0947 */ /* 0x000fea0003800000 */
[----:B------:R-:W-:Y:S05]  /*36a0*/  BRA `(.L_x_14484) ;  /* 0x0000000000307947 */ /* 0x000fea0003800000 */
.L_x_14482:
[----:B-----5:R-:W-:-:S05]  /*36b0*/  PRMT R120, R114, 0x7632, R120 ;  /* 0x0000763272787816 */ /* 0x020fca0000000078 */
[----:B------:R-:W-:-:S04]  /*36c0*/  IMAD.U32 R120, R120, 0x10000, RZ ;  /* 0x0001000078787824 */ /* 0x000fc800078e00ff */
[----:B------:R-:W-:Y:S01]  /*36d0*/  FADD.FTZ R141, R120, R141 ;  /* 0x0000008d788d7221 */ /* 0x000fe20000010000 */
[----:B------:R-:W-:Y:S06]  /*36e0*/  BRA `(.L_x_14483) ;  /* 0x0000000000187947 */ /* 0x000fec0003800000 */
.L_x_14481:
[----:B-----5:R-:W-:-:S04]  /*36f0*/  PRMT R120, R110, 0x7632, R120 ;  /* 0x000076326e787816 */ /* 0x020fc80000000078 */
[----:B------:R-:W-:-:S05]  /*3700*/  SHF.L.U32 R120, R120, 0x10, RZ ;  /* 0x0000001078787819 */ /* 0x000fca00000006ff */
[----:B------:R-:W-:Y:S01]  /*3710*/  FADD.FTZ R141, R120, R141 ;  /* 0x0000008d788d7221 */ /* 0x000fe20000010000 */
[----:B------:R-:W-:-:S04]  /*3720*/  @P2 PRMT R120, R114, 0x7632, R120 ;  /* 0x0000763272782816 */ /* 0x000fc80000000078 */
[----:B------:R-:W-:-:S05]  /*3730*/  @P2 SHF.L.U32 R120, R120, 0x10, RZ ;  /* 0x0000001078782819 */ /* 0x000fca00000006ff */
[----:B------:R-:W-:-:S07]  /*3740*/  @P2 FADD.FTZ R141, R120, R141 ;  /* 0x0000008d788d2221 */ /* 0x000fce0000010000 */
.L_x_14483:
[----:B------:R-:W-:-:S04]  /*3750*/  F2FP.BF16.F32.PACK_AB R120, RZ, R141 ;  /* 0x0000008dff78723e */ /* 0x000fc800000010ff */
[----:B------:R-:W-:-:S07]  /*3760*/  PRMT R118, R118, 0x5410, R120 ;  /* 0x0000541076767816 */ /* 0x000fce0000000078 */
.L_x_14484:
        /* <DEDUP_REMOVED lines=8> */
.L_x_14486:
[----:B-----5:R-:W-:-:S05]  /*37f0*/  SHF.L.U32 R120, R115, 0x10, RZ ;  /* 0x0000001073787819 */ /* 0x020fca00000006ff */
[----:B------:R-:W-:Y:S01]  /*3800*/  FADD.FTZ R142, R120, R142 ;  /* 0x0000008e788e7221 */ /* 0x000fe20000010000 */
[----:B------:R-:W-:Y:S06]  /*3810*/  BRA `(.L_x_14487) ;  /* 0x0000000000107947 */ /* 0x000fec0003800000 */
.L_x_14485:
[----:B-----5:R-:W-:-:S05]  /*3820*/  SHF.L.U32 R120, R111, 0x10, RZ ;  /* 0x000000106f787819 */ /* 0x020fca00000006ff */
[----:B------:R-:W-:Y:S01]  /*3830*/  FADD.FTZ R142, R120, R142 ;  /* 0x0000008e788e7221 */ /* 0x000fe20000010000 */
[----:B------:R-:W-:-:S04]  /*3840*/  @P2 IMAD.U32 R120, R115, 0x10000, RZ ;  /* 0x0001000073782824 */ /* 0x000fc800078e00ff */
[----:B------:R-:W-:-:S07]  /*3850*/  @P2 FADD.FTZ R142, R120, R142 ;  /* 0x0000008e788e2221 */ /* 0x000fce0000010000 */
.L_x_14487:
[----:B------:R-:W-:-:S04]  /*3860*/  F2FP.BF16.F32.PACK_AB R120, RZ, R142 ;  /* 0x0000008eff78723e */ /* 0x000fc800000010ff */
[----:B------:R-:W-:-:S07]  /*3870*/  PRMT R119, R120, 0x7610, R119 ;  /* 0x0000761078777816 */ /* 0x000fce0000000077 */
.L_x_14488:
[----:B------:R-:W-:Y:S01]  /*3880*/  SHF.L.U32 R158, R123, 0x10, RZ ;  /* 0x000000107b9e7819 */ /* 0x000fe200000006ff */
[----:B------:R-:W-:Y:S06]  /*3890*/  @P3 BRA `(.L_x_14489) ;  /* 0x0000000000243947 */ /* 0x000fec0003800000 */
[----:B------:R-:W-:-:S04]  /*38a0*/  ISETP.NE.U32.AND P2, PT, RZ, UR10, PT ;  /* 0x0000000aff007c0c */ /* 0x000fc8000bf45070 */
[----:B------:R-:W-:-:S13]  /*38b0*/  ISETP.NE.AND.EX P2, PT, RZ, UR11, PT, P2 ;  /* 0x0000000bff007c0c */ /* 0x000fda000bf45320 */
[----:B------:R-:W-:Y:S05]  /*38c0*/  @P2 BRA `(.L_x_14490) ;  /* 0x0000000000082947 */ /* 0x000fea0003800000 */
[----:B------:R-:W-:Y:S05]  /*38d0*/  @P0 BRA `(.L_x_14491) ;  /* 0x00000000002c0947 */ /* 0x000fea0003800000 */
[----:B------:R-:W-:Y:S05]  /*38e0*/  BRA `(.L_x_14492) ;  /* 0x0000000000307947 */ /* 0x000fea0003800000 */
.L_x_14490:
[----:B-----5:R-:W-:-:S04]  /*38f0*/  PRMT R120, R115, 0x7632, R120 ;  /* 0x0000763273787816 */ /* 0x020fc80000000078 */
[----:B------:R-:W-:-:S05]  /*3900*/  SHF.L.U32 R120, R120, 0x10, RZ ;  /* 0x0000001078787819 */ /* 0x000fca00000006ff */
[----:B------:R-:W-:Y:S01]  /*3910*/  FADD.FTZ R158, R120, R158 ;  /* 0x0000009e789e7221 */ /* 0x000fe20000010000 */
[----:B------:R-:W-:Y:S06]  /*3920*/  BRA `(.L_x_14491) ;  /* 0x0000000000187947 */ /* 0x000fec0003800000 */
.L_x_14489:
[----:B-----5:R-:W-:-:S05]  /*3930*/  PRMT R120, R111, 0x7632, R120 ;  /* 0x000076326f787816 */ /* 0x020fca0000000078 */
[----:B------:R-:W-:-:S04]  /*3940*/  IMAD.U32 R120, R120, 0x10000, RZ ;  /* 0x0001000078787824 */ /* 0x000fc800078e00ff */
[----:B------:R-:W-:Y:S01]  /*3950*/  FADD.FTZ R158, R120, R158 ;  /* 0x0000009e789e7221 */ /* 0x000fe20000010000 */
[----:B------:R-:W-:-:S04]  /*3960*/  @P2 PRMT R120, R115, 0x7632, R120 ;  /* 0x0000763273782816 */ /* 0x000fc80000000078 */
[----:B------:R-:W-:-:S05]  /*3970*/  @P2 SHF.L.U32 R120, R120, 0x10, RZ ;  /* 0x0000001078782819 */ /* 0x000fca00000006ff */
[----:B------:R-:W-:-:S07]  /*3980*/  @P2 FADD.FTZ R158, R120, R158 ;  /* 0x0000009e789e2221 */ /* 0x000fce0000010000 */
.L_x_14491:
[----:B------:R-:W-:-:S04]  /*3990*/  F2FP.BF16.F32.PACK_AB R120, RZ, R158 ;  /* 0x0000009eff78723e */ /* 0x000fc800000010ff */
[----:B------:R-:W-:-:S07]  /*39a0*/  PRMT R119, R119, 0x5410, R120 ;  /* 0x0000541077777816 */ /* 0x000fce0000000078 */
.L_x_14492:
[----:B------:R-:W0:Y:S02]  /*39b0*/  @P0 LDC.64 R120, c[0x0][0x238] ;  /* 0x00008e00ff780b82 */ /* 0x000e240000000a00 */
[----:B0-----:R-:W-:-:S04]  /*39c0*/  @P0 LEA R120, P2, R165, R120, 0x4 ;  /* 0x00000078a5780211 */ /* 0x001fc800078420ff */
[C---:B------:R-:W-:Y:S02]  /*39d0*/  @P0 LEA.HI.X R121, R165.reuse, R121, RZ, 0x4, P2 ;  /* 0x00000079a5790211 */ /* 0x040fe400010f24ff */
[----:B------:R-:W-:-:S03]  /*39e0*/  IADD3 R165, R165, 0x20, RZ ;  /* 0x00000020a5a57810 */ /* 0x000fc60007ffe0ff */
[----:B------:R0:W-:Y:S04]  /*39f0*/  @P0 STG.E.128 desc[UR4][R120.64], R116 ;  /* 0x0000007478000986 */ /* 0x0001e8000c101d04 */
.L_x_14460:
[----:B------:R-:W-:Y:S05]  /*3a00*/  BSYNC B0 ;  /* 0x0000000000007941 */ /* 0x000fea0003800000 */
.L_x_14459:
        /* <DEDUP_REMOVED lines=26> */
.L_x_14496:
[----:B-----5:R-:W-:-:S05]  /*3bb0*/  SHF.L.U32 R18, R112, 0x10, RZ ;  /* 0x0000001070127819 */ /* 0x020fca00000006ff */
[----:B------:R-:W-:Y:S01]  /*3bc0*/  FADD.FTZ R16, R18, R16 ;  /* 0x0000001012107221 */ /* 0x000fe20000010000 */
[----:B------:R-:W-:Y:S06]  /*3bd0*/  BRA `(.L_x_14497) ;  /* 0x0000000000107947 */ /* 0x000fec0003800000 */
.L_x_14495:
[----:B-----5:R-:W-:-:S05]  /*3be0*/  SHF.L.U32 R18, R108, 0x10, RZ ;  /* 0x000000106c127819 */ /* 0x020fca00000006ff */
[----:B------:R-:W-:Y:S01]  /*3bf0*/  FADD.FTZ R16, R18, R16 ;  /* 0x0000001012107221 */ /* 0x000fe20000010000 */
[----:B------:R-:W-:-:S04]  /*3c00*/  @P2 IMAD.U32 R18, R112, 0x10000, RZ ;  /* 0x0001000070122824 */ /* 0x000fc800078e00ff */
[----:B------:R-:W-:-:S07]  /*3c10*/  @P2 FADD.FTZ R16, R18, R16 ;  /* 0x0000001012102221 */ /* 0x000fce0000010000 */
.L_x_14497:
[----:B------:R-:W-:-:S04]  /*3c20*/  F2FP.BF16.F32.PACK_AB R18, RZ, R16 ;  /* 0x00000010ff12723e */ /* 0x000fc800000010ff */
[----:B------:R-:W-:-:S07]  /*3c30*/  PRMT R116, R18, 0x7610, R116 ;  /* 0x0000761012747816 */ /* 0x000fce0000000074 */
.L_x_14498:
[----:B------:R-:W-:Y:S01]  /*3c40*/  SHF.L.U32 R17, R17, 0x10, RZ ;  /* 0x0000001011117819 */ /* 0x000fe200000006ff */
[----:B------:R-:W-:Y:S06]  /*3c50*/  @P3 BRA `(.L_x_14499) ;  /* 0x0000000000243947 */ /* 0x000fec0003800000 */
[----:B------:R-:W-:-:S04]  /*3c60*/  ISETP.NE.U32.AND P4, PT, RZ, UR10, PT ;  /* 0x0000000aff007c0c */ /* 0x000fc8000bf85070 */
[----:B------:R-:W-:-:S13]  /*3c70*/  ISETP.NE.AND.EX P4, PT, RZ, UR11, PT, P4 ;  /* 0x0000000bff007c0c */ /* 0x000fda000bf85340 */
[----:B------:R-:W-:Y:S05]  /*3c80*/  @P4 BRA `(.L_x_14500) ;  /* 0x0000000000084947 */ /* 0x000fea0003800000 */
[----:B------:R-:W-:Y:S05]  /*3c90*/  @P0 BRA `(.L_x_14501) ;  /* 0x00000000002c0947 */ /* 0x000fea0003800000 */
[----:B------:R-:W-:Y:S05]  /*3ca0*/  BRA `(.L_x_14502) ;  /* 0x0000000000307947 */ /* 0x000fea0003800000 */
.L_x_14500:
[----:B-----5:R-:W-:-:S04]  /*3cb0*/  PRMT R18, R112, 0x7632, R18 ;  /* 0x0000763270127816 */ /* 0x020fc80000000012 */
[----:B------:R-:W-:-:S05]  /*3cc0*/  SHF.L.U32 R18, R18, 0x10, RZ ;  /* 0x0000001012127819 */ /* 0x000fca00000006ff */
[----:B------:R-:W-:Y:S01]  /*3cd0*/  FADD.FTZ R17, R18, R17 ;  /* 0x0000001112117221 */ /* 0x000fe20000010000 */
[----:B------:R-:W-:Y:S06]  /*3ce0*/  BRA `(.L_x_14501) ;  /* 0x0000000000187947 */ /* 0x000fec0003800000 */
.L_x_14499:
[----:B-----5:R-:W-:-:S05]  /*3cf0*/  PRMT R18, R108, 0x7632, R18 ;  /* 0x000076326c127816 */ /* 0x020fca0000000012 */
[----:B------:R-:W-:-:S04]  /*3d00*/  IMAD.U32 R18, R18, 0x10000, RZ ;  /* 0x0001000012127824 */ /* 0x000fc800078e00ff */
[----:B------:R-:W-:Y:S01]  /*3d10*/  FADD.FTZ R17, R18, R17 ;  /* 0x0000001112117221 */ /* 0x000fe20000010000 */
[----:B------:R-:W-:-:S04]  /*3d20*/  @P2 PRMT R18, R112, 0x7632, R18 ;  /* 0x0000763270122816 */ /* 0x000fc80000000012 */
[----:B------:R-:W-:-:S05]  /*3d30*/  @P2 SHF.L.U32 R18, R18, 0x10, RZ ;  /* 0x0000001012122819 */ /* 0x000fca00000006ff */
[----:B------:R-:W-:-:S07]  /*3d40*/  @P2 FADD.FTZ R17, R18, R17 ;  /* 0x0000001112112221 */ /* 0x000fce0000010000 */
.L_x_14501:
[----:B------:R-:W-:-:S04]  /*3d50*/  F2FP.BF16.F32.PACK_AB R18, RZ, R17 ;  /* 0x00000011ff12723e */ /* 0x000fc800000010ff */
[----:B------:R-:W-:-:S07]  /*3d60*/  PRMT R116, R116, 0x5410, R18 ;  /* 0x0000541074747816 */ /* 0x000fce0000000012 */
.L_x_14502:
        /* <DEDUP_REMOVED lines=8> */
.L_x_14504:
[----:B-----5:R-:W-:-:S04]  /*3df0*/  IMAD.U32 R43, R113, 0x10000, RZ ;  /* 0x00010000712b7824 */ /* 0x020fc800078e00ff */
[----:B------:R-:W-:Y:S01]  /*3e00*/  FADD.FTZ R18, R43, R18 ;  /* 0x000000122b127221 */ /* 0x000fe20000010000 */
[----:B------:R-:W-:Y:S06]  /*3e10*/  BRA `(.L_x_14505) ;  /* 0x0000000000107947 */ /* 0x000fec0003800000 */
.L_x_14503:
[----:B-----5:R-:W-:-:S05]  /*3e20*/  SHF.L.U32 R43, R109, 0x10, RZ ;  /* 0x000000106d2b7819 */ /* 0x020fca00000006ff */
[----:B------:R-:W-:Y:S01]  /*3e30*/  FADD.FTZ R18, R43, R18 ;  /* 0x000000122b127221 */ /* 0x000fe20000010000 */
[----:B------:R-:W-:-:S05]  /*3e40*/  @P2 SHF.L.U32 R43, R113, 0x10, RZ ;  /* 0x00000010712b2819 */ /* 0x000fca00000006ff */
[----:B------:R-:W-:-:S07]  /*3e50*/  @P2 FADD.FTZ R18, R43, R18 ;  /* 0x000000122b122221 */ /* 0x000fce0000010000 */
.L_x_14505:
[----:B------:R-:W-:-:S04]  /*3e60*/  F2FP.BF16.F32.PACK_AB R43, RZ, R18 ;  /* 0x00000012ff2b723e */ /* 0x000fc800000010ff */
[----:B------:R-:W-:-:S07]  /*3e70*/  PRMT R117, R43, 0x7610, R117 ;  /* 0x000076102b757816 */ /* 0x000fce0000000075 */
.L_x_14506:
[----:B------:R-:W-:Y:S01]  /*3e80*/  IMAD.U32 R43, R121, 0x10000, RZ ;  /* 0x00010000792b7824 */ /* 0x000fe200078e00ff */
[----:B------:R-:W-:Y:S06]  /*3e90*/  @P3 BRA `(.L_x_14507) ;  /* 0x0000000000243947 */ /* 0x000fec0003800000 */
[----:B------:R-:W-:-:S04]  /*3ea0*/  ISETP.NE.U32.AND P4, PT, RZ, UR10, PT ;  /* 0x0000000aff007c0c */ /* 0x000fc8000bf85070 */
[----:B------:R-:W-:-:S13]  /*3eb0*/  ISETP.NE.AND.EX P4, PT, RZ, UR11, PT, P4 ;  /* 0x0000000bff007c0c */ /* 0x000fda000bf85340 */
[----:B------:R-:W-:Y:S05]  /*3ec0*/  @P4 BRA `(.L_x_14508) ;  /* 0x0000000000084947 */ /* 0x000fea0003800000 */
[----:B------:R-:W-:Y:S05]  /*3ed0*/  @P0 BRA `(.L_x_14509) ;  /* 0x00000000002c0947 */ /* 0x000fea0003800000 */
[----:B------:R-:W-:Y:S05]  /*3ee0*/  BRA `(.L_x_14510) ;  /* 0x0000000000307947 */ /* 0x000fea0003800000 */
.L_x_14508:
[----:B-----5:R-:W-:-:S04]  /*3ef0*/  PRMT R120, R113, 0x7632, R120 ;  /* 0x0000763271787816 */ /* 0x020fc80000000078 */
[----:B------:R-:W-:-:S05]  /*3f00*/  SHF.L.U32 R120, R120, 0x10, RZ ;  /* 0x0000001078787819 */ /* 0x000fca00000006ff */
[----:B------:R-:W-:Y:S01]  /*3f10*/  FADD.FTZ R43, R120, R43 ;  /* 0x0000002b782b7221 */ /* 0x000fe20000010000 */
[----:B------:R-:W-:Y:S06]  /*3f20*/  BRA `(.L_x_14509) ;  /* 0x0000000000187947 */ /* 0x000fec0003800000 */
.L_x_14507:
[----:B-----5:R-:W-:-:S04]  /*3f30*/  PRMT R120, R109, 0x7632, R120 ;  /* 0x000076326d787816 */ /* 0x020fc80000000078 */
[----:B------:R-:W-:-:S05]  /*3f40*/  SHF.L.U32 R120, R120, 0x10, RZ ;  /* 0x0000001078787819 */ /* 0x000fca00000006ff */
[----:B------:R-:W-:Y:S01]  /*3f50*/  FADD.FTZ R43, R120, R43 ;  /* 0x0000002b782b7221 */ /* 0x000fe20000010000 */
[----:B------:R-:W-:-:S05]  /*3f60*/  @P2 PRMT R120, R113, 0x7632, R120 ;  /* 0x0000763271782816 */ /* 0x000fca0000000078 */
[----:B------:R-:W-:-:S04]  /*3f70*/  @P2 IMAD.U32 R120, R120, 0x10000, RZ ;  /* 0x0001000078782824 */ /* 0x000fc800078e00ff */
[----:B------:R-:W-:-:S07]  /*3f80*/  @P2 FADD.FTZ R43, R120, R43 ;  /* 0x0000002b782b2221 */ /* 0x000fce0000010000 */
.L_x_14509:
[----:B------:R-:W-:-:S04]  /*3f90*/  F2FP.BF16.F32.PACK_AB R120, RZ, R43 ;  /* 0x0000002bff78723e */ /* 0x000fc800000010ff */
[----:B------:R-:W-:-:S07]  /*3fa0*/  PRMT R117, R117, 0x5410, R120 ;  /* 0x0000541075757816 */ /* 0x000fce0000000078 */
.L_x_14510:
        /* <DEDUP_REMOVED lines=8> */
.L_x_14512:
[----:B-----5:R-:W-:-:S05]  /*4030*/  SHF.L.U32 R120, R114, 0x10, RZ ;  /* 0x0000001072787819 */ /* 0x020fca00000006ff */
[----:B------:R-:W-:Y:S01]  /*4040*/  FADD.FTZ R124, R120, R124 ;  /* 0x0000007c787c7221 */ /* 0x000fe20000010000 */
[----:B------:R-:W-:Y:S06]  /*4050*/  BRA `(.L_x_14513) ;  /* 0x0000000000107947 */ /* 0x000fec0003800000 */
.L_x_14511:
[----:B-----5:R-:W-:-:S04]  /*4060*/  IMAD.U32 R120, R110, 0x10000, RZ ;  /* 0x000100006e787824 */ /* 0x020fc800078e00ff */
[----:B------:R-:W-:Y:S01]  /*4070*/  FADD.FTZ R124, R120, R124 ;  /* 0x0000007c787c7221 */ /* 0x000fe20000010000 */
[----:B------:R-:W-:-:S05]  /*4080*/  @P2 SHF.L.U32 R120, R114, 0x10, RZ ;  /* 0x0000001072782819 */ /* 0x000fca00000006ff */
[----:B------:R-:W-:-:S07]  /*4090*/  @P2 FADD.FTZ R124, R120, R124 ;  /* 0x0000007c787c2221 */ /* 0x000fce0000010000 */
.L_x_14513:
[----:B------:R-:W-:-:S04]  /*40a0*/  F2FP.BF16.F32.PACK_AB R120, RZ, R124 ;  /* 0x0000007cff78723e */ /* 0x000fc800000010ff */
[----:B------:R-:W-:-:S07]  /*40b0*/  PRMT R118, R120, 0x7610, R118 ;  /* 0x0000761078767816 */ /* 0x000fce0000000076 */
.L_x_14514:
[----:B------:R-:W-:Y:S01]  /*40c0*/  SHF.L.U32 R143, R122, 0x10, RZ ;  /* 0x000000107a8f7819 */ /* 0x000fe200000006ff */
[----:B------:R-:W-:Y:S06]  /*40d0*/  @P3 BRA `(.L_x_14515) ;  /* 0x0000000000243947 */ /* 0x000fec0003800000 */
[----:B------:R-:W-:-:S04]  /*40e0*/  ISETP.NE.U32.AND P4, PT, RZ, UR10, PT ;  /* 0x0000000aff007c0c */ /* 0x000fc8000bf85070 */
[----:B------:R-:W-:-:S13]  /*40f0*/  ISETP.NE.AND.EX P4, PT, RZ, UR11, PT, P4 ;  /* 0x0000000bff007c0c */ /* 0x000fda000bf85340 */
[----:B------:R-:W-:Y:S05]  /*4100*/  @P4 BRA `(.L_x_14516) ;  /* 0x0000000000084947 */ /* 0x000fea0003800000 */
[----:B------:R-:W-:Y:S05]  /*4110*/  @P0 BRA `(.L_x_14517) ;  /* 0x00000000002c0947 */ /* 0x000fea0003800000 */
[----:B------:R-:W-:Y:S05]  /*4120*/  BRA `(.L_x_14518) ;  /* 0x0000000000307947 */ /* 0x000fea0003800000 */
.L_x_14516:
[----:B-----5:R-:W-:-:S05]  /*4130*/  PRMT R120, R114, 0x7632, R120 ;  /* 0x0000763272787816 */ /* 0x020fca0000000078 */
[----:B------:R-:W-:-:S04]  /*4140*/  IMAD.U32 R120, R120, 0x10000, RZ ;  /* 0x0001000078787824 */ /* 0x000fc800078e00ff */
[----:B------:R-:W-:Y:S01]  /*4150*/  FADD.FTZ R143, R120, R143 ;  /* 0x0000008f788f7221 */ /* 0x000fe20000010000 */
[----:B------:R-:W-:Y:S06]  /*4160*/  BRA `(.L_x_14517) ;  /* 0x0000000000187947 */ /* 0x000fec0003800000 */
.L_x_14515:
[----:B-----5:R-:W-:-:S04]  /*4170*/  PRMT R120, R110, 0x7632, R120 ;  /* 0x000076326e787816 */ /* 0x020fc80000000078 */
[----:B------:R-:W-:-:S05]  /*4180*/  SHF.L.U32 R120, R120, 0x10, RZ ;  /* 0x0000001078787819 */ /* 0x000fca00000006ff */
[----:B------:R-:W-:Y:S01]  /*4190*/  FADD.FTZ R143, R120, R143 ;  /* 0x0000008f788f7221 */ /* 0x000fe20000010000 */
[----:B------:R-:W-:-:S04]  /*41a0*/  @P2 PRMT R120, R114, 0x7632, R120 ;  /* 0x0000763272782816 */ /* 0x000fc80000000078 */
[----:B------:R-:W-:-:S05]  /*41b0*/  @P2 SHF.L.U32 R120, R120, 0x10, RZ ;  /* 0x0000001078782819 */ /* 0x000fca00000006ff */
[----:B------:R-:W-:-:S07]  /*41c0*/  @P2 FADD.FTZ R143, R120, R143 ;  /* 0x0000008f788f2221 */ /* 0x000fce0000010000 */
.L_x_14517:
[----:B------:R-:W-:-:S04]  /*41d0*/  F2FP.BF16.F32.PACK_AB R120, RZ, R143 ;  /* 0x0000008fff78723e */ /* 0x000fc800000010ff */
[----:B------:R-:W-:-:S07]  /*41e0*/  PRMT R118, R118, 0x5410, R120 ;  /* 0x0000541076767816 */ /* 0x000fce0000000078 */
.L_x_14518:
        /* <DEDUP_REMOVED lines=8> */
.L_x_14520:
[----:B-----5:R-:W-:-:S05]  /*4270*/  SHF.L.U32 R120, R115, 0x10, RZ ;  /* 0x0000001073787819 */ /* 0x020fca00000006ff */
[----:B------:R-:W-:Y:S01]  /*4280*/  FADD.FTZ R144, R120, R144 ;  /* 0x0000009078907221 */ /* 0x000fe20000010000 */
[----:B------:R-:W-:Y:S06]  /*4290*/  BRA `(.L_x_14521) ;  /* 0x0000000000107947 */ /* 0x000fec0003800000 */
.L_x_14519:
[----:B-----5:R-:W-:-:S05]  /*42a0*/  SHF.L.U32 R120, R111, 0x10, RZ ;  /* 0x000000106f787819 */ /* 0x020fca00000006ff */
[----:B------:R-:W-:Y:S01]  /*42b0*/  FADD.FTZ R144, R120, R144 ;  /* 0x0000009078907221 */ /* 0x000fe20000010000 */
[----:B------:R-:W-:-:S04]  /*42c0*/  @P2 IMAD.U32 R120, R115, 0x10000, RZ ;  /* 0x0001000073782824 */ /* 0x000fc800078e00ff */
[----:B------:R-:W-:-:S07]  /*42d0*/  @P2 FADD.FTZ R144, R120, R144 ;  /* 0x0000009078902221 */ /* 0x000fce0000010000 */
.L_x_14521:
[----:B------:R-:W-:-:S04]  /*42e0*/  F2FP.BF16.F32.PACK_AB R120, RZ, R144 ;  /* 0x00000090ff78723e */ /* 0x000fc800000010ff */
[----:B------:R-:W-:-:S07]  /*42f0*/  PRMT R119, R120, 0x7610, R119 ;  /* 0x0000761078777816 */ /* 0x000fce0000000077 */
.L_x_14522:
[----:B------:R-:W-:Y:S01]  /*4300*/  SHF.L.U32 R159, R123, 0x10, RZ ;  /* 0x000000107b9f7819 */ /* 0x000fe200000006ff */
[----:B------:R-:W-:Y:S06]  /*4310*/  @P3 BRA `(.L_x_14523) ;  /* 0x0000000000243947 */ /* 0x000fec0003800000 */
[----:B------:R-:W-:-:S04]  /*4320*/  ISETP.NE.U32.AND P2, PT, RZ, UR10, PT ;  /* 0x0000000aff007c0c */ /* 0x000fc8000bf45070 */
[----:B------:R-:W-:-:S13]  /*4330*/  ISETP.NE.AND.EX P2, PT, RZ, UR11, PT, P2 ;  /* 0x0000000bff007c0c */ /* 0x000fda000bf45320 */
[----:B------:R-:W-:Y:S05]  /*4340*/  @P2 BRA `(.L_x_14524) ;  /* 0x0000000000082947 */ /* 0x000fea0003800000 */
[----:B------:R-:W-:Y:S05]  /*4350*/  @P0 BRA `(.L_x_14525) ;  /* 0x00000000002c0947 */ /* 0x000fea0003800000 */
[----:B------:R-:W-:Y:S05]  /*4360*/  BRA `(.L_x_14526) ;  /* 0x0000000000307947 */ /* 0x000fea0003800000 */
.L_x_14524:
[----:B-----5:R-:W-:-:S04]  /*4370*/  PRMT R120, R115, 0x7632, R120 ;  /* 0x0000763273787816 */ /* 0x020fc80000000078 */
[----:B------:R-:W-:-:S05]  /*4380*/  SHF.L.U32 R120, R120, 0x10, RZ ;  /* 0x0000001078787819 */ /* 0x000fca00000006ff */
[----:B------:R-:W-:Y:S01]  /*4390*/  FADD.FTZ R159, R120, R159 ;  /* 0x0000009f789f7221 */ /* 0x000fe20000010000 */
[----:B------:R-:W-:Y:S06]  /*43a0*/  BRA `(.L_x_14525) ;  /* 0x0000000000187947 */ /* 0x000fec0003800000 */
.L_x_14523:
[----:B-----5:R-:W-:-:S05]  /*43b0*/  PRMT R120, R111, 0x7632, R120 ;  /* 0x000076326f787816 */ /* 0x020fca0000000078 */
[----:B------:R-:W-:-:S04]  /*43c0*/  IMAD.U32 R120, R120, 0x10000, RZ ;  /* 0x0001000078787824 */ /* 0x000fc800078e00ff */
[----:B------:R-:W-:Y:S01]  /*43d0*/  FADD.FTZ R159, R120, R159 ;  /* 0x0000009f789f7221 */ /* 0x000fe20000010000 */
[----:B------:R-:W-:-:S04]  /*43e0*/  @P2 PRMT R120, R115, 0x7632, R120 ;  /* 0x0000763273782816 */ /* 0x000fc80000000078 */
[----:B------:R-:W-:-:S05]  /*43f0*/  @P2 SHF.L.U32 R120, R120, 0x10, RZ ;  /* 0x0000001078782819 */ /* 0x000fca00000006ff */
[----:B------:R-:W-:-:S07]  /*4400*/  @P2 FADD.FTZ R159, R120, R159 ;  /* 0x0000009f789f2221 */ /* 0x000fce0000010000 */
.L_x_14525:
[----:B------:R-:W-:-:S04]  /*4410*/  F2FP.BF16.F32.PACK_AB R120, RZ, R159 ;  /* 0x0000009fff78723e */ /* 0x000fc800000010ff */
[----:B------:R-:W-:-:S07]  /*4420*/  PRMT R119, R119, 0x5410, R120 ;  /* 0x0000541077777816 */ /* 0x000fce0000000078 */
.L_x_14526:
[----:B------:R-:W0:Y:S02]  /*4430*/  @P0 LDC.64 R120, c[0x0][0x238] ;  /* 0x00008e00ff780b82 */ /* 0x000e240000000a00 */
[----:B0-----:R-:W-:-:S04]  /*4440*/  @P0 LEA R120, P2, R165, R120, 0x4 ;  /* 0x00000078a5780211 */ /* 0x001fc800078420ff */
[C---:B------:R-:W-:Y:S02]  /*4450*/  @P0 LEA.HI.X R121, R165.reuse, R121, RZ, 0x4, P2 ;  /* 0x00000079a5790211 */ /* 0x040fe400010f24ff */
[----:B------:R-:W-:-:S03]  /*4460*/  IADD3 R165, R165, 0x20, RZ ;  /* 0x00000020a5a57810 */ /* 0x000fc60007ffe0ff */
[----:B------:R0:W-:Y:S04]  /*4470*/  @P0 STG.E.128 desc[UR4][R120.64], R116 ;  /* 0x0000007478000986 */ /* 0x0001e8000c101d04 */
.L_x_14494:
[----:B------:R-:W-:Y:S05]  /*4480*/  BSYNC B0 ;  /* 0x0000000000007941 */ /* 0x000fea0003800000 */
.L_x_14493:
        /* <DEDUP_REMOVED lines=26> */
.L_x_14530:
[----:B-----5:R-:W-:-:S05]  /*4630*/  SHF.L.U32 R21, R112, 0x10, RZ ;  /* 0x0000001070157819 */ /* 0x020fca00000006ff */
[----:B------:R-:W-:Y:S01]  /*4640*/  FADD.FTZ R19, R21, R19 ;  /* 0x0000001315137221 */ /* 0x000fe20000010000 */
[----:B------:R-:W-:Y:S06]  /*4650*/  BRA `(.L_x_14531) ;  /* 0x0000000000107947 */ /* 0x000fec0003800000 */
.L_x_14529:
[----:B-----5:R-:W-:-:S05]  /*4660*/  SHF.L.U32 R21, R108, 0x10, RZ ;  /* 0x000000106c157819 */ /* 0x020fca00000006ff */
[----:B------:R-:W-:Y:S01]  /*4670*/  FADD.FTZ R19, R21, R19 ;  /* 0x0000001315137221 */ /* 0x000fe20000010000 */
[----:B------:R-:W-:-:S04]  /*4680*/  @P2 IMAD.U32 R21, R112, 0x10000, RZ ;  /* 0x0001000070152824 */ /* 0x000fc800078e00ff */
[----:B------:R-:W-:-:S07]  /*4690*/  @P2 FADD.FTZ R19, R21, R19 ;  /* 0x0000001315132221 */ /* 0x000fce0000010000 */
.L_x_14531:
[----:B------:R-:W-:-:S04]  /*46a0*/  F2FP.BF16.F32.PACK_AB R21, RZ, R19 ;  /* 0x00000013ff15723e */ /* 0x000fc800000010ff */
[----:B------:R-:W-:-:S07]  /*46b0*/  PRMT R116, R21, 0x7610, R116 ;  /* 0x0000761015747816 */ /* 0x000fce0000000074 */
.L_x_14532:
[----:B------:R-:W-:Y:S01]  /*46c0*/  SHF.L.U32 R20, R20, 0x10, RZ ;  /* 0x0000001014147819 */ /* 0x000fe200000006ff */
[----:B------:R-:W-:Y:S06]  /*46d0*/  @P3 BRA `(.L_x_14533) ;  /* 0x0000000000243947 */ /* 0x000fec0003800000 */
[----:B------:R-:W-:-:S04]  /*46e0*/  ISETP.NE.U32.AND P4, PT, RZ, UR10, PT ;  /* 0x0000000aff007c0c */ /* 0x000fc8000bf85070 */
[----:B------:R-:W-:-:S13]  /*46f0*/  ISETP.NE.AND.EX P4, PT, RZ, UR11, PT, P4 ;  /* 0x0000000bff007c0c */ /* 0x000fda000bf85340 */
[----:B------:R-:W-:Y:S05]  /*4700*/  @P4 BRA `(.L_x_14534) ;  /* 0x0000000000084947 */ /* 0x000fea0003800000 */
[----:B------:R-:W-:Y:S05]  /*4710*/  @P0 BRA `(.L_x_14535) ;  /* 0x00000000002c0947 */ /* 0x000fea0003800000 */
[----:B------:R-:W-:Y:S05]  /*4720*/  BRA `(.L_x_14536) ;  /* 0x0000000000307947 */ /* 0x000fea0003800000 */
.L_x_14534:
[----:B-----5:R-:W-:-:S04]  /*4730*/  PRMT R21, R112, 0x7632, R21 ;  /* 0x0000763270157816 */ /* 0x020fc80000000015 */
[----:B------:R-:W-:-:S05]  /*4740*/  SHF.L.U32 R21, R21, 0x10, RZ ;  /* 0x0000001015157819 */ /* 0x000fca00000006ff */
[----:B------:R-:W-:Y:S01]  /*4750*/  FADD.FTZ R20, R21, R20 ;  /* 0x0000001415147221 */ /* 0x000fe20000010000 */
[----:B------:R-:W-:Y:S06]  /*4760*/  BRA `(.L_x_14535) ;  /* 0x0000000000187947 */ /* 0x000fec0003800000 */
.L_x_14533:
[----:B-----5:R-:W-:-:S05]  /*4770*/  PRMT R21, R108, 0x7632, R21 ;  /* 0x000076326c157816 */ /* 0x020fca0000000015 */
[----:B------:R-:W-:-:S04]  /*4780*/  IMAD.U32 R21, R21, 0x10000, RZ ;  /* 0x0001000015157824 */ /* 0x000fc800078e00ff */
[----:B------:R-:W-:Y:S01]  /*4790*/  FADD.FTZ R20, R21, R20 ;  /* 0x0000001415147221 */ /* 0x000fe20000010000 */
[----:B------:R-:W-:-:S04]  /*47a0*/  @P2 PRMT R21, R112, 0x7632, R21 ;  /* 0x0000763270152816 */ /* 0x000fc80000000015 */
[----:B------:R-:W-:-:S05]  /*47b0*/  @P2 SHF.L.U32 R21, R21, 0x10, RZ ;  /* 0x0000001015152819 */ /* 0x000fca00000006ff */
[----:B------:R-:W-:-:S07]  /*47c0*/  @P2 FADD.FTZ R20, R21, R20 ;  /* 0x0000001415142221 */ /* 0x000fce0000010000 */
.L_x_14535:
[----:B------:R-:W-:-:S04]  /*47d0*/  F2FP.BF16.F32.PACK_AB R21, RZ, R20 ;  /* 0x00000014ff15723e */ /* 0x000fc800000010ff */
[----:B------:R-:W-:-:S07]  /*47e0*/  PRMT R116, R116, 0x5410, R21 ;  /* 0x0000541074747816 */ /* 0x000fce0000000015 */
.L_x_14536:
        /* <DEDUP_REMOVED lines=8> */
.L_x_14538:
[----:B-----5:R-:W-:-:S04]  /*4870*/  IMAD.U32 R120, R113, 0x10000, RZ ;  /* 0x0001000071787824 */ /* 0x020fc800078e00ff */
[----:B------:R-:W-:Y:S01]  /*4880*/  FADD.FTZ R21, R120, R21 ;  /* 0x0000001578157221 */ /* 0x000fe20000010000 */
[----:B------:R-:W-:Y:S06]  /*4890*/  BRA `(.L_x_14539) ;  /* 0x0000000000107947 */ /* 0x000fec0003800000 */
.L_x_14537:
[----:B-----5:R-:W-:-:S05]  /*48a0*/  SHF.L.U32 R120, R109, 0x10, RZ ;  /* 0x000000106d787819 */ /* 0x020fca00000006ff */
[----:B------:R-:W-:Y:S01]  /*48b0*/  FADD.FTZ R21, R120, R21 ;  /* 0x0000001578157221 */ /* 0x000fe20000010000 */
[----:B------:R-:W-:-:S05]  /*48c0*/  @P2 SHF.L.U32 R120, R113, 0x10, RZ ;  /* 0x0000001071782819 */ /* 0x000fca00000006ff */
[----:B------:R-:W-:-:S07]  /*48d0*/  @P2 FADD.FTZ R21, R120, R21 ;  /* 0x0000001578152221 */ /* 0x000fce0000010000 */
.L_x_14539:
[----:B------:R-:W-:-:S04]  /*48e0*/  F2FP.BF16.F32.PACK_AB R120, RZ, R21 ;  /* 0x00000015ff78723e */ /* 0x000fc800000010ff */
[----:B------:R-:W-:-:S07]  /*48f0*/  PRMT R117, R120, 0x7610, R117 ;  /* 0x0000761078757816 */ /* 0x000fce0000000075 */
.L_x_14540:
[----:B------:R-:W-:Y:S01]  /*4900*/  IMAD.U32 R125, R121, 0x10000, RZ ;  /* 0x00010000797d7824 */ /* 0x000fe200078e00ff */
[----:B------:R-:W-:Y:S06]  /*4910*/  @P3 BRA `(.L_x_14541) ;  /* 0x0000000000243947 */ /* 0x000fec0003800000 */
[----:B------:R-:W-:-:S04]  /*4920*/  ISETP.NE.U32.AND P4, PT, RZ, UR10, PT ;  /* 0x0000000aff007c0c */ /* 0x000fc8000bf85070 */
[----:B------:R-:W-:-:S13]  /*4930*/  ISETP.NE.AND.EX P4, PT, RZ, UR11, PT, P4 ;  /* 0x0000000bff007c0c */ /* 0x000fda000bf85340 */
[----:B------:R-:W-:Y:S05]  /*4940*/  @P4 BRA `(.L_x_14542) ;  /* 0x0000000000084947 */ /* 0x000fea0003800000 */
[----:B------:R-:W-:Y:S05]  /*4950*/  @P0 BRA `(.L_x_14543) ;  /* 0x00000000002c0947 */ /* 0x000fea0003800000 */
[----:B------:R-:W-:Y:S05]  /*4960*/  BRA `(.L_x_14544) ;  /* 0x0000000000307947 */ /* 0x000fea0003800000 */
.L_x_14542:
[----:B-----5:R-:W-:-:S04]  /*4970*/  PRMT R120, R113, 0x7632, R120 ;  /* 0x0000763271787816 */ /* 0x020fc80000000078 */
[----:B------:R-:W-:-:S05]  /*4980*/  SHF.L.U32 R120, R120, 0x10, RZ ;  /* 0x0000001078787819 */ /* 0x000fca00000006ff */
[----:B------:R-:W-:Y:S01]  /*4990*/  FADD.FTZ R125, R120, R125 ;  /* 0x0000007d787d7221 */ /* 0x000fe20000010000 */
[----:B------:R-:W-:Y:S06]  /*49a0*/  BRA `(.L_x_14543) ;  /* 0x0000000000187947 */ /* 0x000fec0003800000 */
.L_x_14541:
[----:B-----5:R-:W-:-:S04]  /*49b0*/  PRMT R120, R109, 0x7632, R120 ;  /* 0x000076326d787816 */ /* 0x020fc80000000078 */
[----:B------:R-:W-:-:S05]  /*49c0*/  SHF.L.U32 R120, R120, 0x10, RZ ;  /* 0x0000001078787819 */ /* 0x000fca00000006ff */
[----:B------:R-:W-:Y:S01]  /*49d0*/  FADD.FTZ R125, R120, R125 ;  /* 0x0000007d787d7221 */ /* 0x000fe20000010000 */
[----:B------:R-:W-:-:S05]  /*49e0*/  @P2 PRMT R120, R113, 0x7632, R120 ;  /* 0x0000763271782816 */ /* 0x000fca0000000078 */
[----:B------:R-:W-:-:S04]  /*49f0*/  @P2 IMAD.U32 R120, R120, 0x10000, RZ ;  /* 0x0001000078782824 */ /* 0x000fc800078e00ff */
[----:B------:R-:W-:-:S07]  /*4a00*/  @P2 FADD.FTZ R125, R120, R125 ;  /* 0x0000007d787d2221 */ /* 0x000fce0000010000 */
.L_x_14543:
[----:B------:R-:W-:-:S04]  /*4a10*/  F2FP.BF16.F32.PACK_AB R120, RZ, R125 ;  /* 0x0000007dff78723e */ /* 0x000fc800000010ff */
[----:B------:R-:W-:-:S07]  /*4a20*/  PRMT R117, R117, 0x5410, R120 ;  /* 0x0000541075757816 */ /* 0x000fce0000000078 */
.L_x_14544:
        /* <DEDUP_REMOVED lines=8> */
.L_x_14546:
[----:B-----5:R-:W-:-:S05]  /*4ab0*/  SHF.L.U32 R120, R114, 0x10, RZ ;  /* 0x0000001072787819 */ /* 0x020fca00000006ff */
[----:B------:R-:W-:Y:S01]  /*4ac0*/  FADD.FTZ R126, R120, R126 ;  /* 0x0000007e787e7221 */ /* 0x000fe20000010000 */
[----:B------:R-:W-:Y:S06]  /*4ad0*/  BRA `(.L_x_14547) ;  /* 0x0000000000107947 */ /* 0x000fec0003800000 */
.L_x_14545:
[----:B-----5:R-:W-:-:S04]  /*4ae0*/  IMAD.U32 R120, R110, 0x10000, RZ ;  /* 0x000100006e787824 */ /* 0x020fc800078e00ff */
[----:B------:R-:W-:Y:S01]  /*4af0*/  FADD.FTZ R126, R120, R126 ;  /* 0x0000007e787e7221 */ /* 0x000fe20000010000 */
[----:B------:R-:W-:-:S05]  /*4b00*/  @P2 SHF.L.U32 R120, R114, 0x10, RZ ;  /* 0x0000001072782819 */ /* 0x000fca00000006ff */
[----:B------:R-:W-:-:S07]  /*4b10*/  @P2 FADD.FTZ R126, R120, R126 ;  /* 0x0000007e787e2221 */ /* 0x000fce0000010000 */
.L_x_14547:
[----:B------:R-:W-:-:S04]  /*4b20*/  F2FP.BF16.F32.PACK_AB R120, RZ, R126 ;  /* 0x0000007eff78723e */ /* 0x000fc800000010ff */
[----:B------:R-:W-:-:S07]  /*4b30*/  PRMT R118, R120, 0x7610, R118 ;  /* 0x0000761078767816 */ /* 0x000fce0000000076 */
.L_x_14548:
[----:B------:R-:W-:Y:S01]  /*4b40*/  SHF.L.U32 R145, R122, 0x10, RZ ;  /* 0x000000107a917819 */ /* 0x000fe200000006ff */
[----:B------:R-:W-:Y:S06]  /*4b50*/  @P3 BRA `(.L_x_14549) ;  /* 0x0000000000243947 */ /* 0x000fec0003800000 */
[----:B------:R-:W-:-:S04]  /*4b60*/  ISETP.NE.U32.AND P4, PT, RZ, UR10, PT ;  /* 0x0000000aff007c0c */ /* 0x000fc8000bf85070 */
[----:B------:R-:W-:-:S13]  /*4b70*/  ISETP.NE.AND.EX P4, PT, RZ, UR11, PT, P4 ;  /* 0x0000000bff007c0c */ /* 0x000fda000bf85340 */
[----:B------:R-:W-:Y:S05]  /*4b80*/  @P4 BRA `(.L_x_14550) ;  /* 0x0000000000084947 */ /* 0x000fea0003800000 */
[----:B------:R-:W-:Y:S05]  /*4b90*/  @P0 BRA `(.L_x_14551) ;  /* 0x00000000002c0947 */ /* 0x000fea0003800000 */
[----:B------:R-:W-:Y:S05]  /*4ba0*/  BRA `(.L_x_14552) ;  /* 0x0000000000307947 */ /* 0x000fea0003800000 */
.L_x_14550:
[----:B-----5:R-:W-:-:S05]  /*4bb0*/  PRMT R120, R114, 0x7632, R120 ;  /* 0x0000763272787816 */ /* 0x020fca0000000078 */
[----:B------:R-:W-:-:S04]  /*4bc0*/  IMAD.U32 R120, R120, 0x10000, RZ ;  /* 0x0001000078787824 */ /* 0x000fc800078e00ff */
[----:B------:R-:W-:Y:S01]  /*4bd0*/  FADD.FTZ R145, R120, R145 ;  /* 0x0000009178917221 */ /* 0x000fe20000010000 */
[----:B------:R-:W-:Y:S06]  /*4be0*/  BRA `(.L_x_14551) ;  /* 0x0000000000187947 */ /* 0x000fec0003800000 */
.L_x_14549:
[----:B-----5:R-:W-:-:S04]  /*4bf0*/  PRMT R120, R110, 0x7632, R120 ;  /* 0x000076326e787816 */ /* 0x020fc80000000078 */
[----:B------:R-:W-:-:S05]  /*4c00*/  SHF.L.U32 R120, R120, 0x10, RZ ;  /* 0x0000001078787819 */ /* 0x000fca00000006ff */
[----:B------:R-:W-:Y:S01]  /*4c10*/  FADD.FTZ R145, R120, R145 ;  /* 0x0000009178917221 */ /* 0x000fe20000010000 */
[----:B------:R-:W-:-:S04]  /*4c20*/  @P2 PRMT R120, R114, 0x7632, R120 ;  /* 0x0000763272782816 */ /* 0x000fc80000000078 */
[----:B------:R-:W-:-:S05]  /*4c30*/  @P2 SHF.L.U32 R120, R120, 0x10, RZ ;  /* 0x0000001078782819 */ /* 0x000fca00000006ff */
[----:B------:R-:W-:-:S07]  /*4c40*/  @P2 FADD.FTZ R145, R120, R145 ;  /* 0x0000009178912221 */ /* 0x000fce0000010000 */
.L_x_14551:
[----:B------:R-:W-:-:S04]  /*4c50*/  F2FP.BF16.F32.PACK_AB R120, RZ, R145 ;  /* 0x00000091ff78723e */ /* 0x000fc800000010ff */
[----:B------:R-:W-:-:S07]  /*4c60*/  PRMT R118, R118, 0x5410, R120 ;  /* 0x0000541076767816 */ /* 0x000fce0000000078 */
.L_x_14552:
        /* <DEDUP_REMOVED lines=8> */
.L_x_14554:
[----:B-----5:R-:W-:-:S05]  /*4cf0*/  SHF.L.U32 R120, R115, 0x10, RZ ;  /* 0x0000001073787819 */ /* 0x020fca00000006ff */
[----:B------:R-:W-:Y:S01]  /*4d00*/  FADD.FTZ R146, R120, R146 ;  /* 0x0000009278927221 */ /* 0x000fe20000010000 */
[----:B------:R-:W-:Y:S06]  /*4d10*/  BRA `(.L_x_14555) ;  /* 0x0000000000107947 */ /* 0x000fec0003800000 */
.L_x_14553:
[----:B-----5:R-:W-:-:S05]  /*4d20*/  SHF.L.U32 R120, R111, 0x10, RZ ;  /* 0x000000106f787819 */ /* 0x020fca00000006ff */
[----:B------:R-:W-:Y:S01]  /*4d30*/  FADD.FTZ R146, R120, R146 ;  /* 0x0000009278927221 */ /* 0x000fe20000010000 */
[----:B------:R-:W-:-:S04]  /*4d40*/  @P2 IMAD.U32 R120, R115, 0x10000, RZ ;  /* 0x0001000073782824 */ /* 0x000fc800078e00ff */
[----:B------:R-:W-:-:S07]  /*4d50*/  @P2 FADD.FTZ R146, R120, R146 ;  /* 0x0000009278922221 */ /* 0x000fce0000010000 */
.L_x_14555:
[----:B------:R-:W-:-:S04]  /*4d60*/  F2FP.BF16.F32.PACK_AB R120, RZ, R146 ;  /* 0x00000092ff78723e */ /* 0x000fc800000010ff */
[----:B------:R-:W-:-:S07]  /*4d70*/  PRMT R119, R120, 0x7610, R119 ;  /* 0x0000761078777816 */ /* 0x000fce0000000077 */
.L_x_14556:
[----:B------:R-:W-:Y:S01]  /*4d80*/  SHF.L.U32 R160, R123, 0x10, RZ ;  /* 0x000000107ba07819 */ /* 0x000fe200000006ff */
[----:B------:R-:W-:Y:S06]  /*4d90*/  @P3 BRA `(.L_x_14557) ;  /* 0x0000000000243947 */ /* 0x000fec0003800000 */
[----:B------:R-:W-:-:S04]  /*4da0*/  ISETP.NE.U32.AND P2, PT, RZ, UR10, PT ;  /* 0x0000000aff007c0c */ /* 0x000fc8000bf45070 */
[----:B------:R-:W-:-:S13]  /*4db0*/  ISETP.NE.AND.EX P2, PT, RZ, UR11, PT, P2 ;  /* 0x0000000bff007c0c */ /* 0x000fda000bf45320 */
[----:B------:R-:W-:Y:S05]  /*4dc0*/  @P2 BRA `(.L_x_14558) ;  /* 0x0000000000082947 */ /* 0x000fea0003800000 */
[----:B------:R-:W-:Y:S05]  /*4dd0*/  @P0 BRA `(.L_x_14559) ;  /* 0x00000000002c0947 */ /* 0x000fea0003800000 */
[----:B------:R-:W-:Y:S05]  /*4de0*/  BRA `(.L_x_14560) ;  /* 0x0000000000307947 */ /* 0x000fea0003800000 */
.L_x_14558:
[----:B-----5:R-:W-:-:S04]  /*4df0*/  PRMT R120, R115, 0x7632, R120 ;  /* 0x0000763273787816 */ /* 0x020fc80000000078 */
[----:B------:R-:W-:-:S05]  /*4e00*/  SHF.L.U32 R120, R120, 0x10, RZ ;  /* 0x0000001078787819 */ /* 0x000fca00000006ff */
[----:B------:R-:W-:Y:S01]  /*4e10*/  FADD.FTZ R160, R120, R160 ;  /* 0x000000a078a07221 */ /* 0x000fe20000010000 */
[----:B------:R-:W-:Y:S06]  /*4e20*/  BRA `(.L_x_14559) ;  /* 0x0000000000187947 */ /* 0x000fec0003800000 */
.L_x_14557:
[----:B-----5:R-:W-:-:S05]  /*4e30*/  PRMT R120, R111, 0x7632, R120 ;  /* 0x000076326f787816 */ /* 0x020fca0000000078 */
[----:B------:R-:W-:-:S04]  /*4e40*/  IMAD.U32 R120, R120, 0x10000, RZ ;  /* 0x0001000078787824 */ /* 0x000fc800078e00ff */
[----:B------:R-:W-:Y:S01]  /*4e50*/  FADD.FTZ R160, R120, R160 ;  /* 0x000000a078a07221 */ /* 0x000fe20000010000 */
[----:B------:R-:W-:-:S04]  /*4e60*/  @P2 PRMT R120, R115, 0x7632, R120 ;  /* 0x0000763273782816 */ /* 0x000fc80000000078 */
[----:B------:R-:W-:-:S05]  /*4e70*/  @P2 SHF.L.U32 R120, R120, 0x10, RZ ;  /* 0x0000001078782819 */ /* 0x000fca00000006ff */
[----:B------:R-:W-:-:S07]  /*4e80*/  @P2 FADD.FTZ R160, R120, R160 ;  /* 0x000000a078a02221 */ /* 0x000fce0000010000 */
.L_x_14559:
[----:B------:R-:W-:-:S04]  /*4e90*/  F2FP.BF16.F32.PACK_AB R120, RZ, R160 ;  /* 0x000000a0ff78723e */ /* 0x000fc800000010ff */
[----:B------:R-:W-:-:S07]  /*4ea0*/  PRMT R119, R119, 0x5410, R120 ;  /* 0x0000541077777816 */ /* 0x000fce0000000078 */
.L_x_14560:
[----:B------:R-:W0:Y:S02]  /*4eb0*/  @P0 LDC.64 R120, c[0x0][0x238] ;  /* 0x00008e00ff780b82 */ /* 0x000e240000000a00 */
[----:B0-----:R-:W-:-:S04]  /*4ec0*/  @P0 LEA R120, P2, R165, R120, 0x4 ;  /* 0x00000078a5780211 */ /* 0x001fc800078420ff */
[C---:B------:R-:W-:Y:S02]  /*4ed0*/  @P0 LEA.HI.X R121, R165.reuse, R121, RZ, 0x4, P2 ;  /* 0x00000079a5790211 */ /* 0x040fe400010f24ff */
[----:B------:R-:W-:-:S03]  /*4ee0*/  IADD3 R165, R165, 0x20, RZ ;  /* 0x00000020a5a57810 */ /* 0x000fc60007ffe0ff */
[----:B------:R0:W-:Y:S04]  /*4ef0*/  @P0 STG.E.128 desc[UR4][R120.64], R116 ;  /* 0x0000007478000986 */ /* 0x0001e8000c101d04 */
.L_x_14528:
[----:B------:R-:W-:Y:S05]  /*4f00*/  BSYNC B0 ;  /* 0x0000000000007941 */ /* 0x000fea0003800000 */
.L_x_14527:
        /* <DEDUP_REMOVED lines=26> */
.L_x_14564:
[----:B-----5:R-:W-:-:S05]  /*50b0*/  SHF.L.U32 R24, R112, 0x10, RZ ;  /* 0x0000001070187819 */ /* 0x020fca00000006ff */
[----:B------:R-:W-:Y:S01]  /*50c0*/  FADD.FTZ R22, R24, R22 ;  /* 0x0000001618167221 */ /* 0x000fe20000010000 */
[----:B------:R-:W-:Y:S06]  /*50d0*/  BRA `(.L_x_14565) ;  /* 0x0000000000107947 */ /* 0x000fec0003800000 */
.L_x_14563:
[----:B-----5:R-:W-:-:S05]  /*50e0*/  SHF.L.U32 R24, R108, 0x10, RZ ;  /* 0x000000106c187819 */ /* 0x020fca00000006ff */
[----:B------:R-:W-:Y:S01]  /*50f0*/  FADD.FTZ R22, R24, R22 ;  /* 0x0000001618167221 */ /* 0x000fe20000010000 */
[----:B------:R-:W-:-:S04]  /*5100*/  @P2 IMAD.U32 R24, R112, 0x10000, RZ ;  /* 0x0001000070182824 */ /* 0x000fc800078e00ff */
[----:B------:R-:W-:-:S07]  /*5110*/  @P2 FADD.FTZ R22, R24, R22 ;  /* 0x0000001618162221 */ /* 0x000fce0000010000 */
.L_x_14565:
[----:B------:R-:W-:-:S04]  /*5120*/  F2FP.BF16.F32.PACK_AB R24, RZ, R22 ;  /* 0x00000016ff18723e */ /* 0x000fc800000010ff */
[----:B------:R-:W-:-:S07]  /*5130*/  PRMT R116, R24, 0x7610, R116 ;  /* 0x0000761018747816 */ /* 0x000fce0000000074 */
.L_x_14566:
[----:B------:R-:W-:Y:S01]  /*5140*/  SHF.L.U32 R23, R23, 0x10, RZ ;  /* 0x0000001017177819 */ /* 0x000fe200000006ff */
[----:B------:R-:W-:Y:S06]  /*5150*/  @P3 BRA `(.L_x_14567) ;  /* 0x0000000000243947 */ /* 0x000fec0003800000 */
[----:B------:R-:W-:-:S04]  /*5160*/  ISETP.NE.U32.AND P4, PT, RZ, UR10, PT ;  /* 0x0000000aff007c0c */ /* 0x000fc8000bf85070 */
[----:B------:R-:W-:-:S13]  /*5170*/  ISETP.NE.AND.EX P4, PT, RZ, UR11, PT, P4 ;  /* 0x0000000bff007c0c */ /* 0x000fda000bf85340 */
[----:B------:R-:W-:Y:S05]  /*5180*/  @P4 BRA `(.L_x_14568) ;  /* 0x0000000000084947 */ /* 0x000fea0003800000 */
[----:B------:R-:W-:Y:S05]  /*5190*/  @P0 BRA `(.L_x_14569) ;  /* 0x00000000002c0947 */ /* 0x000fea0003800000 */
[----:B------:R-:W-:Y:S05]  /*51a0*/  BRA `(.L_x_14570) ;  /* 0x0000000000307947 */ /* 0x000fea0003800000 */
.L_x_14568:
[----:B-----5:R-:W-:-:S04]  /*51b0*/  PRMT R24, R112, 0x7632, R24 ;  /* 0x0000763270187816 */ /* 0x020fc80000000018 */
[----:B------:R-:W-:-:S05]  /*51c0*/  SHF.L.U32 R24, R24, 0x10, RZ ;  /* 0x0000001018187819 */ /* 0x000fca00000006ff */
[----:B------:R-:W-:Y:S01]  /*51d0*/  FADD.FTZ R23, R24, R23 ;  /* 0x0000001718177221 */ /* 0x000fe20000010000 */
[----:B------:R-:W-:Y:S06]  /*51e0*/  BRA `(.L_x_14569) ;  /* 0x0000000000187947 */ /* 0x000fec0003800000 */
.L_x_14567:
[----:B-----5:R-:W-:-:S05]  /*51f0*/  PRMT R24, R108, 0x7632, R24 ;  /* 0x000076326c187816 */ /* 0x020fca0000000018 */
[----:B------:R-:W-:-:S04]  /*5200*/  IMAD.U32 R24, R24, 0x10000, RZ ;  /* 0x0001000018187824 */ /* 0x000fc800078e00ff */
[----:B------:R-:W-:Y:S01]  /*5210*/  FADD.FTZ R23, R24, R23 ;  /* 0x0000001718177221 */ /* 0x000fe20000010000 */
[----:B------:R-:W-:-:S04]  /*5220*/  @P2 PRMT R24, R112, 0x7632, R24 ;  /* 0x0000763270182816 */ /* 0x000fc80000000018 */
[----:B------:R-:W-:-:S05]  /*5230*/  @P2 SHF.L.U32 R24, R24, 0x10, RZ ;  /* 0x0000001018182819 */ /* 0x000fca00000006ff */
[----:B------:R-:W-:-:S07]  /*5240*/  @P2 FADD.FTZ R23, R24, R23 ;  /* 0x0000001718172221 */ /* 0x000fce0000010000 */
.L_x_14569:
[----:B------:R-:W-:-:S04]  /*5250*/  F2FP.BF16.F32.PACK_AB R24, RZ, R23 ;  /* 0x00000017ff18723e */ /* 0x000fc800000010ff */
[----:B------:R-:W-:-:S07]  /*5260*/  PRMT R116, R116, 0x5410, R24 ;  /* 0x0000541074747816 */ /* 0x000fce0000000018 */
.L_x_14570:
        /* <DEDUP_REMOVED lines=8> */
.L_x_14572:
[----:B-----5:R-:W-:-:S04]  /*52f0*/  IMAD.U32 R120, R113, 0x10000, RZ ;  /* 0x0001000071787824 */ /* 0x020fc800078e00ff */
[----:B------:R-:W-:Y:S01]  /*5300*/  FADD.FTZ R24, R120, R24 ;  /* 0x0000001878187221 */ /* 0x000fe20000010000 */
[----:B------:R-:W-:Y:S06]  /*5310*/  BRA `(.L_x_14573) ;  /* 0x0000000000107947 */ /* 0x000fec0003800000 */
.L_x_14571:
[----:B-----5:R-:W-:-:S05]  /*5320*/  SHF.L.U32 R120, R109, 0x10, RZ ;  /* 0x000000106d787819 */ /* 0x020fca00000006ff */
[----:B------:R-:W-:Y:S01]  /*5330*/  FADD.FTZ R24, R120, R24 ;  /* 0x0000001878187221 */ /* 0x000fe20000010000 */
[----:B------:R-:W-:-:S05]  /*5340*/  @P2 SHF.L.U32 R120, R113, 0x10, RZ ;  /* 0x0000001071782819 */ /* 0x000fca00000006ff */
[----:B------:R-:W-:-:S07]  /*5350*/  @P2 FADD.FTZ R24, R120, R24 ;  /* 0x0000001878182221 */ /* 0x000fce0000010000 */
.L_x_14573:
[----:B------:R-:W-:-:S04]  /*5360*/  F2FP.BF16.F32.PACK_AB R120, RZ, R24 ;  /* 0x00000018ff78723e */ /* 0x000fc800000010ff */
[----:B------:R-:W-:-:S07]  /*5370*/  PRMT R117, R120, 0x7610, R117 ;  /* 0x0000761078757816 */ /* 0x000fce0000000075 */
.L_x_14574:
[----:B------:R-:W-:Y:S01]  /*5380*/  IMAD.U32 R127, R121, 0x10000, RZ ;  /* 0x00010000797f7824 */ /* 0x000fe200078e00ff */
[----:B------:R-:W-:Y:S06]  /*5390*/  @P3 BRA `(.L_x_14575) ;  /* 0x0000000000243947 */ /* 0x000fec0003800000 */
[----:B------:R-:W-:-:S04]  /*53a0*/  ISETP.NE.U32.AND P4, PT, RZ, UR10, PT ;  /* 0x0000000aff007c0c */ /* 0x000fc8000bf85070 */
[----:B------:R-:W-:-:S13]  /*53b0*/  ISETP.NE.AND.EX P4, PT, RZ, UR11, PT, P4 ;  /* 0x0000000bff007c0c */ /* 0x000fda000bf85340 */
[----:B------:R-:W-:Y:S05]  /*53c0*/  @P4 BRA `(.L_x_14576) ;  /* 0x0000000000084947 */ /* 0x000fea0003800000 */
[----:B------:R-:W-:Y:S05]  /*53d0*/  @P0 BRA `(.L_x_14577) ;  /* 0x00000000002c0947 */ /* 0x000fea0003800000 */
[----:B------:R-:W-:Y:S05]  /*53e0*/  BRA `(.L_x_14578) ;  /* 0x0000000000307947 */ /* 0x000fea0003800000 */
.L_x_14576:
[----:B-----5:R-:W-:-:S04]  /*53f0*/  PRMT R120, R113, 0x7632, R120 ;  /* 0x0000763271787816 */ /* 0x020fc80000000078 */
[----:B------:R-:W-:-:S05]  /*5400*/  SHF.L.U32 R120, R120, 0x10, RZ ;  /* 0x0000001078787819 */ /* 0x000fca00000006ff */
[----:B------:R-:W-:Y:S01]  /*5410*/  FADD.FTZ R127, R120, R127 ;  /* 0x0000007f787f7221 */ /* 0x000fe20000010000 */
[----:B------:R-:W-:Y:S06]  /*5420*/  BRA `(.L_x_14577) ;  /* 0x0000000000187947 */ /* 0x000fec0003800000 */
.L_x_14575:
[----:B-----5:R-:W-:-:S04]  /*5430*/  PRMT R120, R109, 0x7632, R120 ;  /* 0x000076326d787816 */ /* 0x020fc80000000078 */
[----:B------:R-:W-:-:S05]  /*5440*/  SHF.L.U32 R120, R120, 0x10, RZ ;  /* 0x0000001078787819 */ /* 0x000fca00000006ff */
[----:B------:R-:W-:Y:S01]  /*5450*/  FADD.FTZ R127, R120, R127 ;  /* 0x0000007f787f7221 */ /* 0x000fe20000010000 */
[----:B------:R-:W-:-:S05]  /*5460*/  @P2 PRMT R120, R113, 0x7632, R120 ;  /* 0x0000763271782816 */ /* 0x000fca0000000078 */
[----:B------:R-:W-:-:S04]  /*5470*/  @P2 IMAD.U32 R120, R120, 0x10000, RZ ;  /* 0x0001000078782824 */ /* 0x000fc800078e00ff */
[----:B------:R-:W-:-:S07]  /*5480*/  @P2 FADD.FTZ R127, R120, R127 ;  /* 0x0000007f787f2221 */ /* 0x000fce0000010000 */
.L_x_14577:
[----:B------:R-:W-:-:S04]  /*5490*/  F2FP.BF16.F32.PACK_AB R120, RZ, R127 ;  /* 0x0000007fff78723e */ /* 0x000fc800000010ff */
[----:B------:R-:W-:-:S07]  /*54a0*/  PRMT R117, R117, 0x5410, R120 ;  /* 0x0000541075757816 */ /* 0x000fce0000000078 */
.L_x_14578:
        /* <DEDUP_REMOVED lines=8> */
.L_x_14580:
[----:B-----5:R-:W-:-:S05]  /*5530*/  SHF.L.U32 R120, R114, 0x10, RZ ;  /* 0x0000001072787819 */ /* 0x020fca00000006ff */
[----:B------:R-:W-:Y:S01]  /*5540*/  FADD.FTZ R128, R120, R128 ;  /* 0x0000008078807221 */ /* 0x000fe20000010000 */
[----:B------:R-:W-:Y:S06]  /*5550*/  BRA `(.L_x_14581) ;  /* 0x0000000000107947 */ /* 0x000fec0003800000 */
.L_x_14579:
[----:B-----5:R-:W-:-:S04]  /*5560*/  IMAD.U32 R120, R110, 0x10000, RZ ;  /* 0x000100006e787824 */ /* 0x020fc800078e00ff */
[----:B------:R-:W-:Y:S01]  /*5570*/  FADD.FTZ R128, R120, R128 ;  /* 0x0000008078807221 */ /* 0x000fe20000010000 */
[----:B------:R-:W-:-:S05]  /*5580*/  @P2 SHF.L.U32 R120, R114, 0x10, RZ ;  /* 0x0000001072782819 */ /* 0x000fca00000006ff */
[----:B------:R-:W-:-:S07]  /*5590*/  @P2 FADD.FTZ R128, R120, R128 ;  /* 0x0000008078802221 */ /* 0x000fce0000010000 */
.L_x_14581:
[----:B------:R-:W-:-:S04]  /*55a0*/  F2FP.BF16.F32.PACK_AB R120, RZ, R128 ;  /* 0x00000080ff78723e */ /* 0x000fc800000010ff */
[----:B------:R-:W-:-:S07]  /*55b0*/  PRMT R118, R120, 0x7610, R118 ;  /* 0x0000761078767816 */ /* 0x000fce0000000076 */
.L_x_14582:
[----:B------:R-:W-:Y:S01]  /*55c0*/  SHF.L.U32 R147, R122, 0x10, RZ ;  /* 0x000000107a937819 */ /* 0x000fe200000006ff */
[----:B------:R-:W-:Y:S06]  /*55d0*/  @P3 BRA `(.L_x_14583) ;  /* 0x0000000000243947 */ /* 0x000fec0003800000 */
[----:B------:R-:W-:-:S04]  /*55e0*/  ISETP.NE.U32.AND P4, PT, RZ, UR10, PT ;  /* 0x0000000aff007c0c */ /* 0x000fc8000bf85070 */
[----:B------:R-:W-:-:S13]  /*55f0*/  ISETP.NE.AND.EX P4, PT, RZ, UR11, PT, P4 ;  /* 0x0000000bff007c0c */ /* 0x000fda000bf85340 */
[----:B------:R-:W-:Y:S05]  /*5600*/  @P4 BRA `(.L_x_14584) ;  /* 0x0000000000084947 */ /* 0x000fea0003800000 */
[----:B------:R-:W-:Y:S05]  /*5610*/  @P0 BRA `(.L_x_14585) ;  /* 0x00000000002c0947 */ /* 0x000fea0003800000 */
[----:B------:R-:W-:Y:S05]  /*5620*/  BRA `(.L_x_14586) ;  /* 0x0000000000307947 */ /* 0x000fea0003800000 */
.L_x_14584:
[----:B-----5:R-:W-:-:S05]  /*5630*/  PRMT R120, R114, 0x7632, R120 ;  /* 0x0000763272787816 */ /* 0x020fca0000000078 */
[----:B------:R-:W-:-:S04]  /*5640*/  IMAD.U32 R120, R120, 0x10000, RZ ;  /* 0x0001000078787824 */ /* 0x000fc800078e00ff */
[----:B------:R-:W-:Y:S01]  /*5650*/  FADD.FTZ R147, R120, R147 ;  /* 0x0000009378937221 */ /* 0x000fe20000010000 */
[----:B------:R-:W-:Y:S06]  /*5660*/  BRA `(.L_x_14585) ;  /* 0x0000000000187947 */ /* 0x000fec0003800000 */
.L_x_14583:
[----:B-----5:R-:W-:-:S04]  /*5670*/  PRMT R120, R110, 0x7632, R120 ;  /* 0x000076326e787816 */ /* 0x020fc80000000078 */
[----:B------:R-:W-:-:S05]  /*5680*/  SHF.L.U32 R120, R120, 0x10, RZ ;  /* 0x0000001078787819 */ /* 0x000fca00000006ff */
[----:B------:R-:W-:Y:S01]  /*5690*/  FADD.FTZ R147, R120, R147 ;  /* 0x0000009378937221 */ /* 0x000fe20000010000 */
[----:B------:R-:W-:-:S04]  /*56a0*/  @P2 PRMT R120, R114, 0x7632, R120 ;  /* 0x0000763272782816 */ /* 0x000fc80000000078 */
[----:B------:R-:W-:-:S05]  /*56b0*/  @P2 SHF.L.U32 R120, R120, 0x10, RZ ;  /* 0x0000001078782819 */ /* 0x000fca00000006ff */
[----:B------:R-:W-:-:S07]  /*56c0*/  @P2 FADD.FTZ R147, R120, R147 ;  /* 0x0000009378932221 */ /* 0x000fce0000010000 */
.L_x_14585:
[----:B------:R-:W-:-:S04]  /*56d0*/  F2FP.BF16.F32.PACK_AB R120, RZ, R147 ;  /* 0x00000093ff78723e */ /* 0x000fc800000010ff */
[----:B------:R-:W-:-:S07]  /*56e0*/  PRMT R118, R118, 0x5410, R120 ;  /* 0x0000541076767816 */ /* 0x000fce0000000078 */
.L_x_14586:
        /* <DEDUP_REMOVED lines=8> */
.L_x_14588:
[----:B-----5:R-:W-:-:S05]  /*5770*/  SHF.L.U32 R120, R115, 0x10, RZ ;  /* 0x0000001073787819 */ /* 0x020fca00000006ff */
[----:B------:R-:W-:Y:S01]  /*5780*/  FADD.FTZ R148, R120, R148 ;  /* 0x0000009478947221 */ /* 0x000fe20000010000 */
[----:B------:R-:W-:Y:S06]  /*5790*/  BRA `(.L_x_14589) ;  /* 0x0000000000107947 */ /* 0x000fec0003800000 */
.L_x_14587:
[----:B-----5:R-:W-:-:S05]  /*57a0*/  SHF.L.U32 R120, R111, 0x10, RZ ;  /* 0x000000106f787819 */ /* 0x020fca00000006ff */
[----:B------:R-:W-:Y:S01]  /*57b0*/  FADD.FTZ R148, R120, R148 ;  /* 0x0000009478947221 */ /* 0x000fe20000010000 */
[----:B------:R-:W-:-:S04]  /*57c0*/  @P2 IMAD.U32 R120, R115, 0x10000, RZ ;  /* 0x0001000073782824 */ /* 0x000fc800078e00ff */
[----:B------:R-:W-:-:S07]  /*57d0*/  @P2 FADD.FTZ R148, R120, R148 ;  /* 0x0000009478942221 */ /* 0x000fce0000010000 */
.L_x_14589:
[----:B------:R-:W-:-:S04]  /*57e0*/  F2FP.BF16.F32.PACK_AB R120, RZ, R148 ;  /* 0x00000094ff78723e */ /* 0x000fc800000010ff */
[----:B------:R-:W-:-:S07]  /*57f0*/  PRMT R119, R120, 0x7610, R119 ;  /* 0x0000761078777816 */ /* 0x000fce0000000077 */
.L_x_14590:
[----:B------:R-:W-:Y:S01]  /*5800*/  SHF.L.U32 R161, R123, 0x10, RZ ;  /* 0x000000107ba17819 */ /* 0x000fe200000006ff */
[----:B------:R-:W-:Y:S06]  /*5810*/  @P3 BRA `(.L_x_14591) ;  /* 0x0000000000243947 */ /* 0x000fec0003800000 */
[----:B------:R-:W-:-:S04]  /*5820*/  ISETP.NE.U32.AND P2, PT, RZ, UR10, PT ;  /* 0x0000000aff007c0c */ /* 0x000fc8000bf45070 */
[----:B------:R-:W-:-:S13]  /*5830*/  ISETP.NE.AND.EX P2, PT, RZ, UR11, PT, P2 ;  /* 0x0000000bff007c0c */ /* 0x000fda000bf45320 */
[----:B------:R-:W-:Y:S05]  /*5840*/  @P2 BRA `(.L_x_14592) ;  /* 0x0000000000082947 */ /* 0x000fea0003800000 */
[----:B------:R-:W-:Y:S05]  /*5850*/  @P0 BRA `(.L_x_14593) ;  /* 0x00000000002c0947 */ /* 0x000fea0003800000 */
[----:B------:R-:W-:Y:S05]  /*5860*/  BRA `(.L_x_14594) ;  /* 0x0000000000307947 */ /* 0x000fea0003800000 */
.L_x_14592:
[----:B-----5:R-:W-:-:S04]  /*5870*/  PRMT R120, R115, 0x7632, R120 ;  /* 0x0000763273787816 */ /* 0x020fc80000000078 */
[----:B------:R-:W-:-:S05]  /*5880*/  SHF.L.U32 R120, R120, 0x10, RZ ;  /* 0x0000001078787819 */ /* 0x000fca00000006ff */
[----:B------:R-:W-:Y:S01]  /*5890*/  FADD.FTZ R161, R120, R161 ;  /* 0x000000a178a17221 */ /* 0x000fe20000010000 */
[----:B------:R-:W-:Y:S06]  /*58a0*/  BRA `(.L_x_14593) ;  /* 0x0000000000187947 */ /* 0x000fec0003800000 */
.L_x_14591:
[----:B-----5:R-:W-:-:S05]  /*58b0*/  PRMT R120, R111, 0x7632, R120 ;  /* 0x000076326f787816 */ /* 0x020fca0000000078 */
[----:B------:R-:W-:-:S04]  /*58c0*/  IMAD.U32 R120, R120, 0x10000, RZ ;  /* 0x0001000078787824 */ /* 0x000fc800078e00ff */
[----:B------:R-:W-:Y:S01]  /*58d0*/  FADD.FTZ R161, R120, R161 ;  /* 0x000000a178a17221 */ /* 0x000fe20000010000 */
[----:B------:R-:W-:-:S04]  /*58e0*/  @P2 PRMT R120, R115, 0x7632, R120 ;  /* 0x0000763273782816 */ /* 0x000fc80000000078 */
[----:B------:R-:W-:-:S05]  /*58f0*/  @P2 SHF.L.U32 R120, R120, 0x10, RZ ;  /* 0x0000001078782819 */ /* 0x000fca00000006ff */
[----:B------:R-:W-:-:S07]  /*5900*/  @P2 FADD.FTZ R161, R120, R161 ;  /* 0x000000a178a12221 */ /* 0x000fce0000010000 */
.L_x_14593:
[----:B------:R-:W-:-:S04]  /*5910*/  F2FP.BF16.F32.PACK_AB R120, RZ, R161 ;  /* 0x000000a1ff78723e */ /* 0x000fc800000010ff */
[----:B------:R-:W-:-:S07]  /*5920*/  PRMT R119, R119, 0x5410, R120 ;  /* 0x0000541077777816 */ /* 0x000fce0000000078 */
.L_x_14594:
[----:B------:R-:W0:Y:S02]  /*5930*/  @P0 LDC.64 R120, c[0x0][0x238] ;  /* 0x00008e00ff780b82 */ /* 0x000e240000000a00 */
[----:B0-----:R-:W-:-:S04]  /*5940*/  @P0 LEA R120, P2, R165, R120, 0x4 ;  /* 0x00000078a5780211 */ /* 0x001fc800078420ff */
[C---:B------:R-:W-:Y:S02]  /*5950*/  @P0 LEA.HI.X R121, R165.reuse, R121, RZ, 0x4, P2 ;  /* 0x00000079a5790211 */ /* 0x040fe400010f24ff */
[----:B------:R-:W-:-:S03]  /*5960*/  IADD3 R165, R165, 0x20, RZ ;  /* 0x00000020a5a57810 */ /* 0x000fc60007ffe0ff */
[----:B------:R0:W-:Y:S04]  /*5970*/  @P0 STG.E.128 desc[UR4][R120.64], R116 ;  /* 0x0000007478000986 */ /* 0x0001e8000c101d04 */
.L_x_14562:
[----:B------:R-:W-:Y:S05]  /*5980*/  BSYNC B0 ;  /* 0x0000000000007941 */ /* 0x000fea0003800000 */
.L_x_14561:
        /* <DEDUP_REMOVED lines=26> */
.L_x_14598:
[----:B-----5:R-:W-:-:S05]  /*5b30*/  SHF.L.U32 R27, R112, 0x10, RZ ;  /* 0x00000010701b7819 */ /* 0x020fca00000006ff */
[----:B------:R-:W-:Y:S01]  /*5b40*/  FADD.FTZ R25, R27, R25 ;  /* 0x000000191b197221 */ /* 0x000fe20000010000 */
[----:B------:R-:W-:Y:S06]  /*5b50*/  BRA `(.L_x_14599) ;  /* 0x0000000000107947 */ /* 0x000fec0003800000 */
.L_x_14597:
[----:B-----5:R-:W-:-:S05]  /*5b60*/  SHF.L.U32 R27, R108, 0x10, RZ ;  /* 0x000000106c1b7819 */ /* 0x020fca00000006ff */
[----:B------:R-:W-:Y:S01]  /*5b70*/  FADD.FTZ R25, R27, R25 ;  /* 0x000000191b197221 */ /* 0x000fe20000010000 */
[----:B------:R-:W-:-:S04]  /*5b80*/  @P2 IMAD.U32 R27, R112, 0x10000, RZ ;  /* 0x00010000701b2824 */ /* 0x000fc800078e00ff */
[----:B------:R-:W-:-:S07]  /*5b90*/  @P2 FADD.FTZ R25, R27, R25 ;  /* 0x000000191b192221 */ /* 0x000fce0000010000 */
.L_x_14599:
[----:B------:R-:W-:-:S04]  /*5ba0*/  F2FP.BF16.F32.PACK_AB R27, RZ, R25 ;  /* 0x00000019ff1b723e */ /* 0x000fc800000010ff */
[----:B------:R-:W-:-:S07]  /*5bb0*/  PRMT R116, R27, 0x7610, R116 ;  /* 0x000076101b747816 */ /* 0x000fce0000000074 */
.L_x_14600:
[----:B------:R-:W-:Y:S01]  /*5bc0*/  SHF.L.U32 R26, R26, 0x10, RZ ;  /* 0x000000101a1a7819 */ /* 0x000fe200000006ff */
[----:B------:R-:W-:Y:S06]  /*5bd0*/  @P3 BRA `(.L_x_14601) ;  /* 0x0000000000243947 */ /* 0x000fec0003800000 */
[----:B------:R-:W-:-:S04]  /*5be0*/  ISETP.NE.U32.AND P4, PT, RZ, UR10, PT ;  /* 0x0000000aff007c0c */ /* 0x000fc8000bf85070 */
[----:B------:R-:W-:-:S13]  /*5bf0*/  ISETP.NE.AND.EX P4, PT, RZ, UR11, PT, P4 ;  /* 0x0000000bff007c0c */ /* 0x000fda000bf85340 */
[----:B------:R-:W-:Y:S05]  /*5c00*/  @P4 BRA `(.L_x_14602) ;  /* 0x0000000000084947 */ /* 0x000fea0003800000 */
[----:B------:R-:W-:Y:S05]  /*5c10*/  @P0 BRA `(.L_x_14603) ;  /* 0x00000000002c0947 */ /* 0x000fea0003800000 */
[----:B------:R-:W-:Y:S05]  /*5c20*/  BRA `(.L_x_14604) ;  /* 0x0000000000307947 */ /* 0x000fea0003800000 */
.L_x_14602:
[----:B-----5:R-:W-:-:S04]  /*5c30*/  PRMT R27, R112, 0x7632, R27 ;  /* 0x00007632701b7816 */ /* 0x020fc8000000001b */
[----:B------:R-:W-:-:S05]  /*5c40*/  SHF.L.U32 R27, R27, 0x10, RZ ;  /* 0x000000101b1b7819 */ /* 0x000fca00000006ff */
[----:B------:R-:W-:Y:S01]  /*5c50*/  FADD.FTZ R26, R27, R26 ;  /* 0x0000001a1b1a7221 */ /* 0x000fe20000010000 */
[----:B------:R-:W-:Y:S06]  /*5c60*/  BRA `(.L_x_14603) ;  /* 0x0000000000187947 */ /* 0x000fec0003800000 */
.L_x_14601:
[----:B-----5:R-:W-:-:S05]  /*5c70*/  PRMT R27, R108, 0x7632, R27 ;  /* 0x000076326c1b7816 */ /* 0x020fca000000001b */
[----:B------:R-:W-:-:S04]  /*5c80*/  IMAD.U32 R27, R27, 0x10000, RZ ;  /* 0x000100001b1b7824 */ /* 0x000fc800078e00ff */
[----:B------:R-:W-:Y:S01]  /*5c90*/  FADD.FTZ R26, R27, R26 ;  /* 0x0000001a1b1a7221 */ /* 0x000fe20000010000 */
[----:B------:R-:W-:-:S04]  /*5ca0*/  @P2 PRMT R27, R112, 0x7632, R27 ;  /* 0x00007632701b2816 */ /* 0x000fc8000000001b */
[----:B------:R-:W-:-:S05]  /*5cb0*/  @P2 SHF.L.U32 R27, R27, 0x10, RZ ;  /* 0x000000101b1b2819 */ /* 0x000fca00000006ff */
[----:B------:R-:W-:-:S07]  /*5cc0*/  @P2 FADD.FTZ R26, R27, R26 ;  /* 0x0000001a1b1a2221 */ /* 0x000fce0000010000 */
.L_x_14603:
[----:B------:R-:W-:-:S04]  /*5cd0*/  F2FP.BF16.F32.PACK_AB R27, RZ, R26 ;  /* 0x0000001aff1b723e */ /* 0x000fc800000010ff */
[----:B------:R-:W-:-:S07]  /*5ce0*/  PRMT R116, R116, 0x5410, R27 ;  /* 0x0000541074747816 */ /* 0x000fce000000001b */
.L_x_14604:
        /* <DEDUP_REMOVED lines=8> */
.L_x_14606:
[----:B-----5:R-:W-:-:S04]  /*5d70*/  IMAD.U32 R120, R113, 0x10000, RZ ;  /* 0x0001000071787824 */ /* 0x020fc800078e00ff */
[----:B------:R-:W-:Y:S01]  /*5d80*/  FADD.FTZ R27, R120, R27 ;  /* 0x0000001b781b7221 */ /* 0x000fe20000010000 */
[----:B------:R-:W-:Y:S06]  /*5d90*/  BRA `(.L_x_14607) ;  /* 0x0000000000107947 */ /* 0x000fec0003800000 */
.L_x_14605:
[----:B-----5:R-:W-:-:S05]  /*5da0*/  SHF.L.U32 R120, R109, 0x10, RZ ;  /* 0x000000106d787819 */ /* 0x020fca00000006ff */
[----:B------:R-:W-:Y:S01]  /*5db0*/  FADD.FTZ R27, R120, R27 ;  /* 0x0000001b781b7221 */ /* 0x000fe20000010000 */
[----:B------:R-:W-:-:S05]  /*5dc0*/  @P2 SHF.L.U32 R120, R113, 0x10, RZ ;  /* 0x0000001071782819 */ /* 0x000fca00000006ff */
[----:B------:R-:W-:-:S07]  /*5dd0*/  @P2 FADD.FTZ R27, R120, R27 ;  /* 0x0000001b781b2221 */ /* 0x000fce0000010000 */
.L_x_14607:
[----:B------:R-:W-:-:S04]  /*5de0*/  F2FP.BF16.F32.PACK_AB R120, RZ, R27 ;  /* 0x0000001bff78723e */ /* 0x000fc800000010ff */
[----:B------:R-:W-:-:S07]  /*5df0*/  PRMT R117, R120, 0x7610, R117 ;  /* 0x0000761078757816 */ /* 0x000fce0000000075 */
.L_x_14608:
[----:B------:R-:W-:Y:S01]  /*5e00*/  IMAD.U32 R129, R121, 0x10000, RZ ;  /* 0x0001000079817824 */ /* 0x000fe200078e00ff */
[----:B------:R-:W-:Y:S06]  /*5e10*/  @P3 BRA `(.L_x_14609) ;  /* 0x0000000000243947 */ /* 0x000fec0003800000 */
[----:B------:R-:W-:-:S04]  /*5e20*/  ISETP.NE.U32.AND P4, PT, RZ, UR10, PT ;  /* 0x0000000aff007c0c */ /* 0x000fc8000bf85070 */
[----:B------:R-:W-:-:S13]  /*5e30*/  ISETP.NE.AND.EX P4, PT, RZ, UR11, PT, P4 ;  /* 0x0000000bff007c0c */ /* 0x000fda000bf85340 */
[----:B------:R-:W-:Y:S05]  /*5e40*/  @P4 BRA `(.L_x_14610) ;  /* 0x0000000000084947 */ /* 0x000fea0003800000 */
[----:B------:R-:W-:Y:S05]  /*5e50*/  @P0 BRA `(.L_x_14611) ;  /* 0x00000000002c0947 */ /* 0x000fea0003800000 */
[----:B------:R-:W-:Y:S05]  /*5e60*/  BRA `(.L_x_14612) ;  /* 0x0000000000307947 */ /* 0x000fea0003800000 */
.L_x_14610:
[----:B-----5:R-:W-:-:S04]  /*5e70*/  PRMT R120, R113, 0x7632, R120 ;  /* 0x0000763271787816 */ /* 0x020fc80000000078 */
[----:B------:R-:W-:-:S05]  /*5e80*/  SHF.L.U32 R120, R120, 0x10, RZ ;  /* 0x0000001078787819 */ /* 0x000fca00000006ff */
[----:B------:R-:W-:Y:S01]  /*5e90*/  FADD.FTZ R129, R120, R129 ;  /* 0x0000008178817221 */ /* 0x000fe20000010000 */
[----:B------:R-:W-:Y:S06]  /*5ea0*/  BRA `(.L_x_14611) ;  /* 0x0000000000187947 */ /* 0x000fec0003800000 */
.L_x_14609:
[----:B-----5:R-:W-:-:S04]  /*5eb0*/  PRMT R120, R109, 0x7632, R120 ;  /* 0x000076326d787816 */ /* 0x020fc80000000078 */
[----:B------:R-:W-:-:S05]  /*5ec0*/  SHF.L.U32 R120, R120, 0x10, RZ ;  /* 0x0000001078787819 */ /* 0x000fca00000006ff */
[----:B------:R-:W-:Y:S01]  /*5ed0*/  FADD.FTZ R129, R120, R129 ;  /* 0x0000008178817221 */ /* 0x000fe20000010000 */
[----:B------:R-:W-:-:S05]  /*5ee0*/  @P2 PRMT R120, R113, 0x7632, R120 ;  /* 0x0000763271782816 */ /* 0x000fca0000000078 */
[----:B------:R-:W-:-:S04]  /*5ef0*/  @P2 IMAD.U32 R120, R120, 0x10000, RZ ;  /* 0x0001000078782824 */ /* 0x000fc800078e00ff */
[----:B------:R-:W-:-:S07]  /*5f00*/  @P2 FADD.FTZ R129, R120, R129 ;  /* 0x0000008178812221 */ /* 0x000fce0000010000 */
.L_x_14611:
[----:B------:R-:W-:-:S04]  /*5f10*/  F2FP.BF16.F32.PACK_AB R120, RZ, R129 ;  /* 0x00000081ff78723e */ /* 0x000fc800000010ff */
[----:B------:R-:W-:-:S07]  /*5f20*/  PRMT R117, R117, 0x5410, R120 ;  /* 0x0000541075757816 */ /* 0x000fce0000000078 */
.L_x_14612:
        /* <DEDUP_REMOVED lines=8> */
.L_x_14614:
[----:B-----5:R-:W-:-:S05]  /*5fb0*/  SHF.L.U32 R120, R114, 0x10, RZ ;  /* 0x0000001072787819 */ /* 0x020fca00000006ff */
[----:B------:R-:W-:Y:S01]  /*5fc0*/  FADD.FTZ R130, R120, R130 ;  /* 0x0000008278827221 */ /* 0x000fe20000010000 */
[----:B------:R-:W-:Y:S06]  /*5fd0*/  BRA `(.L_x_14615) ;  /* 0x0000000000107947 */ /* 0x000fec0003800000 */
.L_x_14613:
[----:B-----5:R-:W-:-:S04]  /*5fe0*/  IMAD.U32 R120, R110, 0x10000, RZ ;  /* 0x000100006e787824 */ /* 0x020fc800078e00ff */
[----:B------:R-:W-:Y:S01]  /*5ff0*/  FADD.FTZ R130, R120, R130 ;  /* 0x0000008278827221 */ /* 0x000fe20000010000 */
[----:B------:R-:W-:-:S05]  /*6000*/  @P2 SHF.L.U32 R120, R114, 0x10, RZ ;  /* 0x0000001072782819 */ /* 0x000fca00000006ff */
[----:B------:R-:W-:-:S07]  /*6010*/  @P2 FADD.FTZ R130, R120, R130 ;  /* 0x0000008278822221 */ /* 0x000fce0000010000 */
.L_x_14615:
[----:B------:R-:W-:-:S04]  /*6020*/  F2FP.BF16.F32.PACK_AB R120, RZ, R130 ;  /* 0x00000082ff78723e */ /* 0x000fc800000010ff */
[----:B------:R-:W-:-:S07]  /*6030*/  PRMT R118, R120, 0x7610, R118 ;  /* 0x0000761078767816 */ /* 0x000fce0000000076 */
.L_x_14616:
[----:B------:R-:W-:Y:S01]  /*6040*/  SHF.L.U32 R149, R122, 0x10, RZ ;  /* 0x000000107a957819 */ /* 0x000fe200000006ff */
[----:B------:R-:W-:Y:S06]  /*6050*/  @P3 BRA `(.L_x_14617) ;  /* 0x0000000000243947 */ /* 0x000fec0003800000 */
[----:B------:R-:W-:-:S04]  /*6060*/  ISETP.NE.U32.AND P4, PT, RZ, UR10, PT ;  /* 0x0000000aff007c0c */ /* 0x000fc8000bf85070 */
[----:B------:R-:W-:-:S13]  /*6070*/  ISETP.NE.AND.EX P4, PT, RZ, UR11, PT, P4 ;  /* 0x0000000bff007c0c */ /* 0x000fda000bf85340 */
[----:B------:R-:W-:Y:S05]  /*6080*/  @P4 BRA `(.L_x_14618) ;  /* 0x0000000000084947 */ /* 0x000fea0003800000 */
[----:B------:R-:W-:Y:S05]  /*6090*/  @P0 BRA `(.L_x_14619) ;  /* 0x00000000002c0947 */ /* 0x000fea0003800000 */
[----:B------:R-:W-:Y:S05]  /*60a0*/  BRA `(.L_x_14620) ;  /* 0x0000000000307947 */ /* 0x000fea0003800000 */
.L_x_14618:
[----:B-----5:R-:W-:-:S05]  /*60b0*/  PRMT R120, R114, 0x7632, R120 ;  /* 0x0000763272787816 */ /* 0x020fca0000000078 */
[----:B------:R-:W-:-:S04]  /*60c0*/  IMAD.U32 R120, R120, 0x10000, RZ ;  /* 0x0001000078787824 */ /* 0x000fc800078e00ff */
[----:B------:R-:W-:Y:S01]  /*60d0*/  FADD.FTZ R149, R120, R149 ;  /* 0x0000009578957221 */ /* 0x000fe20000010000 */
[----:B------:R-:W-:Y:S06]  /*60e0*/  BRA `(.L_x_14619) ;  /* 0x0000000000187947 */ /* 0x000fec0003800000 */
.L_x_14617:
[----:B-----5:R-:W-:-:S04]  /*60f0*/  PRMT R120, R110, 0x7632, R120 ;  /* 0x000076326e787816 */ /* 0x020fc80000000078 */
[----:B------:R-:W-:-:S05]  /*6100*/  SHF.L.U32 R120, R120, 0x10, RZ ;  /* 0x0000001078787819 */ /* 0x000fca00000006ff */
[----:B------:R-:W-:Y:S01]  /*6110*/  FADD.FTZ R149, R120, R149 ;  /* 0x0000009578957221 */ /* 0x000fe20000010000 */
[----:B------:R-:W-:-:S04]  /*6120*/  @P2 PRMT R120, R114, 0x7632, R120 ;  /* 0x0000763272782816 */ /* 0x000fc80000000078 */
[----:B------:R-:W-:-:S05]  /*6130*/  @P2 SHF.L.U32 R120, R120, 0x10, RZ ;  /* 0x0000001078782819 */ /* 0x000fca00000006ff */
[----:B------:R-:W-:-:S07]  /*6140*/  @P2 FADD.FTZ R149, R120, R149 ;  /* 0x0000009578952221 */ /* 0x000fce0000010000 */
.L_x_14619:
[----:B------:R-:W-:-:S04]  /*6150*/  F2FP.BF16.F32.PACK_AB R120, RZ, R149 ;  /* 0x00000095ff78723e */ /* 0x000fc800000010ff */
[----:B------:R-:W-:-:S07]  /*6160*/  PRMT R118, R118, 0x5410, R120 ;  /* 0x0000541076767816 */ /* 0x000fce0000000078 */
.L_x_14620:
        /* <DEDUP_REMOVED lines=8> */
.L_x_14622:
[----:B-----5:R-:W-:-:S05]  /*61f0*/  SHF.L.U32 R120, R115, 0x10, RZ ;  /* 0x0000001073787819 */ /* 0x020fca00000006ff */
[----:B------:R-:W-:Y:S01]  /*6200*/  FADD.FTZ R150, R120, R150 ;  /* 0x0000009678967221 */ /* 0x000fe20000010000 */
[----:B------:R-:W-:Y:S06]  /*6210*/  BRA `(.L_x_14623) ;  /* 0x0000000000107947 */ /* 0x000fec0003800000 */
.L_x_14621:
[----:B-----5:R-:W-:-:S05]  /*6220*/  SHF.L.U32 R120, R111, 0x10, RZ ;  /* 0x000000106f787819 */ /* 0x020fca00000006ff */
[----:B------:R-:W-:Y:S01]  /*6230*/  FADD.FTZ R150, R120, R150 ;  /* 0x0000009678967221 */ /* 0x000fe20000010000 */
[----:B------:R-:W-:-:S04]  /*6240*/  @P2 IMAD.U32 R120, R115, 0x10000, RZ ;  /* 0x0001000073782824 */ /* 0x000fc800078e00ff */
[----:B------:R-:W-:-:S07]  /*6250*/  @P2 FADD.FTZ R150, R120, R150 ;  /* 0x0000009678962221 */ /* 0x000fce0000010000 */
.L_x_14623:
[----:B------:R-:W-:-:S04]  /*6260*/  F2FP.BF16.F32.PACK_AB R120, RZ, R150 ;  /* 0x00000096ff78723e */ /* 0x000fc800000010ff */
[----:B------:R-:W-:-:S07]  /*6270*/  PRMT R119, R120, 0x7610, R119 ;  /* 0x0000761078777816 */ /* 0x000fce0000000077 */
.L_x_14624:
[----:B------:R-:W-:Y:S01]  /*6280*/  SHF.L.U32 R162, R123, 0x10, RZ ;  /* 0x000000107ba27819 */ /* 0x000fe200000006ff */
[----:B------:R-:W-:Y:S06]  /*6290*/  @P3 BRA `(.L_x_14625) ;  /* 0x0000000000243947 */ /* 0x000fec0003800000 */
[----:B------:R-:W-:-:S04]  /*62a0*/  ISETP.NE.U32.AND P2, PT, RZ, UR10, PT ;  /* 0x0000000aff007c0c */ /* 0x000fc8000bf45070 */
[----:B------:R-:W-:-:S13]  /*62b0*/  ISETP.NE.AND.EX P2, PT, RZ, UR11, PT, P2 ;  /* 0x0000000bff007c0c */ /* 0x000fda000bf45320 */
[----:B------:R-:W-:Y:S05]  /*62c0*/  @P2 BRA `(.L_x_14626) ;  /* 0x0000000000082947 */ /* 0x000fea0003800000 */
[----:B------:R-:W-:Y:S05]  /*62d0*/  @P0 BRA `(.L_x_14627) ;  /* 0x00000000002c0947 */ /* 0x000fea0003800000 */
[----:B------:R-:W-:Y:S05]  /*62e0*/  BRA `(.L_x_14628) ;  /* 0x0000000000307947 */ /* 0x000fea0003800000 */
.L_x_14626:
[----:B-----5:R-:W-:-:S04]  /*62f0*/  PRMT R120, R115, 0x7632, R120 ;  /* 0x0000763273787816 */ /* 0x020fc80000000078 */
[----:B------:R-:W-:-:S05]  /*6300*/  SHF.L.U32 R120, R120, 0x10, RZ ;  /* 0x0000001078787819 */ /* 0x000fca00000006ff */
[----:B------:R-:W-:Y:S01]  /*6310*/  FADD.FTZ R162, R120, R162 ;  /* 0x000000a278a27221 */ /* 0x000fe20000010000 */
[----:B------:R-:W-:Y:S06]  /*6320*/  BRA `(.L_x_14627) ;  /* 0x0000000000187947 */ /* 0x000fec0003800000 */
.L_x_14625:
[----:B-----5:R-:W-:-:S05]  /*6330*/  PRMT R120, R111, 0x7632, R120 ;  /* 0x000076326f787816 */ /* 0x020fca0000000078 */
[----:B------:R-:W-:-:S04]  /*6340*/  IMAD.U32 R120, R120, 0x10000, RZ ;  /* 0x0001000078787824 */ /* 0x000fc800078e00ff */
[----:B------:R-:W-:Y:S01]  /*6350*/  FADD.FTZ R162, R120, R162 ;  /* 0x000000a278a27221 */ /* 0x000fe20000010000 */
[----:B------:R-:W-:-:S04]  /*6360*/  @P2 PRMT R120, R115, 0x7632, R120 ;  /* 0x0000763273782816 */ /* 0x000fc80000000078 */
[----:B------:R-:W-:-:S05]  /*6370*/  @P2 SHF.L.U32 R120, R120, 0x10, RZ ;  /* 0x0000001078782819 */ /* 0x000fca00000006ff */
[----:B------:R-:W-:-:S07]  /*6380*/  @P2 FADD.FTZ R162, R120, R162 ;  /* 0x000000a278a22221 */ /* 0x000fce0000010000 */
.L_x_14627:
[----:B------:R-:W-:-:S04]  /*6390*/  F2FP.BF16.F32.PACK_AB R120, RZ, R162 ;  /* 0x000000a2ff78723e */ /* 0x000fc800000010ff */
[----:B------:R-:W-:-:S07]  /*63a0*/  PRMT R119, R119, 0x5410, R120 ;  /* 0x0000541077777816 */ /* 0x000fce0000000078 */
.L_x_14628:
[----:B------:R-:W0:Y:S02]  /*63b0*/  @P0 LDC.64 R120, c[0x0][0x238] ;  /* 0x00008e00ff780b82 */ /* 0x000e240000000a00 */
[----:B0-----:R-:W-:-:S04]  /*63c0*/  @P0 LEA R120, P2, R165, R120, 0x4 ;  /* 0x00000078a5780211 */ /* 0x001fc800078420ff */
[C---:B------:R-:W-:Y:S02]  /*63d0*/  @P0 LEA.HI.X R121, R165.reuse, R121, RZ, 0x4, P2 ;  /* 0x00000079a5790211 */ /* 0x040fe400010f24ff */
[----:B------:R-:W-:-:S03]  /*63e0*/  IADD3 R165, R165, 0x20, RZ ;  /* 0x00000020a5a57810 */ /* 0x000fc60007ffe0ff */
[----:B------:R0:W-:Y:S04]  /*63f0*/  @P0 STG.E.128 desc[UR4][R120.64], R116 ;  /* 0x0000007478000986 */ /* 0x0001e8000c101d04 */
.L_x_14596:
[----:B------:R-:W-:Y:S05]  /*6400*/  BSYNC B0 ;  /* 0x0000000000007941 */ /* 0x000fea0003800000 */
.L_x_14595:
        /* <DEDUP_REMOVED lines=26> */
.L_x_14632:
[----:B-----5:R-:W-:-:S05]  /*65b0*/  SHF.L.U32 R30, R112, 0x10, RZ ;  /* 0x00000010701e7819 */ /* 0x020fca00000006ff */
[----:B------:R-:W-:Y:S01]  /*65c0*/  FADD.FTZ R28, R30, R28 ;  /* 0x0000001c1e1c7221 */ /* 0x000fe20000010000 */
[----:B------:R-:W-:Y:S06]  /*65d0*/  BRA `(.L_x_14633) ;  /* 0x0000000000107947 */ /* 0x000fec0003800000 */
.L_x_14631:
[----:B-----5:R-:W-:-:S05]  /*65e0*/  SHF.L.U32 R30, R108, 0x10, RZ ;  /* 0x000000106c1e7819 */ /* 0x020fca00000006ff */
[----:B------:R-:W-:Y:S01]  /*65f0*/  FADD.FTZ R28, R30, R28 ;  /* 0x0000001c1e1c7221 */ /* 0x000fe20000010000 */
[----:B------:R-:W-:-:S04]  /*6600*/  @P2 IMAD.U32 R30, R112, 0x10000, RZ ;  /* 0x00010000701e2824 */ /* 0x000fc800078e00ff */
[----:B------:R-:W-:-:S07]  /*6610*/  @P2 FADD.FTZ R28, R30, R28 ;  /* 0x0000001c1e1c2221 */ /* 0x000fce0000010000 */
.L_x_14633:
[----:B------:R-:W-:-:S04]  /*6620*/  F2FP.BF16.F32.PACK_AB R30, RZ, R28 ;  /* 0x0000001cff1e723e */ /* 0x000fc800000010ff */
[----:B------:R-:W-:-:S07]  /*6630*/  PRMT R116, R30, 0x7610, R116 ;  /* 0x000076101e747816 */ /* 0x000fce0000000074 */
.L_x_14634:
[----:B------:R-:W-:Y:S01]  /*6640*/  SHF.L.U32 R29, R29, 0x10, RZ ;  /* 0x000000101d1d7819 */ /* 0x000fe200000006ff */
[----:B------:R-:W-:Y:S06]  /*6650*/  @P3 BRA `(.L_x_14635) ;  /* 0x0000000000243947 */ /* 0x000fec0003800000 */
[----:B------:R-:W-:-:S04]  /*6660*/  ISETP.NE.U32.AND P4, PT, RZ, UR10, PT ;  /* 0x0000000aff007c0c */ /* 0x000fc8000bf85070 */
[----:B------:R-:W-:-:S13]  /*6670*/  ISETP.NE.AND.EX P4, PT, RZ, UR11, PT, P4 ;  /* 0x0000000bff007c0c */ /* 0x000fda000bf85340 */
[----:B------:R-:W-:Y:S05]  /*6680*/  @P4 BRA `(.L_x_14636) ;  /* 0x0000000000084947 */ /* 0x000fea0003800000 */
[----:B------:R-:W-:Y:S05]  /*6690*/  @P0 BRA `(.L_x_14637) ;  /* 0x00000000002c0947 */ /* 0x000fea0003800000 */
[----:B------:R-:W-:Y:S05]  /*66a0*/  BRA `(.L_x_14638) ;  /* 0x0000000000307947 */ /* 0x000fea0003800000 */
.L_x_14636:
[----:B-----5:R-:W-:-:S04]  /*66b0*/  PRMT R30, R112, 0x7632, R30 ;  /* 0x00007632701e7816 */ /* 0x020fc8000000001e */
[----:B------:R-:W-:-:S05]  /*66c0*/  SHF.L.U32 R30, R30, 0x10, RZ ;  /* 0x000000101e1e7819 */ /* 0x000fca00000006ff */
[----:B------:R-:W-:Y:S01]  /*66d0*/  FADD.FTZ R29, R30, R29 ;  /* 0x0000001d1e1d7221 */ /* 0x000fe20000010000 */
[----:B------:R-:W-:Y:S06]  /*66e0*/  BRA `(.L_x_14637) ;  /* 0x0000000000187947 */ /* 0x000fec0003800000 */
.L_x_14635:
[----:B-----5:R-:W-:-:S05]  /*66f0*/  PRMT R30, R108, 0x7632, R30 ;  /* 0x000076326c1e7816 */ /* 0x020fca000000001e */
[----:B------:R-:W-:-:S04]  /*6700*/  IMAD.U32 R30, R30, 0x10000, RZ ;  /* 0x000100001e1e7824 */ /* 0x000fc800078e00ff */
[----:B------:R-:W-:Y:S01]  /*6710*/  FADD.FTZ R29, R30, R29 ;  /* 0x0000001d1e1d7221 */ /* 0x000fe20000010000 */
[----:B------:R-:W-:-:S04]  /*6720*/  @P2 PRMT R30, R112, 0x7632, R30 ;  /* 0x00007632701e2816 */ /* 0x000fc8000000001e */
[----:B------:R-:W-:-:S05]  /*6730*/  @P2 SHF.L.U32 R30, R30, 0x10, RZ ;  /* 0x000000101e1e2819 */ /* 0x000fca00000006ff */
[----:B------:R-:W-:-:S07]  /*6740*/  @P2 FADD.FTZ R29, R30, R29 ;  /* 0x0000001d1e1d2221 */ /* 0x000fce0000010000 */
.L_x_14637:
[----:B------:R-:W-:-:S04]  /*6750*/  F2FP.BF16.F32.PACK_AB R30, RZ, R29 ;  /* 0x0000001dff1e723e */ /* 0x000fc800000010ff */
[----:B------:R-:W-:-:S07]  /*6760*/  PRMT R116, R116, 0x5410, R30 ;  /* 0x0000541074747816 */ /* 0x000fce000000001e */
.L_x_14638:
        /* <DEDUP_REMOVED lines=8> */
.L_x_14640:
[----:B-----5:R-:W-:-:S04]  /*67f0*/  IMAD.U32 R120, R113, 0x10000, RZ ;  /* 0x0001000071787824 */ /* 0x020fc800078e00ff */
[----:B------:R-:W-:Y:S01]  /*6800*/  FADD.FTZ R30, R120, R30 ;  /* 0x0000001e781e7221 */ /* 0x000fe20000010000 */
[----:B------:R-:W-:Y:S06]  /*6810*/  BRA `(.L_x_14641) ;  /* 0x0000000000107947 */ /* 0x000fec0003800000 */
.L_x_14639:
[----:B-----5:R-:W-:-:S05]  /*6820*/  SHF.L.U32 R120, R109, 0x10, RZ ;  /* 0x000000106d787819 */ /* 0x020fca00000006ff */
[----:B------:R-:W-:Y:S01]  /*6830*/  FADD.FTZ R30, R120, R30 ;  /* 0x0000001e781e7221 */ /* 0x000fe20000010000 */
[----:B------:R-:W-:-:S05]  /*6840*/  @P2 SHF.L.U32 R120, R113, 0x10, RZ ;  /* 0x0000001071782819 */ /* 0x000fca00000006ff */
[----:B------:R-:W-:-:S07]  /*6850*/  @P2 FADD.FTZ R30, R120, R30 ;  /* 0x0000001e781e2221 */ /* 0x000fce0000010000 */
.L_x_14641:
[----:B------:R-:W-:-:S04]  /*6860*/  F2FP.BF16.F32.PACK_AB R120, RZ, R30 ;  /* 0x0000001eff78723e */ /* 0x000fc800000010ff */
[----:B------:R-:W-:-:S07]  /*6870*/  PRMT R117, R120, 0x7610, R117 ;  /* 0x0000761078757816 */ /* 0x000fce0000000075 */
.L_x_14642:
[----:B------:R-:W-:Y:S01]  /*6880*/  IMAD.U32 R131, R121, 0x10000, RZ ;  /* 0x0001000079837824 */ /* 0x000fe200078e00ff */
[----:B------:R-:W-:Y:S06]  /*6890*/  @P3 BRA `(.L_x_14643) ;  /* 0x0000000000243947 */ /* 0x000fec0003800000 */
[----:B------:R-:W-:-:S04]  /*68a0*/  ISETP.NE.U32.AND P4, PT, RZ, UR10, PT ;  /* 0x0000000aff007c0c */ /* 0x000fc8000bf85070 */
[----:B------:R-:W-:-:S13]  /*68b0*/  ISETP.NE.AND.EX P4, PT, RZ, UR11, PT, P4 ;  /* 0x0000000bff007c0c */ /* 0x000fda000bf85340 */
[----:B------:R-:W-:Y:S05]  /*68c0*/  @P4 BRA `(.L_x_14644) ;  /* 0x0000000000084947 */ /* 0x000fea0003800000 */
[----:B------:R-:W-:Y:S05]  /*68d0*/  @P0 BRA `(.L_x_14645) ;  /* 0x00000000002c0947 */ /* 0x000fea0003800000 */
[----:B------:R-:W-:Y:S05]  /*68e0*/  BRA `(.L_x_14646) ;  /* 0x0000000000307947 */ /* 0x000fea0003800000 */
.L_x_14644:
[----:B-----5:R-:W-:-:S04]  /*68f0*/  PRMT R120, R113, 0x7632, R120 ;  /* 0x0000763271787816 */ /* 0x020fc80000000078 */
[----:B------:R-:W-:-:S05]  /*6900*/  SHF.L.U32 R120, R120, 0x10, RZ ;  /* 0x0000001078787819 */ /* 0x000fca00000006ff */
[----:B------:R-:W-:Y:S01]  /*6910*/  FADD.FTZ R131, R120, R131 ;  /* 0x0000008378837221 */ /* 0x000fe20000010000 */
[----:B------:R-:W-:Y:S06]  /*6920*/  BRA `(.L_x_14645) ;  /* 0x0000000000187947 */ /* 0x000fec0003800000 */
.L_x_14643:
[----:B-----5:R-:W-:-:S04]  /*6930*/  PRMT R120, R109, 0x7632, R120 ;  /* 0x000076326d787816 */ /* 0x020fc80000000078 */
[----:B------:R-:W-:-:S05]  /*6940*/  SHF.L.U32 R120, R120, 0x10, RZ ;  /* 0x0000001078787819 */ /* 0x000fca00000006ff */
[----:B------:R-:W-:Y:S01]  /*6950*/  FADD.FTZ R131, R120, R131 ;  /* 0x0000008378837221 */ /* 0x000fe20000010000 */
[----:B------:R-:W-:-:S05]  /*6960*/  @P2 PRMT R120, R113, 0x7632, R120 ;  /* 0x0000763271782816 */ /* 0x000fca0000000078 */
[----:B------:R-:W-:-:S04]  /*6970*/  @P2 IMAD.U32 R120, R120, 0x10000, RZ ;  /* 0x0001000078782824 */ /* 0x000fc800078e00ff */
[----:B------:R-:W-:-:S07]  /*6980*/  @P2 FADD.FTZ R131, R120, R131 ;  /* 0x0000008378832221 */ /* 0x000fce0000010000 */
.L_x_14645:
[----:B------:R-:W-:-:S04]  /*6990*/  F2FP.BF16.F32.PACK_AB R120, RZ, R131 ;  /* 0x00000083ff78723e */ /* 0x000fc800000010ff */
[----:B------:R-:W-:-:S07]  /*69a0*/  PRMT R117, R117, 0x5410, R120 ;  /* 0x0000541075757816 */ /* 0x000fce0000000078 */
.L_x_14646:
        /* <DEDUP_REMOVED lines=8> */
.L_x_14648:
[----:B-----5:R-:W-:-:S05]  /*6a30*/  SHF.L.U32 R120, R114, 0x10, RZ ;  /* 0x0000001072787819 */ /* 0x020fca00000006ff */
[----:B------:R-:W-:Y:S01]  /*6a40*/  FADD.FTZ R132, R120, R132 ;  /* 0x0000008478847221 */ /* 0x000fe20000010000 */
[----:B------:R-:W-:Y:S06]  /*6a50*/  BRA `(.L_x_14649) ;  /* 0x0000000000107947 */ /* 0x000fec0003800000 */
.L_x_14647:
[----:B-----5:R-:W-:-:S04]  /*6a60*/  IMAD.U32 R120, R110, 0x10000, RZ ;  /* 0x000100006e787824 */ /* 0x020fc800078e00ff */
[----:B------:R-:W-:Y:S01]  /*6a70*/  FADD.FTZ R132, R120, R132 ;  /* 0x0000008478847221 */ /* 0x000fe20000010000 */
[----:B------:R-:W-:-:S05]  /*6a80*/  @P2 SHF.L.U32 R120, R114, 0x10, RZ ;  /* 0x0000001072782819 */ /* 0x000fca00000006ff */
[----:B------:R-:W-:-:S07]  /*6a90*/  @P2 FADD.FTZ R132, R120, R132 ;  /* 0x0000008478842221 */ /* 0x000fce0000010000 */
.L_x_14649:
[----:B------:R-:W-:-:S04]  /*6aa0*/  F2FP.BF16.F32.PACK_AB R120, RZ, R132 ;  /* 0x00000084ff78723e */ /* 0x000fc800000010ff */
[----:B------:R-:W-:-:S07]  /*6ab0*/  PRMT R118, R120, 0x7610, R118 ;  /* 0x0000761078767816 */ /* 0x000fce0000000076 */
.L_x_14650:
[----:B------:R-:W-:Y:S01]  /*6ac0*/  SHF.L.U32 R151, R122, 0x10, RZ ;  /* 0x000000107a977819 */ /* 0x000fe200000006ff */
[----:B------:R-:W-:Y:S06]  /*6ad0*/  @P3 BRA `(.L_x_14651) ;  /* 0x0000000000243947 */ /* 0x000fec0003800000 */
[----:B------:R-:W-:-:S04]  /*6ae0*/  ISETP.NE.U32.AND P4, PT, RZ, UR10, PT ;  /* 0x0000000aff007c0c */ /* 0x000fc8000bf85070 */
[----:B------:R-:W-:-:S13]  /*6af0*/  ISETP.NE.AND.EX P4, PT, RZ, UR11, PT, P4 ;  /* 0x0000000bff007c0c */ /* 0x000fda000bf85340 */
[----:B------:R-:W-:Y:S05]  /*6b00*/  @P4 BRA `(.L_x_14652) ;  /* 0x0000000000084947 */ /* 0x000fea0003800000 */
[----:B------:R-:W-:Y:S05]  /*6b10*/  @P0 BRA `(.L_x_14653) ;  /* 0x00000000002c0947 */ /* 0x000fea0003800000 */
[----:B------:R-:W-:Y:S05]  /*6b20*/  BRA `(.L_x_14654) ;  /* 0x0000000000307947 */ /* 0x000fea0003800000 */
.L_x_14652:
[----:B-----5:R-:W-:-:S05]  /*6b30*/  PRMT R120, R114, 0x7632, R120 ;  /* 0x0000763272787816 */ /* 0x020fca0000000078 */
[----:B------:R-:W-:-:S04]  /*6b40*/  IMAD.U32 R120, R120, 0x10000, RZ ;  /* 0x0001000078787824 */ /* 0x000fc800078e00ff */
[----:B------:R-:W-:Y:S01]  /*6b50*/  FADD.FTZ R151, R120, R151 ;  /* 0x0000009778977221 */ /* 0x000fe20000010000 */
[----:B------:R-:W-:Y:S06]  /*6b60*/  BRA `(.L_x_14653) ;  /* 0x0000000000187947 */ /* 0x000fec0003800000 */
.L_x_14651:
[----:B-----5:R-:W-:-:S04]  /*6b70*/  PRMT R120, R110, 0x7632, R120 ;  /* 0x000076326e787816 */ /* 0x020fc80000000078 */
[----:B------:R-:W-:-:S05]  /*6b80*/  SHF.L.U32 R120, R120, 0x10, RZ ;  /* 0x0000001078787819 */ /* 0x000fca00000006ff */
[----:B------:R-:W-:Y:S01]  /*6b90*/  FADD.FTZ R151, R120, R151 ;  /* 0x0000009778977221 */ /* 0x000fe20000010000 */
[----:B------:R-:W-:-:S04]  /*6ba0*/  @P2 PRMT R120, R114, 0x7632, R120 ;  /* 0x0000763272782816 */ /* 0x000fc80000000078 */
[----:B------:R-:W-:-:S05]  /*6bb0*/  @P2 SHF.L.U32 R120, R120, 0x10, RZ ;  /* 0x0000001078782819 */ /* 0x000fca00000006ff */
[----:B------:R-:W-:-:S07]  /*6bc0*/  @P2 FADD.FTZ R151, R120, R151 ;  /* 0x0000009778972221 */ /* 0x000fce0000010000 */
.L_x_14653:
[----:B------:R-:W-:-:S04]  /*6bd0*/  F2FP.BF16.F32.PACK_AB R120, RZ, R151 ;  /* 0x00000097ff78723e */ /* 0x000fc800000010ff */
[----:B------:R-:W-:-:S07]  /*6be0*/  PRMT R118, R118, 0x5410, R120 ;  /* 0x0000541076767816 */ /* 0x000fce0000000078 */
.L_x_14654:
        /* <DEDUP_REMOVED lines=8> */
.L_x_14656:
[----:B-----5:R-:W-:-:S05]  /*6c70*/  SHF.L.U32 R120, R115, 0x10, RZ ;  /* 0x0000001073787819 */ /* 0x020fca00000006ff */
[----:B------:R-:W-:Y:S01]  /*6c80*/  FADD.FTZ R152, R120, R152 ;  /* 0x0000009878987221 */ /* 0x000fe20000010000 */
[----:B------:R-:W-:Y:S06]  /*6c90*/  BRA `(.L_x_14657) ;  /* 0x0000000000107947 */ /* 0x000fec0003800000 */
.L_x_14655:
[----:B-----5:R-:W-:-:S05]  /*6ca0*/  SHF.L.U32 R120, R111, 0x10, RZ ;  /* 0x000000106f787819 */ /* 0x020fca00000006ff */
[----:B------:R-:W-:Y:S01]  /*6cb0*/  FADD.FTZ R152, R120, R152 ;  /* 0x0000009878987221 */ /* 0x000fe20000010000 */
[----:B------:R-:W-:-:S04]  /*6cc0*/  @P2 IMAD.U32 R120, R115, 0x10000, RZ ;  /* 0x0001000073782824 */ /* 0x000fc800078e00ff */
[----:B------:R-:W-:-:S07]  /*6cd0*/  @P2 FADD.FTZ R152, R120, R152 ;  /* 0x0000009878982221 */ /* 0x000fce0000010000 */
.L_x_14657:
[----:B------:R-:W-:-:S04]  /*6ce0*/  F2FP.BF16.F32.PACK_AB R120, RZ, R152 ;  /* 0x00000098ff78723e */ /* 0x000fc800000010ff */
[----:B------:R-:W-:-:S07]  /*6cf0*/  PRMT R119, R120, 0x7610, R119 ;  /* 0x0000761078777816 */ /* 0x000fce0000000077 */
.L_x_14658:
[----:B------:R-:W-:Y:S01]  /*6d00*/  SHF.L.U32 R163, R123, 0x10, RZ ;  /* 0x000000107ba37819 */ /* 0x000fe200000006ff */
[----:B------:R-:W-:Y:S06]  /*6d10*/  @P3 BRA `(.L_x_14659) ;  /* 0x0000000000243947 */ /* 0x000fec0003800000 */
[----:B------:R-:W-:-:S04]  /*6d20*/  ISETP.NE.U32.AND P2, PT, RZ, UR10, PT ;  /* 0x0000000aff007c0c */ /* 0x000fc8000bf45070 */
[----:B------:R-:W-:-:S13]  /*6d30*/  ISETP.NE.AND.EX P2, PT, RZ, UR11, PT, P2 ;  /* 0x0000000bff007c0c */ /* 0x000fda000bf45320 */
[----:B------:R-:W-:Y:S05]  /*6d40*/  @P2 BRA `(.L_x_14660) ;  /* 0x0000000000082947 */ /* 0x000fea0003800000 */
[----:B------:R-:W-:Y:S05]  /*6d50*/  @P0 BRA `(.L_x_14661) ;  /* 0x00000000002c0947 */ /* 0x000fea0003800000 */
[----:B------:R-:W-:Y:S05]  /*6d60*/  BRA `(.L_x_14662) ;  /* 0x0000000000307947 */ /* 0x000fea0003800000 */
.L_x_14660:
[----:B-----5:R-:W-:-:S04]  /*6d70*/  PRMT R120, R115, 0x7632, R120 ;  /* 0x0000763273787816 */ /* 0x020fc80000000078 */
[----:B------:R-:W-:-:S05]  /*6d80*/  SHF.L.U32 R120, R120, 0x10, RZ ;  /* 0x0000001078787819 */ /* 0x000fca00000006ff */
[----:B------:R-:W-:Y:S01]  /*6d90*/  FADD.FTZ R163, R120, R163 ;  /* 0x000000a378a37221 */ /* 0x000fe20000010000 */
[----:B------:R-:W-:Y:S06]  /*6da0*/  BRA `(.L_x_14661) ;  /* 0x0000000000187947 */ /* 0x000fec0003800000 */
.L_x_14659:
[----:B-----5:R-:W-:-:S05]  /*6db0*/  PRMT R120, R111, 0x7632, R120 ;  /* 0x000076326f787816 */ /* 0x020fca0000000078 */
[----:B------:R-:W-:-:S04]  /*6dc0*/  IMAD.U32 R120, R120, 0x10000, RZ ;  /* 0x0001000078787824 */ /* 0x000fc800078e00ff */
[----:B------:R-:W-:Y:S01]  /*6dd0*/  FADD.FTZ R163, R120, R163 ;  /* 0x000000a378a37221 */ /* 0x000fe20000010000 */
[----:B------:R-:W-:-:S04]  /*6de0*/  @P2 PRMT R120, R115, 0x7632, R120 ;  /* 0x0000763273782816 */ /* 0x000fc80000000078 */
[----:B------:R-:W-:-:S05]  /*6df0*/  @P2 SHF.L.U32 R120, R120, 0x10, RZ ;  /* 0x0000001078782819 */ /* 0x000fca00000006ff */
[----:B------:R-:W-:-:S07]  /*6e00*/  @P2 FADD.FTZ R163, R120, R163 ;  /* 0x000000a378a32221 */ /* 0x000fce0000010000 */
.L_x_14661:
[----:B------:R-:W-:-:S04]  /*6e10*/  F2FP.BF16.F32.PACK_AB R120, RZ, R163 ;  /* 0x000000a3ff78723e */ /* 0x000fc800000010ff */
[----:B------:R-:W-:-:S07]  /*6e20*/  PRMT R119, R119, 0x5410, R120 ;  /* 0x0000541077777816 */ /* 0x000fce0000000078 */
.L_x_14662:
[----:B------:R-:W0:Y:S02]  /*6e30*/  @P0 LDC.64 R120, c[0x0][0x238] ;  /* 0x00008e00ff780b82 */ /* 0x000e240000000a00 */
[----:B0-----:R-:W-:-:S04]  /*6e40*/  @P0 LEA R120, P2, R165, R120, 0x4 ;  /* 0x00000078a5780211 */ /* 0x001fc800078420ff */
[C---:B------:R-:W-:Y:S02]  /*6e50*/  @P0 LEA.HI.X R121, R165.reuse, R121, RZ, 0x4, P2 ;  /* 0x00000079a5790211 */ /* 0x040fe400010f24ff */
[----:B------:R-:W-:-:S03]  /*6e60*/  IADD3 R165, R165, 0x20, RZ ;  /* 0x00000020a5a57810 */ /* 0x000fc60007ffe0ff */
[----:B------:R0:W-:Y:S04]  /*6e70*/  @P0 STG.E.128 desc[UR4][R120.64], R116 ;  /* 0x0000007478000986 */ /* 0x0001e8000c101d04 */
.L_x_14630:
[----:B------:R-:W-:Y:S05]  /*6e80*/  BSYNC B0 ;  /* 0x0000000000007941 */ /* 0x000fea0003800000 */
.L_x_14629:
        /* <DEDUP_REMOVED lines=26> */
.L_x_14666:
[----:B-----5:R-:W-:-:S05]  /*7030*/  SHF.L.U32 R33, R112, 0x10, RZ ;  /* 0x0000001070217819 */ /* 0x020fca00000006ff */
[----:B------:R-:W-:Y:S01]  /*7040*/  FADD.FTZ R31, R33, R31 ;  /* 0x0000001f211f7221 */ /* 0x000fe20000010000 */
[----:B------:R-:W-:Y:S06]  /*7050*/  BRA `(.L_x_14667) ;  /* 0x0000000000107947 */ /* 0x000fec0003800000 */
.L_x_14665:
[----:B-----5:R-:W-:-:S05]  /*7060*/  SHF.L.U32 R33, R108, 0x10, RZ ;  /* 0x000000106c217819 */ /* 0x020fca00000006ff */
[----:B------:R-:W-:Y:S01]  /*7070*/  FADD.FTZ R31, R33, R31 ;  /* 0x0000001f211f7221 */ /* 0x000fe20000010000 */
[----:B------:R-:W-:-:S04]  /*7080*/  @P2 IMAD.U32 R33, R112, 0x10000, RZ ;  /* 0x0001000070212824 */ /* 0x000fc800078e00ff */
[----:B------:R-:W-:-:S07]  /*7090*/  @P2 FADD.FTZ R31, R33, R31 ;  /* 0x0000001f211f2221 */ /* 0x000fce0000010000 */
.L_x_14667:
[----:B------:R-:W-:-:S04]  /*70a0*/  F2FP.BF16.F32.PACK_AB R33, RZ, R31 ;  /* 0x0000001fff21723e */ /* 0x000fc800000010ff */
[----:B------:R-:W-:-:S07]  /*70b0*/  PRMT R116, R33, 0x7610, R116 ;  /* 0x0000761021747816 */ /* 0x000fce0000000074 */
.L_x_14668:
[----:B------:R-:W-:Y:S01]  /*70c0*/  SHF.L.U32 R32, R32, 0x10, RZ ;  /* 0x0000001020207819 */ /* 0x000fe200000006ff */
[----:B------:R-:W-:Y:S06]  /*70d0*/  @P3 BRA `(.L_x_14669) ;  /* 0x0000000000243947 */ /* 0x000fec0003800000 */
[----:B------:R-:W-:-:S04]  /*70e0*/  ISETP.NE.U32.AND P4, PT, RZ, UR10, PT ;  /* 0x0000000aff007c0c */ /* 0x000fc8000bf85070 */
[----:B------:R-:W-:-:S13]  /*70f0*/  ISETP.NE.AND.EX P4, PT, RZ, UR11, PT, P4 ;  /* 0x0000000bff007c0c */ /* 0x000fda000bf85340 */
[----:B------:R-:W-:Y:S05]  /*7100*/  @P4 BRA `(.L_x_14670) ;  /* 0x0000000000084947 */ /* 0x000fea0003800000 */
[----:B------:R-:W-:Y:S05]  /*7110*/  @P0 BRA `(.L_x_14671) ;  /* 0x00000000002c0947 */ /* 0x000fea0003800000 */
[----:B------:R-:W-:Y:S05]  /*7120*/  BRA `(.L_x_14672) ;  /* 0x0000000000307947 */ /* 0x000fea0003800000 */
.L_x_14670:
[----:B-----5:R-:W-:-:S04]  /*7130*/  PRMT R33, R112, 0x7632, R33 ;  /* 0x0000763270217816 */ /* 0x020fc80000000021 */
[----:B------:R-:W-:-:S05]  /*7140*/  SHF.L.U32 R33, R33, 0x10, RZ ;  /* 0x0000001021217819 */ /* 0x000fca00000006ff */
[----:B------:R-:W-:Y:S01]  /*7150*/  FADD.FTZ R32, R33, R32 ;  /* 0x0000002021207221 */ /* 0x000fe20000010000 */
[----:B------:R-:W-:Y:S06]  /*7160*/  BRA `(.L_x_14671) ;  /* 0x0000000000187947 */ /* 0x000fec0003800000 */
.L_x_14669:
[----:B-----5:R-:W-:-:S05]  /*7170*/  PRMT R33, R108, 0x7632, R33 ;  /* 0x000076326c217816 */ /* 0x020fca0000000021 */
[----:B------:R-:W-:-:S04]  /*7180*/  IMAD.U32 R33, R33, 0x10000, RZ ;  /* 0x0001000021217824 */ /* 0x000fc800078e00ff */
[----:B------:R-:W-:Y:S01]  /*7190*/  FADD.FTZ R32, R33, R32 ;  /* 0x0000002021207221 */ /* 0x000fe20000010000 */
[----:B------:R-:W-:-:S04]  /*71a0*/  @P2 PRMT R33, R112, 0x7632, R33 ;  /* 0x0000763270212816 */ /* 0x000fc80000000021 */
[----:B------:R-:W-:-:S05]  /*71b0*/  @P2 SHF.L.U32 R33, R33, 0x10, RZ ;  /* 0x0000001021212819 */ /* 0x000fca00000006ff */
[----:B------:R-:W-:-:S07]  /*71c0*/  @P2 FADD.FTZ R32, R33, R32 ;  /* 0x0000002021202221 */ /* 0x000fce0000010000 */
.L_x_14671:
[----:B------:R-:W-:-:S04]  /*71d0*/  F2FP.BF16.F32.PACK_AB R33, RZ, R32 ;  /* 0x00000020ff21723e */ /* 0x000fc800000010ff */
[----:B------:R-:W-:-:S07]  /*71e0*/  PRMT R116, R116, 0x5410, R33 ;  /* 0x0000541074747816 */ /* 0x000fce0000000021 */
.L_x_14672:
        /* <DEDUP_REMOVED lines=8> */
.L_x_14674:
[----:B-----5:R-:W-:-:S04]  /*7270*/  IMAD.U32 R120, R113, 0x10000, RZ ;  /* 0x0001000071787824 */ /* 0x020fc800078e00ff */
[----:B------:R-:W-:Y:S01]  /*7280*/  FADD.FTZ R33, R120, R33 ;  /* 0x0000002178217221 */ /* 0x000fe20000010000 */
[----:B------:R-:W-:Y:S06]  /*7290*/  BRA `(.L_x_14675) ;  /* 0x0000000000107947 */ /* 0x000fec0003800000 */
.L_x_14673:
[----:B-----5:R-:W-:-:S05]  /*72a0*/  SHF.L.U32 R120, R109, 0x10, RZ ;  /* 0x000000106d787819 */ /* 0x020fca00000006ff */
[----:B------:R-:W-:Y:S01]  /*72b0*/  FADD.FTZ R33, R120, R33 ;  /* 0x0000002178217221 */ /* 0x000fe20000010000 */
[----:B------:R-:W-:-:S05]  /*72c0*/  @P2 SHF.L.U32 R120, R113, 0x10, RZ ;  /* 0x0000001071782819 */ /* 0x000fca00000006ff */
[----:B------:R-:W-:-:S07]  /*72d0*/  @P2 FADD.FTZ R33, R120, R33 ;  /* 0x0000002178212221 */ /* 0x000fce0000010000 */
.L_x_14675:
[----:B------:R-:W-:-:S04]  /*72e0*/  F2FP.BF16.F32.PACK_AB R120, RZ, R33 ;  /* 0x00000021ff78723e */ /* 0x000fc800000010ff */
[----:B------:R-:W-:-:S07]  /*72f0*/  PRMT R117, R120, 0x7610, R117 ;  /* 0x0000761078757816 */ /* 0x000fce0000000075 */
.L_x_14676:
[----:B------:R-:W-:Y:S01]  /*7300*/  IMAD.U32 R133, R121, 0x10000, RZ ;  /* 0x0001000079857824 */ /* 0x000fe200078e00ff */
[----:B------:R-:W-:Y:S06]  /*7310*/  @P3 BRA `(.L_x_14677) ;  /* 0x0000000000243947 */ /* 0x000fec0003800000 */
[----:B------:R-:W-:-:S04]  /*7320*/  ISETP.NE.U32.AND P4, PT, RZ, UR10, PT ;  /* 0x0000000aff007c0c */ /* 0x000fc8000bf85070 */
[----:B------:R-:W-:-:S13]  /*7330*/  ISETP.NE.AND.EX P4, PT, RZ, UR11, PT, P4 ;  /* 0x0000000bff007c0c */ /* 0x000fda000bf85340 */
[----:B------:R-:W-:Y:S05]  /*7340*/  @P4 BRA `(.L_x_14678) ;  /* 0x0000000000084947 */ /* 0x000fea0003800000 */
[----:B------:R-:W-:Y:S05]  /*7350*/  @P0 BRA `(.L_x_14679) ;  /* 0x00000000002c0947 */ /* 0x000fea0003800000 */
[----:B------:R-:W-:Y:S05]  /*7360*/  BRA `(.L_x_14680) ;  /* 0x0000000000307947 */ /* 0x000fea0003800000 */
.L_x_14678:
[----:B-----5:R-:W-:-:S04]  /*7370*/  PRMT R120, R113, 0x7632, R120 ;  /* 0x0000763271787816 */ /* 0x020fc80000000078 */
[----:B------:R-:W-:-:S05]  /*7380*/  SHF.L.U32 R120, R120, 0x10, RZ ;  /* 0x0000001078787819 */ /* 0x000fca00000006ff */
[----:B------:R-:W-:Y:S01]  /*7390*/  FADD.FTZ R133, R120, R133 ;  /* 0x0000008578857221 */ /* 0x000fe20000010000 */
[----:B------:R-:W-:Y:S06]  /*73a0*/  BRA `(.L_x_14679) ;  /* 0x0000000000187947 */ /* 0x000fec0003800000 */
.L_x_14677:
[----:B-----5:R-:W-:-:S04]  /*73b0*/  PRMT R120, R109, 0x7632, R120 ;  /* 0x000076326d787816 */ /* 0x020fc80000000078 */
[----:B------:R-:W-:-:S05]  /*73c0*/  SHF.L.U32 R120, R120, 0x10, RZ ;  /* 0x0000001078787819 */ /* 0x000fca00000006ff */
[----:B------:R-:W-:Y:S01]  /*73d0*/  FADD.FTZ R133, R120, R133 ;  /* 0x0000008578857221 */ /* 0x000fe20000010000 */
[----:B------:R-:W-:-:S05]  /*73e0*/  @P2 PRMT R120, R113, 0x7632, R120 ;  /* 0x0000763271782816 */ /* 0x000fca0000000078 */
[----:B------:R-:W-:-:S04]  /*73f0*/  @P2 IMAD.U32 R120, R120, 0x10000, RZ ;  /* 0x0001000078782824 */ /* 0x000fc800078e00ff */
[----:B------:R-:W-:-:S07]  /*7400*/  @P2 FADD.FTZ R133, R120, R133 ;  /* 0x0000008578852221 */ /* 0x000fce0000010000 */
.L_x_14679:
[----:B------:R-:W-:-:S04]  /*7410*/  F2FP.BF16.F32.PACK_AB R120, RZ, R133 ;  /* 0x00000085ff78723e */ /* 0x000fc800000010ff */
[----:B------:R-:W-:-:S07]  /*7420*/  PRMT R117, R117, 0x5410, R120 ;  /* 0x0000541075757816 */ /* 0x000fce0000000078 */
.L_x_14680:
        /* <DEDUP_REMOVED lines=8> */
.L_x_14682:
[----:B-----5:R-:W-:-:S05]  /*74b0*/  SHF.L.U32 R120, R114, 0x10, RZ ;  /* 0x0000001072787819 */ /* 0x020fca00000006ff */
[----:B------:R-:W-:Y:S01]  /*74c0*/  FADD.FTZ R134, R120, R134 ;  /* 0x0000008678867221 */ /* 0x000fe20000010000 */
[----:B------:R-:W-:Y:S06]  /*74d0*/  BRA `(.L_x_14683) ;  /* 0x0000000000107947 */ /* 0x000fec0003800000 */
.L_x_14681:
[----:B-----5:R-:W-:-:S04]  /*74e0*/  IMAD.U32 R120, R110, 0x10000, RZ ;  /* 0x000100006e787824 */ /* 0x020fc800078e00ff */
[----:B------:R-:W-:Y:S01]  /*74f0*/  FADD.FTZ R134, R120, R134 ;  /* 0x0000008678867221 */ /* 0x000fe20000010000 */
[----:B------:R-:W-:-:S05]  /*7500*/  @P2 SHF.L.U32 R120, R114, 0x10, RZ ;  /* 0x0000001072782819 */ /* 0x000fca00000006ff */
[----:B------:R-:W-:-:S07]  /*7510*/  @P2 FADD.FTZ R134, R120, R134 ;  /* 0x0000008678862221 */ /* 0x000fce0000010000 */
.L_x_14683:
[----:B------:R-:W-:-:S04]  /*7520*/  F2FP.BF16.F32.PACK_AB R120, RZ, R134 ;  /* 0x00000086ff78723e */ /* 0x000fc800000010ff */
[----:B------:R-:W-:-:S07]  /*7530*/  PRMT R118, R120, 0x7610, R118 ;  /* 0x0000761078767816 */ /* 0x000fce0000000076 */
.L_x_14684:
[----:B------:R-:W-:Y:S01]  /*7540*/  SHF.L.U32 R153, R122, 0x10, RZ ;  /* 0x000000107a997819 */ /* 0x000fe200000006ff */
[----:B------:R-:W-:Y:S06]  /*7550*/  @P3 BRA `(.L_x_14685) ;  /* 0x0000000000243947 */ /* 0x000fec0003800000 */
[----:B------:R-:W-:-:S04]  /*7560*/  ISETP.NE.U32.AND P4, PT, RZ, UR10, PT ;  /* 0x0000000aff007c0c */ /* 0x000fc8000bf85070 */
[----:B------:R-:W-:-:S13]  /*7570*/  ISETP.NE.AND.EX P4, PT, RZ, UR11, PT, P4 ;  /* 0x0000000bff007c0c */ /* 0x000fda000bf85340 */
[----:B------:R-:W-:Y:S05]  /*7580*/  @P4 BRA `(.L_x_14686) ;  /* 0x0000000000084947 */ /* 0x000fea0003800000 */
[----:B------:R-:W-:Y:S05]  /*7590*/  @P0 BRA `(.L_x_14687) ;  /* 0x00000000002c0947 */ /* 0x000fea0003800000 */
[----:B------:R-:W-:Y:S05]  /*75a0*/  BRA `(.L_x_14688) ;  /* 0x0000000000307947 */ /* 0x000fea0003800000 */
.L_x_14686:
[----:B-----5:R-:W-:-:S05]  /*75b0*/  PRMT R120, R114, 0x7632, R120 ;  /* 0x0000763272787816 */ /* 0x020fca0000000078 */
[----:B------:R-:W-:-:S04]  /*75c0*/  IMAD.U32 R120, R120, 0x10000, RZ ;  /* 0x0001000078787824 */ /* 0x000fc800078e00ff */
[----:B------:R-:W-:Y:S01]  /*75d0*/  FADD.FTZ R153, R120, R153 ;  /* 0x0000009978997221 */ /* 0x000fe20000010000 */
[----:B------:R-:W-:Y:S06]  /*75e0*/  BRA `(.L_x_14687) ;  /* 0x0000000000187947 */ /* 0x000fec0003800000 */
.L_x_14685:
[----:B-----5:R-:W-:-:S04]  /*75f0*/  PRMT R120, R110, 0x7632, R120 ;  /* 0x000076326e787816 */ /* 0x020fc80000000078 */
[----:B------:R-:W-:-:S05]  /*7600*/  SHF.L.U32 R120, R120, 0x10, RZ ;  /* 0x0000001078787819 */ /* 0x000fca00000006ff */
[----:B------:R-:W-:Y:S01]  /*7610*/  FADD.FTZ R153, R120, R153 ;  /* 0x0000009978997221 */ /* 0x000fe20000010000 */
[----:B------:R-:W-:-:S04]  /*7620*/  @P2 PRMT R120, R114, 0x7632, R120 ;  /* 0x0000763272782816 */ /* 0x000fc80000000078 */
[----:B------:R-:W-:-:S05]  /*7630*/  @P2 SHF.L.U32 R120, R120, 0x10, RZ ;  /* 0x0000001078782819 */ /* 0x000fca00000006ff */
[----:B------:R-:W-:-:S07]  /*7640*/  @P2 FADD.FTZ R153, R120, R153 ;  /* 0x0000009978992221 */ /* 0x000fce0000010000 */
.L_x_14687:
[----:B------:R-:W-:-:S04]  /*7650*/  F2FP.BF16.F32.PACK_AB R120, RZ, R153 ;  /* 0x00000099ff78723e */ /* 0x000fc800000010ff */
[----:B------:R-:W-:-:S07]  /*7660*/  PRMT R118, R118, 0x5410, R120 ;  /* 0x0000541076767816 */ /* 0x000fce0000000078 */
.L_x_14688:
        /* <DEDUP_REMOVED lines=8> */
.L_x_14690:
[----:B-----5:R-:W-:-:S05]  /*76f0*/  SHF.L.U32 R120, R115, 0x10, RZ ;  /* 0x0000001073787819 */ /* 0x020fca00000006ff */
[----:B------:R-:W-:Y:S01]  /*7700*/  FADD.FTZ R154, R120, R154 ;  /* 0x0000009a789a7221 */ /* 0x000fe20000010000 */
[----:B------:R-:W-:Y:S06]  /*7710*/  BRA `(.L_x_14691) ;  /* 0x0000000000107947 */ /* 0x000fec0003800000 */
.L_x_14689:
[----:B-----5:R-:W-:-:S05]  /*7720*/  SHF.L.U32 R120, R111, 0x10, RZ ;  /* 0x000000106f787819 */ /* 0x020fca00000006ff */
[----:B------:R-:W-:Y:S01]  /*7730*/  FADD.FTZ R154, R120, R154 ;  /* 0x0000009a789a7221 */ /* 0x000fe20000010000 */
[----:B------:R-:W-:-:S04]  /*7740*/  @P2 IMAD.U32 R120, R115, 0x10000, RZ ;  /* 0x0001000073782824 */ /* 0x000fc800078e00ff */
[----:B------:R-:W-:-:S07]  /*7750*/  @P2 FADD.FTZ R154, R120, R154 ;  /* 0x0000009a789a2221 */ /* 0x000fce0000010000 */
.L_x_14691:
[----:B------:R-:W-:-:S04]  /*7760*/  F2FP.BF16.F32.PACK_AB R120, RZ, R154 ;  /* 0x0000009aff78723e */ /* 0x000fc800000010ff */
[----:B------:R-:W-:-:S07]  /*7770*/  PRMT R119, R120, 0x7610, R119 ;  /* 0x0000761078777816 */ /* 0x000fce0000000077 */
.L_x_14692:
[----:B------:R-:W-:Y:S01]  /*7780*/  SHF.L.U32 R164, R123, 0x10, RZ ;  /* 0x000000107ba47819 */ /* 0x000fe200000006ff */
[----:B------:R-:W-:Y:S06]  /*7790*/  @P3 BRA `(.L_x_14693) ;  /* 0x0000000000243947 */ /* 0x000fec0003800000 */
[----:B------:R-:W-:-:S04]  /*77a0*/  ISETP.NE.U32.AND P2, PT, RZ, UR10, PT ;  /* 0x0000000aff007c0c */ /* 0x000fc8000bf45070 */
[----:B------:R-:W-:-:S13]  /*77b0*/  ISETP.NE.AND.EX P2, PT, RZ, UR11, PT, P2 ;  /* 0x0000000bff007c0c */ /* 0x000fda000bf45320 */
[----:B------:R-:W-:Y:S05]  /*77c0*/  @P2 BRA `(.L_x_14694) ;  /* 0x0000000000082947 */ /* 0x000fea0003800000 */
[----:B------:R-:W-:Y:S05]  /*77d0*/  @P0 BRA `(.L_x_14695) ;  /* 0x00000000002c0947 */ /* 0x000fea0003800000 */
[----:B------:R-:W-:Y:S05]  /*77e0*/  BRA `(.L_x_14696) ;  /* 0x0000000000307947 */ /* 0x000fea0003800000 */
.L_x_14694:
[----:B-----5:R-:W-:-:S04]  /*77f0*/  PRMT R120, R115, 0x7632, R120 ;  /* 0x0000763273787816 */ /* 0x020fc80000000078 */
[----:B------:R-:W-:-:S05]  /*7800*/  SHF.L.U32 R120, R120, 0x10, RZ ;  /* 0x0000001078787819 */ /* 0x000fca00000006ff */
[----:B------:R-:W-:Y:S01]  /*7810*/  FADD.FTZ R164, R120, R164 ;  /* 0x000000a478a47221 */ /* 0x000fe20000010000 */
[----:B------:R-:W-:Y:S06]  /*7820*/  BRA `(.L_x_14695) ;  /* 0x0000000000187947 */ /* 0x000fec0003800000 */
.L_x_14693:
[----:B-----5:R-:W-:-:S05]  /*7830*/  PRMT R120, R111, 0x7632, R120 ;  /* 0x000076326f787816 */ /* 0x020fca0000000078 */
[----:B------:R-:W-:-:S04]  /*7840*/  IMAD.U32 R120, R120, 0x10000, RZ ;  /* 0x0001000078787824 */ /* 0x000fc800078e00ff */
[----:B------:R-:W-:Y:S01]  /*7850*/  FADD.FTZ R164, R120, R164 ;  /* 0x000000a478a47221 */ /* 0x000fe20000010000 */
[----:B------:R-:W-:-:S04]  /*7860*/  @P2 PRMT R120, R115, 0x7632, R120 ;  /* 0x0000763273782816 */ /* 0x000fc80000000078 */
[----:B------:R-:W-:-:S05]  /*7870*/  @P2 SHF.L.U32 R120, R120, 0x10, RZ ;  /* 0x0000001078782819 */ /* 0x000fca00000006ff */
[----:B------:R-:W-:-:S07]  /*7880*/  @P2 FADD.FTZ R164, R120, R164 ;  /* 0x000000a478a42221 */ /* 0x000fce0000010000 */
.L_x_14695:
[----:B------:R-:W-:-:S04]  /*7890*/  F2FP.BF16.F32.PACK_AB R120, RZ, R164 ;  /* 0x000000a4ff78723e */ /* 0x000fc800000010ff */
[----:B------:R-:W-:-:S07]  /*78a0*/  PRMT R119, R119, 0x5410, R120 ;  /* 0x0000541077777816 */ /* 0x000fce0000000078 */
.L_x_14696:
[----:B------:R-:W0:Y:S02]  /*78b0*/  @P0 LDC.64 R120, c[0x0][0x238] ;  /* 0x00008e00ff780b82 */ /* 0x000e240000000a00 */
[----:B0-----:R-:W-:-:S04]  /*78c0*/  @P0 LEA R120, P2, R165, R120, 0x4 ;  /* 0x00000078a5780211 */ /* 0x001fc800078420ff */
[----:B------:R-:W-:-:S05]  /*78d0*/  @P0 LEA.HI.X R121, R165, R121, RZ, 0x4, P2 ;  /* 0x00000079a5790211 */ /* 0x000fca00010f24ff */
[----:B------:R0:W-:Y:S04]  /*78e0*/  @P0 STG.E.128 desc[UR4][R120.64], R116 ;  /* 0x0000007478000986 */ /* 0x0001e8000c101d04 */
.L_x_14664:
[----:B------:R-:W-:Y:S05]  /*78f0*/  BSYNC B0 ;  /* 0x0000000000007941 */ /* 0x000fea0003800000 */
.L_x_14663:
[----:B0---4-:R-:W-:Y:S01]  /*7900*/  FADD.FTZ R120, RZ, R4 ;  /* 0x00000004ff787221 */ /* 0x011fe20000010000 */
        /* <DEDUP_REMOVED lines=105> */
[----:B------:R-:W4:Y:S01]  /*7fa0*/  LDC R166, c[0x0][0x290] ;  /* 0x0000a400ffa67b82 */ /* 0x000f220000000800 */
        /* <DEDUP_REMOVED lines=10> */
[----:B----4-:R-:W-:-:S04]  /*8050*/  FMUL.FTZ R123, R123, R166 ;  /* 0x000000a67b7b7220 */ /* 0x010fc80000410000 */
        /* <DEDUP_REMOVED lines=174> */
[----:B------:R0:W4:Y:S02]  /*8b40*/  SHFL.BFLY PT, R120, R165, 0x10, 0x1f ;  /* 0x0e001f00a5787f89 */ /* 0x00012400000e0000 */
.L_x_14730:
[----:B----4-:R-:W-:Y:S01]  /*8b50*/  FADD.FTZ R120, R165, R120 ;  /* 0x00000078a5787221 */ /* 0x010fe20000010000 */
[----:B------:R-:W-:Y:S01]  /*8b60*/  PLOP3.LUT P2, PT, PT, PT, UP0, 0x40, 0x0 ;  /* 0x000000000000781c */ /* 0x000fe20003f4e808 */
[----:B------:R-:W-:Y:S02]  /*8b70*/  BSSY B0, `(.L_x_14698) ;  /* 0x0000039000007945 */ /* 0x000fe40003800000 */
[----:B------:R-:W-:Y:S02]  /*8b80*/  FFMA.FTZ R122, R120, R166, UR6 ;  /* 0x00000006787a7e23 */ /* 0x000fe400080100a6 */
[----:B------:R-:W4:Y:S02]  /*8b90*/  @!P5 LDC.64 R120, c[0x0][0x250] ;  /* 0x00009400ff78db82 */ /* 0x000f240000000a00 */
[----:B----4-:R-:W-:-:S05]  /*8ba0*/  @!P5 IMAD.WIDE R120, R3, 0x4, R120 ;  /* 0x000000040378d825 */ /* 0x010fca00078e0278 */
[----:B------:R4:W-:Y:S02]  /*8bb0*/  @!P5 STG.E desc[UR4][R120.64], R123 ;  /* 0x0000007b7800d986 */ /* 0x0009e4000c101904 */
[----:B----4-:R-:W-:-:S05]  /*8bc0*/  FMUL.FTZ R120, R123, R123 ;  /* 0x0000007b7b787220 */ /* 0x010fca0000410000 */
[----:B------:R-:W-:Y:S02]  /*8bd0*/  FSEL R120, R120, RZ, !P2 ;  /* 0x000000ff78787208 */ /* 0x000fe40005000000 */
[----:B------:R-:W-:-:S03]  /*8be0*/  PLOP3.LUT P2, PT, PT, PT, UP0, 0x40, 0x0 ;  /* 0x000000000000781c */ /* 0x000fc60003f4e808 */
[----:B------:R-:W-:Y:S01]  /*8bf0*/  FADD.FTZ R122, R122, R120 ;  /* 0x000000787a7a7221 */ /* 0x000fe20000010000 */
[----:B------:R-:W-:Y:S01]  /*8c00*/  FSEL R200, R123, RZ, P2 ;  /* 0x000000ff7bc87208 */ /* 0x000fe20001000000 */
[----:B------:R-:W4:Y:S02]  /*8c10*/  @!P5 LDC.64 R120, c[0x0][0x258] ;  /* 0x00009600ff78db82 */ /* 0x000f240000000a00 */
[----:B0-----:R-:W0:Y:S01]  /*8c20*/  MUFU.RSQ R165, R122 ;  /* 0x0000007a00a57308 */ /* 0x001e220000001400 */
[----:B----4-:R-:W-:-:S05]  /*8c30*/  @!P5 IMAD.WIDE R120, R3, 0x4, R120 ;  /* 0x000000040378d825 */ /* 0x010fca00078e0278 */
[----:B0-----:R0:W-:Y:S01]  /*8c40*/  @!P5 STG.E desc[UR4][R120.64], R165 ;  /* 0x000000a57800d986 */ /* 0x0011e2000c101904 */
[----:B------:R-:W-:Y:S05]  /*8c50*/  @!P1 BRA `(.L_x_14699) ;  /* 0x0000000000a89947 */ /* 0x000fea0003800000 */
[----:B------:R-:W4:Y:S04]  /*8c60*/  LDL R201, [R1+0x30] ;  /* 0x0000300001c97983 */ /* 0x000f280000100800 */
[----:B------:R-:W2:Y:S04]  /*8c70*/  LDL R122, [R1+0x34] ;  /* 0x00003400017a7983 */ /* 0x000ea80000100800 */
[----:B------:R-:W3:Y:S04]  /*8c80*/  LDL R123, [R1+0x38] ;  /* 0x00003800017b7983 */ /* 0x000ee80000100800 */
[----:B------:R-:W3:Y:S04]  /*8c90*/  LDL R166, [R1+0x3c] ;  /* 0x00003c0001a67983 */ /* 0x000ee80000100800 */
[----:B------:R-:W3:Y:S04]  /*8ca0*/  LDL R252, [R1+0x20] ;  /* 0x0000200001fc7983 */ /* 0x000ee80000100800 */
[----:B------:R-:W3:Y:S04]  /*8cb0*/  LDL R203, [R1+0x24] ;  /* 0x0000240001cb7983 */ /* 0x000ee80000100800 */
[----:B------:R-:W3:Y:S04]  /*8cc0*/  LDL R202, [R1+0x28] ;  /* 0x0000280001ca7983 */ /* 0x000ee80000100800 */
[----:B------:R-:W3:Y:S01]  /*8cd0*/  LDL R167, [R1+0x2c] ;  /* 0x00002c0001a77983 */ /* 0x000ee20000100800 */
[--C-:B0-----:R-:W-:Y:S01]  /*8ce0*/  FADD.FTZ R120, R4, -R200.reuse ;  /* 0x800000c804787221 */ /* 0x101fe20000010000 */
[----:B------:R-:W-:-:S03]  /*8cf0*/  FADD.FTZ R121, R5, -R200 ;  /* 0x800000c805797221 */ /* 0x000fc60000010000 */
[C---:B------:R-:W-:Y:S01]  /*8d00*/  FMUL.FTZ R120, R165.reuse, R120 ;  /* 0x00000078a5787220 */ /* 0x040fe20000410000 */
[----:B------:R-:W-:-:S03]  /*8d10*/  FMUL.FTZ R121, R165, R121 ;  /* 0x00000079a5797220 */ /* 0x000fc60000410000 */
[----:B----45:R-:W-:Y:S02]  /*8d20*/  FFMA.FTZ R120, R201, R120, R176 ;  /* 0x00000078c9787223 */ /* 0x030fe400000100b0 */
[----:B------:R-:W0:Y:S01]  /*8d30*/  S2R R201, SR_TID.X ;  /* 0x0000000000c97919 */ /* 0x000e220000002100 */
[----:B--2---:R-:W-:Y:S01]  /*8d40*/  FFMA.FTZ R121, R122, R121, R177 ;  /* 0x000000797a797223 */ /* 0x004fe200000100b1 */
[----:B------:R-:W-:-:S04]  /*8d50*/  FADD.FTZ R122, R6, -R200 ;  /* 0x800000c8067a7221 */ /* 0x000fc80000010000 */
[----:B------:R-:W-:Y:S01]  /*8d60*/  F2FP.BF16.F32.PACK_AB R120, R121, R120 ;  /* 0x000000787978723e */ /* 0x000fe200000010ff */
[----:B------:R-:W-:Y:S01]  /*8d70*/  FADD.FTZ R121, R35, -R200 ;  /* 0x800000c823797221 */ /* 0x000fe20000010000 */
[----:B------:R-:W-:-:S03]  /*8d80*/  FMUL.FTZ R122, R165, R122 ;  /* 0x0000007aa57a7220 */ /* 0x000fc60000410000 */
[----:B------:R-:W-:Y:S01]  /*8d90*/  FMUL.FTZ R121, R165, R121 ;  /* 0x00000079a5797220 */ /* 0x000fe20000410000 */
[----:B---3--:R-:W-:Y:S01]  /*8da0*/  FFMA.FTZ R122, R123, R122, R178 ;  /* 0x0000007a7b7a7223 */ /* 0x008fe200000100b2 */
[--C-:B------:R-:W-:Y:S02]  /*8db0*/  FADD.FTZ R123, R36, -R200.reuse ;  /* 0x800000c8247b7221 */ /* 0x100fe40000010000 */
[----:B------:R-:W-:Y:S01]  /*8dc0*/  FFMA.FTZ R121, R166, R121, R179 ;  /* 0x00000079a6797223 */ /* 0x000fe200000100b3 */
[----:B------:R-:W-:Y:S01]  /*8dd0*/  FADD.FTZ R166, R136, -R200 ;  /* 0x800000c888a67221 */ /* 0x000fe20000010000 */
[----:B------:R-:W-:-:S03]  /*8de0*/  FMUL.FTZ R123, R165, R123 ;  /* 0x0000007ba57b7220 */ /* 0x000fc60000410000 */
[----:B------:R-:W-:Y:S01]  /*8df0*/  F2FP.BF16.F32.PACK_AB R121, R121, R122 ;  /* 0x0000007a7979723e */ /* 0x000fe200000010ff */
[----:B------:R-:W-:Y:S01]  /*8e00*/  FADD.FTZ R122, R135, -R200 ;  /* 0x800000c8877a7221 */ /* 0x000fe20000010000 */
[----:B------:R-:W-:Y:S01]  /*8e10*/  FFMA.FTZ R123, R252, R123, R180 ;  /* 0x0000007bfc7b7223 */ /* 0x000fe200000100b4 */
[C---:B------:R-:W-:Y:S02]  /*8e20*/  FMUL.FTZ R166, R165.reuse, R166 ;  /* 0x000000a6a5a67220 */ /* 0x040fe40000410000 */
[----:B------:R-:W-:Y:S02]  /*8e30*/  FMUL.FTZ R122, R165, R122 ;  /* 0x0000007aa57a7220 */ /* 0x000fe40000410000 */
[----:B------:R-:W-:Y:S02]  /*8e40*/  FFMA.FTZ R166, R202, R166, R182 ;  /* 0x000000a6caa67223 */ /* 0x000fe400000100b6 */
[----:B------:R-:W-:Y:S01]  /*8e50*/  FFMA.FTZ R122, R203, R122, R181 ;  /* 0x0000007acb7a7223 */ /* 0x000fe200000100b5 */
[----:B0-----:R-:W-:-:S04]  /*8e60*/  LOP3.LUT R201, R201, 0x1f, RZ, 0xc0, !PT ;  /* 0x0000001fc9c97812 */ /* 0x001fc800078ec0ff */
[----:B------:R-:W-:Y:S01]  /*8e70*/  F2FP.BF16.F32.PACK_AB R122, R122, R123 ;  /* 0x0000007b7a7a723e */ /* 0x000fe200000010ff */
[----:B------:R-:W-:-:S04]  /*8e80*/  FADD.FTZ R123, R155, -R200 ;  /* 0x800000c89b7b7221 */ /* 0x000fc80000010000 */
[----:B------:R-:W-:-:S04]  /*8e90*/  FMUL.FTZ R123, R165, R123 ;  /* 0x0000007ba57b7220 */ /* 0x000fc80000410000 */
[----:B------:R-:W-:-:S05]  /*8ea0*/  FFMA.FTZ R123, R167, R123, R183 ;  /* 0x0000007ba77b7223 */ /* 0x000fca00000100b7 */
[----:B------:R-:W-:Y:S02]  /*8eb0*/  F2FP.BF16.F32.PACK_AB R123, R123, R166 ;  /* 0x000000a67b7b723e */ /* 0x000fe400000010ff */
[----:B------:R-:W0:Y:S02]  /*8ec0*/  LDC.64 R166, c[0x0][0x2b8] ;  /* 0x0000ae00ffa67b82 */ /* 0x000e240000000a00 */
[C---:B0-----:R-:W-:Y:S01]  /*8ed0*/  IMAD.WIDE.U32 R166, R34.reuse, 0x10, R166 ;  /* 0x0000001022a67825 */ /* 0x041fe200078e00a6 */
[----:B------:R-:W-:-:S04]  /*8ee0*/  IADD3 R34, R34, 0x20, RZ ;  /* 0x0000002022227810 */ /* 0x000fc80007ffe0ff */
[----:B------:R4:W-:Y:S03]  /*8ef0*/  STG.E.128 desc[UR4][R166.64], R120 ;  /* 0x00000078a6007986 */ /* 0x0009e6000c101d04 */
.L_x_14699:
[----:B------:R-:W-:Y:S05]  /*8f00*/  BSYNC B0 ;  /* 0x0000000000007941 */ /* 0x000fea0003800000 */
.L_x_14698:
[----:B------:R-:W-:Y:S01]  /*8f10*/  ISETP.GE.U32.AND P2, PT, R0, 0x40, PT ;  /* 0x000000400000780c */ /* 0x000fe20003f46070 */
[----:B------:R-:W-:-:S12]  /*8f20*/  BSSY B0, `(.L_x_14700) ;  /* 0x0000022000007945 */ /* 0x000fd80003800000 */
[----:B------:R-:W-:Y:S05]  /*8f30*/  @!P2 BRA `(.L_x_14701) ;  /* 0x000000000080a947 */ /* 0x000fea0003800000 */
[--C-:B0---4-:R-:W-:Y:S01]  /*8f40*/  FADD.FTZ R120, R7, -R200.reuse ;  /* 0x800000c807787221 */ /* 0x111fe20000010000 */
[--C-:B------:R-:W-:Y:S01]  /*8f50*/  FADD.FTZ R121, R8, -R200.reuse ;  /* 0x800000c808797221 */ /* 0x100fe20000010000 */
[--C-:B------:R-:W-:Y:S01]  /*8f60*/  FADD.FTZ R122, R9, -R200.reuse ;  /* 0x800000c8097a7221 */ /* 0x100fe20000010000 */
[----:B------:R-:W-:Y:S01]  /*8f70*/  FADD.FTZ R123, R38, -R200 ;  /* 0x800000c8267b7221 */ /* 0x000fe20000010000 */
[C---:B------:R-:W-:Y:S01]  /*8f80*/  FMUL.FTZ R120, R165.reuse, R120 ;  /* 0x00000078a5787220 */ /* 0x040fe20000410000 */
[C---:B------:R-:W-:Y:S01]  /*8f90*/  FMUL.FTZ R121, R165.reuse, R121 ;  /* 0x00000079a5797220 */ /* 0x040fe20000410000 */
[C---:B------:R-:W-:Y:S01]  /*8fa0*/  FMUL.FTZ R122, R165.reuse, R122 ;  /* 0x0000007aa57a7220 */ /* 0x040fe20000410000 */
[----:B------:R-:W-:Y:S01]  /*8fb0*/  FMUL.FTZ R123, R165, R123 ;  /* 0x0000007ba57b7220 */ /* 0x000fe20000410000 */
[----:B-----5:R-:W-:Y:S01]  /*8fc0*/  FFMA.FTZ R120, R248, R120, R168 ;  /* 0x00000078f8787223 */ /* 0x020fe200000100a8 */
[----:B------:R-:W-:Y:S01]  /*8fd0*/  FFMA.FTZ R121, R249, R121, R169 ;  /* 0x00000079f9797223 */ /* 0x000fe200000100a9 */
[----:B------:R-:W-:Y:S01]  /*8fe0*/  FFMA.FTZ R122, R250, R122, R170 ;  /* 0x0000007afa7a7223 */ /* 0x000fe200000100aa */
[----:B------:R-:W-:Y:S01]  /*8ff0*/  FFMA.FTZ R123, R244, R123, R172 ;  /* 0x0000007bf47b7223 */ /* 0x000fe200000100ac */
[----:B------:R-:W-:-:S02]  /*9000*/  FADD.FTZ R166, R138, -R200 ;  /* 0x800000c88aa67221 */ /* 0x000fc40000010000 */
[----:B------:R-:W-:Y:S01]  /*9010*/  F2FP.BF16.F32.PACK_AB R120, R121, R120 ;  /* 0x000000787978723e */ /* 0x000fe200000010ff */
[----:B------:R-:W-:Y:S01]  /*9020*/  FADD.FTZ R121, R37, -R200 ;  /* 0x800000c825797221 */ /* 0x000fe20000010000 */
[----:B------:R-:W-:-:S03]  /*9030*/  FMUL.FTZ R166, R165, R166 ;  /* 0x000000a6a5a67220 */ /* 0x000fc60000410000 */
[----:B------:R-:W-:Y:S01]  /*9040*/  FMUL.FTZ R121, R165, R121 ;  /* 0x00000079a5797220 */ /* 0x000fe20000410000 */
[----:B------:R-:W-:-:S03]  /*9050*/  FFMA.FTZ R166, R246, R166, R174 ;  /* 0x000000a6f6a67223 */ /* 0x000fc600000100ae */
[----:B------:R-:W-:-:S05]  /*9060*/  FFMA.FTZ R121, R251, R121, R171 ;  /* 0x00000079fb797223 */ /* 0x000fca00000100ab */
        /* <DEDUP_REMOVED lines=8> */
[----:B------:R-:W-:Y:S02]  /*90f0*/  F2FP.BF16.F32.PACK_AB R123, R123, R166 ;  /* 0x000000a67b7b723e */ /* 0x000fe400000010ff */
[----:B------:R-:W0:Y:S02]  /*9100*/  LDC.64 R166, c[0x0][0x2b8] ;  /* 0x0000ae00ffa67b82 */ /* 0x000e240000000a00 */
[----:B0-----:R-:W-:-:S04]  /*9110*/  IMAD.WIDE.U32 R166, R34, 0x10, R166 ;  /* 0x0000001022a67825 */ /* 0x001fc800078e00a6 */
[----:B------:R-:W-:Y:S01]  /*9120*/  VIADD R34, R34, 0x20 ;  /* 0x0000002022227836 */ /* 0x000fe20000000000 */
[----:B------:R0:W-:Y:S06]  /*9130*/  STG.E.128 desc[UR4][R166.64], R120 ;  /* 0x00000078a6007986 */ /* 0x0001ec000c101d04 */
.L_x_14701:
[----:B------:R-:W-:Y:S05]  /*9140*/  BSYNC B0 ;  /* 0x0000000000007941 */ /* 0x000fea0003800000 */
.L_x_14700:
        /* <DEDUP_REMOVED lines=35> */
.L_x_14703:
[----:B------:R-:W-:Y:S05]  /*9380*/  BSYNC B0 ;  /* 0x0000000000007941 */ /* 0x000fea0003800000 */
.L_x_14702:
        /* <DEDUP_REMOVED lines=35> */
.L_x_14705:
[----:B------:R-:W-:Y:S05]  /*95c0*/  BSYNC B0 ;  /* 0x0000000000007941 */ /* 0x000fea0003800000 */
.L_x_14704:
        /* <DEDUP_REMOVED lines=35> */
.L_x_14707:
[----:B------:R-:W-:Y:S05]  /*9800*/  BSYNC B0 ;  /* 0x0000000000007941 */ /* 0x000fea0003800000 */
.L_x_14706:
        /* <DEDUP_REMOVED lines=35> */
.L_x_14709:
[----:B------:R-:W-:Y:S05]  /*9a40*/  BSYNC B0 ;  /* 0x0000000000007941 */ /* 0x000fea0003800000 */
.L_x_14708:
        /* <DEDUP_REMOVED lines=35> */
.L_x_14711:
[----:B------:R-:W-:Y:S05]  /*9c80*/  BSYNC B0 ;  /* 0x0000000000007941 */ /* 0x000fea0003800000 */
.L_x_14710:
        /* <DEDUP_REMOVED lines=35> */
.L_x_14713:
[----:B------:R-:W-:Y:S05]  /*9ec0*/  BSYNC B0 ;  /* 0x0000000000007941 */ /* 0x000fea0003800000 */
.L_x_14712:
        /* <DEDUP_REMOVED lines=35> */
.L_x_14715:
[----:B------:R-:W-:Y:S05]  /*a100*/  BSYNC B0 ;  /* 0x0000000000007941 */ /* 0x000fea0003800000 */
.L_x_14714:
[----:B------:R-:W-:Y:S01]  /*a110*/  ISETP.GE.U32.AND P2, PT, R0, 0x140, PT ;  /* 0x000001400000780c */ /* 0x000fe20003f46070 */
[----:B------:R-:W-:-:S12]  /*a120*/  BSSY B0, `(.L_x_14716) ;  /* 0x000002b000007945 */ /* 0x000fd80003800000 */
[----:B------:R-:W-:Y:S05]  /*a130*/  @!P2 BRA `(.L_x_14717) ;  /* 0x0000000000a4a947 */ /* 0x000fea0003800000 */
[----:B------:R-:W2:Y:S04]  /*a140*/  LDL R201, [R1+0x10] ;  /* 0x0000100001c97983 */ /* 0x000ea80000100800 */
[----:B0---4-:R-:W4:Y:S04]  /*a150*/  LDL R122, [R1+0x14] ;  /* 0x00001400017a7983 */ /* 0x011f280000100800 */
[----:B------:R-:W3:Y:S04]  /*a160*/  LDL R252, [R1+0x18] ;  /* 0x0000180001fc7983 */ /* 0x000ee80000100800 */
[----:B------:R-:W3:Y:S04]  /*a170*/  LDL R123, [R1+0x1c] ;  /* 0x00001c00017b7983 */ /* 0x000ee80000100800 */
[----:B------:R-:W3:Y:S04]  /*a180*/  LDL R203, [R1] ;  /* 0x0000000001cb7983 */ /* 0x000ee80000100800 */
[----:B------:R-:W3:Y:S04]  /*a190*/  LDL R166, [R1+0x4] ;  /* 0x0000040001a67983 */ /* 0x000ee80000100800 */
[----:B------:R-:W3:Y:S04]  /*a1a0*/  LDL R202, [R1+0xc] ;  /* 0x00000c0001ca7983 */ /* 0x000ee80000100800 */
[----:B------:R-:W3:Y:S01]  /*a1b0*/  LDL R167, [R1+0x8] ;  /* 0x0000080001a77983 */ /* 0x000ee20000100800 */
[--C-:B------:R-:W-:Y:S01]  /*a1c0*/  FADD.FTZ R120, R31, -R200.reuse ;  /* 0x800000c81f787221 */ /* 0x100fe20000010000 */
[----:B------:R-:W-:-:S03]  /*a1d0*/  FADD.FTZ R121, R32, -R200 ;  /* 0x800000c820797221 */ /* 0x000fc60000010000 */
[C---:B------:R-:W-:Y:S01]  /*a1e0*/  FMUL.FTZ R120, R165.reuse, R120 ;  /* 0x00000078a5787220 */ /* 0x040fe20000410000 */
[----:B------:R-:W-:-:S03]  /*a1f0*/  FMUL.FTZ R121, R165, R121 ;  /* 0x00000079a5797220 */ /* 0x000fc60000410000 */
[----:B--2--5:R-:W-:Y:S02]  /*a200*/  FFMA.FTZ R120, R201, R120, R100 ;  /* 0x00000078c9787223 */ /* 0x024fe40000010064 */
[----:B------:R-:W0:Y:S01]  /*a210*/  S2R R201, SR_TID.X ;  /* 0x0000000000c97919 */ /* 0x000e220000002100 */
[----:B----4-:R-:W-:Y:S01]  /*a220*/  FFMA.FTZ R121, R122, R121, R101 ;  /* 0x000000797a797223 */ /* 0x010fe20000010065 */
[----:B------:R-:W-:-:S04]  /*a230*/  FADD.FTZ R122, R33, -R200 ;  /* 0x800000c8217a7221 */ /* 0x000fc80000010000 */
[----:B------:R-:W-:Y:S01]  /*a240*/  F2FP.BF16.F32.PACK_AB R120, R121, R120 ;  /* 0x000000787978723e */ /* 0x000fe200000010ff */
[----:B------:R-:W-:Y:S01]  /*a250*/  FADD.FTZ R121, R133, -R200 ;  /* 0x800000c885797221 */ /* 0x000fe20000010000 */
[----:B------:R-:W-:-:S03]  /*a260*/  FMUL.FTZ R122, R165, R122 ;  /* 0x0000007aa57a7220 */ /* 0x000fc60000410000 */
[----:B------:R-:W-:Y:S01]  /*a270*/  FMUL.FTZ R121, R165, R121 ;  /* 0x00000079a5797220 */ /* 0x000fe20000410000 */
[----:B---3--:R-:W-:-:S03]  /*a280*/  FFMA.FTZ R122, R252, R122, R102 ;  /* 0x0000007afc7a7223 */ /* 0x008fc60000010066 */
[----:B------:R-:W-:Y:S01]  /*a290*/  FFMA.FTZ R121, R123, R121, R103 ;  /* 0x000000797b797223 */ /* 0x000fe20000010067 */
[----:B------:R-:W-:-:S04]  /*a2a0*/  FADD.FTZ R123, R134, -R200 ;  /* 0x800000c8867b7221 */ /* 0x000fc80000010000 */
[----:B------:R-:W-:Y:S01]  /*a2b0*/  F2FP.BF16.F32.PACK_AB R121, R121, R122 ;  /* 0x0000007a7979723e */ /* 0x000fe200000010ff */
[----:B------:R-:W-:Y:S01]  /*a2c0*/  FADD.FTZ R122, R153, -R200 ;  /* 0x800000c8997a7221 */ /* 0x000fe20000010000 */
[----:B------:R-:W-:-:S03]  /*a2d0*/  FMUL.FTZ R123, R165, R123 ;  /* 0x0000007ba57b7220 */ /* 0x000fc60000410000 */
[----:B------:R-:W-:Y:S01]  /*a2e0*/  FMUL.FTZ R122, R165, R122 ;  /* 0x0000007aa57a7220 */ /* 0x000fe20000410000 */
[----:B------:R-:W-:-:S03]  /*a2f0*/  FFMA.FTZ R123, R203, R123, R104 ;  /* 0x0000007bcb7b7223 */ /* 0x000fc60000010068 */
[----:B------:R-:W-:Y:S01]  /*a300*/  FFMA.FTZ R122, R166, R122, R105 ;  /* 0x0000007aa67a7223 */ /* 0x000fe20000010069 */
[----:B------:R-:W-:Y:S01]  /*a310*/  FADD.FTZ R166, R154, -R200 ;  /* 0x800000c89aa67221 */ /* 0x000fe20000010000 */
[----:B0-----:R-:W-:-:S03]  /*a320*/  LOP3.LUT R201, R201, 0x1f, RZ, 0xc0, !PT ;  /* 0x0000001fc9c97812 */ /* 0x001fc600078ec0ff */
[----:B------:R-:W-:Y:S01]  /*a330*/  F2FP.BF16.F32.PACK_AB R122, R122, R123 ;  /* 0x0000007b7a7a723e */ /* 0x000fe200000010ff */
[----:B------:R-:W-:Y:S01]  /*a340*/  FADD.FTZ R123, R164, -R200 ;  /* 0x800000c8a47b7221 */ /* 0x000fe20000010000 */
[----:B------:R-:W-:-:S03]  /*a350*/  FMUL.FTZ R166, R165, R166 ;  /* 0x000000a6a5a67220 */ /* 0x000fc60000410000 */
[----:B------:R-:W-:Y:S01]  /*a360*/  FMUL.FTZ R123, R165, R123 ;  /* 0x0000007ba57b7220 */ /* 0x000fe20000410000 */
[----:B------:R-:W-:-:S03]  /*a370*/  FFMA.FTZ R166, R167, R166, R106 ;  /* 0x000000a6a7a67223 */ /* 0x000fc6000001006a */
[----:B------:R-:W-:-:S05]  /*a380*/  FFMA.FTZ R123, R202, R123, R107 ;  /* 0x0000007bca7b7223 */ /* 0x000fca000001006b */
[----:B------:R-:W-:Y:S02]  /*a390*/  F2FP.BF16.F32.PACK_AB R123, R123, R166 ;  /* 0x000000a67b7b723e */ /* 0x000fe400000010ff */
[----:B------:R-:W0:Y:S02]  /*a3a0*/  LDC.64 R166, c[0x0][0x2b8] ;  /* 0x0000ae00ffa67b82 */ /* 0x000e240000000a00 */
[----:B0-----:R-:W-:-:S05]  /*a3b0*/  IMAD.WIDE.U32 R166, R34, 0x10, R166 ;  /* 0x0000001022a67825 */ /* 0x001fca00078e00a6 */
[----:B------:R0:W-:Y:S02]  /*a3c0*/  STG.E.128 desc[UR4][R166.64], R120 ;  /* 0x00000078a6007986 */ /* 0x0001e4000c101d04 */
.L_x_14717:
[----:B------:R-:W-:Y:S05]  /*a3d0*/  BSYNC B0 ;  /* 0x0000000000007941 */ /* 0x000fea0003800000 */
.L_x_14716:
[----:B0---4-:R-:W0:Y:S02]  /*a3e0*/  LDC.64 R120, c[0x0][0x210] ;  /* 0x00008400ff787b82 */ /* 0x011e240000000a00 */
[----:B0-----:R-:W-:-:S04]  /*a3f0*/  LEA R3, R120, R3, 0x2 ;  /* 0x0000000378037211 */ /* 0x001fc800078e10ff */
[----:B------:R-:W-:-:S13]  /*a400*/  ISETP.GE.AND P2, PT, R3, R121, PT ;  /* 0x000000790300720c */ /* 0x000fda0003f46270 */
[----:B------:R-:W-:Y:S05]  /*a410*/  @!P2 BRA `(.L_x_14718) ;  /* 0xffffff6800eca947 */ /* 0x000fea000383ffff */
[----:B------:R-:W-:Y:S05]  /*a420*/  EXIT ;  /* 0x000000000000794d */ /* 0x000fea0003800000 */
.L_x_14697:
[----:B------:R-:W-:Y:S01]  /*a430*/  HFMA2.MMA R122, -RZ, RZ, 0, 5.9604644775390625e-08 ;  /* 0x00000001ff7a7435 */ /* 0x000fe200000001ff */
[----:B------:R-:W-:Y:S01]  /*a440*/  BSSY B0, `(.L_x_14719) ;  /* 0x0000007000007945 */ /* 0x000fe20003800000 */
[----:B------:R-:W-:Y:S01]  /*a450*/  IMAD.MOV.U32 R167, RZ, RZ, R123 ;  /* 0x000000ffffa77224 */ /* 0x000fe200078e007b */
[----:B------:R-:W-:Y:S01]  /*a460*/  MOV R121, 0x1f ;  /* 0x0000001f00797802 */ /* 0x000fe20000000f00 */
[----:B------:R-:W-:-:S07]  /*a470*/  IMAD.MOV.U32 R120, RZ, RZ, -0x1 ;  /* 0xffffffffff787424 */ /* 0x000fce00078e00ff */
[----:B-123-5:R-:W-:Y:S05]  /*a480*/  WARPSYNC.COLLECTIVE R120, `(.L_x_14720) ;  /* 0x0000000078087348 */ /* 0x02efea0003c00000 */
[----:B------:R0:W4:Y:S02]  /*a490*/  SHFL.BFLY P6, R120, R167, R122, R121 ;  /* 0x0c00007aa7787389 */ /* 0x00012400000c0079 */
[----:B012345:R-:W-:Y:S01]  /*a4a0*/  ENDCOLLECTIVE ;  /* 0x000000000000791b */ /* 0x03ffe20003800000 */
.L_x_14720:
[----:B------:R-:W-:Y:S05]  /*a4b0*/  BSYNC B0 ;  /* 0x0000000000007941 */ /* 0x000fea0003800000 */
.L_x_14719:
        /* <DEDUP_REMOVED lines=9> */
.L_x_14721:
[----:B------:R-:W-:Y:S02]  /*a550*/  IMAD.MOV.U32 R122, RZ, RZ, 0x4 ;  /* 0x00000004ff7a7424 */ /* 0x000fe400078e00ff */
[----:B------:R-:W-:Y:S01]  /*a560*/  FADD.FTZ R123, R123, R120 ;  /* 0x000000787b7b7221 */ /* 0x000fe20000010000 */
[----:B------:R-:W-:-:S04]  /*a570*/  MOV R120, 0xffffffff ;  /* 0xffffffff00787802 */ /* 0x000fc80000000f00 */
[----:B------:R-:W-:-:S07]  /*a580*/  MOV R167, R123 ;  /* 0x0000007b00a77202 */ /* 0x000fce0000000f00 */
[----:B------:R-:W-:Y:S05]  /*a590*/  WARPSYNC.COLLECTIVE R120, `(.L_x_14722) ;  /* 0x0000000078087348 */ /* 0x000fea0003c00000 */
[----:B------:R0:W1:Y:S02]  /*a5a0*/  SHFL.BFLY P6, R120, R167, R122, R121 ;  /* 0x0c00007aa7787389 */ /* 0x00006400000c0079 */
[----:B01----:R-:W-:Y:S01]  /*a5b0*/  ENDCOLLECTIVE ;  /* 0x000000000000791b */ /* 0x003fe20003800000 */
.L_x_14722:
[----:B------:R-:W-:Y:S02]  /*a5c0*/  IMAD.MOV.U32 R122, RZ, RZ, 0x8 ;  /* 0x00000008ff7a7424 */ /* 0x000fe400078e00ff */
[----:B------:R-:W-:Y:S01]  /*a5d0*/  FADD.FTZ R123, R123, R120 ;  /* 0x000000787b7b7221 */ /* 0x000fe20000010000 */
[----:B------:R-:W-:-:S04]  /*a5e0*/  MOV R120, 0xffffffff ;  /* 0xffffffff00787802 */ /* 0x000fc80000000f00 */
[----:B------:R-:W-:-:S07]  /*a5f0*/  MOV R167, R123 ;  /* 0x0000007b00a77202 */ /* 0x000fce0000000f00 */
[----:B------:R-:W-:Y:S05]  /*a600*/  WARPSYNC.COLLECTIVE R120, `(.L_x_14723) ;  /* 0x0000000078087348 */ /* 0x000fea0003c00000 */
[----:B------:R0:W1:Y:S02]  /*a610*/  SHFL.BFLY P6, R120, R167, R122, R121 ;  /* 0x0c00007aa7787389 */ /* 0x00006400000c0079 */
[----:B01----:R-:W-:Y:S01]  /*a620*/  ENDCOLLECTIVE ;  /* 0x000000000000791b */ /* 0x003fe20003800000 */
.L_x_14723:
[----:B------:R-:W-:Y:S02]  /*a630*/  IMAD.MOV.U32 R122, RZ, RZ, 0x10 ;  /* 0x00000010ff7a7424 */ /* 0x000fe400078e00ff */
[----:B------:R-:W-:Y:S01]  /*a640*/  FADD.FTZ R123, R123, R120 ;  /* 0x000000787b7b7221 */ /* 0x000fe20000010000 */
[----:B------:R-:W-:-:S04]  /*a650*/  MOV R120, 0xffffffff ;  /* 0xffffffff00787802 */ /* 0x000fc80000000f00 */
[----:B------:R-:W-:-:S07]  /*a660*/  MOV R167, R123 ;  /* 0x0000007b00a77202 */ /* 0x000fce0000000f00 */
[----:B------:R-:W-:Y:S05]  /*a670*/  WARPSYNC.COLLECTIVE R120, `(.L_x_14724) ;  /* 0x0000000078087348 */ /* 0x000fea0003c00000 */
[----:B------:R0:W1:Y:S02]  /*a680*/  SHFL.BFLY P6, R120, R167, R122, R121 ;  /* 0x0c00007aa7787389 */ /* 0x00006400000c0079 */
[----:B01----:R-:W-:Y:S01]  /*a690*/  ENDCOLLECTIVE ;  /* 0x000000000000791b */ /* 0x003fe20003800000 */
.L_x_14724:
        /* <DEDUP_REMOVED lines=176> */
.L_x_14725:
[----:B------:R-:W-:Y:S01]  /*b1a0*/  HFMA2.MMA R122, -RZ, RZ, 0, 1.1920928955078125e-07 ;  /* 0x00000002ff7a7435 */ /* 0x000fe200000001ff */
[----:B------:R-:W-:Y:S01]  /*b1b0*/  FADD.FTZ R165, R165, R120 ;  /* 0x00000078a5a57221 */ /* 0x000fe20000010000 */
[----:B------:R-:W-:-:S03]  /*b1c0*/  MOV R120, 0xffffffff ;  /* 0xffffffff00787802 */ /* 0x000fc60000000f00 */
[----:B------:R-:W-:-:S07]  /*b1d0*/  IMAD.MOV.U32 R167, RZ, RZ, R165 ;  /* 0x000000ffffa77224 */ /* 0x000fce00078e00a5 */
[----:B------:R-:W-:Y:S05]  /*b1e0*/  WARPSYNC.COLLECTIVE R120, `(.L_x_14726) ;  /* 0x0000000078087348 */ /* 0x000fea0003c00000 */
[----:B------:R0:W1:Y:S02]  /*b1f0*/  SHFL.BFLY P6, R120, R167, R122, R121 ;  /* 0x0c00007aa7787389 */ /* 0x00006400000c0079 */
[----:B01----:R-:W-:Y:S01]  /*b200*/  ENDCOLLECTIVE ;  /* 0x000000000000791b */ /* 0x003fe20003800000 */
.L_x_14726:
[----:B------:R-:W-:Y:S01]  /*b210*/  HFMA2.MMA R122, -RZ, RZ, 0, 2.384185791015625e-07 ;  /* 0x00000004ff7a7435 */ /* 0x000fe200000001ff */
[----:B------:R-:W-:Y:S01]  /*b220*/  FADD.FTZ R165, R165, R120 ;  /* 0x00000078a5a57221 */ /* 0x000fe20000010000 */
[----:B------:R-:W-:-:S03]  /*b230*/  MOV R120, 0xffffffff ;  /* 0xffffffff00787802 */ /* 0x000fc60000000f00 */
[----:B------:R-:W-:-:S07]  /*b240*/  IMAD.MOV.U32 R167, RZ, RZ, R165 ;  /* 0x000000ffffa77224 */ /* 0x000fce00078e00a5 */
[----:B------:R-:W-:Y:S05]  /*b250*/  WARPSYNC.COLLECTIVE R120, `(.L_x_14727) ;  /* 0x0000000078087348 */ /* 0x000fea0003c00000 */
[----:B------:R0:W1:Y:S02]  /*b260*/  SHFL.BFLY P6, R120, R167, R122, R121 ;  /* 0x0c00007aa7787389 */ /* 0x00006400000c0079 */
[----:B01----:R-:W-:Y:S01]  /*b270*/  ENDCOLLECTIVE ;  /* 0x000000000000791b */ /* 0x003fe20003800000 */
.L_x_14727:
[----:B------:R-:W-:Y:S01]  /*b280*/  HFMA2.MMA R122, -RZ, RZ, 0, 4.76837158203125e-07 ;  /* 0x00000008ff7a7435 */ /* 0x000fe200000001ff */
[----:B------:R-:W-:Y:S01]  /*b290*/  FADD.FTZ R165, R165, R120 ;  /* 0x00000078a5a57221 */ /* 0x000fe20000010000 */
[----:B------:R-:W-:-:S03]  /*b2a0*/  MOV R120, 0xffffffff ;  /* 0xffffffff00787802 */ /* 0x000fc60000000f00 */
[----:B------:R-:W-:-:S07]  /*b2b0*/  IMAD.MOV.U32 R167, RZ, RZ, R165 ;  /* 0x000000ffffa77224 */ /* 0x000fce00078e00a5 */
[----:B------:R-:W-:Y:S05]  /*b2c0*/  WARPSYNC.COLLECTIVE R120, `(.L_x_14728) ;  /* 0x0000000078087348 */ /* 0x000fea0003c00000 */
[----:B------:R0:W1:Y:S02]  /*b2d0*/  SHFL.BFLY P6, R120, R167, R122, R121 ;  /* 0x0c00007aa7787389 */ /* 0x00006400000c0079 */
[----:B01----:R-:W-:Y:S01]  /*b2e0*/  ENDCOLLECTIVE ;  /* 0x000000000000791b */ /* 0x003fe20003800000 */
.L_x_14728:
[----:B------:R-:W-:Y:S01]  /*b2f0*/  HFMA2.MMA R122, -RZ, RZ, 0, 9.5367431640625e-07 ;  /* 0x00000010ff7a7435 */ /* 0x000fe200000001ff */
[----:B------:R-:W-:Y:S01]  /*b300*/  FADD.FTZ R165, R165, R120 ;  /* 0x00000078a5a57221 */ /* 0x000fe20000010000 */
[----:B------:R-:W-:-:S03]  /*b310*/  MOV R120, 0xffffffff ;  /* 0xffffffff00787802 */ /* 0x000fc60000000f00 */
[----:B------:R-:W-:-:S07]  /*b320*/  IMAD.MOV.U32 R167, RZ, RZ, R165 ;  /* 0x000000ffffa77224 */ /* 0x000fce00078e00a5 */
[----:B------:R-:W-:Y:S05]  /*b330*/  WARPSYNC.COLLECTIVE R120, `(.L_x_14729) ;  /* 0x0000000078087348 */ /* 0x000fea0003c00000 */
[----:B------:R0:W1:Y:S02]  /*b340*/  SHFL.BFLY P6, R120, R167, R122, R121 ;  /* 0x0c00007aa7787389 */ /* 0x00006400000c0079 */
[----:B01----:R-:W-:Y:S01]  /*b350*/  ENDCOLLECTIVE ;  /* 0x000000000000791b */ /* 0x003fe20003800000 */
.L_x_14729:
[----:B------:R-:W-:Y:S05]  /*b360*/  BRA `(.L_x_14730) ;  /* 0xffffffd400f87947 */ /* 0x000fea000383ffff */
.L_x_14731:
        /* <DEDUP_REMOVED lines=9> */
.L_x_66052:


//--------------------- .text._ZN10layer_norm31ln_parallel_residual_fwd_kernelINS_13Kernel_traitsIf13__nv_bfloat16S2_S2_fjLj2560ELj1ELj4ELj1ELj16ENS_18Kernel_traits_baseILj2560EfS2_S2_S2_fjLj128EEEEELb0ELb1ELb1EEEvNS_9FwdParamsE --------------------------
	.section	.text._ZN10layer_norm31ln_parallel_residual_fwd_kernelINS_13Kernel_traitsIf13__nv_bfloat16S2_S2_fjLj2560ELj1ELj4ELj1ELj16ENS_18Kernel_traits_baseILj2560EfS2_S2_S2_fjLj128EEEEELb0ELb1ELb1EEEvNS_9FwdParamsE,"ax",@progbits
	.align	128
        .global         _ZN10layer_norm31ln_parallel_residual_fwd_kernelINS_13Kernel_traitsIf13__nv_bfloat16S2_S2_fjLj2560ELj1ELj4ELj1ELj16ENS_18Kernel_traits_baseILj2560EfS2_S2_S2_fjLj128EEEEELb0ELb1ELb1EEEvNS_9FwdParamsE
        .type           _ZN10layer_norm31ln_parallel_residual_fwd_kernelINS_13Kernel_traitsIf13__nv_bfloat16S2_S2_fjLj2560ELj1ELj4ELj1ELj16ENS_18Kernel_traits_baseILj2560EfS2_S2_S2_fjLj128EEEEELb0ELb1ELb1EEEvNS_9FwdParamsE,@function
        .size           _ZN10layer_norm31ln_parallel_residual_fwd_kernelINS_13Kernel_traitsIf13__nv_bfloat16S2_S2_fjLj2560ELj1ELj4ELj1ELj16ENS_18Kernel_traits_baseILj2560EfS2_S2_S2_fjLj128EEEEELb0ELb1ELb1EEEvNS_9FwdParamsE,(.L_x_66053 - _ZN10layer_norm31ln_parallel_residual_fwd_kernelINS_13Kernel_traitsIf13__nv_bfloat16S2_S2_fjLj2560ELj1ELj4ELj1ELj16ENS_18Kernel_traits_baseILj2560EfS2_S2_S2_fjLj128EEEEELb0ELb1ELb1EEEvNS_9FwdParamsE)
        .other          _ZN10layer_norm31ln_parallel_residual_fwd_kernelINS_13Kernel_traitsIf13__nv_bfloat16S2_S2_fjLj2560ELj1ELj4ELj1ELj16ENS_18Kernel_traits_baseILj2560EfS2_S2_S2_fjLj128EEEEELb0ELb1ELb1EEEvNS_9FwdParamsE,@"STO_CUDA_ENTRY STV_DEFAULT"
_ZN10layer_norm31ln_parallel_residual_fwd_kernelINS_13Kernel_traitsIf13__nv_bfloat16S2_S2_fjLj2560ELj1ELj4ELj1ELj16ENS_18Kernel_traits_baseILj2560EfS2_S2_S2_fjLj128EEEEELb0ELb1ELb1EEEvNS_9FwdParamsE:
.text._ZN10layer_norm31ln_parallel_residual_fwd_kernelINS_13Kernel_traitsIf13__nv_bfloat16S2_S2_fjLj2560ELj1ELj4ELj1ELj16ENS_18Kernel_traits_baseILj2560EfS2_S2_S2_fjLj128EEEEELb0ELb1ELb1EEEvNS_9FwdParamsE:
[----:B------:R-:W0:Y:S01]  /*0000*/  LDC R1, c[0x0][0x28] ;  /* 0x00000a00ff017b82 */ /* 0x000e220000000800 */
[----:B------:R-:W1:Y:S01]  /*0010*/  S2R R226, SR_TID.X ;  /* 0x0000000000e27919 */ /* 0x000e620000002100 */
[----:B------:R-:W-:Y:S01]  /*0020*/  ULDC.64 UR4, c[0x0][0x2c8] ;  /* 0x0000b20000047ab9 */ /* 0x000fe20000000a00 */
[----:B------:R-:W-:Y:S02]  /*0030*/  CS2R R40, SRZ ;  /* 0x0000000000287805 */ /* 0x000fe4000001ff00 */
[----:B------:R-:W-:Y:S02]  /*0040*/  ISETP.NE.U32.AND P1, PT, RZ, UR4, PT ;  /* 0x00000004ff007c0c */ /* 0x000fe4000bf25070 */
[----:B------:R-:W-:Y:S02]  /*0050*/  CS2R R42, SRZ ;  /* 0x00000000002a7805 */ /* 0x000fe4000001ff00 */
[----:B------:R-:W-:Y:S02]  /*0060*/  CS2R R44, SRZ ;  /* 0x00000000002c7805 */ /* 0x000fe4000001ff00 */
[----:B------:R-:W-:-:S02]  /*0070*/  CS2R R46, SRZ ;  /* 0x00000000002e7805 */ /* 0x000fc4000001ff00 */
[----:B------:R-:W-:Y:S02]  /*0080*/  ISETP.NE.AND.EX P1, PT, RZ, UR5, PT, P1 ;  /* 0x00000005ff007c0c */ /* 0x000fe4000bf25310 */
        /* <DEDUP_REMOVED lines=24> */
[----:B-1----:R-:W-:Y:S02]  /*0210*/  SHF.L.U32 R0, R226, 0x5, RZ ;  /* 0x00000005e2007819 */ /* 0x002fe400000006ff */
[----:B------:R-:W-:Y:S02]  /*0220*/  CS2R R96, SRZ ;  /* 0x0000000000607805 */ /* 0x000fe4000001ff00 */
[----:B------:R-:W-:Y:S02]  /*0230*/  CS2R R98, SRZ ;  /* 0x0000000000627805 */ /* 0x000fe4000001ff00 */
[----:B------:R-:W-:Y:S02]  /*0240*/  CS2R R100, SRZ ;  /* 0x0000000000647805 */ /* 0x000fe4000001ff00 */
[----:B------:R-:W-:-:S02]  /*0250*/  LOP3.LUT R0, R0, 0x3e0, RZ, 0xc0, !PT ;  /* 0x000003e000007812 */ /* 0x000fc400078ec0ff */
[----:B------:R-:W-:Y:S02]  /*0260*/  CS2R R102, SRZ ;  /* 0x0000000000667805 */ /* 0x000fe4000001ff00 */
[----:B------:R-:W-:Y:S02]  /*0270*/  CS2R R104, SRZ ;  /* 0x0000000000687805 */ /* 0x000fe4000001ff00 */
[----:B------:R-:W-:Y:S02]  /*0280*/  CS2R R106, SRZ ;  /* 0x00000000006a7805 */ /* 0x000fe4000001ff00 */
[----:B------:R-:W-:Y:S02]  /*0290*/  IADD3 R4, P3, R0, UR4, RZ ;  /* 0x0000000400047c10 */ /* 0x000fe4000ff7e0ff */
[----:B------:R-:W-:Y:S02]  /*02a0*/  CS2R R108, SRZ ;  /* 0x00000000006c7805 */ /* 0x000fe4000001ff00 */
[----:B------:R-:W-:-:S02]  /*02b0*/  CS2R R110, SRZ ;  /* 0x00000000006e7805 */ /* 0x000fc4000001ff00 */
[----:B------:R-:W-:Y:S02]  /*02c0*/  CS2R R112, SRZ ;  /* 0x0000000000707805 */ /* 0x000fe4000001ff00 */
[----:B------:R-:W-:Y:S02]  /*02d0*/  CS2R R114, SRZ ;  /* 0x0000000000727805 */ /* 0x000fe4000001ff00 */
[----:B------:R-:W-:Y:S02]  /*02e0*/  CS2R R116, SRZ ;  /* 0x0000000000747805 */ /* 0x000fe4000001ff00 */
[----:B------:R-:W-:Y:S02]  /*02f0*/  CS2R R118, SRZ ;  /* 0x0000000000767805 */ /* 0x000fe4000001ff00 */
[----:B------:R-:W-:Y:S01]  /*0300*/  IADD3.X R5, RZ, UR5, RZ, P3, !PT ;  /* 0x00000005ff057c10 */ /* 0x000fe20009ffe4ff */
[----:B------:R-:W-:Y:S01]  /*0310*/  ULDC.64 UR4, c[0x0][0x208] ;  /* 0x0000820000047ab9 */ /* 0x000fe20000000a00 */
[----:B------:R-:W1:Y:S01]  /*0320*/  S2R R3, SR_CTAID.X ;  /* 0x0000000000037919 */ /* 0x000e620000002500 */
[----:B------:R-:W2:Y:S01]  /*0330*/  LDC.64 R8, c[0x0][0x228] ;  /* 0x00008a00ff087b82 */ /* 0x000ea20000000a00 */
[----:B------:R-:W-:Y:S01]  /*0340*/  SHF.R.U32.HI R2, RZ, 0x5, R226 ;  /* 0x00000005ff027819 */ /* 0x000fe200000116e2 */
[----:B------:R-:W-:Y:S01]  /*0350*/  ULDC.64 UR6, c[0x0][0x260] ;  /* 0x0000980000067ab9 */ /* 0x000fe20000000a00 */
[----:B------:R3:W5:Y:S01]  /*0360*/  @P1 LDG.E.128 R40, desc[UR4][R4.64] ;  /* 0x0000000404281981 */ /* 0x000762000c1e1d00 */
[----:B------:R-:W-:Y:S01]  /*0370*/  ULDC.64 UR8, c[0x0][0x230] ;  /* 0x00008c0000087ab9 */ /* 0x000fe20000000a00 */
[----:B0-----:R-:W-:-:S02]  /*0380*/  IADD3 R1, R1, -0x50, RZ ;  /* 0xffffffb001017810 */ /* 0x001fc40007ffe0ff */
[----:B------:R3:W5:Y:S04]  /*0390*/  @P1 LDG.E.128 R44, desc[UR4][R4.64+0x10] ;  /* 0x00001004042c1981 */ /* 0x000768000c1e1d00 */
[----:B------:R3:W5:Y:S04]  /*03a0*/  @P1 LDG.E.128 R48, desc[UR4][R4.64+0x400] ;  /* 0x0004000404301981 */ /* 0x000768000c1e1d00 */
[----:B------:R3:W5:Y:S04]  /*03b0*/  @P1 LDG.E.128 R52, desc[UR4][R4.64+0x410] ;  /* 0x0004100404341981 */ /* 0x000768000c1e1d00 */
[----:B------:R3:W5:Y:S04]  /*03c0*/  @P1 LDG.E.128 R56, desc[UR4][R4.64+0x800] ;  /* 0x0008000404381981 */ /* 0x000768000c1e1d00 */
[----:B------:R3:W5:Y:S01]  /*03d0*/  @P1 LDG.E.128 R60, desc[UR4][R4.64+0x810] ;  /* 0x00081004043c1981 */ /* 0x000762000c1e1d00 */
[----:B--2---:R-:W-:-:S03]  /*03e0*/  LOP3.LUT P0, RZ, R8, UR8, RZ, 0xfc, !PT ;  /* 0x0000000808ff7c12 */ /* 0x004fc6000f80fcff */
[----:B------:R3:W5:Y:S01]  /*03f0*/  @P1 LDG.E.128 R64, desc[UR4][R4.64+0xc00] ;  /* 0x000c000404401981 */ /* 0x000762000c1e1d00 */
[----:B------:R-:W-:-:S03]  /*0400*/  LOP3.LUT P0, RZ, R9, UR9, RZ, 0xfc, P0 ;  /* 0x0000000909ff7c12 */ /* 0x000fc6000800fcff */
[----:B------:R3:W5:Y:S01]  /*0410*/  @P1 LDG.E.128 R68, desc[UR4][R4.64+0xc10] ;  /* 0x000c100404441981 */ /* 0x000762000c1e1d00 */
[----:B-1----:R-:W-:Y:S02]  /*0420*/  LEA R6, R3, R2, 0x2 ;  /* 0x0000000203067211 */ /* 0x002fe400078e10ff */
[----:B------:R-:W-:Y:S01]  /*0430*/  IADD3 R2, P2, R0, UR6, RZ ;  /* 0x0000000600027c10 */ /* 0x000fe2000ff5e0ff */
[----:B------:R3:W5:Y:S01]  /*0440*/  @P1 LDG.E.128 R72, desc[UR4][R4.64+0x1000] ;  /* 0x0010000404481981 */ /* 0x000762000c1e1d00 */
[----:B------:R-:W-:Y:S02]  /*0450*/  ULDC UR6, c[0x0][0x214] ;  /* 0x0000850000067ab9 */ /* 0x000fe40000000800 */
[----:B------:R-:W-:Y:S01]  /*0460*/  IADD3.X R3, RZ, UR7, RZ, P2, !PT ;  /* 0x00000007ff037c10 */ /* 0x000fe200097fe4ff */
[----:B------:R3:W5:Y:S01]  /*0470*/  @P1 LDG.E.128 R76, desc[UR4][R4.64+0x1010] ;  /* 0x00101004044c1981 */ /* 0x000762000c1e1d00 */
[----:B------:R-:W-:-:S03]  /*0480*/  ISETP.GE.AND P2, PT, R6, UR6, PT ;  /* 0x0000000606007c0c */ /* 0x000fc6000bf46270 */
        /* <DEDUP_REMOVED lines=10> */
[----:B------:R-:W-:Y:S05]  /*0530*/  @P2 EXIT ;  /* 0x000000000000294d */ /* 0x000fea0003800000 */
[----:B------:R-:W2:Y:S04]  /*0540*/  LDG.E.128 R28, desc[UR4][R2.64] ;  /* 0x00000004021c7981 */ /* 0x000ea8000c1e1d00 */
[----:B------:R-:W4:Y:S04]  /*0550*/  LDG.E.128 R12, desc[UR4][R2.64+0x800] ;  /* 0x00080004020c7981 */ /* 0x000f28000c1e1d00 */
[----:B------:R-:W3:Y:S04]  /*0560*/  LDG.E.128 R24, desc[UR4][R2.64+0x10] ;  /* 0x0000100402187981 */ /* 0x000ee8000c1e1d00 */
[----:B------:R-:W3:Y:S04]  /*0570*/  LDG.E.128 R20, desc[UR4][R2.64+0x400] ;  /* 0x0004000402147981 */ /* 0x000ee8000c1e1d00 */
[----:B------:R-:W3:Y:S04]  /*0580*/  LDG.E.128 R16, desc[UR4][R2.64+0x410] ;  /* 0x0004100402107981 */ /* 0x000ee8000c1e1d00 */
[----:B------:R0:W5:Y:S04]  /*0590*/  LDG.E.128 R248, desc[UR4][R2.64+0x810] ;  /* 0x0008100402f87981 */ /* 0x000168000c1e1d00 */
        /* <DEDUP_REMOVED lines=13> */
[----:B------:R0:W5:Y:S01]  /*0670*/  LDG.E.128 R152, desc[UR4][R2.64+0x2410] ;  /* 0x0024100402987981 */ /* 0x000162000c1e1d00 */
[----:B------:R-:W-:Y:S01]  /*0680*/  ISETP.NE.U32.AND P1, PT, R8, RZ, PT ;  /* 0x000000ff0800720c */ /* 0x000fe20003f25070 */
[----:B------:R-:W-:Y:S01]  /*0690*/  ULDC.U8 UR6, c[0x0][0x2a0] ;  /* 0x0000a80000067ab9 */ /* 0x000fe20000000000 */
[----:B------:R-:W-:Y:S01]  /*06a0*/  MOV R0, R6 ;  /* 0x0000000600007202 */ /* 0x000fe20000000f00 */
[----:B------:R-:W-:Y:S01]  /*06b0*/  ULDC UR7, c[0x0][0x2d8] ;  /* 0x0000b60000077ab9 */ /* 0x000fe20000000800 */
[----:B------:R-:W-:Y:S01]  /*06c0*/  ISETP.NE.AND.EX P1, PT, R9, RZ, PT, P1 ;  /* 0x000000ff0900720c */ /* 0x000fe20003f25310 */
[----:B------:R-:W-:Y:S01]  /*06d0*/  ULDC.64 UR12, c[0x0][0x230] ;  /* 0x00008c00000c7ab9 */ /* 0x000fe20000000a00 */
[----:B------:R-:W-:Y:S01]  /*06e0*/  LOP3.LUT R226, R226, 0x1f, RZ, 0xc0, !PT ;  /* 0x0000001fe2e27812 */ /* 0x000fe200078ec0ff */
[----:B------:R-:W-:Y:S01]  /*06f0*/  ULDC.64 UR10, c[0x0][0x228] ;  /* 0x00008a00000a7ab9 */ /* 0x000fe20000000a00 */
[----:B------:R-:W-:Y:S01]  /*0700*/  ISETP.NE.AND P5, PT, RZ, UR6, PT ;  /* 0x00000006ff007c0c */ /* 0x000fe2000bfa5270 */
[----:B------:R-:W-:Y:S01]  /*0710*/  ULDC UR6, c[0x0][0x218] ;  /* 0x0000860000067ab9 */ /* 0x000fe20000000800 */
[----:B------:R-:W-:Y:S01]  /*0720*/  ULDC.64 UR8, c[0x0][0x2b8] ;  /* 0x0000ae0000087ab9 */ /* 0x000fe20000000a00 */
[----:B--2---:R0:W-:Y:S04]  /*0730*/  STL.64 [R1+0x40], R28 ;  /* 0x0000401c01007387 */ /* 0x0041e80000100a00 */
[----:B------:R0:W-:Y:S04]  /*0740*/  STL.64 [R1+0x48], R30 ;  /* 0x0000481e01007387 */ /* 0x0001e80000100a00 */
[----:B----4-:R0:W-:Y:S04]  /*0750*/  STL.64 [R1], R12 ;  /* 0x0000000c01007387 */ /* 0x0101e80000100a00 */
[----:B---3--:R0:W-:Y:S04]  /*0760*/  STL.64 [R1+0x30], R24 ;  /* 0x0000301801007387 */ /* 0x0081e80000100a00 */
[----:B------:R0:W-:Y:S04]  /*0770*/  STL.64 [R1+0x38], R26 ;  /* 0x0000381a01007387 */ /* 0x0001e80000100a00 */
[----:B------:R0:W-:Y:S04]  /*0780*/  STL.64 [R1+0x8], R14 ;  /* 0x0000080e01007387 */ /* 0x0001e80000100a00 */
[----:B------:R0:W-:Y:S04]  /*0790*/  STL.64 [R1+0x20], R20 ;  /* 0x0000201401007387 */ /* 0x0001e80000100a00 */
[----:B------:R0:W-:Y:S04]  /*07a0*/  STL.64 [R1+0x28], R22 ;  /* 0x0000281601007387 */ /* 0x0001e80000100a00 */
[----:B------:R0:W-:Y:S04]  /*07b0*/  STL.64 [R1+0x10], R16 ;  /* 0x0000101001007387 */ /* 0x0001e80000100a00 */
[----:B------:R0:W-:Y:S02]  /*07c0*/  STL.64 [R1+0x18], R18 ;  /* 0x0000181201007387 */ /* 0x0001e40000100a00 */
.L_x_15053:
[----:B------:R-:W1:Y:S01]  /*07d0*/  LDC.64 R216, c[0x0][0x220] ;  /* 0x00008800ffd87b82 */ /* 0x000e620000000a00 */
[----:B0-2---:R-:W-:Y:S01]  /*07e0*/  IMAD R2, R0, UR6, RZ ;  /* 0x0000000600027c24 */ /* 0x005fe2000f8e02ff */
        /* <DEDUP_REMOVED lines=8> */
[C---:B-1----:R-:W-:Y:S01]  /*0870*/  IMAD.WIDE.U32 R4, R2.reuse, 0x10, R216 ;  /* 0x0000001002047825 */ /* 0x042fe200078e00d8 */
        /* <DEDUP_REMOVED lines=14> */
.L_x_14733:
[----:B-----5:R-:W-:-:S05]  /*0960*/  SHF.L.U32 R4, R32, 0x10, RZ ;  /* 0x0000001020047819 */ /* 0x020fca00000006ff */
[----:B------:R-:W-:Y:S01]  /*0970*/  FADD.FTZ R25, R25, R4 ;  /* 0x0000000419197221 */ /* 0x000fe20000010000 */
[----:B------:R-:W-:Y:S06]  /*0980*/  BRA `(.L_x_14734) ;  /* 0x0000000000107947 */ /* 0x000fec0003800000 */
.L_x_14732:
[----:B-----5:R-:W-:Y:S02]  /*0990*/  SHF.L.U32 R4, R36, 0x10, RZ ;  /* 0x0000001024047819 */ /* 0x020fe400000006ff */
[----:B------:R-:W-:-:S03]  /*09a0*/  @P2 SHF.L.U32 R8, R32, 0x10, RZ ;  /* 0x0000001020082819 */ /* 0x000fc600000006ff */
[----:B------:R-:W-:-:S04]  /*09b0*/  FADD.FTZ R25, R25, R4 ;  /* 0x0000000419197221 */ /* 0x000fc80000010000 */
[----:B------:R-:W-:-:S07]  /*09c0*/  @P2 FADD.FTZ R25, R25, R8 ;  /* 0x0000000819192221 */ /* 0x000fce0000010000 */
.L_x_14734:
[----:B------:R-:W-:-:S04]  /*09d0*/  F2FP.BF16.F32.PACK_AB R3, RZ, R25 ;  /* 0x00000019ff03723e */ /* 0x000fc800000010ff */
[----:B------:R-:W-:-:S07]  /*09e0*/  PRMT R156, R3, 0x7610, R156 ;  /* 0x00007610039c7816 */ /* 0x000fce000000009c */
.L_x_14735:
[----:B------:R-:W-:Y:S01]  /*09f0*/  SHF.L.U32 R26, R26, 0x10, RZ ;  /* 0x000000101a1a7819 */ /* 0x000fe200000006ff */
[----:B------:R-:W-:Y:S06]  /*0a00*/  @P3 BRA `(.L_x_14736) ;  /* 0x0000000000243947 */ /* 0x000fec0003800000 */
[----:B------:R-:W-:-:S04]  /*0a10*/  ISETP.NE.U32.AND P4, PT, RZ, UR12, PT ;  /* 0x0000000cff007c0c */ /* 0x000fc8000bf85070 */
[----:B------:R-:W-:-:S13]  /*0a20*/  ISETP.NE.AND.EX P4, PT, RZ, UR13, PT, P4 ;  /* 0x0000000dff007c0c */ /* 0x000fda000bf85340 */
[----:B------:R-:W-:Y:S05]  /*0a30*/  @P4 BRA `(.L_x_14737) ;  /* 0x0000000000084947 */ /* 0x000fea0003800000 */
[----:B------:R-:W-:Y:S05]  /*0a40*/  @P0 BRA `(.L_x_14738) ;  /* 0x00000000002c0947 */ /* 0x000fea0003800000 */
[----:B------:R-:W-:Y:S05]  /*0a50*/  BRA `(.L_x_14739) ;  /* 0x0000000000307947 */ /* 0x000fea0003800000 */
.L_x_14737:
[----:B-----5:R-:W-:-:S04]  /*0a60*/  PRMT R3, R32, 0x7632, R3 ;  /* 0x0000763220037816 */ /* 0x020fc80000000003 */
[----:B------:R-:W-:-:S05]  /*0a70*/  SHF.L.U32 R3, R3, 0x10, RZ ;  /* 0x0000001003037819 */ /* 0x000fca00000006ff */
[----:B------:R-:W-:Y:S01]  /*0a80*/  FADD.FTZ R26, R26, R3 ;  /* 0x000000031a1a7221 */ /* 0x000fe20000010000 */
[----:B------:R-:W-:Y:S06]  /*0a90*/  BRA `(.L_x_14738) ;  /* 0x0000000000187947 */ /* 0x000fec0003800000 */
.L_x_14736:
[----:B-----5:R-:W-:Y:S02]  /*0aa0*/  PRMT R3, R36, 0x7632, R3 ;  /* 0x0000763224037816 */ /* 0x020fe40000000003 */
[----:B------:R-:W-:Y:S02]  /*0ab0*/  @P2 PRMT R4, R32, 0x7632, R4 ;  /* 0x0000763220042816 */ /* 0x000fe40000000004 */
[----:B------:R-:W-:Y:S02]  /*0ac0*/  SHF.L.U32 R3, R3, 0x10, RZ ;  /* 0x0000001003037819 */ /* 0x000fe400000006ff */
[----:B------:R-:W-:-:S03]  /*0ad0*/  @P2 SHF.L.U32 R9, R4, 0x10, RZ ;  /* 0x0000001004092819 */ /* 0x000fc600000006ff */
[----:B------:R-:W-:-:S04]  /*0ae0*/  FADD.FTZ R26, R26, R3 ;  /* 0x000000031a1a7221 */ /* 0x000fc80000010000 */
[----:B------:R-:W-:-:S07]  /*0af0*/  @P2 FADD.FTZ R26, R26, R9 ;  /* 0x000000091a1a2221 */ /* 0x000fce0000010000 */
.L_x_14738:
[----:B------:R-:W-:-:S04]  /*0b00*/  F2FP.BF16.F32.PACK_AB R3, RZ, R26 ;  /* 0x0000001aff03723e */ /* 0x000fc800000010ff */
[----:B------:R-:W-:-:S07]  /*0b10*/  PRMT R156, R156, 0x5410, R3 ;  /* 0x000054109c9c7816 */ /* 0x000fce0000000003 */
.L_x_14739:
        /* <DEDUP_REMOVED lines=8> */
.L_x_14741:
[----:B-----5:R-:W-:-:S05]  /*0ba0*/  SHF.L.U32 R4, R33, 0x10, RZ ;  /* 0x0000001021047819 */ /* 0x020fca00000006ff */
[----:B------:R-:W-:Y:S01]  /*0bb0*/  FADD.FTZ R27, R27, R4 ;  /* 0x000000041b1b7221 */ /* 0x000fe20000010000 */
[----:B------:R-:W-:Y:S06]  /*0bc0*/  BRA `(.L_x_14742) ;  /* 0x0000000000107947 */ /* 0x000fec0003800000 */
.L_x_14740:
[----:B-----5:R-:W-:Y:S02]  /*0bd0*/  SHF.L.U32 R4, R37, 0x10, RZ ;  /* 0x0000001025047819 */ /* 0x020fe400000006ff */
[----:B------:R-:W-:-:S03]  /*0be0*/  @P2 SHF.L.U32 R8, R33, 0x10, RZ ;  /* 0x0000001021082819 */ /* 0x000fc600000006ff */
[----:B------:R-:W-:-:S04]  /*0bf0*/  FADD.FTZ R27, R27, R4 ;  /* 0x000000041b1b7221 */ /* 0x000fc80000010000 */
[----:B------:R-:W-:-:S07]  /*0c00*/  @P2 FADD.FTZ R27, R27, R8 ;  /* 0x000000081b1b2221 */ /* 0x000fce0000010000 */
.L_x_14742:
[----:B------:R-:W-:-:S04]  /*0c10*/  F2FP.BF16.F32.PACK_AB R3, RZ, R27 ;  /* 0x0000001bff03723e */ /* 0x000fc800000010ff */
[----:B------:R-:W-:-:S07]  /*0c20*/  PRMT R157, R3, 0x7610, R157 ;  /* 0x00007610039d7816 */ /* 0x000fce000000009d */
.L_x_14743:
[----:B------:R-:W-:Y:S01]  /*0c30*/  SHF.L.U32 R164, R5, 0x10, RZ ;  /* 0x0000001005a47819 */ /* 0x000fe200000006ff */
[----:B------:R-:W-:Y:S06]  /*0c40*/  @P3 BRA `(.L_x_14744) ;  /* 0x0000000000243947 */ /* 0x000fec0003800000 */
[----:B------:R-:W-:-:S04]  /*0c50*/  ISETP.NE.U32.AND P4, PT, RZ, UR12, PT ;  /* 0x0000000cff007c0c */ /* 0x000fc8000bf85070 */
[----:B------:R-:W-:-:S13]  /*0c60*/  ISETP.NE.AND.EX P4, PT, RZ, UR13, PT, P4 ;  /* 0x0000000dff007c0c */ /* 0x000fda000bf85340 */
[----:B------:R-:W-:Y:S05]  /*0c70*/  @P4 BRA `(.L_x_14745) ;  /* 0x0000000000084947 */ /* 0x000fea0003800000 */
[----:B------:R-:W-:Y:S05]  /*0c80*/  @P0 BRA `(.L_x_14746) ;  /* 0x00000000002c0947 */ /* 0x000fea0003800000 */
[----:B------:R-:W-:Y:S05]  /*0c90*/  BRA `(.L_x_14747) ;  /* 0x0000000000307947 */ /* 0x000fea0003800000 */
.L_x_14745:
[----:B-----5:R-:W-:-:S04]  /*0ca0*/  PRMT R3, R33, 0x7632, R3 ;  /* 0x0000763221037816 */ /* 0x020fc80000000003 */
[----:B------:R-:W-:-:S05]  /*0cb0*/  SHF.L.U32 R3, R3, 0x10, RZ ;  /* 0x0000001003037819 */ /* 0x000fca00000006ff */
[----:B------:R-:W-:Y:S01]  /*0cc0*/  FADD.FTZ R164, R164, R3 ;  /* 0x00000003a4a47221 */ /* 0x000fe20000010000 */
[----:B------:R-:W-:Y:S06]  /*0cd0*/  BRA `(.L_x_14746) ;  /* 0x0000000000187947 */ /* 0x000fec0003800000 */
.L_x_14744:
[----:B-----5:R-:W-:Y:S02]  /*0ce0*/  PRMT R3, R37, 0x7632, R3 ;  /* 0x0000763225037816 */ /* 0x020fe40000000003 */
[----:B------:R-:W-:Y:S02]  /*0cf0*/  @P2 PRMT R4, R33, 0x7632, R4 ;  /* 0x0000763221042816 */ /* 0x000fe40000000004 */
[----:B------:R-:W-:Y:S02]  /*0d00*/  SHF.L.U32 R3, R3, 0x10, RZ ;  /* 0x0000001003037819 */ /* 0x000fe400000006ff */
[----:B------:R-:W-:-:S03]  /*0d10*/  @P2 SHF.L.U32 R5, R4, 0x10, RZ ;  /* 0x0000001004052819 */ /* 0x000fc600000006ff */
[----:B------:R-:W-:-:S04]  /*0d20*/  FADD.FTZ R164, R164, R3 ;  /* 0x00000003a4a47221 */ /* 0x000fc80000010000 */
[----:B------:R-:W-:-:S07]  /*0d30*/  @P2 FADD.FTZ R164, R164, R5 ;  /* 0x00000005a4a42221 */ /* 0x000fce0000010000 */
.L_x_14746:
[----:B------:R-:W-:-:S04]  /*0d40*/  F2FP.BF16.F32.PACK_AB R3, RZ, R164 ;  /* 0x000000a4ff03723e */ /* 0x000fc800000010ff */
[----:B------:R-:W-:-:S07]  /*0d50*/  PRMT R157, R157, 0x5410, R3 ;  /* 0x000054109d9d7816 */ /* 0x000fce0000000003 */
.L_x_14747:
        /* <DEDUP_REMOVED lines=8> */
.L_x_14749:
[----:B-----5:R-:W-:-:S05]  /*0de0*/  SHF.L.U32 R4, R34, 0x10, RZ ;  /* 0x0000001022047819 */ /* 0x020fca00000006ff */
[----:B------:R-:W-:Y:S01]  /*0df0*/  FADD.FTZ R165, R165, R4 ;  /* 0x00000004a5a57221 */ /* 0x000fe20000010000 */
[----:B------:R-:W-:Y:S06]  /*0e00*/  BRA `(.L_x_14750) ;  /* 0x0000000000107947 */ /* 0x000fec0003800000 */
.L_x_14748:
[----:B-----5:R-:W-:Y:S02]  /*0e10*/  SHF.L.U32 R4, R38, 0x10, RZ ;  /* 0x0000001026047819 */ /* 0x020fe400000006ff */
[----:B------:R-:W-:-:S03]  /*0e20*/  @P2 SHF.L.U32 R8, R34, 0x10, RZ ;  /* 0x0000001022082819 */ /* 0x000fc600000006ff */
[----:B------:R-:W-:-:S04]  /*0e30*/  FADD.FTZ R165, R165, R4 ;  /* 0x00000004a5a57221 */ /* 0x000fc80000010000 */
[----:B------:R-:W-:-:S07]  /*0e40*/  @P2 FADD.FTZ R165, R165, R8 ;  /* 0x00000008a5a52221 */ /* 0x000fce0000010000 */
.L_x_14750:
[----:B------:R-:W-:-:S04]  /*0e50*/  F2FP.BF16.F32.PACK_AB R3, RZ, R165 ;  /* 0x000000a5ff03723e */ /* 0x000fc800000010ff */
[----:B------:R-:W-:-:S07]  /*0e60*/  PRMT R158, R3, 0x7610, R158 ;  /* 0x00007610039e7816 */ /* 0x000fce000000009e */
.L_x_14751:
[----:B------:R-:W-:Y:S01]  /*0e70*/  SHF.L.U32 R166, R6, 0x10, RZ ;  /* 0x0000001006a67819 */ /* 0x000fe200000006ff */
[----:B------:R-:W-:Y:S06]  /*0e80*/  @P3 BRA `(.L_x_14752) ;  /* 0x0000000000243947 */ /* 0x000fec0003800000 */
[----:B------:R-:W-:-:S04]  /*0e90*/  ISETP.NE.U32.AND P4, PT, RZ, UR12, PT ;  /* 0x0000000cff007c0c */ /* 0x000fc8000bf85070 */
[----:B------:R-:W-:-:S13]  /*0ea0*/  ISETP.NE.AND.EX P4, PT, RZ, UR13, PT, P4 ;  /* 0x0000000dff007c0c */ /* 0x000fda000bf85340 */
[----:B------:R-:W-:Y:S05]  /*0eb0*/  @P4 BRA `(.L_x_14753) ;  /* 0x0000000000084947 */ /* 0x000fea0003800000 */
[----:B------:R-:W-:Y:S05]  /*0ec0*/  @P0 BRA `(.L_x_14754) ;  /* 0x00000000002c0947 */ /* 0x000fea0003800000 */
[----:B------:R-:W-:Y:S05]  /*0ed0*/  BRA `(.L_x_14755) ;  /* 0x0000000000307947 */ /* 0x000fea0003800000 */
.L_x_14753:
[----:B-----5:R-:W-:-:S04]  /*0ee0*/  PRMT R3, R34, 0x7632, R3 ;  /* 0x0000763222037816 */ /* 0x020fc80000000003 */
[----:B------:R-:W-:-:S05]  /*0ef0*/  SHF.L.U32 R3, R3, 0x10, RZ ;  /* 0x0000001003037819 */ /* 0x000fca00000006ff */
[----:B------:R-:W-:Y:S01]  /*0f00*/  FADD.FTZ R166, R166, R3 ;  /* 0x00000003a6a67221 */ /* 0x000fe20000010000 */
[----:B------:R-:W-:Y:S06]  /*0f10*/  BRA `(.L_x_14754) ;  /* 0x0000000000187947 */ /* 0x000fec0003800000 */
.L_x_14752:
[----:B-----5:R-:W-:Y:S02]  /*0f20*/  PRMT R3, R38, 0x7632, R3 ;  /* 0x0000763226037816 */ /* 0x020fe40000000003 */
[----:B------:R-:W-:Y:S02]  /*0f30*/  @P2 PRMT R4, R34, 0x7632, R4 ;  /* 0x0000763222042816 */ /* 0x000fe40000000004 */
[----:B------:R-:W-:Y:S02]  /*0f40*/  SHF.L.U32 R3, R3, 0x10, RZ ;  /* 0x0000001003037819 */ /* 0x000fe400000006ff */
[----:B------:R-:W-:-:S03]  /*0f50*/  @P2 SHF.L.U32 R5, R4, 0x10, RZ ;  /* 0x0000001004052819 */ /* 0x000fc600000006ff */
[----:B------:R-:W-:-:S04]  /*0f60*/  FADD.FTZ R166, R166, R3 ;  /* 0x00000003a6a67221 */ /* 0x000fc80000010000 */
[----:B------:R-:W-:-:S07]  /*0f70*/  @P2 FADD.FTZ R166, R166, R5 ;  /* 0x00000005a6a62221 */ /* 0x000fce0000010000 */
.L_x_14754:
[----:B------:R-:W-:-:S04]  /*0f80*/  F2FP.BF16.F32.PACK_AB R3, RZ, R166 ;  /* 0x000000a6ff03723e */ /* 0x000fc800000010ff */
[----:B------:R-:W-:-:S07]  /*0f90*/  PRMT R158, R158, 0x5410, R3 ;  /* 0x000054109e9e7816 */ /* 0x000fce0000000003 */
.L_x_14755:
        /* <DEDUP_REMOVED lines=8> */
.L_x_14757:
[----:B-----5:R-:W-:-:S05]  /*1020*/  SHF.L.U32 R3, R35, 0x10, RZ ;  /* 0x0000001023037819 */ /* 0x020fca00000006ff */
[----:B------:R-:W-:Y:S01]  /*1030*/  FADD.FTZ R168, R168, R3 ;  /* 0x00000003a8a87221 */ /* 0x000fe20000010000 */
[----:B------:R-:W-:Y:S06]  /*1040*/  BRA `(.L_x_14758) ;  /* 0x0000000000107947 */ /* 0x000fec0003800000 */
.L_x_14756:
[----:B-----5:R-:W-:Y:S02]  /*1050*/  SHF.L.U32 R3, R39, 0x10, RZ ;  /* 0x0000001027037819 */ /* 0x020fe400000006ff */
[----:B------:R-:W-:-:S03]  /*1060*/  @P2 SHF.L.U32 R5, R35, 0x10, RZ ;  /* 0x0000001023052819 */ /* 0x000fc600000006ff */
[----:B------:R-:W-:-:S04]  /*1070*/  FADD.FTZ R168, R168, R3 ;  /* 0x00000003a8a87221 */ /* 0x000fc80000010000 */
[----:B------:R-:W-:-:S07]  /*1080*/  @P2 FADD.FTZ R168, R168, R5 ;  /* 0x00000005a8a82221 */ /* 0x000fce0000010000 */
.L_x_14758:
[----:B------:R-:W-:-:S04]  /*1090*/  F2FP.BF16.F32.PACK_AB R3, RZ, R168 ;  /* 0x000000a8ff03723e */ /* 0x000fc800000010ff */
[----:B------:R-:W-:-:S07]  /*10a0*/  PRMT R159, R3, 0x7610, R159 ;  /* 0x00007610039f7816 */ /* 0x000fce000000009f */
.L_x_14759:
[----:B------:R-:W-:Y:S01]  /*10b0*/  SHF.L.U32 R169, R7, 0x10, RZ ;  /* 0x0000001007a97819 */ /* 0x000fe200000006ff */
[----:B------:R-:W-:Y:S06]  /*10c0*/  @P3 BRA `(.L_x_14760) ;  /* 0x0000000000243947 */ /* 0x000fec0003800000 */
[----:B------:R-:W-:-:S04]  /*10d0*/  ISETP.NE.U32.AND P4, PT, RZ, UR12, PT ;  /* 0x0000000cff007c0c */ /* 0x000fc8000bf85070 */
[----:B------:R-:W-:-:S13]  /*10e0*/  ISETP.NE.AND.EX P4, PT, RZ, UR13, PT, P4 ;  /* 0x0000000dff007c0c */ /* 0x000fda000bf85340 */
[----:B------:R-:W-:Y:S05]  /*10f0*/  @P4 BRA `(.L_x_14761) ;  /* 0x0000000000084947 */ /* 0x000fea0003800000 */
[----:B------:R-:W-:Y:S05]  /*1100*/  @P0 BRA `(.L_x_14762) ;  /* 0x00000000002c0947 */ /* 0x000fea0003800000 */
[----:B------:R-:W-:Y:S05]  /*1110*/  BRA `(.L_x_14763) ;  /* 0x0000000000307947 */ /* 0x000fea0003800000 */
.L_x_14761:
[----:B-----5:R-:W-:-:S04]  /*1120*/  PRMT R3, R35, 0x7632, R3 ;  /* 0x0000763223037816 */ /* 0x020fc80000000003 */
[----:B------:R-:W-:-:S05]  /*1130*/  SHF.L.U32 R4, R3, 0x10, RZ ;  /* 0x0000001003047819 */ /* 0x000fca00000006ff */
[----:B------:R-:W-:Y:S01]  /*1140*/  FADD.FTZ R169, R169, R4 ;  /* 0x00000004a9a97221 */ /* 0x000fe20000010000 */
[----:B------:R-:W-:Y:S06]  /*1150*/  BRA `(.L_x_14762) ;  /* 0x0000000000187947 */ /* 0x000fec0003800000 */
.L_x_14760:
[----:B-----5:R-:W-:Y:S02]  /*1160*/  PRMT R3, R39, 0x7632, R3 ;  /* 0x0000763227037816 */ /* 0x020fe40000000003 */
[----:B------:R-:W-:Y:S02]  /*1170*/  @P2 PRMT R5, R35, 0x7632, R5 ;  /* 0x0000763223052816 */ /* 0x000fe40000000005 */
[----:B------:R-:W-:Y:S02]  /*1180*/  SHF.L.U32 R4, R3, 0x10, RZ ;  /* 0x0000001003047819 */ /* 0x000fe400000006ff */
[----:B------:R-:W-:-:S03]  /*1190*/  @P2 SHF.L.U32 R6, R5, 0x10, RZ ;  /* 0x0000001005062819 */ /* 0x000fc600000006ff */
[----:B------:R-:W-:-:S04]  /*11a0*/  FADD.FTZ R169, R169, R4 ;  /* 0x00000004a9a97221 */ /* 0x000fc80000010000 */
[----:B------:R-:W-:-:S07]  /*11b0*/  @P2 FADD.FTZ R169, R169, R6 ;  /* 0x00000006a9a92221 */ /* 0x000fce0000010000 */
.L_x_14762:
[----:B------:R-:W-:-:S04]  /*11c0*/  F2FP.BF16.F32.PACK_AB R3, RZ, R169 ;  /* 0x000000a9ff03723e */ /* 0x000fc800000010ff */
[----:B------:R-:W-:-:S07]  /*11d0*/  PRMT R159, R159, 0x5410, R3 ;  /* 0x000054109f9f7816 */ /* 0x000fce0000000003 */
.L_x_14763:
        /* <DEDUP_REMOVED lines=21> */
.L_x_14765:
[----:B-----5:R-:W-:-:S05]  /*1330*/  SHF.L.U32 R7, R32, 0x10, RZ ;  /* 0x0000001020077819 */ /* 0x020fca00000006ff */
[----:B------:R-:W-:Y:S01]  /*1340*/  FADD.FTZ R4, R7, R4 ;  /* 0x0000000407047221 */ /* 0x000fe20000010000 */
[----:B------:R-:W-:Y:S06]  /*1350*/  BRA `(.L_x_14766) ;  /* 0x0000000000107947 */ /* 0x000fec0003800000 */
.L_x_14764:
[----:B-----5:R-:W-:Y:S02]  /*1360*/  SHF.L.U32 R7, R36, 0x10, RZ ;  /* 0x0000001024077819 */ /* 0x020fe400000006ff */
[----:B------:R-:W-:-:S03]  /*1370*/  @P2 SHF.L.U32 R13, R32, 0x10, RZ ;  /* 0x00000010200d2819 */ /* 0x000fc600000006ff */
[----:B------:R-:W-:-:S04]  /*1380*/  FADD.FTZ R4, R7, R4 ;  /* 0x0000000407047221 */ /* 0x000fc80000010000 */
[----:B------:R-:W-:-:S07]  /*1390*/  @P2 FADD.FTZ R4, R13, R4 ;  /* 0x000000040d042221 */ /* 0x000fce0000010000 */
.L_x_14766:
[----:B------:R-:W-:-:S04]  /*13a0*/  F2FP.BF16.F32.PACK_AB R6, RZ, R4 ;  /* 0x00000004ff06723e */ /* 0x000fc800000010ff */
[----:B------:R-:W-:-:S07]  /*13b0*/  PRMT R156, R6, 0x7610, R156 ;  /* 0x00007610069c7816 */ /* 0x000fce000000009c */
.L_x_14767:
[----:B------:R-:W-:Y:S01]  /*13c0*/  SHF.L.U32 R5, R5, 0x10, RZ ;  /* 0x0000001005057819 */ /* 0x000fe200000006ff */
[----:B------:R-:W-:Y:S06]  /*13d0*/  @P3 BRA `(.L_x_14768) ;  /* 0x0000000000243947 */ /* 0x000fec0003800000 */
[----:B------:R-:W-:-:S04]  /*13e0*/  ISETP.NE.U32.AND P4, PT, RZ, UR12, PT ;  /* 0x0000000cff007c0c */ /* 0x000fc8000bf85070 */
[----:B------:R-:W-:-:S13]  /*13f0*/  ISETP.NE.AND.EX P4, PT, RZ, UR13, PT, P4 ;  /* 0x0000000dff007c0c */ /* 0x000fda000bf85340 */
[----:B------:R-:W-:Y:S05]  /*1400*/  @P4 BRA `(.L_x_14769) ;  /* 0x0000000000084947 */ /* 0x000fea0003800000 */
[----:B------:R-:W-:Y:S05]  /*1410*/  @P0 BRA `(.L_x_14770) ;  /* 0x00000000002c0947 */ /* 0x000fea0003800000 */
[----:B------:R-:W-:Y:S05]  /*1420*/  BRA `(.L_x_14771) ;  /* 0x0000000000307947 */ /* 0x000fea0003800000 */
.L_x_14769:
[----:B-----5:R-:W-:-:S04]  /*1430*/  PRMT R6, R32, 0x7632, R6 ;  /* 0x0000763220067816 */ /* 0x020fc80000000006 */
[----:B------:R-:W-:-:S05]  /*1440*/  SHF.L.U32 R6, R6, 0x10, RZ ;  /* 0x0000001006067819 */ /* 0x000fca00000006ff */
[----:B------:R-:W-:Y:S01]  /*1450*/  FADD.FTZ R5, R5, R6 ;  /* 0x0000000605057221 */ /* 0x000fe20000010000 */
[----:B------:R-:W-:Y:S06]  /*1460*/  BRA `(.L_x_14770) ;  /* 0x0000000000187947 */ /* 0x000fec0003800000 */
.L_x_14768:
[----:B-----5:R-:W-:Y:S02]  /*1470*/  PRMT R6, R36, 0x7632, R6 ;  /* 0x0000763224067816 */ /* 0x020fe40000000006 */
[----:B------:R-:W-:Y:S02]  /*1480*/  @P2 PRMT R7, R32, 0x7632, R7 ;  /* 0x0000763220072816 */ /* 0x000fe40000000007 */
[----:B------:R-:W-:Y:S02]  /*1490*/  SHF.L.U32 R6, R6, 0x10, RZ ;  /* 0x0000001006067819 */ /* 0x000fe400000006ff */
[----:B------:R-:W-:-:S03]  /*14a0*/  @P2 SHF.L.U32 R8, R7, 0x10, RZ ;  /* 0x0000001007082819 */ /* 0x000fc600000006ff */
[----:B------:R-:W-:-:S04]  /*14b0*/  FADD.FTZ R5, R5, R6 ;  /* 0x0000000605057221 */ /* 0x000fc80000010000 */
[----:B------:R-:W-:-:S07]  /*14c0*/  @P2 FADD.FTZ R5, R5, R8 ;  /* 0x0000000805052221 */ /* 0x000fce0000010000 */
.L_x_14770:
[----:B------:R-:W-:-:S04]  /*14d0*/  F2FP.BF16.F32.PACK_AB R6, RZ, R5 ;  /* 0x00000005ff06723e */ /* 0x000fc800000010ff */
[----:B------:R-:W-:-:S07]  /*14e0*/  PRMT R156, R156, 0x5410, R6 ;  /* 0x000054109c9c7816 */ /* 0x000fce0000000006 */
.L_x_14771:
        /* <DEDUP_REMOVED lines=8> */
.L_x_14773:
[----:B-----5:R-:W-:-:S05]  /*1570*/  SHF.L.U32 R9, R33, 0x10, RZ ;  /* 0x0000001021097819 */ /* 0x020fca00000006ff */
[----:B------:R-:W-:Y:S01]  /*1580*/  FADD.FTZ R6, R9, R6 ;  /* 0x0000000609067221 */ /* 0x000fe20000010000 */
[----:B------:R-:W-:Y:S06]  /*1590*/  BRA `(.L_x_14774) ;  /* 0x0000000000107947 */ /* 0x000fec0003800000 */
.L_x_14772:
[----:B-----5:R-:W-:Y:S02]  /*15a0*/  SHF.L.U32 R9, R37, 0x10, RZ ;  /* 0x0000001025097819 */ /* 0x020fe400000006ff */
[----:B------:R-:W-:-:S03]  /*15b0*/  @P2 SHF.L.U32 R13, R33, 0x10, RZ ;  /* 0x00000010210d2819 */ /* 0x000fc600000006ff */
[----:B------:R-:W-:-:S04]  /*15c0*/  FADD.FTZ R6, R9, R6 ;  /* 0x0000000609067221 */ /* 0x000fc80000010000 */
[----:B------:R-:W-:-:S07]  /*15d0*/  @P2 FADD.FTZ R6, R13, R6 ;  /* 0x000000060d062221 */ /* 0x000fce0000010000 */
.L_x_14774:
[----:B------:R-:W-:-:S04]  /*15e0*/  F2FP.BF16.F32.PACK_AB R8, RZ, R6 ;  /* 0x00000006ff08723e */ /* 0x000fc800000010ff */
[----:B------:R-:W-:-:S07]  /*15f0*/  PRMT R157, R8, 0x7610, R157 ;  /* 0x00007610089d7816 */ /* 0x000fce000000009d */
.L_x_14775:
[----:B------:R-:W-:Y:S01]  /*1600*/  SHF.L.U32 R7, R7, 0x10, RZ ;  /* 0x0000001007077819 */ /* 0x000fe200000006ff */
[----:B------:R-:W-:Y:S06]  /*1610*/  @P3 BRA `(.L_x_14776) ;  /* 0x0000000000243947 */ /* 0x000fec0003800000 */
[----:B------:R-:W-:-:S04]  /*1620*/  ISETP.NE.U32.AND P4, PT, RZ, UR12, PT ;  /* 0x0000000cff007c0c */ /* 0x000fc8000bf85070 */
[----:B------:R-:W-:-:S13]  /*1630*/  ISETP.NE.AND.EX P4, PT, RZ, UR13, PT, P4 ;  /* 0x0000000dff007c0c */ /* 0x000fda000bf85340 */
[----:B------:R-:W-:Y:S05]  /*1640*/  @P4 BRA `(.L_x_14777) ;  /* 0x0000000000084947 */ /* 0x000fea0003800000 */
[----:B------:R-:W-:Y:S05]  /*1650*/  @P0 BRA `(.L_x_14778) ;  /* 0x00000000002c0947 */ /* 0x000fea0003800000 */
[----:B------:R-:W-:Y:S05]  /*1660*/  BRA `(.L_x_14779) ;  /* 0x0000000000307947 */ /* 0x000fea0003800000 */
.L_x_14777:
[----:B-----5:R-:W-:-:S04]  /*1670*/  PRMT R8, R33, 0x7632, R8 ;  /* 0x0000763221087816 */ /* 0x020fc80000000008 */
[----:B------:R-:W-:-:S05]  /*1680*/  SHF.L.U32 R8, R8, 0x10, RZ ;  /* 0x0000001008087819 */ /* 0x000fca00000006ff */
[----:B------:R-:W-:Y:S01]  /*1690*/  FADD.FTZ R7, R7, R8 ;  /* 0x0000000807077221 */ /* 0x000fe20000010000 */
[----:B------:R-:W-:Y:S06]  /*16a0*/  BRA `(.L_x_14778) ;  /* 0x0000000000187947 */ /* 0x000fec0003800000 */
.L_x_14776:
[----:B-----5:R-:W-:Y:S02]  /*16b0*/  PRMT R8, R37, 0x7632, R8 ;  /* 0x0000763225087816 */ /* 0x020fe40000000008 */
[----:B------:R-:W-:Y:S02]  /*16c0*/  @P2 PRMT R9, R33, 0x7632, R9 ;  /* 0x0000763221092816 */ /* 0x000fe40000000009 */
[----:B------:R-:W-:Y:S02]  /*16d0*/  SHF.L.U32 R8, R8, 0x10, RZ ;  /* 0x0000001008087819 */ /* 0x000fe400000006ff */
[----:B------:R-:W-:-:S03]  /*16e0*/  @P2 SHF.L.U32 R12, R9, 0x10, RZ ;  /* 0x00000010090c2819 */ /* 0x000fc600000006ff */
[----:B------:R-:W-:-:S04]  /*16f0*/  FADD.FTZ R7, R7, R8 ;  /* 0x0000000807077221 */ /* 0x000fc80000010000 */
[----:B------:R-:W-:-:S07]  /*1700*/  @P2 FADD.FTZ R7, R7, R12 ;  /* 0x0000000c07072221 */ /* 0x000fce0000010000 */
.L_x_14778:
[----:B------:R-:W-:-:S04]  /*1710*/  F2FP.BF16.F32.PACK_AB R8, RZ, R7 ;  /* 0x00000007ff08723e */ /* 0x000fc800000010ff */
[----:B------:R-:W-:-:S07]  /*1720*/  PRMT R157, R157, 0x5410, R8 ;  /* 0x000054109d9d7816 */ /* 0x000fce0000000008 */
.L_x_14779:
        /* <DEDUP_REMOVED lines=8> */
.L_x_14781:
[----:B-----5:R-:W-:-:S05]  /*17b0*/  SHF.L.U32 R13, R34, 0x10, RZ ;  /* 0x00000010220d7819 */ /* 0x020fca00000006ff */
[----:B------:R-:W-:Y:S01]  /*17c0*/  FADD.FTZ R8, R13, R8 ;  /* 0x000000080d087221 */ /* 0x000fe20000010000 */
[----:B------:R-:W-:Y:S06]  /*17d0*/  BRA `(.L_x_14782) ;  /* 0x0000000000107947 */ /* 0x000fec0003800000 */
.L_x_14780:
[----:B-----5:R-:W-:Y:S02]  /*17e0*/  SHF.L.U32 R13, R38, 0x10, RZ ;  /* 0x00000010260d7819 */ /* 0x020fe400000006ff */
[----:B------:R-:W-:-:S03]  /*17f0*/  @P2 SHF.L.U32 R15, R34, 0x10, RZ ;  /* 0x00000010220f2819 */ /* 0x000fc600000006ff */
[----:B------:R-:W-:-:S04]  /*1800*/  FADD.FTZ R8, R13, R8 ;  /* 0x000000080d087221 */ /* 0x000fc80000010000 */
[----:B------:R-:W-:-:S07]  /*1810*/  @P2 FADD.FTZ R8, R15, R8 ;  /* 0x000000080f082221 */ /* 0x000fce0000010000 */
.L_x_14782:
[----:B------:R-:W-:-:S04]  /*1820*/  F2FP.BF16.F32.PACK_AB R10, RZ, R8 ;  /* 0x00000008ff0a723e */ /* 0x000fc800000010ff */
[----:B------:R-:W-:-:S07]  /*1830*/  PRMT R158, R10, 0x7610, R158 ;  /* 0x000076100a9e7816 */ /* 0x000fce000000009e */
.L_x_14783:
[----:B------:R-:W-:Y:S01]  /*1840*/  SHF.L.U32 R9, R9, 0x10, RZ ;  /* 0x0000001009097819 */ /* 0x000fe200000006ff */
[----:B------:R-:W-:Y:S06]  /*1850*/  @P3 BRA `(.L_x_14784) ;  /* 0x0000000000243947 */ /* 0x000fec0003800000 */
[----:B------:R-:W-:-:S04]  /*1860*/  ISETP.NE.U32.AND P4, PT, RZ, UR12, PT ;  /* 0x0000000cff007c0c */ /* 0x000fc8000bf85070 */
[----:B------:R-:W-:-:S13]  /*1870*/  ISETP.NE.AND.EX P4, PT, RZ, UR13, PT, P4 ;  /* 0x0000000dff007c0c */ /* 0x000fda000bf85340 */
[----:B------:R-:W-:Y:S05]  /*1880*/  @P4 BRA `(.L_x_14785) ;  /* 0x0000000000084947 */ /* 0x000fea0003800000 */
[----:B------:R-:W-:Y:S05]  /*1890*/  @P0 BRA `(.L_x_14786) ;  /* 0x00000000002c0947 */ /* 0x000fea0003800000 */
[----:B------:R-:W-:Y:S05]  /*18a0*/  BRA `(.L_x_14787) ;  /* 0x0000000000307947 */ /* 0x000fea0003800000 */
.L_x_14785:
[----:B-----5:R-:W-:-:S04]  /*18b0*/  PRMT R10, R34, 0x7632, R10 ;  /* 0x00007632220a7816 */ /* 0x020fc8000000000a */
[----:B------:R-:W-:-:S05]  /*18c0*/  SHF.L.U32 R10, R10, 0x10, RZ ;  /* 0x000000100a0a7819 */ /* 0x000fca00000006ff */
[----:B------:R-:W-:Y:S01]  /*18d0*/  FADD.FTZ R9, R9, R10 ;  /* 0x0000000a09097221 */ /* 0x000fe20000010000 */
[----:B------:R-:W-:Y:S06]  /*18e0*/  BRA `(.L_x_14786) ;  /* 0x0000000000187947 */ /* 0x000fec0003800000 */
.L_x_14784:
[----:B-----5:R-:W-:Y:S02]  /*18f0*/  PRMT R10, R38, 0x7632, R10 ;  /* 0x00007632260a7816 */ /* 0x020fe4000000000a */
[----:B------:R-:W-:Y:S02]  /*1900*/  @P2 PRMT R12, R34, 0x7632, R12 ;  /* 0x00007632220c2816 */ /* 0x000fe4000000000c */
[----:B------:R-:W-:Y:S02]  /*1910*/  SHF.L.U32 R10, R10, 0x10, RZ ;  /* 0x000000100a0a7819 */ /* 0x000fe400000006ff */
[----:B------:R-:W-:-:S03]  /*1920*/  @P2 SHF.L.U32 R12, R12, 0x10, RZ ;  /* 0x000000100c0c2819 */ /* 0x000fc600000006ff */
[----:B------:R-:W-:-:S04]  /*1930*/  FADD.FTZ R9, R9, R10 ;  /* 0x0000000a09097221 */ /* 0x000fc80000010000 */
[----:B------:R-:W-:-:S07]  /*1940*/  @P2 FADD.FTZ R9, R9, R12 ;  /* 0x0000000c09092221 */ /* 0x000fce0000010000 */
.L_x_14786:
[----:B------:R-:W-:-:S04]  /*1950*/  F2FP.BF16.F32.PACK_AB R10, RZ, R9 ;  /* 0x00000009ff0a723e */ /* 0x000fc800000010ff */
[----:B------:R-:W-:-:S07]  /*1960*/  PRMT R158, R158, 0x5410, R10 ;  /* 0x000054109e9e7816 */ /* 0x000fce000000000a */
.L_x_14787:
        /* <DEDUP_REMOVED lines=8> */
.L_x_14789:
[----:B-----5:R-:W-:-:S05]  /*19f0*/  SHF.L.U32 R13, R35, 0x10, RZ ;  /* 0x00000010230d7819 */ /* 0x020fca00000006ff */
[----:B------:R-:W-:Y:S01]  /*1a00*/  FADD.FTZ R10, R13, R10 ;  /* 0x0000000a0d0a7221 */ /* 0x000fe20000010000 */
[----:B------:R-:W-:Y:S06]  /*1a10*/  BRA `(.L_x_14790) ;  /* 0x0000000000107947 */ /* 0x000fec0003800000 */
.L_x_14788:
[----:B-----5:R-:W-:Y:S02]  /*1a20*/  SHF.L.U32 R13, R39, 0x10, RZ ;  /* 0x00000010270d7819 */ /* 0x020fe400000006ff */
[----:B------:R-:W-:-:S03]  /*1a30*/  @P2 SHF.L.U32 R15, R35, 0x10, RZ ;  /* 0x00000010230f2819 */ /* 0x000fc600000006ff */
[----:B------:R-:W-:-:S04]  /*1a40*/  FADD.FTZ R10, R13, R10 ;  /* 0x0000000a0d0a7221 */ /* 0x000fc80000010000 */
[----:B------:R-:W-:-:S07]  /*1a50*/  @P2 FADD.FTZ R10, R15, R10 ;  /* 0x0000000a0f0a2221 */ /* 0x000fce0000010000 */
.L_x_14790:
[----:B------:R-:W-:-:S04]  /*1a60*/  F2FP.BF16.F32.PACK_AB R12, RZ, R10 ;  /* 0x0000000aff0c723e */ /* 0x000fc800000010ff */
[----:B------:R-:W-:-:S07]  /*1a70*/  PRMT R159, R12, 0x7610, R159 ;  /* 0x000076100c9f7816 */ /* 0x000fce000000009f */
.L_x_14791:
[----:B------:R-:W-:Y:S01]  /*1a80*/  SHF.L.U32 R11, R11, 0x10, RZ ;  /* 0x000000100b0b7819 */ /* 0x000fe200000006ff */
[----:B------:R-:W-:Y:S06]  /*1a90*/  @P3 BRA `(.L_x_14792) ;  /* 0x0000000000243947 */ /* 0x000fec0003800000 */
[----:B------:R-:W-:-:S04]  /*1aa0*/  ISETP.NE.U32.AND P4, PT, RZ, UR12, PT ;  /* 0x0000000cff007c0c */ /* 0x000fc8000bf85070 */
[----:B------:R-:W-:-:S13]  /*1ab0*/  ISETP.NE.AND.EX P4, PT, RZ, UR13, PT, P4 ;  /* 0x0000000dff007c0c */ /* 0x000fda000bf85340 */
[----:B------:R-:W-:Y:S05]  /*1ac0*/  @P4 BRA `(.L_x_14793) ;  /* 0x0000000000084947 */ /* 0x000fea0003800000 */
[----:B------:R-:W-:Y:S05]  /*1ad0*/  @P0 BRA `(.L_x_14794) ;  /* 0x00000000002c0947 */ /* 0x000fea0003800000 */
[----:B------:R-:W-:Y:S05]  /*1ae0*/  BRA `(.L_x_14795) ;  /* 0x0000000000307947 */ /* 0x000fea0003800000 */
.L_x_14793:
[----:B-----5:R-:W-:-:S04]  /*1af0*/  PRMT R12, R35, 0x7632, R12 ;  /* 0x00007632230c7816 */ /* 0x020fc8000000000c */
[----:B------:R-:W-:-:S05]  /*1b00*/  SHF.L.U32 R12, R12, 0x10, RZ ;  /* 0x000000100c0c7819 */ /* 0x000fca00000006ff */
[----:B------:R-:W-:Y:S01]  /*1b10*/  FADD.FTZ R11, R11, R12 ;  /* 0x0000000c0b0b7221 */ /* 0x000fe20000010000 */
[----:B------:R-:W-:Y:S06]  /*1b20*/  BRA `(.L_x_14794) ;  /* 0x0000000000187947 */ /* 0x000fec0003800000 */
.L_x_14792:
[----:B-----5:R-:W-:Y:S02]  /*1b30*/  PRMT R12, R39, 0x7632, R12 ;  /* 0x00007632270c7816 */ /* 0x020fe4000000000c */
[----:B------:R-:W-:Y:S02]  /*1b40*/  @P2 PRMT R13, R35, 0x7632, R13 ;  /* 0x00007632230d2816 */ /* 0x000fe4000000000d */
[----:B------:R-:W-:Y:S02]  /*1b50*/  SHF.L.U32 R12, R12, 0x10, RZ ;  /* 0x000000100c0c7819 */ /* 0x000fe400000006ff */
[----:B------:R-:W-:-:S03]  /*1b60*/  @P2 SHF.L.U32 R14, R13, 0x10, RZ ;  /* 0x000000100d0e2819 */ /* 0x000fc600000006ff */
[----:B------:R-:W-:-:S04]  /*1b70*/  FADD.FTZ R11, R11, R12 ;  /* 0x0000000c0b0b7221 */ /* 0x000fc80000010000 */
[----:B------:R-:W-:-:S07]  /*1b80*/  @P2 FADD.FTZ R11, R11, R14 ;  /* 0x0000000e0b0b2221 */ /* 0x000fce0000010000 */
.L_x_14794:
[----:B------:R-:W-:-:S04]  /*1b90*/  F2FP.BF16.F32.PACK_AB R12, RZ, R11 ;  /* 0x0000000bff0c723e */ /* 0x000fc800000010ff */
[----:B------:R-:W-:-:S07]  /*1ba0*/  PRMT R159, R159, 0x5410, R12 ;  /* 0x000054109f9f7816 */ /* 0x000fce000000000c */
.L_x_14795:
        /* <DEDUP_REMOVED lines=20> */
.L_x_14797:
[----:B-----5:R-:W-:-:S05]  /*1cf0*/  SHF.L.U32 R14, R32, 0x10, RZ ;  /* 0x00000010200e7819 */ /* 0x020fca00000006ff */
[----:B------:R-:W-:Y:S01]  /*1d00*/  FADD.FTZ R13, R14, R13 ;  /* 0x0000000d0e0d7221 */ /* 0x000fe20000010000 */
[----:B------:R-:W-:Y:S06]  /*1d10*/  BRA `(.L_x_14798) ;  /* 0x0000000000107947 */ /* 0x000fec0003800000 */
.L_x_14796:
[----:B-----5:R-:W-:Y:S02]  /*1d20*/  SHF.L.U32 R14, R36, 0x10, RZ ;  /* 0x00000010240e7819 */ /* 0x020fe400000006ff */
[----:B------:R-:W-:-:S03]  /*1d30*/  @P2 SHF.L.U32 R16, R32, 0x10, RZ ;  /* 0x0000001020102819 */ /* 0x000fc600000006ff */
[----:B------:R-:W-:-:S04]  /*1d40*/  FADD.FTZ R13, R14, R13 ;  /* 0x0000000d0e0d7221 */ /* 0x000fc80000010000 */
[----:B------:R-:W-:-:S07]  /*1d50*/  @P2 FADD.FTZ R13, R16, R13 ;  /* 0x0000000d100d2221 */ /* 0x000fce0000010000 */
.L_x_14798:
[----:B------:R-:W-:-:S04]  /*1d60*/  F2FP.BF16.F32.PACK_AB R14, RZ, R13 ;  /* 0x0000000dff0e723e */ /* 0x000fc800000010ff */
[----:B------:R-:W-:-:S07]  /*1d70*/  PRMT R156, R14, 0x7610, R156 ;  /* 0x000076100e9c7816 */ /* 0x000fce000000009c */
.L_x_14799:
[----:B------:R-:W-:Y:S01]  /*1d80*/  SHF.L.U32 R14, R24, 0x10, RZ ;  /* 0x00000010180e7819 */ /* 0x000fe200000006ff */
[----:B------:R-:W-:Y:S06]  /*1d90*/  @P3 BRA `(.L_x_14800) ;  /* 0x0000000000243947 */ /* 0x000fec0003800000 */
[----:B------:R-:W-:-:S04]  /*1da0*/  ISETP.NE.U32.AND P4, PT, RZ, UR12, PT ;  /* 0x0000000cff007c0c */ /* 0x000fc8000bf85070 */
[----:B------:R-:W-:-:S13]  /*1db0*/  ISETP.NE.AND.EX P4, PT, RZ, UR13, PT, P4 ;  /* 0x0000000dff007c0c */ /* 0x000fda000bf85340 */
[----:B------:R-:W-:Y:S05]  /*1dc0*/  @P4 BRA `(.L_x_14801) ;  /* 0x0000000000084947 */ /* 0x000fea0003800000 */
[----:B------:R-:W-:Y:S05]  /*1dd0*/  @P0 BRA `(.L_x_14802) ;  /* 0x00000000002c0947 */ /* 0x000fea0003800000 */
[----:B------:R-:W-:Y:S05]  /*1de0*/  BRA `(.L_x_14803) ;  /* 0x0000000000307947 */ /* 0x000fea0003800000 */
.L_x_14801:
[----:B-----5:R-:W-:-:S04]  /*1df0*/  PRMT R15, R32, 0x7632, R15 ;  /* 0x00007632200f7816 */ /* 0x020fc8000000000f */
[----:B------:R-:W-:-:S05]  /*1e00*/  SHF.L.U32 R15, R15, 0x10, RZ ;  /* 0x000000100f0f7819 */ /* 0x000fca00000006ff */
[----:B------:R-:W-:Y:S01]  /*1e10*/  FADD.FTZ R14, R14, R15 ;  /* 0x0000000f0e0e7221 */ /* 0x000fe20000010000 */
[----:B------:R-:W-:Y:S06]  /*1e20*/  BRA `(.L_x_14802) ;  /* 0x0000000000187947 */ /* 0x000fec0003800000 */
.L_x_14800:
[----:B-----5:R-:W-:Y:S02]  /*1e30*/  PRMT R15, R36, 0x7632, R15 ;  /* 0x00007632240f7816 */ /* 0x020fe4000000000f */
[----:B------:R-:W-:Y:S02]  /*1e40*/  @P2 PRMT R16, R32, 0x7632, R16 ;  /* 0x0000763220102816 */ /* 0x000fe40000000010 */
[----:B------:R-:W-:Y:S02]  /*1e50*/  SHF.L.U32 R15, R15, 0x10, RZ ;  /* 0x000000100f0f7819 */ /* 0x000fe400000006ff */
[----:B------:R-:W-:-:S03]  /*1e60*/  @P2 SHF.L.U32 R17, R16, 0x10, RZ ;  /* 0x0000001010112819 */ /* 0x000fc600000006ff */
[----:B------:R-:W-:-:S04]  /*1e70*/  FADD.FTZ R14, R14, R15 ;  /* 0x0000000f0e0e7221 */ /* 0x000fc80000010000 */
[----:B------:R-:W-:-:S07]  /*1e80*/  @P2 FADD.FTZ R14, R14, R17 ;  /* 0x000000110e0e2221 */ /* 0x000fce0000010000 */
.L_x_14802:
[----:B------:R-:W-:-:S04]  /*1e90*/  F2FP.BF16.F32.PACK_AB R15, RZ, R14 ;  /* 0x0000000eff0f723e */ /* 0x000fc800000010ff */
[----:B------:R-:W-:-:S07]  /*1ea0*/  PRMT R156, R156, 0x5410, R15 ;  /* 0x000054109c9c7816 */ /* 0x000fce000000000f */
.L_x_14803:
        /* <DEDUP_REMOVED lines=8> */
.L_x_14805:
[----:B-----5:R-:W-:-:S05]  /*1f30*/  SHF.L.U32 R18, R33, 0x10, RZ ;  /* 0x0000001021127819 */ /* 0x020fca00000006ff */
[----:B------:R-:W-:Y:S01]  /*1f40*/  FADD.FTZ R15, R18, R15 ;  /* 0x0000000f120f7221 */ /* 0x000fe20000010000 */
[----:B------:R-:W-:Y:S06]  /*1f50*/  BRA `(.L_x_14806) ;  /* 0x0000000000107947 */ /* 0x000fec0003800000 */
.L_x_14804:
[----:B-----5:R-:W-:Y:S02]  /*1f60*/  SHF.L.U32 R18, R37, 0x10, RZ ;  /* 0x0000001025127819 */ /* 0x020fe400000006ff */
[----:B------:R-:W-:-:S03]  /*1f70*/  @P2 SHF.L.U32 R20, R33, 0x10, RZ ;  /* 0x0000001021142819 */ /* 0x000fc600000006ff */
[----:B------:R-:W-:-:S04]  /*1f80*/  FADD.FTZ R15, R18, R15 ;  /* 0x0000000f120f7221 */ /* 0x000fc80000010000 */
[----:B------:R-:W-:-:S07]  /*1f90*/  @P2 FADD.FTZ R15, R20, R15 ;  /* 0x0000000f140f2221 */ /* 0x000fce0000010000 */
.L_x_14806:
[----:B------:R-:W-:-:S04]  /*1fa0*/  F2FP.BF16.F32.PACK_AB R17, RZ, R15 ;  /* 0x0000000fff11723e */ /* 0x000fc800000010ff */
[----:B------:R-:W-:-:S07]  /*1fb0*/  PRMT R157, R17, 0x7610, R157 ;  /* 0x00007610119d7816 */ /* 0x000fce000000009d */
.L_x_14807:
[----:B------:R-:W-:Y:S01]  /*1fc0*/  SHF.L.U32 R16, R16, 0x10, RZ ;  /* 0x0000001010107819 */ /* 0x000fe200000006ff */
[----:B------:R-:W-:Y:S06]  /*1fd0*/  @P3 BRA `(.L_x_14808) ;  /* 0x0000000000243947 */ /* 0x000fec0003800000 */
[----:B------:R-:W-:-:S04]  /*1fe0*/  ISETP.NE.U32.AND P4, PT, RZ, UR12, PT ;  /* 0x0000000cff007c0c */ /* 0x000fc8000bf85070 */
[----:B------:R-:W-:-:S13]  /*1ff0*/  ISETP.NE.AND.EX P4, PT, RZ, UR13, PT, P4 ;  /* 0x0000000dff007c0c */ /* 0x000fda000bf85340 */
[----:B------:R-:W-:Y:S05]  /*2000*/  @P4 BRA `(.L_x_14809) ;  /* 0x0000000000084947 */ /* 0x000fea0003800000 */
[----:B------:R-:W-:Y:S05]  /*2010*/  @P0 BRA `(.L_x_14810) ;  /* 0x00000000002c0947 */ /* 0x000fea0003800000 */
[----:B------:R-:W-:Y:S05]  /*2020*/  BRA `(.L_x_14811) ;  /* 0x0000000000307947 */ /* 0x000fea0003800000 */
.L_x_14809:
[----:B-----5:R-:W-:-:S04]  /*2030*/  PRMT R17, R33, 0x7632, R17 ;  /* 0x0000763221117816 */ /* 0x020fc80000000011 */
[----:B------:R-:W-:-:S05]  /*2040*/  SHF.L.U32 R17, R17, 0x10, RZ ;  /* 0x0000001011117819 */ /* 0x000fca00000006ff */
[----:B------:R-:W-:Y:S01]  /*2050*/  FADD.FTZ R16, R16, R17 ;  /* 0x0000001110107221 */ /* 0x000fe20000010000 */
[----:B------:R-:W-:Y:S06]  /*2060*/  BRA `(.L_x_14810) ;  /* 0x0000000000187947 */ /* 0x000fec0003800000 */
.L_x_14808:
[----:B-----5:R-:W-:Y:S02]  /*2070*/  PRMT R17, R37, 0x7632, R17 ;  /* 0x0000763225117816 */ /* 0x020fe40000000011 */
[----:B------:R-:W-:Y:S02]  /*2080*/  @P2 PRMT R18, R33, 0x7632, R18 ;  /* 0x0000763221122816 */ /* 0x000fe40000000012 */
[----:B------:R-:W-:Y:S02]  /*2090*/  SHF.L.U32 R17, R17, 0x10, RZ ;  /* 0x0000001011117819 */ /* 0x000fe400000006ff */
[----:B------:R-:W-:-:S03]  /*20a0*/  @P2 SHF.L.U32 R19, R18, 0x10, RZ ;  /* 0x0000001012132819 */ /* 0x000fc600000006ff */
[----:B------:R-:W-:-:S04]  /*20b0*/  FADD.FTZ R16, R16, R17 ;  /* 0x0000001110107221 */ /* 0x000fc80000010000 */
[----:B------:R-:W-:-:S07]  /*20c0*/  @P2 FADD.FTZ R16, R16, R19 ;  /* 0x0000001310102221 */ /* 0x000fce0000010000 */
.L_x_14810:
[----:B------:R-:W-:-:S04]  /*20d0*/  F2FP.BF16.F32.PACK_AB R17, RZ, R16 ;  /* 0x00000010ff11723e */ /* 0x000fc800000010ff */
[----:B------:R-:W-:-:S07]  /*20e0*/  PRMT R157, R157, 0x5410, R17 ;  /* 0x000054109d9d7816 */ /* 0x000fce0000000011 */
.L_x_14811:
        /* <DEDUP_REMOVED lines=8> */
.L_x_14813:
[----:B-----5:R-:W-:-:S05]  /*2170*/  SHF.L.U32 R20, R34, 0x10, RZ ;  /* 0x0000001022147819 */ /* 0x020fca00000006ff */
[----:B------:R-:W-:Y:S01]  /*2180*/  FADD.FTZ R17, R20, R17 ;  /* 0x0000001114117221 */ /* 0x000fe20000010000 */
[----:B------:R-:W-:Y:S06]  /*2190*/  BRA `(.L_x_14814) ;  /* 0x0000000000107947 */ /* 0x000fec0003800000 */
.L_x_14812:
[----:B-----5:R-:W-:Y:S02]  /*21a0*/  SHF.L.U32 R20, R38, 0x10, RZ ;  /* 0x0000001026147819 */ /* 0x020fe400000006ff */
[----:B------:R-:W-:-:S03]  /*21b0*/  @P2 SHF.L.U32 R22, R34, 0x10, RZ ;  /* 0x0000001022162819 */ /* 0x000fc600000006ff */
[----:B------:R-:W-:-:S04]  /*21c0*/  FADD.FTZ R17, R20, R17 ;  /* 0x0000001114117221 */ /* 0x000fc80000010000 */
[----:B------:R-:W-:-:S07]  /*21d0*/  @P2 FADD.FTZ R17, R22, R17 ;  /* 0x0000001116112221 */ /* 0x000fce0000010000 */
.L_x_14814:
[----:B------:R-:W-:-:S04]  /*21e0*/  F2FP.BF16.F32.PACK_AB R19, RZ, R17 ;  /* 0x00000011ff13723e */ /* 0x000fc800000010ff */
[----:B------:R-:W-:-:S07]  /*21f0*/  PRMT R158, R19, 0x7610, R158 ;  /* 0x00007610139e7816 */ /* 0x000fce000000009e */
.L_x_14815:
[----:B------:R-:W-:Y:S01]  /*2200*/  SHF.L.U32 R18, R18, 0x10, RZ ;  /* 0x0000001012127819 */ /* 0x000fe200000006ff */
[----:B------:R-:W-:Y:S06]  /*2210*/  @P3 BRA `(.L_x_14816) ;  /* 0x0000000000243947 */ /* 0x000fec0003800000 */
[----:B------:R-:W-:-:S04]  /*2220*/  ISETP.NE.U32.AND P4, PT, RZ, UR12, PT ;  /* 0x0000000cff007c0c */ /* 0x000fc8000bf85070 */
[----:B------:R-:W-:-:S13]  /*2230*/  ISETP.NE.AND.EX P4, PT, RZ, UR13, PT, P4 ;  /* 0x0000000dff007c0c */ /* 0x000fda000bf85340 */
[----:B------:R-:W-:Y:S05]  /*2240*/  @P4 BRA `(.L_x_14817) ;  /* 0x0000000000084947 */ /* 0x000fea0003800000 */
[----:B------:R-:W-:Y:S05]  /*2250*/  @P0 BRA `(.L_x_14818) ;  /* 0x00000000002c0947 */ /* 0x000fea0003800000 */
[----:B------:R-:W-:Y:S05]  /*2260*/  BRA `(.L_x_14819) ;  /* 0x0000000000307947 */ /* 0x000fea0003800000 */
.L_x_14817:
[----:B-----5:R-:W-:-:S04]  /*2270*/  PRMT R19, R34, 0x7632, R19 ;  /* 0x0000763222137816 */ /* 0x020fc80000000013 */
[----:B------:R-:W-:-:S05]  /*2280*/  SHF.L.U32 R19, R19, 0x10, RZ ;  /* 0x0000001013137819 */ /* 0x000fca00000006ff */
[----:B------:R-:W-:Y:S01]  /*2290*/  FADD.FTZ R18, R18, R19 ;  /* 0x0000001312127221 */ /* 0x000fe20000010000 */
[----:B------:R-:W-:Y:S06]  /*22a0*/  BRA `(.L_x_14818) ;  /* 0x0000000000187947 */ /* 0x000fec0003800000 */
.L_x_14816:
[----:B-----5:R-:W-:Y:S02]  /*22b0*/  PRMT R19, R38, 0x7632, R19 ;  /* 0x0000763226137816 */ /* 0x020fe40000000013 */
[----:B------:R-:W-:Y:S02]  /*22c0*/  @P2 PRMT R20, R34, 0x7632, R20 ;  /* 0x0000763222142816 */ /* 0x000fe40000000014 */
[----:B------:R-:W-:Y:S02]  /*22d0*/  SHF.L.U32 R19, R19, 0x10, RZ ;  /* 0x0000001013137819 */ /* 0x000fe400000006ff */
[----:B------:R-:W-:-:S03]  /*22e0*/  @P2 SHF.L.U32 R21, R20, 0x10, RZ ;  /* 0x0000001014152819 */ /* 0x000fc600000006ff */
[----:B------:R-:W-:-:S04]  /*22f0*/  FADD.FTZ R18, R18, R19 ;  /* 0x0000001312127221 */ /* 0x000fc80000010000 */
[----:B------:R-:W-:-:S07]  /*2300*/  @P2 FADD.FTZ R18, R18, R21 ;  /* 0x0000001512122221 */ /* 0x000fce0000010000 */
.L_x_14818:
[----:B------:R-:W-:-:S04]  /*2310*/  F2FP.BF16.F32.PACK_AB R19, RZ, R18 ;  /* 0x00000012ff13723e */ /* 0x000fc800000010ff */
[----:B------:R-:W-:-:S07]  /*2320*/  PRMT R158, R158, 0x5410, R19 ;  /* 0x000054109e9e7816 */ /* 0x000fce0000000013 */
.L_x_14819:
        /* <DEDUP_REMOVED lines=8> */
.L_x_14821:
[----:B-----5:R-:W-:-:S05]  /*23b0*/  SHF.L.U32 R22, R35, 0x10, RZ ;  /* 0x0000001023167819 */ /* 0x020fca00000006ff */
[----:B------:R-:W-:Y:S01]  /*23c0*/  FADD.FTZ R19, R22, R19 ;  /* 0x0000001316137221 */ /* 0x000fe20000010000 */
[----:B------:R-:W-:Y:S06]  /*23d0*/  BRA `(.L_x_14822) ;  /* 0x0000000000107947 */ /* 0x000fec0003800000 */
.L_x_14820:
[----:B-----5:R-:W-:Y:S02]  /*23e0*/  SHF.L.U32 R22, R39, 0x10, RZ ;  /* 0x0000001027167819 */ /* 0x020fe400000006ff */
[----:B------:R-:W-:-:S03]  /*23f0*/  @P2 SHF.L.U32 R24, R35, 0x10, RZ ;  /* 0x0000001023182819 */ /* 0x000fc600000006ff */
[----:B------:R-:W-:-:S04]  /*2400*/  FADD.FTZ R19, R22, R19 ;  /* 0x0000001316137221 */ /* 0x000fc80000010000 */
[----:B------:R-:W-:-:S07]  /*2410*/  @P2 FADD.FTZ R19, R24, R19 ;  /* 0x0000001318132221 */ /* 0x000fce0000010000 */
.L_x_14822:
[----:B------:R-:W-:-:S04]  /*2420*/  F2FP.BF16.F32.PACK_AB R21, RZ, R19 ;  /* 0x00000013ff15723e */ /* 0x000fc800000010ff */
[----:B------:R-:W-:-:S07]  /*2430*/  PRMT R159, R21, 0x7610, R159 ;  /* 0x00007610159f7816 */ /* 0x000fce000000009f */
.L_x_14823:
[----:B------:R-:W-:Y:S01]  /*2440*/  SHF.L.U32 R20, R20, 0x10, RZ ;  /* 0x0000001014147819 */ /* 0x000fe200000006ff */
[----:B------:R-:W-:Y:S06]  /*2450*/  @P3 BRA `(.L_x_14824) ;  /* 0x0000000000243947 */ /* 0x000fec0003800000 */
[----:B------:R-:W-:-:S04]  /*2460*/  ISETP.NE.U32.AND P4, PT, RZ, UR12, PT ;  /* 0x0000000cff007c0c */ /* 0x000fc8000bf85070 */
[----:B------:R-:W-:-:S13]  /*2470*/  ISETP.NE.AND.EX P4, PT, RZ, UR13, PT, P4 ;  /* 0x0000000dff007c0c */ /* 0x000fda000bf85340 */
[----:B------:R-:W-:Y:S05]  /*2480*/  @P4 BRA `(.L_x_14825) ;  /* 0x0000000000084947 */ /* 0x000fea0003800000 */
[----:B------:R-:W-:Y:S05]  /*2490*/  @P0 BRA `(.L_x_14826) ;  /* 0x00000000002c0947 */ /* 0x000fea0003800000 */
[----:B------:R-:W-:Y:S05]  /*24a0*/  BRA `(.L_x_14827) ;  /* 0x0000000000307947 */ /* 0x000fea0003800000 */
.L_x_14825:
[----:B-----5:R-:W-:-:S04]  /*24b0*/  PRMT R21, R35, 0x7632, R21 ;  /* 0x0000763223157816 */ /* 0x020fc80000000015 */
[----:B------:R-:W-:-:S05]  /*24c0*/  SHF.L.U32 R21, R21, 0x10, RZ ;  /* 0x0000001015157819 */ /* 0x000fca00000006ff */
[----:B------:R-:W-:Y:S01]  /*24d0*/  FADD.FTZ R20, R20, R21 ;  /* 0x0000001514147221 */ /* 0x000fe20000010000 */
[----:B------:R-:W-:Y:S06]  /*24e0*/  BRA `(.L_x_14826) ;  /* 0x0000000000187947 */ /* 0x000fec0003800000 */
.L_x_14824:
[----:B-----5:R-:W-:Y:S02]  /*24f0*/  PRMT R21, R39, 0x7632, R21 ;  /* 0x0000763227157816 */ /* 0x020fe40000000015 */
[----:B------:R-:W-:Y:S02]  /*2500*/  @P2 PRMT R22, R35, 0x7632, R22 ;  /* 0x0000763223162816 */ /* 0x000fe40000000016 */
[----:B------:R-:W-:Y:S02]  /*2510*/  SHF.L.U32 R21, R21, 0x10, RZ ;  /* 0x0000001015157819 */ /* 0x000fe400000006ff */
[----:B------:R-:W-:-:S03]  /*2520*/  @P2 SHF.L.U32 R23, R22, 0x10, RZ ;  /* 0x0000001016172819 */ /* 0x000fc600000006ff */
[----:B------:R-:W-:-:S04]  /*2530*/  FADD.FTZ R20, R20, R21 ;  /* 0x0000001514147221 */ /* 0x000fc80000010000 */
[----:B------:R-:W-:-:S07]  /*2540*/  @P2 FADD.FTZ R20, R20, R23 ;  /* 0x0000001714142221 */ /* 0x000fce0000010000 */
.L_x_14826:
[----:B------:R-:W-:-:S04]  /*2550*/  F2FP.BF16.F32.PACK_AB R21, RZ, R20 ;  /* 0x00000014ff15723e */ /* 0x000fc800000010ff */
[----:B------:R-:W-:-:S07]  /*2560*/  PRMT R159, R159, 0x5410, R21 ;  /* 0x000054109f9f7816 */ /* 0x000fce0000000015 */
.L_x_14827:
        /* <DEDUP_REMOVED lines=20> */
.L_x_14829:
[----:B-----5:R-:W-:-:S05]  /*26b0*/  SHF.L.U32 R161, R32, 0x10, RZ ;  /* 0x0000001020a17819 */ /* 0x020fca00000006ff */
[----:B------:R-:W-:Y:S01]  /*26c0*/  FADD.FTZ R22, R161, R22 ;  /* 0x00000016a1167221 */ /* 0x000fe20000010000 */
[----:B------:R-:W-:Y:S06]  /*26d0*/  BRA `(.L_x_14830) ;  /* 0x0000000000107947 */ /* 0x000fec0003800000 */
.L_x_14828:
[----:B-----5:R-:W-:Y:S02]  /*26e0*/  SHF.L.U32 R161, R36, 0x10, RZ ;  /* 0x0000001024a17819 */ /* 0x020fe400000006ff */
[----:B------:R-:W-:-:S03]  /*26f0*/  @P2 SHF.L.U32 R163, R32, 0x10, RZ ;  /* 0x0000001020a32819 */ /* 0x000fc600000006ff */
[----:B------:R-:W-:-:S04]  /*2700*/  FADD.FTZ R22, R161, R22 ;  /* 0x00000016a1167221 */ /* 0x000fc80000010000 */
[----:B------:R-:W-:-:S07]  /*2710*/  @P2 FADD.FTZ R22, R163, R22 ;  /* 0x00000016a3162221 */ /* 0x000fce0000010000 */
.L_x_14830:
[----:B------:R-:W-:-:S04]  /*2720*/  F2FP.BF16.F32.PACK_AB R24, RZ, R22 ;  /* 0x00000016ff18723e */ /* 0x000fc800000010ff */
[----:B------:R-:W-:-:S07]  /*2730*/  PRMT R156, R24, 0x7610, R156 ;  /* 0x00007610189c7816 */ /* 0x000fce000000009c */
.L_x_14831:
[----:B------:R-:W-:Y:S01]  /*2740*/  SHF.L.U32 R23, R23, 0x10, RZ ;  /* 0x0000001017177819 */ /* 0x000fe200000006ff */
[----:B------:R-:W-:Y:S06]  /*2750*/  @P3 BRA `(.L_x_14832) ;  /* 0x0000000000243947 */ /* 0x000fec0003800000 */
[----:B------:R-:W-:-:S04]  /*2760*/  ISETP.NE.U32.AND P4, PT, RZ, UR12, PT ;  /* 0x0000000cff007c0c */ /* 0x000fc8000bf85070 */
[----:B------:R-:W-:-:S13]  /*2770*/  ISETP.NE.AND.EX P4, PT, RZ, UR13, PT, P4 ;  /* 0x0000000dff007c0c */ /* 0x000fda000bf85340 */
[----:B------:R-:W-:Y:S05]  /*2780*/  @P4 BRA `(.L_x_14833) ;  /* 0x0000000000084947 */ /* 0x000fea0003800000 */
[----:B------:R-:W-:Y:S05]  /*2790*/  @P0 BRA `(.L_x_14834) ;  /* 0x00000000002c0947 */ /* 0x000fea0003800000 */
[----:B------:R-:W-:Y:S05]  /*27a0*/  BRA `(.L_x_14835) ;  /* 0x0000000000307947 */ /* 0x000fea0003800000 */
.L_x_14833:
[----:B-----5:R-:W-:-:S04]  /*27b0*/  PRMT R24, R32, 0x7632, R24 ;  /* 0x0000763220187816 */ /* 0x020fc80000000018 */
[----:B------:R-:W-:-:S05]  /*27c0*/  SHF.L.U32 R24, R24, 0x10, RZ ;  /* 0x0000001018187819 */ /* 0x000fca00000006ff */
[----:B------:R-:W-:Y:S01]  /*27d0*/  FADD.FTZ R23, R23, R24 ;  /* 0x0000001817177221 */ /* 0x000fe20000010000 */
[----:B------:R-:W-:Y:S06]  /*27e0*/  BRA `(.L_x_14834) ;  /* 0x0000000000187947 */ /* 0x000fec0003800000 */
.L_x_14832:
[----:B-----5:R-:W-:Y:S02]  /*27f0*/  PRMT R24, R36, 0x7632, R24 ;  /* 0x0000763224187816 */ /* 0x020fe40000000018 */
[----:B------:R-:W-:Y:S02]  /*2800*/  @P2 PRMT R28, R32, 0x7632, R28 ;  /* 0x00007632201c2816 */ /* 0x000fe4000000001c */
[----:B------:R-:W-:Y:S02]  /*2810*/  SHF.L.U32 R24, R24, 0x10, RZ ;  /* 0x0000001018187819 */ /* 0x000fe400000006ff */
[----:B------:R-:W-:-:S03]  /*2820*/  @P2 SHF.L.U32 R28, R28, 0x10, RZ ;  /* 0x000000101c1c2819 */ /* 0x000fc600000006ff */
[----:B------:R-:W-:-:S04]  /*2830*/  FADD.FTZ R23, R23, R24 ;  /* 0x0000001817177221 */ /* 0x000fc80000010000 */
[----:B------:R-:W-:-:S07]  /*2840*/  @P2 FADD.FTZ R23, R23, R28 ;  /* 0x0000001c17172221 */ /* 0x000fce0000010000 */
.L_x_14834:
[----:B------:R-:W-:-:S04]  /*2850*/  F2FP.BF16.F32.PACK_AB R24, RZ, R23 ;  /* 0x00000017ff18723e */ /* 0x000fc800000010ff */
[----:B------:R-:W-:-:S07]  /*2860*/  PRMT R156, R156, 0x5410, R24 ;  /* 0x000054109c9c7816 */ /* 0x000fce0000000018 */
.L_x_14835:
        /* <DEDUP_REMOVED lines=8> */
.L_x_14837:
[----:B-----5:R-:W-:-:S05]  /*28f0*/  SHF.L.U32 R29, R33, 0x10, RZ ;  /* 0x00000010211d7819 */ /* 0x020fca00000006ff */
[----:B------:R-:W-:Y:S01]  /*2900*/  FADD.FTZ R24, R29, R24 ;  /* 0x000000181d187221 */ /* 0x000fe20000010000 */
[----:B------:R-:W-:Y:S06]  /*2910*/  BRA `(.L_x_14838) ;  /* 0x0000000000107947 */ /* 0x000fec0003800000 */
.L_x_14836:
[----:B-----5:R-:W-:Y:S02]  /*2920*/  SHF.L.U32 R29, R37, 0x10, RZ ;  /* 0x00000010251d7819 */ /* 0x020fe400000006ff */
[----:B------:R-:W-:-:S03]  /*2930*/  @P2 SHF.L.U32 R161, R33, 0x10, RZ ;  /* 0x0000001021a12819 */ /* 0x000fc600000006ff */
[----:B------:R-:W-:-:S04]  /*2940*/  FADD.FTZ R24, R29, R24 ;  /* 0x000000181d187221 */ /* 0x000fc80000010000 */
[----:B------:R-:W-:-:S07]  /*2950*/  @P2 FADD.FTZ R24, R161, R24 ;  /* 0x00000018a1182221 */ /* 0x000fce0000010000 */
.L_x_14838:
[----:B------:R-:W-:-:S04]  /*2960*/  F2FP.BF16.F32.PACK_AB R29, RZ, R24 ;  /* 0x00000018ff1d723e */ /* 0x000fc800000010ff */
[----:B------:R-:W-:-:S07]  /*2970*/  PRMT R157, R29, 0x7610, R157 ;  /* 0x000076101d9d7816 */ /* 0x000fce000000009d */
.L_x_14839:
[----:B------:R-:W-:Y:S01]  /*2980*/  SHF.L.U32 R28, R28, 0x10, RZ ;  /* 0x000000101c1c7819 */ /* 0x000fe200000006ff */
[----:B------:R-:W-:Y:S06]  /*2990*/  @P3 BRA `(.L_x_14840) ;  /* 0x0000000000243947 */ /* 0x000fec0003800000 */
[----:B------:R-:W-:-:S04]  /*29a0*/  ISETP.NE.U32.AND P4, PT, RZ, UR12, PT ;  /* 0x0000000cff007c0c */ /* 0x000fc8000bf85070 */
[----:B------:R-:W-:-:S13]  /*29b0*/  ISETP.NE.AND.EX P4, PT, RZ, UR13, PT, P4 ;  /* 0x0000000dff007c0c */ /* 0x000fda000bf85340 */
[----:B------:R-:W-:Y:S05]  /*29c0*/  @P4 BRA `(.L_x_14841) ;  /* 0x0000000000084947 */ /* 0x000fea0003800000 */
[----:B------:R-:W-:Y:S05]  /*29d0*/  @P0 BRA `(.L_x_14842) ;  /* 0x00000000002c0947 */ /* 0x000fea0003800000 */
[----:B------:R-:W-:Y:S05]  /*29e0*/  BRA `(.L_x_14843) ;  /* 0x0000000000307947 */ /* 0x000fea0003800000 */
.L_x_14841:
[----:B-----5:R-:W-:-:S04]  /*29f0*/  PRMT R29, R33, 0x7632, R29 ;  /* 0x00007632211d7816 */ /* 0x020fc8000000001d */
[----:B------:R-:W-:-:S05]  /*2a00*/  SHF.L.U32 R29, R29, 0x10, RZ ;  /* 0x000000101d1d7819 */ /* 0x000fca00000006ff */
[----:B------:R-:W-:Y:S01]  /*2a10*/  FADD.FTZ R28, R28, R29 ;  /* 0x0000001d1c1c7221 */ /* 0x000fe20000010000 */
[----:B------:R-:W-:Y:S06]  /*2a20*/  BRA `(.L_x_14842) ;  /* 0x0000000000187947 */ /* 0x000fec0003800000 */
.L_x_14840:
[----:B-----5:R-:W-:Y:S02]  /*2a30*/  PRMT R29, R37, 0x7632, R29 ;  /* 0x00007632251d7816 */ /* 0x020fe4000000001d */
[----:B------:R-:W-:Y:S02]  /*2a40*/  @P2 PRMT R160, R33, 0x7632, R160 ;  /* 0x0000763221a02816 */ /* 0x000fe400000000a0 */
[----:B------:R-:W-:Y:S02]  /*2a50*/  SHF.L.U32 R29, R29, 0x10, RZ ;  /* 0x000000101d1d7819 */ /* 0x000fe400000006ff */
[----:B------:R-:W-:-:S03]  /*2a60*/  @P2 SHF.L.U32 R161, R160, 0x10, RZ ;  /* 0x00000010a0a12819 */ /* 0x000fc600000006ff */
[----:B------:R-:W-:-:S04]  /*2a70*/  FADD.FTZ R28, R28, R29 ;  /* 0x0000001d1c1c7221 */ /* 0x000fc80000010000 */
[----:B------:R-:W-:-:S07]  /*2a80*/  @P2 FADD.FTZ R28, R28, R161 ;  /* 0x000000a11c1c2221 */ /* 0x000fce0000010000 */
.L_x_14842:
[----:B------:R-:W-:-:S04]  /*2a90*/  F2FP.BF16.F32.PACK_AB R29, RZ, R28 ;  /* 0x0000001cff1d723e */ /* 0x000fc800000010ff */
[----:B------:R-:W-:-:S07]  /*2aa0*/  PRMT R157, R157, 0x5410, R29 ;  /* 0x000054109d9d7816 */ /* 0x000fce000000001d */
.L_x_14843:
        /* <DEDUP_REMOVED lines=8> */
.L_x_14845:
[----:B-----5:R-:W-:-:S05]  /*2b30*/  SHF.L.U32 R160, R34, 0x10, RZ ;  /* 0x0000001022a07819 */ /* 0x020fca00000006ff */
[----:B------:R-:W-:Y:S01]  /*2b40*/  FADD.FTZ R29, R160, R29 ;  /* 0x0000001da01d7221 */ /* 0x000fe20000010000 */
[----:B------:R-:W-:Y:S06]  /*2b50*/  BRA `(.L_x_14846) ;  /* 0x0000000000107947 */ /* 0x000fec0003800000 */
.L_x_14844:
[----:B-----5:R-:W-:Y:S02]  /*2b60*/  SHF.L.U32 R160, R38, 0x10, RZ ;  /* 0x0000001026a07819 */ /* 0x020fe400000006ff */
[----:B------:R-:W-:-:S03]  /*2b70*/  @P2 SHF.L.U32 R162, R34, 0x10, RZ ;  /* 0x0000001022a22819 */ /* 0x000fc600000006ff */
[----:B------:R-:W-:-:S04]  /*2b80*/  FADD.FTZ R29, R160, R29 ;  /* 0x0000001da01d7221 */ /* 0x000fc80000010000 */
[----:B------:R-:W-:-:S07]  /*2b90*/  @P2 FADD.FTZ R29, R162, R29 ;  /* 0x0000001da21d2221 */ /* 0x000fce0000010000 */
.L_x_14846:
[----:B------:R-:W-:-:S04]  /*2ba0*/  F2FP.BF16.F32.PACK_AB R160, RZ, R29 ;  /* 0x0000001dffa0723e */ /* 0x000fc800000010ff */
[----:B------:R-:W-:-:S07]  /*2bb0*/  PRMT R158, R160, 0x7610, R158 ;  /* 0x00007610a09e7816 */ /* 0x000fce000000009e */
.L_x_14847:
[----:B------:R-:W-:Y:S01]  /*2bc0*/  SHF.L.U32 R30, R30, 0x10, RZ ;  /* 0x000000101e1e7819 */ /* 0x000fe200000006ff */
[----:B------:R-:W-:Y:S06]  /*2bd0*/  @P3 BRA `(.L_x_14848) ;  /* 0x0000000000243947 */ /* 0x000fec0003800000 */
[----:B------:R-:W-:-:S04]  /*2be0*/  ISETP.NE.U32.AND P4, PT, RZ, UR12, PT ;  /* 0x0000000cff007c0c */ /* 0x000fc8000bf85070 */
[----:B------:R-:W-:-:S13]  /*2bf0*/  ISETP.NE.AND.EX P4, PT, RZ, UR13, PT, P4 ;  /* 0x0000000dff007c0c */ /* 0x000fda000bf85340 */
[----:B------:R-:W-:Y:S05]  /*2c00*/  @P4 BRA `(.L_x_14849) ;  /* 0x0000000000084947 */ /* 0x000fea0003800000 */
[----:B------:R-:W-:Y:S05]  /*2c10*/  @P0 BRA `(.L_x_14850) ;  /* 0x00000000002c0947 */ /* 0x000fea0003800000 */
[----:B------:R-:W-:Y:S05]  /*2c20*/  BRA `(.L_x_14851) ;  /* 0x0000000000307947 */ /* 0x000fea0003800000 */
.L_x_14849:
[----:B-----5:R-:W-:-:S04]  /*2c30*/  PRMT R160, R34, 0x7632, R160 ;  /* 0x0000763222a07816 */ /* 0x020fc800000000a0 */
[----:B------:R-:W-:-:S05]  /*2c40*/  SHF.L.U32 R161, R160, 0x10, RZ ;  /* 0x00000010a0a17819 */ /* 0x000fca00000006ff */
[----:B------:R-:W-:Y:S01]  /*2c50*/  FADD.FTZ R30, R30, R161 ;  /* 0x000000a11e1e7221 */ /* 0x000fe20000010000 */
[----:B------:R-:W-:Y:S06]  /*2c60*/  BRA `(.L_x_14850) ;  /* 0x0000000000187947 */ /* 0x000fec0003800000 */
.L_x_14848:
[----:B-----5:R-:W-:Y:S02]  /*2c70*/  PRMT R160, R38, 0x7632, R160 ;  /* 0x0000763226a07816 */ /* 0x020fe400000000a0 */
[----:B------:R-:W-:Y:S02]  /*2c80*/  @P2 PRMT R162, R34, 0x7632, R162 ;  /* 0x0000763222a22816 */ /* 0x000fe400000000a2 */
[----:B------:R-:W-:Y:S02]  /*2c90*/  SHF.L.U32 R161, R160, 0x10, RZ ;  /* 0x00000010a0a17819 */ /* 0x000fe400000006ff */
[----:B------:R-:W-:-:S03]  /*2ca0*/  @P2 SHF.L.U32 R163, R162, 0x10, RZ ;  /* 0x00000010a2a32819 */ /* 0x000fc600000006ff */
[----:B------:R-:W-:-:S04]  /*2cb0*/  FADD.FTZ R30, R30, R161 ;  /* 0x000000a11e1e7221 */ /* 0x000fc80000010000 */
[----:B------:R-:W-:-:S07]  /*2cc0*/  @P2 FADD.FTZ R30, R30, R163 ;  /* 0x000000a31e1e2221 */ /* 0x000fce0000010000 */
.L_x_14850:
[----:B------:R-:W-:-:S04]  /*2cd0*/  F2FP.BF16.F32.PACK_AB R160, RZ, R30 ;  /* 0x0000001effa0723e */ /* 0x000fc800000010ff */
[----:B------:R-:W-:-:S07]  /*2ce0*/  PRMT R158, R158, 0x5410, R160 ;  /* 0x000054109e9e7816 */ /* 0x000fce00000000a0 */
.L_x_14851:
        /* <DEDUP_REMOVED lines=8> */
.L_x_14853:
[----:B-----5:R-:W-:-:S05]  /*2d70*/  SHF.L.U32 R160, R35, 0x10, RZ ;  /* 0x0000001023a07819 */ /* 0x020fca00000006ff */
[----:B------:R-:W-:Y:S01]  /*2d80*/  FADD.FTZ R167, R160, R167 ;  /* 0x000000a7a0a77221 */ /* 0x000fe20000010000 */
[----:B------:R-:W-:Y:S06]  /*2d90*/  BRA `(.L_x_14854) ;  /* 0x0000000000107947 */ /* 0x000fec0003800000 */
.L_x_14852:
[----:B-----5:R-:W-:Y:S02]  /*2da0*/  SHF.L.U32 R160, R39, 0x10, RZ ;  /* 0x0000001027a07819 */ /* 0x020fe400000006ff */
[----:B------:R-:W-:-:S03]  /*2db0*/  @P2 SHF.L.U32 R162, R35, 0x10, RZ ;  /* 0x0000001023a22819 */ /* 0x000fc600000006ff */
[----:B------:R-:W-:-:S04]  /*2dc0*/  FADD.FTZ R167, R160, R167 ;  /* 0x000000a7a0a77221 */ /* 0x000fc80000010000 */
[----:B------:R-:W-:-:S07]  /*2dd0*/  @P2 FADD.FTZ R167, R162, R167 ;  /* 0x000000a7a2a72221 */ /* 0x000fce0000010000 */
.L_x_14854:
[----:B------:R-:W-:-:S04]  /*2de0*/  F2FP.BF16.F32.PACK_AB R160, RZ, R167 ;  /* 0x000000a7ffa0723e */ /* 0x000fc800000010ff */
[----:B------:R-:W-:-:S07]  /*2df0*/  PRMT R159, R160, 0x7610, R159 ;  /* 0x00007610a09f7816 */ /* 0x000fce000000009f */
.L_x_14855:
[----:B------:R-:W-:Y:S01]  /*2e00*/  SHF.L.U32 R31, R31, 0x10, RZ ;  /* 0x000000101f1f7819 */ /* 0x000fe200000006ff */
[----:B------:R-:W-:Y:S06]  /*2e10*/  @P3 BRA `(.L_x_14856) ;  /* 0x0000000000243947 */ /* 0x000fec0003800000 */
[----:B------:R-:W-:-:S04]  /*2e20*/  ISETP.NE.U32.AND P4, PT, RZ, UR12, PT ;  /* 0x0000000cff007c0c */ /* 0x000fc8000bf85070 */
[----:B------:R-:W-:-:S13]  /*2e30*/  ISETP.NE.AND.EX P4, PT, RZ, UR13, PT, P4 ;  /* 0x0000000dff007c0c */ /* 0x000fda000bf85340 */
[----:B------:R-:W-:Y:S05]  /*2e40*/  @P4 BRA `(.L_x_14857) ;  /* 0x0000000000084947 */ /* 0x000fea0003800000 */
[----:B------:R-:W-:Y:S05]  /*2e50*/  @P0 BRA `(.L_x_14858) ;  /* 0x00000000002c0947 */ /* 0x000fea0003800000 */
[----:B------:R-:W-:Y:S05]  /*2e60*/  BRA `(.L_x_14859) ;  /* 0x0000000000307947 */ /* 0x000fea0003800000 */
.L_x_14857:
[----:B-----5:R-:W-:-:S04]  /*2e70*/  PRMT R160, R35, 0x7632, R160 ;  /* 0x0000763223a07816 */ /* 0x020fc800000000a0 */
[----:B------:R-:W-:-:S05]  /*2e80*/  SHF.L.U32 R160, R160, 0x10, RZ ;  /* 0x00000010a0a07819 */ /* 0x000fca00000006ff */
[----:B------:R-:W-:Y:S01]  /*2e90*/  FADD.FTZ R31, R31, R160 ;  /* 0x000000a01f1f7221 */ /* 0x000fe20000010000 */
[----:B------:R-:W-:Y:S06]  /*2ea0*/  BRA `(.L_x_14858) ;  /* 0x0000000000187947 */ /* 0x000fec0003800000 */
.L_x_14856:
[----:B-----5:R-:W-:Y:S02]  /*2eb0*/  PRMT R160, R39, 0x7632, R160 ;  /* 0x0000763227a07816 */ /* 0x020fe400000000a0 */
[----:B------:R-:W-:Y:S02]  /*2ec0*/  @P2 PRMT R161, R35, 0x7632, R161 ;  /* 0x0000763223a12816 */ /* 0x000fe400000000a1 */
[----:B------:R-:W-:Y:S02]  /*2ed0*/  SHF.L.U32 R160, R160, 0x10, RZ ;  /* 0x00000010a0a07819 */ /* 0x000fe400000006ff */
[----:B------:R-:W-:-:S03]  /*2ee0*/  @P2 SHF.L.U32 R162, R161, 0x10, RZ ;  /* 0x00000010a1a22819 */ /* 0x000fc600000006ff */
[----:B------:R-:W-:-:S04]  /*2ef0*/  FADD.FTZ R31, R31, R160 ;  /* 0x000000a01f1f7221 */ /* 0x000fc80000010000 */
[----:B------:R-:W-:-:S07]  /*2f00*/  @P2 FADD.FTZ R31, R31, R162 ;  /* 0x000000a21f1f2221 */ /* 0x000fce0000010000 */
.L_x_14858:
[----:B------:R-:W-:-:S04]  /*2f10*/  F2FP.BF16.F32.PACK_AB R160, RZ, R31 ;  /* 0x0000001fffa0723e */ /* 0x000fc800000010ff */
[----:B------:R-:W-:-:S07]  /*2f20*/  PRMT R159, R159, 0x5410, R160 ;  /* 0x000054109f9f7816 */ /* 0x000fce00000000a0 */
.L_x_14859:
[----:B------:R-:W0:Y:S01]  /*2f30*/  @P0 LDC.64 R160, c[0x0][0x238] ;  /* 0x00008e00ffa00b82 */ /* 0x000e220000000a00 */
[----:B------:R-:W-:-:S05]  /*2f40*/  IADD3 R170, R2, 0x80, RZ ;  /* 0x0000008002aa7810 */ /* 0x000fca0007ffe0ff */
[----:B------:R-:W-:Y:S02]  /*2f50*/  IMAD.WIDE.U32 R162, R170, 0x10, R216 ;  /* 0x00000010aaa27825 */ /* 0x000fe400078e00d8 */
[----:B------:R-:W1:Y:S08]  /*2f60*/  @P1 LDC.64 R174, c[0x0][0x228] ;  /* 0x00008a00ffae1b82 */ /* 0x000e700000000a00 */
[----:B------:R-:W2:Y:S01]  /*2f70*/  @P2 LDC.64 R172, c[0x0][0x230] ;  /* 0x00008c00ffac2b82 */ /* 0x000ea20000000a00 */
[----:B0-----:R-:W-:-:S05]  /*2f80*/  @P0 IMAD.WIDE.U32 R160, R21, 0x10, R160 ;  /* 0x0000001015a00825 */ /* 0x001fca00078e00a0 */
[----:B------:R0:W-:Y:S01]  /*2f90*/  @P0 STG.E.128 desc[UR4][R160.64], R156 ;  /* 0x0000009ca0000986 */ /* 0x0001e2000c101d04 */
[----:B-1----:R-:W-:-:S05]  /*2fa0*/  @P1 IMAD.WIDE.U32 R174, R170, 0x10, R174 ;  /* 0x00000010aaae1825 */ /* 0x002fca00078e00ae */
[----:B-----5:R1:W5:Y:S01]  /*2fb0*/  @P1 LDG.E.128 R36, desc[UR4][R174.64] ;  /* 0x00000004ae241981 */ /* 0x020362000c1e1d00 */
[----:B--2---:R-:W-:-:S05]  /*2fc0*/  @P2 IMAD.WIDE.U32 R172, R170, 0x10, R172 ;  /* 0x00000010aaac2825 */ /* 0x004fca00078e00ac */
[----:B------:R1:W5:Y:S04]  /*2fd0*/  @P2 LDG.E.128 R32, desc[UR4][R172.64] ;  /* 0x00000004ac202981 */ /* 0x000368000c1e1d00 */
[----:B0-----:R-:W2:Y:S02]  /*2fe0*/  LDG.E.128 R160, desc[UR4][R162.64] ;  /* 0x00000004a2a07981 */ /* 0x001ea4000c1e1d00 */
        /* <DEDUP_REMOVED lines=8> */
.L_x_14861:
[----:B-----5:R-:W-:-:S05]  /*3070*/  SHF.L.U32 R160, R32, 0x10, RZ ;  /* 0x0000001020a07819 */ /* 0x020fca00000006ff */
[----:B------:R-:W-:Y:S01]  /*3080*/  FADD.FTZ R171, R160, R171 ;  /* 0x000000aba0ab7221 */ /* 0x000fe20000010000 */
[----:B------:R-:W-:Y:S06]  /*3090*/  BRA `(.L_x_14862) ;  /* 0x0000000000107947 */ /* 0x000fec0003800000 */
.L_x_14860:
[----:B-----5:R-:W-:Y:S02]  /*30a0*/  SHF.L.U32 R160, R36, 0x10, RZ ;  /* 0x0000001024a07819 */ /* 0x020fe400000006ff */
[----:B------:R-:W-:-:S03]  /*30b0*/  @P2 SHF.L.U32 R172, R32, 0x10, RZ ;  /* 0x0000001020ac2819 */ /* 0x000fc600000006ff */
[----:B------:R-:W-:-:S04]  /*30c0*/  FADD.FTZ R171, R160, R171 ;  /* 0x000000aba0ab7221 */ /* 0x000fc80000010000 */
[----:B------:R-:W-:-:S07]  /*30d0*/  @P2 FADD.FTZ R171, R172, R171 ;  /* 0x000000abacab2221 */ /* 0x000fce0000010000 */
.L_x_14862:
[----:B------:R-:W-:-:S04]  /*30e0*/  F2FP.BF16.F32.PACK_AB R160, RZ, R171 ;  /* 0x000000abffa0723e */ /* 0x000fc800000010ff */
[----:B------:R-:W-:-:S07]  /*30f0*/  PRMT R156, R160, 0x7610, R156 ;  /* 0x00007610a09c7816 */ /* 0x000fce000000009c */
.L_x_14863:
[----:B------:R-:W-:Y:S01]  /*3100*/  SHF.L.U32 R172, R176, 0x10, RZ ;  /* 0x00000010b0ac7819 */ /* 0x000fe200000006ff */
[----:B------:R-:W-:Y:S06]  /*3110*/  @P3 BRA `(.L_x_14864) ;  /* 0x0000000000243947 */ /* 0x000fec0003800000 */
[----:B------:R-:W-:-:S04]  /*3120*/  ISETP.NE.U32.AND P4, PT, RZ, UR12, PT ;  /* 0x0000000cff007c0c */ /* 0x000fc8000bf85070 */
[----:B------:R-:W-:-:S13]  /*3130*/  ISETP.NE.AND.EX P4, PT, RZ, UR13, PT, P4 ;  /* 0x0000000dff007c0c */ /* 0x000fda000bf85340 */
[----:B------:R-:W-:Y:S05]  /*3140*/  @P4 BRA `(.L_x_14865) ;  /* 0x0000000000084947 */ /* 0x000fea0003800000 */
[----:B------:R-:W-:Y:S05]  /*3150*/  @P0 BRA `(.L_x_14866) ;  /* 0x00000000002c0947 */ /* 0x000fea0003800000 */
[----:B------:R-:W-:Y:S05]  /*3160*/  BRA `(.L_x_14867) ;  /* 0x0000000000307947 */ /* 0x000fea0003800000 */
.L_x_14865:
[----:B-----5:R-:W-:-:S04]  /*3170*/  PRMT R160, R32, 0x7632, R160 ;  /* 0x0000763220a07816 */ /* 0x020fc800000000a0 */
[----:B------:R-:W-:-:S05]  /*3180*/  SHF.L.U32 R173, R160, 0x10, RZ ;  /* 0x00000010a0ad7819 */ /* 0x000fca00000006ff */
[----:B------:R-:W-:Y:S01]  /*3190*/  FADD.FTZ R172, R172, R173 ;  /* 0x000000adacac7221 */ /* 0x000fe20000010000 */
[----:B------:R-:W-:Y:S06]  /*31a0*/  BRA `(.L_x_14866) ;  /* 0x0000000000187947 */ /* 0x000fec0003800000 */
.L_x_14864:
[----:B-----5:R-:W-:Y:S02]  /*31b0*/  PRMT R160, R36, 0x7632, R160 ;  /* 0x0000763224a07816 */ /* 0x020fe400000000a0 */
[----:B------:R-:W-:Y:S02]  /*31c0*/  @P2 PRMT R174, R32, 0x7632, R174 ;  /* 0x0000763220ae2816 */ /* 0x000fe400000000ae */
[----:B------:R-:W-:Y:S02]  /*31d0*/  SHF.L.U32 R173, R160, 0x10, RZ ;  /* 0x00000010a0ad7819 */ /* 0x000fe400000006ff */
[----:B------:R-:W-:-:S03]  /*31e0*/  @P2 SHF.L.U32 R175, R174, 0x10, RZ ;  /* 0x00000010aeaf2819 */ /* 0x000fc600000006ff */
[----:B------:R-:W-:-:S04]  /*31f0*/  FADD.FTZ R172, R172, R173 ;  /* 0x000000adacac7221 */ /* 0x000fc80000010000 */
[----:B------:R-:W-:-:S07]  /*3200*/  @P2 FADD.FTZ R172, R172, R175 ;  /* 0x000000afacac2221 */ /* 0x000fce0000010000 */
.L_x_14866:
[----:B------:R-:W-:-:S04]  /*3210*/  F2FP.BF16.F32.PACK_AB R160, RZ, R172 ;  /* 0x000000acffa0723e */ /* 0x000fc800000010ff */
[----:B------:R-:W-:-:S07]  /*3220*/  PRMT R156, R156, 0x5410, R160 ;  /* 0x000054109c9c7816 */ /* 0x000fce00000000a0 */
.L_x_14867:
        /* <DEDUP_REMOVED lines=8> */
.L_x_14869:
[----:B-----5:R-:W-:-:S05]  /*32b0*/  SHF.L.U32 R160, R33, 0x10, RZ ;  /* 0x0000001021a07819 */ /* 0x020fca00000006ff */
[----:B------:R-:W-:Y:S01]  /*32c0*/  FADD.FTZ R173, R160, R173 ;  /* 0x000000ada0ad7221 */ /* 0x000fe20000010000 */
[----:B------:R-:W-:Y:S06]  /*32d0*/  BRA `(.L_x_14870) ;  /* 0x0000000000107947 */ /* 0x000fec0003800000 */
.L_x_14868:
[----:B-----5:R-:W-:Y:S02]  /*32e0*/  SHF.L.U32 R160, R37, 0x10, RZ ;  /* 0x0000001025a07819 */ /* 0x020fe400000006ff */
[----:B------:R-:W-:-:S03]  /*32f0*/  @P2 SHF.L.U32 R174, R33, 0x10, RZ ;  /* 0x0000001021ae2819 */ /* 0x000fc600000006ff */
[----:B------:R-:W-:-:S04]  /*3300*/  FADD.FTZ R173, R160, R173 ;  /* 0x000000ada0ad7221 */ /* 0x000fc80000010000 */
[----:B------:R-:W-:-:S07]  /*3310*/  @P2 FADD.FTZ R173, R174, R173 ;  /* 0x000000adaead2221 */ /* 0x000fce0000010000 */
.L_x_14870:
[----:B------:R-:W-:-:S04]  /*3320*/  F2FP.BF16.F32.PACK_AB R160, RZ, R173 ;  /* 0x000000adffa0723e */ /* 0x000fc800000010ff */
[----:B------:R-:W-:-:S07]  /*3330*/  PRMT R157, R160, 0x7610, R157 ;  /* 0x00007610a09d7816 */ /* 0x000fce000000009d */
.L_x_14871:
[----:B------:R-:W-:Y:S01]  /*3340*/  SHF.L.U32 R174, R161, 0x10, RZ ;  /* 0x00000010a1ae7819 */ /* 0x000fe200000006ff */
[----:B------:R-:W-:Y:S06]  /*3350*/  @P3 BRA `(.L_x_14872) ;  /* 0x0000000000243947 */ /* 0x000fec0003800000 */
[----:B------:R-:W-:-:S04]  /*3360*/  ISETP.NE.U32.AND P4, PT, RZ, UR12, PT ;  /* 0x0000000cff007c0c */ /* 0x000fc8000bf85070 */
[----:B------:R-:W-:-:S13]  /*3370*/  ISETP.NE.AND.EX P4, PT, RZ, UR13, PT, P4 ;  /* 0x0000000dff007c0c */ /* 0x000fda000bf85340 */
[----:B------:R-:W-:Y:S05]  /*3380*/  @P4 BRA `(.L_x_14873) ;  /* 0x0000000000084947 */ /* 0x000fea0003800000 */
[----:B------:R-:W-:Y:S05]  /*3390*/  @P0 BRA `(.L_x_14874) ;  /* 0x00000000002c0947 */ /* 0x000fea0003800000 */
[----:B------:R-:W-:Y:S05]  /*33a0*/  BRA `(.L_x_14875) ;  /* 0x0000000000307947 */ /* 0x000fea0003800000 */
.L_x_14873:
[----:B-----5:R-:W-:-:S04]  /*33b0*/  PRMT R160, R33, 0x7632, R160 ;  /* 0x0000763221a07816 */ /* 0x020fc800000000a0 */
[----:B------:R-:W-:-:S05]  /*33c0*/  SHF.L.U32 R161, R160, 0x10, RZ ;  /* 0x00000010a0a17819 */ /* 0x000fca00000006ff */
[----:B------:R-:W-:Y:S01]  /*33d0*/  FADD.FTZ R174, R174, R161 ;  /* 0x000000a1aeae7221 */ /* 0x000fe20000010000 */
[----:B------:R-:W-:Y:S06]  /*33e0*/  BRA `(.L_x_14874) ;  /* 0x0000000000187947 */ /* 0x000fec0003800000 */
.L_x_14872:
[----:B-----5:R-:W-:Y:S02]  /*33f0*/  PRMT R160, R37, 0x7632, R160 ;  /* 0x0000763225a07816 */ /* 0x020fe400000000a0 */
[----:B------:R-:W-:Y:S02]  /*3400*/  @P2 PRMT R175, R33, 0x7632, R175 ;  /* 0x0000763221af2816 */ /* 0x000fe400000000af */
[----:B------:R-:W-:Y:S02]  /*3410*/  SHF.L.U32 R161, R160, 0x10, RZ ;  /* 0x00000010a0a17819 */ /* 0x000fe400000006ff */
[----:B------:R-:W-:-:S03]  /*3420*/  @P2 SHF.L.U32 R175, R175, 0x10, RZ ;  /* 0x00000010afaf2819 */ /* 0x000fc600000006ff */
[----:B------:R-:W-:-:S04]  /*3430*/  FADD.FTZ R174, R174, R161 ;  /* 0x000000a1aeae7221 */ /* 0x000fc80000010000 */
[----:B------:R-:W-:-:S07]  /*3440*/  @P2 FADD.FTZ R174, R174, R175 ;  /* 0x000000afaeae2221 */ /* 0x000fce0000010000 */
.L_x_14874:
[----:B------:R-:W-:-:S04]  /*3450*/  F2FP.BF16.F32.PACK_AB R160, RZ, R174 ;  /* 0x000000aeffa0723e */ /* 0x000fc800000010ff */
[----:B------:R-:W-:-:S07]  /*3460*/  PRMT R157, R157, 0x5410, R160 ;  /* 0x000054109d9d7816 */ /* 0x000fce00000000a0 */
.L_x_14875:
        /* <DEDUP_REMOVED lines=8> */
.L_x_14877:
[----:B-----5:R-:W-:-:S05]  /*34f0*/  SHF.L.U32 R160, R34, 0x10, RZ ;  /* 0x0000001022a07819 */ /* 0x020fca00000006ff */
[----:B------:R-:W-:Y:S01]  /*3500*/  FADD.FTZ R175, R160, R175 ;  /* 0x000000afa0af7221 */ /* 0x000fe20000010000 */
[----:B------:R-:W-:Y:S06]  /*3510*/  BRA `(.L_x_14878) ;  /* 0x0000000000107947 */ /* 0x000fec0003800000 */
.L_x_14876:
[----:B-----5:R-:W-:Y:S02]  /*3520*/  SHF.L.U32 R160, R38, 0x10, RZ ;  /* 0x0000001026a07819 */ /* 0x020fe400000006ff */
[----:B------:R-:W-:-:S03]  /*3530*/  @P2 SHF.L.U32 R176, R34, 0x10, RZ ;  /* 0x0000001022b02819 */ /* 0x000fc600000006ff */
[----:B------:R-:W-:-:S04]  /*3540*/  FADD.FTZ R175, R160, R175 ;  /* 0x000000afa0af7221 */ /* 0x000fc80000010000 */
[----:B------:R-:W-:-:S07]  /*3550*/  @P2 FADD.FTZ R175, R176, R175 ;  /* 0x000000afb0af2221 */ /* 0x000fce0000010000 */
.L_x_14878:
[----:B------:R-:W-:-:S04]  /*3560*/  F2FP.BF16.F32.PACK_AB R160, RZ, R175 ;  /* 0x000000afffa0723e */ /* 0x000fc800000010ff */
[----:B------:R-:W-:-:S07]  /*3570*/  PRMT R158, R160, 0x7610, R158 ;  /* 0x00007610a09e7816 */ /* 0x000fce000000009e */
.L_x_14879:
[----:B------:R-:W-:Y:S01]  /*3580*/  SHF.L.U32 R176, R162, 0x10, RZ ;  /* 0x00000010a2b07819 */ /* 0x000fe200000006ff */
[----:B------:R-:W-:Y:S06]  /*3590*/  @P3 BRA `(.L_x_14880) ;  /* 0x0000000000243947 */ /* 0x000fec0003800000 */
[----:B------:R-:W-:-:S04]  /*35a0*/  ISETP.NE.U32.AND P4, PT, RZ, UR12, PT ;  /* 0x0000000cff007c0c */ /* 0x000fc8000bf85070 */
[----:B------:R-:W-:-:S13]  /*35b0*/  ISETP.NE.AND.EX P4, PT, RZ, UR13, PT, P4 ;  /* 0x0000000dff007c0c */ /* 0x000fda000bf85340 */
[----:B------:R-:W-:Y:S05]  /*35c0*/  @P4 BRA `(.L_x_14881) ;  /* 0x0000000000084947 */ /* 0x000fea0003800000 */
[----:B------:R-:W-:Y:S05]  /*35d0*/  @P0 BRA `(.L_x_14882) ;  /* 0x00000000002c0947 */ /* 0x000fea0003800000 */
[----:B------:R-:W-:Y:S05]  /*35e0*/  BRA `(.L_x_14883) ;  /* 0x0000000000307947 */ /* 0x000fea0003800000 */
.L_x_14881:
[----:B-----5:R-:W-:-:S04]  /*35f0*/  PRMT R160, R34, 0x7632, R160 ;  /* 0x0000763222a07816 */ /* 0x020fc800000000a0 */
[----:B------:R-:W-:-:S05]  /*3600*/  SHF.L.U32 R161, R160, 0x10, RZ ;  /* 0x00000010a0a17819 */ /* 0x000fca00000006ff */
[----:B------:R-:W-:Y:S01]  /*3610*/  FADD.FTZ R176, R176, R161 ;  /* 0x000000a1b0b07221 */ /* 0x000fe20000010000 */
[----:B------:R-:W-:Y:S06]  /*3620*/  BRA `(.L_x_14882) ;  /* 0x0000000000187947 */ /* 0x000fec0003800000 */
.L_x_14880:
[----:B-----5:R-:W-:Y:S02]  /*3630*/  PRMT R160, R38, 0x7632, R160 ;  /* 0x0000763226a07816 */ /* 0x020fe400000000a0 */
[----:B------:R-:W-:Y:S02]  /*3640*/  @P2 PRMT R162, R34, 0x7632, R162 ;  /* 0x0000763222a22816 */ /* 0x000fe400000000a2 */
[----:B------:R-:W-:Y:S02]  /*3650*/  SHF.L.U32 R161, R160, 0x10, RZ ;  /* 0x00000010a0a17819 */ /* 0x000fe400000006ff */
[----:B------:R-:W-:-:S03]  /*3660*/  @P2 SHF.L.U32 R177, R162, 0x10, RZ ;  /* 0x00000010a2b12819 */ /* 0x000fc600000006ff */
[----:B------:R-:W-:-:S04]  /*3670*/  FADD.FTZ R176, R176, R161 ;  /* 0x000000a1b0b07221 */ /* 0x000fc80000010000 */
[----:B------:R-:W-:-:S07]  /*3680*/  @P2 FADD.FTZ R176, R176, R177 ;  /* 0x000000b1b0b02221 */ /* 0x000fce0000010000 */
.L_x_14882:
[----:B------:R-:W-:-:S04]  /*3690*/  F2FP.BF16.F32.PACK_AB R160, RZ, R176 ;  /* 0x000000b0ffa0723e */ /* 0x000fc800000010ff */
[----:B------:R-:W-:-:S07]  /*36a0*/  PRMT R158, R158, 0x5410, R160 ;  /* 0x000054109e9e7816 */ /* 0x000fce00000000a0 */
.L_x_14883:
        /* <DEDUP_REMOVED lines=8> */
.L_x_14885:
[----:B-----5:R-:W-:-:S05]  /*3730*/  SHF.L.U32 R160, R35, 0x10, RZ ;  /* 0x0000001023a07819 */ /* 0x020fca00000006ff */
[----:B------:R-:W-:Y:S01]  /*3740*/  FADD.FTZ R177, R160, R177 ;  /* 0x000000b1a0b17221 */ /* 0x000fe20000010000 */
[----:B------:R-:W-:Y:S06]  /*3750*/  BRA `(.L_x_14886) ;  /* 0x0000000000107947 */ /* 0x000fec0003800000 */
.L_x_14884:
[----:B-----5:R-:W-:Y:S02]  /*3760*/  SHF.L.U32 R160, R39, 0x10, RZ ;  /* 0x0000001027a07819 */ /* 0x020fe400000006ff */
[----:B------:R-:W-:-:S03]  /*3770*/  @P2 SHF.L.U32 R162, R35, 0x10, RZ ;  /* 0x0000001023a22819 */ /* 0x000fc600000006ff */
[----:B------:R-:W-:-:S04]  /*3780*/  FADD.FTZ R177, R160, R177 ;  /* 0x000000b1a0b17221 */ /* 0x000fc80000010000 */
[----:B------:R-:W-:-:S07]  /*3790*/  @P2 FADD.FTZ R177, R162, R177 ;  /* 0x000000b1a2b12221 */ /* 0x000fce0000010000 */
.L_x_14886:
[----:B------:R-:W-:-:S04]  /*37a0*/  F2FP.BF16.F32.PACK_AB R160, RZ, R177 ;  /* 0x000000b1ffa0723e */ /* 0x000fc800000010ff */
[----:B------:R-:W-:-:S07]  /*37b0*/  PRMT R159, R160, 0x7610, R159 ;  /* 0x00007610a09f7816 */ /* 0x000fce000000009f */
.L_x_14887:
[----:B------:R-:W-:Y:S01]  /*37c0*/  SHF.L.U32 R180, R163, 0x10, RZ ;  /* 0x00000010a3b47819 */ /* 0x000fe200000006ff */
[----:B------:R-:W-:Y:S06]  /*37d0*/  @P3 BRA `(.L_x_14888) ;  /* 0x0000000000243947 */ /* 0x000fec0003800000 */
[----:B------:R-:W-:-:S04]  /*37e0*/  ISETP.NE.U32.AND P4, PT, RZ, UR12, PT ;  /* 0x0000000cff007c0c */ /* 0x000fc8000bf85070 */
[----:B------:R-:W-:-:S13]  /*37f0*/  ISETP.NE.AND.EX P4, PT, RZ, UR13, PT, P4 ;  /* 0x0000000dff007c0c */ /* 0x000fda000bf85340 */
[----:B------:R-:W-:Y:S05]  /*3800*/  @P4 BRA `(.L_x_14889) ;  /* 0x0000000000084947 */ /* 0x000fea0003800000 */
[----:B------:R-:W-:Y:S05]  /*3810*/  @P0 BRA `(.L_x_14890) ;  /* 0x00000000002c0947 */ /* 0x000fea0003800000 */
[----:B------:R-:W-:Y:S05]  /*3820*/  BRA `(.L_x_14891) ;  /* 0x0000000000307947 */ /* 0x000fea0003800000 */
.L_x_14889:
[----:B-----5:R-:W-:-:S04]  /*3830*/  PRMT R160, R35, 0x7632, R160 ;  /* 0x0000763223a07816 */ /* 0x020fc800000000a0 */
[----:B------:R-:W-:-:S05]  /*3840*/  SHF.L.U32 R161, R160, 0x10, RZ ;  /* 0x00000010a0a17819 */ /* 0x000fca00000006ff */
[----:B------:R-:W-:Y:S01]  /*3850*/  FADD.FTZ R180, R180, R161 ;  /* 0x000000a1b4b47221 */ /* 0x000fe20000010000 */
[----:B------:R-:W-:Y:S06]  /*3860*/  BRA `(.L_x_14890) ;  /* 0x0000000000187947 */ /* 0x000fec0003800000 */
.L_x_14888:
[----:B-----5:R-:W-:Y:S02]  /*3870*/  PRMT R160, R39, 0x7632, R160 ;  /* 0x0000763227a07816 */ /* 0x020fe400000000a0 */
[----:B------:R-:W-:Y:S02]  /*3880*/  @P2 PRMT R162, R35, 0x7632, R162 ;  /* 0x0000763223a22816 */ /* 0x000fe400000000a2 */
[----:B------:R-:W-:Y:S02]  /*3890*/  SHF.L.U32 R161, R160, 0x10, RZ ;  /* 0x00000010a0a17819 */ /* 0x000fe400000006ff */
[----:B------:R-:W-:-:S03]  /*38a0*/  @P2 SHF.L.U32 R163, R162, 0x10, RZ ;  /* 0x00000010a2a32819 */ /* 0x000fc600000006ff */
[----:B------:R-:W-:-:S04]  /*38b0*/  FADD.FTZ R180, R180, R161 ;  /* 0x000000a1b4b47221 */ /* 0x000fc80000010000 */
[----:B------:R-:W-:-:S07]  /*38c0*/  @P2 FADD.FTZ R180, R180, R163 ;  /* 0x000000a3b4b42221 */ /* 0x000fce0000010000 */
.L_x_14890:
[----:B------:R-:W-:-:S04]  /*38d0*/  F2FP.BF16.F32.PACK_AB R160, RZ, R180 ;  /* 0x000000b4ffa0723e */ /* 0x000fc800000010ff */
[----:B------:R-:W-:-:S07]  /*38e0*/  PRMT R159, R159, 0x5410, R160 ;  /* 0x000054109f9f7816 */ /* 0x000fce00000000a0 */
.L_x_14891:
        /* <DEDUP_REMOVED lines=20> */
.L_x_14893:
[----:B-----5:R-:W-:-:S05]  /*3a30*/  SHF.L.U32 R183, R32, 0x10, RZ ;  /* 0x0000001020b77819 */ /* 0x020fca00000006ff */
[----:B------:R-:W-:Y:S01]  /*3a40*/  FADD.FTZ R178, R183, R178 ;  /* 0x000000b2b7b27221 */ /* 0x000fe20000010000 */
[----:B------:R-:W-:Y:S06]  /*3a50*/  BRA `(.L_x_14894) ;  /* 0x0000000000107947 */ /* 0x000fec0003800000 */
.L_x_14892:
[----:B-----5:R-:W-:Y:S02]  /*3a60*/  SHF.L.U32 R183, R36, 0x10, RZ ;  /* 0x0000001024b77819 */ /* 0x020fe400000006ff */
[----:B------:R-:W-:-:S03]  /*3a70*/  @P2 SHF.L.U32 R185, R32, 0x10, RZ ;  /* 0x0000001020b92819 */ /* 0x000fc600000006ff */
[----:B------:R-:W-:-:S04]  /*3a80*/  FADD.FTZ R178, R183, R178 ;  /* 0x000000b2b7b27221 */ /* 0x000fc80000010000 */
[----:B------:R-:W-:-:S07]  /*3a90*/  @P2 FADD.FTZ R178, R185, R178 ;  /* 0x000000b2b9b22221 */ /* 0x000fce0000010000 */
.L_x_14894:
[----:B------:R-:W-:-:S04]  /*3aa0*/  F2FP.BF16.F32.PACK_AB R160, RZ, R178 ;  /* 0x000000b2ffa0723e */ /* 0x000fc800000010ff */
[----:B------:R-:W-:-:S07]  /*3ab0*/  PRMT R156, R160, 0x7610, R156 ;  /* 0x00007610a09c7816 */ /* 0x000fce000000009c */
.L_x_14895:
[----:B------:R-:W-:Y:S01]  /*3ac0*/  SHF.L.U32 R182, R181, 0x10, RZ ;  /* 0x00000010b5b67819 */ /* 0x000fe200000006ff */
[----:B------:R-:W-:Y:S06]  /*3ad0*/  @P3 BRA `(.L_x_14896) ;  /* 0x0000000000243947 */ /* 0x000fec0003800000 */
[----:B------:R-:W-:-:S04]  /*3ae0*/  ISETP.NE.U32.AND P4, PT, RZ, UR12, PT ;  /* 0x0000000cff007c0c */ /* 0x000fc8000bf85070 */
[----:B------:R-:W-:-:S13]  /*3af0*/  ISETP.NE.AND.EX P4, PT, RZ, UR13, PT, P4 ;  /* 0x0000000dff007c0c */ /* 0x000fda000bf85340 */
[----:B------:R-:W-:Y:S05]  /*3b00*/  @P4 BRA `(.L_x_14897) ;  /* 0x0000000000084947 */ /* 0x000fea0003800000 */
[----:B------:R-:W-:Y:S05]  /*3b10*/  @P0 BRA `(.L_x_14898) ;  /* 0x00000000002c0947 */ /* 0x000fea0003800000 */
[----:B------:R-:W-:Y:S05]  /*3b20*/  BRA `(.L_x_14899) ;  /* 0x0000000000307947 */ /* 0x000fea0003800000 */
.L_x_14897:
[----:B-----5:R-:W-:-:S04]  /*3b30*/  PRMT R160, R32, 0x7632, R160 ;  /* 0x0000763220a07816 */ /* 0x020fc800000000a0 */
[----:B------:R-:W-:-:S05]  /*3b40*/  SHF.L.U32 R181, R160, 0x10, RZ ;  /* 0x00000010a0b57819 */ /* 0x000fca00000006ff */
[----:B------:R-:W-:Y:S01]  /*3b50*/  FADD.FTZ R182, R182, R181 ;  /* 0x000000b5b6b67221 */ /* 0x000fe20000010000 */
[----:B------:R-:W-:Y:S06]  /*3b60*/  BRA `(.L_x_14898) ;  /* 0x0000000000187947 */ /* 0x000fec0003800000 */
.L_x_14896:
[----:B-----5:R-:W-:Y:S02]  /*3b70*/  PRMT R160, R36, 0x7632, R160 ;  /* 0x0000763224a07816 */ /* 0x020fe400000000a0 */
[----:B------:R-:W-:Y:S02]  /*3b80*/  @P2 PRMT R183, R32, 0x7632, R183 ;  /* 0x0000763220b72816 */ /* 0x000fe400000000b7 */
[----:B------:R-:W-:Y:S02]  /*3b90*/  SHF.L.U32 R181, R160, 0x10, RZ ;  /* 0x00000010a0b57819 */ /* 0x000fe400000006ff */
[----:B------:R-:W-:-:S03]  /*3ba0*/  @P2 SHF.L.U32 R183, R183, 0x10, RZ ;  /* 0x00000010b7b72819 */ /* 0x000fc600000006ff */
[----:B------:R-:W-:-:S04]  /*3bb0*/  FADD.FTZ R182, R182, R181 ;  /* 0x000000b5b6b67221 */ /* 0x000fc80000010000 */
[----:B------:R-:W-:-:S07]  /*3bc0*/  @P2 FADD.FTZ R182, R182, R183 ;  /* 0x000000b7b6b62221 */ /* 0x000fce0000010000 */
.L_x_14898:
[----:B------:R-:W-:-:S04]  /*3bd0*/  F2FP.BF16.F32.PACK_AB R160, RZ, R182 ;  /* 0x000000b6ffa0723e */ /* 0x000fc800000010ff */
[----:B------:R-:W-:-:S07]  /*3be0*/  PRMT R156, R156, 0x5410, R160 ;  /* 0x000054109c9c7816 */ /* 0x000fce00000000a0 */
.L_x_14899:
        /* <DEDUP_REMOVED lines=8> */
.L_x_14901:
[----:B-----5:R-:W-:-:S05]  /*3c70*/  SHF.L.U32 R160, R33, 0x10, RZ ;  /* 0x0000001021a07819 */ /* 0x020fca00000006ff */
[----:B------:R-:W-:Y:S01]  /*3c80*/  FADD.FTZ R181, R160, R181 ;  /* 0x000000b5a0b57221 */ /* 0x000fe20000010000 */
[----:B------:R-:W-:Y:S06]  /*3c90*/  BRA `(.L_x_14902) ;  /* 0x0000000000107947 */ /* 0x000fec0003800000 */
.L_x_14900:
[----:B-----5:R-:W-:Y:S02]  /*3ca0*/  SHF.L.U32 R160, R37, 0x10, RZ ;  /* 0x0000001025a07819 */ /* 0x020fe400000006ff */
[----:B------:R-:W-:-:S03]  /*3cb0*/  @P2 SHF.L.U32 R184, R33, 0x10, RZ ;  /* 0x0000001021b82819 */ /* 0x000fc600000006ff */
[----:B------:R-:W-:-:S04]  /*3cc0*/  FADD.FTZ R181, R160, R181 ;  /* 0x000000b5a0b57221 */ /* 0x000fc80000010000 */
[----:B------:R-:W-:-:S07]  /*3cd0*/  @P2 FADD.FTZ R181, R184, R181 ;  /* 0x000000b5b8b52221 */ /* 0x000fce0000010000 */
.L_x_14902:
[----:B------:R-:W-:-:S04]  /*3ce0*/  F2FP.BF16.F32.PACK_AB R160, RZ, R181 ;  /* 0x000000b5ffa0723e */ /* 0x000fc800000010ff */
[----:B------:R-:W-:-:S07]  /*3cf0*/  PRMT R157, R160, 0x7610, R157 ;  /* 0x00007610a09d7816 */ /* 0x000fce000000009d */
.L_x_14903:
[----:B------:R-:W-:Y:S01]  /*3d00*/  SHF.L.U32 R184, R161, 0x10, RZ ;  /* 0x00000010a1b87819 */ /* 0x000fe200000006ff */
[----:B------:R-:W-:Y:S06]  /*3d10*/  @P3 BRA `(.L_x_14904) ;  /* 0x0000000000243947 */ /* 0x000fec0003800000 */
[----:B------:R-:W-:-:S04]  /*3d20*/  ISETP.NE.U32.AND P4, PT, RZ, UR12, PT ;  /* 0x0000000cff007c0c */ /* 0x000fc8000bf85070 */
[----:B------:R-:W-:-:S13]  /*3d30*/  ISETP.NE.AND.EX P4, PT, RZ, UR13, PT, P4 ;  /* 0x0000000dff007c0c */ /* 0x000fda000bf85340 */
[----:B------:R-:W-:Y:S05]  /*3d40*/  @P4 BRA `(.L_x_14905) ;  /* 0x0000000000084947 */ /* 0x000fea0003800000 */
[----:B------:R-:W-:Y:S05]  /*3d50*/  @P0 BRA `(.L_x_14906) ;  /* 0x00000000002c0947 */ /* 0x000fea0003800000 */
[----:B------:R-:W-:Y:S05]  /*3d60*/  BRA `(.L_x_14907) ;  /* 0x0000000000307947 */ /* 0x000fea0003800000 */
.L_x_14905:
[----:B-----5:R-:W-:-:S04]  /*3d70*/  PRMT R160, R33, 0x7632, R160 ;  /* 0x0000763221a07816 */ /* 0x020fc800000000a0 */
[----:B------:R-:W-:-:S05]  /*3d80*/  SHF.L.U32 R161, R160, 0x10, RZ ;  /* 0x00000010a0a17819 */ /* 0x000fca00000006ff */
[----:B------:R-:W-:Y:S01]  /*3d90*/  FADD.FTZ R184, R184, R161 ;  /* 0x000000a1b8b87221 */ /* 0x000fe20000010000 */
[----:B------:R-:W-:Y:S06]  /*3da0*/  BRA `(.L_x_14906) ;  /* 0x0000000000187947 */ /* 0x000fec0003800000 */
.L_x_14904:
[----:B-----5:R-:W-:Y:S02]  /*3db0*/  PRMT R160, R37, 0x7632, R160 ;  /* 0x0000763225a07816 */ /* 0x020fe400000000a0 */
[----:B------:R-:W-:Y:S02]  /*3dc0*/  @P2 PRMT R183, R33, 0x7632, R183 ;  /* 0x0000763221b72816 */ /* 0x000fe400000000b7 */
[----:B------:R-:W-:Y:S02]  /*3dd0*/  SHF.L.U32 R161, R160, 0x10, RZ ;  /* 0x00000010a0a17819 */ /* 0x000fe400000006ff */
[----:B------:R-:W-:-:S03]  /*3de0*/  @P2 SHF.L.U32 R183, R183, 0x10, RZ ;  /* 0x00000010b7b72819 */ /* 0x000fc600000006ff */
[----:B------:R-:W-:-:S04]  /*3df0*/  FADD.FTZ R184, R184, R161 ;  /* 0x000000a1b8b87221 */ /* 0x000fc80000010000 */
[----:B------:R-:W-:-:S07]  /*3e00*/  @P2 FADD.FTZ R184, R184, R183 ;  /* 0x000000b7b8b82221 */ /* 0x000fce0000010000 */
.L_x_14906:
[----:B------:R-:W-:-:S04]  /*3e10*/  F2FP.BF16.F32.PACK_AB R160, RZ, R184 ;  /* 0x000000b8ffa0723e */ /* 0x000fc800000010ff */
[----:B------:R-:W-:-:S07]  /*3e20*/  PRMT R157, R157, 0x5410, R160 ;  /* 0x000054109d9d7816 */ /* 0x000fce00000000a0 */
.L_x_14907:
        /* <DEDUP_REMOVED lines=8> */
.L_x_14909:
[----:B-----5:R-:W-:-:S05]  /*3eb0*/  SHF.L.U32 R160, R34, 0x10, RZ ;  /* 0x0000001022a07819 */ /* 0x020fca00000006ff */
[----:B------:R-:W-:Y:S01]  /*3ec0*/  FADD.FTZ R183, R160, R183 ;  /* 0x000000b7a0b77221 */ /* 0x000fe20000010000 */
[----:B------:R-:W-:Y:S06]  /*3ed0*/  BRA `(.L_x_14910) ;  /* 0x0000000000107947 */ /* 0x000fec0003800000 */
.L_x_14908:
[----:B-----5:R-:W-:Y:S02]  /*3ee0*/  SHF.L.U32 R160, R38, 0x10, RZ ;  /* 0x0000001026a07819 */ /* 0x020fe400000006ff */
[----:B------:R-:W-:-:S03]  /*3ef0*/  @P2 SHF.L.U32 R186, R34, 0x10, RZ ;  /* 0x0000001022ba2819 */ /* 0x000fc600000006ff */
[----:B------:R-:W-:-:S04]  /*3f00*/  FADD.FTZ R183, R160, R183 ;  /* 0x000000b7a0b77221 */ /* 0x000fc80000010000 */
[----:B------:R-:W-:-:S07]  /*3f10*/  @P2 FADD.FTZ R183, R186, R183 ;  /* 0x000000b7bab72221 */ /* 0x000fce0000010000 */
.L_x_14910:
[----:B------:R-:W-:-:S04]  /*3f20*/  F2FP.BF16.F32.PACK_AB R160, RZ, R183 ;  /* 0x000000b7ffa0723e */ /* 0x000fc800000010ff */
[----:B------:R-:W-:-:S07]  /*3f30*/  PRMT R158, R160, 0x7610, R158 ;  /* 0x00007610a09e7816 */ /* 0x000fce000000009e */
.L_x_14911:
[----:B------:R-:W-:Y:S01]  /*3f40*/  SHF.L.U32 R185, R162, 0x10, RZ ;  /* 0x00000010a2b97819 */ /* 0x000fe200000006ff */
[----:B------:R-:W-:Y:S06]  /*3f50*/  @P3 BRA `(.L_x_14912) ;  /* 0x0000000000243947 */ /* 0x000fec0003800000 */
[----:B------:R-:W-:-:S04]  /*3f60*/  ISETP.NE.U32.AND P4, PT, RZ, UR12, PT ;  /* 0x0000000cff007c0c */ /* 0x000fc8000bf85070 */
[----:B------:R-:W-:-:S13]  /*3f70*/  ISETP.NE.AND.EX P4, PT, RZ, UR13, PT, P4 ;  /* 0x0000000dff007c0c */ /* 0x000fda000bf85340 */
[----:B------:R-:W-:Y:S05]  /*3f80*/  @P4 BRA `(.L_x_14913) ;  /* 0x0000000000084947 */ /* 0x000fea0003800000 */
[----:B------:R-:W-:Y:S05]  /*3f90*/  @P0 BRA `(.L_x_14914) ;  /* 0x00000000002c0947 */ /* 0x000fea0003800000 */
[----:B------:R-:W-:Y:S05]  /*3fa0*/  BRA `(.L_x_14915) ;  /* 0x0000000000307947 */ /* 0x000fea0003800000 */
.L_x_14913:
[----:B-----5:R-:W-:-:S04]  /*3fb0*/  PRMT R160, R34, 0x7632, R160 ;  /* 0x0000763222a07816 */ /* 0x020fc800000000a0 */
[----:B------:R-:W-:-:S05]  /*3fc0*/  SHF.L.U32 R160, R160, 0x10, RZ ;  /* 0x00000010a0a07819 */ /* 0x000fca00000006ff */
[----:B------:R-:W-:Y:S01]  /*3fd0*/  FADD.FTZ R185, R185, R160 ;  /* 0x000000a0b9b97221 */ /* 0x000fe20000010000 */
[----:B------:R-:W-:Y:S06]  /*3fe0*/  BRA `(.L_x_14914) ;  /* 0x0000000000187947 */ /* 0x000fec0003800000 */
.L_x_14912:
[----:B-----5:R-:W-:Y:S02]  /*3ff0*/  PRMT R160, R38, 0x7632, R160 ;  /* 0x0000763226a07816 */ /* 0x020fe400000000a0 */
[----:B------:R-:W-:Y:S02]  /*4000*/  @P2 PRMT R161, R34, 0x7632, R161 ;  /* 0x0000763222a12816 */ /* 0x000fe400000000a1 */
[----:B------:R-:W-:Y:S02]  /*4010*/  SHF.L.U32 R160, R160, 0x10, RZ ;  /* 0x00000010a0a07819 */ /* 0x000fe400000006ff */
[----:B------:R-:W-:-:S03]  /*4020*/  @P2 SHF.L.U32 R162, R161, 0x10, RZ ;  /* 0x00000010a1a22819 */ /* 0x000fc600000006ff */
[----:B------:R-:W-:-:S04]  /*4030*/  FADD.FTZ R185, R185, R160 ;  /* 0x000000a0b9b97221 */ /* 0x000fc80000010000 */
[----:B------:R-:W-:-:S07]  /*4040*/  @P2 FADD.FTZ R185, R185, R162 ;  /* 0x000000a2b9b92221 */ /* 0x000fce0000010000 */
.L_x_14914:
[----:B------:R-:W-:-:S04]  /*4050*/  F2FP.BF16.F32.PACK_AB R160, RZ, R185 ;  /* 0x000000b9ffa0723e */ /* 0x000fc800000010ff */
[----:B------:R-:W-:-:S07]  /*4060*/  PRMT R158, R158, 0x5410, R160 ;  /* 0x000054109e9e7816 */ /* 0x000fce00000000a0 */
.L_x_14915:
        /* <DEDUP_REMOVED lines=8> */
.L_x_14917:
[----:B-----5:R-:W-:-:S05]  /*40f0*/  SHF.L.U32 R161, R35, 0x10, RZ ;  /* 0x0000001023a17819 */ /* 0x020fca00000006ff */
[----:B------:R-:W-:Y:S01]  /*4100*/  FADD.FTZ R186, R161, R186 ;  /* 0x000000baa1ba7221 */ /* 0x000fe20000010000 */
[----:B------:R-:W-:Y:S06]  /*4110*/  BRA `(.L_x_14918) ;  /* 0x0000000000107947 */ /* 0x000fec0003800000 */
.L_x_14916:
[----:B-----5:R-:W-:Y:S02]  /*4120*/  SHF.L.U32 R161, R39, 0x10, RZ ;  /* 0x0000001027a17819 */ /* 0x020fe400000006ff */
[----:B------:R-:W-:-:S03]  /*4130*/  @P2 SHF.L.U32 R187, R35, 0x10, RZ ;  /* 0x0000001023bb2819 */ /* 0x000fc600000006ff */
[----:B------:R-:W-:-:S04]  /*4140*/  FADD.FTZ R186, R161, R186 ;  /* 0x000000baa1ba7221 */ /* 0x000fc80000010000 */
[----:B------:R-:W-:-:S07]  /*4150*/  @P2 FADD.FTZ R186, R187, R186 ;  /* 0x000000babbba2221 */ /* 0x000fce0000010000 */
.L_x_14918:
[----:B------:R-:W-:-:S04]  /*4160*/  F2FP.BF16.F32.PACK_AB R160, RZ, R186 ;  /* 0x000000baffa0723e */ /* 0x000fc800000010ff */
[----:B------:R-:W-:-:S07]  /*4170*/  PRMT R159, R160, 0x7610, R159 ;  /* 0x00007610a09f7816 */ /* 0x000fce000000009f */
.L_x_14919:
[----:B------:R-:W-:Y:S01]  /*4180*/  SHF.L.U32 R188, R163, 0x10, RZ ;  /* 0x00000010a3bc7819 */ /* 0x000fe200000006ff */
[----:B------:R-:W-:Y:S06]  /*4190*/  @P3 BRA `(.L_x_14920) ;  /* 0x0000000000243947 */ /* 0x000fec0003800000 */
[----:B------:R-:W-:-:S04]  /*41a0*/  ISETP.NE.U32.AND P4, PT, RZ, UR12, PT ;  /* 0x0000000cff007c0c */ /* 0x000fc8000bf85070 */
[----:B------:R-:W-:-:S13]  /*41b0*/  ISETP.NE.AND.EX P4, PT, RZ, UR13, PT, P4 ;  /* 0x0000000dff007c0c */ /* 0x000fda000bf85340 */
[----:B------:R-:W-:Y:S05]  /*41c0*/  @P4 BRA `(.L_x_14921) ;  /* 0x0000000000084947 */ /* 0x000fea0003800000 */
[----:B------:R-:W-:Y:S05]  /*41d0*/  @P0 BRA `(.L_x_14922) ;  /* 0x00000000002c0947 */ /* 0x000fea0003800000 */
[----:B------:R-:W-:Y:S05]  /*41e0*/  BRA `(.L_x_14923) ;  /* 0x0000000000307947 */ /* 0x000fea0003800000 */
.L_x_14921:
[----:B-----5:R-:W-:-:S04]  /*41f0*/  PRMT R160, R35, 0x7632, R160 ;  /* 0x0000763223a07816 */ /* 0x020fc800000000a0 */
[----:B------:R-:W-:-:S05]  /*4200*/  SHF.L.U32 R161, R160, 0x10, RZ ;  /* 0x00000010a0a17819 */ /* 0x000fca00000006ff */
[----:B------:R-:W-:Y:S01]  /*4210*/  FADD.FTZ R188, R188, R161 ;  /* 0x000000a1bcbc7221 */ /* 0x000fe20000010000 */
[----:B------:R-:W-:Y:S06]  /*4220*/  BRA `(.L_x_14922) ;  /* 0x0000000000187947 */ /* 0x000fec0003800000 */
.L_x_14920:
[----:B-----5:R-:W-:Y:S02]  /*4230*/  PRMT R160, R39, 0x7632, R160 ;  /* 0x0000763227a07816 */ /* 0x020fe400000000a0 */
[----:B------:R-:W-:Y:S02]  /*4240*/  @P2 PRMT R162, R35, 0x7632, R162 ;  /* 0x0000763223a22816 */ /* 0x000fe400000000a2 */
[----:B------:R-:W-:Y:S02]  /*4250*/  SHF.L.U32 R161, R160, 0x10, RZ ;  /* 0x00000010a0a17819 */ /* 0x000fe400000006ff */
[----:B------:R-:W-:-:S03]  /*4260*/  @P2 SHF.L.U32 R163, R162, 0x10, RZ ;  /* 0x00000010a2a32819 */ /* 0x000fc600000006ff */
[----:B------:R-:W-:-:S04]  /*4270*/  FADD.FTZ R188, R188, R161 ;  /* 0x000000a1bcbc7221 */ /* 0x000fc80000010000 */
[----:B------:R-:W-:-:S07]  /*4280*/  @P2 FADD.FTZ R188, R188, R163 ;  /* 0x000000a3bcbc2221 */ /* 0x000fce0000010000 */
.L_x_14922:
[----:B------:R-:W-:-:S04]  /*4290*/  F2FP.BF16.F32.PACK_AB R160, RZ, R188 ;  /* 0x000000bcffa0723e */ /* 0x000fc800000010ff */
[----:B------:R-:W-:-:S07]  /*42a0*/  PRMT R159, R159, 0x5410, R160 ;  /* 0x000054109f9f7816 */ /* 0x000fce00000000a0 */
.L_x_14923:
[----:B------:R-:W0:Y:S01]  /*42b0*/  @P0 LDC.64 R162, c[0x0][0x238] ;  /* 0x00008e00ffa20b82 */ /* 0x000e220000000a00 */
[----:B------:R-:W-:-:S07]  /*42c0*/  IADD3 R187, R2, 0xc0, RZ ;  /* 0x000000c002bb7810 */ /* 0x000fce0007ffe0ff */
[----:B------:R-:W1:Y:S01]  /*42d0*/  @P1 LDC.64 R160, c[0x0][0x228] ;  /* 0x00008a00ffa01b82 */ /* 0x000e620000000a00 */
[----:B0-----:R-:W-:-:S07]  /*42e0*/  @P0 IMAD.WIDE.U32 R190, R179, 0x10, R162 ;  /* 0x00000010b3be0825 */ /* 0x001fce00078e00a2 */
[----:B------:R-:W0:Y:S01]  /*42f0*/  @P2 LDC.64 R162, c[0x0][0x230] ;  /* 0x00008c00ffa22b82 */ /* 0x000e220000000a00 */
[----:B------:R0:W-:Y:S01]  /*4300*/  @P0 STG.E.128 desc[UR4][R190.64], R156 ;  /* 0x0000009cbe000986 */ /* 0x0001e2000c101d04 */
[----:B-1----:R-:W-:-:S05]  /*4310*/  @P1 IMAD.WIDE.U32 R160, R187, 0x10, R160 ;  /* 0x00000010bba01825 */ /* 0x002fca00078e00a0 */
[----:B-----5:R1:W5:Y:S02]  /*4320*/  @P1 LDG.E.128 R36, desc[UR4][R160.64] ;  /* 0x00000004a0241981 */ /* 0x020364000c1e1d00 */
[----:B-1----:R-:W-:-:S04]  /*4330*/  IMAD.WIDE.U32 R160, R187, 0x10, R216 ;  /* 0x00000010bba07825 */ /* 0x002fc800078e00d8 */
[----:B0-----:R-:W-:Y:S02]  /*4340*/  @P2 IMAD.WIDE.U32 R190, R187, 0x10, R162 ;  /* 0x00000010bbbe2825 */ /* 0x001fe400078e00a2 */
[----:B------:R-:W2:Y:S04]  /*4350*/  LDG.E.128 R160, desc[UR4][R160.64] ;  /* 0x00000004a0a07981 */ /* 0x000ea8000c1e1d00 */
[----:B------:R0:W5:Y:S01]  /*4360*/  @P2 LDG.E.128 R32, desc[UR4][R190.64] ;  /* 0x00000004be202981 */ /* 0x000162000c1e1d00 */
        /* <DEDUP_REMOVED lines=8> */
.L_x_14925:
[----:B-----5:R-:W-:-:S05]  /*43f0*/  SHF.L.U32 R160, R32, 0x10, RZ ;  /* 0x0000001020a07819 */ /* 0x020fca00000006ff */
[----:B------:R-:W-:Y:S01]  /*4400*/  FADD.FTZ R189, R160, R189 ;  /* 0x000000bda0bd7221 */ /* 0x000fe20000010000 */
[----:B------:R-:W-:Y:S06]  /*4410*/  BRA `(.L_x_14926) ;  /* 0x0000000000107947 */ /* 0x000fec0003800000 */
.L_x_14924:
[----:B-----5:R-:W-:-:S05]  /*4420*/  SHF.L.U32 R160, R36, 0x10, RZ ;  /* 0x0000001024a07819 */ /* 0x020fca00000006ff */
[----:B------:R-:W-:Y:S01]  /*4430*/  FADD.FTZ R189, R160, R189 ;  /* 0x000000bda0bd7221 */ /* 0x000fe20000010000 */
[----:B------:R-:W-:-:S05]  /*4440*/  @P2 SHF.L.U32 R160, R32, 0x10, RZ ;  /* 0x0000001020a02819 */ /* 0x000fca00000006ff */
[----:B------:R-:W-:-:S07]  /*4450*/  @P2 FADD.FTZ R189, R160, R189 ;  /* 0x000000bda0bd2221 */ /* 0x000fce0000010000 */
.L_x_14926:
[----:B------:R-:W-:-:S04]  /*4460*/  F2FP.BF16.F32.PACK_AB R160, RZ, R189 ;  /* 0x000000bdffa0723e */ /* 0x000fc800000010ff */
[----:B------:R-:W-:-:S07]  /*4470*/  PRMT R156, R160, 0x7610, R156 ;  /* 0x00007610a09c7816 */ /* 0x000fce000000009c */
.L_x_14927:
[----:B------:R-:W-:Y:S01]  /*4480*/  SHF.L.U32 R191, R192, 0x10, RZ ;  /* 0x00000010c0bf7819 */ /* 0x000fe200000006ff */
[----:B------:R-:W-:Y:S06]  /*4490*/  @P3 BRA `(.L_x_14928) ;  /* 0x0000000000243947 */ /* 0x000fec0003800000 */
[----:B------:R-:W-:-:S04]  /*44a0*/  ISETP.NE.U32.AND P4, PT, RZ, UR12, PT ;  /* 0x0000000cff007c0c */ /* 0x000fc8000bf85070 */
[----:B------:R-:W-:-:S13]  /*44b0*/  ISETP.NE.AND.EX P4, PT, RZ, UR13, PT, P4 ;  /* 0x0000000dff007c0c */ /* 0x000fda000bf85340 */
[----:B------:R-:W-:Y:S05]  /*44c0*/  @P4 BRA `(.L_x_14929) ;  /* 0x0000000000084947 */ /* 0x000fea0003800000 */
[----:B------:R-:W-:Y:S05]  /*44d0*/  @P0 BRA `(.L_x_14930) ;  /* 0x00000000002c0947 */ /* 0x000fea0003800000 */
[----:B------:R-:W-:Y:S05]  /*44e0*/  BRA `(.L_x_14931) ;  /* 0x0000000000307947 */ /* 0x000fea0003800000 */
.L_x_14929:
[----:B-----5:R-:W-:-:S04]  /*44f0*/  PRMT R160, R32, 0x7632, R160 ;  /* 0x0000763220a07816 */ /* 0x020fc800000000a0 */
[----:B------:R-:W-:-:S05]  /*4500*/  SHF.L.U32 R160, R160, 0x10, RZ ;  /* 0x00000010a0a07819 */ /* 0x000fca00000006ff */
[----:B------:R-:W-:Y:S01]  /*4510*/  FADD.FTZ R191, R191, R160 ;  /* 0x000000a0bfbf7221 */ /* 0x000fe20000010000 */
[----:B------:R-:W-:Y:S06]  /*4520*/  BRA `(.L_x_14930) ;  /* 0x0000000000187947 */ /* 0x000fec0003800000 */
.L_x_14928:
[----:B-----5:R-:W-:-:S04]  /*4530*/  PRMT R160, R36, 0x7632, R160 ;  /* 0x0000763224a07816 */ /* 0x020fc800000000a0 */
[----:B------:R-:W-:-:S05]  /*4540*/  SHF.L.U32 R160, R160, 0x10, RZ ;  /* 0x00000010a0a07819 */ /* 0x000fca00000006ff */
[--C-:B------:R-:W-:Y:S01]  /*4550*/  FADD.FTZ R191, R191, R160.reuse ;  /* 0x000000a0bfbf7221 */ /* 0x100fe20000010000 */
[----:B------:R-:W-:-:S04]  /*4560*/  @P2 PRMT R160, R32, 0x7632, R160 ;  /* 0x0000763220a02816 */ /* 0x000fc800000000a0 */
[----:B------:R-:W-:-:S05]  /*4570*/  @P2 SHF.L.U32 R160, R160, 0x10, RZ ;  /* 0x00000010a0a02819 */ /* 0x000fca00000006ff */
[----:B------:R-:W-:-:S07]  /*4580*/  @P2 FADD.FTZ R191, R191, R160 ;  /* 0x000000a0bfbf2221 */ /* 0x000fce0000010000 */
.L_x_14930:
[----:B------:R-:W-:-:S04]  /*4590*/  F2FP.BF16.F32.PACK_AB R160, RZ, R191 ;  /* 0x000000bfffa0723e */ /* 0x000fc800000010ff */
[----:B------:R-:W-:-:S07]  /*45a0*/  PRMT R156, R156, 0x5410, R160 ;  /* 0x000054109c9c7816 */ /* 0x000fce00000000a0 */
.L_x_14931:
        /* <DEDUP_REMOVED lines=8> */
.L_x_14933:
[----:B-----5:R-:W-:-:S05]  /*4630*/  SHF.L.U32 R193, R33, 0x10, RZ ;  /* 0x0000001021c17819 */ /* 0x020fca00000006ff */
[----:B------:R-:W-:Y:S01]  /*4640*/  FADD.FTZ R190, R193, R190 ;  /* 0x000000bec1be7221 */ /* 0x000fe20000010000 */
[----:B------:R-:W-:Y:S06]  /*4650*/  BRA `(.L_x_14934) ;  /* 0x0000000000107947 */ /* 0x000fec0003800000 */
.L_x_14932:
[----:B-----5:R-:W-:-:S05]  /*4660*/  SHF.L.U32 R193, R37, 0x10, RZ ;  /* 0x0000001025c17819 */ /* 0x020fca00000006ff */
[----:B------:R-:W-:Y:S01]  /*4670*/  FADD.FTZ R190, R193, R190 ;  /* 0x000000bec1be7221 */ /* 0x000fe20000010000 */
[----:B------:R-:W-:-:S05]  /*4680*/  @P2 SHF.L.U32 R193, R33, 0x10, RZ ;  /* 0x0000001021c12819 */ /* 0x000fca00000006ff */
[----:B------:R-:W-:-:S07]  /*4690*/  @P2 FADD.FTZ R190, R193, R190 ;  /* 0x000000bec1be2221 */ /* 0x000fce0000010000 */
.L_x_14934:
[----:B------:R-:W-:-:S04]  /*46a0*/  F2FP.BF16.F32.PACK_AB R160, RZ, R190 ;  /* 0x000000beffa0723e */ /* 0x000fc800000010ff */
[----:B------:R-:W-:-:S07]  /*46b0*/  PRMT R157, R160, 0x7610, R157 ;  /* 0x00007610a09d7816 */ /* 0x000fce000000009d */
.L_x_14935:
[----:B------:R-:W-:Y:S01]  /*46c0*/  SHF.L.U32 R193, R161, 0x10, RZ ;  /* 0x00000010a1c17819 */ /* 0x000fe200000006ff */
[----:B------:R-:W-:Y:S06]  /*46d0*/  @P3 BRA `(.L_x_14936) ;  /* 0x0000000000243947 */ /* 0x000fec0003800000 */
[----:B------:R-:W-:-:S04]  /*46e0*/  ISETP.NE.U32.AND P4, PT, RZ, UR12, PT ;  /* 0x0000000cff007c0c */ /* 0x000fc8000bf85070 */
[----:B------:R-:W-:-:S13]  /*46f0*/  ISETP.NE.AND.EX P4, PT, RZ, UR13, PT, P4 ;  /* 0x0000000dff007c0c */ /* 0x000fda000bf85340 */
[----:B------:R-:W-:Y:S05]  /*4700*/  @P4 BRA `(.L_x_14937) ;  /* 0x0000000000084947 */ /* 0x000fea0003800000 */
[----:B------:R-:W-:Y:S05]  /*4710*/  @P0 BRA `(.L_x_14938) ;  /* 0x00000000002c0947 */ /* 0x000fea0003800000 */
[----:B------:R-:W-:Y:S05]  /*4720*/  BRA `(.L_x_14939) ;  /* 0x0000000000307947 */ /* 0x000fea0003800000 */
.L_x_14937:
[----:B-----5:R-:W-:-:S04]  /*4730*/  PRMT R160, R33, 0x7632, R160 ;  /* 0x0000763221a07816 */ /* 0x020fc800000000a0 */
[----:B------:R-:W-:-:S05]  /*4740*/  SHF.L.U32 R160, R160, 0x10, RZ ;  /* 0x00000010a0a07819 */ /* 0x000fca00000006ff */
[----:B------:R-:W-:Y:S01]  /*4750*/  FADD.FTZ R193, R193, R160 ;  /* 0x000000a0c1c17221 */ /* 0x000fe20000010000 */
[----:B------:R-:W-:Y:S06]  /*4760*/  BRA `(.L_x_14938) ;  /* 0x0000000000187947 */ /* 0x000fec0003800000 */
.L_x_14936:
[----:B-----5:R-:W-:-:S04]  /*4770*/  PRMT R160, R37, 0x7632, R160 ;  /* 0x0000763225a07816 */ /* 0x020fc800000000a0 */
[----:B------:R-:W-:-:S05]  /*4780*/  SHF.L.U32 R160, R160, 0x10, RZ ;  /* 0x00000010a0a07819 */ /* 0x000fca00000006ff */
[--C-:B------:R-:W-:Y:S01]  /*4790*/  FADD.FTZ R193, R193, R160.reuse ;  /* 0x000000a0c1c17221 */ /* 0x100fe20000010000 */
[----:B------:R-:W-:-:S04]  /*47a0*/  @P2 PRMT R160, R33, 0x7632, R160 ;  /* 0x0000763221a02816 */ /* 0x000fc800000000a0 */
[----:B------:R-:W-:-:S05]  /*47b0*/  @P2 SHF.L.U32 R160, R160, 0x10, RZ ;  /* 0x00000010a0a02819 */ /* 0x000fca00000006ff */
[----:B------:R-:W-:-:S07]  /*47c0*/  @P2 FADD.FTZ R193, R193, R160 ;  /* 0x000000a0c1c12221 */ /* 0x000fce0000010000 */
.L_x_14938:
[----:B------:R-:W-:-:S04]  /*47d0*/  F2FP.BF16.F32.PACK_AB R160, RZ, R193 ;  /* 0x000000c1ffa0723e */ /* 0x000fc800000010ff */
[----:B------:R-:W-:-:S07]  /*47e0*/  PRMT R157, R157, 0x5410, R160 ;  /* 0x000054109d9d7816 */ /* 0x000fce00000000a0 */
.L_x_14939:
        /* <DEDUP_REMOVED lines=8> */
.L_x_14941:
[----:B-----5:R-:W-:-:S05]  /*4870*/  SHF.L.U32 R161, R34, 0x10, RZ ;  /* 0x0000001022a17819 */ /* 0x020fca00000006ff */
[----:B------:R-:W-:Y:S01]  /*4880*/  FADD.FTZ R192, R161, R192 ;  /* 0x000000c0a1c07221 */ /* 0x000fe20000010000 */
[----:B------:R-:W-:Y:S06]  /*4890*/  BRA `(.L_x_14942) ;  /* 0x0000000000107947 */ /* 0x000fec0003800000 */
.L_x_14940:
[----:B-----5:R-:W-:-:S05]  /*48a0*/  SHF.L.U32 R161, R38, 0x10, RZ ;  /* 0x0000001026a17819 */ /* 0x020fca00000006ff */
[----:B------:R-:W-:Y:S01]  /*48b0*/  FADD.FTZ R192, R161, R192 ;  /* 0x000000c0a1c07221 */ /* 0x000fe20000010000 */
[----:B------:R-:W-:-:S05]  /*48c0*/  @P2 SHF.L.U32 R161, R34, 0x10, RZ ;  /* 0x0000001022a12819 */ /* 0x000fca00000006ff */
[----:B------:R-:W-:-:S07]  /*48d0*/  @P2 FADD.FTZ R192, R161, R192 ;  /* 0x000000c0a1c02221 */ /* 0x000fce0000010000 */
.L_x_14942:
[----:B------:R-:W-:-:S04]  /*48e0*/  F2FP.BF16.F32.PACK_AB R160, RZ, R192 ;  /* 0x000000c0ffa0723e */ /* 0x000fc800000010ff */
[----:B------:R-:W-:-:S07]  /*48f0*/  PRMT R158, R160, 0x7610, R158 ;  /* 0x00007610a09e7816 */ /* 0x000fce000000009e */
.L_x_14943:
[----:B------:R-:W-:Y:S01]  /*4900*/  SHF.L.U32 R195, R162, 0x10, RZ ;  /* 0x00000010a2c37819 */ /* 0x000fe200000006ff */
[----:B------:R-:W-:Y:S06]  /*4910*/  @P3 BRA `(.L_x_14944) ;  /* 0x0000000000243947 */ /* 0x000fec0003800000 */
[----:B------:R-:W-:-:S04]  /*4920*/  ISETP.NE.U32.AND P4, PT, RZ, UR12, PT ;  /* 0x0000000cff007c0c */ /* 0x000fc8000bf85070 */
[----:B------:R-:W-:-:S13]  /*4930*/  ISETP.NE.AND.EX P4, PT, RZ, UR13, PT, P4 ;  /* 0x0000000dff007c0c */ /* 0x000fda000bf85340 */
[----:B------:R-:W-:Y:S05]  /*4940*/  @P4 BRA `(.L_x_14945) ;  /* 0x0000000000084947 */ /* 0x000fea0003800000 */
[----:B------:R-:W-:Y:S05]  /*4950*/  @P0 BRA `(.L_x_14946) ;  /* 0x00000000002c0947 */ /* 0x000fea0003800000 */
[----:B------:R-:W-:Y:S05]  /*4960*/  BRA `(.L_x_14947) ;  /* 0x0000000000307947 */ /* 0x000fea0003800000 */
.L_x_14945:
[----:B-----5:R-:W-:-:S04]  /*4970*/  PRMT R160, R34, 0x7632, R160 ;  /* 0x0000763222a07816 */ /* 0x020fc800000000a0 */
[----:B------:R-:W-:-:S05]  /*4980*/  SHF.L.U32 R160, R160, 0x10, RZ ;  /* 0x00000010a0a07819 */ /* 0x000fca00000006ff */
[----:B------:R-:W-:Y:S01]  /*4990*/  FADD.FTZ R195, R195, R160 ;  /* 0x000000a0c3c37221 */ /* 0x000fe20000010000 */
[----:B------:R-:W-:Y:S06]  /*49a0*/  BRA `(.L_x_14946) ;  /* 0x0000000000187947 */ /* 0x000fec0003800000 */
.L_x_14944:
[----:B-----5:R-:W-:-:S04]  /*49b0*/  PRMT R160, R38, 0x7632, R160 ;  /* 0x0000763226a07816 */ /* 0x020fc800000000a0 */
[----:B------:R-:W-:-:S05]  /*49c0*/  SHF.L.U32 R160, R160, 0x10, RZ ;  /* 0x00000010a0a07819 */ /* 0x000fca00000006ff */
[--C-:B------:R-:W-:Y:S01]  /*49d0*/  FADD.FTZ R195, R195, R160.reuse ;  /* 0x000000a0c3c37221 */ /* 0x100fe20000010000 */
[----:B------:R-:W-:-:S04]  /*49e0*/  @P2 PRMT R160, R34, 0x7632, R160 ;  /* 0x0000763222a02816 */ /* 0x000fc800000000a0 */
[----:B------:R-:W-:-:S05]  /*49f0*/  @P2 SHF.L.U32 R160, R160, 0x10, RZ ;  /* 0x00000010a0a02819 */ /* 0x000fca00000006ff */
[----:B------:R-:W-:-:S07]  /*4a00*/  @P2 FADD.FTZ R195, R195, R160 ;  /* 0x000000a0c3c32221 */ /* 0x000fce0000010000 */
.L_x_14946:
[----:B------:R-:W-:-:S04]  /*4a10*/  F2FP.BF16.F32.PACK_AB R160, RZ, R195 ;  /* 0x000000c3ffa0723e */ /* 0x000fc800000010ff */
[----:B------:R-:W-:-:S07]  /*4a20*/  PRMT R158, R158, 0x5410, R160 ;  /* 0x000054109e9e7816 */ /* 0x000fce00000000a0 */
.L_x_14947:
        /* <DEDUP_REMOVED lines=8> */
.L_x_14949:
[----:B-----5:R-:W-:-:S05]  /*4ab0*/  SHF.L.U32 R161, R35, 0x10, RZ ;  /* 0x0000001023a17819 */ /* 0x020fca00000006ff */
[----:B------:R-:W-:Y:S01]  /*4ac0*/  FADD.FTZ R194, R161, R194 ;  /* 0x000000c2a1c27221 */ /* 0x000fe20000010000 */
[----:B------:R-:W-:Y:S06]  /*4ad0*/  BRA `(.L_x_14950) ;  /* 0x0000000000107947 */ /* 0x000fec0003800000 */
.L_x_14948:
[----:B-----5:R-:W-:-:S05]  /*4ae0*/  SHF.L.U32 R161, R39, 0x10, RZ ;  /* 0x0000001027a17819 */ /* 0x020fca00000006ff */
[----:B------:R-:W-:Y:S01]  /*4af0*/  FADD.FTZ R194, R161, R194 ;  /* 0x000000c2a1c27221 */ /* 0x000fe20000010000 */
[----:B------:R-:W-:-:S05]  /*4b00*/  @P2 SHF.L.U32 R161, R35, 0x10, RZ ;  /* 0x0000001023a12819 */ /* 0x000fca00000006ff */
[----:B------:R-:W-:-:S07]  /*4b10*/  @P2 FADD.FTZ R194, R161, R194 ;  /* 0x000000c2a1c22221 */ /* 0x000fce0000010000 */
.L_x_14950:
[----:B------:R-:W-:-:S04]  /*4b20*/  F2FP.BF16.F32.PACK_AB R160, RZ, R194 ;  /* 0x000000c2ffa0723e */ /* 0x000fc800000010ff */
[----:B------:R-:W-:-:S07]  /*4b30*/  PRMT R159, R160, 0x7610, R159 ;  /* 0x00007610a09f7816 */ /* 0x000fce000000009f */
.L_x_14951:
[----:B------:R-:W-:Y:S01]  /*4b40*/  SHF.L.U32 R196, R163, 0x10, RZ ;  /* 0x00000010a3c47819 */ /* 0x000fe200000006ff */
[----:B------:R-:W-:Y:S06]  /*4b50*/  @P3 BRA `(.L_x_14952) ;  /* 0x0000000000243947 */ /* 0x000fec0003800000 */
[----:B------:R-:W-:-:S04]  /*4b60*/  ISETP.NE.U32.AND P4, PT, RZ, UR12, PT ;  /* 0x0000000cff007c0c */ /* 0x000fc8000bf85070 */
[----:B------:R-:W-:-:S13]  /*4b70*/  ISETP.NE.AND.EX P4, PT, RZ, UR13, PT, P4 ;  /* 0x0000000dff007c0c */ /* 0x000fda000bf85340 */
[----:B------:R-:W-:Y:S05]  /*4b80*/  @P4 BRA `(.L_x_14953) ;  /* 0x0000000000084947 */ /* 0x000fea0003800000 */
[----:B------:R-:W-:Y:S05]  /*4b90*/  @P0 BRA `(.L_x_14954) ;  /* 0x00000000002c0947 */ /* 0x000fea0003800000 */
[----:B------:R-:W-:Y:S05]  /*4ba0*/  BRA `(.L_x_14955) ;  /* 0x0000000000307947 */ /* 0x000fea0003800000 */
.L_x_14953:
[----:B-----5:R-:W-:-:S04]  /*4bb0*/  PRMT R160, R35, 0x7632, R160 ;  /* 0x0000763223a07816 */ /* 0x020fc800000000a0 */
[----:B------:R-:W-:-:S05]  /*4bc0*/  SHF.L.U32 R161, R160, 0x10, RZ ;  /* 0x00000010a0a17819 */ /* 0x000fca00000006ff */
[----:B------:R-:W-:Y:S01]  /*4bd0*/  FADD.FTZ R196, R196, R161 ;  /* 0x000000a1c4c47221 */ /* 0x000fe20000010000 */
[----:B------:R-:W-:Y:S06]  /*4be0*/  BRA `(.L_x_14954) ;  /* 0x0000000000187947 */ /* 0x000fec0003800000 */
.L_x_14952:
[----:B-----5:R-:W-:-:S04]  /*4bf0*/  PRMT R160, R39, 0x7632, R160 ;  /* 0x0000763227a07816 */ /* 0x020fc800000000a0 */
[----:B------:R-:W-:Y:S02]  /*4c00*/  SHF.L.U32 R161, R160, 0x10, RZ ;  /* 0x00000010a0a17819 */ /* 0x000fe400000006ff */
[----:B------:R-:W-:-:S03]  /*4c10*/  @P2 PRMT R160, R35, 0x7632, R160 ;  /* 0x0000763223a02816 */ /* 0x000fc600000000a0 */
[----:B------:R-:W-:Y:S01]  /*4c20*/  FADD.FTZ R196, R196, R161 ;  /* 0x000000a1c4c47221 */ /* 0x000fe20000010000 */
[----:B------:R-:W-:-:S05]  /*4c30*/  @P2 SHF.L.U32 R161, R160, 0x10, RZ ;  /* 0x00000010a0a12819 */ /* 0x000fca00000006ff */
[----:B------:R-:W-:-:S07]  /*4c40*/  @P2 FADD.FTZ R196, R196, R161 ;  /* 0x000000a1c4c42221 */ /* 0x000fce0000010000 */
.L_x_14954:
[----:B------:R-:W-:-:S04]  /*4c50*/  F2FP.BF16.F32.PACK_AB R160, RZ, R196 ;  /* 0x000000c4ffa0723e */ /* 0x000fc800000010ff */
[----:B------:R-:W-:-:S07]  /*4c60*/  PRMT R159, R159, 0x5410, R160 ;  /* 0x000054109f9f7816 */ /* 0x000fce00000000a0 */
.L_x_14955:
        /* <DEDUP_REMOVED lines=20> */
.L_x_14957:
[----:B-----5:R-:W-:-:S05]  /*4db0*/  SHF.L.U32 R199, R32, 0x10, RZ ;  /* 0x0000001020c77819 */ /* 0x020fca00000006ff */
[----:B------:R-:W-:Y:S01]  /*4dc0*/  FADD.FTZ R200, R199, R200 ;  /* 0x000000c8c7c87221 */ /* 0x000fe20000010000 */
[----:B------:R-:W-:Y:S06]  /*4dd0*/  BRA `(.L_x_14958) ;  /* 0x0000000000107947 */ /* 0x000fec0003800000 */
.L_x_14956:
[----:B-----5:R-:W-:-:S05]  /*4de0*/  SHF.L.U32 R199, R36, 0x10, RZ ;  /* 0x0000001024c77819 */ /* 0x020fca00000006ff */
[----:B------:R-:W-:Y:S01]  /*4df0*/  FADD.FTZ R200, R199, R200 ;  /* 0x000000c8c7c87221 */ /* 0x000fe20000010000 */
[----:B------:R-:W-:-:S05]  /*4e00*/  @P2 SHF.L.U32 R199, R32, 0x10, RZ ;  /* 0x0000001020c72819 */ /* 0x000fca00000006ff */
[----:B------:R-:W-:-:S07]  /*4e10*/  @P2 FADD.FTZ R200, R199, R200 ;  /* 0x000000c8c7c82221 */ /* 0x000fce0000010000 */
.L_x_14958:
[----:B------:R-:W-:-:S04]  /*4e20*/  F2FP.BF16.F32.PACK_AB R160, RZ, R200 ;  /* 0x000000c8ffa0723e */ /* 0x000fc800000010ff */
[----:B------:R-:W-:-:S07]  /*4e30*/  PRMT R156, R160, 0x7610, R156 ;  /* 0x00007610a09c7816 */ /* 0x000fce000000009c */
.L_x_14959:
[----:B------:R-:W-:Y:S01]  /*4e40*/  SHF.L.U32 R202, R202, 0x10, RZ ;  /* 0x00000010caca7819 */ /* 0x000fe200000006ff */
[----:B------:R-:W-:Y:S06]  /*4e50*/  @P3 BRA `(.L_x_14960) ;  /* 0x0000000000243947 */ /* 0x000fec0003800000 */
[----:B------:R-:W-:-:S04]  /*4e60*/  ISETP.NE.U32.AND P4, PT, RZ, UR12, PT ;  /* 0x0000000cff007c0c */ /* 0x000fc8000bf85070 */
[----:B------:R-:W-:-:S13]  /*4e70*/  ISETP.NE.AND.EX P4, PT, RZ, UR13, PT, P4 ;  /* 0x0000000dff007c0c */ /* 0x000fda000bf85340 */
[----:B------:R-:W-:Y:S05]  /*4e80*/  @P4 BRA `(.L_x_14961) ;  /* 0x0000000000084947 */ /* 0x000fea0003800000 */
[----:B------:R-:W-:Y:S05]  /*4e90*/  @P0 BRA `(.L_x_14962) ;  /* 0x00000000002c0947 */ /* 0x000fea0003800000 */
[----:B------:R-:W-:Y:S05]  /*4ea0*/  BRA `(.L_x_14963) ;  /* 0x0000000000307947 */ /* 0x000fea0003800000 */
.L_x_14961:
[----:B-----5:R-:W-:-:S04]  /*4eb0*/  PRMT R160, R32, 0x7632, R160 ;  /* 0x0000763220a07816 */ /* 0x020fc800000000a0 */
[----:B------:R-:W-:-:S05]  /*4ec0*/  SHF.L.U32 R199, R160, 0x10, RZ ;  /* 0x00000010a0c77819 */ /* 0x000fca00000006ff */
[----:B------:R-:W-:Y:S01]  /*4ed0*/  FADD.FTZ R202, R202, R199 ;  /* 0x000000c7caca7221 */ /* 0x000fe20000010000 */
[----:B------:R-:W-:Y:S06]  /*4ee0*/  BRA `(.L_x_14962) ;  /* 0x0000000000187947 */ /* 0x000fec0003800000 */
.L_x_14960:
[----:B-----5:R-:W-:-:S04]  /*4ef0*/  PRMT R160, R36, 0x7632, R160 ;  /* 0x0000763224a07816 */ /* 0x020fc800000000a0 */
[----:B------:R-:W-:Y:S02]  /*4f00*/  SHF.L.U32 R199, R160, 0x10, RZ ;  /* 0x00000010a0c77819 */ /* 0x000fe400000006ff */
[----:B------:R-:W-:-:S03]  /*4f10*/  @P2 PRMT R160, R32, 0x7632, R160 ;  /* 0x0000763220a02816 */ /* 0x000fc600000000a0 */
[----:B------:R-:W-:Y:S01]  /*4f20*/  FADD.FTZ R202, R202, R199 ;  /* 0x000000c7caca7221 */ /* 0x000fe20000010000 */
[----:B------:R-:W-:-:S05]  /*4f30*/  @P2 SHF.L.U32 R199, R160, 0x10, RZ ;  /* 0x00000010a0c72819 */ /* 0x000fca00000006ff */
[----:B------:R-:W-:-:S07]  /*4f40*/  @P2 FADD.FTZ R202, R202, R199 ;  /* 0x000000c7caca2221 */ /* 0x000fce0000010000 */
.L_x_14962:
[----:B------:R-:W-:-:S04]  /*4f50*/  F2FP.BF16.F32.PACK_AB R160, RZ, R202 ;  /* 0x000000caffa0723e */ /* 0x000fc800000010ff */
[----:B------:R-:W-:-:S07]  /*4f60*/  PRMT R156, R156, 0x5410, R160 ;  /* 0x000054109c9c7816 */ /* 0x000fce00000000a0 */
.L_x_14963:
        /* <DEDUP_REMOVED lines=8> */
.L_x_14965:
[----:B-----5:R-:W-:-:S05]  /*4ff0*/  SHF.L.U32 R160, R33, 0x10, RZ ;  /* 0x0000001021a07819 */ /* 0x020fca00000006ff */
[----:B------:R-:W-:Y:S01]  /*5000*/  FADD.FTZ R201, R160, R201 ;  /* 0x000000c9a0c97221 */ /* 0x000fe20000010000 */
[----:B------:R-:W-:Y:S06]  /*5010*/  BRA `(.L_x_14966) ;  /* 0x0000000000107947 */ /* 0x000fec0003800000 */
.L_x_14964:
[----:B-----5:R-:W-:-:S05]  /*5020*/  SHF.L.U32 R160, R37, 0x10, RZ ;  /* 0x0000001025a07819 */ /* 0x020fca00000006ff */
[----:B------:R-:W-:Y:S01]  /*5030*/  FADD.FTZ R201, R160, R201 ;  /* 0x000000c9a0c97221 */ /* 0x000fe20000010000 */
[----:B------:R-:W-:-:S05]  /*5040*/  @P2 SHF.L.U32 R160, R33, 0x10, RZ ;  /* 0x0000001021a02819 */ /* 0x000fca00000006ff */
[----:B------:R-:W-:-:S07]  /*5050*/  @P2 FADD.FTZ R201, R160, R201 ;  /* 0x000000c9a0c92221 */ /* 0x000fce0000010000 */
.L_x_14966:
[----:B------:R-:W-:-:S04]  /*5060*/  F2FP.BF16.F32.PACK_AB R160, RZ, R201 ;  /* 0x000000c9ffa0723e */ /* 0x000fc800000010ff */
[----:B------:R-:W-:-:S07]  /*5070*/  PRMT R157, R160, 0x7610, R157 ;  /* 0x00007610a09d7816 */ /* 0x000fce000000009d */
.L_x_14967:
[----:B------:R-:W-:Y:S01]  /*5080*/  SHF.L.U32 R204, R161, 0x10, RZ ;  /* 0x00000010a1cc7819 */ /* 0x000fe200000006ff */
[----:B------:R-:W-:Y:S06]  /*5090*/  @P3 BRA `(.L_x_14968) ;  /* 0x0000000000243947 */ /* 0x000fec0003800000 */
[----:B------:R-:W-:-:S04]  /*50a0*/  ISETP.NE.U32.AND P4, PT, RZ, UR12, PT ;  /* 0x0000000cff007c0c */ /* 0x000fc8000bf85070 */
[----:B------:R-:W-:-:S13]  /*50b0*/  ISETP.NE.AND.EX P4, PT, RZ, UR13, PT, P4 ;  /* 0x0000000dff007c0c */ /* 0x000fda000bf85340 */
[----:B------:R-:W-:Y:S05]  /*50c0*/  @P4 BRA `(.L_x_14969) ;  /* 0x0000000000084947 */ /* 0x000fea0003800000 */
[----:B------:R-:W-:Y:S05]  /*50d0*/  @P0 BRA `(.L_x_14970) ;  /* 0x00000000002c0947 */ /* 0x000fea0003800000 */
[----:B------:R-:W-:Y:S05]  /*50e0*/  BRA `(.L_x_14971) ;  /* 0x0000000000307947 */ /* 0x000fea0003800000 */
.L_x_14969:
[----:B-----5:R-:W-:-:S04]  /*50f0*/  PRMT R160, R33, 0x7632, R160 ;  /* 0x0000763221a07816 */ /* 0x020fc800000000a0 */
[----:B------:R-:W-:-:S05]  /*5100*/  SHF.L.U32 R161, R160, 0x10, RZ ;  /* 0x00000010a0a17819 */ /* 0x000fca00000006ff */
[----:B------:R-:W-:Y:S01]  /*5110*/  FADD.FTZ R204, R204, R161 ;  /* 0x000000a1cccc7221 */ /* 0x000fe20000010000 */
[----:B------:R-:W-:Y:S06]  /*5120*/  BRA `(.L_x_14970) ;  /* 0x0000000000187947 */ /* 0x000fec0003800000 */
.L_x_14968:
[----:B-----5:R-:W-:-:S04]  /*5130*/  PRMT R160, R37, 0x7632, R160 ;  /* 0x0000763225a07816 */ /* 0x020fc800000000a0 */
[----:B------:R-:W-:Y:S02]  /*5140*/  SHF.L.U32 R161, R160, 0x10, RZ ;  /* 0x00000010a0a17819 */ /* 0x000fe400000006ff */
[----:B------:R-:W-:-:S03]  /*5150*/  @P2 PRMT R160, R33, 0x7632, R160 ;  /* 0x0000763221a02816 */ /* 0x000fc600000000a0 */
[----:B------:R-:W-:Y:S01]  /*5160*/  FADD.FTZ R204, R204, R161 ;  /* 0x000000a1cccc7221 */ /* 0x000fe20000010000 */
[----:B------:R-:W-:-:S05]  /*5170*/  @P2 SHF.L.U32 R161, R160, 0x10, RZ ;  /* 0x00000010a0a12819 */ /* 0x000fca00000006ff */
[----:B------:R-:W-:-:S07]  /*5180*/  @P2 FADD.FTZ R204, R204, R161 ;  /* 0x000000a1cccc2221 */ /* 0x000fce0000010000 */
.L_x_14970:
[----:B------:R-:W-:-:S04]  /*5190*/  F2FP.BF16.F32.PACK_AB R160, RZ, R204 ;  /* 0x000000ccffa0723e */ /* 0x000fc800000010ff */
[----:B------:R-:W-:-:S07]  /*51a0*/  PRMT R157, R157, 0x5410, R160 ;  /* 0x000054109d9d7816 */ /* 0x000fce00000000a0 */
.L_x_14971:
        /* <DEDUP_REMOVED lines=8> */
.L_x_14973:
[----:B-----5:R-:W-:-:S05]  /*5230*/  SHF.L.U32 R160, R34, 0x10, RZ ;  /* 0x0000001022a07819 */ /* 0x020fca00000006ff */
[----:B------:R-:W-:Y:S01]  /*5240*/  FADD.FTZ R203, R160, R203 ;  /* 0x000000cba0cb7221 */ /* 0x000fe20000010000 */
[----:B------:R-:W-:Y:S06]  /*5250*/  BRA `(.L_x_14974) ;  /* 0x0000000000107947 */ /* 0x000fec0003800000 */
.L_x_14972:
[----:B-----5:R-:W-:-:S05]  /*5260*/  SHF.L.U32 R160, R38, 0x10, RZ ;  /* 0x0000001026a07819 */ /* 0x020fca00000006ff */
[----:B------:R-:W-:Y:S01]  /*5270*/  FADD.FTZ R203, R160, R203 ;  /* 0x000000cba0cb7221 */ /* 0x000fe20000010000 */
[----:B------:R-:W-:-:S05]  /*5280*/  @P2 SHF.L.U32 R160, R34, 0x10, RZ ;  /* 0x0000001022a02819 */ /* 0x000fca00000006ff */
[----:B------:R-:W-:-:S07]  /*5290*/  @P2 FADD.FTZ R203, R160, R203 ;  /* 0x000000cba0cb2221 */ /* 0x000fce0000010000 */
.L_x_14974:
[----:B------:R-:W-:-:S04]  /*52a0*/  F2FP.BF16.F32.PACK_AB R160, RZ, R203 ;  /* 0x000000cbffa0723e */ /* 0x000fc800000010ff */
[----:B------:R-:W-:-:S07]  /*52b0*/  PRMT R158, R160, 0x7610, R158 ;  /* 0x00007610a09e7816 */ /* 0x000fce000000009e */
.L_x_14975:
[----:B------:R-:W-:Y:S01]  /*52c0*/  SHF.L.U32 R206, R162, 0x10, RZ ;  /* 0x00000010a2ce7819 */ /* 0x000fe200000006ff */
[----:B------:R-:W-:Y:S06]  /*52d0*/  @P3 BRA `(.L_x_14976) ;  /* 0x0000000000243947 */ /* 0x000fec0003800000 */
[----:B------:R-:W-:-:S04]  /*52e0*/  ISETP.NE.U32.AND P4, PT, RZ, UR12, PT ;  /* 0x0000000cff007c0c */ /* 0x000fc8000bf85070 */
[----:B------:R-:W-:-:S13]  /*52f0*/  ISETP.NE.AND.EX P4, PT, RZ, UR13, PT, P4 ;  /* 0x0000000dff007c0c */ /* 0x000fda000bf85340 */
[----:B------:R-:W-:Y:S05]  /*5300*/  @P4 BRA `(.L_x_14977) ;  /* 0x0000000000084947 */ /* 0x000fea0003800000 */
[----:B------:R-:W-:Y:S05]  /*5310*/  @P0 BRA `(.L_x_14978) ;  /* 0x00000000002c0947 */ /* 0x000fea0003800000 */
[----:B------:R-:W-:Y:S05]  /*5320*/  BRA `(.L_x_14979) ;  /* 0x0000000000307947 */ /* 0x000fea0003800000 */
.L_x_14977:
[----:B-----5:R-:W-:-:S04]  /*5330*/  PRMT R160, R34, 0x7632, R160 ;  /* 0x0000763222a07816 */ /* 0x020fc800000000a0 */
[----:B------:R-:W-:-:S05]  /*5340*/  SHF.L.U32 R161, R160, 0x10, RZ ;  /* 0x00000010a0a17819 */ /* 0x000fca00000006ff */
[----:B------:R-:W-:Y:S01]  /*5350*/  FADD.FTZ R206, R206, R161 ;  /* 0x000000a1cece7221 */ /* 0x000fe20000010000 */
[----:B------:R-:W-:Y:S06]  /*5360*/  BRA `(.L_x_14978) ;  /* 0x0000000000187947 */ /* 0x000fec0003800000 */
.L_x_14976:
[----:B-----5:R-:W-:-:S04]  /*5370*/  PRMT R160, R38, 0x7632, R160 ;  /* 0x0000763226a07816 */ /* 0x020fc800000000a0 */
[----:B------:R-:W-:Y:S02]  /*5380*/  SHF.L.U32 R161, R160, 0x10, RZ ;  /* 0x00000010a0a17819 */ /* 0x000fe400000006ff */
[----:B------:R-:W-:-:S03]  /*5390*/  @P2 PRMT R160, R34, 0x7632, R160 ;  /* 0x0000763222a02816 */ /* 0x000fc600000000a0 */
[----:B------:R-:W-:Y:S01]  /*53a0*/  FADD.FTZ R206, R206, R161 ;  /* 0x000000a1cece7221 */ /* 0x000fe20000010000 */
[----:B------:R-:W-:-:S05]  /*53b0*/  @P2 SHF.L.U32 R161, R160, 0x10, RZ ;  /* 0x00000010a0a12819 */ /* 0x000fca00000006ff */
[----:B------:R-:W-:-:S07]  /*53c0*/  @P2 FADD.FTZ R206, R206, R161 ;  /* 0x000000a1cece2221 */ /* 0x000fce0000010000 */
.L_x_14978:
[----:B------:R-:W-:-:S04]  /*53d0*/  F2FP.BF16.F32.PACK_AB R160, RZ, R206 ;  /* 0x000000ceffa0723e */ /* 0x000fc800000010ff */
[----:B------:R-:W-:-:S07]  /*53e0*/  PRMT R158, R158, 0x5410, R160 ;  /* 0x000054109e9e7816 */ /* 0x000fce00000000a0 */
.L_x_14979:
        /* <DEDUP_REMOVED lines=8> */
.L_x_14981:
[----:B-----5:R-:W-:-:S05]  /*5470*/  SHF.L.U32 R160, R35, 0x10, RZ ;  /* 0x0000001023a07819 */ /* 0x020fca00000006ff */
[----:B------:R-:W-:Y:S01]  /*5480*/  FADD.FTZ R205, R160, R205 ;  /* 0x000000cda0cd7221 */ /* 0x000fe20000010000 */
[----:B------:R-:W-:Y:S06]  /*5490*/  BRA `(.L_x_14982) ;  /* 0x0000000000107947 */ /* 0x000fec0003800000 */
.L_x_14980:
[----:B-----5:R-:W-:-:S05]  /*54a0*/  SHF.L.U32 R160, R39, 0x10, RZ ;  /* 0x0000001027a07819 */ /* 0x020fca00000006ff */
[----:B------:R-:W-:Y:S01]  /*54b0*/  FADD.FTZ R205, R160, R205 ;  /* 0x000000cda0cd7221 */ /* 0x000fe20000010000 */
[----:B------:R-:W-:-:S05]  /*54c0*/  @P2 SHF.L.U32 R160, R35, 0x10, RZ ;  /* 0x0000001023a02819 */ /* 0x000fca00000006ff */
[----:B------:R-:W-:-:S07]  /*54d0*/  @P2 FADD.FTZ R205, R160, R205 ;  /* 0x000000cda0cd2221 */ /* 0x000fce0000010000 */
.L_x_14982:
[----:B------:R-:W-:-:S04]  /*54e0*/  F2FP.BF16.F32.PACK_AB R160, RZ, R205 ;  /* 0x000000cdffa0723e */ /* 0x000fc800000010ff */
[----:B------:R-:W-:-:S07]  /*54f0*/  PRMT R159, R160, 0x7610, R159 ;  /* 0x00007610a09f7816 */ /* 0x000fce000000009f */
.L_x_14983:
[----:B------:R-:W-:Y:S01]  /*5500*/  SHF.L.U32 R207, R163, 0x10, RZ ;  /* 0x00000010a3cf7819 */ /* 0x000fe200000006ff */
[----:B------:R-:W-:Y:S06]  /*5510*/  @P3 BRA `(.L_x_14984) ;  /* 0x0000000000243947 */ /* 0x000fec0003800000 */
[----:B------:R-:W-:-:S04]  /*5520*/  ISETP.NE.U32.AND P4, PT, RZ, UR12, PT ;  /* 0x0000000cff007c0c */ /* 0x000fc8000bf85070 */
[----:B------:R-:W-:-:S13]  /*5530*/  ISETP.NE.AND.EX P4, PT, RZ, UR13, PT, P4 ;  /* 0x0000000dff007c0c */ /* 0x000fda000bf85340 */
[----:B------:R-:W-:Y:S05]  /*5540*/  @P4 BRA `(.L_x_14985) ;  /* 0x0000000000084947 */ /* 0x000fea0003800000 */
[----:B------:R-:W-:Y:S05]  /*5550*/  @P0 BRA `(.L_x_14986) ;  /* 0x00000000002c0947 */ /* 0x000fea0003800000 */
[----:B------:R-:W-:Y:S05]  /*5560*/  BRA `(.L_x_14987) ;  /* 0x0000000000307947 */ /* 0x000fea0003800000 */
.L_x_14985:
[----:B-----5:R-:W-:-:S04]  /*5570*/  PRMT R160, R35, 0x7632, R160 ;  /* 0x0000763223a07816 */ /* 0x020fc800000000a0 */
[----:B------:R-:W-:-:S05]  /*5580*/  SHF.L.U32 R160, R160, 0x10, RZ ;  /* 0x00000010a0a07819 */ /* 0x000fca00000006ff */
[----:B------:R-:W-:Y:S01]  /*5590*/  FADD.FTZ R207, R207, R160 ;  /* 0x000000a0cfcf7221 */ /* 0x000fe20000010000 */
[----:B------:R-:W-:Y:S06]  /*55a0*/  BRA `(.L_x_14986) ;  /* 0x0000000000187947 */ /* 0x000fec0003800000 */
.L_x_14984:
[----:B-----5:R-:W-:-:S04]  /*55b0*/  PRMT R160, R39, 0x7632, R160 ;  /* 0x0000763227a07816 */ /* 0x020fc800000000a0 */
[----:B------:R-:W-:-:S05]  /*55c0*/  SHF.L.U32 R160, R160, 0x10, RZ ;  /* 0x00000010a0a07819 */ /* 0x000fca00000006ff */
[--C-:B------:R-:W-:Y:S01]  /*55d0*/  FADD.FTZ R207, R207, R160.reuse ;  /* 0x000000a0cfcf7221 */ /* 0x100fe20000010000 */
[----:B------:R-:W-:-:S04]  /*55e0*/  @P2 PRMT R160, R35, 0x7632, R160 ;  /* 0x0000763223a02816 */ /* 0x000fc800000000a0 */
[----:B------:R-:W-:-:S05]  /*55f0*/  @P2 SHF.L.U32 R160, R160, 0x10, RZ ;  /* 0x00000010a0a02819 */ /* 0x000fca00000006ff */
[----:B------:R-:W-:-:S07]  /*5600*/  @P2 FADD.FTZ R207, R207, R160 ;  /* 0x000000a0cfcf2221 */ /* 0x000fce0000010000 */
.L_x_14986:
[----:B------:R-:W-:-:S04]  /*5610*/  F2FP.BF16.F32.PACK_AB R160, RZ, R207 ;  /* 0x000000cfffa0723e */ /* 0x000fc800000010ff */
[----:B------:R-:W-:-:S07]  /*5620*/  PRMT R159, R159, 0x5410, R160 ;  /* 0x000054109f9f7816 */ /* 0x000fce00000000a0 */
.L_x_14987:
        /* <DEDUP_REMOVED lines=20> */
.L_x_14989:
[----:B-----5:R-:W-:-:S05]  /*5770*/  SHF.L.U32 R160, R32, 0x10, RZ ;  /* 0x0000001020a07819 */ /* 0x020fca00000006ff */
[----:B------:R-:W-:Y:S01]  /*5780*/  FADD.FTZ R198, R160, R198 ;  /* 0x000000c6a0c67221 */ /* 0x000fe20000010000 */
[----:B------:R-:W-:Y:S06]  /*5790*/  BRA `(.L_x_14990) ;  /* 0x0000000000107947 */ /* 0x000fec0003800000 */
.L_x_14988:
[----:B-----5:R-:W-:-:S05]  /*57a0*/  SHF.L.U32 R160, R36, 0x10, RZ ;  /* 0x0000001024a07819 */ /* 0x020fca00000006ff */
[----:B------:R-:W-:Y:S01]  /*57b0*/  FADD.FTZ R198, R160, R198 ;  /* 0x000000c6a0c67221 */ /* 0x000fe20000010000 */
[----:B------:R-:W-:-:S05]  /*57c0*/  @P2 SHF.L.U32 R160, R32, 0x10, RZ ;  /* 0x0000001020a02819 */ /* 0x000fca00000006ff */
[----:B------:R-:W-:-:S07]  /*57d0*/  @P2 FADD.FTZ R198, R160, R198 ;  /* 0x000000c6a0c62221 */ /* 0x000fce0000010000 */
.L_x_14990:
[----:B------:R-:W-:-:S04]  /*57e0*/  F2FP.BF16.F32.PACK_AB R160, RZ, R198 ;  /* 0x000000c6ffa0723e */ /* 0x000fc800000010ff */
[----:B------:R-:W-:-:S07]  /*57f0*/  PRMT R156, R160, 0x7610, R156 ;  /* 0x00007610a09c7816 */ /* 0x000fce000000009c */
.L_x_14991:
[----:B------:R-:W-:Y:S01]  /*5800*/  SHF.L.U32 R209, R209, 0x10, RZ ;  /* 0x00000010d1d17819 */ /* 0x000fe200000006ff */
[----:B------:R-:W-:Y:S06]  /*5810*/  @P3 BRA `(.L_x_14992) ;  /* 0x0000000000243947 */ /* 0x000fec0003800000 */
[----:B------:R-:W-:-:S04]  /*5820*/  ISETP.NE.U32.AND P4, PT, RZ, UR12, PT ;  /* 0x0000000cff007c0c */ /* 0x000fc8000bf85070 */
[----:B------:R-:W-:-:S13]  /*5830*/  ISETP.NE.AND.EX P4, PT, RZ, UR13, PT, P4 ;  /* 0x0000000dff007c0c */ /* 0x000fda000bf85340 */
[----:B------:R-:W-:Y:S05]  /*5840*/  @P4 BRA `(.L_x_14993) ;  /* 0x0000000000084947 */ /* 0x000fea0003800000 */
[----:B------:R-:W-:Y:S05]  /*5850*/  @P0 BRA `(.L_x_14994) ;  /* 0x00000000002c0947 */ /* 0x000fea0003800000 */
[----:B------:R-:W-:Y:S05]  /*5860*/  BRA `(.L_x_14995) ;  /* 0x0000000000307947 */ /* 0x000fea0003800000 */
.L_x_14993:
[----:B-----5:R-:W-:-:S04]  /*5870*/  PRMT R160, R32, 0x7632, R160 ;  /* 0x0000763220a07816 */ /* 0x020fc800000000a0 */
[----:B------:R-:W-:-:S05]  /*5880*/  SHF.L.U32 R160, R160, 0x10, RZ ;  /* 0x00000010a0a07819 */ /* 0x000fca00000006ff */
[----:B------:R-:W-:Y:S01]  /*5890*/  FADD.FTZ R209, R209, R160 ;  /* 0x000000a0d1d17221 */ /* 0x000fe20000010000 */
[----:B------:R-:W-:Y:S06]  /*58a0*/  BRA `(.L_x_14994) ;  /* 0x0000000000187947 */ /* 0x000fec0003800000 */
.L_x_14992:
[----:B-----5:R-:W-:-:S04]  /*58b0*/  PRMT R160, R36, 0x7632, R160 ;  /* 0x0000763224a07816 */ /* 0x020fc800000000a0 */
[----:B------:R-:W-:-:S05]  /*58c0*/  SHF.L.U32 R160, R160, 0x10, RZ ;  /* 0x00000010a0a07819 */ /* 0x000fca00000006ff */
[--C-:B------:R-:W-:Y:S01]  /*58d0*/  FADD.FTZ R209, R209, R160.reuse ;  /* 0x000000a0d1d17221 */ /* 0x100fe20000010000 */
[----:B------:R-:W-:-:S04]  /*58e0*/  @P2 PRMT R160, R32, 0x7632, R160 ;  /* 0x0000763220a02816 */ /* 0x000fc800000000a0 */
[----:B------:R-:W-:-:S05]  /*58f0*/  @P2 SHF.L.U32 R160, R160, 0x10, RZ ;  /* 0x00000010a0a02819 */ /* 0x000fca00000006ff */
[----:B------:R-:W-:-:S07]  /*5900*/  @P2 FADD.FTZ R209, R209, R160 ;  /* 0x000000a0d1d12221 */ /* 0x000fce0000010000 */
.L_x_14994:
[----:B------:R-:W-:-:S04]  /*5910*/  F2FP.BF16.F32.PACK_AB R160, RZ, R209 ;  /* 0x000000d1ffa0723e */ /* 0x000fc800000010ff */
[----:B------:R-:W-:-:S07]  /*5920*/  PRMT R156, R156, 0x5410, R160 ;  /* 0x000054109c9c7816 */ /* 0x000fce00000000a0 */
.L_x_14995:
        /* <DEDUP_REMOVED lines=8> */
.L_x_14997:
[----:B-----5:R-:W-:-:S05]  /*59b0*/  SHF.L.U32 R160, R33, 0x10, RZ ;  /* 0x0000001021a07819 */ /* 0x020fca00000006ff */
[----:B------:R-:W-:Y:S01]  /*59c0*/  FADD.FTZ R199, R160, R199 ;  /* 0x000000c7a0c77221 */ /* 0x000fe20000010000 */
[----:B------:R-:W-:Y:S06]  /*59d0*/  BRA `(.L_x_14998) ;  /* 0x0000000000107947 */ /* 0x000fec0003800000 */
.L_x_14996:
[----:B-----5:R-:W-:-:S05]  /*59e0*/  SHF.L.U32 R160, R37, 0x10, RZ ;  /* 0x0000001025a07819 */ /* 0x020fca00000006ff */
[----:B------:R-:W-:Y:S01]  /*59f0*/  FADD.FTZ R199, R160, R199 ;  /* 0x000000c7a0c77221 */ /* 0x000fe20000010000 */
[----:B------:R-:W-:-:S05]  /*5a00*/  @P2 SHF.L.U32 R160, R33, 0x10, RZ ;  /* 0x0000001021a02819 */ /* 0x000fca00000006ff */
[----:B------:R-:W-:-:S07]  /*5a10*/  @P2 FADD.FTZ R199, R160, R199 ;  /* 0x000000c7a0c72221 */ /* 0x000fce0000010000 */
.L_x_14998:
[----:B------:R-:W-:-:S04]  /*5a20*/  F2FP.BF16.F32.PACK_AB R160, RZ, R199 ;  /* 0x000000c7ffa0723e */ /* 0x000fc800000010ff */
[----:B------:R-:W-:-:S07]  /*5a30*/  PRMT R157, R160, 0x7610, R157 ;  /* 0x00007610a09d7816 */ /* 0x000fce000000009d */
.L_x_14999:
[----:B------:R-:W-:Y:S01]  /*5a40*/  SHF.L.U32 R210, R161, 0x10, RZ ;  /* 0x00000010a1d27819 */ /* 0x000fe200000006ff */
[----:B------:R-:W-:Y:S06]  /*5a50*/  @P3 BRA `(.L_x_15000) ;  /* 0x0000000000243947 */ /* 0x000fec0003800000 */
[----:B------:R-:W-:-:S04]  /*5a60*/  ISETP.NE.U32.AND P4, PT, RZ, UR12, PT ;  /* 0x0000000cff007c0c */ /* 0x000fc8000bf85070 */
[----:B------:R-:W-:-:S13]  /*5a70*/  ISETP.NE.AND.EX P4, PT, RZ, UR13, PT, P4 ;  /* 0x0000000dff007c0c */ /* 0x000fda000bf85340 */
[----:B------:R-:W-:Y:S05]  /*5a80*/  @P4 BRA `(.L_x_15001) ;  /* 0x0000000000084947 */ /* 0x000fea0003800000 */
[----:B------:R-:W-:Y:S05]  /*5a90*/  @P0 BRA `(.L_x_15002) ;  /* 0x00000000002c0947 */ /* 0x000fea0003800000 */
[----:B------:R-:W-:Y:S05]  /*5aa0*/  BRA `(.L_x_15003) ;  /* 0x0000000000307947 */ /* 0x000fea0003800000 */
.L_x_15001:
[----:B-----5:R-:W-:-:S04]  /*5ab0*/  PRMT R160, R33, 0x7632, R160 ;  /* 0x0000763221a07816 */ /* 0x020fc800000000a0 */
[----:B------:R-:W-:-:S05]  /*5ac0*/  SHF.L.U32 R160, R160, 0x10, RZ ;  /* 0x00000010a0a07819 */ /* 0x000fca00000006ff */
[----:B------:R-:W-:Y:S01]  /*5ad0*/  FADD.FTZ R210, R210, R160 ;  /* 0x000000a0d2d27221 */ /* 0x000fe20000010000 */
[----:B------:R-:W-:Y:S06]  /*5ae0*/  BRA `(.L_x_15002) ;  /* 0x0000000000187947 */ /* 0x000fec0003800000 */
.L_x_15000:
[----:B-----5:R-:W-:-:S04]  /*5af0*/  PRMT R160, R37, 0x7632, R160 ;  /* 0x0000763225a07816 */ /* 0x020fc800000000a0 */
[----:B------:R-:W-:-:S05]  /*5b00*/  SHF.L.U32 R160, R160, 0x10, RZ ;  /* 0x00000010a0a07819 */ /* 0x000fca00000006ff */
[--C-:B------:R-:W-:Y:S01]  /*5b10*/  FADD.FTZ R210, R210, R160.reuse ;  /* 0x000000a0d2d27221 */ /* 0x100fe20000010000 */
[----:B------:R-:W-:-:S04]  /*5b20*/  @P2 PRMT R160, R33, 0x7632, R160 ;  /* 0x0000763221a02816 */ /* 0x000fc800000000a0 */
[----:B------:R-:W-:-:S05]  /*5b30*/  @P2 SHF.L.U32 R160, R160, 0x10, RZ ;  /* 0x00000010a0a02819 */ /* 0x000fca00000006ff */
[----:B------:R-:W-:-:S07]  /*5b40*/  @P2 FADD.FTZ R210, R210, R160 ;  /* 0x000000a0d2d22221 */ /* 0x000fce0000010000 */
.L_x_15002:
[----:B------:R-:W-:-:S04]  /*5b50*/  F2FP.BF16.F32.PACK_AB R160, RZ, R210 ;  /* 0x000000d2ffa0723e */ /* 0x000fc800000010ff */
[----:B------:R-:W-:-:S07]  /*5b60*/  PRMT R157, R157, 0x5410, R160 ;  /* 0x000054109d9d7816 */ /* 0x000fce00000000a0 */
.L_x_15003:
        /* <DEDUP_REMOVED lines=8> */
.L_x_15005:
[----:B-----5:R-:W-:-:S05]  /*5bf0*/  SHF.L.U32 R160, R34, 0x10, RZ ;  /* 0x0000001022a07819 */ /* 0x020fca00000006ff */
[----:B------:R-:W-:Y:S01]  /*5c00*/  FADD.FTZ R211, R160, R211 ;  /* 0x000000d3a0d37221 */ /* 0x000fe20000010000 */
[----:B------:R-:W-:Y:S06]  /*5c10*/  BRA `(.L_x_15006) ;  /* 0x0000000000107947 */ /* 0x000fec0003800000 */
.L_x_15004:
[----:B-----5:R-:W-:-:S05]  /*5c20*/  SHF.L.U32 R160, R38, 0x10, RZ ;  /* 0x0000001026a07819 */ /* 0x020fca00000006ff */
[----:B------:R-:W-:Y:S01]  /*5c30*/  FADD.FTZ R211, R160, R211 ;  /* 0x000000d3a0d37221 */ /* 0x000fe20000010000 */
[----:B------:R-:W-:-:S05]  /*5c40*/  @P2 SHF.L.U32 R160, R34, 0x10, RZ ;  /* 0x0000001022a02819 */ /* 0x000fca00000006ff */
[----:B------:R-:W-:-:S07]  /*5c50*/  @P2 FADD.FTZ R211, R160, R211 ;  /* 0x000000d3a0d32221 */ /* 0x000fce0000010000 */
.L_x_15006:
[----:B------:R-:W-:-:S04]  /*5c60*/  F2FP.BF16.F32.PACK_AB R160, RZ, R211 ;  /* 0x000000d3ffa0723e */ /* 0x000fc800000010ff */
[----:B------:R-:W-:-:S07]  /*5c70*/  PRMT R158, R160, 0x7610, R158 ;  /* 0x00007610a09e7816 */ /* 0x000fce000000009e */
.L_x_15007:
[----:B------:R-:W-:Y:S01]  /*5c80*/  SHF.L.U32 R212, R162, 0x10, RZ ;  /* 0x00000010a2d47819 */ /* 0x000fe200000006ff */
[----:B------:R-:W-:Y:S06]  /*5c90*/  @P3 BRA `(.L_x_15008) ;  /* 0x0000000000243947 */ /* 0x000fec0003800000 */
[----:B------:R-:W-:-:S04]  /*5ca0*/  ISETP.NE.U32.AND P4, PT, RZ, UR12, PT ;  /* 0x0000000cff007c0c */ /* 0x000fc8000bf85070 */
[----:B------:R-:W-:-:S13]  /*5cb0*/  ISETP.NE.AND.EX P4, PT, RZ, UR13, PT, P4 ;  /* 0x0000000dff007c0c */ /* 0x000fda000bf85340 */
[----:B------:R-:W-:Y:S05]  /*5cc0*/  @P4 BRA `(.L_x_15009) ;  /* 0x0000000000084947 */ /* 0x000fea0003800000 */
[----:B------:R-:W-:Y:S05]  /*5cd0*/  @P0 BRA `(.L_x_15010) ;  /* 0x00000000002c0947 */ /* 0x000fea0003800000 */
[----:B------:R-:W-:Y:S05]  /*5ce0*/  BRA `(.L_x_15011) ;  /* 0x0000000000307947 */ /* 0x000fea0003800000 */
.L_x_15009:
[----:B-----5:R-:W-:-:S04]  /*5cf0*/  PRMT R160, R34, 0x7632, R160 ;  /* 0x0000763222a07816 */ /* 0x020fc800000000a0 */
[----:B------:R-:W-:-:S05]  /*5d00*/  SHF.L.U32 R160, R160, 0x10, RZ ;  /* 0x00000010a0a07819 */ /* 0x000fca00000006ff */
[----:B------:R-:W-:Y:S01]  /*5d10*/  FADD.FTZ R212, R212, R160 ;  /* 0x000000a0d4d47221 */ /* 0x000fe20000010000 */
[----:B------:R-:W-:Y:S06]  /*5d20*/  BRA `(.L_x_15010) ;  /* 0x0000000000187947 */ /* 0x000fec0003800000 */
.L_x_15008:
[----:B-----5:R-:W-:-:S04]  /*5d30*/  PRMT R160, R38, 0x7632, R160 ;  /* 0x0000763226a07816 */ /* 0x020fc800000000a0 */
[----:B------:R-:W-:-:S05]  /*5d40*/  SHF.L.U32 R160, R160, 0x10, RZ ;  /* 0x00000010a0a07819 */ /* 0x000fca00000006ff */
[--C-:B------:R-:W-:Y:S01]  /*5d50*/  FADD.FTZ R212, R212, R160.reuse ;  /* 0x000000a0d4d47221 */ /* 0x100fe20000010000 */
[----:B------:R-:W-:-:S04]  /*5d60*/  @P2 PRMT R160, R34, 0x7632, R160 ;  /* 0x0000763222a02816 */ /* 0x000fc800000000a0 */
[----:B------:R-:W-:-:S05]  /*5d70*/  @P2 SHF.L.U32 R160, R160, 0x10, RZ ;  /* 0x00000010a0a02819 */ /* 0x000fca00000006ff */
[----:B------:R-:W-:-:S07]  /*5d80*/  @P2 FADD.FTZ R212, R212, R160 ;  /* 0x000000a0d4d42221 */ /* 0x000fce0000010000 */
.L_x_15010:
[----:B------:R-:W-:-:S04]  /*5d90*/  F2FP.BF16.F32.PACK_AB R160, RZ, R212 ;  /* 0x000000d4ffa0723e */ /* 0x000fc800000010ff */
[----:B------:R-:W-:-:S07]  /*5da0*/  PRMT R158, R158, 0x5410, R160 ;  /* 0x000054109e9e7816 */ /* 0x000fce00000000a0 */
.L_x_15011:
        /* <DEDUP_REMOVED lines=8> */
.L_x_15013:
[----:B-----5:R-:W-:-:S05]  /*5e30*/  SHF.L.U32 R160, R35, 0x10, RZ ;  /* 0x0000001023a07819 */ /* 0x020fca00000006ff */
[----:B------:R-:W-:Y:S01]  /*5e40*/  FADD.FTZ R213, R160, R213 ;  /* 0x000000d5a0d57221 */ /* 0x000fe20000010000 */
[----:B------:R-:W-:Y:S06]  /*5e50*/  BRA `(.L_x_15014) ;  /* 0x0000000000107947 */ /* 0x000fec0003800000 */
.L_x_15012:
[----:B-----5:R-:W-:-:S05]  /*5e60*/  SHF.L.U32 R160, R39, 0x10, RZ ;  /* 0x0000001027a07819 */ /* 0x020fca00000006ff */
[----:B------:R-:W-:Y:S01]  /*5e70*/  FADD.FTZ R213, R160, R213 ;  /* 0x000000d5a0d57221 */ /* 0x000fe20000010000 */
[----:B------:R-:W-:-:S05]  /*5e80*/  @P2 SHF.L.U32 R160, R35, 0x10, RZ ;  /* 0x0000001023a02819 */ /* 0x000fca00000006ff */
[----:B------:R-:W-:-:S07]  /*5e90*/  @P2 FADD.FTZ R213, R160, R213 ;  /* 0x000000d5a0d52221 */ /* 0x000fce0000010000 */
.L_x_15014:
[----:B------:R-:W-:-:S04]  /*5ea0*/  F2FP.BF16.F32.PACK_AB R160, RZ, R213 ;  /* 0x000000d5ffa0723e */ /* 0x000fc800000010ff */
[----:B------:R-:W-:-:S07]  /*5eb0*/  PRMT R159, R160, 0x7610, R159 ;  /* 0x00007610a09f7816 */ /* 0x000fce000000009f */
.L_x_15015:
[----:B------:R-:W-:Y:S01]  /*5ec0*/  SHF.L.U32 R214, R163, 0x10, RZ ;  /* 0x00000010a3d67819 */ /* 0x000fe200000006ff */
[----:B------:R-:W-:Y:S06]  /*5ed0*/  @P3 BRA `(.L_x_15016) ;  /* 0x0000000000243947 */ /* 0x000fec0003800000 */
[----:B------:R-:W-:-:S04]  /*5ee0*/  ISETP.NE.U32.AND P4, PT, RZ, UR12, PT ;  /* 0x0000000cff007c0c */ /* 0x000fc8000bf85070 */
[----:B------:R-:W-:-:S13]  /*5ef0*/  ISETP.NE.AND.EX P4, PT, RZ, UR13, PT, P4 ;  /* 0x0000000dff007c0c */ /* 0x000fda000bf85340 */
[----:B------:R-:W-:Y:S05]  /*5f00*/  @P4 BRA `(.L_x_15017) ;  /* 0x0000000000084947 */ /* 0x000fea0003800000 */
[----:B------:R-:W-:Y:S05]  /*5f10*/  @P0 BRA `(.L_x_15018) ;  /* 0x00000000002c0947 */ /* 0x000fea0003800000 */
[----:B------:R-:W-:Y:S05]  /*5f20*/  BRA `(.L_x_15019) ;  /* 0x0000000000307947 */ /* 0x000fea0003800000 */
.L_x_15017:
[----:B-----5:R-:W-:-:S04]  /*5f30*/  PRMT R160, R35, 0x7632, R160 ;  /* 0x0000763223a07816 */ /* 0x020fc800000000a0 */
[----:B------:R-:W-:-:S05]  /*5f40*/  SHF.L.U32 R160, R160, 0x10, RZ ;  /* 0x00000010a0a07819 */ /* 0x000fca00000006ff */
[----:B------:R-:W-:Y:S01]  /*5f50*/  FADD.FTZ R214, R214, R160 ;  /* 0x000000a0d6d67221 */ /* 0x000fe20000010000 */
[----:B------:R-:W-:Y:S06]  /*5f60*/  BRA `(.L_x_15018) ;  /* 0x0000000000187947 */ /* 0x000fec0003800000 */
.L_x_15016:
[----:B-----5:R-:W-:-:S04]  /*5f70*/  PRMT R160, R39, 0x7632, R160 ;  /* 0x0000763227a07816 */ /* 0x020fc800000000a0 */
[----:B------:R-:W-:-:S05]  /*5f80*/  SHF.L.U32 R160, R160, 0x10, RZ ;  /* 0x00000010a0a07819 */ /* 0x000fca00000006ff */
[--C-:B------:R-:W-:Y:S01]  /*5f90*/  FADD.FTZ R214, R214, R160.reuse ;  /* 0x000000a0d6d67221 */ /* 0x100fe20000010000 */
[----:B------:R-:W-:-:S04]  /*5fa0*/  @P2 PRMT R160, R35, 0x7632, R160 ;  /* 0x0000763223a02816 */ /* 0x000fc800000000a0 */
[----:B------:R-:W-:-:S05]  /*5fb0*/  @P2 SHF.L.U32 R160, R160, 0x10, RZ ;  /* 0x00000010a0a02819 */ /* 0x000fca00000006ff */
[----:B------:R-:W-:-:S07]  /*5fc0*/  @P2 FADD.FTZ R214, R214, R160 ;  /* 0x000000a0d6d62221 */ /* 0x000fce0000010000 */
.L_x_15018:
[----:B------:R-:W-:-:S04]  /*5fd0*/  F2FP.BF16.F32.PACK_AB R160, RZ, R214 ;  /* 0x000000d6ffa0723e */ /* 0x000fc800000010ff */
[----:B------:R-:W-:-:S07]  /*5fe0*/  PRMT R159, R159, 0x5410, R160 ;  /* 0x000054109f9f7816 */ /* 0x000fce00000000a0 */
.L_x_15019:
        /* <DEDUP_REMOVED lines=20> */
.L_x_15021:
[----:B-----5:R-:W-:-:S05]  /*6130*/  SHF.L.U32 R217, R32, 0x10, RZ ;  /* 0x0000001020d97819 */ /* 0x020fca00000006ff */
[----:B------:R-:W-:Y:S01]  /*6140*/  FADD.FTZ R216, R217, R216 ;  /* 0x000000d8d9d87221 */ /* 0x000fe20000010000 */
[----:B------:R-:W-:Y:S06]  /*6150*/  BRA `(.L_x_15022) ;  /* 0x0000000000107947 */ /* 0x000fec0003800000 */
.L_x_15020:
[----:B-----5:R-:W-:-:S05]  /*6160*/  SHF.L.U32 R217, R36, 0x10, RZ ;  /* 0x0000001024d97819 */ /* 0x020fca00000006ff */
[----:B------:R-:W-:Y:S01]  /*6170*/  FADD.FTZ R216, R217, R216 ;  /* 0x000000d8d9d87221 */ /* 0x000fe20000010000 */
[----:B------:R-:W-:-:S05]  /*6180*/  @P2 SHF.L.U32 R217, R32, 0x10, RZ ;  /* 0x0000001020d92819 */ /* 0x000fca00000006ff */
[----:B------:R-:W-:-:S07]  /*6190*/  @P2 FADD.FTZ R216, R217, R216 ;  /* 0x000000d8d9d82221 */ /* 0x000fce0000010000 */
.L_x_15022:
[----:B------:R-:W-:-:S04]  /*61a0*/  F2FP.BF16.F32.PACK_AB R217, RZ, R216 ;  /* 0x000000d8ffd9723e */ /* 0x000fc800000010ff */
[----:B------:R-:W-:-:S07]  /*61b0*/  PRMT R156, R217, 0x7610, R156 ;  /* 0x00007610d99c7816 */ /* 0x000fce000000009c */
.L_x_15023:
[----:B------:R-:W-:Y:S01]  /*61c0*/  SHF.L.U32 R218, R160, 0x10, RZ ;  /* 0x00000010a0da7819 */ /* 0x000fe200000006ff */
[----:B------:R-:W-:Y:S06]  /*61d0*/  @P3 BRA `(.L_x_15024) ;  /* 0x0000000000243947 */ /* 0x000fec0003800000 */
[----:B------:R-:W-:-:S04]  /*61e0*/  ISETP.NE.U32.AND P4, PT, RZ, UR12, PT ;  /* 0x0000000cff007c0c */ /* 0x000fc8000bf85070 */
[----:B------:R-:W-:-:S13]  /*61f0*/  ISETP.NE.AND.EX P4, PT, RZ, UR13, PT, P4 ;  /* 0x0000000dff007c0c */ /* 0x000fda000bf85340 */
[----:B------:R-:W-:Y:S05]  /*6200*/  @P4 BRA `(.L_x_15025) ;  /* 0x0000000000084947 */ /* 0x000fea0003800000 */
[----:B------:R-:W-:Y:S05]  /*6210*/  @P0 BRA `(.L_x_15026) ;  /* 0x00000000002c0947 */ /* 0x000fea0003800000 */
[----:B------:R-:W-:Y:S05]  /*6220*/  BRA `(.L_x_15027) ;  /* 0x0000000000307947 */ /* 0x000fea0003800000 */
.L_x_15025:
[----:B-----5:R-:W-:-:S04]  /*6230*/  PRMT R160, R32, 0x7632, R160 ;  /* 0x0000763220a07816 */ /* 0x020fc800000000a0 */
[----:B------:R-:W-:-:S05]  /*6240*/  SHF.L.U32 R160, R160, 0x10, RZ ;  /* 0x00000010a0a07819 */ /* 0x000fca00000006ff */
[----:B------:R-:W-:Y:S01]  /*6250*/  FADD.FTZ R218, R218, R160 ;  /* 0x000000a0dada7221 */ /* 0x000fe20000010000 */
[----:B------:R-:W-:Y:S06]  /*6260*/  BRA `(.L_x_15026) ;  /* 0x0000000000187947 */ /* 0x000fec0003800000 */
.L_x_15024:
[----:B-----5:R-:W-:-:S04]  /*6270*/  PRMT R160, R36, 0x7632, R160 ;  /* 0x0000763224a07816 */ /* 0x020fc800000000a0 */
[----:B------:R-:W-:-:S05]  /*6280*/  SHF.L.U32 R160, R160, 0x10, RZ ;  /* 0x00000010a0a07819 */ /* 0x000fca00000006ff */
[--C-:B------:R-:W-:Y:S01]  /*6290*/  FADD.FTZ R218, R218, R160.reuse ;  /* 0x000000a0dada7221 */ /* 0x100fe20000010000 */
[----:B------:R-:W-:-:S04]  /*62a0*/  @P2 PRMT R160, R32, 0x7632, R160 ;  /* 0x0000763220a02816 */ /* 0x000fc800000000a0 */
[----:B------:R-:W-:-:S05]  /*62b0*/  @P2 SHF.L.U32 R160, R160, 0x10, RZ ;  /* 0x00000010a0a02819 */ /* 0x000fca00000006ff */
[----:B------:R-:W-:-:S07]  /*62c0*/  @P2 FADD.FTZ R218, R218, R160 ;  /* 0x000000a0dada2221 */ /* 0x000fce0000010000 */
.L_x_15026:
[----:B------:R-:W-:-:S04]  /*62d0*/  F2FP.BF16.F32.PACK_AB R160, RZ, R218 ;  /* 0x000000daffa0723e */ /* 0x000fc800000010ff */
[----:B------:R-:W-:-:S07]  /*62e0*/  PRMT R156, R156, 0x5410, R160 ;  /* 0x000054109c9c7816 */ /* 0x000fce00000000a0 */
.L_x_15027:
        /* <DEDUP_REMOVED lines=8> */
.L_x_15029:
[----:B-----5:R-:W-:-:S05]  /*6370*/  SHF.L.U32 R160, R33, 0x10, RZ ;  /* 0x0000001021a07819 */ /* 0x020fca00000006ff */
[----:B------:R-:W-:Y:S01]  /*6380*/  FADD.FTZ R217, R160, R217 ;  /* 0x000000d9a0d97221 */ /* 0x000fe20000010000 */
[----:B------:R-:W-:Y:S06]  /*6390*/  BRA `(.L_x_15030) ;  /* 0x0000000000107947 */ /* 0x000fec0003800000 */
.L_x_15028:
[----:B-----5:R-:W-:-:S05]  /*63a0*/  SHF.L.U32 R160, R37, 0x10, RZ ;  /* 0x0000001025a07819 */ /* 0x020fca00000006ff */
[----:B------:R-:W-:Y:S01]  /*63b0*/  FADD.FTZ R217, R160, R217 ;  /* 0x000000d9a0d97221 */ /* 0x000fe20000010000 */
[----:B------:R-:W-:-:S05]  /*63c0*/  @P2 SHF.L.U32 R160, R33, 0x10, RZ ;  /* 0x0000001021a02819 */ /* 0x000fca00000006ff */
[----:B------:R-:W-:-:S07]  /*63d0*/  @P2 FADD.FTZ R217, R160, R217 ;  /* 0x000000d9a0d92221 */ /* 0x000fce0000010000 */
.L_x_15030:
[----:B------:R-:W-:-:S04]  /*63e0*/  F2FP.BF16.F32.PACK_AB R160, RZ, R217 ;  /* 0x000000d9ffa0723e */ /* 0x000fc800000010ff */
[----:B------:R-:W-:-:S07]  /*63f0*/  PRMT R157, R160, 0x7610, R157 ;  /* 0x00007610a09d7816 */ /* 0x000fce000000009d */
.L_x_15031:
[----:B------:R-:W-:Y:S01]  /*6400*/  SHF.L.U32 R219, R161, 0x10, RZ ;  /* 0x00000010a1db7819 */ /* 0x000fe200000006ff */
[----:B------:R-:W-:Y:S06]  /*6410*/  @P3 BRA `(.L_x_15032) ;  /* 0x0000000000243947 */ /* 0x000fec0003800000 */
[----:B------:R-:W-:-:S04]  /*6420*/  ISETP.NE.U32.AND P4, PT, RZ, UR12, PT ;  /* 0x0000000cff007c0c */ /* 0x000fc8000bf85070 */
[----:B------:R-:W-:-:S13]  /*6430*/  ISETP.NE.AND.EX P4, PT, RZ, UR13, PT, P4 ;  /* 0x0000000dff007c0c */ /* 0x000fda000bf85340 */
[----:B------:R-:W-:Y:S05]  /*6440*/  @P4 BRA `(.L_x_15033) ;  /* 0x0000000000084947 */ /* 0x000fea0003800000 */
[----:B------:R-:W-:Y:S05]  /*6450*/  @P0 BRA `(.L_x_15034) ;  /* 0x00000000002c0947 */ /* 0x000fea0003800000 */
[----:B------:R-:W-:Y:S05]  /*6460*/  BRA `(.L_x_15035) ;  /* 0x0000000000307947 */ /* 0x000fea0003800000 */
.L_x_15033:
[----:B-----5:R-:W-:-:S04]  /*6470*/  PRMT R160, R33, 0x7632, R160 ;  /* 0x0000763221a07816 */ /* 0x020fc800000000a0 */
[----:B------:R-:W-:-:S05]  /*6480*/  SHF.L.U32 R160, R160, 0x10, RZ ;  /* 0x00000010a0a07819 */ /* 0x000fca00000006ff */
[----:B------:R-:W-:Y:S01]  /*6490*/  FADD.FTZ R219, R219, R160 ;  /* 0x000000a0dbdb7221 */ /* 0x000fe20000010000 */
[----:B------:R-:W-:Y:S06]  /*64a0*/  BRA `(.L_x_15034) ;  /* 0x0000000000187947 */ /* 0x000fec0003800000 */
.L_x_15032:
[----:B-----5:R-:W-:-:S04]  /*64b0*/  PRMT R160, R37, 0x7632, R160 ;  /* 0x0000763225a07816 */ /* 0x020fc800000000a0 */
[----:B------:R-:W-:-:S05]  /*64c0*/  SHF.L.U32 R160, R160, 0x10, RZ ;  /* 0x00000010a0a07819 */ /* 0x000fca00000006ff */
[--C-:B------:R-:W-:Y:S01]  /*64d0*/  FADD.FTZ R219, R219, R160.reuse ;  /* 0x000000a0dbdb7221 */ /* 0x100fe20000010000 */
[----:B------:R-:W-:-:S04]  /*64e0*/  @P2 PRMT R160, R33, 0x7632, R160 ;  /* 0x0000763221a02816 */ /* 0x000fc800000000a0 */
[----:B------:R-:W-:-:S05]  /*64f0*/  @P2 SHF.L.U32 R160, R160, 0x10, RZ ;  /* 0x00000010a0a02819 */ /* 0x000fca00000006ff */
[----:B------:R-:W-:-:S07]  /*6500*/  @P2 FADD.FTZ R219, R219, R160 ;  /* 0x000000a0dbdb2221 */ /* 0x000fce0000010000 */
.L_x_15034:
[----:B------:R-:W-:-:S04]  /*6510*/  F2FP.BF16.F32.PACK_AB R160, RZ, R219 ;  /* 0x000000dbffa0723e */ /* 0x000fc800000010ff */
[----:B------:R-:W-:-:S07]  /*6520*/  PRMT R157, R157, 0x5410, R160 ;  /* 0x000054109d9d7816 */ /* 0x000fce00000000a0 */
.L_x_15035:
        /* <DEDUP_REMOVED lines=8> */
.L_x_15037:
[----:B-----5:R-:W-:-:S05]  /*65b0*/  SHF.L.U32 R160, R34, 0x10, RZ ;  /* 0x0000001022a07819 */ /* 0x020fca00000006ff */
[----:B------:R-:W-:Y:S01]  /*65c0*/  FADD.FTZ R220, R160, R220 ;  /* 0x000000dca0dc7221 */ /* 0x000fe20000010000 */
[----:B------:R-:W-:Y:S06]  /*65d0*/  BRA `(.L_x_15038) ;  /* 0x0000000000107947 */ /* 0x000fec0003800000 */
.L_x_15036:
[----:B-----5:R-:W-:-:S05]  /*65e0*/  SHF.L.U32 R160, R38, 0x10, RZ ;  /* 0x0000001026a07819 */ /* 0x020fca00000006ff */
[----:B------:R-:W-:Y:S01]  /*65f0*/  FADD.FTZ R220, R160, R220 ;  /* 0x000000dca0dc7221 */ /* 0x000fe20000010000 */
[----:B------:R-:W-:-:S05]  /*6600*/  @P2 SHF.L.U32 R160, R34, 0x10, RZ ;  /* 0x0000001022a02819 */ /* 0x000fca00000006ff */
[----:B------:R-:W-:-:S07]  /*6610*/  @P2 FADD.FTZ R220, R160, R220 ;  /* 0x000000dca0dc2221 */ /* 0x000fce0000010000 */
.L_x_15038:
[----:B------:R-:W-:-:S04]  /*6620*/  F2FP.BF16.F32.PACK_AB R160, RZ, R220 ;  /* 0x000000dcffa0723e */ /* 0x000fc800000010ff */
[----:B------:R-:W-:-:S07]  /*6630*/  PRMT R158, R160, 0x7610, R158 ;  /* 0x00007610a09e7816 */ /* 0x000fce000000009e */
.L_x_15039:
[----:B------:R-:W-:Y:S01]  /*6640*/  SHF.L.U32 R221, R162, 0x10, RZ ;  /* 0x00000010a2dd7819 */ /* 0x000fe200000006ff */
[----:B------:R-:W-:Y:S06]  /*6650*/  @P3 BRA `(.L_x_15040) ;  /* 0x0000000000243947 */ /* 0x000fec0003800000 */
[----:B------:R-:W-:-:S04]  /*6660*/  ISETP.NE.U32.AND P4, PT, RZ, UR12, PT ;  /* 0x0000000cff007c0c */ /* 0x000fc8000bf85070 */
[----:B------:R-:W-:-:S13]  /*6670*/  ISETP.NE.AND.EX P4, PT, RZ, UR13, PT, P4 ;  /* 0x0000000dff007c0c */ /* 0x000fda000bf85340 */
[----:B------:R-:W-:Y:S05]  /*6680*/  @P4 BRA `(.L_x_15041) ;  /* 0x0000000000084947 */ /* 0x000fea0003800000 */
[----:B------:R-:W-:Y:S05]  /*6690*/  @P0 BRA `(.L_x_15042) ;  /* 0x00000000002c0947 */ /* 0x000fea0003800000 */
[----:B------:R-:W-:Y:S05]  /*66a0*/  BRA `(.L_x_15043) ;  /* 0x0000000000307947 */ /* 0x000fea0003800000 */
.L_x_15041:
[----:B-----5:R-:W-:-:S04]  /*66b0*/  PRMT R160, R34, 0x7632, R160 ;  /* 0x0000763222a07816 */ /* 0x020fc800000000a0 */
[----:B------:R-:W-:-:S05]  /*66c0*/  SHF.L.U32 R160, R160, 0x10, RZ ;  /* 0x00000010a0a07819 */ /* 0x000fca00000006ff */
[----:B------:R-:W-:Y:S01]  /*66d0*/  FADD.FTZ R221, R221, R160 ;  /* 0x000000a0dddd7221 */ /* 0x000fe20000010000 */
[----:B------:R-:W-:Y:S06]  /*66e0*/  BRA `(.L_x_15042) ;  /* 0x0000000000187947 */ /* 0x000fec0003800000 */
.L_x_15040:
[----:B-----5:R-:W-:-:S04]  /*66f0*/  PRMT R160, R38, 0x7632, R160 ;  /* 0x0000763226a07816 */ /* 0x020fc800000000a0 */
[----:B------:R-:W-:-:S05]  /*6700*/  SHF.L.U32 R160, R160, 0x10, RZ ;  /* 0x00000010a0a07819 */ /* 0x000fca00000006ff */
[--C-:B------:R-:W-:Y:S01]  /*6710*/  FADD.FTZ R221, R221, R160.reuse ;  /* 0x000000a0dddd7221 */ /* 0x100fe20000010000 */
[----:B------:R-:W-:-:S04]  /*6720*/  @P2 PRMT R160, R34, 0x7632, R160 ;  /* 0x0000763222a02816 */ /* 0x000fc800000000a0 */
[----:B------:R-:W-:-:S05]  /*6730*/  @P2 SHF.L.U32 R160, R160, 0x10, RZ ;  /* 0x00000010a0a02819 */ /* 0x000fca00000006ff */
[----:B------:R-:W-:-:S07]  /*6740*/  @P2 FADD.FTZ R221, R221, R160 ;  /* 0x000000a0dddd2221 */ /* 0x000fce0000010000 */
.L_x_15042:
[----:B------:R-:W-:-:S04]  /*6750*/  F2FP.BF16.F32.PACK_AB R160, RZ, R221 ;  /* 0x000000ddffa0723e */ /* 0x000fc800000010ff */
[----:B------:R-:W-:-:S07]  /*6760*/  PRMT R158, R158, 0x5410, R160 ;  /* 0x000054109e9e7816 */ /* 0x000fce00000000a0 */
.L_x_15043:
        /* <DEDUP_REMOVED lines=8> */
.L_x_15045:
[----:B-----5:R-:W-:-:S05]  /*67f0*/  SHF.L.U32 R160, R35, 0x10, RZ ;  /* 0x0000001023a07819 */ /* 0x020fca00000006ff */
[----:B------:R-:W-:Y:S01]  /*6800*/  FADD.FTZ R222, R160, R222 ;  /* 0x000000dea0de7221 */ /* 0x000fe20000010000 */
[----:B------:R-:W-:Y:S06]  /*6810*/  BRA `(.L_x_15046) ;  /* 0x0000000000107947 */ /* 0x000fec0003800000 */
.L_x_15044:
[----:B-----5:R-:W-:-:S05]  /*6820*/  SHF.L.U32 R160, R39, 0x10, RZ ;  /* 0x0000001027a07819 */ /* 0x020fca00000006ff */
[----:B------:R-:W-:Y:S01]  /*6830*/  FADD.FTZ R222, R160, R222 ;  /* 0x000000dea0de7221 */ /* 0x000fe20000010000 */
[----:B------:R-:W-:-:S05]  /*6840*/  @P2 SHF.L.U32 R160, R35, 0x10, RZ ;  /* 0x0000001023a02819 */ /* 0x000fca00000006ff */
[----:B------:R-:W-:-:S07]  /*6850*/  @P2 FADD.FTZ R222, R160, R222 ;  /* 0x000000dea0de2221 */ /* 0x000fce0000010000 */
.L_x_15046:
[----:B------:R-:W-:-:S04]  /*6860*/  F2FP.BF16.F32.PACK_AB R160, RZ, R222 ;  /* 0x000000deffa0723e */ /* 0x000fc800000010ff */
[----:B------:R-:W-:-:S07]  /*6870*/  PRMT R159, R160, 0x7610, R159 ;  /* 0x00007610a09f7816 */ /* 0x000fce000000009f */
.L_x_15047:
[----:B------:R-:W-:Y:S01]  /*6880*/  SHF.L.U32 R223, R163, 0x10, RZ ;  /* 0x00000010a3df7819 */ /* 0x000fe200000006ff */
[----:B------:R-:W-:Y:S06]  /*6890*/  @P3 BRA `(.L_x_15048) ;  /* 0x0000000000243947 */ /* 0x000fec0003800000 */
[----:B------:R-:W-:-:S04]  /*68a0*/  ISETP.NE.U32.AND P2, PT, RZ, UR12, PT ;  /* 0x0000000cff007c0c */ /* 0x000fc8000bf45070 */
[----:B------:R-:W-:-:S13]  /*68b0*/  ISETP.NE.AND.EX P2, PT, RZ, UR13, PT, P2 ;  /* 0x0000000dff007c0c */ /* 0x000fda000bf45320 */
[----:B------:R-:W-:Y:S05]  /*68c0*/  @P2 BRA `(.L_x_15049) ;  /* 0x0000000000082947 */ /* 0x000fea0003800000 */
[----:B------:R-:W-:Y:S05]  /*68d0*/  @P0 BRA `(.L_x_15050) ;  /* 0x00000000002c0947 */ /* 0x000fea0003800000 */
[----:B------:R-:W-:Y:S05]  /*68e0*/  BRA `(.L_x_15051) ;  /* 0x0000000000307947 */ /* 0x000fea0003800000 */
.L_x_15049:
[----:B-----5:R-:W-:-:S04]  /*68f0*/  PRMT R160, R35, 0x7632, R160 ;  /* 0x0000763223a07816 */ /* 0x020fc800000000a0 */
[----:B------:R-:W-:-:S05]  /*6900*/  SHF.L.U32 R160, R160, 0x10, RZ ;  /* 0x00000010a0a07819 */ /* 0x000fca00000006ff */
[----:B------:R-:W-:Y:S01]  /*6910*/  FADD.FTZ R223, R223, R160 ;  /* 0x000000a0dfdf7221 */ /* 0x000fe20000010000 */
[----:B------:R-:W-:Y:S06]  /*6920*/  BRA `(.L_x_15050) ;  /* 0x0000000000187947 */ /* 0x000fec0003800000 */
.L_x_15048:
[----:B-----5:R-:W-:-:S04]  /*6930*/  PRMT R160, R39, 0x7632, R160 ;  /* 0x0000763227a07816 */ /* 0x020fc800000000a0 */
[----:B------:R-:W-:-:S05]  /*6940*/  SHF.L.U32 R160, R160, 0x10, RZ ;  /* 0x00000010a0a07819 */ /* 0x000fca00000006ff */
[--C-:B------:R-:W-:Y:S01]  /*6950*/  FADD.FTZ R223, R223, R160.reuse ;  /* 0x000000a0dfdf7221 */ /* 0x100fe20000010000 */
[----:B------:R-:W-:-:S04]  /*6960*/  @P2 PRMT R160, R35, 0x7632, R160 ;  /* 0x0000763223a02816 */ /* 0x000fc800000000a0 */
[----:B------:R-:W-:-:S05]  /*6970*/  @P2 SHF.L.U32 R160, R160, 0x10, RZ ;  /* 0x00000010a0a02819 */ /* 0x000fca00000006ff */
[----:B------:R-:W-:-:S07]  /*6980*/  @P2 FADD.FTZ R223, R223, R160 ;  /* 0x000000a0dfdf2221 */ /* 0x000fce0000010000 */
.L_x_15050:
[----:B------:R-:W-:-:S04]  /*6990*/  F2FP.BF16.F32.PACK_AB R160, RZ, R223 ;  /* 0x000000dfffa0723e */ /* 0x000fc800000010ff */
[----:B------:R-:W-:-:S07]  /*69a0*/  PRMT R159, R159, 0x5410, R160 ;  /* 0x000054109f9f7816 */ /* 0x000fce00000000a0 */
.L_x_15051:
        /* <DEDUP_REMOVED lines=267> */
.L_x_15065:
[----:B-1----:R-:W-:Y:S01]  /*7a60*/  FADD.FTZ R160, R163, R160 ;  /* 0x000000a0a3a07221 */ /* 0x002fe20000010000 */
[----:B------:R-:W2:Y:S04]  /*7a70*/  LDL R162, [R1+0x3c] ;  /* 0x00003c0001a27983 */ /* 0x000ea80000100800 */
[----:B0-----:R-:W3:Y:S01]  /*7a80*/  LDL R163, [R1+0x38] ;  /* 0x0000380001a37983 */ /* 0x001ee20000100800 */
[----:B------:R-:W-:Y:S01]  /*7a90*/  FMUL.FTZ R161, R227, R227 ;  /* 0x000000e3e3a17220 */ /* 0x000fe20000410000 */
[----:B------:R-:W-:Y:S02]  /*7aa0*/  FFMA.FTZ R160, R160, R224, UR7 ;  /* 0x00000007a0a07e23 */ /* 0x000fe400080100e0 */
[----:B------:R-:W4:Y:S02]  /*7ab0*/  LDL R252, [R1+0x44] ;  /* 0x0000440001fc7983 */ /* 0x000f240000100800 */
[----:B------:R-:W-:-:S05]  /*7ac0*/  FSEL R161, R161, RZ, P5 ;  /* 0x000000ffa1a17208 */ /* 0x000fca0002800000 */
[----:B------:R-:W-:-:S04]  /*7ad0*/  FADD.FTZ R160, R160, R161 ;  /* 0x000000a1a0a07221 */ /* 0x000fc80000010000 */
[----:B------:R0:W1:Y:S01]  /*7ae0*/  MUFU.RSQ R224, R160 ;  /* 0x000000a000e07308 */ /* 0x0000620000001400 */
[----:B------:R-:W-:-:S05]  /*7af0*/  FSEL R225, R227, RZ, !P5 ;  /* 0x000000ffe3e17208 */ /* 0x000fca0006800000 */
[C---:B------:R-:W-:Y:S02]  /*7b00*/  FADD.FTZ R161, -R225.reuse, R169 ;  /* 0x000000a9e1a17221 */ /* 0x040fe40000010100 */
[----:B------:R-:W4:Y:S01]  /*7b10*/  LDL R169, [R1+0x34] ;  /* 0x0000340001a97983 */ /* 0x000f220000100800 */
[----:B0-----:R-:W-:-:S03]  /*7b20*/  FADD.FTZ R160, -R225, R168 ;  /* 0x000000a8e1a07221 */ /* 0x001fc60000010100 */
[----:B------:R-:W4:Y:S01]  /*7b30*/  LDL R168, [R1+0x4c] ;  /* 0x00004c0001a87983 */ /* 0x000f220000100800 */
[C---:B-1----:R-:W-:Y:S01]  /*7b40*/  FMUL.FTZ R160, R224.reuse, R160 ;  /* 0x000000a0e0a07220 */ /* 0x042fe20000410000 */
[----:B------:R-:W-:-:S04]  /*7b50*/  FMUL.FTZ R161, R224, R161 ;  /* 0x000000a1e0a17220 */ /* 0x000fc80000410000 */
[----:B--2---:R-:W-:Y:S01]  /*7b60*/  FFMA.FTZ R161, R162, R161, R47 ;  /* 0x000000a1a2a17223 */ /* 0x004fe2000001002f */
[----:B---3--:R-:W-:-:S05]  /*7b70*/  FFMA.FTZ R160, R163, R160, R46 ;  /* 0x000000a0a3a07223 */ /* 0x008fca000001002e */
[----:B------:R-:W-:Y:S02]  /*7b80*/  F2FP.BF16.F32.PACK_AB R163, R161, R160 ;  /* 0x000000a0a1a3723e */ /* 0x000fe400000010ff */
[----:B------:R-:W0:Y:S02]  /*7b90*/  @!P2 LDC.64 R160, c[0x0][0x250] ;  /* 0x00009400ffa0ab82 */ /* 0x000e240000000a00 */
[----:B0-----:R-:W-:-:S05]  /*7ba0*/  @!P2 IMAD.WIDE R160, R0, 0x4, R160 ;  /* 0x0000000400a0a825 */ /* 0x001fca00078e02a0 */
[----:B------:R0:W-:Y:S02]  /*7bb0*/  @!P2 STG.E desc[UR4][R160.64], R227 ;  /* 0x000000e3a000a986 */ /* 0x0001e4000c101904 */
[----:B0-----:R-:W0:Y:S02]  /*7bc0*/  @!P2 LDC.64 R160, c[0x0][0x258] ;  /* 0x00009600ffa0ab82 */ /* 0x001e240000000a00 */
[----:B------:R-:W2:Y:S01]  /*7bd0*/  LDL R227, [R1+0x30] ;  /* 0x0000300001e37983 */ /* 0x000ea20000100800 */
[----:B0-----:R-:W-:-:S05]  /*7be0*/  @!P2 IMAD.WIDE R160, R0, 0x4, R160 ;  /* 0x0000000400a0a825 */ /* 0x001fca00078e02a0 */
[----:B------:R0:W-:Y:S02]  /*7bf0*/  @!P2 STG.E desc[UR4][R160.64], R224 ;  /* 0x000000e0a000a986 */ /* 0x0001e4000c101904 */
[C---:B0-----:R-:W-:Y:S01]  /*7c00*/  FADD.FTZ R160, -R225.reuse, R164 ;  /* 0x000000a4e1a07221 */ /* 0x041fe20000010100 */
[C---:B------:R-:W-:Y:S01]  /*7c10*/  FADD.FTZ R161, -R225.reuse, R165 ;  /* 0x000000a5e1a17221 */ /* 0x040fe20000010100 */
[----:B------:R-:W3:Y:S04]  /*7c20*/  LDL R164, [R1+0x48] ;  /* 0x0000480001a47983 */ /* 0x000ee80000100800 */
[----:B------:R-:W3:Y:S01]  /*7c30*/  LDL R165, [R1+0x40] ;  /* 0x0000400001a57983 */ /* 0x000ee20000100800 */
        /* <DEDUP_REMOVED lines=9> */
[----:B------:R-:W-:Y:S01]  /*7cd0*/  FMUL.FTZ R26, R224, R26 ;  /* 0x0000001ae01a7220 */ /* 0x000fe20000410000 */
[----:B----4-:R-:W-:Y:S01]  /*7ce0*/  FFMA.FTZ R162, R169, R162, R45 ;  /* 0x000000a2a9a27223 */ /* 0x010fe2000001002d */
[----:B------:R-:W-:-:S02]  /*7cf0*/  FFMA.FTZ R160, R168, R160, R43 ;  /* 0x000000a0a8a07223 */ /* 0x000fc4000001002b */
[----:B------:R-:W-:Y:S01]  /*7d00*/  FFMA.FTZ R26, R252, R26, R41 ;  /* 0x0000001afc1a7223 */ /* 0x000fe20000010029 */
        /* <DEDUP_REMOVED lines=24> */
[----:B------:R-:W4:Y:S04]  /*7e90*/  LDL R218, [R1+0x2c] ;  /* 0x00002c0001da7983 */ /* 0x000f280000100800 */
[----:B------:R-:W4:Y:S01]  /*7ea0*/  LDL R252, [R1+0xc] ;  /* 0x00000c0001fc7983 */ /* 0x000f220000100800 */
[----:B--2---:R-:W-:-:S03]  /*7eb0*/  FFMA.FTZ R161, R227, R161, R44 ;  /* 0x000000a1e3a17223 */ /* 0x004fc6000001002c */
[----:B------:R-:W2:Y:S02]  /*7ec0*/  LDL R227, [R1+0x4] ;  /* 0x0000040001e37983 */ /* 0x000ea40000100800 */
[----:B------:R-:W-:Y:S01]  /*7ed0*/  F2FP.BF16.F32.PACK_AB R162, R162, R161 ;  /* 0x000000a1a2a2723e */ /* 0x000fe200000010ff */
[----:B---3--:R-:W-:Y:S01]  /*7ee0*/  FFMA.FTZ R27, R164, R27, R42 ;  /* 0x0000001ba41b7223 */ /* 0x008fe2000001002a */
[----:B------:R-:W-:-:S04]  /*7ef0*/  FFMA.FTZ R25, R165, R25, R40 ;  /* 0x00000019a5197223 */ /* 0x000fc80000010028 */
[----:B------:R-:W-:Y:S02]  /*7f00*/  F2FP.BF16.F32.PACK_AB R161, R160, R27 ;  /* 0x0000001ba0a1723e */ /* 0x000fe400000010ff */
[----:B------:R-:W-:Y:S02]  /*7f10*/  F2FP.BF16.F32.PACK_AB R160, R26, R25 ;  /* 0x000000191aa0723e */ /* 0x000fe400000010ff */
[----:B------:R-:W-:-:S04]  /*7f20*/  LEA R26, P2, R2, UR8, 0x4 ;  /* 0x00000008021a7c11 */ /* 0x000fc8000f8420ff */
[----:B------:R-:W-:Y:S01]  /*7f30*/  LEA.HI.X R27, R2, UR9, RZ, 0x4, P2 ;  /* 0x00000009021b7c11 */ /* 0x000fe200090f24ff */
[C---:B------:R-:W-:Y:S01]  /*7f40*/  FADD.FTZ R2, -R225.reuse, R4 ;  /* 0x00000004e1027221 */ /* 0x040fe20000010100 */
[C---:B------:R-:W-:Y:S01]  /*7f50*/  FADD.FTZ R4, -R225.reuse, R8 ;  /* 0x00000008e1047221 */ /* 0x040fe20000010100 */
[C---:B------:R-:W-:Y:S01]  /*7f60*/  FADD.FTZ R8, -R225.reuse, R13 ;  /* 0x0000000de1087221 */ /* 0x040fe20000010100 */
[C---:B------:R-:W-:Y:S01]  /*7f70*/  FADD.FTZ R13, -R225.reuse, R16 ;  /* 0x00000010e10d7221 */ /* 0x040fe20000010100 */
[C---:B------:R-:W-:Y:S01]  /*7f80*/  FADD.FTZ R16, -R225.reuse, R20 ;  /* 0x00000014e1107221 */ /* 0x040fe20000010100 */
[----:B------:R0:W-:Y:S01]  /*7f90*/  STG.E.128 desc[UR4][R26.64], R160 ;  /* 0x000000a01a007986 */ /* 0x0001e2000c101d04 */
        /* <DEDUP_REMOVED lines=14> */
[C---:B0-----:R-:W-:Y:S01]  /*8080*/  FADD.FTZ R26, -R225.reuse, R30 ;  /* 0x0000001ee11a7221 */ /* 0x041fe20000010100 */
        /* <DEDUP_REMOVED lines=31> */
[----:B------:R-:W2:Y:S04]  /*8280*/  LDL R217, [R1+0x28] ;  /* 0x0000280001d97983 */ /* 0x000ea80000100800 */
[----:B------:R-:W2:Y:S04]  /*8290*/  LDL R216, [R1] ;  /* 0x0000000001d87983 */ /* 0x000ea80000100800 */
[----:B------:R-:W2:Y:S04]  /*82a0*/  LDL R219, [R1+0x24] ;  /* 0x0000240001db7983 */ /* 0x000ea80000100800 */
[----:B------:R-:W2:Y:S04]  /*82b0*/  LDL R220, [R1+0x20] ;  /* 0x0000200001dc7983 */ /* 0x000ea80000100800 */
[----:B------:R-:W2:Y:S04]  /*82c0*/  LDL R222, [R1+0x1c] ;  /* 0x00001c0001de7983 */ /* 0x000ea80000100800 */
[----:B------:R-:W2:Y:S01]  /*82d0*/  LDL R223, [R1+0x18] ;  /* 0x0000180001df7983 */ /* 0x000ea20000100800 */
        /* <DEDUP_REMOVED lines=36> */
[----:B------:R-:W-:Y:S01]  /*8520*/  FFMA.FTZ R24, R247, R24, R67 ;  /* 0x00000018f7187223 */ /* 0x000fe20000010043 */
[----:B------:R-:W-:Y:S01]  /*8530*/  FFMA.FTZ R160, R239, R160, R75 ;  /* 0x000000a0efa07223 */ /* 0x000fe2000001004b */
        /* <DEDUP_REMOVED lines=62> */
[----:B------:R-:W-:Y:S01]  /*8920*/  F2FP.BF16.F32.PACK_AB R204, R202, R201 ;  /* 0x000000c9cacc723e */ /* 0x000fe200000010ff */
[----:B---3--:R-:W-:Y:S01]  /*8930*/  FFMA.FTZ R9, R221, R9, R53 ;  /* 0x00000009dd097223 */ /* 0x008fe20000010035 */
[----:B----4-:R-:W-:Y:S01]  /*8940*/  FFMA.FTZ R4, R225, R4, R52 ;  /* 0x00000004e1047223 */ /* 0x010fe20000010034 */
[----:B--2---:R-:W-:-:S04]  /*8950*/  FFMA.FTZ R6, R217, R6, R50 ;  /* 0x00000006d9067223 */ /* 0x004fc80000010032 */
[----:B------:R-:W-:Y:S01]  /*8960*/  F2FP.BF16.F32.PACK_AB R30, R9, R4 ;  /* 0x00000004091e723e */ /* 0x000fe200000010ff */
[----:B------:R-:W-:-:S05]  /*8970*/  FFMA.FTZ R4, R218, R7, R51 ;  /* 0x00000007da047223 */ /* 0x000fca0000010033 */
[----:B------:R-:W-:Y:S01]  /*8980*/  F2FP.BF16.F32.PACK_AB R29, R4, R6 ;  /* 0x00000006041d723e */ /* 0x000fe200000010ff */
[----:B------:R-:W-:Y:S02]  /*8990*/  FFMA.FTZ R4, R216, R8, R56 ;  /* 0x00000008d8047223 */ /* 0x000fe40000010038 */
[----:B------:R-:W0:Y:S01]  /*89a0*/  LDC.64 R216, c[0x0][0x2b8] ;  /* 0x0000ae00ffd87b82 */ /* 0x000e220000000a00 */
[----:B------:R-:W-:Y:S01]  /*89b0*/  FFMA.FTZ R5, R219, R5, R49 ;  /* 0x00000005db057223 */ /* 0x000fe20000010031 */
[----:B------:R-:W-:Y:S01]  /*89c0*/  FFMA.FTZ R2, R220, R2, R48 ;  /* 0x00000002dc027223 */ /* 0x000fe20000010030 */
[----:B------:R-:W-:Y:S01]  /*89d0*/  FFMA.FTZ R7, R250, R19, R62 ;  /* 0x00000013fa077223 */ /* 0x000fe2000001003e */
[----:B------:R-:W-:Y:S01]  /*89e0*/  FFMA.FTZ R11, R222, R11, R55 ;  /* 0x0000000bde0b7223 */ /* 0x000fe20000010037 */
[----:B------:R-:W-:Y:S01]  /*89f0*/  FFMA.FTZ R9, R251, R16, R63 ;  /* 0x00000010fb097223 */ /* 0x000fe2000001003f */
[----:B------:R-:W-:Y:S01]  /*8a00*/  FFMA.FTZ R10, R223, R10, R54 ;  /* 0x0000000adf0a7223 */ /* 0x000fe20000010036 */
[----:B------:R-:W-:Y:S01]  /*8a10*/  F2FP.BF16.F32.PACK_AB R28, R5, R2 ;  /* 0x00000002051c723e */ /* 0x000fe200000010ff */
[----:B------:R-:W-:Y:S01]  /*8a20*/  FFMA.FTZ R5, R214, R15, R58 ;  /* 0x0000000fd6057223 */ /* 0x000fe2000001003a */
[----:B------:R-:W-:-:S02]  /*8a30*/  FFMA.FTZ R15, R233, R162, R77 ;  /* 0x000000a2e90f7223 */ /* 0x000fc4000001004d */
[----:B------:R-:W-:Y:S01]  /*8a40*/  F2FP.BF16.F32.PACK_AB R31, R11, R10 ;  /* 0x0000000a0b1f723e */ /* 0x000fe200000010ff */
[----:B------:R-:W-:Y:S01]  /*8a50*/  FFMA.FTZ R11, R249, R18, R61 ;  /* 0x00000012f90b7223 */ /* 0x000fe2000001003d */
[----:B------:R-:W-:Y:S01]  /*8a60*/  FFMA.FTZ R18, R232, R161, R76 ;  /* 0x000000a1e8127223 */ /* 0x000fe2000001004c */
[----:B------:R-:W-:Y:S01]  /*8a70*/  F2FP.BF16.F32.PACK_AB R7, R9, R7 ;  /* 0x000000070907723e */ /* 0x000fe200000010ff */
[----:B------:R-:W-:Y:S01]  /*8a80*/  FFMA.FTZ R8, R244, R22, R64 ;  /* 0x00000016f4087223 */ /* 0x000fe20000010040 */
[----:B------:R-:W-:Y:S01]  /*8a90*/  FFMA.FTZ R6, R248, R17, R60 ;  /* 0x00000011f8067223 */ /* 0x000fe2000001003c */
[----:B------:R-:W-:Y:S01]  /*8aa0*/  FFMA.FTZ R2, R252, R13, R59 ;  /* 0x0000000dfc027223 */ /* 0x000fe2000001003b */
[----:B------:R-:W-:Y:S01]  /*8ab0*/  FFMA.FTZ R9, R227, R14, R57 ;  /* 0x0000000ee3097223 */ /* 0x000fe20000010039 */
[----:B------:R-:W-:Y:S01]  /*8ac0*/  F2FP.BF16.F32.PACK_AB R18, R15, R18 ;  /* 0x000000120f12723e */ /* 0x000fe200000010ff */
[----:B0-----:R-:W-:Y:S01]  /*8ad0*/  IMAD.WIDE.U32 R14, R3, 0x10, R216 ;  /* 0x00000010030e7825 */ /* 0x001fe200078e00d8 */
[----:B------:R-:W-:-:S03]  /*8ae0*/  F2FP.BF16.F32.PACK_AB R8, R23, R8 ;  /* 0x000000081708723e */ /* 0x000fc600000010ff */
[----:B------:R-:W-:Y:S01]  /*8af0*/  FFMA.FTZ R10, R240, R25, R68 ;  /* 0x00000019f00a7223 */ /* 0x000fe20000010044 */
[----:B------:R-:W-:Y:S01]  /*8b00*/  F2FP.BF16.F32.PACK_AB R6, R11, R6 ;  /* 0x000000060b06723e */ /* 0x000fe200000010ff */
[----:B------:R-:W-:Y:S01]  /*8b10*/  FFMA.FTZ R13, R241, R26, R69 ;  /* 0x0000001af10d7223 */ /* 0x000fe20000010045 */
[----:B------:R-:W-:Y:S01]  /*8b20*/  F2FP.BF16.F32.PACK_AB R5, R2, R5 ;  /* 0x000000050205723e */ /* 0x000fe200000010ff */
[----:B------:R-:W-:Y:S01]  /*8b30*/  IMAD.WIDE.U32 R22, R12, 0x10, R216 ;  /* 0x000000100c167825 */ /* 0x000fe200078e00d8 */
[----:B------:R-:W-:-:S03]  /*8b40*/  F2FP.BF16.F32.PACK_AB R4, R9, R4 ;  /* 0x000000040904723e */ /* 0x000fc600000010ff */
[----:B------:R-:W-:Y:S01]  /*8b50*/  FFMA.FTZ R9, R246, R20, R66 ;  /* 0x00000014f6097223 */ /* 0x000fe20000010042 */
[----:B------:R-:W-:Y:S01]  /*8b60*/  FFMA.FTZ R11, R242, R27, R70 ;  /* 0x0000001bf20b7223 */ /* 0x000fe20000010046 */
[----:B------:R0:W-:Y:S01]  /*8b70*/  STG.E.128 desc[UR4][R14.64], R28 ;  /* 0x0000001c0e007986 */ /* 0x0001e2000c101d04 */
[----:B------:R-:W-:Y:S01]  /*8b80*/  F2FP.BF16.F32.PACK_AB R10, R13, R10 ;  /* 0x0000000a0d0a723e */ /* 0x000fe200000010ff */
[----:B------:R-:W-:Y:S01]  /*8b90*/  FFMA.FTZ R17, R238, R213, R74 ;  /* 0x000000d5ee117223 */ /* 0x000fe2000001004a */
[----:B------:R-:W-:Y:S01]  /*8ba0*/  FFMA.FTZ R16, R236, R211, R72 ;  /* 0x000000d3ec107223 */ /* 0x000fe20000010048 */
[----:B------:R1:W-:Y:S01]  /*8bb0*/  STG.E.128 desc[UR4][R22.64], R4 ;  /* 0x0000000416007986 */ /* 0x0003e2000c101d04 */
[----:B------:R-:W-:Y:S01]  /*8bc0*/  FFMA.FTZ R19, R234, R163, R78 ;  /* 0x000000a3ea137223 */ /* 0x000fe2000001004e */
[----:B------:R-:W-:Y:S01]  /*8bd0*/  FFMA.FTZ R13, R237, R212, R73 ;  /* 0x000000d4ed0d7223 */ /* 0x000fe20000010049 */
[----:B------:R-:W-:Y:S01]  /*8be0*/  F2FP.BF16.F32.PACK_AB R11, R210, R11 ;  /* 0x0000000bd20b723e */ /* 0x000fe200000010ff */
[----:B------:R-:W-:Y:S01]  /*8bf0*/  IMAD.WIDE.U32 R20, R21, 0x10, R216 ;  /* 0x0000001015147825 */ /* 0x000fe200078e00d8 */
[----:B------:R-:W-:-:S02]  /*8c00*/  F2FP.BF16.F32.PACK_AB R9, R24, R9 ;  /* 0x000000091809723e */ /* 0x000fc400000010ff */
[----:B------:R-:W-:Y:S01]  /*8c10*/  F2FP.BF16.F32.PACK_AB R17, R160, R17 ;  /* 0x00000011a011723e */ /* 0x000fe200000010ff */
[----:B------:R-:W-:Y:S01]  /*8c20*/  IMAD.WIDE.U32 R160, R170, 0x10, R216 ;  /* 0x00000010aaa07825 */ /* 0x000fe200078e00d8 */
[----:B------:R-:W-:-:S03]  /*8c30*/  F2FP.BF16.F32.PACK_AB R19, R164, R19 ;  /* 0x00000013a413723e */ /* 0x000fc600000010ff */
[----:B0-----:R-:W-:Y:S01]  /*8c40*/  FFMA.FTZ R29, R145, R198, R109 ;  /* 0x000000c6911d7223 */ /* 0x001fe2000001006d */
[----:B-1----:R-:W-:Y:S01]  /*8c50*/  FFMA.FTZ R22, R144, R196, R108 ;  /* 0x000000c490167223 */ /* 0x002fe2000001006c */
[----:B------:R-:W-:Y:S01]  /*8c60*/  F2FP.BF16.F32.PACK_AB R16, R13, R16 ;  /* 0x000000100d10723e */ /* 0x000fe200000010ff */
[----:B------:R0:W-:Y:S01]  /*8c70*/  STG.E.128 desc[UR4][R20.64], R8 ;  /* 0x0000000814007986 */ /* 0x0001e2000c101d04 */
[----:B------:R-:W-:Y:S02]  /*8c80*/  FFMA.FTZ R14, R127, R177, R91 ;  /* 0x000000b17f0e7223 */ /* 0x000fe4000001005b */
[----:B------:R-:W-:Y:S02]  /*8c90*/  F2FP.BF16.F32.PACK_AB R22, R29, R22 ;  /* 0x000000161d16723e */ /* 0x000fe400000010ff */
[----:B------:R-:W1:Y:S01]  /*8ca0*/  LDC.64 R28, c[0x0][0x210] ;  /* 0x00008400ff1c7b82 */ /* 0x000e620000000a00 */
[----:B------:R2:W-:Y:S01]  /*8cb0*/  STG.E.128 desc[UR4][R160.64], R16 ;  /* 0x00000010a0007986 */ /* 0x0005e2000c101d04 */
[----:B------:R-:W-:Y:S01]  /*8cc0*/  FFMA.FTZ R15, R129, R180, R93 ;  /* 0x000000b4810f7223 */ /* 0x000fe2000001005d */
[----:B------:R-:W-:Y:S01]  /*8cd0*/  FFMA.FTZ R164, R121, R171, R85 ;  /* 0x000000ab79a47223 */ /* 0x000fe20000010055 */
[----:B0-----:R-:W-:Y:S01]  /*8ce0*/  FFMA.FTZ R9, R126, R176, R90 ;  /* 0x000000b07e097223 */ /* 0x001fe2000001005a */
[----:B------:R-:W-:Y:S01]  /*8cf0*/  FFMA.FTZ R10, R128, R178, R92 ;  /* 0x000000b2800a7223 */ /* 0x000fe2000001005c */
[----:B------:R-:W-:-:S03]  /*8d00*/  FFMA.FTZ R21, R142, R194, R106 ;  /* 0x000000c28e157223 */ /* 0x000fc6000001006a */
[----:B------:R-:W-:Y:S01]  /*8d10*/  F2FP.BF16.F32.PACK_AB R9, R14, R9 ;  /* 0x000000090e09723e */ /* 0x000fe200000010ff */
[----:B--2---:R-:W-:Y:S01]  /*8d20*/  FFMA.FTZ R19, R138, R190, R102 ;  /* 0x000000be8a137223 */ /* 0x004fe20000010066 */
[----:B------:R-:W-:Y:S01]  /*8d30*/  FFMA.FTZ R16, R139, R191, R103 ;  /* 0x000000bf8b107223 */ /* 0x000fe20000010067 */
[----:B------:R-:W-:Y:S01]  /*8d40*/  FFMA.FTZ R14, R143, R195, R107 ;  /* 0x000000c38f0e7223 */ /* 0x000fe2000001006b */
[----:B------:R-:W-:Y:S01]  /*8d50*/  FFMA.FTZ R8, R124, R174, R88 ;  /* 0x000000ae7c087223 */ /* 0x000fe20000010058 */
[----:B------:R-:W-:Y:S01]  /*8d60*/  F2FP.BF16.F32.PACK_AB R10, R15, R10 ;  /* 0x0000000a0f0a723e */ /* 0x000fe200000010ff */
[----:B------:R-:W-:Y:S01]  /*8d70*/  FFMA.FTZ R18, R136, R188, R100 ;  /* 0x000000bc88127223 */ /* 0x000fe20000010064 */
[----:B------:R-:W-:Y:S01]  /*8d80*/  F2FP.BF16.F32.PACK_AB R19, R16, R19 ;  /* 0x000000131013723e */ /* 0x000fe200000010ff */
[----:B------:R-:W-:Y:S01]  /*8d90*/  FFMA.FTZ R16, R132, R183, R96 ;  /* 0x000000b784107223 */ /* 0x000fe20000010060 */
[----:B------:R-:W-:Y:S01]  /*8da0*/  FFMA.FTZ R15, R133, R184, R97 ;  /* 0x000000b8850f7223 */ /* 0x000fe20000010061 */
[----:B------:R-:W-:Y:S01]  /*8db0*/  FFMA.FTZ R17, R134, R185, R98 ;  /* 0x000000b986117223 */ /* 0x000fe20000010062 */
[----:B------:R-:W-:Y:S01]  /*8dc0*/  FFMA.FTZ R23, R146, R199, R110 ;  /* 0x000000c792177223 */ /* 0x000fe2000001006e */
[----:B------:R-:W-:Y:S01]  /*8dd0*/  F2FP.BF16.F32.PACK_AB R21, R14, R21 ;  /* 0x000000150e15723e */ /* 0x000fe200000010ff */
[----:B------:R-:W-:Y:S01]  /*8de0*/  FFMA.FTZ R20, R140, R192, R104 ;  /* 0x000000c08c147223 */ /* 0x000fe20000010068 */
[----:B------:R-:W-:Y:S01]  /*8df0*/  FFMA.FTZ R14, R155, R209, R119 ;  /* 0x000000d19b0e7223 */ /* 0x000fe20000010077 */
[----:B------:R-:W-:Y:S01]  /*8e00*/  IMAD.WIDE.U32 R2, R179, 0x10, R216 ;  /* 0x00000010b3027825 */ /* 0x000fe200078e00d8 */
[----:B------:R-:W-:-:S02]  /*8e10*/  F2FP.BF16.F32.PACK_AB R7, R173, R172 ;  /* 0x000000acad07723e */ /* 0x000fc400000010ff */
[----:B------:R-:W-:Y:S01]  /*8e20*/  F2FP.BF16.F32.PACK_AB R6, R164, R169 ;  /* 0x000000a9a406723e */ /* 0x000fe200000010ff */
[--C-:B------:R-:W-:Y:S01]  /*8e30*/  IMAD.WIDE.U32 R12, R187, 0x10, R216.reuse ;  /* 0x00000010bb0c7825 */ /* 0x100fe200078e00d8 */
[----:B------:R-:W-:Y:S02]  /*8e40*/  F2FP.BF16.F32.PACK_AB R5, R168, R167 ;  /* 0x000000a7a805723e */ /* 0x000fe400000010ff */
[----:B------:R-:W-:Y:S01]  /*8e50*/  F2FP.BF16.F32.PACK_AB R4, R166, R165 ;  /* 0x000000a5a604723e */ /* 0x000fe200000010ff */
[--C-:B------:R-:W-:Y:S01]  /*8e60*/  IMAD.WIDE.U32 R24, R197, 0x10, R216.reuse ;  /* 0x00000010c5187825 */ /* 0x100fe200078e00d8 */
[----:B------:R-:W-:Y:S02]  /*8e70*/  F2FP.BF16.F32.PACK_AB R11, R182, R181 ;  /* 0x000000b5b60b723e */ /* 0x000fe400000010ff */
[----:B------:R-:W-:Y:S01]  /*8e80*/  F2FP.BF16.F32.PACK_AB R8, R175, R8 ;  /* 0x00000008af08723e */ /* 0x000fe200000010ff */
[----:B------:R-:W-:Y:S01]  /*8e90*/  IMAD.WIDE.U32 R26, R208, 0x10, R216 ;  /* 0x00000010d01a7825 */ /* 0x000fe200078e00d8 */
[----:B------:R-:W-:-:S02]  /*8ea0*/  F2FP.BF16.F32.PACK_AB R18, R189, R18 ;  /* 0x00000012bd12723e */ /* 0x000fc400000010ff */
[----:B------:R-:W-:Y:S02]  /*8eb0*/  F2FP.BF16.F32.PACK_AB R17, R186, R17 ;  /* 0x00000011ba11723e */ /* 0x000fe400000010ff */
[----:B------:R-:W-:Y:S01]  /*8ec0*/  F2FP.BF16.F32.PACK_AB R16, R15, R16 ;  /* 0x000000100f10723e */ /* 0x000fe200000010ff */
[----:B------:R-:W-:Y:S01]  /*8ed0*/  IMAD.WIDE.U32 R162, R215, 0x10, R216 ;  /* 0x00000010d7a27825 */ /* 0x000fe200078e00d8 */
[----:B------:R-:W-:Y:S02]  /*8ee0*/  F2FP.BF16.F32.PACK_AB R23, R200, R23 ;  /* 0x00000017c817723e */ /* 0x000fe400000010ff */
[----:B------:R-:W-:Y:S01]  /*8ef0*/  F2FP.BF16.F32.PACK_AB R20, R193, R20 ;  /* 0x00000014c114723e */ /* 0x000fe200000010ff */
[----:B------:R2:W-:Y:S01]  /*8f00*/  STG.E.128 desc[UR4][R2.64], R4 ;  /* 0x0000000402007986 */ /* 0x0005e2000c101d04 */
[----:B------:R-:W-:-:S03]  /*8f10*/  F2FP.BF16.F32.PACK_AB R207, R14, R207 ;  /* 0x000000cf0ecf723e */ /* 0x000fc600000010ff */
[----:B------:R2:W-:Y:S01]  /*8f20*/  STG.E.128 desc[UR4][R12.64], R8 ;  /* 0x000000080c007986 */ /* 0x0005e2000c101d04 */
[----:B-1----:R-:W-:-:S03]  /*8f30*/  LEA R0, R28, R0, 0x2 ;  /* 0x000000001c007211 */ /* 0x002fc600078e10ff */
[----:B------:R2:W-:Y:S04]  /*8f40*/  STG.E.128 desc[UR4][R24.64], R16 ;  /* 0x0000001018007986 */ /* 0x0005e8000c101d04 */
[----:B------:R2:W-:Y:S04]  /*8f50*/  STG.E.128 desc[UR4][R26.64], R20 ;  /* 0x000000141a007986 */ /* 0x0005e8000c101d04 */
[----:B------:R2:W-:Y:S01]  /*8f60*/  STG.E.128 desc[UR4][R162.64], R204 ;  /* 0x000000cca2007986 */ /* 0x0005e2000c101d04 */
[----:B------:R-:W-:-:S13]  /*8f70*/  ISETP.GE.AND P2, PT, R0, R29, PT ;  /* 0x0000001d0000720c */ /* 0x000fda0003f46270 */
[----:B------:R-:W-:Y:S05]  /*8f80*/  @!P2 BRA `(.L_x_15053) ;  /* 0xffffff780010a947 */ /* 0x000fea000383ffff */
[----:B------:R-:W-:Y:S05]  /*8f90*/  EXIT ;  /* 0x000000000000794d */ /* 0x000fea0003800000 */
.L_x_15052:
        /* <DEDUP_REMOVED lines=8> */
.L_x_15055:
[----:B------:R-:W-:Y:S05]  /*9020*/  BSYNC B0 ;  /* 0x0000000000007941 */ /* 0x000fea0003800000 */
.L_x_15054:
        /* <DEDUP_REMOVED lines=9> */
.L_x_15056:
[----:B------:R-:W-:Y:S01]  /*90c0*/  FADD.FTZ R163, R163, R160 ;  /* 0x000000a0a3a37221 */ /* 0x000fe20000010000 */
[----:B------:R-:W-:-:S04]  /*90d0*/  HFMA2.MMA R160, -RZ, RZ, 0, 2.384185791015625e-07 ;  /* 0x00000004ffa07435 */ /* 0x000fc800000001ff */
[----:B------:R-:W-:-:S07]  /*90e0*/  MOV R225, R163 ;  /* 0x000000a300e17202 */ /* 0x000fce0000000f00 */
[----:B------:R-:W-:Y:S05]  /*90f0*/  WARPSYNC.COLLECTIVE R162, `(.L_x_15057) ;  /* 0x00000000a2087348 */ /* 0x000fea0003c00000 */
[----:B------:R0:W1:Y:S02]  /*9100*/  SHFL.BFLY P3, R160, R225, R160, R161 ;  /* 0x0c0000a0e1a07389 */ /* 0x00006400000600a1 */
[----:B01----:R-:W-:Y:S01]  /*9110*/  ENDCOLLECTIVE ;  /* 0x000000000000791b */ /* 0x003fe20003800000 */
.L_x_15057:
[----:B------:R-:W-:Y:S01]  /*9120*/  FADD.FTZ R163, R163, R160 ;  /* 0x000000a0a3a37221 */ /* 0x000fe20000010000 */
[----:B------:R-:W-:-:S04]  /*9130*/  HFMA2.MMA R160, -RZ, RZ, 0, 4.76837158203125e-07 ;  /* 0x00000008ffa07435 */ /* 0x000fc800000001ff */
[----:B------:R-:W-:-:S07]  /*9140*/  MOV R225, R163 ;  /* 0x000000a300e17202 */ /* 0x000fce0000000f00 */
[----:B------:R-:W-:Y:S05]  /*9150*/  WARPSYNC.COLLECTIVE R162, `(.L_x_15058) ;  /* 0x00000000a2087348 */ /* 0x000fea0003c00000 */
[----:B------:R0:W1:Y:S02]  /*9160*/  SHFL.BFLY P3, R160, R225, R160, R161 ;  /* 0x0c0000a0e1a07389 */ /* 0x00006400000600a1 */
[----:B01----:R-:W-:Y:S01]  /*9170*/  ENDCOLLECTIVE ;  /* 0x000000000000791b */ /* 0x003fe20003800000 */
.L_x_15058:
[----:B------:R-:W-:Y:S01]  /*9180*/  FADD.FTZ R163, R163, R160 ;  /* 0x000000a0a3a37221 */ /* 0x000fe20000010000 */
[----:B------:R-:W-:-:S04]  /*9190*/  HFMA2.MMA R160, -RZ, RZ, 0, 9.5367431640625e-07 ;  /* 0x00000010ffa07435 */ /* 0x000fc800000001ff */
[----:B------:R-:W-:-:S07]  /*91a0*/  MOV R225, R163 ;  /* 0x000000a300e17202 */ /* 0x000fce0000000f00 */
[----:B------:R-:W-:Y:S05]  /*91b0*/  WARPSYNC.COLLECTIVE R162, `(.L_x_15059) ;  /* 0x00000000a2087348 */ /* 0x000fea0003c00000 */
[----:B------:R0:W1:Y:S02]  /*91c0*/  SHFL.BFLY P3, R160, R225, R160, R161 ;  /* 0x0c0000a0e1a07389 */ /* 0x00006400000600a1 */
[----:B01----:R-:W-:Y:S01]  /*91d0*/  ENDCOLLECTIVE ;  /* 0x000000000000791b */ /* 0x003fe20003800000 */
.L_x_15059:
        /* <DEDUP_REMOVED lines=163> */
[----:B------:R-:W-:-:S04]  /*9c10*/  HFMA2.MMA R160, -RZ, RZ, 0, 5.9604644775390625e-08 ;  /* 0x00000001ffa07435 */ /* 0x000fc800000001ff */
[----:B------:R-:W-:-:S07]  /*9c20*/  MOV R225, R163 ;  /* 0x000000a300e17202 */ /* 0x000fce0000000f00 */
[----:B------:R-:W-:Y:S05]  /*9c30*/  WARPSYNC.COLLECTIVE R162, `(.L_x_15060) ;  /* 0x00000000a2087348 */ /* 0x000fea0003c00000 */
[----:B------:R0:W1:Y:S02]  /*9c40*/  SHFL.BFLY P3, R160, R225, R160, R161 ;  /* 0x0c0000a0e1a07389 */ /* 0x00006400000600a1 */
[----:B01----:R-:W-:Y:S01]  /*9c50*/  ENDCOLLECTIVE ;  /* 0x000000000000791b */ /* 0x003fe20003800000 */
.L_x_15060:
[----:B------:R-:W-:Y:S01]  /*9c60*/  FADD.FTZ R163, R163, R160 ;  /* 0x000000a0a3a37221 */ /* 0x000fe20000010000 */
[----:B------:R-:W-:-:S04]  /*9c70*/  HFMA2.MMA R160, -RZ, RZ, 0, 1.1920928955078125e-07 ;  /* 0x00000002ffa07435 */ /* 0x000fc800000001ff */
[----:B------:R-:W-:-:S07]  /*9c80*/  MOV R225, R163 ;  /* 0x000000a300e17202 */ /* 0x000fce0000000f00 */
[----:B------:R-:W-:Y:S05]  /*9c90*/  WARPSYNC.COLLECTIVE R162, `(.L_x_15061) ;  /* 0x00000000a2087348 */ /* 0x000fea0003c00000 */
[----:B------:R0:W1:Y:S02]  /*9ca0*/  SHFL.BFLY P3, R160, R225, R160, R161 ;  /* 0x0c0000a0e1a07389 */ /* 0x00006400000600a1 */
[----:B01----:R-:W-:Y:S01]  /*9cb0*/  ENDCOLLECTIVE ;  /* 0x000000000000791b */ /* 0x003fe20003800000 */
.L_x_15061:
[----:B------:R-:W-:Y:S01]  /*9cc0*/  FADD.FTZ R163, R163, R160 ;  /* 0x000000a0a3a37221 */ /* 0x000fe20000010000 */
[----:B------:R-:W-:-:S04]  /*9cd0*/  HFMA2.MMA R160, -RZ, RZ, 0, 2.384185791015625e-07 ;  /* 0x00000004ffa07435 */ /* 0x000fc800000001ff */
[----:B------:R-:W-:-:S07]  /*9ce0*/  MOV R225, R163 ;  /* 0x000000a300e17202 */ /* 0x000fce0000000f00 */
[----:B------:R-:W-:Y:S05]  /*9cf0*/  WARPSYNC.COLLECTIVE R162, `(.L_x_15062) ;  /* 0x00000000a2087348 */ /* 0x000fea0003c00000 */
[----:B------:R0:W1:Y:S02]  /*9d00*/  SHFL.BFLY P3, R160, R225, R160, R161 ;  /* 0x0c0000a0e1a07389 */ /* 0x00006400000600a1 */
[----:B01----:R-:W-:Y:S01]  /*9d10*/  ENDCOLLECTIVE ;  /* 0x000000000000791b */ /* 0x003fe20003800000 */
.L_x_15062:
[----:B------:R-:W-:Y:S01]  /*9d20*/  FADD.FTZ R163, R163, R160 ;  /* 0x000000a0a3a37221 */ /* 0x000fe20000010000 */
[----:B------:R-:W-:-:S04]  /*9d30*/  HFMA2.MMA R160, -RZ, RZ, 0, 4.76837158203125e-07 ;  /* 0x00000008ffa07435 */ /* 0x000fc800000001ff */
[----:B------:R-:W-:-:S07]  /*9d40*/  MOV R225, R163 ;  /* 0x000000a300e17202 */ /* 0x000fce0000000f00 */
[----:B------:R-:W-:Y:S05]  /*9d50*/  WARPSYNC.COLLECTIVE R162, `(.L_x_15063) ;  /* 0x00000000a2087348 */ /* 0x000fea0003c00000 */
[----:B------:R0:W1:Y:S02]  /*9d60*/  SHFL.BFLY P3, R160, R225, R160, R161 ;  /* 0x0c0000a0e1a07389 */ /* 0x00006400000600a1 */
[----:B01----:R-:W-:Y:S01]  /*9d70*/  ENDCOLLECTIVE ;  /* 0x000000000000791b */ /* 0x003fe20003800000 */
.L_x_15063:
[----:B------:R-:W-:Y:S01]  /*9d80*/  FADD.FTZ R163, R163, R160 ;  /* 0x000000a0a3a37221 */ /* 0x000fe20000010000 */
[----:B------:R-:W-:-:S04]  /*9d90*/  HFMA2.MMA R160, -RZ, RZ, 0, 9.5367431640625e-07 ;  /* 0x00000010ffa07435 */ /* 0x000fc800000001ff */
[----:B------:R-:W-:-:S07]  /*9da0*/  MOV R225, R163 ;  /* 0x000000a300e17202 */ /* 0x000fce0000000f00 */
[----:B------:R-:W-:Y:S05]  /*9db0*/  WARPSYNC.COLLECTIVE R162, `(.L_x_15064) ;  /* 0x00000000a2087348 */ /* 0x000fea0003c00000 */
[----:B------:R0:W1:Y:S02]  /*9dc0*/  SHFL.BFLY P3, R160, R225, R160, R161 ;  /* 0x0c0000a0e1a07389 */ /* 0x00006400000600a1 */
[----:B01----:R-:W-:Y:S01]  /*9dd0*/  ENDCOLLECTIVE ;  /* 0x000000000000791b */ /* 0x003fe20003800000 */
.L_x_15064:
[----:B------:R-:W-:Y:S05]  /*9de0*/  BRA `(.L_x_15065) ;  /* 0xffffffdc001c7947 */ /* 0x000fea000383ffff */
.L_x_15066:
        /* <DEDUP_REMOVED lines=9> */
.L_x_66053:


//--------------------- .text._ZN10layer_norm31ln_parallel_residual_fwd_kernelINS_13Kernel_traitsIf13__nv_bfloat16S2_S2_fjLj2560ELj1ELj4ELj1ELj16ENS_18Kernel_traits_baseILj2560EfS2_S2_S2_fjLj128EEEEELb1ELb0ELb0EEEvNS_9FwdParamsE --------------------------
	.section	.text._ZN10layer_norm31ln_parallel_residual_fwd_kernelINS_13Kernel_traitsIf13__nv_bfloat16S2_S2_fjLj2560ELj1ELj4ELj1ELj16ENS_18Kernel_traits_baseILj2560EfS2_S2_S2_fjLj128EEEEELb1ELb0ELb0EEEvNS_9FwdParamsE,"ax",@progbits
	.align	128
        .global         _ZN10layer_norm31ln_parallel_residual_fwd_kernelINS_13Kernel_traitsIf13__nv_bfloat16S2_S2_fjLj2560ELj1ELj4ELj1ELj16ENS_18Kernel_traits_baseILj2560EfS2_S2_S2_fjLj128EEEEELb1ELb0ELb0EEEvNS_9FwdParamsE
        .type           _ZN10layer_norm31ln_parallel_residual_fwd_kernelINS_13Kernel_traitsIf13__nv_bfloat16S2_S2_fjLj2560ELj1ELj4ELj1ELj16ENS_18Kernel_traits_baseILj2560EfS2_S2_S2_fjLj128EEEEELb1ELb0ELb0EEEvNS_9FwdParamsE,@function
        .size           _ZN10layer_norm31ln_parallel_residual_fwd_kernelINS_13Kernel_traitsIf13__nv_bfloat16S2_S2_fjLj2560ELj1ELj4ELj1ELj16ENS_18Kernel_traits_baseILj2560EfS2_S2_S2_fjLj128EEEEELb1ELb0ELb0EEEvNS_9FwdParamsE,(.L_x_66054 - _ZN10layer_norm31ln_parallel_residual_fwd_kernelINS_13Kernel_traitsIf13__nv_bfloat16S2_S2_fjLj2560ELj1ELj4ELj1ELj16ENS_18Kernel_traits_baseILj2560EfS2_S2_S2_fjLj128EEEEELb1ELb0ELb0EEEvNS_9FwdParamsE)
        .other          _ZN10layer_norm31ln_parallel_residual_fwd_kernelINS_13Kernel_traitsIf13__nv_bfloat16S2_S2_fjLj2560ELj1ELj4ELj1ELj16ENS_18Kernel_traits_baseILj2560EfS2_S2_S2_fjLj128EEEEELb1ELb0ELb0EEEvNS_9FwdParamsE,@"STO_CUDA_ENTRY STV_DEFAULT"
_ZN10layer_norm31ln_parallel_residual_fwd_kernelINS_13Kernel_traitsIf13__nv_bfloat16S2_S2_fjLj2560ELj1ELj4ELj1ELj16ENS_18Kernel_traits_baseILj2560EfS2_S2_S2_fjLj128EEEEELb1ELb0ELb0EEEvNS_9FwdParamsE:
.text._ZN10layer_norm31ln_parallel_residual_fwd_kernelINS_13Kernel_traitsIf13__nv_bfloat16S2_S2_fjLj2560ELj1ELj4ELj1ELj16ENS_18Kernel_traits_baseILj2560EfS2_S2_S2_fjLj128EEEEELb1ELb0ELb0EEEvNS_9FwdParamsE:
[----:B------:R-:W0:Y:S01]  /*0000*/  LDC R1, c[0x0][0x28] ;  /* 0x00000a00ff017b82 */ /* 0x000e220000000800 */
[----:B------:R-:W-:Y:S01]  /*0010*/  ULDC.U8 UR4, c[0x0][0x2f4] ;  /* 0x0000bd0000047ab9 */ /* 0x000fe20000000000 */
[----:B------:R-:W-:Y:S01]  /*0020*/  ULDC.64 UR8, c[0x0][0x208] ;  /* 0x0000820000087ab9 */ /* 0x000fe20000000a00 */
[----:B------:R-:W-:Y:S01]  /*0030*/  UISETP.NE.AND UP0, UPT, UR4, URZ, UPT ;  /* 0x0000003f0400728c */ /* 0x000fe2000bf05270 */
[----:B0-----:R-:W-:Y:S02]  /*0040*/  VIADD R1, R1, 0xfffffad0 ;  /* 0xfffffad001017836 */ /* 0x001fe40000000000 */
[----:B------:R-:W-:-:S03]  /*0050*/  ULDC.64 UR4, c[0x0][0x2e8] ;  /* 0x0000ba0000047ab9 */ /* 0x000fc60000000a00 */
[----:B------:R-:W-:-:S05]  /*0060*/  PLOP3.LUT P0, PT, PT, PT, UP0, 0x80, 0x0 ;  /* 0x000000000000781c */ /* 0x000fca0003f0f008 */
[----:B------:R-:W-:Y:S01]  /*0070*/  @UP0 UMOV UR6, UR4 ;  /* 0x0000000400060c82 */ /* 0x000fe20008000000 */
[----:B------:R-:W-:Y:S01]  /*0080*/  @UP0 UMOV UR7, UR5 ;  /* 0x0000000500070c82 */ /* 0x000fe20008000000 */
[----:B------:R-:W-:Y:S01]  /*0090*/  IMAD.U32 R4, RZ, RZ, UR6 ;  /* 0x00000006ff047e24 */ /* 0x000fe2000f8e00ff */
[----:B------:R-:W-:Y:S01]  /*00a0*/  ULDC.64 UR10, c[0x0][0x2e0] ;  /* 0x0000b800000a7ab9 */ /* 0x000fe20000000a00 */
[----:B------:R-:W-:Y:S01]  /*00b0*/  IMAD.U32 R5, RZ, RZ, UR7 ;  /* 0x00000007ff057e24 */ /* 0x000fe2000f8e00ff */
[----:B------:R-:W0:Y:S01]  /*00c0*/  S2R R121, SR_TID.X ;  /* 0x0000000000797919 */ /* 0x000e220000002100 */
[----:B------:R-:W-:-:S04]  /*00d0*/  @UP0 ULDC UR12, c[0x0][0x2f0] ;  /* 0x0000bc00000c0ab9 */ /* 0x000fc80000000800 */
[----:B------:R-:W2:Y:S01]  /*00e0*/  @P0 LDG.E.64 R4, desc[UR8][R4.64] ;  /* 0x0000000804040981 */ /* 0x000ea2000c1e1b00 */
[----:B------:R-:W-:Y:S01]  /*00f0*/  MOV R2, UR10 ;  /* 0x0000000a00027c02 */ /* 0x000fe20008000f00 */
[----:B------:R-:W-:-:S06]  /*0100*/  IMAD.U32 R3, RZ, RZ, UR11 ;  /* 0x0000000bff037e24 */ /* 0x000fcc000f8e00ff */
[----:B------:R-:W3:Y:S01]  /*0110*/  @P0 LDG.E.64 R2, desc[UR8][R2.64] ;  /* 0x0000000802020981 */ /* 0x000ee2000c1e1b00 */
[----:B------:R-:W-:Y:S01]  /*0120*/  LOP3.LUT R24, R24, 0xffffffdf, RZ, 0xc0, !PT ;  /* 0xffffffdf18187812 */ /* 0x000fe200078ec0ff */
[----:B------:R-:W-:Y:S01]  /*0130*/  BSSY B0, `(.L_x_15067) ;  /* 0x0000085000007945 */ /* 0x000fe20003800000 */
[----:B------:R-:W1:Y:S01]  /*0140*/  S2R R10, SR_CTAID.X ;  /* 0x00000000000a7919 */ /* 0x000e620000002500 */
[----:B0-----:R-:W-:Y:S02]  /*0150*/  LOP3.LUT R11, R121, 0x1f, RZ, 0xc0, !PT ;  /* 0x0000001f790b7812 */ /* 0x001fe400078ec0ff */
[----:B--2---:R-:W-:Y:S02]  /*0160*/  @P0 R2UR UR6, R4 ;  /* 0x00000000040602ca */ /* 0x004fe400000e0000 */
[----:B------:R-:W-:Y:S02]  /*0170*/  @P0 R2UR UR7, R5 ;  /* 0x00000000050702ca */ /* 0x000fe400000e0000 */
[----:B---3--:R-:W-:-:S02]  /*0180*/  @P0 R2UR UR11, R3 ;  /* 0x00000000030b02ca */ /* 0x008fc400000e0000 */
[----:B------:R-:W-:-:S07]  /*0190*/  @P0 R2UR UR10, R2 ;  /* 0x00000000020a02ca */ /* 0x000fce00000e0000 */
[----:B------:R-:W-:-:S03]  /*01a0*/  @UP0 UIADD3 UR4, UP1, UR6, UR12, URZ ;  /* 0x0000000c06040290 */ /* 0x000fc6000ff3e03f */
[----:B------:R-:W-:Y:S01]  /*01b0*/  ULDC UR6, c[0x0][0x0] ;  /* 0x0000000000067ab9 */ /* 0x000fe20000000800 */
[----:B------:R-:W-:Y:S01]  /*01c0*/  @UP0 UIADD3.X UR5, URZ, UR7, URZ, UP1, !UPT ;  /* 0x000000073f050290 */ /* 0x000fe20008ffe43f */
[C-C-:B-1----:R-:W-:Y:S01]  /*01d0*/  IMAD R27, R10.reuse, UR6, R121.reuse ;  /* 0x000000060a1b7c24 */ /* 0x142fe2000f8e0279 */
[----:B------:R-:W-:Y:S02]  /*01e0*/  SHF.R.U32.HI R121, RZ, 0x5, R121 ;  /* 0x00000005ff797819 */ /* 0x000fe40000011679 */
[----:B------:R-:W-:Y:S01]  /*01f0*/  USHF.R.U32.HI UR26, URZ, 0x2, UR5 ;  /* 0x000000023f1a7899 */ /* 0x000fe20008011605 */
[----:B------:R-:W-:Y:S01]  /*0200*/  IMAD.WIDE.U32 R2, R27, -0x326172a9, RZ ;  /* 0xcd9e8d571b027825 */ /* 0x000fe200078e00ff */
[----:B------:R-:W-:Y:S01]  /*0210*/  USHF.R.U64 UR5, UR4, 0x2, UR5 ;  /* 0x0000000204057899 */ /* 0x000fe20008001205 */
[----:B------:R-:W-:Y:S01]  /*0220*/  LEA R121, R10, R121, 0x2 ;  /* 0x000000790a797211 */ /* 0x000fe200078e10ff */
[----:B------:R-:W-:Y:S02]  /*0230*/  UIADD3 UR12, UR11, -0x4498517b, URZ ;  /* 0xbb67ae850b0c7890 */ /* 0x000fe4000fffe03f */
[----:B------:R-:W-:Y:S01]  /*0240*/  UIMAD.WIDE.U32 UR14, UR5, -0x2daee0ad, URZ ;  /* 0xd2511f53050e78a5 */ /* 0x000fe2000f8e003f */
[----:B------:R-:W-:Y:S01]  /*0250*/  IMAD.U32 R5, RZ, RZ, UR26 ;  /* 0x0000001aff057e24 */ /* 0x000fe2000f8e00ff */
[----:B------:R-:W-:Y:S01]  /*0260*/  UIADD3 UR13, UR10, -0x61c88647, URZ ;  /* 0x9e3779b90a0d7890 */ /* 0x000fe2000fffe03f */
[----:B------:R-:W-:Y:S01]  /*0270*/  IMAD.U32 R26, RZ, RZ, UR5 ;  /* 0x00000005ff1a7e24 */ /* 0x000fe2000f8e00ff */
[----:B------:R-:W-:Y:S01]  /*0280*/  ULOP3.LUT UR6, UR15, UR11, URZ, 0x3c, !UPT ;  /* 0x0000000b0f067292 */ /* 0x000fe2000f8e3c3f */
[----:B------:R-:W-:Y:S01]  /*0290*/  IMAD.U32 R25, RZ, RZ, UR26 ;  /* 0x0000001aff197e24 */ /* 0x000fe2000f8e00ff */
[----:B------:R-:W-:Y:S01]  /*02a0*/  LOP3.LUT R4, R3, UR10, R5, 0x96, !PT ;  /* 0x0000000a03047c12 */ /* 0x000fe2000f8e9605 */
[----:B------:R-:W-:Y:S01]  /*02b0*/  IMAD.U32 R6, RZ, RZ, UR14 ;  /* 0x0000000eff067e24 */ /* 0x000fe2000f8e00ff */
[----:B------:R-:W-:Y:S01]  /*02c0*/  UIMAD.WIDE.U32 UR6, UR6, -0x326172a9, URZ ;  /* 0xcd9e8d57060678a5 */ /* 0x000fe2000f8e003f */
[----:B------:R-:W-:Y:S01]  /*02d0*/  MOV R7, UR15 ;  /* 0x0000000f00077c02 */ /* 0x000fe20008000f00 */
[----:B------:R-:W-:Y:S01]  /*02e0*/  UIADD3 UR14, UR11, 0x32370b8f, URZ ;  /* 0x32370b8f0b0e7890 */ /* 0x000fe2000fffe03f */
[----:B------:R-:W-:Y:S01]  /*02f0*/  IMAD.WIDE.U32 R4, R4, -0x2daee0ad, RZ ;  /* 0xd2511f5304047825 */ /* 0x000fe200078e00ff */
[----:B------:R-:W-:-:S02]  /*0300*/  UIADD3 UR15, UR10, -0x255992d5, URZ ;  /* 0xdaa66d2b0a0f7890 */ /* 0x000fc4000fffe03f */
[----:B------:R-:W-:Y:S01]  /*0310*/  UIADD3 UR16, UR10, 0x78dde6e4, URZ ;  /* 0x78dde6e40a107890 */ /* 0x000fe2000fffe03f */
[----:B------:R-:W-:Y:S01]  /*0320*/  IMAD.U32 R9, RZ, RZ, UR7 ;  /* 0x00000007ff097e24 */ /* 0x000fe2000f8e00ff */
[----:B------:R-:W-:Y:S01]  /*0330*/  LOP3.LUT R6, R5, UR12, R6, 0x96, !PT ;  /* 0x0000000c05067c12 */ /* 0x000fe2000f8e9606 */
[----:B------:R-:W-:Y:S01]  /*0340*/  IMAD.U32 R8, RZ, RZ, UR6 ;  /* 0x00000006ff087e24 */ /* 0x000fe2000f8e00ff */
[----:B------:R-:W-:Y:S02]  /*0350*/  UIADD3 UR6, UR10, 0x3c6ef372, URZ ;  /* 0x3c6ef3720a067890 */ /* 0x000fe4000fffe03f */
[----:B------:R-:W-:Y:S01]  /*0360*/  LOP3.LUT R2, R9, UR13, R2, 0x96, !PT ;  /* 0x0000000d09027c12 */ /* 0x000fe2000f8e9602 */
[----:B------:R-:W-:Y:S01]  /*0370*/  IMAD.WIDE.U32 R6, R6, -0x326172a9, RZ ;  /* 0xcd9e8d5706067825 */ /* 0x000fe200078e00ff */
[----:B------:R-:W-:Y:S02]  /*0380*/  UIADD3 UR7, UR11, 0x76cf5d0a, URZ ;  /* 0x76cf5d0a0b077890 */ /* 0x000fe4000fffe03f */
[----:B------:R-:W-:Y:S01]  /*0390*/  UIADD3 UR17, UR11, -0x126145ec, URZ ;  /* 0xed9eba140b117890 */ /* 0x000fe2000fffe03f */
[----:B------:R-:W-:Y:S01]  /*03a0*/  IMAD.WIDE.U32 R2, R2, -0x2daee0ad, RZ ;  /* 0xd2511f5302027825 */ /* 0x000fe200078e00ff */
[----:B------:R-:W-:Y:S01]  /*03b0*/  LOP3.LUT R5, R7, UR6, R8, 0x96, !PT ;  /* 0x0000000607057c12 */ /* 0x000fe2000f8e9608 */
[----:B------:R-:W-:-:S02]  /*03c0*/  UIADD3 UR18, UR11, -0x56f99767, URZ ;  /* 0xa90668990b127890 */ /* 0x000fc4000fffe03f */
[----:B------:R-:W-:Y:S01]  /*03d0*/  UIADD3 UR19, UR10, 0x1715609d, URZ ;  /* 0x1715609d0a137890 */ /* 0x000fe2000fffe03f */
[----:B------:R-:W-:Y:S01]  /*03e0*/  LOP3.LUT R3, R3, UR7, R4, 0x96, !PT ;  /* 0x0000000703037c12 */ /* 0x000fe2000f8e9604 */
[----:B------:R-:W-:Y:S01]  /*03f0*/  IMAD.WIDE.U32 R4, R5, -0x2daee0ad, RZ ;  /* 0xd2511f5305047825 */ /* 0x000fe200078e00ff */
[----:B------:R-:W-:Y:S02]  /*0400*/  UIADD3 UR21, UR11, 0x646e171e, URZ ;  /* 0x646e171e0b157890 */ /* 0x000fe4000fffe03f */
[----:B------:R-:W-:Y:S02]  /*0410*/  UIADD3 UR20, UR10, -0x4ab325aa, URZ ;  /* 0xb54cda560a147890 */ /* 0x000fe4000fffe03f */
[----:B------:R-:W-:Y:S01]  /*0420*/  LOP3.LUT R7, R5, UR14, R2, 0x96, !PT ;  /* 0x0000000e05077c12 */ /* 0x000fe2000f8e9602 */
[----:B------:R-:W-:Y:S01]  /*0430*/  IMAD.WIDE.U32 R2, R3, -0x326172a9, RZ ;  /* 0xcd9e8d5703027825 */ /* 0x000fe200078e00ff */
[----:B------:R-:W-:Y:S02]  /*0440*/  UIADD3 UR23, UR10, 0x5384540f, URZ ;  /* 0x5384540f0a177890 */ /* 0x000fe4000fffe03f */
[----:B------:R-:W-:-:S02]  /*0450*/  UIADD3 UR22, UR11, 0x1fd5c5a3, URZ ;  /* 0x1fd5c5a30b167890 */ /* 0x000fc4000fffe03f */
[----:B------:R-:W-:Y:S01]  /*0460*/  LOP3.LUT R3, R3, UR15, R6, 0x96, !PT ;  /* 0x0000000f03037c12 */ /* 0x000fe2000f8e9606 */
[----:B------:R-:W-:Y:S01]  /*0470*/  IMAD.WIDE.U32 R6, R7, -0x326172a9, RZ ;  /* 0xcd9e8d5707067825 */ /* 0x000fe200078e00ff */
[----:B------:R-:W-:Y:S02]  /*0480*/  UIADD3 UR24, UR10, -0xe443238, URZ ;  /* 0xf1bbcdc80a187890 */ /* 0x000fe4000fffe03f */
[----:B------:R-:W-:Y:S02]  /*0490*/  UIADD3 UR25, UR11, -0x24c28bd8, URZ ;  /* 0xdb3d74280b197890 */ /* 0x000fe4000fffe03f */
        /* <DEDUP_REMOVED lines=15> */
[----:B------:R-:W-:Y:S01]  /*0590*/  IMAD.HI.U32 R3, R8, -0x326172a9, RZ ;  /* 0xcd9e8d5708037827 */ /* 0x000fe200078e00ff */
[----:B------:R-:W0:Y:S04]  /*05a0*/  LDC R5, c[0x0][0x218] ;  /* 0x00008600ff057b82 */ /* 0x000e280000000800 */
[----:B------:R-:W-:Y:S01]  /*05b0*/  LOP3.LUT R0, R3, UR24, R4, 0x96, !PT ;  /* 0x0000001803007c12 */ /* 0x000fe2000f8e9604 */
[----:B------:R-:W-:-:S04]  /*05c0*/  IMAD.HI.U32 R3, R7, -0x2daee0ad, RZ ;  /* 0xd2511f5307037827 */ /* 0x000fc800078e00ff */
[----:B------:R-:W-:Y:S01]  /*05d0*/  IMAD.MOV.U32 R4, RZ, RZ, R11 ;  /* 0x000000ffff047224 */ /* 0x000fe200078e000b */
[----:B------:R-:W-:-:S04]  /*05e0*/  LOP3.LUT R6, R3, UR25, R2, 0x96, !PT ;  /* 0x0000001903067c12 */ /* 0x000fc8000f8e9602 */
[----:B------:R-:W-:Y:S02]  /*05f0*/  LOP3.LUT R3, R4, 0x1f, RZ, 0x3c, !PT ;  /* 0x0000001f04037812 */ /* 0x000fe400078e3cff */
[----:B0-----:R-:W-:-:S04]  /*0600*/  SHF.R.S32.HI R2, RZ, 0x1f, R5 ;  /* 0x0000001fff027819 */ /* 0x001fc80000011405 */
[----:B------:R-:W-:-:S04]  /*0610*/  LEA.HI R2, R2, R5, RZ, 0x3 ;  /* 0x0000000502027211 */ /* 0x000fc800078f18ff */
[----:B------:R-:W-:-:S04]  /*0620*/  LEA.HI.SX32 R120, R2, R3, 0x1d ;  /* 0x0000000302787211 */ /* 0x000fc800078feaff */
[----:B------:R-:W-:-:S13]  /*0630*/  LOP3.LUT P1, RZ, R120, 0xffffffe0, RZ, 0xc0, !PT ;  /* 0xffffffe078ff7812 */ /* 0x000fda000782c0ff */
[----:B------:R-:W-:Y:S01]  /*0640*/  @P1 LOP3.LUT R24, R24, 0x20, RZ, 0xfc, !PT ;  /* 0x0000002018181812 */ /* 0x000fe200078efcff */
[----:B------:R-:W-:Y:S06]  /*0650*/  @!P1 BRA `(.L_x_15068) ;  /* 0x0000000000c89947 */ /* 0x000fec0003800000 */
[----:B------:R-:W-:Y:S01]  /*0660*/  ULDC.64 UR26, c[0x0][0x2c8] ;  /* 0x0000b200001a7ab9 */ /* 0x000fe20000000a00 */
[----:B------:R-:W-:Y:S02]  /*0670*/  CS2R R14, SRZ ;  /* 0x00000000000e7805 */ /* 0x000fe4000001ff00 */
[----:B------:R-:W-:Y:S02]  /*0680*/  ISETP.NE.U32.AND P0, PT, RZ, UR26, PT ;  /* 0x0000001aff007c0c */ /* 0x000fe4000bf05070 */
[----:B------:R-:W-:Y:S02]  /*0690*/  CS2R R12, SRZ ;  /* 0x00000000000c7805 */ /* 0x000fe4000001ff00 */
[----:B------:R-:W-:Y:S02]  /*06a0*/  CS2R R18, SRZ ;  /* 0x0000000000127805 */ /* 0x000fe4000001ff00 */
[----:B------:R-:W-:Y:S02]  /*06b0*/  CS2R R16, SRZ ;  /* 0x0000000000107805 */ /* 0x000fe4000001ff00 */
[----:B------:R-:W-:Y:S01]  /*06c0*/  ISETP.NE.AND.EX P0, PT, RZ, UR27, PT, P0 ;  /* 0x0000001bff007c0c */ /* 0x000fe2000bf05300 */
[----:B------:R-:W-:-:S12]  /*06d0*/  ULDC.64 UR28, c[0x0][0x2d0] ;  /* 0x0000b400001c7ab9 */ /* 0x000fd80000000a00 */
[----:B------:R-:W-:-:S04]  /*06e0*/  @P0 LEA R2, P1, R4, UR26, 0x5 ;  /* 0x0000001a04020c11 */ /* 0x000fc8000f8228ff */
[C---:B------:R-:W-:Y:S01]  /*06f0*/  @P0 LEA.HI.X R3, R4.reuse, UR27, RZ, 0x5, P1 ;  /* 0x0000001b04030c11 */ /* 0x040fe200088f2cff */
[C---:B------:R-:W-:Y:S01]  /*0700*/  IMAD.SHL.U32 R10, R4.reuse, 0x20, RZ ;  /* 0x00000020040a7824 */ /* 0x040fe200078e00ff */
[----:B------:R-:W-:Y:S02]  /*0710*/  ISETP.NE.U32.AND P1, PT, RZ, UR28, PT ;  /* 0x0000001cff007c0c */ /* 0x000fe4000bf25070 */
[----:B------:R-:W-:Y:S01]  /*0720*/  SHF.L.U64.HI R5, R4, 0x5, RZ ;  /* 0x0000000504057819 */ /* 0x000fe200000102ff */
[----:B------:R-:W2:Y:S01]  /*0730*/  @P0 LDG.E.128 R12, desc[UR8][R2.64+0x10] ;  /* 0x00001008020c0981 */ /* 0x000ea2000c1e1d00 */
[----:B------:R-:W-:Y:S02]  /*0740*/  ISETP.NE.AND.EX P1, PT, RZ, UR29, PT, P1 ;  /* 0x0000001dff007c0c */ /* 0x000fe4000bf25310 */
[----:B------:R-:W-:Y:S02]  /*0750*/  CS2R R22, SRZ ;  /* 0x0000000000167805 */ /* 0x000fe4000001ff00 */
[----:B------:R-:W-:Y:S01]  /*0760*/  CS2R R20, SRZ ;  /* 0x0000000000147805 */ /* 0x000fe2000001ff00 */
[----:B------:R-:W3:Y:S01]  /*0770*/  @P0 LDG.E.128 R16, desc[UR8][R2.64] ;  /* 0x0000000802100981 */ /* 0x000ee2000c1e1d00 */
[----:B------:R-:W-:-:S03]  /*0780*/  ULDC.64 UR26, c[0x0][0x268] ;  /* 0x00009a00001a7ab9 */ /* 0x000fc60000000a00 */
[----:B--2---:R0:W-:Y:S04]  /*0790*/  STL.64 [R1+0x270], R12 ;  /* 0x0002700c01007387 */ /* 0x0041e80000100a00 */
[----:B------:R1:W-:Y:S04]  /*07a0*/  STL.64 [R1+0x278], R14 ;  /* 0x0002780e01007387 */ /* 0x0003e80000100a00 */
[----:B---3--:R2:W-:Y:S01]  /*07b0*/  STL.64 [R1+0x260], R16 ;  /* 0x0002601001007387 */ /* 0x0085e20000100a00 */
[----:B0-----:R-:W-:-:S03]  /*07c0*/  @P1 IADD3 R12, P0, R10, UR28, RZ ;  /* 0x0000001c0a0c1c10 */ /* 0x001fc6000ff1e0ff */
[----:B------:R0:W-:Y:S01]  /*07d0*/  STL.64 [R1+0x268], R18 ;  /* 0x0002681201007387 */ /* 0x0001e20000100a00 */
[----:B------:R-:W-:Y:S01]  /*07e0*/  @P1 IADD3.X R13, R5, UR29, RZ, P0, !PT ;  /* 0x0000001d050d1c10 */ /* 0x000fe200087fe4ff */
[----:B-1----:R-:W1:Y:S01]  /*07f0*/  LDC.64 R14, c[0x0][0x260] ;  /* 0x00009800ff0e7b82 */ /* 0x002e620000000a00 */
[----:B--2---:R-:W-:-:S03]  /*0800*/  CS2R R16, SRZ ;  /* 0x0000000000107805 */ /* 0x004fc6000001ff00 */
[----:B------:R-:W2:Y:S01]  /*0810*/  @P1 LDG.E.128 R20, desc[UR8][R12.64] ;  /* 0x000000080c141981 */ /* 0x000ea2000c1e1d00 */
[----:B0-----:R-:W-:-:S06]  /*0820*/  CS2R R18, SRZ ;  /* 0x0000000000127805 */ /* 0x001fcc000001ff00 */
[----:B------:R-:W3:Y:S01]  /*0830*/  @P1 LDG.E.128 R16, desc[UR8][R12.64+0x10] ;  /* 0x000010080c101981 */ /* 0x000ee2000c1e1d00 */
[----:B------:R-:W-:-:S04]  /*0840*/  IADD3 R10, P0, R10, UR26, RZ ;  /* 0x0000001a0a0a7c10 */ /* 0x000fc8000ff1e0ff */
[----:B------:R-:W-:Y:S01]  /*0850*/  IADD3.X R11, R5, UR27, RZ, P0, !PT ;  /* 0x0000001b050b7c10 */ /* 0x000fe200087fe4ff */
[----:B-1----:R-:W-:-:S04]  /*0860*/  IMAD.WIDE.U32 R2, R4, 0x20, R14 ;  /* 0x0000002004027825 */ /* 0x002fc800078e000e */
[----:B------:R-:W4:Y:S04]  /*0870*/  LDG.E.128 R12, desc[UR8][R10.64+0x10] ;  /* 0x000010080a0c7981 */ /* 0x000f28000c1e1d00 */
[----:B------:R-:W5:Y:S04]  /*0880*/  LDG.E.128 R28, desc[UR8][R2.64] ;  /* 0x00000008021c7981 */ /* 0x000f68000c1e1d00 */
[----:B--2---:R-:W-:Y:S04]  /*0890*/  STL.64 [R1+0x240], R20 ;  /* 0x0002401401007387 */ /* 0x004fe80000100a00 */
[----:B------:R0:W-:Y:S04]  /*08a0*/  STL.64 [R1+0x248], R22 ;  /* 0x0002481601007387 */ /* 0x0001e80000100a00 */
[----:B---3--:R-:W-:Y:S04]  /*08b0*/  STL.64 [R1+0x250], R16 ;  /* 0x0002501001007387 */ /* 0x008fe80000100a00 */
[----:B------:R1:W-:Y:S04]  /*08c0*/  STL.64 [R1+0x258], R18 ;  /* 0x0002581201007387 */ /* 0x0003e80000100a00 */
[----:B0-----:R-:W2:Y:S04]  /*08d0*/  LDG.E.128 R20, desc[UR8][R2.64+0x10] ;  /* 0x0000100802147981 */ /* 0x001ea8000c1e1d00 */
[----:B-1----:R-:W3:Y:S04]  /*08e0*/  LDG.E.128 R16, desc[UR8][R10.64] ;  /* 0x000000080a107981 */ /* 0x002ee8000c1e1d00 */
[----:B----4-:R0:W-:Y:S04]  /*08f0*/  STL.64 [R1+0x4c0], R12 ;  /* 0x0004c00c01007387 */ /* 0x0101e80000100a00 */
[----:B------:R0:W-:Y:S01]  /*0900*/  STL.64 [R1+0x4c8], R14 ;  /* 0x0004c80e01007387 */ /* 0x0001e20000100a00 */
[----:B------:R-:W-:-:S03]  /*0910*/  LOP3.LUT R4, R4, 0x20, RZ, 0xfc, !PT ;  /* 0x0000002004047812 */ /* 0x000fc600078efcff */
[----:B---3--:R0:W-:Y:S04]  /*0920*/  STL.64 [R1+0x4d0], R16 ;  /* 0x0004d01001007387 */ /* 0x0081e80000100a00 */
[----:B------:R0:W-:Y:S04]  /*0930*/  STL.64 [R1+0x4d8], R18 ;  /* 0x0004d81201007387 */ /* 0x0001e80000100a00 */
[----:B--2---:R0:W-:Y:S04]  /*0940*/  STL.64 [R1+0x4e0], R20 ;  /* 0x0004e01401007387 */ /* 0x0041e80000100a00 */
[----:B------:R0:W-:Y:S04]  /*0950*/  STL.64 [R1+0x4e8], R22 ;  /* 0x0004e81601007387 */ /* 0x0001e80000100a00 */
[----:B-----5:R0:W-:Y:S04]  /*0960*/  STL.64 [R1+0x4f0], R28 ;  /* 0x0004f01c01007387 */ /* 0x0201e80000100a00 */
[----:B------:R0:W-:Y:S02]  /*0970*/  STL.64 [R1+0x4f8], R30 ;  /* 0x0004f81e01007387 */ /* 0x0001e40000100a00 */
.L_x_15068:
[----:B------:R-:W-:Y:S05]  /*0980*/  BSYNC B0 ;  /* 0x0000000000007941 */ /* 0x000fea0003800000 */
.L_x_15067:
[----:B------:R-:W-:Y:S01]  /*0990*/  ISETP.GE.U32.AND P0, PT, R120, 0x40, PT ;  /* 0x000000407800780c */ /* 0x000fe20003f06070 */
[----:B------:R-:W-:Y:S01]  /*09a0*/  BSSY B0, `(.L_x_15069) ;  /* 0x0000036000007945 */ /* 0x000fe20003800000 */
[----:B------:R-:W-:-:S11]  /*09b0*/  LOP3.LUT R24, R24, 0xffffbfff, RZ, 0xc0, !PT ;  /* 0xffffbfff18187812 */ /* 0x000fd600078ec0ff */
[----:B------:R-:W-:Y:S01]  /*09c0*/  @P0 LOP3.LUT R24, R24, 0x4000, RZ, 0xfc, !PT ;  /* 0x0000400018180812 */ /* 0x000fe200078efcff */
[----:B------:R-:W-:Y:S06]  /*09d0*/  @!P0 BRA `(.L_x_15070) ;  /* 0x0000000000c88947 */ /* 0x000fec0003800000 */
[----:B------:R-:W-:Y:S01]  /*09e0*/  ULDC.64 UR26, c[0x0][0x2c8] ;  /* 0x0000b200001a7ab9 */ /* 0x000fe20000000a00 */
[----:B0-----:R-:W-:Y:S02]  /*09f0*/  CS2R R14, SRZ ;  /* 0x00000000000e7805 */ /* 0x001fe4000001ff00 */
[----:B------:R-:W-:Y:S02]  /*0a00*/  ISETP.NE.U32.AND P0, PT, RZ, UR26, PT ;  /* 0x0000001aff007c0c */ /* 0x000fe4000bf05070 */
[----:B------:R-:W-:Y:S02]  /*0a10*/  CS2R R12, SRZ ;  /* 0x00000000000c7805 */ /* 0x000fe4000001ff00 */
[----:B------:R-:W-:Y:S02]  /*0a20*/  CS2R R18, SRZ ;  /* 0x0000000000127805 */ /* 0x000fe4000001ff00 */
[----:B------:R-:W-:Y:S02]  /*0a30*/  CS2R R16, SRZ ;  /* 0x0000000000107805 */ /* 0x000fe4000001ff00 */
[----:B------:R-:W-:Y:S01]  /*0a40*/  ISETP.NE.AND.EX P0, PT, RZ, UR27, PT, P0 ;  /* 0x0000001bff007c0c */ /* 0x000fe2000bf05300 */
[----:B------:R-:W-:-:S12]  /*0a50*/  ULDC.64 UR28, c[0x0][0x2d0] ;  /* 0x0000b400001c7ab9 */ /* 0x000fd80000000a00 */
[----:B------:R-:W-:-:S04]  /*0a60*/  @P0 LEA R2, P1, R4, UR26, 0x5 ;  /* 0x0000001a04020c11 */ /* 0x000fc8000f8228ff */
[C---:B------:R-:W-:Y:S02]  /*0a70*/  @P0 LEA.HI.X R3, R4.reuse, UR27, RZ, 0x5, P1 ;  /* 0x0000001b04030c11 */ /* 0x040fe400088f2cff */
[C---:B------:R-:W-:Y:S02]  /*0a80*/  SHF.L.U32 R9, R4.reuse, 0x5, RZ ;  /* 0x0000000504097819 */ /* 0x040fe400000006ff */
[----:B------:R-:W-:Y:S01]  /*0a90*/  SHF.L.U64.HI R5, R4, 0x5, RZ ;  /* 0x0000000504057819 */ /* 0x000fe200000102ff */
[----:B------:R-:W2:Y:S01]  /*0aa0*/  @P0 LDG.E.128 R12, desc[UR8][R2.64+0x10] ;  /* 0x00001008020c0981 */ /* 0x000ea2000c1e1d00 */
[----:B------:R-:W-:Y:S02]  /*0ab0*/  ISETP.NE.U32.AND P1, PT, RZ, UR28, PT ;  /* 0x0000001cff007c0c */ /* 0x000fe4000bf25070 */
[----:B------:R-:W-:Y:S02]  /*0ac0*/  CS2R R22, SRZ ;  /* 0x0000000000167805 */ /* 0x000fe4000001ff00 */
[----:B------:R-:W-:Y:S01]  /*0ad0*/  CS2R R20, SRZ ;  /* 0x0000000000147805 */ /* 0x000fe2000001ff00 */
[----:B------:R-:W3:Y:S01]  /*0ae0*/  @P0 LDG.E.128 R16, desc[UR8][R2.64] ;  /* 0x0000000802100981 */ /* 0x000ee2000c1e1d00 */
[----:B------:R-:W-:Y:S01]  /*0af0*/  ISETP.NE.AND.EX P1, PT, RZ, UR29, PT, P1 ;  /* 0x0000001dff007c0c */ /* 0x000fe2000bf25310 */
[----:B------:R-:W-:-:S12]  /*0b00*/  ULDC.64 UR26, c[0x0][0x268] ;  /* 0x00009a00001a7ab9 */ /* 0x000fd80000000a00 */
[----:B------:R-:W-:-:S04]  /*0b10*/  @P1 IADD3 R10, P0, R9, UR28, RZ ;  /* 0x0000001c090a1c10 */ /* 0x000fc8000ff1e0ff */
[----:B------:R-:W-:-:S05]  /*0b20*/  @P1 IADD3.X R11, R5, UR29, RZ, P0, !PT ;  /* 0x0000001d050b1c10 */ /* 0x000fca00087fe4ff */
[----:B------:R-:W4:Y:S04]  /*0b30*/  @P1 LDG.E.128 R20, desc[UR8][R10.64] ;  /* 0x000000080a141981 */ /* 0x000f28000c1e1d00 */
[----:B--2---:R0:W-:Y:S04]  /*0b40*/  STL.64 [R1+0x230], R12 ;  /* 0x0002300c01007387 */ /* 0x0041e80000100a00 */
[----:B------:R-:W-:Y:S04]  /*0b50*/  STL.64 [R1+0x238], R14 ;  /* 0x0002380e01007387 */ /* 0x000fe80000100a00 */
[----:B---3--:R1:W-:Y:S04]  /*0b60*/  STL.64 [R1+0x220], R16 ;  /* 0x0002201001007387 */ /* 0x0083e80000100a00 */
[----:B------:R2:W-:Y:S01]  /*0b70*/  STL.64 [R1+0x228], R18 ;  /* 0x0002281201007387 */ /* 0x0005e20000100a00 */
[----:B0-----:R-:W0:Y:S01]  /*0b80*/  LDC.64 R12, c[0x0][0x260] ;  /* 0x00009800ff0c7b82 */ /* 0x001e220000000a00 */
[----:B-1----:R-:W-:-:S02]  /*0b90*/  CS2R R16, SRZ ;  /* 0x0000000000107805 */ /* 0x002fc4000001ff00 */
[----:B--2---:R-:W-:-:S06]  /*0ba0*/  CS2R R18, SRZ ;  /* 0x0000000000127805 */ /* 0x004fcc000001ff00 */
[----:B------:R-:W2:Y:S01]  /*0bb0*/  @P1 LDG.E.128 R16, desc[UR8][R10.64+0x10] ;  /* 0x000010080a101981 */ /* 0x000ea2000c1e1d00 */
[----:B------:R-:W-:-:S04]  /*0bc0*/  IADD3 R2, P0, R9, UR26, RZ ;  /* 0x0000001a09027c10 */ /* 0x000fc8000ff1e0ff */
[----:B------:R-:W-:Y:S01]  /*0bd0*/  IADD3.X R3, R5, UR27, RZ, P0, !PT ;  /* 0x0000001b05037c10 */ /* 0x000fe200087fe4ff */
[C---:B0-----:R-:W-:Y:S01]  /*0be0*/  IMAD.WIDE.U32 R12, R4.reuse, 0x20, R12 ;  /* 0x00000020040c7825 */ /* 0x041fe200078e000c */
[----:B----4-:R-:W-:Y:S04]  /*0bf0*/  STL.64 [R1+0x200], R20 ;  /* 0x0002001401007387 */ /* 0x010fe80000100a00 */
[----:B------:R0:W-:Y:S04]  /*0c00*/  STL.64 [R1+0x208], R22 ;  /* 0x0002081601007387 */ /* 0x0001e80000100a00 */
[----:B------:R-:W3:Y:S04]  /*0c10*/  LDG.E.128 R28, desc[UR8][R12.64] ;  /* 0x000000080c1c7981 */ /* 0x000ee8000c1e1d00 */
[----:B0-----:R-:W4:Y:S04]  /*0c20*/  LDG.E.128 R20, desc[UR8][R12.64+0x10] ;  /* 0x000010080c147981 */ /* 0x001f28000c1e1d00 */
[----:B------:R-:W5:Y:S04]  /*0c30*/  LDG.E.128 R12, desc[UR8][R2.64+0x10] ;  /* 0x00001008020c7981 */ /* 0x000f68000c1e1d00 */
[----:B--2---:R-:W-:Y:S04]  /*0c40*/  STL.64 [R1+0x210], R16 ;  /* 0x0002101001007387 */ /* 0x004fe80000100a00 */
[----:B------:R0:W-:Y:S04]  /*0c50*/  STL.64 [R1+0x218], R18 ;  /* 0x0002181201007387 */ /* 0x0001e80000100a00 */
[----:B0-----:R-:W2:Y:S04]  /*0c60*/  LDG.E.128 R16, desc[UR8][R2.64] ;  /* 0x0000000802107981 */ /* 0x001ea8000c1e1d00 */
[----:B-----5:R1:W-:Y:S04]  /*0c70*/  STL.64 [R1+0x4a0], R12 ;  /* 0x0004a00c01007387 */ /* 0x0203e80000100a00 */
[----:B------:R1:W-:Y:S01]  /*0c80*/  STL.64 [R1+0x4a8], R14 ;  /* 0x0004a80e01007387 */ /* 0x0003e20000100a00 */
[----:B------:R-:W-:-:S03]  /*0c90*/  VIADD R4, R4, 0x20 ;  /* 0x0000002004047836 */ /* 0x000fc60000000000 */
[----:B--2---:R1:W-:Y:S04]  /*0ca0*/  STL.64 [R1+0x4b0], R16 ;  /* 0x0004b01001007387 */ /* 0x0043e80000100a00 */
[----:B------:R1:W-:Y:S04]  /*0cb0*/  STL.64 [R1+0x4b8], R18 ;  /* 0x0004b81201007387 */ /* 0x0003e80000100a00 */
[----:B----4-:R1:W-:Y:S04]  /*0cc0*/  STL.64 [R1+0x440], R20 ;  /* 0x0004401401007387 */ /* 0x0103e80000100a00 */
[----:B------:R1:W-:Y:S04]  /*0cd0*/  STL.64 [R1+0x448], R22 ;  /* 0x0004481601007387 */ /* 0x0003e80000100a00 */
[----:B---3--:R1:W-:Y:S04]  /*0ce0*/  STL.64 [R1+0x450], R28 ;  /* 0x0004501c01007387 */ /* 0x0083e80000100a00 */
[----:B------:R1:W-:Y:S02]  /*0cf0*/  STL.64 [R1+0x458], R30 ;  /* 0x0004581e01007387 */ /* 0x0003e40000100a00 */
.L_x_15070:
[----:B------:R-:W-:Y:S05]  /*0d00*/  BSYNC B0 ;  /* 0x0000000000007941 */ /* 0x000fea0003800000 */
.L_x_15069:
[----:B------:R-:W-:Y:S01]  /*0d10*/  ISETP.GE.U32.AND P0, PT, R120, 0x60, PT ;  /* 0x000000607800780c */ /* 0x000fe20003f06070 */
[----:B------:R-:W-:Y:S01]  /*0d20*/  BSSY B0, `(.L_x_15071) ;  /* 0x0000036000007945 */ /* 0x000fe20003800000 */
[----:B------:R-:W-:-:S11]  /*0d30*/  LOP3.LUT R24, R24, 0xffffdfff, RZ, 0xc0, !PT ;  /* 0xffffdfff18187812 */ /* 0x000fd600078ec0ff */
[----:B------:R-:W-:Y:S01]  /*0d40*/  @P0 LOP3.LUT R24, R24, 0x2000, RZ, 0xfc, !PT ;  /* 0x0000200018180812 */ /* 0x000fe200078efcff */
[----:B------:R-:W-:Y:S06]  /*0d50*/  @!P0 BRA `(.L_x_15072) ;  /* 0x0000000000c88947 */ /* 0x000fec0003800000 */
[----:B------:R-:W-:Y:S01]  /*0d60*/  ULDC.64 UR26, c[0x0][0x2c8] ;  /* 0x0000b200001a7ab9 */ /* 0x000fe20000000a00 */
[----:B01----:R-:W-:Y:S02]  /*0d70*/  CS2R R14, SRZ ;  /* 0x00000000000e7805 */ /* 0x003fe4000001ff00 */
        /* <DEDUP_REMOVED lines=16> */
[----:B------:R-:W-:-:S07]  /*0e80*/  ULDC.64 UR26, c[0x0][0x268] ;  /* 0x00009a00001a7ab9 */ /* 0x000fce0000000a00 */
        /* <DEDUP_REMOVED lines=31> */
.L_x_15072:
[----:B------:R-:W-:Y:S05]  /*1080*/  BSYNC B0 ;  /* 0x0000000000007941 */ /* 0x000fea0003800000 */
.L_x_15071:
        /* <DEDUP_REMOVED lines=12> */
[----:B------:R-:W-:Y:S01]  /*1150*/  ULDC.64 UR28, c[0x0][0x2d0] ;  /* 0x0000b400001c7ab9 */ /* 0x000fe20000000a00 */
[C---:B------:R-:W-:Y:S01]  /*1160*/  SHF.L.U32 R9, R4.reuse, 0x5, RZ ;  /* 0x0000000504097819 */ /* 0x040fe200000006ff */
        /* <DEDUP_REMOVED lines=8> */
[----:B------:R-:W-:-:S09]  /*11f0*/  SHF.L.U64.HI R5, R4, 0x5, RZ ;  /* 0x0000000504057819 */ /* 0x000fd200000102ff */
[----:B-1----:R-:W-:-:S04]  /*1200*/  @P1 IADD3 R2, P0, R9, UR28, RZ ;  /* 0x0000001c09021c10 */ /* 0x002fc8000ff1e0ff */
        /* <DEDUP_REMOVED lines=10> */
[----:B------:R1:W3:Y:S01]  /*12b0*/  @P1 LDG.E.128 R12, desc[UR8][R2.64+0x10] ;  /* 0x00001008020c1981 */ /* 0x0002e2000c1e1d00 */
[----:B0-----:R-:W-:-:S05]  /*12c0*/  IMAD.WIDE.U32 R10, R4, 0x20, R10 ;  /* 0x00000020040a7825 */ /* 0x001fca00078e000a */
[----:B------:R-:W4:Y:S01]  /*12d0*/  LDG.E.128 R20, desc[UR8][R10.64+0x10] ;  /* 0x000010080a147981 */ /* 0x000f22000c1e1d00 */
[----:B-1----:R-:W-:-:S03]  /*12e0*/  IADD3 R2, P0, R9, UR26, RZ ;  /* 0x0000001a09027c10 */ /* 0x002fc6000ff1e0ff */
[----:B------:R-:W5:Y:S01]  /*12f0*/  LDG.E.128 R28, desc[UR8][R10.64] ;  /* 0x000000080a1c7981 */ /* 0x000f62000c1e1d00 */
[----:B------:R-:W-:-:S03]  /*1300*/  IADD3.X R3, R5, UR27, RZ, P0, !PT ;  /* 0x0000001b05037c10 */ /* 0x000fc600087fe4ff */
[----:B--2---:R-:W-:Y:S04]  /*1310*/  STL.64 [R1+0x180], R16 ;  /* 0x0001801001007387 */ /* 0x004fe80000100a00 */
[----:B------:R0:W-:Y:S04]  /*1320*/  STL.64 [R1+0x188], R18 ;  /* 0x0001881201007387 */ /* 0x0001e80000100a00 */
[----:B---3--:R-:W-:Y:S04]  /*1330*/  STL.64 [R1+0x190], R12 ;  /* 0x0001900c01007387 */ /* 0x008fe80000100a00 */
[----:B------:R1:W-:Y:S04]  /*1340*/  STL.64 [R1+0x198], R14 ;  /* 0x0001980e01007387 */ /* 0x0003e80000100a00 */
[----:B0-----:R-:W2:Y:S04]  /*1350*/  LDG.E.128 R16, desc[UR8][R2.64] ;  /* 0x0000000802107981 */ /* 0x001ea8000c1e1d00 */
[----:B-1----:R-:W3:Y:S01]  /*1360*/  LDG.E.128 R12, desc[UR8][R2.64+0x10] ;  /* 0x00001008020c7981 */ /* 0x002ee2000c1e1d00 */
[----:B------:R-:W-:-:S03]  /*1370*/  VIADD R4, R4, 0x20 ;  /* 0x0000002004047836 */ /* 0x000fc60000000000 */
[----:B---3--:R3:W-:Y:S04]  /*1380*/  STL.64 [R1+0x460], R12 ;  /* 0x0004600c01007387 */ /* 0x0087e80000100a00 */
[----:B------:R3:W-:Y:S04]  /*1390*/  STL.64 [R1+0x468], R14 ;  /* 0x0004680e01007387 */ /* 0x0007e80000100a00 */
[----:B--2---:R3:W-:Y:S04]  /*13a0*/  STL.64 [R1+0x470], R16 ;  /* 0x0004701001007387 */ /* 0x0047e80000100a00 */
[----:B------:R3:W-:Y:S04]  /*13b0*/  STL.64 [R1+0x478], R18 ;  /* 0x0004781201007387 */ /* 0x0007e80000100a00 */
[----:B----4-:R3:W-:Y:S04]  /*13c0*/  STL.64 [R1+0x3e0], R20 ;  /* 0x0003e01401007387 */ /* 0x0107e80000100a00 */
[----:B------:R3:W-:Y:S04]  /*13d0*/  STL.64 [R1+0x3e8], R22 ;  /* 0x0003e81601007387 */ /* 0x0007e80000100a00 */
[----:B-----5:R3:W-:Y:S04]  /*13e0*/  STL.64 [R1+0x3f0], R28 ;  /* 0x0003f01c01007387 */ /* 0x0207e80000100a00 */
[----:B------:R3:W-:Y:S02]  /*13f0*/  STL.64 [R1+0x3f8], R30 ;  /* 0x0003f81e01007387 */ /* 0x0007e40000100a00 */
.L_x_15074:
[----:B------:R-:W-:Y:S05]  /*1400*/  BSYNC B0 ;  /* 0x0000000000007941 */ /* 0x000fea0003800000 */
.L_x_15073:
        /* <DEDUP_REMOVED lines=14> */
[C---:B------:R-:W-:Y:S01]  /*14f0*/  SHF.L.U64.HI R5, R4.reuse, 0x5, RZ ;  /* 0x0000000504057819 */ /* 0x040fe200000102ff */
[----:B------:R-:W0:Y:S09]  /*1500*/  LDC.64 R10, c[0x0][0x260] ;  /* 0x00009800ff0a7b82 */ /* 0x000e320000000a00 */
[----:B------:R-:W-:-:S04]  /*1510*/  @P0 LEA R2, P1, R4, UR26, 0x5 ;  /* 0x0000001a04020c11 */ /* 0x000fc8000f8228ff */
[----:B------:R-:W-:Y:S01]  /*1520*/  @P0 LEA.HI.X R3, R4, UR27, RZ, 0x5, P1 ;  /* 0x0000001b04030c11 */ /* 0x000fe200088f2cff */
[----:B------:R-:W-:Y:S01]  /*1530*/  ULDC.64 UR26, c[0x0][0x268] ;  /* 0x00009a00001a7ab9 */ /* 0x000fe20000000a00 */
[----:B------:R-:W-:-:S03]  /*1540*/  ISETP.NE.U32.AND P1, PT, RZ, UR28, PT ;  /* 0x0000001cff007c0c */ /* 0x000fc6000bf25070 */
[----:B------:R-:W2:Y:S01]  /*1550*/  @P0 LDG.E.128 R16, desc[UR8][R2.64] ;  /* 0x0000000802100981 */ /* 0x000ea2000c1e1d00 */
[----:B------:R-:W-:-:S03]  /*1560*/  ISETP.NE.AND.EX P1, PT, RZ, UR29, PT, P1 ;  /* 0x0000001dff007c0c */ /* 0x000fc6000bf25310 */
[----:B------:R1:W3:Y:S10]  /*1570*/  @P0 LDG.E.128 R12, desc[UR8][R2.64+0x10] ;  /* 0x00001008020c0981 */ /* 0x0002f4000c1e1d00 */
        /* <DEDUP_REMOVED lines=32> */
.L_x_15076:
[----:B------:R-:W-:Y:S05]  /*1780*/  BSYNC B0 ;  /* 0x0000000000007941 */ /* 0x000fea0003800000 */
.L_x_15075:
        /* <DEDUP_REMOVED lines=12> */
[----:B------:R-:W-:-:S12]  /*1850*/  ULDC.64 UR28, c[0x0][0x2d0] ;  /* 0x0000b400001c7ab9 */ /* 0x000fd80000000a00 */
[----:B------:R-:W-:-:S04]  /*1860*/  @P0 LEA R2, P1, R4, UR26, 0x5 ;  /* 0x0000001a04020c11 */ /* 0x000fc8000f8228ff */
[----:B------:R-:W-:Y:S01]  /*1870*/  @P0 LEA.HI.X R3, R4, UR27, RZ, 0x5, P1 ;  /* 0x0000001b04030c11 */ /* 0x000fe200088f2cff */
[----:B------:R-:W-:-:S04]  /*1880*/  ULDC.64 UR26, c[0x0][0x268] ;  /* 0x00009a00001a7ab9 */ /* 0x000fc80000000a00 */
[----:B------:R-:W2:Y:S04]  /*1890*/  @P0 LDG.E.128 R12, desc[UR8][R2.64+0x10] ;  /* 0x00001008020c0981 */ /* 0x000ea8000c1e1d00 */
[----:B------:R0:W3:Y:S01]  /*18a0*/  @P0 LDG.E.128 R16, desc[UR8][R2.64] ;  /* 0x0000000802100981 */ /* 0x0000e2000c1e1d00 */
[C---:B------:R-:W-:Y:S02]  /*18b0*/  SHF.L.U32 R10, R4.reuse, 0x5, RZ ;  /* 0x00000005040a7819 */ /* 0x040fe400000006ff */
[----:B------:R-:W-:Y:S02]  /*18c0*/  SHF.L.U64.HI R5, R4, 0x5, RZ ;  /* 0x0000000504057819 */ /* 0x000fe400000102ff */
[----:B0-----:R-:W-:-:S04]  /*18d0*/  IADD3 R2, P0, R10, UR26, RZ ;  /* 0x0000001a0a027c10 */ /* 0x001fc8000ff1e0ff */
[----:B------:R-:W-:Y:S02]  /*18e0*/  IADD3.X R3, R5, UR27, RZ, P0, !PT ;  /* 0x0000001b05037c10 */ /* 0x000fe400087fe4ff */
[----:B------:R-:W-:-:S04]  /*18f0*/  ISETP.NE.U32.AND P0, PT, RZ, UR28, PT ;  /* 0x0000001cff007c0c */ /* 0x000fc8000bf05070 */
[----:B------:R-:W-:Y:S02]  /*1900*/  ISETP.NE.AND.EX P0, PT, RZ, UR29, PT, P0 ;  /* 0x0000001dff007c0c */ /* 0x000fe4000bf05300 */
[----:B------:R-:W-:Y:S02]  /*1910*/  CS2R R22, SRZ ;  /* 0x0000000000167805 */ /* 0x000fe4000001ff00 */
[----:B------:R-:W-:-:S09]  /*1920*/  CS2R R20, SRZ ;  /* 0x0000000000147805 */ /* 0x000fd2000001ff00 */
        /* <DEDUP_REMOVED lines=10> */
[----:B------:R0:W2:Y:S02]  /*19d0*/  @P0 LDG.E.128 R16, desc[UR8][R10.64+0x10] ;  /* 0x000010080a100981 */ /* 0x0000a4000c1e1d00 */
[C---:B0-----:R-:W-:Y:S02]  /*19e0*/  IMAD.WIDE.U32 R10, R4.reuse, 0x20, R12 ;  /* 0x00000020040a7825 */ /* 0x041fe400078e000c */
[----:B------:R-:W3:Y:S04]  /*19f0*/  LDG.E.128 R12, desc[UR8][R2.64+0x10] ;  /* 0x00001008020c7981 */ /* 0x000ee8000c1e1d00 */
[----:B----4-:R-:W-:Y:S04]  /*1a00*/  STL.64 [R1+0x100], R20 ;  /* 0x0001001401007387 */ /* 0x010fe80000100a00 */
[----:B------:R0:W-:Y:S04]  /*1a10*/  STL.64 [R1+0x108], R22 ;  /* 0x0001081601007387 */ /* 0x0001e80000100a00 */
[----:B------:R-:W4:Y:S04]  /*1a20*/  LDG.E.128 R28, desc[UR8][R10.64] ;  /* 0x000000080a1c7981 */ /* 0x000f28000c1e1d00 */
[----:B0-----:R-:W5:Y:S04]  /*1a30*/  LDG.E.128 R20, desc[UR8][R10.64+0x10] ;  /* 0x000010080a147981 */ /* 0x001f68000c1e1d00 */
[----:B--2---:R-:W-:Y:S04]  /*1a40*/  STL.64 [R1+0x110], R16 ;  /* 0x0001101001007387 */ /* 0x004fe80000100a00 */
[----:B------:R0:W-:Y:S04]  /*1a50*/  STL.64 [R1+0x118], R18 ;  /* 0x0001181201007387 */ /* 0x0001e80000100a00 */
[----:B0-----:R-:W2:Y:S04]  /*1a60*/  LDG.E.128 R16, desc[UR8][R2.64] ;  /* 0x0000000802107981 */ /* 0x001ea8000c1e1d00 */
[----:B---3--:R0:W-:Y:S04]  /*1a70*/  STL.64 [R1+0x390], R12 ;  /* 0x0003900c01007387 */ /* 0x0081e80000100a00 */
[----:B------:R0:W-:Y:S01]  /*1a80*/  STL.64 [R1+0x398], R14 ;  /* 0x0003980e01007387 */ /* 0x0001e20000100a00 */
[----:B------:R-:W-:-:S03]  /*1a90*/  VIADD R4, R4, 0x20 ;  /* 0x0000002004047836 */ /* 0x000fc60000000000 */
[----:B--2---:R0:W-:Y:S04]  /*1aa0*/  STL.64 [R1+0x3a0], R16 ;  /* 0x0003a01001007387 */ /* 0x0041e80000100a00 */
[----:B------:R0:W-:Y:S04]  /*1ab0*/  STL.64 [R1+0x3a8], R18 ;  /* 0x0003a81201007387 */ /* 0x0001e80000100a00 */
[----:B-----5:R0:W-:Y:S04]  /*1ac0*/  STL.64 [R1+0x380], R20 ;  /* 0x0003801401007387 */ /* 0x0201e80000100a00 */
[----:B------:R0:W-:Y:S04]  /*1ad0*/  STL.64 [R1+0x388], R22 ;  /* 0x0003881601007387 */ /* 0x0001e80000100a00 */
[----:B----4-:R0:W-:Y:S04]  /*1ae0*/  STL.64 [R1+0x3b0], R28 ;  /* 0x0003b01c01007387 */ /* 0x0101e80000100a00 */
[----:B------:R0:W-:Y:S02]  /*1af0*/  STL.64 [R1+0x3b8], R30 ;  /* 0x0003b81e01007387 */ /* 0x0001e40000100a00 */
.L_x_15078:
[----:B------:R-:W-:Y:S05]  /*1b00*/  BSYNC B0 ;  /* 0x0000000000007941 */ /* 0x000fea0003800000 */
.L_x_15077:
        /* <DEDUP_REMOVED lines=12> */
[C---:B------:R-:W-:Y:S01]  /*1bd0*/  IMAD.SHL.U32 R9, R4.reuse, 0x20, RZ ;  /* 0x0000002004097824 */ /* 0x040fe200078e00ff */
[C---:B------:R-:W-:Y:S01]  /*1be0*/  SHF.L.U64.HI R5, R4.reuse, 0x5, RZ ;  /* 0x0000000504057819 */ /* 0x040fe200000102ff */
[----:B------:R-:W0:Y:S10]  /*1bf0*/  LDC.64 R10, c[0x0][0x260] ;  /* 0x00009800ff0a7b82 */ /* 0x000e340000000a00 */
[----:B------:R-:W-:-:S04]  /*1c00*/  @P0 LEA R2, P1, R4, UR26, 0x5 ;  /* 0x0000001a04020c11 */ /* 0x000fc8000f8228ff */
[----:B------:R-:W-:Y:S01]  /*1c10*/  @P0 LEA.HI.X R3, R4, UR27, RZ, 0x5, P1 ;  /* 0x0000001b04030c11 */ /* 0x000fe200088f2cff */
[----:B------:R-:W-:-:S04]  /*1c20*/  ULDC.64 UR26, c[0x0][0x2d0] ;  /* 0x0000b400001a7ab9 */ /* 0x000fc80000000a00 */
[----:B------:R-:W2:Y:S04]  /*1c30*/  @P0 LDG.E.128 R16, desc[UR8][R2.64] ;  /* 0x0000000802100981 */ /* 0x000ea8000c1e1d00 */
[----:B------:R1:W3:Y:S01]  /*1c40*/  @P0 LDG.E.128 R12, desc[UR8][R2.64+0x10] ;  /* 0x00001008020c0981 */ /* 0x0002e2000c1e1d00 */
[----:B------:R-:W-:-:S04]  /*1c50*/  ISETP.NE.U32.AND P0, PT, RZ, UR26, PT ;  /* 0x0000001aff007c0c */ /* 0x000fc8000bf05070 */
[----:B------:R-:W-:-:S13]  /*1c60*/  ISETP.NE.AND.EX P0, PT, RZ, UR27, PT, P0 ;  /* 0x0000001bff007c0c */ /* 0x000fda000bf05300 */
[----:B-1----:R-:W-:-:S04]  /*1c70*/  @P0 IADD3 R2, P1, R9, UR26, RZ ;  /* 0x0000001a09020c10 */ /* 0x002fc8000ff3e0ff */
[----:B------:R-:W-:Y:S01]  /*1c80*/  @P0 IADD3.X R3, R5, UR27, RZ, P1, !PT ;  /* 0x0000001b05030c10 */ /* 0x000fe20008ffe4ff */
[----:B------:R-:W-:Y:S01]  /*1c90*/  ULDC.64 UR26, c[0x0][0x268] ;  /* 0x00009a00001a7ab9 */ /* 0x000fe20000000a00 */
        /* <DEDUP_REMOVED lines=30> */
.L_x_15080:
[----:B------:R-:W-:Y:S05]  /*1e80*/  BSYNC B0 ;  /* 0x0000000000007941 */ /* 0x000fea0003800000 */
.L_x_15079:
        /* <DEDUP_REMOVED lines=12> */
[----:B------:R-:W0:-:S12]  /*1f50*/  LDC.64 R10, c[0x0][0x260] ;  /* 0x00009800ff0a7b82 */ /* 0x000e180000000a00 */
[----:B------:R-:W-:-:S04]  /*1f60*/  @P0 LEA R2, P1, R4, UR26, 0x5 ;  /* 0x0000001a04020c11 */ /* 0x000fc8000f8228ff */
[----:B------:R-:W-:Y:S01]  /*1f70*/  @P0 LEA.HI.X R3, R4, UR27, RZ, 0x5, P1 ;  /* 0x0000001b04030c11 */ /* 0x000fe200088f2cff */
[----:B------:R-:W-:-:S04]  /*1f80*/  ULDC.64 UR26, c[0x0][0x2d0] ;  /* 0x0000b400001a7ab9 */ /* 0x000fc80000000a00 */
[----:B------:R-:W2:Y:S04]  /*1f90*/  @P0 LDG.E.128 R16, desc[UR8][R2.64] ;  /* 0x0000000802100981 */ /* 0x000ea8000c1e1d00 */
[----:B------:R1:W3:Y:S01]  /*1fa0*/  @P0 LDG.E.128 R12, desc[UR8][R2.64+0x10] ;  /* 0x00001008020c0981 */ /* 0x0002e2000c1e1d00 */
[----:B------:R-:W-:Y:S02]  /*1fb0*/  ISETP.NE.U32.AND P0, PT, RZ, UR26, PT ;  /* 0x0000001aff007c0c */ /* 0x000fe4000bf05070 */
[C---:B------:R-:W-:Y:S02]  /*1fc0*/  SHF.L.U32 R9, R4.reuse, 0x5, RZ ;  /* 0x0000000504097819 */ /* 0x040fe400000006ff */
[----:B------:R-:W-:Y:S02]  /*1fd0*/  ISETP.NE.AND.EX P0, PT, RZ, UR27, PT, P0 ;  /* 0x0000001bff007c0c */ /* 0x000fe4000bf05300 */
[----:B------:R-:W-:-:S11]  /*1fe0*/  SHF.L.U64.HI R5, R4, 0x5, RZ ;  /* 0x0000000504057819 */ /* 0x000fd600000102ff */
        /* <DEDUP_REMOVED lines=33> */
.L_x_15082:
[----:B------:R-:W-:Y:S05]  /*2200*/  BSYNC B0 ;  /* 0x0000000000007941 */ /* 0x000fea0003800000 */
.L_x_15081:
        /* <DEDUP_REMOVED lines=55> */
.L_x_15084:
[----:B------:R-:W-:Y:S05]  /*2580*/  BSYNC B0 ;  /* 0x0000000000007941 */ /* 0x000fea0003800000 */
.L_x_15083:
        /* <DEDUP_REMOVED lines=19> */
[----:B------:R-:W-:Y:S02]  /*26c0*/  SHF.L.U32 R9, R4, 0x5, RZ ;  /* 0x0000000504097819 */ /* 0x000fe400000006ff */
[----:B------:R-:W-:Y:S02]  /*26d0*/  ISETP.NE.AND.EX P0, PT, RZ, UR27, PT, P0 ;  /* 0x0000001bff007c0c */ /* 0x000fe4000bf05300 */
[----:B------:R-:W-:-:S11]  /*26e0*/  SHF.R.U32.HI R5, RZ, 0x1b, R4 ;  /* 0x0000001bff057819 */ /* 0x000fd60000011604 */
        /* <DEDUP_REMOVED lines=12> */
[----:B------:R1:W3:Y:S02]  /*27b0*/  @P0 LDG.E.128 R12, desc[UR8][R2.64+0x10] ;  /* 0x00001008020c0981 */ /* 0x0002e4000c1e1d00 */
[----:B-1----:R-:W-:-:S04]  /*27c0*/  IADD3 R2, P0, R9, UR26, RZ ;  /* 0x0000001a09027c10 */ /* 0x002fc8000ff1e0ff */
[----:B------:R-:W-:Y:S01]  /*27d0*/  IADD3.X R3, R5, UR27, RZ, P0, !PT ;  /* 0x0000001b05037c10 */ /* 0x000fe200087fe4ff */
[----:B0-----:R-:W-:-:S05]  /*27e0*/  IMAD.WIDE.U32 R4, R4, 0x20, R10 ;  /* 0x0000002004047825 */ /* 0x001fca00078e000a */
[----:B------:R-:W4:Y:S04]  /*27f0*/  LDG.E.128 R20, desc[UR8][R4.64+0x10] ;  /* 0x0000100804147981 */ /* 0x000f28000c1e1d00 */
[----:B------:R-:W5:Y:S04]  /*2800*/  LDG.E.128 R28, desc[UR8][R4.64] ;  /* 0x00000008041c7981 */ /* 0x000f68000c1e1d00 */
[----:B--2---:R-:W-:Y:S04]  /*2810*/  STL.64 [R1], R16 ;  /* 0x0000001001007387 */ /* 0x004fe80000100a00 */
[----:B------:R0:W-:Y:S04]  /*2820*/  STL.64 [R1+0x8], R18 ;  /* 0x0000081201007387 */ /* 0x0001e80000100a00 */
[----:B---3--:R-:W-:Y:S04]  /*2830*/  STL.64 [R1+0x10], R12 ;  /* 0x0000100c01007387 */ /* 0x008fe80000100a00 */
[----:B------:R1:W-:Y:S04]  /*2840*/  STL.64 [R1+0x18], R14 ;  /* 0x0000180e01007387 */ /* 0x0003e80000100a00 */
[----:B0-----:R-:W2:Y:S04]  /*2850*/  LDG.E.128 R16, desc[UR8][R2.64] ;  /* 0x0000000802107981 */ /* 0x001ea8000c1e1d00 */
[----:B-1----:R-:W3:Y:S04]  /*2860*/  LDG.E.128 R12, desc[UR8][R2.64+0x10] ;  /* 0x00001008020c7981 */ /* 0x002ee8000c1e1d00 */
        /* <DEDUP_REMOVED lines=8> */
.L_x_15086:
[----:B------:R-:W-:Y:S05]  /*28f0*/  BSYNC B0 ;  /* 0x0000000000007941 */ /* 0x000fea0003800000 */
.L_x_15085:
[----:B------:R-:W-:Y:S01]  /*2900*/  ULDC UR5, c[0x0][0x214] ;  /* 0x0000850000057ab9 */ /* 0x000fe20000000800 */
[----:B------:R-:W-:Y:S01]  /*2910*/  UIADD3 UR36, UR11, -0x695add53, URZ ;  /* 0x96a522ad0b247890 */ /* 0x000fe2000fffe03f */
[----:B------:R-:W-:Y:S01]  /*2920*/  ISETP.GE.AND P0, PT, R121, UR5, PT ;  /* 0x0000000579007c0c */ /* 0x000fe2000bf06270 */
[----:B------:R-:W-:-:S12]  /*2930*/  UIADD3 UR35, UR10, -0x700cb87f, URZ ;  /* 0x8ff347810a237890 */ /* 0x000fd8000fffe03f */
[----:B------:R-:W-:Y:S05]  /*2940*/  @P0 EXIT ;  /* 0x000000000000094d */ /* 0x000fea0003800000 */
[----:B------:R-:W-:Y:S01]  /*2950*/  IMAD R2, R8, -0x326172a9, RZ ;  /* 0xcd9e8d5708027824 */ /* 0x000fe200078e02ff */
[----:B------:R-:W-:Y:S01]  /*2960*/  ULOP3.LUT UR4, UR4, 0x3, URZ, 0xc0, !UPT ;  /* 0x0000000304047892 */ /* 0x000fe2000f8ec03f */
[C---:B------:R-:W-:Y:S01]  /*2970*/  IMAD.HI.U32 R3, R6.reuse, -0x326172a9, RZ ;  /* 0xcd9e8d5706037827 */ /* 0x040fe200078e00ff */
[----:B------:R-:W-:Y:S01]  /*2980*/  BSSY B0, `(.L_x_15087) ;  /* 0x0003f14000007945 */ /* 0x000fe20003800000 */
[----:B------:R-:W-:Y:S01]  /*2990*/  ULDC.U8 UR5, c[0x0][0x2a0] ;  /* 0x0000a80000057ab9 */ /* 0x000fe20000000000 */
[----:B------:R-:W-:Y:S01]  /*29a0*/  ULDC UR37, c[0x0][0x218] ;  /* 0x0000860000257ab9 */ /* 0x000fe20000000800 */
[----:B01-3--:R-:W-:Y:S01]  /*29b0*/  IMAD R22, R6, -0x326172a9, RZ ;  /* 0xcd9e8d5706167824 */ /* 0x00bfe200078e02ff */
[----:B------:R-:W-:Y:S01]  /*29c0*/  LOP3.LUT R23, R3, UR35, R2, 0x96, !PT ;  /* 0x0000002303177c12 */ /* 0x000fe2000f8e9602 */
[----:B------:R-:W-:Y:S01]  /*29d0*/  IMAD R2, R7, -0x2daee0ad, RZ ;  /* 0xd2511f5307027824 */ /* 0x000fe200078e02ff */
[----:B------:R-:W-:Y:S01]  /*29e0*/  ULDC UR34, c[0x0][0x2d8] ;  /* 0x0000b60000227ab9 */ /* 0x000fe20000000800 */
[----:B------:R-:W-:Y:S01]  /*29f0*/  IMAD.HI.U32 R3, R0, -0x2daee0ad, RZ ;  /* 0xd2511f5300037827 */ /* 0x000fe200078e00ff */
[----:B------:R-:W-:Y:S01]  /*2a00*/  ULDC.64 UR26, c[0x0][0x230] ;  /* 0x00008c00001a7ab9 */ /* 0x000fe20000000a00 */
[----:B------:R-:W-:-:S02]  /*2a10*/  UISETP.NE.AND UP0, UPT, UR5, URZ, UPT ;  /* 0x0000003f0500728c */ /* 0x000fc4000bf05270 */
[----:B------:R-:W-:Y:S01]  /*2a20*/  IMAD R20, R0, -0x2daee0ad, RZ ;  /* 0xd2511f5300147824 */ /* 0x000fe200078e02ff */
[----:B------:R-:W-:Y:S01]  /*2a30*/  LOP3.LUT R21, R3, UR36, R2, 0x96, !PT ;  /* 0x0000002403157c12 */ /* 0x000fe2000f8e9602 */
[----:B------:R-:W-:Y:S01]  /*2a40*/  IMAD.MOV.U32 R19, RZ, RZ, RZ ;  /* 0x000000ffff137224 */ /* 0x000fe200078e00ff */
[----:B------:R-:W-:Y:S01]  /*2a50*/  ULDC.64 UR28, c[0x0][0x238] ;  /* 0x00008e00001c7ab9 */ /* 0x000fe20000000a00 */
[----:B------:R-:W-:Y:S01]  /*2a60*/  IMAD.U32 R18, RZ, RZ, UR4 ;  /* 0x00000004ff127e24 */ /* 0x000fe2000f8e00ff */
[----:B------:R-:W-:Y:S01]  /*2a70*/  ULDC.64 UR30, c[0x0][0x240] ;  /* 0x00009000001e7ab9 */ /* 0x000fe20000000a00 */
[----:B------:R-:W-:-:S05]  /*2a80*/  ULDC.64 UR32, c[0x0][0x248] ;  /* 0x0000920000207ab9 */ /* 0x000fca0000000a00 */
.L_x_16418:
        /* <DEDUP_REMOVED lines=36> */
.L_x_15091:
[----:B------:R-:W-:-:S07]  /*2cd0*/  MOV R7, R22 ;  /* 0x0000001600077202 */ /* 0x000fce0000000f00 */
.L_x_15092:
[----:B------:R-:W-:Y:S05]  /*2ce0*/  BSYNC B2 ;  /* 0x0000000000027941 */ /* 0x000fea0003800000 */
.L_x_15090:
        /* <DEDUP_REMOVED lines=16> */
.L_x_15096:
[----:B------:R-:W-:Y:S05]  /*2df0*/  BSYNC B3 ;  /* 0x0000000000037941 */ /* 0x000fea0003800000 */
.L_x_15095:
[----:B------:R-:W-:Y:S01]  /*2e00*/  LOP3.LUT R18, R10, UR11, R19, 0x96, !PT ;  /* 0x0000000b0a127c12 */ /* 0x000fe2000f8e9613 */
[----:B------:R-:W-:-:S04]  /*2e10*/  IMAD.HI.U32 R12, R27, -0x326172a9, RZ ;  /* 0xcd9e8d571b0c7827 */ /* 0x000fc800078e00ff */
[----:B------:R-:W-:Y:S02]  /*2e20*/  IMAD R10, R27, -0x326172a9, RZ ;  /* 0xcd9e8d571b0a7824 */ /* 0x000fe400078e02ff */
[----:B------:R-:W-:Y:S01]  /*2e30*/  IMAD.WIDE.U32 R20, R18, -0x326172a9, RZ ;  /* 0xcd9e8d5712147825 */ /* 0x000fe200078e00ff */
[----:B------:R-:W-:-:S03]  /*2e40*/  LOP3.LUT R18, R12, UR10, R25, 0x96, !PT ;  /* 0x0000000a0c127c12 */ /* 0x000fc6000f8e9619 */
        /* <DEDUP_REMOVED lines=32> */
[----:B------:R-:W-:Y:S01]  /*3050*/  IMAD.WIDE.U32 R20, R12, -0x2daee0ad, RZ ;  /* 0xd2511f530c147825 */ /* 0x000fe200078e00ff */
[----:B------:R-:W-:-:S04]  /*3060*/  HFMA2.MMA R12, -RZ, RZ, 0, 0 ;  /* 0x00000000ff0c7435 */ /* 0x000fc800000001ff */
[----:B------:R-:W-:Y:S01]  /*3070*/  LOP3.LUT R21, R21, UR36, R22, 0x96, !PT ;  /* 0x0000002415157c12 */ /* 0x000fe2000f8e9616 */
[----:B------:R-:W-:-:S05]  /*3080*/  IMAD.WIDE.U32 R22, R10, -0x326172a9, RZ ;  /* 0xcd9e8d570a167825 */ /* 0x000fca00078e00ff */
[----:B------:R-:W-:-:S07]  /*3090*/  LOP3.LUT R23, R23, UR35, R42, 0x96, !PT ;  /* 0x0000002317177c12 */ /* 0x000fce000f8e962a */
.L_x_15094:
[----:B------:R-:W-:Y:S05]  /*30a0*/  BSYNC B2 ;  /* 0x0000000000027941 */ /* 0x000fea0003800000 */
.L_x_15093:
[----:B------:R-:W0:Y:S01]  /*30b0*/  LDC R60, c[0x0][0x294] ;  /* 0x0000a500ff3c7b82 */ /* 0x000e220000000800 */
[----:B------:R-:W-:Y:S01]  /*30c0*/  I2FP.F32.U32 R7, R7 ;  /* 0x0000000700077245 */ /* 0x000fe20000201000 */
[----:B------:R-:W-:Y:S01]  /*30d0*/  IMAD.MOV.U32 R42, RZ, RZ, 0x2f800000 ;  /* 0x2f800000ff2a7424 */ /* 0x000fe200078e00ff */
[----:B------:R-:W-:Y:S01]  /*30e0*/  ISETP.NE.U32.AND P2, PT, R40, RZ, PT ;  /* 0x000000ff2800720c */ /* 0x000fe20003f45070 */
[----:B-----5:R-:W-:Y:S01]  /*30f0*/  IMAD.U32 R10, R36, 0x10000, RZ ;  /* 0x00010000240a7824 */ /* 0x020fe200078e00ff */
[----:B------:R-:W-:Y:S01]  /*3100*/  LOP3.LUT R24, R24, 0xffffffef, RZ, 0xc0, !PT ;  /* 0xffffffef18187812 */ /* 0x000fe200078ec0ff */
[----:B------:R-:W-:Y:S01]  /*3110*/  FFMA.FTZ R7, R7, R42, 1.1641532182693481445e-10 ;  /* 0x2f00000007077423 */ /* 0x000fe2000001002a */
[----:B------:R-:W-:Y:S01]  /*3120*/  ISETP.NE.AND.EX P2, PT, R41, RZ, PT, P2 ;  /* 0x000000ff2900720c */ /* 0x000fe20003f45320 */
[----:B------:R-:W1:Y:S03]  /*3130*/  LDC R43, c[0x0][0x298] ;  /* 0x0000a600ff2b7b82 */ /* 0x000e660000000800 */
[----:B0-----:R-:W-:-:S02]  /*3140*/  FSETP.GTU.FTZ.AND P3, PT, R7, R60, PT ;  /* 0x0000003c0700720b */ /* 0x001fc40003f7c000 */
[----:B------:R-:W-:Y:S01]  /*3150*/  PRMT R7, R36, 0x7632, R7 ;  /* 0x0000763224077816 */ /* 0x000fe20000000007 */
[----:B-1----:R-:W-:-:S10]  /*3160*/  FMUL.FTZ R10, R10, R43 ;  /* 0x0000002b0a0a7220 */ /* 0x002fd40000410000 */
        /* <DEDUP_REMOVED lines=9> */
.L_x_15097:
        /* <DEDUP_REMOVED lines=12> */
.L_x_15100:
[----:B------:R-:W-:-:S07]  /*32c0*/  IMAD.MOV.U32 R10, RZ, RZ, R22 ;  /* 0x000000ffff0a7224 */ /* 0x000fce00078e0016 */
.L_x_15101:
[----:B------:R-:W-:Y:S05]  /*32d0*/  BSYNC B2 ;  /* 0x0000000000027941 */ /* 0x000fea0003800000 */
.L_x_15099:
        /* <DEDUP_REMOVED lines=16> */
.L_x_15105:
[----:B------:R-:W-:Y:S05]  /*33e0*/  BSYNC B3 ;  /* 0x0000000000037941 */ /* 0x000fea0003800000 */
.L_x_15104:
        /* <DEDUP_REMOVED lines=42> */
.L_x_15103:
[----:B------:R-:W-:Y:S05]  /*3690*/  BSYNC B2 ;  /* 0x0000000000027941 */ /* 0x000fea0003800000 */
.L_x_15102:
        /* <DEDUP_REMOVED lines=9> */
[----:B------:R-:W-:-:S04]  /*3730*/  SEL R10, RZ, 0x1, P3 ;  /* 0x00000001ff0a7807 */ /* 0x000fc80001800000 */
[----:B------:R-:W-:-:S07]  /*3740*/  PRMT R16, R10, 0x7610, R16 ;  /* 0x000076100a107816 */ /* 0x000fce0000000010 */
.L_x_15098:
[C---:B------:R-:W-:Y:S01]  /*3750*/  ISETP.NE.AND P3, PT, R18.reuse, 0x1, PT ;  /* 0x000000011200780c */ /* 0x040fe20003f65270 */
[----:B------:R-:W-:Y:S01]  /*3760*/  BSSY B2, `(.L_x_15106) ;  /* 0x000000c000027945 */ /* 0x000fe20003800000 */
[----:B------:R-:W-:-:S11]  /*3770*/  VIADD R12, R18, 0x1 ;  /* 0x00000001120c7836 */ /* 0x000fd60000000000 */
        /* <DEDUP_REMOVED lines=9> */
.L_x_15107:
[----:B------:R-:W-:-:S07]  /*3810*/  IMAD.MOV.U32 R10, RZ, RZ, R22 ;  /* 0x000000ffff0a7224 */ /* 0x000fce00078e0016 */
.L_x_15108:
[----:B------:R-:W-:Y:S05]  /*3820*/  BSYNC B2 ;  /* 0x0000000000027941 */ /* 0x000fea0003800000 */
.L_x_15106:
        /* <DEDUP_REMOVED lines=16> */
.L_x_15112:
[----:B------:R-:W-:Y:S05]  /*3930*/  BSYNC B3 ;  /* 0x0000000000037941 */ /* 0x000fea0003800000 */
.L_x_15111:
        /* <DEDUP_REMOVED lines=41> */
[----:B------:R-:W-:-:S07]  /*3bd0*/  LOP3.LUT R23, R23, UR35, R40, 0x96, !PT ;  /* 0x0000002317177c12 */ /* 0x000fce000f8e9628 */
.L_x_15110:
[----:B------:R-:W-:Y:S05]  /*3be0*/  BSYNC B2 ;  /* 0x0000000000027941 */ /* 0x000fea0003800000 */
.L_x_15109:
        /* <DEDUP_REMOVED lines=16> */
.L_x_15113:
        /* <DEDUP_REMOVED lines=12> */
.L_x_15116:
[----:B------:R-:W-:-:S07]  /*3db0*/  IMAD.MOV.U32 R7, RZ, RZ, R22 ;  /* 0x000000ffff077224 */ /* 0x000fce00078e0016 */
.L_x_15117:
[----:B------:R-:W-:Y:S05]  /*3dc0*/  BSYNC B2 ;  /* 0x0000000000027941 */ /* 0x000fea0003800000 */
.L_x_15115:
        /* <DEDUP_REMOVED lines=16> */
.L_x_15121:
[----:B------:R-:W-:Y:S05]  /*3ed0*/  BSYNC B3 ;  /* 0x0000000000037941 */ /* 0x000fea0003800000 */
.L_x_15120:
        /* <DEDUP_REMOVED lines=42> */
.L_x_15119:
[----:B------:R-:W-:Y:S05]  /*4180*/  BSYNC B2 ;  /* 0x0000000000027941 */ /* 0x000fea0003800000 */
.L_x_15118:
        /* <DEDUP_REMOVED lines=11> */
[----:B------:R-:W-:-:S04]  /*4240*/  SEL R7, RZ, 0x1, P3 ;  /* 0x00000001ff077807 */ /* 0x000fc80001800000 */
[----:B------:R-:W-:-:S07]  /*4250*/  PRMT R15, R7, 0x7610, R15 ;  /* 0x00007610070f7816 */ /* 0x000fce000000000f */
.L_x_15114:
        /* <DEDUP_REMOVED lines=12> */
.L_x_15123:
[----:B------:R-:W-:-:S07]  /*4320*/  IMAD.MOV.U32 R7, RZ, RZ, R22 ;  /* 0x000000ffff077224 */ /* 0x000fce00078e0016 */
.L_x_15124:
[----:B------:R-:W-:Y:S05]  /*4330*/  BSYNC B2 ;  /* 0x0000000000027941 */ /* 0x000fea0003800000 */
.L_x_15122:
        /* <DEDUP_REMOVED lines=16> */
.L_x_15128:
[----:B------:R-:W-:Y:S05]  /*4440*/  BSYNC B3 ;  /* 0x0000000000037941 */ /* 0x000fea0003800000 */
.L_x_15127:
        /* <DEDUP_REMOVED lines=38> */
[----:B------:R-:W-:Y:S01]  /*46b0*/  IMAD.MOV.U32 R12, RZ, RZ, RZ ;  /* 0x000000ffff0c7224 */ /* 0x000fe200078e00ff */
[----:B------:R-:W-:Y:S01]  /*46c0*/  LOP3.LUT R21, R21, UR36, R22, 0x96, !PT ;  /* 0x0000002415157c12 */ /* 0x000fe2000f8e9616 */
[----:B------:R-:W-:-:S05]  /*46d0*/  IMAD.WIDE.U32 R22, R10, -0x326172a9, RZ ;  /* 0xcd9e8d570a167825 */ /* 0x000fca00078e00ff */
[----:B------:R-:W-:-:S07]  /*46e0*/  LOP3.LUT R23, R23, UR35, R40, 0x96, !PT ;  /* 0x0000002317177c12 */ /* 0x000fce000f8e9628 */
.L_x_15126:
[----:B------:R-:W-:Y:S05]  /*46f0*/  BSYNC B2 ;  /* 0x0000000000027941 */ /* 0x000fea0003800000 */
.L_x_15125:
[----:B------:R-:W-:Y:S02]  /*4700*/  I2FP.F32.U32 R7, R7 ;  /* 0x0000000700077245 */ /* 0x000fe40000201000 */
[----:B------:R-:W-:-:S03]  /*4710*/  LOP3.LUT R24, R24, 0xfffffffb, RZ, 0xc0, !PT ;  /* 0xfffffffb18187812 */ /* 0x000fc600078ec0ff */
[----:B------:R-:W-:-:S05]  /*4720*/  FFMA.FTZ R7, R7, R42, 1.1641532182693481445e-10 ;  /* 0x2f00000007077423 */ /* 0x000fca000001002a */
[----:B------:R-:W-:Y:S01]  /*4730*/  FSETP.GTU.FTZ.AND P3, PT, R7, R60, PT ;  /* 0x0000003c0700720b */ /* 0x000fe20003f7c000 */
[----:B------:R-:W-:-:S04]  /*4740*/  IMAD.U32 R7, R37, 0x10000, RZ ;  /* 0x0001000025077824 */ /* 0x000fc800078e00ff */
[----:B------:R-:W-:Y:S01]  /*4750*/  FMUL.FTZ R10, R7, R43 ;  /* 0x0000002b070a7220 */ /* 0x000fe20000410000 */
[----:B------:R-:W-:-:S04]  /*4760*/  PRMT R7, R37, 0x7632, R7 ;  /* 0x0000763225077816 */ /* 0x000fc80000000007 */
        /* <DEDUP_REMOVED lines=9> */
.L_x_15129:
        /* <DEDUP_REMOVED lines=12> */
.L_x_15132:
[----:B------:R-:W-:-:S07]  /*48c0*/  IMAD.MOV.U32 R10, RZ, RZ, R22 ;  /* 0x000000ffff0a7224 */ /* 0x000fce00078e0016 */
.L_x_15133:
[----:B------:R-:W-:Y:S05]  /*48d0*/  BSYNC B2 ;  /* 0x0000000000027941 */ /* 0x000fea0003800000 */
.L_x_15131:
        /* <DEDUP_REMOVED lines=16> */
.L_x_15137:
[----:B------:R-:W-:Y:S05]  /*49e0*/  BSYNC B3 ;  /* 0x0000000000037941 */ /* 0x000fea0003800000 */
.L_x_15136:
        /* <DEDUP_REMOVED lines=42> */
.L_x_15135:
[----:B------:R-:W-:Y:S05]  /*4c90*/  BSYNC B2 ;  /* 0x0000000000027941 */ /* 0x000fea0003800000 */
.L_x_15134:
        /* <DEDUP_REMOVED lines=11> */
.L_x_15130:
        /* <DEDUP_REMOVED lines=12> */
.L_x_15139:
[----:B------:R-:W-:-:S07]  /*4e10*/  IMAD.MOV.U32 R10, RZ, RZ, R22 ;  /* 0x000000ffff0a7224 */ /* 0x000fce00078e0016 */
.L_x_15140:
[----:B------:R-:W-:Y:S05]  /*4e20*/  BSYNC B2 ;  /* 0x0000000000027941 */ /* 0x000fea0003800000 */
.L_x_15138:
        /* <DEDUP_REMOVED lines=16> */
.L_x_15144:
[----:B------:R-:W-:Y:S05]  /*4f30*/  BSYNC B3 ;  /* 0x0000000000037941 */ /* 0x000fea0003800000 */
.L_x_15143:
        /* <DEDUP_REMOVED lines=42> */
.L_x_15142:
[----:B------:R-:W-:Y:S05]  /*51e0*/  BSYNC B2 ;  /* 0x0000000000027941 */ /* 0x000fea0003800000 */
.L_x_15141:
        /* <DEDUP_REMOVED lines=16> */
.L_x_15145:
        /* <DEDUP_REMOVED lines=12> */
.L_x_15148:
[----:B------:R-:W-:-:S07]  /*53b0*/  IMAD.MOV.U32 R7, RZ, RZ, R22 ;  /* 0x000000ffff077224 */ /* 0x000fce00078e0016 */
.L_x_15149:
[----:B------:R-:W-:Y:S05]  /*53c0*/  BSYNC B2 ;  /* 0x0000000000027941 */ /* 0x000fea0003800000 */
.L_x_15147:
        /* <DEDUP_REMOVED lines=16> */
.L_x_15153:
[----:B------:R-:W-:Y:S05]  /*54d0*/  BSYNC B3 ;  /* 0x0000000000037941 */ /* 0x000fea0003800000 */
.L_x_15152:
        /* <DEDUP_REMOVED lines=39> */
[----:B------:R-:W-:Y:S01]  /*5750*/  LOP3.LUT R21, R13, UR36, R20, 0x96, !PT ;  /* 0x000000240d157c12 */ /* 0x000fe2000f8e9614 */
[----:B------:R-:W-:Y:S02]  /*5760*/  IMAD.MOV.U32 R20, RZ, RZ, R12 ;  /* 0x000000ffff147224 */ /* 0x000fe400078e000c */
[----:B------:R-:W-:-:S05]  /*5770*/  IMAD.WIDE.U32 R12, R10, -0x326172a9, RZ ;  /* 0xcd9e8d570a0c7825 */ /* 0x000fca00078e00ff */
[----:B------:R-:W-:Y:S01]  /*5780*/  LOP3.LUT R23, R13, UR35, R22, 0x96, !PT ;  /* 0x000000230d177c12 */ /* 0x000fe2000f8e9616 */
[----:B------:R-:W-:-:S07]  /*5790*/  IMAD.MOV.U32 R22, RZ, RZ, R12 ;  /* 0x000000ffff167224 */ /* 0x000fce00078e000c */
.L_x_15151:
[----:B------:R-:W-:Y:S05]  /*57a0*/  BSYNC B2 ;  /* 0x0000000000027941 */ /* 0x000fea0003800000 */
.L_x_15150:
        /* <DEDUP_REMOVED lines=11> */
[----:B------:R-:W-:-:S04]  /*5860*/  SEL R7, RZ, 0x1, P3 ;  /* 0x00000001ff077807 */ /* 0x000fc80001800000 */
[----:B------:R-:W-:-:S07]  /*5870*/  PRMT R13, R7, 0x7610, R13 ;  /* 0x00007610070d7816 */ /* 0x000fce000000000d */
.L_x_15146:
        /* <DEDUP_REMOVED lines=12> */
.L_x_15155:
[----:B------:R-:W-:-:S07]  /*5940*/  IMAD.MOV.U32 R7, RZ, RZ, R22 ;  /* 0x000000ffff077224 */ /* 0x000fce00078e0016 */
.L_x_15156:
[----:B------:R-:W-:Y:S05]  /*5950*/  BSYNC B2 ;  /* 0x0000000000027941 */ /* 0x000fea0003800000 */
.L_x_15154:
        /* <DEDUP_REMOVED lines=16> */
.L_x_15160:
[----:B------:R-:W-:Y:S05]  /*5a60*/  BSYNC B3 ;  /* 0x0000000000037941 */ /* 0x000fea0003800000 */
.L_x_15159:
        /* <DEDUP_REMOVED lines=42> */
.L_x_15158:
[----:B------:R-:W-:Y:S05]  /*5d10*/  BSYNC B2 ;  /* 0x0000000000027941 */ /* 0x000fea0003800000 */
.L_x_15157:
[----:B------:R-:W-:Y:S02]  /*5d20*/  I2FP.F32.U32 R7, R7 ;  /* 0x0000000700077245 */ /* 0x000fe40000201000 */
[----:B------:R-:W-:-:S03]  /*5d30*/  LOP3.LUT R24, R24, 0xfffffffe, RZ, 0xc0, !PT ;  /* 0xfffffffe18187812 */ /* 0x000fc600078ec0ff */
[----:B------:R-:W-:-:S05]  /*5d40*/  FFMA.FTZ R7, R7, R42, 1.1641532182693481445e-10 ;  /* 0x2f00000007077423 */ /* 0x000fca000001002a */
[----:B------:R-:W-:Y:S02]  /*5d50*/  FSETP.GTU.FTZ.AND P3, PT, R7, R60, PT ;  /* 0x0000003c0700720b */ /* 0x000fe40003f7c000 */
[----:B------:R-:W-:-:S05]  /*5d60*/  SHF.L.U32 R7, R38, 0x10, RZ ;  /* 0x0000001026077819 */ /* 0x000fca00000006ff */
[----:B------:R-:W-:Y:S01]  /*5d70*/  FMUL.FTZ R12, R7, R43 ;  /* 0x0000002b070c7220 */ /* 0x000fe20000410000 */
[----:B------:R-:W-:-:S04]  /*5d80*/  PRMT R7, R38, 0x7632, R7 ;  /* 0x0000763226077816 */ /* 0x000fc80000000007 */
[----:B------:R-:W-:Y:S02]  /*5d90*/  FSEL R12, R12, RZ, !P3 ;  /* 0x000000ff0c0c7208 */ /* 0x000fe40005800000 */
[----:B------:R-:W-:Y:S01]  /*5da0*/  @P3 LOP3.LUT R24, R24, 0x1, RZ, 0xfc, !PT ;  /* 0x0000000118183812 */ /* 0x000fe200078efcff */
[----:B------:R-:W-:Y:S06]  /*5db0*/  @P2 BRA `(.L_x_15161) ;  /* 0x0000000000182947 */ /* 0x000fec0003800000 */
[----:B------:R-:W-:Y:S01]  /*5dc0*/  IMAD.MOV.U32 R36, RZ, RZ, R10 ;  /* 0x000000ffff247224 */ /* 0x000fe200078e000a */
[----:B------:R-:W-:Y:S06]  /*5dd0*/  @!P0 BRA `(.L_x_15162) ;  /* 0x0000000400688947 */ /* 0x000fec0003800000 */
[----:B------:R-:W-:Y:S02]  /*5de0*/  IMAD.U32 R18, R30, 0x10000, RZ ;  /* 0x000100001e127824 */ /* 0x000fe400078e00ff */
[----:B------:R-:W-:Y:S02]  /*5df0*/  IMAD.MOV.U32 R36, RZ, RZ, R10 ;  /* 0x000000ffff247224 */ /* 0x000fe400078e000a */
[----:B------:R-:W-:Y:S01]  /*5e00*/  FADD.FTZ R12, R18, R12 ;  /* 0x0000000c120c7221 */ /* 0x000fe20000010000 */
[----:B------:R-:W-:Y:S06]  /*5e10*/  BRA `(.L_x_15162) ;  /* 0x0000000400587947 */ /* 0x000fec0003800000 */
.L_x_15161:
        /* <DEDUP_REMOVED lines=12> */
.L_x_15164:
[----:B------:R-:W-:-:S07]  /*5ee0*/  MOV R18, R22 ;  /* 0x0000001600127202 */ /* 0x000fce0000000f00 */
.L_x_15165:
[----:B------:R-:W-:Y:S05]  /*5ef0*/  BSYNC B2 ;  /* 0x0000000000027941 */ /* 0x000fea0003800000 */
.L_x_15163:
        /* <DEDUP_REMOVED lines=16> */
.L_x_15169:
[----:B------:R-:W-:Y:S05]  /*6000*/  BSYNC B3 ;  /* 0x0000000000037941 */ /* 0x000fea0003800000 */
.L_x_15168:
        /* <DEDUP_REMOVED lines=41> */
[----:B------:R-:W-:Y:S01]  /*62a0*/  IMAD.MOV.U32 R36, RZ, RZ, RZ ;  /* 0x000000ffff247224 */ /* 0x000fe200078e00ff */
[----:B------:R-:W-:Y:S01]  /*62b0*/  LOP3.LUT R23, R11, UR35, R22, 0x96, !PT ;  /* 0x000000230b177c12 */ /* 0x000fe2000f8e9616 */
[----:B------:R-:W-:-:S07]  /*62c0*/  IMAD.MOV.U32 R22, RZ, RZ, R10 ;  /* 0x000000ffff167224 */ /* 0x000fce00078e000a */
.L_x_15167:
[----:B------:R-:W-:Y:S05]  /*62d0*/  BSYNC B2 ;  /* 0x0000000000027941 */ /* 0x000fea0003800000 */
.L_x_15166:
        /* <DEDUP_REMOVED lines=10> */
.L_x_15162:
        /* <DEDUP_REMOVED lines=12> */
.L_x_15171:
[----:B------:R-:W-:-:S07]  /*6440*/  IMAD.MOV.U32 R10, RZ, RZ, R22 ;  /* 0x000000ffff0a7224 */ /* 0x000fce00078e0016 */
.L_x_15172:
[----:B------:R-:W-:Y:S05]  /*6450*/  BSYNC B2 ;  /* 0x0000000000027941 */ /* 0x000fea0003800000 */
.L_x_15170:
        /* <DEDUP_REMOVED lines=16> */
.L_x_15176:
[----:B------:R-:W-:Y:S05]  /*6560*/  BSYNC B3 ;  /* 0x0000000000037941 */ /* 0x000fea0003800000 */
.L_x_15175:
        /* <DEDUP_REMOVED lines=42> */
.L_x_15174:
[----:B------:R-:W-:Y:S05]  /*6810*/  BSYNC B2 ;  /* 0x0000000000027941 */ /* 0x000fea0003800000 */
.L_x_15173:
        /* <DEDUP_REMOVED lines=14> */
.L_x_15177:
        /* <DEDUP_REMOVED lines=12> */
.L_x_15180:
[----:B------:R-:W-:-:S07]  /*69c0*/  IMAD.MOV.U32 R7, RZ, RZ, R22 ;  /* 0x000000ffff077224 */ /* 0x000fce00078e0016 */
.L_x_15181:
[----:B------:R-:W-:Y:S05]  /*69d0*/  BSYNC B2 ;  /* 0x0000000000027941 */ /* 0x000fea0003800000 */
.L_x_15179:
        /* <DEDUP_REMOVED lines=16> */
.L_x_15185:
[----:B------:R-:W-:Y:S05]  /*6ae0*/  BSYNC B3 ;  /* 0x0000000000037941 */ /* 0x000fea0003800000 */
.L_x_15184:
        /* <DEDUP_REMOVED lines=42> */
.L_x_15183:
[----:B------:R-:W-:Y:S05]  /*6d90*/  BSYNC B2 ;  /* 0x0000000000027941 */ /* 0x000fea0003800000 */
.L_x_15182:
        /* <DEDUP_REMOVED lines=13> */
.L_x_15178:
        /* <DEDUP_REMOVED lines=12> */
.L_x_15187:
[----:B------:R-:W-:-:S07]  /*6f30*/  IMAD.MOV.U32 R7, RZ, RZ, R22 ;  /* 0x000000ffff077224 */ /* 0x000fce00078e0016 */
.L_x_15188:
[----:B------:R-:W-:Y:S05]  /*6f40*/  BSYNC B2 ;  /* 0x0000000000027941 */ /* 0x000fea0003800000 */
.L_x_15186:
        /* <DEDUP_REMOVED lines=16> */
.L_x_15192:
[----:B------:R-:W-:Y:S05]  /*7050*/  BSYNC B3 ;  /* 0x0000000000037941 */ /* 0x000fea0003800000 */
.L_x_15191:
        /* <DEDUP_REMOVED lines=42> */
.L_x_15190:
[----:B------:R-:W-:Y:S05]  /*7300*/  BSYNC B2 ;  /* 0x0000000000027941 */ /* 0x000fea0003800000 */
.L_x_15189:
[----:B------:R-:W-:-:S05]  /*7310*/  I2FP.F32.U32 R7, R7 ;  /* 0x0000000700077245 */ /* 0x000fca0000201000 */
[----:B------:R-:W-:-:S05]  /*7320*/  FFMA.FTZ R7, R7, R42, 1.1641532182693481445e-10 ;  /* 0x2f00000007077423 */ /* 0x000fca000001002a */
[----:B------:R-:W-:Y:S01]  /*7330*/  FSETP.GTU.FTZ.AND P4, PT, R7, R60, PT ;  /* 0x0000003c0700720b */ /* 0x000fe20003f9c000 */
[----:B------:R-:W-:-:S04]  /*7340*/  IMAD.U32 R7, R39, 0x10000, RZ ;  /* 0x0001000027077824 */ /* 0x000fc800078e00ff */
[----:B------:R-:W-:Y:S01]  /*7350*/  FMUL.FTZ R36, R7, R43 ;  /* 0x0000002b07247220 */ /* 0x000fe20000410000 */
[----:B------:R-:W-:-:S04]  /*7360*/  PRMT R7, R39, 0x7632, R7 ;  /* 0x0000763227077816 */ /* 0x000fc80000000007 */
        /* <DEDUP_REMOVED lines=8> */
.L_x_15193:
        /* <DEDUP_REMOVED lines=12> */
.L_x_15196:
[----:B------:R-:W-:-:S07]  /*74b0*/  IMAD.MOV.U32 R8, RZ, RZ, R22 ;  /* 0x000000ffff087224 */ /* 0x000fce00078e0016 */
.L_x_15197:
[----:B------:R-:W-:Y:S05]  /*74c0*/  BSYNC B2 ;  /* 0x0000000000027941 */ /* 0x000fea0003800000 */
.L_x_15195:
        /* <DEDUP_REMOVED lines=16> */
.L_x_15201:
[----:B------:R-:W-:Y:S05]  /*75d0*/  BSYNC B3 ;  /* 0x0000000000037941 */ /* 0x000fea0003800000 */
.L_x_15200:
        /* <DEDUP_REMOVED lines=42> */
.L_x_15199:
[----:B------:R-:W-:Y:S05]  /*7880*/  BSYNC B2 ;  /* 0x0000000000027941 */ /* 0x000fea0003800000 */
.L_x_15198:
        /* <DEDUP_REMOVED lines=10> */
.L_x_15194:
        /* <DEDUP_REMOVED lines=12> */
.L_x_15203:
[----:B------:R-:W-:-:S07]  /*79f0*/  IMAD.MOV.U32 R18, RZ, RZ, R22 ;  /* 0x000000ffff127224 */ /* 0x000fce00078e0016 */
.L_x_15204:
[----:B------:R-:W-:Y:S05]  /*7a00*/  BSYNC B2 ;  /* 0x0000000000027941 */ /* 0x000fea0003800000 */
.L_x_15202:
        /* <DEDUP_REMOVED lines=16> */
.L_x_15208:
[----:B------:R-:W-:Y:S05]  /*7b10*/  BSYNC B3 ;  /* 0x0000000000037941 */ /* 0x000fea0003800000 */
.L_x_15207:
        /* <DEDUP_REMOVED lines=42> */
.L_x_15206:
[----:B------:R-:W-:Y:S05]  /*7dc0*/  BSYNC B2 ;  /* 0x0000000000027941 */ /* 0x000fea0003800000 */
.L_x_15205:
        /* <DEDUP_REMOVED lines=14> */
.L_x_15209:
        /* <DEDUP_REMOVED lines=12> */
.L_x_15212:
[----:B------:R-:W-:-:S07]  /*7f70*/  IMAD.MOV.U32 R6, RZ, RZ, R22 ;  /* 0x000000ffff067224 */ /* 0x000fce00078e0016 */
.L_x_15213:
[----:B------:R-:W-:Y:S05]  /*7f80*/  BSYNC B2 ;  /* 0x0000000000027941 */ /* 0x000fea0003800000 */
.L_x_15211:
        /* <DEDUP_REMOVED lines=16> */
.L_x_15217:
[----:B------:R-:W-:Y:S05]  /*8090*/  BSYNC B3 ;  /* 0x0000000000037941 */ /* 0x000fea0003800000 */
.L_x_15216:
        /* <DEDUP_REMOVED lines=42> */
.L_x_15215:
[----:B------:R-:W-:Y:S05]  /*8340*/  BSYNC B2 ;  /* 0x0000000000027941 */ /* 0x000fea0003800000 */
.L_x_15214:
[----:B------:R-:W-:Y:S02]  /*8350*/  I2FP.F32.U32 R6, R6 ;  /* 0x0000000600067245 */ /* 0x000fe40000201000 */
[----:B------:R-:W-:-:S03]  /*8360*/  PRMT R36, R35, 0x7632, R36 ;  /* 0x0000763223247816 */ /* 0x000fc60000000024 */
[----:B------:R-:W-:Y:S02]  /*8370*/  FFMA.FTZ R6, R6, R42, 1.1641532182693481445e-10 ;  /* 0x2f00000006067423 */ /* 0x000fe4000001002a */
[----:B------:R-:W-:-:S03]  /*8380*/  IMAD.U32 R36, R36, 0x10000, RZ ;  /* 0x0001000024247824 */ /* 0x000fc600078e00ff */
[----:B------:R-:W-:Y:S01]  /*8390*/  FSETP.GTU.FTZ.AND P2, PT, R6, R60, PT ;  /* 0x0000003c0600720b */ /* 0x000fe20003f5c000 */
[----:B------:R-:W-:-:S05]  /*83a0*/  FMUL.FTZ R36, R36, R43 ;  /* 0x0000002b24247220 */ /* 0x000fca0000410000 */
[----:B------:R-:W-:-:S05]  /*83b0*/  FSEL R6, R36, RZ, !P2 ;  /* 0x000000ff24067208 */ /* 0x000fca0005000000 */
[----:B------:R-:W-:Y:S01]  /*83c0*/  FADD.FTZ R7, R6, R7 ;  /* 0x0000000706077221 */ /* 0x000fe20000010000 */
[----:B------:R-:W-:-:S04]  /*83d0*/  @P0 PRMT R6, R31, 0x7632, R6 ;  /* 0x000076321f060816 */ /* 0x000fc80000000006 */
[----:B------:R-:W-:-:S05]  /*83e0*/  @P0 SHF.L.U32 R6, R6, 0x10, RZ ;  /* 0x0000001006060819 */ /* 0x000fca00000006ff */
[----:B------:R-:W-:Y:S01]  /*83f0*/  @P0 FADD.FTZ R7, R6, R7 ;  /* 0x0000000706070221 */ /* 0x000fe20000010000 */
[----:B------:R-:W-:-:S07]  /*8400*/  SEL R6, RZ, 0x1, P2 ;  /* 0x00000001ff067807 */ /* 0x000fce0001000000 */
.L_x_15210:
        /* <DEDUP_REMOVED lines=25> */
[----:B------:R-:W-:-:S03]  /*85a0*/  IMAD.WIDE.U32 R36, R36, 0x100, RZ ;  /* 0x0000010024247825 */ /* 0x000fc600078e00ff */
[----:B------:R-:W-:Y:S02]  /*85b0*/  LOP3.LUT R36, R36, R40, R38, 0xfe, !PT ;  /* 0x0000002824247212 */ /* 0x000fe400078efe26 */
[----:B------:R-:W-:Y:S02]  /*85c0*/  SEL R38, RZ, 0x1, P2 ;  /* 0x00000001ff267807 */ /* 0x000fe40001000000 */
[----:B------:R-:W-:Y:S02]  /*85d0*/  LOP3.LUT R37, R37, R41, R39, 0xfe, !PT ;  /* 0x0000002925257212 */ /* 0x000fe400078efe27 */
[----:B------:R-:W-:Y:S02]  /*85e0*/  LOP3.LUT R36, R36, R38, RZ, 0xfc, !PT ;  /* 0x0000002624247212 */ /* 0x000fe400078efcff */
[----:B------:R-:W-:-:S04]  /*85f0*/  IADD3 R38, P0, R43, UR30, RZ ;  /* 0x0000001e2b267c10 */ /* 0x000fc8000ff1e0ff */
[----:B------:R-:W-:-:S05]  /*8600*/  IADD3.X R39, R42, UR31, RZ, P0, !PT ;  /* 0x0000001f2a277c10 */ /* 0x000fca00087fe4ff */
[----:B------:R0:W-:Y:S01]  /*8610*/  STG.E.64 desc[UR8][R38.64], R36 ;  /* 0x0000002426007986 */ /* 0x0001e2000c101b08 */
[----:B------:R-:W-:Y:S05]  /*8620*/  @!P1 BRA `(.L_x_15218) ;  /* 0x0000000000509947 */ /* 0x000fea0003800000 */
[----:B0-----:R-:W-:Y:S01]  /*8630*/  IMAD.U32 R36, R8, 0x10000, RZ ;  /* 0x0001000008247824 */ /* 0x001fe200078e00ff */
[----:B------:R-:W-:Y:S02]  /*8640*/  LOP3.LUT R37, R6, 0xffff, RZ, 0xc0, !PT ;  /* 0x0000ffff06257812 */ /* 0x000fe400078ec0ff */
        /* <DEDUP_REMOVED lines=18> */
.L_x_15218:
[----:B------:R-:W-:-:S07]  /*8770*/  VIADD R40, R17, 0x20 ;  /* 0x0000002011287836 */ /* 0x000fce0000000000 */
.L_x_15089:
[----:B------:R-:W-:Y:S05]  /*8780*/  BSYNC B1 ;  /* 0x0000000000017941 */ /* 0x000fea0003800000 */
.L_x_15088:
        /* <DEDUP_REMOVED lines=29> */
.L_x_15222:
[----:B------:R-:W-:-:S07]  /*8960*/  MOV R3, R22 ;  /* 0x0000001600037202 */ /* 0x000fce0000000f00 */
.L_x_15223:
[----:B------:R-:W-:Y:S05]  /*8970*/  BSYNC B2 ;  /* 0x0000000000027941 */ /* 0x000fea0003800000 */
.L_x_15221:
        /* <DEDUP_REMOVED lines=16> */
.L_x_15227:
[----:B------:R-:W-:Y:S05]  /*8a80*/  BSYNC B3 ;  /* 0x0000000000037941 */ /* 0x000fea0003800000 */
.L_x_15226:
        /* <DEDUP_REMOVED lines=42> */
.L_x_15225:
[----:B------:R-:W-:Y:S05]  /*8d30*/  BSYNC B2 ;  /* 0x0000000000027941 */ /* 0x000fea0003800000 */
.L_x_15224:
        /* <DEDUP_REMOVED lines=21> */
.L_x_15228:
        /* <DEDUP_REMOVED lines=12> */
.L_x_15231:
[----:B------:R-:W-:-:S07]  /*8f50*/  IMAD.MOV.U32 R16, RZ, RZ, R22 ;  /* 0x000000ffff107224 */ /* 0x000fce00078e0016 */
.L_x_15232:
[----:B------:R-:W-:Y:S05]  /*8f60*/  BSYNC B2 ;  /* 0x0000000000027941 */ /* 0x000fea0003800000 */
.L_x_15230:
        /* <DEDUP_REMOVED lines=16> */
.L_x_15236:
[----:B------:R-:W-:Y:S05]  /*9070*/  BSYNC B3 ;  /* 0x0000000000037941 */ /* 0x000fea0003800000 */
.L_x_15235:
        /* <DEDUP_REMOVED lines=39> */
[----:B------:R-:W-:Y:S02]  /*92f0*/  IMAD.MOV.U32 R20, RZ, RZ, R4 ;  /* 0x000000ffff147224 */ /* 0x000fe400078e0004 */
[----:B------:R-:W-:-:S05]  /*9300*/  IMAD.WIDE.U32 R4, R18, -0x326172a9, RZ ;  /* 0xcd9e8d5712047825 */ /* 0x000fca00078e00ff */
[----:B------:R-:W-:Y:S01]  /*9310*/  LOP3.LUT R23, R5, UR35, R22, 0x96, !PT ;  /* 0x0000002305177c12 */ /* 0x000fe2000f8e9616 */
[----:B------:R-:W-:Y:S01]  /*9320*/  HFMA2.MMA R5, -RZ, RZ, 0, 0 ;  /* 0x00000000ff057435 */ /* 0x000fe200000001ff */
[----:B------:R-:W-:-:S10]  /*9330*/  IMAD.MOV.U32 R22, RZ, RZ, R4 ;  /* 0x000000ffff167224 */ /* 0x000fd400078e0004 */
.L_x_15234:
[----:B------:R-:W-:Y:S05]  /*9340*/  BSYNC B2 ;  /* 0x0000000000027941 */ /* 0x000fea0003800000 */
.L_x_15233:
        /* <DEDUP_REMOVED lines=9> */
[----:B------:R-:W-:-:S04]  /*93e0*/  SEL R4, RZ, 0x1, P3 ;  /* 0x00000001ff047807 */ /* 0x000fc80001800000 */
[----:B------:R-:W-:-:S07]  /*93f0*/  PRMT R16, R4, 0x7610, R16 ;  /* 0x0000761004107816 */ /* 0x000fce0000000010 */
.L_x_15229:
        /* <DEDUP_REMOVED lines=12> */
.L_x_15238:
[----:B------:R-:W-:-:S07]  /*94c0*/  IMAD.MOV.U32 R18, RZ, RZ, R22 ;  /* 0x000000ffff127224 */ /* 0x000fce00078e0016 */
.L_x_15239:
[----:B------:R-:W-:Y:S05]  /*94d0*/  BSYNC B2 ;  /* 0x0000000000027941 */ /* 0x000fea0003800000 */
.L_x_15237:
        /* <DEDUP_REMOVED lines=16> */
.L_x_15243:
[----:B------:R-:W-:Y:S05]  /*95e0*/  BSYNC B3 ;  /* 0x0000000000037941 */ /* 0x000fea0003800000 */
.L_x_15242:
        /* <DEDUP_REMOVED lines=41> */
[----:B------:R-:W-:Y:S02]  /*9880*/  LOP3.LUT R23, R5, UR35, R22, 0x96, !PT ;  /* 0x0000002305177c12 */ /* 0x000fe4000f8e9616 */
[----:B------:R-:W-:Y:S01]  /*9890*/  MOV R22, R4 ;  /* 0x0000000400167202 */ /* 0x000fe20000000f00 */
[----:B------:R-:W-:-:S07]  /*98a0*/  IMAD.MOV.U32 R4, RZ, RZ, RZ ;  /* 0x000000ffff047224 */ /* 0x000fce00078e00ff */
.L_x_15241:
[----:B------:R-:W-:Y:S05]  /*98b0*/  BSYNC B2 ;  /* 0x0000000000027941 */ /* 0x000fea0003800000 */
.L_x_15240:
        /* <DEDUP_REMOVED lines=16> */
.L_x_15244:
        /* <DEDUP_REMOVED lines=12> */
.L_x_15247:
[----:B------:R-:W-:-:S07]  /*9a80*/  IMAD.MOV.U32 R3, RZ, RZ, R22 ;  /* 0x000000ffff037224 */ /* 0x000fce00078e0016 */
.L_x_15248:
[----:B------:R-:W-:Y:S05]  /*9a90*/  BSYNC B2 ;  /* 0x0000000000027941 */ /* 0x000fea0003800000 */
.L_x_15246:
        /* <DEDUP_REMOVED lines=16> */
.L_x_15252:
[----:B------:R-:W-:Y:S05]  /*9ba0*/  BSYNC B3 ;  /* 0x0000000000037941 */ /* 0x000fea0003800000 */
.L_x_15251:
        /* <DEDUP_REMOVED lines=44> */
.L_x_15250:
[----:B------:R-:W-:Y:S05]  /*9e70*/  BSYNC B2 ;  /* 0x0000000000027941 */ /* 0x000fea0003800000 */
.L_x_15249:
        /* <DEDUP_REMOVED lines=13> */
.L_x_15245:
        /* <DEDUP_REMOVED lines=12> */
.L_x_15254:
[----:B------:R-:W-:-:S07]  /*a010*/  IMAD.MOV.U32 R3, RZ, RZ, R22 ;  /* 0x000000ffff037224 */ /* 0x000fce00078e0016 */
.L_x_15255:
[----:B------:R-:W-:Y:S05]  /*a020*/  BSYNC B2 ;  /* 0x0000000000027941 */ /* 0x000fea0003800000 */
.L_x_15253:
        /* <DEDUP_REMOVED lines=16> */
.L_x_15259:
[----:B------:R-:W-:Y:S05]  /*a130*/  BSYNC B3 ;  /* 0x0000000000037941 */ /* 0x000fea0003800000 */
.L_x_15258:
        /* <DEDUP_REMOVED lines=44> */
.L_x_15257:
[----:B------:R-:W-:Y:S05]  /*a400*/  BSYNC B2 ;  /* 0x0000000000027941 */ /* 0x000fea0003800000 */
.L_x_15256:
        /* <DEDUP_REMOVED lines=16> */
.L_x_15260:
        /* <DEDUP_REMOVED lines=12> */
.L_x_15263:
[----:B------:R-:W-:-:S07]  /*a5d0*/  IMAD.MOV.U32 R14, RZ, RZ, R22 ;  /* 0x000000ffff0e7224 */ /* 0x000fce00078e0016 */
.L_x_15264:
[----:B------:R-:W-:Y:S05]  /*a5e0*/  BSYNC B2 ;  /* 0x0000000000027941 */ /* 0x000fea0003800000 */
.L_x_15262:
        /* <DEDUP_REMOVED lines=16> */
.L_x_15268:
[----:B------:R-:W-:Y:S05]  /*a6f0*/  BSYNC B3 ;  /* 0x0000000000037941 */ /* 0x000fea0003800000 */
.L_x_15267:
        /* <DEDUP_REMOVED lines=44> */
.L_x_15266:
[----:B------:R-:W-:Y:S05]  /*a9c0*/  BSYNC B2 ;  /* 0x0000000000027941 */ /* 0x000fea0003800000 */
.L_x_15265:
        /* <DEDUP_REMOVED lines=11> */
.L_x_15261:
        /* <DEDUP_REMOVED lines=12> */
.L_x_15270:
[----:B------:R-:W-:-:S07]  /*ab40*/  IMAD.MOV.U32 R18, RZ, RZ, R22 ;  /* 0x000000ffff127224 */ /* 0x000fce00078e0016 */
.L_x_15271:
[----:B------:R-:W-:Y:S05]  /*ab50*/  BSYNC B2 ;  /* 0x0000000000027941 */ /* 0x000fea0003800000 */
.L_x_15269:
        /* <DEDUP_REMOVED lines=16> */
.L_x_15275:
[----:B------:R-:W-:Y:S05]  /*ac60*/  BSYNC B3 ;  /* 0x0000000000037941 */ /* 0x000fea0003800000 */
.L_x_15274:
        /* <DEDUP_REMOVED lines=44> */
.L_x_15273:
[----:B------:R-:W-:Y:S05]  /*af30*/  BSYNC B2 ;  /* 0x0000000000027941 */ /* 0x000fea0003800000 */
.L_x_15272:
        /* <DEDUP_REMOVED lines=16> */
.L_x_15276:
        /* <DEDUP_REMOVED lines=12> */
.L_x_15279:
[----:B------:R-:W-:-:S07]  /*b100*/  IMAD.MOV.U32 R3, RZ, RZ, R22 ;  /* 0x000000ffff037224 */ /* 0x000fce00078e0016 */
.L_x_15280:
[----:B------:R-:W-:Y:S05]  /*b110*/  BSYNC B2 ;  /* 0x0000000000027941 */ /* 0x000fea0003800000 */
.L_x_15278:
        /* <DEDUP_REMOVED lines=16> */
.L_x_15284:
[----:B------:R-:W-:Y:S05]  /*b220*/  BSYNC B3 ;  /* 0x0000000000037941 */ /* 0x000fea0003800000 */
.L_x_15283:
        /* <DEDUP_REMOVED lines=44> */
.L_x_15282:
[----:B------:R-:W-:Y:S05]  /*b4f0*/  BSYNC B2 ;  /* 0x0000000000027941 */ /* 0x000fea0003800000 */
.L_x_15281:
        /* <DEDUP_REMOVED lines=13> */
.L_x_15277:
        /* <DEDUP_REMOVED lines=12> */
.L_x_15286:
[----:B------:R-:W-:-:S07]  /*b690*/  IMAD.MOV.U32 R3, RZ, RZ, R22 ;  /* 0x000000ffff037224 */ /* 0x000fce00078e0016 */
.L_x_15287:
[----:B------:R-:W-:Y:S05]  /*b6a0*/  BSYNC B2 ;  /* 0x0000000000027941 */ /* 0x000fea0003800000 */
.L_x_15285:
        /* <DEDUP_REMOVED lines=16> */
.L_x_15291:
[----:B------:R-:W-:Y:S05]  /*b7b0*/  BSYNC B3 ;  /* 0x0000000000037941 */ /* 0x000fea0003800000 */
.L_x_15290:
        /* <DEDUP_REMOVED lines=40> */
[----:B------:R-:W-:-:S04]  /*ba40*/  IMAD.WIDE.U32 R4, R18, -0x326172a9, RZ ;  /* 0xcd9e8d5712047825 */ /* 0x000fc800078e00ff */
[----:B------:R-:W-:Y:S01]  /*ba50*/  IMAD.MOV.U32 R18, RZ, RZ, RZ ;  /* 0x000000ffff127224 */ /* 0x000fe200078e00ff */
[----:B------:R-:W-:Y:S02]  /*ba60*/  LOP3.LUT R23, R5, UR35, R22, 0x96, !PT ;  /* 0x0000002305177c12 */ /* 0x000fe4000f8e9616 */
[----:B------:R-:W-:-:S07]  /*ba70*/  MOV R22, R4 ;  /* 0x0000000400167202 */ /* 0x000fce0000000f00 */
.L_x_15289:
[----:B------:R-:W-:Y:S05]  /*ba80*/  BSYNC B2 ;  /* 0x0000000000027941 */ /* 0x000fea0003800000 */
.L_x_15288:
        /* <DEDUP_REMOVED lines=16> */
.L_x_15292:
        /* <DEDUP_REMOVED lines=12> */
.L_x_15295:
[----:B------:R-:W-:-:S07]  /*bc50*/  IMAD.MOV.U32 R4, RZ, RZ, R22 ;  /* 0x000000ffff047224 */ /* 0x000fce00078e0016 */
.L_x_15296:
[----:B------:R-:W-:Y:S05]  /*bc60*/  BSYNC B2 ;  /* 0x0000000000027941 */ /* 0x000fea0003800000 */
.L_x_15294:
        /* <DEDUP_REMOVED lines=16> */
.L_x_15300:
[----:B------:R-:W-:Y:S05]  /*bd70*/  BSYNC B3 ;  /* 0x0000000000037941 */ /* 0x000fea0003800000 */
.L_x_15299:
        /* <DEDUP_REMOVED lines=42> */
.L_x_15298:
[----:B------:R-:W-:Y:S05]  /*c020*/  BSYNC B2 ;  /* 0x0000000000027941 */ /* 0x000fea0003800000 */
.L_x_15297:
        /* <DEDUP_REMOVED lines=11> */
.L_x_15293:
        /* <DEDUP_REMOVED lines=12> */
.L_x_15302:
[----:B------:R-:W-:-:S07]  /*c1a0*/  IMAD.MOV.U32 R4, RZ, RZ, R22 ;  /* 0x000000ffff047224 */ /* 0x000fce00078e0016 */
.L_x_15303:
[----:B------:R-:W-:Y:S05]  /*c1b0*/  BSYNC B2 ;  /* 0x0000000000027941 */ /* 0x000fea0003800000 */
.L_x_15301:
        /* <DEDUP_REMOVED lines=16> */
.L_x_15307:
[----:B------:R-:W-:Y:S05]  /*c2c0*/  BSYNC B3 ;  /* 0x0000000000037941 */ /* 0x000fea0003800000 */
.L_x_15306:
        /* <DEDUP_REMOVED lines=42> */
.L_x_15305:
[----:B------:R-:W-:Y:S05]  /*c570*/  BSYNC B2 ;  /* 0x0000000000027941 */ /* 0x000fea0003800000 */
.L_x_15304:
        /* <DEDUP_REMOVED lines=14> */
.L_x_15308:
        /* <DEDUP_REMOVED lines=12> */
.L_x_15311:
[----:B------:R-:W-:-:S07]  /*c720*/  IMAD.MOV.U32 R3, RZ, RZ, R22 ;  /* 0x000000ffff037224 */ /* 0x000fce00078e0016 */
.L_x_15312:
[----:B------:R-:W-:Y:S05]  /*c730*/  BSYNC B2 ;  /* 0x0000000000027941 */ /* 0x000fea0003800000 */
.L_x_15310:
        /* <DEDUP_REMOVED lines=16> */
.L_x_15316:
[----:B------:R-:W-:Y:S05]  /*c840*/  BSYNC B3 ;  /* 0x0000000000037941 */ /* 0x000fea0003800000 */
.L_x_15315:
        /* <DEDUP_REMOVED lines=42> */
.L_x_15314:
[----:B------:R-:W-:Y:S05]  /*caf0*/  BSYNC B2 ;  /* 0x0000000000027941 */ /* 0x000fea0003800000 */
.L_x_15313:
        /* <DEDUP_REMOVED lines=13> */
.L_x_15309:
        /* <DEDUP_REMOVED lines=12> */
.L_x_15318:
[----:B------:R-:W-:-:S07]  /*cc90*/  IMAD.MOV.U32 R3, RZ, RZ, R22 ;  /* 0x000000ffff037224 */ /* 0x000fce00078e0016 */
.L_x_15319:
[----:B------:R-:W-:Y:S05]  /*cca0*/  BSYNC B2 ;  /* 0x0000000000027941 */ /* 0x000fea0003800000 */
.L_x_15317:
        /* <DEDUP_REMOVED lines=16> */
.L_x_15323:
[----:B------:R-:W-:Y:S05]  /*cdb0*/  BSYNC B3 ;  /* 0x0000000000037941 */ /* 0x000fea0003800000 */
.L_x_15322:
        /* <DEDUP_REMOVED lines=42> */
.L_x_15321:
[----:B------:R-:W-:Y:S05]  /*d060*/  BSYNC B2 ;  /* 0x0000000000027941 */ /* 0x000fea0003800000 */
.L_x_15320:
        /* <DEDUP_REMOVED lines=14> */
.L_x_15324:
        /* <DEDUP_REMOVED lines=12> */
.L_x_15327:
[----:B------:R-:W-:-:S07]  /*d210*/  IMAD.MOV.U32 R8, RZ, RZ, R22 ;  /* 0x000000ffff087224 */ /* 0x000fce00078e0016 */
.L_x_15328:
[----:B------:R-:W-:Y:S05]  /*d220*/  BSYNC B2 ;  /* 0x0000000000027941 */ /* 0x000fea0003800000 */
.L_x_15326:
        /* <DEDUP_REMOVED lines=16> */
.L_x_15332:
[----:B------:R-:W-:Y:S05]  /*d330*/  BSYNC B3 ;  /* 0x0000000000037941 */ /* 0x000fea0003800000 */
.L_x_15331:
        /* <DEDUP_REMOVED lines=42> */
.L_x_15330:
[----:B------:R-:W-:Y:S05]  /*d5e0*/  BSYNC B2 ;  /* 0x0000000000027941 */ /* 0x000fea0003800000 */
.L_x_15329:
        /* <DEDUP_REMOVED lines=10> */
.L_x_15325:
        /* <DEDUP_REMOVED lines=12> */
.L_x_15334:
[----:B------:R-:W-:-:S07]  /*d750*/  IMAD.MOV.U32 R38, RZ, RZ, R22 ;  /* 0x000000ffff267224 */ /* 0x000fce00078e0016 */
.L_x_15335:
[----:B------:R-:W-:Y:S05]  /*d760*/  BSYNC B2 ;  /* 0x0000000000027941 */ /* 0x000fea0003800000 */
.L_x_15333:
        /* <DEDUP_REMOVED lines=16> */
.L_x_15339:
[----:B------:R-:W-:Y:S05]  /*d870*/  BSYNC B3 ;  /* 0x0000000000037941 */ /* 0x000fea0003800000 */
.L_x_15338:
        /* <DEDUP_REMOVED lines=42> */
.L_x_15337:
[----:B------:R-:W-:Y:S05]  /*db20*/  BSYNC B2 ;  /* 0x0000000000027941 */ /* 0x000fea0003800000 */
.L_x_15336:
        /* <DEDUP_REMOVED lines=14> */
.L_x_15340:
        /* <DEDUP_REMOVED lines=12> */
.L_x_15343:
[----:B------:R-:W-:-:S07]  /*dcd0*/  IMAD.MOV.U32 R6, RZ, RZ, R22 ;  /* 0x000000ffff067224 */ /* 0x000fce00078e0016 */
.L_x_15344:
[----:B------:R-:W-:Y:S05]  /*dce0*/  BSYNC B2 ;  /* 0x0000000000027941 */ /* 0x000fea0003800000 */
.L_x_15342:
        /* <DEDUP_REMOVED lines=16> */
.L_x_15348:
[----:B------:R-:W-:Y:S05]  /*ddf0*/  BSYNC B3 ;  /* 0x0000000000037941 */ /* 0x000fea0003800000 */
.L_x_15347:
        /* <DEDUP_REMOVED lines=42> */
.L_x_15346:
[----:B------:R-:W-:Y:S05]  /*e0a0*/  BSYNC B2 ;  /* 0x0000000000027941 */ /* 0x000fea0003800000 */
.L_x_15345:
        /* <DEDUP_REMOVED lines=12> */
.L_x_15341:
        /* <DEDUP_REMOVED lines=12> */
[----:B0-----:R-:W-:Y:S02]  /*e230*/  SEL R36, RZ, 0x10000, P4 ;  /* 0x00010000ff247807 */ /* 0x001fe40002000000 */
[----:B------:R-:W-:-:S02]  /*e240*/  LOP3.LUT P4, RZ, R24, 0x2, RZ, 0xc0, !PT ;  /* 0x0000000218ff7812 */ /* 0x000fc4000788c0ff */
[----:B------:R-:W-:Y:S02]  /*e250*/  SEL R39, RZ, 0x1000000, P5 ;  /* 0x01000000ff277807 */ /* 0x000fe40002800000 */
[----:B------:R-:W-:Y:S02]  /*e260*/  SEL R42, RZ, 0x1, P4 ;  /* 0x00000001ff2a7807 */ /* 0x000fe40002000000 */
[----:B------:R-:W-:Y:S02]  /*e270*/  LOP3.LUT P5, RZ, R24, 0x1, RZ, 0xc0, !PT ;  /* 0x0000000118ff7812 */ /* 0x000fe400078ac0ff */
[----:B------:R-:W-:Y:S01]  /*e280*/  LOP3.LUT R39, R41, R39, R36, 0xfe, !PT ;  /* 0x0000002729277212 */ /* 0x000fe200078efe24 */
[----:B------:R-:W-:Y:S01]  /*e290*/  IMAD.WIDE.U32 R42, R42, 0x1000000, RZ ;  /* 0x010000002a2a7825 */ /* 0x000fe200078e00ff */
[----:B------:R-:W-:Y:S02]  /*e2a0*/  SEL R37, RZ, 0x1, P5 ;  /* 0x00000001ff257807 */ /* 0x000fe40002800000 */
[----:B------:R-:W-:-:S02]  /*e2b0*/  SEL R38, RZ, 0x1, P0 ;  /* 0x00000001ff267807 */ /* 0x000fc40000000000 */
        /* <DEDUP_REMOVED lines=8> */
[----:B------:R-:W-:Y:S02]  /*e340*/  SHF.L.U64.HI R41, R40, 0x3, RZ ;  /* 0x0000000328297819 */ /* 0x000fe400000102ff */
        /* <DEDUP_REMOVED lines=24> */
.L_x_15349:
[----:B------:R-:W-:-:S07]  /*e4d0*/  VIADD R40, R40, 0x20 ;  /* 0x0000002028287836 */ /* 0x000fce0000000000 */
.L_x_15220:
[----:B------:R-:W-:Y:S05]  /*e4e0*/  BSYNC B1 ;  /* 0x0000000000017941 */ /* 0x000fea0003800000 */
.L_x_15219:
        /* <DEDUP_REMOVED lines=29> */
.L_x_15353:
[----:B------:R-:W-:-:S07]  /*e6c0*/  MOV R0, R22 ;  /* 0x0000001600007202 */ /* 0x000fce0000000f00 */
.L_x_15354:
[----:B------:R-:W-:Y:S05]  /*e6d0*/  BSYNC B2 ;  /* 0x0000000000027941 */ /* 0x000fea0003800000 */
.L_x_15352:
        /* <DEDUP_REMOVED lines=16> */
.L_x_15358:
[----:B------:R-:W-:Y:S05]  /*e7e0*/  BSYNC B3 ;  /* 0x0000000000037941 */ /* 0x000fea0003800000 */
.L_x_15357:
        /* <DEDUP_REMOVED lines=42> */
.L_x_15356:
[----:B------:R-:W-:Y:S05]  /*ea90*/  BSYNC B2 ;  /* 0x0000000000027941 */ /* 0x000fea0003800000 */
.L_x_15355:
        /* <DEDUP_REMOVED lines=21> */
.L_x_15359:
        /* <DEDUP_REMOVED lines=12> */
.L_x_15362:
[----:B------:R-:W-:-:S07]  /*ecb0*/  IMAD.MOV.U32 R2, RZ, RZ, R22 ;  /* 0x000000ffff027224 */ /* 0x000fce00078e0016 */
.L_x_15363:
[----:B------:R-:W-:Y:S05]  /*ecc0*/  BSYNC B2 ;  /* 0x0000000000027941 */ /* 0x000fea0003800000 */
.L_x_15361:
        /* <DEDUP_REMOVED lines=16> */
.L_x_15367:
[----:B------:R-:W-:Y:S05]  /*edd0*/  BSYNC B3 ;  /* 0x0000000000037941 */ /* 0x000fea0003800000 */
.L_x_15366:
        /* <DEDUP_REMOVED lines=42> */
.L_x_15365:
[----:B------:R-:W-:Y:S05]  /*f080*/  BSYNC B2 ;  /* 0x0000000000027941 */ /* 0x000fea0003800000 */
.L_x_15364:
        /* <DEDUP_REMOVED lines=11> */
.L_x_15360:
        /* <DEDUP_REMOVED lines=12> */
.L_x_15369:
[----:B------:R-:W-:-:S07]  /*f200*/  IMAD.MOV.U32 R2, RZ, RZ, R22 ;  /* 0x000000ffff027224 */ /* 0x000fce00078e0016 */
.L_x_15370:
[----:B------:R-:W-:Y:S05]  /*f210*/  BSYNC B2 ;  /* 0x0000000000027941 */ /* 0x000fea0003800000 */
.L_x_15368:
        /* <DEDUP_REMOVED lines=16> */
.L_x_15374:
[----:B------:R-:W-:Y:S05]  /*f320*/  BSYNC B3 ;  /* 0x0000000000037941 */ /* 0x000fea0003800000 */
.L_x_15373:
        /* <DEDUP_REMOVED lines=42> */
.L_x_15372:
[----:B------:R-:W-:Y:S05]  /*f5d0*/  BSYNC B2 ;  /* 0x0000000000027941 */ /* 0x000fea0003800000 */
.L_x_15371:
        /* <DEDUP_REMOVED lines=16> */
.L_x_15375:
        /* <DEDUP_REMOVED lines=12> */
.L_x_15378:
[----:B------:R-:W-:-:S07]  /*f7a0*/  IMAD.MOV.U32 R0, RZ, RZ, R22 ;  /* 0x000000ffff007224 */ /* 0x000fce00078e0016 */
.L_x_15379:
[----:B------:R-:W-:Y:S05]  /*f7b0*/  BSYNC B2 ;  /* 0x0000000000027941 */ /* 0x000fea0003800000 */
.L_x_15377:
        /* <DEDUP_REMOVED lines=16> */
.L_x_15383:
[----:B------:R-:W-:Y:S05]  /*f8c0*/  BSYNC B3 ;  /* 0x0000000000037941 */ /* 0x000fea0003800000 */
.L_x_15382:
        /* <DEDUP_REMOVED lines=42> */
.L_x_15381:
[----:B------:R-:W-:Y:S05]  /*fb70*/  BSYNC B2 ;  /* 0x0000000000027941 */ /* 0x000fea0003800000 */
.L_x_15380:
        /* <DEDUP_REMOVED lines=13> */
.L_x_15376:
        /* <DEDUP_REMOVED lines=12> */
.L_x_15385:
[----:B------:R-:W-:-:S07]  /*fd10*/  IMAD.MOV.U32 R0, RZ, RZ, R22 ;  /* 0x000000ffff007224 */ /* 0x000fce00078e0016 */
.L_x_15386:
[----:B------:R-:W-:Y:S05]  /*fd20*/  BSYNC B2 ;  /* 0x0000000000027941 */ /* 0x000fea0003800000 */
.L_x_15384:
        /* <DEDUP_REMOVED lines=16> */
.L_x_15390:
[----:B------:R-:W-:Y:S05]  /*fe30*/  BSYNC B3 ;  /* 0x0000000000037941 */ /* 0x000fea0003800000 */
.L_x_15389:
        /* <DEDUP_REMOVED lines=42> */
.L_x_15388:
[----:B------:R-:W-:Y:S05]  /*100e0*/  BSYNC B2 ;  /* 0x0000000000027941 */ /* 0x000fea0003800000 */
.L_x_15387:
        /* <DEDUP_REMOVED lines=16> */
.L_x_15391:
        /* <DEDUP_REMOVED lines=12> */
.L_x_15394:
[----:B------:R-:W-:-:S07]  /*102b0*/  IMAD.MOV.U32 R2, RZ, RZ, R22 ;  /* 0x000000ffff027224 */ /* 0x000fce00078e0016 */
.L_x_15395:
[----:B------:R-:W-:Y:S05]  /*102c0*/  BSYNC B2 ;  /* 0x0000000000027941 */ /* 0x000fea0003800000 */
.L_x_15393:
        /* <DEDUP_REMOVED lines=16> */
.L_x_15399:
[----:B------:R-:W-:Y:S05]  /*103d0*/  BSYNC B3 ;  /* 0x0000000000037941 */ /* 0x000fea0003800000 */
.L_x_15398:
        /* <DEDUP_REMOVED lines=42> */
.L_x_15397:
[----:B------:R-:W-:Y:S05]  /*10680*/  BSYNC B2 ;  /* 0x0000000000027941 */ /* 0x000fea0003800000 */
.L_x_15396:
        /* <DEDUP_REMOVED lines=11> */
.L_x_15392:
        /* <DEDUP_REMOVED lines=12> */
.L_x_15401:
[----:B------:R-:W-:-:S07]  /*10800*/  IMAD.MOV.U32 R2, RZ, RZ, R22 ;  /* 0x000000ffff027224 */ /* 0x000fce00078e0016 */
.L_x_15402:
[----:B------:R-:W-:Y:S05]  /*10810*/  BSYNC B2 ;  /* 0x0000000000027941 */ /* 0x000fea0003800000 */
.L_x_15400:
        /* <DEDUP_REMOVED lines=16> */
.L_x_15406:
[----:B------:R-:W-:Y:S05]  /*10920*/  BSYNC B3 ;  /* 0x0000000000037941 */ /* 0x000fea0003800000 */
.L_x_15405:
        /* <DEDUP_REMOVED lines=42> */
.L_x_15404:
[----:B------:R-:W-:Y:S05]  /*10bd0*/  BSYNC B2 ;  /* 0x0000000000027941 */ /* 0x000fea0003800000 */
.L_x_15403:
        /* <DEDUP_REMOVED lines=16> */
.L_x_15407:
        /* <DEDUP_REMOVED lines=12> */
.L_x_15410:
[----:B------:R-:W-:-:S07]  /*10da0*/  IMAD.MOV.U32 R0, RZ, RZ, R22 ;  /* 0x000000ffff007224 */ /* 0x000fce00078e0016 */
.L_x_15411:
[----:B------:R-:W-:Y:S05]  /*10db0*/  BSYNC B2 ;  /* 0x0000000000027941 */ /* 0x000fea0003800000 */
.L_x_15409:
        /* <DEDUP_REMOVED lines=16> */
.L_x_15415:
[----:B------:R-:W-:Y:S05]  /*10ec0*/  BSYNC B3 ;  /* 0x0000000000037941 */ /* 0x000fea0003800000 */
.L_x_15414:
        /* <DEDUP_REMOVED lines=42> */
.L_x_15413:
[----:B------:R-:W-:Y:S05]  /*11170*/  BSYNC B2 ;  /* 0x0000000000027941 */ /* 0x000fea0003800000 */
.L_x_15412:
        /* <DEDUP_REMOVED lines=13> */
.L_x_15408:
        /* <DEDUP_REMOVED lines=12> */
.L_x_15417:
[----:B------:R-:W-:-:S07]  /*11310*/  IMAD.MOV.U32 R0, RZ, RZ, R22 ;  /* 0x000000ffff007224 */ /* 0x000fce00078e0016 */
.L_x_15418:
[----:B------:R-:W-:Y:S05]  /*11320*/  BSYNC B2 ;  /* 0x0000000000027941 */ /* 0x000fea0003800000 */
.L_x_15416:
        /* <DEDUP_REMOVED lines=16> */
.L_x_15422:
[----:B------:R-:W-:Y:S05]  /*11430*/  BSYNC B3 ;  /* 0x0000000000037941 */ /* 0x000fea0003800000 */
.L_x_15421:
        /* <DEDUP_REMOVED lines=42> */
.L_x_15420:
[----:B------:R-:W-:Y:S05]  /*116e0*/  BSYNC B2 ;  /* 0x0000000000027941 */ /* 0x000fea0003800000 */
.L_x_15419:
        /* <DEDUP_REMOVED lines=16> */
.L_x_15423:
        /* <DEDUP_REMOVED lines=12> */
.L_x_15426:
[----:B------:R-:W-:-:S07]  /*118b0*/  IMAD.MOV.U32 R11, RZ, RZ, R22 ;  /* 0x000000ffff0b7224 */ /* 0x000fce00078e0016 */
.L_x_15427:
[----:B------:R-:W-:Y:S05]  /*118c0*/  BSYNC B2 ;  /* 0x0000000000027941 */ /* 0x000fea0003800000 */
.L_x_15425:
        /* <DEDUP_REMOVED lines=16> */
.L_x_15431:
[----:B------:R-:W-:Y:S05]  /*119d0*/  BSYNC B3 ;  /* 0x0000000000037941 */ /* 0x000fea0003800000 */
.L_x_15430:
        /* <DEDUP_REMOVED lines=42> */
.L_x_15429:
[----:B------:R-:W-:Y:S05]  /*11c80*/  BSYNC B2 ;  /* 0x0000000000027941 */ /* 0x000fea0003800000 */
.L_x_15428:
        /* <DEDUP_REMOVED lines=10> */
.L_x_15424:
        /* <DEDUP_REMOVED lines=12> */
.L_x_15433:
[----:B------:R-:W-:-:S07]  /*11df0*/  IMAD.MOV.U32 R18, RZ, RZ, R22 ;  /* 0x000000ffff127224 */ /* 0x000fce00078e0016 */
.L_x_15434:
[----:B------:R-:W-:Y:S05]  /*11e00*/  BSYNC B2 ;  /* 0x0000000000027941 */ /* 0x000fea0003800000 */
.L_x_15432:
        /* <DEDUP_REMOVED lines=16> */
.L_x_15438:
[----:B------:R-:W-:Y:S05]  /*11f10*/  BSYNC B3 ;  /* 0x0000000000037941 */ /* 0x000fea0003800000 */
.L_x_15437:
        /* <DEDUP_REMOVED lines=42> */
.L_x_15436:
[----:B------:R-:W-:Y:S05]  /*121c0*/  BSYNC B2 ;  /* 0x0000000000027941 */ /* 0x000fea0003800000 */
.L_x_15435:
        /* <DEDUP_REMOVED lines=14> */
.L_x_15439:
        /* <DEDUP_REMOVED lines=12> */
.L_x_15442:
[----:B------:R-:W-:-:S07]  /*12370*/  IMAD.MOV.U32 R9, RZ, RZ, R22 ;  /* 0x000000ffff097224 */ /* 0x000fce00078e0016 */
.L_x_15443:
[----:B------:R-:W-:Y:S05]  /*12380*/  BSYNC B2 ;  /* 0x0000000000027941 */ /* 0x000fea0003800000 */
.L_x_15441:
        /* <DEDUP_REMOVED lines=16> */
.L_x_15447:
[----:B------:R-:W-:Y:S05]  /*12490*/  BSYNC B3 ;  /* 0x0000000000037941 */ /* 0x000fea0003800000 */
.L_x_15446:
        /* <DEDUP_REMOVED lines=42> */
.L_x_15445:
[----:B------:R-:W-:Y:S05]  /*12740*/  BSYNC B2 ;  /* 0x0000000000027941 */ /* 0x000fea0003800000 */
.L_x_15444:
        /* <DEDUP_REMOVED lines=12> */
.L_x_15440:
        /* <DEDUP_REMOVED lines=12> */
.L_x_15449:
[----:B------:R-:W-:-:S07]  /*128d0*/  IMAD.MOV.U32 R18, RZ, RZ, R22 ;  /* 0x000000ffff127224 */ /* 0x000fce00078e0016 */
.L_x_15450:
[----:B------:R-:W-:Y:S05]  /*128e0*/  BSYNC B2 ;  /* 0x0000000000027941 */ /* 0x000fea0003800000 */
.L_x_15448:
        /* <DEDUP_REMOVED lines=16> */
.L_x_15454:
[----:B------:R-:W-:Y:S05]  /*129f0*/  BSYNC B3 ;  /* 0x0000000000037941 */ /* 0x000fea0003800000 */
.L_x_15453:
        /* <DEDUP_REMOVED lines=42> */
.L_x_15452:
[----:B------:R-:W-:Y:S05]  /*12ca0*/  BSYNC B2 ;  /* 0x0000000000027941 */ /* 0x000fea0003800000 */
.L_x_15451:
        /* <DEDUP_REMOVED lines=14> */
.L_x_15455:
        /* <DEDUP_REMOVED lines=12> */
.L_x_15458:
[----:B------:R-:W-:-:S07]  /*12e50*/  IMAD.MOV.U32 R8, RZ, RZ, R22 ;  /* 0x000000ffff087224 */ /* 0x000fce00078e0016 */
.L_x_15459:
[----:B------:R-:W-:Y:S05]  /*12e60*/  BSYNC B2 ;  /* 0x0000000000027941 */ /* 0x000fea0003800000 */
.L_x_15457:
        /* <DEDUP_REMOVED lines=16> */
.L_x_15463:
[----:B------:R-:W-:Y:S05]  /*12f70*/  BSYNC B3 ;  /* 0x0000000000037941 */ /* 0x000fea0003800000 */
.L_x_15462:
        /* <DEDUP_REMOVED lines=42> */
.L_x_15461:
[----:B------:R-:W-:Y:S05]  /*13220*/  BSYNC B2 ;  /* 0x0000000000027941 */ /* 0x000fea0003800000 */
.L_x_15460:
        /* <DEDUP_REMOVED lines=10> */
.L_x_15456:
        /* <DEDUP_REMOVED lines=12> */
.L_x_15465:
[----:B------:R-:W-:-:S07]  /*13390*/  IMAD.MOV.U32 R38, RZ, RZ, R22 ;  /* 0x000000ffff267224 */ /* 0x000fce00078e0016 */
.L_x_15466:
[----:B------:R-:W-:Y:S05]  /*133a0*/  BSYNC B2 ;  /* 0x0000000000027941 */ /* 0x000fea0003800000 */
.L_x_15464:
        /* <DEDUP_REMOVED lines=16> */
.L_x_15470:
[----:B------:R-:W-:Y:S05]  /*134b0*/  BSYNC B3 ;  /* 0x0000000000037941 */ /* 0x000fea0003800000 */
.L_x_15469:
        /* <DEDUP_REMOVED lines=42> */
.L_x_15468:
[----:B------:R-:W-:Y:S05]  /*13760*/  BSYNC B2 ;  /* 0x0000000000027941 */ /* 0x000fea0003800000 */
.L_x_15467:
        /* <DEDUP_REMOVED lines=14> */
.L_x_15471:
        /* <DEDUP_REMOVED lines=12> */
.L_x_15474:
[----:B------:R-:W-:-:S07]  /*13910*/  IMAD.MOV.U32 R6, RZ, RZ, R22 ;  /* 0x000000ffff067224 */ /* 0x000fce00078e0016 */
.L_x_15475:
[----:B------:R-:W-:Y:S05]  /*13920*/  BSYNC B2 ;  /* 0x0000000000027941 */ /* 0x000fea0003800000 */
.L_x_15473:
        /* <DEDUP_REMOVED lines=16> */
.L_x_15479:
[----:B------:R-:W-:Y:S05]  /*13a30*/  BSYNC B3 ;  /* 0x0000000000037941 */ /* 0x000fea0003800000 */
.L_x_15478:
        /* <DEDUP_REMOVED lines=42> */
.L_x_15477:
[----:B------:R-:W-:Y:S05]  /*13ce0*/  BSYNC B2 ;  /* 0x0000000000027941 */ /* 0x000fea0003800000 */
.L_x_15476:
        /* <DEDUP_REMOVED lines=12> */
.L_x_15472:
        /* <DEDUP_REMOVED lines=54> */
.L_x_15480:
[----:B------:R-:W-:-:S07]  /*14110*/  VIADD R40, R40, 0x20 ;  /* 0x0000002028287836 */ /* 0x000fce0000000000 */
.L_x_15351:
[----:B------:R-:W-:Y:S05]  /*14120*/  BSYNC B1 ;  /* 0x0000000000017941 */ /* 0x000fea0003800000 */
.L_x_15350:
        /* <DEDUP_REMOVED lines=29> */
.L_x_15484:
[----:B------:R-:W-:-:S07]  /*14300*/  MOV R41, R22 ;  /* 0x0000001600297202 */ /* 0x000fce0000000f00 */
.L_x_15485:
[----:B------:R-:W-:Y:S05]  /*14310*/  BSYNC B2 ;  /* 0x0000000000027941 */ /* 0x000fea0003800000 */
.L_x_15483:
        /* <DEDUP_REMOVED lines=16> */
.L_x_15489:
[----:B------:R-:W-:Y:S05]  /*14420*/  BSYNC B3 ;  /* 0x0000000000037941 */ /* 0x000fea0003800000 */
.L_x_15488:
        /* <DEDUP_REMOVED lines=42> */
.L_x_15487:
[----:B------:R-:W-:Y:S05]  /*146d0*/  BSYNC B2 ;  /* 0x0000000000027941 */ /* 0x000fea0003800000 */
.L_x_15486:
        /* <DEDUP_REMOVED lines=21> */
.L_x_15490:
        /* <DEDUP_REMOVED lines=12> */
.L_x_15493:
[----:B------:R-:W-:-:S07]  /*148f0*/  IMAD.MOV.U32 R16, RZ, RZ, R22 ;  /* 0x000000ffff107224 */ /* 0x000fce00078e0016 */
.L_x_15494:
[----:B------:R-:W-:Y:S05]  /*14900*/  BSYNC B2 ;  /* 0x0000000000027941 */ /* 0x000fea0003800000 */
.L_x_15492:
        /* <DEDUP_REMOVED lines=16> */
.L_x_15498:
[----:B------:R-:W-:Y:S05]  /*14a10*/  BSYNC B3 ;  /* 0x0000000000037941 */ /* 0x000fea0003800000 */
.L_x_15497:
        /* <DEDUP_REMOVED lines=42> */
.L_x_15496:
[----:B------:R-:W-:Y:S05]  /*14cc0*/  BSYNC B2 ;  /* 0x0000000000027941 */ /* 0x000fea0003800000 */
.L_x_15495:
        /* <DEDUP_REMOVED lines=10> */
.L_x_15491:
        /* <DEDUP_REMOVED lines=12> */
.L_x_15500:
[----:B------:R-:W-:-:S07]  /*14e30*/  IMAD.MOV.U32 R36, RZ, RZ, R22 ;  /* 0x000000ffff247224 */ /* 0x000fce00078e0016 */
.L_x_15501:
[----:B------:R-:W-:Y:S05]  /*14e40*/  BSYNC B2 ;  /* 0x0000000000027941 */ /* 0x000fea0003800000 */
.L_x_15499:
        /* <DEDUP_REMOVED lines=16> */
.L_x_15505:
[----:B------:R-:W-:Y:S05]  /*14f50*/  BSYNC B3 ;  /* 0x0000000000037941 */ /* 0x000fea0003800000 */
.L_x_15504:
        /* <DEDUP_REMOVED lines=42> */
.L_x_15503:
[----:B------:R-:W-:Y:S05]  /*15200*/  BSYNC B2 ;  /* 0x0000000000027941 */ /* 0x000fea0003800000 */
.L_x_15502:
        /* <DEDUP_REMOVED lines=16> */
.L_x_15506:
        /* <DEDUP_REMOVED lines=12> */
.L_x_15509:
[----:B------:R-:W-:-:S07]  /*153d0*/  IMAD.MOV.U32 R15, RZ, RZ, R22 ;  /* 0x000000ffff0f7224 */ /* 0x000fce00078e0016 */
.L_x_15510:
[----:B------:R-:W-:Y:S05]  /*153e0*/  BSYNC B2 ;  /* 0x0000000000027941 */ /* 0x000fea0003800000 */
.L_x_15508:
        /* <DEDUP_REMOVED lines=16> */
.L_x_15514:
[----:B------:R-:W-:Y:S05]  /*154f0*/  BSYNC B3 ;  /* 0x0000000000037941 */ /* 0x000fea0003800000 */
.L_x_15513:
        /* <DEDUP_REMOVED lines=42> */
.L_x_15512:
[----:B------:R-:W-:Y:S05]  /*157a0*/  BSYNC B2 ;  /* 0x0000000000027941 */ /* 0x000fea0003800000 */
.L_x_15511:
        /* <DEDUP_REMOVED lines=12> */
.L_x_15507:
        /* <DEDUP_REMOVED lines=12> */
.L_x_15516:
[----:B------:R-:W-:-:S07]  /*15930*/  IMAD.MOV.U32 R18, RZ, RZ, R22 ;  /* 0x000000ffff127224 */ /* 0x000fce00078e0016 */
.L_x_15517:
[----:B------:R-:W-:Y:S05]  /*15940*/  BSYNC B2 ;  /* 0x0000000000027941 */ /* 0x000fea0003800000 */
.L_x_15515:
        /* <DEDUP_REMOVED lines=16> */
.L_x_15521:
[----:B------:R-:W-:Y:S05]  /*15a50*/  BSYNC B3 ;  /* 0x0000000000037941 */ /* 0x000fea0003800000 */
.L_x_15520:
        /* <DEDUP_REMOVED lines=39> */
[----:B------:R-:W-:Y:S01]  /*15cd0*/  LOP3.LUT R21, R21, UR36, R22, 0x96, !PT ;  /* 0x0000002415157c12 */ /* 0x000fe2000f8e9616 */
[----:B------:R-:W-:-:S05]  /*15ce0*/  IMAD.WIDE.U32 R22, R23, -0x326172a9, RZ ;  /* 0xcd9e8d5717167825 */ /* 0x000fca00078e00ff */
[----:B------:R-:W-:-:S07]  /*15cf0*/  LOP3.LUT R23, R23, UR35, R42, 0x96, !PT ;  /* 0x0000002317177c12 */ /* 0x000fce000f8e962a */
.L_x_15519:
[----:B------:R-:W-:Y:S05]  /*15d00*/  BSYNC B2 ;  /* 0x0000000000027941 */ /* 0x000fea0003800000 */
.L_x_15518:
        /* <DEDUP_REMOVED lines=16> */
.L_x_15522:
        /* <DEDUP_REMOVED lines=12> */
.L_x_15525:
[----:B------:R-:W-:-:S07]  /*15ed0*/  IMAD.MOV.U32 R14, RZ, RZ, R22 ;  /* 0x000000ffff0e7224 */ /* 0x000fce00078e0016 */
.L_x_15526:
[----:B------:R-:W-:Y:S05]  /*15ee0*/  BSYNC B2 ;  /* 0x0000000000027941 */ /* 0x000fea0003800000 */
.L_x_15524:
        /* <DEDUP_REMOVED lines=16> */
.L_x_15530:
[----:B------:R-:W-:Y:S05]  /*15ff0*/  BSYNC B3 ;  /* 0x0000000000037941 */ /* 0x000fea0003800000 */
.L_x_15529:
        /* <DEDUP_REMOVED lines=42> */
.L_x_15528:
[----:B------:R-:W-:Y:S05]  /*162a0*/  BSYNC B2 ;  /* 0x0000000000027941 */ /* 0x000fea0003800000 */
.L_x_15527:
        /* <DEDUP_REMOVED lines=10> */
.L_x_15523:
        /* <DEDUP_REMOVED lines=12> */
.L_x_15532:
[----:B------:R-:W-:-:S07]  /*16410*/  IMAD.MOV.U32 R41, RZ, RZ, R22 ;  /* 0x000000ffff297224 */ /* 0x000fce00078e0016 */
.L_x_15533:
[----:B------:R-:W-:Y:S05]  /*16420*/  BSYNC B2 ;  /* 0x0000000000027941 */ /* 0x000fea0003800000 */
.L_x_15531:
        /* <DEDUP_REMOVED lines=16> */
.L_x_15537:
[----:B------:R-:W-:Y:S05]  /*16530*/  BSYNC B3 ;  /* 0x0000000000037941 */ /* 0x000fea0003800000 */
.L_x_15536:
        /* <DEDUP_REMOVED lines=42> */
.L_x_15535:
[----:B------:R-:W-:Y:S05]  /*167e0*/  BSYNC B2 ;  /* 0x0000000000027941 */ /* 0x000fea0003800000 */
.L_x_15534:
        /* <DEDUP_REMOVED lines=16> */
.L_x_15538:
        /* <DEDUP_REMOVED lines=12> */
.L_x_15541:
[----:B------:R-:W-:-:S07]  /*169b0*/  IMAD.MOV.U32 R13, RZ, RZ, R22 ;  /* 0x000000ffff0d7224 */ /* 0x000fce00078e0016 */
.L_x_15542:
[----:B------:R-:W-:Y:S05]  /*169c0*/  BSYNC B2 ;  /* 0x0000000000027941 */ /* 0x000fea0003800000 */
.L_x_15540:
        /* <DEDUP_REMOVED lines=16> */
.L_x_15546:
[----:B------:R-:W-:Y:S05]  /*16ad0*/  BSYNC B3 ;  /* 0x0000000000037941 */ /* 0x000fea0003800000 */
.L_x_15545:
        /* <DEDUP_REMOVED lines=42> */
.L_x_15544:
[----:B------:R-:W-:Y:S05]  /*16d80*/  BSYNC B2 ;  /* 0x0000000000027941 */ /* 0x000fea0003800000 */
.L_x_15543:
        /* <DEDUP_REMOVED lines=12> */
.L_x_15539:
        /* <DEDUP_REMOVED lines=12> */
.L_x_15548:
[----:B------:R-:W-:-:S07]  /*16f10*/  IMAD.MOV.U32 R18, RZ, RZ, R22 ;  /* 0x000000ffff127224 */ /* 0x000fce00078e0016 */
.L_x_15549:
[----:B------:R-:W-:Y:S05]  /*16f20*/  BSYNC B2 ;  /* 0x0000000000027941 */ /* 0x000fea0003800000 */
.L_x_15547:
        /* <DEDUP_REMOVED lines=16> */
.L_x_15553:
[----:B------:R-:W-:Y:S05]  /*17030*/  BSYNC B3 ;  /* 0x0000000000037941 */ /* 0x000fea0003800000 */
.L_x_15552:
        /* <DEDUP_REMOVED lines=42> */
.L_x_15551:
[----:B------:R-:W-:Y:S05]  /*172e0*/  BSYNC B2 ;  /* 0x0000000000027941 */ /* 0x000fea0003800000 */
.L_x_15550:
        /* <DEDUP_REMOVED lines=16> */
.L_x_15554:
        /* <DEDUP_REMOVED lines=12> */
.L_x_15557:
[----:B------:R-:W-:-:S07]  /*174b0*/  IMAD.MOV.U32 R11, RZ, RZ, R22 ;  /* 0x000000ffff0b7224 */ /* 0x000fce00078e0016 */
.L_x_15558:
[----:B------:R-:W-:Y:S05]  /*174c0*/  BSYNC B2 ;  /* 0x0000000000027941 */ /* 0x000fea0003800000 */
.L_x_15556:
        /* <DEDUP_REMOVED lines=16> */
.L_x_15562:
[----:B------:R-:W-:Y:S05]  /*175d0*/  BSYNC B3 ;  /* 0x0000000000037941 */ /* 0x000fea0003800000 */
.L_x_15561:
        /* <DEDUP_REMOVED lines=42> */
.L_x_15560:
[----:B------:R-:W-:Y:S05]  /*17880*/  BSYNC B2 ;  /* 0x0000000000027941 */ /* 0x000fea0003800000 */
.L_x_15559:
        /* <DEDUP_REMOVED lines=10> */
.L_x_15555:
        /* <DEDUP_REMOVED lines=12> */
.L_x_15564:
[----:B------:R-:W-:-:S07]  /*179f0*/  IMAD.MOV.U32 R38, RZ, RZ, R22 ;  /* 0x000000ffff267224 */ /* 0x000fce00078e0016 */
.L_x_15565:
[----:B------:R-:W-:Y:S05]  /*17a00*/  BSYNC B2 ;  /* 0x0000000000027941 */ /* 0x000fea0003800000 */
.L_x_15563:
        /* <DEDUP_REMOVED lines=16> */
.L_x_15569:
[----:B------:R-:W-:Y:S05]  /*17b10*/  BSYNC B3 ;  /* 0x0000000000037941 */ /* 0x000fea0003800000 */
.L_x_15568:
        /* <DEDUP_REMOVED lines=42> */
.L_x_15567:
[----:B------:R-:W-:Y:S05]  /*17dc0*/  BSYNC B2 ;  /* 0x0000000000027941 */ /* 0x000fea0003800000 */
.L_x_15566:
        /* <DEDUP_REMOVED lines=14> */
.L_x_15570:
        /* <DEDUP_REMOVED lines=12> */
.L_x_15573:
[----:B------:R-:W-:-:S07]  /*17f70*/  IMAD.MOV.U32 R9, RZ, RZ, R22 ;  /* 0x000000ffff097224 */ /* 0x000fce00078e0016 */
.L_x_15574:
[----:B------:R-:W-:Y:S05]  /*17f80*/  BSYNC B2 ;  /* 0x0000000000027941 */ /* 0x000fea0003800000 */
.L_x_15572:
        /* <DEDUP_REMOVED lines=16> */
.L_x_15578:
[----:B------:R-:W-:Y:S05]  /*18090*/  BSYNC B3 ;  /* 0x0000000000037941 */ /* 0x000fea0003800000 */
.L_x_15577:
        /* <DEDUP_REMOVED lines=42> */
.L_x_15576:
[----:B------:R-:W-:Y:S05]  /*18340*/  BSYNC B2 ;  /* 0x0000000000027941 */ /* 0x000fea0003800000 */
.L_x_15575:
        /* <DEDUP_REMOVED lines=12> */
.L_x_15571:
        /* <DEDUP_REMOVED lines=12> */
.L_x_15580:
[----:B------:R-:W-:-:S07]  /*184d0*/  IMAD.MOV.U32 R18, RZ, RZ, R22 ;  /* 0x000000ffff127224 */ /* 0x000fce00078e0016 */
.L_x_15581:
[----:B------:R-:W-:Y:S05]  /*184e0*/  BSYNC B2 ;  /* 0x0000000000027941 */ /* 0x000fea0003800000 */
.L_x_15579:
        /* <DEDUP_REMOVED lines=16> */
.L_x_15585:
[----:B------:R-:W-:Y:S05]  /*185f0*/  BSYNC B3 ;  /* 0x0000000000037941 */ /* 0x000fea0003800000 */
.L_x_15584:
        /* <DEDUP_REMOVED lines=42> */
.L_x_15583:
[----:B------:R-:W-:Y:S05]  /*188a0*/  BSYNC B2 ;  /* 0x0000000000027941 */ /* 0x000fea0003800000 */
.L_x_15582:
        /* <DEDUP_REMOVED lines=14> */
.L_x_15586:
        /* <DEDUP_REMOVED lines=12> */
.L_x_15589:
[----:B------:R-:W-:-:S07]  /*18a50*/  IMAD.MOV.U32 R8, RZ, RZ, R22 ;  /* 0x000000ffff087224 */ /* 0x000fce00078e0016 */
.L_x_15590:
[----:B------:R-:W-:Y:S05]  /*18a60*/  BSYNC B2 ;  /* 0x0000000000027941 */ /* 0x000fea0003800000 */
.L_x_15588:
        /* <DEDUP_REMOVED lines=16> */
.L_x_15594:
[----:B------:R-:W-:Y:S05]  /*18b70*/  BSYNC B3 ;  /* 0x0000000000037941 */ /* 0x000fea0003800000 */
.L_x_15593:
        /* <DEDUP_REMOVED lines=42> */
.L_x_15592:
[----:B------:R-:W-:Y:S05]  /*18e20*/  BSYNC B2 ;  /* 0x0000000000027941 */ /* 0x000fea0003800000 */
.L_x_15591:
        /* <DEDUP_REMOVED lines=10> */
.L_x_15587:
        /* <DEDUP_REMOVED lines=12> */
.L_x_15596:
[----:B------:R-:W-:-:S07]  /*18f90*/  IMAD.MOV.U32 R38, RZ, RZ, R22 ;  /* 0x000000ffff267224 */ /* 0x000fce00078e0016 */
.L_x_15597:
[----:B------:R-:W-:Y:S05]  /*18fa0*/  BSYNC B2 ;  /* 0x0000000000027941 */ /* 0x000fea0003800000 */
.L_x_15595:
        /* <DEDUP_REMOVED lines=16> */
.L_x_15601:
[----:B------:R-:W-:Y:S05]  /*190b0*/  BSYNC B3 ;  /* 0x0000000000037941 */ /* 0x000fea0003800000 */
.L_x_15600:
        /* <DEDUP_REMOVED lines=42> */
.L_x_15599:
[----:B------:R-:W-:Y:S05]  /*19360*/  BSYNC B2 ;  /* 0x0000000000027941 */ /* 0x000fea0003800000 */
.L_x_15598:
        /* <DEDUP_REMOVED lines=14> */
.L_x_15602:
        /* <DEDUP_REMOVED lines=12> */
.L_x_15605:
[----:B------:R-:W-:-:S07]  /*19510*/  IMAD.MOV.U32 R6, RZ, RZ, R22 ;  /* 0x000000ffff067224 */ /* 0x000fce00078e0016 */
.L_x_15606:
[----:B------:R-:W-:Y:S05]  /*19520*/  BSYNC B2 ;  /* 0x0000000000027941 */ /* 0x000fea0003800000 */
.L_x_15604:
        /* <DEDUP_REMOVED lines=16> */
.L_x_15610:
[----:B------:R-:W-:Y:S05]  /*19630*/  BSYNC B3 ;  /* 0x0000000000037941 */ /* 0x000fea0003800000 */
.L_x_15609:
        /* <DEDUP_REMOVED lines=42> */
.L_x_15608:
[----:B------:R-:W-:Y:S05]  /*198e0*/  BSYNC B2 ;  /* 0x0000000000027941 */ /* 0x000fea0003800000 */
.L_x_15607:
        /* <DEDUP_REMOVED lines=12> */
.L_x_15603:
        /* <DEDUP_REMOVED lines=54> */
.L_x_15611:
[----:B------:R-:W-:-:S07]  /*19d10*/  VIADD R40, R40, 0x20 ;  /* 0x0000002028287836 */ /* 0x000fce0000000000 */
.L_x_15482:
[----:B------:R-:W-:Y:S05]  /*19d20*/  BSYNC B1 ;  /* 0x0000000000017941 */ /* 0x000fea0003800000 */
.L_x_15481:
        /* <DEDUP_REMOVED lines=29> */
.L_x_15615:
[----:B------:R-:W-:-:S07]  /*19f00*/  MOV R41, R22 ;  /* 0x0000001600297202 */ /* 0x000fce0000000f00 */
.L_x_15616:
[----:B------:R-:W-:Y:S05]  /*19f10*/  BSYNC B2 ;  /* 0x0000000000027941 */ /* 0x000fea0003800000 */
.L_x_15614:
        /* <DEDUP_REMOVED lines=16> */
.L_x_15620:
[----:B------:R-:W-:Y:S05]  /*1a020*/  BSYNC B3 ;  /* 0x0000000000037941 */ /* 0x000fea0003800000 */
.L_x_15619:
        /* <DEDUP_REMOVED lines=42> */
.L_x_15618:
[----:B------:R-:W-:Y:S05]  /*1a2d0*/  BSYNC B2 ;  /* 0x0000000000027941 */ /* 0x000fea0003800000 */
.L_x_15617:
        /* <DEDUP_REMOVED lines=21> */
.L_x_15621:
        /* <DEDUP_REMOVED lines=12> */
.L_x_15624:
[----:B------:R-:W-:-:S07]  /*1a4f0*/  IMAD.MOV.U32 R16, RZ, RZ, R22 ;  /* 0x000000ffff107224 */ /* 0x000fce00078e0016 */
.L_x_15625:
[----:B------:R-:W-:Y:S05]  /*1a500*/  BSYNC B2 ;  /* 0x0000000000027941 */ /* 0x000fea0003800000 */
.L_x_15623:
        /* <DEDUP_REMOVED lines=16> */
.L_x_15629:
[----:B------:R-:W-:Y:S05]  /*1a610*/  BSYNC B3 ;  /* 0x0000000000037941 */ /* 0x000fea0003800000 */
.L_x_15628:
        /* <DEDUP_REMOVED lines=42> */
.L_x_15627:
[----:B------:R-:W-:Y:S05]  /*1a8c0*/  BSYNC B2 ;  /* 0x0000000000027941 */ /* 0x000fea0003800000 */
.L_x_15626:
        /* <DEDUP_REMOVED lines=10> */
.L_x_15622:
        /* <DEDUP_REMOVED lines=12> */
.L_x_15631:
[----:B------:R-:W-:-:S07]  /*1aa30*/  IMAD.MOV.U32 R36, RZ, RZ, R22 ;  /* 0x000000ffff247224 */ /* 0x000fce00078e0016 */
.L_x_15632:
[----:B------:R-:W-:Y:S05]  /*1aa40*/  BSYNC B2 ;  /* 0x0000000000027941 */ /* 0x000fea0003800000 */
.L_x_15630:
        /* <DEDUP_REMOVED lines=16> */
.L_x_15636:
[----:B------:R-:W-:Y:S05]  /*1ab50*/  BSYNC B3 ;  /* 0x0000000000037941 */ /* 0x000fea0003800000 */
.L_x_15635:
        /* <DEDUP_REMOVED lines=42> */
.L_x_15634:
[----:B------:R-:W-:Y:S05]  /*1ae00*/  BSYNC B2 ;  /* 0x0000000000027941 */ /* 0x000fea0003800000 */
.L_x_15633:
        /* <DEDUP_REMOVED lines=16> */
.L_x_15637:
        /* <DEDUP_REMOVED lines=12> */
.L_x_15640:
[----:B------:R-:W-:-:S07]  /*1afd0*/  IMAD.MOV.U32 R15, RZ, RZ, R22 ;  /* 0x000000ffff0f7224 */ /* 0x000fce00078e0016 */
.L_x_15641:
[----:B------:R-:W-:Y:S05]  /*1afe0*/  BSYNC B2 ;  /* 0x0000000000027941 */ /* 0x000fea0003800000 */
.L_x_15639:
        /* <DEDUP_REMOVED lines=16> */
.L_x_15645:
[----:B------:R-:W-:Y:S05]  /*1b0f0*/  BSYNC B3 ;  /* 0x0000000000037941 */ /* 0x000fea0003800000 */
.L_x_15644:
        /* <DEDUP_REMOVED lines=42> */
.L_x_15643:
[----:B------:R-:W-:Y:S05]  /*1b3a0*/  BSYNC B2 ;  /* 0x0000000000027941 */ /* 0x000fea0003800000 */
.L_x_15642:
        /* <DEDUP_REMOVED lines=12> */
.L_x_15638:
        /* <DEDUP_REMOVED lines=12> */
.L_x_15647:
[----:B------:R-:W-:-:S07]  /*1b530*/  IMAD.MOV.U32 R18, RZ, RZ, R22 ;  /* 0x000000ffff127224 */ /* 0x000fce00078e0016 */
.L_x_15648:
[----:B------:R-:W-:Y:S05]  /*1b540*/  BSYNC B2 ;  /* 0x0000000000027941 */ /* 0x000fea0003800000 */
.L_x_15646:
        /* <DEDUP_REMOVED lines=16> */
.L_x_15652:
[----:B------:R-:W-:Y:S05]  /*1b650*/  BSYNC B3 ;  /* 0x0000000000037941 */ /* 0x000fea0003800000 */
.L_x_15651:
        /* <DEDUP_REMOVED lines=42> */
.L_x_15650:
[----:B------:R-:W-:Y:S05]  /*1b900*/  BSYNC B2 ;  /* 0x0000000000027941 */ /* 0x000fea0003800000 */
.L_x_15649:
        /* <DEDUP_REMOVED lines=16> */
.L_x_15653:
        /* <DEDUP_REMOVED lines=12> */
.L_x_15656:
[----:B------:R-:W-:-:S07]  /*1bad0*/  IMAD.MOV.U32 R14, RZ, RZ, R22 ;  /* 0x000000ffff0e7224 */ /* 0x000fce00078e0016 */
.L_x_15657:
[----:B------:R-:W-:Y:S05]  /*1bae0*/  BSYNC B2 ;  /* 0x0000000000027941 */ /* 0x000fea0003800000 */
.L_x_15655:
        /* <DEDUP_REMOVED lines=16> */
.L_x_15661:
[----:B------:R-:W-:Y:S05]  /*1bbf0*/  BSYNC B3 ;  /* 0x0000000000037941 */ /* 0x000fea0003800000 */
.L_x_15660:
        /* <DEDUP_REMOVED lines=42> */
.L_x_15659:
[----:B------:R-:W-:Y:S05]  /*1bea0*/  BSYNC B2 ;  /* 0x0000000000027941 */ /* 0x000fea0003800000 */
.L_x_15658:
        /* <DEDUP_REMOVED lines=10> */
.L_x_15654:
        /* <DEDUP_REMOVED lines=12> */
.L_x_15663:
[----:B------:R-:W-:-:S07]  /*1c010*/  IMAD.MOV.U32 R41, RZ, RZ, R22 ;  /* 0x000000ffff297224 */ /* 0x000fce00078e0016 */
.L_x_15664:
[----:B------:R-:W-:Y:S05]  /*1c020*/  BSYNC B2 ;  /* 0x0000000000027941 */ /* 0x000fea0003800000 */
.L_x_15662:
        /* <DEDUP_REMOVED lines=16> */
.L_x_15668:
[----:B------:R-:W-:Y:S05]  /*1c130*/  BSYNC B3 ;  /* 0x0000000000037941 */ /* 0x000fea0003800000 */
.L_x_15667:
        /* <DEDUP_REMOVED lines=42> */
.L_x_15666:
[----:B------:R-:W-:Y:S05]  /*1c3e0*/  BSYNC B2 ;  /* 0x0000000000027941 */ /* 0x000fea0003800000 */
.L_x_15665:
        /* <DEDUP_REMOVED lines=16> */
.L_x_15669:
        /* <DEDUP_REMOVED lines=12> */
.L_x_15672:
[----:B------:R-:W-:-:S07]  /*1c5b0*/  IMAD.MOV.U32 R13, RZ, RZ, R22 ;  /* 0x000000ffff0d7224 */ /* 0x000fce00078e0016 */
.L_x_15673:
[----:B------:R-:W-:Y:S05]  /*1c5c0*/  BSYNC B2 ;  /* 0x0000000000027941 */ /* 0x000fea0003800000 */
.L_x_15671:
        /* <DEDUP_REMOVED lines=16> */
.L_x_15677:
[----:B------:R-:W-:Y:S05]  /*1c6d0*/  BSYNC B3 ;  /* 0x0000000000037941 */ /* 0x000fea0003800000 */
.L_x_15676:
        /* <DEDUP_REMOVED lines=42> */
.L_x_15675:
[----:B------:R-:W-:Y:S05]  /*1c980*/  BSYNC B2 ;  /* 0x0000000000027941 */ /* 0x000fea0003800000 */
.L_x_15674:
        /* <DEDUP_REMOVED lines=12> */
.L_x_15670:
        /* <DEDUP_REMOVED lines=12> */
.L_x_15679:
[----:B------:R-:W-:-:S07]  /*1cb10*/  IMAD.MOV.U32 R18, RZ, RZ, R22 ;  /* 0x000000ffff127224 */ /* 0x000fce00078e0016 */
.L_x_15680:
[----:B------:R-:W-:Y:S05]  /*1cb20*/  BSYNC B2 ;  /* 0x0000000000027941 */ /* 0x000fea0003800000 */
.L_x_15678:
        /* <DEDUP_REMOVED lines=16> */
.L_x_15684:
[----:B------:R-:W-:Y:S05]  /*1cc30*/  BSYNC B3 ;  /* 0x0000000000037941 */ /* 0x000fea0003800000 */
.L_x_15683:
        /* <DEDUP_REMOVED lines=42> */
.L_x_15682:
[----:B------:R-:W-:Y:S05]  /*1cee0*/  BSYNC B2 ;  /* 0x0000000000027941 */ /* 0x000fea0003800000 */
.L_x_15681:
        /* <DEDUP_REMOVED lines=16> */
.L_x_15685:
        /* <DEDUP_REMOVED lines=12> */
.L_x_15688:
[----:B------:R-:W-:-:S07]  /*1d0b0*/  IMAD.MOV.U32 R11, RZ, RZ, R22 ;  /* 0x000000ffff0b7224 */ /* 0x000fce00078e0016 */
.L_x_15689:
[----:B------:R-:W-:Y:S05]  /*1d0c0*/  BSYNC B2 ;  /* 0x0000000000027941 */ /* 0x000fea0003800000 */
.L_x_15687:
        /* <DEDUP_REMOVED lines=16> */
.L_x_15693:
[----:B------:R-:W-:Y:S05]  /*1d1d0*/  BSYNC B3 ;  /* 0x0000000000037941 */ /* 0x000fea0003800000 */
.L_x_15692:
        /* <DEDUP_REMOVED lines=42> */
.L_x_15691:
[----:B------:R-:W-:Y:S05]  /*1d480*/  BSYNC B2 ;  /* 0x0000000000027941 */ /* 0x000fea0003800000 */
.L_x_15690:
        /* <DEDUP_REMOVED lines=10> */
.L_x_15686:
        /* <DEDUP_REMOVED lines=12> */
.L_x_15695:
[----:B------:R-:W-:-:S07]  /*1d5f0*/  IMAD.MOV.U32 R38, RZ, RZ, R22 ;  /* 0x000000ffff267224 */ /* 0x000fce00078e0016 */
.L_x_15696:
[----:B------:R-:W-:Y:S05]  /*1d600*/  BSYNC B2 ;  /* 0x0000000000027941 */ /* 0x000fea0003800000 */
.L_x_15694:
        /* <DEDUP_REMOVED lines=16> */
.L_x_15700:
[----:B------:R-:W-:Y:S05]  /*1d710*/  BSYNC B3 ;  /* 0x0000000000037941 */ /* 0x000fea0003800000 */
.L_x_15699:
        /* <DEDUP_REMOVED lines=42> */
.L_x_15698:
[----:B------:R-:W-:Y:S05]  /*1d9c0*/  BSYNC B2 ;  /* 0x0000000000027941 */ /* 0x000fea0003800000 */
.L_x_15697:
        /* <DEDUP_REMOVED lines=14> */
.L_x_15701:
        /* <DEDUP_REMOVED lines=12> */
.L_x_15704:
[----:B------:R-:W-:-:S07]  /*1db70*/  IMAD.MOV.U32 R9, RZ, RZ, R22 ;  /* 0x000000ffff097224 */ /* 0x000fce00078e0016 */
.L_x_15705:
[----:B------:R-:W-:Y:S05]  /*1db80*/  BSYNC B2 ;  /* 0x0000000000027941 */ /* 0x000fea0003800000 */
.L_x_15703:
        /* <DEDUP_REMOVED lines=16> */
.L_x_15709:
[----:B------:R-:W-:Y:S05]  /*1dc90*/  BSYNC B3 ;  /* 0x0000000000037941 */ /* 0x000fea0003800000 */
.L_x_15708:
        /* <DEDUP_REMOVED lines=42> */
.L_x_15707:
[----:B------:R-:W-:Y:S05]  /*1df40*/  BSYNC B2 ;  /* 0x0000000000027941 */ /* 0x000fea0003800000 */
.L_x_15706:
        /* <DEDUP_REMOVED lines=12> */
.L_x_15702:
        /* <DEDUP_REMOVED lines=12> */
.L_x_15711:
[----:B------:R-:W-:-:S07]  /*1e0d0*/  IMAD.MOV.U32 R18, RZ, RZ, R22 ;  /* 0x000000ffff127224 */ /* 0x000fce00078e0016 */
.L_x_15712:
[----:B------:R-:W-:Y:S05]  /*1e0e0*/  BSYNC B2 ;  /* 0x0000000000027941 */ /* 0x000fea0003800000 */
.L_x_15710:
        /* <DEDUP_REMOVED lines=16> */
.L_x_15716:
[----:B------:R-:W-:Y:S05]  /*1e1f0*/  BSYNC B3 ;  /* 0x0000000000037941 */ /* 0x000fea0003800000 */
.L_x_15715:
        /* <DEDUP_REMOVED lines=42> */
.L_x_15714:
[----:B------:R-:W-:Y:S05]  /*1e4a0*/  BSYNC B2 ;  /* 0x0000000000027941 */ /* 0x000fea0003800000 */
.L_x_15713:
        /* <DEDUP_REMOVED lines=14> */
.L_x_15717:
        /* <DEDUP_REMOVED lines=12> */
.L_x_15720:
[----:B------:R-:W-:-:S07]  /*1e650*/  IMAD.MOV.U32 R8, RZ, RZ, R22 ;  /* 0x000000ffff087224 */ /* 0x000fce00078e0016 */
.L_x_15721:
[----:B------:R-:W-:Y:S05]  /*1e660*/  BSYNC B2 ;  /* 0x0000000000027941 */ /* 0x000fea0003800000 */
.L_x_15719:
        /* <DEDUP_REMOVED lines=16> */
.L_x_15725:
[----:B------:R-:W-:Y:S05]  /*1e770*/  BSYNC B3 ;  /* 0x0000000000037941 */ /* 0x000fea0003800000 */
.L_x_15724:
        /* <DEDUP_REMOVED lines=42> */
.L_x_15723:
[----:B------:R-:W-:Y:S05]  /*1ea20*/  BSYNC B2 ;  /* 0x0000000000027941 */ /* 0x000fea0003800000 */
.L_x_15722:
        /* <DEDUP_REMOVED lines=10> */
.L_x_15718:
        /* <DEDUP_REMOVED lines=12> */
.L_x_15727:
[----:B------:R-:W-:-:S07]  /*1eb90*/  IMAD.MOV.U32 R38, RZ, RZ, R22 ;  /* 0x000000ffff267224 */ /* 0x000fce00078e0016 */
.L_x_15728:
[----:B------:R-:W-:Y:S05]  /*1eba0*/  BSYNC B2 ;  /* 0x0000000000027941 */ /* 0x000fea0003800000 */
.L_x_15726:
        /* <DEDUP_REMOVED lines=16> */
.L_x_15732:
[----:B------:R-:W-:Y:S05]  /*1ecb0*/  BSYNC B3 ;  /* 0x0000000000037941 */ /* 0x000fea0003800000 */
.L_x_15731:
        /* <DEDUP_REMOVED lines=42> */
.L_x_15730:
[----:B------:R-:W-:Y:S05]  /*1ef60*/  BSYNC B2 ;  /* 0x0000000000027941 */ /* 0x000fea0003800000 */
.L_x_15729:
        /* <DEDUP_REMOVED lines=14> */
.L_x_15733:
        /* <DEDUP_REMOVED lines=12> */
.L_x_15736:
[----:B------:R-:W-:-:S07]  /*1f110*/  IMAD.MOV.U32 R6, RZ, RZ, R22 ;  /* 0x000000ffff067224 */ /* 0x000fce00078e0016 */
.L_x_15737:
[----:B------:R-:W-:Y:S05]  /*1f120*/  BSYNC B2 ;  /* 0x0000000000027941 */ /* 0x000fea0003800000 */
.L_x_15735:
        /* <DEDUP_REMOVED lines=16> */
.L_x_15741:
[----:B------:R-:W-:Y:S05]  /*1f230*/  BSYNC B3 ;  /* 0x0000000000037941 */ /* 0x000fea0003800000 */
.L_x_15740:
        /* <DEDUP_REMOVED lines=42> */
.L_x_15739:
[----:B------:R-:W-:Y:S05]  /*1f4e0*/  BSYNC B2 ;  /* 0x0000000000027941 */ /* 0x000fea0003800000 */
.L_x_15738:
        /* <DEDUP_REMOVED lines=12> */
.L_x_15734:
        /* <DEDUP_REMOVED lines=54> */
.L_x_15742:
[----:B------:R-:W-:-:S07]  /*1f910*/  VIADD R40, R40, 0x20 ;  /* 0x0000002028287836 */ /* 0x000fce0000000000 */
.L_x_15613:
[----:B------:R-:W-:Y:S05]  /*1f920*/  BSYNC B1 ;  /* 0x0000000000017941 */ /* 0x000fea0003800000 */
.L_x_15612:
        /* <DEDUP_REMOVED lines=29> */
.L_x_15746:
[----:B------:R-:W-:-:S07]  /*1fb00*/  MOV R41, R22 ;  /* 0x0000001600297202 */ /* 0x000fce0000000f00 */
.L_x_15747:
[----:B------:R-:W-:Y:S05]  /*1fb10*/  BSYNC B2 ;  /* 0x0000000000027941 */ /* 0x000fea0003800000 */
.L_x_15745:
        /* <DEDUP_REMOVED lines=16> */
.L_x_15751:
[----:B------:R-:W-:Y:S05]  /*1fc20*/  BSYNC B3 ;  /* 0x0000000000037941 */ /* 0x000fea0003800000 */
.L_x_15750:
        /* <DEDUP_REMOVED lines=42> */
.L_x_15749:
[----:B------:R-:W-:Y:S05]  /*1fed0*/  BSYNC B2 ;  /* 0x0000000000027941 */ /* 0x000fea0003800000 */
.L_x_15748:
        /* <DEDUP_REMOVED lines=21> */
.L_x_15752:
        /* <DEDUP_REMOVED lines=12> */
.L_x_15755:
[----:B------:R-:W-:-:S07]  /*200f0*/  IMAD.MOV.U32 R16, RZ, RZ, R22 ;  /* 0x000000ffff107224 */ /* 0x000fce00078e0016 */
.L_x_15756:
[----:B------:R-:W-:Y:S05]  /*20100*/  BSYNC B2 ;  /* 0x0000000000027941 */ /* 0x000fea0003800000 */
.L_x_15754:
        /* <DEDUP_REMOVED lines=16> */
.L_x_15760:
[----:B------:R-:W-:Y:S05]  /*20210*/  BSYNC B3 ;  /* 0x0000000000037941 */ /* 0x000fea0003800000 */
.L_x_15759:
        /* <DEDUP_REMOVED lines=42> */
.L_x_15758:
[----:B------:R-:W-:Y:S05]  /*204c0*/  BSYNC B2 ;  /* 0x0000000000027941 */ /* 0x000fea0003800000 */
.L_x_15757:
        /* <DEDUP_REMOVED lines=10> */
.L_x_15753:
        /* <DEDUP_REMOVED lines=12> */
.L_x_15762:
[----:B------:R-:W-:-:S07]  /*20630*/  IMAD.MOV.U32 R36, RZ, RZ, R22 ;  /* 0x000000ffff247224 */ /* 0x000fce00078e0016 */
.L_x_15763:
[----:B------:R-:W-:Y:S05]  /*20640*/  BSYNC B2 ;  /* 0x0000000000027941 */ /* 0x000fea0003800000 */
.L_x_15761:
        /* <DEDUP_REMOVED lines=16> */
.L_x_15767:
[----:B------:R-:W-:Y:S05]  /*20750*/  BSYNC B3 ;  /* 0x0000000000037941 */ /* 0x000fea0003800000 */
.L_x_15766:
        /* <DEDUP_REMOVED lines=42> */
.L_x_15765:
[----:B------:R-:W-:Y:S05]  /*20a00*/  BSYNC B2 ;  /* 0x0000000000027941 */ /* 0x000fea0003800000 */
.L_x_15764:
        /* <DEDUP_REMOVED lines=16> */
.L_x_15768:
        /* <DEDUP_REMOVED lines=12> */
.L_x_15771:
[----:B------:R-:W-:-:S07]  /*20bd0*/  IMAD.MOV.U32 R15, RZ, RZ, R22 ;  /* 0x000000ffff0f7224 */ /* 0x000fce00078e0016 */
.L_x_15772:
[----:B------:R-:W-:Y:S05]  /*20be0*/  BSYNC B2 ;  /* 0x0000000000027941 */ /* 0x000fea0003800000 */
.L_x_15770:
        /* <DEDUP_REMOVED lines=16> */
.L_x_15776:
[----:B------:R-:W-:Y:S05]  /*20cf0*/  BSYNC B3 ;  /* 0x0000000000037941 */ /* 0x000fea0003800000 */
.L_x_15775:
        /* <DEDUP_REMOVED lines=42> */
.L_x_15774:
[----:B------:R-:W-:Y:S05]  /*20fa0*/  BSYNC B2 ;  /* 0x0000000000027941 */ /* 0x000fea0003800000 */
.L_x_15773:
        /* <DEDUP_REMOVED lines=12> */
.L_x_15769:
        /* <DEDUP_REMOVED lines=12> */
.L_x_15778:
[----:B------:R-:W-:-:S07]  /*21130*/  IMAD.MOV.U32 R18, RZ, RZ, R22 ;  /* 0x000000ffff127224 */ /* 0x000fce00078e0016 */
.L_x_15779:
[----:B------:R-:W-:Y:S05]  /*21140*/  BSYNC B2 ;  /* 0x0000000000027941 */ /* 0x000fea0003800000 */
.L_x_15777:
        /* <DEDUP_REMOVED lines=16> */
.L_x_15783:
[----:B------:R-:W-:Y:S05]  /*21250*/  BSYNC B3 ;  /* 0x0000000000037941 */ /* 0x000fea0003800000 */
.L_x_15782:
        /* <DEDUP_REMOVED lines=42> */
.L_x_15781:
[----:B------:R-:W-:Y:S05]  /*21500*/  BSYNC B2 ;  /* 0x0000000000027941 */ /* 0x000fea0003800000 */
.L_x_15780:
        /* <DEDUP_REMOVED lines=16> */
.L_x_15784:
        /* <DEDUP_REMOVED lines=12> */
.L_x_15787:
[----:B------:R-:W-:-:S07]  /*216d0*/  MOV R14, R22 ;  /* 0x00000016000e7202 */ /* 0x000fce0000000f00 */
.L_x_15788:
[----:B------:R-:W-:Y:S05]  /*216e0*/  BSYNC B2 ;  /* 0x0000000000027941 */ /* 0x000fea0003800000 */
.L_x_15786:
        /* <DEDUP_REMOVED lines=16> */
.L_x_15792:
[----:B------:R-:W-:Y:S05]  /*217f0*/  BSYNC B3 ;  /* 0x0000000000037941 */ /* 0x000fea0003800000 */
.L_x_15791:
        /* <DEDUP_REMOVED lines=42> */
.L_x_15790:
[----:B------:R-:W-:Y:S05]  /*21aa0*/  BSYNC B2 ;  /* 0x0000000000027941 */ /* 0x000fea0003800000 */
.L_x_15789:
        /* <DEDUP_REMOVED lines=10> */
.L_x_15785:
        /* <DEDUP_REMOVED lines=12> */
.L_x_15794:
[----:B------:R-:W-:-:S07]  /*21c10*/  MOV R41, R22 ;  /* 0x0000001600297202 */ /* 0x000fce0000000f00 */
.L_x_15795:
[----:B------:R-:W-:Y:S05]  /*21c20*/  BSYNC B2 ;  /* 0x0000000000027941 */ /* 0x000fea0003800000 */
.L_x_15793:
        /* <DEDUP_REMOVED lines=16> */
.L_x_15799:
[----:B------:R-:W-:Y:S05]  /*21d30*/  BSYNC B3 ;  /* 0x0000000000037941 */ /* 0x000fea0003800000 */
.L_x_15798:
        /* <DEDUP_REMOVED lines=42> */
.L_x_15797:
[----:B------:R-:W-:Y:S05]  /*21fe0*/  BSYNC B2 ;  /* 0x0000000000027941 */ /* 0x000fea0003800000 */
.L_x_15796:
        /* <DEDUP_REMOVED lines=16> */
.L_x_15800:
        /* <DEDUP_REMOVED lines=12> */
.L_x_15803:
[----:B------:R-:W-:-:S07]  /*221b0*/  IMAD.MOV.U32 R13, RZ, RZ, R22 ;  /* 0x000000ffff0d7224 */ /* 0x000fce00078e0016 */
.L_x_15804:
[----:B------:R-:W-:Y:S05]  /*221c0*/  BSYNC B2 ;  /* 0x0000000000027941 */ /* 0x000fea0003800000 */
.L_x_15802:
        /* <DEDUP_REMOVED lines=16> */
.L_x_15808:
[----:B------:R-:W-:Y:S05]  /*222d0*/  BSYNC B3 ;  /* 0x0000000000037941 */ /* 0x000fea0003800000 */
.L_x_15807:
        /* <DEDUP_REMOVED lines=42> */
.L_x_15806:
[----:B------:R-:W-:Y:S05]  /*22580*/  BSYNC B2 ;  /* 0x0000000000027941 */ /* 0x000fea0003800000 */
.L_x_15805:
        /* <DEDUP_REMOVED lines=12> */
.L_x_15801:
        /* <DEDUP_REMOVED lines=12> */
.L_x_15810:
[----:B------:R-:W-:-:S07]  /*22710*/  IMAD.MOV.U32 R18, RZ, RZ, R22 ;  /* 0x000000ffff127224 */ /* 0x000fce00078e0016 */
.L_x_15811:
[----:B------:R-:W-:Y:S05]  /*22720*/  BSYNC B2 ;  /* 0x0000000000027941 */ /* 0x000fea0003800000 */
.L_x_15809:
        /* <DEDUP_REMOVED lines=16> */
.L_x_15815:
[----:B------:R-:W-:Y:S05]  /*22830*/  BSYNC B3 ;  /* 0x0000000000037941 */ /* 0x000fea0003800000 */
.L_x_15814:
        /* <DEDUP_REMOVED lines=42> */
.L_x_15813:
[----:B------:R-:W-:Y:S05]  /*22ae0*/  BSYNC B2 ;  /* 0x0000000000027941 */ /* 0x000fea0003800000 */
.L_x_15812:
        /* <DEDUP_REMOVED lines=16> */
.L_x_15816:
        /* <DEDUP_REMOVED lines=12> */
.L_x_15819:
[----:B------:R-:W-:-:S07]  /*22cb0*/  IMAD.MOV.U32 R11, RZ, RZ, R22 ;  /* 0x000000ffff0b7224 */ /* 0x000fce00078e0016 */
.L_x_15820:
[----:B------:R-:W-:Y:S05]  /*22cc0*/  BSYNC B2 ;  /* 0x0000000000027941 */ /* 0x000fea0003800000 */
.L_x_15818:
        /* <DEDUP_REMOVED lines=16> */
.L_x_15824:
[----:B------:R-:W-:Y:S05]  /*22dd0*/  BSYNC B3 ;  /* 0x0000000000037941 */ /* 0x000fea0003800000 */
.L_x_15823:
        /* <DEDUP_REMOVED lines=42> */
.L_x_15822:
[----:B------:R-:W-:Y:S05]  /*23080*/  BSYNC B2 ;  /* 0x0000000000027941 */ /* 0x000fea0003800000 */
.L_x_15821:
        /* <DEDUP_REMOVED lines=10> */
.L_x_15817:
        /* <DEDUP_REMOVED lines=12> */
.L_x_15826:
[----:B------:R-:W-:-:S07]  /*231f0*/  IMAD.MOV.U32 R38, RZ, RZ, R22 ;  /* 0x000000ffff267224 */ /* 0x000fce00078e0016 */
.L_x_15827:
[----:B------:R-:W-:Y:S05]  /*23200*/  BSYNC B2 ;  /* 0x0000000000027941 */ /* 0x000fea0003800000 */
.L_x_15825:
        /* <DEDUP_REMOVED lines=16> */
.L_x_15831:
[----:B------:R-:W-:Y:S05]  /*23310*/  BSYNC B3 ;  /* 0x0000000000037941 */ /* 0x000fea0003800000 */
.L_x_15830:
        /* <DEDUP_REMOVED lines=42> */
.L_x_15829:
[----:B------:R-:W-:Y:S05]  /*235c0*/  BSYNC B2 ;  /* 0x0000000000027941 */ /* 0x000fea0003800000 */
.L_x_15828:
        /* <DEDUP_REMOVED lines=14> */
.L_x_15832:
        /* <DEDUP_REMOVED lines=12> */
.L_x_15835:
[----:B------:R-:W-:-:S07]  /*23770*/  MOV R9, R22 ;  /* 0x0000001600097202 */ /* 0x000fce0000000f00 */
.L_x_15836:
[----:B------:R-:W-:Y:S05]  /*23780*/  BSYNC B2 ;  /* 0x0000000000027941 */ /* 0x000fea0003800000 */
.L_x_15834:
        /* <DEDUP_REMOVED lines=16> */
.L_x_15840:
[----:B------:R-:W-:Y:S05]  /*23890*/  BSYNC B3 ;  /* 0x0000000000037941 */ /* 0x000fea0003800000 */
.L_x_15839:
        /* <DEDUP_REMOVED lines=42> */
.L_x_15838:
[----:B------:R-:W-:Y:S05]  /*23b40*/  BSYNC B2 ;  /* 0x0000000000027941 */ /* 0x000fea0003800000 */
.L_x_15837:
        /* <DEDUP_REMOVED lines=12> */
.L_x_15833:
        /* <DEDUP_REMOVED lines=12> */
.L_x_15842:
[----:B------:R-:W-:-:S07]  /*23cd0*/  MOV R18, R22 ;  /* 0x0000001600127202 */ /* 0x000fce0000000f00 */
.L_x_15843:
[----:B------:R-:W-:Y:S05]  /*23ce0*/  BSYNC B2 ;  /* 0x0000000000027941 */ /* 0x000fea0003800000 */
.L_x_15841:
        /* <DEDUP_REMOVED lines=16> */
.L_x_15847:
[----:B------:R-:W-:Y:S05]  /*23df0*/  BSYNC B3 ;  /* 0x0000000000037941 */ /* 0x000fea0003800000 */
.L_x_15846:
        /* <DEDUP_REMOVED lines=42> */
.L_x_15845:
[----:B------:R-:W-:Y:S05]  /*240a0*/  BSYNC B2 ;  /* 0x0000000000027941 */ /* 0x000fea0003800000 */
.L_x_15844:
[----:B------:R-:W-:-:S05]  /*240b0*/  I2FP.F32.U32 R18, R18 ;  /* 0x0000001200127245 */ /* 0x000fca0000201000 */
[----:B------:R-:W-:-:S05]  /*240c0*/  FFMA.FTZ R18, R18, R60, 1.1641532182693481445e-10 ;  /* 0x2f00000012127423 */ /* 0x000fca000001003c */
[----:B------:R-:W-:Y:S02]  /*240d0*/  FSETP.GTU.FTZ.AND P4, PT, R18, R76, PT ;  /* 0x0000004c1200720b */ /* 0x000fe40003f9c000 */
[----:B------:R-:W-:-:S05]  /*240e0*/  SHF.L.U32 R18, R39, 0x10, RZ ;  /* 0x0000001027127819 */ /* 0x000fca00000006ff */
[----:B------:R-:W-:Y:S01]  /*240f0*/  FMUL.FTZ R37, R18, R61 ;  /* 0x0000003d12257220 */ /* 0x000fe20000410000 */
[----:B------:R-:W-:-:S04]  /*24100*/  PRMT R18, R39, 0x7632, R18 ;  /* 0x0000763227127816 */ /* 0x000fc80000000012 */
        /* <DEDUP_REMOVED lines=8> */
.L_x_15848:
        /* <DEDUP_REMOVED lines=12> */
.L_x_15851:
[----:B------:R-:W-:-:S07]  /*24250*/  IMAD.MOV.U32 R8, RZ, RZ, R22 ;  /* 0x000000ffff087224 */ /* 0x000fce00078e0016 */
.L_x_15852:
[----:B------:R-:W-:Y:S05]  /*24260*/  BSYNC B2 ;  /* 0x0000000000027941 */ /* 0x000fea0003800000 */
.L_x_15850:
        /* <DEDUP_REMOVED lines=16> */
.L_x_15856:
[----:B------:R-:W-:Y:S05]  /*24370*/  BSYNC B3 ;  /* 0x0000000000037941 */ /* 0x000fea0003800000 */
.L_x_15855:
        /* <DEDUP_REMOVED lines=42> */
.L_x_15854:
[----:B------:R-:W-:Y:S05]  /*24620*/  BSYNC B2 ;  /* 0x0000000000027941 */ /* 0x000fea0003800000 */
.L_x_15853:
        /* <DEDUP_REMOVED lines=10> */
.L_x_15849:
        /* <DEDUP_REMOVED lines=12> */
.L_x_15858:
[----:B------:R-:W-:-:S07]  /*24790*/  IMAD.MOV.U32 R38, RZ, RZ, R22 ;  /* 0x000000ffff267224 */ /* 0x000fce00078e0016 */
.L_x_15859:
[----:B------:R-:W-:Y:S05]  /*247a0*/  BSYNC B2 ;  /* 0x0000000000027941 */ /* 0x000fea0003800000 */
.L_x_15857:
        /* <DEDUP_REMOVED lines=16> */
.L_x_15863:
[----:B------:R-:W-:Y:S05]  /*248b0*/  BSYNC B3 ;  /* 0x0000000000037941 */ /* 0x000fea0003800000 */
.L_x_15862:
        /* <DEDUP_REMOVED lines=42> */
.L_x_15861:
[----:B------:R-:W-:Y:S05]  /*24b60*/  BSYNC B2 ;  /* 0x0000000000027941 */ /* 0x000fea0003800000 */
.L_x_15860:
        /* <DEDUP_REMOVED lines=14> */
.L_x_15864:
        /* <DEDUP_REMOVED lines=12> */
.L_x_15867:
[----:B------:R-:W-:-:S07]  /*24d10*/  IMAD.MOV.U32 R6, RZ, RZ, R22 ;  /* 0x000000ffff067224 */ /* 0x000fce00078e0016 */
.L_x_15868:
[----:B------:R-:W-:Y:S05]  /*24d20*/  BSYNC B2 ;  /* 0x0000000000027941 */ /* 0x000fea0003800000 */
.L_x_15866:
        /* <DEDUP_REMOVED lines=16> */
.L_x_15872:
[----:B------:R-:W-:Y:S05]  /*24e30*/  BSYNC B3 ;  /* 0x0000000000037941 */ /* 0x000fea0003800000 */
.L_x_15871:
        /* <DEDUP_REMOVED lines=41> */
[----:B------:R-:W-:-:S07]  /*250d0*/  LOP3.LUT R23, R23, UR35, R36, 0x96, !PT ;  /* 0x0000002317177c12 */ /* 0x000fce000f8e9624 */
.L_x_15870:
[----:B------:R-:W-:Y:S05]  /*250e0*/  BSYNC B2 ;  /* 0x0000000000027941 */ /* 0x000fea0003800000 */
.L_x_15869:
        /* <DEDUP_REMOVED lines=8> */
[----:B------:R-:W-:-:S05]  /*25170*/  @P0 PRMT R6, R31, 0x7632, R6 ;  /* 0x000076321f060816 */ /* 0x000fca0000000006 */
[----:B------:R-:W-:-:S04]  /*25180*/  @P0 IMAD.U32 R6, R6, 0x10000, RZ ;  /* 0x0001000006060824 */ /* 0x000fc800078e00ff */
[----:B------:R-:W-:Y:S01]  /*25190*/  @P0 FADD.FTZ R56, R6, R56 ;  /* 0x0000003806380221 */ /* 0x000fe20000010000 */
[----:B------:R-:W-:-:S07]  /*251a0*/  SEL R6, RZ, 0x1, P2 ;  /* 0x00000001ff067807 */ /* 0x000fce0001000000 */
.L_x_15865:
        /* <DEDUP_REMOVED lines=10> */
[----:B------:R-:W-:Y:S02]  /*25250*/  LOP3.LUT P2, RZ, R24, 0x10, RZ, 0xc0, !PT ;  /* 0x0000001018ff7812 */ /* 0x000fe4000784c0ff */
[----:B------:R-:W-:Y:S02]  /*25260*/  SHF.L.U32 R60, R40, 0x3, RZ ;  /* 0x00000003283c7819 */ /* 0x000fe400000006ff */
[----:B0-----:R-:W-:-:S02]  /*25270*/  SEL R36, RZ, 0x10000, P4 ;  /* 0x00010000ff247807 */ /* 0x001fc40002000000 */
[C---:B------:R-:W-:Y:S02]  /*25280*/  LOP3.LUT P4, RZ, R24.reuse, 0x2, RZ, 0xc0, !PT ;  /* 0x0000000218ff7812 */ /* 0x040fe4000788c0ff */
        /* <DEDUP_REMOVED lines=40> */
.L_x_15873:
[----:B------:R-:W-:-:S07]  /*25510*/  VIADD R40, R40, 0x20 ;  /* 0x0000002028287836 */ /* 0x000fce0000000000 */
.L_x_15744:
[----:B------:R-:W-:Y:S05]  /*25520*/  BSYNC B1 ;  /* 0x0000000000017941 */ /* 0x000fea0003800000 */
.L_x_15743:
        /* <DEDUP_REMOVED lines=29> */
.L_x_15877:
[----:B------:R-:W-:-:S07]  /*25700*/  IMAD.MOV.U32 R41, RZ, RZ, R22 ;  /* 0x000000ffff297224 */ /* 0x000fce00078e0016 */
.L_x_15878:
[----:B------:R-:W-:Y:S05]  /*25710*/  BSYNC B2 ;  /* 0x0000000000027941 */ /* 0x000fea0003800000 */
.L_x_15876:
        /* <DEDUP_REMOVED lines=16> */
.L_x_15882:
[----:B------:R-:W-:Y:S05]  /*25820*/  BSYNC B3 ;  /* 0x0000000000037941 */ /* 0x000fea0003800000 */
.L_x_15881:
        /* <DEDUP_REMOVED lines=42> */
.L_x_15880:
[----:B------:R-:W-:Y:S05]  /*25ad0*/  BSYNC B2 ;  /* 0x0000000000027941 */ /* 0x000fea0003800000 */
.L_x_15879:
        /* <DEDUP_REMOVED lines=21> */
.L_x_15883:
        /* <DEDUP_REMOVED lines=12> */
.L_x_15886:
[----:B------:R-:W-:-:S07]  /*25cf0*/  IMAD.MOV.U32 R16, RZ, RZ, R22 ;  /* 0x000000ffff107224 */ /* 0x000fce00078e0016 */
.L_x_15887:
[----:B------:R-:W-:Y:S05]  /*25d00*/  BSYNC B2 ;  /* 0x0000000000027941 */ /* 0x000fea0003800000 */
.L_x_15885:
        /* <DEDUP_REMOVED lines=16> */
.L_x_15891:
[----:B------:R-:W-:Y:S05]  /*25e10*/  BSYNC B3 ;  /* 0x0000000000037941 */ /* 0x000fea0003800000 */
.L_x_15890:
        /* <DEDUP_REMOVED lines=42> */
.L_x_15889:
[----:B------:R-:W-:Y:S05]  /*260c0*/  BSYNC B2 ;  /* 0x0000000000027941 */ /* 0x000fea0003800000 */
.L_x_15888:
        /* <DEDUP_REMOVED lines=10> */
.L_x_15884:
        /* <DEDUP_REMOVED lines=12> */
.L_x_15893:
[----:B------:R-:W-:-:S07]  /*26230*/  IMAD.MOV.U32 R36, RZ, RZ, R22 ;  /* 0x000000ffff247224 */ /* 0x000fce00078e0016 */
.L_x_15894:
[----:B------:R-:W-:Y:S05]  /*26240*/  BSYNC B2 ;  /* 0x0000000000027941 */ /* 0x000fea0003800000 */
.L_x_15892:
        /* <DEDUP_REMOVED lines=16> */
.L_x_15898:
[----:B------:R-:W-:Y:S05]  /*26350*/  BSYNC B3 ;  /* 0x0000000000037941 */ /* 0x000fea0003800000 */
.L_x_15897:
        /* <DEDUP_REMOVED lines=42> */
.L_x_15896:
[----:B------:R-:W-:Y:S05]  /*26600*/  BSYNC B2 ;  /* 0x0000000000027941 */ /* 0x000fea0003800000 */
.L_x_15895:
        /* <DEDUP_REMOVED lines=16> */
.L_x_15899:
        /* <DEDUP_REMOVED lines=12> */
.L_x_15902:
[----:B------:R-:W-:-:S07]  /*267d0*/  MOV R15, R22 ;  /* 0x00000016000f7202 */ /* 0x000fce0000000f00 */
.L_x_15903:
[----:B------:R-:W-:Y:S05]  /*267e0*/  BSYNC B2 ;  /* 0x0000000000027941 */ /* 0x000fea0003800000 */
.L_x_15901:
        /* <DEDUP_REMOVED lines=16> */
.L_x_15907:
[----:B------:R-:W-:Y:S05]  /*268f0*/  BSYNC B3 ;  /* 0x0000000000037941 */ /* 0x000fea0003800000 */
.L_x_15906:
        /* <DEDUP_REMOVED lines=42> */
.L_x_15905:
[----:B------:R-:W-:Y:S05]  /*26ba0*/  BSYNC B2 ;  /* 0x0000000000027941 */ /* 0x000fea0003800000 */
.L_x_15904:
        /* <DEDUP_REMOVED lines=12> */
.L_x_15900:
        /* <DEDUP_REMOVED lines=12> */
.L_x_15909:
[----:B------:R-:W-:-:S07]  /*26d30*/  MOV R18, R22 ;  /* 0x0000001600127202 */ /* 0x000fce0000000f00 */
.L_x_15910:
[----:B------:R-:W-:Y:S05]  /*26d40*/  BSYNC B2 ;  /* 0x0000000000027941 */ /* 0x000fea0003800000 */
.L_x_15908:
        /* <DEDUP_REMOVED lines=16> */
.L_x_15914:
[----:B------:R-:W-:Y:S05]  /*26e50*/  BSYNC B3 ;  /* 0x0000000000037941 */ /* 0x000fea0003800000 */
.L_x_15913:
        /* <DEDUP_REMOVED lines=42> */
.L_x_15912:
[----:B------:R-:W-:Y:S05]  /*27100*/  BSYNC B2 ;  /* 0x0000000000027941 */ /* 0x000fea0003800000 */
.L_x_15911:
        /* <DEDUP_REMOVED lines=16> */
.L_x_15915:
        /* <DEDUP_REMOVED lines=12> */
.L_x_15918:
[----:B------:R-:W-:-:S07]  /*272d0*/  IMAD.MOV.U32 R14, RZ, RZ, R22 ;  /* 0x000000ffff0e7224 */ /* 0x000fce00078e0016 */
.L_x_15919:
[----:B------:R-:W-:Y:S05]  /*272e0*/  BSYNC B2 ;  /* 0x0000000000027941 */ /* 0x000fea0003800000 */
.L_x_15917:
        /* <DEDUP_REMOVED lines=16> */
.L_x_15923:
[----:B------:R-:W-:Y:S05]  /*273f0*/  BSYNC B3 ;  /* 0x0000000000037941 */ /* 0x000fea0003800000 */
.L_x_15922:
        /* <DEDUP_REMOVED lines=42> */
.L_x_15921:
[----:B------:R-:W-:Y:S05]  /*276a0*/  BSYNC B2 ;  /* 0x0000000000027941 */ /* 0x000fea0003800000 */
.L_x_15920:
        /* <DEDUP_REMOVED lines=10> */
.L_x_15916:
        /* <DEDUP_REMOVED lines=12> */
.L_x_15925:
[----:B------:R-:W-:-:S07]  /*27810*/  IMAD.MOV.U32 R41, RZ, RZ, R22 ;  /* 0x000000ffff297224 */ /* 0x000fce00078e0016 */
.L_x_15926:
[----:B------:R-:W-:Y:S05]  /*27820*/  BSYNC B2 ;  /* 0x0000000000027941 */ /* 0x000fea0003800000 */
.L_x_15924:
        /* <DEDUP_REMOVED lines=16> */
.L_x_15930:
[----:B------:R-:W-:Y:S05]  /*27930*/  BSYNC B3 ;  /* 0x0000000000037941 */ /* 0x000fea0003800000 */
.L_x_15929:
        /* <DEDUP_REMOVED lines=42> */
.L_x_15928:
[----:B------:R-:W-:Y:S05]  /*27be0*/  BSYNC B2 ;  /* 0x0000000000027941 */ /* 0x000fea0003800000 */
.L_x_15927:
        /* <DEDUP_REMOVED lines=16> */
.L_x_15931:
        /* <DEDUP_REMOVED lines=12> */
.L_x_15934:
[----:B------:R-:W-:-:S07]  /*27db0*/  IMAD.MOV.U32 R13, RZ, RZ, R22 ;  /* 0x000000ffff0d7224 */ /* 0x000fce00078e0016 */
.L_x_15935:
[----:B------:R-:W-:Y:S05]  /*27dc0*/  BSYNC B2 ;  /* 0x0000000000027941 */ /* 0x000fea0003800000 */
.L_x_15933:
        /* <DEDUP_REMOVED lines=16> */
.L_x_15939:
[----:B------:R-:W-:Y:S05]  /*27ed0*/  BSYNC B3 ;  /* 0x0000000000037941 */ /* 0x000fea0003800000 */
.L_x_15938:
        /* <DEDUP_REMOVED lines=42> */
.L_x_15937:
[----:B------:R-:W-:Y:S05]  /*28180*/  BSYNC B2 ;  /* 0x0000000000027941 */ /* 0x000fea0003800000 */
.L_x_15936:
        /* <DEDUP_REMOVED lines=12> */
.L_x_15932:
        /* <DEDUP_REMOVED lines=12> */
.L_x_15941:
[----:B------:R-:W-:-:S07]  /*28310*/  IMAD.MOV.U32 R18, RZ, RZ, R22 ;  /* 0x000000ffff127224 */ /* 0x000fce00078e0016 */
.L_x_15942:
[----:B------:R-:W-:Y:S05]  /*28320*/  BSYNC B2 ;  /* 0x0000000000027941 */ /* 0x000fea0003800000 */
.L_x_15940:
        /* <DEDUP_REMOVED lines=16> */
.L_x_15946:
[----:B------:R-:W-:Y:S05]  /*28430*/  BSYNC B3 ;  /* 0x0000000000037941 */ /* 0x000fea0003800000 */
.L_x_15945:
        /* <DEDUP_REMOVED lines=42> */
.L_x_15944:
[----:B------:R-:W-:Y:S05]  /*286e0*/  BSYNC B2 ;  /* 0x0000000000027941 */ /* 0x000fea0003800000 */
.L_x_15943:
        /* <DEDUP_REMOVED lines=16> */
.L_x_15947:
        /* <DEDUP_REMOVED lines=12> */
.L_x_15950:
[----:B------:R-:W-:-:S07]  /*288b0*/  MOV R11, R22 ;  /* 0x00000016000b7202 */ /* 0x000fce0000000f00 */
.L_x_15951:
[----:B------:R-:W-:Y:S05]  /*288c0*/  BSYNC B2 ;  /* 0x0000000000027941 */ /* 0x000fea0003800000 */
.L_x_15949:
        /* <DEDUP_REMOVED lines=16> */
.L_x_15955:
[----:B------:R-:W-:Y:S05]  /*289d0*/  BSYNC B3 ;  /* 0x0000000000037941 */ /* 0x000fea0003800000 */
.L_x_15954:
        /* <DEDUP_REMOVED lines=42> */
.L_x_15953:
[----:B------:R-:W-:Y:S05]  /*28c80*/  BSYNC B2 ;  /* 0x0000000000027941 */ /* 0x000fea0003800000 */
.L_x_15952:
        /* <DEDUP_REMOVED lines=10> */
.L_x_15948:
        /* <DEDUP_REMOVED lines=12> */
.L_x_15957:
[----:B------:R-:W-:-:S07]  /*28df0*/  MOV R38, R22 ;  /* 0x0000001600267202 */ /* 0x000fce0000000f00 */
.L_x_15958:
[----:B------:R-:W-:Y:S05]  /*28e00*/  BSYNC B2 ;  /* 0x0000000000027941 */ /* 0x000fea0003800000 */
.L_x_15956:
        /* <DEDUP_REMOVED lines=16> */
.L_x_15962:
[----:B------:R-:W-:Y:S05]  /*28f10*/  BSYNC B3 ;  /* 0x0000000000037941 */ /* 0x000fea0003800000 */
.L_x_15961:
        /* <DEDUP_REMOVED lines=42> */
.L_x_15960:
[----:B------:R-:W-:Y:S05]  /*291c0*/  BSYNC B2 ;  /* 0x0000000000027941 */ /* 0x000fea0003800000 */
.L_x_15959:
        /* <DEDUP_REMOVED lines=14> */
.L_x_15963:
        /* <DEDUP_REMOVED lines=12> */
.L_x_15966:
[----:B------:R-:W-:-:S07]  /*29370*/  IMAD.MOV.U32 R9, RZ, RZ, R22 ;  /* 0x000000ffff097224 */ /* 0x000fce00078e0016 */
.L_x_15967:
[----:B------:R-:W-:Y:S05]  /*29380*/  BSYNC B2 ;  /* 0x0000000000027941 */ /* 0x000fea0003800000 */
.L_x_15965:
        /* <DEDUP_REMOVED lines=16> */
.L_x_15971:
[----:B------:R-:W-:Y:S05]  /*29490*/  BSYNC B3 ;  /* 0x0000000000037941 */ /* 0x000fea0003800000 */
.L_x_15970:
        /* <DEDUP_REMOVED lines=42> */
.L_x_15969:
[----:B------:R-:W-:Y:S05]  /*29740*/  BSYNC B2 ;  /* 0x0000000000027941 */ /* 0x000fea0003800000 */
.L_x_15968:
        /* <DEDUP_REMOVED lines=12> */
.L_x_15964:
        /* <DEDUP_REMOVED lines=12> */
.L_x_15973:
[----:B------:R-:W-:-:S07]  /*298d0*/  IMAD.MOV.U32 R18, RZ, RZ, R22 ;  /* 0x000000ffff127224 */ /* 0x000fce00078e0016 */
.L_x_15974:
[----:B------:R-:W-:Y:S05]  /*298e0*/  BSYNC B2 ;  /* 0x0000000000027941 */ /* 0x000fea0003800000 */
.L_x_15972:
        /* <DEDUP_REMOVED lines=16> */
.L_x_15978:
[----:B------:R-:W-:Y:S05]  /*299f0*/  BSYNC B3 ;  /* 0x0000000000037941 */ /* 0x000fea0003800000 */
.L_x_15977:
        /* <DEDUP_REMOVED lines=42> */
.L_x_15976:
[----:B------:R-:W-:Y:S05]  /*29ca0*/  BSYNC B2 ;  /* 0x0000000000027941 */ /* 0x000fea0003800000 */
.L_x_15975:
        /* <DEDUP_REMOVED lines=8> */
[----:B------:R-:W-:Y:S01]  /*29d30*/  MOV R37, R36 ;  /* 0x0000002400257202 */ /* 0x000fe20000000f00 */
[----:B------:R-:W-:Y:S06]  /*29d40*/  @!P0 BRA `(.L_x_15980) ;  /* 0x0000000400608947 */ /* 0x000fec0003800000 */
[----:B------:R-:W-:-:S04]  /*29d50*/  IMAD.U32 R37, R31, 0x10000, RZ ;  /* 0x000100001f257824 */ /* 0x000fc800078e00ff */
[----:B------:R-:W-:Y:S01]  /*29d60*/  FADD.FTZ R58, R37, R58 ;  /* 0x0000003a253a7221 */ /* 0x000fe20000010000 */
[----:B------:R-:W-:Y:S01]  /*29d70*/  IMAD.MOV.U32 R37, RZ, RZ, R36 ;  /* 0x000000ffff257224 */ /* 0x000fe200078e0024 */
[----:B------:R-:W-:Y:S06]  /*29d80*/  BRA `(.L_x_15980) ;  /* 0x0000000400507947 */ /* 0x000fec0003800000 */
.L_x_15979:
        /* <DEDUP_REMOVED lines=12> */
.L_x_15982:
[----:B------:R-:W-:-:S07]  /*29e50*/  IMAD.MOV.U32 R8, RZ, RZ, R22 ;  /* 0x000000ffff087224 */ /* 0x000fce00078e0016 */
.L_x_15983:
[----:B------:R-:W-:Y:S05]  /*29e60*/  BSYNC B2 ;  /* 0x0000000000027941 */ /* 0x000fea0003800000 */
.L_x_15981:
        /* <DEDUP_REMOVED lines=16> */
.L_x_15987:
[----:B------:R-:W-:Y:S05]  /*29f70*/  BSYNC B3 ;  /* 0x0000000000037941 */ /* 0x000fea0003800000 */
.L_x_15986:
        /* <DEDUP_REMOVED lines=42> */
.L_x_15985:
[----:B------:R-:W-:Y:S05]  /*2a220*/  BSYNC B2 ;  /* 0x0000000000027941 */ /* 0x000fea0003800000 */
.L_x_15984:
        /* <DEDUP_REMOVED lines=10> */
.L_x_15980:
        /* <DEDUP_REMOVED lines=12> */
.L_x_15989:
[----:B------:R-:W-:-:S07]  /*2a390*/  IMAD.MOV.U32 R38, RZ, RZ, R22 ;  /* 0x000000ffff267224 */ /* 0x000fce00078e0016 */
.L_x_15990:
[----:B------:R-:W-:Y:S05]  /*2a3a0*/  BSYNC B2 ;  /* 0x0000000000027941 */ /* 0x000fea0003800000 */
.L_x_15988:
        /* <DEDUP_REMOVED lines=16> */
.L_x_15994:
[----:B------:R-:W-:Y:S05]  /*2a4b0*/  BSYNC B3 ;  /* 0x0000000000037941 */ /* 0x000fea0003800000 */
.L_x_15993:
        /* <DEDUP_REMOVED lines=42> */
.L_x_15992:
[----:B------:R-:W-:Y:S05]  /*2a760*/  BSYNC B2 ;  /* 0x0000000000027941 */ /* 0x000fea0003800000 */
.L_x_15991:
        /* <DEDUP_REMOVED lines=14> */
.L_x_15995:
        /* <DEDUP_REMOVED lines=12> */
.L_x_15998:
[----:B------:R-:W-:-:S07]  /*2a910*/  MOV R6, R22 ;  /* 0x0000001600067202 */ /* 0x000fce0000000f00 */
.L_x_15999:
[----:B------:R-:W-:Y:S05]  /*2a920*/  BSYNC B2 ;  /* 0x0000000000027941 */ /* 0x000fea0003800000 */
.L_x_15997:
        /* <DEDUP_REMOVED lines=16> */
.L_x_16003:
[----:B------:R-:W-:Y:S05]  /*2aa30*/  BSYNC B3 ;  /* 0x0000000000037941 */ /* 0x000fea0003800000 */
.L_x_16002:
        /* <DEDUP_REMOVED lines=42> */
.L_x_16001:
[----:B------:R-:W-:Y:S05]  /*2ace0*/  BSYNC B2 ;  /* 0x0000000000027941 */ /* 0x000fea0003800000 */
.L_x_16000:
[----:B------:R-:W-:Y:S02]  /*2acf0*/  I2FP.F32.U32 R6, R6 ;  /* 0x0000000600067245 */ /* 0x000fe40000201000 */
[----:B------:R-:W-:-:S03]  /*2ad00*/  PRMT R36, R35, 0x7632, R36 ;  /* 0x0000763223247816 */ /* 0x000fc60000000024 */
[----:B------:R-:W-:Y:S01]  /*2ad10*/  FFMA.FTZ R6, R6, R60, 1.1641532182693481445e-10 ;  /* 0x2f00000006067423 */ /* 0x000fe2000001003c */
[----:B------:R-:W-:-:S04]  /*2ad20*/  SHF.L.U32 R36, R36, 0x10, RZ ;  /* 0x0000001024247819 */ /* 0x000fc800000006ff */
        /* <DEDUP_REMOVED lines=8> */
.L_x_15996:
        /* <DEDUP_REMOVED lines=34> */
[----:B0-----:R-:W-:Y:S02]  /*2afd0*/  SHF.L.U32 R36, R8, 0x10, RZ ;  /* 0x0000001008247819 */ /* 0x001fe400000006ff */
        /* <DEDUP_REMOVED lines=19> */
.L_x_16004:
[----:B------:R-:W-:-:S07]  /*2b110*/  VIADD R40, R40, 0x20 ;  /* 0x0000002028287836 */ /* 0x000fce0000000000 */
.L_x_15875:
[----:B------:R-:W-:Y:S05]  /*2b120*/  BSYNC B1 ;  /* 0x0000000000017941 */ /* 0x000fea0003800000 */
.L_x_15874:
        /* <DEDUP_REMOVED lines=29> */
.L_x_16008:
[----:B------:R-:W-:-:S07]  /*2b300*/  MOV R41, R22 ;  /* 0x0000001600297202 */ /* 0x000fce0000000f00 */
.L_x_16009:
[----:B------:R-:W-:Y:S05]  /*2b310*/  BSYNC B2 ;  /* 0x0000000000027941 */ /* 0x000fea0003800000 */
.L_x_16007:
        /* <DEDUP_REMOVED lines=16> */
.L_x_16013:
[----:B------:R-:W-:Y:S05]  /*2b420*/  BSYNC B3 ;  /* 0x0000000000037941 */ /* 0x000fea0003800000 */
.L_x_16012:
        /* <DEDUP_REMOVED lines=42> */
.L_x_16011:
[----:B------:R-:W-:Y:S05]  /*2b6d0*/  BSYNC B2 ;  /* 0x0000000000027941 */ /* 0x000fea0003800000 */
.L_x_16010:
[----:B------:R-:W0:Y:S01]  /*2b6e0*/  LDC R76, c[0x0][0x294] ;  /* 0x0000a500ff4c7b82 */ /* 0x000e220000000800 */
[----:B------:R-:W-:Y:S01]  /*2b6f0*/  HFMA2.MMA R60, -RZ, RZ, 0.1171875, 0 ;  /* 0x2f800000ff3c7435 */ /* 0x000fe200000001ff */
[----:B------:R-:W-:Y:S01]  /*2b700*/  I2FP.F32.U32 R18, R41 ;  /* 0x0000002900127245 */ /* 0x000fe20000201000 */
[----:B-----5:R-:W-:Y:S01]  /*2b710*/  IMAD.U32 R41, R36, 0x10000, RZ ;  /* 0x0001000024297824 */ /* 0x020fe200078e00ff */
[----:B------:R-:W-:Y:S02]  /*2b720*/  ISETP.NE.U32.AND P2, PT, R42, RZ, PT ;  /* 0x000000ff2a00720c */ /* 0x000fe40003f45070 */
[----:B------:R-:W-:Y:S02]  /*2b730*/  LOP3.LUT R24, R24, 0xffffffef, RZ, 0xc0, !PT ;  /* 0xffffffef18187812 */ /* 0x000fe400078ec0ff */
[----:B------:R-:W1:Y:S01]  /*2b740*/  LDC R61, c[0x0][0x298] ;  /* 0x0000a600ff3d7b82 */ /* 0x000e620000000800 */
[----:B------:R-:W-:Y:S02]  /*2b750*/  ISETP.NE.AND.EX P2, PT, R43, RZ, PT, P2 ;  /* 0x000000ff2b00720c */ /* 0x000fe40003f45320 */
[----:B------:R-:W-:-:S05]  /*2b760*/  FFMA.FTZ R18, R18, R60, 1.1641532182693481445e-10 ;  /* 0x2f00000012127423 */ /* 0x000fca000001003c */
[----:B0-----:R-:W-:Y:S02]  /*2b770*/  FSETP.GTU.FTZ.AND P3, PT, R18, R76, PT ;  /* 0x0000004c1200720b */ /* 0x001fe40003f7c000 */
        /* <DEDUP_REMOVED lines=11> */
.L_x_16014:
        /* <DEDUP_REMOVED lines=12> */
.L_x_16017:
[----:B------:R-:W-:-:S07]  /*2b8f0*/  MOV R16, R22 ;  /* 0x0000001600107202 */ /* 0x000fce0000000f00 */
.L_x_16018:
[----:B------:R-:W-:Y:S05]  /*2b900*/  BSYNC B2 ;  /* 0x0000000000027941 */ /* 0x000fea0003800000 */
.L_x_16016:
        /* <DEDUP_REMOVED lines=16> */
.L_x_16022:
[----:B------:R-:W-:Y:S05]  /*2ba10*/  BSYNC B3 ;  /* 0x0000000000037941 */ /* 0x000fea0003800000 */
.L_x_16021:
        /* <DEDUP_REMOVED lines=42> */
.L_x_16020:
[----:B------:R-:W-:Y:S05]  /*2bcc0*/  BSYNC B2 ;  /* 0x0000000000027941 */ /* 0x000fea0003800000 */
.L_x_16019:
        /* <DEDUP_REMOVED lines=10> */
.L_x_16015:
        /* <DEDUP_REMOVED lines=12> */
.L_x_16024:
[----:B------:R-:W-:-:S07]  /*2be30*/  MOV R36, R22 ;  /* 0x0000001600247202 */ /* 0x000fce0000000f00 */
.L_x_16025:
[----:B------:R-:W-:Y:S05]  /*2be40*/  BSYNC B2 ;  /* 0x0000000000027941 */ /* 0x000fea0003800000 */
.L_x_16023:
        /* <DEDUP_REMOVED lines=16> */
.L_x_16029:
[----:B------:R-:W-:Y:S05]  /*2bf50*/  BSYNC B3 ;  /* 0x0000000000037941 */ /* 0x000fea0003800000 */
.L_x_16028:
        /* <DEDUP_REMOVED lines=42> */
.L_x_16027:
[----:B------:R-:W-:Y:S05]  /*2c200*/  BSYNC B2 ;  /* 0x0000000000027941 */ /* 0x000fea0003800000 */
.L_x_16026:
        /* <DEDUP_REMOVED lines=16> */
.L_x_16030:
        /* <DEDUP_REMOVED lines=12> */
.L_x_16033:
[----:B------:R-:W-:-:S07]  /*2c3d0*/  IMAD.MOV.U32 R15, RZ, RZ, R22 ;  /* 0x000000ffff0f7224 */ /* 0x000fce00078e0016 */
.L_x_16034:
[----:B------:R-:W-:Y:S05]  /*2c3e0*/  BSYNC B2 ;  /* 0x0000000000027941 */ /* 0x000fea0003800000 */
.L_x_16032:
        /* <DEDUP_REMOVED lines=16> */
.L_x_16038:
[----:B------:R-:W-:Y:S05]  /*2c4f0*/  BSYNC B3 ;  /* 0x0000000000037941 */ /* 0x000fea0003800000 */
.L_x_16037:
        /* <DEDUP_REMOVED lines=42> */
.L_x_16036:
[----:B------:R-:W-:Y:S05]  /*2c7a0*/  BSYNC B2 ;  /* 0x0000000000027941 */ /* 0x000fea0003800000 */
.L_x_16035:
        /* <DEDUP_REMOVED lines=12> */
.L_x_16031:
        /* <DEDUP_REMOVED lines=12> */
.L_x_16040:
[----:B------:R-:W-:-:S07]  /*2c930*/  IMAD.MOV.U32 R18, RZ, RZ, R22 ;  /* 0x000000ffff127224 */ /* 0x000fce00078e0016 */
.L_x_16041:
[----:B------:R-:W-:Y:S05]  /*2c940*/  BSYNC B2 ;  /* 0x0000000000027941 */ /* 0x000fea0003800000 */
.L_x_16039:
        /* <DEDUP_REMOVED lines=16> */
.L_x_16045:
[----:B------:R-:W-:Y:S05]  /*2ca50*/  BSYNC B3 ;  /* 0x0000000000037941 */ /* 0x000fea0003800000 */
.L_x_16044:
        /* <DEDUP_REMOVED lines=42> */
.L_x_16043:
[----:B------:R-:W-:Y:S05]  /*2cd00*/  BSYNC B2 ;  /* 0x0000000000027941 */ /* 0x000fea0003800000 */
.L_x_16042:
        /* <DEDUP_REMOVED lines=16> */
.L_x_16046:
        /* <DEDUP_REMOVED lines=12> */
.L_x_16049:
[----:B------:R-:W-:-:S07]  /*2ced0*/  IMAD.MOV.U32 R14, RZ, RZ, R22 ;  /* 0x000000ffff0e7224 */ /* 0x000fce00078e0016 */
.L_x_16050:
[----:B------:R-:W-:Y:S05]  /*2cee0*/  BSYNC B2 ;  /* 0x0000000000027941 */ /* 0x000fea0003800000 */
.L_x_16048:
        /* <DEDUP_REMOVED lines=16> */
.L_x_16054:
[----:B------:R-:W-:Y:S05]  /*2cff0*/  BSYNC B3 ;  /* 0x0000000000037941 */ /* 0x000fea0003800000 */
.L_x_16053:
        /* <DEDUP_REMOVED lines=42> */
.L_x_16052:
[----:B------:R-:W-:Y:S05]  /*2d2a0*/  BSYNC B2 ;  /* 0x0000000000027941 */ /* 0x000fea0003800000 */
.L_x_16051:
        /* <DEDUP_REMOVED lines=10> */
.L_x_16047:
        /* <DEDUP_REMOVED lines=12> */
.L_x_16056:
[----:B------:R-:W-:-:S07]  /*2d410*/  IMAD.MOV.U32 R41, RZ, RZ, R22 ;  /* 0x000000ffff297224 */ /* 0x000fce00078e0016 */
.L_x_16057:
[----:B------:R-:W-:Y:S05]  /*2d420*/  BSYNC B2 ;  /* 0x0000000000027941 */ /* 0x000fea0003800000 */
.L_x_16055:
        /* <DEDUP_REMOVED lines=16> */
.L_x_16061:
[----:B------:R-:W-:Y:S05]  /*2d530*/  BSYNC B3 ;  /* 0x0000000000037941 */ /* 0x000fea0003800000 */
.L_x_16060:
        /* <DEDUP_REMOVED lines=42> */
.L_x_16059:
[----:B------:R-:W-:Y:S05]  /*2d7e0*/  BSYNC B2 ;  /* 0x0000000000027941 */ /* 0x000fea0003800000 */
.L_x_16058:
        /* <DEDUP_REMOVED lines=16> */
.L_x_16062:
        /* <DEDUP_REMOVED lines=12> */
.L_x_16065:
[----:B------:R-:W-:-:S07]  /*2d9b0*/  MOV R13, R22 ;  /* 0x00000016000d7202 */ /* 0x000fce0000000f00 */
.L_x_16066:
[----:B------:R-:W-:Y:S05]  /*2d9c0*/  BSYNC B2 ;  /* 0x0000000000027941 */ /* 0x000fea0003800000 */
.L_x_16064:
        /* <DEDUP_REMOVED lines=16> */
.L_x_16070:
[----:B------:R-:W-:Y:S05]  /*2dad0*/  BSYNC B3 ;  /* 0x0000000000037941 */ /* 0x000fea0003800000 */
.L_x_16069:
        /* <DEDUP_REMOVED lines=42> */
.L_x_16068:
[----:B------:R-:W-:Y:S05]  /*2dd80*/  BSYNC B2 ;  /* 0x0000000000027941 */ /* 0x000fea0003800000 */
.L_x_16067:
        /* <DEDUP_REMOVED lines=12> */
.L_x_16063:
        /* <DEDUP_REMOVED lines=12> */
.L_x_16072:
[----:B------:R-:W-:-:S07]  /*2df10*/  MOV R18, R22 ;  /* 0x0000001600127202 */ /* 0x000fce0000000f00 */
.L_x_16073:
[----:B------:R-:W-:Y:S05]  /*2df20*/  BSYNC B2 ;  /* 0x0000000000027941 */ /* 0x000fea0003800000 */
.L_x_16071:
        /* <DEDUP_REMOVED lines=16> */
.L_x_16077:
[----:B------:R-:W-:Y:S05]  /*2e030*/  BSYNC B3 ;  /* 0x0000000000037941 */ /* 0x000fea0003800000 */
.L_x_16076:
        /* <DEDUP_REMOVED lines=42> */
.L_x_16075:
[----:B------:R-:W-:Y:S05]  /*2e2e0*/  BSYNC B2 ;  /* 0x0000000000027941 */ /* 0x000fea0003800000 */
.L_x_16074:
        /* <DEDUP_REMOVED lines=16> */
.L_x_16078:
        /* <DEDUP_REMOVED lines=12> */
.L_x_16081:
[----:B------:R-:W-:-:S07]  /*2e4b0*/  IMAD.MOV.U32 R11, RZ, RZ, R22 ;  /* 0x000000ffff0b7224 */ /* 0x000fce00078e0016 */
.L_x_16082:
[----:B------:R-:W-:Y:S05]  /*2e4c0*/  BSYNC B2 ;  /* 0x0000000000027941 */ /* 0x000fea0003800000 */
.L_x_16080:
        /* <DEDUP_REMOVED lines=16> */
.L_x_16086:
[----:B------:R-:W-:Y:S05]  /*2e5d0*/  BSYNC B3 ;  /* 0x0000000000037941 */ /* 0x000fea0003800000 */
.L_x_16085:
        /* <DEDUP_REMOVED lines=42> */
.L_x_16084:
[----:B------:R-:W-:Y:S05]  /*2e880*/  BSYNC B2 ;  /* 0x0000000000027941 */ /* 0x000fea0003800000 */
.L_x_16083:
        /* <DEDUP_REMOVED lines=10> */
.L_x_16079:
        /* <DEDUP_REMOVED lines=12> */
.L_x_16088:
[----:B------:R-:W-:-:S07]  /*2e9f0*/  IMAD.MOV.U32 R38, RZ, RZ, R22 ;  /* 0x000000ffff267224 */ /* 0x000fce00078e0016 */
.L_x_16089:
[----:B------:R-:W-:Y:S05]  /*2ea00*/  BSYNC B2 ;  /* 0x0000000000027941 */ /* 0x000fea0003800000 */
.L_x_16087:
        /* <DEDUP_REMOVED lines=16> */
.L_x_16093:
[----:B------:R-:W-:Y:S05]  /*2eb10*/  BSYNC B3 ;  /* 0x0000000000037941 */ /* 0x000fea0003800000 */
.L_x_16092:
        /* <DEDUP_REMOVED lines=42> */
.L_x_16091:
[----:B------:R-:W-:Y:S05]  /*2edc0*/  BSYNC B2 ;  /* 0x0000000000027941 */ /* 0x000fea0003800000 */
.L_x_16090:
        /* <DEDUP_REMOVED lines=14> */
.L_x_16094:
        /* <DEDUP_REMOVED lines=12> */
.L_x_16097:
[----:B------:R-:W-:-:S07]  /*2ef70*/  IMAD.MOV.U32 R9, RZ, RZ, R22 ;  /* 0x000000ffff097224 */ /* 0x000fce00078e0016 */
.L_x_16098:
[----:B------:R-:W-:Y:S05]  /*2ef80*/  BSYNC B2 ;  /* 0x0000000000027941 */ /* 0x000fea0003800000 */
.L_x_16096:
        /* <DEDUP_REMOVED lines=16> */
.L_x_16102:
[----:B------:R-:W-:Y:S05]  /*2f090*/  BSYNC B3 ;  /* 0x0000000000037941 */ /* 0x000fea0003800000 */
.L_x_16101:
        /* <DEDUP_REMOVED lines=42> */
.L_x_16100:
[----:B------:R-:W-:Y:S05]  /*2f340*/  BSYNC B2 ;  /* 0x0000000000027941 */ /* 0x000fea0003800000 */
.L_x_16099:
        /* <DEDUP_REMOVED lines=12> */
.L_x_16095:
        /* <DEDUP_REMOVED lines=12> */
.L_x_16104:
[----:B------:R-:W-:-:S07]  /*2f4d0*/  IMAD.MOV.U32 R18, RZ, RZ, R22 ;  /* 0x000000ffff127224 */ /* 0x000fce00078e0016 */
.L_x_16105:
[----:B------:R-:W-:Y:S05]  /*2f4e0*/  BSYNC B2 ;  /* 0x0000000000027941 */ /* 0x000fea0003800000 */
.L_x_16103:
        /* <DEDUP_REMOVED lines=16> */
.L_x_16109:
[----:B------:R-:W-:Y:S05]  /*2f5f0*/  BSYNC B3 ;  /* 0x0000000000037941 */ /* 0x000fea0003800000 */
.L_x_16108:
        /* <DEDUP_REMOVED lines=42> */
.L_x_16107:
[----:B------:R-:W-:Y:S05]  /*2f8a0*/  BSYNC B2 ;  /* 0x0000000000027941 */ /* 0x000fea0003800000 */
.L_x_16106:
        /* <DEDUP_REMOVED lines=14> */
.L_x_16110:
        /* <DEDUP_REMOVED lines=12> */
.L_x_16113:
[----:B------:R-:W-:-:S07]  /*2fa50*/  MOV R8, R22 ;  /* 0x0000001600087202 */ /* 0x000fce0000000f00 */
.L_x_16114:
[----:B------:R-:W-:Y:S05]  /*2fa60*/  BSYNC B2 ;  /* 0x0000000000027941 */ /* 0x000fea0003800000 */
.L_x_16112:
        /* <DEDUP_REMOVED lines=16> */
.L_x_16118:
[----:B------:R-:W-:Y:S05]  /*2fb70*/  BSYNC B3 ;  /* 0x0000000000037941 */ /* 0x000fea0003800000 */
.L_x_16117:
        /* <DEDUP_REMOVED lines=42> */
.L_x_16116:
[----:B------:R-:W-:Y:S05]  /*2fe20*/  BSYNC B2 ;  /* 0x0000000000027941 */ /* 0x000fea0003800000 */
.L_x_16115:
        /* <DEDUP_REMOVED lines=10> */
.L_x_16111:
        /* <DEDUP_REMOVED lines=12> */
.L_x_16120:
[----:B------:R-:W-:-:S07]  /*2ff90*/  MOV R38, R22 ;  /* 0x0000001600267202 */ /* 0x000fce0000000f00 */
.L_x_16121:
[----:B------:R-:W-:Y:S05]  /*2ffa0*/  BSYNC B2 ;  /* 0x0000000000027941 */ /* 0x000fea0003800000 */
.L_x_16119:
        /* <DEDUP_REMOVED lines=16> */
.L_x_16125:
[----:B------:R-:W-:Y:S05]  /*300b0*/  BSYNC B3 ;  /* 0x0000000000037941 */ /* 0x000fea0003800000 */
.L_x_16124:
        /* <DEDUP_REMOVED lines=42> */
.L_x_16123:
[----:B------:R-:W-:Y:S05]  /*30360*/  BSYNC B2 ;  /* 0x0000000000027941 */ /* 0x000fea0003800000 */
.L_x_16122:
        /* <DEDUP_REMOVED lines=14> */
.L_x_16126:
        /* <DEDUP_REMOVED lines=12> */
.L_x_16129:
[----:B------:R-:W-:-:S07]  /*30510*/  IMAD.MOV.U32 R6, RZ, RZ, R22 ;  /* 0x000000ffff067224 */ /* 0x000fce00078e0016 */
.L_x_16130:
[----:B------:R-:W-:Y:S05]  /*30520*/  BSYNC B2 ;  /* 0x0000000000027941 */ /* 0x000fea0003800000 */
.L_x_16128:
        /* <DEDUP_REMOVED lines=16> */
.L_x_16134:
[----:B------:R-:W-:Y:S05]  /*30630*/  BSYNC B3 ;  /* 0x0000000000037941 */ /* 0x000fea0003800000 */
.L_x_16133:
        /* <DEDUP_REMOVED lines=42> */
.L_x_16132:
[----:B------:R-:W-:Y:S05]  /*308e0*/  BSYNC B2 ;  /* 0x0000000000027941 */ /* 0x000fea0003800000 */
.L_x_16131:
        /* <DEDUP_REMOVED lines=12> */
.L_x_16127:
        /* <DEDUP_REMOVED lines=54> */
.L_x_16135:
[----:B------:R-:W-:-:S07]  /*30d10*/  IADD3 R40, R40, 0x20, RZ ;  /* 0x0000002028287810 */ /* 0x000fce0007ffe0ff */
.L_x_16006:
[----:B------:R-:W-:Y:S05]  /*30d20*/  BSYNC B1 ;  /* 0x0000000000017941 */ /* 0x000fea0003800000 */
.L_x_16005:
        /* <DEDUP_REMOVED lines=29> */
.L_x_16139:
[----:B------:R-:W-:-:S07]  /*30f00*/  IMAD.MOV.U32 R41, RZ, RZ, R22 ;  /* 0x000000ffff297224 */ /* 0x000fce00078e0016 */
.L_x_16140:
[----:B------:R-:W-:Y:S05]  /*30f10*/  BSYNC B2 ;  /* 0x0000000000027941 */ /* 0x000fea0003800000 */
.L_x_16138:
        /* <DEDUP_REMOVED lines=16> */
.L_x_16144:
[----:B------:R-:W-:Y:S05]  /*31020*/  BSYNC B3 ;  /* 0x0000000000037941 */ /* 0x000fea0003800000 */
.L_x_16143:
        /* <DEDUP_REMOVED lines=42> */
.L_x_16142:
[----:B------:R-:W-:Y:S05]  /*312d0*/  BSYNC B2 ;  /* 0x0000000000027941 */ /* 0x000fea0003800000 */
.L_x_16141:
[----:B------:R-:W0:Y:S01]  /*312e0*/  LDC R76, c[0x0][0x294] ;  /* 0x0000a500ff4c7b82 */ /* 0x000e220000000800 */
[----:B------:R-:W-:Y:S01]  /*312f0*/  I2FP.F32.U32 R18, R41 ;  /* 0x0000002900127245 */ /* 0x000fe20000201000 */
[----:B------:R-:W-:Y:S01]  /*31300*/  IMAD.MOV.U32 R60, RZ, RZ, 0x2f800000 ;  /* 0x2f800000ff3c7424 */ /* 0x000fe200078e00ff */
[----:B------:R-:W-:Y:S02]  /*31310*/  ISETP.NE.U32.AND P2, PT, R42, RZ, PT ;  /* 0x000000ff2a00720c */ /* 0x000fe40003f45070 */
[----:B-----5:R-:W-:Y:S01]  /*31320*/  SHF.L.U32 R41, R36, 0x10, RZ ;  /* 0x0000001024297819 */ /* 0x020fe200000006ff */
[----:B------:R-:W-:Y:S01]  /*31330*/  FFMA.FTZ R18, R18, R60, 1.1641532182693481445e-10 ;  /* 0x2f00000012127423 */ /* 0x000fe2000001003c */
[----:B------:R-:W-:Y:S01]  /*31340*/  ISETP.NE.AND.EX P2, PT, R43, RZ, PT, P2 ;  /* 0x000000ff2b00720c */ /* 0x000fe20003f45320 */
[----:B------:R-:W1:Y:S01]  /*31350*/  LDC R61, c[0x0][0x298] ;  /* 0x0000a600ff3d7b82 */ /* 0x000e620000000800 */
[----:B------:R-:W-:Y:S02]  /*31360*/  LOP3.LUT R24, R24, 0xffffffef, RZ, 0xc0, !PT ;  /* 0xffffffef18187812 */ /* 0x000fe400078ec0ff */
        /* <DEDUP_REMOVED lines=12> */
.L_x_16145:
        /* <DEDUP_REMOVED lines=12> */
.L_x_16148:
[----:B------:R-:W-:-:S07]  /*314f0*/  IMAD.MOV.U32 R16, RZ, RZ, R22 ;  /* 0x000000ffff107224 */ /* 0x000fce00078e0016 */
.L_x_16149:
[----:B------:R-:W-:Y:S05]  /*31500*/  BSYNC B2 ;  /* 0x0000000000027941 */ /* 0x000fea0003800000 */
.L_x_16147:
        /* <DEDUP_REMOVED lines=16> */
.L_x_16153:
[----:B------:R-:W-:Y:S05]  /*31610*/  BSYNC B3 ;  /* 0x0000000000037941 */ /* 0x000fea0003800000 */
.L_x_16152:
        /* <DEDUP_REMOVED lines=42> */
.L_x_16151:
[----:B------:R-:W-:Y:S05]  /*318c0*/  BSYNC B2 ;  /* 0x0000000000027941 */ /* 0x000fea0003800000 */
.L_x_16150:
        /* <DEDUP_REMOVED lines=10> */
.L_x_16146:
        /* <DEDUP_REMOVED lines=12> */
.L_x_16155:
[----:B------:R-:W-:-:S07]  /*31a30*/  IMAD.MOV.U32 R36, RZ, RZ, R22 ;  /* 0x000000ffff247224 */ /* 0x000fce00078e0016 */
.L_x_16156:
[----:B------:R-:W-:Y:S05]  /*31a40*/  BSYNC B2 ;  /* 0x0000000000027941 */ /* 0x000fea0003800000 */
.L_x_16154:
        /* <DEDUP_REMOVED lines=16> */
.L_x_16160:
[----:B------:R-:W-:Y:S05]  /*31b50*/  BSYNC B3 ;  /* 0x0000000000037941 */ /* 0x000fea0003800000 */
.L_x_16159:
        /* <DEDUP_REMOVED lines=42> */
.L_x_16158:
[----:B------:R-:W-:Y:S05]  /*31e00*/  BSYNC B2 ;  /* 0x0000000000027941 */ /* 0x000fea0003800000 */
.L_x_16157:
        /* <DEDUP_REMOVED lines=16> */
.L_x_16161:
        /* <DEDUP_REMOVED lines=12> */
.L_x_16164:
[----:B------:R-:W-:-:S07]  /*31fd0*/  IMAD.MOV.U32 R15, RZ, RZ, R22 ;  /* 0x000000ffff0f7224 */ /* 0x000fce00078e0016 */
.L_x_16165:
[----:B------:R-:W-:Y:S05]  /*31fe0*/  BSYNC B2 ;  /* 0x0000000000027941 */ /* 0x000fea0003800000 */
.L_x_16163:
        /* <DEDUP_REMOVED lines=16> */
.L_x_16169:
[----:B------:R-:W-:Y:S05]  /*320f0*/  BSYNC B3 ;  /* 0x0000000000037941 */ /* 0x000fea0003800000 */
.L_x_16168:
        /* <DEDUP_REMOVED lines=42> */
.L_x_16167:
[----:B------:R-:W-:Y:S05]  /*323a0*/  BSYNC B2 ;  /* 0x0000000000027941 */ /* 0x000fea0003800000 */
.L_x_16166:
        /* <DEDUP_REMOVED lines=12> */
.L_x_16162:
        /* <DEDUP_REMOVED lines=12> */
.L_x_16171:
[----:B------:R-:W-:-:S07]  /*32530*/  IMAD.MOV.U32 R18, RZ, RZ, R22 ;  /* 0x000000ffff127224 */ /* 0x000fce00078e0016 */
.L_x_16172:
[----:B------:R-:W-:Y:S05]  /*32540*/  BSYNC B2 ;  /* 0x0000000000027941 */ /* 0x000fea0003800000 */
.L_x_16170:
        /* <DEDUP_REMOVED lines=16> */
.L_x_16176:
[----:B------:R-:W-:Y:S05]  /*32650*/  BSYNC B3 ;  /* 0x0000000000037941 */ /* 0x000fea0003800000 */
.L_x_16175:
        /* <DEDUP_REMOVED lines=40> */
[----:B------:R-:W-:-:S05]  /*328e0*/  IMAD.WIDE.U32 R22, R23, -0x326172a9, RZ ;  /* 0xcd9e8d5717167825 */ /* 0x000fca00078e00ff */
[----:B------:R-:W-:-:S07]  /*328f0*/  LOP3.LUT R23, R23, UR35, R42, 0x96, !PT ;  /* 0x0000002317177c12 */ /* 0x000fce000f8e962a */
.L_x_16174:
[----:B------:R-:W-:Y:S05]  /*32900*/  BSYNC B2 ;  /* 0x0000000000027941 */ /* 0x000fea0003800000 */
.L_x_16173:
        /* <DEDUP_REMOVED lines=16> */
.L_x_16177:
        /* <DEDUP_REMOVED lines=12> */
.L_x_16180:
[----:B------:R-:W-:-:S07]  /*32ad0*/  MOV R14, R22 ;  /* 0x00000016000e7202 */ /* 0x000fce0000000f00 */
.L_x_16181:
[----:B------:R-:W-:Y:S05]  /*32ae0*/  BSYNC B2 ;  /* 0x0000000000027941 */ /* 0x000fea0003800000 */
.L_x_16179:
        /* <DEDUP_REMOVED lines=16> */
.L_x_16185:
[----:B------:R-:W-:Y:S05]  /*32bf0*/  BSYNC B3 ;  /* 0x0000000000037941 */ /* 0x000fea0003800000 */
.L_x_16184:
        /* <DEDUP_REMOVED lines=42> */
.L_x_16183:
[----:B------:R-:W-:Y:S05]  /*32ea0*/  BSYNC B2 ;  /* 0x0000000000027941 */ /* 0x000fea0003800000 */
.L_x_16182:
        /* <DEDUP_REMOVED lines=10> */
.L_x_16178:
        /* <DEDUP_REMOVED lines=12> */
.L_x_16187:
[----:B------:R-:W-:-:S07]  /*33010*/  MOV R41, R22 ;  /* 0x0000001600297202 */ /* 0x000fce0000000f00 */
.L_x_16188:
[----:B------:R-:W-:Y:S05]  /*33020*/  BSYNC B2 ;  /* 0x0000000000027941 */ /* 0x000fea0003800000 */
.L_x_16186:
        /* <DEDUP_REMOVED lines=16> */
.L_x_16192:
[----:B------:R-:W-:Y:S05]  /*33130*/  BSYNC B3 ;  /* 0x0000000000037941 */ /* 0x000fea0003800000 */
.L_x_16191:
        /* <DEDUP_REMOVED lines=42> */
.L_x_16190:
[----:B------:R-:W-:Y:S05]  /*333e0*/  BSYNC B2 ;  /* 0x0000000000027941 */ /* 0x000fea0003800000 */
.L_x_16189:
        /* <DEDUP_REMOVED lines=16> */
.L_x_16193:
        /* <DEDUP_REMOVED lines=12> */
.L_x_16196:
[----:B------:R-:W-:-:S07]  /*335b0*/  IMAD.MOV.U32 R13, RZ, RZ, R22 ;  /* 0x000000ffff0d7224 */ /* 0x000fce00078e0016 */
.L_x_16197:
[----:B------:R-:W-:Y:S05]  /*335c0*/  BSYNC B2 ;  /* 0x0000000000027941 */ /* 0x000fea0003800000 */
.L_x_16195:
        /* <DEDUP_REMOVED lines=16> */
.L_x_16201:
[----:B------:R-:W-:Y:S05]  /*336d0*/  BSYNC B3 ;  /* 0x0000000000037941 */ /* 0x000fea0003800000 */
.L_x_16200:
        /* <DEDUP_REMOVED lines=42> */
.L_x_16199:
[----:B------:R-:W-:Y:S05]  /*33980*/  BSYNC B2 ;  /* 0x0000000000027941 */ /* 0x000fea0003800000 */
.L_x_16198:
        /* <DEDUP_REMOVED lines=12> */
.L_x_16194:
        /* <DEDUP_REMOVED lines=12> */
.L_x_16203:
[----:B------:R-:W-:-:S07]  /*33b10*/  IMAD.MOV.U32 R18, RZ, RZ, R22 ;  /* 0x000000ffff127224 */ /* 0x000fce00078e0016 */
.L_x_16204:
[----:B------:R-:W-:Y:S05]  /*33b20*/  BSYNC B2 ;  /* 0x0000000000027941 */ /* 0x000fea0003800000 */
.L_x_16202:
        /* <DEDUP_REMOVED lines=16> */
.L_x_16208:
[----:B------:R-:W-:Y:S05]  /*33c30*/  BSYNC B3 ;  /* 0x0000000000037941 */ /* 0x000fea0003800000 */
.L_x_16207:
        /* <DEDUP_REMOVED lines=42> */
.L_x_16206:
[----:B------:R-:W-:Y:S05]  /*33ee0*/  BSYNC B2 ;  /* 0x0000000000027941 */ /* 0x000fea0003800000 */
.L_x_16205:
        /* <DEDUP_REMOVED lines=16> */
.L_x_16209:
        /* <DEDUP_REMOVED lines=12> */
.L_x_16212:
[----:B------:R-:W-:-:S07]  /*340b0*/  IMAD.MOV.U32 R11, RZ, RZ, R22 ;  /* 0x000000ffff0b7224 */ /* 0x000fce00078e0016 */
.L_x_16213:
[----:B------:R-:W-:Y:S05]  /*340c0*/  BSYNC B2 ;  /* 0x0000000000027941 */ /* 0x000fea0003800000 */
.L_x_16211:
        /* <DEDUP_REMOVED lines=16> */
.L_x_16217:
[----:B------:R-:W-:Y:S05]  /*341d0*/  BSYNC B3 ;  /* 0x0000000000037941 */ /* 0x000fea0003800000 */
.L_x_16216:
        /* <DEDUP_REMOVED lines=42> */
.L_x_16215:
[----:B------:R-:W-:Y:S05]  /*34480*/  BSYNC B2 ;  /* 0x0000000000027941 */ /* 0x000fea0003800000 */
.L_x_16214:
        /* <DEDUP_REMOVED lines=10> */
.L_x_16210:
        /* <DEDUP_REMOVED lines=12> */
.L_x_16219:
[----:B------:R-:W-:-:S07]  /*345f0*/  IMAD.MOV.U32 R38, RZ, RZ, R22 ;  /* 0x000000ffff267224 */ /* 0x000fce00078e0016 */
.L_x_16220:
[----:B------:R-:W-:Y:S05]  /*34600*/  BSYNC B2 ;  /* 0x0000000000027941 */ /* 0x000fea0003800000 */
.L_x_16218:
        /* <DEDUP_REMOVED lines=16> */
.L_x_16224:
[----:B------:R-:W-:Y:S05]  /*34710*/  BSYNC B3 ;  /* 0x0000000000037941 */ /* 0x000fea0003800000 */
.L_x_16223:
        /* <DEDUP_REMOVED lines=42> */
.L_x_16222:
[----:B------:R-:W-:Y:S05]  /*349c0*/  BSYNC B2 ;  /* 0x0000000000027941 */ /* 0x000fea0003800000 */
.L_x_16221:
        /* <DEDUP_REMOVED lines=14> */
.L_x_16225:
        /* <DEDUP_REMOVED lines=12> */
.L_x_16228:
[----:B------:R-:W-:-:S07]  /*34b70*/  MOV R9, R22 ;  /* 0x0000001600097202 */ /* 0x000fce0000000f00 */
.L_x_16229:
[----:B------:R-:W-:Y:S05]  /*34b80*/  BSYNC B2 ;  /* 0x0000000000027941 */ /* 0x000fea0003800000 */
.L_x_16227:
        /* <DEDUP_REMOVED lines=16> */
.L_x_16233:
[----:B------:R-:W-:Y:S05]  /*34c90*/  BSYNC B3 ;  /* 0x0000000000037941 */ /* 0x000fea0003800000 */
.L_x_16232:
        /* <DEDUP_REMOVED lines=42> */
.L_x_16231:
[----:B------:R-:W-:Y:S05]  /*34f40*/  BSYNC B2 ;  /* 0x0000000000027941 */ /* 0x000fea0003800000 */
.L_x_16230:
        /* <DEDUP_REMOVED lines=12> */
.L_x_16226:
        /* <DEDUP_REMOVED lines=12> */
.L_x_16235:
[----:B------:R-:W-:-:S07]  /*350d0*/  MOV R18, R22 ;  /* 0x0000001600127202 */ /* 0x000fce0000000f00 */
.L_x_16236:
[----:B------:R-:W-:Y:S05]  /*350e0*/  BSYNC B2 ;  /* 0x0000000000027941 */ /* 0x000fea0003800000 */
.L_x_16234:
        /* <DEDUP_REMOVED lines=16> */
.L_x_16240:
[----:B------:R-:W-:Y:S05]  /*351f0*/  BSYNC B3 ;  /* 0x0000000000037941 */ /* 0x000fea0003800000 */
.L_x_16239:
        /* <DEDUP_REMOVED lines=42> */
.L_x_16238:
[----:B------:R-:W-:Y:S05]  /*354a0*/  BSYNC B2 ;  /* 0x0000000000027941 */ /* 0x000fea0003800000 */
.L_x_16237:
        /* <DEDUP_REMOVED lines=14> */
.L_x_16241:
        /* <DEDUP_REMOVED lines=12> */
.L_x_16244:
[----:B------:R-:W-:-:S07]  /*35650*/  IMAD.MOV.U32 R8, RZ, RZ, R22 ;  /* 0x000000ffff087224 */ /* 0x000fce00078e0016 */
.L_x_16245:
[----:B------:R-:W-:Y:S05]  /*35660*/  BSYNC B2 ;  /* 0x0000000000027941 */ /* 0x000fea0003800000 */
.L_x_16243:
        /* <DEDUP_REMOVED lines=16> */
.L_x_16249:
[----:B------:R-:W-:Y:S05]  /*35770*/  BSYNC B3 ;  /* 0x0000000000037941 */ /* 0x000fea0003800000 */
.L_x_16248:
        /* <DEDUP_REMOVED lines=42> */
.L_x_16247:
[----:B------:R-:W-:Y:S05]  /*35a20*/  BSYNC B2 ;  /* 0x0000000000027941 */ /* 0x000fea0003800000 */
.L_x_16246:
        /* <DEDUP_REMOVED lines=10> */
.L_x_16242:
        /* <DEDUP_REMOVED lines=12> */
.L_x_16251:
[----:B------:R-:W-:-:S07]  /*35b90*/  IMAD.MOV.U32 R38, RZ, RZ, R22 ;  /* 0x000000ffff267224 */ /* 0x000fce00078e0016 */
.L_x_16252:
[----:B------:R-:W-:Y:S05]  /*35ba0*/  BSYNC B2 ;  /* 0x0000000000027941 */ /* 0x000fea0003800000 */
.L_x_16250:
        /* <DEDUP_REMOVED lines=16> */
.L_x_16256:
[----:B------:R-:W-:Y:S05]  /*35cb0*/  BSYNC B3 ;  /* 0x0000000000037941 */ /* 0x000fea0003800000 */
.L_x_16255:
        /* <DEDUP_REMOVED lines=42> */
.L_x_16254:
[----:B------:R-:W-:Y:S05]  /*35f60*/  BSYNC B2 ;  /* 0x0000000000027941 */ /* 0x000fea0003800000 */
.L_x_16253:
        /* <DEDUP_REMOVED lines=14> */
.L_x_16257:
        /* <DEDUP_REMOVED lines=12> */
.L_x_16260:
[----:B------:R-:W-:-:S07]  /*36110*/  IMAD.MOV.U32 R6, RZ, RZ, R22 ;  /* 0x000000ffff067224 */ /* 0x000fce00078e0016 */
.L_x_16261:
[----:B------:R-:W-:Y:S05]  /*36120*/  BSYNC B2 ;  /* 0x0000000000027941 */ /* 0x000fea0003800000 */
.L_x_16259:
        /* <DEDUP_REMOVED lines=16> */
.L_x_16265:
[----:B------:R-:W-:Y:S05]  /*36230*/  BSYNC B3 ;  /* 0x0000000000037941 */ /* 0x000fea0003800000 */
.L_x_16264:
        /* <DEDUP_REMOVED lines=42> */
.L_x_16263:
[----:B------:R-:W-:Y:S05]  /*364e0*/  BSYNC B2 ;  /* 0x0000000000027941 */ /* 0x000fea0003800000 */
.L_x_16262:
        /* <DEDUP_REMOVED lines=12> */
.L_x_16258:
        /* <DEDUP_REMOVED lines=54> */
.L_x_16266:
[----:B------:R-:W-:-:S07]  /*36910*/  VIADD R40, R40, 0x20 ;  /* 0x0000002028287836 */ /* 0x000fce0000000000 */
.L_x_16137:
[----:B------:R-:W-:Y:S05]  /*36920*/  BSYNC B1 ;  /* 0x0000000000017941 */ /* 0x000fea0003800000 */
.L_x_16136:
        /* <DEDUP_REMOVED lines=29> */
.L_x_16270:
[----:B------:R-:W-:-:S07]  /*36b00*/  IMAD.MOV.U32 R41, RZ, RZ, R22 ;  /* 0x000000ffff297224 */ /* 0x000fce00078e0016 */
.L_x_16271:
[----:B------:R-:W-:Y:S05]  /*36b10*/  BSYNC B2 ;  /* 0x0000000000027941 */ /* 0x000fea0003800000 */
.L_x_16269:
        /* <DEDUP_REMOVED lines=16> */
.L_x_16275:
[----:B------:R-:W-:Y:S05]  /*36c20*/  BSYNC B3 ;  /* 0x0000000000037941 */ /* 0x000fea0003800000 */
.L_x_16274:
        /* <DEDUP_REMOVED lines=42> */
.L_x_16273:
[----:B------:R-:W-:Y:S05]  /*36ed0*/  BSYNC B2 ;  /* 0x0000000000027941 */ /* 0x000fea0003800000 */
.L_x_16272:
        /* <DEDUP_REMOVED lines=21> */
.L_x_16276:
        /* <DEDUP_REMOVED lines=12> */
.L_x_16279:
[----:B------:R-:W-:-:S07]  /*370f0*/  IMAD.MOV.U32 R16, RZ, RZ, R22 ;  /* 0x000000ffff107224 */ /* 0x000fce00078e0016 */
.L_x_16280:
[----:B------:R-:W-:Y:S05]  /*37100*/  BSYNC B2 ;  /* 0x0000000000027941 */ /* 0x000fea0003800000 */
.L_x_16278:
        /* <DEDUP_REMOVED lines=16> */
.L_x_16284:
[----:B------:R-:W-:Y:S05]  /*37210*/  BSYNC B3 ;  /* 0x0000000000037941 */ /* 0x000fea0003800000 */
.L_x_16283:
        /* <DEDUP_REMOVED lines=42> */
.L_x_16282:
[----:B------:R-:W-:Y:S05]  /*374c0*/  BSYNC B2 ;  /* 0x0000000000027941 */ /* 0x000fea0003800000 */
.L_x_16281:
        /* <DEDUP_REMOVED lines=10> */
.L_x_16277:
        /* <DEDUP_REMOVED lines=12> */
.L_x_16286:
[----:B------:R-:W-:-:S07]  /*37630*/  IMAD.MOV.U32 R36, RZ, RZ, R22 ;  /* 0x000000ffff247224 */ /* 0x000fce00078e0016 */
.L_x_16287:
[----:B------:R-:W-:Y:S05]  /*37640*/  BSYNC B2 ;  /* 0x0000000000027941 */ /* 0x000fea0003800000 */
.L_x_16285:
        /* <DEDUP_REMOVED lines=16> */
.L_x_16291:
[----:B------:R-:W-:Y:S05]  /*37750*/  BSYNC B3 ;  /* 0x0000000000037941 */ /* 0x000fea0003800000 */
.L_x_16290:
        /* <DEDUP_REMOVED lines=42> */
.L_x_16289:
[----:B------:R-:W-:Y:S05]  /*37a00*/  BSYNC B2 ;  /* 0x0000000000027941 */ /* 0x000fea0003800000 */
.L_x_16288:
        /* <DEDUP_REMOVED lines=16> */
.L_x_16292:
        /* <DEDUP_REMOVED lines=12> */
.L_x_16295:
[----:B------:R-:W-:-:S07]  /*37bd0*/  MOV R15, R22 ;  /* 0x00000016000f7202 */ /* 0x000fce0000000f00 */
.L_x_16296:
[----:B------:R-:W-:Y:S05]  /*37be0*/  BSYNC B2 ;  /* 0x0000000000027941 */ /* 0x000fea0003800000 */
.L_x_16294:
        /* <DEDUP_REMOVED lines=16> */
.L_x_16300:
[----:B------:R-:W-:Y:S05]  /*37cf0*/  BSYNC B3 ;  /* 0x0000000000037941 */ /* 0x000fea0003800000 */
.L_x_16299:
        /* <DEDUP_REMOVED lines=42> */
.L_x_16298:
[----:B------:R-:W-:Y:S05]  /*37fa0*/  BSYNC B2 ;  /* 0x0000000000027941 */ /* 0x000fea0003800000 */
.L_x_16297:
        /* <DEDUP_REMOVED lines=12> */
.L_x_16293:
        /* <DEDUP_REMOVED lines=12> */
.L_x_16302:
[----:B------:R-:W-:-:S07]  /*38130*/  MOV R18, R22 ;  /* 0x0000001600127202 */ /* 0x000fce0000000f00 */
.L_x_16303:
[----:B------:R-:W-:Y:S05]  /*38140*/  BSYNC B2 ;  /* 0x0000000000027941 */ /* 0x000fea0003800000 */
.L_x_16301:
        /* <DEDUP_REMOVED lines=16> */
.L_x_16307:
[----:B------:R-:W-:Y:S05]  /*38250*/  BSYNC B3 ;  /* 0x0000000000037941 */ /* 0x000fea0003800000 */
.L_x_16306:
        /* <DEDUP_REMOVED lines=42> */
.L_x_16305:
[----:B------:R-:W-:Y:S05]  /*38500*/  BSYNC B2 ;  /* 0x0000000000027941 */ /* 0x000fea0003800000 */
.L_x_16304:
        /* <DEDUP_REMOVED lines=16> */
.L_x_16308:
        /* <DEDUP_REMOVED lines=12> */
.L_x_16311:
[----:B------:R-:W-:-:S07]  /*386d0*/  IMAD.MOV.U32 R14, RZ, RZ, R22 ;  /* 0x000000ffff0e7224 */ /* 0x000fce00078e0016 */
.L_x_16312:
[----:B------:R-:W-:Y:S05]  /*386e0*/  BSYNC B2 ;  /* 0x0000000000027941 */ /* 0x000fea0003800000 */
.L_x_16310:
        /* <DEDUP_REMOVED lines=16> */
.L_x_16316:
[----:B------:R-:W-:Y:S05]  /*387f0*/  BSYNC B3 ;  /* 0x0000000000037941 */ /* 0x000fea0003800000 */
.L_x_16315:
        /* <DEDUP_REMOVED lines=42> */
.L_x_16314:
[----:B------:R-:W-:Y:S05]  /*38aa0*/  BSYNC B2 ;  /* 0x0000000000027941 */ /* 0x000fea0003800000 */
.L_x_16313:
        /* <DEDUP_REMOVED lines=10> */
.L_x_16309:
        /* <DEDUP_REMOVED lines=12> */
.L_x_16318:
[----:B------:R-:W-:-:S07]  /*38c10*/  IMAD.MOV.U32 R41, RZ, RZ, R22 ;  /* 0x000000ffff297224 */ /* 0x000fce00078e0016 */
.L_x_16319:
[----:B------:R-:W-:Y:S05]  /*38c20*/  BSYNC B2 ;  /* 0x0000000000027941 */ /* 0x000fea0003800000 */
.L_x_16317:
        /* <DEDUP_REMOVED lines=16> */
.L_x_16323:
[----:B------:R-:W-:Y:S05]  /*38d30*/  BSYNC B3 ;  /* 0x0000000000037941 */ /* 0x000fea0003800000 */
.L_x_16322:
        /* <DEDUP_REMOVED lines=42> */
.L_x_16321:
[----:B------:R-:W-:Y:S05]  /*38fe0*/  BSYNC B2 ;  /* 0x0000000000027941 */ /* 0x000fea0003800000 */
.L_x_16320:
        /* <DEDUP_REMOVED lines=16> */
.L_x_16324:
        /* <DEDUP_REMOVED lines=12> */
.L_x_16327:
[----:B------:R-:W-:-:S07]  /*391b0*/  IMAD.MOV.U32 R13, RZ, RZ, R22 ;  /* 0x000000ffff0d7224 */ /* 0x000fce00078e0016 */
.L_x_16328:
[----:B------:R-:W-:Y:S05]  /*391c0*/  BSYNC B2 ;  /* 0x0000000000027941 */ /* 0x000fea0003800000 */
.L_x_16326:
        /* <DEDUP_REMOVED lines=16> */
.L_x_16332:
[----:B------:R-:W-:Y:S05]  /*392d0*/  BSYNC B3 ;  /* 0x0000000000037941 */ /* 0x000fea0003800000 */
.L_x_16331:
        /* <DEDUP_REMOVED lines=42> */
.L_x_16330:
[----:B------:R-:W-:Y:S05]  /*39580*/  BSYNC B2 ;  /* 0x0000000000027941 */ /* 0x000fea0003800000 */
.L_x_16329:
        /* <DEDUP_REMOVED lines=12> */
.L_x_16325:
        /* <DEDUP_REMOVED lines=12> */
.L_x_16334:
[----:B------:R-:W-:-:S07]  /*39710*/  IMAD.MOV.U32 R18, RZ, RZ, R22 ;  /* 0x000000ffff127224 */ /* 0x000fce00078e0016 */
.L_x_16335:
[----:B------:R-:W-:Y:S05]  /*39720*/  BSYNC B2 ;  /* 0x0000000000027941 */ /* 0x000fea0003800000 */
.L_x_16333:
        /* <DEDUP_REMOVED lines=16> */
.L_x_16339:
[----:B------:R-:W-:Y:S05]  /*39830*/  BSYNC B3 ;  /* 0x0000000000037941 */ /* 0x000fea0003800000 */
.L_x_16338:
        /* <DEDUP_REMOVED lines=42> */
.L_x_16337:
[----:B------:R-:W-:Y:S05]  /*39ae0*/  BSYNC B2 ;  /* 0x0000000000027941 */ /* 0x000fea0003800000 */
.L_x_16336:
        /* <DEDUP_REMOVED lines=16> */
.L_x_16340:
        /* <DEDUP_REMOVED lines=12> */
.L_x_16343:
[----:B------:R-:W-:-:S07]  /*39cb0*/  MOV R11, R22 ;  /* 0x00000016000b7202 */ /* 0x000fce0000000f00 */
.L_x_16344:
[----:B------:R-:W-:Y:S05]  /*39cc0*/  BSYNC B2 ;  /* 0x0000000000027941 */ /* 0x000fea0003800000 */
.L_x_16342:
        /* <DEDUP_REMOVED lines=16> */
.L_x_16348:
[----:B------:R-:W-:Y:S05]  /*39dd0*/  BSYNC B3 ;  /* 0x0000000000037941 */ /* 0x000fea0003800000 */
.L_x_16347:
        /* <DEDUP_REMOVED lines=42> */
.L_x_16346:
[----:B------:R-:W-:Y:S05]  /*3a080*/  BSYNC B2 ;  /* 0x0000000000027941 */ /* 0x000fea0003800000 */
.L_x_16345:
        /* <DEDUP_REMOVED lines=10> */
.L_x_16341:
        /* <DEDUP_REMOVED lines=12> */
.L_x_16350:
[----:B------:R-:W-:-:S07]  /*3a1f0*/  MOV R38, R22 ;  /* 0x0000001600267202 */ /* 0x000fce0000000f00 */
.L_x_16351:
[----:B------:R-:W-:Y:S05]  /*3a200*/  BSYNC B2 ;  /* 0x0000000000027941 */ /* 0x000fea0003800000 */
.L_x_16349:
        /* <DEDUP_REMOVED lines=16> */
.L_x_16355:
[----:B------:R-:W-:Y:S05]  /*3a310*/  BSYNC B3 ;  /* 0x0000000000037941 */ /* 0x000fea0003800000 */
.L_x_16354:
        /* <DEDUP_REMOVED lines=42> */
.L_x_16353:
[----:B------:R-:W-:Y:S05]  /*3a5c0*/  BSYNC B2 ;  /* 0x0000000000027941 */ /* 0x000fea0003800000 */
.L_x_16352:
        /* <DEDUP_REMOVED lines=14> */
.L_x_16356:
        /* <DEDUP_REMOVED lines=12> */
.L_x_16359:
[----:B------:R-:W-:-:S07]  /*3a770*/  IMAD.MOV.U32 R9, RZ, RZ, R22 ;  /* 0x000000ffff097224 */ /* 0x000fce00078e0016 */
.L_x_16360:
[----:B------:R-:W-:Y:S05]  /*3a780*/  BSYNC B2 ;  /* 0x0000000000027941 */ /* 0x000fea0003800000 */
.L_x_16358:
        /* <DEDUP_REMOVED lines=16> */
.L_x_16364:
[----:B------:R-:W-:Y:S05]  /*3a890*/  BSYNC B3 ;  /* 0x0000000000037941 */ /* 0x000fea0003800000 */
.L_x_16363:
        /* <DEDUP_REMOVED lines=42> */
.L_x_16362:
[----:B------:R-:W-:Y:S05]  /*3ab40*/  BSYNC B2 ;  /* 0x0000000000027941 */ /* 0x000fea0003800000 */
.L_x_16361:
        /* <DEDUP_REMOVED lines=12> */
.L_x_16357:
        /* <DEDUP_REMOVED lines=12> */
.L_x_16366:
[----:B------:R-:W-:-:S07]  /*3acd0*/  IMAD.MOV.U32 R18, RZ, RZ, R22 ;  /* 0x000000ffff127224 */ /* 0x000fce00078e0016 */
.L_x_16367:
[----:B------:R-:W-:Y:S05]  /*3ace0*/  BSYNC B2 ;  /* 0x0000000000027941 */ /* 0x000fea0003800000 */
.L_x_16365:
        /* <DEDUP_REMOVED lines=16> */
.L_x_16371:
[----:B------:R-:W-:Y:S05]  /*3adf0*/  BSYNC B3 ;  /* 0x0000000000037941 */ /* 0x000fea0003800000 */
.L_x_16370:
        /* <DEDUP_REMOVED lines=42> */
.L_x_16369:
[----:B------:R-:W-:Y:S05]  /*3b0a0*/  BSYNC B2 ;  /* 0x0000000000027941 */ /* 0x000fea0003800000 */
.L_x_16368:
        /* <DEDUP_REMOVED lines=14> */
.L_x_16372:
        /* <DEDUP_REMOVED lines=12> */
.L_x_16375:
[----:B------:R-:W-:-:S07]  /*3b250*/  IMAD.MOV.U32 R8, RZ, RZ, R22 ;  /* 0x000000ffff087224 */ /* 0x000fce00078e0016 */
.L_x_16376:
[----:B------:R-:W-:Y:S05]  /*3b260*/  BSYNC B2 ;  /* 0x0000000000027941 */ /* 0x000fea0003800000 */
.L_x_16374:
        /* <DEDUP_REMOVED lines=16> */
.L_x_16380:
[----:B------:R-:W-:Y:S05]  /*3b370*/  BSYNC B3 ;  /* 0x0000000000037941 */ /* 0x000fea0003800000 */
.L_x_16379:
        /* <DEDUP_REMOVED lines=42> */
.L_x_16378:
[----:B------:R-:W-:Y:S05]  /*3b620*/  BSYNC B2 ;  /* 0x0000000000027941 */ /* 0x000fea0003800000 */
.L_x_16377:
        /* <DEDUP_REMOVED lines=10> */
.L_x_16373:
        /* <DEDUP_REMOVED lines=12> */
.L_x_16382:
[----:B------:R-:W-:-:S07]  /*3b790*/  IMAD.MOV.U32 R38, RZ, RZ, R22 ;  /* 0x000000ffff267224 */ /* 0x000fce00078e0016 */
.L_x_16383:
[----:B------:R-:W-:Y:S05]  /*3b7a0*/  BSYNC B2 ;  /* 0x0000000000027941 */ /* 0x000fea0003800000 */
.L_x_16381:
        /* <DEDUP_REMOVED lines=16> */
.L_x_16387:
[----:B------:R-:W-:Y:S05]  /*3b8b0*/  BSYNC B3 ;  /* 0x0000000000037941 */ /* 0x000fea0003800000 */
.L_x_16386:
        /* <DEDUP_REMOVED lines=42> */
.L_x_16385:
[----:B------:R-:W-:Y:S05]  /*3bb60*/  BSYNC B2 ;  /* 0x0000000000027941 */ /* 0x000fea0003800000 */
.L_x_16384:
        /* <DEDUP_REMOVED lines=14> */
.L_x_16388:
        /* <DEDUP_REMOVED lines=12> */
.L_x_16391:
[----:B------:R-:W-:-:S07]  /*3bd10*/  MOV R6, R22 ;  /* 0x0000001600067202 */ /* 0x000fce0000000f00 */
.L_x_16392:
[----:B------:R-:W-:Y:S05]  /*3bd20*/  BSYNC B2 ;  /* 0x0000000000027941 */ /* 0x000fea0003800000 */
.L_x_16390:
        /* <DEDUP_REMOVED lines=16> */
.L_x_16396:
[----:B------:R-:W-:Y:S05]  /*3be30*/  BSYNC B3 ;  /* 0x0000000000037941 */ /* 0x000fea0003800000 */
.L_x_16395:
        /* <DEDUP_REMOVED lines=42> */
.L_x_16394:
[----:B------:R-:W-:Y:S05]  /*3c0e0*/  BSYNC B2 ;  /* 0x0000000000027941 */ /* 0x000fea0003800000 */
.L_x_16393:
        /* <DEDUP_REMOVED lines=12> */
.L_x_16389:
        /* <DEDUP_REMOVED lines=23> */
[----:B------:R-:W-:-:S04]  /*3c320*/  IMAD.WIDE.U32 R36, R36, 0x100, RZ ;  /* 0x0000010024247825 */ /* 0x000fc800078e00ff */
[----:B------:R-:W-:Y:S01]  /*3c330*/  IMAD.SHL.U32 R43, R40, 0x8, RZ ;  /* 0x00000008282b7824 */ /* 0x000fe200078e00ff */
[----:B------:R-:W-:Y:S02]  /*3c340*/  LOP3.LUT R36, R36, R42, R38, 0xfe, !PT ;  /* 0x0000002a24247212 */ /* 0x000fe400078efe26 */
[----:B------:R-:W-:Y:S02]  /*3c350*/  LOP3.LUT R37, R37, R41, R39, 0xfe, !PT ;  /* 0x0000002925257212 */ /* 0x000fe400078efe27 */
[----:B------:R-:W-:Y:S02]  /*3c360*/  SEL R41, RZ, 0x1, P2 ;  /* 0x00000001ff297807 */ /* 0x000fe40001000000 */
[----:B------:R-:W-:Y:S02]  /*3c370*/  SHF.R.U32.HI R42, RZ, 0x1d, R40 ;  /* 0x0000001dff2a7819 */ /* 0x000fe40000011628 */
[----:B------:R-:W-:Y:S02]  /*3c380*/  IADD3 R38, P0, R43, UR30, RZ ;  /* 0x0000001e2b267c10 */ /* 0x000fe4000ff1e0ff */
[----:B------:R-:W-:-:S02]  /*3c390*/  LOP3.LUT R36, R36, R41, RZ, 0xfc, !PT ;  /* 0x0000002924247212 */ /* 0x000fc400078efcff */
[----:B------:R-:W-:-:S05]  /*3c3a0*/  IADD3.X R39, R42, UR31, RZ, P0, !PT ;  /* 0x0000001f2a277c10 */ /* 0x000fca00087fe4ff */
[----:B------:R2:W-:Y:S01]  /*3c3b0*/  STG.E.64 desc[UR8][R38.64], R36 ;  /* 0x0000002426007986 */ /* 0x0005e2000c101b08 */
[----:B------:R-:W-:Y:S05]  /*3c3c0*/  @!P1 BRA `(.L_x_16268) ;  /* 0x0000000000509947 */ /* 0x000fea0003800000 */
[----:B--2---:R-:W-:Y:S02]  /*3c3d0*/  SHF.L.U32 R36, R8, 0x10, RZ ;  /* 0x0000001008247819 */ /* 0x004fe400000006ff */
        /* <DEDUP_REMOVED lines=19> */
.L_x_16268:
[----:B------:R-:W-:Y:S05]  /*3c510*/  BSYNC B1 ;  /* 0x0000000000017941 */ /* 0x000fea0003800000 */
.L_x_16267:
        /* <DEDUP_REMOVED lines=292> */
.L_x_16430:
        /* <DEDUP_REMOVED lines=33> */
[----:B------:R-:W-:-:S03]  /*3d970*/  PLOP3.LUT P0, PT, PT, PT, UP0, 0x40, 0x0 ;  /* 0x000000000000781c */ /* 0x000fc60003f0e808 */
[----:B------:R-:W4:Y:S01]  /*3d980*/  LDL R125, [R1+0x248] ;  /* 0x00024800017d7983 */ /* 0x000f220000100800 */
[----:B0-----:R-:W-:-:S03]  /*3d990*/  FSEL R39, R60, RZ, P0 ;  /* 0x000000ff3c277208 */ /* 0x001fc60000000000 */
[----:B------:R-:W4:Y:S02]  /*3d9a0*/  LDL R124, [R1+0x4d8] ;  /* 0x0004d800017c7983 */ /* 0x000f240000100800 */
[--C-:B------:R-:W-:Y:S01]  /*3d9b0*/  FADD.FTZ R37, R110, -R39.reuse ;  /* 0x800000276e257221 */ /* 0x100fe20000010000 */
[----:B------:R-:W-:Y:S01]  /*3d9c0*/  FADD.FTZ R38, R105, -R39 ;  /* 0x8000002769267221 */ /* 0x000fe20000010000 */
[----:B------:R0:W-:Y:S02]  /*3d9d0*/  STL [R1+0x514], R6 ;  /* 0x0005140601007387 */ /* 0x0001e40000100800 */
[C---:B------:R-:W-:Y:S01]  /*3d9e0*/  FMUL.FTZ R37, R61.reuse, R37 ;  /* 0x000000253d257220 */ /* 0x040fe20000410000 */
[----:B------:R-:W-:Y:S01]  /*3d9f0*/  FMUL.FTZ R38, R61, R38 ;  /* 0x000000263d267220 */ /* 0x000fe20000410000 */
        /* <DEDUP_REMOVED lines=10> */
[----:B0-----:R-:W4:Y:S04]  /*3daa0*/  LDL R2, [R1+0x254] ;  /* 0x0002540001027983 */ /* 0x001f280000100800 */
[----:B------:R0:W-:Y:S04]  /*3dab0*/  STL [R1+0x500], R0 ;  /* 0x0005000001007387 */ /* 0x0001e80000100800 */
        /* <DEDUP_REMOVED lines=51> */
[----:B----4-:R-:W-:Y:S02]  /*3ddf0*/  FFMA.FTZ R39, R39, R43, R0 ;  /* 0x0000002b27277223 */ /* 0x010fe40000010000 */
[----:B------:R0:W5:Y:S03]  /*3de00*/  LDL.LU R0, [R1+0x500] ;  /* 0x0005000001007983 */ /* 0x0001660000300800 */
[----:B------:R-:W-:Y:S02]  /*3de10*/  F2FP.BF16.F32.PACK_AB R39, R76, R39 ;  /* 0x000000274c27723e */ /* 0x000fe400000010ff */
[----:B------:R-:W1:Y:S02]  /*3de20*/  LDC.64 R76, c[0x0][0x2b8] ;  /* 0x0000ae00ff4c7b82 */ /* 0x000e640000000a00 */
[----:B-1----:R-:W-:-:S05]  /*3de30*/  IMAD.WIDE.U32 R76, R17, 0x10, R76 ;  /* 0x00000010114c7825 */ /* 0x002fca00078e004c */
[----:B------:R1:W-:Y:S04]  /*3de40*/  STG.E.128 desc[UR8][R76.64], R36 ;  /* 0x000000244c007986 */ /* 0x0003e8000c101d08 */
[----:B-1----:R-:W2:Y:S01]  /*3de50*/  LDL R77, [R1+0x258] ;  /* 0x00025800014d7983 */ /* 0x002ea20000100800 */
[----:B------:R-:W1:Y:S01]  /*3de60*/  LDC.64 R38, c[0x0][0x2c0] ;  /* 0x0000b000ff267b82 */ /* 0x000e620000000a00 */
[----:B---3--:R-:W-:Y:S01]  /*3de70*/  FFMA.FTZ R37, R123, R122, R124 ;  /* 0x0000007a7b257223 */ /* 0x008fe2000001007c */
[----:B--2---:R-:W-:-:S05]  /*3de80*/  FFMA.FTZ R36, R125, R43, R77 ;  /* 0x0000002b7d247223 */ /* 0x004fca000001004d */
[----:B------:R-:W-:Y:S01]  /*3de90*/  F2FP.BF16.F32.PACK_AB R43, R37, R36 ;  /* 0x00000024252b723e */ /* 0x000fe200000010ff */
[----:B-1----:R-:W-:-:S05]  /*3dea0*/  IMAD.WIDE.U32 R36, R17, 0x10, R38 ;  /* 0x0000001011247825 */ /* 0x002fca00078e0026 */
[----:B------:R0:W-:Y:S01]  /*3deb0*/  STG.E.128 desc[UR8][R36.64], R40 ;  /* 0x0000002824007986 */ /* 0x0001e2000c101d08 */
[----:B------:R-:W-:-:S07]  /*3dec0*/  VIADD R17, R17, 0x20 ;  /* 0x0000002011117836 */ /* 0x000fce0000000000 */
.L_x_16399:
[----:B------:R-:W-:Y:S05]  /*3ded0*/  BSYNC B1 ;  /* 0x0000000000017941 */ /* 0x000fea0003800000 */
.L_x_16398:
[----:B------:R-:W-:Y:S01]  /*3dee0*/  LOP3.LUT P0, RZ, R24, 0x4000, RZ, 0xc0, !PT ;  /* 0x0000400018ff7812 */ /* 0x000fe2000780c0ff */
[----:B------:R-:W-:-:S12]  /*3def0*/  BSSY B1, `(.L_x_16400) ;  /* 0x0000069000017945 */ /* 0x000fd80003800000 */
[----:B------:R-:W-:Y:S05]  /*3df00*/  @!P0 BRA `(.L_x_16401) ;  /* 0x00000004009c8947 */ /* 0x000fea0003800000 */
[----:B-----5:R2:W-:Y:S04]  /*3df10*/  STL [R1+0x528], R14 ;  /* 0x0005280e01007387 */ /* 0x0205e80000100800 */
        /* <DEDUP_REMOVED lines=16> */
[----:B------:R-:W-:-:S03]  /*3e020*/  PLOP3.LUT P0, PT, PT, PT, UP0, 0x40, 0x0 ;  /* 0x000000000000781c */ /* 0x000fc60003f0e808 */
[----:B------:R-:W4:Y:S01]  /*3e030*/  LDL R125, [R1+0x208] ;  /* 0x00020800017d7983 */ /* 0x000f220000100800 */
[----:B------:R-:W-:-:S03]  /*3e040*/  FSEL R39, R60, RZ, P0 ;  /* 0x000000ff3c277208 */ /* 0x000fc60000000000 */
        /* <DEDUP_REMOVED lines=83> */
.L_x_16401:
[----:B------:R-:W-:Y:S05]  /*3e580*/  BSYNC B1 ;  /* 0x0000000000017941 */ /* 0x000fea0003800000 */
.L_x_16400:
        /* <DEDUP_REMOVED lines=105> */
[----:B------:R-:W-:-:S07]  /*3ec20*/  IADD3 R17, R17, 0x20, RZ ;  /* 0x0000002011117810 */ /* 0x000fce0007ffe0ff */
.L_x_16403:
[----:B------:R-:W-:Y:S05]  /*3ec30*/  BSYNC B1 ;  /* 0x0000000000017941 */ /* 0x000fea0003800000 */
.L_x_16402:
        /* <DEDUP_REMOVED lines=106> */
.L_x_16405:
[----:B------:R-:W-:Y:S05]  /*3f2e0*/  BSYNC B1 ;  /* 0x0000000000017941 */ /* 0x000fea0003800000 */
.L_x_16404:
        /* <DEDUP_REMOVED lines=106> */
.L_x_16407:
[----:B------:R-:W-:Y:S05]  /*3f990*/  BSYNC B1 ;  /* 0x0000000000017941 */ /* 0x000fea0003800000 */
.L_x_16406:
        /* <DEDUP_REMOVED lines=106> */
.L_x_16409:
[----:B------:R-:W-:Y:S05]  /*40040*/  BSYNC B1 ;  /* 0x0000000000017941 */ /* 0x000fea0003800000 */
.L_x_16408:
        /* <DEDUP_REMOVED lines=106> */
.L_x_16411:
[----:B------:R-:W-:Y:S05]  /*406f0*/  BSYNC B1 ;  /* 0x0000000000017941 */ /* 0x000fea0003800000 */
.L_x_16410:
        /* <DEDUP_REMOVED lines=106> */
.L_x_16413:
[----:B------:R-:W-:Y:S05]  /*40da0*/  BSYNC B1 ;  /* 0x0000000000017941 */ /* 0x000fea0003800000 */
.L_x_16412:
        /* <DEDUP_REMOVED lines=106> */
.L_x_16415:
[----:B------:R-:W-:Y:S05]  /*41450*/  BSYNC B1 ;  /* 0x0000000000017941 */ /* 0x000fea0003800000 */
.L_x_16414:
[----:B------:R-:W-:Y:S01]  /*41460*/  LOP3.LUT P0, RZ, R24, 0x40, RZ, 0xc0, !PT ;  /* 0x0000004018ff7812 */ /* 0x000fe2000780c0ff */
[----:B------:R-:W-:-:S12]  /*41470*/  BSSY B1, `(.L_x_16416) ;  /* 0x0000060000017945 */ /* 0x000fd80003800000 */
[----:B------:R-:W-:Y:S05]  /*41480*/  @!P0 BRA `(.L_x_16417) ;  /* 0x0000000400788947 */ /* 0x000fea0003800000 */
[----:B------:R-:W-:Y:S01]  /*41490*/  PLOP3.LUT P0, PT, PT, PT, UP0, 0x40, 0x0 ;  /* 0x000000000000781c */ /* 0x000fe20003f0e808 */
[----:B-----5:R2:W-:Y:S03]  /*414a0*/  STL [R1+0x518], R7 ;  /* 0x0005180701007387 */ /* 0x0205e60000100800 */
[----:B01----:R-:W-:Y:S01]  /*414b0*/  FSEL R36, R60, RZ, P0 ;  /* 0x000000ff3c247208 */ /* 0x003fe20000000000 */
[----:B--2---:R-:W2:Y:S04]  /*414c0*/  LDL R7, [R1+0x20] ;  /* 0x0000200001077983 */ /* 0x004ea80000100800 */
[----:B------:R0:W-:Y:S01]  /*414d0*/  STL [R1+0x514], R6 ;  /* 0x0005140601007387 */ /* 0x0001e20000100800 */
[----:B------:R-:W-:-:S03]  /*414e0*/  FADD.FTZ R41, R119, -R36 ;  /* 0x8000002477297221 */ /* 0x000fc60000010000 */
[----:B------:R-:W3:Y:S01]  /*414f0*/  LDL R125, [R1+0x3c] ;  /* 0x00003c00017d7983 */ /* 0x000ee20000100800 */
[----:B------:R-:W-:-:S03]  /*41500*/  FADD.FTZ R43, R109, -R36 ;  /* 0x800000246d2b7221 */ /* 0x000fc60000010000 */
[----:B------:R-:W3:Y:S01]  /*41510*/  LDL R124, [R1+0x2ac] ;  /* 0x0002ac00017c7983 */ /* 0x000ee20000100800 */
[----:B------:R-:W-:-:S03]  /*41520*/  FADD.FTZ R40, R99, -R36 ;  /* 0x8000002463287221 */ /* 0x000fc60000010000 */
[----:B0-----:R-:W4:Y:S01]  /*41530*/  LDL R6, [R1+0x24] ;  /* 0x0000240001067983 */ /* 0x001f220000100800 */
[--C-:B------:R-:W-:Y:S01]  /*41540*/  FADD.FTZ R42, R89, -R36.reuse ;  /* 0x80000024592a7221 */ /* 0x100fe20000010000 */
[--C-:B------:R-:W-:Y:S02]  /*41550*/  FADD.FTZ R39, R75, -R36.reuse ;  /* 0x800000244b277221 */ /* 0x100fe40000010000 */
[----:B------:R0:W-:Y:S01]  /*41560*/  STL [R1+0x510], R5 ;  /* 0x0005100501007387 */ /* 0x0001e20000100800 */
[--C-:B------:R-:W-:Y:S01]  /*41570*/  FADD.FTZ R38, R78, -R36.reuse ;  /* 0x800000244e267221 */ /* 0x100fe20000010000 */
[--C-:B------:R-:W-:Y:S01]  /*41580*/  FADD.FTZ R37, R71, -R36.reuse ;  /* 0x8000002447257221 */ /* 0x100fe20000010000 */
[----:B------:R-:W-:Y:S01]  /*41590*/  FADD.FTZ R36, R74, -R36 ;  /* 0x800000244a247221 */ /* 0x000fe20000010000 */
[C---:B------:R-:W-:Y:S01]  /*415a0*/  FMUL.FTZ R60, R61.reuse, R41 ;  /* 0x000000293d3c7220 */ /* 0x040fe20000410000 */
[----:B0-----:R-:W3:Y:S04]  /*415b0*/  LDL R5, [R1+0x2bc] ;  /* 0x0002bc0001057983 */ /* 0x001ee80000100800 */
[----:B------:R0:W-:Y:S01]  /*415c0*/  STL [R1+0x50c], R4 ;  /* 0x00050c0401007387 */ /* 0x0001e20000100800 */
[C---:B------:R-:W-:Y:S01]  /*415d0*/  FMUL.FTZ R43, R61.reuse, R43 ;  /* 0x0000002b3d2b7220 */ /* 0x040fe20000410000 */
[C---:B------:R-:W-:Y:S01]  /*415e0*/  FMUL.FTZ R76, R61.reuse, R40 ;  /* 0x000000283d4c7220 */ /* 0x040fe20000410000 */
[C---:B------:R-:W-:Y:S01]  /*415f0*/  FMUL.FTZ R42, R61.reuse, R42 ;  /* 0x0000002a3d2a7220 */ /* 0x040fe20000410000 */
[C---:B------:R-:W-:Y:S01]  /*41600*/  FMUL.FTZ R77, R61.reuse, R39 ;  /* 0x000000273d4d7220 */ /* 0x040fe20000410000 */
[C---:B------:R-:W-:Y:S01]  /*41610*/  FMUL.FTZ R122, R61.reuse, R38 ;  /* 0x000000263d7a7220 */ /* 0x040fe20000410000 */
[C---:B------:R-:W-:Y:S01]  /*41620*/  FMUL.FTZ R123, R61.reuse, R37 ;  /* 0x000000253d7b7220 */ /* 0x040fe20000410000 */
[----:B0-----:R-:W3:Y:S04]  /*41630*/  LDL R4, [R1+0x2c] ;  /* 0x00002c0001047983 */ /* 0x001ee80000100800 */
[----:B------:R0:W-:Y:S01]  /*41640*/  STL [R1+0x508], R3 ;  /* 0x0005080301007387 */ /* 0x0001e20000100800 */
[----:B------:R-:W-:-:S03]  /*41650*/  FMUL.FTZ R61, R61, R36 ;  /* 0x000000243d3d7220 */ /* 0x000fc60000410000 */
[----:B0-----:R-:W3:Y:S04]  /*41660*/  LDL R3, [R1+0x2a8] ;  /* 0x0002a80001037983 */ /* 0x001ee80000100800 */
[----:B------:R0:W-:Y:S04]  /*41670*/  STL [R1+0x504], R2 ;  /* 0x0005040201007387 */ /* 0x0001e80000100800 */
[----:B0-----:R-:W3:Y:S04]  /*41680*/  LDL R2, [R1+0x38] ;  /* 0x0000380001027983 */ /* 0x001ee80000100800 */
[----:B------:R0:W-:Y:S04]  /*41690*/  STL [R1+0x500], R0 ;  /* 0x0005000001007387 */ /* 0x0001e80000100800 */
[----:B------:R-:W4:Y:S04]  /*416a0*/  LDL R37, [R1+0x2b4] ;  /* 0x0002b40001257983 */ /* 0x000f280000100800 */
[----:B------:R-:W2:Y:S04]  /*416b0*/  LDL R36, [R1+0x2b0] ;  /* 0x0002b00001247983 */ /* 0x000ea80000100800 */
[----:B0-----:R-:W3:Y:S04]  /*416c0*/  LDL R0, [R1+0x2a4] ;  /* 0x0002a40001007983 */ /* 0x001ee80000100800 */
[----:B------:R-:W3:Y:S04]  /*416d0*/  LDL R41, [R1+0x34] ;  /* 0x0000340001297983 */ /* 0x000ee80000100800 */
[----:B------:R-:W3:Y:S04]  /*416e0*/  LDL R40, [R1+0x2b8] ;  /* 0x0002b80001287983 */ /* 0x000ee80000100800 */
[----:B------:R-:W3:Y:S04]  /*416f0*/  LDL R39, [R1+0x2a0] ;  /* 0x0002a00001277983 */ /* 0x000ee80000100800 */
[----:B------:R-:W3:Y:S01]  /*41700*/  LDL R38, [R1+0x30] ;  /* 0x0000300001267983 */ /* 0x000ee20000100800 */
[----:B----4-:R-:W-:Y:S01]  /*41710*/  FFMA.FTZ R37, R37, R43, R6 ;  /* 0x0000002b25257223 */ /* 0x010fe20000010006 */
[----:B--2---:R-:W-:-:S02]  /*41720*/  FFMA.FTZ R36, R36, R60, R7 ;  /* 0x0000003c24247223 */ /* 0x004fc40000010007 */
[----:B------:R2:W5:Y:S03]  /*41730*/  LDL.LU R7, [R1+0x518] ;  /* 0x0005180001077983 */ /* 0x0005660000300800 */
[----:B------:R-:W-:Y:S01]  /*41740*/  F2FP.BF16.F32.PACK_AB R36, R37, R36 ;  /* 0x000000242524723e */ /* 0x000fe200000010ff */
[----:B------:R2:W5:Y:S04]  /*41750*/  LDL.LU R6, [R1+0x514] ;  /* 0x0005140001067983 */ /* 0x0005680000300800 */
[----:B------:R-:W4:Y:S01]  /*41760*/  LDL R37, [R1+0x28] ;  /* 0x0000280001257983 */ /* 0x000f220000100800 */
[----:B---3--:R-:W-:Y:S01]  /*41770*/  FFMA.FTZ R38, R39, R77, R38 ;  /* 0x0000004d27267223 */ /* 0x008fe20000010026 */
[----:B------:R-:W-:-:S02]  /*41780*/  FFMA.FTZ R39, R0, R122, R41 ;  /* 0x0000007a00277223 */ /* 0x000fc40000010029 */
[----:B------:R-:W3:Y:S03]  /*41790*/  LDL R0, [R1+0x10] ;  /* 0x0000100001007983 */ /* 0x000ee60000100800 */
[----:B------:R-:W-:Y:S01]  /*417a0*/  F2FP.BF16.F32.PACK_AB R38, R39, R38 ;  /* 0x000000262726723e */ /* 0x000fe200000010ff */
[----:B------:R-:W-:Y:S02]  /*417b0*/  FFMA.FTZ R39, R3, R123, R2 ;  /* 0x0000007b03277223 */ /* 0x000fe40000010002 */
[----:B------:R-:W2:Y:S04]  /*417c0*/  LDL R3, [R1] ;  /* 0x0000000001037983 */ /* 0x000ea80000100800 */
[----:B------:R-:W3:Y:S01]  /*417d0*/  LDL R2, [R1+0x8] ;  /* 0x0000080001027983 */ /* 0x000ee20000100800 */
[----:B----4-:R-:W-:Y:S01]  /*417e0*/  FFMA.FTZ R37, R40, R76, R37 ;  /* 0x0000004c28257223 */ /* 0x010fe20000010025 */
[----:B------:R-:W-:-:S02]  /*417f0*/  FFMA.FTZ R40, R5, R42, R4 ;  /* 0x0000002a05287223 */ /* 0x000fc40000010004 */
[----:B------:R-:W4:Y:S03]  /*41800*/  LDL R5, [R1+0x18] ;  /* 0x0000180001057983 */ /* 0x000f260000100800 */
[----:B------:R-:W-:Y:S01]  /*41810*/  F2FP.BF16.F32.PACK_AB R37, R40, R37 ;  /* 0x000000252825723e */ /* 0x000fe200000010ff */
[----:B------:R-:W-:Y:S01]  /*41820*/  FFMA.FTZ R40, R124, R61, R125 ;  /* 0x0000003d7c287223 */ /* 0x000fe2000001007d */
[----:B------:R-:W2:Y:S01]  /*41830*/  LDL R4, [R1+0x1c] ;  /* 0x00001c0001047983 */ /* 0x000ea20000100800 */
[----:B------:R-:W0:Y:S03]  /*41840*/  LDC.64 R124, c[0x0][0x2c0] ;  /* 0x0000b000ff7c7b82 */ /* 0x000e260000000a00 */
[----:B------:R-:W-:-:S05]  /*41850*/  F2FP.BF16.F32.PACK_AB R39, R40, R39 ;  /* 0x000000272827723e */ /* 0x000fca00000010ff */
[----:B------:R-:W1:Y:S02]  /*41860*/  LDC.64 R40, c[0x0][0x2b8] ;  /* 0x0000ae00ff287b82 */ /* 0x000e640000000a00 */
[----:B-1----:R-:W-:-:S05]  /*41870*/  IMAD.WIDE.U32 R40, R17, 0x10, R40 ;  /* 0x0000001011287825 */ /* 0x002fca00078e0028 */
[----:B------:R1:W-:Y:S04]  /*41880*/  STG.E.128 desc[UR8][R40.64], R36 ;  /* 0x0000002428007986 */ /* 0x0003e8000c101d08 */
[----:B-1----:R-:W4:Y:S04]  /*41890*/  LDL R39, [R1+0x288] ;  /* 0x0002880001277983 */ /* 0x002f280000100800 */
[----:B------:R-:W2:Y:S04]  /*418a0*/  LDL R36, [R1+0x28c] ;  /* 0x00028c0001247983 */ /* 0x000ea80000100800 */
[----:B------:R-:W3:Y:S04]  /*418b0*/  LDL R37, [R1+0x298] ;  /* 0x0002980001257983 */ /* 0x000ee80000100800 */
[----:B------:R-:W3:Y:S04]  /*418c0*/  LDL R38, [R1+0x280] ;  /* 0x0002800001267983 */ /* 0x000ee80000100800 */
[----:B------:R-:W3:Y:S04]  /*418d0*/  LDL R40, [R1+0x284] ;  /* 0x0002840001287983 */ /* 0x000ee80000100800 */
[----:B------:R-:W3:Y:S01]  /*418e0*/  LDL R41, [R1+0x294] ;  /* 0x0002940001297983 */ /* 0x000ee20000100800 */
[----:B----4-:R-:W-:-:S03]  /*418f0*/  FFMA.FTZ R39, R39, R123, R5 ;  /* 0x0000007b27277223 */ /* 0x010fc60000010005 */
[----:B------:R4:W5:Y:S01]  /*41900*/  LDL.LU R5, [R1+0x510] ;  /* 0x0005100001057983 */ /* 0x0009620000300800 */
[----:B--2---:R-:W-:-:S03]  /*41910*/  FFMA.FTZ R36, R36, R61, R4 ;  /* 0x0000003d24247223 */ /* 0x004fc60000010004 */
[----:B------:R-:W2:Y:S02]  /*41920*/  LDL R123, [R1+0x4] ;  /* 0x00000400017b7983 */ /* 0x000ea40000100800 */
[----:B------:R-:W-:Y:S02]  /*41930*/  F2FP.BF16.F32.PACK_AB R39, R36, R39 ;  /* 0x000000272427723e */ /* 0x000fe400000010ff */
[----:B------:R4:W5:Y:S04]  /*41940*/  LDL.LU R4, [R1+0x50c] ;  /* 0x00050c0001047983 */ /* 0x0009680000300800 */
[----:B------:R-:W4:Y:S01]  /*41950*/  LDL R36, [R1+0x290] ;  /* 0x0002900001247983 */ /* 0x000f220000100800 */
[----:B---3--:R-:W-:-:S03]  /*41960*/  FFMA.FTZ R37, R37, R76, R2 ;  /* 0x0000004c25257223 */ /* 0x008fc60000010002 */
[----:B------:R-:W3:Y:S01]  /*41970*/  LDL R61, [R1+0x29c] ;  /* 0x00029c00013d7983 */ /* 0x000ee20000100800 */
[----:B------:R-:W-:Y:S01]  /*41980*/  FFMA.FTZ R38, R38, R77, R0 ;  /* 0x0000004d26267223 */ /* 0x000fe20000010000 */
[----:B----4-:R-:W-:Y:S02]  /*41990*/  FFMA.FTZ R36, R36, R60, R3 ;  /* 0x0000003c24247223 */ /* 0x010fe40000010003 */
[----:B------:R4:W5:Y:S04]  /*419a0*/  LDL.LU R3, [R1+0x508] ;  /* 0x0005080001037983 */ /* 0x0009680000300800 */
[----:B------:R-:W3:Y:S04]  /*419b0*/  LDL R60, [R1+0xc] ;  /* 0x00000c00013c7983 */ /* 0x000ee80000100800 */
[----:B------:R4:W5:Y:S04]  /*419c0*/  LDL.LU R2, [R1+0x504] ;  /* 0x0005040001027983 */ /* 0x0009680000300800 */
[----:B------:R-:W4:Y:S04]  /*419d0*/  LDL R76, [R1+0x14] ;  /* 0x00001400014c7983 */ /* 0x000f280000100800 */
[----:B------:R1:W5:Y:S01]  /*419e0*/  LDL.LU R0, [R1+0x500] ;  /* 0x0005000001007983 */ /* 0x0003620000300800 */
[----:B--2---:R-:W-:-:S05]  /*419f0*/  FFMA.FTZ R43, R41, R43, R123 ;  /* 0x0000002b292b7223 */ /* 0x004fca000001007b */
[----:B------:R-:W-:Y:S01]  /*41a00*/  F2FP.BF16.F32.PACK_AB R36, R43, R36 ;  /* 0x000000242b24723e */ /* 0x000fe200000010ff */
[----:B---3--:R-:W-:Y:S01]  /*41a10*/  FFMA.FTZ R42, R61, R42, R60 ;  /* 0x0000002a3d2a7223 */ /* 0x008fe2000001003c */
[----:B----4-:R-:W-:-:S04]  /*41a20*/  FFMA.FTZ R40, R40, R122, R76 ;  /* 0x0000007a28287223 */ /* 0x010fc8000001004c */
[----:B------:R-:W-:Y:S02]  /*41a30*/  F2FP.BF16.F32.PACK_AB R37, R42, R37 ;  /* 0x000000252a25723e */ /* 0x000fe400000010ff */
[----:B------:R-:W-:Y:S01]  /*41a40*/  F2FP.BF16.F32.PACK_AB R38, R40, R38 ;  /* 0x000000262826723e */ /* 0x000fe200000010ff */
[----:B0-----:R-:W-:-:S05]  /*41a50*/  IMAD.WIDE.U32 R40, R17, 0x10, R124 ;  /* 0x0000001011287825 */ /* 0x001fca00078e007c */
[----:B------:R1:W-:Y:S02]  /*41a60*/  STG.E.128 desc[UR8][R40.64], R36 ;  /* 0x0000002428007986 */ /* 0x0003e4000c101d08 */
.L_x_16417:
[----:B------:R-:W-:Y:S05]  /*41a70*/  BSYNC B1 ;  /* 0x0000000000017941 */ /* 0x000fea0003800000 */
.L_x_16416:
[----:B01----:R-:W0:Y:S02]  /*41a80*/  LDC.64 R36, c[0x0][0x210] ;  /* 0x00008400ff247b82 */ /* 0x003e240000000a00 */
[----:B0-----:R-:W-:-:S05]  /*41a90*/  IMAD R121, R36, 0x4, R121 ;  /* 0x0000000424797824 */ /* 0x001fca00078e0279 */
[----:B------:R-:W-:-:S13]  /*41aa0*/  ISETP.GE.AND P0, PT, R121, R37, PT ;  /* 0x000000257900720c */ /* 0x000fda0003f06270 */
[----:B------:R-:W-:Y:S05]  /*41ab0*/  @!P0 BRA `(.L_x_16418) ;  /* 0xfffffc0c00f48947 */ /* 0x000fea000383ffff */
[----:B------:R-:W-:Y:S05]  /*41ac0*/  BSYNC B0 ;  /* 0x0000000000007941 */ /* 0x000fea0003800000 */
.L_x_15087:
[----:B------:R-:W-:Y:S05]  /*41ad0*/  EXIT ;  /* 0x000000000000794d */ /* 0x000fea0003800000 */
.L_x_16397:
        /* <DEDUP_REMOVED lines=8> */
.L_x_16420:
[----:B------:R-:W-:Y:S05]  /*41b60*/  BSYNC B1 ;  /* 0x0000000000017941 */ /* 0x000fea0003800000 */
.L_x_16419:
[----:B------:R-:W-:Y:S01]  /*41b70*/  FADD.FTZ R39, R39, R36 ;  /* 0x0000002427277221 */ /* 0x000fe20000010000 */
[----:B------:R-:W-:Y:S01]  /*41b80*/  MOV R36, 0xffffffff ;  /* 0xffffffff00247802 */ /* 0x000fe20000000f00 */
[----:B------:R-:W-:Y:S01]  /*41b90*/  IMAD.MOV.U32 R38, RZ, RZ, 0x2 ;  /* 0x00000002ff267424 */ /* 0x000fe200078e00ff */
[----:B------:R-:W0:Y:S01]  /*41ba0*/  LDC R40, c[0x0][0x290] ;  /* 0x0000a400ff287b82 */ /* 0x000e220000000800 */
[----:B------:R-:W-:Y:S01]  /*41bb0*/  IMAD.MOV.U32 R37, RZ, RZ, 0x1f ;  /* 0x0000001fff257424 */ /* 0x000fe200078e00ff */
[----:B------:R-:W-:Y:S02]  /*41bc0*/  MOV R41, R39 ;  /* 0x0000002700297202 */ /* 0x000fe40000000f00 */
[----:B------:R-:W-:-:S07]  /*41bd0*/  LOP3.LUT R24, R24, 0xffff7fff, RZ, 0xc0, !PT ;  /* 0xffff7fff18187812 */ /* 0x000fce00078ec0ff */
[----:B0-----:R-:W-:Y:S05]  /*41be0*/  WARPSYNC.COLLECTIVE R36, `(.L_x_16421) ;  /* 0x0000000024087348 */ /* 0x001fea0003c00000 */
[----:B------:R1:W2:Y:S02]  /*41bf0*/  SHFL.BFLY P6, R36, R41, R38, R37 ;  /* 0x0c00002629247389 */ /* 0x0002a400000c0025 */
[----:B012---:R-:W-:Y:S01]  /*41c00*/  ENDCOLLECTIVE ;  /* 0x000000000000791b */ /* 0x007fe20003800000 */
.L_x_16421:
[----:B------:R-:W-:-:S04]  /*41c10*/  @P5 LOP3.LUT R24, R24, 0x8000, RZ, 0xfc, !PT ;  /* 0x0000800018185812 */ /* 0x000fc800078efcff */
        /* <DEDUP_REMOVED lines=8> */
.L_x_16422:
[----:B------:R-:W-:Y:S02]  /*41ca0*/  IMAD.MOV.U32 R38, RZ, RZ, 0x8 ;  /* 0x00000008ff267424 */ /* 0x000fe400078e00ff */
[----:B------:R-:W-:Y:S01]  /*41cb0*/  FADD.FTZ R39, R39, R36 ;  /* 0x0000002427277221 */ /* 0x000fe20000010000 */
[----:B------:R-:W-:-:S03]  /*41cc0*/  MOV R36, 0xffffffff ;  /* 0xffffffff00247802 */ /* 0x000fc60000000f00 */
[----:B------:R-:W-:-:S07]  /*41cd0*/  IMAD.MOV.U32 R41, RZ, RZ, R39 ;  /* 0x000000ffff297224 */ /* 0x000fce00078e0027 */
[----:B------:R-:W-:Y:S05]  /*41ce0*/  WARPSYNC.COLLECTIVE R36, `(.L_x_16423) ;  /* 0x0000000024087348 */ /* 0x000fea0003c00000 */
[----:B------:R0:W1:Y:S02]  /*41cf0*/  SHFL.BFLY P6, R36, R41, R38, R37 ;  /* 0x0c00002629247389 */ /* 0x00006400000c0025 */
[----:B01----:R-:W-:Y:S01]  /*41d00*/  ENDCOLLECTIVE ;  /* 0x000000000000791b */ /* 0x003fe20003800000 */
.L_x_16423:
[----:B------:R-:W-:Y:S02]  /*41d10*/  IMAD.MOV.U32 R38, RZ, RZ, 0x10 ;  /* 0x00000010ff267424 */ /* 0x000fe400078e00ff */
[----:B------:R-:W-:Y:S01]  /*41d20*/  FADD.FTZ R39, R39, R36 ;  /* 0x0000002427277221 */ /* 0x000fe20000010000 */
[----:B------:R-:W-:-:S03]  /*41d30*/  MOV R36, 0xffffffff ;  /* 0xffffffff00247802 */ /* 0x000fc60000000f00 */
[----:B------:R-:W-:-:S07]  /*41d40*/  IMAD.MOV.U32 R41, RZ, RZ, R39 ;  /* 0x000000ffff297224 */ /* 0x000fce00078e0027 */
[----:B------:R-:W-:Y:S05]  /*41d50*/  WARPSYNC.COLLECTIVE R36, `(.L_x_16424) ;  /* 0x0000000024087348 */ /* 0x000fea0003c00000 */
[----:B------:R0:W1:Y:S02]  /*41d60*/  SHFL.BFLY P6, R36, R41, R38, R37 ;  /* 0x0c00002629247389 */ /* 0x00006400000c0025 */
[----:B01----:R-:W-:Y:S01]  /*41d70*/  ENDCOLLECTIVE ;  /* 0x000000000000791b */ /* 0x003fe20003800000 */
.L_x_16424:
        /* <DEDUP_REMOVED lines=175> */
.L_x_16425:
[----:B------:R-:W-:Y:S01]  /*42870*/  MOV R38, 0x2 ;  /* 0x0000000200267802 */ /* 0x000fe20000000f00 */
[----:B------:R-:W-:Y:S01]  /*42880*/  FADD.FTZ R39, R39, R36 ;  /* 0x0000002427277221 */ /* 0x000fe20000010000 */
[----:B------:R-:W-:-:S03]  /*42890*/  IMAD.MOV.U32 R36, RZ, RZ, -0x1 ;  /* 0xffffffffff247424 */ /* 0x000fc600078e00ff */
[----:B------:R-:W-:-:S07]  /*428a0*/  IMAD.MOV.U32 R41, RZ, RZ, R39 ;  /* 0x000000ffff297224 */ /* 0x000fce00078e0027 */
[----:B------:R-:W-:Y:S05]  /*428b0*/  WARPSYNC.COLLECTIVE R36, `(.L_x_16426) ;  /* 0x0000000024087348 */ /* 0x000fea0003c00000 */
[----:B------:R0:W1:Y:S02]  /*428c0*/  SHFL.BFLY P6, R36, R41, R38, R37 ;  /* 0x0c00002629247389 */ /* 0x00006400000c0025 */
[----:B01----:R-:W-:Y:S01]  /*428d0*/  ENDCOLLECTIVE ;  /* 0x000000000000791b */ /* 0x003fe20003800000 */
.L_x_16426:
[----:B------:R-:W-:Y:S01]  /*428e0*/  HFMA2.MMA R38, -RZ, RZ, 0, 2.384185791015625e-07 ;  /* 0x00000004ff267435 */ /* 0x000fe200000001ff */
[----:B------:R-:W-:Y:S01]  /*428f0*/  FADD.FTZ R39, R39, R36 ;  /* 0x0000002427277221 */ /* 0x000fe20000010000 */
[----:B------:R-:W-:-:S03]  /*42900*/  IMAD.MOV.U32 R36, RZ, RZ, -0x1 ;  /* 0xffffffffff247424 */ /* 0x000fc600078e00ff */
[----:B------:R-:W-:-:S07]  /*42910*/  IMAD.MOV.U32 R41, RZ, RZ, R39 ;  /* 0x000000ffff297224 */ /* 0x000fce00078e0027 */
[----:B------:R-:W-:Y:S05]  /*42920*/  WARPSYNC.COLLECTIVE R36, `(.L_x_16427) ;  /* 0x0000000024087348 */ /* 0x000fea0003c00000 */
[----:B------:R0:W1:Y:S02]  /*42930*/  SHFL.BFLY P6, R36, R41, R38, R37 ;  /* 0x0c00002629247389 */ /* 0x00006400000c0025 */
[----:B01----:R-:W-:Y:S01]  /*42940*/  ENDCOLLECTIVE ;  /* 0x000000000000791b */ /* 0x003fe20003800000 */
.L_x_16427:
[----:B------:R-:W-:Y:S01]  /*42950*/  MOV R38, 0x8 ;  /* 0x0000000800267802 */ /* 0x000fe20000000f00 */
[----:B------:R-:W-:Y:S01]  /*42960*/  FADD.FTZ R39, R39, R36 ;  /* 0x0000002427277221 */ /* 0x000fe20000010000 */
[----:B------:R-:W-:-:S03]  /*42970*/  IMAD.MOV.U32 R36, RZ, RZ, -0x1 ;  /* 0xffffffffff247424 */ /* 0x000fc600078e00ff */
[----:B------:R-:W-:-:S07]  /*42980*/  IMAD.MOV.U32 R41, RZ, RZ, R39 ;  /* 0x000000ffff297224 */ /* 0x000fce00078e0027 */
[----:B------:R-:W-:Y:S05]  /*42990*/  WARPSYNC.COLLECTIVE R36, `(.L_x_16428) ;  /* 0x0000000024087348 */ /* 0x000fea0003c00000 */
[----:B------:R0:W1:Y:S02]  /*429a0*/  SHFL.BFLY P6, R36, R41, R38, R37 ;  /* 0x0c00002629247389 */ /* 0x00006400000c0025 */
[----:B01----:R-:W-:Y:S01]  /*429b0*/  ENDCOLLECTIVE ;  /* 0x000000000000791b */ /* 0x003fe20003800000 */
.L_x_16428:
[----:B------:R-:W-:Y:S01]  /*429c0*/  HFMA2.MMA R38, -RZ, RZ, 0, 9.5367431640625e-07 ;  /* 0x00000010ff267435 */ /* 0x000fe200000001ff */
[----:B------:R-:W-:Y:S01]  /*429d0*/  FADD.FTZ R39, R39, R36 ;  /* 0x0000002427277221 */ /* 0x000fe20000010000 */
[----:B------:R-:W-:-:S03]  /*429e0*/  IMAD.MOV.U32 R36, RZ, RZ, -0x1 ;  /* 0xffffffffff247424 */ /* 0x000fc600078e00ff */
[----:B------:R-:W-:-:S07]  /*429f0*/  IMAD.MOV.U32 R41, RZ, RZ, R39 ;  /* 0x000000ffff297224 */ /* 0x000fce00078e0027 */
[----:B------:R-:W-:Y:S05]  /*42a00*/  WARPSYNC.COLLECTIVE R36, `(.L_x_16429) ;  /* 0x0000000024087348 */ /* 0x000fea0003c00000 */
[----:B------:R0:W1:Y:S02]  /*42a10*/  SHFL.BFLY P6, R36, R41, R38, R37 ;  /* 0x0c00002629247389 */ /* 0x00006400000c0025 */
[----:B01----:R-:W-:Y:S01]  /*42a20*/  ENDCOLLECTIVE ;  /* 0x000000000000791b */ /* 0x003fe20003800000 */
.L_x_16429:
[----:B------:R-:W-:Y:S05]  /*42a30*/  BRA `(.L_x_16430) ;  /* 0xffffffac00487947 */ /* 0x000fea000383ffff */
.L_x_16431:
        /* <DEDUP_REMOVED lines=12> */
.L_x_66054:


//--------------------- .text._ZN10layer_norm31ln_parallel_residual_fwd_kernelINS_13Kernel_traitsIf13__nv_bfloat16S2_S2_fjLj2560ELj1ELj4ELj1ELj16ENS_18Kernel_traits_baseILj2560EfS2_S2_S2_fjLj128EEEEELb1ELb0ELb1EEEvNS_9FwdParamsE --------------------------
	.section	.text._ZN10layer_norm31ln_parallel_residual_fwd_kernelINS_13Kernel_traitsIf13__nv_bfloat16S2_S2_fjLj2560ELj1ELj4ELj1ELj16ENS_18Kernel_traits_baseILj2560EfS2_S2_S2_fjLj128EEEEELb1ELb0ELb1EEEvNS_9FwdParamsE,"ax",@progbits
	.align	128
        .global         _ZN10layer_norm31ln_parallel_residual_fwd_kernelINS_13Kernel_traitsIf13__nv_bfloat16S2_S2_fjLj2560ELj1ELj4ELj1ELj16ENS_18Kernel_traits_baseILj2560EfS2_S2_S2_fjLj128EEEEELb1ELb0ELb1EEEvNS_9FwdParamsE
        .type           _ZN10layer_norm31ln_parallel_residual_fwd_kernelINS_13Kernel_traitsIf13__nv_bfloat16S2_S2_fjLj2560ELj1ELj4ELj1ELj16ENS_18Kernel_traits_baseILj2560EfS2_S2_S2_fjLj128EEEEELb1ELb0ELb1EEEvNS_9FwdParamsE,@function
        .size           _ZN10layer_norm31ln_parallel_residual_fwd_kernelINS_13Kernel_traitsIf13__nv_bfloat16S2_S2_fjLj2560ELj1ELj4ELj1ELj16ENS_18Kernel_traits_baseILj2560EfS2_S2_S2_fjLj128EEEEELb1ELb0ELb1EEEvNS_9FwdParamsE,(.L_x_66055 - _ZN10layer_norm31ln_parallel_residual_fwd_kernelINS_13Kernel_traitsIf13__nv_bfloat16S2_S2_fjLj2560ELj1ELj4ELj1ELj16ENS_18Kernel_traits_baseILj2560EfS2_S2_S2_fjLj128EEEEELb1ELb0ELb1EEEvNS_9FwdParamsE)
        .other          _ZN10layer_norm31ln_parallel_residual_fwd_kernelINS_13Kernel_traitsIf13__nv_bfloat16S2_S2_fjLj2560ELj1ELj4ELj1ELj16ENS_18Kernel_traits_baseILj2560EfS2_S2_S2_fjLj128EEEEELb1ELb0ELb1EEEvNS_9FwdParamsE,@"STO_CUDA_ENTRY STV_DEFAULT"
_ZN10layer_norm31ln_parallel_residual_fwd_kernelINS_13Kernel_traitsIf13__nv_bfloat16S2_S2_fjLj2560ELj1ELj4ELj1ELj16ENS_18Kernel_traits_baseILj2560EfS2_S2_S2_fjLj128EEEEELb1ELb0ELb1EEEvNS_9FwdParamsE:
.text._ZN10layer_norm31ln_parallel_residual_fwd_kernelINS_13Kernel_traitsIf13__nv_bfloat16S2_S2_fjLj2560ELj1ELj4ELj1ELj16ENS_18Kernel_traits_baseILj2560EfS2_S2_S2_fjLj128EEEEELb1ELb0ELb1EEEvNS_9FwdParamsE:
        /* <DEDUP_REMOVED lines=10> */
[----:B------:R-:W-:Y:S01]  /*00a0*/  MOV R5, UR7 ;  /* 0x0000000700057c02 */ /* 0x000fe20008000f00 */
[----:B------:R-:W-:Y:S01]  /*00b0*/  ULDC.64 UR8, c[0x0][0x2e0] ;  /* 0x0000b80000087ab9 */ /* 0x000fe20000000a00 */
[----:B------:R-:W0:Y:S01]  /*00c0*/  S2R R12, SR_TID.X ;  /* 0x00000000000c7919 */ /* 0x000e220000002100 */
[----:B------:R-:W-:-:S03]  /*00d0*/  @UP0 ULDC UR12, c[0x0][0x2f0] ;  /* 0x0000bc00000c0ab9 */ /* 0x000fc60000000800 */
[----:B------:R-:W2:Y:S01]  /*00e0*/  @P0 LDG.E.64 R4, desc[UR10][R4.64] ;  /* 0x0000000a04040981 */ /* 0x000ea2000c1e1b00 */
[----:B------:R-:W-:Y:S02]  /*00f0*/  IMAD.U32 R6, RZ, RZ, UR8 ;  /* 0x00000008ff067e24 */ /* 0x000fe4000f8e00ff */
[----:B------:R-:W-:-:S05]  /*0100*/  IMAD.U32 R7, RZ, RZ, UR9 ;  /* 0x00000009ff077e24 */ /* 0x000fca000f8e00ff */
[----:B------:R-:W3:Y:S01]  /*0110*/  @P0 LDG.E.64 R2, desc[UR10][R6.64] ;  /* 0x0000000a06020981 */ /* 0x000ee2000c1e1b00 */
[----:B------:R-:W-:Y:S02]  /*0120*/  CS2R R92, SRZ ;  /* 0x00000000005c7805 */ /* 0x000fe4000001ff00 */
[----:B------:R-:W-:Y:S02]  /*0130*/  CS2R R94, SRZ ;  /* 0x00000000005e7805 */ /* 0x000fe4000001ff00 */
[----:B------:R-:W-:Y:S01]  /*0140*/  CS2R R88, SRZ ;  /* 0x0000000000587805 */ /* 0x000fe2000001ff00 */
[----:B------:R-:W1:Y:S01]  /*0150*/  S2R R13, SR_CTAID.X ;  /* 0x00000000000d7919 */ /* 0x000e620000002500 */
[----:B------:R-:W-:Y:S02]  /*0160*/  CS2R R90, SRZ ;  /* 0x00000000005a7805 */ /* 0x000fe4000001ff00 */
[----:B------:R-:W-:Y:S02]  /*0170*/  CS2R R84, SRZ ;  /* 0x0000000000547805 */ /* 0x000fe4000001ff00 */
[----:B------:R-:W-:-:S02]  /*0180*/  CS2R R86, SRZ ;  /* 0x0000000000567805 */ /* 0x000fc4000001ff00 */
[----:B------:R-:W-:Y:S02]  /*0190*/  CS2R R80, SRZ ;  /* 0x0000000000507805 */ /* 0x000fe4000001ff00 */
[----:B------:R-:W-:Y:S02]  /*01a0*/  CS2R R82, SRZ ;  /* 0x0000000000527805 */ /* 0x000fe4000001ff00 */
[----:B0-----:R-:W-:Y:S02]  /*01b0*/  LOP3.LUT R67, R12, 0x1f, RZ, 0xc0, !PT ;  /* 0x0000001f0c437812 */ /* 0x001fe400078ec0ff */
[----:B------:R-:W-:Y:S02]  /*01c0*/  SHF.R.U32.HI R0, RZ, 0x5, R12 ;  /* 0x00000005ff007819 */ /* 0x000fe4000001160c */
[C---:B------:R-:W-:Y:S02]  /*01d0*/  LOP3.LUT R54, R67.reuse, 0x20, RZ, 0xfc, !PT ;  /* 0x0000002043367812 */ /* 0x040fe400078efcff */
[----:B------:R-:W-:-:S02]  /*01e0*/  LOP3.LUT R55, R67, 0x40, RZ, 0xfc, !PT ;  /* 0x0000004043377812 */ /* 0x000fc400078efcff */
[C---:B------:R-:W-:Y:S01]  /*01f0*/  LOP3.LUT R56, R67.reuse, 0x60, RZ, 0xfc, !PT ;  /* 0x0000006043387812 */ /* 0x040fe200078efcff */
[----:B------:R-:W-:Y:S01]  /*0200*/  IMAD.SHL.U32 R42, R54, 0x20, RZ ;  /* 0x00000020362a7824 */ /* 0x000fe200078e00ff */
[C---:B------:R-:W-:Y:S02]  /*0210*/  LOP3.LUT R57, R67.reuse, 0x80, RZ, 0xfc, !PT ;  /* 0x0000008043397812 */ /* 0x040fe400078efcff */
[C---:B------:R-:W-:Y:S01]  /*0220*/  LOP3.LUT R58, R67.reuse, 0xa0, RZ, 0xfc, !PT ;  /* 0x000000a0433a7812 */ /* 0x040fe200078efcff */
[----:B------:R-:W-:Y:S01]  /*0230*/  IMAD.SHL.U32 R36, R56, 0x20, RZ ;  /* 0x0000002038247824 */ /* 0x000fe200078e00ff */
[----:B------:R-:W-:Y:S01]  /*0240*/  LOP3.LUT R59, R67, 0xc0, RZ, 0xfc, !PT ;  /* 0x000000c0433b7812 */ /* 0x000fe200078efcff */
[----:B------:R-:W-:Y:S01]  /*0250*/  IMAD.SHL.U32 R22, R57, 0x20, RZ ;  /* 0x0000002039167824 */ /* 0x000fe200078e00ff */
[----:B------:R-:W-:Y:S01]  /*0260*/  LOP3.LUT R64, R67, 0xe0, RZ, 0xfc, !PT ;  /* 0x000000e043407812 */ /* 0x000fe200078efcff */
[----:B-1----:R-:W-:Y:S01]  /*0270*/  IMAD R76, R13, 0x4, R0 ;  /* 0x000000040d4c7824 */ /* 0x002fe200078e0200 */
[----:B------:R-:W-:Y:S01]  /*0280*/  LOP3.LUT R65, R67, 0x100, RZ, 0xfc, !PT ;  /* 0x0000010043417812 */ /* 0x000fe200078efcff */
[----:B------:R-:W-:Y:S01]  /*0290*/  IMAD.SHL.U32 R14, R59, 0x20, RZ ;  /* 0x000000203b0e7824 */ /* 0x000fe200078e00ff */
[C---:B------:R-:W-:Y:S01]  /*02a0*/  LOP3.LUT R66, R67.reuse, 0x120, RZ, 0xfc, !PT ;  /* 0x0000012043427812 */ /* 0x040fe200078efcff */
[----:B------:R-:W-:Y:S01]  /*02b0*/  IMAD.SHL.U32 R18, R64, 0x20, RZ ;  /* 0x0000002040127824 */ /* 0x000fe200078e00ff */
[----:B------:R-:W-:Y:S01]  /*02c0*/  STL [R1], R76 ;  /* 0x0000004c01007387 */ /* 0x000fe20000100800 */
[----:B------:R-:W-:-:S02]  /*02d0*/  SHF.L.U32 R38, R67, 0x5, RZ ;  /* 0x0000000543267819 */ /* 0x000fc400000006ff */
[----:B------:R-:W-:Y:S02]  /*02e0*/  SHF.L.U32 R26, R55, 0x5, RZ ;  /* 0x00000005371a7819 */ /* 0x000fe400000006ff */
[----:B------:R-:W-:Y:S02]  /*02f0*/  SHF.L.U32 R24, R58, 0x5, RZ ;  /* 0x000000053a187819 */ /* 0x000fe400000006ff */
[----:B--2---:R-:W-:Y:S02]  /*0300*/  @P0 R2UR UR6, R4 ;  /* 0x00000000040602ca */ /* 0x004fe400000e0000 */
[----:B------:R-:W-:Y:S02]  /*0310*/  @P0 R2UR UR7, R5 ;  /* 0x00000000050702ca */ /* 0x000fe400000e0000 */
[----:B---3--:R-:W-:Y:S02]  /*0320*/  @P0 R2UR UR9, R3 ;  /* 0x00000000030902ca */ /* 0x008fe400000e0000 */
[----:B------:R-:W-:-:S07]  /*0330*/  @P0 R2UR UR8, R2 ;  /* 0x00000000020802ca */ /* 0x000fce00000e0000 */
[----:B------:R-:W-:-:S03]  /*0340*/  @UP0 UIADD3 UR4, UP1, UR6, UR12, URZ ;  /* 0x0000000c06040290 */ /* 0x000fc6000ff3e03f */
[----:B------:R-:W-:Y:S01]  /*0350*/  ULDC UR6, c[0x0][0x0] ;  /* 0x0000000000067ab9 */ /* 0x000fe20000000800 */
[----:B------:R-:W-:Y:S01]  /*0360*/  @UP0 UIADD3.X UR5, URZ, UR7, URZ, UP1, !UPT ;  /* 0x000000073f050290 */ /* 0x000fe20008ffe43f */
[----:B------:R-:W-:Y:S02]  /*0370*/  IMAD R3, R13, UR6, R12 ;  /* 0x000000060d037c24 */ /* 0x000fe4000f8e020c */
[----:B------:R-:W-:Y:S01]  /*0380*/  IMAD.SHL.U32 R12, R66, 0x20, RZ ;  /* 0x00000020420c7824 */ /* 0x000fe200078e00ff */
[----:B------:R-:W-:Y:S01]  /*0390*/  USHF.R.U32.HI UR22, URZ, 0x2, UR5 ;  /* 0x000000023f167899 */ /* 0x000fe20008011605 */
[----:B------:R-:W-:Y:S01]  /*03a0*/  IMAD.WIDE.U32 R4, R3, -0x326172a9, RZ ;  /* 0xcd9e8d5703047825 */ /* 0x000fe200078e00ff */
[----:B------:R-:W-:Y:S02]  /*03b0*/  USHF.R.U64 UR5, UR4, 0x2, UR5 ;  /* 0x0000000204057899 */ /* 0x000fe40008001205 */
[----:B------:R-:W-:Y:S02]  /*03c0*/  UIADD3 UR27, UR9, -0x4498517b, URZ ;  /* 0xbb67ae85091b7890 */ /* 0x000fe4000fffe03f */
[----:B------:R-:W-:Y:S01]  /*03d0*/  UIMAD.WIDE.U32 UR12, UR5, -0x2daee0ad, URZ ;  /* 0xd2511f53050c78a5 */ /* 0x000fe2000f8e003f */
[----:B------:R-:W-:Y:S01]  /*03e0*/  MOV R7, UR22 ;  /* 0x0000001600077c02 */ /* 0x000fe20008000f00 */
[----:B------:R-:W-:-:S02]  /*03f0*/  UIADD3 UR26, UR8, -0x61c88647, URZ ;  /* 0x9e3779b9081a7890 */ /* 0x000fc4000fffe03f */
[----:B------:R-:W-:Y:S01]  /*0400*/  ULOP3.LUT UR6, UR13, UR9, URZ, 0x3c, !UPT ;  /* 0x000000090d067292 */ /* 0x000fe2000f8e3c3f */
[----:B------:R-:W-:Y:S01]  /*0410*/  LOP3.LUT R6, R5, UR8, R7, 0x96, !PT ;  /* 0x0000000805067c12 */ /* 0x000fe2000f8e9607 */
[----:B------:R-:W-:Y:S01]  /*0420*/  IMAD.U32 R8, RZ, RZ, UR12 ;  /* 0x0000000cff087e24 */ /* 0x000fe2000f8e00ff */
[----:B------:R-:W-:Y:S01]  /*0430*/  UIADD3 UR28, UR8, 0x3c6ef372, URZ ;  /* 0x3c6ef372081c7890 */ /* 0x000fe2000fffe03f */
[----:B------:R-:W-:Y:S01]  /*0440*/  IMAD.U32 R9, RZ, RZ, UR13 ;  /* 0x0000000dff097e24 */ /* 0x000fe2000f8e00ff */
[----:B------:R-:W-:Y:S01]  /*0450*/  UIMAD.WIDE.U32 UR6, UR6, -0x326172a9, URZ ;  /* 0xcd9e8d57060678a5 */ /* 0x000fe2000f8e003f */
[----:B------:R-:W-:Y:S01]  /*0460*/  IMAD.WIDE.U32 R6, R6, -0x2daee0ad, RZ ;  /* 0xd2511f5306067825 */ /* 0x000fe200078e00ff */
[----:B------:R-:W-:Y:S02]  /*0470*/  UIADD3 UR29, UR9, 0x76cf5d0a, URZ ;  /* 0x76cf5d0a091d7890 */ /* 0x000fe4000fffe03f */
[----:B------:R-:W-:Y:S02]  /*0480*/  UIADD3 UR31, UR9, 0x32370b8f, URZ ;  /* 0x32370b8f091f7890 */ /* 0x000fe4000fffe03f */
[----:B------:R-:W-:Y:S01]  /*0490*/  MOV R10, UR6 ;  /* 0x00000006000a7c02 */ /* 0x000fe20008000f00 */
[----:B------:R-:W-:Y:S01]  /*04a0*/  IMAD.U32 R11, RZ, RZ, UR7 ;  /* 0x00000007ff0b7e24 */ /* 0x000fe2000f8e00ff */
[----:B------:R-:W-:Y:S01]  /*04b0*/  ULDC.64 UR6, c[0x0][0x2c8] ;  /* 0x0000b20000067ab9 */ /* 0x000fe20000000a00 */
[----:B------:R-:W-:Y:S01]  /*04c0*/  LOP3.LUT R8, R7, UR27, R8, 0x96, !PT ;  /* 0x0000001b07087c12 */ /* 0x000fe2000f8e9608 */
[----:B------:R-:W-:Y:S01]  /*04d0*/  UIADD3 UR30, UR8, -0x255992d5, URZ ;  /* 0xdaa66d2b081e7890 */ /* 0x000fe2000fffe03f */
[----:B------:R-:W-:Y:S01]  /*04e0*/  ISETP.NE.U32.AND P0, PT, RZ, UR6, PT ;  /* 0x00000006ff007c0c */ /* 0x000fe2000bf05070 */
[----:B------:R-:W-:Y:S01]  /*04f0*/  UIADD3 UR32, UR8, 0x78dde6e4, URZ ;  /* 0x78dde6e408207890 */ /* 0x000fe2000fffe03f */
[----:B------:R-:W-:Y:S01]  /*0500*/  LOP3.LUT R4, R11, UR26, R4, 0x96, !PT ;  /* 0x0000001a0b047c12 */ /* 0x000fe2000f8e9604 */
[----:B------:R-:W-:Y:S01]  /*0510*/  IMAD.WIDE.U32 R8, R8, -0x326172a9, RZ ;  /* 0xcd9e8d5708087825 */ /* 0x000fe200078e00ff */
[----:B------:R-:W-:Y:S01]  /*0520*/  ISETP.NE.AND.EX P0, PT, RZ, UR7, PT, P0 ;  /* 0x00000007ff007c0c */ /* 0x000fe2000bf05300 */
[----:B------:R-:W-:-:S02]  /*0530*/  UIADD3 UR33, UR9, -0x126145ec, URZ ;  /* 0xed9eba1409217890 */ /* 0x000fc4000fffe03f */
[----:B------:R-:W-:Y:S01]  /*0540*/  IMAD.WIDE.U32 R4, R4, -0x2daee0ad, RZ ;  /* 0xd2511f5304047825 */ /* 0x000fe200078e00ff */
[----:B------:R-:W-:Y:S01]  /*0550*/  LOP3.LUT R7, R9, UR28, R10, 0x96, !PT ;  /* 0x0000001c09077c12 */ /* 0x000fe2000f8e960a */
[----:B------:R-:W-:Y:S02]  /*0560*/  UIADD3 UR35, UR9, -0x56f99767, URZ ;  /* 0xa906689909237890 */ /* 0x000fe4000fffe03f */
[----:B------:R-:W-:Y:S01]  /*0570*/  UIADD3 UR34, UR8, 0x1715609d, URZ ;  /* 0x1715609d08227890 */ /* 0x000fe2000fffe03f */
[----:B------:R-:W-:Y:S01]  /*0580*/  LOP3.LUT R10, R5, UR29, R6, 0x96, !PT ;  /* 0x0000001d050a7c12 */ /* 0x000fe2000f8e9606 */
[----:B------:R-:W-:Y:S01]  /*0590*/  IMAD.WIDE.U32 R6, R7, -0x2daee0ad, RZ ;  /* 0xd2511f5307067825 */ /* 0x000fe200078e00ff */
[----:B------:R-:W-:Y:S02]  /*05a0*/  UIADD3 UR37, UR9, 0x646e171e, URZ ;  /* 0x646e171e09257890 */ /* 0x000fe4000fffe03f */
[----:B------:R-:W-:Y:S01]  /*05b0*/  UIADD3 UR36, UR8, -0x4ab325aa, URZ ;  /* 0xb54cda5608247890 */ /* 0x000fe2000fffe03f */
[----:B------:R-:W-:Y:S01]  /*05c0*/  @P0 LEA R74, P2, R67, UR6, 0x5 ;  /* 0x00000006434a0c11 */ /* 0x000fe2000f8428ff */
[----:B------:R-:W-:Y:S01]  /*05d0*/  IMAD.WIDE.U32 R10, R10, -0x326172a9, RZ ;  /* 0xcd9e8d570a0a7825 */ /* 0x000fe200078e00ff */
[----:B------:R-:W-:Y:S01]  /*05e0*/  @P0 LEA R72, P4, R54, UR6, 0x5 ;  /* 0x0000000636480c11 */ /* 0x000fe2000f8828ff */
[----:B------:R-:W-:Y:S01]  /*05f0*/  UIADD3 UR38, UR8, 0x5384540f, URZ ;  /* 0x5384540f08267890 */ /* 0x000fe2000fffe03f */
[----:B------:R-:W-:Y:S01]  /*0600*/  @P0 LEA R68, P6, R55, UR6, 0x5 ;  /* 0x0000000637440c11 */ /* 0x000fe2000f8c28ff */
[----:B------:R-:W-:Y:S01]  /*0610*/  @P0 IMAD.X R75, RZ, RZ, UR7, P2 ;  /* 0x00000007ff4b0e24 */ /* 0x000fe200090e06ff */
[----:B------:R-:W-:Y:S01]  /*0620*/  @P0 LEA R70, P5, R56, UR6, 0x5 ;  /* 0x0000000638460c11 */ /* 0x000fe2000f8a28ff */
[----:B------:R-:W-:Y:S01]  /*0630*/  @P0 IMAD.X R73, RZ, RZ, UR7, P4 ;  /* 0x00000007ff490e24 */ /* 0x000fe2000a0e06ff */
[----:B------:R-:W-:Y:S01]  /*0640*/  @P0 IADD3.X R69, RZ, UR7, RZ, P6, !PT ;  /* 0x00000007ff450c10 */ /* 0x000fe2000b7fe4ff */
[----:B------:R-:W-:Y:S01]  /*0650*/  UIADD3 UR39, UR9, 0x1fd5c5a3, URZ ;  /* 0x1fd5c5a309277890 */ /* 0x000fe2000fffe03f */
[----:B------:R-:W2:Y:S01]  /*0660*/  @P0 LDG.E.128 R92, desc[UR10][R74.64] ;  /* 0x0000000a4a5c0981 */ /* 0x000ea2000c1e1d00 */
[----:B------:R-:W-:Y:S01]  /*0670*/  @P0 IMAD.X R71, RZ, RZ, UR7, P5 ;  /* 0x00000007ff470e24 */ /* 0x000fe2000a8e06ff */
[----:B------:R-:W-:Y:S01]  /*0680*/  @P0 LEA R60, P3, R57, UR6, 0x5 ;  /* 0x00000006393c0c11 */ /* 0x000fe2000f8628ff */
[----:B------:R-:W-:Y:S01]  /*0690*/  UIADD3 UR41, UR9, -0x24c28bd8, URZ ;  /* 0xdb3d742809297890 */ /* 0x000fe2000fffe03f */
[----:B------:R-:W3:Y:S01]  /*06a0*/  @P0 LDG.E.128 R88, desc[UR10][R74.64+0x10] ;  /* 0x0000100a4a580981 */ /* 0x000ee2000c1e1d00 */
[----:B------:R-:W-:Y:S01]  /*06b0*/  @P0 LEA R62, P2, R58, UR6, 0x5 ;  /* 0x000000063a3e0c11 */ /* 0x000fe2000f8428ff */
[----:B------:R-:W-:Y:S01]  /*06c0*/  ULDC.64 UR12, c[0x0][0x2d0] ;  /* 0x0000b400000c7ab9 */ /* 0x000fe20000000a00 */
[----:B------:R-:W-:Y:S01]  /*06d0*/  @P0 IMAD.X R61, RZ, RZ, UR7, P3 ;  /* 0x00000007ff3d0e24 */ /* 0x000fe200098e06ff */
[----:B------:R-:W4:Y:S01]  /*06e0*/  @P0 LDG.E.128 R84, desc[UR10][R72.64] ;  /* 0x0000000a48540981 */ /* 0x000f22000c1e1d00 */
[----:B------:R-:W-:Y:S01]  /*06f0*/  @P0 IADD3.X R63, RZ, UR7, RZ, P2, !PT ;  /* 0x00000007ff3f0c10 */ /* 0x000fe200097fe4ff */
[----:B------:R-:W-:Y:S01]  /*0700*/  UIADD3 UR40, UR8, -0xe443238, URZ ;  /* 0xf1bbcdc808287890 */ /* 0x000fe2000fffe03f */
[----:B------:R-:W-:Y:S01]  /*0710*/  @P0 LEA R50, P4, R59, UR6, 0x5 ;  /* 0x000000063b320c11 */ /* 0x000fe2000f8828ff */
[----:B------:R0:W5:Y:S01]  /*0720*/  @P0 LDG.E.128 R80, desc[UR10][R72.64+0x10] ;  /* 0x0000100a48500981 */ /* 0x000162000c1e1d00 */
[----:B------:R-:W-:-:S02]  /*0730*/  @P0 LEA R52, P6, R64, UR6, 0x5 ;  /* 0x0000000640340c11 */ /* 0x000fc4000f8c28ff */
[----:B------:R-:W-:Y:S01]  /*0740*/  LOP3.LUT R9, R7, UR31, R4, 0x96, !PT ;  /* 0x0000001f07097c12 */ /* 0x000fe2000f8e9604 */
[----:B--2---:R1:W-:Y:S01]  /*0750*/  STL.64 [R1+0x280], R92 ;  /* 0x0002805c01007387 */ /* 0x0043e20000100a00 */
[----:B0-----:R-:W-:Y:S02]  /*0760*/  CS2R R72, SRZ ;  /* 0x0000000000487805 */ /* 0x001fe4000001ff00 */
[----:B------:R-:W-:Y:S01]  /*0770*/  CS2R R74, SRZ ;  /* 0x00000000004a7805 */ /* 0x000fe2000001ff00 */
[----:B------:R-:W-:Y:S01]  /*0780*/  @P0 IMAD.X R51, RZ, RZ, UR7, P4 ;  /* 0x00000007ff330e24 */ /* 0x000fe2000a0e06ff */
[----:B------:R0:W-:Y:S01]  /*0790*/  STL.64 [R1+0x288], R94 ;  /* 0x0002885e01007387 */ /* 0x0001e20000100a00 */
[----:B------:R-:W-:Y:S01]  /*07a0*/  @P0 IMAD.X R53, RZ, RZ, UR7, P6 ;  /* 0x00000007ff350e24 */ /* 0x000fe2000b0e06ff */
[----:B------:R-:W-:Y:S02]  /*07b0*/  @P0 LEA R46, P5, R65, UR6, 0x5 ;  /* 0x00000006412e0c11 */ /* 0x000fe4000f8a28ff */
[----:B---3--:R2:W-:Y:S01]  /*07c0*/  STL.64 [R1+0x270], R88 ;  /* 0x0002705801007387 */ /* 0x0085e20000100a00 */
[----:B------:R-:W-:-:S02]  /*07d0*/  @P0 LEA R48, P3, R66, UR6, 0x5 ;  /* 0x0000000642300c11 */ /* 0x000fc4000f8628ff */
[----:B------:R-:W-:Y:S01]  /*07e0*/  @P0 IADD3.X R47, RZ, UR7, RZ, P5, !PT ;  /* 0x00000007ff2f0c10 */ /* 0x000fe2000affe4ff */
[----:B------:R3:W-:Y:S01]  /*07f0*/  STL.64 [R1+0x278], R90 ;  /* 0x0002785a01007387 */ /* 0x0007e20000100a00 */
[----:B-1----:R-:W-:Y:S01]  /*0800*/  CS2R R92, SRZ ;  /* 0x00000000005c7805 */ /* 0x002fe2000001ff00 */
[----:B------:R-:W-:Y:S01]  /*0810*/  @P0 IMAD.X R49, RZ, RZ, UR7, P3 ;  /* 0x00000007ff310e24 */ /* 0x000fe200098e06ff */
[----:B------:R-:W-:Y:S01]  /*0820*/  LOP3.LUT R4, R11, UR30, R8, 0x96, !PT ;  /* 0x0000001e0b047c12 */ /* 0x000fe2000f8e9608 */
[----:B----4-:R1:W-:Y:S01]  /*0830*/  STL.64 [R1+0x260], R84 ;  /* 0x0002605401007387 */ /* 0x0103e20000100a00 */
[----:B0-----:R-:W-:Y:S01]  /*0840*/  CS2R R94, SRZ ;  /* 0x00000000005e7805 */ /* 0x001fe2000001ff00 */
[----:B------:R-:W-:Y:S01]  /*0850*/  IMAD.WIDE.U32 R8, R9, -0x326172a9, RZ ;  /* 0xcd9e8d5709087825 */ /* 0x000fe200078e00ff */
[----:B------:R-:W-:Y:S01]  /*0860*/  ULDC.64 UR6, c[0x0][0x268] ;  /* 0x00009a0000067ab9 */ /* 0x000fe20000000a00 */
[----:B--2---:R-:W-:Y:S01]  /*0870*/  CS2R R88, SRZ ;  /* 0x0000000000587805 */ /* 0x004fe2000001ff00 */
[----:B------:R0:W-:Y:S01]  /*0880*/  STL.64 [R1+0x268], R86 ;  /* 0x0002685601007387 */ /* 0x0001e20000100a00 */
[----:B------:R-:W-:Y:S01]  /*0890*/  IMAD.WIDE.U32 R4, R4, -0x2daee0ad, RZ ;  /* 0xd2511f5304047825 */ /* 0x000fe200078e00ff */
[----:B------:R-:W-:-:S02]  /*08a0*/  LOP3.LUT R7, R9, UR32, R10, 0x96, !PT ;  /* 0x0000002009077c12 */ /* 0x000fc4000f8e960a */
[----:B---3--:R-:W-:Y:S01]  /*08b0*/  CS2R R90, SRZ ;  /* 0x00000000005a7805 */ /* 0x008fe2000001ff00 */
[----:B-----5:R2:W-:Y:S01]  /*08c0*/  STL.64 [R1+0x230], R80 ;  /* 0x0002305001007387 */ /* 0x0205e20000100a00 */
[----:B------:R-:W-:Y:S02]  /*08d0*/  ISETP.NE.U32.AND P1, PT, RZ, UR12, PT ;  /* 0x0000000cff007c0c */ /* 0x000fe4000bf25070 */
[----:B-1----:R-:W-:Y:S01]  /*08e0*/  CS2R R84, SRZ ;  /* 0x0000000000547805 */ /* 0x002fe2000001ff00 */
[----:B------:R1:W-:Y:S01]  /*08f0*/  STL.64 [R1+0x238], R82 ;  /* 0x0002385201007387 */ /* 0x0003e20000100a00 */
[----:B------:R-:W-:Y:S01]  /*0900*/  LOP3.LUT R10, R5, UR33, R6, 0x96, !PT ;  /* 0x00000021050a7c12 */ /* 0x000fe2000f8e9606 */
[----:B------:R-:W-:Y:S01]  /*0910*/  IMAD.WIDE.U32 R6, R7, -0x2daee0ad, RZ ;  /* 0xd2511f5307067825 */ /* 0x000fe200078e00ff */
[----:B------:R-:W-:Y:S02]  /*0920*/  ISETP.NE.AND.EX P1, PT, RZ, UR13, PT, P1 ;  /* 0x0000000dff007c0c */ /* 0x000fe4000bf25310 */
[----:B0-----:R-:W-:Y:S01]  /*0930*/  CS2R R86, SRZ ;  /* 0x0000000000567805 */ /* 0x001fe2000001ff00 */
[----:B------:R-:W3:Y:S01]  /*0940*/  @P0 LDG.E.128 R88, desc[UR10][R68.64+0x10] ;  /* 0x0000100a44580981 */ /* 0x000ee2000c1e1d00 */
[----:B------:R-:W-:Y:S01]  /*0950*/  IMAD.WIDE.U32 R10, R10, -0x326172a9, RZ ;  /* 0xcd9e8d570a0a7825 */ /* 0x000fe200078e00ff */
[----:B------:R-:W-:-:S02]  /*0960*/  LOP3.LUT R44, R7, UR35, R4, 0x96, !PT ;  /* 0x00000023072c7c12 */ /* 0x000fc4000f8e9604 */
[----:B--2---:R-:W-:Y:S01]  /*0970*/  CS2R R80, SRZ ;  /* 0x0000000000507805 */ /* 0x004fe2000001ff00 */
[----:B------:R0:W2:Y:S01]  /*0980*/  @P0 LDG.E.128 R92, desc[UR10][R68.64] ;  /* 0x0000000a445c0981 */ /* 0x0000a2000c1e1d00 */
[----:B------:R-:W-:Y:S02]  /*0990*/  IADD3 R30, P6, R26, UR6, RZ ;  /* 0x000000061a1e7c10 */ /* 0x000fe4000ffde0ff */
[----:B-1----:R-:W-:Y:S01]  /*09a0*/  CS2R R82, SRZ ;  /* 0x0000000000527805 */ /* 0x002fe2000001ff00 */
[----:B------:R-:W4:Y:S01]  /*09b0*/  @P0 LDG.E.128 R84, desc[UR10][R70.64] ;  /* 0x0000000a46540981 */ /* 0x000f22000c1e1d00 */
[----:B------:R-:W-:Y:S01]  /*09c0*/  LOP3.LUT R4, R11, UR34, R8, 0x96, !PT ;  /* 0x000000220b047c12 */ /* 0x000fe2000f8e9608 */
[----:B------:R-:W-:Y:S01]  /*09d0*/  IMAD.WIDE.U32 R44, R44, -0x326172a9, RZ ;  /* 0xcd9e8d572c2c7825 */ /* 0x000fe200078e00ff */
[----:B------:R-:W-:Y:S01]  /*09e0*/  IADD3 R16, P5, R42, UR6, RZ ;  /* 0x000000062a107c10 */ /* 0x000fe2000ffbe0ff */
[----:B------:R-:W5:Y:S01]  /*09f0*/  @P0 LDG.E.128 R72, desc[UR10][R62.64+0x10] ;  /* 0x0000100a3e480981 */ /* 0x000f62000c1e1d00 */
[----:B------:R-:W-:-:S02]  /*0a00*/  IADD3 R32, P4, R24, UR6, RZ ;  /* 0x0000000618207c10 */ /* 0x000fc4000ff9e0ff */
[----:B------:R-:W-:Y:S01]  /*0a10*/  IADD3 R20, P3, R22, UR6, RZ ;  /* 0x0000000616147c10 */ /* 0x000fe2000ff7e0ff */
[----:B------:R1:W2:Y:S04]  /*0a20*/  @P0 LDG.E.128 R80, desc[UR10][R70.64+0x10] ;  /* 0x0000100a46500981 */ /* 0x0002a8000c1e1d00 */
[----:B---3--:R3:W-:Y:S01]  /*0a30*/  STL.64 [R1+0x1f0], R88 ;  /* 0x0001f05801007387 */ /* 0x0087e20000100a00 */
[----:B0-----:R-:W-:Y:S01]  /*0a40*/  CS2R R68, SRZ ;  /* 0x0000000000447805 */ /* 0x001fe2000001ff00 */
[----:B------:R-:W-:Y:S01]  /*0a50*/  IMAD.WIDE.U32 R4, R4, -0x2daee0ad, RZ ;  /* 0xd2511f5304047825 */ /* 0x000fe200078e00ff */
[----:B------:R-:W-:Y:S01]  /*0a60*/  LOP3.LUT R7, R45, UR36, R10, 0x96, !PT ;  /* 0x000000242d077c12 */ /* 0x000fe2000f8e960a */
[----:B------:R0:W-:Y:S01]  /*0a70*/  STL.64 [R1+0x1f8], R90 ;  /* 0x0001f85a01007387 */ /* 0x0001e20000100a00 */
[----:B-1----:R-:W-:Y:S01]  /*0a80*/  CS2R R70, SRZ ;  /* 0x0000000000467805 */ /* 0x002fe2000001ff00 */
[----:B------:R-:W-:Y:S01]  /*0a90*/  IMAD.X R31, RZ, RZ, UR7, P6 ;  /* 0x00000007ff1f7e24 */ /* 0x000fe2000b0e06ff */
[----:B------:R-:W-:Y:S01]  /*0aa0*/  LOP3.LUT R8, R5, UR37, R6, 0x96, !PT ;  /* 0x0000002505087c12 */ /* 0x000fe2000f8e9606 */
[----:B----4-:R1:W-:Y:S01]  /*0ab0*/  STL.64 [R1+0x1c0], R84 ;  /* 0x0001c05401007387 */ /* 0x0103e20000100a00 */
[----:B------:R-:W-:Y:S01]  /*0ac0*/  IMAD.WIDE.U32 R6, R7, -0x2daee0ad, RZ ;  /* 0xd2511f5307067825 */ /* 0x000fe200078e00ff */
[----:B------:R-:W-:-:S02]  /*0ad0*/  IADD3 R34, P6, R18, UR6, RZ ;  /* 0x0000000612227c10 */ /* 0x000fc4000ffde0ff */
[----:B------:R4:W-:Y:S01]  /*0ae0*/  STL.64 [R1+0x1c8], R86 ;  /* 0x0001c85601007387 */ /* 0x0009e20000100a00 */
[----:B---3--:R-:W-:Y:S01]  /*0af0*/  CS2R R88, SRZ ;  /* 0x0000000000587805 */ /* 0x008fe2000001ff00 */
[----:B------:R-:W-:Y:S01]  /*0b00*/  IMAD.WIDE.U32 R8, R8, -0x326172a9, RZ ;  /* 0xcd9e8d5708087825 */ /* 0x000fe200078e00ff */
[----:B------:R-:W-:Y:S01]  /*0b10*/  LOP3.LUT R45, R7, UR39, R4, 0x96, !PT ;  /* 0x00000027072d7c12 */ /* 0x000fe2000f8e9604 */
[----:B--2---:R2:W-:Y:S01]  /*0b20*/  STL.64 [R1+0x1b0], R80 ;  /* 0x0001b05001007387 */ /* 0x0045e20000100a00 */
[----:B0-----:R-:W-:Y:S02]  /*0b30*/  CS2R R90, SRZ ;  /* 0x00000000005a7805 */ /* 0x001fe4000001ff00 */
[----:B------:R-:W-:Y:S01]  /*0b40*/  IADD3 R4, P2, R38, UR6, RZ ;  /* 0x0000000626047c10 */ /* 0x000fe2000ff5e0ff */
[----:B------:R-:W-:Y:S01]  /*0b50*/  IMAD.X R33, RZ, RZ, UR7, P4 ;  /* 0x00000007ff217e24 */ /* 0x000fe2000a0e06ff */
[----:B-1----:R-:W-:Y:S01]  /*0b60*/  CS2R R84, SRZ ;  /* 0x0000000000547805 */ /* 0x002fe2000001ff00 */
[----:B------:R0:W-:Y:S01]  /*0b70*/  STL.64 [R1+0x1b8], R82 ;  /* 0x0001b85201007387 */ /* 0x0001e20000100a00 */
[----:B------:R-:W-:Y:S01]  /*0b80*/  LOP3.LUT R44, R9, UR38, R44, 0x96, !PT ;  /* 0x00000026092c7c12 */ /* 0x000fe2000f8e962c */
[----:B------:R-:W-:Y:S01]  /*0b90*/  IMAD.HI.U32 R7, R45, -0x326172a9, RZ ;  /* 0xcd9e8d572d077827 */ /* 0x000fe200078e00ff */
[----:B----4-:R-:W-:Y:S01]  /*0ba0*/  CS2R R86, SRZ ;  /* 0x0000000000567805 */ /* 0x010fe2000001ff00 */
[----:B------:R-:W3:Y:S01]  /*0bb0*/  @P0 LDG.E.128 R88, desc[UR10][R60.64] ;  /* 0x0000000a3c580981 */ /* 0x000ee2000c1e1d00 */
[----:B------:R-:W-:Y:S01]  /*0bc0*/  IADD3.X R35, RZ, UR7, RZ, P6, !PT ;  /* 0x00000007ff237c10 */ /* 0x000fe2000b7fe4ff */
[----:B------:R-:W-:Y:S01]  /*0bd0*/  IMAD.HI.U32 R5, R44, -0x2daee0ad, RZ ;  /* 0xd2511f532c057827 */ /* 0x000fe200078e00ff */
[----:B--2---:R-:W-:Y:S01]  /*0be0*/  CS2R R80, SRZ ;  /* 0x0000000000507805 */ /* 0x004fe2000001ff00 */
[----:B------:R-:W2:Y:S01]  /*0bf0*/  @P0 LDG.E.128 R68, desc[UR10][R52.64+0x10] ;  /* 0x0000100a34440981 */ /* 0x000ea2000c1e1d00 */
[----:B------:R-:W-:-:S02]  /*0c00*/  LOP3.LUT R0, R7, UR40, R8, 0x96, !PT ;  /* 0x0000002807007c12 */ /* 0x000fc4000f8e9608 */
[----:B------:R-:W-:Y:S02]  /*0c10*/  LOP3.LUT R2, R5, UR41, R6, 0x96, !PT ;  /* 0x0000002905027c12 */ /* 0x000fe4000f8e9606 */
[----:B0-----:R-:W-:Y:S01]  /*0c20*/  CS2R R82, SRZ ;  /* 0x0000000000527805 */ /* 0x001fe2000001ff00 */
[----:B------:R0:W4:Y:S01]  /*0c30*/  @P0 LDG.E.128 R84, desc[UR10][R60.64+0x10] ;  /* 0x0000100a3c540981 */ /* 0x000122000c1e1d00 */
[----:B------:R-:W-:Y:S01]  /*0c40*/  IMAD.X R5, RZ, RZ, UR7, P2 ;  /* 0x00000007ff057e24 */ /* 0x000fe200090e06ff */
[----:B------:R-:W-:Y:S02]  /*0c50*/  IADD3 R40, P2, R36, UR6, RZ ;  /* 0x0000000624287c10 */ /* 0x000fe4000ff5e0ff */
[----:B------:R-:W-:Y:S01]  /*0c60*/  SHF.L.U32 R8, R65, 0x5, RZ ;  /* 0x0000000541087819 */ /* 0x000fe200000006ff */
[----:B------:R1:W5:Y:S01]  /*0c70*/  @P0 LDG.E.128 R80, desc[UR10][R62.64] ;  /* 0x0000000a3e500981 */ /* 0x000362000c1e1d00 */
[----:B------:R-:W-:Y:S01]  /*0c80*/  @P1 IADD3 R42, P6, R42, UR12, RZ ;  /* 0x0000000c2a2a1c10 */ /* 0x000fe2000ffde0ff */
[----:B------:R-:W-:Y:S01]  /*0c90*/  IMAD.X R41, RZ, RZ, UR7, P2 ;  /* 0x00000007ff297e24 */ /* 0x000fe200090e06ff */
[----:B------:R-:W-:-:S02]  /*0ca0*/  IADD3 R6, P2, R8, UR6, RZ ;  /* 0x0000000608067c10 */ /* 0x000fc4000ff5e0ff */
[----:B0-----:R-:W-:Y:S01]  /*0cb0*/  CS2R R60, SRZ ;  /* 0x00000000003c7805 */ /* 0x001fe2000001ff00 */
[----:B------:R-:W-:Y:S01]  /*0cc0*/  @P1 IMAD.X R43, RZ, RZ, UR13, P6 ;  /* 0x0000000dff2b1e24 */ /* 0x000fe2000b0e06ff */
[----:B------:R-:W-:Y:S01]  /*0cd0*/  IADD3.X R17, RZ, UR7, RZ, P5, !PT ;  /* 0x00000007ff117c10 */ /* 0x000fe2000affe4ff */
[----:B------:R-:W-:Y:S01]  /*0ce0*/  IMAD.X R7, RZ, RZ, UR7, P2 ;  /* 0x00000007ff077e24 */ /* 0x000fe200090e06ff */
[----:B------:R-:W-:Y:S02]  /*0cf0*/  @P1 IADD3 R38, P2, R38, UR12, RZ ;  /* 0x0000000c26261c10 */ /* 0x000fe4000ff5e0ff */
[----:B------:R-:W-:Y:S01]  /*0d00*/  IADD3.X R21, RZ, UR7, RZ, P3, !PT ;  /* 0x00000007ff157c10 */ /* 0x000fe20009ffe4ff */
[----:B----4-:R0:W-:Y:S01]  /*0d10*/  STL.64 [R1+0x170], R84 ;  /* 0x0001705401007387 */ /* 0x0101e20000100a00 */
[----:B-1----:R-:W-:Y:S02]  /*0d20*/  CS2R R62, SRZ ;  /* 0x00000000003e7805 */ /* 0x002fe4000001ff00 */
[----:B------:R-:W-:Y:S01]  /*0d30*/  @P1 IADD3.X R39, RZ, UR13, RZ, P2, !PT ;  /* 0x0000000dff271c10 */ /* 0x000fe200097fe4ff */
[----:B------:R1:W-:Y:S01]  /*0d40*/  STL.64 [R1+0x178], R86 ;  /* 0x0001785601007387 */ /* 0x0003e20000100a00 */
[----:B------:R-:W-:-:S02]  /*0d50*/  IADD3 R10, P5, R14, UR6, RZ ;  /* 0x000000060e0a7c10 */ /* 0x000fc4000ffbe0ff */
[----:B------:R-:W-:Y:S01]  /*0d60*/  @P1 IADD3 R36, P4, R36, UR12, RZ ;  /* 0x0000000c24241c10 */ /* 0x000fe2000ff9e0ff */
[----:B------:R-:W-:Y:S01]  /*0d70*/  STL.64 [R1+0x200], R92 ;  /* 0x0002005c01007387 */ /* 0x000fe20000100a00 */
[----:B------:R-:W-:Y:S01]  /*0d80*/  IADD3 R28, P3, R12, UR6, RZ ;  /* 0x000000060c1c7c10 */ /* 0x000fe2000ff7e0ff */
[----:B------:R-:W-:Y:S01]  /*0d90*/  IMAD.X R11, RZ, RZ, UR7, P5 ;  /* 0x00000007ff0b7e24 */ /* 0x000fe2000a8e06ff */
[----:B------:R-:W-:Y:S01]  /*0da0*/  @P1 IADD3 R26, P5, R26, UR12, RZ ;  /* 0x0000000c1a1a1c10 */ /* 0x000fe2000ffbe0ff */
[----:B------:R-:W-:Y:S01]  /*0db0*/  STL.64 [R1+0x208], R94 ;  /* 0x0002085e01007387 */ /* 0x000fe20000100a00 */
[----:B0-----:R-:W-:Y:S02]  /*0dc0*/  CS2R R84, SRZ ;  /* 0x0000000000547805 */ /* 0x001fe4000001ff00 */
[----:B------:R-:W-:Y:S01]  /*0dd0*/  @P1 IADD3.X R37, RZ, UR13, RZ, P4, !PT ;  /* 0x0000000dff251c10 */ /* 0x000fe2000a7fe4ff */
[----:B------:R-:W-:Y:S01]  /*0de0*/  IMAD.X R29, RZ, RZ, UR7, P3 ;  /* 0x00000007ff1d7e24 */ /* 0x000fe200098e06ff */
[----:B-----5:R0:W-:Y:S01]  /*0df0*/  STL.64 [R1+0x140], R80 ;  /* 0x0001405001007387 */ /* 0x0201e20000100a00 */
[----:B-1----:R-:W-:Y:S01]  /*0e00*/  CS2R R86, SRZ ;  /* 0x0000000000567805 */ /* 0x002fe2000001ff00 */
[----:B------:R-:W-:Y:S01]  /*0e10*/  @P1 IMAD.X R27, RZ, RZ, UR13, P5 ;  /* 0x0000000dff1b1e24 */ /* 0x000fe2000a8e06ff */
[----:B------:R-:W-:Y:S01]  /*0e20*/  @P1 IADD3 R22, P3, R22, UR12, RZ ;  /* 0x0000000c16161c10 */ /* 0x000fe2000ff7e0ff */
[----:B------:R1:W-:Y:S01]  /*0e30*/  STL.64 [R1+0x148], R82 ;  /* 0x0001485201007387 */ /* 0x0003e20000100a00 */
[----:B------:R-:W-:Y:S01]  /*0e40*/  @P1 IADD3 R24, P2, R24, UR12, RZ ;  /* 0x0000000c18181c10 */ /* 0x000fe2000ff5e0ff */
[----:B------:R-:W-:Y:S01]  /*0e50*/  ULDC UR6, c[0x0][0x214] ;  /* 0x0000850000067ab9 */ /* 0x000fe20000000800 */
[----:B------:R-:W-:Y:S01]  /*0e60*/  @P1 IADD3 R14, P5, R14, UR12, RZ ;  /* 0x0000000c0e0e1c10 */ /* 0x000fe2000ffbe0ff */
[----:B------:R4:W-:Y:S01]  /*0e70*/  STL.64 [R1+0x130], R72 ;  /* 0x0001304801007387 */ /* 0x0009e20000100a00 */
[----:B------:R-:W-:Y:S01]  /*0e80*/  @P1 IMAD.X R23, RZ, RZ, UR13, P3 ;  /* 0x0000000dff171e24 */ /* 0x000fe200098e06ff */
[----:B------:R-:W-:Y:S01]  /*0e90*/  @P1 IADD3 R18, P4, R18, UR12, RZ ;  /* 0x0000000c12121c10 */ /* 0x000fe2000ff9e0ff */
[----:B------:R-:W-:Y:S01]  /*0ea0*/  @P1 IMAD.X R25, RZ, RZ, UR13, P2 ;  /* 0x0000000dff191e24 */ /* 0x000fe200090e06ff */
[----:B0-----:R-:W-:Y:S01]  /*0eb0*/  CS2R R80, SRZ ;  /* 0x0000000000507805 */ /* 0x001fe2000001ff00 */
[----:B------:R0:W-:Y:S01]  /*0ec0*/  STL.64 [R1+0x138], R74 ;  /* 0x0001384a01007387 */ /* 0x0001e20000100a00 */
[----:B------:R-:W-:Y:S01]  /*0ed0*/  @P1 IADD3.X R15, RZ, UR13, RZ, P5, !PT ;  /* 0x0000000dff0f1c10 */ /* 0x000fe2000affe4ff */
[----:B------:R-:W-:Y:S01]  /*0ee0*/  @P1 IMAD.X R19, RZ, RZ, UR13, P4 ;  /* 0x0000000dff131e24 */ /* 0x000fe2000a0e06ff */
[----:B-1----:R-:W-:Y:S01]  /*0ef0*/  CS2R R82, SRZ ;  /* 0x0000000000527805 */ /* 0x002fe2000001ff00 */
[----:B------:R-:W5:Y:S01]  /*0f00*/  @P0 LDG.E.128 R84, desc[UR10][R50.64] ;  /* 0x0000000a32540981 */ /* 0x000f62000c1e1d00 */
[----:B------:R-:W-:-:S02]  /*0f10*/  @P1 IADD3 R12, P2, R12, UR12, RZ ;  /* 0x0000000c0c0c1c10 */ /* 0x000fc4000ff5e0ff */
[----:B----4-:R-:W-:Y:S01]  /*0f20*/  CS2R R72, SRZ ;  /* 0x0000000000487805 */ /* 0x010fe2000001ff00 */
[----:B------:R-:W4:Y:S01]  /*0f30*/  @P0 LDG.E.128 R60, desc[UR10][R48.64+0x10] ;  /* 0x0000100a303c0981 */ /* 0x000f22000c1e1d00 */
[----:B------:R-:W-:Y:S02]  /*0f40*/  @P1 IADD3 R8, P3, R8, UR12, RZ ;  /* 0x0000000c08081c10 */ /* 0x000fe4000ff7e0ff */
[----:B------:R-:W-:Y:S02]  /*0f50*/  @P1 IADD3.X R13, RZ, UR13, RZ, P2, !PT ;  /* 0x0000000dff0d1c10 */ /* 0x000fe400097fe4ff */
[----:B0-----:R-:W-:Y:S01]  /*0f60*/  CS2R R74, SRZ ;  /* 0x00000000004a7805 */ /* 0x001fe2000001ff00 */
[----:B------:R-:W3:Y:S01]  /*0f70*/  @P0 LDG.E.128 R80, desc[UR10][R50.64+0x10] ;  /* 0x0000100a32500981 */ /* 0x000ee2000c1e1d00 */
[----:B------:R-:W-:-:S04]  /*0f80*/  @P1 IMAD.X R9, RZ, RZ, UR13, P3 ;  /* 0x0000000dff091e24 */ /* 0x000fc800098e06ff */
[----:B------:R-:W2:Y:S04]  /*0f90*/  @P0 LDG.E.128 R72, desc[UR10][R52.64] ;  /* 0x0000000a34480981 */ /* 0x000ea8000c1e1d00 */
[----:B---3--:R0:W-:Y:S04]  /*0fa0*/  STL.64 [R1+0xf0], R80 ;  /* 0x0000f05001007387 */ /* 0x0081e80000100a00 */
[----:B------:R1:W-:Y:S04]  /*0fb0*/  STL.64 [R1+0xf8], R82 ;  /* 0x0000f85201007387 */ /* 0x0003e80000100a00 */
[----:B------:R-:W-:Y:S01]  /*0fc0*/  STL.64 [R1+0x180], R88 ;  /* 0x0001805801007387 */ /* 0x000fe20000100a00 */
[----:B0-----:R-:W-:-:S03]  /*0fd0*/  CS2R R80, SRZ ;  /* 0x0000000000507805 */ /* 0x001fc6000001ff00 */
[----:B------:R-:W-:Y:S01]  /*0fe0*/  STL.64 [R1+0x188], R90 ;  /* 0x0001885a01007387 */ /* 0x000fe20000100a00 */
[----:B-1----:R-:W-:-:S03]  /*0ff0*/  CS2R R82, SRZ ;  /* 0x0000000000527805 */ /* 0x002fc6000001ff00 */
[----:B--2---:R0:W-:Y:S04]  /*1000*/  STL.64 [R1+0xc0], R72 ;  /* 0x0000c04801007387 */ /* 0x0041e80000100a00 */
[----:B------:R1:W-:Y:S04]  /*1010*/  STL.64 [R1+0xc8], R74 ;  /* 0x0000c84a01007387 */ /* 0x0003e80000100a00 */
[----:B------:R2:W-:Y:S01]  /*1020*/  STL.64 [R1+0xb0], R68 ;  /* 0x0000b04401007387 */ /* 0x0005e20000100a00 */
[----:B0-----:R-:W-:-:S03]  /*1030*/  CS2R R72, SRZ ;  /* 0x0000000000487805 */ /* 0x001fc6000001ff00 */
[----:B------:R-:W3:Y:S01]  /*1040*/  @P0 LDG.E.128 R80, desc[UR10][R46.64] ;  /* 0x0000000a2e500981 */ /* 0x000ee2000c1e1d00 */
[----:B-1----:R-:W-:-:S03]  /*1050*/  CS2R R74, SRZ ;  /* 0x00000000004a7805 */ /* 0x002fc6000001ff00 */
[----:B------:R0:W-:Y:S01]  /*1060*/  STL.64 [R1+0xb8], R70 ;  /* 0x0000b84601007387 */ /* 0x0001e20000100a00 */
[----:B--2---:R-:W-:-:S03]  /*1070*/  CS2R R68, SRZ ;  /* 0x0000000000447805 */ /* 0x004fc6000001ff00 */
[----:B------:R-:W2:Y:S01]  /*1080*/  @P0 LDG.E.128 R72, desc[UR10][R46.64+0x10] ;  /* 0x0000100a2e480981 */ /* 0x000ea2000c1e1d00 */
[----:B0-----:R-:W-:-:S06]  /*1090*/  CS2R R70, SRZ ;  /* 0x0000000000467805 */ /* 0x001fcc000001ff00 */
[----:B------:R-:W4:Y:S04]  /*10a0*/  @P0 LDG.E.128 R68, desc[UR10][R48.64] ;  /* 0x0000000a30440981 */ /* 0x000f28000c1e1d00 */
[----:B---3--:R-:W-:Y:S04]  /*10b0*/  STL.64 [R1+0x80], R80 ;  /* 0x0000805001007387 */ /* 0x008fe80000100a00 */
[----:B------:R-:W-:Y:S04]  /*10c0*/  STL.64 [R1+0x88], R82 ;  /* 0x0000885201007387 */ /* 0x000fe80000100a00 */
[----:B-----5:R-:W-:Y:S04]  /*10d0*/  STL.64 [R1+0x100], R84 ;  /* 0x0001005401007387 */ /* 0x020fe80000100a00 */
[----:B------:R-:W-:Y:S04]  /*10e0*/  STL.64 [R1+0x108], R86 ;  /* 0x0001085601007387 */ /* 0x000fe80000100a00 */
[----:B--2---:R0:W-:Y:S04]  /*10f0*/  STL.64 [R1+0x70], R72 ;  /* 0x0000704801007387 */ /* 0x0041e80000100a00 */
[----:B------:R1:W-:Y:S04]  /*1100*/  STL.64 [R1+0x78], R74 ;  /* 0x0000784a01007387 */ /* 0x0003e80000100a00 */
[----:B----4-:R2:W-:Y:S01]  /*1110*/  STL.64 [R1+0x40], R68 ;  /* 0x0000404401007387 */ /* 0x0105e20000100a00 */
[----:B0-----:R-:W-:-:S03]  /*1120*/  CS2R R72, SRZ ;  /* 0x0000000000487805 */ /* 0x001fc6000001ff00 */
[----:B------:R0:W-:Y:S01]  /*1130*/  STL.64 [R1+0x48], R70 ;  /* 0x0000484601007387 */ /* 0x0001e20000100a00 */
[----:B-1----:R-:W-:-:S03]  /*1140*/  CS2R R74, SRZ ;  /* 0x00000000004a7805 */ /* 0x002fc6000001ff00 */
[----:B------:R1:W-:Y:S01]  /*1150*/  STL.64 [R1+0x30], R60 ;  /* 0x0000303c01007387 */ /* 0x0003e20000100a00 */
[----:B--2---:R-:W-:-:S03]  /*1160*/  CS2R R68, SRZ ;  /* 0x0000000000447805 */ /* 0x004fc6000001ff00 */
[----:B------:R2:W-:Y:S01]  /*1170*/  STL.64 [R1+0x38], R62 ;  /* 0x0000383e01007387 */ /* 0x0005e20000100a00 */
[----:B0-----:R-:W-:-:S03]  /*1180*/  CS2R R70, SRZ ;  /* 0x0000000000467805 */ /* 0x001fc6000001ff00 */
[----:B------:R-:W3:Y:S01]  /*1190*/  @P1 LDG.E.128 R72, desc[UR10][R38.64+0x10] ;  /* 0x0000100a26481981 */ /* 0x000ee2000c1e1d00 */
[----:B-1----:R-:W-:-:S03]  /*11a0*/  CS2R R60, SRZ ;  /* 0x00000000003c7805 */ /* 0x002fc6000001ff00 */
[----:B------:R-:W4:Y:S01]  /*11b0*/  @P1 LDG.E.128 R68, desc[UR10][R42.64] ;  /* 0x0000000a2a441981 */ /* 0x000f22000c1e1d00 */
[----:B--2---:R-:W-:-:S06]  /*11c0*/  CS2R R62, SRZ ;  /* 0x00000000003e7805 */ /* 0x004fcc000001ff00 */
[----:B------:R0:W2:Y:S01]  /*11d0*/  @P1 LDG.E.128 R60, desc[UR10][R42.64+0x10] ;  /* 0x0000100a2a3c1981 */ /* 0x0000a2000c1e1d00 */
[----:B------:R-:W-:Y:S02]  /*11e0*/  CS2R R82, SRZ ;  /* 0x0000000000527805 */ /* 0x000fe4000001ff00 */
[----:B------:R-:W-:Y:S02]  /*11f0*/  CS2R R80, SRZ ;  /* 0x0000000000507805 */ /* 0x000fe4000001ff00 */
[----:B------:R-:W-:Y:S02]  /*1200*/  CS2R R50, SRZ ;  /* 0x0000000000327805 */ /* 0x000fe4000001ff00 */
[----:B------:R-:W-:Y:S02]  /*1210*/  CS2R R48, SRZ ;  /* 0x0000000000307805 */ /* 0x000fe4000001ff00 */
[----:B------:R-:W5:Y:S01]  /*1220*/  @P1 LDG.E.128 R80, desc[UR10][R38.64] ;  /* 0x0000000a26501981 */ /* 0x000f62000c1e1d00 */
[----:B0-----:R-:W0:Y:S03]  /*1230*/  LDC.64 R42, c[0x0][0x260] ;  /* 0x00009800ff2a7b82 */ /* 0x001e260000000a00 */
[----:B------:R-:W5:Y:S04]  /*1240*/  @P1 LDG.E.128 R48, desc[UR10][R36.64+0x10] ;  /* 0x0000100a24301981 */ /* 0x000f68000c1e1d00 */
[----:B---3--:R1:W-:Y:S04]  /*1250*/  STL.64 [R1+0x250], R72 ;  /* 0x0002504801007387 */ /* 0x0083e80000100a00 */
[----:B------:R3:W-:Y:S04]  /*1260*/  STL.64 [R1+0x258], R74 ;  /* 0x0002584a01007387 */ /* 0x0007e80000100a00 */
[----:B----4-:R4:W-:Y:S01]  /*1270*/  STL.64 [R1+0x210], R68 ;  /* 0x0002104401007387 */ /* 0x0109e20000100a00 */
[----:B-1----:R-:W-:-:S03]  /*1280*/  CS2R R72, SRZ ;  /* 0x0000000000487805 */ /* 0x002fc6000001ff00 */
[----:B------:R1:W-:Y:S01]  /*1290*/  STL.64 [R1+0x218], R70 ;  /* 0x0002184601007387 */ /* 0x0003e20000100a00 */
[----:B---3--:R-:W-:-:S03]  /*12a0*/  CS2R R74, SRZ ;  /* 0x00000000004a7805 */ /* 0x008fc6000001ff00 */
[----:B--2---:R2:W-:Y:S01]  /*12b0*/  STL.64 [R1+0x220], R60 ;  /* 0x0002203c01007387 */ /* 0x0045e20000100a00 */
[----:B----4-:R-:W-:-:S03]  /*12c0*/  CS2R R68, SRZ ;  /* 0x0000000000447805 */ /* 0x010fc6000001ff00 */
[----:B------:R3:W-:Y:S01]  /*12d0*/  STL.64 [R1+0x228], R62 ;  /* 0x0002283e01007387 */ /* 0x0007e20000100a00 */
[----:B-1----:R-:W-:-:S03]  /*12e0*/  CS2R R70, SRZ ;  /* 0x0000000000467805 */ /* 0x002fc6000001ff00 */
[----:B------:R-:W4:Y:S01]  /*12f0*/  @P1 LDG.E.128 R72, desc[UR10][R26.64] ;  /* 0x0000000a1a481981 */ /* 0x000f22000c1e1d00 */
[----:B--2---:R-:W-:-:S03]  /*1300*/  CS2R R60, SRZ ;  /* 0x00000000003c7805 */ /* 0x004fc6000001ff00 */
[----:B------:R-:W2:Y:S01]  /*1310*/  @P1 LDG.E.128 R68, desc[UR10][R26.64+0x10] ;  /* 0x0000100a1a441981 */ /* 0x000ea2000c1e1d00 */
[----:B---3--:R-:W-:-:S06]  /*1320*/  CS2R R62, SRZ ;  /* 0x00000000003e7805 */ /* 0x008fcc000001ff00 */
[----:B------:R-:W3:Y:S04]  /*1330*/  @P1 LDG.E.128 R60, desc[UR10][R36.64] ;  /* 0x0000000a243c1981 */ /* 0x000ee8000c1e1d00 */
[----:B----4-:R-:W-:Y:S04]  /*1340*/  STL.64 [R1+0x1d0], R72 ;  /* 0x0001d04801007387 */ /* 0x010fe80000100a00 */
[----:B------:R-:W-:Y:S04]  /*1350*/  STL.64 [R1+0x1d8], R74 ;  /* 0x0001d84a01007387 */ /* 0x000fe80000100a00 */
[----:B-----5:R-:W-:Y:S04]  /*1360*/  STL.64 [R1+0x240], R80 ;  /* 0x0002405001007387 */ /* 0x020fe80000100a00 */
[----:B------:R-:W-:Y:S04]  /*1370*/  STL.64 [R1+0x248], R82 ;  /* 0x0002485201007387 */ /* 0x000fe80000100a00 */
[----:B--2---:R1:W-:Y:S04]  /*1380*/  STL.64 [R1+0x1e0], R68 ;  /* 0x0001e04401007387 */ /* 0x0043e80000100a00 */
[----:B------:R2:W-:Y:S04]  /*1390*/  STL.64 [R1+0x1e8], R70 ;  /* 0x0001e84601007387 */ /* 0x0005e80000100a00 */
[----:B---3--:R3:W-:Y:S01]  /*13a0*/  STL.64 [R1+0x190], R60 ;  /* 0x0001903c01007387 */ /* 0x0087e20000100a00 */
[----:B-1----:R-:W-:-:S03]  /*13b0*/  CS2R R68, SRZ ;  /* 0x0000000000447805 */ /* 0x002fc6000001ff00 */
[----:B------:R1:W-:Y:S01]  /*13c0*/  STL.64 [R1+0x198], R62 ;  /* 0x0001983e01007387 */ /* 0x0003e20000100a00 */
[----:B--2---:R-:W-:-:S03]  /*13d0*/  CS2R R70, SRZ ;  /* 0x0000000000467805 */ /* 0x004fc6000001ff00 */
[----:B------:R2:W-:Y:S01]  /*13e0*/  STL.64 [R1+0x1a0], R48 ;  /* 0x0001a03001007387 */ /* 0x0005e20000100a00 */
[----:B---3--:R-:W-:-:S03]  /*13f0*/  CS2R R60, SRZ ;  /* 0x00000000003c7805 */ /* 0x008fc6000001ff00 */
[----:B------:R3:W-:Y:S01]  /*1400*/  STL.64 [R1+0x1a8], R50 ;  /* 0x0001a83201007387 */ /* 0x0007e20000100a00 */
[----:B-1----:R-:W-:-:S03]  /*1410*/  CS2R R62, SRZ ;  /* 0x00000000003e7805 */ /* 0x002fc6000001ff00 */
[----:B------:R-:W4:Y:S01]  /*1420*/  @P1 LDG.E.128 R68, desc[UR10][R22.64+0x10] ;  /* 0x0000100a16441981 */ /* 0x000f22000c1e1d00 */
[----:B--2---:R-:W-:-:S03]  /*1430*/  CS2R R48, SRZ ;  /* 0x0000000000307805 */ /* 0x004fc6000001ff00 */
[----:B------:R-:W2:Y:S01]  /*1440*/  @P1 LDG.E.128 R60, desc[UR10][R24.64] ;  /* 0x0000000a183c1981 */ /* 0x000ea2000c1e1d00 */
[----:B---3--:R-:W-:-:S06]  /*1450*/  CS2R R50, SRZ ;  /* 0x0000000000327805 */ /* 0x008fcc000001ff00 */
[----:B------:R-:W3:Y:S01]  /*1460*/  @P1 LDG.E.128 R48, desc[UR10][R24.64+0x10] ;  /* 0x0000100a18301981 */ /* 0x000ee2000c1e1d00 */
[----:B------:R-:W-:Y:S02]  /*1470*/  CS2R R74, SRZ ;  /* 0x00000000004a7805 */ /* 0x000fe4000001ff00 */
[----:B------:R-:W-:Y:S02]  /*1480*/  CS2R R72, SRZ ;  /* 0x0000000000487805 */ /* 0x000fe4000001ff00 */
[----:B------:R-:W-:Y:S02]  /*1490*/  CS2R R38, SRZ ;  /* 0x0000000000267805 */ /* 0x000fe4000001ff00 */
[----:B------:R-:W-:Y:S02]  /*14a0*/  CS2R R36, SRZ ;  /* 0x0000000000247805 */ /* 0x000fe4000001ff00 */
[----:B------:R-:W5:Y:S04]  /*14b0*/  @P1 LDG.E.128 R72, desc[UR10][R22.64] ;  /* 0x0000000a16481981 */ /* 0x000f68000c1e1d00 */
[----:B------:R-:W5:Y:S04]  /*14c0*/  @P1 LDG.E.128 R36, desc[UR10][R18.64+0x10] ;  /* 0x0000100a12241981 */ /* 0x000f68000c1e1d00 */
[----:B----4-:R-:W-:Y:S04]  /*14d0*/  STL.64 [R1+0x160], R68 ;  /* 0x0001604401007387 */ /* 0x010fe80000100a00 */
[----:B------:R-:W-:Y:S04]  /*14e0*/  STL.64 [R1+0x168], R70 ;  /* 0x0001684601007387 */ /* 0x000fe80000100a00 */
        /* <DEDUP_REMOVED lines=10> */
[----:B------:R-:W-:Y:S02]  /*1590*/  CS2R R70, SRZ ;  /* 0x0000000000467805 */ /* 0x000fe4000001ff00 */
[----:B------:R-:W-:Y:S02]  /*15a0*/  CS2R R68, SRZ ;  /* 0x0000000000447805 */ /* 0x000fe4000001ff00 */
[----:B------:R-:W-:Y:S02]  /*15b0*/  CS2R R26, SRZ ;  /* 0x00000000001a7805 */ /* 0x000fe4000001ff00 */
[----:B------:R-:W-:Y:S02]  /*15c0*/  CS2R R24, SRZ ;  /* 0x0000000000187805 */ /* 0x000fe4000001ff00 */
[----:B------:R-:W4:Y:S04]  /*15d0*/  @P1 LDG.E.128 R68, desc[UR10][R14.64] ;  /* 0x0000000a0e441981 */ /* 0x000f28000c1e1d00 */
[----:B------:R-:W4:Y:S04]  /*15e0*/  @P1 LDG.E.128 R24, desc[UR10][R12.64+0x10] ;  /* 0x0000100a0c181981 */ /* 0x000f28000c1e1d00 */
[----:B--2---:R-:W-:Y:S04]  /*15f0*/  STL.64 [R1+0xe0], R60 ;  /* 0x0000e03c01007387 */ /* 0x004fe80000100a00 */
[----:B-----5:R-:W-:Y:S04]  /*1600*/  STL.64 [R1+0x150], R72 ;  /* 0x0001504801007387 */ /* 0x020fe80000100a00 */
[----:B------:R-:W-:Y:S04]  /*1610*/  STL.64 [R1+0x158], R74 ;  /* 0x0001584a01007387 */ /* 0x000fe80000100a00 */
[----:B------:R-:W-:Y:S04]  /*1620*/  STL.64 [R1+0xe8], R62 ;  /* 0x0000e83e01007387 */ /* 0x000fe80000100a00 */
[----:B---3--:R1:W-:Y:S04]  /*1630*/  STL.64 [R1+0x90], R48 ;  /* 0x0000903001007387 */ /* 0x0083e80000100a00 */
[----:B------:R2:W-:Y:S04]  /*1640*/  STL.64 [R1+0x98], R50 ;  /* 0x0000983201007387 */ /* 0x0005e80000100a00 */
[----:B------:R3:W-:Y:S04]  /*1650*/  STL.64 [R1+0xa0], R36 ;  /* 0x0000a02401007387 */ /* 0x0007e80000100a00 */
[----:B------:R5:W-:Y:S01]  /*1660*/  STL.64 [R1+0xa8], R38 ;  /* 0x0000a82601007387 */ /* 0x000be20000100a00 */
[----:B-1----:R-:W-:-:S02]  /*1670*/  CS2R R48, SRZ ;  /* 0x0000000000307805 */ /* 0x002fc4000001ff00 */
[----:B------:R-:W-:Y:S02]  /*1680*/  CS2R R62, SRZ ;  /* 0x00000000003e7805 */ /* 0x000fe4000001ff00 */
[----:B--2---:R-:W-:Y:S02]  /*1690*/  CS2R R50, SRZ ;  /* 0x0000000000327805 */ /* 0x004fe4000001ff00 */
[----:B---3--:R-:W-:Y:S02]  /*16a0*/  CS2R R36, SRZ ;  /* 0x0000000000247805 */ /* 0x008fe4000001ff00 */
[----:B------:R-:W-:Y:S02]  /*16b0*/  CS2R R60, SRZ ;  /* 0x00000000003c7805 */ /* 0x000fe4000001ff00 */
[----:B------:R-:W2:Y:S01]  /*16c0*/  @P1 LDG.E.128 R48, desc[UR10][R8.64+0x10] ;  /* 0x0000100a08301981 */ /* 0x000ea2000c1e1d00 */
[----:B-----5:R-:W-:-:S03]  /*16d0*/  CS2R R38, SRZ ;  /* 0x0000000000267805 */ /* 0x020fc6000001ff00 */
[----:B------:R-:W3:Y:S04]  /*16e0*/  @P1 LDG.E.128 R60, desc[UR10][R8.64] ;  /* 0x0000000a083c1981 */ /* 0x000ee8000c1e1d00 */
[----:B------:R1:W5:Y:S04]  /*16f0*/  @P1 LDG.E.128 R36, desc[UR10][R12.64] ;  /* 0x0000000a0c241981 */ /* 0x000368000c1e1d00 */
[----:B----4-:R-:W-:Y:S04]  /*1700*/  STL.64 [R1+0xd0], R68 ;  /* 0x0000d04401007387 */ /* 0x010fe80000100a00 */
[----:B------:R-:W-:Y:S01]  /*1710*/  STL.64 [R1+0xd8], R70 ;  /* 0x0000d84601007387 */ /* 0x000fe20000100a00 */
[----:B------:R-:W-:Y:S01]  /*1720*/  ISETP.GE.AND P0, PT, R76, UR6, PT ;  /* 0x000000064c007c0c */ /* 0x000fe2000bf06270 */
[----:B0-----:R-:W-:-:S04]  /*1730*/  IMAD.WIDE.U32 R14, R58, 0x20, R42 ;  /* 0x000000203a0e7825 */ /* 0x001fc800078e002a */
[----:B-1----:R-:W-:-:S04]  /*1740*/  IMAD.WIDE.U32 R12, R59, 0x20, R42 ;  /* 0x000000203b0c7825 */ /* 0x002fc800078e002a */
[----:B------:R-:W-:-:S04]  /*1750*/  IMAD.WIDE.U32 R22, R64, 0x20, R42 ;  /* 0x0000002040167825 */ /* 0x000fc800078e002a */
[----:B------:R-:W-:-:S04]  /*1760*/  IMAD.WIDE.U32 R18, R65, 0x20, R42 ;  /* 0x0000002041127825 */ /* 0x000fc800078e002a */
[--C-:B------:R-:W-:Y:S01]  /*1770*/  IMAD.WIDE.U32 R8, R66, 0x20, R42.reuse ;  /* 0x0000002042087825 */ /* 0x100fe200078e002a */
[----:B-----5:R-:W-:Y:S04]  /*1780*/  STL.64 [R1+0x10], R36 ;  /* 0x0000102401007387 */ /* 0x020fe80000100a00 */
[----:B------:R0:W-:Y:S04]  /*1790*/  STL.64 [R1+0x18], R38 ;  /* 0x0000182601007387 */ /* 0x0001e80000100a00 */
[----:B------:R1:W-:Y:S04]  /*17a0*/  STL.64 [R1+0x20], R24 ;  /* 0x0000201801007387 */ /* 0x0003e80000100a00 */
[----:B------:R4:W-:Y:S04]  /*17b0*/  STL.64 [R1+0x28], R26 ;  /* 0x0000281a01007387 */ /* 0x0009e80000100a00 */
[----:B--2---:R2:W-:Y:S04]  /*17c0*/  STL.64 [R1+0x60], R48 ;  /* 0x0000603001007387 */ /* 0x0045e80000100a00 */
[----:B------:R2:W-:Y:S04]  /*17d0*/  STL.64 [R1+0x68], R50 ;  /* 0x0000683201007387 */ /* 0x0005e80000100a00 */
[----:B---3--:R2:W-:Y:S04]  /*17e0*/  STL.64 [R1+0x50], R60 ;  /* 0x0000503c01007387 */ /* 0x0085e80000100a00 */
[----:B------:R2:W-:Y:S01]  /*17f0*/  STL.64 [R1+0x58], R62 ;  /* 0x0000583e01007387 */ /* 0x0005e20000100a00 */
[----:B0-----:R-:W-:-:S04]  /*1800*/  IMAD.WIDE.U32 R38, R54, 0x20, R42 ;  /* 0x0000002036267825 */ /* 0x001fc800078e002a */
[----:B-1----:R-:W-:-:S04]  /*1810*/  IMAD.WIDE.U32 R24, R55, 0x20, R42 ;  /* 0x0000002037187825 */ /* 0x002fc800078e002a */
[----:B------:R-:W-:-:S04]  /*1820*/  IMAD.WIDE.U32 R36, R56, 0x20, R42 ;  /* 0x0000002038247825 */ /* 0x000fc800078e002a */
[----:B----4-:R-:W-:Y:S01]  /*1830*/  IMAD.WIDE.U32 R26, R57, 0x20, R42 ;  /* 0x00000020391a7825 */ /* 0x010fe200078e002a */
[----:B--2---:R-:W-:Y:S06]  /*1840*/  @P0 EXIT ;  /* 0x000000000000094d */ /* 0x004fec0003800000 */
[----:B------:R-:W2:Y:S01]  /*1850*/  LDG.E.128 R104, desc[UR10][R4.64] ;  /* 0x0000000a04687981 */ /* 0x000ea2000c1e1d00 */
[----:B------:R-:W-:-:S03]  /*1860*/  IMAD.WIDE.U32 R42, R67, 0x20, R42 ;  /* 0x00000020432a7825 */ /* 0x000fc600078e002a */
[----:B------:R-:W3:Y:S04]  /*1870*/  LDG.E.128 R100, desc[UR10][R4.64+0x10] ;  /* 0x0000100a04647981 */ /* 0x000ee8000c1e1d00 */
[----:B------:R-:W4:Y:S04]  /*1880*/  LDG.E.128 R96, desc[UR10][R16.64] ;  /* 0x0000000a10607981 */ /* 0x000f28000c1e1d00 */
        /* <DEDUP_REMOVED lines=14> */
[----:B------:R-:W5:Y:S01]  /*1970*/  LDG.E.128 R108, desc[UR10][R28.64+0x10] ;  /* 0x0000100a1c6c7981 */ /* 0x000f62000c1e1d00 */
[----:B------:R-:W-:-:S02]  /*1980*/  UIADD3 UR42, UR8, -0x700cb87f, URZ ;  /* 0x8ff34781082a7890 */ /* 0x000fc4000fffe03f */
[----:B------:R-:W-:Y:S01]  /*1990*/  UIADD3 UR43, UR9, -0x695add53, URZ ;  /* 0x96a522ad092b7890 */ /* 0x000fe2000fffe03f */
[----:B------:R-:W5:Y:S01]  /*19a0*/  LDG.E.128 R64, desc[UR10][R32.64] ;  /* 0x0000000a20407981 */ /* 0x000f62000c1e1d00 */
[----:B------:R-:W-:Y:S01]  /*19b0*/  ULDC.64 UR6, c[0x0][0x228] ;  /* 0x00008a0000067ab9 */ /* 0x000fe20000000a00 */
[----:B------:R-:W-:Y:S01]  /*19c0*/  ULOP3.LUT UR4, UR4, 0x3, URZ, 0xc0, !UPT ;  /* 0x0000000304047892 */ /* 0x000fe2000f8ec03f */
[----:B------:R-:W-:Y:S01]  /*19d0*/  ULDC.U8 UR23, c[0x0][0x2a0] ;  /* 0x0000a80000177ab9 */ /* 0x000fe20000000000 */
[----:B------:R-:W-:Y:S01]  /*19e0*/  ULDC UR24, c[0x0][0x218] ;  /* 0x0000860000187ab9 */ /* 0x000fe20000000800 */
[----:B------:R-:W5:Y:S01]  /*19f0*/  LDG.E.128 R28, desc[UR10][R8.64+0x10] ;  /* 0x0000100a081c7981 */ /* 0x000f62000c1e1d00 */
[----:B------:R-:W-:Y:S01]  /*1a00*/  ULDC UR25, c[0x0][0x2d8] ;  /* 0x0000b60000197ab9 */ /* 0x000fe20000000800 */
[----:B------:R-:W-:Y:S01]  /*1a10*/  ULDC.64 UR12, c[0x0][0x230] ;  /* 0x00008c00000c7ab9 */ /* 0x000fe20000000a00 */
[----:B------:R-:W-:Y:S01]  /*1a20*/  ULDC.64 UR14, c[0x0][0x238] ;  /* 0x00008e00000e7ab9 */ /* 0x000fe20000000a00 */
[----:B------:R-:W5:Y:S01]  /*1a30*/  LDG.E.128 R32, desc[UR10][R34.64+0x10] ;  /* 0x0000100a22207981 */ /* 0x000f62000c1e1d00 */
[----:B------:R-:W-:Y:S01]  /*1a40*/  ULDC.64 UR16, c[0x0][0x240] ;  /* 0x0000900000107ab9 */ /* 0x000fe20000000a00 */
[----:B------:R-:W-:Y:S01]  /*1a50*/  ULDC.64 UR18, c[0x0][0x248] ;  /* 0x0000920000127ab9 */ /* 0x000fe20000000a00 */
[----:B------:R-:W-:Y:S01]  /*1a60*/  ULDC.64 UR20, c[0x0][0x2b8] ;  /* 0x0000ae0000147ab9 */ /* 0x000fe20000000a00 */
        /* <DEDUP_REMOVED lines=8> */
[----:B-----5:R-:W-:Y:S04]  /*1af0*/  STL.64 [R1+0x4d0], R92 ;  /* 0x0004d05c01007387 */ /* 0x020fe80000100a00 */
[----:B------:R1:W-:Y:S04]  /*1b00*/  STL.64 [R1+0x4d8], R94 ;  /* 0x0004d85e01007387 */ /* 0x0003e80000100a00 */
[----:B0-----:R-:W4:Y:S04]  /*1b10*/  LDG.E.128 R96, desc[UR10][R24.64] ;  /* 0x0000000a18607981 */ /* 0x001f28000c1e1d00 */
[----:B------:R-:W-:Y:S04]  /*1b20*/  STL.64 [R1+0x4c0], R88 ;  /* 0x0004c05801007387 */ /* 0x000fe80000100a00 */
[----:B-1----:R-:W5:Y:S04]  /*1b30*/  LDG.E.128 R92, desc[UR10][R24.64+0x10] ;  /* 0x0000100a185c7981 */ /* 0x002f68000c1e1d00 */
[----:B------:R0:W-:Y:S04]  /*1b40*/  STL.64 [R1+0x4c8], R90 ;  /* 0x0004c85a01007387 */ /* 0x0001e80000100a00 */
[----:B------:R-:W-:Y:S04]  /*1b50*/  STL.64 [R1+0x4b0], R84 ;  /* 0x0004b05401007387 */ /* 0x000fe80000100a00 */
[----:B------:R1:W-:Y:S04]  /*1b60*/  STL.64 [R1+0x4b8], R86 ;  /* 0x0004b85601007387 */ /* 0x0003e80000100a00 */
[----:B0-----:R-:W5:Y:S04]  /*1b70*/  LDG.E.128 R88, desc[UR10][R36.64] ;  /* 0x0000000a24587981 */ /* 0x001f68000c1e1d00 */
        /* <DEDUP_REMOVED lines=19> */
[----:B-1----:R0:W5:Y:S04]  /*1cb0*/  LDG.E.128 R60, desc[UR10][R12.64+0x10] ;  /* 0x0000100a0c3c7981 */ /* 0x002168000c1e1d00 */
[----:B------:R1:W-:Y:S04]  /*1cc0*/  STL.64 [R1+0x448], R58 ;  /* 0x0004483a01007387 */ /* 0x0003e80000100a00 */
[----:B------:R-:W-:Y:S04]  /*1cd0*/  STL.64 [R1+0x430], R52 ;  /* 0x0004303401007387 */ /* 0x000fe80000100a00 */
[----:B------:R0:W-:Y:S04]  /*1ce0*/  STL.64 [R1+0x438], R54 ;  /* 0x0004383601007387 */ /* 0x0001e80000100a00 */
[----:B-1----:R-:W5:Y:S04]  /*1cf0*/  LDG.E.128 R56, desc[UR10][R22.64] ;  /* 0x0000000a16387981 */ /* 0x002f68000c1e1d00 */
[----:B------:R-:W-:Y:S04]  /*1d00*/  STL.64 [R1+0x420], R48 ;  /* 0x0004203001007387 */ /* 0x000fe80000100a00 */
[----:B0-----:R-:W5:Y:S04]  /*1d10*/  LDG.E.128 R52, desc[UR10][R22.64+0x10] ;  /* 0x0000100a16347981 */ /* 0x001f68000c1e1d00 */
[----:B------:R0:W-:Y:S04]  /*1d20*/  STL.64 [R1+0x428], R50 ;  /* 0x0004283201007387 */ /* 0x0001e80000100a00 */
[----:B------:R-:W5:Y:S04]  /*1d30*/  LDG.E.128 R36, desc[UR10][R18.64+0x10] ;  /* 0x0000100a12247981 */ /* 0x000f68000c1e1d00 */
[----:B------:R-:W-:Y:S04]  /*1d40*/  STL.64 [R1+0x410], R32 ;  /* 0x0004102001007387 */ /* 0x000fe80000100a00 */
[----:B0-----:R-:W5:Y:S04]  /*1d50*/  LDG.E.128 R48, desc[UR10][R18.64] ;  /* 0x0000000a12307981 */ /* 0x001f68000c1e1d00 */
[----:B------:R0:W-:Y:S04]  /*1d60*/  STL.64 [R1+0x418], R34 ;  /* 0x0004182201007387 */ /* 0x0001e80000100a00 */
[----:B------:R-:W5:Y:S04]  /*1d70*/  LDG.E.128 R24, desc[UR10][R42.64] ;  /* 0x0000000a2a187981 */ /* 0x000f68000c1e1d00 */
[----:B------:R-:W5:Y:S04]  /*1d80*/  LDG.E.128 R20, desc[UR10][R42.64+0x10] ;  /* 0x0000100a2a147981 */ /* 0x000f68000c1e1d00 */
[----:B0-----:R-:W5:Y:S04]  /*1d90*/  LDG.E.128 R32, desc[UR10][R8.64] ;  /* 0x0000000a08207981 */ /* 0x001f68000c1e1d00 */
[----:B------:R-:W-:Y:S04]  /*1da0*/  STL.64 [R1+0x400], R120 ;  /* 0x0004007801007387 */ /* 0x000fe80000100a00 */
[----:B------:R-:W-:Y:S04]  /*1db0*/  STL.64 [R1+0x408], R122 ;  /* 0x0004087a01007387 */ /* 0x000fe80000100a00 */
[----:B------:R-:W-:Y:S04]  /*1dc0*/  STL.64 [R1+0x3f0], R116 ;  /* 0x0003f07401007387 */ /* 0x000fe80000100a00 */
[----:B------:R-:W-:Y:S04]  /*1dd0*/  STL.64 [R1+0x3f8], R118 ;  /* 0x0003f87601007387 */ /* 0x000fe80000100a00 */
[----:B------:R-:W-:Y:S04]  /*1de0*/  STL.64 [R1+0x3e0], R112 ;  /* 0x0003e07001007387 */ /* 0x000fe80000100a00 */
[----:B------:R-:W-:Y:S04]  /*1df0*/  STL.64 [R1+0x3e8], R114 ;  /* 0x0003e87201007387 */ /* 0x000fe80000100a00 */
[----:B------:R-:W-:Y:S04]  /*1e00*/  STL.64 [R1+0x3c0], R108 ;  /* 0x0003c06c01007387 */ /* 0x000fe80000100a00 */
[----:B------:R-:W-:Y:S01]  /*1e10*/  STL.64 [R1+0x3c8], R110 ;  /* 0x0003c86e01007387 */ /* 0x000fe20000100a00 */
[----:B------:R-:W-:-:S02]  /*1e20*/  IMAD R4, R45, -0x326172a9, RZ ;  /* 0xcd9e8d572d047824 */ /* 0x000fc400078e02ff */
[----:B------:R-:W-:Y:S01]  /*1e30*/  IMAD.HI.U32 R5, R2, -0x326172a9, RZ ;  /* 0xcd9e8d5702057827 */ /* 0x000fe200078e00ff */
[----:B------:R-:W-:-:S04]  /*1e40*/  ISETP.NE.U32.AND P0, PT, RZ, UR6, PT ;  /* 0x00000006ff007c0c */ /* 0x000fc8000bf05070 */
[----:B------:R-:W-:Y:S01]  /*1e50*/  LOP3.LUT R17, R5, UR42, R4, 0x96, !PT ;  /* 0x0000002a05117c12 */ /* 0x000fe2000f8e9604 */
[----:B------:R-:W-:Y:S02]  /*1e60*/  IMAD R4, R44, -0x2daee0ad, RZ ;  /* 0xd2511f532c047824 */ /* 0x000fe400078e02ff */
[----:B------:R-:W-:Y:S01]  /*1e70*/  IMAD.HI.U32 R5, R0, -0x2daee0ad, RZ ;  /* 0xd2511f5300057827 */ /* 0x000fe200078e00ff */
[----:B------:R-:W-:Y:S01]  /*1e80*/  BSSY B0, `(.L_x_16432) ;  /* 0x0003d7d000007945 */ /* 0x000fe20003800000 */
[----:B------:R-:W-:Y:S02]  /*1e90*/  MOV R11, UR22 ;  /* 0x00000016000b7c02 */ /* 0x000fe40008000f00 */
[----:B------:R-:W-:Y:S01]  /*1ea0*/  IMAD.MOV.U32 R13, RZ, RZ, R3 ;  /* 0x000000ffff0d7224 */ /* 0x000fe200078e0003 */
[----:B------:R-:W-:Y:S01]  /*1eb0*/  LOP3.LUT R15, R5, UR43, R4, 0x96, !PT ;  /* 0x0000002b050f7c12 */ /* 0x000fe2000f8e9604 */
[----:B------:R-:W-:Y:S02]  /*1ec0*/  IMAD R16, R2, -0x326172a9, RZ ;  /* 0xcd9e8d5702107824 */ /* 0x000fe400078e02ff */
[----:B------:R-:W-:-:S02]  /*1ed0*/  IMAD R14, R0, -0x2daee0ad, RZ ;  /* 0xd2511f53000e7824 */ /* 0x000fc400078e02ff */
[----:B------:R-:W-:Y:S01]  /*1ee0*/  IMAD.MOV.U32 R10, RZ, RZ, RZ ;  /* 0x000000ffff0a7224 */ /* 0x000fe200078e00ff */
[----:B------:R-:W-:Y:S01]  /*1ef0*/  ISETP.NE.AND.EX P0, PT, RZ, UR7, PT, P0 ;  /* 0x00000007ff007c0c */ /* 0x000fe2000bf05300 */
[----:B------:R-:W-:Y:S01]  /*1f00*/  IMAD.U32 R12, RZ, RZ, UR5 ;  /* 0x00000005ff0c7e24 */ /* 0x000fe2000f8e00ff */
[----:B------:R-:W-:Y:S01]  /*1f10*/  ULDC.64 UR6, c[0x0][0x228] ;  /* 0x00008a0000067ab9 */ /* 0x000fe20000000a00 */
[----:B--2---:R-:W-:Y:S04]  /*1f20*/  STL.64 [R1+0x3d0], R104 ;  /* 0x0003d06801007387 */ /* 0x004fe80000100a00 */
[----:B------:R-:W-:Y:S04]  /*1f30*/  STL.64 [R1+0x3d8], R106 ;  /* 0x0003d86a01007387 */ /* 0x000fe80000100a00 */
[----:B---3--:R-:W-:Y:S04]  /*1f40*/  STL.64 [R1+0x3b0], R100 ;  /* 0x0003b06401007387 */ /* 0x008fe80000100a00 */
[----:B------:R-:W-:Y:S04]  /*1f50*/  STL.64 [R1+0x3b8], R102 ;  /* 0x0003b86601007387 */ /* 0x000fe80000100a00 */
[----:B----4-:R-:W-:Y:S04]  /*1f60*/  STL.64 [R1+0x3a0], R96 ;  /* 0x0003a06001007387 */ /* 0x010fe80000100a00 */
[----:B------:R-:W-:Y:S04]  /*1f70*/  STL.64 [R1+0x3a8], R98 ;  /* 0x0003a86201007387 */ /* 0x000fe80000100a00 */
[----:B-----5:R-:W-:Y:S04]  /*1f80*/  STL.64 [R1+0x390], R92 ;  /* 0x0003905c01007387 */ /* 0x020fe80000100a00 */
        /* <DEDUP_REMOVED lines=33> */
[----:B0-----:R-:W-:Y:S01]  /*21a0*/  IMAD.U32 R75, RZ, RZ, UR4 ;  /* 0x00000004ff4b7e24 */ /* 0x001fe2000f8e00ff */
[----:B------:R-:W-:Y:S01]  /*21b0*/  UISETP.NE.AND UP0, UPT, UR23, URZ, UPT ;  /* 0x0000003f1700728c */ /* 0x000fe2000bf05270 */
[----:B------:R-:W-:-:S10]  /*21c0*/  ULDC.64 UR4, c[0x0][0x2c0] ;  /* 0x0000b00000047ab9 */ /* 0x000fd40000000a00 */
.L_x_17724:
[----:B------:R-:W2:Y:S01]  /*21d0*/  LDL R18, [R1] ;  /* 0x0000000001127983 */ /* 0x000ea20000100800 */
[----:B------:R-:W-:Y:S01]  /*21e0*/  ISETP.NE.U32.AND P1, PT, RZ, UR12, PT ;  /* 0x0000000cff007c0c */ /* 0x000fe2000bf25070 */
[----:B0-----:R-:W0:Y:S01]  /*21f0*/  LDC.64 R72, c[0x0][0x220] ;  /* 0x00008800ff487b82 */ /* 0x001e220000000a00 */
[----:B------:R-:W3:Y:S02]  /*2200*/  S2R R123, SR_TID.X ;  /* 0x00000000007b7919 */ /* 0x000ee40000002100 */
[----:B------:R-:W-:Y:S01]  /*2210*/  ISETP.NE.AND.EX P1, PT, RZ, UR13, PT, P1 ;  /* 0x0000000dff007c0c */ /* 0x000fe2000bf25310 */
[----:B------:R-:W-:Y:S01]  /*2220*/  BSSY B1, `(.L_x_16433) ;  /* 0x000001b000017945 */ /* 0x000fe20003800000 */
[----:B---3--:R-:W-:Y:S01]  /*2230*/  LOP3.LUT R123, R123, 0x1f, RZ, 0xc0, !PT ;  /* 0x0000001f7b7b7812 */ /* 0x008fe200078ec0ff */
[----:B--2---:R-:W-:-:S05]  /*2240*/  IMAD R18, R18, UR24, RZ ;  /* 0x0000001812127c24 */ /* 0x004fca000f8e02ff */
[----:B------:R-:W-:-:S04]  /*2250*/  SHF.R.S32.HI R19, RZ, 0x1f, R18 ;  /* 0x0000001fff137819 */ /* 0x000fc80000011412 */
[----:B-1----:R-:W-:Y:S02]  /*2260*/  LEA.HI R20, R19, R18, RZ, 0x3 ;  /* 0x0000001213147211 */ /* 0x002fe400078f18ff */
[----:B------:R-:W1:Y:S02]  /*2270*/  @P0 LDC.64 R18, c[0x0][0x228] ;  /* 0x00008a00ff120b82 */ /* 0x000e640000000a00 */
[----:B------:R-:W-:-:S04]  /*2280*/  LEA.HI.SX32 R56, R20, R123, 0x1d ;  /* 0x0000007b14387211 */ /* 0x000fc800078feaff */
[----:B------:R-:W-:-:S04]  /*2290*/  @P1 LEA R20, P2, R56, UR12, 0x4 ;  /* 0x0000000c38141c11 */ /* 0x000fc8000f8420ff */
[----:B------:R-:W-:-:S05]  /*22a0*/  @P1 LEA.HI.X R21, R56, UR13, RZ, 0x4, P2 ;  /* 0x0000000d38151c11 */ /* 0x000fca00090f24ff */
[----:B-----5:R-:W5:Y:S01]  /*22b0*/  @P1 LDG.E.128 R32, desc[UR10][R20.64] ;  /* 0x0000000a14201981 */ /* 0x020f62000c1e1d00 */
[----:B-1----:R-:W-:-:S04]  /*22c0*/  @P0 LEA R18, P2, R56, R18, 0x4 ;  /* 0x0000001238120211 */ /* 0x002fc800078420ff */
[----:B------:R-:W-:Y:S02]  /*22d0*/  @P0 LEA.HI.X R19, R56, R19, RZ, 0x4, P2 ;  /* 0x0000001338130211 */ /* 0x000fe400010f24ff */
[----:B------:R-:W-:-:S03]  /*22e0*/  ISETP.NE.AND P2, PT, R75, 0x1, PT ;  /* 0x000000014b00780c */ /* 0x000fc60003f45270 */
[----:B------:R0:W5:Y:S02]  /*22f0*/  @P0 LDG.E.128 R28, desc[UR10][R18.64] ;  /* 0x0000000a121c0981 */ /* 0x000164000c1e1d00 */
[----:B0-----:R-:W-:-:S05]  /*2300*/  IMAD.WIDE.U32 R18, R56, 0x10, R72 ;  /* 0x0000001038127825 */ /* 0x001fca00078e0048 */
[----:B------:R0:W5:Y:S02]  /*2310*/  LDG.E.128 R20, desc[UR10][R18.64] ;  /* 0x0000000a12147981 */ /* 0x000164000c1e1d00 */
[----:B0-----:R-:W-:Y:S01]  /*2320*/  IADD3 R19, R75, 0x1, RZ ;  /* 0x000000014b137810 */ /* 0x001fe20007ffe0ff */
        /* <DEDUP_REMOVED lines=9> */
.L_x_16434:
[----:B------:R-:W-:-:S07]  /*23c0*/  IMAD.MOV.U32 R18, RZ, RZ, R16 ;  /* 0x000000ffff127224 */ /* 0x000fce00078e0010 */
.L_x_16435:
[----:B------:R-:W-:Y:S05]  /*23d0*/  BSYNC B1 ;  /* 0x0000000000017941 */ /* 0x000fea0003800000 */
.L_x_16433:
        /* <DEDUP_REMOVED lines=16> */
.L_x_16439:
[----:B------:R-:W-:Y:S05]  /*24e0*/  BSYNC B2 ;  /* 0x0000000000027941 */ /* 0x000fea0003800000 */
.L_x_16438:
        /* <DEDUP_REMOVED lines=42> */
.L_x_16437:
[----:B------:R-:W-:Y:S05]  /*2790*/  BSYNC B1 ;  /* 0x0000000000017941 */ /* 0x000fea0003800000 */
.L_x_16436:
        /* <DEDUP_REMOVED lines=9> */
[----:B-----5:R-:W-:-:S04]  /*2830*/  IMAD.U32 R18, R20, 0x10000, RZ ;  /* 0x0001000014127824 */ /* 0x020fc800078e00ff */
[----:B-1----:R-:W-:Y:S01]  /*2840*/  FMUL.FTZ R24, R18, R76 ;  /* 0x0000004c12187220 */ /* 0x002fe20000410000 */
[----:B------:R-:W-:-:S07]  /*2850*/  PRMT R18, R20, 0x7632, R18 ;  /* 0x0000763214127816 */ /* 0x000fce0000000012 */
        /* <DEDUP_REMOVED lines=9> */
.L_x_16440:
        /* <DEDUP_REMOVED lines=12> */
.L_x_16443:
[----:B------:R-:W-:-:S07]  /*29b0*/  IMAD.MOV.U32 R9, RZ, RZ, R16 ;  /* 0x000000ffff097224 */ /* 0x000fce00078e0010 */
.L_x_16444:
[----:B------:R-:W-:Y:S05]  /*29c0*/  BSYNC B1 ;  /* 0x0000000000017941 */ /* 0x000fea0003800000 */
.L_x_16442:
        /* <DEDUP_REMOVED lines=16> */
.L_x_16448:
[----:B------:R-:W-:Y:S05]  /*2ad0*/  BSYNC B2 ;  /* 0x0000000000027941 */ /* 0x000fea0003800000 */
.L_x_16447:
        /* <DEDUP_REMOVED lines=42> */
.L_x_16446:
[----:B------:R-:W-:Y:S05]  /*2d80*/  BSYNC B1 ;  /* 0x0000000000017941 */ /* 0x000fea0003800000 */
.L_x_16445:
        /* <DEDUP_REMOVED lines=10> */
.L_x_16441:
        /* <DEDUP_REMOVED lines=12> */
.L_x_16450:
[----:B------:R-:W-:-:S07]  /*2ef0*/  IMAD.MOV.U32 R19, RZ, RZ, R16 ;  /* 0x000000ffff137224 */ /* 0x000fce00078e0010 */
.L_x_16451:
[----:B------:R-:W-:Y:S05]  /*2f00*/  BSYNC B1 ;  /* 0x0000000000017941 */ /* 0x000fea0003800000 */
.L_x_16449:
        /* <DEDUP_REMOVED lines=16> */
.L_x_16455:
[----:B------:R-:W-:Y:S05]  /*3010*/  BSYNC B2 ;  /* 0x0000000000027941 */ /* 0x000fea0003800000 */
.L_x_16454:
        /* <DEDUP_REMOVED lines=42> */
.L_x_16453:
[----:B------:R-:W-:Y:S05]  /*32c0*/  BSYNC B1 ;  /* 0x0000000000017941 */ /* 0x000fea0003800000 */
.L_x_16452:
        /* <DEDUP_REMOVED lines=16> */
.L_x_16456:
        /* <DEDUP_REMOVED lines=12> */
.L_x_16459:
[----:B------:R-:W-:-:S07]  /*3490*/  MOV R7, R16 ;  /* 0x0000001000077202 */ /* 0x000fce0000000f00 */
.L_x_16460:
[----:B------:R-:W-:Y:S05]  /*34a0*/  BSYNC B1 ;  /* 0x0000000000017941 */ /* 0x000fea0003800000 */
.L_x_16458:
        /* <DEDUP_REMOVED lines=16> */
.L_x_16464:
[----:B------:R-:W-:Y:S05]  /*35b0*/  BSYNC B2 ;  /* 0x0000000000027941 */ /* 0x000fea0003800000 */
.L_x_16463:
        /* <DEDUP_REMOVED lines=42> */
.L_x_16462:
[----:B------:R-:W-:Y:S05]  /*3860*/  BSYNC B1 ;  /* 0x0000000000017941 */ /* 0x000fea0003800000 */
.L_x_16461:
        /* <DEDUP_REMOVED lines=12> */
.L_x_16457:
        /* <DEDUP_REMOVED lines=12> */
.L_x_16466:
[----:B------:R-:W-:-:S07]  /*39f0*/  MOV R20, R16 ;  /* 0x0000001000147202 */ /* 0x000fce0000000f00 */
.L_x_16467:
[----:B------:R-:W-:Y:S05]  /*3a00*/  BSYNC B1 ;  /* 0x0000000000017941 */ /* 0x000fea0003800000 */
.L_x_16465:
        /* <DEDUP_REMOVED lines=16> */
.L_x_16471:
[----:B------:R-:W-:Y:S05]  /*3b10*/  BSYNC B2 ;  /* 0x0000000000027941 */ /* 0x000fea0003800000 */
.L_x_16470:
        /* <DEDUP_REMOVED lines=42> */
.L_x_16469:
[----:B------:R-:W-:Y:S05]  /*3dc0*/  BSYNC B1 ;  /* 0x0000000000017941 */ /* 0x000fea0003800000 */
.L_x_16468:
        /* <DEDUP_REMOVED lines=16> */
.L_x_16472:
        /* <DEDUP_REMOVED lines=12> */
.L_x_16475:
[----:B------:R-:W-:-:S07]  /*3f90*/  IMAD.MOV.U32 R6, RZ, RZ, R16 ;  /* 0x000000ffff067224 */ /* 0x000fce00078e0010 */
.L_x_16476:
[----:B------:R-:W-:Y:S05]  /*3fa0*/  BSYNC B1 ;  /* 0x0000000000017941 */ /* 0x000fea0003800000 */
.L_x_16474:
        /* <DEDUP_REMOVED lines=16> */
.L_x_16480:
[----:B------:R-:W-:Y:S05]  /*40b0*/  BSYNC B2 ;  /* 0x0000000000027941 */ /* 0x000fea0003800000 */
.L_x_16479:
        /* <DEDUP_REMOVED lines=42> */
.L_x_16478:
[----:B------:R-:W-:Y:S05]  /*4360*/  BSYNC B1 ;  /* 0x0000000000017941 */ /* 0x000fea0003800000 */
.L_x_16477:
        /* <DEDUP_REMOVED lines=10> */
.L_x_16473:
        /* <DEDUP_REMOVED lines=12> */
.L_x_16482:
[----:B------:R-:W-:-:S07]  /*44d0*/  IMAD.MOV.U32 R19, RZ, RZ, R16 ;  /* 0x000000ffff137224 */ /* 0x000fce00078e0010 */
.L_x_16483:
[----:B------:R-:W-:Y:S05]  /*44e0*/  BSYNC B1 ;  /* 0x0000000000017941 */ /* 0x000fea0003800000 */
.L_x_16481:
        /* <DEDUP_REMOVED lines=16> */
.L_x_16487:
[----:B------:R-:W-:Y:S05]  /*45f0*/  BSYNC B2 ;  /* 0x0000000000027941 */ /* 0x000fea0003800000 */
.L_x_16486:
        /* <DEDUP_REMOVED lines=42> */
.L_x_16485:
[----:B------:R-:W-:Y:S05]  /*48a0*/  BSYNC B1 ;  /* 0x0000000000017941 */ /* 0x000fea0003800000 */
.L_x_16484:
        /* <DEDUP_REMOVED lines=16> */
.L_x_16488:
        /* <DEDUP_REMOVED lines=12> */
.L_x_16491:
[----:B------:R-:W-:-:S07]  /*4a70*/  IMAD.MOV.U32 R5, RZ, RZ, R16 ;  /* 0x000000ffff057224 */ /* 0x000fce00078e0010 */
.L_x_16492:
[----:B------:R-:W-:Y:S05]  /*4a80*/  BSYNC B1 ;  /* 0x0000000000017941 */ /* 0x000fea0003800000 */
.L_x_16490:
        /* <DEDUP_REMOVED lines=16> */
.L_x_16496:
[----:B------:R-:W-:Y:S05]  /*4b90*/  BSYNC B2 ;  /* 0x0000000000027941 */ /* 0x000fea0003800000 */
.L_x_16495:
        /* <DEDUP_REMOVED lines=42> */
.L_x_16494:
[----:B------:R-:W-:Y:S05]  /*4e40*/  BSYNC B1 ;  /* 0x0000000000017941 */ /* 0x000fea0003800000 */
.L_x_16493:
        /* <DEDUP_REMOVED lines=12> */
.L_x_16489:
        /* <DEDUP_REMOVED lines=12> */
.L_x_16498:
[----:B------:R-:W-:-:S07]  /*4fd0*/  IMAD.MOV.U32 R18, RZ, RZ, R16 ;  /* 0x000000ffff127224 */ /* 0x000fce00078e0010 */
.L_x_16499:
[----:B------:R-:W-:Y:S05]  /*4fe0*/  BSYNC B1 ;  /* 0x0000000000017941 */ /* 0x000fea0003800000 */
.L_x_16497:
        /* <DEDUP_REMOVED lines=16> */
.L_x_16503:
[----:B------:R-:W-:Y:S05]  /*50f0*/  BSYNC B2 ;  /* 0x0000000000027941 */ /* 0x000fea0003800000 */
.L_x_16502:
        /* <DEDUP_REMOVED lines=42> */
.L_x_16501:
[----:B------:R-:W-:Y:S05]  /*53a0*/  BSYNC B1 ;  /* 0x0000000000017941 */ /* 0x000fea0003800000 */
.L_x_16500:
        /* <DEDUP_REMOVED lines=16> */
.L_x_16504:
        /* <DEDUP_REMOVED lines=12> */
.L_x_16507:
[----:B------:R-:W-:-:S07]  /*5570*/  MOV R4, R16 ;  /* 0x0000001000047202 */ /* 0x000fce0000000f00 */
.L_x_16508:
[----:B------:R-:W-:Y:S05]  /*5580*/  BSYNC B1 ;  /* 0x0000000000017941 */ /* 0x000fea0003800000 */
.L_x_16506:
        /* <DEDUP_REMOVED lines=16> */
.L_x_16512:
[----:B------:R-:W-:Y:S05]  /*5690*/  BSYNC B2 ;  /* 0x0000000000027941 */ /* 0x000fea0003800000 */
.L_x_16511:
        /* <DEDUP_REMOVED lines=42> */
.L_x_16510:
[----:B------:R-:W-:Y:S05]  /*5940*/  BSYNC B1 ;  /* 0x0000000000017941 */ /* 0x000fea0003800000 */
.L_x_16509:
        /* <DEDUP_REMOVED lines=10> */
.L_x_16505:
        /* <DEDUP_REMOVED lines=12> */
.L_x_16514:
[----:B------:R-:W-:-:S07]  /*5ab0*/  MOV R19, R16 ;  /* 0x0000001000137202 */ /* 0x000fce0000000f00 */
.L_x_16515:
[----:B------:R-:W-:Y:S05]  /*5ac0*/  BSYNC B1 ;  /* 0x0000000000017941 */ /* 0x000fea0003800000 */
.L_x_16513:
        /* <DEDUP_REMOVED lines=16> */
.L_x_16519:
[----:B------:R-:W-:Y:S05]  /*5bd0*/  BSYNC B2 ;  /* 0x0000000000027941 */ /* 0x000fea0003800000 */
.L_x_16518:
        /* <DEDUP_REMOVED lines=42> */
.L_x_16517:
[----:B------:R-:W-:Y:S05]  /*5e80*/  BSYNC B1 ;  /* 0x0000000000017941 */ /* 0x000fea0003800000 */
.L_x_16516:
        /* <DEDUP_REMOVED lines=14> */
.L_x_16520:
        /* <DEDUP_REMOVED lines=12> */
.L_x_16523:
[----:B------:R-:W-:-:S07]  /*6030*/  IMAD.MOV.U32 R3, RZ, RZ, R16 ;  /* 0x000000ffff037224 */ /* 0x000fce00078e0010 */
.L_x_16524:
[----:B------:R-:W-:Y:S05]  /*6040*/  BSYNC B1 ;  /* 0x0000000000017941 */ /* 0x000fea0003800000 */
.L_x_16522:
        /* <DEDUP_REMOVED lines=16> */
.L_x_16528:
[----:B------:R-:W-:Y:S05]  /*6150*/  BSYNC B2 ;  /* 0x0000000000027941 */ /* 0x000fea0003800000 */
.L_x_16527:
        /* <DEDUP_REMOVED lines=42> */
.L_x_16526:
[----:B------:R-:W-:Y:S05]  /*6400*/  BSYNC B1 ;  /* 0x0000000000017941 */ /* 0x000fea0003800000 */
.L_x_16525:
        /* <DEDUP_REMOVED lines=12> */
.L_x_16521:
        /* <DEDUP_REMOVED lines=12> */
.L_x_16530:
[----:B------:R-:W-:-:S07]  /*6590*/  IMAD.MOV.U32 R18, RZ, RZ, R16 ;  /* 0x000000ffff127224 */ /* 0x000fce00078e0010 */
.L_x_16531:
[----:B------:R-:W-:Y:S05]  /*65a0*/  BSYNC B1 ;  /* 0x0000000000017941 */ /* 0x000fea0003800000 */
.L_x_16529:
        /* <DEDUP_REMOVED lines=16> */
.L_x_16535:
[----:B------:R-:W-:Y:S05]  /*66b0*/  BSYNC B2 ;  /* 0x0000000000027941 */ /* 0x000fea0003800000 */
.L_x_16534:
        /* <DEDUP_REMOVED lines=42> */
.L_x_16533:
[----:B------:R-:W-:Y:S05]  /*6960*/  BSYNC B1 ;  /* 0x0000000000017941 */ /* 0x000fea0003800000 */
.L_x_16532:
        /* <DEDUP_REMOVED lines=14> */
.L_x_16536:
        /* <DEDUP_REMOVED lines=12> */
.L_x_16539:
[----:B------:R-:W-:-:S07]  /*6b10*/  IMAD.MOV.U32 R2, RZ, RZ, R16 ;  /* 0x000000ffff027224 */ /* 0x000fce00078e0010 */
.L_x_16540:
[----:B------:R-:W-:Y:S05]  /*6b20*/  BSYNC B1 ;  /* 0x0000000000017941 */ /* 0x000fea0003800000 */
.L_x_16538:
        /* <DEDUP_REMOVED lines=16> */
.L_x_16544:
[----:B------:R-:W-:Y:S05]  /*6c30*/  BSYNC B2 ;  /* 0x0000000000027941 */ /* 0x000fea0003800000 */
.L_x_16543:
        /* <DEDUP_REMOVED lines=42> */
.L_x_16542:
[----:B------:R-:W-:Y:S05]  /*6ee0*/  BSYNC B1 ;  /* 0x0000000000017941 */ /* 0x000fea0003800000 */
.L_x_16541:
        /* <DEDUP_REMOVED lines=10> */
.L_x_16537:
        /* <DEDUP_REMOVED lines=12> */
.L_x_16546:
[----:B------:R-:W-:-:S07]  /*7050*/  IMAD.MOV.U32 R19, RZ, RZ, R16 ;  /* 0x000000ffff137224 */ /* 0x000fce00078e0010 */
.L_x_16547:
[----:B------:R-:W-:Y:S05]  /*7060*/  BSYNC B1 ;  /* 0x0000000000017941 */ /* 0x000fea0003800000 */
.L_x_16545:
        /* <DEDUP_REMOVED lines=16> */
.L_x_16551:
[----:B------:R-:W-:Y:S05]  /*7170*/  BSYNC B2 ;  /* 0x0000000000027941 */ /* 0x000fea0003800000 */
.L_x_16550:
        /* <DEDUP_REMOVED lines=42> */
.L_x_16549:
[----:B------:R-:W-:Y:S05]  /*7420*/  BSYNC B1 ;  /* 0x0000000000017941 */ /* 0x000fea0003800000 */
.L_x_16548:
        /* <DEDUP_REMOVED lines=14> */
.L_x_16552:
        /* <DEDUP_REMOVED lines=12> */
.L_x_16555:
[----:B------:R-:W-:-:S07]  /*75d0*/  MOV R0, R16 ;  /* 0x0000001000007202 */ /* 0x000fce0000000f00 */
.L_x_16556:
[----:B------:R-:W-:Y:S05]  /*75e0*/  BSYNC B1 ;  /* 0x0000000000017941 */ /* 0x000fea0003800000 */
.L_x_16554:
        /* <DEDUP_REMOVED lines=19> */
.L_x_16560:
[----:B------:R-:W-:Y:S05]  /*7720*/  BSYNC B2 ;  /* 0x0000000000027941 */ /* 0x000fea0003800000 */
.L_x_16559:
        /* <DEDUP_REMOVED lines=42> */
.L_x_16558:
[----:B------:R-:W-:Y:S05]  /*79d0*/  BSYNC B1 ;  /* 0x0000000000017941 */ /* 0x000fea0003800000 */
.L_x_16557:
        /* <DEDUP_REMOVED lines=12> */
.L_x_16553:
[----:B------:R-:W-:Y:S01]  /*7aa0*/  LOP3.LUT R8, R8, 0xffffffbf, RZ, 0xc0, !PT ;  /* 0xffffffbf08087812 */ /* 0x000fe200078ec0ff */
[C---:B------:R-:W-:Y:S01]  /*7ab0*/  IMAD.SHL.U32 R26, R56.reuse, 0x8, RZ ;  /* 0x00000008381a7824 */ /* 0x040fe200078e00ff */
[----:B------:R-:W-:Y:S02]  /*7ac0*/  SEL R19, RZ, 0x1000000, P5 ;  /* 0x01000000ff137807 */ /* 0x000fe40002800000 */
[----:B------:R-:W-:Y:S02]  /*7ad0*/  LEA R24, P5, R56, UR14, 0x4 ;  /* 0x0000000e38187c11 */ /* 0x000fe4000f8a20ff */
        /* <DEDUP_REMOVED lines=27> */
[----:B------:R-:W-:Y:S02]  /*7c90*/  LOP3.LUT R22, R20, R19, RZ, 0xfc, !PT ;  /* 0x0000001314167212 */ /* 0x000fe400078efcff */
[----:B------:R-:W-:Y:S02]  /*7ca0*/  SHF.R.U32.HI R19, RZ, 0x1d, R56 ;  /* 0x0000001dff137819 */ /* 0x000fe40000011638 */
        /* <DEDUP_REMOVED lines=24> */
.L_x_16561:
        /* <DEDUP_REMOVED lines=21> */
.L_x_16563:
[----:B------:R-:W-:-:S07]  /*7f80*/  MOV R19, R16 ;  /* 0x0000001000137202 */ /* 0x000fce0000000f00 */
.L_x_16564:
[----:B------:R-:W-:Y:S05]  /*7f90*/  BSYNC B1 ;  /* 0x0000000000017941 */ /* 0x000fea0003800000 */
.L_x_16562:
        /* <DEDUP_REMOVED lines=16> */
.L_x_16568:
[----:B------:R-:W-:Y:S05]  /*80a0*/  BSYNC B2 ;  /* 0x0000000000027941 */ /* 0x000fea0003800000 */
.L_x_16567:
        /* <DEDUP_REMOVED lines=42> */
.L_x_16566:
[----:B------:R-:W-:Y:S05]  /*8350*/  BSYNC B1 ;  /* 0x0000000000017941 */ /* 0x000fea0003800000 */
.L_x_16565:
[----:B------:R-:W-:Y:S02]  /*8360*/  I2FP.F32.U32 R18, R19 ;  /* 0x0000001300127245 */ /* 0x000fe40000201000 */
[----:B-----5:R-:W-:Y:S02]  /*8370*/  SHF.L.U32 R19, R20, 0x10, RZ ;  /* 0x0000001014137819 */ /* 0x020fe400000006ff */
        /* <DEDUP_REMOVED lines=14> */
.L_x_16569:
        /* <DEDUP_REMOVED lines=12> */
.L_x_16572:
[----:B------:R-:W-:-:S07]  /*8520*/  IMAD.MOV.U32 R9, RZ, RZ, R16 ;  /* 0x000000ffff097224 */ /* 0x000fce00078e0010 */
.L_x_16573:
[----:B------:R-:W-:Y:S05]  /*8530*/  BSYNC B1 ;  /* 0x0000000000017941 */ /* 0x000fea0003800000 */
.L_x_16571:
        /* <DEDUP_REMOVED lines=16> */
.L_x_16577:
[----:B------:R-:W-:Y:S05]  /*8640*/  BSYNC B2 ;  /* 0x0000000000027941 */ /* 0x000fea0003800000 */
.L_x_16576:
        /* <DEDUP_REMOVED lines=42> */
.L_x_16575:
[----:B------:R-:W-:Y:S05]  /*88f0*/  BSYNC B1 ;  /* 0x0000000000017941 */ /* 0x000fea0003800000 */
.L_x_16574:
        /* <DEDUP_REMOVED lines=10> */
.L_x_16570:
        /* <DEDUP_REMOVED lines=12> */
.L_x_16579:
[----:B------:R-:W-:-:S07]  /*8a60*/  IMAD.MOV.U32 R19, RZ, RZ, R16 ;  /* 0x000000ffff137224 */ /* 0x000fce00078e0010 */
.L_x_16580:
[----:B------:R-:W-:Y:S05]  /*8a70*/  BSYNC B1 ;  /* 0x0000000000017941 */ /* 0x000fea0003800000 */
.L_x_16578:
        /* <DEDUP_REMOVED lines=16> */
.L_x_16584:
[----:B------:R-:W-:Y:S05]  /*8b80*/  BSYNC B2 ;  /* 0x0000000000027941 */ /* 0x000fea0003800000 */
.L_x_16583:
        /* <DEDUP_REMOVED lines=42> */
.L_x_16582:
[----:B------:R-:W-:Y:S05]  /*8e30*/  BSYNC B1 ;  /* 0x0000000000017941 */ /* 0x000fea0003800000 */
.L_x_16581:
        /* <DEDUP_REMOVED lines=16> */
.L_x_16585:
        /* <DEDUP_REMOVED lines=12> */
.L_x_16588:
[----:B------:R-:W-:-:S07]  /*9000*/  IMAD.MOV.U32 R7, RZ, RZ, R16 ;  /* 0x000000ffff077224 */ /* 0x000fce00078e0010 */
.L_x_16589:
[----:B------:R-:W-:Y:S05]  /*9010*/  BSYNC B1 ;  /* 0x0000000000017941 */ /* 0x000fea0003800000 */
.L_x_16587:
        /* <DEDUP_REMOVED lines=16> */
.L_x_16593:
[----:B------:R-:W-:Y:S05]  /*9120*/  BSYNC B2 ;  /* 0x0000000000027941 */ /* 0x000fea0003800000 */
.L_x_16592:
        /* <DEDUP_REMOVED lines=42> */
.L_x_16591:
[----:B------:R-:W-:Y:S05]  /*93d0*/  BSYNC B1 ;  /* 0x0000000000017941 */ /* 0x000fea0003800000 */
.L_x_16590:
        /* <DEDUP_REMOVED lines=12> */
.L_x_16586:
        /* <DEDUP_REMOVED lines=12> */
.L_x_16595:
[----:B------:R-:W-:-:S07]  /*9560*/  IMAD.MOV.U32 R18, RZ, RZ, R16 ;  /* 0x000000ffff127224 */ /* 0x000fce00078e0010 */
.L_x_16596:
[----:B------:R-:W-:Y:S05]  /*9570*/  BSYNC B1 ;  /* 0x0000000000017941 */ /* 0x000fea0003800000 */
.L_x_16594:
        /* <DEDUP_REMOVED lines=16> */
.L_x_16600:
[----:B------:R-:W-:Y:S05]  /*9680*/  BSYNC B2 ;  /* 0x0000000000027941 */ /* 0x000fea0003800000 */
.L_x_16599:
        /* <DEDUP_REMOVED lines=42> */
.L_x_16598:
[----:B------:R-:W-:Y:S05]  /*9930*/  BSYNC B1 ;  /* 0x0000000000017941 */ /* 0x000fea0003800000 */
.L_x_16597:
        /* <DEDUP_REMOVED lines=16> */
.L_x_16601:
        /* <DEDUP_REMOVED lines=12> */
.L_x_16604:
[----:B------:R-:W-:-:S07]  /*9b00*/  MOV R6, R16 ;  /* 0x0000001000067202 */ /* 0x000fce0000000f00 */
.L_x_16605:
[----:B------:R-:W-:Y:S05]  /*9b10*/  BSYNC B1 ;  /* 0x0000000000017941 */ /* 0x000fea0003800000 */
.L_x_16603:
        /* <DEDUP_REMOVED lines=16> */
.L_x_16609:
[----:B------:R-:W-:Y:S05]  /*9c20*/  BSYNC B2 ;  /* 0x0000000000027941 */ /* 0x000fea0003800000 */
.L_x_16608:
        /* <DEDUP_REMOVED lines=42> */
.L_x_16607:
[----:B------:R-:W-:Y:S05]  /*9ed0*/  BSYNC B1 ;  /* 0x0000000000017941 */ /* 0x000fea0003800000 */
.L_x_16606:
        /* <DEDUP_REMOVED lines=10> */
.L_x_16602:
        /* <DEDUP_REMOVED lines=12> */
.L_x_16611:
[----:B------:R-:W-:-:S07]  /*a040*/  MOV R19, R16 ;  /* 0x0000001000137202 */ /* 0x000fce0000000f00 */
.L_x_16612:
[----:B------:R-:W-:Y:S05]  /*a050*/  BSYNC B1 ;  /* 0x0000000000017941 */ /* 0x000fea0003800000 */
.L_x_16610:
        /* <DEDUP_REMOVED lines=16> */
.L_x_16616:
[----:B------:R-:W-:Y:S05]  /*a160*/  BSYNC B2 ;  /* 0x0000000000027941 */ /* 0x000fea0003800000 */
.L_x_16615:
        /* <DEDUP_REMOVED lines=42> */
.L_x_16614:
[----:B------:R-:W-:Y:S05]  /*a410*/  BSYNC B1 ;  /* 0x0000000000017941 */ /* 0x000fea0003800000 */
.L_x_16613:
        /* <DEDUP_REMOVED lines=16> */
.L_x_16617:
        /* <DEDUP_REMOVED lines=12> */
.L_x_16620:
[----:B------:R-:W-:-:S07]  /*a5e0*/  IMAD.MOV.U32 R5, RZ, RZ, R16 ;  /* 0x000000ffff057224 */ /* 0x000fce00078e0010 */
.L_x_16621:
[----:B------:R-:W-:Y:S05]  /*a5f0*/  BSYNC B1 ;  /* 0x0000000000017941 */ /* 0x000fea0003800000 */
.L_x_16619:
        /* <DEDUP_REMOVED lines=16> */
.L_x_16625:
[----:B------:R-:W-:Y:S05]  /*a700*/  BSYNC B2 ;  /* 0x0000000000027941 */ /* 0x000fea0003800000 */
.L_x_16624:
        /* <DEDUP_REMOVED lines=42> */
.L_x_16623:
[----:B------:R-:W-:Y:S05]  /*a9b0*/  BSYNC B1 ;  /* 0x0000000000017941 */ /* 0x000fea0003800000 */
.L_x_16622:
        /* <DEDUP_REMOVED lines=12> */
.L_x_16618:
        /* <DEDUP_REMOVED lines=12> */
.L_x_16627:
[----:B------:R-:W-:-:S07]  /*ab40*/  IMAD.MOV.U32 R20, RZ, RZ, R16 ;  /* 0x000000ffff147224 */ /* 0x000fce00078e0010 */
.L_x_16628:
[----:B------:R-:W-:Y:S05]  /*ab50*/  BSYNC B1 ;  /* 0x0000000000017941 */ /* 0x000fea0003800000 */
.L_x_16626:
        /* <DEDUP_REMOVED lines=16> */
.L_x_16632:
[----:B------:R-:W-:Y:S05]  /*ac60*/  BSYNC B2 ;  /* 0x0000000000027941 */ /* 0x000fea0003800000 */
.L_x_16631:
        /* <DEDUP_REMOVED lines=42> */
.L_x_16630:
[----:B------:R-:W-:Y:S05]  /*af10*/  BSYNC B1 ;  /* 0x0000000000017941 */ /* 0x000fea0003800000 */
.L_x_16629:
        /* <DEDUP_REMOVED lines=16> */
.L_x_16633:
        /* <DEDUP_REMOVED lines=12> */
.L_x_16636:
[----:B------:R-:W-:-:S07]  /*b0e0*/  IMAD.MOV.U32 R4, RZ, RZ, R16 ;  /* 0x000000ffff047224 */ /* 0x000fce00078e0010 */
.L_x_16637:
[----:B------:R-:W-:Y:S05]  /*b0f0*/  BSYNC B1 ;  /* 0x0000000000017941 */ /* 0x000fea0003800000 */
.L_x_16635:
        /* <DEDUP_REMOVED lines=16> */
.L_x_16641:
[----:B------:R-:W-:Y:S05]  /*b200*/  BSYNC B2 ;  /* 0x0000000000027941 */ /* 0x000fea0003800000 */
.L_x_16640:
        /* <DEDUP_REMOVED lines=42> */
.L_x_16639:
[----:B------:R-:W-:Y:S05]  /*b4b0*/  BSYNC B1 ;  /* 0x0000000000017941 */ /* 0x000fea0003800000 */
.L_x_16638:
        /* <DEDUP_REMOVED lines=10> */
.L_x_16634:
        /* <DEDUP_REMOVED lines=12> */
.L_x_16643:
[----:B------:R-:W-:-:S07]  /*b620*/  IMAD.MOV.U32 R19, RZ, RZ, R16 ;  /* 0x000000ffff137224 */ /* 0x000fce00078e0010 */
.L_x_16644:
[----:B------:R-:W-:Y:S05]  /*b630*/  BSYNC B1 ;  /* 0x0000000000017941 */ /* 0x000fea0003800000 */
.L_x_16642:
        /* <DEDUP_REMOVED lines=16> */
.L_x_16648:
[----:B------:R-:W-:Y:S05]  /*b740*/  BSYNC B2 ;  /* 0x0000000000027941 */ /* 0x000fea0003800000 */
.L_x_16647:
        /* <DEDUP_REMOVED lines=42> */
.L_x_16646:
[----:B------:R-:W-:Y:S05]  /*b9f0*/  BSYNC B1 ;  /* 0x0000000000017941 */ /* 0x000fea0003800000 */
.L_x_16645:
        /* <DEDUP_REMOVED lines=14> */
.L_x_16649:
        /* <DEDUP_REMOVED lines=12> */
.L_x_16652:
[----:B------:R-:W-:-:S07]  /*bba0*/  MOV R3, R16 ;  /* 0x0000001000037202 */ /* 0x000fce0000000f00 */
.L_x_16653:
[----:B------:R-:W-:Y:S05]  /*bbb0*/  BSYNC B1 ;  /* 0x0000000000017941 */ /* 0x000fea0003800000 */
.L_x_16651:
        /* <DEDUP_REMOVED lines=16> */
.L_x_16657:
[----:B------:R-:W-:Y:S05]  /*bcc0*/  BSYNC B2 ;  /* 0x0000000000027941 */ /* 0x000fea0003800000 */
.L_x_16656:
        /* <DEDUP_REMOVED lines=42> */
.L_x_16655:
[----:B------:R-:W-:Y:S05]  /*bf70*/  BSYNC B1 ;  /* 0x0000000000017941 */ /* 0x000fea0003800000 */
.L_x_16654:
        /* <DEDUP_REMOVED lines=12> */
.L_x_16650:
        /* <DEDUP_REMOVED lines=12> */
.L_x_16659:
[----:B------:R-:W-:-:S07]  /*c100*/  MOV R20, R16 ;  /* 0x0000001000147202 */ /* 0x000fce0000000f00 */
.L_x_16660:
[----:B------:R-:W-:Y:S05]  /*c110*/  BSYNC B1 ;  /* 0x0000000000017941 */ /* 0x000fea0003800000 */
.L_x_16658:
        /* <DEDUP_REMOVED lines=16> */
.L_x_16664:
[----:B------:R-:W-:Y:S05]  /*c220*/  BSYNC B2 ;  /* 0x0000000000027941 */ /* 0x000fea0003800000 */
.L_x_16663:
        /* <DEDUP_REMOVED lines=42> */
.L_x_16662:
[----:B------:R-:W-:Y:S05]  /*c4d0*/  BSYNC B1 ;  /* 0x0000000000017941 */ /* 0x000fea0003800000 */
.L_x_16661:
[----:B------:R-:W-:-:S05]  /*c4e0*/  I2FP.F32.U32 R19, R20 ;  /* 0x0000001400137245 */ /* 0x000fca0000201000 */
[----:B------:R-:W-:-:S05]  /*c4f0*/  FFMA.FTZ R19, R19, R122, 1.1641532182693481445e-10 ;  /* 0x2f00000013137423 */ /* 0x000fca000001007a */
[----:B------:R-:W-:Y:S02]  /*c500*/  FSETP.GTU.FTZ.AND P4, PT, R19, R77, PT ;  /* 0x0000004d1300720b */ /* 0x000fe40003f9c000 */
[C---:B------:R-:W-:Y:S02]  /*c510*/  SHF.L.U32 R19, R23.reuse, 0x10, RZ ;  /* 0x0000001017137819 */ /* 0x040fe400000006ff */
[----:B------:R-:W-:-:S03]  /*c520*/  PRMT R23, R23, 0x7632, R23 ;  /* 0x0000763217177816 */ /* 0x000fc60000000017 */
[----:B------:R-:W-:-:S05]  /*c530*/  FMUL.FTZ R19, R19, R76 ;  /* 0x0000004c13137220 */ /* 0x000fca0000410000 */
        /* <DEDUP_REMOVED lines=8> */
.L_x_16665:
        /* <DEDUP_REMOVED lines=12> */
.L_x_16668:
[----:B------:R-:W-:-:S07]  /*c680*/  IMAD.MOV.U32 R2, RZ, RZ, R16 ;  /* 0x000000ffff027224 */ /* 0x000fce00078e0010 */
.L_x_16669:
[----:B------:R-:W-:Y:S05]  /*c690*/  BSYNC B1 ;  /* 0x0000000000017941 */ /* 0x000fea0003800000 */
.L_x_16667:
        /* <DEDUP_REMOVED lines=16> */
.L_x_16673:
[----:B------:R-:W-:Y:S05]  /*c7a0*/  BSYNC B2 ;  /* 0x0000000000027941 */ /* 0x000fea0003800000 */
.L_x_16672:
        /* <DEDUP_REMOVED lines=42> */
.L_x_16671:
[----:B------:R-:W-:Y:S05]  /*ca50*/  BSYNC B1 ;  /* 0x0000000000017941 */ /* 0x000fea0003800000 */
.L_x_16670:
        /* <DEDUP_REMOVED lines=10> */
.L_x_16666:
        /* <DEDUP_REMOVED lines=12> */
.L_x_16675:
[----:B------:R-:W-:-:S07]  /*cbc0*/  IMAD.MOV.U32 R20, RZ, RZ, R16 ;  /* 0x000000ffff147224 */ /* 0x000fce00078e0010 */
.L_x_16676:
[----:B------:R-:W-:Y:S05]  /*cbd0*/  BSYNC B1 ;  /* 0x0000000000017941 */ /* 0x000fea0003800000 */
.L_x_16674:
        /* <DEDUP_REMOVED lines=16> */
.L_x_16680:
[----:B------:R-:W-:Y:S05]  /*cce0*/  BSYNC B2 ;  /* 0x0000000000027941 */ /* 0x000fea0003800000 */
.L_x_16679:
        /* <DEDUP_REMOVED lines=42> */
.L_x_16678:
[----:B------:R-:W-:Y:S05]  /*cf90*/  BSYNC B1 ;  /* 0x0000000000017941 */ /* 0x000fea0003800000 */
.L_x_16677:
[----:B------:R-:W-:-:S05]  /*cfa0*/  I2FP.F32.U32 R19, R20 ;  /* 0x0000001400137245 */ /* 0x000fca0000201000 */
[----:B------:R-:W-:-:S05]  /*cfb0*/  FFMA.FTZ R19, R19, R122, 1.1641532182693481445e-10 ;  /* 0x2f00000013137423 */ /* 0x000fca000001007a */
[----:B------:R-:W-:Y:S01]  /*cfc0*/  FSETP.GTU.FTZ.AND P5, PT, R19, R77, PT ;  /* 0x0000004d1300720b */ /* 0x000fe20003fbc000 */
[----:B------:R-:W-:-:S04]  /*cfd0*/  IMAD.U32 R19, R23, 0x10000, RZ ;  /* 0x0001000017137824 */ /* 0x000fc800078e00ff */
[----:B------:R-:W-:-:S05]  /*cfe0*/  FMUL.FTZ R19, R19, R76 ;  /* 0x0000004c13137220 */ /* 0x000fca0000410000 */
[----:B------:R-:W-:Y:S01]  /*cff0*/  FSEL R83, R19, RZ, !P5 ;  /* 0x000000ff13537208 */ /* 0x000fe20006800000 */
        /* <DEDUP_REMOVED lines=8> */
.L_x_16681:
        /* <DEDUP_REMOVED lines=12> */
.L_x_16684:
[----:B------:R-:W-:-:S07]  /*d140*/  IMAD.MOV.U32 R0, RZ, RZ, R16 ;  /* 0x000000ffff007224 */ /* 0x000fce00078e0010 */
.L_x_16685:
[----:B------:R-:W-:Y:S05]  /*d150*/  BSYNC B1 ;  /* 0x0000000000017941 */ /* 0x000fea0003800000 */
.L_x_16683:
        /* <DEDUP_REMOVED lines=19> */
.L_x_16689:
[----:B------:R-:W-:Y:S05]  /*d290*/  BSYNC B2 ;  /* 0x0000000000027941 */ /* 0x000fea0003800000 */
.L_x_16688:
        /* <DEDUP_REMOVED lines=42> */
.L_x_16687:
[----:B------:R-:W-:Y:S05]  /*d540*/  BSYNC B1 ;  /* 0x0000000000017941 */ /* 0x000fea0003800000 */
.L_x_16686:
        /* <DEDUP_REMOVED lines=12> */
.L_x_16682:
        /* <DEDUP_REMOVED lines=26> */
[----:B------:R-:W-:-:S03]  /*d7b0*/  LOP3.LUT R19, R19, R25, R26, 0xfe, !PT ;  /* 0x0000001913137212 */ /* 0x000fc600078efe1a */
[----:B------:R-:W-:-:S03]  /*d7c0*/  IMAD.WIDE.U32 R22, R22, 0x100, RZ ;  /* 0x0000010016167825 */ /* 0x000fc600078e00ff */
[----:B------:R-:W-:Y:S02]  /*d7d0*/  LOP3.LUT R18, R22, R18, R20, 0xfe, !PT ;  /* 0x0000001216127212 */ /* 0x000fe400078efe14 */
[----:B------:R-:W-:Y:S02]  /*d7e0*/  SEL R20, RZ, 0x1, P6 ;  /* 0x00000001ff147807 */ /* 0x000fe40003000000 */
[----:B------:R-:W-:Y:S02]  /*d7f0*/  LOP3.LUT R19, R23, R19, R21, 0xfe, !PT ;  /* 0x0000001317137212 */ /* 0x000fe400078efe15 */
[----:B------:R-:W-:Y:S01]  /*d800*/  LOP3.LUT R18, R18, R20, RZ, 0xfc, !PT ;  /* 0x0000001412127212 */ /* 0x000fe200078efcff */
[----:B-1----:R-:W-:-:S05]  /*d810*/  IMAD.WIDE.U32 R20, R118, 0x8, R74 ;  /* 0x0000000876147825 */ /* 0x002fca00078e004a */
        /* <DEDUP_REMOVED lines=22> */
.L_x_16690:
[----:B01----:R-:W0:Y:S01]  /*d980*/  @P1 LDC.64 R18, c[0x0][0x230] ;  /* 0x00008c00ff121b82 */ /* 0x003e220000000a00 */
[----:B------:R-:W-:-:S07]  /*d990*/  VIADD R119, R56, 0x40 ;  /* 0x0000004038777836 */ /* 0x000fce0000000000 */
[----:B------:R-:W1:Y:S01]  /*d9a0*/  @P0 LDC.64 R20, c[0x0][0x228] ;  /* 0x00008a00ff140b82 */ /* 0x000e620000000a00 */
[----:B------:R-:W-:Y:S01]  /*d9b0*/  ISETP.NE.AND P3, PT, R24, 0x1, PT ;  /* 0x000000011800780c */ /* 0x000fe20003f65270 */
[----:B------:R-:W-:Y:S01]  /*d9c0*/  BSSY B1, `(.L_x_16691) ;  /* 0x0000012000017945 */ /* 0x000fe20003800000 */
[----:B0-----:R-:W-:-:S05]  /*d9d0*/  @P1 IMAD.WIDE.U32 R18, R119, 0x10, R18 ;  /* 0x0000001077121825 */ /* 0x001fca00078e0012 */
[----:B------:R0:W5:Y:S01]  /*d9e0*/  @P1 LDG.E.128 R32, desc[UR10][R18.64] ;  /* 0x0000000a12201981 */ /* 0x000162000c1e1d00 */
[----:B-1----:R-:W-:-:S05]  /*d9f0*/  @P0 IMAD.WIDE.U32 R20, R119, 0x10, R20 ;  /* 0x0000001077140825 */ /* 0x002fca00078e0014 */
[----:B------:R-:W5:Y:S01]  /*da00*/  @P0 LDG.E.128 R28, desc[UR10][R20.64] ;  /* 0x0000000a141c0981 */ /* 0x000f62000c1e1d00 */
[----:B0-----:R-:W-:-:S05]  /*da10*/  IMAD.WIDE.U32 R18, R119, 0x10, R72 ;  /* 0x0000001077127825 */ /* 0x001fca00078e0048 */
[----:B------:R0:W5:Y:S02]  /*da20*/  LDG.E.128 R20, desc[UR10][R18.64] ;  /* 0x0000000a12147981 */ /* 0x000164000c1e1d00 */
[----:B0-----:R-:W-:Y:S01]  /*da30*/  VIADD R18, R24, 0x1 ;  /* 0x0000000118127836 */ /* 0x001fe20000000000 */
[----:B------:R-:W-:Y:S06]  /*da40*/  @!P3 BRA `(.L_x_16692) ;  /* 0x000000000020b947 */ /* 0x000fec0003800000 */
        /* <DEDUP_REMOVED lines=8> */
.L_x_16692:
[----:B------:R-:W-:-:S07]  /*dad0*/  MOV R25, R16 ;  /* 0x0000001000197202 */ /* 0x000fce0000000f00 */
.L_x_16693:
[----:B------:R-:W-:Y:S05]  /*dae0*/  BSYNC B1 ;  /* 0x0000000000017941 */ /* 0x000fea0003800000 */
.L_x_16691:
        /* <DEDUP_REMOVED lines=16> */
.L_x_16697:
[----:B------:R-:W-:Y:S05]  /*dbf0*/  BSYNC B2 ;  /* 0x0000000000027941 */ /* 0x000fea0003800000 */
.L_x_16696:
        /* <DEDUP_REMOVED lines=42> */
.L_x_16695:
[----:B------:R-:W-:Y:S05]  /*dea0*/  BSYNC B1 ;  /* 0x0000000000017941 */ /* 0x000fea0003800000 */
.L_x_16694:
        /* <DEDUP_REMOVED lines=16> */
.L_x_16698:
        /* <DEDUP_REMOVED lines=12> */
.L_x_16701:
[----:B------:R-:W-:-:S07]  /*e070*/  IMAD.MOV.U32 R9, RZ, RZ, R16 ;  /* 0x000000ffff097224 */ /* 0x000fce00078e0010 */
.L_x_16702:
[----:B------:R-:W-:Y:S05]  /*e080*/  BSYNC B1 ;  /* 0x0000000000017941 */ /* 0x000fea0003800000 */
.L_x_16700:
        /* <DEDUP_REMOVED lines=16> */
.L_x_16706:
[----:B------:R-:W-:Y:S05]  /*e190*/  BSYNC B2 ;  /* 0x0000000000027941 */ /* 0x000fea0003800000 */
.L_x_16705:
        /* <DEDUP_REMOVED lines=42> */
.L_x_16704:
[----:B------:R-:W-:Y:S05]  /*e440*/  BSYNC B1 ;  /* 0x0000000000017941 */ /* 0x000fea0003800000 */
.L_x_16703:
        /* <DEDUP_REMOVED lines=10> */
.L_x_16699:
        /* <DEDUP_REMOVED lines=12> */
.L_x_16708:
[----:B------:R-:W-:-:S07]  /*e5b0*/  IMAD.MOV.U32 R24, RZ, RZ, R16 ;  /* 0x000000ffff187224 */ /* 0x000fce00078e0010 */
.L_x_16709:
[----:B------:R-:W-:Y:S05]  /*e5c0*/  BSYNC B1 ;  /* 0x0000000000017941 */ /* 0x000fea0003800000 */
.L_x_16707:
        /* <DEDUP_REMOVED lines=16> */
.L_x_16713:
[----:B------:R-:W-:Y:S05]  /*e6d0*/  BSYNC B2 ;  /* 0x0000000000027941 */ /* 0x000fea0003800000 */
.L_x_16712:
        /* <DEDUP_REMOVED lines=42> */
.L_x_16711:
[----:B------:R-:W-:Y:S05]  /*e980*/  BSYNC B1 ;  /* 0x0000000000017941 */ /* 0x000fea0003800000 */
.L_x_16710:
[----:B------:R-:W-:Y:S02]  /*e990*/  I2FP.F32.U32 R19, R24 ;  /* 0x0000001800137245 */ /* 0x000fe40000201000 */
[----:B------:R-:W-:-:S03]  /*e9a0*/  LOP3.LUT R8, R8, 0xffffffef, RZ, 0xc0, !PT ;  /* 0xffffffef08087812 */ /* 0x000fc600078ec0ff */
        /* <DEDUP_REMOVED lines=14> */
.L_x_16714:
        /* <DEDUP_REMOVED lines=12> */
.L_x_16717:
[----:B------:R-:W-:-:S07]  /*eb50*/  IMAD.MOV.U32 R7, RZ, RZ, R16 ;  /* 0x000000ffff077224 */ /* 0x000fce00078e0010 */
.L_x_16718:
[----:B------:R-:W-:Y:S05]  /*eb60*/  BSYNC B1 ;  /* 0x0000000000017941 */ /* 0x000fea0003800000 */
.L_x_16716:
        /* <DEDUP_REMOVED lines=16> */
.L_x_16722:
[----:B------:R-:W-:Y:S05]  /*ec70*/  BSYNC B2 ;  /* 0x0000000000027941 */ /* 0x000fea0003800000 */
.L_x_16721:
        /* <DEDUP_REMOVED lines=42> */
.L_x_16720:
[----:B------:R-:W-:Y:S05]  /*ef20*/  BSYNC B1 ;  /* 0x0000000000017941 */ /* 0x000fea0003800000 */
.L_x_16719:
        /* <DEDUP_REMOVED lines=12> */
.L_x_16715:
        /* <DEDUP_REMOVED lines=12> */
.L_x_16724:
[----:B------:R-:W-:-:S07]  /*f0b0*/  IMAD.MOV.U32 R20, RZ, RZ, R16 ;  /* 0x000000ffff147224 */ /* 0x000fce00078e0010 */
.L_x_16725:
[----:B------:R-:W-:Y:S05]  /*f0c0*/  BSYNC B1 ;  /* 0x0000000000017941 */ /* 0x000fea0003800000 */
.L_x_16723:
        /* <DEDUP_REMOVED lines=16> */
.L_x_16729:
[----:B------:R-:W-:Y:S05]  /*f1d0*/  BSYNC B2 ;  /* 0x0000000000027941 */ /* 0x000fea0003800000 */
.L_x_16728:
        /* <DEDUP_REMOVED lines=42> */
.L_x_16727:
[----:B------:R-:W-:Y:S05]  /*f480*/  BSYNC B1 ;  /* 0x0000000000017941 */ /* 0x000fea0003800000 */
.L_x_16726:
        /* <DEDUP_REMOVED lines=16> */
.L_x_16730:
        /* <DEDUP_REMOVED lines=12> */
.L_x_16733:
[----:B------:R-:W-:-:S07]  /*f650*/  MOV R6, R16 ;  /* 0x0000001000067202 */ /* 0x000fce0000000f00 */
.L_x_16734:
[----:B------:R-:W-:Y:S05]  /*f660*/  BSYNC B1 ;  /* 0x0000000000017941 */ /* 0x000fea0003800000 */
.L_x_16732:
        /* <DEDUP_REMOVED lines=16> */
.L_x_16738:
[----:B------:R-:W-:Y:S05]  /*f770*/  BSYNC B2 ;  /* 0x0000000000027941 */ /* 0x000fea0003800000 */
.L_x_16737:
        /* <DEDUP_REMOVED lines=42> */
.L_x_16736:
[----:B------:R-:W-:Y:S05]  /*fa20*/  BSYNC B1 ;  /* 0x0000000000017941 */ /* 0x000fea0003800000 */
.L_x_16735:
        /* <DEDUP_REMOVED lines=10> */
.L_x_16731:
        /* <DEDUP_REMOVED lines=12> */
.L_x_16740:
[----:B------:R-:W-:-:S07]  /*fb90*/  MOV R20, R16 ;  /* 0x0000001000147202 */ /* 0x000fce0000000f00 */
.L_x_16741:
[----:B------:R-:W-:Y:S05]  /*fba0*/  BSYNC B1 ;  /* 0x0000000000017941 */ /* 0x000fea0003800000 */
.L_x_16739:
        /* <DEDUP_REMOVED lines=16> */
.L_x_16745:
[----:B------:R-:W-:Y:S05]  /*fcb0*/  BSYNC B2 ;  /* 0x0000000000027941 */ /* 0x000fea0003800000 */
.L_x_16744:
        /* <DEDUP_REMOVED lines=42> */
.L_x_16743:
[----:B------:R-:W-:Y:S05]  /*ff60*/  BSYNC B1 ;  /* 0x0000000000017941 */ /* 0x000fea0003800000 */
.L_x_16742:
[----:B------:R-:W-:Y:S02]  /*ff70*/  I2FP.F32.U32 R19, R20 ;  /* 0x0000001400137245 */ /* 0x000fe40000201000 */
[----:B------:R-:W-:-:S03]  /*ff80*/  LOP3.LUT R8, R8, 0xfffffffb, RZ, 0xc0, !PT ;  /* 0xfffffffb08087812 */ /* 0x000fc600078ec0ff */
[----:B------:R-:W-:-:S05]  /*ff90*/  FFMA.FTZ R19, R19, R122, 1.1641532182693481445e-10 ;  /* 0x2f00000013137423 */ /* 0x000fca000001007a */
[----:B------:R-:W-:Y:S02]  /*ffa0*/  FSETP.GTU.FTZ.AND P3, PT, R19, R77, PT ;  /* 0x0000004d1300720b */ /* 0x000fe40003f7c000 */
[----:B------:R-:W-:-:S05]  /*ffb0*/  SHF.L.U32 R19, R21, 0x10, RZ ;  /* 0x0000001015137819 */ /* 0x000fca00000006ff */
[----:B------:R-:W-:-:S05]  /*ffc0*/  FMUL.FTZ R19, R19, R76 ;  /* 0x0000004c13137220 */ /* 0x000fca0000410000 */
[----:B------:R-:W-:Y:S02]  /*ffd0*/  FSEL R95, R19, RZ, !P3 ;  /* 0x000000ff135f7208 */ /* 0x000fe40005800000 */
        /* <DEDUP_REMOVED lines=9> */
.L_x_16746:
        /* <DEDUP_REMOVED lines=12> */
.L_x_16749:
[----:B------:R-:W-:-:S07]  /*10130*/  IMAD.MOV.U32 R5, RZ, RZ, R16 ;  /* 0x000000ffff057224 */ /* 0x000fce00078e0010 */
.L_x_16750:
[----:B------:R-:W-:Y:S05]  /*10140*/  BSYNC B1 ;  /* 0x0000000000017941 */ /* 0x000fea0003800000 */
.L_x_16748:
        /* <DEDUP_REMOVED lines=16> */
.L_x_16754:
[----:B------:R-:W-:Y:S05]  /*10250*/  BSYNC B2 ;  /* 0x0000000000027941 */ /* 0x000fea0003800000 */
.L_x_16753:
        /* <DEDUP_REMOVED lines=42> */
.L_x_16752:
[----:B------:R-:W-:Y:S05]  /*10500*/  BSYNC B1 ;  /* 0x0000000000017941 */ /* 0x000fea0003800000 */
.L_x_16751:
        /* <DEDUP_REMOVED lines=12> */
.L_x_16747:
        /* <DEDUP_REMOVED lines=12> */
.L_x_16756:
[----:B------:R-:W-:-:S07]  /*10690*/  IMAD.MOV.U32 R20, RZ, RZ, R16 ;  /* 0x000000ffff147224 */ /* 0x000fce00078e0010 */
.L_x_16757:
[----:B------:R-:W-:Y:S05]  /*106a0*/  BSYNC B1 ;  /* 0x0000000000017941 */ /* 0x000fea0003800000 */
.L_x_16755:
        /* <DEDUP_REMOVED lines=16> */
.L_x_16761:
[----:B------:R-:W-:Y:S05]  /*107b0*/  BSYNC B2 ;  /* 0x0000000000027941 */ /* 0x000fea0003800000 */
.L_x_16760:
        /* <DEDUP_REMOVED lines=42> */
.L_x_16759:
[----:B------:R-:W-:Y:S05]  /*10a60*/  BSYNC B1 ;  /* 0x0000000000017941 */ /* 0x000fea0003800000 */
.L_x_16758:
        /* <DEDUP_REMOVED lines=16> */
.L_x_16762:
        /* <DEDUP_REMOVED lines=12> */
.L_x_16765:
[----:B------:R-:W-:-:S07]  /*10c30*/  IMAD.MOV.U32 R4, RZ, RZ, R16 ;  /* 0x000000ffff047224 */ /* 0x000fce00078e0010 */
.L_x_16766:
[----:B------:R-:W-:Y:S05]  /*10c40*/  BSYNC B1 ;  /* 0x0000000000017941 */ /* 0x000fea0003800000 */
.L_x_16764:
        /* <DEDUP_REMOVED lines=16> */
.L_x_16770:
[----:B------:R-:W-:Y:S05]  /*10d50*/  BSYNC B2 ;  /* 0x0000000000027941 */ /* 0x000fea0003800000 */
.L_x_16769:
        /* <DEDUP_REMOVED lines=42> */
.L_x_16768:
[----:B------:R-:W-:Y:S05]  /*11000*/  BSYNC B1 ;  /* 0x0000000000017941 */ /* 0x000fea0003800000 */
.L_x_16767:
        /* <DEDUP_REMOVED lines=10> */
.L_x_16763:
        /* <DEDUP_REMOVED lines=12> */
.L_x_16772:
[----:B------:R-:W-:-:S07]  /*11170*/  IMAD.MOV.U32 R20, RZ, RZ, R16 ;  /* 0x000000ffff147224 */ /* 0x000fce00078e0010 */
.L_x_16773:
[----:B------:R-:W-:Y:S05]  /*11180*/  BSYNC B1 ;  /* 0x0000000000017941 */ /* 0x000fea0003800000 */
.L_x_16771:
        /* <DEDUP_REMOVED lines=16> */
.L_x_16777:
[----:B------:R-:W-:Y:S05]  /*11290*/  BSYNC B2 ;  /* 0x0000000000027941 */ /* 0x000fea0003800000 */
.L_x_16776:
        /* <DEDUP_REMOVED lines=42> */
.L_x_16775:
[----:B------:R-:W-:Y:S05]  /*11540*/  BSYNC B1 ;  /* 0x0000000000017941 */ /* 0x000fea0003800000 */
.L_x_16774:
[----:B------:R-:W-:-:S05]  /*11550*/  I2FP.F32.U32 R19, R20 ;  /* 0x0000001400137245 */ /* 0x000fca0000201000 */
        /* <DEDUP_REMOVED lines=13> */
.L_x_16778:
        /* <DEDUP_REMOVED lines=12> */
.L_x_16781:
[----:B------:R-:W-:-:S07]  /*116f0*/  MOV R3, R16 ;  /* 0x0000001000037202 */ /* 0x000fce0000000f00 */
.L_x_16782:
[----:B------:R-:W-:Y:S05]  /*11700*/  BSYNC B1 ;  /* 0x0000000000017941 */ /* 0x000fea0003800000 */
.L_x_16780:
        /* <DEDUP_REMOVED lines=16> */
.L_x_16786:
[----:B------:R-:W-:Y:S05]  /*11810*/  BSYNC B2 ;  /* 0x0000000000027941 */ /* 0x000fea0003800000 */
.L_x_16785:
        /* <DEDUP_REMOVED lines=42> */
.L_x_16784:
[----:B------:R-:W-:Y:S05]  /*11ac0*/  BSYNC B1 ;  /* 0x0000000000017941 */ /* 0x000fea0003800000 */
.L_x_16783:
        /* <DEDUP_REMOVED lines=12> */
.L_x_16779:
        /* <DEDUP_REMOVED lines=12> */
.L_x_16788:
[----:B------:R-:W-:-:S07]  /*11c50*/  MOV R20, R16 ;  /* 0x0000001000147202 */ /* 0x000fce0000000f00 */
.L_x_16789:
[----:B------:R-:W-:Y:S05]  /*11c60*/  BSYNC B1 ;  /* 0x0000000000017941 */ /* 0x000fea0003800000 */
.L_x_16787:
        /* <DEDUP_REMOVED lines=16> */
.L_x_16793:
[----:B------:R-:W-:Y:S05]  /*11d70*/  BSYNC B2 ;  /* 0x0000000000027941 */ /* 0x000fea0003800000 */
.L_x_16792:
        /* <DEDUP_REMOVED lines=42> */
.L_x_16791:
[----:B------:R-:W-:Y:S05]  /*12020*/  BSYNC B1 ;  /* 0x0000000000017941 */ /* 0x000fea0003800000 */
.L_x_16790:
        /* <DEDUP_REMOVED lines=14> */
.L_x_16794:
        /* <DEDUP_REMOVED lines=12> */
.L_x_16797:
[----:B------:R-:W-:-:S07]  /*121d0*/  IMAD.MOV.U32 R2, RZ, RZ, R16 ;  /* 0x000000ffff027224 */ /* 0x000fce00078e0010 */
.L_x_16798:
[----:B------:R-:W-:Y:S05]  /*121e0*/  BSYNC B1 ;  /* 0x0000000000017941 */ /* 0x000fea0003800000 */
.L_x_16796:
        /* <DEDUP_REMOVED lines=16> */
.L_x_16802:
[----:B------:R-:W-:Y:S05]  /*122f0*/  BSYNC B2 ;  /* 0x0000000000027941 */ /* 0x000fea0003800000 */
.L_x_16801:
        /* <DEDUP_REMOVED lines=42> */
.L_x_16800:
[----:B------:R-:W-:Y:S05]  /*125a0*/  BSYNC B1 ;  /* 0x0000000000017941 */ /* 0x000fea0003800000 */
.L_x_16799:
        /* <DEDUP_REMOVED lines=10> */
.L_x_16795:
        /* <DEDUP_REMOVED lines=12> */
.L_x_16804:
[----:B------:R-:W-:-:S07]  /*12710*/  IMAD.MOV.U32 R20, RZ, RZ, R16 ;  /* 0x000000ffff147224 */ /* 0x000fce00078e0010 */
.L_x_16805:
[----:B------:R-:W-:Y:S05]  /*12720*/  BSYNC B1 ;  /* 0x0000000000017941 */ /* 0x000fea0003800000 */
.L_x_16803:
        /* <DEDUP_REMOVED lines=16> */
.L_x_16809:
[----:B------:R-:W-:Y:S05]  /*12830*/  BSYNC B2 ;  /* 0x0000000000027941 */ /* 0x000fea0003800000 */
.L_x_16808:
        /* <DEDUP_REMOVED lines=42> */
.L_x_16807:
[----:B------:R-:W-:Y:S05]  /*12ae0*/  BSYNC B1 ;  /* 0x0000000000017941 */ /* 0x000fea0003800000 */
.L_x_16806:
        /* <DEDUP_REMOVED lines=14> */
.L_x_16810:
        /* <DEDUP_REMOVED lines=12> */
.L_x_16813:
[----:B------:R-:W-:-:S07]  /*12c90*/  IMAD.MOV.U32 R0, RZ, RZ, R16 ;  /* 0x000000ffff007224 */ /* 0x000fce00078e0010 */
.L_x_16814:
[----:B------:R-:W-:Y:S05]  /*12ca0*/  BSYNC B1 ;  /* 0x0000000000017941 */ /* 0x000fea0003800000 */
.L_x_16812:
        /* <DEDUP_REMOVED lines=19> */
.L_x_16818:
[----:B------:R-:W-:Y:S05]  /*12de0*/  BSYNC B2 ;  /* 0x0000000000027941 */ /* 0x000fea0003800000 */
.L_x_16817:
        /* <DEDUP_REMOVED lines=42> */
.L_x_16816:
[----:B------:R-:W-:Y:S05]  /*13090*/  BSYNC B1 ;  /* 0x0000000000017941 */ /* 0x000fea0003800000 */
.L_x_16815:
        /* <DEDUP_REMOVED lines=12> */
.L_x_16811:
        /* <DEDUP_REMOVED lines=53> */
.L_x_16819:
        /* <DEDUP_REMOVED lines=21> */
.L_x_16821:
[----:B------:R-:W-:-:S07]  /*13600*/  MOV R25, R16 ;  /* 0x0000001000197202 */ /* 0x000fce0000000f00 */
.L_x_16822:
[----:B------:R-:W-:Y:S05]  /*13610*/  BSYNC B1 ;  /* 0x0000000000017941 */ /* 0x000fea0003800000 */
.L_x_16820:
        /* <DEDUP_REMOVED lines=16> */
.L_x_16826:
[----:B------:R-:W-:Y:S05]  /*13720*/  BSYNC B2 ;  /* 0x0000000000027941 */ /* 0x000fea0003800000 */
.L_x_16825:
        /* <DEDUP_REMOVED lines=42> */
.L_x_16824:
[----:B------:R-:W-:Y:S05]  /*139d0*/  BSYNC B1 ;  /* 0x0000000000017941 */ /* 0x000fea0003800000 */
.L_x_16823:
        /* <DEDUP_REMOVED lines=16> */
.L_x_16827:
        /* <DEDUP_REMOVED lines=12> */
.L_x_16830:
[----:B------:R-:W-:-:S07]  /*13ba0*/  IMAD.MOV.U32 R9, RZ, RZ, R16 ;  /* 0x000000ffff097224 */ /* 0x000fce00078e0010 */
.L_x_16831:
[----:B------:R-:W-:Y:S05]  /*13bb0*/  BSYNC B1 ;  /* 0x0000000000017941 */ /* 0x000fea0003800000 */
.L_x_16829:
        /* <DEDUP_REMOVED lines=16> */
.L_x_16835:
[----:B------:R-:W-:Y:S05]  /*13cc0*/  BSYNC B2 ;  /* 0x0000000000027941 */ /* 0x000fea0003800000 */
.L_x_16834:
        /* <DEDUP_REMOVED lines=42> */
.L_x_16833:
[----:B------:R-:W-:Y:S05]  /*13f70*/  BSYNC B1 ;  /* 0x0000000000017941 */ /* 0x000fea0003800000 */
.L_x_16832:
        /* <DEDUP_REMOVED lines=10> */
.L_x_16828:
        /* <DEDUP_REMOVED lines=12> */
.L_x_16837:
[----:B------:R-:W-:-:S07]  /*140e0*/  IMAD.MOV.U32 R24, RZ, RZ, R16 ;  /* 0x000000ffff187224 */ /* 0x000fce00078e0010 */
.L_x_16838:
[----:B------:R-:W-:Y:S05]  /*140f0*/  BSYNC B1 ;  /* 0x0000000000017941 */ /* 0x000fea0003800000 */
.L_x_16836:
        /* <DEDUP_REMOVED lines=16> */
.L_x_16842:
[----:B------:R-:W-:Y:S05]  /*14200*/  BSYNC B2 ;  /* 0x0000000000027941 */ /* 0x000fea0003800000 */
.L_x_16841:
        /* <DEDUP_REMOVED lines=42> */
.L_x_16840:
[----:B------:R-:W-:Y:S05]  /*144b0*/  BSYNC B1 ;  /* 0x0000000000017941 */ /* 0x000fea0003800000 */
.L_x_16839:
        /* <DEDUP_REMOVED lines=16> */
.L_x_16843:
        /* <DEDUP_REMOVED lines=12> */
.L_x_16846:
[----:B------:R-:W-:-:S07]  /*14680*/  IMAD.MOV.U32 R7, RZ, RZ, R16 ;  /* 0x000000ffff077224 */ /* 0x000fce00078e0010 */
.L_x_16847:
[----:B------:R-:W-:Y:S05]  /*14690*/  BSYNC B1 ;  /* 0x0000000000017941 */ /* 0x000fea0003800000 */
.L_x_16845:
        /* <DEDUP_REMOVED lines=16> */
.L_x_16851:
[----:B------:R-:W-:Y:S05]  /*147a0*/  BSYNC B2 ;  /* 0x0000000000027941 */ /* 0x000fea0003800000 */
.L_x_16850:
        /* <DEDUP_REMOVED lines=42> */
.L_x_16849:
[----:B------:R-:W-:Y:S05]  /*14a50*/  BSYNC B1 ;  /* 0x0000000000017941 */ /* 0x000fea0003800000 */
.L_x_16848:
        /* <DEDUP_REMOVED lines=12> */
.L_x_16844:
        /* <DEDUP_REMOVED lines=12> */
.L_x_16853:
[----:B------:R-:W-:-:S07]  /*14be0*/  IMAD.MOV.U32 R20, RZ, RZ, R16 ;  /* 0x000000ffff147224 */ /* 0x000fce00078e0010 */
.L_x_16854:
[----:B------:R-:W-:Y:S05]  /*14bf0*/  BSYNC B1 ;  /* 0x0000000000017941 */ /* 0x000fea0003800000 */
.L_x_16852:
        /* <DEDUP_REMOVED lines=16> */
.L_x_16858:
[----:B------:R-:W-:Y:S05]  /*14d00*/  BSYNC B2 ;  /* 0x0000000000027941 */ /* 0x000fea0003800000 */
.L_x_16857:
        /* <DEDUP_REMOVED lines=42> */
.L_x_16856:
[----:B------:R-:W-:Y:S05]  /*14fb0*/  BSYNC B1 ;  /* 0x0000000000017941 */ /* 0x000fea0003800000 */
.L_x_16855:
        /* <DEDUP_REMOVED lines=16> */
.L_x_16859:
        /* <DEDUP_REMOVED lines=12> */
.L_x_16862:
[----:B------:R-:W-:-:S07]  /*15180*/  MOV R6, R16 ;  /* 0x0000001000067202 */ /* 0x000fce0000000f00 */
.L_x_16863:
[----:B------:R-:W-:Y:S05]  /*15190*/  BSYNC B1 ;  /* 0x0000000000017941 */ /* 0x000fea0003800000 */
.L_x_16861:
        /* <DEDUP_REMOVED lines=16> */
.L_x_16867:
[----:B------:R-:W-:Y:S05]  /*152a0*/  BSYNC B2 ;  /* 0x0000000000027941 */ /* 0x000fea0003800000 */
.L_x_16866:
        /* <DEDUP_REMOVED lines=42> */
.L_x_16865:
[----:B------:R-:W-:Y:S05]  /*15550*/  BSYNC B1 ;  /* 0x0000000000017941 */ /* 0x000fea0003800000 */
.L_x_16864:
        /* <DEDUP_REMOVED lines=10> */
.L_x_16860:
        /* <DEDUP_REMOVED lines=12> */
.L_x_16869:
[----:B------:R-:W-:-:S07]  /*156c0*/  MOV R20, R16 ;  /* 0x0000001000147202 */ /* 0x000fce0000000f00 */
.L_x_16870:
[----:B------:R-:W-:Y:S05]  /*156d0*/  BSYNC B1 ;  /* 0x0000000000017941 */ /* 0x000fea0003800000 */
.L_x_16868:
        /* <DEDUP_REMOVED lines=16> */
.L_x_16874:
[----:B------:R-:W-:Y:S05]  /*157e0*/  BSYNC B2 ;  /* 0x0000000000027941 */ /* 0x000fea0003800000 */
.L_x_16873:
        /* <DEDUP_REMOVED lines=42> */
.L_x_16872:
[----:B------:R-:W-:Y:S05]  /*15a90*/  BSYNC B1 ;  /* 0x0000000000017941 */ /* 0x000fea0003800000 */
.L_x_16871:
        /* <DEDUP_REMOVED lines=16> */
.L_x_16875:
        /* <DEDUP_REMOVED lines=12> */
.L_x_16878:
[----:B------:R-:W-:-:S07]  /*15c60*/  IMAD.MOV.U32 R5, RZ, RZ, R16 ;  /* 0x000000ffff057224 */ /* 0x000fce00078e0010 */
.L_x_16879:
[----:B------:R-:W-:Y:S05]  /*15c70*/  BSYNC B1 ;  /* 0x0000000000017941 */ /* 0x000fea0003800000 */
.L_x_16877:
        /* <DEDUP_REMOVED lines=16> */
.L_x_16883:
[----:B------:R-:W-:Y:S05]  /*15d80*/  BSYNC B2 ;  /* 0x0000000000027941 */ /* 0x000fea0003800000 */
.L_x_16882:
        /* <DEDUP_REMOVED lines=42> */
.L_x_16881:
[----:B------:R-:W-:Y:S05]  /*16030*/  BSYNC B1 ;  /* 0x0000000000017941 */ /* 0x000fea0003800000 */
.L_x_16880:
        /* <DEDUP_REMOVED lines=12> */
.L_x_16876:
        /* <DEDUP_REMOVED lines=12> */
.L_x_16885:
[----:B------:R-:W-:-:S07]  /*161c0*/  IMAD.MOV.U32 R20, RZ, RZ, R16 ;  /* 0x000000ffff147224 */ /* 0x000fce00078e0010 */
.L_x_16886:
[----:B------:R-:W-:Y:S05]  /*161d0*/  BSYNC B1 ;  /* 0x0000000000017941 */ /* 0x000fea0003800000 */
.L_x_16884:
        /* <DEDUP_REMOVED lines=16> */
.L_x_16890:
[----:B------:R-:W-:Y:S05]  /*162e0*/  BSYNC B2 ;  /* 0x0000000000027941 */ /* 0x000fea0003800000 */
.L_x_16889:
        /* <DEDUP_REMOVED lines=42> */
.L_x_16888:
[----:B------:R-:W-:Y:S05]  /*16590*/  BSYNC B1 ;  /* 0x0000000000017941 */ /* 0x000fea0003800000 */
.L_x_16887:
        /* <DEDUP_REMOVED lines=16> */
.L_x_16891:
        /* <DEDUP_REMOVED lines=12> */
.L_x_16894:
[----:B------:R-:W-:-:S07]  /*16760*/  IMAD.MOV.U32 R4, RZ, RZ, R16 ;  /* 0x000000ffff047224 */ /* 0x000fce00078e0010 */
.L_x_16895:
[----:B------:R-:W-:Y:S05]  /*16770*/  BSYNC B1 ;  /* 0x0000000000017941 */ /* 0x000fea0003800000 */
.L_x_16893:
        /* <DEDUP_REMOVED lines=16> */
.L_x_16899:
[----:B------:R-:W-:Y:S05]  /*16880*/  BSYNC B2 ;  /* 0x0000000000027941 */ /* 0x000fea0003800000 */
.L_x_16898:
        /* <DEDUP_REMOVED lines=42> */
.L_x_16897:
[----:B------:R-:W-:Y:S05]  /*16b30*/  BSYNC B1 ;  /* 0x0000000000017941 */ /* 0x000fea0003800000 */
.L_x_16896:
        /* <DEDUP_REMOVED lines=10> */
.L_x_16892:
        /* <DEDUP_REMOVED lines=12> */
.L_x_16901:
[----:B------:R-:W-:-:S07]  /*16ca0*/  IMAD.MOV.U32 R20, RZ, RZ, R16 ;  /* 0x000000ffff147224 */ /* 0x000fce00078e0010 */
.L_x_16902:
[----:B------:R-:W-:Y:S05]  /*16cb0*/  BSYNC B1 ;  /* 0x0000000000017941 */ /* 0x000fea0003800000 */
.L_x_16900:
        /* <DEDUP_REMOVED lines=16> */
.L_x_16906:
[----:B------:R-:W-:Y:S05]  /*16dc0*/  BSYNC B2 ;  /* 0x0000000000027941 */ /* 0x000fea0003800000 */
.L_x_16905:
        /* <DEDUP_REMOVED lines=42> */
.L_x_16904:
[----:B------:R-:W-:Y:S05]  /*17070*/  BSYNC B1 ;  /* 0x0000000000017941 */ /* 0x000fea0003800000 */
.L_x_16903:
        /* <DEDUP_REMOVED lines=14> */
.L_x_16907:
        /* <DEDUP_REMOVED lines=12> */
.L_x_16910:
[----:B------:R-:W-:-:S07]  /*17220*/  MOV R3, R16 ;  /* 0x0000001000037202 */ /* 0x000fce0000000f00 */
.L_x_16911:
[----:B------:R-:W-:Y:S05]  /*17230*/  BSYNC B1 ;  /* 0x0000000000017941 */ /* 0x000fea0003800000 */
.L_x_16909:
        /* <DEDUP_REMOVED lines=16> */
.L_x_16915:
[----:B------:R-:W-:Y:S05]  /*17340*/  BSYNC B2 ;  /* 0x0000000000027941 */ /* 0x000fea0003800000 */
.L_x_16914:
        /* <DEDUP_REMOVED lines=42> */
.L_x_16913:
[----:B------:R-:W-:Y:S05]  /*175f0*/  BSYNC B1 ;  /* 0x0000000000017941 */ /* 0x000fea0003800000 */
.L_x_16912:
        /* <DEDUP_REMOVED lines=12> */
.L_x_16908:
        /* <DEDUP_REMOVED lines=12> */
.L_x_16917:
[----:B------:R-:W-:-:S07]  /*17780*/  MOV R20, R16 ;  /* 0x0000001000147202 */ /* 0x000fce0000000f00 */
.L_x_16918:
[----:B------:R-:W-:Y:S05]  /*17790*/  BSYNC B1 ;  /* 0x0000000000017941 */ /* 0x000fea0003800000 */
.L_x_16916:
        /* <DEDUP_REMOVED lines=16> */
.L_x_16922:
[----:B------:R-:W-:Y:S05]  /*178a0*/  BSYNC B2 ;  /* 0x0000000000027941 */ /* 0x000fea0003800000 */
.L_x_16921:
        /* <DEDUP_REMOVED lines=42> */
.L_x_16920:
[----:B------:R-:W-:Y:S05]  /*17b50*/  BSYNC B1 ;  /* 0x0000000000017941 */ /* 0x000fea0003800000 */
.L_x_16919:
        /* <DEDUP_REMOVED lines=14> */
.L_x_16923:
        /* <DEDUP_REMOVED lines=12> */
.L_x_16926:
[----:B------:R-:W-:-:S07]  /*17d00*/  IMAD.MOV.U32 R2, RZ, RZ, R16 ;  /* 0x000000ffff027224 */ /* 0x000fce00078e0010 */
.L_x_16927:
[----:B------:R-:W-:Y:S05]  /*17d10*/  BSYNC B1 ;  /* 0x0000000000017941 */ /* 0x000fea0003800000 */
.L_x_16925:
        /* <DEDUP_REMOVED lines=16> */
.L_x_16931:
[----:B------:R-:W-:Y:S05]  /*17e20*/  BSYNC B2 ;  /* 0x0000000000027941 */ /* 0x000fea0003800000 */
.L_x_16930:
        /* <DEDUP_REMOVED lines=42> */
.L_x_16929:
[----:B------:R-:W-:Y:S05]  /*180d0*/  BSYNC B1 ;  /* 0x0000000000017941 */ /* 0x000fea0003800000 */
.L_x_16928:
        /* <DEDUP_REMOVED lines=10> */
.L_x_16924:
        /* <DEDUP_REMOVED lines=12> */
.L_x_16933:
[----:B------:R-:W-:-:S07]  /*18240*/  IMAD.MOV.U32 R20, RZ, RZ, R16 ;  /* 0x000000ffff147224 */ /* 0x000fce00078e0010 */
.L_x_16934:
[----:B------:R-:W-:Y:S05]  /*18250*/  BSYNC B1 ;  /* 0x0000000000017941 */ /* 0x000fea0003800000 */
.L_x_16932:
        /* <DEDUP_REMOVED lines=16> */
.L_x_16938:
[----:B------:R-:W-:Y:S05]  /*18360*/  BSYNC B2 ;  /* 0x0000000000027941 */ /* 0x000fea0003800000 */
.L_x_16937:
        /* <DEDUP_REMOVED lines=42> */
.L_x_16936:
[----:B------:R-:W-:Y:S05]  /*18610*/  BSYNC B1 ;  /* 0x0000000000017941 */ /* 0x000fea0003800000 */
.L_x_16935:
        /* <DEDUP_REMOVED lines=14> */
.L_x_16939:
        /* <DEDUP_REMOVED lines=12> */
.L_x_16942:
[----:B------:R-:W-:-:S07]  /*187c0*/  IMAD.MOV.U32 R0, RZ, RZ, R16 ;  /* 0x000000ffff007224 */ /* 0x000fce00078e0010 */
.L_x_16943:
[----:B------:R-:W-:Y:S05]  /*187d0*/  BSYNC B1 ;  /* 0x0000000000017941 */ /* 0x000fea0003800000 */
.L_x_16941:
        /* <DEDUP_REMOVED lines=19> */
.L_x_16947:
[----:B------:R-:W-:Y:S05]  /*18910*/  BSYNC B2 ;  /* 0x0000000000027941 */ /* 0x000fea0003800000 */
.L_x_16946:
        /* <DEDUP_REMOVED lines=42> */
.L_x_16945:
[----:B------:R-:W-:Y:S05]  /*18bc0*/  BSYNC B1 ;  /* 0x0000000000017941 */ /* 0x000fea0003800000 */
.L_x_16944:
        /* <DEDUP_REMOVED lines=12> */
.L_x_16940:
        /* <DEDUP_REMOVED lines=53> */
.L_x_16948:
        /* <DEDUP_REMOVED lines=21> */
.L_x_16950:
[----:B------:R-:W-:-:S07]  /*19130*/  MOV R25, R16 ;  /* 0x0000001000197202 */ /* 0x000fce0000000f00 */
.L_x_16951:
[----:B------:R-:W-:Y:S05]  /*19140*/  BSYNC B1 ;  /* 0x0000000000017941 */ /* 0x000fea0003800000 */
.L_x_16949:
        /* <DEDUP_REMOVED lines=16> */
.L_x_16955:
[----:B------:R-:W-:Y:S05]  /*19250*/  BSYNC B2 ;  /* 0x0000000000027941 */ /* 0x000fea0003800000 */
.L_x_16954:
        /* <DEDUP_REMOVED lines=42> */
.L_x_16953:
[----:B------:R-:W-:Y:S05]  /*19500*/  BSYNC B1 ;  /* 0x0000000000017941 */ /* 0x000fea0003800000 */
.L_x_16952:
        /* <DEDUP_REMOVED lines=16> */
.L_x_16956:
        /* <DEDUP_REMOVED lines=12> */
.L_x_16959:
[----:B------:R-:W-:-:S07]  /*196d0*/  IMAD.MOV.U32 R9, RZ, RZ, R16 ;  /* 0x000000ffff097224 */ /* 0x000fce00078e0010 */
.L_x_16960:
[----:B------:R-:W-:Y:S05]  /*196e0*/  BSYNC B1 ;  /* 0x0000000000017941 */ /* 0x000fea0003800000 */
.L_x_16958:
        /* <DEDUP_REMOVED lines=16> */
.L_x_16964:
[----:B------:R-:W-:Y:S05]  /*197f0*/  BSYNC B2 ;  /* 0x0000000000027941 */ /* 0x000fea0003800000 */
.L_x_16963:
        /* <DEDUP_REMOVED lines=42> */
.L_x_16962:
[----:B------:R-:W-:Y:S05]  /*19aa0*/  BSYNC B1 ;  /* 0x0000000000017941 */ /* 0x000fea0003800000 */
.L_x_16961:
        /* <DEDUP_REMOVED lines=10> */
.L_x_16957:
        /* <DEDUP_REMOVED lines=12> */
.L_x_16966:
[----:B------:R-:W-:-:S07]  /*19c10*/  IMAD.MOV.U32 R24, RZ, RZ, R16 ;  /* 0x000000ffff187224 */ /* 0x000fce00078e0010 */
.L_x_16967:
[----:B------:R-:W-:Y:S05]  /*19c20*/  BSYNC B1 ;  /* 0x0000000000017941 */ /* 0x000fea0003800000 */
.L_x_16965:
        /* <DEDUP_REMOVED lines=16> */
.L_x_16971:
[----:B------:R-:W-:Y:S05]  /*19d30*/  BSYNC B2 ;  /* 0x0000000000027941 */ /* 0x000fea0003800000 */
.L_x_16970:
        /* <DEDUP_REMOVED lines=42> */
.L_x_16969:
[----:B------:R-:W-:Y:S05]  /*19fe0*/  BSYNC B1 ;  /* 0x0000000000017941 */ /* 0x000fea0003800000 */
.L_x_16968:
        /* <DEDUP_REMOVED lines=16> */
.L_x_16972:
        /* <DEDUP_REMOVED lines=12> */
.L_x_16975:
[----:B------:R-:W-:-:S07]  /*1a1b0*/  IMAD.MOV.U32 R7, RZ, RZ, R16 ;  /* 0x000000ffff077224 */ /* 0x000fce00078e0010 */
.L_x_16976:
[----:B------:R-:W-:Y:S05]  /*1a1c0*/  BSYNC B1 ;  /* 0x0000000000017941 */ /* 0x000fea0003800000 */
.L_x_16974:
        /* <DEDUP_REMOVED lines=16> */
.L_x_16980:
[----:B------:R-:W-:Y:S05]  /*1a2d0*/  BSYNC B2 ;  /* 0x0000000000027941 */ /* 0x000fea0003800000 */
.L_x_16979:
        /* <DEDUP_REMOVED lines=42> */
.L_x_16978:
[----:B------:R-:W-:Y:S05]  /*1a580*/  BSYNC B1 ;  /* 0x0000000000017941 */ /* 0x000fea0003800000 */
.L_x_16977:
        /* <DEDUP_REMOVED lines=12> */
.L_x_16973:
        /* <DEDUP_REMOVED lines=12> */
.L_x_16982:
[----:B------:R-:W-:-:S07]  /*1a710*/  IMAD.MOV.U32 R20, RZ, RZ, R16 ;  /* 0x000000ffff147224 */ /* 0x000fce00078e0010 */
.L_x_16983:
[----:B------:R-:W-:Y:S05]  /*1a720*/  BSYNC B1 ;  /* 0x0000000000017941 */ /* 0x000fea0003800000 */
.L_x_16981:
        /* <DEDUP_REMOVED lines=16> */
.L_x_16987:
[----:B------:R-:W-:Y:S05]  /*1a830*/  BSYNC B2 ;  /* 0x0000000000027941 */ /* 0x000fea0003800000 */
.L_x_16986:
        /* <DEDUP_REMOVED lines=42> */
.L_x_16985:
[----:B------:R-:W-:Y:S05]  /*1aae0*/  BSYNC B1 ;  /* 0x0000000000017941 */ /* 0x000fea0003800000 */
.L_x_16984:
        /* <DEDUP_REMOVED lines=16> */
.L_x_16988:
        /* <DEDUP_REMOVED lines=12> */
.L_x_16991:
[----:B------:R-:W-:-:S07]  /*1acb0*/  MOV R6, R16 ;  /* 0x0000001000067202 */ /* 0x000fce0000000f00 */
.L_x_16992:
[----:B------:R-:W-:Y:S05]  /*1acc0*/  BSYNC B1 ;  /* 0x0000000000017941 */ /* 0x000fea0003800000 */
.L_x_16990:
        /* <DEDUP_REMOVED lines=16> */
.L_x_16996:
[----:B------:R-:W-:Y:S05]  /*1add0*/  BSYNC B2 ;  /* 0x0000000000027941 */ /* 0x000fea0003800000 */
.L_x_16995:
        /* <DEDUP_REMOVED lines=42> */
.L_x_16994:
[----:B------:R-:W-:Y:S05]  /*1b080*/  BSYNC B1 ;  /* 0x0000000000017941 */ /* 0x000fea0003800000 */
.L_x_16993:
        /* <DEDUP_REMOVED lines=10> */
.L_x_16989:
        /* <DEDUP_REMOVED lines=12> */
.L_x_16998:
[----:B------:R-:W-:-:S07]  /*1b1f0*/  MOV R20, R16 ;  /* 0x0000001000147202 */ /* 0x000fce0000000f00 */
.L_x_16999:
[----:B------:R-:W-:Y:S05]  /*1b200*/  BSYNC B1 ;  /* 0x0000000000017941 */ /* 0x000fea0003800000 */
.L_x_16997:
        /* <DEDUP_REMOVED lines=16> */
.L_x_17003:
[----:B------:R-:W-:Y:S05]  /*1b310*/  BSYNC B2 ;  /* 0x0000000000027941 */ /* 0x000fea0003800000 */
.L_x_17002:
        /* <DEDUP_REMOVED lines=42> */
.L_x_17001:
[----:B------:R-:W-:Y:S05]  /*1b5c0*/  BSYNC B1 ;  /* 0x0000000000017941 */ /* 0x000fea0003800000 */
.L_x_17000:
        /* <DEDUP_REMOVED lines=16> */
.L_x_17004:
        /* <DEDUP_REMOVED lines=12> */
.L_x_17007:
[----:B------:R-:W-:-:S07]  /*1b790*/  IMAD.MOV.U32 R5, RZ, RZ, R16 ;  /* 0x000000ffff057224 */ /* 0x000fce00078e0010 */
.L_x_17008:
[----:B------:R-:W-:Y:S05]  /*1b7a0*/  BSYNC B1 ;  /* 0x0000000000017941 */ /* 0x000fea0003800000 */
.L_x_17006:
        /* <DEDUP_REMOVED lines=16> */
.L_x_17012:
[----:B------:R-:W-:Y:S05]  /*1b8b0*/  BSYNC B2 ;  /* 0x0000000000027941 */ /* 0x000fea0003800000 */
.L_x_17011:
        /* <DEDUP_REMOVED lines=42> */
.L_x_17010:
[----:B------:R-:W-:Y:S05]  /*1bb60*/  BSYNC B1 ;  /* 0x0000000000017941 */ /* 0x000fea0003800000 */
.L_x_17009:
        /* <DEDUP_REMOVED lines=12> */
.L_x_17005:
        /* <DEDUP_REMOVED lines=12> */
.L_x_17014:
[----:B------:R-:W-:-:S07]  /*1bcf0*/  IMAD.MOV.U32 R20, RZ, RZ, R16 ;  /* 0x000000ffff147224 */ /* 0x000fce00078e0010 */
.L_x_17015:
[----:B------:R-:W-:Y:S05]  /*1bd00*/  BSYNC B1 ;  /* 0x0000000000017941 */ /* 0x000fea0003800000 */
.L_x_17013:
        /* <DEDUP_REMOVED lines=16> */
.L_x_17019:
[----:B------:R-:W-:Y:S05]  /*1be10*/  BSYNC B2 ;  /* 0x0000000000027941 */ /* 0x000fea0003800000 */
.L_x_17018:
        /* <DEDUP_REMOVED lines=42> */
.L_x_17017:
[----:B------:R-:W-:Y:S05]  /*1c0c0*/  BSYNC B1 ;  /* 0x0000000000017941 */ /* 0x000fea0003800000 */
.L_x_17016:
        /* <DEDUP_REMOVED lines=16> */
.L_x_17020:
        /* <DEDUP_REMOVED lines=12> */
.L_x_17023:
[----:B------:R-:W-:-:S07]  /*1c290*/  IMAD.MOV.U32 R4, RZ, RZ, R16 ;  /* 0x000000ffff047224 */ /* 0x000fce00078e0010 */
.L_x_17024:
[----:B------:R-:W-:Y:S05]  /*1c2a0*/  BSYNC B1 ;  /* 0x0000000000017941 */ /* 0x000fea0003800000 */
.L_x_17022:
        /* <DEDUP_REMOVED lines=16> */
.L_x_17028:
[----:B------:R-:W-:Y:S05]  /*1c3b0*/  BSYNC B2 ;  /* 0x0000000000027941 */ /* 0x000fea0003800000 */
.L_x_17027:
        /* <DEDUP_REMOVED lines=42> */
.L_x_17026:
[----:B------:R-:W-:Y:S05]  /*1c660*/  BSYNC B1 ;  /* 0x0000000000017941 */ /* 0x000fea0003800000 */
.L_x_17025:
        /* <DEDUP_REMOVED lines=10> */
.L_x_17021:
        /* <DEDUP_REMOVED lines=12> */
.L_x_17030:
[----:B------:R-:W-:-:S07]  /*1c7d0*/  IMAD.MOV.U32 R20, RZ, RZ, R16 ;  /* 0x000000ffff147224 */ /* 0x000fce00078e0010 */
.L_x_17031:
[----:B------:R-:W-:Y:S05]  /*1c7e0*/  BSYNC B1 ;  /* 0x0000000000017941 */ /* 0x000fea0003800000 */
.L_x_17029:
        /* <DEDUP_REMOVED lines=16> */
.L_x_17035:
[----:B------:R-:W-:Y:S05]  /*1c8f0*/  BSYNC B2 ;  /* 0x0000000000027941 */ /* 0x000fea0003800000 */
.L_x_17034:
        /* <DEDUP_REMOVED lines=42> */
.L_x_17033:
[----:B------:R-:W-:Y:S05]  /*1cba0*/  BSYNC B1 ;  /* 0x0000000000017941 */ /* 0x000fea0003800000 */
.L_x_17032:
        /* <DEDUP_REMOVED lines=14> */
.L_x_17036:
        /* <DEDUP_REMOVED lines=12> */
.L_x_17039:
[----:B------:R-:W-:-:S07]  /*1cd50*/  MOV R3, R16 ;  /* 0x0000001000037202 */ /* 0x000fce0000000f00 */
.L_x_17040:
[----:B------:R-:W-:Y:S05]  /*1cd60*/  BSYNC B1 ;  /* 0x0000000000017941 */ /* 0x000fea0003800000 */
.L_x_17038:
        /* <DEDUP_REMOVED lines=16> */
.L_x_17044:
[----:B------:R-:W-:Y:S05]  /*1ce70*/  BSYNC B2 ;  /* 0x0000000000027941 */ /* 0x000fea0003800000 */
.L_x_17043:
        /* <DEDUP_REMOVED lines=42> */
.L_x_17042:
[----:B------:R-:W-:Y:S05]  /*1d120*/  BSYNC B1 ;  /* 0x0000000000017941 */ /* 0x000fea0003800000 */
.L_x_17041:
        /* <DEDUP_REMOVED lines=12> */
.L_x_17037:
        /* <DEDUP_REMOVED lines=12> */
.L_x_17046:
[----:B------:R-:W-:-:S07]  /*1d2b0*/  MOV R20, R16 ;  /* 0x0000001000147202 */ /* 0x000fce0000000f00 */
.L_x_17047:
[----:B------:R-:W-:Y:S05]  /*1d2c0*/  BSYNC B1 ;  /* 0x0000000000017941 */ /* 0x000fea0003800000 */
.L_x_17045:
        /* <DEDUP_REMOVED lines=16> */
.L_x_17051:
[----:B------:R-:W-:Y:S05]  /*1d3d0*/  BSYNC B2 ;  /* 0x0000000000027941 */ /* 0x000fea0003800000 */
.L_x_17050:
        /* <DEDUP_REMOVED lines=42> */
.L_x_17049:
[----:B------:R-:W-:Y:S05]  /*1d680*/  BSYNC B1 ;  /* 0x0000000000017941 */ /* 0x000fea0003800000 */
.L_x_17048:
        /* <DEDUP_REMOVED lines=14> */
.L_x_17052:
        /* <DEDUP_REMOVED lines=12> */
.L_x_17055:
[----:B------:R-:W-:-:S07]  /*1d830*/  IMAD.MOV.U32 R2, RZ, RZ, R16 ;  /* 0x000000ffff027224 */ /* 0x000fce00078e0010 */
.L_x_17056:
[----:B------:R-:W-:Y:S05]  /*1d840*/  BSYNC B1 ;  /* 0x0000000000017941 */ /* 0x000fea0003800000 */
.L_x_17054:
        /* <DEDUP_REMOVED lines=16> */
.L_x_17060:
[----:B------:R-:W-:Y:S05]  /*1d950*/  BSYNC B2 ;  /* 0x0000000000027941 */ /* 0x000fea0003800000 */
.L_x_17059:
        /* <DEDUP_REMOVED lines=42> */
.L_x_17058:
[----:B------:R-:W-:Y:S05]  /*1dc00*/  BSYNC B1 ;  /* 0x0000000000017941 */ /* 0x000fea0003800000 */
.L_x_17057:
        /* <DEDUP_REMOVED lines=10> */
.L_x_17053:
        /* <DEDUP_REMOVED lines=12> */
.L_x_17062:
[----:B------:R-:W-:-:S07]  /*1dd70*/  IMAD.MOV.U32 R20, RZ, RZ, R16 ;  /* 0x000000ffff147224 */ /* 0x000fce00078e0010 */
.L_x_17063:
[----:B------:R-:W-:Y:S05]  /*1dd80*/  BSYNC B1 ;  /* 0x0000000000017941 */ /* 0x000fea0003800000 */
.L_x_17061:
        /* <DEDUP_REMOVED lines=16> */
.L_x_17067:
[----:B------:R-:W-:Y:S05]  /*1de90*/  BSYNC B2 ;  /* 0x0000000000027941 */ /* 0x000fea0003800000 */
.L_x_17066:
        /* <DEDUP_REMOVED lines=42> */
.L_x_17065:
[----:B------:R-:W-:Y:S05]  /*1e140*/  BSYNC B1 ;  /* 0x0000000000017941 */ /* 0x000fea0003800000 */
.L_x_17064:
        /* <DEDUP_REMOVED lines=14> */
.L_x_17068:
        /* <DEDUP_REMOVED lines=12> */
.L_x_17071:
[----:B------:R-:W-:-:S07]  /*1e2f0*/  IMAD.MOV.U32 R0, RZ, RZ, R16 ;  /* 0x000000ffff007224 */ /* 0x000fce00078e0010 */
.L_x_17072:
[----:B------:R-:W-:Y:S05]  /*1e300*/  BSYNC B1 ;  /* 0x0000000000017941 */ /* 0x000fea0003800000 */
.L_x_17070:
        /* <DEDUP_REMOVED lines=19> */
.L_x_17076:
[----:B------:R-:W-:Y:S05]  /*1e440*/  BSYNC B2 ;  /* 0x0000000000027941 */ /* 0x000fea0003800000 */
.L_x_17075:
        /* <DEDUP_REMOVED lines=42> */
.L_x_17074:
[----:B------:R-:W-:Y:S05]  /*1e6f0*/  BSYNC B1 ;  /* 0x0000000000017941 */ /* 0x000fea0003800000 */
.L_x_17073:
        /* <DEDUP_REMOVED lines=12> */
.L_x_17069:
        /* <DEDUP_REMOVED lines=53> */
.L_x_17077:
        /* <DEDUP_REMOVED lines=21> */
.L_x_17079:
[----:B------:R-:W-:-:S07]  /*1ec60*/  MOV R25, R16 ;  /* 0x0000001000197202 */ /* 0x000fce0000000f00 */
.L_x_17080:
[----:B------:R-:W-:Y:S05]  /*1ec70*/  BSYNC B1 ;  /* 0x0000000000017941 */ /* 0x000fea0003800000 */
.L_x_17078:
        /* <DEDUP_REMOVED lines=16> */
.L_x_17084:
[----:B------:R-:W-:Y:S05]  /*1ed80*/  BSYNC B2 ;  /* 0x0000000000027941 */ /* 0x000fea0003800000 */
.L_x_17083:
        /* <DEDUP_REMOVED lines=42> */
.L_x_17082:
[----:B------:R-:W-:Y:S05]  /*1f030*/  BSYNC B1 ;  /* 0x0000000000017941 */ /* 0x000fea0003800000 */
.L_x_17081:
        /* <DEDUP_REMOVED lines=16> */
.L_x_17085:
        /* <DEDUP_REMOVED lines=12> */
.L_x_17088:
[----:B------:R-:W-:-:S07]  /*1f200*/  IMAD.MOV.U32 R9, RZ, RZ, R16 ;  /* 0x000000ffff097224 */ /* 0x000fce00078e0010 */
.L_x_17089:
[----:B------:R-:W-:Y:S05]  /*1f210*/  BSYNC B1 ;  /* 0x0000000000017941 */ /* 0x000fea0003800000 */
.L_x_17087:
        /* <DEDUP_REMOVED lines=16> */
.L_x_17093:
[----:B------:R-:W-:Y:S05]  /*1f320*/  BSYNC B2 ;  /* 0x0000000000027941 */ /* 0x000fea0003800000 */
.L_x_17092:
        /* <DEDUP_REMOVED lines=42> */
.L_x_17091:
[----:B------:R-:W-:Y:S05]  /*1f5d0*/  BSYNC B1 ;  /* 0x0000000000017941 */ /* 0x000fea0003800000 */
.L_x_17090:
        /* <DEDUP_REMOVED lines=10> */
.L_x_17086:
        /* <DEDUP_REMOVED lines=12> */
.L_x_17095:
[----:B------:R-:W-:-:S07]  /*1f740*/  IMAD.MOV.U32 R24, RZ, RZ, R16 ;  /* 0x000000ffff187224 */ /* 0x000fce00078e0010 */
.L_x_17096:
[----:B------:R-:W-:Y:S05]  /*1f750*/  BSYNC B1 ;  /* 0x0000000000017941 */ /* 0x000fea0003800000 */
.L_x_17094:
        /* <DEDUP_REMOVED lines=16> */
.L_x_17100:
[----:B------:R-:W-:Y:S05]  /*1f860*/  BSYNC B2 ;  /* 0x0000000000027941 */ /* 0x000fea0003800000 */
.L_x_17099:
        /* <DEDUP_REMOVED lines=42> */
.L_x_17098:
[----:B------:R-:W-:Y:S05]  /*1fb10*/  BSYNC B1 ;  /* 0x0000000000017941 */ /* 0x000fea0003800000 */
.L_x_17097:
        /* <DEDUP_REMOVED lines=16> */
.L_x_17101:
        /* <DEDUP_REMOVED lines=12> */
.L_x_17104:
[----:B------:R-:W-:-:S07]  /*1fce0*/  IMAD.MOV.U32 R7, RZ, RZ, R16 ;  /* 0x000000ffff077224 */ /* 0x000fce00078e0010 */
.L_x_17105:
[----:B------:R-:W-:Y:S05]  /*1fcf0*/  BSYNC B1 ;  /* 0x0000000000017941 */ /* 0x000fea0003800000 */
.L_x_17103:
        /* <DEDUP_REMOVED lines=16> */
.L_x_17109:
[----:B------:R-:W-:Y:S05]  /*1fe00*/  BSYNC B2 ;  /* 0x0000000000027941 */ /* 0x000fea0003800000 */
.L_x_17108:
        /* <DEDUP_REMOVED lines=42> */
.L_x_17107:
[----:B------:R-:W-:Y:S05]  /*200b0*/  BSYNC B1 ;  /* 0x0000000000017941 */ /* 0x000fea0003800000 */
.L_x_17106:
        /* <DEDUP_REMOVED lines=12> */
.L_x_17102:
        /* <DEDUP_REMOVED lines=12> */
.L_x_17111:
[----:B------:R-:W-:-:S07]  /*20240*/  IMAD.MOV.U32 R20, RZ, RZ, R16 ;  /* 0x000000ffff147224 */ /* 0x000fce00078e0010 */
.L_x_17112:
[----:B------:R-:W-:Y:S05]  /*20250*/  BSYNC B1 ;  /* 0x0000000000017941 */ /* 0x000fea0003800000 */
.L_x_17110:
        /* <DEDUP_REMOVED lines=16> */
.L_x_17116:
[----:B------:R-:W-:Y:S05]  /*20360*/  BSYNC B2 ;  /* 0x0000000000027941 */ /* 0x000fea0003800000 */
.L_x_17115:
        /* <DEDUP_REMOVED lines=42> */
.L_x_17114:
[----:B------:R-:W-:Y:S05]  /*20610*/  BSYNC B1 ;  /* 0x0000000000017941 */ /* 0x000fea0003800000 */
.L_x_17113:
        /* <DEDUP_REMOVED lines=16> */
.L_x_17117:
        /* <DEDUP_REMOVED lines=12> */
.L_x_17120:
[----:B------:R-:W-:-:S07]  /*207e0*/  MOV R6, R16 ;  /* 0x0000001000067202 */ /* 0x000fce0000000f00 */
.L_x_17121:
[----:B------:R-:W-:Y:S05]  /*207f0*/  BSYNC B1 ;  /* 0x0000000000017941 */ /* 0x000fea0003800000 */
.L_x_17119:
        /* <DEDUP_REMOVED lines=16> */
.L_x_17125:
[----:B------:R-:W-:Y:S05]  /*20900*/  BSYNC B2 ;  /* 0x0000000000027941 */ /* 0x000fea0003800000 */
.L_x_17124:
        /* <DEDUP_REMOVED lines=42> */
.L_x_17123:
[----:B------:R-:W-:Y:S05]  /*20bb0*/  BSYNC B1 ;  /* 0x0000000000017941 */ /* 0x000fea0003800000 */
.L_x_17122:
        /* <DEDUP_REMOVED lines=10> */
.L_x_17118:
        /* <DEDUP_REMOVED lines=12> */
.L_x_17127:
[----:B------:R-:W-:-:S07]  /*20d20*/  MOV R20, R16 ;  /* 0x0000001000147202 */ /* 0x000fce0000000f00 */
.L_x_17128:
[----:B------:R-:W-:Y:S05]  /*20d30*/  BSYNC B1 ;  /* 0x0000000000017941 */ /* 0x000fea0003800000 */
.L_x_17126:
        /* <DEDUP_REMOVED lines=16> */
.L_x_17132:
[----:B------:R-:W-:Y:S05]  /*20e40*/  BSYNC B2 ;  /* 0x0000000000027941 */ /* 0x000fea0003800000 */
.L_x_17131:
        /* <DEDUP_REMOVED lines=42> */
.L_x_17130:
[----:B------:R-:W-:Y:S05]  /*210f0*/  BSYNC B1 ;  /* 0x0000000000017941 */ /* 0x000fea0003800000 */
.L_x_17129:
        /* <DEDUP_REMOVED lines=16> */
.L_x_17133:
        /* <DEDUP_REMOVED lines=12> */
.L_x_17136:
[----:B------:R-:W-:-:S07]  /*212c0*/  IMAD.MOV.U32 R5, RZ, RZ, R16 ;  /* 0x000000ffff057224 */ /* 0x000fce00078e0010 */
.L_x_17137:
[----:B------:R-:W-:Y:S05]  /*212d0*/  BSYNC B1 ;  /* 0x0000000000017941 */ /* 0x000fea0003800000 */
.L_x_17135:
        /* <DEDUP_REMOVED lines=16> */
.L_x_17141:
[----:B------:R-:W-:Y:S05]  /*213e0*/  BSYNC B2 ;  /* 0x0000000000027941 */ /* 0x000fea0003800000 */
.L_x_17140:
        /* <DEDUP_REMOVED lines=42> */
.L_x_17139:
[----:B------:R-:W-:Y:S05]  /*21690*/  BSYNC B1 ;  /* 0x0000000000017941 */ /* 0x000fea0003800000 */
.L_x_17138:
        /* <DEDUP_REMOVED lines=12> */
.L_x_17134:
        /* <DEDUP_REMOVED lines=12> */
.L_x_17143:
[----:B------:R-:W-:-:S07]  /*21820*/  IMAD.MOV.U32 R20, RZ, RZ, R16 ;  /* 0x000000ffff147224 */ /* 0x000fce00078e0010 */
.L_x_17144:
[----:B------:R-:W-:Y:S05]  /*21830*/  BSYNC B1 ;  /* 0x0000000000017941 */ /* 0x000fea0003800000 */
.L_x_17142:
        /* <DEDUP_REMOVED lines=16> */
.L_x_17148:
[----:B------:R-:W-:Y:S05]  /*21940*/  BSYNC B2 ;  /* 0x0000000000027941 */ /* 0x000fea0003800000 */
.L_x_17147:
        /* <DEDUP_REMOVED lines=42> */
.L_x_17146:
[----:B------:R-:W-:Y:S05]  /*21bf0*/  BSYNC B1 ;  /* 0x0000000000017941 */ /* 0x000fea0003800000 */
.L_x_17145:
        /* <DEDUP_REMOVED lines=16> */
.L_x_17149:
        /* <DEDUP_REMOVED lines=12> */
.L_x_17152:
[----:B------:R-:W-:-:S07]  /*21dc0*/  IMAD.MOV.U32 R4, RZ, RZ, R16 ;  /* 0x000000ffff047224 */ /* 0x000fce00078e0010 */
.L_x_17153:
[----:B------:R-:W-:Y:S05]  /*21dd0*/  BSYNC B1 ;  /* 0x0000000000017941 */ /* 0x000fea0003800000 */
.L_x_17151:
        /* <DEDUP_REMOVED lines=16> */
.L_x_17157:
[----:B------:R-:W-:Y:S05]  /*21ee0*/  BSYNC B2 ;  /* 0x0000000000027941 */ /* 0x000fea0003800000 */
.L_x_17156:
        /* <DEDUP_REMOVED lines=42> */
.L_x_17155:
[----:B------:R-:W-:Y:S05]  /*22190*/  BSYNC B1 ;  /* 0x0000000000017941 */ /* 0x000fea0003800000 */
.L_x_17154:
        /* <DEDUP_REMOVED lines=10> */
.L_x_17150:
        /* <DEDUP_REMOVED lines=12> */
.L_x_17159:
[----:B------:R-:W-:-:S07]  /*22300*/  IMAD.MOV.U32 R20, RZ, RZ, R16 ;  /* 0x000000ffff147224 */ /* 0x000fce00078e0010 */
.L_x_17160:
[----:B------:R-:W-:Y:S05]  /*22310*/  BSYNC B1 ;  /* 0x0000000000017941 */ /* 0x000fea0003800000 */
.L_x_17158:
        /* <DEDUP_REMOVED lines=16> */
.L_x_17164:
[----:B------:R-:W-:Y:S05]  /*22420*/  BSYNC B2 ;  /* 0x0000000000027941 */ /* 0x000fea0003800000 */
.L_x_17163:
        /* <DEDUP_REMOVED lines=42> */
.L_x_17162:
[----:B------:R-:W-:Y:S05]  /*226d0*/  BSYNC B1 ;  /* 0x0000000000017941 */ /* 0x000fea0003800000 */
.L_x_17161:
        /* <DEDUP_REMOVED lines=14> */
.L_x_17165:
        /* <DEDUP_REMOVED lines=12> */
.L_x_17168:
[----:B------:R-:W-:-:S07]  /*22880*/  MOV R3, R16 ;  /* 0x0000001000037202 */ /* 0x000fce0000000f00 */
.L_x_17169:
[----:B------:R-:W-:Y:S05]  /*22890*/  BSYNC B1 ;  /* 0x0000000000017941 */ /* 0x000fea0003800000 */
.L_x_17167:
        /* <DEDUP_REMOVED lines=16> */
.L_x_17173:
[----:B------:R-:W-:Y:S05]  /*229a0*/  BSYNC B2 ;  /* 0x0000000000027941 */ /* 0x000fea0003800000 */
.L_x_17172:
        /* <DEDUP_REMOVED lines=42> */
.L_x_17171:
[----:B------:R-:W-:Y:S05]  /*22c50*/  BSYNC B1 ;  /* 0x0000000000017941 */ /* 0x000fea0003800000 */
.L_x_17170:
        /* <DEDUP_REMOVED lines=12> */
.L_x_17166:
        /* <DEDUP_REMOVED lines=12> */
.L_x_17175:
[----:B------:R-:W-:-:S07]  /*22de0*/  MOV R19, R16 ;  /* 0x0000001000137202 */ /* 0x000fce0000000f00 */
.L_x_17176:
[----:B------:R-:W-:Y:S05]  /*22df0*/  BSYNC B1 ;  /* 0x0000000000017941 */ /* 0x000fea0003800000 */
.L_x_17174:
        /* <DEDUP_REMOVED lines=16> */
.L_x_17180:
[----:B------:R-:W-:Y:S05]  /*22f00*/  BSYNC B2 ;  /* 0x0000000000027941 */ /* 0x000fea0003800000 */
.L_x_17179:
        /* <DEDUP_REMOVED lines=42> */
.L_x_17178:
[----:B------:R-:W-:Y:S05]  /*231b0*/  BSYNC B1 ;  /* 0x0000000000017941 */ /* 0x000fea0003800000 */
.L_x_17177:
        /* <DEDUP_REMOVED lines=14> */
.L_x_17181:
        /* <DEDUP_REMOVED lines=12> */
.L_x_17184:
[----:B------:R-:W-:-:S07]  /*23360*/  IMAD.MOV.U32 R2, RZ, RZ, R16 ;  /* 0x000000ffff027224 */ /* 0x000fce00078e0010 */
.L_x_17185:
[----:B------:R-:W-:Y:S05]  /*23370*/  BSYNC B1 ;  /* 0x0000000000017941 */ /* 0x000fea0003800000 */
.L_x_17183:
        /* <DEDUP_REMOVED lines=16> */
.L_x_17189:
[----:B------:R-:W-:Y:S05]  /*23480*/  BSYNC B2 ;  /* 0x0000000000027941 */ /* 0x000fea0003800000 */
.L_x_17188:
        /* <DEDUP_REMOVED lines=42> */
.L_x_17187:
[----:B------:R-:W-:Y:S05]  /*23730*/  BSYNC B1 ;  /* 0x0000000000017941 */ /* 0x000fea0003800000 */
.L_x_17186:
        /* <DEDUP_REMOVED lines=10> */
.L_x_17182:
        /* <DEDUP_REMOVED lines=12> */
.L_x_17191:
[----:B------:R-:W-:-:S07]  /*238a0*/  IMAD.MOV.U32 R21, RZ, RZ, R16 ;  /* 0x000000ffff157224 */ /* 0x000fce00078e0010 */
.L_x_17192:
[----:B------:R-:W-:Y:S05]  /*238b0*/  BSYNC B1 ;  /* 0x0000000000017941 */ /* 0x000fea0003800000 */
.L_x_17190:
        /* <DEDUP_REMOVED lines=16> */
.L_x_17196:
[----:B------:R-:W-:Y:S05]  /*239c0*/  BSYNC B2 ;  /* 0x0000000000027941 */ /* 0x000fea0003800000 */
.L_x_17195:
        /* <DEDUP_REMOVED lines=42> */
.L_x_17194:
[----:B------:R-:W-:Y:S05]  /*23c70*/  BSYNC B1 ;  /* 0x0000000000017941 */ /* 0x000fea0003800000 */
.L_x_17193:
        /* <DEDUP_REMOVED lines=14> */
.L_x_17197:
        /* <DEDUP_REMOVED lines=12> */
.L_x_17200:
[----:B------:R-:W-:-:S07]  /*23e20*/  IMAD.MOV.U32 R0, RZ, RZ, R16 ;  /* 0x000000ffff007224 */ /* 0x000fce00078e0010 */
.L_x_17201:
[----:B------:R-:W-:Y:S05]  /*23e30*/  BSYNC B1 ;  /* 0x0000000000017941 */ /* 0x000fea0003800000 */
.L_x_17199:
        /* <DEDUP_REMOVED lines=19> */
.L_x_17205:
[----:B------:R-:W-:Y:S05]  /*23f70*/  BSYNC B2 ;  /* 0x0000000000027941 */ /* 0x000fea0003800000 */
.L_x_17204:
        /* <DEDUP_REMOVED lines=42> */
.L_x_17203:
[----:B------:R-:W-:Y:S05]  /*24220*/  BSYNC B1 ;  /* 0x0000000000017941 */ /* 0x000fea0003800000 */
.L_x_17202:
        /* <DEDUP_REMOVED lines=12> */
.L_x_17198:
        /* <DEDUP_REMOVED lines=53> */
.L_x_17206:
        /* <DEDUP_REMOVED lines=21> */
.L_x_17208:
[----:B------:R-:W-:-:S07]  /*24790*/  MOV R36, R16 ;  /* 0x0000001000247202 */ /* 0x000fce0000000f00 */
.L_x_17209:
[----:B------:R-:W-:Y:S05]  /*247a0*/  BSYNC B1 ;  /* 0x0000000000017941 */ /* 0x000fea0003800000 */
.L_x_17207:
        /* <DEDUP_REMOVED lines=16> */
.L_x_17213:
[----:B------:R-:W-:Y:S05]  /*248b0*/  BSYNC B2 ;  /* 0x0000000000027941 */ /* 0x000fea0003800000 */
.L_x_17212:
        /* <DEDUP_REMOVED lines=42> */
.L_x_17211:
[----:B------:R-:W-:Y:S05]  /*24b60*/  BSYNC B1 ;  /* 0x0000000000017941 */ /* 0x000fea0003800000 */
.L_x_17210:
        /* <DEDUP_REMOVED lines=16> */
.L_x_17214:
        /* <DEDUP_REMOVED lines=12> */
.L_x_17217:
[----:B------:R-:W-:-:S07]  /*24d30*/  IMAD.MOV.U32 R9, RZ, RZ, R16 ;  /* 0x000000ffff097224 */ /* 0x000fce00078e0010 */
.L_x_17218:
[----:B------:R-:W-:Y:S05]  /*24d40*/  BSYNC B1 ;  /* 0x0000000000017941 */ /* 0x000fea0003800000 */
.L_x_17216:
        /* <DEDUP_REMOVED lines=16> */
.L_x_17222:
[----:B------:R-:W-:Y:S05]  /*24e50*/  BSYNC B2 ;  /* 0x0000000000027941 */ /* 0x000fea0003800000 */
.L_x_17221:
        /* <DEDUP_REMOVED lines=42> */
.L_x_17220:
[----:B------:R-:W-:Y:S05]  /*25100*/  BSYNC B1 ;  /* 0x0000000000017941 */ /* 0x000fea0003800000 */
.L_x_17219:
        /* <DEDUP_REMOVED lines=10> */
.L_x_17215:
        /* <DEDUP_REMOVED lines=12> */
.L_x_17224:
[----:B------:R-:W-:-:S07]  /*25270*/  IMAD.MOV.U32 R36, RZ, RZ, R16 ;  /* 0x000000ffff247224 */ /* 0x000fce00078e0010 */
.L_x_17225:
[----:B------:R-:W-:Y:S05]  /*25280*/  BSYNC B1 ;  /* 0x0000000000017941 */ /* 0x000fea0003800000 */
.L_x_17223:
        /* <DEDUP_REMOVED lines=16> */
.L_x_17229:
[----:B------:R-:W-:Y:S05]  /*25390*/  BSYNC B2 ;  /* 0x0000000000027941 */ /* 0x000fea0003800000 */
.L_x_17228:
        /* <DEDUP_REMOVED lines=42> */
.L_x_17227:
[----:B------:R-:W-:Y:S05]  /*25640*/  BSYNC B1 ;  /* 0x0000000000017941 */ /* 0x000fea0003800000 */
.L_x_17226:
        /* <DEDUP_REMOVED lines=16> */
.L_x_17230:
        /* <DEDUP_REMOVED lines=12> */
.L_x_17233:
[----:B------:R-:W-:-:S07]  /*25810*/  IMAD.MOV.U32 R7, RZ, RZ, R16 ;  /* 0x000000ffff077224 */ /* 0x000fce00078e0010 */
.L_x_17234:
[----:B------:R-:W-:Y:S05]  /*25820*/  BSYNC B1 ;  /* 0x0000000000017941 */ /* 0x000fea0003800000 */
.L_x_17232:
        /* <DEDUP_REMOVED lines=16> */
.L_x_17238:
[----:B------:R-:W-:Y:S05]  /*25930*/  BSYNC B2 ;  /* 0x0000000000027941 */ /* 0x000fea0003800000 */
.L_x_17237:
        /* <DEDUP_REMOVED lines=42> */
.L_x_17236:
[----:B------:R-:W-:Y:S05]  /*25be0*/  BSYNC B1 ;  /* 0x0000000000017941 */ /* 0x000fea0003800000 */
.L_x_17235:
        /* <DEDUP_REMOVED lines=12> */
.L_x_17231:
        /* <DEDUP_REMOVED lines=12> */
.L_x_17240:
[----:B------:R-:W-:-:S07]  /*25d70*/  IMAD.MOV.U32 R23, RZ, RZ, R16 ;  /* 0x000000ffff177224 */ /* 0x000fce00078e0010 */
.L_x_17241:
[----:B------:R-:W-:Y:S05]  /*25d80*/  BSYNC B1 ;  /* 0x0000000000017941 */ /* 0x000fea0003800000 */
.L_x_17239:
        /* <DEDUP_REMOVED lines=16> */
.L_x_17245:
[----:B------:R-:W-:Y:S05]  /*25e90*/  BSYNC B2 ;  /* 0x0000000000027941 */ /* 0x000fea0003800000 */
.L_x_17244:
        /* <DEDUP_REMOVED lines=42> */
.L_x_17243:
[----:B------:R-:W-:Y:S05]  /*26140*/  BSYNC B1 ;  /* 0x0000000000017941 */ /* 0x000fea0003800000 */
.L_x_17242:
        /* <DEDUP_REMOVED lines=16> */
.L_x_17246:
        /* <DEDUP_REMOVED lines=12> */
.L_x_17249:
[----:B------:R-:W-:-:S07]  /*26310*/  MOV R6, R16 ;  /* 0x0000001000067202 */ /* 0x000fce0000000f00 */
.L_x_17250:
[----:B------:R-:W-:Y:S05]  /*26320*/  BSYNC B1 ;  /* 0x0000000000017941 */ /* 0x000fea0003800000 */
.L_x_17248:
        /* <DEDUP_REMOVED lines=16> */
.L_x_17254:
[----:B------:R-:W-:Y:S05]  /*26430*/  BSYNC B2 ;  /* 0x0000000000027941 */ /* 0x000fea0003800000 */
.L_x_17253:
        /* <DEDUP_REMOVED lines=42> */
.L_x_17252:
[----:B------:R-:W-:Y:S05]  /*266e0*/  BSYNC B1 ;  /* 0x0000000000017941 */ /* 0x000fea0003800000 */
.L_x_17251:
        /* <DEDUP_REMOVED lines=10> */
.L_x_17247:
        /* <DEDUP_REMOVED lines=12> */
.L_x_17256:
[----:B------:R-:W-:-:S07]  /*26850*/  MOV R37, R16 ;  /* 0x0000001000257202 */ /* 0x000fce0000000f00 */
.L_x_17257:
[----:B------:R-:W-:Y:S05]  /*26860*/  BSYNC B1 ;  /* 0x0000000000017941 */ /* 0x000fea0003800000 */
.L_x_17255:
        /* <DEDUP_REMOVED lines=16> */
.L_x_17261:
[----:B------:R-:W-:Y:S05]  /*26970*/  BSYNC B2 ;  /* 0x0000000000027941 */ /* 0x000fea0003800000 */
.L_x_17260:
        /* <DEDUP_REMOVED lines=42> */
.L_x_17259:
[----:B------:R-:W-:Y:S05]  /*26c20*/  BSYNC B1 ;  /* 0x0000000000017941 */ /* 0x000fea0003800000 */
.L_x_17258:
        /* <DEDUP_REMOVED lines=16> */
.L_x_17262:
        /* <DEDUP_REMOVED lines=12> */
.L_x_17265:
[----:B------:R-:W-:-:S07]  /*26df0*/  IMAD.MOV.U32 R5, RZ, RZ, R16 ;  /* 0x000000ffff057224 */ /* 0x000fce00078e0010 */
.L_x_17266:
[----:B------:R-:W-:Y:S05]  /*26e00*/  BSYNC B1 ;  /* 0x0000000000017941 */ /* 0x000fea0003800000 */
.L_x_17264:
        /* <DEDUP_REMOVED lines=16> */
.L_x_17270:
[----:B------:R-:W-:Y:S05]  /*26f10*/  BSYNC B2 ;  /* 0x0000000000027941 */ /* 0x000fea0003800000 */
.L_x_17269:
        /* <DEDUP_REMOVED lines=42> */
.L_x_17268:
[----:B------:R-:W-:Y:S05]  /*271c0*/  BSYNC B1 ;  /* 0x0000000000017941 */ /* 0x000fea0003800000 */
.L_x_17267:
        /* <DEDUP_REMOVED lines=12> */
.L_x_17263:
        /* <DEDUP_REMOVED lines=12> */
.L_x_17272:
[----:B------:R-:W-:-:S07]  /*27350*/  IMAD.MOV.U32 R25, RZ, RZ, R16 ;  /* 0x000000ffff197224 */ /* 0x000fce00078e0010 */
.L_x_17273:
[----:B------:R-:W-:Y:S05]  /*27360*/  BSYNC B1 ;  /* 0x0000000000017941 */ /* 0x000fea0003800000 */
.L_x_17271:
        /* <DEDUP_REMOVED lines=16> */
.L_x_17277:
[----:B------:R-:W-:Y:S05]  /*27470*/  BSYNC B2 ;  /* 0x0000000000027941 */ /* 0x000fea0003800000 */
.L_x_17276:
        /* <DEDUP_REMOVED lines=42> */
.L_x_17275:
[----:B------:R-:W-:Y:S05]  /*27720*/  BSYNC B1 ;  /* 0x0000000000017941 */ /* 0x000fea0003800000 */
.L_x_17274:
        /* <DEDUP_REMOVED lines=16> */
.L_x_17278:
        /* <DEDUP_REMOVED lines=12> */
.L_x_17281:
[----:B------:R-:W-:-:S07]  /*278f0*/  IMAD.MOV.U32 R4, RZ, RZ, R16 ;  /* 0x000000ffff047224 */ /* 0x000fce00078e0010 */
.L_x_17282:
[----:B------:R-:W-:Y:S05]  /*27900*/  BSYNC B1 ;  /* 0x0000000000017941 */ /* 0x000fea0003800000 */
.L_x_17280:
        /* <DEDUP_REMOVED lines=16> */
.L_x_17286:
[----:B------:R-:W-:Y:S05]  /*27a10*/  BSYNC B2 ;  /* 0x0000000000027941 */ /* 0x000fea0003800000 */
.L_x_17285:
        /* <DEDUP_REMOVED lines=42> */
.L_x_17284:
[----:B------:R-:W-:Y:S05]  /*27cc0*/  BSYNC B1 ;  /* 0x0000000000017941 */ /* 0x000fea0003800000 */
.L_x_17283:
        /* <DEDUP_REMOVED lines=10> */
.L_x_17279:
        /* <DEDUP_REMOVED lines=12> */
.L_x_17288:
[----:B------:R-:W-:-:S07]  /*27e30*/  IMAD.MOV.U32 R38, RZ, RZ, R16 ;  /* 0x000000ffff267224 */ /* 0x000fce00078e0010 */
.L_x_17289:
[----:B------:R-:W-:Y:S05]  /*27e40*/  BSYNC B1 ;  /* 0x0000000000017941 */ /* 0x000fea0003800000 */
.L_x_17287:
        /* <DEDUP_REMOVED lines=16> */
.L_x_17293:
[----:B------:R-:W-:Y:S05]  /*27f50*/  BSYNC B2 ;  /* 0x0000000000027941 */ /* 0x000fea0003800000 */
.L_x_17292:
        /* <DEDUP_REMOVED lines=42> */
.L_x_17291:
[----:B------:R-:W-:Y:S05]  /*28200*/  BSYNC B1 ;  /* 0x0000000000017941 */ /* 0x000fea0003800000 */
.L_x_17290:
        /* <DEDUP_REMOVED lines=14> */
.L_x_17294:
        /* <DEDUP_REMOVED lines=12> */
.L_x_17297:
[----:B------:R-:W-:-:S07]  /*283b0*/  MOV R3, R16 ;  /* 0x0000001000037202 */ /* 0x000fce0000000f00 */
.L_x_17298:
[----:B------:R-:W-:Y:S05]  /*283c0*/  BSYNC B1 ;  /* 0x0000000000017941 */ /* 0x000fea0003800000 */
.L_x_17296:
        /* <DEDUP_REMOVED lines=16> */
.L_x_17302:
[----:B------:R-:W-:Y:S05]  /*284d0*/  BSYNC B2 ;  /* 0x0000000000027941 */ /* 0x000fea0003800000 */
.L_x_17301:
        /* <DEDUP_REMOVED lines=42> */
.L_x_17300:
[----:B------:R-:W-:Y:S05]  /*28780*/  BSYNC B1 ;  /* 0x0000000000017941 */ /* 0x000fea0003800000 */
.L_x_17299:
        /* <DEDUP_REMOVED lines=12> */
.L_x_17295:
        /* <DEDUP_REMOVED lines=12> */
.L_x_17304:
[----:B------:R-:W-:-:S07]  /*28910*/  MOV R38, R16 ;  /* 0x0000001000267202 */ /* 0x000fce0000000f00 */
.L_x_17305:
[----:B------:R-:W-:Y:S05]  /*28920*/  BSYNC B1 ;  /* 0x0000000000017941 */ /* 0x000fea0003800000 */
.L_x_17303:
        /* <DEDUP_REMOVED lines=16> */
.L_x_17309:
[----:B------:R-:W-:Y:S05]  /*28a30*/  BSYNC B2 ;  /* 0x0000000000027941 */ /* 0x000fea0003800000 */
.L_x_17308:
        /* <DEDUP_REMOVED lines=42> */
.L_x_17307:
[----:B------:R-:W-:Y:S05]  /*28ce0*/  BSYNC B1 ;  /* 0x0000000000017941 */ /* 0x000fea0003800000 */
.L_x_17306:
[----:B------:R-:W-:Y:S02]  /*28cf0*/  I2FP.F32.U32 R37, R38 ;  /* 0x0000002600257245 */ /* 0x000fe40000201000 */
[----:B------:R-:W-:-:S03]  /*28d00*/  PRMT R38, R27, 0x7632, R38 ;  /* 0x000076321b267816 */ /* 0x000fc60000000026 */
[----:B------:R-:W-:-:S05]  /*28d10*/  FFMA.FTZ R37, R37, R122, 1.1641532182693481445e-10 ;  /* 0x2f00000025257423 */ /* 0x000fca000001007a */
[----:B------:R-:W-:Y:S02]  /*28d20*/  FSETP.GTU.FTZ.AND P4, PT, R37, R77, PT ;  /* 0x0000004d2500720b */ /* 0x000fe40003f9c000 */
[----:B------:R-:W-:-:S05]  /*28d30*/  SHF.L.U32 R37, R27, 0x10, RZ ;  /* 0x000000101b257819 */ /* 0x000fca00000006ff */
        /* <DEDUP_REMOVED lines=9> */
.L_x_17310:
        /* <DEDUP_REMOVED lines=12> */
.L_x_17313:
[----:B------:R-:W-:-:S07]  /*28e90*/  IMAD.MOV.U32 R2, RZ, RZ, R16 ;  /* 0x000000ffff027224 */ /* 0x000fce00078e0010 */
.L_x_17314:
[----:B------:R-:W-:Y:S05]  /*28ea0*/  BSYNC B1 ;  /* 0x0000000000017941 */ /* 0x000fea0003800000 */
.L_x_17312:
        /* <DEDUP_REMOVED lines=16> */
.L_x_17318:
[----:B------:R-:W-:Y:S05]  /*28fb0*/  BSYNC B2 ;  /* 0x0000000000027941 */ /* 0x000fea0003800000 */
.L_x_17317:
        /* <DEDUP_REMOVED lines=42> */
.L_x_17316:
[----:B------:R-:W-:Y:S05]  /*29260*/  BSYNC B1 ;  /* 0x0000000000017941 */ /* 0x000fea0003800000 */
.L_x_17315:
        /* <DEDUP_REMOVED lines=10> */
.L_x_17311:
        /* <DEDUP_REMOVED lines=12> */
.L_x_17320:
[----:B------:R-:W-:-:S07]  /*293d0*/  IMAD.MOV.U32 R39, RZ, RZ, R16 ;  /* 0x000000ffff277224 */ /* 0x000fce00078e0010 */
.L_x_17321:
[----:B------:R-:W-:Y:S05]  /*293e0*/  BSYNC B1 ;  /* 0x0000000000017941 */ /* 0x000fea0003800000 */
.L_x_17319:
        /* <DEDUP_REMOVED lines=16> */
.L_x_17325:
[----:B------:R-:W-:Y:S05]  /*294f0*/  BSYNC B2 ;  /* 0x0000000000027941 */ /* 0x000fea0003800000 */
.L_x_17324:
        /* <DEDUP_REMOVED lines=42> */
.L_x_17323:
[----:B------:R-:W-:Y:S05]  /*297a0*/  BSYNC B1 ;  /* 0x0000000000017941 */ /* 0x000fea0003800000 */
.L_x_17322:
        /* <DEDUP_REMOVED lines=14> */
.L_x_17326:
        /* <DEDUP_REMOVED lines=12> */
.L_x_17329:
[----:B------:R-:W-:-:S07]  /*29950*/  IMAD.MOV.U32 R0, RZ, RZ, R16 ;  /* 0x000000ffff007224 */ /* 0x000fce00078e0010 */
.L_x_17330:
[----:B------:R-:W-:Y:S05]  /*29960*/  BSYNC B1 ;  /* 0x0000000000017941 */ /* 0x000fea0003800000 */
.L_x_17328:
        /* <DEDUP_REMOVED lines=19> */
.L_x_17334:
[----:B------:R-:W-:Y:S05]  /*29aa0*/  BSYNC B2 ;  /* 0x0000000000027941 */ /* 0x000fea0003800000 */
.L_x_17333:
        /* <DEDUP_REMOVED lines=42> */
.L_x_17332:
[----:B------:R-:W-:Y:S05]  /*29d50*/  BSYNC B1 ;  /* 0x0000000000017941 */ /* 0x000fea0003800000 */
.L_x_17331:
        /* <DEDUP_REMOVED lines=12> */
.L_x_17327:
        /* <DEDUP_REMOVED lines=53> */
.L_x_17335:
        /* <DEDUP_REMOVED lines=21> */
.L_x_17337:
[----:B------:R-:W-:-:S07]  /*2a2c0*/  MOV R44, R16 ;  /* 0x00000010002c7202 */ /* 0x000fce0000000f00 */
.L_x_17338:
[----:B------:R-:W-:Y:S05]  /*2a2d0*/  BSYNC B1 ;  /* 0x0000000000017941 */ /* 0x000fea0003800000 */
.L_x_17336:
        /* <DEDUP_REMOVED lines=16> */
.L_x_17342:
[----:B------:R-:W-:Y:S05]  /*2a3e0*/  BSYNC B2 ;  /* 0x0000000000027941 */ /* 0x000fea0003800000 */
.L_x_17341:
        /* <DEDUP_REMOVED lines=42> */
.L_x_17340:
[----:B------:R-:W-:Y:S05]  /*2a690*/  BSYNC B1 ;  /* 0x0000000000017941 */ /* 0x000fea0003800000 */
.L_x_17339:
        /* <DEDUP_REMOVED lines=16> */
.L_x_17343:
        /* <DEDUP_REMOVED lines=12> */
.L_x_17346:
[----:B------:R-:W-:-:S07]  /*2a860*/  IMAD.MOV.U32 R9, RZ, RZ, R16 ;  /* 0x000000ffff097224 */ /* 0x000fce00078e0010 */
.L_x_17347:
[----:B------:R-:W-:Y:S05]  /*2a870*/  BSYNC B1 ;  /* 0x0000000000017941 */ /* 0x000fea0003800000 */
.L_x_17345:
        /* <DEDUP_REMOVED lines=16> */
.L_x_17351:
[----:B------:R-:W-:Y:S05]  /*2a980*/  BSYNC B2 ;  /* 0x0000000000027941 */ /* 0x000fea0003800000 */
.L_x_17350:
        /* <DEDUP_REMOVED lines=42> */
.L_x_17349:
[----:B------:R-:W-:Y:S05]  /*2ac30*/  BSYNC B1 ;  /* 0x0000000000017941 */ /* 0x000fea0003800000 */
.L_x_17348:
        /* <DEDUP_REMOVED lines=10> */
.L_x_17344:
        /* <DEDUP_REMOVED lines=12> */
.L_x_17353:
[----:B------:R-:W-:-:S07]  /*2ada0*/  IMAD.MOV.U32 R44, RZ, RZ, R16 ;  /* 0x000000ffff2c7224 */ /* 0x000fce00078e0010 */
.L_x_17354:
[----:B------:R-:W-:Y:S05]  /*2adb0*/  BSYNC B1 ;  /* 0x0000000000017941 */ /* 0x000fea0003800000 */
.L_x_17352:
        /* <DEDUP_REMOVED lines=16> */
.L_x_17358:
[----:B------:R-:W-:Y:S05]  /*2aec0*/  BSYNC B2 ;  /* 0x0000000000027941 */ /* 0x000fea0003800000 */
.L_x_17357:
        /* <DEDUP_REMOVED lines=42> */
.L_x_17356:
[----:B------:R-:W-:Y:S05]  /*2b170*/  BSYNC B1 ;  /* 0x0000000000017941 */ /* 0x000fea0003800000 */
.L_x_17355:
        /* <DEDUP_REMOVED lines=16> */
.L_x_17359:
        /* <DEDUP_REMOVED lines=12> */
.L_x_17362:
[----:B------:R-:W-:-:S07]  /*2b340*/  IMAD.MOV.U32 R7, RZ, RZ, R16 ;  /* 0x000000ffff077224 */ /* 0x000fce00078e0010 */
.L_x_17363:
[----:B------:R-:W-:Y:S05]  /*2b350*/  BSYNC B1 ;  /* 0x0000000000017941 */ /* 0x000fea0003800000 */
.L_x_17361:
        /* <DEDUP_REMOVED lines=16> */
.L_x_17367:
[----:B------:R-:W-:Y:S05]  /*2b460*/  BSYNC B2 ;  /* 0x0000000000027941 */ /* 0x000fea0003800000 */
.L_x_17366:
        /* <DEDUP_REMOVED lines=42> */
.L_x_17365:
[----:B------:R-:W-:Y:S05]  /*2b710*/  BSYNC B1 ;  /* 0x0000000000017941 */ /* 0x000fea0003800000 */
.L_x_17364:
        /* <DEDUP_REMOVED lines=12> */
.L_x_17360:
        /* <DEDUP_REMOVED lines=12> */
.L_x_17369:
[----:B------:R-:W-:-:S07]  /*2b8a0*/  IMAD.MOV.U32 R36, RZ, RZ, R16 ;  /* 0x000000ffff247224 */ /* 0x000fce00078e0010 */
.L_x_17370:
[----:B------:R-:W-:Y:S05]  /*2b8b0*/  BSYNC B1 ;  /* 0x0000000000017941 */ /* 0x000fea0003800000 */
.L_x_17368:
        /* <DEDUP_REMOVED lines=16> */
.L_x_17374:
[----:B------:R-:W-:Y:S05]  /*2b9c0*/  BSYNC B2 ;  /* 0x0000000000027941 */ /* 0x000fea0003800000 */
.L_x_17373:
        /* <DEDUP_REMOVED lines=42> */
.L_x_17372:
[----:B------:R-:W-:Y:S05]  /*2bc70*/  BSYNC B1 ;  /* 0x0000000000017941 */ /* 0x000fea0003800000 */
.L_x_17371:
        /* <DEDUP_REMOVED lines=16> */
.L_x_17375:
        /* <DEDUP_REMOVED lines=12> */
.L_x_17378:
[----:B------:R-:W-:-:S07]  /*2be40*/  MOV R6, R16 ;  /* 0x0000001000067202 */ /* 0x000fce0000000f00 */
.L_x_17379:
[----:B------:R-:W-:Y:S05]  /*2be50*/  BSYNC B1 ;  /* 0x0000000000017941 */ /* 0x000fea0003800000 */
.L_x_17377:
        /* <DEDUP_REMOVED lines=16> */
.L_x_17383:
[----:B------:R-:W-:Y:S05]  /*2bf60*/  BSYNC B2 ;  /* 0x0000000000027941 */ /* 0x000fea0003800000 */
.L_x_17382:
        /* <DEDUP_REMOVED lines=42> */
.L_x_17381:
[----:B------:R-:W-:Y:S05]  /*2c210*/  BSYNC B1 ;  /* 0x0000000000017941 */ /* 0x000fea0003800000 */
.L_x_17380:
        /* <DEDUP_REMOVED lines=10> */
.L_x_17376:
        /* <DEDUP_REMOVED lines=12> */
.L_x_17385:
[----:B------:R-:W-:-:S07]  /*2c380*/  MOV R45, R16 ;  /* 0x00000010002d7202 */ /* 0x000fce0000000f00 */
.L_x_17386:
[----:B------:R-:W-:Y:S05]  /*2c390*/  BSYNC B1 ;  /* 0x0000000000017941 */ /* 0x000fea0003800000 */
.L_x_17384:
        /* <DEDUP_REMOVED lines=16> */
.L_x_17390:
[----:B------:R-:W-:Y:S05]  /*2c4a0*/  BSYNC B2 ;  /* 0x0000000000027941 */ /* 0x000fea0003800000 */
.L_x_17389:
        /* <DEDUP_REMOVED lines=42> */
.L_x_17388:
[----:B------:R-:W-:Y:S05]  /*2c750*/  BSYNC B1 ;  /* 0x0000000000017941 */ /* 0x000fea0003800000 */
.L_x_17387:
        /* <DEDUP_REMOVED lines=16> */
.L_x_17391:
        /* <DEDUP_REMOVED lines=12> */
.L_x_17394:
[----:B------:R-:W-:-:S07]  /*2c920*/  IMAD.MOV.U32 R5, RZ, RZ, R16 ;  /* 0x000000ffff057224 */ /* 0x000fce00078e0010 */
.L_x_17395:
[----:B------:R-:W-:Y:S05]  /*2c930*/  BSYNC B1 ;  /* 0x0000000000017941 */ /* 0x000fea0003800000 */
.L_x_17393:
        /* <DEDUP_REMOVED lines=16> */
.L_x_17399:
[----:B------:R-:W-:Y:S05]  /*2ca40*/  BSYNC B2 ;  /* 0x0000000000027941 */ /* 0x000fea0003800000 */
.L_x_17398:
        /* <DEDUP_REMOVED lines=42> */
.L_x_17397:
[----:B------:R-:W-:Y:S05]  /*2ccf0*/  BSYNC B1 ;  /* 0x0000000000017941 */ /* 0x000fea0003800000 */
.L_x_17396:
        /* <DEDUP_REMOVED lines=12> */
.L_x_17392:
        /* <DEDUP_REMOVED lines=12> */
.L_x_17401:
[----:B------:R-:W-:-:S07]  /*2ce80*/  IMAD.MOV.U32 R45, RZ, RZ, R16 ;  /* 0x000000ffff2d7224 */ /* 0x000fce00078e0010 */
.L_x_17402:
[----:B------:R-:W-:Y:S05]  /*2ce90*/  BSYNC B1 ;  /* 0x0000000000017941 */ /* 0x000fea0003800000 */
.L_x_17400:
        /* <DEDUP_REMOVED lines=16> */
.L_x_17406:
[----:B------:R-:W-:Y:S05]  /*2cfa0*/  BSYNC B2 ;  /* 0x0000000000027941 */ /* 0x000fea0003800000 */
.L_x_17405:
        /* <DEDUP_REMOVED lines=42> */
.L_x_17404:
[----:B------:R-:W-:Y:S05]  /*2d250*/  BSYNC B1 ;  /* 0x0000000000017941 */ /* 0x000fea0003800000 */
.L_x_17403:
        /* <DEDUP_REMOVED lines=16> */
.L_x_17407:
        /* <DEDUP_REMOVED lines=12> */
.L_x_17410:
[----:B------:R-:W-:-:S07]  /*2d420*/  IMAD.MOV.U32 R4, RZ, RZ, R16 ;  /* 0x000000ffff047224 */ /* 0x000fce00078e0010 */
.L_x_17411:
[----:B------:R-:W-:Y:S05]  /*2d430*/  BSYNC B1 ;  /* 0x0000000000017941 */ /* 0x000fea0003800000 */
.L_x_17409:
        /* <DEDUP_REMOVED lines=16> */
.L_x_17415:
[----:B------:R-:W-:Y:S05]  /*2d540*/  BSYNC B2 ;  /* 0x0000000000027941 */ /* 0x000fea0003800000 */
.L_x_17414:
        /* <DEDUP_REMOVED lines=42> */
.L_x_17413:
[----:B------:R-:W-:Y:S05]  /*2d7f0*/  BSYNC B1 ;  /* 0x0000000000017941 */ /* 0x000fea0003800000 */
.L_x_17412:
        /* <DEDUP_REMOVED lines=10> */
.L_x_17408:
        /* <DEDUP_REMOVED lines=12> */
.L_x_17417:
[----:B------:R-:W-:-:S07]  /*2d960*/  IMAD.MOV.U32 R46, RZ, RZ, R16 ;  /* 0x000000ffff2e7224 */ /* 0x000fce00078e0010 */
.L_x_17418:
[----:B------:R-:W-:Y:S05]  /*2d970*/  BSYNC B1 ;  /* 0x0000000000017941 */ /* 0x000fea0003800000 */
.L_x_17416:
        /* <DEDUP_REMOVED lines=16> */
.L_x_17422:
[----:B------:R-:W-:Y:S05]  /*2da80*/  BSYNC B2 ;  /* 0x0000000000027941 */ /* 0x000fea0003800000 */
.L_x_17421:
        /* <DEDUP_REMOVED lines=42> */
.L_x_17420:
[----:B------:R-:W-:Y:S05]  /*2dd30*/  BSYNC B1 ;  /* 0x0000000000017941 */ /* 0x000fea0003800000 */
.L_x_17419:
        /* <DEDUP_REMOVED lines=14> */
.L_x_17423:
        /* <DEDUP_REMOVED lines=12> */
.L_x_17426:
[----:B------:R-:W-:-:S07]  /*2dee0*/  MOV R3, R16 ;  /* 0x0000001000037202 */ /* 0x000fce0000000f00 */
.L_x_17427:
[----:B------:R-:W-:Y:S05]  /*2def0*/  BSYNC B1 ;  /* 0x0000000000017941 */ /* 0x000fea0003800000 */
.L_x_17425:
        /* <DEDUP_REMOVED lines=16> */
.L_x_17431:
[----:B------:R-:W-:Y:S05]  /*2e000*/  BSYNC B2 ;  /* 0x0000000000027941 */ /* 0x000fea0003800000 */
.L_x_17430:
        /* <DEDUP_REMOVED lines=42> */
.L_x_17429:
[----:B------:R-:W-:Y:S05]  /*2e2b0*/  BSYNC B1 ;  /* 0x0000000000017941 */ /* 0x000fea0003800000 */
.L_x_17428:
        /* <DEDUP_REMOVED lines=12> */
.L_x_17424:
        /* <DEDUP_REMOVED lines=12> */
.L_x_17433:
[----:B------:R-:W-:-:S07]  /*2e440*/  MOV R38, R16 ;  /* 0x0000001000267202 */ /* 0x000fce0000000f00 */
.L_x_17434:
[----:B------:R-:W-:Y:S05]  /*2e450*/  BSYNC B1 ;  /* 0x0000000000017941 */ /* 0x000fea0003800000 */
.L_x_17432:
        /* <DEDUP_REMOVED lines=16> */
.L_x_17438:
[----:B------:R-:W-:Y:S05]  /*2e560*/  BSYNC B2 ;  /* 0x0000000000027941 */ /* 0x000fea0003800000 */
.L_x_17437:
        /* <DEDUP_REMOVED lines=42> */
.L_x_17436:
[----:B------:R-:W-:Y:S05]  /*2e810*/  BSYNC B1 ;  /* 0x0000000000017941 */ /* 0x000fea0003800000 */
.L_x_17435:
        /* <DEDUP_REMOVED lines=14> */
.L_x_17439:
        /* <DEDUP_REMOVED lines=12> */
.L_x_17442:
[----:B------:R-:W-:-:S07]  /*2e9c0*/  IMAD.MOV.U32 R2, RZ, RZ, R16 ;  /* 0x000000ffff027224 */ /* 0x000fce00078e0010 */
.L_x_17443:
[----:B------:R-:W-:Y:S05]  /*2e9d0*/  BSYNC B1 ;  /* 0x0000000000017941 */ /* 0x000fea0003800000 */
.L_x_17441:
        /* <DEDUP_REMOVED lines=16> */
.L_x_17447:
[----:B------:R-:W-:Y:S05]  /*2eae0*/  BSYNC B2 ;  /* 0x0000000000027941 */ /* 0x000fea0003800000 */
.L_x_17446:
        /* <DEDUP_REMOVED lines=42> */
.L_x_17445:
[----:B------:R-:W-:Y:S05]  /*2ed90*/  BSYNC B1 ;  /* 0x0000000000017941 */ /* 0x000fea0003800000 */
.L_x_17444:
        /* <DEDUP_REMOVED lines=10> */
.L_x_17440:
        /* <DEDUP_REMOVED lines=12> */
.L_x_17449:
[----:B------:R-:W-:-:S07]  /*2ef00*/  IMAD.MOV.U32 R38, RZ, RZ, R16 ;  /* 0x000000ffff267224 */ /* 0x000fce00078e0010 */
.L_x_17450:
[----:B------:R-:W-:Y:S05]  /*2ef10*/  BSYNC B1 ;  /* 0x0000000000017941 */ /* 0x000fea0003800000 */
.L_x_17448:
        /* <DEDUP_REMOVED lines=16> */
.L_x_17454:
[----:B------:R-:W-:Y:S05]  /*2f020*/  BSYNC B2 ;  /* 0x0000000000027941 */ /* 0x000fea0003800000 */
.L_x_17453:
        /* <DEDUP_REMOVED lines=42> */
.L_x_17452:
[----:B------:R-:W-:Y:S05]  /*2f2d0*/  BSYNC B1 ;  /* 0x0000000000017941 */ /* 0x000fea0003800000 */
.L_x_17451:
        /* <DEDUP_REMOVED lines=14> */
.L_x_17455:
        /* <DEDUP_REMOVED lines=12> */
.L_x_17458:
[----:B------:R-:W-:-:S07]  /*2f480*/  IMAD.MOV.U32 R0, RZ, RZ, R16 ;  /* 0x000000ffff007224 */ /* 0x000fce00078e0010 */
.L_x_17459:
[----:B------:R-:W-:Y:S05]  /*2f490*/  BSYNC B1 ;  /* 0x0000000000017941 */ /* 0x000fea0003800000 */
.L_x_17457:
        /* <DEDUP_REMOVED lines=19> */
.L_x_17463:
[----:B------:R-:W-:Y:S05]  /*2f5d0*/  BSYNC B2 ;  /* 0x0000000000027941 */ /* 0x000fea0003800000 */
.L_x_17462:
        /* <DEDUP_REMOVED lines=42> */
.L_x_17461:
[----:B------:R-:W-:Y:S05]  /*2f880*/  BSYNC B1 ;  /* 0x0000000000017941 */ /* 0x000fea0003800000 */
.L_x_17460:
        /* <DEDUP_REMOVED lines=12> */
.L_x_17456:
        /* <DEDUP_REMOVED lines=53> */
.L_x_17464:
        /* <DEDUP_REMOVED lines=21> */
.L_x_17466:
[----:B------:R-:W-:-:S07]  /*2fdf0*/  MOV R52, R16 ;  /* 0x0000001000347202 */ /* 0x000fce0000000f00 */
.L_x_17467:
[----:B------:R-:W-:Y:S05]  /*2fe00*/  BSYNC B1 ;  /* 0x0000000000017941 */ /* 0x000fea0003800000 */
.L_x_17465:
        /* <DEDUP_REMOVED lines=16> */
.L_x_17471:
[----:B------:R-:W-:Y:S05]  /*2ff10*/  BSYNC B2 ;  /* 0x0000000000027941 */ /* 0x000fea0003800000 */
.L_x_17470:
        /* <DEDUP_REMOVED lines=42> */
.L_x_17469:
[----:B------:R-:W-:Y:S05]  /*301c0*/  BSYNC B1 ;  /* 0x0000000000017941 */ /* 0x000fea0003800000 */
.L_x_17468:
        /* <DEDUP_REMOVED lines=16> */
.L_x_17472:
        /* <DEDUP_REMOVED lines=12> */
.L_x_17475:
[----:B------:R-:W-:-:S07]  /*30390*/  IMAD.MOV.U32 R9, RZ, RZ, R16 ;  /* 0x000000ffff097224 */ /* 0x000fce00078e0010 */
.L_x_17476:
[----:B------:R-:W-:Y:S05]  /*303a0*/  BSYNC B1 ;  /* 0x0000000000017941 */ /* 0x000fea0003800000 */
.L_x_17474:
        /* <DEDUP_REMOVED lines=16> */
.L_x_17480:
[----:B------:R-:W-:Y:S05]  /*304b0*/  BSYNC B2 ;  /* 0x0000000000027941 */ /* 0x000fea0003800000 */
.L_x_17479:
        /* <DEDUP_REMOVED lines=42> */
.L_x_17478:
[----:B------:R-:W-:Y:S05]  /*30760*/  BSYNC B1 ;  /* 0x0000000000017941 */ /* 0x000fea0003800000 */
.L_x_17477:
        /* <DEDUP_REMOVED lines=10> */
.L_x_17473:
        /* <DEDUP_REMOVED lines=12> */
.L_x_17482:
[----:B------:R-:W-:-:S07]  /*308d0*/  IMAD.MOV.U32 R52, RZ, RZ, R16 ;  /* 0x000000ffff347224 */ /* 0x000fce00078e0010 */
.L_x_17483:
[----:B------:R-:W-:Y:S05]  /*308e0*/  BSYNC B1 ;  /* 0x0000000000017941 */ /* 0x000fea0003800000 */
.L_x_17481:
        /* <DEDUP_REMOVED lines=16> */
.L_x_17487:
[----:B------:R-:W-:Y:S05]  /*309f0*/  BSYNC B2 ;  /* 0x0000000000027941 */ /* 0x000fea0003800000 */
.L_x_17486:
        /* <DEDUP_REMOVED lines=42> */
.L_x_17485:
[----:B------:R-:W-:Y:S05]  /*30ca0*/  BSYNC B1 ;  /* 0x0000000000017941 */ /* 0x000fea0003800000 */
.L_x_17484:
        /* <DEDUP_REMOVED lines=16> */
.L_x_17488:
        /* <DEDUP_REMOVED lines=12> */
.L_x_17491:
[----:B------:R-:W-:-:S07]  /*30e70*/  IMAD.MOV.U32 R7, RZ, RZ, R16 ;  /* 0x000000ffff077224 */ /* 0x000fce00078e0010 */
.L_x_17492:
[----:B------:R-:W-:Y:S05]  /*30e80*/  BSYNC B1 ;  /* 0x0000000000017941 */ /* 0x000fea0003800000 */
.L_x_17490:
        /* <DEDUP_REMOVED lines=16> */
.L_x_17496:
[----:B------:R-:W-:Y:S05]  /*30f90*/  BSYNC B2 ;  /* 0x0000000000027941 */ /* 0x000fea0003800000 */
.L_x_17495:
        /* <DEDUP_REMOVED lines=42> */
.L_x_17494:
[----:B------:R-:W-:Y:S05]  /*31240*/  BSYNC B1 ;  /* 0x0000000000017941 */ /* 0x000fea0003800000 */
.L_x_17493:
        /* <DEDUP_REMOVED lines=12> */
.L_x_17489:
        /* <DEDUP_REMOVED lines=12> */
.L_x_17498:
[----:B------:R-:W-:-:S07]  /*313d0*/  IMAD.MOV.U32 R36, RZ, RZ, R16 ;  /* 0x000000ffff247224 */ /* 0x000fce00078e0010 */
.L_x_17499:
[----:B------:R-:W-:Y:S05]  /*313e0*/  BSYNC B1 ;  /* 0x0000000000017941 */ /* 0x000fea0003800000 */
.L_x_17497:
        /* <DEDUP_REMOVED lines=16> */
.L_x_17503:
[----:B------:R-:W-:Y:S05]  /*314f0*/  BSYNC B2 ;  /* 0x0000000000027941 */ /* 0x000fea0003800000 */
.L_x_17502:
        /* <DEDUP_REMOVED lines=42> */
.L_x_17501:
[----:B------:R-:W-:Y:S05]  /*317a0*/  BSYNC B1 ;  /* 0x0000000000017941 */ /* 0x000fea0003800000 */
.L_x_17500:
        /* <DEDUP_REMOVED lines=16> */
.L_x_17504:
        /* <DEDUP_REMOVED lines=12> */
.L_x_17507:
[----:B------:R-:W-:-:S07]  /*31970*/  MOV R6, R16 ;  /* 0x0000001000067202 */ /* 0x000fce0000000f00 */
.L_x_17508:
[----:B------:R-:W-:Y:S05]  /*31980*/  BSYNC B1 ;  /* 0x0000000000017941 */ /* 0x000fea0003800000 */
.L_x_17506:
        /* <DEDUP_REMOVED lines=16> */
.L_x_17512:
[----:B------:R-:W-:Y:S05]  /*31a90*/  BSYNC B2 ;  /* 0x0000000000027941 */ /* 0x000fea0003800000 */
.L_x_17511:
        /* <DEDUP_REMOVED lines=42> */
.L_x_17510:
[----:B------:R-:W-:Y:S05]  /*31d40*/  BSYNC B1 ;  /* 0x0000000000017941 */ /* 0x000fea0003800000 */
.L_x_17509:
        /* <DEDUP_REMOVED lines=10> */
.L_x_17505:
        /* <DEDUP_REMOVED lines=12> */
.L_x_17514:
[----:B------:R-:W-:-:S07]  /*31eb0*/  MOV R53, R16 ;  /* 0x0000001000357202 */ /* 0x000fce0000000f00 */
.L_x_17515:
[----:B------:R-:W-:Y:S05]  /*31ec0*/  BSYNC B1 ;  /* 0x0000000000017941 */ /* 0x000fea0003800000 */
.L_x_17513:
        /* <DEDUP_REMOVED lines=16> */
.L_x_17519:
[----:B------:R-:W-:Y:S05]  /*31fd0*/  BSYNC B2 ;  /* 0x0000000000027941 */ /* 0x000fea0003800000 */
.L_x_17518:
        /* <DEDUP_REMOVED lines=42> */
.L_x_17517:
[----:B------:R-:W-:Y:S05]  /*32280*/  BSYNC B1 ;  /* 0x0000000000017941 */ /* 0x000fea0003800000 */
.L_x_17516:
        /* <DEDUP_REMOVED lines=16> */
.L_x_17520:
        /* <DEDUP_REMOVED lines=12> */
.L_x_17523:
[----:B------:R-:W-:-:S07]  /*32450*/  IMAD.MOV.U32 R5, RZ, RZ, R16 ;  /* 0x000000ffff057224 */ /* 0x000fce00078e0010 */
.L_x_17524:
[----:B------:R-:W-:Y:S05]  /*32460*/  BSYNC B1 ;  /* 0x0000000000017941 */ /* 0x000fea0003800000 */
.L_x_17522:
        /* <DEDUP_REMOVED lines=16> */
.L_x_17528:
[----:B------:R-:W-:Y:S05]  /*32570*/  BSYNC B2 ;  /* 0x0000000000027941 */ /* 0x000fea0003800000 */
.L_x_17527:
        /* <DEDUP_REMOVED lines=42> */
.L_x_17526:
[----:B------:R-:W-:Y:S05]  /*32820*/  BSYNC B1 ;  /* 0x0000000000017941 */ /* 0x000fea0003800000 */
.L_x_17525:
        /* <DEDUP_REMOVED lines=12> */
.L_x_17521:
        /* <DEDUP_REMOVED lines=12> */
.L_x_17530:
[----:B------:R-:W-:-:S07]  /*329b0*/  IMAD.MOV.U32 R53, RZ, RZ, R16 ;  /* 0x000000ffff357224 */ /* 0x000fce00078e0010 */
.L_x_17531:
[----:B------:R-:W-:Y:S05]  /*329c0*/  BSYNC B1 ;  /* 0x0000000000017941 */ /* 0x000fea0003800000 */
.L_x_17529:
        /* <DEDUP_REMOVED lines=16> */
.L_x_17535:
[----:B------:R-:W-:Y:S05]  /*32ad0*/  BSYNC B2 ;  /* 0x0000000000027941 */ /* 0x000fea0003800000 */
.L_x_17534:
        /* <DEDUP_REMOVED lines=42> */
.L_x_17533:
[----:B------:R-:W-:Y:S05]  /*32d80*/  BSYNC B1 ;  /* 0x0000000000017941 */ /* 0x000fea0003800000 */
.L_x_17532:
        /* <DEDUP_REMOVED lines=16> */
.L_x_17536:
        /* <DEDUP_REMOVED lines=12> */
.L_x_17539:
[----:B------:R-:W-:-:S07]  /*32f50*/  IMAD.MOV.U32 R4, RZ, RZ, R16 ;  /* 0x000000ffff047224 */ /* 0x000fce00078e0010 */
.L_x_17540:
[----:B------:R-:W-:Y:S05]  /*32f60*/  BSYNC B1 ;  /* 0x0000000000017941 */ /* 0x000fea0003800000 */
.L_x_17538:
        /* <DEDUP_REMOVED lines=16> */
.L_x_17544:
[----:B------:R-:W-:Y:S05]  /*33070*/  BSYNC B2 ;  /* 0x0000000000027941 */ /* 0x000fea0003800000 */
.L_x_17543:
        /* <DEDUP_REMOVED lines=42> */
.L_x_17542:
[----:B------:R-:W-:Y:S05]  /*33320*/  BSYNC B1 ;  /* 0x0000000000017941 */ /* 0x000fea0003800000 */
.L_x_17541:
        /* <DEDUP_REMOVED lines=10> */
.L_x_17537:
        /* <DEDUP_REMOVED lines=12> */
.L_x_17546:
[----:B------:R-:W-:-:S07]  /*33490*/  IMAD.MOV.U32 R54, RZ, RZ, R16 ;  /* 0x000000ffff367224 */ /* 0x000fce00078e0010 */
.L_x_17547:
[----:B------:R-:W-:Y:S05]  /*334a0*/  BSYNC B1 ;  /* 0x0000000000017941 */ /* 0x000fea0003800000 */
.L_x_17545:
        /* <DEDUP_REMOVED lines=16> */
.L_x_17551:
[----:B------:R-:W-:Y:S05]  /*335b0*/  BSYNC B2 ;  /* 0x0000000000027941 */ /* 0x000fea0003800000 */
.L_x_17550:
        /* <DEDUP_REMOVED lines=42> */
.L_x_17549:
[----:B------:R-:W-:Y:S05]  /*33860*/  BSYNC B1 ;  /* 0x0000000000017941 */ /* 0x000fea0003800000 */
.L_x_17548:
        /* <DEDUP_REMOVED lines=14> */
.L_x_17552:
        /* <DEDUP_REMOVED lines=12> */
.L_x_17555:
[----:B------:R-:W-:-:S07]  /*33a10*/  MOV R3, R16 ;  /* 0x0000001000037202 */ /* 0x000fce0000000f00 */
.L_x_17556:
[----:B------:R-:W-:Y:S05]  /*33a20*/  BSYNC B1 ;  /* 0x0000000000017941 */ /* 0x000fea0003800000 */
.L_x_17554:
        /* <DEDUP_REMOVED lines=16> */
.L_x_17560:
[----:B------:R-:W-:Y:S05]  /*33b30*/  BSYNC B2 ;  /* 0x0000000000027941 */ /* 0x000fea0003800000 */
.L_x_17559:
        /* <DEDUP_REMOVED lines=42> */
.L_x_17558:
[----:B------:R-:W-:Y:S05]  /*33de0*/  BSYNC B1 ;  /* 0x0000000000017941 */ /* 0x000fea0003800000 */
.L_x_17557:
        /* <DEDUP_REMOVED lines=12> */
.L_x_17553:
        /* <DEDUP_REMOVED lines=12> */
.L_x_17562:
[----:B------:R-:W-:-:S07]  /*33f70*/  MOV R38, R16 ;  /* 0x0000001000267202 */ /* 0x000fce0000000f00 */
.L_x_17563:
[----:B------:R-:W-:Y:S05]  /*33f80*/  BSYNC B1 ;  /* 0x0000000000017941 */ /* 0x000fea0003800000 */
.L_x_17561:
        /* <DEDUP_REMOVED lines=16> */
.L_x_17567:
[----:B------:R-:W-:Y:S05]  /*34090*/  BSYNC B2 ;  /* 0x0000000000027941 */ /* 0x000fea0003800000 */
.L_x_17566:
        /* <DEDUP_REMOVED lines=42> */
.L_x_17565:
[----:B------:R-:W-:Y:S05]  /*34340*/  BSYNC B1 ;  /* 0x0000000000017941 */ /* 0x000fea0003800000 */
.L_x_17564:
        /* <DEDUP_REMOVED lines=14> */
.L_x_17568:
        /* <DEDUP_REMOVED lines=12> */
.L_x_17571:
[----:B------:R-:W-:-:S07]  /*344f0*/  IMAD.MOV.U32 R2, RZ, RZ, R16 ;  /* 0x000000ffff027224 */ /* 0x000fce00078e0010 */
.L_x_17572:
[----:B------:R-:W-:Y:S05]  /*34500*/  BSYNC B1 ;  /* 0x0000000000017941 */ /* 0x000fea0003800000 */
.L_x_17570:
        /* <DEDUP_REMOVED lines=16> */
.L_x_17576:
[----:B------:R-:W-:Y:S05]  /*34610*/  BSYNC B2 ;  /* 0x0000000000027941 */ /* 0x000fea0003800000 */
.L_x_17575:
        /* <DEDUP_REMOVED lines=42> */
.L_x_17574:
[----:B------:R-:W-:Y:S05]  /*348c0*/  BSYNC B1 ;  /* 0x0000000000017941 */ /* 0x000fea0003800000 */
.L_x_17573:
        /* <DEDUP_REMOVED lines=10> */
.L_x_17569:
        /* <DEDUP_REMOVED lines=12> */
.L_x_17578:
[----:B------:R-:W-:-:S07]  /*34a30*/  IMAD.MOV.U32 R38, RZ, RZ, R16 ;  /* 0x000000ffff267224 */ /* 0x000fce00078e0010 */
.L_x_17579:
[----:B------:R-:W-:Y:S05]  /*34a40*/  BSYNC B1 ;  /* 0x0000000000017941 */ /* 0x000fea0003800000 */
.L_x_17577:
        /* <DEDUP_REMOVED lines=16> */
.L_x_17583:
[----:B------:R-:W-:Y:S05]  /*34b50*/  BSYNC B2 ;  /* 0x0000000000027941 */ /* 0x000fea0003800000 */
.L_x_17582:
        /* <DEDUP_REMOVED lines=42> */
.L_x_17581:
[----:B------:R-:W-:Y:S05]  /*34e00*/  BSYNC B1 ;  /* 0x0000000000017941 */ /* 0x000fea0003800000 */
.L_x_17580:
        /* <DEDUP_REMOVED lines=14> */
.L_x_17584:
        /* <DEDUP_REMOVED lines=12> */
.L_x_17587:
[----:B------:R-:W-:-:S07]  /*34fb0*/  IMAD.MOV.U32 R0, RZ, RZ, R16 ;  /* 0x000000ffff007224 */ /* 0x000fce00078e0010 */
.L_x_17588:
[----:B------:R-:W-:Y:S05]  /*34fc0*/  BSYNC B1 ;  /* 0x0000000000017941 */ /* 0x000fea0003800000 */
.L_x_17586:
        /* <DEDUP_REMOVED lines=19> */
.L_x_17592:
[----:B------:R-:W-:Y:S05]  /*35100*/  BSYNC B2 ;  /* 0x0000000000027941 */ /* 0x000fea0003800000 */
.L_x_17591:
        /* <DEDUP_REMOVED lines=42> */
.L_x_17590:
[----:B------:R-:W-:Y:S05]  /*353b0*/  BSYNC B1 ;  /* 0x0000000000017941 */ /* 0x000fea0003800000 */
.L_x_17589:
        /* <DEDUP_REMOVED lines=12> */
.L_x_17585:
        /* <DEDUP_REMOVED lines=53> */
.L_x_17593:
        /* <DEDUP_REMOVED lines=21> */
.L_x_17595:
[----:B------:R-:W-:-:S07]  /*35920*/  MOV R70, R16 ;  /* 0x0000001000467202 */ /* 0x000fce0000000f00 */
.L_x_17596:
[----:B------:R-:W-:Y:S05]  /*35930*/  BSYNC B1 ;  /* 0x0000000000017941 */ /* 0x000fea0003800000 */
.L_x_17594:
        /* <DEDUP_REMOVED lines=16> */
.L_x_17600:
[----:B------:R-:W-:Y:S05]  /*35a40*/  BSYNC B2 ;  /* 0x0000000000027941 */ /* 0x000fea0003800000 */
.L_x_17599:
        /* <DEDUP_REMOVED lines=42> */
.L_x_17598:
[----:B------:R-:W-:Y:S05]  /*35cf0*/  BSYNC B1 ;  /* 0x0000000000017941 */ /* 0x000fea0003800000 */
.L_x_17597:
        /* <DEDUP_REMOVED lines=16> */
.L_x_17601:
        /* <DEDUP_REMOVED lines=12> */
.L_x_17604:
[----:B------:R-:W-:-:S07]  /*35ec0*/  IMAD.MOV.U32 R9, RZ, RZ, R16 ;  /* 0x000000ffff097224 */ /* 0x000fce00078e0010 */
.L_x_17605:
[----:B------:R-:W-:Y:S05]  /*35ed0*/  BSYNC B1 ;  /* 0x0000000000017941 */ /* 0x000fea0003800000 */
.L_x_17603:
        /* <DEDUP_REMOVED lines=16> */
.L_x_17609:
[----:B------:R-:W-:Y:S05]  /*35fe0*/  BSYNC B2 ;  /* 0x0000000000027941 */ /* 0x000fea0003800000 */
.L_x_17608:
        /* <DEDUP_REMOVED lines=42> */
.L_x_17607:
[----:B------:R-:W-:Y:S05]  /*36290*/  BSYNC B1 ;  /* 0x0000000000017941 */ /* 0x000fea0003800000 */
.L_x_17606:
        /* <DEDUP_REMOVED lines=10> */
.L_x_17602:
        /* <DEDUP_REMOVED lines=12> */
.L_x_17611:
[----:B------:R-:W-:-:S07]  /*36400*/  IMAD.MOV.U32 R70, RZ, RZ, R16 ;  /* 0x000000ffff467224 */ /* 0x000fce00078e0010 */
.L_x_17612:
[----:B------:R-:W-:Y:S05]  /*36410*/  BSYNC B1 ;  /* 0x0000000000017941 */ /* 0x000fea0003800000 */
.L_x_17610:
        /* <DEDUP_REMOVED lines=16> */
.L_x_17616:
[----:B------:R-:W-:Y:S05]  /*36520*/  BSYNC B2 ;  /* 0x0000000000027941 */ /* 0x000fea0003800000 */
.L_x_17615:
        /* <DEDUP_REMOVED lines=42> */
.L_x_17614:
[----:B------:R-:W-:Y:S05]  /*367d0*/  BSYNC B1 ;  /* 0x0000000000017941 */ /* 0x000fea0003800000 */
.L_x_17613:
        /* <DEDUP_REMOVED lines=16> */
.L_x_17617:
        /* <DEDUP_REMOVED lines=12> */
.L_x_17620:
[----:B------:R-:W-:-:S07]  /*369a0*/  IMAD.MOV.U32 R7, RZ, RZ, R16 ;  /* 0x000000ffff077224 */ /* 0x000fce00078e0010 */
.L_x_17621:
[----:B------:R-:W-:Y:S05]  /*369b0*/  BSYNC B1 ;  /* 0x0000000000017941 */ /* 0x000fea0003800000 */
.L_x_17619:
        /* <DEDUP_REMOVED lines=16> */
.L_x_17625:
[----:B------:R-:W-:Y:S05]  /*36ac0*/  BSYNC B2 ;  /* 0x0000000000027941 */ /* 0x000fea0003800000 */
.L_x_17624:
        /* <DEDUP_REMOVED lines=42> */
.L_x_17623:
[----:B------:R-:W-:Y:S05]  /*36d70*/  BSYNC B1 ;  /* 0x0000000000017941 */ /* 0x000fea0003800000 */
.L_x_17622:
        /* <DEDUP_REMOVED lines=12> */
.L_x_17618:
        /* <DEDUP_REMOVED lines=12> */
.L_x_17627:
[----:B------:R-:W-:-:S07]  /*36f00*/  IMAD.MOV.U32 R36, RZ, RZ, R16 ;  /* 0x000000ffff247224 */ /* 0x000fce00078e0010 */
.L_x_17628:
[----:B------:R-:W-:Y:S05]  /*36f10*/  BSYNC B1 ;  /* 0x0000000000017941 */ /* 0x000fea0003800000 */
.L_x_17626:
        /* <DEDUP_REMOVED lines=16> */
.L_x_17632:
[----:B------:R-:W-:Y:S05]  /*37020*/  BSYNC B2 ;  /* 0x0000000000027941 */ /* 0x000fea0003800000 */
.L_x_17631:
[----:B------:R-:W-:Y:S01]  /*37030*/  LOP3.LUT R16, R14, UR9, R10, 0x96, !PT ;  /* 0x000000090e107c12 */ /* 0x000fe2000f8e960a */
[----:B------:R-:W-:-:S04]  /*37040*/  IMAD.HI.U32 R14, R13, -0x326172a9, RZ ;  /* 0xcd9e8d570d0e7827 */ /* 0x000fc800078e00ff */
        /* <DEDUP_REMOVED lines=40> */
.L_x_17630:
[----:B------:R-:W-:Y:S05]  /*372d0*/  BSYNC B1 ;  /* 0x0000000000017941 */ /* 0x000fea0003800000 */
.L_x_17629:
        /* <DEDUP_REMOVED lines=12> */
[----:B------:R-:W-:Y:S01]  /*373a0*/  IMAD.U32 R36, R33, 0x10000, RZ ;  /* 0x0001000021247824 */ /* 0x000fe200078e00ff */
[----:B------:R-:W-:-:S03]  /*373b0*/  MOV R37, R70 ;  /* 0x0000004600257202 */ /* 0x000fc60000000f00 */
[----:B------:R-:W-:Y:S01]  /*373c0*/  FADD.FTZ R69, R36, R69 ;  /* 0x0000004524457221 */ /* 0x000fe20000010000 */
[----:B------:R-:W-:Y:S06]  /*373d0*/  BRA `(.L_x_17634) ;  /* 0x0000000400507947 */ /* 0x000fec0003800000 */
.L_x_17633:
        /* <DEDUP_REMOVED lines=12> */
.L_x_17636:
[----:B------:R-:W-:-:S07]  /*374a0*/  IMAD.MOV.U32 R6, RZ, RZ, R16 ;  /* 0x000000ffff067224 */ /* 0x000fce00078e0010 */
.L_x_17637:
[----:B------:R-:W-:Y:S05]  /*374b0*/  BSYNC B1 ;  /* 0x0000000000017941 */ /* 0x000fea0003800000 */
.L_x_17635:
        /* <DEDUP_REMOVED lines=16> */
.L_x_17641:
[----:B------:R-:W-:Y:S05]  /*375c0*/  BSYNC B2 ;  /* 0x0000000000027941 */ /* 0x000fea0003800000 */
.L_x_17640:
        /* <DEDUP_REMOVED lines=42> */
.L_x_17639:
[----:B------:R-:W-:Y:S05]  /*37870*/  BSYNC B1 ;  /* 0x0000000000017941 */ /* 0x000fea0003800000 */
.L_x_17638:
        /* <DEDUP_REMOVED lines=10> */
.L_x_17634:
        /* <DEDUP_REMOVED lines=12> */
.L_x_17643:
[----:B------:R-:W-:-:S07]  /*379e0*/  MOV R73, R16 ;  /* 0x0000001000497202 */ /* 0x000fce0000000f00 */
.L_x_17644:
[----:B------:R-:W-:Y:S05]  /*379f0*/  BSYNC B1 ;  /* 0x0000000000017941 */ /* 0x000fea0003800000 */
.L_x_17642:
        /* <DEDUP_REMOVED lines=16> */
.L_x_17648:
[----:B------:R-:W-:Y:S05]  /*37b00*/  BSYNC B2 ;  /* 0x0000000000027941 */ /* 0x000fea0003800000 */
.L_x_17647:
        /* <DEDUP_REMOVED lines=42> */
.L_x_17646:
[----:B------:R-:W-:Y:S05]  /*37db0*/  BSYNC B1 ;  /* 0x0000000000017941 */ /* 0x000fea0003800000 */
.L_x_17645:
        /* <DEDUP_REMOVED lines=14> */
[----:B------:R-:W-:Y:S01]  /*37ea0*/  MOV R37, R36 ;  /* 0x0000002400257202 */ /* 0x000fe20000000f00 */
[----:B------:R-:W-:Y:S06]  /*37eb0*/  BRA `(.L_x_17650) ;  /* 0x0000000400587947 */ /* 0x000fec0003800000 */
.L_x_17649:
        /* <DEDUP_REMOVED lines=12> */
.L_x_17652:
[----:B------:R-:W-:-:S07]  /*37f80*/  IMAD.MOV.U32 R5, RZ, RZ, R16 ;  /* 0x000000ffff057224 */ /* 0x000fce00078e0010 */
.L_x_17653:
[----:B------:R-:W-:Y:S05]  /*37f90*/  BSYNC B1 ;  /* 0x0000000000017941 */ /* 0x000fea0003800000 */
.L_x_17651:
        /* <DEDUP_REMOVED lines=16> */
.L_x_17657:
[----:B------:R-:W-:Y:S05]  /*380a0*/  BSYNC B2 ;  /* 0x0000000000027941 */ /* 0x000fea0003800000 */
.L_x_17656:
        /* <DEDUP_REMOVED lines=42> */
.L_x_17655:
[----:B------:R-:W-:Y:S05]  /*38350*/  BSYNC B1 ;  /* 0x0000000000017941 */ /* 0x000fea0003800000 */
.L_x_17654:
        /* <DEDUP_REMOVED lines=12> */
.L_x_17650:
        /* <DEDUP_REMOVED lines=12> */
.L_x_17659:
[----:B------:R-:W-:-:S07]  /*384e0*/  MOV R71, R16 ;  /* 0x0000001000477202 */ /* 0x000fce0000000f00 */
.L_x_17660:
[----:B------:R-:W-:Y:S05]  /*384f0*/  BSYNC B1 ;  /* 0x0000000000017941 */ /* 0x000fea0003800000 */
.L_x_17658:
        /* <DEDUP_REMOVED lines=16> */
.L_x_17664:
[----:B------:R-:W-:Y:S05]  /*38600*/  BSYNC B2 ;  /* 0x0000000000027941 */ /* 0x000fea0003800000 */
.L_x_17663:
        /* <DEDUP_REMOVED lines=43> */
.L_x_17662:
[----:B------:R-:W-:Y:S05]  /*388c0*/  BSYNC B1 ;  /* 0x0000000000017941 */ /* 0x000fea0003800000 */
.L_x_17661:
        /* <DEDUP_REMOVED lines=16> */
.L_x_17665:
        /* <DEDUP_REMOVED lines=12> */
.L_x_17668:
[----:B------:R-:W-:-:S07]  /*38a90*/  MOV R4, R16 ;  /* 0x0000001000047202 */ /* 0x000fce0000000f00 */
.L_x_17669:
[----:B------:R-:W-:Y:S05]  /*38aa0*/  BSYNC B1 ;  /* 0x0000000000017941 */ /* 0x000fea0003800000 */
.L_x_17667:
        /* <DEDUP_REMOVED lines=16> */
.L_x_17673:
[----:B------:R-:W-:Y:S05]  /*38bb0*/  BSYNC B2 ;  /* 0x0000000000027941 */ /* 0x000fea0003800000 */
.L_x_17672:
        /* <DEDUP_REMOVED lines=43> */
.L_x_17671:
[----:B------:R-:W-:Y:S05]  /*38e70*/  BSYNC B1 ;  /* 0x0000000000017941 */ /* 0x000fea0003800000 */
.L_x_17670:
        /* <DEDUP_REMOVED lines=10> */
.L_x_17666:
        /* <DEDUP_REMOVED lines=12> */
.L_x_17675:
[----:B------:R-:W-:-:S07]  /*38fe0*/  MOV R74, R16 ;  /* 0x00000010004a7202 */ /* 0x000fce0000000f00 */
.L_x_17676:
[----:B------:R-:W-:Y:S05]  /*38ff0*/  BSYNC B1 ;  /* 0x0000000000017941 */ /* 0x000fea0003800000 */
.L_x_17674:
        /* <DEDUP_REMOVED lines=16> */
.L_x_17680:
[----:B------:R-:W-:Y:S05]  /*39100*/  BSYNC B2 ;  /* 0x0000000000027941 */ /* 0x000fea0003800000 */
.L_x_17679:
        /* <DEDUP_REMOVED lines=43> */
.L_x_17678:
[----:B------:R-:W-:Y:S05]  /*393c0*/  BSYNC B1 ;  /* 0x0000000000017941 */ /* 0x000fea0003800000 */
.L_x_17677:
        /* <DEDUP_REMOVED lines=14> */
.L_x_17681:
        /* <DEDUP_REMOVED lines=12> */
.L_x_17684:
[----:B------:R-:W-:-:S07]  /*39570*/  MOV R3, R16 ;  /* 0x0000001000037202 */ /* 0x000fce0000000f00 */
.L_x_17685:
[----:B------:R-:W-:Y:S05]  /*39580*/  BSYNC B1 ;  /* 0x0000000000017941 */ /* 0x000fea0003800000 */
.L_x_17683:
        /* <DEDUP_REMOVED lines=16> */
.L_x_17689:
[----:B------:R-:W-:Y:S05]  /*39690*/  BSYNC B2 ;  /* 0x0000000000027941 */ /* 0x000fea0003800000 */
.L_x_17688:
        /* <DEDUP_REMOVED lines=43> */
.L_x_17687:
[----:B------:R-:W-:Y:S05]  /*39950*/  BSYNC B1 ;  /* 0x0000000000017941 */ /* 0x000fea0003800000 */
.L_x_17686:
        /* <DEDUP_REMOVED lines=12> */
.L_x_17682:
        /* <DEDUP_REMOVED lines=12> */
.L_x_17691:
[----:B------:R-:W-:-:S07]  /*39ae0*/  MOV R38, R16 ;  /* 0x0000001000267202 */ /* 0x000fce0000000f00 */
.L_x_17692:
[----:B------:R-:W-:Y:S05]  /*39af0*/  BSYNC B1 ;  /* 0x0000000000017941 */ /* 0x000fea0003800000 */
.L_x_17690:
        /* <DEDUP_REMOVED lines=16> */
.L_x_17696:
[----:B------:R-:W-:Y:S05]  /*39c00*/  BSYNC B2 ;  /* 0x0000000000027941 */ /* 0x000fea0003800000 */
.L_x_17695:
        /* <DEDUP_REMOVED lines=43> */
.L_x_17694:
[----:B------:R-:W-:Y:S05]  /*39ec0*/  BSYNC B1 ;  /* 0x0000000000017941 */ /* 0x000fea0003800000 */
.L_x_17693:
        /* <DEDUP_REMOVED lines=14> */
.L_x_17697:
        /* <DEDUP_REMOVED lines=12> */
.L_x_17700:
[----:B------:R-:W-:-:S07]  /*3a070*/  MOV R2, R16 ;  /* 0x0000001000027202 */ /* 0x000fce0000000f00 */
.L_x_17701:
[----:B------:R-:W-:Y:S05]  /*3a080*/  BSYNC B1 ;  /* 0x0000000000017941 */ /* 0x000fea0003800000 */
.L_x_17699:
        /* <DEDUP_REMOVED lines=16> */
.L_x_17705:
[----:B------:R-:W-:Y:S05]  /*3a190*/  BSYNC B2 ;  /* 0x0000000000027941 */ /* 0x000fea0003800000 */
.L_x_17704:
        /* <DEDUP_REMOVED lines=43> */
.L_x_17703:
[----:B------:R-:W-:Y:S05]  /*3a450*/  BSYNC B1 ;  /* 0x0000000000017941 */ /* 0x000fea0003800000 */
.L_x_17702:
        /* <DEDUP_REMOVED lines=10> */
.L_x_17698:
        /* <DEDUP_REMOVED lines=12> */
.L_x_17707:
[----:B------:R-:W-:-:S07]  /*3a5c0*/  MOV R75, R16 ;  /* 0x00000010004b7202 */ /* 0x000fce0000000f00 */
.L_x_17708:
[----:B------:R-:W-:Y:S05]  /*3a5d0*/  BSYNC B1 ;  /* 0x0000000000017941 */ /* 0x000fea0003800000 */
.L_x_17706:
        /* <DEDUP_REMOVED lines=16> */
.L_x_17712:
[----:B------:R-:W-:Y:S05]  /*3a6e0*/  BSYNC B2 ;  /* 0x0000000000027941 */ /* 0x000fea0003800000 */
.L_x_17711:
        /* <DEDUP_REMOVED lines=43> */
.L_x_17710:
[----:B------:R-:W-:Y:S05]  /*3a9a0*/  BSYNC B1 ;  /* 0x0000000000017941 */ /* 0x000fea0003800000 */
.L_x_17709:
        /* <DEDUP_REMOVED lines=14> */
.L_x_17713:
        /* <DEDUP_REMOVED lines=12> */
.L_x_17716:
[----:B------:R-:W-:-:S07]  /*3ab50*/  MOV R0, R16 ;  /* 0x0000001000007202 */ /* 0x000fce0000000f00 */
.L_x_17717:
[----:B------:R-:W-:Y:S05]  /*3ab60*/  BSYNC B1 ;  /* 0x0000000000017941 */ /* 0x000fea0003800000 */
.L_x_17715:
        /* <DEDUP_REMOVED lines=16> */
.L_x_17721:
[----:B------:R-:W-:Y:S05]  /*3ac70*/  BSYNC B2 ;  /* 0x0000000000027941 */ /* 0x000fea0003800000 */
.L_x_17720:
        /* <DEDUP_REMOVED lines=43> */
.L_x_17719:
[----:B------:R-:W-:Y:S05]  /*3af30*/  BSYNC B1 ;  /* 0x0000000000017941 */ /* 0x000fea0003800000 */
.L_x_17718:
[----:B------:R-:W-:Y:S02]  /*3af40*/  I2FP.F32.U32 R0, R0 ;  /* 0x0000000000007245 */ /* 0x000fe40000201000 */
[----:B------:R-:W-:-:S03]  /*3af50*/  PRMT R36, R31, 0x7632, R36 ;  /* 0x000076321f247816 */ /* 0x000fc60000000024 */
[----:B------:R-:W-:Y:S01]  /*3af60*/  FFMA.FTZ R0, R0, R122, 1.1641532182693481445e-10 ;  /* 0x2f00000000007423 */ /* 0x000fe2000001007a */
[----:B------:R-:W-:-:S04]  /*3af70*/  SHF.L.U32 R36, R36, 0x10, RZ ;  /* 0x0000001024247819 */ /* 0x000fc800000006ff */
[----:B------:R-:W-:Y:S01]  /*3af80*/  FSETP.GTU.FTZ.AND P2, PT, R0, R77, PT ;  /* 0x0000004d0000720b */ /* 0x000fe20003f5c000 */
[----:B------:R-:W-:-:S05]  /*3af90*/  FMUL.FTZ R36, R36, R76 ;  /* 0x0000004c24247220 */ /* 0x000fca0000410000 */
[----:B------:R-:W-:-:S05]  /*3afa0*/  FSEL R0, R36, RZ, !P2 ;  /* 0x000000ff24007208 */ /* 0x000fca0005000000 */
[--C-:B------:R-:W-:Y:S01]  /*3afb0*/  FADD.FTZ R74, R74, R0.reuse ;  /* 0x000000004a4a7221 */ /* 0x100fe20000010000 */
[----:B------:R-:W-:-:S05]  /*3afc0*/  @P1 PRMT R0, R35, 0x7632, R0 ;  /* 0x0000763223001816 */ /* 0x000fca0000000000 */
[----:B------:R-:W-:-:S04]  /*3afd0*/  @P1 IMAD.U32 R0, R0, 0x10000, RZ ;  /* 0x0001000000001824 */ /* 0x000fc800078e00ff */
[----:B------:R-:W-:Y:S01]  /*3afe0*/  @P1 FADD.FTZ R74, R74, R0 ;  /* 0x000000004a4a1221 */ /* 0x000fe20000010000 */
[----:B------:R-:W-:-:S07]  /*3aff0*/  SEL R0, RZ, 0x1, P2 ;  /* 0x00000001ff007807 */ /* 0x000fce0001000000 */
.L_x_17714:
[----:B------:R-:W0:Y:S01]  /*3b000*/  LDC.64 R36, c[0x0][0x238] ;  /* 0x00008e00ff247b82 */ /* 0x000e220000000a00 */
[----:B------:R-:W-:Y:S02]  /*3b010*/  F2FP.BF16.F32.PACK_AB R39, R74, R73 ;  /* 0x000000494a27723e */ /* 0x000fe400000010ff */
[----:B------:R-:W-:Y:S02]  /*3b020*/  F2FP.BF16.F32.PACK_AB R38, R72, R71 ;  /* 0x000000474826723e */ /* 0x000fe400000010ff */
[----:B------:R-:W-:Y:S02]  /*3b030*/  SEL R122, RZ, 0x1000000, P5 ;  /* 0x01000000ff7a7807 */ /* 0x000fe40002800000 */
[C---:B------:R-:W-:Y:S02]  /*3b040*/  LOP3.LUT P5, RZ, R8.reuse, 0x1, RZ, 0xc0, !PT ;  /* 0x0000000108ff7812 */ /* 0x040fe400078ac0ff */
[C---:B------:R-:W-:Y:S02]  /*3b050*/  LOP3.LUT P6, RZ, R8.reuse, 0x4, RZ, 0xc0, !PT ;  /* 0x0000000408ff7812 */ /* 0x040fe400078cc0ff */
[----:B------:R-:W-:-:S02]  /*3b060*/  LOP3.LUT P2, RZ, R8, 0x8, RZ, 0xc0, !PT ;  /* 0x0000000808ff7812 */ /* 0x000fc4000784c0ff */
[----:B------:R-:W-:Y:S01]  /*3b070*/  LOP3.LUT P1, RZ, R8, 0x10, RZ, 0xc0, !PT ;  /* 0x0000001008ff7812 */ /* 0x000fe2000782c0ff */
[----:B0-----:R-:W-:Y:S01]  /*3b080*/  IMAD.WIDE.U32 R76, R85, 0x10, R36 ;  /* 0x00000010554c7825 */ /* 0x001fe200078e0024 */
[----:B------:R-:W-:Y:S02]  /*3b090*/  F2FP.BF16.F32.PACK_AB R37, R70, R69 ;  /* 0x000000454625723e */ /* 0x000fe400000010ff */
[----:B------:R-:W-:-:S05]  /*3b0a0*/  F2FP.BF16.F32.PACK_AB R36, R68, R67 ;  /* 0x000000434424723e */ /* 0x000fca00000010ff */
[----:B------:R0:W-:Y:S02]  /*3b0b0*/  STG.E.128 desc[UR10][R76.64], R36 ;  /* 0x000000244c007986 */ /* 0x0001e4000c101d0a */
[----:B0-----:R-:W-:Y:S02]  /*3b0c0*/  SEL R36, RZ, 0x10000, P4 ;  /* 0x00010000ff247807 */ /* 0x001fe40002000000 */
[----:B------:R-:W-:Y:S02]  /*3b0d0*/  SEL R37, RZ, 0x100, P3 ;  /* 0x00000100ff257807 */ /* 0x000fe40001800000 */
[----:B------:R-:W-:Y:S02]  /*3b0e0*/  LOP3.LUT P4, RZ, R8, 0x2, RZ, 0xc0, !PT ;  /* 0x0000000208ff7812 */ /* 0x000fe4000788c0ff */
[----:B------:R-:W-:Y:S02]  /*3b0f0*/  LOP3.LUT R36, R37, R122, R36, 0xfe, !PT ;  /* 0x0000007a25247212 */ /* 0x000fe400078efe24 */
[----:B------:R-:W-:-:S02]  /*3b100*/  SEL R37, RZ, 0x1, P4 ;  /* 0x00000001ff257807 */ /* 0x000fc40002000000 */
[----:B------:R-:W-:-:S03]  /*3b110*/  SEL R38, RZ, 0x1, P6 ;  /* 0x00000001ff267807 */ /* 0x000fc60003000000 */
[----:B------:R-:W-:Y:S01]  /*3b120*/  IMAD.WIDE.U32 R76, R37, 0x1000000, RZ ;  /* 0x01000000254c7825 */ /* 0x000fe200078e00ff */
[----:B------:R-:W-:-:S03]  /*3b130*/  SEL R37, RZ, 0x1, P5 ;  /* 0x00000001ff257807 */ /* 0x000fc60002800000 */
[----:B------:R-:W-:Y:S01]  /*3b140*/  IMAD.WIDE.U32 R38, R38, 0x10000, RZ ;  /* 0x0001000026267825 */ /* 0x000fe200078e00ff */
[----:B------:R-:W-:Y:S02]  /*3b150*/  LOP3.LUT R77, R77, R36, R37, 0xfe, !PT ;  /* 0x000000244d4d7212 */ /* 0x000fe400078efe25 */
[----:B------:R-:W-:-:S05]  /*3b160*/  SEL R36, RZ, 0x1, P2 ;  /* 0x00000001ff247807 */ /* 0x000fca0001000000 */
[----:B------:R-:W-:-:S03]  /*3b170*/  IMAD.WIDE.U32 R36, R36, 0x100, RZ ;  /* 0x0000010024247825 */ /* 0x000fc600078e00ff */
[----:B------:R-:W-:Y:S02]  /*3b180*/  LOP3.LUT R36, R36, R76, R38, 0xfe, !PT ;  /* 0x0000004c24247212 */ /* 0x000fe400078efe26 */
[----:B------:R-:W-:Y:S02]  /*3b190*/  LOP3.LUT R37, R37, R77, R39, 0xfe, !PT ;  /* 0x0000004d25257212 */ /* 0x000fe400078efe27 */
[----:B------:R-:W0:Y:S01]  /*3b1a0*/  LDC.64 R76, c[0x0][0x240] ;  /* 0x00009000ff4c7b82 */ /* 0x000e220000000a00 */
[----:B------:R-:W-:-:S04]  /*3b1b0*/  SEL R38, RZ, 0x1, P1 ;  /* 0x00000001ff267807 */ /* 0x000fc80000800000 */
[----:B------:R-:W-:Y:S01]  /*3b1c0*/  LOP3.LUT R36, R36, R38, RZ, 0xfc, !PT ;  /* 0x0000002624247212 */ /* 0x000fe200078efcff */
[----:B0-----:R-:W-:-:S05]  /*3b1d0*/  IMAD.WIDE.U32 R38, R85, 0x8, R76 ;  /* 0x0000000855267825 */ /* 0x001fca00078e004c */
        /* <DEDUP_REMOVED lines=22> */
.L_x_17722:
[----:B01----:R-:W-:Y:S01]  /*3b340*/  FADD.FTZ R36, RZ, R61 ;  /* 0x0000003dff247221 */ /* 0x003fe20000010000 */
        /* <DEDUP_REMOVED lines=263> */
.L_x_17736:
[----:B------:R2:W-:Y:S04]  /*3c3c0*/  STL [R1+0x52c], R8 ;  /* 0x00052c0801007387 */ /* 0x0005e80000100800 */
[----:B------:R-:W3:Y:S04]  /*3c3d0*/  LDL R124, [R1+0x28c] ;  /* 0x00028c00017c7983 */ /* 0x000ee80000100800 */
[----:B------:R-:W3:Y:S04]  /*3c3e0*/  LDL R122, [R1+0x2bc] ;  /* 0x0002bc00017a7983 */ /* 0x000ee80000100800 */
[----:B--2---:R-:W2:Y:S04]  /*3c3f0*/  LDL R8, [R1+0x280] ;  /* 0x0002800001087983 */ /* 0x004ea80000100800 */
[----:B------:R4:W-:Y:S04]  /*3c400*/  STL [R1+0x528], R7 ;  /* 0x0005280701007387 */ /* 0x0009e80000100800 */
[----:B----4-:R-:W4:Y:S04]  /*3c410*/  LDL R7, [R1+0x29c] ;  /* 0x00029c0001077983 */ /* 0x010f280000100800 */
[----:B------:R0:W-:Y:S04]  /*3c420*/  STL [R1+0x524], R6 ;  /* 0x0005240601007387 */ /* 0x0001e80000100800 */
[----:B0-----:R-:W4:Y:S04]  /*3c430*/  LDL R6, [R1+0x27c] ;  /* 0x00027c0001067983 */ /* 0x001f280000100800 */
        /* <DEDUP_REMOVED lines=9> */
[----:B0-----:R-:W3:Y:S01]  /*3c4d0*/  LDL.LU R0, [R1] ;  /* 0x0000000001007983 */ /* 0x001ee20000300800 */
[----:B-1----:R-:W-:Y:S01]  /*3c4e0*/  FADD.FTZ R36, R39, R36 ;  /* 0x0000002427247221 */ /* 0x002fe20000010000 */
[----:B------:R-:W-:Y:S01]  /*3c4f0*/  FMUL.FTZ R38, R123, R123 ;  /* 0x0000007b7b267220 */ /* 0x000fe20000410000 */
[----:B------:R-:W-:-:S02]  /*3c500*/  PLOP3.LUT P2, PT, PT, PT, UP0, 0x40, 0x0 ;  /* 0x000000000000781c */ /* 0x000fc40003f4e808 */
[----:B------:R-:W-:Y:S02]  /*3c510*/  FFMA.FTZ R76, R36, R76, UR25 ;  /* 0x00000019244c7e23 */ /* 0x000fe4000801004c */
[----:B------:R-:W3:Y:S01]  /*3c520*/  @!P1 LDC.64 R36, c[0x0][0x250] ;  /* 0x00009400ff249b82 */ /* 0x000ee20000000a00 */
[----:B------:R-:W-:-:S07]  /*3c530*/  FSEL R77, R38, RZ, !P2 ;  /* 0x000000ff264d7208 */ /* 0x000fce0005000000 */
[----:B------:R-:W0:Y:S01]  /*3c540*/  @!P1 LDC.64 R38, c[0x0][0x258] ;  /* 0x00009600ff269b82 */ /* 0x000e220000000a00 */
[----:B------:R-:W-:-:S06]  /*3c550*/  FADD.FTZ R76, R76, R77 ;  /* 0x0000004d4c4c7221 */ /* 0x000fcc0000010000 */
[----:B------:R-:W1:Y:S01]  /*3c560*/  MUFU.RSQ R76, R76 ;  /* 0x0000004c004c7308 */ /* 0x000e620000001400 */
[----:B---3--:R-:W-:-:S05]  /*3c570*/  @!P1 IMAD.WIDE R36, R0, 0x4, R36 ;  /* 0x0000000400249825 */ /* 0x008fca00078e0224 */
[----:B------:R0:W-:Y:S02]  /*3c580*/  @!P1 STG.E desc[UR10][R36.64], R123 ;  /* 0x0000007b24009986 */ /* 0x0001e4000c10190a */
[----:B0-----:R-:W-:-:S05]  /*3c590*/  @!P1 IMAD.WIDE R36, R0, 0x4, R38 ;  /* 0x0000000400249825 */ /* 0x001fca00078e0226 */
[----:B-1----:R0:W-:Y:S01]  /*3c5a0*/  @!P1 STG.E desc[UR10][R36.64], R76 ;  /* 0x0000004c24009986 */ /* 0x0021e2000c10190a */
[----:B------:R-:W-:-:S04]  /*3c5b0*/  PLOP3.LUT P1, PT, PT, PT, UP0, 0x40, 0x0 ;  /* 0x000000000000781c */ /* 0x000fc80003f2e808 */
[----:B------:R-:W-:Y:S02]  /*3c5c0*/  FSEL R77, R123, RZ, P1 ;  /* 0x000000ff7b4d7208 */ /* 0x000fe40000800000 */
[----:B------:R-:W3:Y:S03]  /*3c5d0*/  LDL R123, [R1+0x2b8] ;  /* 0x0002b800017b7983 */ /* 0x000ee60000100800 */
[C---:B------:R-:W-:Y:S01]  /*3c5e0*/  FADD.FTZ R38, -R77.reuse, R63 ;  /* 0x0000003f4d267221 */ /* 0x040fe20000010100 */
[C---:B------:R-:W-:Y:S01]  /*3c5f0*/  FADD.FTZ R39, -R77.reuse, R64 ;  /* 0x000000404d277221 */ /* 0x040fe20000010100 */
[C---:B0-----:R-:W-:Y:S01]  /*3c600*/  FADD.FTZ R37, -R77.reuse, R62 ;  /* 0x0000003e4d257221 */ /* 0x041fe20000010100 */
[----:B------:R-:W-:Y:S01]  /*3c610*/  FADD.FTZ R36, -R77, R61 ;  /* 0x0000003d4d247221 */ /* 0x000fe20000010100 */
[C---:B------:R-:W-:Y:S01]  /*3c620*/  FMUL.FTZ R64, R76.reuse, R38 ;  /* 0x000000264c407220 */ /* 0x040fe20000410000 */
[C---:B------:R-:W-:Y:S01]  /*3c630*/  FMUL.FTZ R63, R76.reuse, R39 ;  /* 0x000000274c3f7220 */ /* 0x040fe20000410000 */
[C---:B------:R-:W-:Y:S01]  /*3c640*/  FMUL.FTZ R62, R76.reuse, R37 ;  /* 0x000000254c3e7220 */ /* 0x040fe20000410000 */
[----:B------:R-:W2:Y:S04]  /*3c650*/  LDL R38, [R1+0x2b4] ;  /* 0x0002b40001267983 */ /* 0x000ea80000100800 */
[----:B------:R-:W2:Y:S04]  /*3c660*/  LDL R39, [R1+0x284] ;  /* 0x0002840001277983 */ /* 0x000ea80000100800 */
[----:B------:R-:W3:Y:S01]  /*3c670*/  LDL R37, [R1+0x288] ;  /* 0x0002880001257983 */ /* 0x000ee20000100800 */
[----:B------:R-:W-:-:S03]  /*3c680*/  FMUL.FTZ R61, R76, R36 ;  /* 0x000000244c3d7220 */ /* 0x000fc60000410000 */
[----:B------:R-:W4:Y:S01]  /*3c690*/  LDL R36, [R1+0x2b0] ;  /* 0x0002b00001247983 */ /* 0x000f220000100800 */
[----:B--2---:R-:W-:Y:S01]  /*3c6a0*/  FFMA.FTZ R39, R38, R62, R39 ;  /* 0x0000003e26277223 */ /* 0x004fe20000010027 */
[----:B------:R-:W-:Y:S01]  /*3c6b0*/  FFMA.FTZ R38, R122, R63, R124 ;  /* 0x0000003f7a267223 */ /* 0x000fe2000001007c */
[----:B---3--:R-:W-:Y:S01]  /*3c6c0*/  FFMA.FTZ R37, R123, R64, R37 ;  /* 0x000000407b257223 */ /* 0x008fe20000010025 */
[----:B----4-:R-:W-:-:S04]  /*3c6d0*/  FFMA.FTZ R36, R36, R61, R8 ;  /* 0x0000003d24247223 */ /* 0x010fc80000010008 */
[----:B------:R-:W-:Y:S01]  /*3c6e0*/  F2FP.BF16.F32.PACK_AB R37, R38, R37 ;  /* 0x000000252625723e */ /* 0x000fe200000010ff */
[C---:B------:R-:W-:Y:S01]  /*3c6f0*/  FADD.FTZ R38, -R77.reuse, R57 ;  /* 0x000000394d267221 */ /* 0x040fe20000010100 */
[----:B------:R-:W-:Y:S01]  /*3c700*/  FADD.FTZ R57, -R77, R60 ;  /* 0x0000003c4d397221 */ /* 0x000fe20000010100 */
[----:B------:R0:W5:Y:S01]  /*3c710*/  LDL.LU R8, [R1+0x52c] ;  /* 0x00052c0001087983 */ /* 0x0001620000300800 */
[----:B------:R-:W-:Y:S01]  /*3c720*/  F2FP.BF16.F32.PACK_AB R36, R39, R36 ;  /* 0x000000242724723e */ /* 0x000fe200000010ff */
[C---:B------:R-:W-:Y:S01]  /*3c730*/  FADD.FTZ R39, -R77.reuse, R58 ;  /* 0x0000003a4d277221 */ /* 0x040fe20000010100 */
[C---:B------:R-:W-:Y:S01]  /*3c740*/  FMUL.FTZ R60, R76.reuse, R38 ;  /* 0x000000264c3c7220 */ /* 0x040fe20000410000 */
[----:B------:R-:W2:Y:S04]  /*3c750*/  LDL R58, [R1+0x290] ;  /* 0x00029000013a7983 */ /* 0x000ea80000100800 */
[----:B------:R-:W2:Y:S01]  /*3c760*/  LDL R38, [R1+0x270] ;  /* 0x0002700001267983 */ /* 0x000ea20000100800 */
[C---:B------:R-:W-:Y:S01]  /*3c770*/  FMUL.FTZ R122, R76.reuse, R39 ;  /* 0x000000274c7a7220 */ /* 0x040fe20000410000 */
[----:B------:R-:W-:Y:S01]  /*3c780*/  FADD.FTZ R59, -R77, R59 ;  /* 0x0000003b4d3b7221 */ /* 0x000fe20000010100 */
[----:B------:R-:W-:-:S03]  /*3c790*/  FMUL.FTZ R124, R76, R57 ;  /* 0x000000394c7c7220 */ /* 0x000fc60000410000 */
[----:B------:R-:W-:Y:S01]  /*3c7a0*/  FMUL.FTZ R123, R76, R59 ;  /* 0x0000003b4c7b7220 */ /* 0x000fe20000410000 */
[----:B------:R-:W-:Y:S02]  /*3c7b0*/  IMAD.SHL.U32 R59, R56, 0x10, RZ ;  /* 0x00000010383b7824 */ /* 0x000fe400078e00ff */
[----:B------:R-:W-:Y:S01]  /*3c7c0*/  FFMA.FTZ R57, R7, R124, R6 ;  /* 0x0000007c07397223 */ /* 0x000fe20000010006 */
[----:B------:R-:W-:Y:S01]  /*3c7d0*/  FFMA.FTZ R39, R5, R123, R4 ;  /* 0x0000007b05277223 */ /* 0x000fe20000010004 */
[----:B------:R-:W3:Y:S04]  /*3c7e0*/  LDL R7, [R1+0x248] ;  /* 0x0002480001077983 */ /* 0x000ee80000100800 */
[----:B------:R-:W-:Y:S01]  /*3c7f0*/  F2FP.BF16.F32.PACK_AB R39, R57, R39 ;  /* 0x000000273927723e */ /* 0x000fe200000010ff */
[----:B------:R-:W4:Y:S04]  /*3c800*/  LDL R6, [R1+0x250] ;  /* 0x0002500001067983 */ /* 0x000f280000100800 */
[----:B------:R-:W4:Y:S04]  /*3c810*/  LDL R5, [R1+0x258] ;  /* 0x0002580001057983 */ /* 0x000f280000100800 */
[----:B------:R-:W4:Y:S01]  /*3c820*/  LDL R4, [R1+0x24c] ;  /* 0x00024c0001047983 */ /* 0x000f220000100800 */
[----:B--2---:R-:W-:Y:S01]  /*3c830*/  FFMA.FTZ R38, R58, R60, R38 ;  /* 0x0000003c3a267223 */ /* 0x004fe20000010026 */
[----:B------:R-:W-:-:S02]  /*3c840*/  FFMA.FTZ R58, R3, R122, R2 ;  /* 0x0000007a033a7223 */ /* 0x000fc40000010002 */
[----:B------:R-:W2:Y:S03]  /*3c850*/  LDL R3, [R1+0x244] ;  /* 0x0002440001037983 */ /* 0x000ea60000100800 */
[----:B------:R-:W-:Y:S01]  /*3c860*/  F2FP.BF16.F32.PACK_AB R38, R58, R38 ;  /* 0x000000263a26723e */ /* 0x000fe200000010ff */
[----:B------:R-:W2:Y:S01]  /*3c870*/  LDL R2, [R1+0x504] ;  /* 0x0005040001027983 */ /* 0x000ea20000100800 */
[----:B------:R-:W-:Y:S02]  /*3c880*/  SHF.R.U32.HI R58, RZ, 0x1c, R56 ;  /* 0x0000001cff3a7819 */ /* 0x000fe40000011638 */
[----:B------:R-:W-:-:S04]  /*3c890*/  IADD3 R56, P1, R59, UR20, RZ ;  /* 0x000000143b387c10 */ /* 0x000fc8000ff3e0ff */
[----:B------:R-:W-:-:S05]  /*3c8a0*/  IADD3.X R57, R58, UR21, RZ, P1, !PT ;  /* 0x000000153a397c10 */ /* 0x000fca0008ffe4ff */
        /* <DEDUP_REMOVED lines=8> */
[----:B------:R0:W5:Y:S01]  /*3c930*/  LDL.LU R7, [R1+0x528] ;  /* 0x0005280001077983 */ /* 0x0001620000300800 */
[----:B----4-:R-:W-:-:S03]  /*3c940*/  FFMA.FTZ R38, R38, R60, R6 ;  /* 0x0000003c26267223 */ /* 0x010fc60000010006 */
[----:B------:R-:W3:Y:S04]  /*3c950*/  LDL R64, [R1+0x254] ;  /* 0x0002540001407983 */ /* 0x000ee80000100800 */
[----:B------:R0:W5:Y:S04]  /*3c960*/  LDL.LU R6, [R1+0x524] ;  /* 0x0005240001067983 */ /* 0x0001680000300800 */
[----:B------:R-:W4:Y:S01]  /*3c970*/  LDL R60, [R1+0x25c] ;  /* 0x00025c00013c7983 */ /* 0x000f220000100800 */
[----:B--2---:R-:W-:-:S03]  /*3c980*/  FFMA.FTZ R39, R39, R123, R5 ;  /* 0x0000007b27277223 */ /* 0x004fc60000010005 */
[----:B------:R0:W5:Y:S01]  /*3c990*/  LDL.LU R5, [R1+0x520] ;  /* 0x0005200001057983 */ /* 0x0001620000300800 */
[----:B------:R-:W-:-:S03]  /*3c9a0*/  FFMA.FTZ R57, R57, R63, R4 ;  /* 0x0000003f39397223 */ /* 0x000fc60000010004 */
[----:B------:R-:W2:Y:S01]  /*3c9b0*/  LDL R123, [R1+0x3d0] ;  /* 0x0003d000017b7983 */ /* 0x000ea20000100800 */
[----:B---3--:R-:W-:-:S03]  /*3c9c0*/  FFMA.FTZ R56, R56, R122, R64 ;  /* 0x0000007a38387223 */ /* 0x008fc60000010040 */
[----:B------:R-:W3:Y:S04]  /*3c9d0*/  LDL R122, [R1+0x500] ;  /* 0x00050000017a7983 */ /* 0x000ee80000100800 */
[----:B------:R-:W2:Y:S01]  /*3c9e0*/  LDL R64, [R1+0x264] ;  /* 0x0002640001407983 */ /* 0x000ea20000100800 */
[----:B----4-:R-:W-:-:S03]  /*3c9f0*/  FFMA.FTZ R36, R36, R124, R60 ;  /* 0x0000007c24247223 */ /* 0x010fc6000001003c */
[----:B------:R-:W2:Y:S04]  /*3ca00*/  LDL R124, [R1+0x260] ;  /* 0x00026000017c7983 */ /* 0x000ea80000100800 */
[----:B------:R-:W4:Y:S04]  /*3ca10*/  LDL R60, [R1+0x3d4] ;  /* 0x0003d400013c7983 */ /* 0x000f280000100800 */
[----:B------:R0:W5:Y:S04]  /*3ca20*/  LDL.LU R4, [R1+0x51c] ;  /* 0x00051c0001047983 */ /* 0x0001680000300800 */
[----:B------:R-:W3:Y:S01]  /*3ca30*/  LDL R63, [R1+0x240] ;  /* 0x00024000013f7983 */ /* 0x000ee20000100800 */
[----:B------:R-:W-:-:S02]  /*3ca40*/  F2FP.BF16.F32.PACK_AB R39, R36, R39 ;  /* 0x000000272427723e */ /* 0x000fc400000010ff */
[----:B------:R-:W-:Y:S01]  /*3ca50*/  F2FP.BF16.F32.PACK_AB R37, R57, R37 ;  /* 0x000000253925723e */ /* 0x000fe200000010ff */
[----:B------:R-:W-:Y:S02]  /*3ca60*/  FFMA.FTZ R57, R2, R62, R3 ;  /* 0x0000003e02397223 */ /* 0x000fe40000010003 */
[----:B------:R-:W4:Y:S04]  /*3ca70*/  LDL R3, [R1+0x26c] ;  /* 0x00026c0001037983 */ /* 0x000f280000100800 */
[----:B------:R-:W4:Y:S01]  /*3ca80*/  LDL R2, [R1+0x3dc] ;  /* 0x0003dc0001027983 */ /* 0x000f220000100800 */
[----:B------:R-:W-:Y:S02]  /*3ca90*/  F2FP.BF16.F32.PACK_AB R38, R56, R38 ;  /* 0x000000263826723e */ /* 0x000fe400000010ff */
[----:B------:R-:W-:Y:S01]  /*3caa0*/  IADD3 R56, P1, R59, UR4, RZ ;  /* 0x000000043b387c10 */ /* 0x000fe2000ff3e0ff */
[----:B---3--:R-:W-:-:S02]  /*3cab0*/  FFMA.FTZ R36, R122, R61, R63 ;  /* 0x0000003d7a247223 */ /* 0x008fc4000001003f */
[----:B------:R-:W3:Y:S04]  /*3cac0*/  LDL R63, [R1+0x268] ;  /* 0x00026800013f7983 */ /* 0x000ee80000100800 */
[----:B------:R-:W3:Y:S01]  /*3cad0*/  LDL R61, [R1+0x3d8] ;  /* 0x0003d800013d7983 */ /* 0x000ee20000100800 */
[----:B------:R-:W-:Y:S02]  /*3cae0*/  F2FP.BF16.F32.PACK_AB R36, R57, R36 ;  /* 0x000000243924723e */ /* 0x000fe400000010ff */
[----:B------:R-:W-:-:S05]  /*3caf0*/  IADD3.X R57, R58, UR5, RZ, P1, !PT ;  /* 0x000000053a397c10 */ /* 0x000fca0008ffe4ff */
[----:B------:R1:W-:Y:S02]  /*3cb00*/  STG.E.128 desc[UR10][R56.64], R36 ;  /* 0x0000002438007986 */ /* 0x0003e4000c101d0a */
[C---:B-1----:R-:W-:Y:S01]  /*3cb10*/  FADD.FTZ R36, -R77.reuse, R90 ;  /* 0x0000005a4d247221 */ /* 0x042fe20000010100 */
[C---:B------:R-:W-:Y:S01]  /*3cb20*/  FADD.FTZ R37, -R77.reuse, R89 ;  /* 0x000000594d257221 */ /* 0x040fe20000010100 */
[C---:B------:R-:W-:Y:S01]  /*3cb30*/  FADD.FTZ R38, -R77.reuse, R86 ;  /* 0x000000564d267221 */ /* 0x040fe20000010100 */
[C---:B------:R-:W-:Y:S01]  /*3cb40*/  FADD.FTZ R39, -R77.reuse, R55 ;  /* 0x000000374d277221 */ /* 0x040fe20000010100 */
[C---:B------:R-:W-:Y:S01]  /*3cb50*/  FMUL.FTZ R59, R76.reuse, R36 ;  /* 0x000000244c3b7220 */ /* 0x040fe20000410000 */
[----:B------:R-:W-:Y:S01]  /*3cb60*/  FMUL.FTZ R58, R76, R37 ;  /* 0x000000254c3a7220 */ /* 0x000fe20000410000 */
[C---:B------:R-:W-:Y:S01]  /*3cb70*/  FADD.FTZ R57, -R77.reuse, R83 ;  /* 0x000000534d397221 */ /* 0x040fe20000010100 */
[----:B------:R-:W-:Y:S01]  /*3cb80*/  FADD.FTZ R56, -R77, R84 ;  /* 0x000000544d387221 */ /* 0x000fe20000010100 */
[----:B--2---:R-:W-:Y:S01]  /*3cb90*/  FFMA.FTZ R36, R123, R59, R124 ;  /* 0x0000003b7b247223 */ /* 0x004fe2000001007c */
[----:B----4-:R-:W-:Y:S01]  /*3cba0*/  FFMA.FTZ R37, R60, R58, R64 ;  /* 0x0000003a3c257223 */ /* 0x010fe20000010040 */
[C---:B------:R-:W-:Y:S01]  /*3cbb0*/  FMUL.FTZ R60, R76.reuse, R38 ;  /* 0x000000264c3c7220 */ /* 0x040fe20000410000 */
[----:B------:R-:W-:Y:S01]  /*3cbc0*/  FMUL.FTZ R55, R76, R39 ;  /* 0x000000274c377220 */ /* 0x000fe20000410000 */
[----:B------:R-:W2:Y:S01]  /*3cbd0*/  LDL R124, [R1+0x3b8] ;  /* 0x0003b800017c7983 */ /* 0x000ea20000100800 */
[----:B------:R-:W1:Y:S01]  /*3cbe0*/  LDC.64 R122, c[0x0][0x2b8] ;  /* 0x0000ae00ff7a7b82 */ /* 0x000e620000000a00 */
[----:B------:R-:W-:Y:S01]  /*3cbf0*/  F2FP.BF16.F32.PACK_AB R36, R37, R36 ;  /* 0x000000242524723e */ /* 0x000fe200000010ff */
[----:B------:R-:W-:Y:S01]  /*3cc00*/  FFMA.FTZ R38, R2, R55, R3 ;  /* 0x0000003702267223 */ /* 0x000fe20000010003 */
[----:B------:R-:W-:Y:S01]  /*3cc10*/  FADD.FTZ R39, -R77, R87 ;  /* 0x000000574d277221 */ /* 0x000fe20000010100 */
[C---:B------:R-:W-:Y:S01]  /*3cc20*/  FMUL.FTZ R64, R76.reuse, R57 ;  /* 0x000000394c407220 */ /* 0x040fe20000410000 */
[----:B------:R-:W4:Y:S02]  /*3cc30*/  LDL R90, [R1+0x23c] ;  /* 0x00023c00015a7983 */ /* 0x000f240000100800 */
[----:B------:R-:W-:-:S02]  /*3cc40*/  FMUL.FTZ R62, R76, R39 ;  /* 0x000000274c3e7220 */ /* 0x000fc40000410000 */
[----:B------:R-:W2:Y:S04]  /*3cc50*/  LDL R57, [R1+0x230] ;  /* 0x0002300001397983 */ /* 0x000ea80000100800 */
[----:B------:R-:W4:Y:S04]  /*3cc60*/  LDL R39, [R1+0x3b4] ;  /* 0x0003b40001277983 */ /* 0x000f280000100800 */
[----:B------:R-:W4:Y:S04]  /*3cc70*/  LDL R89, [R1+0x3bc] ;  /* 0x0003bc0001597983 */ /* 0x000f280000100800 */
[----:B------:R-:W4:Y:S04]  /*3cc80*/  LDL R3, [R1+0x228] ;  /* 0x0002280001037983 */ /* 0x000f280000100800 */
[----:B------:R-:W4:Y:S04]  /*3cc90*/  LDL R86, [R1+0x224] ;  /* 0x0002240001567983 */ /* 0x000f280000100800 */
[----:B------:R-:W4:Y:S04]  /*3cca0*/  LDL R2, [R1+0x4d4] ;  /* 0x0004d40001027983 */ /* 0x000f280000100800 */
[----:B------:R-:W4:Y:S04]  /*3ccb0*/  LDL R87, [R1+0x4d0] ;  /* 0x0004d00001577983 */ /* 0x000f280000100800 */
[----:B------:R-:W4:Y:S04]  /*3ccc0*/  LDL R84, [R1+0x220] ;  /* 0x0002200001547983 */ /* 0x000f280000100800 */
[----:B------:R-:W4:Y:S01]  /*3ccd0*/  LDL R83, [R1+0x4e8] ;  /* 0x0004e80001537983 */ /* 0x000f220000100800 */
[----:B---3--:R-:W-:-:S05]  /*3cce0*/  FFMA.FTZ R37, R61, R60, R63 ;  /* 0x0000003c3d257223 */ /* 0x008fca000001003f */
[----:B------:R-:W-:Y:S01]  /*3ccf0*/  F2FP.BF16.F32.PACK_AB R37, R38, R37 ;  /* 0x000000252625723e */ /* 0x000fe200000010ff */
[----:B------:R-:W-:Y:S01]  /*3cd00*/  FADD.FTZ R38, -R77, R88 ;  /* 0x000000584d267221 */ /* 0x000fe20000010100 */
[C---:B------:R-:W-:Y:S01]  /*3cd10*/  FMUL.FTZ R63, R76.reuse, R56 ;  /* 0x000000384c3f7220 */ /* 0x040fe20000410000 */
[----:B------:R-:W3:Y:S02]  /*3cd20*/  LDL R88, [R1+0x238] ;  /* 0x0002380001587983 */ /* 0x000ee40000100800 */
[----:B------:R-:W-:Y:S02]  /*3cd30*/  FMUL.FTZ R61, R76, R38 ;  /* 0x000000264c3d7220 */ /* 0x000fe40000410000 */
[----:B------:R-:W2:Y:S04]  /*3cd40*/  LDL R38, [R1+0x3b0] ;  /* 0x0003b00001267983 */ /* 0x000ea80000100800 */
[----:B------:R-:W4:Y:S01]  /*3cd50*/  LDL R56, [R1+0x234] ;  /* 0x0002340001387983 */ /* 0x000f220000100800 */
[----:B--2---:R-:W-:Y:S01]  /*3cd60*/  FFMA.FTZ R38, R38, R61, R57 ;  /* 0x0000003d26267223 */ /* 0x004fe20000010039 */
[----:B----4-:R-:W-:Y:S01]  /*3cd70*/  FFMA.FTZ R57, R39, R62, R56 ;  /* 0x0000003e27397223 */ /* 0x010fe20000010038 */
[----:B---3--:R-:W-:Y:S01]  /*3cd80*/  FFMA.FTZ R39, R124, R63, R88 ;  /* 0x0000003f7c277223 */ /* 0x008fe20000010058 */
[----:B------:R-:W-:Y:S01]  /*3cd90*/  FFMA.FTZ R56, R89, R64, R90 ;  /* 0x0000004059387223 */ /* 0x000fe2000001005a */
[----:B------:R-:W2:Y:S02]  /*3cda0*/  LDL R124, [R1+0x21c] ;  /* 0x00021c00017c7983 */ /* 0x000ea40000100800 */
[----:B------:R-:W-:-:S02]  /*3cdb0*/  F2FP.BF16.F32.PACK_AB R38, R57, R38 ;  /* 0x000000263926723e */ /* 0x000fc400000010ff */
[----:B------:R-:W-:Y:S01]  /*3cdc0*/  F2FP.BF16.F32.PACK_AB R39, R56, R39 ;  /* 0x000000273827723e */ /* 0x000fe200000010ff */
[----:B-1----:R-:W-:Y:S01]  /*3cdd0*/  IMAD.WIDE.U32 R56, R118, 0x10, R122 ;  /* 0x0000001076387825 */ /* 0x002fe200078e007a */
[----:B------:R-:W2:Y:S01]  /*3cde0*/  LDL R90, [R1+0x4ec] ;  /* 0x0004ec00015a7983 */ /* 0x000ea20000100800 */
[----:B------:R-:W1:Y:S03]  /*3cdf0*/  LDC.64 R122, c[0x0][0x2c0] ;  /* 0x0000b000ff7a7b82 */ /* 0x000e660000000a00 */
[----:B------:R3:W-:Y:S04]  /*3ce00*/  STG.E.128 desc[UR10][R56.64], R36 ;  /* 0x0000002438007986 */ /* 0x0007e8000c101d0a */
[----:B------:R-:W4:Y:S04]  /*3ce10*/  LDL R89, [R1+0x214] ;  /* 0x0002140001597983 */ /* 0x000f280000100800 */
[----:B------:R-:W4:Y:S04]  /*3ce20*/  LDL R88, [R1+0x4e4] ;  /* 0x0004e40001587983 */ /* 0x000f280000100800 */
[----:B---3--:R-:W3:Y:S04]  /*3ce30*/  LDL R39, [R1+0x4d8] ;  /* 0x0004d80001277983 */ /* 0x008ee80000100800 */
[----:B------:R-:W2:Y:S04]  /*3ce40*/  LDL R36, [R1+0x22c] ;  /* 0x00022c0001247983 */ /* 0x000ea80000100800 */
[----:B------:R-:W2:Y:S04]  /*3ce50*/  LDL R37, [R1+0x4dc] ;  /* 0x0004dc0001257983 */ /* 0x000ea80000100800 */
[----:B------:R-:W4:Y:S04]  /*3ce60*/  LDL R38, [R1+0x210] ;  /* 0x0002100001267983 */ /* 0x000f280000100800 */
[----:B------:R-:W4:Y:S04]  /*3ce70*/  LDL R56, [R1+0x4e0] ;  /* 0x0004e00001387983 */ /* 0x000f280000100800 */
[----:B------:R-:W4:Y:S01]  /*3ce80*/  LDL R57, [R1+0x218] ;  /* 0x0002180001397983 */ /* 0x000f220000100800 */
[----:B---3--:R-:W-:-:S03]  /*3ce90*/  FFMA.FTZ R39, R39, R63, R3 ;  /* 0x0000003f27277223 */ /* 0x008fc60000010003 */
[----:B------:R0:W5:Y:S04]  /*3cea0*/  LDL.LU R3, [R1+0x518] ;  /* 0x0005180001037983 */ /* 0x0001680000300800 */
[----:B------:R-:W3:Y:S01]  /*3ceb0*/  LDL R63, [R1+0x3a8] ;  /* 0x0003a800013f7983 */ /* 0x000ee20000100800 */
[----:B--2---:R-:W-:-:S03]  /*3cec0*/  FFMA.FTZ R36, R37, R64, R36 ;  /* 0x0000004025247223 */ /* 0x004fc60000010024 */
[----:B------:R-:W3:Y:S02]  /*3ced0*/  LDL R64, [R1+0x208] ;  /* 0x0002080001407983 */ /* 0x000ee40000100800 */
[----:B------:R-:W-:Y:S01]  /*3cee0*/  F2FP.BF16.F32.PACK_AB R39, R36, R39 ;  /* 0x000000272427723e */ /* 0x000fe200000010ff */
[----:B----4-:R-:W-:Y:S01]  /*3cef0*/  FFMA.FTZ R36, R56, R59, R38 ;  /* 0x0000003b38247223 */ /* 0x010fe20000010026 */
[----:B------:R-:W-:Y:S01]  /*3cf00*/  FFMA.FTZ R38, R87, R61, R84 ;  /* 0x0000003d57267223 */ /* 0x000fe20000010054 */
[----:B------:R-:W-:Y:S01]  /*3cf10*/  FFMA.FTZ R56, R2, R62, R86 ;  /* 0x0000003e02387223 */ /* 0x000fe20000010056 */
[----:B------:R-:W2:Y:S01]  /*3cf20*/  LDL R87, [R1+0x200] ;  /* 0x0002000001577983 */ /* 0x000ea20000100800 */
[----:B------:R-:W-:-:S03]  /*3cf30*/  FFMA.FTZ R37, R83, R60, R57 ;  /* 0x0000003c53257223 */ /* 0x000fc60000010039 */
[----:B------:R-:W2:Y:S04]  /*3cf40*/  LDL R86, [R1+0x3a0] ;  /* 0x0003a00001567983 */ /* 0x000ea80000100800 */
[----:B------:R-:W4:Y:S04]  /*3cf50*/  LDL R84, [R1+0x204] ;  /* 0x0002040001547983 */ /* 0x000f280000100800 */
[----:B------:R-:W4:Y:S04]  /*3cf60*/  LDL R83, [R1+0x3a4] ;  /* 0x0003a40001537983 */ /* 0x000f280000100800 */
[----:B------:R-:W4:Y:S04]  /*3cf70*/  LDL R61, [R1+0x20c] ;  /* 0x00020c00013d7983 */ /* 0x000f280000100800 */
[----:B------:R-:W4:Y:S01]  /*3cf80*/  LDL R2, [R1+0x3ac] ;  /* 0x0003ac0001027983 */ /* 0x000f220000100800 */
[----:B------:R-:W-:Y:S01]  /*3cf90*/  FFMA.FTZ R55, R90, R55, R124 ;  /* 0x000000375a377223 */ /* 0x000fe2000001007c */
[----:B------:R-:W-:Y:S01]  /*3cfa0*/  FFMA.FTZ R58, R88, R58, R89 ;  /* 0x0000003a583a7223 */ /* 0x000fe20000010059 */
[----:B------:R-:W-:Y:S01]  /*3cfb0*/  F2FP.BF16.F32.PACK_AB R38, R56, R38 ;  /* 0x000000263826723e */ /* 0x000fe200000010ff */
[----:B-1----:R-:W-:Y:S01]  /*3cfc0*/  IMAD.WIDE.U32 R56, R118, 0x10, R122 ;  /* 0x0000001076387825 */ /* 0x002fe200078e007a */
[----:B------:R-:W4:Y:S01]  /*3cfd0*/  LDL R124, [R1+0x1ec] ;  /* 0x0001ec00017c7983 */ /* 0x000f220000100800 */
[----:B------:R-:W-:-:S02]  /*3cfe0*/  F2FP.BF16.F32.PACK_AB R37, R55, R37 ;  /* 0x000000253725723e */ /* 0x000fc400000010ff */
[----:B------:R-:W-:Y:S01]  /*3cff0*/  F2FP.BF16.F32.PACK_AB R36, R58, R36 ;  /* 0x000000243a24723e */ /* 0x000fe200000010ff */
[----:B------:R-:W4:Y:S04]  /*3d000*/  LDL R118, [R1+0x4bc] ;  /* 0x0004bc0001767983 */ /* 0x000f280000100800 */
[----:B------:R1:W-:Y:S04]  /*3d010*/  STG.E.128 desc[UR10][R56.64], R36 ;  /* 0x0000002438007986 */ /* 0x0003e8000c101d0a */
[----:B------:R-:W4:Y:S04]  /*3d020*/  LDL R90, [R1+0x1e0] ;  /* 0x0001e000015a7983 */ /* 0x000f280000100800 */
[----:B------:R-:W4:Y:S04]  /*3d030*/  LDL R89, [R1+0x4b0] ;  /* 0x0004b00001597983 */ /* 0x000f280000100800 */
[----:B------:R-:W4:Y:S01]  /*3d040*/  LDL R88, [R1+0x1e4] ;  /* 0x0001e40001587983 */ /* 0x000f220000100800 */
[C---:B-1----:R-:W-:Y:S01]  /*3d050*/  FADD.FTZ R36, -R77.reuse, R103 ;  /* 0x000000674d247221 */ /* 0x042fe20000010100 */
[C---:B------:R-:W-:Y:S01]  /*3d060*/  FADD.FTZ R37, -R77.reuse, R102 ;  /* 0x000000664d257221 */ /* 0x040fe20000010100 */
[C---:B------:R-:W-:Y:S01]  /*3d070*/  FADD.FTZ R38, -R77.reuse, R97 ;  /* 0x000000614d267221 */ /* 0x040fe20000010100 */
[C---:B------:R-:W-:Y:S01]  /*3d080*/  FADD.FTZ R39, -R77.reuse, R95 ;  /* 0x0000005f4d277221 */ /* 0x040fe20000010100 */
[C---:B------:R-:W-:Y:S01]  /*3d090*/  FMUL.FTZ R59, R76.reuse, R36 ;  /* 0x000000244c3b7220 */ /* 0x040fe20000410000 */
[C---:B------:R-:W-:Y:S01]  /*3d0a0*/  FMUL.FTZ R58, R76.reuse, R37 ;  /* 0x000000254c3a7220 */ /* 0x040fe20000410000 */
[C---:B------:R-:W-:Y:S01]  /*3d0b0*/  FMUL.FTZ R60, R76.reuse, R38 ;  /* 0x000000264c3c7220 */ /* 0x040fe20000410000 */
[----:B------:R-:W-:Y:S01]  /*3d0c0*/  FMUL.FTZ R55, R76, R39 ;  /* 0x000000274c377220 */ /* 0x000fe20000410000 */
[C---:B------:R-:W-:Y:S01]  /*3d0d0*/  FADD.FTZ R56, -R77.reuse, R94 ;  /* 0x0000005e4d387221 */ /* 0x040fe20000010100 */
[----:B------:R-:W-:Y:S01]  /*3d0e0*/  FADD.FTZ R57, -R77, R93 ;  /* 0x0000005d4d397221 */ /* 0x000fe20000010100 */
[----:B------:R-:W4:Y:S04]  /*3d0f0*/  LDL R94, [R1+0x394] ;  /* 0x00039400015e7983 */ /* 0x000f280000100800 */
[----:B------:R-:W4:Y:S04]  /*3d100*/  LDL R93, [R1+0x1f4] ;  /* 0x0001f400015d7983 */ /* 0x000f280000100800 */
[----:B------:R-:W4:Y:S04]  /*3d110*/  LDL R97, [R1+0x1d8] ;  /* 0x0001d80001617983 */ /* 0x000f280000100800 */
[----:B------:R-:W4:Y:S04]  /*3d120*/  LDL R95, [R1+0x4c8] ;  /* 0x0004c800015f7983 */ /* 0x000f280000100800 */
[----:B------:R-:W4:Y:S04]  /*3d130*/  LDL R103, [R1+0x1d0] ;  /* 0x0001d00001677983 */ /* 0x000f280000100800 */
[----:B------:R-:W4:Y:S01]  /*3d140*/  LDL R102, [R1+0x4c0] ;  /* 0x0004c00001667983 */ /* 0x000f220000100800 */
[----:B---3--:R-:W-:Y:S01]  /*3d150*/  FFMA.FTZ R37, R63, R60, R64 ;  /* 0x0000003c3f257223 */ /* 0x008fe20000010040 */
[----:B--2---:R-:W-:-:S02]  /*3d160*/  FFMA.FTZ R36, R86, R59, R87 ;  /* 0x0000003b56247223 */ /* 0x004fc40000010057 */
[----:B------:R-:W2:Y:S01]  /*3d170*/  LDL R86, [R1+0x1f8] ;  /* 0x0001f80001567983 */ /* 0x000ea20000100800 */
[----:B----4-:R-:W-:Y:S01]  /*3d180*/  FFMA.FTZ R39, R83, R58, R84 ;  /* 0x0000003a53277223 */ /* 0x010fe20000010054 */
[----:B------:R-:W-:-:S04]  /*3d190*/  FFMA.FTZ R38, R2, R55, R61 ;  /* 0x0000003702267223 */ /* 0x000fc8000001003d */
[----:B------:R-:W-:Y:S01]  /*3d1a0*/  F2FP.BF16.F32.PACK_AB R36, R39, R36 ;  /* 0x000000242724723e */ /* 0x000fe200000010ff */
[C---:B------:R-:W-:Y:S01]  /*3d1b0*/  FADD.FTZ R39, -R77.reuse, R100 ;  /* 0x000000644d277221 */ /* 0x040fe20000010100 */
[----:B------:R-:W2:Y:S01]  /*3d1c0*/  LDL R84, [R1+0x398] ;  /* 0x0003980001547983 */ /* 0x000ea20000100800 */
[----:B------:R-:W-:Y:S01]  /*3d1d0*/  F2FP.BF16.F32.PACK_AB R37, R38, R37 ;  /* 0x000000252625723e */ /* 0x000fe200000010ff */
[----:B------:R-:W-:Y:S01]  /*3d1e0*/  FADD.FTZ R38, -R77, R101 ;  /* 0x000000654d267221 */ /* 0x000fe20000010100 */
[C---:B------:R-:W-:Y:S01]  /*3d1f0*/  FMUL.FTZ R62, R76.reuse, R39 ;  /* 0x000000274c3e7220 */ /* 0x040fe20000410000 */
[----:B------:R-:W3:Y:S02]  /*3d200*/  LDL R83, [R1+0x1fc] ;  /* 0x0001fc0001537983 */ /* 0x000ee40000100800 */
[C---:B------:R-:W-:Y:S02]  /*3d210*/  FMUL.FTZ R61, R76.reuse, R38 ;  /* 0x000000264c3d7220 */ /* 0x040fe40000410000 */
[----:B------:R-:W4:Y:S04]  /*3d220*/  LDL R38, [R1+0x390] ;  /* 0x0003900001267983 */ /* 0x000f280000100800 */
[----:B------:R-:W4:Y:S04]  /*3d230*/  LDL R39, [R1+0x1f0] ;  /* 0x0001f00001277983 */ /* 0x000f280000100800 */
[----:B------:R-:W3:Y:S04]  /*3d240*/  LDL R2, [R1+0x39c] ;  /* 0x00039c0001027983 */ /* 0x000ee80000100800 */
[----:B------:R-:W3:Y:S04]  /*3d250*/  LDL R101, [R1+0x4b8] ;  /* 0x0004b80001657983 */ /* 0x000ee80000100800 */
[----:B------:R-:W3:Y:S01]  /*3d260*/  LDL R100, [R1+0x1e8] ;  /* 0x0001e80001647983 */ /* 0x000ee20000100800 */
[C---:B------:R-:W-:Y:S01]  /*3d270*/  FMUL.FTZ R64, R76.reuse, R56 ;  /* 0x000000384c407220 */ /* 0x040fe20000410000 */
[----:B------:R-:W-:-:S02]  /*3d280*/  FMUL.FTZ R63, R76, R57 ;  /* 0x000000394c3f7220 */ /* 0x000fc40000410000 */
[----:B------:R-:W3:Y:S01]  /*3d290*/  LDL R87, [R1+0x4b4] ;  /* 0x0004b40001577983 */ /* 0x000ee20000100800 */
[----:B------:R-:W-:-:S03]  /*3d2a0*/  FFMA.FTZ R57, R94, R62, R93 ;  /* 0x0000003e5e397223 */ /* 0x000fc6000001005d */
[----:B------:R-:W3:Y:S04]  /*3d2b0*/  LDL R93, [R1+0x38c] ;  /* 0x00038c00015d7983 */ /* 0x000ee80000100800 */
[----:B------:R-:W3:Y:S01]  /*3d2c0*/  LDL R94, [R1+0x384] ;  /* 0x00038400015e7983 */ /* 0x000ee20000100800 */
[----:B----4-:R-:W-:Y:S01]  /*3d2d0*/  FFMA.FTZ R38, R38, R61, R39 ;  /* 0x0000003d26267223 */ /* 0x010fe20000010027 */
[----:B--2---:R-:W-:Y:S02]  /*3d2e0*/  FFMA.FTZ R39, R84, R64, R86 ;  /* 0x0000004054277223 */ /* 0x004fe40000010056 */
[----:B------:R-:W2:Y:S01]  /*3d2f0*/  LDL R86, [R1+0x1dc] ;  /* 0x0001dc0001567983 */ /* 0x000ea20000100800 */
[----:B---3--:R-:W-:-:S03]  /*3d300*/  FFMA.FTZ R56, R2, R63, R83 ;  /* 0x0000003f02387223 */ /* 0x008fc60000010053 */
[----:B------:R-:W2:Y:S04]  /*3d310*/  LDL R84, [R1+0x4cc] ;  /* 0x0004cc0001547983 */ /* 0x000ea80000100800 */
[----:B------:R-:W3:Y:S04]  /*3d320*/  LDL R83, [R1+0x1d4] ;  /* 0x0001d40001537983 */ /* 0x000ee80000100800 */
[----:B------:R-:W3:Y:S01]  /*3d330*/  LDL R2, [R1+0x4c4] ;  /* 0x0004c40001027983 */ /* 0x000ee20000100800 */
[----:B------:R-:W-:Y:S02]  /*3d340*/  F2FP.BF16.F32.PACK_AB R38, R57, R38 ;  /* 0x000000263926723e */ /* 0x000fe400000010ff */
[----:B------:R-:W-:-:S02]  /*3d350*/  F2FP.BF16.F32.PACK_AB R39, R56, R39 ;  /* 0x000000273827723e */ /* 0x000fc400000010ff */
[----:B------:R-:W1:Y:S02]  /*3d360*/  LDC.64 R56, c[0x0][0x2b8] ;  /* 0x0000ae00ff387b82 */ /* 0x000e640000000a00 */
[----:B-1----:R-:W-:-:S05]  /*3d370*/  IMAD.WIDE.U32 R56, R119, 0x10, R56 ;  /* 0x0000001077387825 */ /* 0x002fca00078e0038 */
[----:B------:R1:W-:Y:S02]  /*3d380*/  STG.E.128 desc[UR10][R56.64], R36 ;  /* 0x0000002438007986 */ /* 0x0003e4000c101d0a */
[----:B-1----:R-:W-:Y:S01]  /*3d390*/  FFMA.FTZ R39, R101, R64, R100 ;  /* 0x0000004065277223 */ /* 0x002fe20000010064 */
[----:B------:R-:W-:Y:S01]  /*3d3a0*/  FFMA.FTZ R36, R118, R63, R124 ;  /* 0x0000003f76247223 */ /* 0x000fe2000001007c */
[----:B------:R-:W-:Y:S01]  /*3d3b0*/  FFMA.FTZ R37, R95, R60, R97 ;  /* 0x0000003c5f257223 */ /* 0x000fe20000010061 */
[----:B------:R-:W-:Y:S01]  /*3d3c0*/  FFMA.FTZ R38, R89, R61, R90 ;  /* 0x0000003d59267223 */ /* 0x000fe2000001005a */
[----:B------:R-:W4:Y:S04]  /*3d3d0*/  LDL R100, [R1+0x1c0] ;  /* 0x0001c00001647983 */ /* 0x000f280000100800 */
[----:B------:R-:W4:Y:S04]  /*3d3e0*/  LDL R97, [R1+0x380] ;  /* 0x0003800001617983 */ /* 0x000f280000100800 */
[----:B------:R-:W4:Y:S04]  /*3d3f0*/  LDL R95, [R1+0x1c4] ;  /* 0x0001c400015f7983 */ /* 0x000f280000100800 */
[----:B------:R-:W4:Y:S04]  /*3d400*/  LDL R64, [R1+0x1c8] ;  /* 0x0001c80001407983 */ /* 0x000f280000100800 */
[----:B------:R-:W4:Y:S04]  /*3d410*/  LDL R63, [R1+0x388] ;  /* 0x00038800013f7983 */ /* 0x000f280000100800 */
[----:B------:R-:W4:Y:S01]  /*3d420*/  LDL R61, [R1+0x1cc] ;  /* 0x0001cc00013d7983 */ /* 0x000f220000100800 */
[----:B------:R-:W-:-:S03]  /*3d430*/  FFMA.FTZ R56, R87, R62, R88 ;  /* 0x0000003e57387223 */ /* 0x000fc60000010058 */
[----:B------:R-:W4:Y:S04]  /*3d440*/  LDL R90, [R1+0x1b0] ;  /* 0x0001b000015a7983 */ /* 0x000f280000100800 */
[----:B------:R-:W4:Y:S04]  /*3d450*/  LDL R89, [R1+0x370] ;  /* 0x0003700001597983 */ /* 0x000f280000100800 */
[----:B------:R-:W4:Y:S04]  /*3d460*/  LDL R88, [R1+0x1b4] ;  /* 0x0001b40001587983 */ /* 0x000f280000100800 */
[----:B------:R-:W4:Y:S01]  /*3d470*/  LDL R87, [R1+0x374] ;  /* 0x0003740001577983 */ /* 0x000f220000100800 */
[----:B--2---:R-:W-:-:S03]  /*3d480*/  FFMA.FTZ R55, R84, R55, R86 ;  /* 0x0000003754377223 */ /* 0x004fc60000010056 */
[----:B------:R-:W2:Y:S04]  /*3d490*/  LDL R124, [R1+0x1a8] ;  /* 0x0001a800017c7983 */ /* 0x000ea80000100800 */
[----:B------:R-:W2:Y:S01]  /*3d4a0*/  LDL R86, [R1+0x1b8] ;  /* 0x0001b80001567983 */ /* 0x000ea20000100800 */
[----:B---3--:R-:W-:-:S03]  /*3d4b0*/  FFMA.FTZ R58, R2, R58, R83 ;  /* 0x0000003a023a7223 */ /* 0x008fc60000010053 */
[----:B------:R-:W2:Y:S04]  /*3d4c0*/  LDL R84, [R1+0x378] ;  /* 0x0003780001547983 */ /* 0x000ea80000100800 */
[----:B------:R-:W3:Y:S04]  /*3d4d0*/  LDL R83, [R1+0x1bc] ;  /* 0x0001bc0001537983 */ /* 0x000ee80000100800 */
[----:B------:R-:W3:Y:S01]  /*3d4e0*/  LDL R2, [R1+0x37c] ;  /* 0x00037c0001027983 */ /* 0x000ee20000100800 */
[----:B------:R-:W-:Y:S01]  /*3d4f0*/  F2FP.BF16.F32.PACK_AB R39, R36, R39 ;  /* 0x000000272427723e */ /* 0x000fe200000010ff */
[----:B------:R-:W-:Y:S01]  /*3d500*/  FFMA.FTZ R36, R102, R59, R103 ;  /* 0x0000003b66247223 */ /* 0x000fe20000010067 */
[----:B------:R-:W-:Y:S01]  /*3d510*/  F2FP.BF16.F32.PACK_AB R38, R56, R38 ;  /* 0x000000263826723e */ /* 0x000fe200000010ff */
[----:B------:R-:W-:Y:S01]  /*3d520*/  IMAD.WIDE.U32 R56, R119, 0x10, R122 ;  /* 0x0000001077387825 */ /* 0x000fe200078e007a */
[----:B------:R-:W-:Y:S01]  /*3d530*/  F2FP.BF16.F32.PACK_AB R37, R55, R37 ;  /* 0x000000253725723e */ /* 0x000fe200000010ff */
[----:B------:R-:W1:Y:S01]  /*3d540*/  LDC.64 R118, c[0x0][0x2b8] ;  /* 0x0000ae00ff767b82 */ /* 0x000e620000000a00 */
[----:B------:R-:W-:-:S05]  /*3d550*/  F2FP.BF16.F32.PACK_AB R36, R58, R36 ;  /* 0x000000243a24723e */ /* 0x000fca00000010ff */
[----:B------:R0:W-:Y:S02]  /*3d560*/  STG.E.128 desc[UR10][R56.64], R36 ;  /* 0x0000002438007986 */ /* 0x0001e4000c101d0a */
[C---:B0-----:R-:W-:Y:S01]  /*3d570*/  FADD.FTZ R36, -R77.reuse, R116 ;  /* 0x000000744d247221 */ /* 0x041fe20000010100 */
        /* <DEDUP_REMOVED lines=9> */
[----:B------:R-:W3:Y:S04]  /*3d610*/  LDL R116, [R1+0x498] ;  /* 0x0004980001747983 */ /* 0x000ee80000100800 */
[----:B------:R-:W3:Y:S04]  /*3d620*/  LDL R115, [R1+0x1ac] ;  /* 0x0001ac0001737983 */ /* 0x000ee80000100800 */
[----:B------:R-:W3:Y:S01]  /*3d630*/  LDL R112, [R1+0x494] ;  /* 0x0004940001707983 */ /* 0x000ee20000100800 */
[----:B----4-:R-:W-:-:S03]  /*3d640*/  FFMA.FTZ R36, R97, R55, R100 ;  /* 0x0000003761247223 */ /* 0x010fc60000010064 */
[----:B------:R-:W4:Y:S01]  /*3d650*/  LDL R111, [R1+0x19c] ;  /* 0x00019c00016f7983 */ /* 0x000f220000100800 */
[----:B------:R-:W-:-:S03]  /*3d660*/  FFMA.FTZ R39, R94, R59, R95 ;  /* 0x0000003b5e277223 */ /* 0x000fc6000001005f */
[----:B------:R-:W4:Y:S01]  /*3d670*/  LDL R110, [R1+0x4ac] ;  /* 0x0004ac00016e7983 */ /* 0x000f220000100800 */
[----:B------:R-:W-:Y:S01]  /*3d680*/  FFMA.FTZ R37, R63, R60, R64 ;  /* 0x0000003c3f257223 */ /* 0x000fe20000010040 */
[----:B------:R-:W-:Y:S01]  /*3d690*/  FFMA.FTZ R38, R93, R58, R61 ;  /* 0x0000003a5d267223 */ /* 0x000fe2000001003d */
[----:B------:R-:W-:Y:S01]  /*3d6a0*/  F2FP.BF16.F32.PACK_AB R36, R39, R36 ;  /* 0x000000242724723e */ /* 0x000fe200000010ff */
[C---:B------:R-:W-:Y:S01]  /*3d6b0*/  FADD.FTZ R39, -R77.reuse, R113 ;  /* 0x000000714d277221 */ /* 0x040fe20000010100 */
[C---:B------:R-:W-:Y:S01]  /*3d6c0*/  FMUL.FTZ R63, R76.reuse, R56 ;  /* 0x000000384c3f7220 */ /* 0x040fe20000410000 */
[----:B------:R-:W-:Y:S01]  /*3d6d0*/  FMUL.FTZ R64, R76, R57 ;  /* 0x000000394c407220 */ /* 0x000fe20000410000 */
[----:B------:R-:W-:Y:S01]  /*3d6e0*/  F2FP.BF16.F32.PACK_AB R37, R38, R37 ;  /* 0x000000252625723e */ /* 0x000fe200000010ff */
[C---:B------:R-:W-:Y:S01]  /*3d6f0*/  FADD.FTZ R38, -R77.reuse, R114 ;  /* 0x000000724d267221 */ /* 0x040fe20000010100 */
[C---:B------:R-:W-:Y:S01]  /*3d700*/  FMUL.FTZ R61, R76.reuse, R39 ;  /* 0x000000274c3d7220 */ /* 0x040fe20000410000 */
[----:B------:R-:W-:Y:S01]  /*3d710*/  FADD.FTZ R93, -R77, R26 ;  /* 0x0000001a4d5d7221 */ /* 0x000fe20000010100 */
[----:B------:R-:W4:Y:S01]  /*3d720*/  LDL R114, [R1+0x49c] ;  /* 0x00049c0001727983 */ /* 0x000f220000100800 */
[----:B------:R-:W-:-:S03]  /*3d730*/  FMUL.FTZ R62, R76, R38 ;  /* 0x000000264c3e7220 */ /* 0x000fc60000410000 */
[----:B------:R-:W4:Y:S01]  /*3d740*/  LDL R26, [R1+0x190] ;  /* 0x00019000011a7983 */ /* 0x000f220000100800 */
[----:B------:R-:W-:Y:S01]  /*3d750*/  FFMA.FTZ R38, R89, R62, R90 ;  /* 0x0000003e59267223 */ /* 0x000fe2000001005a */
[----:B------:R-:W-:Y:S02]  /*3d760*/  FFMA.FTZ R57, R87, R61, R88 ;  /* 0x0000003d57397223 */ /* 0x000fe40000010058 */
[----:B------:R-:W4:Y:S03]  /*3d770*/  LDL R113, [R1+0x1a4] ;  /* 0x0001a40001717983 */ /* 0x000f260000100800 */
[----:B------:R-:W-:Y:S01]  /*3d780*/  F2FP.BF16.F32.PACK_AB R38, R57, R38 ;  /* 0x000000263926723e */ /* 0x000fe200000010ff */
[C---:B------:R-:W-:Y:S01]  /*3d790*/  FADD.FTZ R87, -R77.reuse, R91 ;  /* 0x0000005b4d577221 */ /* 0x040fe20000010100 */
[C---:B------:R-:W-:Y:S01]  /*3d7a0*/  FADD.FTZ R91, -R77.reuse, R24 ;  /* 0x000000184d5b7221 */ /* 0x040fe20000010100 */
[----:B------:R-:W4:Y:S04]  /*3d7b0*/  LDL R108, [R1+0x194] ;  /* 0x00019400016c7983 */ /* 0x000f280000100800 */
[----:B------:R-:W4:Y:S01]  /*3d7c0*/  LDL R24, [R1+0x4a0] ;  /* 0x0004a00001187983 */ /* 0x000f220000100800 */
[----:B--2---:R-:W-:Y:S01]  /*3d7d0*/  FFMA.FTZ R39, R84, R63, R86 ;  /* 0x0000003f54277223 */ /* 0x004fe20000010056 */
[----:B---3--:R-:W-:Y:S01]  /*3d7e0*/  FFMA.FTZ R56, R2, R64, R83 ;  /* 0x0000004002387223 */ /* 0x008fe20000010053 */
[----:B------:R-:W-:Y:S01]  /*3d7f0*/  FADD.FTZ R86, -R77, R92 ;  /* 0x0000005c4d567221 */ /* 0x000fe20000010100 */
[----:B------:R-:W2:Y:S03]  /*3d800*/  LDL R2, [R1+0x4a4] ;  /* 0x0004a40001027983 */ /* 0x000ea60000100800 */
[----:B------:R-:W-:Y:S01]  /*3d810*/  F2FP.BF16.F32.PACK_AB R39, R56, R39 ;  /* 0x000000273827723e */ /* 0x000fe200000010ff */
[----:B-1----:R-:W-:-:S04]  /*3d820*/  IMAD.WIDE.U32 R56, R121, 0x10, R118 ;  /* 0x0000001079387825 */ /* 0x002fc800078e0076 */
[C---:B------:R-:W-:Y:S02]  /*3d830*/  FADD.FTZ R92, -R77.reuse, R25 ;  /* 0x000000194d5c7221 */ /* 0x040fe40000010100 */
[----:B------:R-:W3:Y:S04]  /*3d840*/  LDL R25, [R1+0x198] ;  /* 0x0001980001197983 */ /* 0x000ee80000100800 */
[----:B------:R0:W-:Y:S02]  /*3d850*/  STG.E.128 desc[UR10][R56.64], R36 ;  /* 0x0000002438007986 */ /* 0x0001e4000c101d0a */
[C---:B0-----:R-:W-:Y:S02]  /*3d860*/  FADD.FTZ R36, -R77.reuse, R107 ;  /* 0x0000006b4d247221 */ /* 0x041fe40000010100 */
[----:B------:R-:W3:Y:S04]  /*3d870*/  LDL R38, [R1+0x1a0] ;  /* 0x0001a00001267983 */ /* 0x000ee80000100800 */
[----:B------:R-:W3:Y:S04]  /*3d880*/  LDL R107, [R1+0x4a8] ;  /* 0x0004a800016b7983 */ /* 0x000ee80000100800 */
[----:B------:R-:W3:Y:S01]  /*3d890*/  LDL R39, [R1+0x490] ;  /* 0x0004900001277983 */ /* 0x000ee20000100800 */
        /* <DEDUP_REMOVED lines=16> */
[C---:B------:R-:W-:Y:S01]  /*3d9a0*/  FMUL.FTZ R71, R76.reuse, R84 ;  /* 0x000000544c477220 */ /* 0x040fe20000410000 */
[C---:B------:R-:W-:Y:S01]  /*3d9b0*/  FMUL.FTZ R83, R76.reuse, R86 ;  /* 0x000000564c537220 */ /* 0x040fe20000410000 */
[C---:B------:R-:W-:Y:S01]  /*3d9c0*/  FADD.FTZ R56, -R77.reuse, R105 ;  /* 0x000000694d387221 */ /* 0x040fe20000010100 */
[C---:B------:R-:W-:Y:S01]  /*3d9d0*/  FADD.FTZ R94, -R77.reuse, R27 ;  /* 0x0000001b4d5e7221 */ /* 0x040fe20000010100 */
[C---:B------:R-:W-:Y:S01]  /*3d9e0*/  FMUL.FTZ R74, R76.reuse, R103 ;  /* 0x000000674c4a7220 */ /* 0x040fe20000410000 */
[C---:B------:R-:W-:Y:S01]  /*3d9f0*/  FMUL.FTZ R84, R76.reuse, R102 ;  /* 0x000000664c547220 */ /* 0x040fe20000410000 */
[----:B------:R-:W-:Y:S01]  /*3da00*/  FMUL.FTZ R86, R76, R106 ;  /* 0x0000006a4c567220 */ /* 0x000fe20000410000 */
[C---:B------:R-:W-:Y:S01]  /*3da10*/  FADD.FTZ R81, -R77.reuse, R81 ;  /* 0x000000514d517221 */ /* 0x040fe20000010100 */
[C---:B------:R-:W-:Y:S01]  /*3da20*/  FADD.FTZ R80, -R77.reuse, R80 ;  /* 0x000000504d507221 */ /* 0x040fe20000010100 */
[C---:B------:R-:W-:Y:S01]  /*3da30*/  FADD.FTZ R79, -R77.reuse, R79 ;  /* 0x0000004f4d4f7221 */ /* 0x040fe20000010100 */
[C---:B------:R-:W-:Y:S01]  /*3da40*/  FADD.FTZ R78, -R77.reuse, R78 ;  /* 0x0000004e4d4e7221 */ /* 0x040fe20000010100 */
[C---:B------:R-:W-:Y:S01]  /*3da50*/  FADD.FTZ R105, -R77.reuse, R49 ;  /* 0x000000314d697221 */ /* 0x040fe20000010100 */
[----:B------:R-:W-:Y:S01]  /*3da60*/  FFMA.FTZ R27, R116, R63, R124 ;  /* 0x0000003f741b7223 */ /* 0x000fe2000001007c */
[----:B------:R-:W3:Y:S01]  /*3da70*/  LDL R103, [R1+0x364] ;  /* 0x0003640001677983 */ /* 0x000ee20000100800 */
[C---:B------:R-:W-:Y:S01]  /*3da80*/  FADD.FTZ R82, -R77.reuse, R82 ;  /* 0x000000524d527221 */ /* 0x040fe20000010100 */
[C---:B------:R-:W-:Y:S01]  /*3da90*/  FADD.FTZ R98, -R77.reuse, R43 ;  /* 0x0000002b4d627221 */ /* 0x040fe20000010100 */
[----:B----4-:R-:W-:Y:S01]  /*3daa0*/  FFMA.FTZ R48, R110, R58, R111 ;  /* 0x0000003a6e307223 */ /* 0x010fe2000001006f */
[----:B------:R-:W4:Y:S01]  /*3dab0*/  LDL R102, [R1+0x184] ;  /* 0x0001840001667983 */ /* 0x000f220000100800 */
[C---:B------:R-:W-:Y:S01]  /*3dac0*/  FADD.FTZ R99, -R77.reuse, R41 ;  /* 0x000000294d637221 */ /* 0x040fe20000010100 */
[----:B------:R-:W-:-:S02]  /*3dad0*/  FADD.FTZ R101, -R77, R42 ;  /* 0x0000002a4d657221 */ /* 0x000fc40000010100 */
[----:B------:R-:W4:Y:S01]  /*3dae0*/  LDL R106, [R1+0x360] ;  /* 0x00036000016a7983 */ /* 0x000f220000100800 */
[C---:B------:R-:W-:Y:S01]  /*3daf0*/  FADD.FTZ R41, -R77.reuse, R66 ;  /* 0x000000424d297221 */ /* 0x040fe20000010100 */
[C---:B------:R-:W-:Y:S01]  /*3db00*/  FADD.FTZ R46, -R77.reuse, R67 ;  /* 0x000000434d2e7221 */ /* 0x040fe20000010100 */
[C---:B------:R-:W-:Y:S01]  /*3db10*/  FADD.FTZ R97, -R77.reuse, R50 ;  /* 0x000000324d617221 */ /* 0x040fe20000010100 */
[----:B------:R-:W-:Y:S01]  /*3db20*/  FADD.FTZ R47, -R77, R51 ;  /* 0x000000334d2f7221 */ /* 0x000fe20000010100 */
[C---:B------:R-:W-:Y:S01]  /*3db30*/  FMUL.FTZ R63, R76.reuse, R81 ;  /* 0x000000514c3f7220 */ /* 0x040fe20000410000 */
[C---:B------:R-:W-:Y:S01]  /*3db40*/  FMUL.FTZ R66, R76.reuse, R79 ;  /* 0x0000004f4c427220 */ /* 0x040fe20000410000 */
[C---:B------:R-:W-:Y:S01]  /*3db50*/  FMUL.FTZ R67, R76.reuse, R78 ;  /* 0x0000004e4c437220 */ /* 0x040fe20000410000 */
[----:B------:R-:W4:Y:S01]  /*3db60*/  LDL R111, [R1+0x16c] ;  /* 0x00016c00016f7983 */ /* 0x000f220000100800 */
[----:B------:R-:W-:Y:S01]  /*3db70*/  FMUL.FTZ R50, R76, R98 ;  /* 0x000000624c327220 */ /* 0x000fe20000410000 */
[----:B------:R-:W-:-:S02]  /*3db80*/  FFMA.FTZ R24, R24, R55, R26 ;  /* 0x0000003718187223 */ /* 0x000fc4000001001a */
[----:B------:R-:W4:Y:S01]  /*3db90*/  LDL R110, [R1+0x47c] ;  /* 0x00047c00016e7983 */ /* 0x000f220000100800 */
[----:B------:R-:W-:-:S03]  /*3dba0*/  FMUL.FTZ R51, R76, R104 ;  /* 0x000000684c337220 */ /* 0x000fc60000410000 */
        /* <DEDUP_REMOVED lines=8> */
[----:B------:R-:W2:Y:S02]  /*3dc30*/  LDL R108, [R1+0x164] ;  /* 0x00016400016c7983 */ /* 0x000ea40000100800 */
[----:B------:R-:W-:Y:S01]  /*3dc40*/  F2FP.BF16.F32.PACK_AB R24, R49, R24 ;  /* 0x000000183118723e */ /* 0x000fe200000010ff */
[C---:B------:R-:W-:Y:S01]  /*3dc50*/  FMUL.FTZ R49, R76.reuse, R101 ;  /* 0x000000654c317220 */ /* 0x040fe20000410000 */
[----:B------:R-:W2:Y:S04]  /*3dc60*/  LDL R2, [R1+0x474] ;  /* 0x0004740001027983 */ /* 0x000ea80000100800 */
[----:B------:R-:W2:Y:S01]  /*3dc70*/  LDL R101, [R1+0x160] ;  /* 0x0001600001657983 */ /* 0x000ea20000100800 */
[----:B---3--:R-:W-:Y:S01]  /*3dc80*/  FFMA.FTZ R25, R107, R60, R25 ;  /* 0x0000003c6b197223 */ /* 0x008fe20000010019 */
[C---:B------:R-:W-:Y:S01]  /*3dc90*/  FMUL.FTZ R107, R76.reuse, R87 ;  /* 0x000000574c6b7220 */ /* 0x040fe20000410000 */
[----:B------:R-:W-:Y:S01]  /*3dca0*/  FMUL.FTZ R87, R76, R100 ;  /* 0x000000644c577220 */ /* 0x000fe20000410000 */
[----:B------:R-:W-:Y:S01]  /*3dcb0*/  FFMA.FTZ R26, R39, R62, R38 ;  /* 0x0000003e271a7223 */ /* 0x000fe20000010026 */
[----:B------:R-:W-:Y:S01]  /*3dcc0*/  FFMA.FTZ R38, R114, R64, R115 ;  /* 0x0000004072267223 */ /* 0x000fe20000010073 */
[----:B------:R-:W-:Y:S01]  /*3dcd0*/  FFMA.FTZ R39, R112, R61, R113 ;  /* 0x0000003d70277223 */ /* 0x000fe20000010071 */
[----:B------:R-:W3:Y:S01]  /*3dce0*/  LDL R100, [R1+0x180] ;  /* 0x0001800001647983 */ /* 0x000ee20000100800 */
[----:B------:R-:W-:Y:S01]  /*3dcf0*/  FMUL.FTZ R64, R76, R80 ;  /* 0x000000504c407220 */ /* 0x000fe20000410000 */
[----:B------:R-:W-:Y:S01]  /*3dd00*/  F2FP.BF16.F32.PACK_AB R25, R48, R25 ;  /* 0x000000193019723e */ /* 0x000fe200000010ff */
[----:B------:R-:W-:Y:S01]  /*3dd10*/  FMUL.FTZ R61, R76, R82 ;  /* 0x000000524c3d7220 */ /* 0x000fe20000410000 */
[----:B------:R-:W-:Y:S01]  /*3dd20*/  F2FP.BF16.F32.PACK_AB R27, R38, R27 ;  /* 0x0000001b261b723e */ /* 0x000fe200000010ff */
[----:B------:R-:W2:Y:S01]  /*3dd30*/  LDL R113, [R1+0x17c] ;  /* 0x00017c0001717983 */ /* 0x000ea20000100800 */
[----:B------:R-:W-:Y:S01]  /*3dd40*/  F2FP.BF16.F32.PACK_AB R26, R39, R26 ;  /* 0x0000001a271a723e */ /* 0x000fe200000010ff */
[----:B------:R-:W-:-:S04]  /*3dd50*/  IMAD.WIDE.U32 R38, R121, 0x10, R122 ;  /* 0x0000001079267825 */ /* 0x000fc800078e007a */
[C---:B------:R-:W-:Y:S01]  /*3dd60*/  FMUL.FTZ R48, R76.reuse, R99 ;  /* 0x000000634c307220 */ /* 0x040fe20000410000 */
[----:B------:R-:W2:Y:S04]  /*3dd70*/  LDL R112, [R1+0x35c] ;  /* 0x00035c0001707983 */ /* 0x000ea80000100800 */
[----:B------:R-:W2:Y:S04]  /*3dd80*/  LDL R80, [R1+0x168] ;  /* 0x0001680001507983 */ /* 0x000ea80000100800 */
[----:B------:R-:W2:Y:S04]  /*3dd90*/  LDL R115, [R1+0x174] ;  /* 0x0001740001737983 */ /* 0x000ea80000100800 */
[----:B------:R-:W2:Y:S04]  /*3dda0*/  LDL R114, [R1+0x354] ;  /* 0x0003540001727983 */ /* 0x000ea80000100800 */
[----:B------:R-:W2:Y:S04]  /*3ddb0*/  LDL R121, [R1+0x368] ;  /* 0x0003680001797983 */ /* 0x000ea80000100800 */
[----:B------:R-:W2:Y:S04]  /*3ddc0*/  LDL R82, [R1+0x188] ;  /* 0x0001880001527983 */ /* 0x000ea80000100800 */
[----:B------:R-:W2:Y:S01]  /*3ddd0*/  LDL R99, [R1+0x470] ;  /* 0x0004700001637983 */ /* 0x000ea20000100800 */
[C---:B------:R-:W-:Y:S01]  /*3dde0*/  FADD.FTZ R42, -R77.reuse, R53 ;  /* 0x000000354d2a7221 */ /* 0x040fe20000010100 */
[C---:B------:R-:W-:Y:S01]  /*3ddf0*/  FMUL.FTZ R36, R76.reuse, R36 ;  /* 0x000000244c247220 */ /* 0x040fe20000410000 */
[C---:B------:R-:W-:Y:S01]  /*3de00*/  FMUL.FTZ R37, R76.reuse, R37 ;  /* 0x000000254c257220 */ /* 0x040fe20000410000 */
[C---:B------:R-:W-:Y:S01]  /*3de10*/  FADD.FTZ R95, -R77.reuse, R40 ;  /* 0x000000284d5f7221 */ /* 0x040fe20000010100 */
[C---:B------:R-:W-:Y:S01]  /*3de20*/  FADD.FTZ R40, -R77.reuse, R73 ;  /* 0x000000494d287221 */ /* 0x040fe20000010100 */
[C---:B------:R-:W-:Y:S01]  /*3de30*/  FADD.FTZ R45, -R77.reuse, R52 ;  /* 0x000000344d2d7221 */ /* 0x040fe20000010100 */
[C---:B------:R-:W-:Y:S01]  /*3de40*/  FMUL.FTZ R58, R76.reuse, R42 ;  /* 0x0000002a4c3a7220 */ /* 0x040fe20000410000 */
[C---:B------:R-:W-:Y:S01]  /*3de50*/  FMUL.FTZ R73, R76.reuse, R41 ;  /* 0x000000294c497220 */ /* 0x040fe20000410000 */
[----:B------:R-:W-:Y:S01]  /*3de60*/  FADD.FTZ R52, -R77, R54 ;  /* 0x000000364d347221 */ /* 0x000fe20000010100 */
[----:B----4-:R-:W-:Y:S01]  /*3de70*/  FFMA.FTZ R42, R103, R37, R102 ;  /* 0x00000025672a7223 */ /* 0x010fe20000010066 */
[C---:B------:R-:W-:Y:S01]  /*3de80*/  FADD.FTZ R20, -R77.reuse, R20 ;  /* 0x000000144d147221 */ /* 0x040fe20000010100 */
[C---:B------:R-:W-:Y:S01]  /*3de90*/  FADD.FTZ R43, -R77.reuse, R69 ;  /* 0x000000454d2b7221 */ /* 0x040fe20000010100 */
[C---:B------:R-:W-:Y:S01]  /*3dea0*/  FMUL.FTZ R60, R76.reuse, R56 ;  /* 0x000000384c3c7220 */ /* 0x040fe20000410000 */
[C---:B------:R-:W-:Y:S01]  /*3deb0*/  FMUL.FTZ R62, R76.reuse, R57 ;  /* 0x000000394c3e7220 */ /* 0x040fe20000410000 */
[C---:B------:R-:W-:Y:S01]  /*3dec0*/  FMUL.FTZ R59, R76.reuse, R52 ;  /* 0x000000344c3b7220 */ /* 0x040fe20000410000 */
[----:B------:R0:W-:Y:S01]  /*3ded0*/  STG.E.128 desc[UR10][R38.64], R24 ;  /* 0x0000001826007986 */ /* 0x0001e2000c101d0a */
[C---:B------:R-:W-:Y:S01]  /*3dee0*/  FADD.FTZ R53, -R77.reuse, R72 ;  /* 0x000000484d357221 */ /* 0x040fe20000010100 */
[C---:B------:R-:W-:Y:S01]  /*3def0*/  FMUL.FTZ R69, R76.reuse, R20 ;  /* 0x000000144c457220 */ /* 0x040fe20000410000 */
[C---:B------:R-:W-:Y:S01]  /*3df00*/  FMUL.FTZ R52, R76.reuse, R40 ;  /* 0x000000284c347220 */ /* 0x040fe20000410000 */
[C---:B------:R-:W-:Y:S01]  /*3df10*/  FMUL.FTZ R72, R76.reuse, R44 ;  /* 0x0000002c4c487220 */ /* 0x040fe20000410000 */
[C---:B------:R-:W-:Y:S01]  /*3df20*/  FMUL.FTZ R20, R76.reuse, R43 ;  /* 0x0000002b4c147220 */ /* 0x040fe20000410000 */
        /* <DEDUP_REMOVED lines=12> */
[----:B0-----:R-:W-:Y:S01]  /*3dff0*/  FFMA.FTZ R27, R79, R83, R78 ;  /* 0x000000534f1b7223 */ /* 0x001fe2000001004e */
[C---:B------:R-:W-:Y:S01]  /*3e000*/  FMUL.FTZ R54, R76.reuse, R105 ;  /* 0x000000694c367220 */ /* 0x040fe20000410000 */
[C---:B------:R-:W-:Y:S01]  /*3e010*/  FMUL.FTZ R55, R76.reuse, R97 ;  /* 0x000000614c377220 */ /* 0x040fe20000410000 */
[C---:B------:R-:W-:Y:S01]  /*3e020*/  FMUL.FTZ R21, R76.reuse, R21 ;  /* 0x000000154c157220 */ /* 0x040fe20000410000 */
[----:B------:R-:W-:Y:S01]  /*3e030*/  FMUL.FTZ R22, R76, R22 ;  /* 0x000000164c167220 */ /* 0x000fe20000410000 */
[----:B------:R-:W4:Y:S01]  /*3e040*/  LDL R103, [R1+0x120] ;  /* 0x0001200001677983 */ /* 0x000f220000100800 */
[----:B------:R-:W-:Y:S01]  /*3e050*/  FFMA.FTZ R44, R116, R62, R124 ;  /* 0x0000003e742c7223 */ /* 0x000fe2000001007c */
[----:B------:R-:W-:-:S02]  /*3e060*/  FMUL.FTZ R56, R76, R47 ;  /* 0x0000002f4c387220 */ /* 0x000fc40000410000 */
[----:B------:R-:W4:Y:S01]  /*3e070*/  LDL R102, [R1+0x450] ;  /* 0x0004500001667983 */ /* 0x000f220000100800 */
[----:B------:R-:W-:Y:S01]  /*3e080*/  FFMA.FTZ R26, R98, R70, R104 ;  /* 0x00000046621a7223 */ /* 0x000fe20000010068 */
[C---:B------:R-:W-:Y:S01]  /*3e090*/  FMUL.FTZ R57, R76.reuse, R45 ;  /* 0x0000002d4c397220 */ /* 0x040fe20000410000 */
[C---:B------:R-:W-:Y:S01]  /*3e0a0*/  FMUL.FTZ R18, R76.reuse, R46 ;  /* 0x0000002e4c127220 */ /* 0x040fe20000410000 */
[----:B------:R-:W4:Y:S01]  /*3e0b0*/  LDL R116, [R1+0x148] ;  /* 0x0001480001747983 */ /* 0x000f220000100800 */
[----:B------:R-:W-:-:S03]  /*3e0c0*/  FMUL.FTZ R77, R76, R19 ;  /* 0x000000134c4d7220 */ /* 0x000fc60000410000 */
[----:B------:R-:W4:Y:S01]  /*3e0d0*/  LDL R47, [R1+0x48c] ;  /* 0x00048c00012f7983 */ /* 0x000f220000100800 */
[----:B------:R-:W-:-:S03]  /*3e0e0*/  FMUL.FTZ R19, R76, R23 ;  /* 0x000000174c137220 */ /* 0x000fc60000410000 */
[----:B------:R-:W4:Y:S04]  /*3e0f0*/  LDL R124, [R1+0x140] ;  /* 0x00014000017c7983 */ /* 0x000f280000100800 */
[----:B------:R-:W4:Y:S04]  /*3e100*/  LDL R45, [R1+0x340] ;  /* 0x00034000012d7983 */ /* 0x000f280000100800 */
[----:B------:R-:W4:Y:S01]  /*3e110*/  LDL R46, [R1+0x344] ;  /* 0x00034400012e7983 */ /* 0x000f220000100800 */
[C---:B------:R-:W-:Y:S01]  /*3e120*/  FMUL.FTZ R23, R76.reuse, R53 ;  /* 0x000000354c177220 */ /* 0x040fe20000410000 */
[C---:B------:R-:W-:Y:S01]  /*3e130*/  FMUL.FTZ R90, R76.reuse, R90 ;  /* 0x0000005a4c5a7220 */ /* 0x040fe20000410000 */
[----:B------:R-:W-:Y:S01]  /*3e140*/  FMUL.FTZ R53, R76, R65 ;  /* 0x000000414c357220 */ /* 0x000fe20000410000 */
        /* <DEDUP_REMOVED lines=9> */
[----:B------:R-:W3:Y:S02]  /*3e1e0*/  LDL R106, [R1+0x460] ;  /* 0x00046000016a7983 */ /* 0x000ee40000100800 */
[----:B------:R-:W-:Y:S01]  /*3e1f0*/  F2FP.BF16.F32.PACK_AB R24, R42, R41 ;  /* 0x000000292a18723e */ /* 0x000fe200000010ff */
[----:B------:R-:W-:Y:S01]  /*3e200*/  FFMA.FTZ R41, R110, R107, R111 ;  /* 0x0000006b6e297223 */ /* 0x000fe2000001006f */
[----:B--2---:R-:W-:Y:S01]  /*3e210*/  FFMA.FTZ R42, R2, R71, R108 ;  /* 0x00000047022a7223 */ /* 0x004fe2000001006c */
[----:B------:R-:W2:Y:S01]  /*3e220*/  LDL R111, [R1+0x330] ;  /* 0x00033000016f7983 */ /* 0x000ea20000100800 */
[----:B------:R-:W-:-:S03]  /*3e230*/  FFMA.FTZ R40, R112, R107, R113 ;  /* 0x0000006b70287223 */ /* 0x000fc60000010071 */
[----:B------:R-:W3:Y:S01]  /*3e240*/  LDL R2, [R1+0x150] ;  /* 0x0001500001027983 */ /* 0x000ee20000100800 */
[----:B------:R-:W-:Y:S01]  /*3e250*/  FFMA.FTZ R39, R81, R83, R80 ;  /* 0x0000005351277223 */ /* 0x000fe20000010050 */
[----:B------:R-:W-:Y:S02]  /*3e260*/  F2FP.BF16.F32.PACK_AB R27, R40, R27 ;  /* 0x0000001b281b723e */ /* 0x000fe400000010ff */
[----:B------:R-:W2:Y:S01]  /*3e270*/  LDL R40, [R1+0x484] ;  /* 0x0004840001287983 */ /* 0x000ea20000100800 */
[----:B------:R-:W-:Y:S01]  /*3e280*/  FFMA.FTZ R43, R114, R71, R115 ;  /* 0x00000047722b7223 */ /* 0x000fe20000010073 */
[----:B------:R-:W-:Y:S02]  /*3e290*/  F2FP.BF16.F32.PACK_AB R39, R41, R39 ;  /* 0x000000272927723e */ /* 0x000fe400000010ff */
[----:B------:R-:W3:Y:S01]  /*3e2a0*/  LDL R115, [R1+0x348] ;  /* 0x0003480001737983 */ /* 0x000ee20000100800 */
[----:B------:R-:W-:Y:S01]  /*3e2b0*/  FFMA.FTZ R25, R121, R60, R82 ;  /* 0x0000003c79197223 */ /* 0x000fe20000010052 */
[----:B------:R-:W-:-:S04]  /*3e2c0*/  FFMA.FTZ R38, R99, R70, R101 ;  /* 0x0000004663267223 */ /* 0x000fc80000010065 */
[----:B------:R-:W-:Y:S01]  /*3e2d0*/  F2FP.BF16.F32.PACK_AB R25, R44, R25 ;  /* 0x000000192c19723e */ /* 0x000fe200000010ff */
[----:B------:R-:W2:Y:S01]  /*3e2e0*/  LDL R41, [R1+0x154] ;  /* 0x0001540001297983 */ /* 0x000ea20000100800 */
[----:B------:R-:W-:Y:S02]  /*3e2f0*/  F2FP.BF16.F32.PACK_AB R26, R43, R26 ;  /* 0x0000001a2b1a723e */ /* 0x000fe400000010ff */
[----:B------:R-:W-:Y:S01]  /*3e300*/  F2FP.BF16.F32.PACK_AB R38, R42, R38 ;  /* 0x000000262a26723e */ /* 0x000fe200000010ff */
[----:B------:R-:W3:Y:S04]  /*3e310*/  LDL R44, [R1+0x488] ;  /* 0x00048800012c7983 */ /* 0x000ee80000100800 */
        /* <DEDUP_REMOVED lines=17> */
[----:B------:R-:W3:Y:S01]  /*3e430*/  LDL R70, [R1+0x114] ;  /* 0x0001140001467983 */ /* 0x000ee20000100800 */
[----:B----4-:R-:W-:Y:S01]  /*3e440*/  FFMA.FTZ R45, R45, R61, R124 ;  /* 0x0000003d2d2d7223 */ /* 0x010fe2000001007c */
[----:B--2---:R-:W-:Y:S01]  /*3e450*/  FFMA.FTZ R40, R40, R37, R41 ;  /* 0x0000002528287223 */ /* 0x004fe20000010029 */
[----:B---3--:R-:W-:Y:S01]  /*3e460*/  FFMA.FTZ R41, R115, R64, R116 ;  /* 0x0000004073297223 */ /* 0x008fe20000010074 */
[----:B------:R-:W-:Y:S01]  /*3e470*/  FFMA.FTZ R37, R44, R60, R43 ;  /* 0x0000003c2c257223 */ /* 0x000fe2000001002b */
[----:B------:R-:W-:Y:S01]  /*3e480*/  FFMA.FTZ R44, R113, R66, R114 ;  /* 0x00000042712c7223 */ /* 0x000fe20000010072 */
[----:B------:R-:W-:Y:S01]  /*3e490*/  FFMA.FTZ R36, R42, R36, R2 ;  /* 0x000000242a247223 */ /* 0x000fe20000010002 */
[----:B------:R-:W-:Y:S01]  /*3e4a0*/  FFMA.FTZ R47, R47, R62, R71 ;  /* 0x0000003e2f2f7223 */ /* 0x000fe20000010047 */
[----:B------:R-:W-:Y:S01]  /*3e4b0*/  FFMA.FTZ R46, R46, R63, R121 ;  /* 0x0000003f2e2e7223 */ /* 0x000fe20000010079 */
[----:B------:R-:W-:-:S02]  /*3e4c0*/  FFMA.FTZ R42, R111, R67, R112 ;  /* 0x000000436f2a7223 */ /* 0x000fc40000010070 */
[----:B------:R-:W-:Y:S01]  /*3e4d0*/  F2FP.BF16.F32.PACK_AB R36, R40, R36 ;  /* 0x000000242824723e */ /* 0x000fe200000010ff */
[----:B------:R-:W-:Y:S01]  /*3e4e0*/  FFMA.FTZ R66, R76, R66, R78 ;  /* 0x000000424c427223 */ /* 0x000fe2000001004e */
[----:B------:R-:W-:Y:S01]  /*3e4f0*/  F2FP.BF16.F32.PACK_AB R41, R44, R41 ;  /* 0x000000292c29723e */ /* 0x000fe200000010ff */
[----:B------:R0:W5:Y:S01]  /*3e500*/  LDL.LU R2, [R1+0x514] ;  /* 0x0005140001027983 */ /* 0x0001620000300800 */
[----:B------:R-:W-:Y:S01]  /*3e510*/  FFMA.FTZ R43, R108, R68, R110 ;  /* 0x000000446c2b7223 */ /* 0x000fe2000001006e */
[----:B------:R-:W-:Y:S02]  /*3e520*/  F2FP.BF16.F32.PACK_AB R37, R47, R37 ;  /* 0x000000252f25723e */ /* 0x000fe400000010ff */
[----:B------:R-:W2:Y:S01]  /*3e530*/  LDL R112, [R1+0x31c] ;  /* 0x00031c0001707983 */ /* 0x000ea20000100800 */
[----:B------:R-:W-:Y:S01]  /*3e540*/  F2FP.BF16.F32.PACK_AB R40, R46, R45 ;  /* 0x0000002d2e28723e */ /* 0x000fe200000010ff */
[----:B------:R-:W-:Y:S01]  /*3e550*/  FFMA.FTZ R44, R106, R61, R107 ;  /* 0x0000003d6a2c7223 */ /* 0x000fe2000001006b */
[----:B------:R-:W-:Y:S01]  /*3e560*/  F2FP.BF16.F32.PACK_AB R42, R43, R42 ;  /* 0x0000002a2b2a723e */ /* 0x000fe200000010ff */
[----:B------:R-:W-:Y:S01]  /*3e570*/  FFMA.FTZ R45, R104, R64, R105 ;  /* 0x00000040682d7223 */ /* 0x000fe20000010069 */
[----:B------:R-:W-:Y:S01]  /*3e580*/  FFMA.FTZ R46, R102, R67, R103 ;  /* 0x00000043662e7223 */ /* 0x000fe20000010067 */
[----:B------:R-:W2:Y:S01]  /*3e590*/  LDL R113, [R1+0xfc] ;  /* 0x0000fc0001717983 */ /* 0x000ea20000100800 */
[----:B------:R-:W-:-:S03]  /*3e5a0*/  FFMA.FTZ R43, R100, R69, R101 ;  /* 0x00000045642b7223 */ /* 0x000fc60000010065 */
[----:B------:R-:W3:Y:S01]  /*3e5b0*/  LDL R108, [R1+0xd0] ;  /* 0x0000d000016c7983 */ /* 0x000ee20000100800 */
[----:B------:R-:W-:Y:S01]  /*3e5c0*/  FFMA.FTZ R47, R98, R69, R99 ;  /* 0x00000045622f7223 */ /* 0x000fe20000010063 */
[----:B------:R-:W-:Y:S01]  /*3e5d0*/  FFMA.FTZ R60, R83, R77, R97 ;  /* 0x0000004d533c7223 */ /* 0x000fe20000010061 */
[----:B------:R-:W-:Y:S01]  /*3e5e0*/  F2FP.BF16.F32.PACK_AB R45, R66, R45 ;  /* 0x0000002d422d723e */ /* 0x000fe200000010ff */
[----:B------:R-:W-:Y:S01]  /*3e5f0*/  IMAD.WIDE.U32 R66, R109, 0x10, R118 ;  /* 0x000000106d427825 */ /* 0x000fe200078e0076 */
[----:B------:R-:W3:Y:S04]  /*3e600*/  LDL R107, [R1+0x440] ;  /* 0x00044000016b7983 */ /* 0x000ee80000100800 */
[----:B------:R-:W4:Y:S01]  /*3e610*/  LDL R121, [R1+0x10c] ;  /* 0x00010c0001797983 */ /* 0x000f220000100800 */
[----:B------:R-:W-:Y:S01]  /*3e620*/  FFMA.FTZ R61, R81, R77, R82 ;  /* 0x0000004d513d7223 */ /* 0x000fe20000010052 */
[----:B------:R-:W-:-:S04]  /*3e630*/  IMAD.WIDE.U32 R76, R125, 0x10, R118 ;  /* 0x000000107d4c7825 */ /* 0x000fc800078e0076 */
[----:B------:R-:W-:Y:S01]  /*3e640*/  FFMA.FTZ R62, R79, R68, R80 ;  /* 0x000000444f3e7223 */ /* 0x000fe20000010050 */
[----:B------:R-:W-:Y:S01]  /*3e650*/  FFMA.FTZ R63, R65, R63, R70 ;  /* 0x0000003f413f7223 */ /* 0x000fe20000010046 */
[----:B------:R-:W-:Y:S01]  /*3e660*/  F2FP.BF16.F32.PACK_AB R43, R60, R43 ;  /* 0x0000002b3c2b723e */ /* 0x000fe200000010ff */
[----:B------:R-:W-:Y:S01]  /*3e670*/  IMAD.WIDE.U32 R64, R96, 0x10, R118 ;  /* 0x0000001060407825 */ /* 0x000fe200078e0076 */
[----:B------:R-:W-:Y:S01]  /*3e680*/  F2FP.BF16.F32.PACK_AB R47, R61, R47 ;  /* 0x0000002f3d2f723e */ /* 0x000fe200000010ff */
[----:B------:R1:W-:Y:S01]  /*3e690*/  STG.E.128 desc[UR10][R76.64], R24 ;  /* 0x000000184c007986 */ /* 0x0003e2000c101d0a */
[----:B------:R-:W-:Y:S01]  /*3e6a0*/  F2FP.BF16.F32.PACK_AB R46, R62, R46 ;  /* 0x0000002e3e2e723e */ /* 0x000fe200000010ff */
[--C-:B------:R-:W-:Y:S01]  /*3e6b0*/  IMAD.WIDE.U32 R80, R125, 0x10, R122.reuse ;  /* 0x000000107d507825 */ /* 0x100fe200078e007a */
[----:B------:R-:W-:Y:S01]  /*3e6c0*/  F2FP.BF16.F32.PACK_AB R44, R63, R44 ;  /* 0x0000002c3f2c723e */ /* 0x000fe200000010ff */
[----:B------:R-:W4:Y:S02]  /*3e6d0*/  LDL R116, [R1+0x310] ;  /* 0x0003100001747983 */ /* 0x000f240000100800 */
[----:B------:R-:W-:-:S02]  /*3e6e0*/  IMAD.WIDE.U32 R82, R120, 0x10, R122 ;  /* 0x0000001078527825 */ /* 0x000fc400078e007a */
[----:B------:R-:W3:Y:S02]  /*3e6f0*/  LDL R115, [R1+0xf4] ;  /* 0x0000f40001737983 */ /* 0x000ee40000100800 */
[--C-:B------:R-:W-:Y:S02]  /*3e700*/  IMAD.WIDE.U32 R68, R117, 0x10, R122.reuse ;  /* 0x0000001075447825 */ /* 0x100fe400078e007a */
[----:B------:R-:W3:Y:S02]  /*3e710*/  LDL R114, [R1+0x314] ;  /* 0x0003140001727983 */ /* 0x000ee40000100800 */
[--C-:B------:R-:W-:Y:S02]  /*3e720*/  IMAD.WIDE.U32 R70, R109, 0x10, R122.reuse ;  /* 0x000000106d467825 */ /* 0x100fe400078e007a */
[----:B------:R-:W4:Y:S02]  /*3e730*/  LDL R109, [R1+0x320] ;  /* 0x00032000016d7983 */ /* 0x000f240000100800 */
[----:B------:R-:W-:-:S02]  /*3e740*/  IMAD.WIDE.U32 R60, R96, 0x10, R122 ;  /* 0x00000010603c7825 */ /* 0x000fc400078e007a */
[----:B------:R-:W4:Y:S02]  /*3e750*/  LDL R96, [R1+0xe8] ;  /* 0x0000e80001607983 */ /* 0x000f240000100800 */
[--C-:B------:R-:W-:Y:S02]  /*3e760*/  IMAD.WIDE.U32 R78, R120, 0x10, R118.reuse ;  /* 0x00000010784e7825 */ /* 0x100fe400078e0076 */
[----:B------:R-:W4:Y:S02]  /*3e770*/  LDL R122, [R1+0x438] ;  /* 0x00043800017a7983 */ /* 0x000f240000100800 */
[----:B------:R-:W-:Y:S02]  /*3e780*/  IMAD.WIDE.U32 R62, R117, 0x10, R118 ;  /* 0x00000010753e7825 */ /* 0x000fe400078e0076 */
[----:B------:R-:W4:Y:S04]  /*3e790*/  LDL R123, [R1+0x100] ;  /* 0x00010000017b7983 */ /* 0x000f280000100800 */
[----:B-1----:R-:W4:Y:S04]  /*3e7a0*/  LDL R76, [R1+0xf8] ;  /* 0x0000f800014c7983 */ /* 0x002f280000100800 */
[----:B------:R-:W4:Y:S04]  /*3e7b0*/  LDL R77, [R1+0x318] ;  /* 0x00031800014d7983 */ /* 0x000f280000100800 */
        /* <DEDUP_REMOVED lines=18> */
[----:B------:R1:W-:Y:S04]  /*3e8e0*/  STG.E.128 desc[UR10][R80.64], R36 ;  /* 0x0000002450007986 */ /* 0x0003e8000c101d0a */
[----:B------:R0:W-:Y:S04]  /*3e8f0*/  STG.E.128 desc[UR10][R78.64], R40 ;  /* 0x000000284e007986 */ /* 0x0001e8000c101d0a */
[----:B------:R0:W-:Y:S04]  /*3e900*/  STG.E.128 desc[UR10][R82.64], R44 ;  /* 0x0000002c52007986 */ /* 0x0001e8000c101d0a */
[----:B-1----:R-:W4:Y:S04]  /*3e910*/  LDL R81, [R1+0x7c] ;  /* 0x00007c0001517983 */ /* 0x002f280000100800 */
[----:B0-----:R-:W4:Y:S04]  /*3e920*/  LDL R42, [R1+0x30c] ;  /* 0x00030c00012a7983 */ /* 0x001f280000100800 */
        /* <DEDUP_REMOVED lines=12> */
[----:B------:R-:W3:Y:S04]  /*3e9f0*/  LDL R115, [R1+0xa0] ;  /* 0x0000a00001737983 */ /* 0x000ee80000100800 */
[----:B------:R-:W3:Y:S01]  /*3ea00*/  LDL R114, [R1+0x410] ;  /* 0x0004100001727983 */ /* 0x000ee20000100800 */
[----:B----4-:R-:W-:-:S03]  /*3ea10*/  FFMA.FTZ R39, R122, R94, R96 ;  /* 0x0000005e7a277223 */ /* 0x010fc60000010060 */
[----:B------:R-:W4:Y:S01]  /*3ea20*/  LDL R122, [R1+0xc4] ;  /* 0x0000c400017a7983 */ /* 0x000f220000100800 */
[----:B------:R-:W-:-:S03]  /*3ea30*/  FFMA.FTZ R24, R109, R88, R123 ;  /* 0x000000586d187223 */ /* 0x000fc6000001007b */
[----:B------:R-:W3:Y:S04]  /*3ea40*/  LDL R123, [R1+0xc0] ;  /* 0x0000c000017b7983 */ /* 0x000ee80000100800 */
[----:B------:R-:W3:Y:S01]  /*3ea50*/  LDL R109, [R1+0xbc] ;  /* 0x0000bc00016d7983 */ /* 0x000ee20000100800 */
[----:B------:R-:W-:-:S03]  /*3ea60*/  FFMA.FTZ R27, R77, R94, R76 ;  /* 0x0000005e4d1b7223 */ /* 0x000fc6000001004c */
[----:B------:R-:W3:Y:S01]  /*3ea70*/  LDL R96, [R1+0x84] ;  /* 0x0000840001607983 */ /* 0x000ee20000100800 */
[----:B------:R-:W-:Y:S01]  /*3ea80*/  FFMA.FTZ R41, R120, R89, R117 ;  /* 0x0000005978297223 */ /* 0x000fe20000010075 */
[----:B------:R-:W-:Y:S01]  /*3ea90*/  F2FP.BF16.F32.PACK_AB R27, R36, R27 ;  /* 0x0000001b241b723e */ /* 0x000fe200000010ff */
[----:B------:R-:W-:Y:S01]  /*3eaa0*/  FFMA.FTZ R36, R107, R88, R108 ;  /* 0x000000586b247223 */ /* 0x000fe2000001006c */
[----:B------:R-:W3:Y:S01]  /*3eab0*/  LDL R120, [R1+0xcc] ;  /* 0x0000cc0001787983 */ /* 0x000ee20000100800 */
[----:B------:R-:W-:Y:S01]  /*3eac0*/  FFMA.FTZ R40, R119, R91, R121 ;  /* 0x0000005b77287223 */ /* 0x000fe20000010079 */
[----:B------:R-:W-:Y:S02]  /*3ead0*/  F2FP.BF16.F32.PACK_AB R24, R41, R24 ;  /* 0x000000182918723e */ /* 0x000fe400000010ff */
[----:B------:R-:W3:Y:S01]  /*3eae0*/  LDL R121, [R1+0xc8] ;  /* 0x0000c80001797983 */ /* 0x000ee20000100800 */
[----:B------:R-:W-:-:S03]  /*3eaf0*/  FFMA.FTZ R26, R116, R92, R118 ;  /* 0x0000005c741a7223 */ /* 0x000fc60000010076 */
[----:B------:R-:W3:Y:S04]  /*3eb00*/  LDL R41, [R1+0x308] ;  /* 0x0003080001297983 */ /* 0x000ee80000100800 */
[----:B------:R-:W3:Y:S01]  /*3eb10*/  LDL R108, [R1+0x2fc] ;  /* 0x0002fc00016c7983 */ /* 0x000ee20000100800 */
[----:B------:R-:W-:Y:S01]  /*3eb20*/  F2FP.BF16.F32.PACK_AB R26, R38, R26 ;  /* 0x0000001a261a723e */ /* 0x000fe200000010ff */
[----:B------:R-:W-:Y:S02]  /*3eb30*/  FFMA.FTZ R43, R101, R91, R102 ;  /* 0x0000005b652b7223 */ /* 0x000fe40000010066 */
[----:B------:R-:W3:Y:S04]  /*3eb40*/  LDL R117, [R1+0xb0] ;  /* 0x0000b00001757983 */ /* 0x000ee80000100800 */
[----:B------:R-:W3:Y:S01]  /*3eb50*/  LDL R116, [R1+0x2f0] ;  /* 0x0002f00001747983 */ /* 0x000ee20000100800 */
[----:B------:R-:W-:-:S03]  /*3eb60*/  FFMA.FTZ R38, R99, R92, R100 ;  /* 0x0000005c63267223 */ /* 0x000fc60000010064 */
[----:B------:R-:W3:Y:S04]  /*3eb70*/  LDL R101, [R1+0x90] ;  /* 0x0000900001657983 */ /* 0x000ee80000100800 */
[----:B------:R-:W3:Y:S01]  /*3eb80*/  LDL R100, [R1+0x420] ;  /* 0x0004200001647983 */ /* 0x000ee20000100800 */
[----:B------:R-:W-:-:S03]  /*3eb90*/  FFMA.FTZ R46, R97, R93, R98 ;  /* 0x0000005d612e7223 */ /* 0x000fc60000010062 */
[----:B------:R-:W3:Y:S04]  /*3eba0*/  LDL R99, [R1+0x94] ;  /* 0x0000940001637983 */ /* 0x000ee80000100800 */
[----:B------:R-:W3:Y:S04]  /*3ebb0*/  LDL R98, [R1+0x80] ;  /* 0x0000800001627983 */ /* 0x000ee80000100800 */
[----:B------:R-:W3:Y:S01]  /*3ebc0*/  LDL R97, [R1+0x2e0] ;  /* 0x0002e00001617983 */ /* 0x000ee20000100800 */
[----:B------:R-:W-:-:S03]  /*3ebd0*/  FFMA.FTZ R37, R110, R95, R111 ;  /* 0x0000005f6e257223 */ /* 0x000fc6000001006f */
[----:B------:R-:W3:Y:S04]  /*3ebe0*/  LDL R95, [R1+0x88] ;  /* 0x00008800015f7983 */ /* 0x000ee80000100800 */
[----:B------:R-:W3:Y:S04]  /*3ebf0*/  LDL R94, [R1+0x2e8] ;  /* 0x0002e800015e7983 */ /* 0x000ee80000100800 */
[----:B------:R-:W3:Y:S04]  /*3ec00*/  LDL R111, [R1+0xa8] ;  /* 0x0000a800016f7983 */ /* 0x000ee80000100800 */
[----:B------:R-:W3:Y:S04]  /*3ec10*/  LDL R110, [R1+0xb4] ;  /* 0x0000b400016e7983 */ /* 0x000ee80000100800 */
[----:B------:R-:W3:Y:S01]  /*3ec20*/  LDL R76, [R1+0x2f4] ;  /* 0x0002f400014c7983 */ /* 0x000ee20000100800 */
[-C--:B------:R-:W-:Y:S01]  /*3ec30*/  FFMA.FTZ R25, R124, R90.reuse, R125 ;  /* 0x0000005a7c197223 */ /* 0x080fe2000001007d */
[----:B------:R-:W-:Y:S01]  /*3ec40*/  F2FP.BF16.F32.PACK_AB R39, R37, R39 ;  /* 0x000000272527723e */ /* 0x000fe200000010ff */
[----:B------:R-:W-:Y:S01]  /*3ec50*/  FFMA.FTZ R37, R103, R90, R104 ;  /* 0x0000005a67257223 */ /* 0x000fe20000010068 */
[----:B------:R-:W3:Y:S02]  /*3ec60*/  LDL R119, [R1+0x98] ;  /* 0x0000980001777983 */ /* 0x000ee40000100800 */
[----:B------:R-:W-:Y:S01]  /*3ec70*/  F2FP.BF16.F32.PACK_AB R25, R40, R25 ;  /* 0x000000192819723e */ /* 0x000fe200000010ff */
[----:B------:R-:W-:Y:S01]  /*3ec80*/  FFMA.FTZ R40, R105, R89, R106 ;  /* 0x0000005969287223 */ /* 0x000fe2000001006a */
        /* <DEDUP_REMOVED lines=13> */
[----:B------:R-:W-:-:S02]  /*3ed60*/  F2FP.BF16.F32.PACK_AB R36, R40, R36 ;  /* 0x000000242824723e */ /* 0x000fc400000010ff */
[----:B------:R-:W-:Y:S01]  /*3ed70*/  F2FP.BF16.F32.PACK_AB R37, R43, R37 ;  /* 0x000000252b25723e */ /* 0x000fe200000010ff */
[----:B------:R-:W3:Y:S01]  /*3ed80*/  LDL R93, [R1+0x2cc] ;  /* 0x0002cc00015d7983 */ /* 0x000ee20000100800 */
[----:B------:R-:W-:Y:S01]  /*3ed90*/  F2FP.BF16.F32.PACK_AB R38, R46, R38 ;  /* 0x000000262e26723e */ /* 0x000fe200000010ff */
[----:B--2---:R-:W-:Y:S02]  /*3eda0*/  FFMA.FTZ R43, R112, R86, R113 ;  /* 0x00000056702b7223 */ /* 0x004fe40000010071 */
[----:B------:R-:W2:Y:S04]  /*3edb0*/  LDL R113, [R1+0x404] ;  /* 0x0004040001717983 */ /* 0x000ea80000100800 */
[----:B------:R-:W2:Y:S01]  /*3edc0*/  LDL R112, [R1+0x58] ;  /* 0x0000580001707983 */ /* 0x000ea20000100800 */
[----:B----4-:R-:W-:Y:S01]  /*3edd0*/  FFMA.FTZ R45, R45, R49, R122 ;  /* 0x000000312d2d7223 */ /* 0x010fe2000001007a */
[----:B---3--:R-:W-:-:S05]  /*3ede0*/  FFMA.FTZ R44, R44, R48, R123 ;  /* 0x000000302c2c7223 */ /* 0x008fca000001007b */
[----:B------:R-:W-:Y:S01]  /*3edf0*/  F2FP.BF16.F32.PACK_AB R40, R45, R44 ;  /* 0x0000002c2d28723e */ /* 0x000fe200000010ff */
[----:B------:R-:W-:Y:S02]  /*3ee00*/  FFMA.FTZ R46, R114, R74, R115 ;  /* 0x0000004a722e7223 */ /* 0x000fe40000010073 */
[----:B------:R-:W3:Y:S04]  /*3ee10*/  LDL R115, [R1+0x400] ;  /* 0x0004000001737983 */ /* 0x000ee80000100800 */
[----:B------:R-:W2:Y:S01]  /*3ee20*/  LDL R114, [R1+0x54] ;  /* 0x0000540001727983 */ /* 0x000ea20000100800 */
[----:B------:R-:W-:Y:S01]  /*3ee30*/  FFMA.FTZ R42, R42, R51, R120 ;  /* 0x000000332a2a7223 */ /* 0x000fe20000010078 */
[----:B------:R-:W-:Y:S01]  /*3ee40*/  FFMA.FTZ R41, R41, R50, R121 ;  /* 0x0000003229297223 */ /* 0x000fe20000010079 */
[----:B------:R-:W-:-:S04]  /*3ee50*/  FFMA.FTZ R44, R108, R87, R109 ;  /* 0x000000576c2c7223 */ /* 0x000fc8000001006d */
[----:B------:R-:W-:Y:S01]  /*3ee60*/  F2FP.BF16.F32.PACK_AB R41, R42, R41 ;  /* 0x000000292a29723e */ /* 0x000fe200000010ff */
[----:B------:R-:W-:Y:S01]  /*3ee70*/  FFMA.FTZ R78, R78, R55, R96 ;  /* 0x000000374e4e7223 */ /* 0x000fe20000010060 */
[----:B------:R-:W4:Y:S01]  /*3ee80*/  LDL R109, [R1+0x3f0] ;  /* 0x0003f000016d7983 */ /* 0x000f220000100800 */
[----:B------:R-:W-:-:S03]  /*3ee90*/  F2FP.BF16.F32.PACK_AB R43, R44, R43 ;  /* 0x0000002b2c2b723e */ /* 0x000fc600000010ff */
[----:B------:R-:W4:Y:S01]  /*3eea0*/  LDL R96, [R1+0x48] ;  /* 0x0000480001607983 */ /* 0x000f220000100800 */
[----:B------:R-:W-:-:S03]  /*3eeb0*/  FFMA.FTZ R42, R116, R74, R117 ;  /* 0x0000004a742a7223 */ /* 0x000fc60000010075 */
[----:B------:R-:W3:Y:S04]  /*3eec0*/  LDL R116, [R1+0x50] ;  /* 0x0000500001747983 */ /* 0x000ee80000100800 */
[----:B------:R-:W4:Y:S01]  /*3eed0*/  LDL R108, [R1+0x68] ;  /* 0x00006800016c7983 */ /* 0x000f220000100800 */
[----:B------:R-:W-:-:S03]  /*3eee0*/  FFMA.FTZ R44, R100, R48, R101 ;  /* 0x00000030642c7223 */ /* 0x000fc60000010065 */
[----:B------:R-:W4:Y:S01]  /*3eef0*/  LDL R100, [R1+0x40] ;  /* 0x0000400001647983 */ /* 0x000f220000100800 */
[----:B------:R-:W-:-:S03]  /*3ef00*/  FFMA.FTZ R79, R79, R49, R99 ;  /* 0x000000314f4f7223 */ /* 0x000fc60000010063 */
[----:B------:R-:W4:Y:S04]  /*3ef10*/  LDL R99, [R1+0x2c0] ;  /* 0x0002c00001637983 */ /* 0x000f280000100800 */
        /* <DEDUP_REMOVED lines=11> */
[----:B------:R-:W-:Y:S01]  /*3efd0*/  FFMA.FTZ R45, R118, R50, R119 ;  /* 0x00000032762d7223 */ /* 0x000fe20000010077 */
[----:B------:R-:W-:Y:S02]  /*3efe0*/  F2FP.BF16.F32.PACK_AB R42, R76, R42 ;  /* 0x0000002a4c2a723e */ /* 0x000fe400000010ff */
[----:B------:R-:W4:Y:S01]  /*3eff0*/  LDL R86, [R1+0x3c] ;  /* 0x00003c0001567983 */ /* 0x000f220000100800 */
[----:B------:R-:W-:-:S03]  /*3f000*/  FFMA.FTZ R50, R106, R87, R107 ;  /* 0x000000576a327223 */ /* 0x000fc6000001006b */
[----:B------:R-:W4:Y:S01]  /*3f010*/  LDL R107, [R1+0x3f8] ;  /* 0x0003f800016b7983 */ /* 0x000f220000100800 */
[----:B------:R-:W-:-:S03]  /*3f020*/  FFMA.FTZ R51, R102, R51, R103 ;  /* 0x0000003366337223 */ /* 0x000fc60000010067 */
[----:B------:R-:W4:Y:S04]  /*3f030*/  LDL R106, [R1+0x6c] ;  /* 0x00006c00016a7983 */ /* 0x000f280000100800 */
[----:B------:R-:W4:Y:S01]  /*3f040*/  LDL R102, [R1+0x5c] ;  /* 0x00005c0001667983 */ /* 0x000f220000100800 */
[----:B------:R-:W-:Y:S01]  /*3f050*/  F2FP.BF16.F32.PACK_AB R47, R50, R47 ;  /* 0x0000002f322f723e */ /* 0x000fe200000010ff */
[----:B------:R-:W-:Y:S02]  /*3f060*/  FFMA.FTZ R74, R104, R84, R105 ;  /* 0x00000054684a7223 */ /* 0x000fe40000010069 */
        /* <DEDUP_REMOVED lines=9> */
[----:B------:R-:W4:Y:S04]  /*3f100*/  LDL R90, [R1+0x34] ;  /* 0x00003400015a7983 */ /* 0x000f280000100800 */
[----:B------:R-:W4:Y:S04]  /*3f110*/  LDL R89, [R1+0x2a4] ;  /* 0x0002a40001597983 */ /* 0x000f280000100800 */
[----:B------:R-:W4:Y:S04]  /*3f120*/  LDL R88, [R1+0x38] ;  /* 0x0000380001587983 */ /* 0x000f280000100800 */
[----:B------:R-:W4:Y:S01]  /*3f130*/  LDL R84, [R1+0x2ac] ;  /* 0x0002ac0001547983 */ /* 0x000f220000100800 */
[----:B------:R-:W-:Y:S01]  /*3f140*/  F2FP.BF16.F32.PACK_AB R46, R74, R46 ;  /* 0x0000002e4a2e723e */ /* 0x000fe200000010ff */
[----:B------:R-:W-:Y:S01]  /*3f150*/  FFMA.FTZ R74, R80, R73, R81 ;  /* 0x00000049504a7223 */ /* 0x000fe20000010051 */
[----:B------:R-:W-:Y:S01]  /*3f160*/  F2FP.BF16.F32.PACK_AB R45, R51, R45 ;  /* 0x0000002d332d723e */ /* 0x000fe200000010ff */
[----:B------:R-:W-:Y:S01]  /*3f170*/  FFMA.FTZ R51, R82, R72, R83 ;  /* 0x0000004852337223 */ /* 0x000fe20000010053 */
[----:B------:R-:W-:Y:S01]  /*3f180*/  STG.E.128 desc[UR10][R62.64], R24 ;  /* 0x000000183e007986 */ /* 0x000fe2000c101d0a */
[----:B------:R-:W-:-:S03]  /*3f190*/  F2FP.BF16.F32.PACK_AB R44, R79, R44 ;  /* 0x0000002c4f2c723e */ /* 0x000fc600000010ff */
[----:B------:R-:W-:Y:S01]  /*3f1a0*/  STG.E.128 desc[UR10][R68.64], R36 ;  /* 0x0000002444007986 */ /* 0x000fe2000c101d0a */
[----:B------:R-:W-:Y:S02]  /*3f1b0*/  F2FP.BF16.F32.PACK_AB R48, R78, R48 ;  /* 0x000000304e30723e */ /* 0x000fe400000010ff */
[----:B------:R-:W-:Y:S01]  /*3f1c0*/  F2FP.BF16.F32.PACK_AB R49, R77, R49 ;  /* 0x000000314d31723e */ /* 0x000fe200000010ff */
[----:B------:R-:W4:Y:S01]  /*3f1d0*/  LDL R83, [R1+0x28] ;  /* 0x0000280001537983 */ /* 0x000f220000100800 */
[----:B------:R-:W-:Y:S02]  /*3f1e0*/  F2FP.BF16.F32.PACK_AB R50, R76, R50 ;  /* 0x000000324c32723e */ /* 0x000fe400000010ff */
[----:B------:R-:W-:Y:S01]  /*3f1f0*/  F2FP.BF16.F32.PACK_AB R51, R74, R51 ;  /* 0x000000334a33723e */ /* 0x000fe200000010ff */
[----:B------:R0:W-:Y:S04]  /*3f200*/  STG.E.128 desc[UR10][R66.64], R40 ;  /* 0x0000002842007986 */ /* 0x0001e8000c101d0a */
[----:B------:R-:W-:Y:S04]  /*3f210*/  STG.E.128 desc[UR10][R70.64], R44 ;  /* 0x0000002c46007986 */ /* 0x000fe8000c101d0a */
[----:B------:R-:W4:Y:S04]  /*3f220*/  LDL R82, [R1+0x3c8] ;  /* 0x0003c80001527983 */ /* 0x000f280000100800 */
[----:B------:R-:W4:Y:S04]  /*3f230*/  LDL R81, [R1+0x2c] ;  /* 0x00002c0001517983 */ /* 0x000f280000100800 */
[----:B------:R-:W4:Y:S04]  /*3f240*/  LDL R80, [R1+0x3cc] ;  /* 0x0003cc0001507983 */ /* 0x000f280000100800 */
[----:B------:R1:W-:Y:S04]  /*3f250*/  STG.E.128 desc[UR10][R64.64], R48 ;  /* 0x0000003040007986 */ /* 0x0003e8000c101d0a */
[----:B0-----:R-:W4:Y:S04]  /*3f260*/  LDL R67, [R1+0x20] ;  /* 0x0000200001437983 */ /* 0x001f280000100800 */
[----:B------:R-:W4:Y:S04]  /*3f270*/  LDL R66, [R1+0x3c0] ;  /* 0x0003c00001427983 */ /* 0x000f280000100800 */
[----:B------:R-:W4:Y:S04]  /*3f280*/  LDL R63, [R1+0x18] ;  /* 0x00001800013f7983 */ /* 0x000f280000100800 */
[----:B------:R-:W4:Y:S04]  /*3f290*/  LDL R62, [R1+0x3e8] ;  /* 0x0003e800013e7983 */ /* 0x000f280000100800 */
[----:B-1----:R-:W4:Y:S04]  /*3f2a0*/  LDL R65, [R1+0x24] ;  /* 0x0000240001417983 */ /* 0x002f280000100800 */
[----:B------:R-:W4:Y:S04]  /*3f2b0*/  LDL R64, [R1+0x3c4] ;  /* 0x0003c40001407983 */ /* 0x000f280000100800 */
[----:B------:R-:W4:Y:S04]  /*3f2c0*/  LDL R51, [R1+0x14] ;  /* 0x0000140001337983 */ /* 0x000f280000100800 */
[----:B------:R-:W4:Y:S01]  /*3f2d0*/  LDL R50, [R1+0x3e4] ;  /* 0x0003e40001327983 */ /* 0x000f220000100800 */
[----:B--2---:R-:W-:-:S03]  /*3f2e0*/  FFMA.FTZ R36, R113, R55, R114 ;  /* 0x0000003771247223 */ /* 0x004fc60000010072 */
[----:B------:R-:W2:Y:S01]  /*3f2f0*/  LDL R55, [R1+0x10] ;  /* 0x0000100001377983 */ /* 0x000ea20000100800 */
[----:B---3--:R-:W-:-:S03]  /*3f300*/  FFMA.FTZ R24, R115, R54, R116 ;  /* 0x0000003673187223 */ /* 0x008fc60000010074 */
[----:B------:R-:W2:Y:S02]  /*3f310*/  LDL R54, [R1+0x3e0] ;  /* 0x0003e00001367983 */ /* 0x000ea40000100800 */
[----:B------:R-:W-:Y:S01]  /*3f320*/  F2FP.BF16.F32.PACK_AB R24, R36, R24 ;  /* 0x000000182418723e */ /* 0x000fe200000010ff */
[----:B----4-:R-:W-:Y:S01]  /*3f330*/  FFMA.FTZ R37, R99, R18, R100 ;  /* 0x0000001263257223 */ /* 0x010fe20000010064 */
[----:B------:R-:W-:-:S05]  /*3f340*/  FFMA.FTZ R38, R97, R19, R98 ;  /* 0x0000001361267223 */ /* 0x000fca0000010062 */
[----:B------:R-:W-:Y:S01]  /*3f350*/  F2FP.BF16.F32.PACK_AB R36, R38, R37 ;  /* 0x000000252624723e */ /* 0x000fe200000010ff */
[----:B------:R-:W-:Y:S01]  /*3f360*/  FFMA.FTZ R37, R95, R20, R96 ;  /* 0x000000145f257223 */ /* 0x000fe20000010060 */
[----:B------:R-:W-:Y:S01]  /*3f370*/  FFMA.FTZ R44, R93, R21, R94 ;  /* 0x000000155d2c7223 */ /* 0x000fe2000001005e */
[----:B------:R-:W-:Y:S02]  /*3f380*/  FFMA.FTZ R25, R111, R56, R112 ;  /* 0x000000386f197223 */ /* 0x000fe40000010070 */
[----:B------:R-:W3:Y:S01]  /*3f390*/  LDL R56, [R1+0x3ec] ;  /* 0x0003ec0001387983 */ /* 0x000ee20000100800 */
[----:B------:R-:W-:-:S03]  /*3f3a0*/  FFMA.FTZ R26, R109, R58, R110 ;  /* 0x0000003a6d1a7223 */ /* 0x000fc6000001006e */
[----:B------:R-:W3:Y:S01]  /*3f3b0*/  LDL R58, [R1+0x1c] ;  /* 0x00001c00013a7983 */ /* 0x000ee20000100800 */
[----:B------:R-:W-:Y:S02]  /*3f3c0*/  F2FP.BF16.F32.PACK_AB R37, R44, R37 ;  /* 0x000000252c25723e */ /* 0x000fe400000010ff */
[----:B------:R-:W0:Y:S01]  /*3f3d0*/  LDC.64 R44, c[0x0][0x210] ;  /* 0x00008400ff2c7b82 */ /* 0x000e220000000a00 */
[----:B------:R-:W-:Y:S01]  /*3f3e0*/  FFMA.FTZ R27, R107, R72, R108 ;  /* 0x000000486b1b7223 */ /* 0x000fe2000001006c */
[----:B------:R-:W-:-:S05]  /*3f3f0*/  FFMA.FTZ R41, R101, R57, R102 ;  /* 0x0000003965297223 */ /* 0x000fca0000010066 */
[----:B------:R-:W-:Y:S01]  /*3f400*/  F2FP.BF16.F32.PACK_AB R25, R41, R25 ;  /* 0x000000192919723e */ /* 0x000fe200000010ff */
[----:B------:R-:W-:Y:S01]  /*3f410*/  FFMA.FTZ R39, R105, R73, R106 ;  /* 0x0000004969277223 */ /* 0x000fe2000001006a */
[----:B------:R-:W-:-:S04]  /*3f420*/  FFMA.FTZ R40, R103, R59, R104 ;  /* 0x0000003b67287223 */ /* 0x000fc80000010068 */
[----:B------:R-:W-:Y:S02]  /*3f430*/  F2FP.BF16.F32.PACK_AB R27, R39, R27 ;  /* 0x0000001b271b723e */ /* 0x000fe400000010ff */
[----:B------:R-:W-:Y:S01]  /*3f440*/  F2FP.BF16.F32.PACK_AB R26, R40, R26 ;  /* 0x0000001a281a723e */ /* 0x000fe200000010ff */
[----:B------:R-:W-:Y:S01]  /*3f450*/  FFMA.FTZ R38, R91, R22, R92 ;  /* 0x000000165b267223 */ /* 0x000fe2000001005c */
[----:B------:R-:W-:Y:S01]  /*3f460*/  FFMA.FTZ R41, R89, R23, R90 ;  /* 0x0000001759297223 */ /* 0x000fe2000001005a */
[----:B------:R-:W-:-:S04]  /*3f470*/  FFMA.FTZ R39, R87, R52, R88 ;  /* 0x0000003457277223 */ /* 0x000fc80000010058 */
[----:B------:R-:W-:Y:S01]  /*3f480*/  F2FP.BF16.F32.PACK_AB R38, R41, R38 ;  /* 0x000000262926723e */ /* 0x000fe200000010ff */
[----:B------:R-:W-:Y:S01]  /*3f490*/  FFMA.FTZ R40, R84, R53, R86 ;  /* 0x0000003554287223 */ /* 0x000fe20000010056 */
[----:B------:R-:W-:Y:S01]  /*3f4a0*/  SHF.L.U32 R41, R85, 0x4, RZ ;  /* 0x0000000455297819 */ /* 0x000fe200000006ff */
[----:B0-----:R-:W-:-:S03]  /*3f4b0*/  IMAD R0, R44, 0x4, R0 ;  /* 0x000000042c007824 */ /* 0x001fc600078e0200 */
[----:B------:R-:W-:Y:S02]  /*3f4c0*/  F2FP.BF16.F32.PACK_AB R39, R40, R39 ;  /* 0x000000272827723e */ /* 0x000fe400000010ff */
[----:B------:R-:W-:Y:S02]  /*3f4d0*/  SHF.R.U32.HI R40, RZ, 0x1c, R85 ;  /* 0x0000001cff287819 */ /* 0x000fe40000011655 */
[----:B------:R-:W-:Y:S01]  /*3f4e0*/  IADD3 R46, P1, R41, UR20, RZ ;  /* 0x00000014292e7c10 */ /* 0x000fe2000ff3e0ff */
[----:B------:R0:W-:Y:S03]  /*3f4f0*/  STL [R1], R0 ;  /* 0x0000000001007387 */ /* 0x0001e60000100800 */
[----:B------:R-:W-:Y:S02]  /*3f500*/  IADD3.X R47, R40, UR21, RZ, P1, !PT ;  /* 0x00000015282f7c10 */ /* 0x000fe40008ffe4ff */
[----:B------:R-:W-:-:S02]  /*3f510*/  ISETP.GE.AND P1, PT, R0, R45, PT ;  /* 0x0000002d0000720c */ /* 0x000fc40003f26270 */
[----:B0-----:R0:W5:Y:S01]  /*3f520*/  LDL.LU R0, [R1+0x510] ;  /* 0x0005100001007983 */ /* 0x0011620000300800 */
[----:B------:R-:W-:Y:S01]  /*3f530*/  IADD3 R48, P2, R41, UR4, RZ ;  /* 0x0000000429307c10 */ /* 0x000fe2000ff5e0ff */
[----:B------:R-:W-:-:S03]  /*3f540*/  FFMA.FTZ R43, R82, R52, R83 ;  /* 0x00000034522b7223 */ /* 0x000fc60000010053 */
[----:B------:R-:W-:Y:S01]  /*3f550*/  IADD3.X R49, R40, UR5, RZ, P2, !PT ;  /* 0x0000000528317c10 */ /* 0x000fe200097fe4ff */
[----:B------:R-:W-:Y:S01]  /*3f560*/  FFMA.FTZ R42, R80, R53, R81 ;  /* 0x00000035502a7223 */ /* 0x000fe20000010051 */
[----:B------:R0:W-:Y:S04]  /*3f570*/  STG.E.128 desc[UR10][R60.64], R24 ;  /* 0x000000183c007986 */ /* 0x0001e8000c101d0a */
[----:B------:R-:W-:Y:S01]  /*3f580*/  F2FP.BF16.F32.PACK_AB R43, R42, R43 ;  /* 0x0000002b2a2b723e */ /* 0x000fe200000010ff */
[----:B------:R-:W-:Y:S01]  /*3f590*/  FFMA.FTZ R22, R66, R22, R67 ;  /* 0x0000001642167223 */ /* 0x000fe20000010043 */
[----:B------:R-:W-:Y:S01]  /*3f5a0*/  FFMA.FTZ R20, R62, R20, R63 ;  /* 0x000000143e147223 */ /* 0x000fe2000001003f */
[----:B------:R-:W-:Y:S01]  /*3f5b0*/  FFMA.FTZ R23, R64, R23, R65 ;  /* 0x0000001740177223 */ /* 0x000fe20000010041 */
[----:B------:R-:W-:-:S04]  /*3f5c0*/  FFMA.FTZ R19, R50, R19, R51 ;  /* 0x0000001332137223 */ /* 0x000fc80000010033 */
[----:B------:R-:W-:Y:S01]  /*3f5d0*/  F2FP.BF16.F32.PACK_AB R42, R23, R22 ;  /* 0x00000016172a723e */ /* 0x000fe200000010ff */
[----:B------:R0:W-:Y:S01]  /*3f5e0*/  STG.E.128 desc[UR10][R46.64], R36 ;  /* 0x000000242e007986 */ /* 0x0001e2000c101d0a */
[----:B--2---:R-:W-:-:S05]  /*3f5f0*/  FFMA.FTZ R18, R54, R18, R55 ;  /* 0x0000001236127223 */ /* 0x004fca0000010037 */
[----:B------:R-:W-:Y:S01]  /*3f600*/  F2FP.BF16.F32.PACK_AB R40, R19, R18 ;  /* 0x000000121328723e */ /* 0x000fe200000010ff */
[----:B---3--:R-:W-:-:S05]  /*3f610*/  FFMA.FTZ R21, R56, R21, R58 ;  /* 0x0000001538157223 */ /* 0x008fca000001003a */
[----:B------:R-:W-:-:S05]  /*3f620*/  F2FP.BF16.F32.PACK_AB R41, R21, R20 ;  /* 0x000000141529723e */ /* 0x000fca00000010ff */
[----:B------:R0:W-:Y:S01]  /*3f630*/  STG.E.128 desc[UR10][R48.64], R40 ;  /* 0x0000002830007986 */ /* 0x0001e2000c101d0a */
[----:B------:R-:W-:Y:S05]  /*3f640*/  @!P1 BRA `(.L_x_17724) ;  /* 0xfffffc2800e09947 */ /* 0x000fea000383ffff */
[----:B------:R-:W-:Y:S05]  /*3f650*/  BSYNC B0 ;  /* 0x0000000000007941 */ /* 0x000fea0003800000 */
.L_x_16432:
[----:B------:R-:W-:Y:S05]  /*3f660*/  EXIT ;  /* 0x000000000000794d */ /* 0x000fea0003800000 */
.L_x_17723:
        /* <DEDUP_REMOVED lines=8> */
.L_x_17726:
[----:B------:R-:W-:Y:S05]  /*3f6f0*/  BSYNC B1 ;  /* 0x0000000000017941 */ /* 0x000fea0003800000 */
.L_x_17725:
        /* <DEDUP_REMOVED lines=9> */
.L_x_17727:
[----:B------:R-:W-:Y:S02]  /*3f790*/  IMAD.MOV.U32 R38, RZ, RZ, 0x4 ;  /* 0x00000004ff267424 */ /* 0x000fe400078e00ff */
[----:B------:R-:W-:Y:S01]  /*3f7a0*/  FADD.FTZ R39, R39, R36 ;  /* 0x0000002427277221 */ /* 0x000fe20000010000 */
[----:B------:R-:W-:-:S04]  /*3f7b0*/  MOV R36, 0xffffffff ;  /* 0xffffffff00247802 */ /* 0x000fc80000000f00 */
[----:B------:R-:W-:-:S07]  /*3f7c0*/  MOV R77, R39 ;  /* 0x00000027004d7202 */ /* 0x000fce0000000f00 */
[----:B------:R-:W-:Y:S05]  /*3f7d0*/  WARPSYNC.COLLECTIVE R36, `(.L_x_17728) ;  /* 0x0000000024087348 */ /* 0x000fea0003c00000 */
[----:B------:R0:W1:Y:S02]  /*3f7e0*/  SHFL.BFLY P2, R36, R77, R38, R37 ;  /* 0x0c0000264d247389 */ /* 0x0000640000040025 */
[----:B01----:R-:W-:Y:S01]  /*3f7f0*/  ENDCOLLECTIVE ;  /* 0x000000000000791b */ /* 0x003fe20003800000 */
.L_x_17728:
[----:B------:R-:W-:Y:S01]  /*3f800*/  HFMA2.MMA R38, -RZ, RZ, 0, 4.76837158203125e-07 ;  /* 0x00000008ff267435 */ /* 0x000fe200000001ff */
[----:B------:R-:W-:Y:S01]  /*3f810*/  FADD.FTZ R39, R39, R36 ;  /* 0x0000002427277221 */ /* 0x000fe20000010000 */
[----:B------:R-:W-:-:S03]  /*3f820*/  IMAD.MOV.U32 R36, RZ, RZ, -0x1 ;  /* 0xffffffffff247424 */ /* 0x000fc600078e00ff */
[----:B------:R-:W-:-:S07]  /*3f830*/  IMAD.MOV.U32 R77, RZ, RZ, R39 ;  /* 0x000000ffff4d7224 */ /* 0x000fce00078e0027 */
[----:B------:R-:W-:Y:S05]  /*3f840*/  WARPSYNC.COLLECTIVE R36, `(.L_x_17729) ;  /* 0x0000000024087348 */ /* 0x000fea0003c00000 */
[----:B------:R0:W1:Y:S02]  /*3f850*/  SHFL.BFLY P2, R36, R77, R38, R37 ;  /* 0x0c0000264d247389 */ /* 0x0000640000040025 */
[----:B01----:R-:W-:Y:S01]  /*3f860*/  ENDCOLLECTIVE ;  /* 0x000000000000791b */ /* 0x003fe20003800000 */
.L_x_17729:
[----:B------:R-:W-:Y:S02]  /*3f870*/  IMAD.MOV.U32 R38, RZ, RZ, 0x10 ;  /* 0x00000010ff267424 */ /* 0x000fe400078e00ff */
[----:B------:R-:W-:Y:S01]  /*3f880*/  FADD.FTZ R39, R39, R36 ;  /* 0x0000002427277221 */ /* 0x000fe20000010000 */
[----:B------:R-:W-:-:S04]  /*3f890*/  MOV R36, 0xffffffff ;  /* 0xffffffff00247802 */ /* 0x000fc80000000f00 */
[----:B------:R-:W-:-:S07]  /*3f8a0*/  MOV R77, R39 ;  /* 0x00000027004d7202 */ /* 0x000fce0000000f00 */
[----:B------:R-:W-:Y:S05]  /*3f8b0*/  WARPSYNC.COLLECTIVE R36, `(.L_x_17730) ;  /* 0x0000000024087348 */ /* 0x000fea0003c00000 */
[----:B------:R0:W1:Y:S02]  /*3f8c0*/  SHFL.BFLY P2, R36, R77, R38, R37 ;  /* 0x0c0000264d247389 */ /* 0x0000640000040025 */
[----:B01----:R-:W-:Y:S01]  /*3f8d0*/  ENDCOLLECTIVE ;  /* 0x000000000000791b */ /* 0x003fe20003800000 */
.L_x_17730:
        /* <DEDUP_REMOVED lines=169> */
.L_x_17731:
[----:B------:R-:W-:Y:S01]  /*40370*/  HFMA2.MMA R38, -RZ, RZ, 0, 1.1920928955078125e-07 ;  /* 0x00000002ff267435 */ /* 0x000fe200000001ff */
[----:B------:R-:W-:Y:S01]  /*40380*/  FADD.FTZ R39, R39, R36 ;  /* 0x0000002427277221 */ /* 0x000fe20000010000 */
[----:B------:R-:W-:-:S03]  /*40390*/  IMAD.MOV.U32 R36, RZ, RZ, -0x1 ;  /* 0xffffffffff247424 */ /* 0x000fc600078e00ff */
[----:B------:R-:W-:-:S07]  /*403a0*/  IMAD.MOV.U32 R77, RZ, RZ, R39 ;  /* 0x000000ffff4d7224 */ /* 0x000fce00078e0027 */
[----:B------:R-:W-:Y:S05]  /*403b0*/  WARPSYNC.COLLECTIVE R36, `(.L_x_17732) ;  /* 0x0000000024087348 */ /* 0x000fea0003c00000 */
[----:B------:R0:W1:Y:S02]  /*403c0*/  SHFL.BFLY P2, R36, R77, R38, R37 ;  /* 0x0c0000264d247389 */ /* 0x0000640000040025 */
[----:B01----:R-:W-:Y:S01]  /*403d0*/  ENDCOLLECTIVE ;  /* 0x000000000000791b */ /* 0x003fe20003800000 */
.L_x_17732:
[----:B------:R-:W-:Y:S02]  /*403e0*/  IMAD.MOV.U32 R38, RZ, RZ, 0x4 ;  /* 0x00000004ff267424 */ /* 0x000fe400078e00ff */
[----:B------:R-:W-:Y:S01]  /*403f0*/  FADD.FTZ R39, R39, R36 ;  /* 0x0000002427277221 */ /* 0x000fe20000010000 */
[----:B------:R-:W-:-:S04]  /*40400*/  MOV R36, 0xffffffff ;  /* 0xffffffff00247802 */ /* 0x000fc80000000f00 */
[----:B------:R-:W-:-:S07]  /*40410*/  MOV R77, R39 ;  /* 0x00000027004d7202 */ /* 0x000fce0000000f00 */
[----:B------:R-:W-:Y:S05]  /*40420*/  WARPSYNC.COLLECTIVE R36, `(.L_x_17733) ;  /* 0x0000000024087348 */ /* 0x000fea0003c00000 */
[----:B------:R0:W1:Y:S02]  /*40430*/  SHFL.BFLY P2, R36, R77, R38, R37 ;  /* 0x0c0000264d247389 */ /* 0x0000640000040025 */
[----:B01----:R-:W-:Y:S01]  /*40440*/  ENDCOLLECTIVE ;  /* 0x000000000000791b */ /* 0x003fe20003800000 */
.L_x_17733:
[----:B------:R-:W-:Y:S01]  /*40450*/  HFMA2.MMA R38, -RZ, RZ, 0, 4.76837158203125e-07 ;  /* 0x00000008ff267435 */ /* 0x000fe200000001ff */
[----:B------:R-:W-:Y:S01]  /*40460*/  FADD.FTZ R39, R39, R36 ;  /* 0x0000002427277221 */ /* 0x000fe20000010000 */
[----:B------:R-:W-:-:S03]  /*40470*/  IMAD.MOV.U32 R36, RZ, RZ, -0x1 ;  /* 0xffffffffff247424 */ /* 0x000fc600078e00ff */
[----:B------:R-:W-:-:S07]  /*40480*/  IMAD.MOV.U32 R77, RZ, RZ, R39 ;  /* 0x000000ffff4d7224 */ /* 0x000fce00078e0027 */
[----:B------:R-:W-:Y:S05]  /*40490*/  WARPSYNC.COLLECTIVE R36, `(.L_x_17734) ;  /* 0x0000000024087348 */ /* 0x000fea0003c00000 */
[----:B------:R0:W1:Y:S02]  /*404a0*/  SHFL.BFLY P2, R36, R77, R38, R37 ;  /* 0x0c0000264d247389 */ /* 0x0000640000040025 */
[----:B01----:R-:W-:Y:S01]  /*404b0*/  ENDCOLLECTIVE ;  /* 0x000000000000791b */ /* 0x003fe20003800000 */
.L_x_17734:
[----:B------:R-:W-:Y:S02]  /*404c0*/  IMAD.MOV.U32 R38, RZ, RZ, 0x10 ;  /* 0x00000010ff267424 */ /* 0x000fe400078e00ff */
[----:B------:R-:W-:Y:S01]  /*404d0*/  FADD.FTZ R39, R39, R36 ;  /* 0x0000002427277221 */ /* 0x000fe20000010000 */
[----:B------:R-:W-:-:S04]  /*404e0*/  MOV R36, 0xffffffff ;  /* 0xffffffff00247802 */ /* 0x000fc80000000f00 */
[----:B------:R-:W-:-:S07]  /*404f0*/  MOV R77, R39 ;  /* 0x00000027004d7202 */ /* 0x000fce0000000f00 */
[----:B------:R-:W-:Y:S05]  /*40500*/  WARPSYNC.COLLECTIVE R36, `(.L_x_17735) ;  /* 0x0000000024087348 */ /* 0x000fea0003c00000 */
[----:B------:R0:W1:Y:S02]  /*40510*/  SHFL.BFLY P2, R36, R77, R38, R37 ;  /* 0x0c0000264d247389 */ /* 0x0000640000040025 */
[----:B01----:R-:W-:Y:S01]  /*40520*/  ENDCOLLECTIVE ;  /* 0x000000000000791b */ /* 0x003fe20003800000 */
.L_x_17735:
[----:B------:R-:W-:Y:S05]  /*40530*/  BRA `(.L_x_17736) ;  /* 0xffffffbc00a07947 */ /* 0x000fea000383ffff */
.L_x_17737:
        /* <DEDUP_REMOVED lines=12> */
.L_x_66055:


//--------------------- .text._ZN10layer_norm31ln_parallel_residual_fwd_kernelINS_13Kernel_traitsIf13__nv_bfloat16S2_S2_fjLj2560ELj1ELj4ELj1ELj16ENS_18Kernel_traits_baseILj2560EfS2_S2_S2_fjLj128EEEEELb1ELb1ELb0EEEvNS_9FwdParamsE --------------------------
	.section	.text._ZN10layer_norm31ln_parallel_residual_fwd_kernelINS_13Kernel_traitsIf13__nv_bfloat16S2_S2_fjLj2560ELj1ELj4ELj1ELj16ENS_18Kernel_traits_baseILj2560EfS2_S2_S2_fjLj128EEEEELb1ELb1ELb0EEEvNS_9FwdParamsE,"ax",@progbits
	.align	128
        .global         _ZN10layer_norm31ln_parallel_residual_fwd_kernelINS_13Kernel_traitsIf13__nv_bfloat16S2_S2_fjLj2560ELj1ELj4ELj1ELj16ENS_18Kernel_traits_baseILj2560EfS2_S2_S2_fjLj128EEEEELb1ELb1ELb0EEEvNS_9FwdParamsE
        .type           _ZN10layer_norm31ln_parallel_residual_fwd_kernelINS_13Kernel_traitsIf13__nv_bfloat16S2_S2_fjLj2560ELj1ELj4ELj1ELj16ENS_18Kernel_traits_baseILj2560EfS2_S2_S2_fjLj128EEEEELb1ELb1ELb0EEEvNS_9FwdParamsE,@function
        .size           _ZN10layer_norm31ln_parallel_residual_fwd_kernelINS_13Kernel_traitsIf13__nv_bfloat16S2_S2_fjLj2560ELj1ELj4ELj1ELj16ENS_18Kernel_traits_baseILj2560EfS2_S2_S2_fjLj128EEEEELb1ELb1ELb0EEEvNS_9FwdParamsE,(.L_x_66056 - _ZN10layer_norm31ln_parallel_residual_fwd_kernelINS_13Kernel_traitsIf13__nv_bfloat16S2_S2_fjLj2560ELj1ELj4ELj1ELj16ENS_18Kernel_traits_baseILj2560EfS2_S2_S2_fjLj128EEEEELb1ELb1ELb0EEEvNS_9FwdParamsE)
        .other          _ZN10layer_norm31ln_parallel_residual_fwd_kernelINS_13Kernel_traitsIf13__nv_bfloat16S2_S2_fjLj2560ELj1ELj4ELj1ELj16ENS_18Kernel_traits_baseILj2560EfS2_S2_S2_fjLj128EEEEELb1ELb1ELb0EEEvNS_9FwdParamsE,@"STO_CUDA_ENTRY STV_DEFAULT"
_ZN10layer_norm31ln_parallel_residual_fwd_kernelINS_13Kernel_traitsIf13__nv_bfloat16S2_S2_fjLj2560ELj1ELj4ELj1ELj16ENS_18Kernel_traits_baseILj2560EfS2_S2_S2_fjLj128EEEEELb1ELb1ELb0EEEvNS_9FwdParamsE:
.text._ZN10layer_norm31ln_parallel_residual_fwd_kernelINS_13Kernel_traitsIf13__nv_bfloat16S2_S2_fjLj2560ELj1ELj4ELj1ELj16ENS_18Kernel_traits_baseILj2560EfS2_S2_S2_fjLj128EEEEELb1ELb1ELb0EEEvNS_9FwdParamsE:
        /* <DEDUP_REMOVED lines=13> */
[----:B--2---:R-:W-:-:S05]  /*00d0*/  @P0 IMAD.MOV.U32 R7, RZ, RZ, R19 ;  /* 0x000000ffff070224 */ /* 0x004fca00078e0013 */
[----:B------:R-:W0:Y:S01]  /*00e0*/  @P0 LDG.E.64 R4, desc[UR4][R6.64] ;  /* 0x0000000406040981 */ /* 0x000e22000c1e1b00 */
[----:B------:R-:W-:Y:S01]  /*00f0*/  ULDC UR8, c[0x0][0x0] ;  /* 0x0000000000087ab9 */ /* 0x000fe20000000800 */
[----:B------:R-:W-:Y:S01]  /*0100*/  LOP3.LUT R17, R17, 0xffffffdf, RZ, 0xc0, !PT ;  /* 0xffffffdf11117812 */ /* 0x000fe200078ec0ff */
[----:B------:R-:W-:Y:S01]  /*0110*/  BSSY B0, `(.L_x_17738) ;  /* 0x000005f000007945 */ /* 0x000fe20003800000 */
[----:B------:R-:W1:Y:S01]  /*0120*/  S2R R16, SR_TID.X ;  /* 0x0000000000107919 */ /* 0x000e620000002100 */
[----:B------:R-:W2:Y:S01]  /*0130*/  S2R R15, SR_CTAID.X ;  /* 0x00000000000f7919 */ /* 0x000ea20000002500 */
[----:B-1----:R-:W-:Y:S01]  /*0140*/  LOP3.LUT R252, R16, 0x1f, RZ, 0xc0, !PT ;  /* 0x0000001f10fc7812 */ /* 0x002fe200078ec0ff */
[----:B--2---:R-:W-:Y:S01]  /*0150*/  IMAD R21, R15, UR8, R16 ;  /* 0x000000080f157c24 */ /* 0x004fe2000f8e0210 */
        /* <DEDUP_REMOVED lines=28> */
[----:B------:R-:W0:Y:S01]  /*0320*/  LDC R7, c[0x0][0x218] ;  /* 0x00008600ff077b82 */ /* 0x000e220000000800 */
[----:B------:R-:W-:Y:S02]  /*0330*/  UIADD3 UR33, UR7, -0x24c28bd8, URZ ;  /* 0xdb3d742807217890 */ /* 0x000fe4000fffe03f */
        /* <DEDUP_REMOVED lines=11> */
[----:B------:R-:W-:Y:S02]  /*03f0*/  LOP3.LUT R8, R11, UR24, R2, 0x96, !PT ;  /* 0x000000180b087c12 */ /* 0x000fe4000f8e9602 */
[----:B0-----:R-:W-:-:S03]  /*0400*/  SHF.R.S32.HI R2, RZ, 0x1f, R7 ;  /* 0x0000001fff027819 */ /* 0x001fc60000011407 */
[----:B------:R-:W-:Y:S01]  /*0410*/  IMAD.WIDE.U32 R8, R8, -0x2daee0ad, RZ ;  /* 0xd2511f5308087825 */ /* 0x000fe200078e00ff */
[----:B------:R-:W-:-:S03]  /*0420*/  LEA.HI R18, R2, R7, RZ, 0x3 ;  /* 0x0000000702127211 */ /* 0x000fc600078f18ff */
[----:B------:R-:W-:Y:S02]  /*0430*/  IMAD.MOV.U32 R2, RZ, RZ, R252 ;  /* 0x000000ffff027224 */ /* 0x000fe400078e00fc */
[----:B------:R-:W-:-:S03]  /*0440*/  IMAD.WIDE.U32 R6, R6, -0x2daee0ad, RZ ;  /* 0xd2511f5306067825 */ /* 0x000fc600078e00ff */
[----:B------:R-:W-:Y:S02]  /*0450*/  LOP3.LUT R3, R2, 0x1f, RZ, 0x3c, !PT ;  /* 0x0000001f02037812 */ /* 0x000fe400078e3cff */
[----:B------:R-:W-:Y:S02]  /*0460*/  LOP3.LUT R4, R7, UR25, R4, 0x96, !PT ;  /* 0x0000001907047c12 */ /* 0x000fe4000f8e9604 */
[----:B------:R-:W-:Y:S02]  /*0470*/  LEA.HI.SX32 R18, R18, R3, 0x1d ;  /* 0x0000000312127211 */ /* 0x000fe400078feaff */
[----:B------:R-:W-:Y:S01]  /*0480*/  LOP3.LUT R12, R9, UR27, R6, 0x96, !PT ;  /* 0x0000001b090c7c12 */ /* 0x000fe2000f8e9606 */
[----:B------:R-:W-:Y:S01]  /*0490*/  IMAD.WIDE.U32 R4, R4, -0x326172a9, RZ ;  /* 0xcd9e8d5704047825 */ /* 0x000fe200078e00ff */
[C---:B------:R-:W-:Y:S02]  /*04a0*/  LOP3.LUT P6, RZ, R18.reuse, 0xffffffe0, RZ, 0xc0, !PT ;  /* 0xffffffe012ff7812 */ /* 0x040fe400078cc0ff */
[----:B------:R-:W-:Y:S01]  /*04b0*/  ISETP.GE.U32.AND P5, PT, R18, 0x40, PT ;  /* 0x000000401200780c */ /* 0x000fe20003fa6070 */
[----:B------:R-:W-:Y:S01]  /*04c0*/  IMAD.WIDE.U32 R12, R12, -0x326172a9, RZ ;  /* 0xcd9e8d570c0c7825 */ /* 0x000fe200078e00ff */
[----:B------:R-:W-:-:S02]  /*04d0*/  ISETP.GE.U32.AND P4, PT, R18, 0x60, PT ;  /* 0x000000601200780c */ /* 0x000fc40003f86070 */
[C---:B------:R-:W-:Y:S02]  /*04e0*/  ISETP.GE.U32.AND P3, PT, R18.reuse, 0x80, PT ;  /* 0x000000801200780c */ /* 0x040fe40003f66070 */
[----:B------:R-:W-:Y:S02]  /*04f0*/  ISETP.GE.U32.AND P2, PT, R18, 0xa0, PT ;  /* 0x000000a01200780c */ /* 0x000fe40003f46070 */
[----:B------:R-:W-:Y:S02]  /*0500*/  LOP3.LUT R10, R5, UR26, R10, 0x96, !PT ;  /* 0x0000001a050a7c12 */ /* 0x000fe4000f8e960a */
[----:B------:R-:W-:Y:S02]  /*0510*/  LOP3.LUT R3, R13, UR28, R4, 0x96, !PT ;  /* 0x0000001c0d037c12 */ /* 0x000fe4000f8e9604 */
[----:B------:R-:W-:-:S04]  /*0520*/  @P6 LOP3.LUT R17, R17, 0x20, RZ, 0xfc, !PT ;  /* 0x0000002011116812 */ /* 0x000fc800078efcff */
[----:B------:R-:W-:-:S04]  /*0530*/  LOP3.LUT R17, R17, 0xffffbfff, RZ, 0xc0, !PT ;  /* 0xffffbfff11117812 */ /* 0x000fc800078ec0ff */
[----:B------:R-:W-:-:S04]  /*0540*/  @P5 LOP3.LUT R17, R17, 0x4000, RZ, 0xfc, !PT ;  /* 0x0000400011115812 */ /* 0x000fc800078efcff */
[----:B------:R-:W-:-:S04]  /*0550*/  LOP3.LUT R17, R17, 0xffffdfff, RZ, 0xc0, !PT ;  /* 0xffffdfff11117812 */ /* 0x000fc800078ec0ff */
[----:B------:R-:W-:-:S04]  /*0560*/  @P4 LOP3.LUT R17, R17, 0x2000, RZ, 0xfc, !PT ;  /* 0x0000200011114812 */ /* 0x000fc800078efcff */
[----:B------:R-:W-:-:S04]  /*0570*/  LOP3.LUT R17, R17, 0xffffefff, RZ, 0xc0, !PT ;  /* 0xffffefff11117812 */ /* 0x000fc800078ec0ff */
[----:B------:R-:W-:-:S04]  /*0580*/  @P3 LOP3.LUT R17, R17, 0x1000, RZ, 0xfc, !PT ;  /* 0x0000100011113812 */ /* 0x000fc800078efcff */
[----:B------:R-:W-:-:S04]  /*0590*/  LOP3.LUT R17, R17, 0xfffff7ff, RZ, 0xc0, !PT ;  /* 0xfffff7ff11117812 */ /* 0x000fc800078ec0ff */
        /* <DEDUP_REMOVED lines=22> */
.L_x_17739:
[----:B------:R-:W-:Y:S05]  /*0700*/  BSYNC B0 ;  /* 0x0000000000007941 */ /* 0x000fea0003800000 */
.L_x_17738:
        /* <DEDUP_REMOVED lines=17> */
[----:B------:R-:W-:-:S03]  /*0820*/  IADD3 R2, R2, 0x20, RZ ;  /* 0x0000002002027810 */ /* 0x000fc60007ffe0ff */
[----:B---3--:R1:W-:Y:S04]  /*0830*/  STL.64 [R1+0x10], R4 ;  /* 0x0000100401007387 */ /* 0x0083e80000100a00 */
[----:B------:R1:W-:Y:S04]  /*0840*/  STL.64 [R1+0x18], R6 ;  /* 0x0000180601007387 */ /* 0x0003e80000100a00 */
[----:B--2---:R1:W-:Y:S04]  /*0850*/  STL.64 [R1+0x20], R24 ;  /* 0x0000201801007387 */ /* 0x0043e80000100a00 */
[----:B------:R1:W-:Y:S02]  /*0860*/  STL.64 [R1+0x28], R26 ;  /* 0x0000281a01007387 */ /* 0x0003e40000100a00 */
.L_x_17741:
[----:B------:R-:W-:Y:S05]  /*0870*/  BSYNC B0 ;  /* 0x0000000000007941 */ /* 0x000fea0003800000 */
.L_x_17740:
        /* <DEDUP_REMOVED lines=10> */
[C---:B------:R-:W-:Y:S01]  /*0920*/  @P0 LEA R4, P1, R2.reuse, UR8, 0x5 ;  /* 0x0000000802040c11 */ /* 0x040fe2000f8228ff */
[----:B0-----:R-:W-:-:S03]  /*0930*/  IMAD.WIDE.U32 R6, R2, 0x20, R6 ;  /* 0x0000002002067825 */ /* 0x001fc600078e0006 */
[C---:B------:R-:W-:Y:S02]  /*0940*/  @P0 LEA.HI.X R5, R2.reuse, UR9, RZ, 0x5, P1 ;  /* 0x0000000902050c11 */ /* 0x040fe400088f2cff */
[----:B------:R-:W2:Y:S04]  /*0950*/  LDG.E.128 R24, desc[UR4][R6.64] ;  /* 0x0000000406187981 */ /* 0x000ea8000c1e1d00 */
[----:B------:R3:W5:Y:S04]  /*0960*/  @P0 LDG.E.128 R176, desc[UR4][R4.64] ;  /* 0x0000000404b00981 */ /* 0x000768000c1e1d00 */
[----:B------:R3:W5:Y:S04]  /*0970*/  @P0 LDG.E.128 R180, desc[UR4][R4.64+0x10] ;  /* 0x0000100404b40981 */ /* 0x000768000c1e1d00 */
[----:B------:R3:W5:Y:S01]  /*0980*/  LDG.E.128 R248, desc[UR4][R6.64+0x10] ;  /* 0x0000100406f87981 */ /* 0x000762000c1e1d00 */
[----:B------:R-:W-:-:S03]  /*0990*/  VIADD R2, R2, 0x20 ;  /* 0x0000002002027836 */ /* 0x000fc60000000000 */
[----:B--2---:R3:W-:Y:S04]  /*09a0*/  STL.64 [R1], R24 ;  /* 0x0000001801007387 */ /* 0x0047e80000100a00 */
[----:B------:R3:W-:Y:S02]  /*09b0*/  STL.64 [R1+0x8], R26 ;  /* 0x0000081a01007387 */ /* 0x0007e40000100a00 */
.L_x_17743:
[----:B------:R-:W-:Y:S05]  /*09c0*/  BSYNC B0 ;  /* 0x0000000000007941 */ /* 0x000fea0003800000 */
.L_x_17742:
[----:B------:R-:W-:Y:S04]  /*09d0*/  BSSY B0, `(.L_x_17744) ;  /* 0x0000012000007945 */ /* 0x000fe80003800000 */
[----:B------:R-:W-:Y:S05]  /*09e0*/  @!P3 BRA `(.L_x_17745) ;  /* 0x000000000040b947 */ /* 0x000fea0003800000 */
[----:B01-3--:R-:W0:Y:S01]  /*09f0*/  LDC.64 R6, c[0x0][0x260] ;  /* 0x00009800ff067b82 */ /* 0x00be220000000a00 */
        /* <DEDUP_REMOVED lines=15> */
.L_x_17745:
[----:B------:R-:W-:Y:S05]  /*0af0*/  BSYNC B0 ;  /* 0x0000000000007941 */ /* 0x000fea0003800000 */
.L_x_17744:
        /* <DEDUP_REMOVED lines=18> */
.L_x_17747:
[----:B------:R-:W-:Y:S05]  /*0c20*/  BSYNC B0 ;  /* 0x0000000000007941 */ /* 0x000fea0003800000 */
.L_x_17746:
[----:B------:R-:W-:Y:S01]  /*0c30*/  ISETP.GE.U32.AND P0, PT, R18, 0xc0, PT ;  /* 0x000000c01200780c */ /* 0x000fe20003f06070 */
[----:B01234-:R-:W-:Y:S01]  /*0c40*/  IMAD.WIDE.U32 R4, R10, -0x2daee0ad, RZ ;  /* 0xd2511f530a047825 */ /* 0x01ffe200078e00ff */
        /* <DEDUP_REMOVED lines=25> */
.L_x_17749:
[----:B------:R-:W-:Y:S05]  /*0de0*/  BSYNC B0 ;  /* 0x0000000000007941 */ /* 0x000fea0003800000 */
.L_x_17748:
[----:B------:R-:W-:Y:S01]  /*0df0*/  ISETP.GE.U32.AND P0, PT, R18, 0xe0, PT ;  /* 0x000000e01200780c */ /* 0x000fe20003f06070 */
[----:B0-----:R-:W-:Y:S01]  /*0e00*/  IMAD.WIDE.U32 R4, R3, -0x326172a9, RZ ;  /* 0xcd9e8d5703047825 */ /* 0x001fe200078e00ff */
        /* <DEDUP_REMOVED lines=24> */
.L_x_17751:
[----:B------:R-:W-:Y:S05]  /*0f90*/  BSYNC B0 ;  /* 0x0000000000007941 */ /* 0x000fea0003800000 */
.L_x_17750:
        /* <DEDUP_REMOVED lines=21> */
.L_x_17753:
[----:B------:R-:W-:Y:S05]  /*10f0*/  BSYNC B0 ;  /* 0x0000000000007941 */ /* 0x000fea0003800000 */
.L_x_17752:
[----:B------:R-:W-:Y:S01]  /*1100*/  ISETP.GE.U32.AND P0, PT, R18, 0x120, PT ;  /* 0x000001201200780c */ /* 0x000fe20003f06070 */
[----:B------:R-:W-:Y:S01]  /*1110*/  BSSY B0, `(.L_x_17754) ;  /* 0x0000015000007945 */ /* 0x000fe20003800000 */
[----:B------:R-:W-:Y:S01]  /*1120*/  LOP3.LUT R17, R17, 0xffffff7f, RZ, 0xc0, !PT ;  /* 0xffffff7f11117812 */ /* 0x000fe200078ec0ff */
[----:B------:R-:W-:-:S10]  /*1130*/  IMAD.HI.U32 R11, R12, -0x2daee0ad, RZ ;  /* 0xd2511f530c0b7827 */ /* 0x000fd400078e00ff */
        /* <DEDUP_REMOVED lines=18> */
.L_x_17755:
[----:B------:R-:W-:Y:S05]  /*1260*/  BSYNC B0 ;  /* 0x0000000000007941 */ /* 0x000fea0003800000 */
.L_x_17754:
[----:B------:R-:W-:Y:S01]  /*1270*/  ISETP.GE.U32.AND P0, PT, R18, 0x140, PT ;  /* 0x000001401200780c */ /* 0x000fe20003f06070 */
[----:B------:R-:W-:Y:S01]  /*1280*/  BSSY B0, `(.L_x_17756) ;  /* 0x0000017000007945 */ /* 0x000fe20003800000 */
[----:B------:R-:W-:-:S11]  /*1290*/  LOP3.LUT R17, R17, 0xffffffbf, RZ, 0xc0, !PT ;  /* 0xffffffbf11117812 */ /* 0x000fd600078ec0ff */
[----:B------:R-:W-:Y:S01]  /*12a0*/  @P0 LOP3.LUT R17, R17, 0x40, RZ, 0xfc, !PT ;  /* 0x0000004011110812 */ /* 0x000fe200078efcff */
[----:B------:R-:W-:Y:S06]  /*12b0*/  @!P0 BRA `(.L_x_17757) ;  /* 0x00000000004c8947 */ /* 0x000fec0003800000 */
[----:B------:R-:W-:Y:S01]  /*12c0*/  ULDC.64 UR8, c[0x0][0x2c8] ;  /* 0x0000b20000087ab9 */ /* 0x000fe20000000a00 */
[----:B012---:R-:W0:Y:S01]  /*12d0*/  LDC.64 R8, c[0x0][0x260] ;  /* 0x00009800ff087b82 */ /* 0x007e220000000a00 */
[----:B------:R-:W-:Y:S02]  /*12e0*/  ISETP.NE.U32.AND P0, PT, RZ, UR8, PT ;  /* 0x00000008ff007c0c */ /* 0x000fe4000bf05070 */
[----:B------:R-:W-:Y:S02]  /*12f0*/  CS2R R70, SRZ ;  /* 0x0000000000467805 */ /* 0x000fe4000001ff00 */
[----:B------:R-:W-:Y:S02]  /*1300*/  CS2R R68, SRZ ;  /* 0x0000000000447805 */ /* 0x000fe4000001ff00 */
[----:B------:R-:W-:Y:S02]  /*1310*/  CS2R R66, SRZ ;  /* 0x0000000000427805 */ /* 0x000fe4000001ff00 */
[----:B------:R-:W-:-:S02]  /*1320*/  ISETP.NE.AND.EX P0, PT, RZ, UR9, PT, P0 ;  /* 0x00000009ff007c0c */ /* 0x000fc4000bf05300 */
[----:B------:R-:W-:-:S11]  /*1330*/  CS2R R64, SRZ ;  /* 0x0000000000407805 */ /* 0x000fd6000001ff00 */
[----:B------:R-:W-:-:S04]  /*1340*/  @P0 LEA R4, P1, R2, UR8, 0x5 ;  /* 0x0000000802040c11 */ /* 0x000fc8000f8228ff */
[C---:B------:R-:W-:Y:S01]  /*1350*/  @P0 LEA.HI.X R5, R2.reuse, UR9, RZ, 0x5, P1 ;  /* 0x0000000902050c11 */ /* 0x040fe200088f2cff */
[----:B0-----:R-:W-:-:S04]  /*1360*/  IMAD.WIDE.U32 R2, R2, 0x20, R8 ;  /* 0x0000002002027825 */ /* 0x001fc800078e0008 */
[----:B------:R3:W5:Y:S04]  /*1370*/  @P0 LDG.E.128 R68, desc[UR4][R4.64] ;  /* 0x0000000404440981 */ /* 0x000768000c1e1d00 */
[----:B------:R-:W2:Y:S04]  /*1380*/  LDG.E.128 R24, desc[UR4][R2.64+0x10] ;  /* 0x0000100402187981 */ /* 0x000ea8000c1e1d00 */
[----:B------:R-:W4:Y:S04]  /*1390*/  LDG.E.128 R28, desc[UR4][R2.64] ;  /* 0x00000004021c7981 */ /* 0x000f28000c1e1d00 */
[----:B------:R3:W5:Y:S04]  /*13a0*/  @P0 LDG.E.128 R64, desc[UR4][R4.64+0x10] ;  /* 0x0000100404400981 */ /* 0x000768000c1e1d00 */
[----:B--2---:R3:W-:Y:S04]  /*13b0*/  STL.64 [R1+0x30], R24 ;  /* 0x0000301801007387 */ /* 0x0047e80000100a00 */
[----:B------:R3:W-:Y:S04]  /*13c0*/  STL.64 [R1+0x38], R26 ;  /* 0x0000381a01007387 */ /* 0x0007e80000100a00 */
[----:B----4-:R3:W-:Y:S04]  /*13d0*/  STL.64 [R1+0x40], R28 ;  /* 0x0000401c01007387 */ /* 0x0107e80000100a00 */
[----:B------:R3:W-:Y:S02]  /*13e0*/  STL.64 [R1+0x48], R30 ;  /* 0x0000481e01007387 */ /* 0x0007e40000100a00 */
.L_x_17757:
[----:B------:R-:W-:Y:S05]  /*13f0*/  BSYNC B0 ;  /* 0x0000000000007941 */ /* 0x000fea0003800000 */
.L_x_17756:
[----:B------:R-:W-:Y:S01]  /*1400*/  ULDC UR8, c[0x0][0x214] ;  /* 0x0000850000087ab9 */ /* 0x000fe20000000800 */
[----:B------:R-:W-:Y:S02]  /*1410*/  LOP3.LUT R6, R11, UR33, R6, 0x96, !PT ;  /* 0x000000210b067c12 */ /* 0x000fe4000f8e9606 */
[----:B------:R-:W-:-:S13]  /*1420*/  ISETP.GE.AND P0, PT, R16, UR8, PT ;  /* 0x0000000810007c0c */ /* 0x000fda000bf06270 */
[----:B------:R-:W-:Y:S05]  /*1430*/  @P0 EXIT ;  /* 0x000000000000094d */ /* 0x000fea0003800000 */
[----:B------:R-:W-:Y:S01]  /*1440*/  IMAD R15, R10, -0x326172a9, RZ ;  /* 0xcd9e8d570a0f7824 */ /* 0x000fe200078e02ff */
[----:B------:R-:W-:Y:S01]  /*1450*/  BSSY B0, `(.L_x_17758) ;  /* 0x0003c5c000007945 */ /* 0x000fe20003800000 */
[----:B0123--:R-:W-:Y:S01]  /*1460*/  IMAD.HI.U32 R4, R6, -0x326172a9, RZ ;  /* 0xcd9e8d5706047827 */ /* 0x00ffe200078e00ff */
[----:B------:R-:W-:Y:S01]  /*1470*/  LOP3.LUT R13, R0, 0x3, RZ, 0xc0, !PT ;  /* 0x00000003000d7812 */ /* 0x000fe200078ec0ff */
[----:B------:R-:W-:Y:S01]  /*1480*/  ULDC.U8 UR8, c[0x0][0x2a0] ;  /* 0x0000a80000087ab9 */ /* 0x000fe20000000000 */
[----:B------:R-:W-:Y:S01]  /*1490*/  ULDC UR36, c[0x0][0x218] ;  /* 0x0000860000247ab9 */ /* 0x000fe20000000800 */
[----:B------:R-:W-:Y:S01]  /*14a0*/  IMAD R11, R12, -0x2daee0ad, RZ ;  /* 0xd2511f530c0b7824 */ /* 0x000fe200078e02ff */
[----:B------:R-:W-:Y:S01]  /*14b0*/  LOP3.LUT R15, R4, UR34, R15, 0x96, !PT ;  /* 0x00000022040f7c12 */ /* 0x000fe2000f8e960f */
[----:B------:R-:W-:Y:S01]  /*14c0*/  IMAD.HI.U32 R2, R22, -0x2daee0ad, RZ ;  /* 0xd2511f5316027827 */ /* 0x000fe200078e00ff */
[----:B------:R-:W-:Y:S01]  /*14d0*/  ULDC UR9, c[0x0][0x2d8] ;  /* 0x0000b60000097ab9 */ /* 0x000fe20000000800 */
[----:B------:R-:W-:-:S02]  /*14e0*/  UISETP.NE.AND UP0, UPT, UR8, URZ, UPT ;  /* 0x0000003f0800728c */ /* 0x000fc4000bf05270 */
[----:B------:R-:W-:Y:S01]  /*14f0*/  IMAD R14, R6, -0x326172a9, RZ ;  /* 0xcd9e8d57060e7824 */ /* 0x000fe200078e02ff */
[----:B------:R-:W-:Y:S01]  /*1500*/  LOP3.LUT R11, R2, UR35, R11, 0x96, !PT ;  /* 0x00000023020b7c12 */ /* 0x000fe2000f8e960b */
[----:B------:R-:W-:Y:S01]  /*1510*/  IMAD R12, R22, -0x2daee0ad, RZ ;  /* 0xd2511f53160c7824 */ /* 0x000fe200078e02ff */
[----:B------:R-:W-:Y:S01]  /*1520*/  ULDC.64 UR10, c[0x0][0x230] ;  /* 0x00008c00000a7ab9 */ /* 0x000fe20000000a00 */
[----:B------:R-:W-:Y:S01]  /*1530*/  IMAD.MOV.U32 R10, RZ, RZ, RZ ;  /* 0x000000ffff0a7224 */ /* 0x000fe200078e00ff */
[----:B------:R-:W-:Y:S01]  /*1540*/  ULDC.64 UR12, c[0x0][0x238] ;  /* 0x00008e00000c7ab9 */ /* 0x000fe20000000a00 */
[----:B------:R-:W-:Y:S01]  /*1550*/  ULDC.64 UR14, c[0x0][0x240] ;  /* 0x00009000000e7ab9 */ /* 0x000fe20000000a00 */
[----:B------:R-:W-:-:S05]  /*1560*/  ULDC.64 UR16, c[0x0][0x248] ;  /* 0x0000920000107ab9 */ /* 0x000fca0000000a00 */
.L_x_19089:
[----:B------:R-:W-:Y:S01]  /*1570*/  IMAD R9, R16, UR36, RZ ;  /* 0x0000002410097c24 */ /* 0x000fe2000f8e02ff */
[----:B------:R-:W-:Y:S01]  /*1580*/  LOP3.LUT P0, RZ, R17, 0x20, RZ, 0xc0, !PT ;  /* 0x0000002011ff7812 */ /* 0x000fe2000780c0ff */
[----:B------:R-:W-:Y:S03]  /*1590*/  BSSY B1, `(.L_x_17759) ;  /* 0x00005c2000017945 */ /* 0x000fe60003800000 */
[----:B------:R-:W-:-:S04]  /*15a0*/  SHF.R.S32.HI R88, RZ, 0x1f, R9 ;  /* 0x0000001fff587819 */ /* 0x000fc80000011409 */
[----:B------:R-:W-:-:S04]  /*15b0*/  LEA.HI R9, R88, R9, RZ, 0x3 ;  /* 0x0000000958097211 */ /* 0x000fc800078f18ff */
[----:B------:R-:W-:-:S05]  /*15c0*/  LEA.HI.SX32 R9, R9, R252, 0x1d ;  /* 0x000000fc09097211 */ /* 0x000fca00078feaff */
[----:B------:R-:W-:Y:S01]  /*15d0*/  IMAD.MOV.U32 R138, RZ, RZ, R9 ;  /* 0x000000ffff8a7224 */ /* 0x000fe200078e0009 */
[----:B-----5:R-:W-:Y:S06]  /*15e0*/  @!P0 BRA `(.L_x_17760) ;  /* 0x0000005800f08947 */ /* 0x020fec0003800000 */
[----:B------:R-:W0:Y:S01]  /*15f0*/  LDC.64 R22, c[0x0][0x228] ;  /* 0x00008a00ff167b82 */ /* 0x000e220000000a00 */
[----:B------:R-:W-:-:S04]  /*1600*/  ISETP.NE.U32.AND P0, PT, RZ, UR10, PT ;  /* 0x0000000aff007c0c */ /* 0x000fc8000bf05070 */
        /* <DEDUP_REMOVED lines=8> */
[----:B------:R-:W-:Y:S02]  /*1690*/  @P1 LEA.HI.X R89, R9, R23, RZ, 0x4, P2 ;  /* 0x0000001709591211 */ /* 0x000fe400010f24ff */
[----:B------:R-:W-:Y:S01]  /*16a0*/  ISETP.NE.AND P2, PT, R13, 0x1, PT ;  /* 0x000000010d00780c */ /* 0x000fe20003f45270 */
[----:B------:R-:W-:Y:S02]  /*16b0*/  BSSY B2, `(.L_x_17761) ;  /* 0x000000f000027945 */ /* 0x000fe40003800000 */
[----:B------:R-:W5:Y:S01]  /*16c0*/  @P1 LDG.E.128 R56, desc[UR4][R88.64] ;  /* 0x0000000458381981 */ /* 0x000f62000c1e1d00 */
[----:B0-----:R-:W-:-:S05]  /*16d0*/  IMAD.WIDE.U32 R42, R9, 0x10, R42 ;  /* 0x00000010092a7825 */ /* 0x001fca00078e002a */
[----:B------:R0:W5:Y:S02]  /*16e0*/  LDG.E.128 R88, desc[UR4][R42.64] ;  /* 0x000000042a587981 */ /* 0x000164000c1e1d00 */
[----:B0-----:R-:W-:Y:S02]  /*16f0*/  VIADD R42, R13, 0x1 ;  /* 0x000000010d2a7836 */ /* 0x001fe40000000000 */
        /* <DEDUP_REMOVED lines=9> */
.L_x_17762:
[----:B------:R-:W-:-:S07]  /*1790*/  IMAD.MOV.U32 R100, RZ, RZ, R14 ;  /* 0x000000ffff647224 */ /* 0x000fce00078e000e */
.L_x_17763:
[----:B------:R-:W-:Y:S05]  /*17a0*/  BSYNC B2 ;  /* 0x0000000000027941 */ /* 0x000fea0003800000 */
.L_x_17761:
        /* <DEDUP_REMOVED lines=16> */
.L_x_17767:
[----:B------:R-:W-:Y:S05]  /*18b0*/  BSYNC B3 ;  /* 0x0000000000037941 */ /* 0x000fea0003800000 */
.L_x_17766:
        /* <DEDUP_REMOVED lines=42> */
.L_x_17765:
[----:B------:R-:W-:Y:S05]  /*1b60*/  BSYNC B2 ;  /* 0x0000000000027941 */ /* 0x000fea0003800000 */
.L_x_17764:
[----:B------:R-:W0:Y:S01]  /*1b70*/  LDC R139, c[0x0][0x294] ;  /* 0x0000a500ff8b7b82 */ /* 0x000e220000000800 */
[----:B------:R-:W-:Y:S01]  /*1b80*/  HFMA2.MMA R148, -RZ, RZ, 0.1171875, 0 ;  /* 0x2f800000ff947435 */ /* 0x000fe200000001ff */
[----:B------:R-:W-:Y:S02]  /*1b90*/  I2FP.F32.U32 R13, R100 ;  /* 0x00000064000d7245 */ /* 0x000fe40000201000 */
[----:B------:R-:W-:Y:S02]  /*1ba0*/  ISETP.NE.U32.AND P2, PT, R22, RZ, PT ;  /* 0x000000ff1600720c */ /* 0x000fe40003f45070 */
[----:B------:R-:W-:Y:S02]  /*1bb0*/  LOP3.LUT R17, R17, 0xffffffef, RZ, 0xc0, !PT ;  /* 0xffffffef11117812 */ /* 0x000fe400078ec0ff */
[----:B------:R-:W1:Y:S01]  /*1bc0*/  LDC R138, c[0x0][0x298] ;  /* 0x0000a600ff8a7b82 */ /* 0x000e620000000800 */
[----:B------:R-:W-:Y:S02]  /*1bd0*/  ISETP.NE.AND.EX P2, PT, R23, RZ, PT, P2 ;  /* 0x000000ff1700720c */ /* 0x000fe40003f45320 */
[----:B------:R-:W-:Y:S01]  /*1be0*/  FFMA.FTZ R13, R13, R148, 1.1641532182693481445e-10 ;  /* 0x2f0000000d0d7423 */ /* 0x000fe20000010094 */
[----:B-----5:R-:W-:-:S04]  /*1bf0*/  PRMT R23, R88, 0x7632, R23 ;  /* 0x0000763258177816 */ /* 0x020fc80000000017 */
[----:B0-----:R-:W-:Y:S01]  /*1c00*/  FSETP.GTU.FTZ.AND P3, PT, R13, R139, PT ;  /* 0x0000008b0d00720b */ /* 0x001fe20003f7c000 */
[----:B------:R-:W-:-:S04]  /*1c10*/  IMAD.U32 R13, R88, 0x10000, RZ ;  /* 0x00010000580d7824 */ /* 0x000fc800078e00ff */
[----:B-1----:R-:W-:-:S08]  /*1c20*/  FMUL.FTZ R13, R13, R138 ;  /* 0x0000008a0d0d7220 */ /* 0x002fd00000410000 */
        /* <DEDUP_REMOVED lines=9> */
.L_x_17768:
        /* <DEDUP_REMOVED lines=12> */
.L_x_17771:
[----:B------:R-:W-:-:S07]  /*1d80*/  IMAD.MOV.U32 R8, RZ, RZ, R14 ;  /* 0x000000ffff087224 */ /* 0x000fce00078e000e */
.L_x_17772:
[----:B------:R-:W-:Y:S05]  /*1d90*/  BSYNC B2 ;  /* 0x0000000000027941 */ /* 0x000fea0003800000 */
.L_x_17770:
        /* <DEDUP_REMOVED lines=16> */
.L_x_17776:
[----:B------:R-:W-:Y:S05]  /*1ea0*/  BSYNC B3 ;  /* 0x0000000000037941 */ /* 0x000fea0003800000 */
.L_x_17775:
        /* <DEDUP_REMOVED lines=42> */
.L_x_17774:
[----:B------:R-:W-:Y:S05]  /*2150*/  BSYNC B2 ;  /* 0x0000000000027941 */ /* 0x000fea0003800000 */
.L_x_17773:
        /* <DEDUP_REMOVED lines=10> */
.L_x_17769:
        /* <DEDUP_REMOVED lines=12> */
.L_x_17778:
[----:B------:R-:W-:-:S07]  /*22c0*/  MOV R88, R14 ;  /* 0x0000000e00587202 */ /* 0x000fce0000000f00 */
.L_x_17779:
[----:B------:R-:W-:Y:S05]  /*22d0*/  BSYNC B2 ;  /* 0x0000000000027941 */ /* 0x000fea0003800000 */
.L_x_17777:
        /* <DEDUP_REMOVED lines=16> */
.L_x_17783:
[----:B------:R-:W-:Y:S05]  /*23e0*/  BSYNC B3 ;  /* 0x0000000000037941 */ /* 0x000fea0003800000 */
.L_x_17782:
        /* <DEDUP_REMOVED lines=42> */
.L_x_17781:
[----:B------:R-:W-:Y:S05]  /*2690*/  BSYNC B2 ;  /* 0x0000000000027941 */ /* 0x000fea0003800000 */
.L_x_17780:
        /* <DEDUP_REMOVED lines=16> */
.L_x_17784:
        /* <DEDUP_REMOVED lines=12> */
.L_x_17787:
[----:B------:R-:W-:-:S07]  /*2860*/  IMAD.MOV.U32 R7, RZ, RZ, R14 ;  /* 0x000000ffff077224 */ /* 0x000fce00078e000e */
.L_x_17788:
[----:B------:R-:W-:Y:S05]  /*2870*/  BSYNC B2 ;  /* 0x0000000000027941 */ /* 0x000fea0003800000 */
.L_x_17786:
        /* <DEDUP_REMOVED lines=16> */
.L_x_17792:
[----:B------:R-:W-:Y:S05]  /*2980*/  BSYNC B3 ;  /* 0x0000000000037941 */ /* 0x000fea0003800000 */
.L_x_17791:
        /* <DEDUP_REMOVED lines=42> */
.L_x_17790:
[----:B------:R-:W-:Y:S05]  /*2c30*/  BSYNC B2 ;  /* 0x0000000000027941 */ /* 0x000fea0003800000 */
.L_x_17789:
        /* <DEDUP_REMOVED lines=12> */
.L_x_17785:
        /* <DEDUP_REMOVED lines=12> */
.L_x_17794:
[----:B------:R-:W-:-:S07]  /*2dc0*/  MOV R88, R14 ;  /* 0x0000000e00587202 */ /* 0x000fce0000000f00 */
.L_x_17795:
[----:B------:R-:W-:Y:S05]  /*2dd0*/  BSYNC B2 ;  /* 0x0000000000027941 */ /* 0x000fea0003800000 */
.L_x_17793:
        /* <DEDUP_REMOVED lines=16> */
.L_x_17799:
[----:B------:R-:W-:Y:S05]  /*2ee0*/  BSYNC B3 ;  /* 0x0000000000037941 */ /* 0x000fea0003800000 */
.L_x_17798:
        /* <DEDUP_REMOVED lines=42> */
.L_x_17797:
[----:B------:R-:W-:Y:S05]  /*3190*/  BSYNC B2 ;  /* 0x0000000000027941 */ /* 0x000fea0003800000 */
.L_x_17796:
        /* <DEDUP_REMOVED lines=16> */
.L_x_17800:
        /* <DEDUP_REMOVED lines=12> */
.L_x_17803:
[----:B------:R-:W-:-:S07]  /*3360*/  IMAD.MOV.U32 R6, RZ, RZ, R14 ;  /* 0x000000ffff067224 */ /* 0x000fce00078e000e */
.L_x_17804:
[----:B------:R-:W-:Y:S05]  /*3370*/  BSYNC B2 ;  /* 0x0000000000027941 */ /* 0x000fea0003800000 */
.L_x_17802:
        /* <DEDUP_REMOVED lines=16> */
.L_x_17808:
[----:B------:R-:W-:Y:S05]  /*3480*/  BSYNC B3 ;  /* 0x0000000000037941 */ /* 0x000fea0003800000 */
.L_x_17807:
        /* <DEDUP_REMOVED lines=42> */
.L_x_17806:
[----:B------:R-:W-:Y:S05]  /*3730*/  BSYNC B2 ;  /* 0x0000000000027941 */ /* 0x000fea0003800000 */
.L_x_17805:
        /* <DEDUP_REMOVED lines=10> */
.L_x_17801:
        /* <DEDUP_REMOVED lines=12> */
.L_x_17810:
[----:B------:R-:W-:-:S07]  /*38a0*/  MOV R100, R14 ;  /* 0x0000000e00647202 */ /* 0x000fce0000000f00 */
.L_x_17811:
[----:B------:R-:W-:Y:S05]  /*38b0*/  BSYNC B2 ;  /* 0x0000000000027941 */ /* 0x000fea0003800000 */
.L_x_17809:
        /* <DEDUP_REMOVED lines=16> */
.L_x_17815:
[----:B------:R-:W-:Y:S05]  /*39c0*/  BSYNC B3 ;  /* 0x0000000000037941 */ /* 0x000fea0003800000 */
.L_x_17814:
        /* <DEDUP_REMOVED lines=42> */
.L_x_17813:
[----:B------:R-:W-:Y:S05]  /*3c70*/  BSYNC B2 ;  /* 0x0000000000027941 */ /* 0x000fea0003800000 */
.L_x_17812:
        /* <DEDUP_REMOVED lines=16> */
.L_x_17816:
        /* <DEDUP_REMOVED lines=12> */
.L_x_17819:
[----:B------:R-:W-:-:S07]  /*3e40*/  IMAD.MOV.U32 R5, RZ, RZ, R14 ;  /* 0x000000ffff057224 */ /* 0x000fce00078e000e */
.L_x_17820:
[----:B------:R-:W-:Y:S05]  /*3e50*/  BSYNC B2 ;  /* 0x0000000000027941 */ /* 0x000fea0003800000 */
.L_x_17818:
        /* <DEDUP_REMOVED lines=16> */
.L_x_17824:
[----:B------:R-:W-:Y:S05]  /*3f60*/  BSYNC B3 ;  /* 0x0000000000037941 */ /* 0x000fea0003800000 */
.L_x_17823:
        /* <DEDUP_REMOVED lines=42> */
.L_x_17822:
[----:B------:R-:W-:Y:S05]  /*4210*/  BSYNC B2 ;  /* 0x0000000000027941 */ /* 0x000fea0003800000 */
.L_x_17821:
        /* <DEDUP_REMOVED lines=12> */
.L_x_17817:
        /* <DEDUP_REMOVED lines=12> */
.L_x_17826:
[----:B------:R-:W-:-:S07]  /*43a0*/  MOV R100, R14 ;  /* 0x0000000e00647202 */ /* 0x000fce0000000f00 */
.L_x_17827:
[----:B------:R-:W-:Y:S05]  /*43b0*/  BSYNC B2 ;  /* 0x0000000000027941 */ /* 0x000fea0003800000 */
.L_x_17825:
        /* <DEDUP_REMOVED lines=16> */
.L_x_17831:
[----:B------:R-:W-:Y:S05]  /*44c0*/  BSYNC B3 ;  /* 0x0000000000037941 */ /* 0x000fea0003800000 */
.L_x_17830:
        /* <DEDUP_REMOVED lines=42> */
.L_x_17829:
[----:B------:R-:W-:Y:S05]  /*4770*/  BSYNC B2 ;  /* 0x0000000000027941 */ /* 0x000fea0003800000 */
.L_x_17828:
        /* <DEDUP_REMOVED lines=16> */
.L_x_17832:
        /* <DEDUP_REMOVED lines=12> */
.L_x_17835:
[----:B------:R-:W-:-:S07]  /*4940*/  IMAD.MOV.U32 R4, RZ, RZ, R14 ;  /* 0x000000ffff047224 */ /* 0x000fce00078e000e */
.L_x_17836:
[----:B------:R-:W-:Y:S05]  /*4950*/  BSYNC B2 ;  /* 0x0000000000027941 */ /* 0x000fea0003800000 */
.L_x_17834:
        /* <DEDUP_REMOVED lines=16> */
.L_x_17840:
[----:B------:R-:W-:Y:S05]  /*4a60*/  BSYNC B3 ;  /* 0x0000000000037941 */ /* 0x000fea0003800000 */
.L_x_17839:
        /* <DEDUP_REMOVED lines=42> */
.L_x_17838:
[----:B------:R-:W-:Y:S05]  /*4d10*/  BSYNC B2 ;  /* 0x0000000000027941 */ /* 0x000fea0003800000 */
.L_x_17837:
        /* <DEDUP_REMOVED lines=10> */
.L_x_17833:
        /* <DEDUP_REMOVED lines=12> */
.L_x_17842:
[----:B------:R-:W-:-:S07]  /*4e80*/  MOV R101, R14 ;  /* 0x0000000e00657202 */ /* 0x000fce0000000f00 */
.L_x_17843:
[----:B------:R-:W-:Y:S05]  /*4e90*/  BSYNC B2 ;  /* 0x0000000000027941 */ /* 0x000fea0003800000 */
.L_x_17841:
        /* <DEDUP_REMOVED lines=16> */
.L_x_17847:
[----:B------:R-:W-:Y:S05]  /*4fa0*/  BSYNC B3 ;  /* 0x0000000000037941 */ /* 0x000fea0003800000 */
.L_x_17846:
        /* <DEDUP_REMOVED lines=42> */
.L_x_17845:
[----:B------:R-:W-:Y:S05]  /*5250*/  BSYNC B2 ;  /* 0x0000000000027941 */ /* 0x000fea0003800000 */
.L_x_17844:
        /* <DEDUP_REMOVED lines=14> */
.L_x_17848:
        /* <DEDUP_REMOVED lines=12> */
.L_x_17851:
[----:B------:R-:W-:-:S07]  /*5400*/  IMAD.MOV.U32 R3, RZ, RZ, R14 ;  /* 0x000000ffff037224 */ /* 0x000fce00078e000e */
.L_x_17852:
[----:B------:R-:W-:Y:S05]  /*5410*/  BSYNC B2 ;  /* 0x0000000000027941 */ /* 0x000fea0003800000 */
.L_x_17850:
        /* <DEDUP_REMOVED lines=16> */
.L_x_17856:
[----:B------:R-:W-:Y:S05]  /*5520*/  BSYNC B3 ;  /* 0x0000000000037941 */ /* 0x000fea0003800000 */
.L_x_17855:
        /* <DEDUP_REMOVED lines=42> */
.L_x_17854:
[----:B------:R-:W-:Y:S05]  /*57d0*/  BSYNC B2 ;  /* 0x0000000000027941 */ /* 0x000fea0003800000 */
.L_x_17853:
        /* <DEDUP_REMOVED lines=12> */
.L_x_17849:
        /* <DEDUP_REMOVED lines=12> */
.L_x_17858:
[----:B------:R-:W-:-:S07]  /*5960*/  MOV R90, R14 ;  /* 0x0000000e005a7202 */ /* 0x000fce0000000f00 */
.L_x_17859:
[----:B------:R-:W-:Y:S05]  /*5970*/  BSYNC B2 ;  /* 0x0000000000027941 */ /* 0x000fea0003800000 */
.L_x_17857:
        /* <DEDUP_REMOVED lines=16> */
.L_x_17863:
[----:B------:R-:W-:Y:S05]  /*5a80*/  BSYNC B3 ;  /* 0x0000000000037941 */ /* 0x000fea0003800000 */
.L_x_17862:
        /* <DEDUP_REMOVED lines=42> */
.L_x_17861:
[----:B------:R-:W-:Y:S05]  /*5d30*/  BSYNC B2 ;  /* 0x0000000000027941 */ /* 0x000fea0003800000 */
.L_x_17860:
        /* <DEDUP_REMOVED lines=14> */
.L_x_17864:
        /* <DEDUP_REMOVED lines=12> */
.L_x_17867:
[----:B------:R-:W-:-:S07]  /*5ee0*/  IMAD.MOV.U32 R2, RZ, RZ, R14 ;  /* 0x000000ffff027224 */ /* 0x000fce00078e000e */
.L_x_17868:
[----:B------:R-:W-:Y:S05]  /*5ef0*/  BSYNC B2 ;  /* 0x0000000000027941 */ /* 0x000fea0003800000 */
.L_x_17866:
        /* <DEDUP_REMOVED lines=16> */
.L_x_17872:
[----:B------:R-:W-:Y:S05]  /*6000*/  BSYNC B3 ;  /* 0x0000000000037941 */ /* 0x000fea0003800000 */
.L_x_17871:
        /* <DEDUP_REMOVED lines=42> */
.L_x_17870:
[----:B------:R-:W-:Y:S05]  /*62b0*/  BSYNC B2 ;  /* 0x0000000000027941 */ /* 0x000fea0003800000 */
.L_x_17869:
        /* <DEDUP_REMOVED lines=10> */
.L_x_17865:
        /* <DEDUP_REMOVED lines=12> */
.L_x_17874:
[----:B------:R-:W-:-:S07]  /*6420*/  MOV R90, R14 ;  /* 0x0000000e005a7202 */ /* 0x000fce0000000f00 */
.L_x_17875:
[----:B------:R-:W-:Y:S05]  /*6430*/  BSYNC B2 ;  /* 0x0000000000027941 */ /* 0x000fea0003800000 */
.L_x_17873:
        /* <DEDUP_REMOVED lines=16> */
.L_x_17879:
[----:B------:R-:W-:Y:S05]  /*6540*/  BSYNC B3 ;  /* 0x0000000000037941 */ /* 0x000fea0003800000 */
.L_x_17878:
        /* <DEDUP_REMOVED lines=42> */
.L_x_17877:
[----:B------:R-:W-:Y:S05]  /*67f0*/  BSYNC B2 ;  /* 0x0000000000027941 */ /* 0x000fea0003800000 */
.L_x_17876:
        /* <DEDUP_REMOVED lines=14> */
.L_x_17880:
        /* <DEDUP_REMOVED lines=12> */
.L_x_17883:
[----:B------:R-:W-:-:S07]  /*69a0*/  IMAD.MOV.U32 R0, RZ, RZ, R14 ;  /* 0x000000ffff007224 */ /* 0x000fce00078e000e */
.L_x_17884:
[----:B------:R-:W-:Y:S05]  /*69b0*/  BSYNC B2 ;  /* 0x0000000000027941 */ /* 0x000fea0003800000 */
.L_x_17882:
        /* <DEDUP_REMOVED lines=16> */
.L_x_17888:
[----:B------:R-:W-:Y:S05]  /*6ac0*/  BSYNC B3 ;  /* 0x0000000000037941 */ /* 0x000fea0003800000 */
.L_x_17887:
        /* <DEDUP_REMOVED lines=42> */
.L_x_17886:
[----:B------:R-:W-:Y:S05]  /*6d70*/  BSYNC B2 ;  /* 0x0000000000027941 */ /* 0x000fea0003800000 */
.L_x_17885:
        /* <DEDUP_REMOVED lines=12> */
.L_x_17881:
        /* <DEDUP_REMOVED lines=54> */
.L_x_17889:
[----:B------:R-:W-:-:S07]  /*71a0*/  VIADD R138, R9, 0x20 ;  /* 0x00000020098a7836 */ /* 0x000fce0000000000 */
.L_x_17760:
[----:B------:R-:W-:Y:S05]  /*71b0*/  BSYNC B1 ;  /* 0x0000000000017941 */ /* 0x000fea0003800000 */
.L_x_17759:
[----:B------:R-:W-:Y:S01]  /*71c0*/  LOP3.LUT P0, RZ, R17, 0x4000, RZ, 0xc0, !PT ;  /* 0x0000400011ff7812 */ /* 0x000fe2000780c0ff */
[----:B------:R-:W-:-:S12]  /*71d0*/  BSSY B1, `(.L_x_17890) ;  /* 0x00005be000017945 */ /* 0x000fd80003800000 */
[----:B------:R-:W-:Y:S05]  /*71e0*/  @!P0 BRA `(.L_x_17891) ;  /* 0x0000005800f08947 */ /* 0x000fea0003800000 */
[----:B------:R-:W2:Y:S01]  /*71f0*/  LDC.64 R24, c[0x0][0x228] ;  /* 0x00008a00ff187b82 */ /* 0x000ea20000000a00 */
[----:B------:R-:W-:-:S04]  /*7200*/  ISETP.NE.U32.AND P0, PT, RZ, UR10, PT ;  /* 0x0000000aff007c0c */ /* 0x000fc8000bf05070 */
[----:B------:R-:W-:-:S13]  /*7210*/  ISETP.NE.AND.EX P0, PT, RZ, UR11, PT, P0 ;  /* 0x0000000bff007c0c */ /* 0x000fda000bf05300 */
[----:B------:R-:W-:-:S04]  /*7220*/  @P0 LEA R44, P1, R138, UR10, 0x4 ;  /* 0x0000000a8a2c0c11 */ /* 0x000fc8000f8220ff */
[----:B------:R-:W-:Y:S02]  /*7230*/  @P0 LEA.HI.X R45, R138, UR11, RZ, 0x4, P1 ;  /* 0x0000000b8a2d0c11 */ /* 0x000fe400088f24ff */
[----:B--2---:R-:W-:-:S03]  /*7240*/  ISETP.NE.U32.AND P1, PT, R24, RZ, PT ;  /* 0x000000ff1800720c */ /* 0x004fc60003f25070 */
[----:B------:R2:W5:Y:S01]  /*7250*/  @P0 LDG.E.128 R60, desc[UR4][R44.64] ;  /* 0x000000042c3c0981 */ /* 0x000562000c1e1d00 */
[----:B------:R-:W-:Y:S01]  /*7260*/  ISETP.NE.AND.EX P1, PT, R25, RZ, PT, P1 ;  /* 0x000000ff1900720c */ /* 0x000fe20003f25310 */
[----:B--2---:R-:W2:-:S12]  /*7270*/  LDC.64 R44, c[0x0][0x220] ;  /* 0x00008800ff2c7b82 */ /* 0x004e980000000a00 */
[----:B01----:R-:W-:-:S04]  /*7280*/  @P1 LEA R88, P2, R138, R24, 0x4 ;  /* 0x000000188a581211 */ /* 0x003fc800078420ff */
[C---:B------:R-:W-:Y:S02]  /*7290*/  @P1 LEA.HI.X R89, R138.reuse, R25, RZ, 0x4, P2 ;  /* 0x000000198a591211 */ /* 0x040fe400010f24ff */
[----:B------:R-:W-:Y:S01]  /*72a0*/  ISETP.NE.AND P2, PT, R13, 0x1, PT ;  /* 0x000000010d00780c */ /* 0x000fe20003f45270 */
[----:B------:R-:W-:Y:S02]  /*72b0*/  BSSY B2, `(.L_x_17892) ;  /* 0x000000f000027945 */ /* 0x000fe40003800000 */
[----:B------:R-:W5:Y:S01]  /*72c0*/  @P1 LDG.E.128 R56, desc[UR4][R88.64] ;  /* 0x0000000458381981 */ /* 0x000f62000c1e1d00 */
[----:B--2---:R-:W-:-:S05]  /*72d0*/  IMAD.WIDE.U32 R44, R138, 0x10, R44 ;  /* 0x000000108a2c7825 */ /* 0x004fca00078e002c */
        /* <DEDUP_REMOVED lines=11> */
.L_x_17893:
[----:B------:R-:W-:-:S07]  /*7390*/  IMAD.MOV.U32 R102, RZ, RZ, R14 ;  /* 0x000000ffff667224 */ /* 0x000fce00078e000e */
.L_x_17894:
[----:B------:R-:W-:Y:S05]  /*73a0*/  BSYNC B2 ;  /* 0x0000000000027941 */ /* 0x000fea0003800000 */
.L_x_17892:
        /* <DEDUP_REMOVED lines=16> */
.L_x_17898:
[----:B------:R-:W-:Y:S05]  /*74b0*/  BSYNC B3 ;  /* 0x0000000000037941 */ /* 0x000fea0003800000 */
.L_x_17897:
        /* <DEDUP_REMOVED lines=42> */
.L_x_17896:
[----:B------:R-:W-:Y:S05]  /*7760*/  BSYNC B2 ;  /* 0x0000000000027941 */ /* 0x000fea0003800000 */
.L_x_17895:
        /* <DEDUP_REMOVED lines=21> */
.L_x_17899:
        /* <DEDUP_REMOVED lines=12> */
.L_x_17902:
[----:B------:R-:W-:-:S07]  /*7980*/  IMAD.MOV.U32 R8, RZ, RZ, R14 ;  /* 0x000000ffff087224 */ /* 0x000fce00078e000e */
.L_x_17903:
[----:B------:R-:W-:Y:S05]  /*7990*/  BSYNC B2 ;  /* 0x0000000000027941 */ /* 0x000fea0003800000 */
.L_x_17901:
        /* <DEDUP_REMOVED lines=16> */
.L_x_17907:
[----:B------:R-:W-:Y:S05]  /*7aa0*/  BSYNC B3 ;  /* 0x0000000000037941 */ /* 0x000fea0003800000 */
.L_x_17906:
        /* <DEDUP_REMOVED lines=42> */
.L_x_17905:
[----:B------:R-:W-:Y:S05]  /*7d50*/  BSYNC B2 ;  /* 0x0000000000027941 */ /* 0x000fea0003800000 */
.L_x_17904:
        /* <DEDUP_REMOVED lines=10> */
.L_x_17900:
        /* <DEDUP_REMOVED lines=12> */
.L_x_17909:
[----:B------:R-:W-:-:S07]  /*7ec0*/  MOV R88, R14 ;  /* 0x0000000e00587202 */ /* 0x000fce0000000f00 */
.L_x_17910:
[----:B------:R-:W-:Y:S05]  /*7ed0*/  BSYNC B2 ;  /* 0x0000000000027941 */ /* 0x000fea0003800000 */
.L_x_17908:
        /* <DEDUP_REMOVED lines=16> */
.L_x_17914:
[----:B------:R-:W-:Y:S05]  /*7fe0*/  BSYNC B3 ;  /* 0x0000000000037941 */ /* 0x000fea0003800000 */
.L_x_17913:
        /* <DEDUP_REMOVED lines=42> */
.L_x_17912:
[----:B------:R-:W-:Y:S05]  /*8290*/  BSYNC B2 ;  /* 0x0000000000027941 */ /* 0x000fea0003800000 */
.L_x_17911:
        /* <DEDUP_REMOVED lines=16> */
.L_x_17915:
        /* <DEDUP_REMOVED lines=12> */
.L_x_17918:
[----:B------:R-:W-:-:S07]  /*8460*/  IMAD.MOV.U32 R7, RZ, RZ, R14 ;  /* 0x000000ffff077224 */ /* 0x000fce00078e000e */
.L_x_17919:
[----:B------:R-:W-:Y:S05]  /*8470*/  BSYNC B2 ;  /* 0x0000000000027941 */ /* 0x000fea0003800000 */
.L_x_17917:
        /* <DEDUP_REMOVED lines=16> */
.L_x_17923:
[----:B------:R-:W-:Y:S05]  /*8580*/  BSYNC B3 ;  /* 0x0000000000037941 */ /* 0x000fea0003800000 */
.L_x_17922:
        /* <DEDUP_REMOVED lines=42> */
.L_x_17921:
[----:B------:R-:W-:Y:S05]  /*8830*/  BSYNC B2 ;  /* 0x0000000000027941 */ /* 0x000fea0003800000 */
.L_x_17920:
        /* <DEDUP_REMOVED lines=12> */
.L_x_17916:
        /* <DEDUP_REMOVED lines=12> */
.L_x_17925:
[----:B------:R-:W-:-:S07]  /*89c0*/  MOV R88, R14 ;  /* 0x0000000e00587202 */ /* 0x000fce0000000f00 */
.L_x_17926:
[----:B------:R-:W-:Y:S05]  /*89d0*/  BSYNC B2 ;  /* 0x0000000000027941 */ /* 0x000fea0003800000 */
.L_x_17924:
        /* <DEDUP_REMOVED lines=16> */
.L_x_17930:
[----:B------:R-:W-:Y:S05]  /*8ae0*/  BSYNC B3 ;  /* 0x0000000000037941 */ /* 0x000fea0003800000 */
.L_x_17929:
        /* <DEDUP_REMOVED lines=42> */
.L_x_17928:
[----:B------:R-:W-:Y:S05]  /*8d90*/  BSYNC B2 ;  /* 0x0000000000027941 */ /* 0x000fea0003800000 */
.L_x_17927:
        /* <DEDUP_REMOVED lines=16> */
.L_x_17931:
        /* <DEDUP_REMOVED lines=12> */
.L_x_17934:
[----:B------:R-:W-:-:S07]  /*8f60*/  IMAD.MOV.U32 R6, RZ, RZ, R14 ;  /* 0x000000ffff067224 */ /* 0x000fce00078e000e */
.L_x_17935:
[----:B------:R-:W-:Y:S05]  /*8f70*/  BSYNC B2 ;  /* 0x0000000000027941 */ /* 0x000fea0003800000 */
.L_x_17933:
        /* <DEDUP_REMOVED lines=16> */
.L_x_17939:
[----:B------:R-:W-:Y:S05]  /*9080*/  BSYNC B3 ;  /* 0x0000000000037941 */ /* 0x000fea0003800000 */
.L_x_17938:
        /* <DEDUP_REMOVED lines=42> */
.L_x_17937:
[----:B------:R-:W-:Y:S05]  /*9330*/  BSYNC B2 ;  /* 0x0000000000027941 */ /* 0x000fea0003800000 */
.L_x_17936:
        /* <DEDUP_REMOVED lines=10> */
.L_x_17932:
        /* <DEDUP_REMOVED lines=12> */
.L_x_17941:
[----:B------:R-:W-:-:S07]  /*94a0*/  MOV R102, R14 ;  /* 0x0000000e00667202 */ /* 0x000fce0000000f00 */
.L_x_17942:
[----:B------:R-:W-:Y:S05]  /*94b0*/  BSYNC B2 ;  /* 0x0000000000027941 */ /* 0x000fea0003800000 */
.L_x_17940:
        /* <DEDUP_REMOVED lines=16> */
.L_x_17946:
[----:B------:R-:W-:Y:S05]  /*95c0*/  BSYNC B3 ;  /* 0x0000000000037941 */ /* 0x000fea0003800000 */
.L_x_17945:
        /* <DEDUP_REMOVED lines=42> */
.L_x_17944:
[----:B------:R-:W-:Y:S05]  /*9870*/  BSYNC B2 ;  /* 0x0000000000027941 */ /* 0x000fea0003800000 */
.L_x_17943:
        /* <DEDUP_REMOVED lines=16> */
.L_x_17947:
        /* <DEDUP_REMOVED lines=12> */
.L_x_17950:
[----:B------:R-:W-:-:S07]  /*9a40*/  IMAD.MOV.U32 R5, RZ, RZ, R14 ;  /* 0x000000ffff057224 */ /* 0x000fce00078e000e */
.L_x_17951:
[----:B------:R-:W-:Y:S05]  /*9a50*/  BSYNC B2 ;  /* 0x0000000000027941 */ /* 0x000fea0003800000 */
.L_x_17949:
        /* <DEDUP_REMOVED lines=16> */
.L_x_17955:
[----:B------:R-:W-:Y:S05]  /*9b60*/  BSYNC B3 ;  /* 0x0000000000037941 */ /* 0x000fea0003800000 */
.L_x_17954:
        /* <DEDUP_REMOVED lines=42> */
.L_x_17953:
[----:B------:R-:W-:Y:S05]  /*9e10*/  BSYNC B2 ;  /* 0x0000000000027941 */ /* 0x000fea0003800000 */
.L_x_17952:
        /* <DEDUP_REMOVED lines=12> */
.L_x_17948:
        /* <DEDUP_REMOVED lines=12> */
.L_x_17957:
[----:B------:R-:W-:-:S07]  /*9fa0*/  MOV R102, R14 ;  /* 0x0000000e00667202 */ /* 0x000fce0000000f00 */
.L_x_17958:
[----:B------:R-:W-:Y:S05]  /*9fb0*/  BSYNC B2 ;  /* 0x0000000000027941 */ /* 0x000fea0003800000 */
.L_x_17956:
        /* <DEDUP_REMOVED lines=16> */
.L_x_17962:
[----:B------:R-:W-:Y:S05]  /*a0c0*/  BSYNC B3 ;  /* 0x0000000000037941 */ /* 0x000fea0003800000 */
.L_x_17961:
        /* <DEDUP_REMOVED lines=42> */
.L_x_17960:
[----:B------:R-:W-:Y:S05]  /*a370*/  BSYNC B2 ;  /* 0x0000000000027941 */ /* 0x000fea0003800000 */
.L_x_17959:
        /* <DEDUP_REMOVED lines=16> */
.L_x_17963:
        /* <DEDUP_REMOVED lines=12> */
.L_x_17966:
[----:B------:R-:W-:-:S07]  /*a540*/  IMAD.MOV.U32 R4, RZ, RZ, R14 ;  /* 0x000000ffff047224 */ /* 0x000fce00078e000e */
.L_x_17967:
[----:B------:R-:W-:Y:S05]  /*a550*/  BSYNC B2 ;  /* 0x0000000000027941 */ /* 0x000fea0003800000 */
.L_x_17965:
        /* <DEDUP_REMOVED lines=16> */
.L_x_17971:
[----:B------:R-:W-:Y:S05]  /*a660*/  BSYNC B3 ;  /* 0x0000000000037941 */ /* 0x000fea0003800000 */
.L_x_17970:
        /* <DEDUP_REMOVED lines=42> */
.L_x_17969:
[----:B------:R-:W-:Y:S05]  /*a910*/  BSYNC B2 ;  /* 0x0000000000027941 */ /* 0x000fea0003800000 */
.L_x_17968:
        /* <DEDUP_REMOVED lines=10> */
.L_x_17964:
        /* <DEDUP_REMOVED lines=12> */
.L_x_17973:
[----:B------:R-:W-:-:S07]  /*aa80*/  MOV R103, R14 ;  /* 0x0000000e00677202 */ /* 0x000fce0000000f00 */
.L_x_17974:
[----:B------:R-:W-:Y:S05]  /*aa90*/  BSYNC B2 ;  /* 0x0000000000027941 */ /* 0x000fea0003800000 */
.L_x_17972:
        /* <DEDUP_REMOVED lines=16> */
.L_x_17978:
[----:B------:R-:W-:Y:S05]  /*aba0*/  BSYNC B3 ;  /* 0x0000000000037941 */ /* 0x000fea0003800000 */
.L_x_17977:
        /* <DEDUP_REMOVED lines=42> */
.L_x_17976:
[----:B------:R-:W-:Y:S05]  /*ae50*/  BSYNC B2 ;  /* 0x0000000000027941 */ /* 0x000fea0003800000 */
.L_x_17975:
        /* <DEDUP_REMOVED lines=14> */
.L_x_17979:
        /* <DEDUP_REMOVED lines=12> */
.L_x_17982:
[----:B------:R-:W-:-:S07]  /*b000*/  IMAD.MOV.U32 R3, RZ, RZ, R14 ;  /* 0x000000ffff037224 */ /* 0x000fce00078e000e */
.L_x_17983:
[----:B------:R-:W-:Y:S05]  /*b010*/  BSYNC B2 ;  /* 0x0000000000027941 */ /* 0x000fea0003800000 */
.L_x_17981:
        /* <DEDUP_REMOVED lines=16> */
.L_x_17987:
[----:B------:R-:W-:Y:S05]  /*b120*/  BSYNC B3 ;  /* 0x0000000000037941 */ /* 0x000fea0003800000 */
.L_x_17986:
        /* <DEDUP_REMOVED lines=42> */
.L_x_17985:
[----:B------:R-:W-:Y:S05]  /*b3d0*/  BSYNC B2 ;  /* 0x0000000000027941 */ /* 0x000fea0003800000 */
.L_x_17984:
        /* <DEDUP_REMOVED lines=12> */
.L_x_17980:
        /* <DEDUP_REMOVED lines=12> */
.L_x_17989:
[----:B------:R-:W-:-:S07]  /*b560*/  MOV R90, R14 ;  /* 0x0000000e005a7202 */ /* 0x000fce0000000f00 */
.L_x_17990:
[----:B------:R-:W-:Y:S05]  /*b570*/  BSYNC B2 ;  /* 0x0000000000027941 */ /* 0x000fea0003800000 */
.L_x_17988:
        /* <DEDUP_REMOVED lines=16> */
.L_x_17994:
[----:B------:R-:W-:Y:S05]  /*b680*/  BSYNC B3 ;  /* 0x0000000000037941 */ /* 0x000fea0003800000 */
.L_x_17993:
        /* <DEDUP_REMOVED lines=42> */
.L_x_17992:
[----:B------:R-:W-:Y:S05]  /*b930*/  BSYNC B2 ;  /* 0x0000000000027941 */ /* 0x000fea0003800000 */
.L_x_17991:
        /* <DEDUP_REMOVED lines=14> */
.L_x_17995:
        /* <DEDUP_REMOVED lines=12> */
.L_x_17998:
[----:B------:R-:W-:-:S07]  /*bae0*/  IMAD.MOV.U32 R2, RZ, RZ, R14 ;  /* 0x000000ffff027224 */ /* 0x000fce00078e000e */
.L_x_17999:
[----:B------:R-:W-:Y:S05]  /*baf0*/  BSYNC B2 ;  /* 0x0000000000027941 */ /* 0x000fea0003800000 */
.L_x_17997:
        /* <DEDUP_REMOVED lines=16> */
.L_x_18003:
[----:B------:R-:W-:Y:S05]  /*bc00*/  BSYNC B3 ;  /* 0x0000000000037941 */ /* 0x000fea0003800000 */
.L_x_18002:
        /* <DEDUP_REMOVED lines=42> */
.L_x_18001:
[----:B------:R-:W-:Y:S05]  /*beb0*/  BSYNC B2 ;  /* 0x0000000000027941 */ /* 0x000fea0003800000 */
.L_x_18000:
        /* <DEDUP_REMOVED lines=10> */
.L_x_17996:
        /* <DEDUP_REMOVED lines=12> */
.L_x_18005:
[----:B------:R-:W-:-:S07]  /*c020*/  MOV R90, R14 ;  /* 0x0000000e005a7202 */ /* 0x000fce0000000f00 */
.L_x_18006:
[----:B------:R-:W-:Y:S05]  /*c030*/  BSYNC B2 ;  /* 0x0000000000027941 */ /* 0x000fea0003800000 */
.L_x_18004:
        /* <DEDUP_REMOVED lines=16> */
.L_x_18010:
[----:B------:R-:W-:Y:S05]  /*c140*/  BSYNC B3 ;  /* 0x0000000000037941 */ /* 0x000fea0003800000 */
.L_x_18009:
        /* <DEDUP_REMOVED lines=42> */
.L_x_18008:
[----:B------:R-:W-:Y:S05]  /*c3f0*/  BSYNC B2 ;  /* 0x0000000000027941 */ /* 0x000fea0003800000 */
.L_x_18007:
        /* <DEDUP_REMOVED lines=14> */
.L_x_18011:
        /* <DEDUP_REMOVED lines=12> */
.L_x_18014:
[----:B------:R-:W-:-:S07]  /*c5a0*/  IMAD.MOV.U32 R0, RZ, RZ, R14 ;  /* 0x000000ffff007224 */ /* 0x000fce00078e000e */
.L_x_18015:
[----:B------:R-:W-:Y:S05]  /*c5b0*/  BSYNC B2 ;  /* 0x0000000000027941 */ /* 0x000fea0003800000 */
.L_x_18013:
        /* <DEDUP_REMOVED lines=16> */
.L_x_18019:
[----:B------:R-:W-:Y:S05]  /*c6c0*/  BSYNC B3 ;  /* 0x0000000000037941 */ /* 0x000fea0003800000 */
.L_x_18018:
        /* <DEDUP_REMOVED lines=42> */
.L_x_18017:
[----:B------:R-:W-:Y:S05]  /*c970*/  BSYNC B2 ;  /* 0x0000000000027941 */ /* 0x000fea0003800000 */
.L_x_18016:
        /* <DEDUP_REMOVED lines=12> */
.L_x_18012:
        /* <DEDUP_REMOVED lines=9> */
[----:B------:R-:W-:Y:S02]  /*cad0*/  SEL R139, RZ, 0x1, P6 ;  /* 0x00000001ff8b7807 */ /* 0x000fe40003000000 */
[----:B------:R-:W-:Y:S02]  /*cae0*/  LOP3.LUT P2, RZ, R17, 0x10, RZ, 0xc0, !PT ;  /* 0x0000001011ff7812 */ /* 0x000fe4000784c0ff */
[----:B------:R-:W-:Y:S02]  /*caf0*/  SHF.L.U32 R150, R138, 0x3, RZ ;  /* 0x000000038a967819 */ /* 0x000fe400000006ff */
[----:B0-----:R-:W-:Y:S01]  /*cb00*/  SEL R89, RZ, 0x10000, P4 ;  /* 0x00010000ff597807 */ /* 0x001fe20002000000 */
[----:B------:R-:W-:Y:S01]  /*cb10*/  IMAD.WIDE.U32 R148, R139, 0x100, RZ ;  /* 0x000001008b947825 */ /* 0x000fe200078e00ff */
        /* <DEDUP_REMOVED lines=8> */
[----:B------:R-:W-:Y:S02]  /*cba0*/  SHF.L.U64.HI R139, R138, 0x3, RZ ;  /* 0x000000038a8b7819 */ /* 0x000fe400000102ff */
[----:B------:R-:W-:Y:S02]  /*cbb0*/  LOP3.LUT R89, R89, R90, R91, 0xfe, !PT ;  /* 0x0000005a59597212 */ /* 0x000fe400078efe5b */
[----:B------:R-:W-:-:S05]  /*cbc0*/  SEL R90, RZ, 0x1, P0 ;  /* 0x00000001ff5a7807 */ /* 0x000fca0000000000 */
        /* <DEDUP_REMOVED lines=16> */
[----:B------:R-:W-:Y:S02]  /*ccd0*/  LOP3.LUT R91, R88, 0xff00, R91, 0xf8, !PT ;  /* 0x0000ff00585b7812 */ /* 0x000fe400078ef85b */
[----:B------:R-:W-:Y:S01]  /*cce0*/  LOP3.LUT R88, R7, 0xff, RZ, 0xc0, !PT ;  /* 0x000000ff07587812 */ /* 0x000fe200078ec0ff */
[----:B------:R-:W-:Y:S01]  /*ccf0*/  IMAD.WIDE.U32 R148, R89, 0x10000, RZ ;  /* 0x0001000059947825 */ /* 0x000fe200078e00ff */
[----:B------:R-:W-:-:S03]  /*cd00*/  LOP3.LUT R151, R91, 0xff, R4, 0xf8, !PT ;  /* 0x000000ff5b977812 */ /* 0x000fc600078ef804 */
        /* <DEDUP_REMOVED lines=9> */
.L_x_18020:
[----:B------:R-:W-:-:S07]  /*cda0*/  VIADD R138, R138, 0x20 ;  /* 0x000000208a8a7836 */ /* 0x000fce0000000000 */
.L_x_17891:
[----:B------:R-:W-:Y:S05]  /*cdb0*/  BSYNC B1 ;  /* 0x0000000000017941 */ /* 0x000fea0003800000 */
.L_x_17890:
        /* <DEDUP_REMOVED lines=29> */
.L_x_18024:
[----:B------:R-:W-:-:S07]  /*cf90*/  IMAD.MOV.U32 R104, RZ, RZ, R14 ;  /* 0x000000ffff687224 */ /* 0x000fce00078e000e */
.L_x_18025:
[----:B------:R-:W-:Y:S05]  /*cfa0*/  BSYNC B2 ;  /* 0x0000000000027941 */ /* 0x000fea0003800000 */
.L_x_18023:
        /* <DEDUP_REMOVED lines=16> */
.L_x_18029:
[----:B------:R-:W-:Y:S05]  /*d0b0*/  BSYNC B3 ;  /* 0x0000000000037941 */ /* 0x000fea0003800000 */
.L_x_18028:
        /* <DEDUP_REMOVED lines=42> */
.L_x_18027:
[----:B------:R-:W-:Y:S05]  /*d360*/  BSYNC B2 ;  /* 0x0000000000027941 */ /* 0x000fea0003800000 */
.L_x_18026:
        /* <DEDUP_REMOVED lines=21> */
.L_x_18030:
        /* <DEDUP_REMOVED lines=12> */
.L_x_18033:
[----:B------:R-:W-:-:S07]  /*d580*/  IMAD.MOV.U32 R8, RZ, RZ, R14 ;  /* 0x000000ffff087224 */ /* 0x000fce00078e000e */
.L_x_18034:
[----:B------:R-:W-:Y:S05]  /*d590*/  BSYNC B2 ;  /* 0x0000000000027941 */ /* 0x000fea0003800000 */
.L_x_18032:
        /* <DEDUP_REMOVED lines=16> */
.L_x_18038:
[----:B------:R-:W-:Y:S05]  /*d6a0*/  BSYNC B3 ;  /* 0x0000000000037941 */ /* 0x000fea0003800000 */
.L_x_18037:
        /* <DEDUP_REMOVED lines=42> */
.L_x_18036:
[----:B------:R-:W-:Y:S05]  /*d950*/  BSYNC B2 ;  /* 0x0000000000027941 */ /* 0x000fea0003800000 */
.L_x_18035:
        /* <DEDUP_REMOVED lines=10> */
.L_x_18031:
        /* <DEDUP_REMOVED lines=12> */
.L_x_18040:
[----:B------:R-:W-:-:S07]  /*dac0*/  MOV R88, R14 ;  /* 0x0000000e00587202 */ /* 0x000fce0000000f00 */
.L_x_18041:
[----:B------:R-:W-:Y:S05]  /*dad0*/  BSYNC B2 ;  /* 0x0000000000027941 */ /* 0x000fea0003800000 */
.L_x_18039:
        /* <DEDUP_REMOVED lines=16> */
.L_x_18045:
[----:B------:R-:W-:Y:S05]  /*dbe0*/  BSYNC B3 ;  /* 0x0000000000037941 */ /* 0x000fea0003800000 */
.L_x_18044:
        /* <DEDUP_REMOVED lines=42> */
.L_x_18043:
[----:B------:R-:W-:Y:S05]  /*de90*/  BSYNC B2 ;  /* 0x0000000000027941 */ /* 0x000fea0003800000 */
.L_x_18042:
        /* <DEDUP_REMOVED lines=16> */
.L_x_18046:
        /* <DEDUP_REMOVED lines=12> */
.L_x_18049:
[----:B------:R-:W-:-:S07]  /*e060*/  IMAD.MOV.U32 R7, RZ, RZ, R14 ;  /* 0x000000ffff077224 */ /* 0x000fce00078e000e */
.L_x_18050:
[----:B------:R-:W-:Y:S05]  /*e070*/  BSYNC B2 ;  /* 0x0000000000027941 */ /* 0x000fea0003800000 */
.L_x_18048:
        /* <DEDUP_REMOVED lines=16> */
.L_x_18054:
[----:B------:R-:W-:Y:S05]  /*e180*/  BSYNC B3 ;  /* 0x0000000000037941 */ /* 0x000fea0003800000 */
.L_x_18053:
        /* <DEDUP_REMOVED lines=42> */
.L_x_18052:
[----:B------:R-:W-:Y:S05]  /*e430*/  BSYNC B2 ;  /* 0x0000000000027941 */ /* 0x000fea0003800000 */
.L_x_18051:
        /* <DEDUP_REMOVED lines=12> */
.L_x_18047:
        /* <DEDUP_REMOVED lines=12> */
.L_x_18056:
[----:B------:R-:W-:-:S07]  /*e5c0*/  MOV R88, R14 ;  /* 0x0000000e00587202 */ /* 0x000fce0000000f00 */
.L_x_18057:
[----:B------:R-:W-:Y:S05]  /*e5d0*/  BSYNC B2 ;  /* 0x0000000000027941 */ /* 0x000fea0003800000 */
.L_x_18055:
        /* <DEDUP_REMOVED lines=16> */
.L_x_18061:
[----:B------:R-:W-:Y:S05]  /*e6e0*/  BSYNC B3 ;  /* 0x0000000000037941 */ /* 0x000fea0003800000 */
.L_x_18060:
        /* <DEDUP_REMOVED lines=42> */
.L_x_18059:
[----:B------:R-:W-:Y:S05]  /*e990*/  BSYNC B2 ;  /* 0x0000000000027941 */ /* 0x000fea0003800000 */
.L_x_18058:
        /* <DEDUP_REMOVED lines=16> */
.L_x_18062:
        /* <DEDUP_REMOVED lines=12> */
.L_x_18065:
[----:B------:R-:W-:-:S07]  /*eb60*/  IMAD.MOV.U32 R6, RZ, RZ, R14 ;  /* 0x000000ffff067224 */ /* 0x000fce00078e000e */
.L_x_18066:
[----:B------:R-:W-:Y:S05]  /*eb70*/  BSYNC B2 ;  /* 0x0000000000027941 */ /* 0x000fea0003800000 */
.L_x_18064:
        /* <DEDUP_REMOVED lines=16> */
.L_x_18070:
[----:B------:R-:W-:Y:S05]  /*ec80*/  BSYNC B3 ;  /* 0x0000000000037941 */ /* 0x000fea0003800000 */
.L_x_18069:
        /* <DEDUP_REMOVED lines=42> */
.L_x_18068:
[----:B------:R-:W-:Y:S05]  /*ef30*/  BSYNC B2 ;  /* 0x0000000000027941 */ /* 0x000fea0003800000 */
.L_x_18067:
        /* <DEDUP_REMOVED lines=10> */
.L_x_18063:
        /* <DEDUP_REMOVED lines=12> */
.L_x_18072:
[----:B------:R-:W-:-:S07]  /*f0a0*/  MOV R104, R14 ;  /* 0x0000000e00687202 */ /* 0x000fce0000000f00 */
.L_x_18073:
[----:B------:R-:W-:Y:S05]  /*f0b0*/  BSYNC B2 ;  /* 0x0000000000027941 */ /* 0x000fea0003800000 */
.L_x_18071:
        /* <DEDUP_REMOVED lines=16> */
.L_x_18077:
[----:B------:R-:W-:Y:S05]  /*f1c0*/  BSYNC B3 ;  /* 0x0000000000037941 */ /* 0x000fea0003800000 */
.L_x_18076:
        /* <DEDUP_REMOVED lines=42> */
.L_x_18075:
[----:B------:R-:W-:Y:S05]  /*f470*/  BSYNC B2 ;  /* 0x0000000000027941 */ /* 0x000fea0003800000 */
.L_x_18074:
        /* <DEDUP_REMOVED lines=16> */
.L_x_18078:
        /* <DEDUP_REMOVED lines=12> */
.L_x_18081:
[----:B------:R-:W-:-:S07]  /*f640*/  IMAD.MOV.U32 R5, RZ, RZ, R14 ;  /* 0x000000ffff057224 */ /* 0x000fce00078e000e */
.L_x_18082:
[----:B------:R-:W-:Y:S05]  /*f650*/  BSYNC B2 ;  /* 0x0000000000027941 */ /* 0x000fea0003800000 */
.L_x_18080:
        /* <DEDUP_REMOVED lines=16> */
.L_x_18086:
[----:B------:R-:W-:Y:S05]  /*f760*/  BSYNC B3 ;  /* 0x0000000000037941 */ /* 0x000fea0003800000 */
.L_x_18085:
        /* <DEDUP_REMOVED lines=42> */
.L_x_18084:
[----:B------:R-:W-:Y:S05]  /*fa10*/  BSYNC B2 ;  /* 0x0000000000027941 */ /* 0x000fea0003800000 */
.L_x_18083:
        /* <DEDUP_REMOVED lines=12> */
.L_x_18079:
        /* <DEDUP_REMOVED lines=12> */
.L_x_18088:
[----:B------:R-:W-:-:S07]  /*fba0*/  MOV R104, R14 ;  /* 0x0000000e00687202 */ /* 0x000fce0000000f00 */
.L_x_18089:
[----:B------:R-:W-:Y:S05]  /*fbb0*/  BSYNC B2 ;  /* 0x0000000000027941 */ /* 0x000fea0003800000 */
.L_x_18087:
        /* <DEDUP_REMOVED lines=16> */
.L_x_18093:
[----:B------:R-:W-:Y:S05]  /*fcc0*/  BSYNC B3 ;  /* 0x0000000000037941 */ /* 0x000fea0003800000 */
.L_x_18092:
        /* <DEDUP_REMOVED lines=42> */
.L_x_18091:
[----:B------:R-:W-:Y:S05]  /*ff70*/  BSYNC B2 ;  /* 0x0000000000027941 */ /* 0x000fea0003800000 */
.L_x_18090:
        /* <DEDUP_REMOVED lines=16> */
.L_x_18094:
        /* <DEDUP_REMOVED lines=12> */
.L_x_18097:
[----:B------:R-:W-:-:S07]  /*10140*/  IMAD.MOV.U32 R4, RZ, RZ, R14 ;  /* 0x000000ffff047224 */ /* 0x000fce00078e000e */
.L_x_18098:
[----:B------:R-:W-:Y:S05]  /*10150*/  BSYNC B2 ;  /* 0x0000000000027941 */ /* 0x000fea0003800000 */
.L_x_18096:
        /* <DEDUP_REMOVED lines=16> */
.L_x_18102:
[----:B------:R-:W-:Y:S05]  /*10260*/  BSYNC B3 ;  /* 0x0000000000037941 */ /* 0x000fea0003800000 */
.L_x_18101:
        /* <DEDUP_REMOVED lines=42> */
.L_x_18100:
[----:B------:R-:W-:Y:S05]  /*10510*/  BSYNC B2 ;  /* 0x0000000000027941 */ /* 0x000fea0003800000 */
.L_x_18099:
        /* <DEDUP_REMOVED lines=10> */
.L_x_18095:
        /* <DEDUP_REMOVED lines=12> */
.L_x_18104:
[----:B------:R-:W-:-:S07]  /*10680*/  MOV R105, R14 ;  /* 0x0000000e00697202 */ /* 0x000fce0000000f00 */
.L_x_18105:
[----:B------:R-:W-:Y:S05]  /*10690*/  BSYNC B2 ;  /* 0x0000000000027941 */ /* 0x000fea0003800000 */
.L_x_18103:
        /* <DEDUP_REMOVED lines=16> */
.L_x_18109:
[----:B------:R-:W-:Y:S05]  /*107a0*/  BSYNC B3 ;  /* 0x0000000000037941 */ /* 0x000fea0003800000 */
.L_x_18108:
        /* <DEDUP_REMOVED lines=42> */
.L_x_18107:
[----:B------:R-:W-:Y:S05]  /*10a50*/  BSYNC B2 ;  /* 0x0000000000027941 */ /* 0x000fea0003800000 */
.L_x_18106:
        /* <DEDUP_REMOVED lines=14> */
.L_x_18110:
        /* <DEDUP_REMOVED lines=12> */
.L_x_18113:
[----:B------:R-:W-:-:S07]  /*10c00*/  IMAD.MOV.U32 R3, RZ, RZ, R14 ;  /* 0x000000ffff037224 */ /* 0x000fce00078e000e */
.L_x_18114:
[----:B------:R-:W-:Y:S05]  /*10c10*/  BSYNC B2 ;  /* 0x0000000000027941 */ /* 0x000fea0003800000 */
.L_x_18112:
        /* <DEDUP_REMOVED lines=16> */
.L_x_18118:
[----:B------:R-:W-:Y:S05]  /*10d20*/  BSYNC B3 ;  /* 0x0000000000037941 */ /* 0x000fea0003800000 */
.L_x_18117:
        /* <DEDUP_REMOVED lines=42> */
.L_x_18116:
[----:B------:R-:W-:Y:S05]  /*10fd0*/  BSYNC B2 ;  /* 0x0000000000027941 */ /* 0x000fea0003800000 */
.L_x_18115:
        /* <DEDUP_REMOVED lines=12> */
.L_x_18111:
        /* <DEDUP_REMOVED lines=12> */
.L_x_18120:
[----:B------:R-:W-:-:S07]  /*11160*/  MOV R90, R14 ;  /* 0x0000000e005a7202 */ /* 0x000fce0000000f00 */
.L_x_18121:
[----:B------:R-:W-:Y:S05]  /*11170*/  BSYNC B2 ;  /* 0x0000000000027941 */ /* 0x000fea0003800000 */
.L_x_18119:
        /* <DEDUP_REMOVED lines=16> */
.L_x_18125:
[----:B------:R-:W-:Y:S05]  /*11280*/  BSYNC B3 ;  /* 0x0000000000037941 */ /* 0x000fea0003800000 */
.L_x_18124:
        /* <DEDUP_REMOVED lines=42> */
.L_x_18123:
[----:B------:R-:W-:Y:S05]  /*11530*/  BSYNC B2 ;  /* 0x0000000000027941 */ /* 0x000fea0003800000 */
.L_x_18122:
        /* <DEDUP_REMOVED lines=14> */
.L_x_18126:
        /* <DEDUP_REMOVED lines=12> */
.L_x_18129:
[----:B------:R-:W-:-:S07]  /*116e0*/  IMAD.MOV.U32 R2, RZ, RZ, R14 ;  /* 0x000000ffff027224 */ /* 0x000fce00078e000e */
.L_x_18130:
[----:B------:R-:W-:Y:S05]  /*116f0*/  BSYNC B2 ;  /* 0x0000000000027941 */ /* 0x000fea0003800000 */
.L_x_18128:
        /* <DEDUP_REMOVED lines=16> */
.L_x_18134:
[----:B------:R-:W-:Y:S05]  /*11800*/  BSYNC B3 ;  /* 0x0000000000037941 */ /* 0x000fea0003800000 */
.L_x_18133:
        /* <DEDUP_REMOVED lines=42> */
.L_x_18132:
[----:B------:R-:W-:Y:S05]  /*11ab0*/  BSYNC B2 ;  /* 0x0000000000027941 */ /* 0x000fea0003800000 */
.L_x_18131:
        /* <DEDUP_REMOVED lines=10> */
.L_x_18127:
        /* <DEDUP_REMOVED lines=12> */
.L_x_18136:
[----:B------:R-:W-:-:S07]  /*11c20*/  MOV R90, R14 ;  /* 0x0000000e005a7202 */ /* 0x000fce0000000f00 */
.L_x_18137:
[----:B------:R-:W-:Y:S05]  /*11c30*/  BSYNC B2 ;  /* 0x0000000000027941 */ /* 0x000fea0003800000 */
.L_x_18135:
        /* <DEDUP_REMOVED lines=16> */
.L_x_18141:
[----:B------:R-:W-:Y:S05]  /*11d40*/  BSYNC B3 ;  /* 0x0000000000037941 */ /* 0x000fea0003800000 */
.L_x_18140:
        /* <DEDUP_REMOVED lines=42> */
.L_x_18139:
[----:B------:R-:W-:Y:S05]  /*11ff0*/  BSYNC B2 ;  /* 0x0000000000027941 */ /* 0x000fea0003800000 */
.L_x_18138:
        /* <DEDUP_REMOVED lines=14> */
.L_x_18142:
        /* <DEDUP_REMOVED lines=12> */
.L_x_18145:
[----:B------:R-:W-:-:S07]  /*121a0*/  IMAD.MOV.U32 R0, RZ, RZ, R14 ;  /* 0x000000ffff007224 */ /* 0x000fce00078e000e */
.L_x_18146:
[----:B------:R-:W-:Y:S05]  /*121b0*/  BSYNC B2 ;  /* 0x0000000000027941 */ /* 0x000fea0003800000 */
.L_x_18144:
        /* <DEDUP_REMOVED lines=16> */
.L_x_18150:
[----:B------:R-:W-:Y:S05]  /*122c0*/  BSYNC B3 ;  /* 0x0000000000037941 */ /* 0x000fea0003800000 */
.L_x_18149:
        /* <DEDUP_REMOVED lines=42> */
.L_x_18148:
[----:B------:R-:W-:Y:S05]  /*12570*/  BSYNC B2 ;  /* 0x0000000000027941 */ /* 0x000fea0003800000 */
.L_x_18147:
        /* <DEDUP_REMOVED lines=12> */
.L_x_18143:
        /* <DEDUP_REMOVED lines=54> */
.L_x_18151:
[----:B------:R-:W-:-:S07]  /*129a0*/  VIADD R138, R138, 0x20 ;  /* 0x000000208a8a7836 */ /* 0x000fce0000000000 */
.L_x_18022:
[----:B------:R-:W-:Y:S05]  /*129b0*/  BSYNC B1 ;  /* 0x0000000000017941 */ /* 0x000fea0003800000 */
.L_x_18021:
        /* <DEDUP_REMOVED lines=29> */
.L_x_18155:
[----:B------:R-:W-:-:S07]  /*12b90*/  IMAD.MOV.U32 R106, RZ, RZ, R14 ;  /* 0x000000ffff6a7224 */ /* 0x000fce00078e000e */
.L_x_18156:
[----:B------:R-:W-:Y:S05]  /*12ba0*/  BSYNC B2 ;  /* 0x0000000000027941 */ /* 0x000fea0003800000 */
.L_x_18154:
        /* <DEDUP_REMOVED lines=16> */
.L_x_18160:
[----:B------:R-:W-:Y:S05]  /*12cb0*/  BSYNC B3 ;  /* 0x0000000000037941 */ /* 0x000fea0003800000 */
.L_x_18159:
        /* <DEDUP_REMOVED lines=42> */
.L_x_18158:
[----:B------:R-:W-:Y:S05]  /*12f60*/  BSYNC B2 ;  /* 0x0000000000027941 */ /* 0x000fea0003800000 */
.L_x_18157:
        /* <DEDUP_REMOVED lines=21> */
.L_x_18161:
        /* <DEDUP_REMOVED lines=12> */
.L_x_18164:
[----:B------:R-:W-:-:S07]  /*13180*/  IMAD.MOV.U32 R8, RZ, RZ, R14 ;  /* 0x000000ffff087224 */ /* 0x000fce00078e000e */
.L_x_18165:
[----:B------:R-:W-:Y:S05]  /*13190*/  BSYNC B2 ;  /* 0x0000000000027941 */ /* 0x000fea0003800000 */
.L_x_18163:
        /* <DEDUP_REMOVED lines=16> */
.L_x_18169:
[----:B------:R-:W-:Y:S05]  /*132a0*/  BSYNC B3 ;  /* 0x0000000000037941 */ /* 0x000fea0003800000 */
.L_x_18168:
        /* <DEDUP_REMOVED lines=42> */
.L_x_18167:
[----:B------:R-:W-:Y:S05]  /*13550*/  BSYNC B2 ;  /* 0x0000000000027941 */ /* 0x000fea0003800000 */
.L_x_18166:
        /* <DEDUP_REMOVED lines=10> */
.L_x_18162:
        /* <DEDUP_REMOVED lines=12> */
.L_x_18171:
[----:B------:R-:W-:-:S07]  /*136c0*/  MOV R88, R14 ;  /* 0x0000000e00587202 */ /* 0x000fce0000000f00 */
.L_x_18172:
[----:B------:R-:W-:Y:S05]  /*136d0*/  BSYNC B2 ;  /* 0x0000000000027941 */ /* 0x000fea0003800000 */
.L_x_18170:
        /* <DEDUP_REMOVED lines=16> */
.L_x_18176:
[----:B------:R-:W-:Y:S05]  /*137e0*/  BSYNC B3 ;  /* 0x0000000000037941 */ /* 0x000fea0003800000 */
.L_x_18175:
        /* <DEDUP_REMOVED lines=42> */
.L_x_18174:
[----:B------:R-:W-:Y:S05]  /*13a90*/  BSYNC B2 ;  /* 0x0000000000027941 */ /* 0x000fea0003800000 */
.L_x_18173:
        /* <DEDUP_REMOVED lines=16> */
.L_x_18177:
        /* <DEDUP_REMOVED lines=12> */
.L_x_18180:
[----:B------:R-:W-:-:S07]  /*13c60*/  IMAD.MOV.U32 R7, RZ, RZ, R14 ;  /* 0x000000ffff077224 */ /* 0x000fce00078e000e */
.L_x_18181:
[----:B------:R-:W-:Y:S05]  /*13c70*/  BSYNC B2 ;  /* 0x0000000000027941 */ /* 0x000fea0003800000 */
.L_x_18179:
        /* <DEDUP_REMOVED lines=16> */
.L_x_18185:
[----:B------:R-:W-:Y:S05]  /*13d80*/  BSYNC B3 ;  /* 0x0000000000037941 */ /* 0x000fea0003800000 */
.L_x_18184:
        /* <DEDUP_REMOVED lines=42> */
.L_x_18183:
[----:B------:R-:W-:Y:S05]  /*14030*/  BSYNC B2 ;  /* 0x0000000000027941 */ /* 0x000fea0003800000 */
.L_x_18182:
        /* <DEDUP_REMOVED lines=12> */
.L_x_18178:
        /* <DEDUP_REMOVED lines=12> */
.L_x_18187:
[----:B------:R-:W-:-:S07]  /*141c0*/  MOV R88, R14 ;  /* 0x0000000e00587202 */ /* 0x000fce0000000f00 */
.L_x_18188:
[----:B------:R-:W-:Y:S05]  /*141d0*/  BSYNC B2 ;  /* 0x0000000000027941 */ /* 0x000fea0003800000 */
.L_x_18186:
        /* <DEDUP_REMOVED lines=16> */
.L_x_18192:
[----:B------:R-:W-:Y:S05]  /*142e0*/  BSYNC B3 ;  /* 0x0000000000037941 */ /* 0x000fea0003800000 */
.L_x_18191:
        /* <DEDUP_REMOVED lines=42> */
.L_x_18190:
[----:B------:R-:W-:Y:S05]  /*14590*/  BSYNC B2 ;  /* 0x0000000000027941 */ /* 0x000fea0003800000 */
.L_x_18189:
        /* <DEDUP_REMOVED lines=16> */
.L_x_18193:
        /* <DEDUP_REMOVED lines=12> */
.L_x_18196:
[----:B------:R-:W-:-:S07]  /*14760*/  IMAD.MOV.U32 R6, RZ, RZ, R14 ;  /* 0x000000ffff067224 */ /* 0x000fce00078e000e */
.L_x_18197:
[----:B------:R-:W-:Y:S05]  /*14770*/  BSYNC B2 ;  /* 0x0000000000027941 */ /* 0x000fea0003800000 */
.L_x_18195:
        /* <DEDUP_REMOVED lines=16> */
.L_x_18201:
[----:B------:R-:W-:Y:S05]  /*14880*/  BSYNC B3 ;  /* 0x0000000000037941 */ /* 0x000fea0003800000 */
.L_x_18200:
        /* <DEDUP_REMOVED lines=42> */
.L_x_18199:
[----:B------:R-:W-:Y:S05]  /*14b30*/  BSYNC B2 ;  /* 0x0000000000027941 */ /* 0x000fea0003800000 */
.L_x_18198:
        /* <DEDUP_REMOVED lines=10> */
.L_x_18194:
        /* <DEDUP_REMOVED lines=12> */
.L_x_18203:
[----:B------:R-:W-:-:S07]  /*14ca0*/  MOV R106, R14 ;  /* 0x0000000e006a7202 */ /* 0x000fce0000000f00 */
.L_x_18204:
[----:B------:R-:W-:Y:S05]  /*14cb0*/  BSYNC B2 ;  /* 0x0000000000027941 */ /* 0x000fea0003800000 */
.L_x_18202:
        /* <DEDUP_REMOVED lines=16> */
.L_x_18208:
[----:B------:R-:W-:Y:S05]  /*14dc0*/  BSYNC B3 ;  /* 0x0000000000037941 */ /* 0x000fea0003800000 */
.L_x_18207:
        /* <DEDUP_REMOVED lines=42> */
.L_x_18206:
[----:B------:R-:W-:Y:S05]  /*15070*/  BSYNC B2 ;  /* 0x0000000000027941 */ /* 0x000fea0003800000 */
.L_x_18205:
        /* <DEDUP_REMOVED lines=16> */
.L_x_18209:
        /* <DEDUP_REMOVED lines=12> */
.L_x_18212:
[----:B------:R-:W-:-:S07]  /*15240*/  IMAD.MOV.U32 R5, RZ, RZ, R14 ;  /* 0x000000ffff057224 */ /* 0x000fce00078e000e */
.L_x_18213:
[----:B------:R-:W-:Y:S05]  /*15250*/  BSYNC B2 ;  /* 0x0000000000027941 */ /* 0x000fea0003800000 */
.L_x_18211:
        /* <DEDUP_REMOVED lines=16> */
.L_x_18217:
[----:B------:R-:W-:Y:S05]  /*15360*/  BSYNC B3 ;  /* 0x0000000000037941 */ /* 0x000fea0003800000 */
.L_x_18216:
        /* <DEDUP_REMOVED lines=42> */
.L_x_18215:
[----:B------:R-:W-:Y:S05]  /*15610*/  BSYNC B2 ;  /* 0x0000000000027941 */ /* 0x000fea0003800000 */
.L_x_18214:
        /* <DEDUP_REMOVED lines=12> */
.L_x_18210:
        /* <DEDUP_REMOVED lines=12> */
.L_x_18219:
[----:B------:R-:W-:-:S07]  /*157a0*/  MOV R106, R14 ;  /* 0x0000000e006a7202 */ /* 0x000fce0000000f00 */
.L_x_18220:
[----:B------:R-:W-:Y:S05]  /*157b0*/  BSYNC B2 ;  /* 0x0000000000027941 */ /* 0x000fea0003800000 */
.L_x_18218:
        /* <DEDUP_REMOVED lines=16> */
.L_x_18224:
[----:B------:R-:W-:Y:S05]  /*158c0*/  BSYNC B3 ;  /* 0x0000000000037941 */ /* 0x000fea0003800000 */
.L_x_18223:
        /* <DEDUP_REMOVED lines=42> */
.L_x_18222:
[----:B------:R-:W-:Y:S05]  /*15b70*/  BSYNC B2 ;  /* 0x0000000000027941 */ /* 0x000fea0003800000 */
.L_x_18221:
        /* <DEDUP_REMOVED lines=16> */
.L_x_18225:
        /* <DEDUP_REMOVED lines=12> */
.L_x_18228:
[----:B------:R-:W-:-:S07]  /*15d40*/  IMAD.MOV.U32 R4, RZ, RZ, R14 ;  /* 0x000000ffff047224 */ /* 0x000fce00078e000e */
.L_x_18229:
[----:B------:R-:W-:Y:S05]  /*15d50*/  BSYNC B2 ;  /* 0x0000000000027941 */ /* 0x000fea0003800000 */
.L_x_18227:
        /* <DEDUP_REMOVED lines=16> */
.L_x_18233:
[----:B------:R-:W-:Y:S05]  /*15e60*/  BSYNC B3 ;  /* 0x0000000000037941 */ /* 0x000fea0003800000 */
.L_x_18232:
        /* <DEDUP_REMOVED lines=42> */
.L_x_18231:
[----:B------:R-:W-:Y:S05]  /*16110*/  BSYNC B2 ;  /* 0x0000000000027941 */ /* 0x000fea0003800000 */
.L_x_18230:
        /* <DEDUP_REMOVED lines=10> */
.L_x_18226:
        /* <DEDUP_REMOVED lines=12> */
.L_x_18235:
[----:B------:R-:W-:-:S07]  /*16280*/  MOV R107, R14 ;  /* 0x0000000e006b7202 */ /* 0x000fce0000000f00 */
.L_x_18236:
[----:B------:R-:W-:Y:S05]  /*16290*/  BSYNC B2 ;  /* 0x0000000000027941 */ /* 0x000fea0003800000 */
.L_x_18234:
        /* <DEDUP_REMOVED lines=16> */
.L_x_18240:
[----:B------:R-:W-:Y:S05]  /*163a0*/  BSYNC B3 ;  /* 0x0000000000037941 */ /* 0x000fea0003800000 */
.L_x_18239:
        /* <DEDUP_REMOVED lines=42> */
.L_x_18238:
[----:B------:R-:W-:Y:S05]  /*16650*/  BSYNC B2 ;  /* 0x0000000000027941 */ /* 0x000fea0003800000 */
.L_x_18237:
        /* <DEDUP_REMOVED lines=14> */
.L_x_18241:
        /* <DEDUP_REMOVED lines=12> */
.L_x_18244:
[----:B------:R-:W-:-:S07]  /*16800*/  IMAD.MOV.U32 R3, RZ, RZ, R14 ;  /* 0x000000ffff037224 */ /* 0x000fce00078e000e */
.L_x_18245:
[----:B------:R-:W-:Y:S05]  /*16810*/  BSYNC B2 ;  /* 0x0000000000027941 */ /* 0x000fea0003800000 */
.L_x_18243:
        /* <DEDUP_REMOVED lines=16> */
.L_x_18249:
[----:B------:R-:W-:Y:S05]  /*16920*/  BSYNC B3 ;  /* 0x0000000000037941 */ /* 0x000fea0003800000 */
.L_x_18248:
        /* <DEDUP_REMOVED lines=42> */
.L_x_18247:
[----:B------:R-:W-:Y:S05]  /*16bd0*/  BSYNC B2 ;  /* 0x0000000000027941 */ /* 0x000fea0003800000 */
.L_x_18246:
        /* <DEDUP_REMOVED lines=12> */
.L_x_18242:
        /* <DEDUP_REMOVED lines=12> */
.L_x_18251:
[----:B------:R-:W-:-:S07]  /*16d60*/  IMAD.MOV.U32 R90, RZ, RZ, R14 ;  /* 0x000000ffff5a7224 */ /* 0x000fce00078e000e */
.L_x_18252:
[----:B------:R-:W-:Y:S05]  /*16d70*/  BSYNC B2 ;  /* 0x0000000000027941 */ /* 0x000fea0003800000 */
.L_x_18250:
        /* <DEDUP_REMOVED lines=16> */
.L_x_18256:
[----:B------:R-:W-:Y:S05]  /*16e80*/  BSYNC B3 ;  /* 0x0000000000037941 */ /* 0x000fea0003800000 */
.L_x_18255:
        /* <DEDUP_REMOVED lines=42> */
.L_x_18254:
[----:B------:R-:W-:Y:S05]  /*17130*/  BSYNC B2 ;  /* 0x0000000000027941 */ /* 0x000fea0003800000 */
.L_x_18253:
        /* <DEDUP_REMOVED lines=14> */
.L_x_18257:
        /* <DEDUP_REMOVED lines=12> */
.L_x_18260:
[----:B------:R-:W-:-:S07]  /*172e0*/  IMAD.MOV.U32 R2, RZ, RZ, R14 ;  /* 0x000000ffff027224 */ /* 0x000fce00078e000e */
.L_x_18261:
[----:B------:R-:W-:Y:S05]  /*172f0*/  BSYNC B2 ;  /* 0x0000000000027941 */ /* 0x000fea0003800000 */
.L_x_18259:
        /* <DEDUP_REMOVED lines=16> */
.L_x_18265:
[----:B------:R-:W-:Y:S05]  /*17400*/  BSYNC B3 ;  /* 0x0000000000037941 */ /* 0x000fea0003800000 */
.L_x_18264:
        /* <DEDUP_REMOVED lines=42> */
.L_x_18263:
[----:B------:R-:W-:Y:S05]  /*176b0*/  BSYNC B2 ;  /* 0x0000000000027941 */ /* 0x000fea0003800000 */
.L_x_18262:
        /* <DEDUP_REMOVED lines=10> */
.L_x_18258:
        /* <DEDUP_REMOVED lines=12> */
.L_x_18267:
[----:B------:R-:W-:-:S07]  /*17820*/  IMAD.MOV.U32 R90, RZ, RZ, R14 ;  /* 0x000000ffff5a7224 */ /* 0x000fce00078e000e */
.L_x_18268:
[----:B------:R-:W-:Y:S05]  /*17830*/  BSYNC B2 ;  /* 0x0000000000027941 */ /* 0x000fea0003800000 */
.L_x_18266:
        /* <DEDUP_REMOVED lines=16> */
.L_x_18272:
[----:B------:R-:W-:Y:S05]  /*17940*/  BSYNC B3 ;  /* 0x0000000000037941 */ /* 0x000fea0003800000 */
.L_x_18271:
        /* <DEDUP_REMOVED lines=42> */
.L_x_18270:
[----:B------:R-:W-:Y:S05]  /*17bf0*/  BSYNC B2 ;  /* 0x0000000000027941 */ /* 0x000fea0003800000 */
.L_x_18269:
        /* <DEDUP_REMOVED lines=14> */
.L_x_18273:
        /* <DEDUP_REMOVED lines=12> */
.L_x_18276:
[----:B------:R-:W-:-:S07]  /*17da0*/  MOV R0, R14 ;  /* 0x0000000e00007202 */ /* 0x000fce0000000f00 */
.L_x_18277:
[----:B------:R-:W-:Y:S05]  /*17db0*/  BSYNC B2 ;  /* 0x0000000000027941 */ /* 0x000fea0003800000 */
.L_x_18275:
        /* <DEDUP_REMOVED lines=16> */
.L_x_18281:
[----:B------:R-:W-:Y:S05]  /*17ec0*/  BSYNC B3 ;  /* 0x0000000000037941 */ /* 0x000fea0003800000 */
.L_x_18280:
        /* <DEDUP_REMOVED lines=42> */
.L_x_18279:
[----:B------:R-:W-:Y:S05]  /*18170*/  BSYNC B2 ;  /* 0x0000000000027941 */ /* 0x000fea0003800000 */
.L_x_18278:
        /* <DEDUP_REMOVED lines=12> */
.L_x_18274:
        /* <DEDUP_REMOVED lines=54> */
.L_x_18282:
[----:B------:R-:W-:-:S07]  /*185a0*/  VIADD R138, R138, 0x20 ;  /* 0x000000208a8a7836 */ /* 0x000fce0000000000 */
.L_x_18153:
[----:B------:R-:W-:Y:S05]  /*185b0*/  BSYNC B1 ;  /* 0x0000000000017941 */ /* 0x000fea0003800000 */
.L_x_18152:
        /* <DEDUP_REMOVED lines=29> */
.L_x_18286:
[----:B------:R-:W-:-:S07]  /*18790*/  MOV R108, R14 ;  /* 0x0000000e006c7202 */ /* 0x000fce0000000f00 */
.L_x_18287:
[----:B------:R-:W-:Y:S05]  /*187a0*/  BSYNC B2 ;  /* 0x0000000000027941 */ /* 0x000fea0003800000 */
.L_x_18285:
        /* <DEDUP_REMOVED lines=16> */
.L_x_18291:
[----:B------:R-:W-:Y:S05]  /*188b0*/  BSYNC B3 ;  /* 0x0000000000037941 */ /* 0x000fea0003800000 */
.L_x_18290:
        /* <DEDUP_REMOVED lines=42> */
.L_x_18289:
[----:B------:R-:W-:Y:S05]  /*18b60*/  BSYNC B2 ;  /* 0x0000000000027941 */ /* 0x000fea0003800000 */
.L_x_18288:
        /* <DEDUP_REMOVED lines=21> */
.L_x_18292:
        /* <DEDUP_REMOVED lines=12> */
.L_x_18295:
[----:B------:R-:W-:-:S07]  /*18d80*/  MOV R8, R14 ;  /* 0x0000000e00087202 */ /* 0x000fce0000000f00 */
.L_x_18296:
[----:B------:R-:W-:Y:S05]  /*18d90*/  BSYNC B2 ;  /* 0x0000000000027941 */ /* 0x000fea0003800000 */
.L_x_18294:
        /* <DEDUP_REMOVED lines=16> */
.L_x_18300:
[----:B------:R-:W-:Y:S05]  /*18ea0*/  BSYNC B3 ;  /* 0x0000000000037941 */ /* 0x000fea0003800000 */
.L_x_18299:
        /* <DEDUP_REMOVED lines=42> */
.L_x_18298:
[----:B------:R-:W-:Y:S05]  /*19150*/  BSYNC B2 ;  /* 0x0000000000027941 */ /* 0x000fea0003800000 */
.L_x_18297:
        /* <DEDUP_REMOVED lines=10> */
.L_x_18293:
        /* <DEDUP_REMOVED lines=12> */
.L_x_18302:
[----:B------:R-:W-:-:S07]  /*192c0*/  MOV R88, R14 ;  /* 0x0000000e00587202 */ /* 0x000fce0000000f00 */
.L_x_18303:
[----:B------:R-:W-:Y:S05]  /*192d0*/  BSYNC B2 ;  /* 0x0000000000027941 */ /* 0x000fea0003800000 */
.L_x_18301:
        /* <DEDUP_REMOVED lines=16> */
.L_x_18307:
[----:B------:R-:W-:Y:S05]  /*193e0*/  BSYNC B3 ;  /* 0x0000000000037941 */ /* 0x000fea0003800000 */
.L_x_18306:
        /* <DEDUP_REMOVED lines=42> */
.L_x_18305:
[----:B------:R-:W-:Y:S05]  /*19690*/  BSYNC B2 ;  /* 0x0000000000027941 */ /* 0x000fea0003800000 */
.L_x_18304:
        /* <DEDUP_REMOVED lines=16> */
.L_x_18308:
        /* <DEDUP_REMOVED lines=12> */
.L_x_18311:
[----:B------:R-:W-:-:S07]  /*19860*/  IMAD.MOV.U32 R7, RZ, RZ, R14 ;  /* 0x000000ffff077224 */ /* 0x000fce00078e000e */
.L_x_18312:
[----:B------:R-:W-:Y:S05]  /*19870*/  BSYNC B2 ;  /* 0x0000000000027941 */ /* 0x000fea0003800000 */
.L_x_18310:
        /* <DEDUP_REMOVED lines=16> */
.L_x_18316:
[----:B------:R-:W-:Y:S05]  /*19980*/  BSYNC B3 ;  /* 0x0000000000037941 */ /* 0x000fea0003800000 */
.L_x_18315:
        /* <DEDUP_REMOVED lines=42> */
.L_x_18314:
[----:B------:R-:W-:Y:S05]  /*19c30*/  BSYNC B2 ;  /* 0x0000000000027941 */ /* 0x000fea0003800000 */
.L_x_18313:
        /* <DEDUP_REMOVED lines=12> */
.L_x_18309:
        /* <DEDUP_REMOVED lines=12> */
.L_x_18318:
[----:B------:R-:W-:-:S07]  /*19dc0*/  IMAD.MOV.U32 R88, RZ, RZ, R14 ;  /* 0x000000ffff587224 */ /* 0x000fce00078e000e */
.L_x_18319:
[----:B------:R-:W-:Y:S05]  /*19dd0*/  BSYNC B2 ;  /* 0x0000000000027941 */ /* 0x000fea0003800000 */
.L_x_18317:
        /* <DEDUP_REMOVED lines=16> */
.L_x_18323:
[----:B------:R-:W-:Y:S05]  /*19ee0*/  BSYNC B3 ;  /* 0x0000000000037941 */ /* 0x000fea0003800000 */
.L_x_18322:
        /* <DEDUP_REMOVED lines=42> */
.L_x_18321:
[----:B------:R-:W-:Y:S05]  /*1a190*/  BSYNC B2 ;  /* 0x0000000000027941 */ /* 0x000fea0003800000 */
.L_x_18320:
        /* <DEDUP_REMOVED lines=16> */
.L_x_18324:
        /* <DEDUP_REMOVED lines=12> */
.L_x_18327:
[----:B------:R-:W-:-:S07]  /*1a360*/  IMAD.MOV.U32 R6, RZ, RZ, R14 ;  /* 0x000000ffff067224 */ /* 0x000fce00078e000e */
.L_x_18328:
[----:B------:R-:W-:Y:S05]  /*1a370*/  BSYNC B2 ;  /* 0x0000000000027941 */ /* 0x000fea0003800000 */
.L_x_18326:
        /* <DEDUP_REMOVED lines=16> */
.L_x_18332:
[----:B------:R-:W-:Y:S05]  /*1a480*/  BSYNC B3 ;  /* 0x0000000000037941 */ /* 0x000fea0003800000 */
.L_x_18331:
        /* <DEDUP_REMOVED lines=42> */
.L_x_18330:
[----:B------:R-:W-:Y:S05]  /*1a730*/  BSYNC B2 ;  /* 0x0000000000027941 */ /* 0x000fea0003800000 */
.L_x_18329:
        /* <DEDUP_REMOVED lines=10> */
.L_x_18325:
        /* <DEDUP_REMOVED lines=12> */
.L_x_18334:
[----:B------:R-:W-:-:S07]  /*1a8a0*/  IMAD.MOV.U32 R108, RZ, RZ, R14 ;  /* 0x000000ffff6c7224 */ /* 0x000fce00078e000e */
.L_x_18335:
[----:B------:R-:W-:Y:S05]  /*1a8b0*/  BSYNC B2 ;  /* 0x0000000000027941 */ /* 0x000fea0003800000 */
.L_x_18333:
        /* <DEDUP_REMOVED lines=16> */
.L_x_18339:
[----:B------:R-:W-:Y:S05]  /*1a9c0*/  BSYNC B3 ;  /* 0x0000000000037941 */ /* 0x000fea0003800000 */
.L_x_18338:
        /* <DEDUP_REMOVED lines=42> */
.L_x_18337:
[----:B------:R-:W-:Y:S05]  /*1ac70*/  BSYNC B2 ;  /* 0x0000000000027941 */ /* 0x000fea0003800000 */
.L_x_18336:
        /* <DEDUP_REMOVED lines=16> */
.L_x_18340:
        /* <DEDUP_REMOVED lines=12> */
.L_x_18343:
[----:B------:R-:W-:-:S07]  /*1ae40*/  MOV R5, R14 ;  /* 0x0000000e00057202 */ /* 0x000fce0000000f00 */
.L_x_18344:
[----:B------:R-:W-:Y:S05]  /*1ae50*/  BSYNC B2 ;  /* 0x0000000000027941 */ /* 0x000fea0003800000 */
.L_x_18342:
        /* <DEDUP_REMOVED lines=16> */
.L_x_18348:
[----:B------:R-:W-:Y:S05]  /*1af60*/  BSYNC B3 ;  /* 0x0000000000037941 */ /* 0x000fea0003800000 */
.L_x_18347:
        /* <DEDUP_REMOVED lines=42> */
.L_x_18346:
[----:B------:R-:W-:Y:S05]  /*1b210*/  BSYNC B2 ;  /* 0x0000000000027941 */ /* 0x000fea0003800000 */
.L_x_18345:
        /* <DEDUP_REMOVED lines=12> */
.L_x_18341:
        /* <DEDUP_REMOVED lines=12> */
.L_x_18350:
[----:B------:R-:W-:-:S07]  /*1b3a0*/  MOV R108, R14 ;  /* 0x0000000e006c7202 */ /* 0x000fce0000000f00 */
.L_x_18351:
[----:B------:R-:W-:Y:S05]  /*1b3b0*/  BSYNC B2 ;  /* 0x0000000000027941 */ /* 0x000fea0003800000 */
.L_x_18349:
        /* <DEDUP_REMOVED lines=16> */
.L_x_18355:
[----:B------:R-:W-:Y:S05]  /*1b4c0*/  BSYNC B3 ;  /* 0x0000000000037941 */ /* 0x000fea0003800000 */
.L_x_18354:
        /* <DEDUP_REMOVED lines=42> */
.L_x_18353:
[----:B------:R-:W-:Y:S05]  /*1b770*/  BSYNC B2 ;  /* 0x0000000000027941 */ /* 0x000fea0003800000 */
.L_x_18352:
        /* <DEDUP_REMOVED lines=16> */
.L_x_18356:
        /* <DEDUP_REMOVED lines=12> */
.L_x_18359:
[----:B------:R-:W-:-:S07]  /*1b940*/  IMAD.MOV.U32 R4, RZ, RZ, R14 ;  /* 0x000000ffff047224 */ /* 0x000fce00078e000e */
.L_x_18360:
[----:B------:R-:W-:Y:S05]  /*1b950*/  BSYNC B2 ;  /* 0x0000000000027941 */ /* 0x000fea0003800000 */
.L_x_18358:
        /* <DEDUP_REMOVED lines=16> */
.L_x_18364:
[----:B------:R-:W-:Y:S05]  /*1ba60*/  BSYNC B3 ;  /* 0x0000000000037941 */ /* 0x000fea0003800000 */
.L_x_18363:
        /* <DEDUP_REMOVED lines=42> */
.L_x_18362:
[----:B------:R-:W-:Y:S05]  /*1bd10*/  BSYNC B2 ;  /* 0x0000000000027941 */ /* 0x000fea0003800000 */
.L_x_18361:
        /* <DEDUP_REMOVED lines=10> */
.L_x_18357:
        /* <DEDUP_REMOVED lines=12> */
.L_x_18366:
[----:B------:R-:W-:-:S07]  /*1be80*/  IMAD.MOV.U32 R109, RZ, RZ, R14 ;  /* 0x000000ffff6d7224 */ /* 0x000fce00078e000e */
.L_x_18367:
[----:B------:R-:W-:Y:S05]  /*1be90*/  BSYNC B2 ;  /* 0x0000000000027941 */ /* 0x000fea0003800000 */
.L_x_18365:
        /* <DEDUP_REMOVED lines=16> */
.L_x_18371:
[----:B------:R-:W-:Y:S05]  /*1bfa0*/  BSYNC B3 ;  /* 0x0000000000037941 */ /* 0x000fea0003800000 */
.L_x_18370:
        /* <DEDUP_REMOVED lines=42> */
.L_x_18369:
[----:B------:R-:W-:Y:S05]  /*1c250*/  BSYNC B2 ;  /* 0x0000000000027941 */ /* 0x000fea0003800000 */
.L_x_18368:
        /* <DEDUP_REMOVED lines=14> */
.L_x_18372:
        /* <DEDUP_REMOVED lines=12> */
.L_x_18375:
[----:B------:R-:W-:-:S07]  /*1c400*/  IMAD.MOV.U32 R3, RZ, RZ, R14 ;  /* 0x000000ffff037224 */ /* 0x000fce00078e000e */
.L_x_18376:
[----:B------:R-:W-:Y:S05]  /*1c410*/  BSYNC B2 ;  /* 0x0000000000027941 */ /* 0x000fea0003800000 */
.L_x_18374:
        /* <DEDUP_REMOVED lines=16> */
.L_x_18380:
[----:B------:R-:W-:Y:S05]  /*1c520*/  BSYNC B3 ;  /* 0x0000000000037941 */ /* 0x000fea0003800000 */
.L_x_18379:
        /* <DEDUP_REMOVED lines=42> */
.L_x_18378:
[----:B------:R-:W-:Y:S05]  /*1c7d0*/  BSYNC B2 ;  /* 0x0000000000027941 */ /* 0x000fea0003800000 */
.L_x_18377:
        /* <DEDUP_REMOVED lines=12> */
.L_x_18373:
        /* <DEDUP_REMOVED lines=12> */
.L_x_18382:
[----:B------:R-:W-:-:S07]  /*1c960*/  IMAD.MOV.U32 R90, RZ, RZ, R14 ;  /* 0x000000ffff5a7224 */ /* 0x000fce00078e000e */
.L_x_18383:
[----:B------:R-:W-:Y:S05]  /*1c970*/  BSYNC B2 ;  /* 0x0000000000027941 */ /* 0x000fea0003800000 */
.L_x_18381:
        /* <DEDUP_REMOVED lines=16> */
.L_x_18387:
[----:B------:R-:W-:Y:S05]  /*1ca80*/  BSYNC B3 ;  /* 0x0000000000037941 */ /* 0x000fea0003800000 */
.L_x_18386:
        /* <DEDUP_REMOVED lines=42> */
.L_x_18385:
[----:B------:R-:W-:Y:S05]  /*1cd30*/  BSYNC B2 ;  /* 0x0000000000027941 */ /* 0x000fea0003800000 */
.L_x_18384:
        /* <DEDUP_REMOVED lines=14> */
.L_x_18388:
        /* <DEDUP_REMOVED lines=12> */
.L_x_18391:
[----:B------:R-:W-:-:S07]  /*1cee0*/  MOV R2, R14 ;  /* 0x0000000e00027202 */ /* 0x000fce0000000f00 */
.L_x_18392:
[----:B------:R-:W-:Y:S05]  /*1cef0*/  BSYNC B2 ;  /* 0x0000000000027941 */ /* 0x000fea0003800000 */
.L_x_18390:
        /* <DEDUP_REMOVED lines=16> */
.L_x_18396:
[----:B------:R-:W-:Y:S05]  /*1d000*/  BSYNC B3 ;  /* 0x0000000000037941 */ /* 0x000fea0003800000 */
.L_x_18395:
        /* <DEDUP_REMOVED lines=42> */
.L_x_18394:
[----:B------:R-:W-:Y:S05]  /*1d2b0*/  BSYNC B2 ;  /* 0x0000000000027941 */ /* 0x000fea0003800000 */
.L_x_18393:
        /* <DEDUP_REMOVED lines=10> */
.L_x_18389:
        /* <DEDUP_REMOVED lines=12> */
.L_x_18398:
[----:B------:R-:W-:-:S07]  /*1d420*/  MOV R90, R14 ;  /* 0x0000000e005a7202 */ /* 0x000fce0000000f00 */
.L_x_18399:
[----:B------:R-:W-:Y:S05]  /*1d430*/  BSYNC B2 ;  /* 0x0000000000027941 */ /* 0x000fea0003800000 */
.L_x_18397:
        /* <DEDUP_REMOVED lines=16> */
.L_x_18403:
[----:B------:R-:W-:Y:S05]  /*1d540*/  BSYNC B3 ;  /* 0x0000000000037941 */ /* 0x000fea0003800000 */
.L_x_18402:
        /* <DEDUP_REMOVED lines=42> */
.L_x_18401:
[----:B------:R-:W-:Y:S05]  /*1d7f0*/  BSYNC B2 ;  /* 0x0000000000027941 */ /* 0x000fea0003800000 */
.L_x_18400:
[----:B------:R-:W-:-:S05]  /*1d800*/  I2FP.F32.U32 R13, R90 ;  /* 0x0000005a000d7245 */ /* 0x000fca0000201000 */
        /* <DEDUP_REMOVED lines=13> */
.L_x_18404:
        /* <DEDUP_REMOVED lines=12> */
.L_x_18407:
[----:B------:R-:W-:-:S07]  /*1d9a0*/  IMAD.MOV.U32 R0, RZ, RZ, R14 ;  /* 0x000000ffff007224 */ /* 0x000fce00078e000e */
.L_x_18408:
[----:B------:R-:W-:Y:S05]  /*1d9b0*/  BSYNC B2 ;  /* 0x0000000000027941 */ /* 0x000fea0003800000 */
.L_x_18406:
        /* <DEDUP_REMOVED lines=16> */
.L_x_18412:
[----:B------:R-:W-:Y:S05]  /*1dac0*/  BSYNC B3 ;  /* 0x0000000000037941 */ /* 0x000fea0003800000 */
.L_x_18411:
        /* <DEDUP_REMOVED lines=42> */
.L_x_18410:
[----:B------:R-:W-:Y:S05]  /*1dd70*/  BSYNC B2 ;  /* 0x0000000000027941 */ /* 0x000fea0003800000 */
.L_x_18409:
        /* <DEDUP_REMOVED lines=12> */
.L_x_18405:
        /* <DEDUP_REMOVED lines=54> */
.L_x_18413:
[----:B------:R-:W-:-:S07]  /*1e1a0*/  IADD3 R138, R138, 0x20, RZ ;  /* 0x000000208a8a7810 */ /* 0x000fce0007ffe0ff */
.L_x_18284:
[----:B------:R-:W-:Y:S05]  /*1e1b0*/  BSYNC B1 ;  /* 0x0000000000017941 */ /* 0x000fea0003800000 */
.L_x_18283:
[----:B------:R-:W-:Y:S01]  /*1e1c0*/  LOP3.LUT P0, RZ, R17, 0x400, RZ, 0xc0, !PT ;  /* 0x0000040011ff7812 */ /* 0x000fe2000780c0ff */
[----:B------:R-:W-:-:S12]  /*1e1d0*/  BSSY B1, `(.L_x_18414) ;  /* 0x00005be000017945 */ /* 0x000fd80003800000 */
[----:B------:R-:W-:Y:S05]  /*1e1e0*/  @!P0 BRA `(.L_x_18415) ;  /* 0x0000005800f08947 */ /* 0x000fea0003800000 */
[----:B------:R-:W-:Y:S01]  /*1e1f0*/  ISETP.NE.U32.AND P0, PT, RZ, UR10, PT ;  /* 0x0000000aff007c0c */ /* 0x000fe2000bf05070 */
[----:B------:R-:W2:Y:S03]  /*1e200*/  LDC.64 R32, c[0x0][0x228] ;  /* 0x00008a00ff207b82 */ /* 0x000ea60000000a00 */
[----:B------:R-:W-:-:S13]  /*1e210*/  ISETP.NE.AND.EX P0, PT, RZ, UR11, PT, P0 ;  /* 0x0000000bff007c0c */ /* 0x000fda000bf05300 */
[----:B------:R-:W-:-:S04]  /*1e220*/  @P0 LEA R52, P1, R138, UR10, 0x4 ;  /* 0x0000000a8a340c11 */ /* 0x000fc8000f8220ff */
[----:B------:R-:W-:Y:S02]  /*1e230*/  @P0 LEA.HI.X R53, R138, UR11, RZ, 0x4, P1 ;  /* 0x0000000b8a350c11 */ /* 0x000fe400088f24ff */
[----:B--2---:R-:W-:-:S03]  /*1e240*/  ISETP.NE.U32.AND P1, PT, R32, RZ, PT ;  /* 0x000000ff2000720c */ /* 0x004fc60003f25070 */
[----:B------:R2:W5:Y:S01]  /*1e250*/  @P0 LDG.E.128 R60, desc[UR4][R52.64] ;  /* 0x00000004343c0981 */ /* 0x000562000c1e1d00 */
[----:B------:R-:W-:Y:S01]  /*1e260*/  ISETP.NE.AND.EX P1, PT, R33, RZ, PT, P1 ;  /* 0x000000ff2100720c */ /* 0x000fe20003f25310 */
[----:B--2---:R-:W2:-:S12]  /*1e270*/  LDC.64 R52, c[0x0][0x220] ;  /* 0x00008800ff347b82 */ /* 0x004e980000000a00 */
[----:B------:R-:W-:-:S04]  /*1e280*/  @P1 LEA R54, P2, R138, R32, 0x4 ;  /* 0x000000208a361211 */ /* 0x000fc800078420ff */
[----:B------:R-:W-:-:S05]  /*1e290*/  @P1 LEA.HI.X R55, R138, R33, RZ, 0x4, P2 ;  /* 0x000000218a371211 */ /* 0x000fca00010f24ff */
[----:B------:R3:W5:Y:S01]  /*1e2a0*/  @P1 LDG.E.128 R56, desc[UR4][R54.64] ;  /* 0x0000000436381981 */ /* 0x000762000c1e1d00 */
[----:B--2---:R-:W-:-:S06]  /*1e2b0*/  IMAD.WIDE.U32 R52, R138, 0x10, R52 ;  /* 0x000000108a347825 */ /* 0x004fcc00078e0034 */
[----:B------:R-:W5:Y:S01]  /*1e2c0*/  LDG.E.128 R52, desc[UR4][R52.64] ;  /* 0x0000000434347981 */ /* 0x000f62000c1e1d00 */
[C---:B------:R-:W-:Y:S01]  /*1e2d0*/  ISETP.NE.AND P2, PT, R13.reuse, 0x1, PT ;  /* 0x000000010d00780c */ /* 0x040fe20003f45270 */
[----:B------:R-:W-:Y:S01]  /*1e2e0*/  BSSY B2, `(.L_x_18416) ;  /* 0x000000c000027945 */ /* 0x000fe20003800000 */
[----:B01----:R-:W-:-:S11]  /*1e2f0*/  VIADD R88, R13, 0x1 ;  /* 0x000000010d587836 */ /* 0x003fd60000000000 */
[----:B---3--:R-:W-:Y:S05]  /*1e300*/  @!P2 BRA `(.L_x_18417) ;  /* 0x000000000020a947 */ /* 0x008fea0003800000 */
        /* <DEDUP_REMOVED lines=8> */
.L_x_18417:
[----:B------:R-:W-:-:S07]  /*1e390*/  IMAD.MOV.U32 R90, RZ, RZ, R14 ;  /* 0x000000ffff5a7224 */ /* 0x000fce00078e000e */
.L_x_18418:
[----:B------:R-:W-:Y:S05]  /*1e3a0*/  BSYNC B2 ;  /* 0x0000000000027941 */ /* 0x000fea0003800000 */
.L_x_18416:
        /* <DEDUP_REMOVED lines=16> */
.L_x_18422:
[----:B------:R-:W-:Y:S05]  /*1e4b0*/  BSYNC B3 ;  /* 0x0000000000037941 */ /* 0x000fea0003800000 */
.L_x_18421:
        /* <DEDUP_REMOVED lines=42> */
.L_x_18420:
[----:B------:R-:W-:Y:S05]  /*1e760*/  BSYNC B2 ;  /* 0x0000000000027941 */ /* 0x000fea0003800000 */
.L_x_18419:
[----:B------:R-:W0:Y:S01]  /*1e770*/  LDC R91, c[0x0][0x294] ;  /* 0x0000a500ff5b7b82 */ /* 0x000e220000000800 */
[----:B------:R-:W-:Y:S01]  /*1e780*/  I2FP.F32.U32 R13, R90 ;  /* 0x0000005a000d7245 */ /* 0x000fe20000201000 */
[----:B------:R-:W-:Y:S01]  /*1e790*/  IMAD.MOV.U32 R139, RZ, RZ, 0x2f800000 ;  /* 0x2f800000ff8b7424 */ /* 0x000fe200078e00ff */
[----:B------:R-:W-:Y:S02]  /*1e7a0*/  ISETP.NE.U32.AND P2, PT, R32, RZ, PT ;  /* 0x000000ff2000720c */ /* 0x000fe40003f45070 */
[----:B------:R-:W-:Y:S01]  /*1e7b0*/  LOP3.LUT R17, R17, 0xffffffef, RZ, 0xc0, !PT ;  /* 0xffffffef11117812 */ /* 0x000fe200078ec0ff */
[----:B------:R-:W-:Y:S01]  /*1e7c0*/  FFMA.FTZ R13, R13, R139, 1.1641532182693481445e-10 ;  /* 0x2f0000000d0d7423 */ /* 0x000fe2000001008b */
[----:B------:R-:W-:Y:S01]  /*1e7d0*/  ISETP.NE.AND.EX P2, PT, R33, RZ, PT, P2 ;  /* 0x000000ff2100720c */ /* 0x000fe20003f45320 */
[----:B------:R-:W1:Y:S01]  /*1e7e0*/  LDC R90, c[0x0][0x298] ;  /* 0x0000a600ff5a7b82 */ /* 0x000e620000000800 */
[----:B-----5:R-:W-:Y:S02]  /*1e7f0*/  PRMT R33, R52, 0x7632, R33 ;  /* 0x0000763234217816 */ /* 0x020fe40000000021 */
[----:B0-----:R-:W-:-:S02]  /*1e800*/  FSETP.GTU.FTZ.AND P3, PT, R13, R91, PT ;  /* 0x0000005b0d00720b */ /* 0x001fc40003f7c000 */
[----:B------:R-:W-:-:S05]  /*1e810*/  SHF.L.U32 R13, R52, 0x10, RZ ;  /* 0x00000010340d7819 */ /* 0x000fca00000006ff */
[----:B-1----:R-:W-:-:S06]  /*1e820*/  FMUL.FTZ R13, R13, R90 ;  /* 0x0000005a0d0d7220 */ /* 0x002fcc0000410000 */
        /* <DEDUP_REMOVED lines=9> */
.L_x_18423:
        /* <DEDUP_REMOVED lines=12> */
.L_x_18426:
[----:B------:R-:W-:-:S07]  /*1e980*/  IMAD.MOV.U32 R8, RZ, RZ, R14 ;  /* 0x000000ffff087224 */ /* 0x000fce00078e000e */
.L_x_18427:
[----:B------:R-:W-:Y:S05]  /*1e990*/  BSYNC B2 ;  /* 0x0000000000027941 */ /* 0x000fea0003800000 */
.L_x_18425:
        /* <DEDUP_REMOVED lines=16> */
.L_x_18431:
[----:B------:R-:W-:Y:S05]  /*1eaa0*/  BSYNC B3 ;  /* 0x0000000000037941 */ /* 0x000fea0003800000 */
.L_x_18430:
        /* <DEDUP_REMOVED lines=42> */
.L_x_18429:
[----:B------:R-:W-:Y:S05]  /*1ed50*/  BSYNC B2 ;  /* 0x0000000000027941 */ /* 0x000fea0003800000 */
.L_x_18428:
        /* <DEDUP_REMOVED lines=10> */
.L_x_18424:
        /* <DEDUP_REMOVED lines=12> */
.L_x_18433:
[----:B------:R-:W-:-:S07]  /*1eec0*/  IMAD.MOV.U32 R52, RZ, RZ, R14 ;  /* 0x000000ffff347224 */ /* 0x000fce00078e000e */
.L_x_18434:
[----:B------:R-:W-:Y:S05]  /*1eed0*/  BSYNC B2 ;  /* 0x0000000000027941 */ /* 0x000fea0003800000 */
.L_x_18432:
        /* <DEDUP_REMOVED lines=16> */
.L_x_18438:
[----:B------:R-:W-:Y:S05]  /*1efe0*/  BSYNC B3 ;  /* 0x0000000000037941 */ /* 0x000fea0003800000 */
.L_x_18437:
        /* <DEDUP_REMOVED lines=42> */
.L_x_18436:
[----:B------:R-:W-:Y:S05]  /*1f290*/  BSYNC B2 ;  /* 0x0000000000027941 */ /* 0x000fea0003800000 */
.L_x_18435:
        /* <DEDUP_REMOVED lines=16> */
.L_x_18439:
        /* <DEDUP_REMOVED lines=12> */
.L_x_18442:
[----:B------:R-:W-:-:S07]  /*1f460*/  IMAD.MOV.U32 R7, RZ, RZ, R14 ;  /* 0x000000ffff077224 */ /* 0x000fce00078e000e */
.L_x_18443:
[----:B------:R-:W-:Y:S05]  /*1f470*/  BSYNC B2 ;  /* 0x0000000000027941 */ /* 0x000fea0003800000 */
.L_x_18441:
        /* <DEDUP_REMOVED lines=16> */
.L_x_18447:
[----:B------:R-:W-:Y:S05]  /*1f580*/  BSYNC B3 ;  /* 0x0000000000037941 */ /* 0x000fea0003800000 */
.L_x_18446:
        /* <DEDUP_REMOVED lines=42> */
.L_x_18445:
[----:B------:R-:W-:Y:S05]  /*1f830*/  BSYNC B2 ;  /* 0x0000000000027941 */ /* 0x000fea0003800000 */
.L_x_18444:
        /* <DEDUP_REMOVED lines=12> */
.L_x_18440:
        /* <DEDUP_REMOVED lines=12> */
.L_x_18449:
[----:B------:R-:W-:-:S07]  /*1f9c0*/  IMAD.MOV.U32 R52, RZ, RZ, R14 ;  /* 0x000000ffff347224 */ /* 0x000fce00078e000e */
.L_x_18450:
[----:B------:R-:W-:Y:S05]  /*1f9d0*/  BSYNC B2 ;  /* 0x0000000000027941 */ /* 0x000fea0003800000 */
.L_x_18448:
        /* <DEDUP_REMOVED lines=16> */
.L_x_18454:
[----:B------:R-:W-:Y:S05]  /*1fae0*/  BSYNC B3 ;  /* 0x0000000000037941 */ /* 0x000fea0003800000 */
.L_x_18453:
        /* <DEDUP_REMOVED lines=42> */
.L_x_18452:
[----:B------:R-:W-:Y:S05]  /*1fd90*/  BSYNC B2 ;  /* 0x0000000000027941 */ /* 0x000fea0003800000 */
.L_x_18451:
        /* <DEDUP_REMOVED lines=16> */
.L_x_18455:
        /* <DEDUP_REMOVED lines=12> */
.L_x_18458:
[----:B------:R-:W-:-:S07]  /*1ff60*/  MOV R6, R14 ;  /* 0x0000000e00067202 */ /* 0x000fce0000000f00 */
.L_x_18459:
[----:B------:R-:W-:Y:S05]  /*1ff70*/  BSYNC B2 ;  /* 0x0000000000027941 */ /* 0x000fea0003800000 */
.L_x_18457:
        /* <DEDUP_REMOVED lines=16> */
.L_x_18463:
[----:B------:R-:W-:Y:S05]  /*20080*/  BSYNC B3 ;  /* 0x0000000000037941 */ /* 0x000fea0003800000 */
.L_x_18462:
        /* <DEDUP_REMOVED lines=42> */
.L_x_18461:
[----:B------:R-:W-:Y:S05]  /*20330*/  BSYNC B2 ;  /* 0x0000000000027941 */ /* 0x000fea0003800000 */
.L_x_18460:
        /* <DEDUP_REMOVED lines=10> */
.L_x_18456:
        /* <DEDUP_REMOVED lines=12> */
.L_x_18465:
[----:B------:R-:W-:-:S07]  /*204a0*/  MOV R110, R14 ;  /* 0x0000000e006e7202 */ /* 0x000fce0000000f00 */
.L_x_18466:
[----:B------:R-:W-:Y:S05]  /*204b0*/  BSYNC B2 ;  /* 0x0000000000027941 */ /* 0x000fea0003800000 */
.L_x_18464:
        /* <DEDUP_REMOVED lines=16> */
.L_x_18470:
[----:B------:R-:W-:Y:S05]  /*205c0*/  BSYNC B3 ;  /* 0x0000000000037941 */ /* 0x000fea0003800000 */
.L_x_18469:
        /* <DEDUP_REMOVED lines=42> */
.L_x_18468:
[----:B------:R-:W-:Y:S05]  /*20870*/  BSYNC B2 ;  /* 0x0000000000027941 */ /* 0x000fea0003800000 */
.L_x_18467:
        /* <DEDUP_REMOVED lines=16> */
.L_x_18471:
        /* <DEDUP_REMOVED lines=12> */
.L_x_18474:
[----:B------:R-:W-:-:S07]  /*20a40*/  IMAD.MOV.U32 R5, RZ, RZ, R14 ;  /* 0x000000ffff057224 */ /* 0x000fce00078e000e */
.L_x_18475:
[----:B------:R-:W-:Y:S05]  /*20a50*/  BSYNC B2 ;  /* 0x0000000000027941 */ /* 0x000fea0003800000 */
.L_x_18473:
        /* <DEDUP_REMOVED lines=16> */
.L_x_18479:
[----:B------:R-:W-:Y:S05]  /*20b60*/  BSYNC B3 ;  /* 0x0000000000037941 */ /* 0x000fea0003800000 */
.L_x_18478:
        /* <DEDUP_REMOVED lines=42> */
.L_x_18477:
[----:B------:R-:W-:Y:S05]  /*20e10*/  BSYNC B2 ;  /* 0x0000000000027941 */ /* 0x000fea0003800000 */
.L_x_18476:
        /* <DEDUP_REMOVED lines=12> */
.L_x_18472:
        /* <DEDUP_REMOVED lines=12> */
.L_x_18481:
[----:B------:R-:W-:-:S07]  /*20fa0*/  IMAD.MOV.U32 R110, RZ, RZ, R14 ;  /* 0x000000ffff6e7224 */ /* 0x000fce00078e000e */
.L_x_18482:
[----:B------:R-:W-:Y:S05]  /*20fb0*/  BSYNC B2 ;  /* 0x0000000000027941 */ /* 0x000fea0003800000 */
.L_x_18480:
        /* <DEDUP_REMOVED lines=16> */
.L_x_18486:
[----:B------:R-:W-:Y:S05]  /*210c0*/  BSYNC B3 ;  /* 0x0000000000037941 */ /* 0x000fea0003800000 */
.L_x_18485:
        /* <DEDUP_REMOVED lines=42> */
.L_x_18484:
[----:B------:R-:W-:Y:S05]  /*21370*/  BSYNC B2 ;  /* 0x0000000000027941 */ /* 0x000fea0003800000 */
.L_x_18483:
        /* <DEDUP_REMOVED lines=16> */
.L_x_18487:
        /* <DEDUP_REMOVED lines=12> */
.L_x_18490:
[----:B------:R-:W-:-:S07]  /*21540*/  IMAD.MOV.U32 R4, RZ, RZ, R14 ;  /* 0x000000ffff047224 */ /* 0x000fce00078e000e */
.L_x_18491:
[----:B------:R-:W-:Y:S05]  /*21550*/  BSYNC B2 ;  /* 0x0000000000027941 */ /* 0x000fea0003800000 */
.L_x_18489:
        /* <DEDUP_REMOVED lines=16> */
.L_x_18495:
[----:B------:R-:W-:Y:S05]  /*21660*/  BSYNC B3 ;  /* 0x0000000000037941 */ /* 0x000fea0003800000 */
.L_x_18494:
        /* <DEDUP_REMOVED lines=42> */
.L_x_18493:
[----:B------:R-:W-:Y:S05]  /*21910*/  BSYNC B2 ;  /* 0x0000000000027941 */ /* 0x000fea0003800000 */
.L_x_18492:
        /* <DEDUP_REMOVED lines=10> */
.L_x_18488:
        /* <DEDUP_REMOVED lines=12> */
.L_x_18497:
[----:B------:R-:W-:-:S07]  /*21a80*/  IMAD.MOV.U32 R129, RZ, RZ, R14 ;  /* 0x000000ffff817224 */ /* 0x000fce00078e000e */
.L_x_18498:
[----:B------:R-:W-:Y:S05]  /*21a90*/  BSYNC B2 ;  /* 0x0000000000027941 */ /* 0x000fea0003800000 */
.L_x_18496:
        /* <DEDUP_REMOVED lines=16> */
.L_x_18502:
[----:B------:R-:W-:Y:S05]  /*21ba0*/  BSYNC B3 ;  /* 0x0000000000037941 */ /* 0x000fea0003800000 */
.L_x_18501:
        /* <DEDUP_REMOVED lines=42> */
.L_x_18500:
[----:B------:R-:W-:Y:S05]  /*21e50*/  BSYNC B2 ;  /* 0x0000000000027941 */ /* 0x000fea0003800000 */
.L_x_18499:
        /* <DEDUP_REMOVED lines=14> */
.L_x_18503:
        /* <DEDUP_REMOVED lines=12> */
.L_x_18506:
[----:B------:R-:W-:-:S07]  /*22000*/  MOV R3, R14 ;  /* 0x0000000e00037202 */ /* 0x000fce0000000f00 */
.L_x_18507:
[----:B------:R-:W-:Y:S05]  /*22010*/  BSYNC B2 ;  /* 0x0000000000027941 */ /* 0x000fea0003800000 */
.L_x_18505:
        /* <DEDUP_REMOVED lines=16> */
.L_x_18511:
[----:B------:R-:W-:Y:S05]  /*22120*/  BSYNC B3 ;  /* 0x0000000000037941 */ /* 0x000fea0003800000 */
.L_x_18510:
        /* <DEDUP_REMOVED lines=42> */
.L_x_18509:
[----:B------:R-:W-:Y:S05]  /*223d0*/  BSYNC B2 ;  /* 0x0000000000027941 */ /* 0x000fea0003800000 */
.L_x_18508:
        /* <DEDUP_REMOVED lines=12> */
.L_x_18504:
        /* <DEDUP_REMOVED lines=12> */
.L_x_18513:
[----:B------:R-:W-:-:S07]  /*22560*/  MOV R129, R14 ;  /* 0x0000000e00817202 */ /* 0x000fce0000000f00 */
.L_x_18514:
[----:B------:R-:W-:Y:S05]  /*22570*/  BSYNC B2 ;  /* 0x0000000000027941 */ /* 0x000fea0003800000 */
.L_x_18512:
        /* <DEDUP_REMOVED lines=16> */
.L_x_18518:
[----:B------:R-:W-:Y:S05]  /*22680*/  BSYNC B3 ;  /* 0x0000000000037941 */ /* 0x000fea0003800000 */
.L_x_18517:
        /* <DEDUP_REMOVED lines=42> */
.L_x_18516:
[----:B------:R-:W-:Y:S05]  /*22930*/  BSYNC B2 ;  /* 0x0000000000027941 */ /* 0x000fea0003800000 */
.L_x_18515:
        /* <DEDUP_REMOVED lines=14> */
.L_x_18519:
        /* <DEDUP_REMOVED lines=12> */
.L_x_18522:
[----:B------:R-:W-:-:S07]  /*22ae0*/  IMAD.MOV.U32 R2, RZ, RZ, R14 ;  /* 0x000000ffff027224 */ /* 0x000fce00078e000e */
.L_x_18523:
[----:B------:R-:W-:Y:S05]  /*22af0*/  BSYNC B2 ;  /* 0x0000000000027941 */ /* 0x000fea0003800000 */
.L_x_18521:
        /* <DEDUP_REMOVED lines=16> */
.L_x_18527:
[----:B------:R-:W-:Y:S05]  /*22c00*/  BSYNC B3 ;  /* 0x0000000000037941 */ /* 0x000fea0003800000 */
.L_x_18526:
        /* <DEDUP_REMOVED lines=42> */
.L_x_18525:
[----:B------:R-:W-:Y:S05]  /*22eb0*/  BSYNC B2 ;  /* 0x0000000000027941 */ /* 0x000fea0003800000 */
.L_x_18524:
        /* <DEDUP_REMOVED lines=10> */
.L_x_18520:
        /* <DEDUP_REMOVED lines=12> */
.L_x_18529:
[----:B------:R-:W-:-:S07]  /*23020*/  IMAD.MOV.U32 R148, RZ, RZ, R14 ;  /* 0x000000ffff947224 */ /* 0x000fce00078e000e */
.L_x_18530:
[----:B------:R-:W-:Y:S05]  /*23030*/  BSYNC B2 ;  /* 0x0000000000027941 */ /* 0x000fea0003800000 */
.L_x_18528:
        /* <DEDUP_REMOVED lines=16> */
.L_x_18534:
[----:B------:R-:W-:Y:S05]  /*23140*/  BSYNC B3 ;  /* 0x0000000000037941 */ /* 0x000fea0003800000 */
.L_x_18533:
        /* <DEDUP_REMOVED lines=42> */
.L_x_18532:
[----:B------:R-:W-:Y:S05]  /*233f0*/  BSYNC B2 ;  /* 0x0000000000027941 */ /* 0x000fea0003800000 */
.L_x_18531:
        /* <DEDUP_REMOVED lines=14> */
.L_x_18535:
        /* <DEDUP_REMOVED lines=12> */
.L_x_18538:
[----:B------:R-:W-:-:S07]  /*235a0*/  IMAD.MOV.U32 R0, RZ, RZ, R14 ;  /* 0x000000ffff007224 */ /* 0x000fce00078e000e */
.L_x_18539:
[----:B------:R-:W-:Y:S05]  /*235b0*/  BSYNC B2 ;  /* 0x0000000000027941 */ /* 0x000fea0003800000 */
.L_x_18537:
        /* <DEDUP_REMOVED lines=16> */
.L_x_18543:
[----:B------:R-:W-:Y:S05]  /*236c0*/  BSYNC B3 ;  /* 0x0000000000037941 */ /* 0x000fea0003800000 */
.L_x_18542:
        /* <DEDUP_REMOVED lines=42> */
.L_x_18541:
[----:B------:R-:W-:Y:S05]  /*23970*/  BSYNC B2 ;  /* 0x0000000000027941 */ /* 0x000fea0003800000 */
.L_x_18540:
        /* <DEDUP_REMOVED lines=12> */
.L_x_18536:
        /* <DEDUP_REMOVED lines=54> */
.L_x_18544:
[----:B------:R-:W-:-:S07]  /*23da0*/  VIADD R138, R138, 0x20 ;  /* 0x000000208a8a7836 */ /* 0x000fce0000000000 */
.L_x_18415:
[----:B------:R-:W-:Y:S05]  /*23db0*/  BSYNC B1 ;  /* 0x0000000000017941 */ /* 0x000fea0003800000 */
.L_x_18414:
        /* <DEDUP_REMOVED lines=29> */
.L_x_18548:
[----:B------:R-:W-:-:S07]  /*23f90*/  IMAD.MOV.U32 R111, RZ, RZ, R14 ;  /* 0x000000ffff6f7224 */ /* 0x000fce00078e000e */
.L_x_18549:
[----:B------:R-:W-:Y:S05]  /*23fa0*/  BSYNC B2 ;  /* 0x0000000000027941 */ /* 0x000fea0003800000 */
.L_x_18547:
        /* <DEDUP_REMOVED lines=16> */
.L_x_18553:
[----:B------:R-:W-:Y:S05]  /*240b0*/  BSYNC B3 ;  /* 0x0000000000037941 */ /* 0x000fea0003800000 */
.L_x_18552:
        /* <DEDUP_REMOVED lines=42> */
.L_x_18551:
[----:B------:R-:W-:Y:S05]  /*24360*/  BSYNC B2 ;  /* 0x0000000000027941 */ /* 0x000fea0003800000 */
.L_x_18550:
        /* <DEDUP_REMOVED lines=8> */
[C---:B-----5:R-:W-:Y:S02]  /*243f0*/  PRMT R35, R88.reuse, 0x7632, R35 ;  /* 0x0000763258237816 */ /* 0x060fe40000000023 */
[----:B0-----:R-:W-:Y:S01]  /*24400*/  FSETP.GTU.FTZ.AND P3, PT, R13, R148, PT ;  /* 0x000000940d00720b */ /* 0x001fe20003f7c000 */
[----:B------:R-:W-:-:S04]  /*24410*/  IMAD.U32 R13, R88, 0x10000, RZ ;  /* 0x00010000580d7824 */ /* 0x000fc800078e00ff */
[----:B-1----:R-:W-:-:S08]  /*24420*/  FMUL.FTZ R13, R13, R139 ;  /* 0x0000008b0d0d7220 */ /* 0x002fd00000410000 */
        /* <DEDUP_REMOVED lines=9> */
.L_x_18554:
        /* <DEDUP_REMOVED lines=12> */
.L_x_18557:
[----:B------:R-:W-:-:S07]  /*24580*/  IMAD.MOV.U32 R8, RZ, RZ, R14 ;  /* 0x000000ffff087224 */ /* 0x000fce00078e000e */
.L_x_18558:
[----:B------:R-:W-:Y:S05]  /*24590*/  BSYNC B2 ;  /* 0x0000000000027941 */ /* 0x000fea0003800000 */
.L_x_18556:
        /* <DEDUP_REMOVED lines=16> */
.L_x_18562:
[----:B------:R-:W-:Y:S05]  /*246a0*/  BSYNC B3 ;  /* 0x0000000000037941 */ /* 0x000fea0003800000 */
.L_x_18561:
        /* <DEDUP_REMOVED lines=42> */
.L_x_18560:
[----:B------:R-:W-:Y:S05]  /*24950*/  BSYNC B2 ;  /* 0x0000000000027941 */ /* 0x000fea0003800000 */
.L_x_18559:
        /* <DEDUP_REMOVED lines=10> */
.L_x_18555:
        /* <DEDUP_REMOVED lines=12> */
.L_x_18564:
[----:B------:R-:W-:-:S07]  /*24ac0*/  IMAD.MOV.U32 R88, RZ, RZ, R14 ;  /* 0x000000ffff587224 */ /* 0x000fce00078e000e */
.L_x_18565:
[----:B------:R-:W-:Y:S05]  /*24ad0*/  BSYNC B2 ;  /* 0x0000000000027941 */ /* 0x000fea0003800000 */
.L_x_18563:
        /* <DEDUP_REMOVED lines=16> */
.L_x_18569:
[----:B------:R-:W-:Y:S05]  /*24be0*/  BSYNC B3 ;  /* 0x0000000000037941 */ /* 0x000fea0003800000 */
.L_x_18568:
        /* <DEDUP_REMOVED lines=42> */
.L_x_18567:
[----:B------:R-:W-:Y:S05]  /*24e90*/  BSYNC B2 ;  /* 0x0000000000027941 */ /* 0x000fea0003800000 */
.L_x_18566:
        /* <DEDUP_REMOVED lines=16> */
.L_x_18570:
        /* <DEDUP_REMOVED lines=12> */
.L_x_18573:
[----:B------:R-:W-:-:S07]  /*25060*/  MOV R7, R14 ;  /* 0x0000000e00077202 */ /* 0x000fce0000000f00 */
.L_x_18574:
[----:B------:R-:W-:Y:S05]  /*25070*/  BSYNC B2 ;  /* 0x0000000000027941 */ /* 0x000fea0003800000 */
.L_x_18572:
        /* <DEDUP_REMOVED lines=16> */
.L_x_18578:
[----:B------:R-:W-:Y:S05]  /*25180*/  BSYNC B3 ;  /* 0x0000000000037941 */ /* 0x000fea0003800000 */
.L_x_18577:
        /* <DEDUP_REMOVED lines=42> */
.L_x_18576:
[----:B------:R-:W-:Y:S05]  /*25430*/  BSYNC B2 ;  /* 0x0000000000027941 */ /* 0x000fea0003800000 */
.L_x_18575:
        /* <DEDUP_REMOVED lines=12> */
.L_x_18571:
        /* <DEDUP_REMOVED lines=12> */
.L_x_18580:
[----:B------:R-:W-:-:S07]  /*255c0*/  MOV R88, R14 ;  /* 0x0000000e00587202 */ /* 0x000fce0000000f00 */
.L_x_18581:
[----:B------:R-:W-:Y:S05]  /*255d0*/  BSYNC B2 ;  /* 0x0000000000027941 */ /* 0x000fea0003800000 */
.L_x_18579:
        /* <DEDUP_REMOVED lines=16> */
.L_x_18585:
[----:B------:R-:W-:Y:S05]  /*256e0*/  BSYNC B3 ;  /* 0x0000000000037941 */ /* 0x000fea0003800000 */
.L_x_18584:
        /* <DEDUP_REMOVED lines=42> */
.L_x_18583:
[----:B------:R-:W-:Y:S05]  /*25990*/  BSYNC B2 ;  /* 0x0000000000027941 */ /* 0x000fea0003800000 */
.L_x_18582:
[----:B------:R-:W-:Y:S02]  /*259a0*/  I2FP.F32.U32 R88, R88 ;  /* 0x0000005800587245 */ /* 0x000fe40000201000 */
[----:B------:R-:W-:Y:S02]  /*259b0*/  LOP3.LUT R17, R17, 0xfffffffb, RZ, 0xc0, !PT ;  /* 0xfffffffb11117812 */ /* 0x000fe400078ec0ff */
[----:B------:R-:W-:Y:S01]  /*259c0*/  PRMT R93, R89, 0x7632, R93 ;  /* 0x00007632595d7816 */ /* 0x000fe2000000005d */
        /* <DEDUP_REMOVED lines=13> */
.L_x_18586:
        /* <DEDUP_REMOVED lines=12> */
.L_x_18589:
[----:B------:R-:W-:-:S07]  /*25b60*/  IMAD.MOV.U32 R6, RZ, RZ, R14 ;  /* 0x000000ffff067224 */ /* 0x000fce00078e000e */
.L_x_18590:
[----:B------:R-:W-:Y:S05]  /*25b70*/  BSYNC B2 ;  /* 0x0000000000027941 */ /* 0x000fea0003800000 */
.L_x_18588:
        /* <DEDUP_REMOVED lines=16> */
.L_x_18594:
[----:B------:R-:W-:Y:S05]  /*25c80*/  BSYNC B3 ;  /* 0x0000000000037941 */ /* 0x000fea0003800000 */
.L_x_18593:
        /* <DEDUP_REMOVED lines=42> */
.L_x_18592:
[----:B------:R-:W-:Y:S05]  /*25f30*/  BSYNC B2 ;  /* 0x0000000000027941 */ /* 0x000fea0003800000 */
.L_x_18591:
        /* <DEDUP_REMOVED lines=10> */
.L_x_18587:
        /* <DEDUP_REMOVED lines=12> */
.L_x_18596:
[----:B------:R-:W-:-:S07]  /*260a0*/  IMAD.MOV.U32 R111, RZ, RZ, R14 ;  /* 0x000000ffff6f7224 */ /* 0x000fce00078e000e */
.L_x_18597:
[----:B------:R-:W-:Y:S05]  /*260b0*/  BSYNC B2 ;  /* 0x0000000000027941 */ /* 0x000fea0003800000 */
.L_x_18595:
        /* <DEDUP_REMOVED lines=16> */
.L_x_18601:
[----:B------:R-:W-:Y:S05]  /*261c0*/  BSYNC B3 ;  /* 0x0000000000037941 */ /* 0x000fea0003800000 */
.L_x_18600:
        /* <DEDUP_REMOVED lines=42> */
.L_x_18599:
[----:B------:R-:W-:Y:S05]  /*26470*/  BSYNC B2 ;  /* 0x0000000000027941 */ /* 0x000fea0003800000 */
.L_x_18598:
        /* <DEDUP_REMOVED lines=16> */
.L_x_18602:
        /* <DEDUP_REMOVED lines=12> */
.L_x_18605:
[----:B------:R-:W-:-:S07]  /*26640*/  IMAD.MOV.U32 R5, RZ, RZ, R14 ;  /* 0x000000ffff057224 */ /* 0x000fce00078e000e */
.L_x_18606:
[----:B------:R-:W-:Y:S05]  /*26650*/  BSYNC B2 ;  /* 0x0000000000027941 */ /* 0x000fea0003800000 */
.L_x_18604:
        /* <DEDUP_REMOVED lines=16> */
.L_x_18610:
[----:B------:R-:W-:Y:S05]  /*26760*/  BSYNC B3 ;  /* 0x0000000000037941 */ /* 0x000fea0003800000 */
.L_x_18609:
        /* <DEDUP_REMOVED lines=42> */
.L_x_18608:
[----:B------:R-:W-:Y:S05]  /*26a10*/  BSYNC B2 ;  /* 0x0000000000027941 */ /* 0x000fea0003800000 */
.L_x_18607:
        /* <DEDUP_REMOVED lines=12> */
.L_x_18603:
        /* <DEDUP_REMOVED lines=12> */
.L_x_18612:
[----:B------:R-:W-:-:S07]  /*26ba0*/  IMAD.MOV.U32 R111, RZ, RZ, R14 ;  /* 0x000000ffff6f7224 */ /* 0x000fce00078e000e */
.L_x_18613:
[----:B------:R-:W-:Y:S05]  /*26bb0*/  BSYNC B2 ;  /* 0x0000000000027941 */ /* 0x000fea0003800000 */
.L_x_18611:
        /* <DEDUP_REMOVED lines=16> */
.L_x_18617:
[----:B------:R-:W-:Y:S05]  /*26cc0*/  BSYNC B3 ;  /* 0x0000000000037941 */ /* 0x000fea0003800000 */
.L_x_18616:
        /* <DEDUP_REMOVED lines=42> */
.L_x_18615:
[----:B------:R-:W-:Y:S05]  /*26f70*/  BSYNC B2 ;  /* 0x0000000000027941 */ /* 0x000fea0003800000 */
.L_x_18614:
        /* <DEDUP_REMOVED lines=16> */
.L_x_18618:
        /* <DEDUP_REMOVED lines=12> */
.L_x_18621:
[----:B------:R-:W-:-:S07]  /*27140*/  MOV R4, R14 ;  /* 0x0000000e00047202 */ /* 0x000fce0000000f00 */
.L_x_18622:
[----:B------:R-:W-:Y:S05]  /*27150*/  BSYNC B2 ;  /* 0x0000000000027941 */ /* 0x000fea0003800000 */
.L_x_18620:
        /* <DEDUP_REMOVED lines=16> */
.L_x_18626:
[----:B------:R-:W-:Y:S05]  /*27260*/  BSYNC B3 ;  /* 0x0000000000037941 */ /* 0x000fea0003800000 */
.L_x_18625:
        /* <DEDUP_REMOVED lines=42> */
.L_x_18624:
[----:B------:R-:W-:Y:S05]  /*27510*/  BSYNC B2 ;  /* 0x0000000000027941 */ /* 0x000fea0003800000 */
.L_x_18623:
        /* <DEDUP_REMOVED lines=10> */
.L_x_18619:
        /* <DEDUP_REMOVED lines=12> */
.L_x_18628:
[----:B------:R-:W-:-:S07]  /*27680*/  MOV R112, R14 ;  /* 0x0000000e00707202 */ /* 0x000fce0000000f00 */
.L_x_18629:
[----:B------:R-:W-:Y:S05]  /*27690*/  BSYNC B2 ;  /* 0x0000000000027941 */ /* 0x000fea0003800000 */
.L_x_18627:
        /* <DEDUP_REMOVED lines=16> */
.L_x_18633:
[----:B------:R-:W-:Y:S05]  /*277a0*/  BSYNC B3 ;  /* 0x0000000000037941 */ /* 0x000fea0003800000 */
.L_x_18632:
        /* <DEDUP_REMOVED lines=42> */
.L_x_18631:
[----:B------:R-:W-:Y:S05]  /*27a50*/  BSYNC B2 ;  /* 0x0000000000027941 */ /* 0x000fea0003800000 */
.L_x_18630:
        /* <DEDUP_REMOVED lines=14> */
.L_x_18634:
        /* <DEDUP_REMOVED lines=12> */
.L_x_18637:
[----:B------:R-:W-:-:S07]  /*27c00*/  IMAD.MOV.U32 R3, RZ, RZ, R14 ;  /* 0x000000ffff037224 */ /* 0x000fce00078e000e */
.L_x_18638:
[----:B------:R-:W-:Y:S05]  /*27c10*/  BSYNC B2 ;  /* 0x0000000000027941 */ /* 0x000fea0003800000 */
.L_x_18636:
        /* <DEDUP_REMOVED lines=16> */
.L_x_18642:
[----:B------:R-:W-:Y:S05]  /*27d20*/  BSYNC B3 ;  /* 0x0000000000037941 */ /* 0x000fea0003800000 */
.L_x_18641:
        /* <DEDUP_REMOVED lines=42> */
.L_x_18640:
[----:B------:R-:W-:Y:S05]  /*27fd0*/  BSYNC B2 ;  /* 0x0000000000027941 */ /* 0x000fea0003800000 */
.L_x_18639:
        /* <DEDUP_REMOVED lines=12> */
.L_x_18635:
        /* <DEDUP_REMOVED lines=12> */
.L_x_18644:
[----:B------:R-:W-:-:S07]  /*28160*/  IMAD.MOV.U32 R90, RZ, RZ, R14 ;  /* 0x000000ffff5a7224 */ /* 0x000fce00078e000e */
.L_x_18645:
[----:B------:R-:W-:Y:S05]  /*28170*/  BSYNC B2 ;  /* 0x0000000000027941 */ /* 0x000fea0003800000 */
.L_x_18643:
        /* <DEDUP_REMOVED lines=16> */
.L_x_18649:
[----:B------:R-:W-:Y:S05]  /*28280*/  BSYNC B3 ;  /* 0x0000000000037941 */ /* 0x000fea0003800000 */
.L_x_18648:
        /* <DEDUP_REMOVED lines=42> */
.L_x_18647:
[----:B------:R-:W-:Y:S05]  /*28530*/  BSYNC B2 ;  /* 0x0000000000027941 */ /* 0x000fea0003800000 */
.L_x_18646:
        /* <DEDUP_REMOVED lines=14> */
.L_x_18650:
        /* <DEDUP_REMOVED lines=12> */
.L_x_18653:
[----:B------:R-:W-:-:S07]  /*286e0*/  IMAD.MOV.U32 R2, RZ, RZ, R14 ;  /* 0x000000ffff027224 */ /* 0x000fce00078e000e */
.L_x_18654:
[----:B------:R-:W-:Y:S05]  /*286f0*/  BSYNC B2 ;  /* 0x0000000000027941 */ /* 0x000fea0003800000 */
.L_x_18652:
        /* <DEDUP_REMOVED lines=16> */
.L_x_18658:
[----:B------:R-:W-:Y:S05]  /*28800*/  BSYNC B3 ;  /* 0x0000000000037941 */ /* 0x000fea0003800000 */
.L_x_18657:
        /* <DEDUP_REMOVED lines=42> */
.L_x_18656:
[----:B------:R-:W-:Y:S05]  /*28ab0*/  BSYNC B2 ;  /* 0x0000000000027941 */ /* 0x000fea0003800000 */
.L_x_18655:
        /* <DEDUP_REMOVED lines=10> */
.L_x_18651:
        /* <DEDUP_REMOVED lines=12> */
.L_x_18660:
[----:B------:R-:W-:-:S07]  /*28c20*/  IMAD.MOV.U32 R90, RZ, RZ, R14 ;  /* 0x000000ffff5a7224 */ /* 0x000fce00078e000e */
.L_x_18661:
[----:B------:R-:W-:Y:S05]  /*28c30*/  BSYNC B2 ;  /* 0x0000000000027941 */ /* 0x000fea0003800000 */
.L_x_18659:
        /* <DEDUP_REMOVED lines=16> */
.L_x_18665:
[----:B------:R-:W-:Y:S05]  /*28d40*/  BSYNC B3 ;  /* 0x0000000000037941 */ /* 0x000fea0003800000 */
.L_x_18664:
        /* <DEDUP_REMOVED lines=42> */
.L_x_18663:
[----:B------:R-:W-:Y:S05]  /*28ff0*/  BSYNC B2 ;  /* 0x0000000000027941 */ /* 0x000fea0003800000 */
.L_x_18662:
        /* <DEDUP_REMOVED lines=14> */
.L_x_18666:
        /* <DEDUP_REMOVED lines=12> */
.L_x_18669:
[----:B------:R-:W-:-:S07]  /*291a0*/  MOV R0, R14 ;  /* 0x0000000e00007202 */ /* 0x000fce0000000f00 */
.L_x_18670:
[----:B------:R-:W-:Y:S05]  /*291b0*/  BSYNC B2 ;  /* 0x0000000000027941 */ /* 0x000fea0003800000 */
.L_x_18668:
        /* <DEDUP_REMOVED lines=16> */
.L_x_18674:
[----:B------:R-:W-:Y:S05]  /*292c0*/  BSYNC B3 ;  /* 0x0000000000037941 */ /* 0x000fea0003800000 */
.L_x_18673:
        /* <DEDUP_REMOVED lines=42> */
.L_x_18672:
[----:B------:R-:W-:Y:S05]  /*29570*/  BSYNC B2 ;  /* 0x0000000000027941 */ /* 0x000fea0003800000 */
.L_x_18671:
        /* <DEDUP_REMOVED lines=12> */
.L_x_18667:
        /* <DEDUP_REMOVED lines=54> */
.L_x_18675:
[----:B------:R-:W-:-:S07]  /*299a0*/  VIADD R138, R138, 0x20 ;  /* 0x000000208a8a7836 */ /* 0x000fce0000000000 */
.L_x_18546:
[----:B------:R-:W-:Y:S05]  /*299b0*/  BSYNC B1 ;  /* 0x0000000000017941 */ /* 0x000fea0003800000 */
.L_x_18545:
        /* <DEDUP_REMOVED lines=29> */
.L_x_18679:
[----:B------:R-:W-:-:S07]  /*29b90*/  MOV R113, R14 ;  /* 0x0000000e00717202 */ /* 0x000fce0000000f00 */
.L_x_18680:
[----:B------:R-:W-:Y:S05]  /*29ba0*/  BSYNC B2 ;  /* 0x0000000000027941 */ /* 0x000fea0003800000 */
.L_x_18678:
        /* <DEDUP_REMOVED lines=16> */
.L_x_18684:
[----:B------:R-:W-:Y:S05]  /*29cb0*/  BSYNC B3 ;  /* 0x0000000000037941 */ /* 0x000fea0003800000 */
.L_x_18683:
        /* <DEDUP_REMOVED lines=42> */
.L_x_18682:
[----:B------:R-:W-:Y:S05]  /*29f60*/  BSYNC B2 ;  /* 0x0000000000027941 */ /* 0x000fea0003800000 */
.L_x_18681:
        /* <DEDUP_REMOVED lines=21> */
.L_x_18685:
        /* <DEDUP_REMOVED lines=12> */
.L_x_18688:
[----:B------:R-:W-:-:S07]  /*2a180*/  MOV R8, R14 ;  /* 0x0000000e00087202 */ /* 0x000fce0000000f00 */
.L_x_18689:
[----:B------:R-:W-:Y:S05]  /*2a190*/  BSYNC B2 ;  /* 0x0000000000027941 */ /* 0x000fea0003800000 */
.L_x_18687:
        /* <DEDUP_REMOVED lines=16> */
.L_x_18693:
[----:B------:R-:W-:Y:S05]  /*2a2a0*/  BSYNC B3 ;  /* 0x0000000000037941 */ /* 0x000fea0003800000 */
.L_x_18692:
        /* <DEDUP_REMOVED lines=42> */
.L_x_18691:
[----:B------:R-:W-:Y:S05]  /*2a550*/  BSYNC B2 ;  /* 0x0000000000027941 */ /* 0x000fea0003800000 */
.L_x_18690:
        /* <DEDUP_REMOVED lines=10> */
.L_x_18686:
        /* <DEDUP_REMOVED lines=12> */
.L_x_18695:
[----:B------:R-:W-:-:S07]  /*2a6c0*/  MOV R88, R14 ;  /* 0x0000000e00587202 */ /* 0x000fce0000000f00 */
.L_x_18696:
[----:B------:R-:W-:Y:S05]  /*2a6d0*/  BSYNC B2 ;  /* 0x0000000000027941 */ /* 0x000fea0003800000 */
.L_x_18694:
        /* <DEDUP_REMOVED lines=16> */
.L_x_18700:
[----:B------:R-:W-:Y:S05]  /*2a7e0*/  BSYNC B3 ;  /* 0x0000000000037941 */ /* 0x000fea0003800000 */
.L_x_18699:
        /* <DEDUP_REMOVED lines=42> */
.L_x_18698:
[----:B------:R-:W-:Y:S05]  /*2aa90*/  BSYNC B2 ;  /* 0x0000000000027941 */ /* 0x000fea0003800000 */
.L_x_18697:
        /* <DEDUP_REMOVED lines=16> */
.L_x_18701:
        /* <DEDUP_REMOVED lines=12> */
.L_x_18704:
[----:B------:R-:W-:-:S07]  /*2ac60*/  IMAD.MOV.U32 R7, RZ, RZ, R14 ;  /* 0x000000ffff077224 */ /* 0x000fce00078e000e */
.L_x_18705:
[----:B------:R-:W-:Y:S05]  /*2ac70*/  BSYNC B2 ;  /* 0x0000000000027941 */ /* 0x000fea0003800000 */
.L_x_18703:
        /* <DEDUP_REMOVED lines=16> */
.L_x_18709:
[----:B------:R-:W-:Y:S05]  /*2ad80*/  BSYNC B3 ;  /* 0x0000000000037941 */ /* 0x000fea0003800000 */
.L_x_18708:
        /* <DEDUP_REMOVED lines=42> */
.L_x_18707:
[----:B------:R-:W-:Y:S05]  /*2b030*/  BSYNC B2 ;  /* 0x0000000000027941 */ /* 0x000fea0003800000 */
.L_x_18706:
        /* <DEDUP_REMOVED lines=12> */
.L_x_18702:
        /* <DEDUP_REMOVED lines=12> */
.L_x_18711:
[----:B------:R-:W-:-:S07]  /*2b1c0*/  IMAD.MOV.U32 R88, RZ, RZ, R14 ;  /* 0x000000ffff587224 */ /* 0x000fce00078e000e */
.L_x_18712:
[----:B------:R-:W-:Y:S05]  /*2b1d0*/  BSYNC B2 ;  /* 0x0000000000027941 */ /* 0x000fea0003800000 */
.L_x_18710:
        /* <DEDUP_REMOVED lines=16> */
.L_x_18716:
[----:B------:R-:W-:Y:S05]  /*2b2e0*/  BSYNC B3 ;  /* 0x0000000000037941 */ /* 0x000fea0003800000 */
.L_x_18715:
        /* <DEDUP_REMOVED lines=42> */
.L_x_18714:
[----:B------:R-:W-:Y:S05]  /*2b590*/  BSYNC B2 ;  /* 0x0000000000027941 */ /* 0x000fea0003800000 */
.L_x_18713:
        /* <DEDUP_REMOVED lines=16> */
.L_x_18717:
        /* <DEDUP_REMOVED lines=12> */
.L_x_18720:
[----:B------:R-:W-:-:S07]  /*2b760*/  IMAD.MOV.U32 R6, RZ, RZ, R14 ;  /* 0x000000ffff067224 */ /* 0x000fce00078e000e */
.L_x_18721:
[----:B------:R-:W-:Y:S05]  /*2b770*/  BSYNC B2 ;  /* 0x0000000000027941 */ /* 0x000fea0003800000 */
.L_x_18719:
        /* <DEDUP_REMOVED lines=16> */
.L_x_18725:
[----:B------:R-:W-:Y:S05]  /*2b880*/  BSYNC B3 ;  /* 0x0000000000037941 */ /* 0x000fea0003800000 */
.L_x_18724:
        /* <DEDUP_REMOVED lines=42> */
.L_x_18723:
[----:B------:R-:W-:Y:S05]  /*2bb30*/  BSYNC B2 ;  /* 0x0000000000027941 */ /* 0x000fea0003800000 */
.L_x_18722:
        /* <DEDUP_REMOVED lines=10> */
.L_x_18718:
        /* <DEDUP_REMOVED lines=12> */
.L_x_18727:
[----:B------:R-:W-:-:S07]  /*2bca0*/  IMAD.MOV.U32 R113, RZ, RZ, R14 ;  /* 0x000000ffff717224 */ /* 0x000fce00078e000e */
.L_x_18728:
[----:B------:R-:W-:Y:S05]  /*2bcb0*/  BSYNC B2 ;  /* 0x0000000000027941 */ /* 0x000fea0003800000 */
.L_x_18726:
        /* <DEDUP_REMOVED lines=16> */
.L_x_18732:
[----:B------:R-:W-:Y:S05]  /*2bdc0*/  BSYNC B3 ;  /* 0x0000000000037941 */ /* 0x000fea0003800000 */
.L_x_18731:
        /* <DEDUP_REMOVED lines=42> */
.L_x_18730:
[----:B------:R-:W-:Y:S05]  /*2c070*/  BSYNC B2 ;  /* 0x0000000000027941 */ /* 0x000fea0003800000 */
.L_x_18729:
        /* <DEDUP_REMOVED lines=16> */
.L_x_18733:
        /* <DEDUP_REMOVED lines=12> */
.L_x_18736:
[----:B------:R-:W-:-:S07]  /*2c240*/  MOV R5, R14 ;  /* 0x0000000e00057202 */ /* 0x000fce0000000f00 */
.L_x_18737:
[----:B------:R-:W-:Y:S05]  /*2c250*/  BSYNC B2 ;  /* 0x0000000000027941 */ /* 0x000fea0003800000 */
.L_x_18735:
        /* <DEDUP_REMOVED lines=16> */
.L_x_18741:
[----:B------:R-:W-:Y:S05]  /*2c360*/  BSYNC B3 ;  /* 0x0000000000037941 */ /* 0x000fea0003800000 */
.L_x_18740:
        /* <DEDUP_REMOVED lines=42> */
.L_x_18739:
[----:B------:R-:W-:Y:S05]  /*2c610*/  BSYNC B2 ;  /* 0x0000000000027941 */ /* 0x000fea0003800000 */
.L_x_18738:
        /* <DEDUP_REMOVED lines=12> */
.L_x_18734:
        /* <DEDUP_REMOVED lines=12> */
.L_x_18743:
[----:B------:R-:W-:-:S07]  /*2c7a0*/  MOV R113, R14 ;  /* 0x0000000e00717202 */ /* 0x000fce0000000f00 */
.L_x_18744:
[----:B------:R-:W-:Y:S05]  /*2c7b0*/  BSYNC B2 ;  /* 0x0000000000027941 */ /* 0x000fea0003800000 */
.L_x_18742:
        /* <DEDUP_REMOVED lines=16> */
.L_x_18748:
[----:B------:R-:W-:Y:S05]  /*2c8c0*/  BSYNC B3 ;  /* 0x0000000000037941 */ /* 0x000fea0003800000 */
.L_x_18747:
        /* <DEDUP_REMOVED lines=42> */
.L_x_18746:
[----:B------:R-:W-:Y:S05]  /*2cb70*/  BSYNC B2 ;  /* 0x0000000000027941 */ /* 0x000fea0003800000 */
.L_x_18745:
        /* <DEDUP_REMOVED lines=16> */
.L_x_18749:
        /* <DEDUP_REMOVED lines=12> */
.L_x_18752:
[----:B------:R-:W-:-:S07]  /*2cd40*/  IMAD.MOV.U32 R4, RZ, RZ, R14 ;  /* 0x000000ffff047224 */ /* 0x000fce00078e000e */
.L_x_18753:
[----:B------:R-:W-:Y:S05]  /*2cd50*/  BSYNC B2 ;  /* 0x0000000000027941 */ /* 0x000fea0003800000 */
.L_x_18751:
        /* <DEDUP_REMOVED lines=16> */
.L_x_18757:
[----:B------:R-:W-:Y:S05]  /*2ce60*/  BSYNC B3 ;  /* 0x0000000000037941 */ /* 0x000fea0003800000 */
.L_x_18756:
        /* <DEDUP_REMOVED lines=42> */
.L_x_18755:
[----:B------:R-:W-:Y:S05]  /*2d110*/  BSYNC B2 ;  /* 0x0000000000027941 */ /* 0x000fea0003800000 */
.L_x_18754:
        /* <DEDUP_REMOVED lines=10> */
.L_x_18750:
        /* <DEDUP_REMOVED lines=12> */
.L_x_18759:
[----:B------:R-:W-:-:S07]  /*2d280*/  IMAD.MOV.U32 R114, RZ, RZ, R14 ;  /* 0x000000ffff727224 */ /* 0x000fce00078e000e */
.L_x_18760:
[----:B------:R-:W-:Y:S05]  /*2d290*/  BSYNC B2 ;  /* 0x0000000000027941 */ /* 0x000fea0003800000 */
.L_x_18758:
        /* <DEDUP_REMOVED lines=16> */
.L_x_18764:
[----:B------:R-:W-:Y:S05]  /*2d3a0*/  BSYNC B3 ;  /* 0x0000000000037941 */ /* 0x000fea0003800000 */
.L_x_18763:
        /* <DEDUP_REMOVED lines=42> */
.L_x_18762:
[----:B------:R-:W-:Y:S05]  /*2d650*/  BSYNC B2 ;  /* 0x0000000000027941 */ /* 0x000fea0003800000 */
.L_x_18761:
        /* <DEDUP_REMOVED lines=14> */
.L_x_18765:
        /* <DEDUP_REMOVED lines=12> */
.L_x_18768:
[----:B------:R-:W-:-:S07]  /*2d800*/  IMAD.MOV.U32 R3, RZ, RZ, R14 ;  /* 0x000000ffff037224 */ /* 0x000fce00078e000e */
.L_x_18769:
[----:B------:R-:W-:Y:S05]  /*2d810*/  BSYNC B2 ;  /* 0x0000000000027941 */ /* 0x000fea0003800000 */
.L_x_18767:
        /* <DEDUP_REMOVED lines=16> */
.L_x_18773:
[----:B------:R-:W-:Y:S05]  /*2d920*/  BSYNC B3 ;  /* 0x0000000000037941 */ /* 0x000fea0003800000 */
.L_x_18772:
        /* <DEDUP_REMOVED lines=42> */
.L_x_18771:
[----:B------:R-:W-:Y:S05]  /*2dbd0*/  BSYNC B2 ;  /* 0x0000000000027941 */ /* 0x000fea0003800000 */
.L_x_18770:
        /* <DEDUP_REMOVED lines=12> */
.L_x_18766:
        /* <DEDUP_REMOVED lines=12> */
.L_x_18775:
[----:B------:R-:W-:-:S07]  /*2dd60*/  IMAD.MOV.U32 R90, RZ, RZ, R14 ;  /* 0x000000ffff5a7224 */ /* 0x000fce00078e000e */
.L_x_18776:
[----:B------:R-:W-:Y:S05]  /*2dd70*/  BSYNC B2 ;  /* 0x0000000000027941 */ /* 0x000fea0003800000 */
.L_x_18774:
        /* <DEDUP_REMOVED lines=16> */
.L_x_18780:
[----:B------:R-:W-:Y:S05]  /*2de80*/  BSYNC B3 ;  /* 0x0000000000037941 */ /* 0x000fea0003800000 */
.L_x_18779:
        /* <DEDUP_REMOVED lines=42> */
.L_x_18778:
[----:B------:R-:W-:Y:S05]  /*2e130*/  BSYNC B2 ;  /* 0x0000000000027941 */ /* 0x000fea0003800000 */
.L_x_18777:
        /* <DEDUP_REMOVED lines=14> */
.L_x_18781:
        /* <DEDUP_REMOVED lines=12> */
.L_x_18784:
[----:B------:R-:W-:-:S07]  /*2e2e0*/  MOV R2, R14 ;  /* 0x0000000e00027202 */ /* 0x000fce0000000f00 */
.L_x_18785:
[----:B------:R-:W-:Y:S05]  /*2e2f0*/  BSYNC B2 ;  /* 0x0000000000027941 */ /* 0x000fea0003800000 */
.L_x_18783:
        /* <DEDUP_REMOVED lines=16> */
.L_x_18789:
[----:B------:R-:W-:Y:S05]  /*2e400*/  BSYNC B3 ;  /* 0x0000000000037941 */ /* 0x000fea0003800000 */
.L_x_18788:
        /* <DEDUP_REMOVED lines=42> */
.L_x_18787:
[----:B------:R-:W-:Y:S05]  /*2e6b0*/  BSYNC B2 ;  /* 0x0000000000027941 */ /* 0x000fea0003800000 */
.L_x_18786:
        /* <DEDUP_REMOVED lines=10> */
.L_x_18782:
        /* <DEDUP_REMOVED lines=12> */
.L_x_18791:
[----:B------:R-:W-:-:S07]  /*2e820*/  MOV R90, R14 ;  /* 0x0000000e005a7202 */ /* 0x000fce0000000f00 */
.L_x_18792:
[----:B------:R-:W-:Y:S05]  /*2e830*/  BSYNC B2 ;  /* 0x0000000000027941 */ /* 0x000fea0003800000 */
.L_x_18790:
        /* <DEDUP_REMOVED lines=16> */
.L_x_18796:
[----:B------:R-:W-:Y:S05]  /*2e940*/  BSYNC B3 ;  /* 0x0000000000037941 */ /* 0x000fea0003800000 */
.L_x_18795:
        /* <DEDUP_REMOVED lines=42> */
.L_x_18794:
[----:B------:R-:W-:Y:S05]  /*2ebf0*/  BSYNC B2 ;  /* 0x0000000000027941 */ /* 0x000fea0003800000 */
.L_x_18793:
        /* <DEDUP_REMOVED lines=14> */
.L_x_18797:
        /* <DEDUP_REMOVED lines=12> */
.L_x_18800:
[----:B------:R-:W-:-:S07]  /*2eda0*/  IMAD.MOV.U32 R0, RZ, RZ, R14 ;  /* 0x000000ffff007224 */ /* 0x000fce00078e000e */
.L_x_18801:
[----:B------:R-:W-:Y:S05]  /*2edb0*/  BSYNC B2 ;  /* 0x0000000000027941 */ /* 0x000fea0003800000 */
.L_x_18799:
        /* <DEDUP_REMOVED lines=16> */
.L_x_18805:
[----:B------:R-:W-:Y:S05]  /*2eec0*/  BSYNC B3 ;  /* 0x0000000000037941 */ /* 0x000fea0003800000 */
.L_x_18804:
        /* <DEDUP_REMOVED lines=42> */
.L_x_18803:
[----:B------:R-:W-:Y:S05]  /*2f170*/  BSYNC B2 ;  /* 0x0000000000027941 */ /* 0x000fea0003800000 */
.L_x_18802:
        /* <DEDUP_REMOVED lines=12> */
.L_x_18798:
        /* <DEDUP_REMOVED lines=54> */
.L_x_18806:
[----:B------:R-:W-:-:S07]  /*2f5a0*/  IADD3 R138, R138, 0x20, RZ ;  /* 0x000000208a8a7810 */ /* 0x000fce0007ffe0ff */
.L_x_18677:
[----:B------:R-:W-:Y:S05]  /*2f5b0*/  BSYNC B1 ;  /* 0x0000000000017941 */ /* 0x000fea0003800000 */
.L_x_18676:
        /* <DEDUP_REMOVED lines=29> */
.L_x_18810:
[----:B------:R-:W-:-:S07]  /*2f790*/  IMAD.MOV.U32 R115, RZ, RZ, R14 ;  /* 0x000000ffff737224 */ /* 0x000fce00078e000e */
.L_x_18811:
[----:B------:R-:W-:Y:S05]  /*2f7a0*/  BSYNC B2 ;  /* 0x0000000000027941 */ /* 0x000fea0003800000 */
.L_x_18809:
        /* <DEDUP_REMOVED lines=16> */
.L_x_18815:
[----:B------:R-:W-:Y:S05]  /*2f8b0*/  BSYNC B3 ;  /* 0x0000000000037941 */ /* 0x000fea0003800000 */
.L_x_18814:
        /* <DEDUP_REMOVED lines=42> */
.L_x_18813:
[----:B------:R-:W-:Y:S05]  /*2fb60*/  BSYNC B2 ;  /* 0x0000000000027941 */ /* 0x000fea0003800000 */
.L_x_18812:
        /* <DEDUP_REMOVED lines=21> */
.L_x_18816:
        /* <DEDUP_REMOVED lines=12> */
.L_x_18819:
[----:B------:R-:W-:-:S07]  /*2fd80*/  IMAD.MOV.U32 R8, RZ, RZ, R14 ;  /* 0x000000ffff087224 */ /* 0x000fce00078e000e */
.L_x_18820:
[----:B------:R-:W-:Y:S05]  /*2fd90*/  BSYNC B2 ;  /* 0x0000000000027941 */ /* 0x000fea0003800000 */
.L_x_18818:
        /* <DEDUP_REMOVED lines=16> */
.L_x_18824:
[----:B------:R-:W-:Y:S05]  /*2fea0*/  BSYNC B3 ;  /* 0x0000000000037941 */ /* 0x000fea0003800000 */
.L_x_18823:
        /* <DEDUP_REMOVED lines=42> */
.L_x_18822:
[----:B------:R-:W-:Y:S05]  /*30150*/  BSYNC B2 ;  /* 0x0000000000027941 */ /* 0x000fea0003800000 */
.L_x_18821:
        /* <DEDUP_REMOVED lines=10> */
.L_x_18817:
        /* <DEDUP_REMOVED lines=12> */
.L_x_18826:
[----:B------:R-:W-:-:S07]  /*302c0*/  IMAD.MOV.U32 R88, RZ, RZ, R14 ;  /* 0x000000ffff587224 */ /* 0x000fce00078e000e */
.L_x_18827:
[----:B------:R-:W-:Y:S05]  /*302d0*/  BSYNC B2 ;  /* 0x0000000000027941 */ /* 0x000fea0003800000 */
.L_x_18825:
        /* <DEDUP_REMOVED lines=16> */
.L_x_18831:
[----:B------:R-:W-:Y:S05]  /*303e0*/  BSYNC B3 ;  /* 0x0000000000037941 */ /* 0x000fea0003800000 */
.L_x_18830:
        /* <DEDUP_REMOVED lines=42> */
.L_x_18829:
[----:B------:R-:W-:Y:S05]  /*30690*/  BSYNC B2 ;  /* 0x0000000000027941 */ /* 0x000fea0003800000 */
.L_x_18828:
        /* <DEDUP_REMOVED lines=16> */
.L_x_18832:
        /* <DEDUP_REMOVED lines=12> */
.L_x_18835:
[----:B------:R-:W-:-:S07]  /*30860*/  IMAD.MOV.U32 R7, RZ, RZ, R14 ;  /* 0x000000ffff077224 */ /* 0x000fce00078e000e */
.L_x_18836:
[----:B------:R-:W-:Y:S05]  /*30870*/  BSYNC B2 ;  /* 0x0000000000027941 */ /* 0x000fea0003800000 */
.L_x_18834:
        /* <DEDUP_REMOVED lines=16> */
.L_x_18840:
[----:B------:R-:W-:Y:S05]  /*30980*/  BSYNC B3 ;  /* 0x0000000000037941 */ /* 0x000fea0003800000 */
.L_x_18839:
        /* <DEDUP_REMOVED lines=42> */
.L_x_18838:
[----:B------:R-:W-:Y:S05]  /*30c30*/  BSYNC B2 ;  /* 0x0000000000027941 */ /* 0x000fea0003800000 */
.L_x_18837:
        /* <DEDUP_REMOVED lines=12> */
.L_x_18833:
        /* <DEDUP_REMOVED lines=12> */
.L_x_18842:
[----:B------:R-:W-:-:S07]  /*30dc0*/  IMAD.MOV.U32 R88, RZ, RZ, R14 ;  /* 0x000000ffff587224 */ /* 0x000fce00078e000e */
.L_x_18843:
[----:B------:R-:W-:Y:S05]  /*30dd0*/  BSYNC B2 ;  /* 0x0000000000027941 */ /* 0x000fea0003800000 */
.L_x_18841:
        /* <DEDUP_REMOVED lines=16> */
.L_x_18847:
[----:B------:R-:W-:Y:S05]  /*30ee0*/  BSYNC B3 ;  /* 0x0000000000037941 */ /* 0x000fea0003800000 */
.L_x_18846:
        /* <DEDUP_REMOVED lines=42> */
.L_x_18845:
[----:B------:R-:W-:Y:S05]  /*31190*/  BSYNC B2 ;  /* 0x0000000000027941 */ /* 0x000fea0003800000 */
.L_x_18844:
        /* <DEDUP_REMOVED lines=16> */
.L_x_18848:
        /* <DEDUP_REMOVED lines=12> */
.L_x_18851:
[----:B------:R-:W-:-:S07]  /*31360*/  MOV R6, R14 ;  /* 0x0000000e00067202 */ /* 0x000fce0000000f00 */
.L_x_18852:
[----:B------:R-:W-:Y:S05]  /*31370*/  BSYNC B2 ;  /* 0x0000000000027941 */ /* 0x000fea0003800000 */
.L_x_18850:
        /* <DEDUP_REMOVED lines=16> */
.L_x_18856:
[----:B------:R-:W-:Y:S05]  /*31480*/  BSYNC B3 ;  /* 0x0000000000037941 */ /* 0x000fea0003800000 */
.L_x_18855:
        /* <DEDUP_REMOVED lines=42> */
.L_x_18854:
[----:B------:R-:W-:Y:S05]  /*31730*/  BSYNC B2 ;  /* 0x0000000000027941 */ /* 0x000fea0003800000 */
.L_x_18853:
        /* <DEDUP_REMOVED lines=10> */
.L_x_18849:
        /* <DEDUP_REMOVED lines=12> */
.L_x_18858:
[----:B------:R-:W-:-:S07]  /*318a0*/  MOV R115, R14 ;  /* 0x0000000e00737202 */ /* 0x000fce0000000f00 */
.L_x_18859:
[----:B------:R-:W-:Y:S05]  /*318b0*/  BSYNC B2 ;  /* 0x0000000000027941 */ /* 0x000fea0003800000 */
.L_x_18857:
        /* <DEDUP_REMOVED lines=16> */
.L_x_18863:
[----:B------:R-:W-:Y:S05]  /*319c0*/  BSYNC B3 ;  /* 0x0000000000037941 */ /* 0x000fea0003800000 */
.L_x_18862:
        /* <DEDUP_REMOVED lines=42> */
.L_x_18861:
[----:B------:R-:W-:Y:S05]  /*31c70*/  BSYNC B2 ;  /* 0x0000000000027941 */ /* 0x000fea0003800000 */
.L_x_18860:
        /* <DEDUP_REMOVED lines=16> */
.L_x_18864:
        /* <DEDUP_REMOVED lines=12> */
.L_x_18867:
[----:B------:R-:W-:-:S07]  /*31e40*/  IMAD.MOV.U32 R5, RZ, RZ, R14 ;  /* 0x000000ffff057224 */ /* 0x000fce00078e000e */
.L_x_18868:
[----:B------:R-:W-:Y:S05]  /*31e50*/  BSYNC B2 ;  /* 0x0000000000027941 */ /* 0x000fea0003800000 */
.L_x_18866:
        /* <DEDUP_REMOVED lines=16> */
.L_x_18872:
[----:B------:R-:W-:Y:S05]  /*31f60*/  BSYNC B3 ;  /* 0x0000000000037941 */ /* 0x000fea0003800000 */
.L_x_18871:
        /* <DEDUP_REMOVED lines=42> */
.L_x_18870:
[----:B------:R-:W-:Y:S05]  /*32210*/  BSYNC B2 ;  /* 0x0000000000027941 */ /* 0x000fea0003800000 */
.L_x_18869:
        /* <DEDUP_REMOVED lines=12> */
.L_x_18865:
        /* <DEDUP_REMOVED lines=12> */
.L_x_18874:
[----:B------:R-:W-:-:S07]  /*323a0*/  IMAD.MOV.U32 R115, RZ, RZ, R14 ;  /* 0x000000ffff737224 */ /* 0x000fce00078e000e */
.L_x_18875:
[----:B------:R-:W-:Y:S05]  /*323b0*/  BSYNC B2 ;  /* 0x0000000000027941 */ /* 0x000fea0003800000 */
.L_x_18873:
        /* <DEDUP_REMOVED lines=16> */
.L_x_18879:
[----:B------:R-:W-:Y:S05]  /*324c0*/  BSYNC B3 ;  /* 0x0000000000037941 */ /* 0x000fea0003800000 */
.L_x_18878:
        /* <DEDUP_REMOVED lines=42> */
.L_x_18877:
[----:B------:R-:W-:Y:S05]  /*32770*/  BSYNC B2 ;  /* 0x0000000000027941 */ /* 0x000fea0003800000 */
.L_x_18876:
        /* <DEDUP_REMOVED lines=16> */
.L_x_18880:
        /* <DEDUP_REMOVED lines=12> */
.L_x_18883:
[----:B------:R-:W-:-:S07]  /*32940*/  IMAD.MOV.U32 R4, RZ, RZ, R14 ;  /* 0x000000ffff047224 */ /* 0x000fce00078e000e */
.L_x_18884:
[----:B------:R-:W-:Y:S05]  /*32950*/  BSYNC B2 ;  /* 0x0000000000027941 */ /* 0x000fea0003800000 */
.L_x_18882:
        /* <DEDUP_REMOVED lines=16> */
.L_x_18888:
[----:B------:R-:W-:Y:S05]  /*32a60*/  BSYNC B3 ;  /* 0x0000000000037941 */ /* 0x000fea0003800000 */
.L_x_18887:
        /* <DEDUP_REMOVED lines=42> */
.L_x_18886:
[----:B------:R-:W-:Y:S05]  /*32d10*/  BSYNC B2 ;  /* 0x0000000000027941 */ /* 0x000fea0003800000 */
.L_x_18885:
        /* <DEDUP_REMOVED lines=10> */
.L_x_18881:
        /* <DEDUP_REMOVED lines=12> */
.L_x_18890:
[----:B------:R-:W-:-:S07]  /*32e80*/  IMAD.MOV.U32 R116, RZ, RZ, R14 ;  /* 0x000000ffff747224 */ /* 0x000fce00078e000e */
.L_x_18891:
[----:B------:R-:W-:Y:S05]  /*32e90*/  BSYNC B2 ;  /* 0x0000000000027941 */ /* 0x000fea0003800000 */
.L_x_18889:
        /* <DEDUP_REMOVED lines=16> */
.L_x_18895:
[----:B------:R-:W-:Y:S05]  /*32fa0*/  BSYNC B3 ;  /* 0x0000000000037941 */ /* 0x000fea0003800000 */
.L_x_18894:
        /* <DEDUP_REMOVED lines=42> */
.L_x_18893:
[----:B------:R-:W-:Y:S05]  /*33250*/  BSYNC B2 ;  /* 0x0000000000027941 */ /* 0x000fea0003800000 */
.L_x_18892:
        /* <DEDUP_REMOVED lines=14> */
.L_x_18896:
        /* <DEDUP_REMOVED lines=12> */
.L_x_18899:
[----:B------:R-:W-:-:S07]  /*33400*/  MOV R3, R14 ;  /* 0x0000000e00037202 */ /* 0x000fce0000000f00 */
.L_x_18900:
[----:B------:R-:W-:Y:S05]  /*33410*/  BSYNC B2 ;  /* 0x0000000000027941 */ /* 0x000fea0003800000 */
.L_x_18898:
        /* <DEDUP_REMOVED lines=16> */
.L_x_18904:
[----:B------:R-:W-:Y:S05]  /*33520*/  BSYNC B3 ;  /* 0x0000000000037941 */ /* 0x000fea0003800000 */
.L_x_18903:
        /* <DEDUP_REMOVED lines=42> */
.L_x_18902:
[----:B------:R-:W-:Y:S05]  /*337d0*/  BSYNC B2 ;  /* 0x0000000000027941 */ /* 0x000fea0003800000 */
.L_x_18901:
        /* <DEDUP_REMOVED lines=12> */
.L_x_18897:
        /* <DEDUP_REMOVED lines=12> */
.L_x_18906:
[----:B------:R-:W-:-:S07]  /*33960*/  MOV R90, R14 ;  /* 0x0000000e005a7202 */ /* 0x000fce0000000f00 */
.L_x_18907:
[----:B------:R-:W-:Y:S05]  /*33970*/  BSYNC B2 ;  /* 0x0000000000027941 */ /* 0x000fea0003800000 */
.L_x_18905:
        /* <DEDUP_REMOVED lines=16> */
.L_x_18911:
[----:B------:R-:W-:Y:S05]  /*33a80*/  BSYNC B3 ;  /* 0x0000000000037941 */ /* 0x000fea0003800000 */
.L_x_18910:
        /* <DEDUP_REMOVED lines=42> */
.L_x_18909:
[----:B------:R-:W-:Y:S05]  /*33d30*/  BSYNC B2 ;  /* 0x0000000000027941 */ /* 0x000fea0003800000 */
.L_x_18908:
        /* <DEDUP_REMOVED lines=14> */
.L_x_18912:
        /* <DEDUP_REMOVED lines=12> */
.L_x_18915:
[----:B------:R-:W-:-:S07]  /*33ee0*/  IMAD.MOV.U32 R2, RZ, RZ, R14 ;  /* 0x000000ffff027224 */ /* 0x000fce00078e000e */
.L_x_18916:
[----:B------:R-:W-:Y:S05]  /*33ef0*/  BSYNC B2 ;  /* 0x0000000000027941 */ /* 0x000fea0003800000 */
.L_x_18914:
        /* <DEDUP_REMOVED lines=16> */
.L_x_18920:
[----:B------:R-:W-:Y:S05]  /*34000*/  BSYNC B3 ;  /* 0x0000000000037941 */ /* 0x000fea0003800000 */
.L_x_18919:
        /* <DEDUP_REMOVED lines=42> */
.L_x_18918:
[----:B------:R-:W-:Y:S05]  /*342b0*/  BSYNC B2 ;  /* 0x0000000000027941 */ /* 0x000fea0003800000 */
.L_x_18917:
        /* <DEDUP_REMOVED lines=10> */
.L_x_18913:
        /* <DEDUP_REMOVED lines=12> */
.L_x_18922:
[----:B------:R-:W-:-:S07]  /*34420*/  IMAD.MOV.U32 R90, RZ, RZ, R14 ;  /* 0x000000ffff5a7224 */ /* 0x000fce00078e000e */
.L_x_18923:
[----:B------:R-:W-:Y:S05]  /*34430*/  BSYNC B2 ;  /* 0x0000000000027941 */ /* 0x000fea0003800000 */
.L_x_18921:
        /* <DEDUP_REMOVED lines=16> */
.L_x_18927:
[----:B------:R-:W-:Y:S05]  /*34540*/  BSYNC B3 ;  /* 0x0000000000037941 */ /* 0x000fea0003800000 */
.L_x_18926:
        /* <DEDUP_REMOVED lines=42> */
.L_x_18925:
[----:B------:R-:W-:Y:S05]  /*347f0*/  BSYNC B2 ;  /* 0x0000000000027941 */ /* 0x000fea0003800000 */
.L_x_18924:
        /* <DEDUP_REMOVED lines=14> */
.L_x_18928:
        /* <DEDUP_REMOVED lines=12> */
.L_x_18931:
[----:B------:R-:W-:-:S07]  /*349a0*/  IMAD.MOV.U32 R0, RZ, RZ, R14 ;  /* 0x000000ffff007224 */ /* 0x000fce00078e000e */
.L_x_18932:
[----:B------:R-:W-:Y:S05]  /*349b0*/  BSYNC B2 ;  /* 0x0000000000027941 */ /* 0x000fea0003800000 */
.L_x_18930:
        /* <DEDUP_REMOVED lines=16> */
.L_x_18936:
[----:B------:R-:W-:Y:S05]  /*34ac0*/  BSYNC B3 ;  /* 0x0000000000037941 */ /* 0x000fea0003800000 */
.L_x_18935:
        /* <DEDUP_REMOVED lines=42> */
.L_x_18934:
[----:B------:R-:W-:Y:S05]  /*34d70*/  BSYNC B2 ;  /* 0x0000000000027941 */ /* 0x000fea0003800000 */
.L_x_18933:
        /* <DEDUP_REMOVED lines=12> */
.L_x_18929:
        /* <DEDUP_REMOVED lines=54> */
.L_x_18937:
[----:B------:R-:W-:-:S07]  /*351a0*/  VIADD R138, R138, 0x20 ;  /* 0x000000208a8a7836 */ /* 0x000fce0000000000 */
.L_x_18808:
[----:B------:R-:W-:Y:S05]  /*351b0*/  BSYNC B1 ;  /* 0x0000000000017941 */ /* 0x000fea0003800000 */
.L_x_18807:
        /* <DEDUP_REMOVED lines=29> */
.L_x_18941:
[----:B------:R-:W-:-:S07]  /*35390*/  IMAD.MOV.U32 R117, RZ, RZ, R14 ;  /* 0x000000ffff757224 */ /* 0x000fce00078e000e */
.L_x_18942:
[----:B------:R-:W-:Y:S05]  /*353a0*/  BSYNC B2 ;  /* 0x0000000000027941 */ /* 0x000fea0003800000 */
.L_x_18940:
        /* <DEDUP_REMOVED lines=16> */
.L_x_18946:
[----:B------:R-:W-:Y:S05]  /*354b0*/  BSYNC B3 ;  /* 0x0000000000037941 */ /* 0x000fea0003800000 */
.L_x_18945:
        /* <DEDUP_REMOVED lines=42> */
.L_x_18944:
[----:B------:R-:W-:Y:S05]  /*35760*/  BSYNC B2 ;  /* 0x0000000000027941 */ /* 0x000fea0003800000 */
.L_x_18943:
        /* <DEDUP_REMOVED lines=21> */
.L_x_18947:
        /* <DEDUP_REMOVED lines=12> */
.L_x_18950:
[----:B------:R-:W-:-:S07]  /*35980*/  IMAD.MOV.U32 R8, RZ, RZ, R14 ;  /* 0x000000ffff087224 */ /* 0x000fce00078e000e */
.L_x_18951:
[----:B------:R-:W-:Y:S05]  /*35990*/  BSYNC B2 ;  /* 0x0000000000027941 */ /* 0x000fea0003800000 */
.L_x_18949:
        /* <DEDUP_REMOVED lines=16> */
.L_x_18955:
[----:B------:R-:W-:Y:S05]  /*35aa0*/  BSYNC B3 ;  /* 0x0000000000037941 */ /* 0x000fea0003800000 */
.L_x_18954:
        /* <DEDUP_REMOVED lines=42> */
.L_x_18953:
[----:B------:R-:W-:Y:S05]  /*35d50*/  BSYNC B2 ;  /* 0x0000000000027941 */ /* 0x000fea0003800000 */
.L_x_18952:
        /* <DEDUP_REMOVED lines=10> */
.L_x_18948:
        /* <DEDUP_REMOVED lines=12> */
.L_x_18957:
[----:B------:R-:W-:-:S07]  /*35ec0*/  IMAD.MOV.U32 R88, RZ, RZ, R14 ;  /* 0x000000ffff587224 */ /* 0x000fce00078e000e */
.L_x_18958:
[----:B------:R-:W-:Y:S05]  /*35ed0*/  BSYNC B2 ;  /* 0x0000000000027941 */ /* 0x000fea0003800000 */
.L_x_18956:
        /* <DEDUP_REMOVED lines=16> */
.L_x_18962:
[----:B------:R-:W-:Y:S05]  /*35fe0*/  BSYNC B3 ;  /* 0x0000000000037941 */ /* 0x000fea0003800000 */
.L_x_18961:
        /* <DEDUP_REMOVED lines=42> */
.L_x_18960:
[----:B------:R-:W-:Y:S05]  /*36290*/  BSYNC B2 ;  /* 0x0000000000027941 */ /* 0x000fea0003800000 */
.L_x_18959:
        /* <DEDUP_REMOVED lines=16> */
.L_x_18963:
        /* <DEDUP_REMOVED lines=12> */
.L_x_18966:
[----:B------:R-:W-:-:S07]  /*36460*/  MOV R7, R14 ;  /* 0x0000000e00077202 */ /* 0x000fce0000000f00 */
.L_x_18967:
[----:B------:R-:W-:Y:S05]  /*36470*/  BSYNC B2 ;  /* 0x0000000000027941 */ /* 0x000fea0003800000 */
.L_x_18965:
        /* <DEDUP_REMOVED lines=16> */
.L_x_18971:
[----:B------:R-:W-:Y:S05]  /*36580*/  BSYNC B3 ;  /* 0x0000000000037941 */ /* 0x000fea0003800000 */
.L_x_18970:
        /* <DEDUP_REMOVED lines=42> */
.L_x_18969:
[----:B------:R-:W-:Y:S05]  /*36830*/  BSYNC B2 ;  /* 0x0000000000027941 */ /* 0x000fea0003800000 */
.L_x_18968:
        /* <DEDUP_REMOVED lines=12> */
.L_x_18964:
        /* <DEDUP_REMOVED lines=12> */
.L_x_18973:
[----:B------:R-:W-:-:S07]  /*369c0*/  MOV R88, R14 ;  /* 0x0000000e00587202 */ /* 0x000fce0000000f00 */
.L_x_18974:
[----:B------:R-:W-:Y:S05]  /*369d0*/  BSYNC B2 ;  /* 0x0000000000027941 */ /* 0x000fea0003800000 */
.L_x_18972:
        /* <DEDUP_REMOVED lines=16> */
.L_x_18978:
[----:B------:R-:W-:Y:S05]  /*36ae0*/  BSYNC B3 ;  /* 0x0000000000037941 */ /* 0x000fea0003800000 */
.L_x_18977:
        /* <DEDUP_REMOVED lines=42> */
.L_x_18976:
[----:B------:R-:W-:Y:S05]  /*36d90*/  BSYNC B2 ;  /* 0x0000000000027941 */ /* 0x000fea0003800000 */
.L_x_18975:
        /* <DEDUP_REMOVED lines=16> */
.L_x_18979:
        /* <DEDUP_REMOVED lines=12> */
.L_x_18982:
[----:B------:R-:W-:-:S07]  /*36f60*/  IMAD.MOV.U32 R6, RZ, RZ, R14 ;  /* 0x000000ffff067224 */ /* 0x000fce00078e000e */
.L_x_18983:
[----:B------:R-:W-:Y:S05]  /*36f70*/  BSYNC B2 ;  /* 0x0000000000027941 */ /* 0x000fea0003800000 */
.L_x_18981:
        /* <DEDUP_REMOVED lines=16> */
.L_x_18987:
[----:B------:R-:W-:Y:S05]  /*37080*/  BSYNC B3 ;  /* 0x0000000000037941 */ /* 0x000fea0003800000 */
.L_x_18986:
        /* <DEDUP_REMOVED lines=42> */
.L_x_18985:
[----:B------:R-:W-:Y:S05]  /*37330*/  BSYNC B2 ;  /* 0x0000000000027941 */ /* 0x000fea0003800000 */
.L_x_18984:
        /* <DEDUP_REMOVED lines=10> */
.L_x_18980:
        /* <DEDUP_REMOVED lines=12> */
.L_x_18989:
[----:B------:R-:W-:-:S07]  /*374a0*/  IMAD.MOV.U32 R117, RZ, RZ, R14 ;  /* 0x000000ffff757224 */ /* 0x000fce00078e000e */
.L_x_18990:
[----:B------:R-:W-:Y:S05]  /*374b0*/  BSYNC B2 ;  /* 0x0000000000027941 */ /* 0x000fea0003800000 */
.L_x_18988:
        /* <DEDUP_REMOVED lines=16> */
.L_x_18994:
[----:B------:R-:W-:Y:S05]  /*375c0*/  BSYNC B3 ;  /* 0x0000000000037941 */ /* 0x000fea0003800000 */
.L_x_18993:
        /* <DEDUP_REMOVED lines=42> */
.L_x_18992:
[----:B------:R-:W-:Y:S05]  /*37870*/  BSYNC B2 ;  /* 0x0000000000027941 */ /* 0x000fea0003800000 */
.L_x_18991:
        /* <DEDUP_REMOVED lines=16> */
.L_x_18995:
        /* <DEDUP_REMOVED lines=12> */
.L_x_18998:
[----:B------:R-:W-:-:S07]  /*37a40*/  IMAD.MOV.U32 R5, RZ, RZ, R14 ;  /* 0x000000ffff057224 */ /* 0x000fce00078e000e */
.L_x_18999:
[----:B------:R-:W-:Y:S05]  /*37a50*/  BSYNC B2 ;  /* 0x0000000000027941 */ /* 0x000fea0003800000 */
.L_x_18997:
        /* <DEDUP_REMOVED lines=16> */
.L_x_19003:
[----:B------:R-:W-:Y:S05]  /*37b60*/  BSYNC B3 ;  /* 0x0000000000037941 */ /* 0x000fea0003800000 */
.L_x_19002:
        /* <DEDUP_REMOVED lines=42> */
.L_x_19001:
[----:B------:R-:W-:Y:S05]  /*37e10*/  BSYNC B2 ;  /* 0x0000000000027941 */ /* 0x000fea0003800000 */
.L_x_19000:
        /* <DEDUP_REMOVED lines=12> */
.L_x_18996:
        /* <DEDUP_REMOVED lines=12> */
.L_x_19005:
[----:B------:R-:W-:-:S07]  /*37fa0*/  IMAD.MOV.U32 R117, RZ, RZ, R14 ;  /* 0x000000ffff757224 */ /* 0x000fce00078e000e */
.L_x_19006:
[----:B------:R-:W-:Y:S05]  /*37fb0*/  BSYNC B2 ;  /* 0x0000000000027941 */ /* 0x000fea0003800000 */
.L_x_19004:
        /* <DEDUP_REMOVED lines=16> */
.L_x_19010:
[----:B------:R-:W-:Y:S05]  /*380c0*/  BSYNC B3 ;  /* 0x0000000000037941 */ /* 0x000fea0003800000 */
.L_x_19009:
        /* <DEDUP_REMOVED lines=42> */
.L_x_19008:
[----:B------:R-:W-:Y:S05]  /*38370*/  BSYNC B2 ;  /* 0x0000000000027941 */ /* 0x000fea0003800000 */
.L_x_19007:
        /* <DEDUP_REMOVED lines=16> */
.L_x_19011:
        /* <DEDUP_REMOVED lines=12> */
.L_x_19014:
[----:B------:R-:W-:-:S07]  /*38540*/  MOV R4, R14 ;  /* 0x0000000e00047202 */ /* 0x000fce0000000f00 */
.L_x_19015:
[----:B------:R-:W-:Y:S05]  /*38550*/  BSYNC B2 ;  /* 0x0000000000027941 */ /* 0x000fea0003800000 */
.L_x_19013:
        /* <DEDUP_REMOVED lines=16> */
.L_x_19019:
[----:B------:R-:W-:Y:S05]  /*38660*/  BSYNC B3 ;  /* 0x0000000000037941 */ /* 0x000fea0003800000 */
.L_x_19018:
        /* <DEDUP_REMOVED lines=42> */
.L_x_19017:
[----:B------:R-:W-:Y:S05]  /*38910*/  BSYNC B2 ;  /* 0x0000000000027941 */ /* 0x000fea0003800000 */
.L_x_19016:
        /* <DEDUP_REMOVED lines=10> */
.L_x_19012:
        /* <DEDUP_REMOVED lines=12> */
.L_x_19021:
[----:B------:R-:W-:-:S07]  /*38a80*/  MOV R118, R14 ;  /* 0x0000000e00767202 */ /* 0x000fce0000000f00 */
.L_x_19022:
[----:B------:R-:W-:Y:S05]  /*38a90*/  BSYNC B2 ;  /* 0x0000000000027941 */ /* 0x000fea0003800000 */
.L_x_19020:
        /* <DEDUP_REMOVED lines=16> */
.L_x_19026:
[----:B------:R-:W-:Y:S05]  /*38ba0*/  BSYNC B3 ;  /* 0x0000000000037941 */ /* 0x000fea0003800000 */
.L_x_19025:
        /* <DEDUP_REMOVED lines=42> */
.L_x_19024:
[----:B------:R-:W-:Y:S05]  /*38e50*/  BSYNC B2 ;  /* 0x0000000000027941 */ /* 0x000fea0003800000 */
.L_x_19023:
        /* <DEDUP_REMOVED lines=14> */
.L_x_19027:
        /* <DEDUP_REMOVED lines=12> */
.L_x_19030:
[----:B------:R-:W-:-:S07]  /*39000*/  IMAD.MOV.U32 R3, RZ, RZ, R14 ;  /* 0x000000ffff037224 */ /* 0x000fce00078e000e */
.L_x_19031:
[----:B------:R-:W-:Y:S05]  /*39010*/  BSYNC B2 ;  /* 0x0000000000027941 */ /* 0x000fea0003800000 */
.L_x_19029:
        /* <DEDUP_REMOVED lines=16> */
.L_x_19035:
[----:B------:R-:W-:Y:S05]  /*39120*/  BSYNC B3 ;  /* 0x0000000000037941 */ /* 0x000fea0003800000 */
.L_x_19034:
        /* <DEDUP_REMOVED lines=42> */
.L_x_19033:
[----:B------:R-:W-:Y:S05]  /*393d0*/  BSYNC B2 ;  /* 0x0000000000027941 */ /* 0x000fea0003800000 */
.L_x_19032:
        /* <DEDUP_REMOVED lines=12> */
.L_x_19028:
        /* <DEDUP_REMOVED lines=12> */
.L_x_19037:
[----:B------:R-:W-:-:S07]  /*39560*/  IMAD.MOV.U32 R90, RZ, RZ, R14 ;  /* 0x000000ffff5a7224 */ /* 0x000fce00078e000e */
.L_x_19038:
[----:B------:R-:W-:Y:S05]  /*39570*/  BSYNC B2 ;  /* 0x0000000000027941 */ /* 0x000fea0003800000 */
.L_x_19036:
        /* <DEDUP_REMOVED lines=16> */
.L_x_19042:
[----:B------:R-:W-:Y:S05]  /*39680*/  BSYNC B3 ;  /* 0x0000000000037941 */ /* 0x000fea0003800000 */
.L_x_19041:
        /* <DEDUP_REMOVED lines=42> */
.L_x_19040:
[----:B------:R-:W-:Y:S05]  /*39930*/  BSYNC B2 ;  /* 0x0000000000027941 */ /* 0x000fea0003800000 */
.L_x_19039:
        /* <DEDUP_REMOVED lines=14> */
.L_x_19043:
        /* <DEDUP_REMOVED lines=12> */
.L_x_19046:
[----:B------:R-:W-:-:S07]  /*39ae0*/  IMAD.MOV.U32 R2, RZ, RZ, R14 ;  /* 0x000000ffff027224 */ /* 0x000fce00078e000e */
.L_x_19047:
[----:B------:R-:W-:Y:S05]  /*39af0*/  BSYNC B2 ;  /* 0x0000000000027941 */ /* 0x000fea0003800000 */
.L_x_19045:
        /* <DEDUP_REMOVED lines=16> */
.L_x_19051:
[----:B------:R-:W-:Y:S05]  /*39c00*/  BSYNC B3 ;  /* 0x0000000000037941 */ /* 0x000fea0003800000 */
.L_x_19050:
        /* <DEDUP_REMOVED lines=42> */
.L_x_19049:
[----:B------:R-:W-:Y:S05]  /*39eb0*/  BSYNC B2 ;  /* 0x0000000000027941 */ /* 0x000fea0003800000 */
.L_x_19048:
        /* <DEDUP_REMOVED lines=10> */
.L_x_19044:
        /* <DEDUP_REMOVED lines=12> */
.L_x_19053:
[----:B------:R-:W-:-:S07]  /*3a020*/  IMAD.MOV.U32 R90, RZ, RZ, R14 ;  /* 0x000000ffff5a7224 */ /* 0x000fce00078e000e */
.L_x_19054:
[----:B------:R-:W-:Y:S05]  /*3a030*/  BSYNC B2 ;  /* 0x0000000000027941 */ /* 0x000fea0003800000 */
.L_x_19052:
        /* <DEDUP_REMOVED lines=16> */
.L_x_19058:
[----:B------:R-:W-:Y:S05]  /*3a140*/  BSYNC B3 ;  /* 0x0000000000037941 */ /* 0x000fea0003800000 */
.L_x_19057:
        /* <DEDUP_REMOVED lines=42> */
.L_x_19056:
[----:B------:R-:W-:Y:S05]  /*3a3f0*/  BSYNC B2 ;  /* 0x0000000000027941 */ /* 0x000fea0003800000 */
.L_x_19055:
        /* <DEDUP_REMOVED lines=14> */
.L_x_19059:
        /* <DEDUP_REMOVED lines=12> */
.L_x_19062:
[----:B------:R-:W-:-:S07]  /*3a5a0*/  MOV R0, R14 ;  /* 0x0000000e00007202 */ /* 0x000fce0000000f00 */
.L_x_19063:
[----:B------:R-:W-:Y:S05]  /*3a5b0*/  BSYNC B2 ;  /* 0x0000000000027941 */ /* 0x000fea0003800000 */
.L_x_19061:
        /* <DEDUP_REMOVED lines=16> */
.L_x_19067:
[----:B------:R-:W-:Y:S05]  /*3a6c0*/  BSYNC B3 ;  /* 0x0000000000037941 */ /* 0x000fea0003800000 */
.L_x_19066:
        /* <DEDUP_REMOVED lines=42> */
.L_x_19065:
[----:B------:R-:W-:Y:S05]  /*3a970*/  BSYNC B2 ;  /* 0x0000000000027941 */ /* 0x000fea0003800000 */
.L_x_19064:
        /* <DEDUP_REMOVED lines=12> */
.L_x_19060:
        /* <DEDUP_REMOVED lines=20> */
[----:B------:R-:W-:-:S04]  /*3ab80*/  SEL R91, RZ, 0x1, P5 ;  /* 0x00000001ff5b7807 */ /* 0x000fc80002800000 */
[----:B------:R-:W-:Y:S02]  /*3ab90*/  LOP3.LUT R89, R89, R90, R91, 0xfe, !PT ;  /* 0x0000005a59597212 */ /* 0x000fe400078efe5b */
[----:B------:R-:W-:-:S05]  /*3aba0*/  SEL R90, RZ, 0x1, P0 ;  /* 0x00000001ff5a7807 */ /* 0x000fca0000000000 */
[----:B------:R-:W-:-:S05]  /*3abb0*/  IMAD.WIDE.U32 R90, R90, 0x10000, RZ ;  /* 0x000100005a5a7825 */ /* 0x000fca00078e00ff */
[----:B------:R-:W-:Y:S01]  /*3abc0*/  LOP3.LUT R91, R149, R89, R91, 0xfe, !PT ;  /* 0x00000059955b7212 */ /* 0x000fe200078efe5b */
[----:B------:R-:W-:Y:S01]  /*3abd0*/  IMAD.SHL.U32 R149, R138, 0x8, RZ ;  /* 0x000000088a957824 */ /* 0x000fe200078e00ff */
[----:B------:R-:W-:Y:S02]  /*3abe0*/  LOP3.LUT R88, R148, R88, R90, 0xfe, !PT ;  /* 0x0000005894587212 */ /* 0x000fe400078efe5a */
[----:B------:R-:W-:Y:S02]  /*3abf0*/  SEL R89, RZ, 0x1, P2 ;  /* 0x00000001ff597807 */ /* 0x000fe40001000000 */
[----:B------:R-:W-:Y:S02]  /*3ac00*/  SHF.R.U32.HI R148, RZ, 0x1d, R138 ;  /* 0x0000001dff947819 */ /* 0x000fe4000001168a */
        /* <DEDUP_REMOVED lines=25> */
.L_x_18939:
[----:B------:R-:W-:Y:S05]  /*3ada0*/  BSYNC B1 ;  /* 0x0000000000017941 */ /* 0x000fea0003800000 */
.L_x_18938:
        /* <DEDUP_REMOVED lines=292> */
.L_x_19101:
        /* <DEDUP_REMOVED lines=9> */
[----:B------:R-:W-:Y:S02]  /*3c080*/  FSEL R88, R88, RZ, !P0 ;  /* 0x000000ff58587208 */ /* 0x000fe40004000000 */
[----:B------:R-:W-:-:S03]  /*3c090*/  PLOP3.LUT P0, PT, PT, PT, UP0, 0x40, 0x0 ;  /* 0x000000000000781c */ /* 0x000fc60003f0e808 */
[----:B------:R-:W-:Y:S01]  /*3c0a0*/  FADD.FTZ R90, R90, R88 ;  /* 0x000000585a5a7221 */ /* 0x000fe20000010000 */
[----:B------:R-:W-:Y:S01]  /*3c0b0*/  FSEL R149, R91, RZ, P0 ;  /* 0x000000ff5b957208 */ /* 0x000fe20000000000 */
[----:B------:R-:W1:Y:S02]  /*3c0c0*/  @!P5 LDC.64 R88, c[0x0][0x258] ;  /* 0x00009600ff58db82 */ /* 0x000e640000000a00 */
[----:B------:R-:W2:Y:S01]  /*3c0d0*/  MUFU.RSQ R148, R90 ;  /* 0x0000005a00947308 */ /* 0x000ea20000001400 */
[----:B-1----:R-:W-:-:S05]  /*3c0e0*/  @!P5 IMAD.WIDE R88, R16, 0x4, R88 ;  /* 0x000000041058d825 */ /* 0x002fca00078e0258 */
[----:B--2---:R1:W-:Y:S01]  /*3c0f0*/  @!P5 STG.E desc[UR4][R88.64], R148 ;  /* 0x000000945800d986 */ /* 0x0043e2000c101904 */
[----:B------:R-:W-:Y:S05]  /*3c100*/  @!P1 BRA `(.L_x_19070) ;  /* 0x0000000000b09947 */ /* 0x000fea0003800000 */
[----:B------:R2:W-:Y:S04]  /*3c110*/  STL [R1+0x70], R0 ;  /* 0x0000700001007387 */ /* 0x0005e80000100800 */
[----:B------:R-:W3:Y:S04]  /*3c120*/  LDL R90, [R1+0x64] ;  /* 0x00006400015a7983 */ /* 0x000ee80000100800 */
[----:B------:R-:W4:Y:S04]  /*3c130*/  LDL R252, [R1+0x68] ;  /* 0x0000680001fc7983 */ /* 0x000f280000100800 */
[----:B--2---:R-:W2:Y:S04]  /*3c140*/  LDL R0, [R1+0x60] ;  /* 0x0000600001007983 */ /* 0x004ea80000100800 */
[----:B------:R-:W4:Y:S04]  /*3c150*/  LDL R91, [R1+0x6c] ;  /* 0x00006c00015b7983 */ /* 0x000f280000100800 */
[----:B0-----:R-:W4:Y:S04]  /*3c160*/  LDL R138, [R1+0x50] ;  /* 0x00005000018a7983 */ /* 0x001f280000100800 */
[----:B------:R-:W4:Y:S04]  /*3c170*/  LDL R151, [R1+0x54] ;  /* 0x0000540001977983 */ /* 0x000f280000100800 */
[----:B------:R-:W4:Y:S04]  /*3c180*/  LDL R150, [R1+0x58] ;  /* 0x0000580001967983 */ /* 0x000f280000100800 */
[----:B------:R-:W4:Y:S01]  /*3c190*/  LDL R139, [R1+0x5c] ;  /* 0x00005c00018b7983 */ /* 0x000f220000100800 */
[----:B-1----:R-:W-:-:S04]  /*3c1a0*/  FADD.FTZ R89, R22, -R149 ;  /* 0x8000009516597221 */ /* 0x002fc80000010000 */
[----:B------:R-:W-:Y:S01]  /*3c1b0*/  FMUL.FTZ R89, R148, R89 ;  /* 0x0000005994597220 */ /* 0x000fe20000410000 */
[----:B------:R-:W-:-:S04]  /*3c1c0*/  FADD.FTZ R88, R23, -R149 ;  /* 0x8000009517587221 */ /* 0x000fc80000010000 */
[----:B------:R-:W-:Y:S01]  /*3c1d0*/  FMUL.FTZ R88, R148, R88 ;  /* 0x0000005894587220 */ /* 0x000fe20000410000 */
[----:B--2--5:R-:W-:Y:S02]  /*3c1e0*/  FFMA.FTZ R89, R0, R89, R192 ;  /* 0x0000005900597223 */ /* 0x024fe400000100c0 */
[----:B------:R2:W5:Y:S01]  /*3c1f0*/  LDL.LU R0, [R1+0x70] ;  /* 0x0000700001007983 */ /* 0x0005620000300800 */
[----:B---3--:R-:W-:Y:S01]  /*3c200*/  FFMA.FTZ R88, R90, R88, R193 ;  /* 0x000000585a587223 */ /* 0x008fe200000100c1 */
[----:B------:R-:W-:-:S04]  /*3c210*/  FADD.FTZ R90, R42, -R149 ;  /* 0x800000952a5a7221 */ /* 0x000fc80000010000 */
[----:B------:R-:W-:Y:S01]  /*3c220*/  F2FP.BF16.F32.PACK_AB R88, R88, R89 ;  /* 0x000000595858723e */ /* 0x000fe200000010ff */
[----:B------:R-:W-:Y:S01]  /*3c230*/  FADD.FTZ R89, R43, -R149 ;  /* 0x800000952b597221 */ /* 0x000fe20000010000 */
[----:B------:R-:W-:-:S03]  /*3c240*/  FMUL.FTZ R90, R148, R90 ;  /* 0x0000005a945a7220 */ /* 0x000fc60000410000 */
[----:B------:R-:W-:Y:S01]  /*3c250*/  FMUL.FTZ R89, R148, R89 ;  /* 0x0000005994597220 */ /* 0x000fe20000410000 */
[----:B----4-:R-:W-:-:S03]  /*3c260*/  FFMA.FTZ R90, R252, R90, R194 ;  /* 0x0000005afc5a7223 */ /* 0x010fc600000100c2 */
        /* <DEDUP_REMOVED lines=8> */
[----:B------:R-:W-:-:S04]  /*3c2f0*/  FADD.FTZ R138, R120, -R149 ;  /* 0x80000095788a7221 */ /* 0x000fc80000010000 */
[----:B------:R-:W-:Y:S01]  /*3c300*/  F2FP.BF16.F32.PACK_AB R90, R90, R91 ;  /* 0x0000005b5a5a723e */ /* 0x000fe200000010ff */
[----:B------:R-:W-:Y:S01]  /*3c310*/  FADD.FTZ R91, R119, -R149 ;  /* 0x80000095775b7221 */ /* 0x000fe20000010000 */
[----:B------:R-:W-:-:S03]  /*3c320*/  FMUL.FTZ R138, R148, R138 ;  /* 0x0000008a948a7220 */ /* 0x000fc60000410000 */
[----:B------:R-:W-:Y:S01]  /*3c330*/  FMUL.FTZ R91, R148, R91 ;  /* 0x0000005b945b7220 */ /* 0x000fe20000410000 */
[----:B------:R-:W-:-:S03]  /*3c340*/  FFMA.FTZ R138, R139, R138, R199 ;  /* 0x0000008a8b8a7223 */ /* 0x000fc600000100c7 */
[----:B------:R-:W-:-:S05]  /*3c350*/  FFMA.FTZ R91, R150, R91, R198 ;  /* 0x0000005b965b7223 */ /* 0x000fca00000100c6 */
[----:B------:R-:W-:Y:S02]  /*3c360*/  F2FP.BF16.F32.PACK_AB R91, R138, R91 ;  /* 0x0000005b8a5b723e */ /* 0x000fe400000010ff */
[----:B------:R-:W0:Y:S01]  /*3c370*/  LDC.64 R138, c[0x0][0x2b8] ;  /* 0x0000ae00ff8a7b82 */ /* 0x000e220000000a00 */
[----:B------:R-:W1:Y:S01]  /*3c380*/  S2R R252, SR_TID.X ;  /* 0x0000000000fc7919 */ /* 0x000e620000002100 */
[----:B0-----:R-:W-:-:S05]  /*3c390*/  IMAD.WIDE.U32 R138, R9, 0x10, R138 ;  /* 0x00000010098a7825 */ /* 0x001fca00078e008a */
[----:B------:R2:W-:Y:S01]  /*3c3a0*/  STG.E.128 desc[UR4][R138.64], R88 ;  /* 0x000000588a007986 */ /* 0x0005e2000c101d04 */
[----:B------:R-:W-:Y:S01]  /*3c3b0*/  VIADD R9, R9, 0x20 ;  /* 0x0000002009097836 */ /* 0x000fe20000000000 */
[----:B-1----:R-:W-:-:S07]  /*3c3c0*/  LOP3.LUT R252, R252, 0x1f, RZ, 0xc0, !PT ;  /* 0x0000001ffcfc7812 */ /* 0x002fce00078ec0ff */
.L_x_19070:
[----:B------:R-:W-:Y:S05]  /*3c3d0*/  BSYNC B1 ;  /* 0x0000000000017941 */ /* 0x000fea0003800000 */
.L_x_19069:
[----:B------:R-:W-:Y:S01]  /*3c3e0*/  LOP3.LUT P0, RZ, R17, 0x4000, RZ, 0xc0, !PT ;  /* 0x0000400011ff7812 */ /* 0x000fe2000780c0ff */
[----:B------:R-:W-:-:S12]  /*3c3f0*/  BSSY B1, `(.L_x_19071) ;  /* 0x000002e000017945 */ /* 0x000fd80003800000 */
[----:B------:R-:W-:Y:S05]  /*3c400*/  @!P0 BRA `(.L_x_19072) ;  /* 0x0000000000b08947 */ /* 0x000fea0003800000 */
[----:B-----5:R3:W-:Y:S04]  /*3c410*/  STL [R1+0x70], R0 ;  /* 0x0000700001007387 */ /* 0x0207e80000100800 */
[----:B--2---:R-:W2:Y:S04]  /*3c420*/  LDL R90, [R1+0x24] ;  /* 0x00002400015a7983 */ /* 0x004ea80000100800 */
[----:B------:R-:W4:Y:S04]  /*3c430*/  LDL R252, [R1+0x28] ;  /* 0x0000280001fc7983 */ /* 0x000f280000100800 */
[----:B---3--:R-:W3:Y:S04]  /*3c440*/  LDL R0, [R1+0x20] ;  /* 0x0000200001007983 */ /* 0x008ee80000100800 */
[----:B------:R-:W4:Y:S04]  /*3c450*/  LDL R91, [R1+0x2c] ;  /* 0x00002c00015b7983 */ /* 0x000f280000100800 */
[----:B------:R-:W4:Y:S04]  /*3c460*/  LDL R151, [R1+0x10] ;  /* 0x0000100001977983 */ /* 0x000f280000100800 */
[----:B0-----:R-:W4:Y:S04]  /*3c470*/  LDL R138, [R1+0x14] ;  /* 0x00001400018a7983 */ /* 0x001f280000100800 */
[----:B------:R-:W4:Y:S04]  /*3c480*/  LDL R150, [R1+0x18] ;  /* 0x0000180001967983 */ /* 0x000f280000100800 */
[----:B------:R-:W4:Y:S01]  /*3c490*/  LDL R139, [R1+0x1c] ;  /* 0x00001c00018b7983 */ /* 0x000f220000100800 */
[----:B-1----:R-:W-:-:S04]  /*3c4a0*/  FADD.FTZ R89, R24, -R149 ;  /* 0x8000009518597221 */ /* 0x002fc80000010000 */
[----:B------:R-:W-:Y:S01]  /*3c4b0*/  FMUL.FTZ R89, R148, R89 ;  /* 0x0000005994597220 */ /* 0x000fe20000410000 */
[----:B------:R-:W-:-:S04]  /*3c4c0*/  FADD.FTZ R88, R25, -R149 ;  /* 0x8000009519587221 */ /* 0x000fc80000010000 */
[----:B------:R-:W-:Y:S01]  /*3c4d0*/  FMUL.FTZ R88, R148, R88 ;  /* 0x0000005894587220 */ /* 0x000fe20000410000 */
[----:B---3--:R-:W-:Y:S02]  /*3c4e0*/  FFMA.FTZ R89, R0, R89, R184 ;  /* 0x0000005900597223 */ /* 0x008fe400000100b8 */
[----:B------:R3:W5:Y:S01]  /*3c4f0*/  LDL.LU R0, [R1+0x70] ;  /* 0x0000700001007983 */ /* 0x0007620000300800 */
[----:B--2---:R-:W-:Y:S01]  /*3c500*/  FFMA.FTZ R88, R90, R88, R185 ;  /* 0x000000585a587223 */ /* 0x004fe200000100b9 */
        /* <DEDUP_REMOVED lines=28> */
.L_x_19072:
[----:B------:R-:W-:Y:S05]  /*3c6d0*/  BSYNC B1 ;  /* 0x0000000000017941 */ /* 0x000fea0003800000 */
.L_x_19071:
[----:B------:R-:W-:Y:S01]  /*3c6e0*/  LOP3.LUT P0, RZ, R17, 0x2000, RZ, 0xc0, !PT ;  /* 0x0000200011ff7812 */ /* 0x000fe2000780c0ff */
[----:B------:R-:W-:-:S12]  /*3c6f0*/  BSSY B1, `(.L_x_19073) ;  /* 0x0000026000017945 */ /* 0x000fd80003800000 */
[----:B------:R-:W-:Y:S05]  /*3c700*/  @!P0 BRA `(.L_x_19074) ;  /* 0x0000000000908947 */ /* 0x000fea0003800000 */
[----:B--23--:R-:W2:Y:S04]  /*3c710*/  LDL R139, [R1] ;  /* 0x00000000018b7983 */ /* 0x00cea80000100800 */
[----:B------:R-:W3:Y:S04]  /*3c720*/  LDL R90, [R1+0x4] ;  /* 0x00000400015a7983 */ /* 0x000ee80000100800 */
[----:B0-----:R-:W4:Y:S04]  /*3c730*/  LDL R138, [R1+0x8] ;  /* 0x00000800018a7983 */ /* 0x001f280000100800 */
[----:B------:R-:W4:Y:S01]  /*3c740*/  LDL R91, [R1+0xc] ;  /* 0x00000c00015b7983 */ /* 0x000f220000100800 */
[--C-:B-1----:R-:W-:Y:S01]  /*3c750*/  FADD.FTZ R89, R26, -R149.reuse ;  /* 0x800000951a597221 */ /* 0x102fe20000010000 */
[----:B------:R-:W-:-:S03]  /*3c760*/  FADD.FTZ R88, R27, -R149 ;  /* 0x800000951b587221 */ /* 0x000fc60000010000 */
[C---:B------:R-:W-:Y:S01]  /*3c770*/  FMUL.FTZ R89, R148.reuse, R89 ;  /* 0x0000005994597220 */ /* 0x040fe20000410000 */
[----:B------:R-:W-:-:S03]  /*3c780*/  FMUL.FTZ R88, R148, R88 ;  /* 0x0000005894587220 */ /* 0x000fc60000410000 */
[----:B--2--5:R-:W-:Y:S01]  /*3c790*/  FFMA.FTZ R89, R139, R89, R176 ;  /* 0x000000598b597223 */ /* 0x024fe200000100b0 */
[----:B---3--:R-:W-:Y:S01]  /*3c7a0*/  FFMA.FTZ R88, R90, R88, R177 ;  /* 0x000000585a587223 */ /* 0x008fe200000100b1 */
[----:B------:R-:W-:-:S04]  /*3c7b0*/  FADD.FTZ R90, R46, -R149 ;  /* 0x800000952e5a7221 */ /* 0x000fc80000010000 */
[----:B------:R-:W-:Y:S01]  /*3c7c0*/  F2FP.BF16.F32.PACK_AB R88, R88, R89 ;  /* 0x000000595858723e */ /* 0x000fe200000010ff */
[----:B------:R-:W-:Y:S01]  /*3c7d0*/  FADD.FTZ R89, R47, -R149 ;  /* 0x800000952f597221 */ /* 0x000fe20000010000 */
[----:B------:R-:W-:-:S03]  /*3c7e0*/  FMUL.FTZ R90, R148, R90 ;  /* 0x0000005a945a7220 */ /* 0x000fc60000410000 */
[----:B------:R-:W-:Y:S01]  /*3c7f0*/  FMUL.FTZ R89, R148, R89 ;  /* 0x0000005994597220 */ /* 0x000fe20000410000 */
[----:B----4-:R-:W-:Y:S01]  /*3c800*/  FFMA.FTZ R90, R138, R90, R178 ;  /* 0x0000005a8a5a7223 */ /* 0x010fe200000100b2 */
[----:B------:R-:W-:Y:S02]  /*3c810*/  FADD.FTZ R138, R124, -R149 ;  /* 0x800000957c8a7221 */ /* 0x000fe40000010000 */
[----:B------:R-:W-:Y:S01]  /*3c820*/  FFMA.FTZ R89, R91, R89, R179 ;  /* 0x000000595b597223 */ /* 0x000fe200000100b3 */
[----:B------:R-:W-:Y:S01]  /*3c830*/  FADD.FTZ R91, R104, -R149 ;  /* 0x80000095685b7221 */ /* 0x000fe20000010000 */
[----:B------:R-:W-:-:S03]  /*3c840*/  FMUL.FTZ R138, R148, R138 ;  /* 0x0000008a948a7220 */ /* 0x000fc60000410000 */
[----:B------:R-:W-:Y:S01]  /*3c850*/  F2FP.BF16.F32.PACK_AB R89, R89, R90 ;  /* 0x0000005a5959723e */ /* 0x000fe200000010ff */
[----:B------:R-:W-:Y:S01]  /*3c860*/  FADD.FTZ R90, R105, -R149 ;  /* 0x80000095695a7221 */ /* 0x000fe20000010000 */
[C---:B------:R-:W-:Y:S01]  /*3c870*/  FMUL.FTZ R91, R148.reuse, R91 ;  /* 0x0000005b945b7220 */ /* 0x040fe20000410000 */
[----:B------:R-:W-:Y:S02]  /*3c880*/  FFMA.FTZ R138, R251, R138, R183 ;  /* 0x0000008afb8a7223 */ /* 0x000fe400000100b7 */
[----:B------:R-:W-:Y:S01]  /*3c890*/  FMUL.FTZ R90, R148, R90 ;  /* 0x0000005a945a7220 */ /* 0x000fe20000410000 */
[----:B------:R-:W-:-:S03]  /*3c8a0*/  FFMA.FTZ R91, R248, R91, R180 ;  /* 0x0000005bf85b7223 */ /* 0x000fc600000100b4 */
        /* <DEDUP_REMOVED lines=10> */
.L_x_19074:
[----:B------:R-:W-:Y:S05]  /*3c950*/  BSYNC B1 ;  /* 0x0000000000017941 */ /* 0x000fea0003800000 */
.L_x_19073:
[----:B------:R-:W-:Y:S01]  /*3c960*/  LOP3.LUT P0, RZ, R17, 0x1000, RZ, 0xc0, !PT ;  /* 0x0000100011ff7812 */ /* 0x000fe2000780c0ff */
[----:B------:R-:W-:-:S12]  /*3c970*/  BSSY B1, `(.L_x_19075) ;  /* 0x0000022000017945 */ /* 0x000fd80003800000 */
[----:B------:R-:W-:Y:S05]  /*3c980*/  @!P0 BRA `(.L_x_19076) ;  /* 0x0000000000808947 */ /* 0x000fea0003800000 */
[--C-:B-1234-:R-:W-:Y:S01]  /*3c990*/  FADD.FTZ R89, R28, -R149.reuse ;  /* 0x800000951c597221 */ /* 0x11efe20000010000 */
        /* <DEDUP_REMOVED lines=11> */
[----:B0-----:R-:W-:-:S02]  /*3ca50*/  FADD.FTZ R138, R126, -R149 ;  /* 0x800000957e8a7221 */ /* 0x001fc40000010000 */
        /* <DEDUP_REMOVED lines=19> */
.L_x_19076:
[----:B------:R-:W-:Y:S05]  /*3cb90*/  BSYNC B1 ;  /* 0x0000000000017941 */ /* 0x000fea0003800000 */
.L_x_19075:
[----:B------:R-:W-:Y:S01]  /*3cba0*/  LOP3.LUT P0, RZ, R17, 0x800, RZ, 0xc0, !PT ;  /* 0x0000080011ff7812 */ /* 0x000fe2000780c0ff */
[----:B------:R-:W-:-:S12]  /*3cbb0*/  BSSY B1, `(.L_x_19077) ;  /* 0x0000022000017945 */ /* 0x000fd80003800000 */
[----:B------:R-:W-:Y:S05]  /*3cbc0*/  @!P0 BRA `(.L_x_19078) ;  /* 0x0000000000808947 */ /* 0x000fea0003800000 */
[--C-:B01234-:R-:W-:Y:S01]  /*3cbd0*/  FADD.FTZ R89, R30, -R149.reuse ;  /* 0x800000951e597221 */ /* 0x11ffe20000010000 */
        /* <DEDUP_REMOVED lines=31> */
.L_x_19078:
[----:B------:R-:W-:Y:S05]  /*3cdd0*/  BSYNC B1 ;  /* 0x0000000000017941 */ /* 0x000fea0003800000 */
.L_x_19077:
        /* <DEDUP_REMOVED lines=35> */
.L_x_19080:
[----:B------:R-:W-:Y:S05]  /*3d010*/  BSYNC B1 ;  /* 0x0000000000017941 */ /* 0x000fea0003800000 */
.L_x_19079:
        /* <DEDUP_REMOVED lines=35> */
.L_x_19082:
[----:B------:R-:W-:Y:S05]  /*3d250*/  BSYNC B1 ;  /* 0x0000000000017941 */ /* 0x000fea0003800000 */
.L_x_19081:
        /* <DEDUP_REMOVED lines=35> */
.L_x_19084:
[----:B------:R-:W-:Y:S05]  /*3d490*/  BSYNC B1 ;  /* 0x0000000000017941 */ /* 0x000fea0003800000 */
.L_x_19083:
        /* <DEDUP_REMOVED lines=35> */
.L_x_19086:
[----:B------:R-:W-:Y:S05]  /*3d6d0*/  BSYNC B1 ;  /* 0x0000000000017941 */ /* 0x000fea0003800000 */
.L_x_19085:
[----:B------:R-:W-:Y:S01]  /*3d6e0*/  LOP3.LUT P0, RZ, R17, 0x40, RZ, 0xc0, !PT ;  /* 0x0000004011ff7812 */ /* 0x000fe2000780c0ff */
[----:B------:R-:W-:-:S12]  /*3d6f0*/  BSSY B1, `(.L_x_19087) ;  /* 0x000002d000017945 */ /* 0x000fd80003800000 */
[----:B------:R-:W-:Y:S05]  /*3d700*/  @!P0 BRA `(.L_x_19088) ;  /* 0x0000000000ac8947 */ /* 0x000fea0003800000 */
[----:B-----5:R1:W-:Y:S04]  /*3d710*/  STL [R1+0x70], R0 ;  /* 0x0000700001007387 */ /* 0x0203e80000100800 */
[----:B0-234-:R-:W2:Y:S04]  /*3d720*/  LDL R90, [R1+0x44] ;  /* 0x00004400015a7983 */ /* 0x01dea80000100800 */
[----:B------:R-:W3:Y:S04]  /*3d730*/  LDL R252, [R1+0x48] ;  /* 0x0000480001fc7983 */ /* 0x000ee80000100800 */
[----:B-1----:R-:W4:Y:S04]  /*3d740*/  LDL R0, [R1+0x40] ;  /* 0x0000400001007983 */ /* 0x002f280000100800 */
[----:B------:R-:W3:Y:S04]  /*3d750*/  LDL R91, [R1+0x4c] ;  /* 0x00004c00015b7983 */ /* 0x000ee80000100800 */
[----:B------:R-:W3:Y:S04]  /*3d760*/  LDL R151, [R1+0x30] ;  /* 0x0000300001977983 */ /* 0x000ee80000100800 */
[----:B------:R-:W3:Y:S04]  /*3d770*/  LDL R138, [R1+0x34] ;  /* 0x00003400018a7983 */ /* 0x000ee80000100800 */
[----:B------:R-:W3:Y:S04]  /*3d780*/  LDL R150, [R1+0x3c] ;  /* 0x00003c0001967983 */ /* 0x000ee80000100800 */
[----:B------:R-:W3:Y:S01]  /*3d790*/  LDL R139, [R1+0x38] ;  /* 0x00003800018b7983 */ /* 0x000ee20000100800 */
[----:B------:R-:W-:-:S04]  /*3d7a0*/  FADD.FTZ R89, R40, -R149 ;  /* 0x8000009528597221 */ /* 0x000fc80000010000 */
[----:B------:R-:W-:Y:S01]  /*3d7b0*/  FMUL.FTZ R89, R148, R89 ;  /* 0x0000005994597220 */ /* 0x000fe20000410000 */
[----:B------:R-:W-:-:S04]  /*3d7c0*/  FADD.FTZ R88, R41, -R149 ;  /* 0x8000009529587221 */ /* 0x000fc80000010000 */
[----:B------:R-:W-:Y:S01]  /*3d7d0*/  FMUL.FTZ R88, R148, R88 ;  /* 0x0000005894587220 */ /* 0x000fe20000410000 */
[----:B----4-:R-:W-:Y:S02]  /*3d7e0*/  FFMA.FTZ R89, R0, R89, R68 ;  /* 0x0000005900597223 */ /* 0x010fe40000010044 */
[----:B------:R0:W5:Y:S01]  /*3d7f0*/  LDL.LU R0, [R1+0x70] ;  /* 0x0000700001007983 */ /* 0x0001620000300800 */
[----:B--2---:R-:W-:Y:S01]  /*3d800*/  FFMA.FTZ R88, R90, R88, R69 ;  /* 0x000000585a587223 */ /* 0x004fe20000010045 */
        /* <DEDUP_REMOVED lines=22> */
[----:B------:R-:W1:Y:S01]  /*3d970*/  LDC.64 R138, c[0x0][0x2b8] ;  /* 0x0000ae00ff8a7b82 */ /* 0x000e620000000a00 */
[----:B------:R-:W2:Y:S01]  /*3d980*/  S2R R252, SR_TID.X ;  /* 0x0000000000fc7919 */ /* 0x000ea20000002100 */
[----:B-1----:R-:W-:-:S05]  /*3d990*/  IMAD.WIDE.U32 R138, R9, 0x10, R138 ;  /* 0x00000010098a7825 */ /* 0x002fca00078e008a */
[----:B------:R0:W-:Y:S01]  /*3d9a0*/  STG.E.128 desc[UR4][R138.64], R88 ;  /* 0x000000588a007986 */ /* 0x0001e2000c101d04 */
[----:B--2---:R-:W-:-:S07]  /*3d9b0*/  LOP3.LUT R252, R252, 0x1f, RZ, 0xc0, !PT ;  /* 0x0000001ffcfc7812 */ /* 0x004fce00078ec0ff */
.L_x_19088:
[----:B------:R-:W-:Y:S05]  /*3d9c0*/  BSYNC B1 ;  /* 0x0000000000017941 */ /* 0x000fea0003800000 */
.L_x_19087:
[----:B01234-:R-:W0:Y:S02]  /*3d9d0*/  LDC.64 R88, c[0x0][0x210] ;  /* 0x00008400ff587b82 */ /* 0x01fe240000000a00 */
[----:B0-----:R-:W-:-:S05]  /*3d9e0*/  IMAD R16, R88, 0x4, R16 ;  /* 0x0000000458107824 */ /* 0x001fca00078e0210 */
[----:B------:R-:W-:-:S13]  /*3d9f0*/  ISETP.GE.AND P0, PT, R16, R89, PT ;  /* 0x000000591000720c */ /* 0x000fda0003f06270 */
[----:B------:R-:W-:Y:S05]  /*3da00*/  @!P0 BRA `(.L_x_19089) ;  /* 0xfffffc3800d88947 */ /* 0x000fea000383ffff */
[----:B------:R-:W-:Y:S05]  /*3da10*/  BSYNC B0 ;  /* 0x0000000000007941 */ /* 0x000fea0003800000 */
.L_x_17758:
[----:B------:R-:W-:Y:S05]  /*3da20*/  EXIT ;  /* 0x000000000000794d */ /* 0x000fea0003800000 */
.L_x_19068:
[----:B------:R-:W-:Y:S01]  /*3da30*/  HFMA2.MMA R90, -RZ, RZ, 0, 5.9604644775390625e-08 ;  /* 0x00000001ff5a7435 */ /* 0x000fe200000001ff */
[----:B------:R-:W-:Y:S01]  /*3da40*/  BSSY B1, `(.L_x_19090) ;  /* 0x0000007000017945 */ /* 0x000fe20003800000 */
[----:B------:R-:W-:Y:S02]  /*3da50*/  IMAD.MOV.U32 R139, RZ, RZ, R91 ;  /* 0x000000ffff8b7224 */ /* 0x000fe400078e005b */
[----:B------:R-:W-:Y:S02]  /*3da60*/  IMAD.MOV.U32 R89, RZ, RZ, 0x1f ;  /* 0x0000001fff597424 */ /* 0x000fe400078e00ff */
[----:B------:R-:W-:-:S07]  /*3da70*/  IMAD.MOV.U32 R88, RZ, RZ, -0x1 ;  /* 0xffffffffff587424 */ /* 0x000fce00078e00ff */
[----:B-----5:R-:W-:Y:S05]  /*3da80*/  WARPSYNC.COLLECTIVE R88, `(.L_x_19091) ;  /* 0x0000000058087348 */ /* 0x020fea0003c00000 */
[----:B------:R0:W1:Y:S02]  /*3da90*/  SHFL.BFLY P6, R88, R139, R90, R89 ;  /* 0x0c00005a8b587389 */ /* 0x00006400000c0059 */
[----:B01---5:R-:W-:Y:S01]  /*3daa0*/  ENDCOLLECTIVE ;  /* 0x000000000000791b */ /* 0x023fe20003800000 */
.L_x_19091:
[----:B------:R-:W-:Y:S05]  /*3dab0*/  BSYNC B1 ;  /* 0x0000000000017941 */ /* 0x000fea0003800000 */
.L_x_19090:
        /* <DEDUP_REMOVED lines=10> */
.L_x_19092:
        /* <DEDUP_REMOVED lines=9> */
.L_x_19093:
[----:B------:R-:W-:Y:S02]  /*3dbf0*/  IMAD.MOV.U32 R90, RZ, RZ, 0x8 ;  /* 0x00000008ff5a7424 */ /* 0x000fe400078e00ff */
[----:B------:R-:W-:Y:S01]  /*3dc00*/  FADD.FTZ R91, R91, R88 ;  /* 0x000000585b5b7221 */ /* 0x000fe20000010000 */
[----:B------:R-:W-:-:S03]  /*3dc10*/  MOV R88, 0xffffffff ;  /* 0xffffffff00587802 */ /* 0x000fc60000000f00 */
[----:B------:R-:W-:-:S07]  /*3dc20*/  IMAD.MOV.U32 R139, RZ, RZ, R91 ;  /* 0x000000ffff8b7224 */ /* 0x000fce00078e005b */
[----:B------:R-:W-:Y:S05]  /*3dc30*/  WARPSYNC.COLLECTIVE R88, `(.L_x_19094) ;  /* 0x0000000058087348 */ /* 0x000fea0003c00000 */
[----:B------:R0:W1:Y:S02]  /*3dc40*/  SHFL.BFLY P6, R88, R139, R90, R89 ;  /* 0x0c00005a8b587389 */ /* 0x00006400000c0059 */
[----:B01----:R-:W-:Y:S01]  /*3dc50*/  ENDCOLLECTIVE ;  /* 0x000000000000791b */ /* 0x003fe20003800000 */
.L_x_19094:
[----:B------:R-:W-:Y:S02]  /*3dc60*/  IMAD.MOV.U32 R90, RZ, RZ, 0x10 ;  /* 0x00000010ff5a7424 */ /* 0x000fe400078e00ff */
[----:B------:R-:W-:Y:S01]  /*3dc70*/  FADD.FTZ R91, R91, R88 ;  /* 0x000000585b5b7221 */ /* 0x000fe20000010000 */
[----:B------:R-:W-:-:S03]  /*3dc80*/  MOV R88, 0xffffffff ;  /* 0xffffffff00587802 */ /* 0x000fc60000000f00 */
[----:B------:R-:W-:-:S07]  /*3dc90*/  IMAD.MOV.U32 R139, RZ, RZ, R91 ;  /* 0x000000ffff8b7224 */ /* 0x000fce00078e005b */
[----:B------:R-:W-:Y:S05]  /*3dca0*/  WARPSYNC.COLLECTIVE R88, `(.L_x_19095) ;  /* 0x0000000058087348 */ /* 0x000fea0003c00000 */
[----:B------:R0:W1:Y:S02]  /*3dcb0*/  SHFL.BFLY P6, R88, R139, R90, R89 ;  /* 0x0c00005a8b587389 */ /* 0x00006400000c0059 */
[----:B01----:R-:W-:Y:S01]  /*3dcc0*/  ENDCOLLECTIVE ;  /* 0x000000000000791b */ /* 0x003fe20003800000 */
.L_x_19095:
        /* <DEDUP_REMOVED lines=175> */
.L_x_19096:
[----:B------:R-:W-:Y:S01]  /*3e7c0*/  MOV R90, 0x2 ;  /* 0x00000002005a7802 */ /* 0x000fe20000000f00 */
[----:B------:R-:W-:Y:S01]  /*3e7d0*/  FADD.FTZ R138, R138, R88 ;  /* 0x000000588a8a7221 */ /* 0x000fe20000010000 */
[----:B------:R-:W-:-:S03]  /*3e7e0*/  IMAD.MOV.U32 R88, RZ, RZ, -0x1 ;  /* 0xffffffffff587424 */ /* 0x000fc600078e00ff */
[----:B------:R-:W-:-:S07]  /*3e7f0*/  IMAD.MOV.U32 R139, RZ, RZ, R138 ;  /* 0x000000ffff8b7224 */ /* 0x000fce00078e008a */
[----:B------:R-:W-:Y:S05]  /*3e800*/  WARPSYNC.COLLECTIVE R88, `(.L_x_19097) ;  /* 0x0000000058087348 */ /* 0x000fea0003c00000 */
[----:B------:R0:W1:Y:S02]  /*3e810*/  SHFL.BFLY P6, R88, R139, R90, R89 ;  /* 0x0c00005a8b587389 */ /* 0x00006400000c0059 */
[----:B01----:R-:W-:Y:S01]  /*3e820*/  ENDCOLLECTIVE ;  /* 0x000000000000791b */ /* 0x003fe20003800000 */
.L_x_19097:
[----:B------:R-:W-:Y:S01]  /*3e830*/  HFMA2.MMA R90, -RZ, RZ, 0, 2.384185791015625e-07 ;  /* 0x00000004ff5a7435 */ /* 0x000fe200000001ff */
[----:B------:R-:W-:Y:S01]  /*3e840*/  FADD.FTZ R138, R138, R88 ;  /* 0x000000588a8a7221 */ /* 0x000fe20000010000 */
[----:B------:R-:W-:-:S03]  /*3e850*/  IMAD.MOV.U32 R88, RZ, RZ, -0x1 ;  /* 0xffffffffff587424 */ /* 0x000fc600078e00ff */
[----:B------:R-:W-:-:S07]  /*3e860*/  IMAD.MOV.U32 R139, RZ, RZ, R138 ;  /* 0x000000ffff8b7224 */ /* 0x000fce00078e008a */
[----:B------:R-:W-:Y:S05]  /*3e870*/  WARPSYNC.COLLECTIVE R88, `(.L_x_19098) ;  /* 0x0000000058087348 */ /* 0x000fea0003c00000 */
[----:B------:R0:W1:Y:S02]  /*3e880*/  SHFL.BFLY P6, R88, R139, R90, R89 ;  /* 0x0c00005a8b587389 */ /* 0x00006400000c0059 */
[----:B01----:R-:W-:Y:S01]  /*3e890*/  ENDCOLLECTIVE ;  /* 0x000000000000791b */ /* 0x003fe20003800000 */
.L_x_19098:
[----:B------:R-:W-:Y:S01]  /*3e8a0*/  MOV R90, 0x8 ;  /* 0x00000008005a7802 */ /* 0x000fe20000000f00 */
[----:B------:R-:W-:Y:S01]  /*3e8b0*/  FADD.FTZ R138, R138, R88 ;  /* 0x000000588a8a7221 */ /* 0x000fe20000010000 */
[----:B------:R-:W-:-:S03]  /*3e8c0*/  IMAD.MOV.U32 R88, RZ, RZ, -0x1 ;  /* 0xffffffffff587424 */ /* 0x000fc600078e00ff */
[----:B------:R-:W-:-:S07]  /*3e8d0*/  IMAD.MOV.U32 R139, RZ, RZ, R138 ;  /* 0x000000ffff8b7224 */ /* 0x000fce00078e008a */
[----:B------:R-:W-:Y:S05]  /*3e8e0*/  WARPSYNC.COLLECTIVE R88, `(.L_x_19099) ;  /* 0x0000000058087348 */ /* 0x000fea0003c00000 */
[----:B------:R0:W1:Y:S02]  /*3e8f0*/  SHFL.BFLY P6, R88, R139, R90, R89 ;  /* 0x0c00005a8b587389 */ /* 0x00006400000c0059 */
[----:B01----:R-:W-:Y:S01]  /*3e900*/  ENDCOLLECTIVE ;  /* 0x000000000000791b */ /* 0x003fe20003800000 */
.L_x_19099:
[----:B------:R-:W-:Y:S01]  /*3e910*/  HFMA2.MMA R90, -RZ, RZ, 0, 9.5367431640625e-07 ;  /* 0x00000010ff5a7435 */ /* 0x000fe200000001ff */
[----:B------:R-:W-:Y:S01]  /*3e920*/  FADD.FTZ R138, R138, R88 ;  /* 0x000000588a8a7221 */ /* 0x000fe20000010000 */
[----:B------:R-:W-:-:S03]  /*3e930*/  IMAD.MOV.U32 R88, RZ, RZ, -0x1 ;  /* 0xffffffffff587424 */ /* 0x000fc600078e00ff */
[----:B------:R-:W-:-:S07]  /*3e940*/  IMAD.MOV.U32 R139, RZ, RZ, R138 ;  /* 0x000000ffff8b7224 */ /* 0x000fce00078e008a */
[----:B------:R-:W-:Y:S05]  /*3e950*/  WARPSYNC.COLLECTIVE R88, `(.L_x_19100) ;  /* 0x0000000058087348 */ /* 0x000fea0003c00000 */
[----:B------:R0:W1:Y:S02]  /*3e960*/  SHFL.BFLY P6, R88, R139, R90, R89 ;  /* 0x0c00005a8b587389 */ /* 0x00006400000c0059 */
[----:B01----:R-:W-:Y:S01]  /*3e970*/  ENDCOLLECTIVE ;  /* 0x000000000000791b */ /* 0x003fe20003800000 */
.L_x_19100:
[----:B------:R-:W-:Y:S05]  /*3e980*/  BRA `(.L_x_19101) ;  /* 0xffffffd400987947 */ /* 0x000fea000383ffff */
.L_x_19102:
        /* <DEDUP_REMOVED lines=15> */
.L_x_66056:


//--------------------- .text._ZN10layer_norm31ln_parallel_residual_fwd_kernelINS_13Kernel_traitsIf13__nv_bfloat16S2_S2_fjLj2560ELj1ELj4ELj1ELj16ENS_18Kernel_traits_baseILj2560EfS2_S2_S2_fjLj128EEEEELb1ELb1ELb1EEEvNS_9FwdParamsE --------------------------
	.section	.text._ZN10layer_norm31ln_parallel_residual_fwd_kernelINS_13Kernel_traitsIf13__nv_bfloat16S2_S2_fjLj2560ELj1ELj4ELj1ELj16ENS_18Kernel_traits_baseILj2560EfS2_S2_S2_fjLj128EEEEELb1ELb1ELb1EEEvNS_9FwdParamsE,"ax",@progbits
	.align	128
        .global         _ZN10layer_norm31ln_parallel_residual_fwd_kernelINS_13Kernel_traitsIf13__nv_bfloat16S2_S2_fjLj2560ELj1ELj4ELj1ELj16ENS_18Kernel_traits_baseILj2560EfS2_S2_S2_fjLj128EEEEELb1ELb1ELb1EEEvNS_9FwdParamsE
        .type           _ZN10layer_norm31ln_parallel_residual_fwd_kernelINS_13Kernel_traitsIf13__nv_bfloat16S2_S2_fjLj2560ELj1ELj4ELj1ELj16ENS_18Kernel_traits_baseILj2560EfS2_S2_S2_fjLj128EEEEELb1ELb1ELb1EEEvNS_9FwdParamsE,@function
        .size           _ZN10layer_norm31ln_parallel_residual_fwd_kernelINS_13Kernel_traitsIf13__nv_bfloat16S2_S2_fjLj2560ELj1ELj4ELj1ELj16ENS_18Kernel_traits_baseILj2560EfS2_S2_S2_fjLj128EEEEELb1ELb1ELb1EEEvNS_9FwdParamsE,(.L_x_66057 - _ZN10layer_norm31ln_parallel_residual_fwd_kernelINS_13Kernel_traitsIf13__nv_bfloat16S2_S2_fjLj2560ELj1ELj4ELj1ELj16ENS_18Kernel_traits_baseILj2560EfS2_S2_S2_fjLj128EEEEELb1ELb1ELb1EEEvNS_9FwdParamsE)
        .other          _ZN10layer_norm31ln_parallel_residual_fwd_kernelINS_13Kernel_traitsIf13__nv_bfloat16S2_S2_fjLj2560ELj1ELj4ELj1ELj16ENS_18Kernel_traits_baseILj2560EfS2_S2_S2_fjLj128EEEEELb1ELb1ELb1EEEvNS_9FwdParamsE,@"STO_CUDA_ENTRY STV_DEFAULT"
_ZN10layer_norm31ln_parallel_residual_fwd_kernelINS_13Kernel_traitsIf13__nv_bfloat16S2_S2_fjLj2560ELj1ELj4ELj1ELj16ENS_18Kernel_traits_baseILj2560EfS2_S2_S2_fjLj128EEEEELb1ELb1ELb1EEEvNS_9FwdParamsE:
.text._ZN10layer_norm31ln_parallel_residual_fwd_kernelINS_13Kernel_traitsIf13__nv_bfloat16S2_S2_fjLj2560ELj1ELj4ELj1ELj16ENS_18Kernel_traits_baseILj2560EfS2_S2_S2_fjLj128EEEEELb1ELb1ELb1EEEvNS_9FwdParamsE:
        /* <DEDUP_REMOVED lines=9> */
[----:B------:R-:W0:Y:S01]  /*0090*/  LDC R12, c[0x0][0x2ec] ;  /* 0x0000bb00ff0c7b82 */ /* 0x000e220000000800 */
[----:B------:R-:W2:Y:S01]  /*00a0*/  S2R R14, SR_TID.X ;  /* 0x00000000000e7919 */ /* 0x000ea20000002100 */
[----:B------:R-:W2:Y:S01]  /*00b0*/  S2R R11, SR_CTAID.X ;  /* 0x00000000000b7919 */ /* 0x000ea20000002500 */
[----:B------:R-:W-:Y:S01]  /*00c0*/  ULDC UR8, c[0x0][0x0] ;  /* 0x0000000000087ab9 */ /* 0x000fe20000000800 */
[----:B------:R-:W-:-:S04]  /*00d0*/  ULDC.64 UR10, c[0x0][0x260] ;  /* 0x00009800000a7ab9 */ /* 0x000fc80000000a00 */
[----:B------:R-:W3:Y:S01]  /*00e0*/  @P0 LDC R9, c[0x0][0x2f0] ;  /* 0x0000bc00ff090b82 */ /* 0x000ee20000000800 */
[----:B------:R-:W4:Y:S01]  /*00f0*/  @P0 LDG.E.64 R2, desc[UR4][R2.64] ;  /* 0x0000000402020981 */ /* 0x000f22000c1e1b00 */
[----:B-1----:R-:W-:Y:S02]  /*0100*/  @P0 IMAD.MOV.U32 R6, RZ, RZ, R147 ;  /* 0x000000ffff060224 */ /* 0x002fe400078e0093 */
[----:B0-----:R-:W-:-:S05]  /*0110*/  @P0 IMAD.MOV.U32 R7, RZ, RZ, R12 ;  /* 0x000000ffff070224 */ /* 0x001fca00078e000c */
[----:B------:R-:W3:Y:S01]  /*0120*/  @P0 LDG.E.64 R4, desc[UR4][R6.64] ;  /* 0x0000000406040981 */ /* 0x000ee2000c1e1b00 */
[----:B------:R-:W-:Y:S02]  /*0130*/  CS2R R200, SRZ ;  /* 0x0000000000c87805 */ /* 0x000fe4000001ff00 */
[----:B------:R-:W-:Y:S02]  /*0140*/  CS2R R202, SRZ ;  /* 0x0000000000ca7805 */ /* 0x000fe4000001ff00 */
[----:B------:R-:W-:Y:S02]  /*0150*/  CS2R R196, SRZ ;  /* 0x0000000000c47805 */ /* 0x000fe4000001ff00 */
[----:B------:R-:W-:Y:S02]  /*0160*/  CS2R R198, SRZ ;  /* 0x0000000000c67805 */ /* 0x000fe4000001ff00 */
[----:B------:R-:W-:Y:S02]  /*0170*/  CS2R R204, SRZ ;  /* 0x0000000000cc7805 */ /* 0x000fe4000001ff00 */
[----:B------:R-:W-:-:S02]  /*0180*/  CS2R R206, SRZ ;  /* 0x0000000000ce7805 */ /* 0x000fc4000001ff00 */
[----:B------:R-:W-:Y:S01]  /*0190*/  CS2R R192, SRZ ;  /* 0x0000000000c07805 */ /* 0x000fe2000001ff00 */
[----:B--2---:R-:W-:Y:S01]  /*01a0*/  IMAD R10, R11, UR8, R14 ;  /* 0x000000080b0a7c24 */ /* 0x004fe2000f8e020e */
[----:B------:R-:W-:Y:S01]  /*01b0*/  ULDC.64 UR8, c[0x0][0x2c8] ;  /* 0x0000b20000087ab9 */ /* 0x000fe20000000a00 */
        /* <DEDUP_REMOVED lines=33> */
[----:B------:R-:W-:-:S05]  /*03d0*/  SHF.R.U32.HI R0, RZ, 0x5, R14 ;  /* 0x00000005ff007819 */ /* 0x000fca000001160e */
[----:B------:R-:W-:Y:S01]  /*03e0*/  IMAD R0, R11, 0x4, R0 ;  /* 0x000000040b007824 */ /* 0x000fe200078e0200 */
[----:B----4-:R-:W-:Y:S02]  /*03f0*/  @P0 R2UR UR6, R2 ;  /* 0x00000000020602ca */ /* 0x010fe400000e0000 */
        /* <DEDUP_REMOVED lines=10> */
[----:B------:R-:W-:Y:S01]  /*04a0*/  UIADD3 UR29, UR6, 0x78dde6e4, URZ ;  /* 0x78dde6e4061d7890 */ /* 0x000fe2000fffe03f */
[----:B------:R-:W-:Y:S01]  /*04b0*/  ISETP.NE.U32.AND P0, PT, RZ, UR8, PT ;  /* 0x00000008ff007c0c */ /* 0x000fe2000bf05070 */
[----:B------:R-:W-:Y:S01]  /*04c0*/  UIADD3 UR30, UR7, -0x126145ec, URZ ;  /* 0xed9eba14071e7890 */ /* 0x000fe2000fffe03f */
[--C-:B------:R-:W-:Y:S01]  /*04d0*/  SHF.R.U32.HI R13, RZ, 0x2, R12.reuse ;  /* 0x00000002ff0d7819 */ /* 0x100fe2000001160c */
[----:B------:R-:W-:Y:S01]  /*04e0*/  UIADD3 UR32, UR7, -0x56f99767, URZ ;  /* 0xa906689907207890 */ /* 0x000fe2000fffe03f */
[----:B------:R-:W-:Y:S01]  /*04f0*/  SHF.R.U64 R12, R147, 0x2, R12 ;  /* 0x00000002930c7819 */ /* 0x000fe2000000120c */
[----:B------:R-:W-:-:S02]  /*0500*/  UIADD3 UR31, UR6, 0x1715609d, URZ ;  /* 0x1715609d061f7890 */ /* 0x000fc4000fffe03f */
[----:B------:R-:W-:Y:S01]  /*0510*/  LOP3.LUT R6, R5, UR6, R13, 0x96, !PT ;  /* 0x0000000605067c12 */ /* 0x000fe2000f8e960d */
[----:B------:R-:W-:Y:S01]  /*0520*/  UIADD3 UR33, UR6, -0x4ab325aa, URZ ;  /* 0xb54cda5606217890 */ /* 0x000fe2000fffe03f */
[----:B------:R-:W-:Y:S01]  /*0530*/  ISETP.NE.AND.EX P0, PT, RZ, UR9, PT, P0 ;  /* 0x00000009ff007c0c */ /* 0x000fe2000bf05300 */
[----:B------:R-:W-:Y:S01]  /*0540*/  IMAD.WIDE.U32 R2, R12, -0x2daee0ad, RZ ;  /* 0xd2511f530c027825 */ /* 0x000fe200078e00ff */
[----:B------:R-:W-:Y:S02]  /*0550*/  UIADD3 UR34, UR7, 0x646e171e, URZ ;  /* 0x646e171e07227890 */ /* 0x000fe4000fffe03f */
[----:B------:R-:W-:Y:S01]  /*0560*/  UIADD3 UR36, UR7, 0x1fd5c5a3, URZ ;  /* 0x1fd5c5a307247890 */ /* 0x000fe2000fffe03f */
[----:B------:R-:W-:Y:S01]  /*0570*/  IMAD.WIDE.U32 R6, R6, -0x2daee0ad, RZ ;  /* 0xd2511f5306067825 */ /* 0x000fe200078e00ff */
[----:B------:R-:W-:Y:S01]  /*0580*/  LOP3.LUT R3, R3, UR7, RZ, 0x3c, !PT ;  /* 0x0000000703037c12 */ /* 0x000fe2000f8e3cff */
[----:B------:R-:W-:Y:S02]  /*0590*/  UIADD3 UR35, UR6, 0x5384540f, URZ ;  /* 0x5384540f06237890 */ /* 0x000fe4000fffe03f */
        /* <DEDUP_REMOVED lines=27> */
[----:B------:R-:W-:Y:S02]  /*0750*/  IMAD.SHL.U32 R7, R14, 0x20, RZ ;  /* 0x000000200e077824 */ /* 0x000fe400078e00ff */
[----:B------:R-:W-:-:S03]  /*0760*/  IMAD.WIDE.U32 R2, R3, -0x326172a9, RZ ;  /* 0xcd9e8d5703027825 */ /* 0x000fc600078e00ff */
[----:B------:R-:W-:Y:S01]  /*0770*/  LOP3.LUT R7, R7, 0x3e0, RZ, 0xc0, !PT ;  /* 0x000003e007077812 */ /* 0x000fe200078ec0ff */
[----:B------:R-:W-:Y:S01]  /*0780*/  IMAD.HI.U32 R5, R145, -0x326172a9, RZ ;  /* 0xcd9e8d5791057827 */ /* 0x000fe200078e00ff */
[----:B------:R-:W-:Y:S02]  /*0790*/  LOP3.LUT R52, R3, UR35, R4, 0x96, !PT ;  /* 0x0000002303347c12 */ /* 0x000fe4000f8e9604 */
[----:B------:R-:W-:Y:S01]  /*07a0*/  IADD3 R4, P2, R7, UR8, RZ ;  /* 0x0000000807047c10 */ /* 0x000fe2000ff5e0ff */
[----:B------:R-:W-:Y:S01]  /*07b0*/  ULDC UR8, c[0x0][0x214] ;  /* 0x0000850000087ab9 */ /* 0x000fe20000000800 */
[----:B------:R-:W-:Y:S01]  /*07c0*/  LOP3.LUT R54, R5, UR37, R2, 0x96, !PT ;  /* 0x0000002505367c12 */ /* 0x000fe2000f8e9602 */
[----:B------:R-:W-:Y:S01]  /*07d0*/  IMAD.HI.U32 R3, R52, -0x2daee0ad, RZ ;  /* 0xd2511f5334037827 */ /* 0x000fe200078e00ff */
[----:B------:R-:W-:Y:S02]  /*07e0*/  IADD3.X R5, RZ, UR9, RZ, P2, !PT ;  /* 0x00000009ff057c10 */ /* 0x000fe400097fe4ff */
[----:B------:R-:W-:-:S02]  /*07f0*/  IADD3 R2, P1, R7, UR10, RZ ;  /* 0x0000000a07027c10 */ /* 0x000fc4000ff3e0ff */
[----:B------:R-:W-:Y:S01]  /*0800*/  LOP3.LUT R6, R3, UR38, R6, 0x96, !PT ;  /* 0x0000002603067c12 */ /* 0x000fe2000f8e9606 */
[----:B------:R0:W5:Y:S02]  /*0810*/  @P0 LDG.E.128 R200, desc[UR4][R4.64] ;  /* 0x0000000404c80981 */ /* 0x000164000c1e1d00 */
[----:B------:R-:W-:Y:S01]  /*0820*/  IMAD.X R3, RZ, RZ, UR11, P1 ;  /* 0x0000000bff037e24 */ /* 0x000fe200088e06ff */
[----:B------:R-:W-:Y:S01]  /*0830*/  ISETP.GE.AND P1, PT, R0, UR8, PT ;  /* 0x0000000800007c0c */ /* 0x000fe2000bf26270 */
        /* <DEDUP_REMOVED lines=21> */
[----:B------:R-:W3:Y:S04]  /*0990*/  LDG.E.128 R44, desc[UR4][R2.64+0x10] ;  /* 0x00001004022c7981 */ /* 0x000ee8000c1e1d00 */
[----:B------:R-:W4:Y:S04]  /*09a0*/  LDG.E.128 R40, desc[UR4][R2.64+0x400] ;  /* 0x0004000402287981 */ /* 0x000f28000c1e1d00 */
[----:B------:R-:W4:Y:S04]  /*09b0*/  LDG.E.128 R36, desc[UR4][R2.64+0x410] ;  /* 0x0004100402247981 */ /* 0x000f28000c1e1d00 */
[----:B------:R-:W4:Y:S04]  /*09c0*/  LDG.E.128 R32, desc[UR4][R2.64+0x800] ;  /* 0x0008000402207981 */ /* 0x000f28000c1e1d00 */
[----:B------:R-:W4:Y:S04]  /*09d0*/  LDG.E.128 R28, desc[UR4][R2.64+0x810] ;  /* 0x00081004021c7981 */ /* 0x000f28000c1e1d00 */
[----:B------:R-:W4:Y:S04]  /*09e0*/  LDG.E.128 R24, desc[UR4][R2.64+0xc00] ;  /* 0x000c000402187981 */ /* 0x000f28000c1e1d00 */
[----:B------:R-:W4:Y:S04]  /*09f0*/  LDG.E.128 R20, desc[UR4][R2.64+0xc10] ;  /* 0x000c100402147981 */ /* 0x000f28000c1e1d00 */
[----:B------:R-:W4:Y:S01]  /*0a00*/  LDG.E.128 R16, desc[UR4][R2.64+0x1000] ;  /* 0x0010000402107981 */ /* 0x000f22000c1e1d00 */
[----:B------:R-:W-:Y:S01]  /*0a10*/  UIADD3 UR39, UR6, -0x700cb87f, URZ ;  /* 0x8ff3478106277890 */ /* 0x000fe2000fffe03f */
[----:B------:R-:W-:Y:S01]  /*0a20*/  IMAD R52, R52, -0x2daee0ad, RZ ;  /* 0xd2511f5334347824 */ /* 0x000fe200078e02ff */
[----:B------:R-:W-:Y:S01]  /*0a30*/  UIADD3 UR40, UR7, -0x695add53, URZ ;  /* 0x96a522ad07287890 */ /* 0x000fe2000fffe03f */
[----:B------:R-:W-:Y:S01]  /*0a40*/  IMAD R145, R145, -0x326172a9, RZ ;  /* 0xcd9e8d5791917824 */ /* 0x000fe200078e02ff */
[----:B------:R-:W-:Y:S01]  /*0a50*/  ULDC.64 UR8, c[0x0][0x228] ;  /* 0x00008a0000087ab9 */ /* 0x000fe20000000a00 */
[----:B0-----:R-:W-:Y:S01]  /*0a60*/  IMAD.HI.U32 R4, R6, -0x326172a9, RZ ;  /* 0xcd9e8d5706047827 */ /* 0x001fe200078e00ff */
[----:B------:R-:W5:Y:S03]  /*0a70*/  LDG.E.128 R248, desc[UR4][R2.64+0x1010] ;  /* 0x0010100402f87981 */ /* 0x000f66000c1e1d00 */
[----:B------:R-:W-:Y:S01]  /*0a80*/  IMAD.HI.U32 R5, R54, -0x2daee0ad, RZ ;  /* 0xd2511f5336057827 */ /* 0x000fe200078e00ff */
[----:B------:R-:W-:Y:S01]  /*0a90*/  ISETP.NE.U32.AND P0, PT, RZ, UR8, PT ;  /* 0x00000008ff007c0c */ /* 0x000fe2000bf05070 */
[----:B------:R-:W-:Y:S01]  /*0aa0*/  BSSY B0, `(.L_x_19103) ;  /* 0x0003cb0000007945 */ /* 0x000fe20003800000 */
[----:B------:R-:W5:Y:S01]  /*0ab0*/  LDG.E.128 R244, desc[UR4][R2.64+0x1400] ;  /* 0x0014000402f47981 */ /* 0x000f62000c1e1d00 */
[----:B------:R-:W-:Y:S01]  /*0ac0*/  LOP3.LUT R145, R4, UR39, R145, 0x96, !PT ;  /* 0x0000002704917c12 */ /* 0x000fe2000f8e9691 */
[----:B------:R-:W-:Y:S01]  /*0ad0*/  IMAD.MOV.U32 R4, RZ, RZ, R13 ;  /* 0x000000ffff047224 */ /* 0x000fe200078e000d */
[----:B------:R-:W-:Y:S01]  /*0ae0*/  LOP3.LUT R52, R5, UR40, R52, 0x96, !PT ;  /* 0x0000002805347c12 */ /* 0x000fe2000f8e9634 */
[----:B------:R-:W5:Y:S01]  /*0af0*/  LDG.E.128 R240, desc[UR4][R2.64+0x1410] ;  /* 0x0014100402f07981 */ /* 0x000f62000c1e1d00 */
[----:B------:R-:W-:Y:S01]  /*0b00*/  LOP3.LUT R147, R147, 0x3, RZ, 0xc0, !PT ;  /* 0x0000000393937812 */ /* 0x000fe200078ec0ff */
[----:B------:R-:W-:Y:S01]  /*0b10*/  ULDC.U8 UR8, c[0x0][0x2a0] ;  /* 0x0000a80000087ab9 */ /* 0x000fe20000000000 */
[----:B------:R-:W-:Y:S01]  /*0b20*/  IMAD R146, R6, -0x326172a9, RZ ;  /* 0xcd9e8d5706927824 */ /* 0x000fe200078e02ff */
[----:B------:R-:W5:Y:S01]  /*0b30*/  LDG.E.128 R236, desc[UR4][R2.64+0x1800] ;  /* 0x0018000402ec7981 */ /* 0x000f62000c1e1d00 */
[----:B------:R-:W-:Y:S01]  /*0b40*/  IMAD R54, R54, -0x2daee0ad, RZ ;  /* 0xd2511f5336367824 */ /* 0x000fe200078e02ff */
[----:B------:R-:W-:Y:S01]  /*0b50*/  LOP3.LUT R252, R14, 0x1f, RZ, 0xc0, !PT ;  /* 0x0000001f0efc7812 */ /* 0x000fe200078ec0ff */
[----:B------:R-:W-:Y:S01]  /*0b60*/  IMAD.MOV.U32 R5, RZ, RZ, RZ ;  /* 0x000000ffff057224 */ /* 0x000fe200078e00ff */
[----:B------:R-:W5:Y:S01]  /*0b70*/  LDG.E.128 R232, desc[UR4][R2.64+0x1810] ;  /* 0x0018100402e87981 */ /* 0x000f62000c1e1d00 */
[----:B------:R-:W-:-:S03]  /*0b80*/  ISETP.NE.AND.EX P0, PT, RZ, UR9, PT, P0 ;  /* 0x00000009ff007c0c */ /* 0x000fc6000bf05300 */
[----:B------:R-:W5:Y:S01]  /*0b90*/  LDG.E.128 R228, desc[UR4][R2.64+0x1c00] ;  /* 0x001c000402e47981 */ /* 0x000f62000c1e1d00 */
[----:B------:R-:W-:Y:S01]  /*0ba0*/  UISETP.NE.AND UP0, UPT, UR8, URZ, UPT ;  /* 0x0000003f0800728c */ /* 0x000fe2000bf05270 */
[----:B------:R-:W-:Y:S02]  /*0bb0*/  ULDC UR21, c[0x0][0x218] ;  /* 0x0000860000157ab9 */ /* 0x000fe40000000800 */
        /* <DEDUP_REMOVED lines=8> */
[----:B------:R-:W5:Y:S01]  /*0c40*/  LDG.E.128 R216, desc[UR4][R2.64+0x2010] ;  /* 0x0020100402d87981 */ /* 0x000f62000c1e1d00 */
[----:B------:R-:W-:-:S03]  /*0c50*/  ULDC.64 UR18, c[0x0][0x2b8] ;  /* 0x0000ae0000127ab9 */ /* 0x000fc60000000a00 */
[----:B------:R-:W5:Y:S04]  /*0c60*/  LDG.E.128 R212, desc[UR4][R2.64+0x2400] ;  /* 0x0024000402d47981 */ /* 0x000f68000c1e1d00 */
[----:B------:R0:W5:Y:S02]  /*0c70*/  LDG.E.128 R208, desc[UR4][R2.64+0x2410] ;  /* 0x0024100402d07981 */ /* 0x000164000c1e1d00 */
[----:B0-----:R-:W-:Y:S01]  /*0c80*/  IMAD.MOV.U32 R2, RZ, RZ, R10 ;  /* 0x000000ffff027224 */ /* 0x001fe200078e000a */
[----:B------:R-:W-:Y:S01]  /*0c90*/  MOV R3, R12 ;  /* 0x0000000c00037202 */ /* 0x000fe20000000f00 */
[----:B--2---:R0:W-:Y:S04]  /*0ca0*/  STL.64 [R1+0x80], R48 ;  /* 0x0000803001007387 */ /* 0x0041e80000100a00 */
        /* <DEDUP_REMOVED lines=15> */
[----:B------:R0:W-:Y:S04]  /*0da0*/  STL.64 [R1], R16 ;  /* 0x0000001001007387 */ /* 0x0001e80000100a00 */
[----:B------:R0:W-:Y:S02]  /*0db0*/  STL.64 [R1+0x8], R18 ;  /* 0x0000081201007387 */ /* 0x0001e40000100a00 */
.L_x_20395:
[----:B01----:R-:W0:Y:S01]  /*0dc0*/  @P0 LDC.64 R18, c[0x0][0x228] ;  /* 0x00008a00ff120b82 */ /* 0x003e220000000a00 */
        /* <DEDUP_REMOVED lines=17> */
[----:B------:R-:W-:-:S11]  /*0ee0*/  IADD3 R23, R147, 0x1, RZ ;  /* 0x0000000193177810 */ /* 0x000fd60007ffe0ff */
[----:B0-----:R-:W-:Y:S05]  /*0ef0*/  @!P2 BRA `(.L_x_19105) ;  /* 0x000000000020a947 */ /* 0x001fea0003800000 */
        /* <DEDUP_REMOVED lines=8> */
.L_x_19105:
[----:B------:R-:W-:-:S07]  /*0f80*/  IMAD.MOV.U32 R14, RZ, RZ, R146 ;  /* 0x000000ffff0e7224 */ /* 0x000fce00078e0092 */
.L_x_19106:
[----:B------:R-:W-:Y:S05]  /*0f90*/  BSYNC B1 ;  /* 0x0000000000017941 */ /* 0x000fea0003800000 */
.L_x_19104:
        /* <DEDUP_REMOVED lines=16> */
.L_x_19110:
[----:B------:R-:W-:Y:S05]  /*10a0*/  BSYNC B2 ;  /* 0x0000000000027941 */ /* 0x000fea0003800000 */
.L_x_19109:
        /* <DEDUP_REMOVED lines=42> */
.L_x_19108:
[----:B------:R-:W-:Y:S05]  /*1350*/  BSYNC B1 ;  /* 0x0000000000017941 */ /* 0x000fea0003800000 */
.L_x_19107:
[----:B------:R-:W0:Y:S01]  /*1360*/  LDC R99, c[0x0][0x298] ;  /* 0x0000a600ff637b82 */ /* 0x000e220000000800 */
[----:B------:R-:W-:Y:S01]  /*1370*/  ISETP.NE.U32.AND P2, PT, RZ, UR8, PT ;  /* 0x00000008ff007c0c */ /* 0x000fe2000bf45070 */
[----:B------:R-:W-:Y:S01]  /*1380*/  IMAD.MOV.U32 R100, RZ, RZ, 0x2f800000 ;  /* 0x2f800000ff647424 */ /* 0x000fe200078e00ff */
[----:B------:R-:W-:Y:S01]  /*1390*/  I2FP.F32.U32 R15, R14 ;  /* 0x0000000e000f7245 */ /* 0x000fe20000201000 */
[C---:B-----5:R-:W-:Y:S01]  /*13a0*/  IMAD.U32 R14, R16.reuse, 0x10000, RZ ;  /* 0x00010000100e7824 */ /* 0x060fe200078e00ff */
[----:B------:R-:W-:Y:S02]  /*13b0*/  ISETP.NE.AND.EX P2, PT, RZ, UR9, PT, P2 ;  /* 0x00000009ff007c0c */ /* 0x000fe4000bf45320 */
[----:B------:R-:W-:Y:S01]  /*13c0*/  PRMT R16, R16, 0x7632, R16 ;  /* 0x0000763210107816 */ /* 0x000fe20000000010 */
        /* <DEDUP_REMOVED lines=13> */
.L_x_19111:
        /* <DEDUP_REMOVED lines=12> */
.L_x_19114:
[----:B------:R-:W-:-:S07]  /*1560*/  IMAD.MOV.U32 R6, RZ, RZ, R146 ;  /* 0x000000ffff067224 */ /* 0x000fce00078e0092 */
.L_x_19115:
[----:B------:R-:W-:Y:S05]  /*1570*/  BSYNC B1 ;  /* 0x0000000000017941 */ /* 0x000fea0003800000 */
.L_x_19113:
        /* <DEDUP_REMOVED lines=16> */
.L_x_19119:
[----:B------:R-:W-:Y:S05]  /*1680*/  BSYNC B2 ;  /* 0x0000000000027941 */ /* 0x000fea0003800000 */
.L_x_19118:
        /* <DEDUP_REMOVED lines=41> */
[----:B------:R-:W-:-:S07]  /*1920*/  LOP3.LUT R52, R55, UR40, R52, 0x96, !PT ;  /* 0x0000002837347c12 */ /* 0x000fce000f8e9634 */
.L_x_19117:
[----:B------:R-:W-:Y:S05]  /*1930*/  BSYNC B1 ;  /* 0x0000000000017941 */ /* 0x000fea0003800000 */
.L_x_19116:
        /* <DEDUP_REMOVED lines=10> */
.L_x_19112:
        /* <DEDUP_REMOVED lines=12> */
.L_x_19121:
[----:B------:R-:W-:-:S07]  /*1aa0*/  IMAD.MOV.U32 R14, RZ, RZ, R146 ;  /* 0x000000ffff0e7224 */ /* 0x000fce00078e0092 */
.L_x_19122:
[----:B------:R-:W-:Y:S05]  /*1ab0*/  BSYNC B1 ;  /* 0x0000000000017941 */ /* 0x000fea0003800000 */
.L_x_19120:
        /* <DEDUP_REMOVED lines=16> */
.L_x_19126:
[----:B------:R-:W-:Y:S05]  /*1bc0*/  BSYNC B2 ;  /* 0x0000000000027941 */ /* 0x000fea0003800000 */
.L_x_19125:
        /* <DEDUP_REMOVED lines=41> */
[----:B------:R-:W-:-:S07]  /*1e60*/  LOP3.LUT R52, R55, UR40, R52, 0x96, !PT ;  /* 0x0000002837347c12 */ /* 0x000fce000f8e9634 */
.L_x_19124:
[----:B------:R-:W-:Y:S05]  /*1e70*/  BSYNC B1 ;  /* 0x0000000000017941 */ /* 0x000fea0003800000 */
.L_x_19123:
        /* <DEDUP_REMOVED lines=15> */
.L_x_19127:
        /* <DEDUP_REMOVED lines=12> */
.L_x_19130:
[----:B------:R-:W-:-:S07]  /*2030*/  MOV R7, R146 ;  /* 0x0000009200077202 */ /* 0x000fce0000000f00 */
.L_x_19131:
[----:B------:R-:W-:Y:S05]  /*2040*/  BSYNC B1 ;  /* 0x0000000000017941 */ /* 0x000fea0003800000 */
.L_x_19129:
        /* <DEDUP_REMOVED lines=16> */
.L_x_19135:
[----:B------:R-:W-:Y:S05]  /*2150*/  BSYNC B2 ;  /* 0x0000000000027941 */ /* 0x000fea0003800000 */
.L_x_19134:
        /* <DEDUP_REMOVED lines=41> */
[----:B------:R-:W-:-:S07]  /*23f0*/  LOP3.LUT R52, R55, UR40, R52, 0x96, !PT ;  /* 0x0000002837347c12 */ /* 0x000fce000f8e9634 */
.L_x_19133:
[----:B------:R-:W-:Y:S05]  /*2400*/  BSYNC B1 ;  /* 0x0000000000017941 */ /* 0x000fea0003800000 */
.L_x_19132:
        /* <DEDUP_REMOVED lines=8> */
[----:B------:R-:W-:Y:S01]  /*2490*/  @P1 IMAD.U32 R16, R7, 0x10000, RZ ;  /* 0x0001000007101824 */ /* 0x000fe200078e00ff */
[----:B------:R-:W-:-:S03]  /*24a0*/  SEL R7, RZ, 0x1, P3 ;  /* 0x00000001ff077807 */ /* 0x000fc60001800000 */
[----:B------:R-:W-:-:S04]  /*24b0*/  FADD.FTZ R47, R47, R14 ;  /* 0x0000000e2f2f7221 */ /* 0x000fc80000010000 */
[----:B------:R-:W-:-:S07]  /*24c0*/  @P1 FADD.FTZ R47, R47, R16 ;  /* 0x000000102f2f1221 */ /* 0x000fce0000010000 */
.L_x_19128:
        /* <DEDUP_REMOVED lines=12> */
.L_x_19137:
[----:B------:R-:W-:-:S07]  /*2590*/  MOV R14, R146 ;  /* 0x00000092000e7202 */ /* 0x000fce0000000f00 */
.L_x_19138:
[----:B------:R-:W-:Y:S05]  /*25a0*/  BSYNC B1 ;  /* 0x0000000000017941 */ /* 0x000fea0003800000 */
.L_x_19136:
        /* <DEDUP_REMOVED lines=16> */
.L_x_19142:
[----:B------:R-:W-:Y:S05]  /*26b0*/  BSYNC B2 ;  /* 0x0000000000027941 */ /* 0x000fea0003800000 */
.L_x_19141:
        /* <DEDUP_REMOVED lines=42> */
.L_x_19140:
[----:B------:R-:W-:Y:S05]  /*2960*/  BSYNC B1 ;  /* 0x0000000000017941 */ /* 0x000fea0003800000 */
.L_x_19139:
        /* <DEDUP_REMOVED lines=15> */
.L_x_19143:
        /* <DEDUP_REMOVED lines=12> */
.L_x_19146:
[----:B------:R-:W-:-:S07]  /*2b20*/  IMAD.MOV.U32 R8, RZ, RZ, R146 ;  /* 0x000000ffff087224 */ /* 0x000fce00078e0092 */
.L_x_19147:
[----:B------:R-:W-:Y:S05]  /*2b30*/  BSYNC B1 ;  /* 0x0000000000017941 */ /* 0x000fea0003800000 */
.L_x_19145:
        /* <DEDUP_REMOVED lines=16> */
.L_x_19151:
[----:B------:R-:W-:Y:S05]  /*2c40*/  BSYNC B2 ;  /* 0x0000000000027941 */ /* 0x000fea0003800000 */
.L_x_19150:
        /* <DEDUP_REMOVED lines=42> */
.L_x_19149:
[----:B------:R-:W-:Y:S05]  /*2ef0*/  BSYNC B1 ;  /* 0x0000000000017941 */ /* 0x000fea0003800000 */
.L_x_19148:
        /* <DEDUP_REMOVED lines=10> */
.L_x_19144:
        /* <DEDUP_REMOVED lines=12> */
.L_x_19153:
[----:B------:R-:W-:-:S07]  /*3060*/  IMAD.MOV.U32 R14, RZ, RZ, R146 ;  /* 0x000000ffff0e7224 */ /* 0x000fce00078e0092 */
.L_x_19154:
[----:B------:R-:W-:Y:S05]  /*3070*/  BSYNC B1 ;  /* 0x0000000000017941 */ /* 0x000fea0003800000 */
.L_x_19152:
        /* <DEDUP_REMOVED lines=16> */
.L_x_19158:
[----:B------:R-:W-:Y:S05]  /*3180*/  BSYNC B2 ;  /* 0x0000000000027941 */ /* 0x000fea0003800000 */
.L_x_19157:
        /* <DEDUP_REMOVED lines=42> */
.L_x_19156:
[----:B------:R-:W-:Y:S05]  /*3430*/  BSYNC B1 ;  /* 0x0000000000017941 */ /* 0x000fea0003800000 */
.L_x_19155:
        /* <DEDUP_REMOVED lines=15> */
.L_x_19159:
        /* <DEDUP_REMOVED lines=12> */
.L_x_19162:
[----:B------:R-:W-:-:S07]  /*35f0*/  IMAD.MOV.U32 R9, RZ, RZ, R146 ;  /* 0x000000ffff097224 */ /* 0x000fce00078e0092 */
.L_x_19163:
[----:B------:R-:W-:Y:S05]  /*3600*/  BSYNC B1 ;  /* 0x0000000000017941 */ /* 0x000fea0003800000 */
.L_x_19161:
        /* <DEDUP_REMOVED lines=16> */
.L_x_19167:
[----:B------:R-:W-:Y:S05]  /*3710*/  BSYNC B2 ;  /* 0x0000000000027941 */ /* 0x000fea0003800000 */
.L_x_19166:
        /* <DEDUP_REMOVED lines=42> */
.L_x_19165:
[----:B------:R-:W-:Y:S05]  /*39c0*/  BSYNC B1 ;  /* 0x0000000000017941 */ /* 0x000fea0003800000 */
.L_x_19164:
[----:B------:R-:W-:Y:S02]  /*39d0*/  I2FP.F32.U32 R9, R9 ;  /* 0x0000000900097245 */ /* 0x000fe40000201000 */
[----:B------:R-:W-:Y:S02]  /*39e0*/  PRMT R14, R57, 0x7632, R14 ;  /* 0x00007632390e7816 */ /* 0x000fe4000000000e */
[----:B------:R-:W-:Y:S01]  /*39f0*/  @P1 PRMT R16, R61, 0x7632, R16 ;  /* 0x000076323d101816 */ /* 0x000fe20000000010 */
[----:B------:R-:W-:Y:S02]  /*3a00*/  FFMA.FTZ R9, R9, R100, 1.1641532182693481445e-10 ;  /* 0x2f00000009097423 */ /* 0x000fe40000010064 */
[----:B------:R-:W-:Y:S02]  /*3a10*/  IMAD.U32 R14, R14, 0x10000, RZ ;  /* 0x000100000e0e7824 */ /* 0x000fe400078e00ff */
[----:B------:R-:W-:Y:S01]  /*3a20*/  @P1 IMAD.U32 R16, R16, 0x10000, RZ ;  /* 0x0001000010101824 */ /* 0x000fe200078e00ff */
[----:B------:R-:W-:Y:S01]  /*3a30*/  FSETP.GTU.FTZ.AND P3, PT, R9, R98, PT ;  /* 0x000000620900720b */ /* 0x000fe20003f7c000 */
[----:B------:R-:W-:-:S03]  /*3a40*/  FMUL.FTZ R14, R14, R99 ;  /* 0x000000630e0e7220 */ /* 0x000fc60000410000 */
[----:B------:R-:W-:Y:S02]  /*3a50*/  SEL R9, RZ, 0x1, P3 ;  /* 0x00000001ff097807 */ /* 0x000fe40001800000 */
[----:B------:R-:W-:-:S05]  /*3a60*/  FSEL R14, R14, RZ, !P3 ;  /* 0x000000ff0e0e7208 */ /* 0x000fca0005800000 */
[----:B------:R-:W-:-:S04]  /*3a70*/  FADD.FTZ R49, R49, R14 ;  /* 0x0000000e31317221 */ /* 0x000fc80000010000 */
[----:B------:R-:W-:-:S07]  /*3a80*/  @P1 FADD.FTZ R49, R49, R16 ;  /* 0x0000001031311221 */ /* 0x000fce0000010000 */
.L_x_19160:
        /* <DEDUP_REMOVED lines=12> */
.L_x_19169:
[----:B------:R-:W-:-:S07]  /*3b50*/  IMAD.MOV.U32 R14, RZ, RZ, R146 ;  /* 0x000000ffff0e7224 */ /* 0x000fce00078e0092 */
.L_x_19170:
[----:B------:R-:W-:Y:S05]  /*3b60*/  BSYNC B1 ;  /* 0x0000000000017941 */ /* 0x000fea0003800000 */
.L_x_19168:
        /* <DEDUP_REMOVED lines=16> */
.L_x_19174:
[----:B------:R-:W-:Y:S05]  /*3c70*/  BSYNC B2 ;  /* 0x0000000000027941 */ /* 0x000fea0003800000 */
.L_x_19173:
        /* <DEDUP_REMOVED lines=42> */
.L_x_19172:
[----:B------:R-:W-:Y:S05]  /*3f20*/  BSYNC B1 ;  /* 0x0000000000017941 */ /* 0x000fea0003800000 */
.L_x_19171:
        /* <DEDUP_REMOVED lines=15> */
.L_x_19175:
        /* <DEDUP_REMOVED lines=12> */
.L_x_19178:
[----:B------:R-:W-:-:S07]  /*40e0*/  MOV R10, R146 ;  /* 0x00000092000a7202 */ /* 0x000fce0000000f00 */
.L_x_19179:
[----:B------:R-:W-:Y:S05]  /*40f0*/  BSYNC B1 ;  /* 0x0000000000017941 */ /* 0x000fea0003800000 */
.L_x_19177:
        /* <DEDUP_REMOVED lines=16> */
.L_x_19183:
[----:B------:R-:W-:Y:S05]  /*4200*/  BSYNC B2 ;  /* 0x0000000000027941 */ /* 0x000fea0003800000 */
.L_x_19182:
        /* <DEDUP_REMOVED lines=41> */
[----:B------:R-:W-:-:S07]  /*44a0*/  IMAD.MOV.U32 R14, RZ, RZ, RZ ;  /* 0x000000ffff0e7224 */ /* 0x000fce00078e00ff */
.L_x_19181:
[----:B------:R-:W-:Y:S05]  /*44b0*/  BSYNC B1 ;  /* 0x0000000000017941 */ /* 0x000fea0003800000 */
.L_x_19180:
        /* <DEDUP_REMOVED lines=10> */
.L_x_19176:
        /* <DEDUP_REMOVED lines=12> */
.L_x_19185:
[----:B------:R-:W-:-:S07]  /*4620*/  MOV R16, R146 ;  /* 0x0000009200107202 */ /* 0x000fce0000000f00 */
.L_x_19186:
[----:B------:R-:W-:Y:S05]  /*4630*/  BSYNC B1 ;  /* 0x0000000000017941 */ /* 0x000fea0003800000 */
.L_x_19184:
        /* <DEDUP_REMOVED lines=16> */
.L_x_19190:
[----:B------:R-:W-:Y:S05]  /*4740*/  BSYNC B2 ;  /* 0x0000000000027941 */ /* 0x000fea0003800000 */
.L_x_19189:
        /* <DEDUP_REMOVED lines=42> */
.L_x_19188:
[----:B------:R-:W-:Y:S05]  /*49f0*/  BSYNC B1 ;  /* 0x0000000000017941 */ /* 0x000fea0003800000 */
.L_x_19187:
        /* <DEDUP_REMOVED lines=14> */
.L_x_19191:
        /* <DEDUP_REMOVED lines=12> */
.L_x_19194:
[----:B------:R-:W-:-:S07]  /*4ba0*/  IMAD.MOV.U32 R11, RZ, RZ, R146 ;  /* 0x000000ffff0b7224 */ /* 0x000fce00078e0092 */
.L_x_19195:
[----:B------:R-:W-:Y:S05]  /*4bb0*/  BSYNC B1 ;  /* 0x0000000000017941 */ /* 0x000fea0003800000 */
.L_x_19193:
        /* <DEDUP_REMOVED lines=16> */
.L_x_19199:
[----:B------:R-:W-:Y:S05]  /*4cc0*/  BSYNC B2 ;  /* 0x0000000000027941 */ /* 0x000fea0003800000 */
.L_x_19198:
        /* <DEDUP_REMOVED lines=43> */
.L_x_19197:
[----:B------:R-:W-:Y:S05]  /*4f80*/  BSYNC B1 ;  /* 0x0000000000017941 */ /* 0x000fea0003800000 */
.L_x_19196:
        /* <DEDUP_REMOVED lines=12> */
.L_x_19192:
        /* <DEDUP_REMOVED lines=12> */
.L_x_19201:
[----:B------:R-:W-:-:S07]  /*5110*/  MOV R16, R146 ;  /* 0x0000009200107202 */ /* 0x000fce0000000f00 */
.L_x_19202:
[----:B------:R-:W-:Y:S05]  /*5120*/  BSYNC B1 ;  /* 0x0000000000017941 */ /* 0x000fea0003800000 */
.L_x_19200:
        /* <DEDUP_REMOVED lines=16> */
.L_x_19206:
[----:B------:R-:W-:Y:S05]  /*5230*/  BSYNC B2 ;  /* 0x0000000000027941 */ /* 0x000fea0003800000 */
.L_x_19205:
        /* <DEDUP_REMOVED lines=43> */
.L_x_19204:
[----:B------:R-:W-:Y:S05]  /*54f0*/  BSYNC B1 ;  /* 0x0000000000017941 */ /* 0x000fea0003800000 */
.L_x_19203:
        /* <DEDUP_REMOVED lines=14> */
.L_x_19207:
        /* <DEDUP_REMOVED lines=12> */
.L_x_19210:
[----:B------:R-:W-:-:S07]  /*56a0*/  MOV R12, R146 ;  /* 0x00000092000c7202 */ /* 0x000fce0000000f00 */
.L_x_19211:
[----:B------:R-:W-:Y:S05]  /*56b0*/  BSYNC B1 ;  /* 0x0000000000017941 */ /* 0x000fea0003800000 */
.L_x_19209:
        /* <DEDUP_REMOVED lines=16> */
.L_x_19215:
[----:B------:R-:W-:Y:S05]  /*57c0*/  BSYNC B2 ;  /* 0x0000000000027941 */ /* 0x000fea0003800000 */
.L_x_19214:
        /* <DEDUP_REMOVED lines=43> */
.L_x_19213:
[----:B------:R-:W-:Y:S05]  /*5a80*/  BSYNC B1 ;  /* 0x0000000000017941 */ /* 0x000fea0003800000 */
.L_x_19212:
        /* <DEDUP_REMOVED lines=10> */
.L_x_19208:
        /* <DEDUP_REMOVED lines=12> */
.L_x_19217:
[----:B------:R-:W-:-:S07]  /*5bf0*/  IMAD.MOV.U32 R18, RZ, RZ, R146 ;  /* 0x000000ffff127224 */ /* 0x000fce00078e0092 */
.L_x_19218:
[----:B------:R-:W-:Y:S05]  /*5c00*/  BSYNC B1 ;  /* 0x0000000000017941 */ /* 0x000fea0003800000 */
.L_x_19216:
        /* <DEDUP_REMOVED lines=16> */
.L_x_19222:
[----:B------:R-:W-:Y:S05]  /*5d10*/  BSYNC B2 ;  /* 0x0000000000027941 */ /* 0x000fea0003800000 */
.L_x_19221:
        /* <DEDUP_REMOVED lines=41> */
[----:B------:R-:W-:Y:S02]  /*5fb0*/  LOP3.LUT R52, R17, UR40, R14, 0x96, !PT ;  /* 0x0000002811347c12 */ /* 0x000fe4000f8e960e */
[----:B------:R-:W-:-:S07]  /*5fc0*/  MOV R54, R16 ;  /* 0x0000001000367202 */ /* 0x000fce0000000f00 */
.L_x_19220:
[----:B------:R-:W-:Y:S05]  /*5fd0*/  BSYNC B1 ;  /* 0x0000000000017941 */ /* 0x000fea0003800000 */
.L_x_19219:
        /* <DEDUP_REMOVED lines=14> */
.L_x_19223:
        /* <DEDUP_REMOVED lines=12> */
.L_x_19226:
[----:B------:R-:W-:-:S07]  /*6180*/  IMAD.MOV.U32 R13, RZ, RZ, R146 ;  /* 0x000000ffff0d7224 */ /* 0x000fce00078e0092 */
.L_x_19227:
[----:B------:R-:W-:Y:S05]  /*6190*/  BSYNC B1 ;  /* 0x0000000000017941 */ /* 0x000fea0003800000 */
.L_x_19225:
        /* <DEDUP_REMOVED lines=18> */
.L_x_19231:
[----:B------:R-:W-:Y:S05]  /*62c0*/  BSYNC B2 ;  /* 0x0000000000027941 */ /* 0x000fea0003800000 */
.L_x_19230:
        /* <DEDUP_REMOVED lines=42> */
[----:B------:R-:W-:-:S07]  /*6570*/  MOV R54, R14 ;  /* 0x0000000e00367202 */ /* 0x000fce0000000f00 */
.L_x_19229:
[----:B------:R-:W-:Y:S05]  /*6580*/  BSYNC B1 ;  /* 0x0000000000017941 */ /* 0x000fea0003800000 */
.L_x_19228:
[----:B------:R-:W-:Y:S02]  /*6590*/  I2FP.F32.U32 R13, R13 ;  /* 0x0000000d000d7245 */ /* 0x000fe40000201000 */
[----:B------:R-:W-:Y:S02]  /*65a0*/  PRMT R14, R59, 0x7632, R14 ;  /* 0x000076323b0e7816 */ /* 0x000fe4000000000e */
[----:B------:R-:W-:Y:S01]  /*65b0*/  @P1 PRMT R15, R63, 0x7632, R15 ;  /* 0x000076323f0f1816 */ /* 0x000fe2000000000f */
[----:B------:R-:W-:Y:S02]  /*65c0*/  FFMA.FTZ R13, R13, R100, 1.1641532182693481445e-10 ;  /* 0x2f0000000d0d7423 */ /* 0x000fe40000010064 */
[----:B------:R-:W-:Y:S01]  /*65d0*/  IMAD.U32 R14, R14, 0x10000, RZ ;  /* 0x000100000e0e7824 */ /* 0x000fe200078e00ff */
[----:B------:R-:W-:Y:S02]  /*65e0*/  @P1 SHF.L.U32 R16, R15, 0x10, RZ ;  /* 0x000000100f101819 */ /* 0x000fe400000006ff */
[----:B------:R-:W-:Y:S01]  /*65f0*/  FSETP.GTU.FTZ.AND P6, PT, R13, R98, PT ;  /* 0x000000620d00720b */ /* 0x000fe20003fdc000 */
[----:B------:R-:W-:-:S03]  /*6600*/  FMUL.FTZ R14, R14, R99 ;  /* 0x000000630e0e7220 */ /* 0x000fc60000410000 */
[----:B------:R-:W-:Y:S02]  /*6610*/  SEL R13, RZ, 0x1, P6 ;  /* 0x00000001ff0d7807 */ /* 0x000fe40003000000 */
[----:B------:R-:W-:-:S05]  /*6620*/  FSEL R14, R14, RZ, !P6 ;  /* 0x000000ff0e0e7208 */ /* 0x000fca0007000000 */
[----:B------:R-:W-:-:S04]  /*6630*/  FADD.FTZ R95, R95, R14 ;  /* 0x0000000e5f5f7221 */ /* 0x000fc80000010000 */
[----:B------:R-:W-:-:S07]  /*6640*/  @P1 FADD.FTZ R95, R95, R16 ;  /* 0x000000105f5f1221 */ /* 0x000fce0000010000 */
.L_x_19224:
[----:B------:R-:W-:Y:S01]  /*6650*/  P2R R16, PR, RZ, 0x4 ;  /* 0x00000004ff107803 */ /* 0x000fe20000000000 */
[----:B------:R-:W-:Y:S01]  /*6660*/  IMAD.SHL.U32 R34, R40, 0x8, RZ ;  /* 0x0000000828227824 */ /* 0x000fe200078e00ff */
        /* <DEDUP_REMOVED lines=9> */
[----:B------:R-:W-:Y:S02]  /*6700*/  ISETP.NE.AND P2, PT, R16, RZ, PT ;  /* 0x000000ff1000720c */ /* 0x000fe40003f45270 */
[----:B------:R-:W-:Y:S02]  /*6710*/  LOP3.LUT R18, R18, R14, R15, 0xfe, !PT ;  /* 0x0000000e12127212 */ /* 0x000fe400078efe0f */
[----:B------:R-:W-:-:S02]  /*6720*/  SEL R16, RZ, 0x1, P3 ;  /* 0x00000001ff107807 */ /* 0x000fc40001800000 */
[----:B------:R-:W-:Y:S02]  /*6730*/  SEL R14, RZ, 0x1, P4 ;  /* 0x00000001ff0e7807 */ /* 0x000fe40002000000 */
[----:B------:R-:W-:Y:S01]  /*6740*/  SEL R20, RZ, 0x1, P5 ;  /* 0x00000001ff147807 */ /* 0x000fe20002800000 */
[----:B------:R-:W-:Y:S01]  /*6750*/  IMAD.WIDE.U32 R16, R16, 0x1000000, RZ ;  /* 0x0100000010107825 */ /* 0x000fe200078e00ff */
[----:B------:R-:W-:Y:S02]  /*6760*/  LEA R28, P3, R40, UR12, 0x4 ;  /* 0x0000000c281c7c11 */ /* 0x000fe4000f8620ff */
[----:B------:R-:W-:Y:S01]  /*6770*/  ISETP.NE.AND P6, PT, R22, RZ, PT ;  /* 0x000000ff1600720c */ /* 0x000fe20003fc5270 */
[----:B------:R-:W-:Y:S01]  /*6780*/  IMAD.WIDE.U32 R14, R14, 0x10000, RZ ;  /* 0x000100000e0e7825 */ /* 0x000fe200078e00ff */
[----:B------:R-:W-:Y:S01]  /*6790*/  LOP3.LUT R33, R17, R18, R33, 0xfe, !PT ;  /* 0x0000001211217212 */ /* 0x000fe200078efe21 */
[----:B------:R-:W1:Y:S01]  /*67a0*/  @P1 LDC.64 R22, c[0x0][0x230] ;  /* 0x00008c00ff161b82 */ /* 0x000e620000000a00 */
[----:B------:R-:W-:Y:S01]  /*67b0*/  LEA.HI.X R29, R40, UR13, RZ, 0x4, P3 ;  /* 0x0000000d281d7c11 */ /* 0x000fe200098f24ff */
[----:B------:R-:W-:Y:S01]  /*67c0*/  IMAD.WIDE.U32 R20, R20, 0x100, RZ ;  /* 0x0000010014147825 */ /* 0x000fe200078e00ff */
[----:B------:R-:W-:-:S02]  /*67d0*/  SEL R31, RZ, 0x1, P6 ;  /* 0x00000001ff1f7807 */ /* 0x000fc40003000000 */
[----:B------:R-:W-:Y:S02]  /*67e0*/  SHF.R.U32.HI R35, RZ, 0x1d, R40 ;  /* 0x0000001dff237819 */ /* 0x000fe40000011628 */
[----:B------:R-:W-:Y:S01]  /*67f0*/  LOP3.LUT R30, R20, R16, R14, 0xfe, !PT ;  /* 0x00000010141e7212 */ /* 0x000fe200078efe0e */
[----:B------:R-:W-:Y:S01]  /*6800*/  VIADD R14, R40, 0x20 ;  /* 0x00000020280e7836 */ /* 0x000fe20000000000 */
[----:B------:R-:W-:Y:S02]  /*6810*/  IADD3 R20, P3, R34, UR14, RZ ;  /* 0x0000000e22147c10 */ /* 0x000fe4000ff7e0ff */
[----:B------:R-:W-:Y:S01]  /*6820*/  F2FP.BF16.F32.PACK_AB R19, R95, R94 ;  /* 0x0000005e5f13723e */ /* 0x000fe200000010ff */
[----:B0-----:R-:W-:Y:S01]  /*6830*/  @P0 IMAD.WIDE.U32 R24, R14, 0x10, R24 ;  /* 0x000000100e180825 */ /* 0x001fe200078e0018 */
[----:B------:R-:W-:Y:S02]  /*6840*/  F2FP.BF16.F32.PACK_AB R18, R55, R53 ;  /* 0x000000353712723e */ /* 0x000fe400000010ff */
[----:B------:R-:W-:-:S02]  /*6850*/  F2FP.BF16.F32.PACK_AB R17, R49, R48 ;  /* 0x000000303111723e */ /* 0x000fc400000010ff */
[----:B------:R-:W-:Y:S02]  /*6860*/  F2FP.BF16.F32.PACK_AB R16, R47, R46 ;  /* 0x0000002e2f10723e */ /* 0x000fe400000010ff */
[----:B------:R-:W-:Y:S02]  /*6870*/  LOP3.LUT R33, R21, R33, R15, 0xfe, !PT ;  /* 0x0000002115217212 */ /* 0x000fe400078efe0f */
[----:B------:R-:W-:Y:S01]  /*6880*/  IADD3.X R21, R35, UR15, RZ, P3, !PT ;  /* 0x0000000f23157c10 */ /* 0x000fe20009ffe4ff */
[----:B------:R0:W-:Y:S01]  /*6890*/  STG.E.128 desc[UR4][R28.64], R16 ;  /* 0x000000101c007986 */ /* 0x0001e2000c101d04 */
[----:B------:R-:W-:Y:S01]  /*68a0*/  LOP3.LUT R32, R30, R31, RZ, 0xfc, !PT ;  /* 0x0000001f1e207212 */ /* 0x000fe200078efcff */
[----:B------:R-:W-:-:S04]  /*68b0*/  IMAD.WIDE.U32 R30, R14, 0x10, R142 ;  /* 0x000000100e1e7825 */ /* 0x000fc800078e008e */
[----:B------:R0:W-:Y:S01]  /*68c0*/  STG.E.64 desc[UR4][R20.64], R32 ;  /* 0x0000002014007986 */ /* 0x0001e2000c101b04 */
[----:B-1----:R-:W-:Y:S01]  /*68d0*/  @P1 IMAD.WIDE.U32 R22, R14, 0x10, R22 ;  /* 0x000000100e161825 */ /* 0x002fe200078e0016 */
[----:B------:R-:W-:Y:S06]  /*68e0*/  @!P0 BRA `(.L_x_19232) ;  /* 0x0000000000508947 */ /* 0x000fec0003800000 */
        /* <DEDUP_REMOVED lines=9> */
[----:B------:R-:W-:Y:S02]  /*6980*/  LOP3.LUT R17, R15, 0xff00, R16, 0xf8, !PT ;  /* 0x0000ff000f117812 */ /* 0x000fe400078ef810 */
[----:B------:R-:W-:Y:S01]  /*6990*/  IADD3 R16, P3, R34, UR16, RZ ;  /* 0x0000001022107c10 */ /* 0x000fe2000ff7e0ff */
[----:B------:R-:W-:Y:S01]  /*69a0*/  IMAD.WIDE.U32 R20, R20, 0x10000, RZ ;  /* 0x0001000014147825 */ /* 0x000fe200078e00ff */
[----:B------:R-:W-:-:S03]  /*69b0*/  LOP3.LUT R17, R17, 0xff, R10, 0xf8, !PT ;  /* 0x000000ff11117812 */ /* 0x000fc600078ef80a */
[----:B------:R-:W-:Y:S01]  /*69c0*/  IMAD.WIDE.U32 R28, R28, 0x100, RZ ;  /* 0x000001001c1c7825 */ /* 0x000fe200078e00ff */
[----:B------:R-:W-:Y:S02]  /*69d0*/  LOP3.LUT R19, R21, R17, R19, 0xfe, !PT ;  /* 0x0000001115137212 */ /* 0x000fe400078efe13 */
[----:B------:R-:W-:Y:S02]  /*69e0*/  IADD3.X R17, R35, UR17, RZ, P3, !PT ;  /* 0x0000001123117c10 */ /* 0x000fe40009ffe4ff */
[----:B------:R-:W-:Y:S02]  /*69f0*/  LOP3.LUT R15, R28, R18, R20, 0xfe, !PT ;  /* 0x000000121c0f7212 */ /* 0x000fe400078efe14 */
[----:B------:R-:W-:Y:S02]  /*6a00*/  LOP3.LUT R19, R19, R29, RZ, 0xfc, !PT ;  /* 0x0000001d13137212 */ /* 0x000fe400078efcff */
[----:B------:R-:W-:-:S05]  /*6a10*/  LOP3.LUT R18, R15, 0xff, R6, 0xf8, !PT ;  /* 0x000000ff0f127812 */ /* 0x000fca00078ef806 */
[----:B------:R1:W-:Y:S02]  /*6a20*/  STG.E.64 desc[UR4][R16.64], R18 ;  /* 0x0000001210007986 */ /* 0x0003e4000c101b04 */
.L_x_19232:
[----:B------:R2:W5:Y:S04]  /*6a30*/  @P0 LDG.E.128 R56, desc[UR4][R24.64] ;  /* 0x0000000418380981 */ /* 0x000568000c1e1d00 */
[----:B------:R2:W5:Y:S04]  /*6a40*/  @P1 LDG.E.128 R60, desc[UR4][R22.64] ;  /* 0x00000004163c1981 */ /* 0x000568000c1e1d00 */
[----:B01----:R2:W5:Y:S01]  /*6a50*/  LDG.E.128 R16, desc[UR4][R30.64] ;  /* 0x000000041e107981 */ /* 0x003562000c1e1d00 */
[----:B------:R-:W0:Y:S01]  /*6a60*/  S2R R15, SR_TID.X ;  /* 0x00000000000f7919 */ /* 0x000e220000002100 */
[C---:B------:R-:W-:Y:S01]  /*6a70*/  ISETP.NE.AND P3, PT, R27.reuse, 0x1, PT ;  /* 0x000000011b00780c */ /* 0x040fe20003f65270 */
[----:B------:R-:W-:Y:S01]  /*6a80*/  BSSY B1, `(.L_x_19233) ;  /* 0x000000d000017945 */ /* 0x000fe20003800000 */
[----:B------:R-:W-:Y:S01]  /*6a90*/  VIADD R20, R27, 0x1 ;  /* 0x000000011b147836 */ /* 0x000fe20000000000 */
[----:B0-----:R-:W-:-:S10]  /*6aa0*/  LOP3.LUT R252, R15, 0x1f, RZ, 0xc0, !PT ;  /* 0x0000001f0ffc7812 */ /* 0x001fd400078ec0ff */
        /* <DEDUP_REMOVED lines=9> */
.L_x_19234:
[----:B------:R-:W-:-:S07]  /*6b40*/  IMAD.MOV.U32 R15, RZ, RZ, R146 ;  /* 0x000000ffff0f7224 */ /* 0x000fce00078e0092 */
.L_x_19235:
[----:B------:R-:W-:Y:S05]  /*6b50*/  BSYNC B1 ;  /* 0x0000000000017941 */ /* 0x000fea0003800000 */
.L_x_19233:
        /* <DEDUP_REMOVED lines=16> */
.L_x_19239:
[----:B------:R-:W-:Y:S05]  /*6c60*/  BSYNC B2 ;  /* 0x0000000000027941 */ /* 0x000fea0003800000 */
.L_x_19238:
        /* <DEDUP_REMOVED lines=43> */
.L_x_19237:
[----:B------:R-:W-:Y:S05]  /*6f20*/  BSYNC B1 ;  /* 0x0000000000017941 */ /* 0x000fea0003800000 */
.L_x_19236:
        /* <DEDUP_REMOVED lines=15> */
.L_x_19240:
        /* <DEDUP_REMOVED lines=12> */
.L_x_19243:
[----:B------:R-:W-:-:S07]  /*70e0*/  IMAD.MOV.U32 R6, RZ, RZ, R146 ;  /* 0x000000ffff067224 */ /* 0x000fce00078e0092 */
.L_x_19244:
[----:B------:R-:W-:Y:S05]  /*70f0*/  BSYNC B1 ;  /* 0x0000000000017941 */ /* 0x000fea0003800000 */
.L_x_19242:
        /* <DEDUP_REMOVED lines=16> */
.L_x_19248:
[----:B------:R-:W-:Y:S05]  /*7200*/  BSYNC B2 ;  /* 0x0000000000027941 */ /* 0x000fea0003800000 */
.L_x_19247:
        /* <DEDUP_REMOVED lines=43> */
.L_x_19246:
[----:B------:R-:W-:Y:S05]  /*74c0*/  BSYNC B1 ;  /* 0x0000000000017941 */ /* 0x000fea0003800000 */
.L_x_19245:
        /* <DEDUP_REMOVED lines=10> */
.L_x_19241:
        /* <DEDUP_REMOVED lines=12> */
.L_x_19250:
[----:B------:R-:W-:-:S07]  /*7630*/  MOV R27, R146 ;  /* 0x00000092001b7202 */ /* 0x000fce0000000f00 */
.L_x_19251:
[----:B------:R-:W-:Y:S05]  /*7640*/  BSYNC B1 ;  /* 0x0000000000017941 */ /* 0x000fea0003800000 */
.L_x_19249:
        /* <DEDUP_REMOVED lines=16> */
.L_x_19255:
[----:B------:R-:W-:Y:S05]  /*7750*/  BSYNC B2 ;  /* 0x0000000000027941 */ /* 0x000fea0003800000 */
.L_x_19254:
        /* <DEDUP_REMOVED lines=43> */
.L_x_19253:
[----:B------:R-:W-:Y:S05]  /*7a10*/  BSYNC B1 ;  /* 0x0000000000017941 */ /* 0x000fea0003800000 */
.L_x_19252:
        /* <DEDUP_REMOVED lines=15> */
.L_x_19256:
        /* <DEDUP_REMOVED lines=12> */
.L_x_19259:
[----:B------:R-:W-:-:S07]  /*7bd0*/  MOV R7, R146 ;  /* 0x0000009200077202 */ /* 0x000fce0000000f00 */
.L_x_19260:
[----:B------:R-:W-:Y:S05]  /*7be0*/  BSYNC B1 ;  /* 0x0000000000017941 */ /* 0x000fea0003800000 */
.L_x_19258:
        /* <DEDUP_REMOVED lines=16> */
.L_x_19264:
[----:B------:R-:W-:Y:S05]  /*7cf0*/  BSYNC B2 ;  /* 0x0000000000027941 */ /* 0x000fea0003800000 */
.L_x_19263:
        /* <DEDUP_REMOVED lines=43> */
.L_x_19262:
[----:B------:R-:W-:Y:S05]  /*7fb0*/  BSYNC B1 ;  /* 0x0000000000017941 */ /* 0x000fea0003800000 */
.L_x_19261:
        /* <DEDUP_REMOVED lines=12> */
.L_x_19257:
        /* <DEDUP_REMOVED lines=12> */
.L_x_19266:
[----:B------:R-:W-:-:S07]  /*8140*/  IMAD.MOV.U32 R27, RZ, RZ, R146 ;  /* 0x000000ffff1b7224 */ /* 0x000fce00078e0092 */
.L_x_19267:
[----:B------:R-:W-:Y:S05]  /*8150*/  BSYNC B1 ;  /* 0x0000000000017941 */ /* 0x000fea0003800000 */
.L_x_19265:
        /* <DEDUP_REMOVED lines=16> */
.L_x_19271:
[----:B------:R-:W-:Y:S05]  /*8260*/  BSYNC B2 ;  /* 0x0000000000027941 */ /* 0x000fea0003800000 */
.L_x_19270:
        /* <DEDUP_REMOVED lines=41> */
[----:B------:R-:W-:Y:S01]  /*8500*/  IMAD.MOV.U32 R20, RZ, RZ, RZ ;  /* 0x000000ffff147224 */ /* 0x000fe200078e00ff */
[----:B------:R-:W-:-:S07]  /*8510*/  MOV R54, R22 ;  /* 0x0000001600367202 */ /* 0x000fce0000000f00 */
.L_x_19269:
[----:B------:R-:W-:Y:S05]  /*8520*/  BSYNC B1 ;  /* 0x0000000000017941 */ /* 0x000fea0003800000 */
.L_x_19268:
        /* <DEDUP_REMOVED lines=15> */
.L_x_19272:
        /* <DEDUP_REMOVED lines=12> */
.L_x_19275:
[----:B------:R-:W-:-:S07]  /*86e0*/  IMAD.MOV.U32 R8, RZ, RZ, R146 ;  /* 0x000000ffff087224 */ /* 0x000fce00078e0092 */
.L_x_19276:
[----:B------:R-:W-:Y:S05]  /*86f0*/  BSYNC B1 ;  /* 0x0000000000017941 */ /* 0x000fea0003800000 */
.L_x_19274:
        /* <DEDUP_REMOVED lines=16> */
.L_x_19280:
[----:B------:R-:W-:Y:S05]  /*8800*/  BSYNC B2 ;  /* 0x0000000000027941 */ /* 0x000fea0003800000 */
.L_x_19279:
        /* <DEDUP_REMOVED lines=43> */
.L_x_19278:
[----:B------:R-:W-:Y:S05]  /*8ac0*/  BSYNC B1 ;  /* 0x0000000000017941 */ /* 0x000fea0003800000 */
.L_x_19277:
        /* <DEDUP_REMOVED lines=10> */
.L_x_19273:
        /* <DEDUP_REMOVED lines=12> */
.L_x_19282:
[----:B------:R-:W-:-:S07]  /*8c30*/  IMAD.MOV.U32 R30, RZ, RZ, R146 ;  /* 0x000000ffff1e7224 */ /* 0x000fce00078e0092 */
.L_x_19283:
[----:B------:R-:W-:Y:S05]  /*8c40*/  BSYNC B1 ;  /* 0x0000000000017941 */ /* 0x000fea0003800000 */
.L_x_19281:
        /* <DEDUP_REMOVED lines=16> */
.L_x_19287:
[----:B------:R-:W-:Y:S05]  /*8d50*/  BSYNC B2 ;  /* 0x0000000000027941 */ /* 0x000fea0003800000 */
.L_x_19286:
        /* <DEDUP_REMOVED lines=43> */
.L_x_19285:
[----:B------:R-:W-:Y:S05]  /*9010*/  BSYNC B1 ;  /* 0x0000000000017941 */ /* 0x000fea0003800000 */
.L_x_19284:
        /* <DEDUP_REMOVED lines=15> */
.L_x_19288:
        /* <DEDUP_REMOVED lines=12> */
.L_x_19291:
[----:B------:R-:W-:-:S07]  /*91d0*/  IMAD.MOV.U32 R9, RZ, RZ, R146 ;  /* 0x000000ffff097224 */ /* 0x000fce00078e0092 */
.L_x_19292:
[----:B------:R-:W-:Y:S05]  /*91e0*/  BSYNC B1 ;  /* 0x0000000000017941 */ /* 0x000fea0003800000 */
.L_x_19290:
        /* <DEDUP_REMOVED lines=16> */
.L_x_19296:
[----:B------:R-:W-:Y:S05]  /*92f0*/  BSYNC B2 ;  /* 0x0000000000027941 */ /* 0x000fea0003800000 */
.L_x_19295:
        /* <DEDUP_REMOVED lines=43> */
.L_x_19294:
[----:B------:R-:W-:Y:S05]  /*95b0*/  BSYNC B1 ;  /* 0x0000000000017941 */ /* 0x000fea0003800000 */
.L_x_19293:
        /* <DEDUP_REMOVED lines=12> */
.L_x_19289:
        /* <DEDUP_REMOVED lines=12> */
.L_x_19298:
[----:B------:R-:W-:-:S07]  /*9740*/  MOV R21, R146 ;  /* 0x0000009200157202 */ /* 0x000fce0000000f00 */
.L_x_19299:
[----:B------:R-:W-:Y:S05]  /*9750*/  BSYNC B1 ;  /* 0x0000000000017941 */ /* 0x000fea0003800000 */
.L_x_19297:
        /* <DEDUP_REMOVED lines=16> */
.L_x_19303:
[----:B------:R-:W-:Y:S05]  /*9860*/  BSYNC B2 ;  /* 0x0000000000027941 */ /* 0x000fea0003800000 */
.L_x_19302:
        /* <DEDUP_REMOVED lines=43> */
.L_x_19301:
[----:B------:R-:W-:Y:S05]  /*9b20*/  BSYNC B1 ;  /* 0x0000000000017941 */ /* 0x000fea0003800000 */
.L_x_19300:
        /* <DEDUP_REMOVED lines=15> */
.L_x_19304:
        /* <DEDUP_REMOVED lines=12> */
.L_x_19307:
[----:B------:R-:W-:-:S07]  /*9ce0*/  MOV R10, R146 ;  /* 0x00000092000a7202 */ /* 0x000fce0000000f00 */
.L_x_19308:
[----:B------:R-:W-:Y:S05]  /*9cf0*/  BSYNC B1 ;  /* 0x0000000000017941 */ /* 0x000fea0003800000 */
.L_x_19306:
        /* <DEDUP_REMOVED lines=16> */
.L_x_19312:
[----:B------:R-:W-:Y:S05]  /*9e00*/  BSYNC B2 ;  /* 0x0000000000027941 */ /* 0x000fea0003800000 */
.L_x_19311:
        /* <DEDUP_REMOVED lines=44> */
.L_x_19310:
[----:B------:R-:W-:Y:S05]  /*a0d0*/  BSYNC B1 ;  /* 0x0000000000017941 */ /* 0x000fea0003800000 */
.L_x_19309:
        /* <DEDUP_REMOVED lines=10> */
.L_x_19305:
        /* <DEDUP_REMOVED lines=12> */
.L_x_19314:
[----:B------:R-:W-:-:S07]  /*a240*/  IMAD.MOV.U32 R27, RZ, RZ, R146 ;  /* 0x000000ffff1b7224 */ /* 0x000fce00078e0092 */
.L_x_19315:
[----:B------:R-:W-:Y:S05]  /*a250*/  BSYNC B1 ;  /* 0x0000000000017941 */ /* 0x000fea0003800000 */
.L_x_19313:
        /* <DEDUP_REMOVED lines=16> */
.L_x_19319:
[----:B------:R-:W-:Y:S05]  /*a360*/  BSYNC B2 ;  /* 0x0000000000027941 */ /* 0x000fea0003800000 */
.L_x_19318:
        /* <DEDUP_REMOVED lines=44> */
.L_x_19317:
[----:B------:R-:W-:Y:S05]  /*a630*/  BSYNC B1 ;  /* 0x0000000000017941 */ /* 0x000fea0003800000 */
.L_x_19316:
        /* <DEDUP_REMOVED lines=14> */
.L_x_19320:
        /* <DEDUP_REMOVED lines=12> */
.L_x_19323:
[----:B------:R-:W-:-:S07]  /*a7e0*/  MOV R11, R146 ;  /* 0x00000092000b7202 */ /* 0x000fce0000000f00 */
.L_x_19324:
[----:B------:R-:W-:Y:S05]  /*a7f0*/  BSYNC B1 ;  /* 0x0000000000017941 */ /* 0x000fea0003800000 */
.L_x_19322:
        /* <DEDUP_REMOVED lines=16> */
.L_x_19328:
[----:B------:R-:W-:Y:S05]  /*a900*/  BSYNC B2 ;  /* 0x0000000000027941 */ /* 0x000fea0003800000 */
.L_x_19327:
        /* <DEDUP_REMOVED lines=44> */
.L_x_19326:
[----:B------:R-:W-:Y:S05]  /*abd0*/  BSYNC B1 ;  /* 0x0000000000017941 */ /* 0x000fea0003800000 */
.L_x_19325:
        /* <DEDUP_REMOVED lines=12> */
.L_x_19321:
        /* <DEDUP_REMOVED lines=12> */
.L_x_19330:
[----:B------:R-:W-:-:S07]  /*ad60*/  IMAD.MOV.U32 R21, RZ, RZ, R146 ;  /* 0x000000ffff157224 */ /* 0x000fce00078e0092 */
.L_x_19331:
[----:B------:R-:W-:Y:S05]  /*ad70*/  BSYNC B1 ;  /* 0x0000000000017941 */ /* 0x000fea0003800000 */
.L_x_19329:
        /* <DEDUP_REMOVED lines=16> */
.L_x_19335:
[----:B------:R-:W-:Y:S05]  /*ae80*/  BSYNC B2 ;  /* 0x0000000000027941 */ /* 0x000fea0003800000 */
.L_x_19334:
        /* <DEDUP_REMOVED lines=44> */
.L_x_19333:
[----:B------:R-:W-:Y:S05]  /*b150*/  BSYNC B1 ;  /* 0x0000000000017941 */ /* 0x000fea0003800000 */
.L_x_19332:
        /* <DEDUP_REMOVED lines=14> */
.L_x_19336:
        /* <DEDUP_REMOVED lines=12> */
.L_x_19339:
[----:B------:R-:W-:-:S07]  /*b300*/  MOV R12, R146 ;  /* 0x00000092000c7202 */ /* 0x000fce0000000f00 */
.L_x_19340:
[----:B------:R-:W-:Y:S05]  /*b310*/  BSYNC B1 ;  /* 0x0000000000017941 */ /* 0x000fea0003800000 */
.L_x_19338:
        /* <DEDUP_REMOVED lines=16> */
.L_x_19344:
[----:B------:R-:W-:Y:S05]  /*b420*/  BSYNC B2 ;  /* 0x0000000000027941 */ /* 0x000fea0003800000 */
.L_x_19343:
        /* <DEDUP_REMOVED lines=44> */
.L_x_19342:
[----:B------:R-:W-:Y:S05]  /*b6f0*/  BSYNC B1 ;  /* 0x0000000000017941 */ /* 0x000fea0003800000 */
.L_x_19341:
        /* <DEDUP_REMOVED lines=10> */
.L_x_19337:
        /* <DEDUP_REMOVED lines=12> */
.L_x_19346:
[----:B------:R-:W-:-:S07]  /*b860*/  IMAD.MOV.U32 R21, RZ, RZ, R146 ;  /* 0x000000ffff157224 */ /* 0x000fce00078e0092 */
.L_x_19347:
[----:B------:R-:W-:Y:S05]  /*b870*/  BSYNC B1 ;  /* 0x0000000000017941 */ /* 0x000fea0003800000 */
.L_x_19345:
        /* <DEDUP_REMOVED lines=16> */
.L_x_19351:
[----:B------:R-:W-:Y:S05]  /*b980*/  BSYNC B2 ;  /* 0x0000000000027941 */ /* 0x000fea0003800000 */
.L_x_19350:
        /* <DEDUP_REMOVED lines=44> */
.L_x_19349:
[----:B------:R-:W-:Y:S05]  /*bc50*/  BSYNC B1 ;  /* 0x0000000000017941 */ /* 0x000fea0003800000 */
.L_x_19348:
        /* <DEDUP_REMOVED lines=14> */
.L_x_19352:
        /* <DEDUP_REMOVED lines=12> */
.L_x_19355:
[----:B------:R-:W-:-:S07]  /*be00*/  MOV R13, R146 ;  /* 0x00000092000d7202 */ /* 0x000fce0000000f00 */
.L_x_19356:
[----:B------:R-:W-:Y:S05]  /*be10*/  BSYNC B1 ;  /* 0x0000000000017941 */ /* 0x000fea0003800000 */
.L_x_19354:
        /* <DEDUP_REMOVED lines=18> */
.L_x_19360:
[----:B------:R-:W-:Y:S05]  /*bf40*/  BSYNC B2 ;  /* 0x0000000000027941 */ /* 0x000fea0003800000 */
.L_x_19359:
        /* <DEDUP_REMOVED lines=44> */
.L_x_19358:
[----:B------:R-:W-:Y:S05]  /*c210*/  BSYNC B1 ;  /* 0x0000000000017941 */ /* 0x000fea0003800000 */
.L_x_19357:
        /* <DEDUP_REMOVED lines=12> */
.L_x_19353:
[----:B------:R-:W0:Y:S01]  /*c2e0*/  LDC.64 R178, c[0x0][0x238] ;  /* 0x00008e00ffb27b82 */ /* 0x000e220000000a00 */
[----:B------:R-:W-:Y:S02]  /*c2f0*/  SEL R19, RZ, 0x1000000, P5 ;  /* 0x01000000ff137807 */ /* 0x000fe40002800000 */
[----:B------:R-:W-:Y:S02]  /*c300*/  ISETP.NE.AND P6, PT, R15, RZ, PT ;  /* 0x000000ff0f00720c */ /* 0x000fe40003fc5270 */
[----:B------:R-:W-:Y:S02]  /*c310*/  ISETP.NE.AND P5, PT, R18, RZ, PT ;  /* 0x000000ff1200720c */ /* 0x000fe40003fa5270 */
[----:B------:R-:W-:Y:S01]  /*c320*/  P2R R21, PR, RZ, 0x4 ;  /* 0x00000004ff157803 */ /* 0x000fe20000000000 */
[----:B------:R-:W1:Y:S01]  /*c330*/  LDC.64 R176, c[0x0][0x240] ;  /* 0x00009000ffb07b82 */ /* 0x000e620000000a00 */
[----:B------:R-:W-:Y:S02]  /*c340*/  SEL R18, RZ, 0x10000, P4 ;  /* 0x00010000ff127807 */ /* 0x000fe40002000000 */
[----:B------:R-:W-:-:S02]  /*c350*/  SEL R15, RZ, 0x100, P3 ;  /* 0x00000100ff0f7807 */ /* 0x000fc40001800000 */
[----:B------:R-:W-:Y:S02]  /*c360*/  ISETP.NE.AND P2, PT, R20, RZ, PT ;  /* 0x000000ff1400720c */ /* 0x000fe40003f45270 */
[----:B------:R-:W-:Y:S01]  /*c370*/  ISETP.NE.AND P4, PT, R16, RZ, PT ;  /* 0x000000ff1000720c */ /* 0x000fe20003f85270 */
[----:B------:R-:W2:Y:S01]  /*c380*/  @P1 LDC.64 R22, c[0x0][0x230] ;  /* 0x00008c00ff161b82 */ /* 0x000ea20000000a00 */
[----:B------:R-:W-:Y:S02]  /*c390*/  ISETP.NE.AND P3, PT, R17, RZ, PT ;  /* 0x000000ff1100720c */ /* 0x000fe40003f65270 */
[----:B------:R-:W-:Y:S02]  /*c3a0*/  SEL R16, RZ, 0x1, P2 ;  /* 0x00000001ff107807 */ /* 0x000fe40001000000 */
[----:B------:R-:W-:Y:S02]  /*c3b0*/  SEL R28, RZ, 0x1, P3 ;  /* 0x00000001ff1c7807 */ /* 0x000fe40001800000 */
[----:B------:R-:W-:Y:S01]  /*c3c0*/  SEL R30, RZ, 0x1, P4 ;  /* 0x00000001ff1e7807 */ /* 0x000fe20002000000 */
[----:B------:R-:W-:Y:S01]  /*c3d0*/  IMAD.WIDE.U32 R16, R16, 0x1000000, RZ ;  /* 0x0100000010107825 */ /* 0x000fe200078e00ff */
[----:B------:R-:W-:-:S02]  /*c3e0*/  LOP3.LUT R15, R15, R19, R18, 0xfe, !PT ;  /* 0x000000130f0f7212 */ /* 0x000fc400078efe12 */
[----:B------:R-:W-:Y:S01]  /*c3f0*/  SEL R43, RZ, 0x1, P5 ;  /* 0x00000001ff2b7807 */ /* 0x000fe20002800000 */
[----:B------:R-:W-:Y:S01]  /*c400*/  IMAD.WIDE.U32 R28, R28, 0x10000, RZ ;  /* 0x000100001c1c7825 */ /* 0x000fe200078e00ff */
[----:B------:R-:W-:Y:S02]  /*c410*/  F2FP.BF16.F32.PACK_AB R19, R42, R41 ;  /* 0x000000292a13723e */ /* 0x000fe400000010ff */
[----:B------:R-:W-:Y:S01]  /*c420*/  LOP3.LUT R43, R17, R15, R43, 0xfe, !PT ;  /* 0x0000000f112b7212 */ /* 0x000fe200078efe2b */
[----:B------:R-:W-:Y:S01]  /*c430*/  IMAD.WIDE.U32 R30, R30, 0x100, RZ ;  /* 0x000001001e1e7825 */ /* 0x000fe200078e00ff */
[----:B------:R-:W-:Y:S02]  /*c440*/  F2FP.BF16.F32.PACK_AB R18, R39, R38 ;  /* 0x000000262712723e */ /* 0x000fe400000010ff */
[----:B------:R-:W-:Y:S01]  /*c450*/  F2FP.BF16.F32.PACK_AB R17, R37, R36 ;  /* 0x000000242511723e */ /* 0x000fe200000010ff */
[----:B0-----:R-:W-:Y:S01]  /*c460*/  IMAD.WIDE.U32 R24, R14, 0x10, R178 ;  /* 0x000000100e187825 */ /* 0x001fe200078e00b2 */
[----:B------:R-:W-:-:S02]  /*c470*/  LOP3.LUT R28, R30, R16, R28, 0xfe, !PT ;  /* 0x000000101e1c7212 */ /* 0x000fc400078efe1c */
[----:B------:R-:W-:Y:S01]  /*c480*/  F2FP.BF16.F32.PACK_AB R16, R35, R34 ;  /* 0x000000222310723e */ /* 0x000fe200000010ff */
[----:B------:R-:W-:Y:S01]  /*c490*/  VIADD R15, R40, 0x40 ;  /* 0x00000040280f7836 */ /* 0x000fe20000000000 */
[----:B------:R-:W-:Y:S02]  /*c4a0*/  SEL R33, RZ, 0x1, P6 ;  /* 0x00000001ff217807 */ /* 0x000fe40003000000 */
[----:B------:R-:W-:Y:S01]  /*c4b0*/  ISETP.NE.AND P2, PT, R21, RZ, PT ;  /* 0x000000ff1500720c */ /* 0x000fe20003f45270 */
[----:B------:R1:W-:Y:S01]  /*c4c0*/  STG.E.128 desc[UR4][R24.64], R16 ;  /* 0x0000001018007986 */ /* 0x0003e2000c101d04 */
[----:B------:R-:W-:Y:S01]  /*c4d0*/  LOP3.LUT R29, R31, R43, R29, 0xfe, !PT ;  /* 0x0000002b1f1d7212 */ /* 0x000fe200078efe1d */
[----:B------:R-:W0:Y:S01]  /*c4e0*/  @P0 LDC.64 R20, c[0x0][0x228] ;  /* 0x00008a00ff140b82 */ /* 0x000e220000000a00 */
[----:B------:R-:W-:Y:S01]  /*c4f0*/  LOP3.LUT R28, R28, R33, RZ, 0xfc, !PT ;  /* 0x000000211c1c7212 */ /* 0x000fe200078efcff */
[----:B--2---:R-:W-:-:S04]  /*c500*/  @P1 IMAD.WIDE.U32 R22, R15, 0x10, R22 ;  /* 0x000000100f161825 */ /* 0x004fc800078e0016 */
[----:B-1----:R-:W-:-:S04]  /*c510*/  IMAD.WIDE.U32 R18, R14, 0x8, R176 ;  /* 0x000000080e127825 */ /* 0x002fc800078e00b0 */
[C---:B------:R-:W-:Y:S01]  /*c520*/  IMAD.WIDE.U32 R16, R15.reuse, 0x10, R142 ;  /* 0x000000100f107825 */ /* 0x040fe200078e008e */
[----:B------:R1:W-:Y:S03]  /*c530*/  STG.E.64 desc[UR4][R18.64], R28 ;  /* 0x0000001c12007986 */ /* 0x0003e6000c101b04 */
[----:B0-----:R-:W-:Y:S01]  /*c540*/  @P0 IMAD.WIDE.U32 R20, R15, 0x10, R20 ;  /* 0x000000100f140825 */ /* 0x001fe200078e0014 */
[----:B-1----:R-:W-:Y:S06]  /*c550*/  @!P0 BRA `(.L_x_19361) ;  /* 0x0000000000508947 */ /* 0x002fec0003800000 */
        /* <DEDUP_REMOVED lines=20> */
.L_x_19361:
[----:B------:R1:W5:Y:S04]  /*c6a0*/  @P0 LDG.E.128 R56, desc[UR4][R20.64] ;  /* 0x0000000414380981 */ /* 0x000368000c1e1d00 */
[----:B------:R1:W5:Y:S04]  /*c6b0*/  @P1 LDG.E.128 R60, desc[UR4][R22.64] ;  /* 0x00000004163c1981 */ /* 0x000368000c1e1d00 */
[----:B------:R1:W5:Y:S01]  /*c6c0*/  LDG.E.128 R20, desc[UR4][R16.64] ;  /* 0x0000000410147981 */ /* 0x000362000c1e1d00 */
[C---:B------:R-:W-:Y:S01]  /*c6d0*/  ISETP.NE.AND P3, PT, R27.reuse, 0x1, PT ;  /* 0x000000011b00780c */ /* 0x040fe20003f65270 */
[----:B------:R-:W-:Y:S01]  /*c6e0*/  BSSY B1, `(.L_x_19362) ;  /* 0x000000c000017945 */ /* 0x000fe20003800000 */
[----:B0-----:R-:W-:-:S11]  /*c6f0*/  IADD3 R18, R27, 0x1, RZ ;  /* 0x000000011b127810 */ /* 0x001fd60007ffe0ff */
        /* <DEDUP_REMOVED lines=9> */
.L_x_19363:
[----:B------:R-:W-:-:S07]  /*c790*/  IMAD.MOV.U32 R30, RZ, RZ, R146 ;  /* 0x000000ffff1e7224 */ /* 0x000fce00078e0092 */
.L_x_19364:
[----:B------:R-:W-:Y:S05]  /*c7a0*/  BSYNC B1 ;  /* 0x0000000000017941 */ /* 0x000fea0003800000 */
.L_x_19362:
        /* <DEDUP_REMOVED lines=16> */
.L_x_19368:
[----:B------:R-:W-:Y:S05]  /*c8b0*/  BSYNC B2 ;  /* 0x0000000000027941 */ /* 0x000fea0003800000 */
.L_x_19367:
        /* <DEDUP_REMOVED lines=44> */
.L_x_19366:
[----:B------:R-:W-:Y:S05]  /*cb80*/  BSYNC B1 ;  /* 0x0000000000017941 */ /* 0x000fea0003800000 */
.L_x_19365:
[----:B------:R-:W-:Y:S02]  /*cb90*/  I2FP.F32.U32 R17, R30 ;  /* 0x0000001e00117245 */ /* 0x000fe40000201000 */
[----:B-----5:R-:W-:-:S03]  /*cba0*/  SHF.L.U32 R16, R20, 0x10, RZ ;  /* 0x0000001014107819 */ /* 0x020fc600000006ff */
[----:B------:R-:W-:Y:S02]  /*cbb0*/  FFMA.FTZ R17, R17, R100, 1.1641532182693481445e-10 ;  /* 0x2f00000011117423 */ /* 0x000fe40000010064 */
[----:B------:R-:W-:-:S03]  /*cbc0*/  FMUL.FTZ R16, R16, R99 ;  /* 0x0000006310107220 */ /* 0x000fc60000410000 */
[----:B------:R-:W-:Y:S02]  /*cbd0*/  FSETP.GTU.FTZ.AND P3, PT, R17, R98, PT ;  /* 0x000000621100720b */ /* 0x000fe40003f7c000 */
[----:B------:R-:W-:Y:S02]  /*cbe0*/  PRMT R17, R20, 0x7632, R17 ;  /* 0x0000763214117816 */ /* 0x000fe40000000011 */
        /* <DEDUP_REMOVED lines=9> */
.L_x_19369:
        /* <DEDUP_REMOVED lines=12> */
.L_x_19372:
[----:B------:R-:W-:-:S07]  /*cd40*/  IMAD.MOV.U32 R6, RZ, RZ, R146 ;  /* 0x000000ffff067224 */ /* 0x000fce00078e0092 */
.L_x_19373:
[----:B------:R-:W-:Y:S05]  /*cd50*/  BSYNC B1 ;  /* 0x0000000000017941 */ /* 0x000fea0003800000 */
.L_x_19371:
        /* <DEDUP_REMOVED lines=16> */
.L_x_19377:
[----:B------:R-:W-:Y:S05]  /*ce60*/  BSYNC B2 ;  /* 0x0000000000027941 */ /* 0x000fea0003800000 */
.L_x_19376:
        /* <DEDUP_REMOVED lines=44> */
.L_x_19375:
[----:B------:R-:W-:Y:S05]  /*d130*/  BSYNC B1 ;  /* 0x0000000000017941 */ /* 0x000fea0003800000 */
.L_x_19374:
        /* <DEDUP_REMOVED lines=10> */
.L_x_19370:
        /* <DEDUP_REMOVED lines=12> */
.L_x_19379:
[----:B------:R-:W-:-:S07]  /*d2a0*/  IMAD.MOV.U32 R20, RZ, RZ, R146 ;  /* 0x000000ffff147224 */ /* 0x000fce00078e0092 */
.L_x_19380:
[----:B------:R-:W-:Y:S05]  /*d2b0*/  BSYNC B1 ;  /* 0x0000000000017941 */ /* 0x000fea0003800000 */
.L_x_19378:
        /* <DEDUP_REMOVED lines=16> */
.L_x_19384:
[----:B------:R-:W-:Y:S05]  /*d3c0*/  BSYNC B2 ;  /* 0x0000000000027941 */ /* 0x000fea0003800000 */
.L_x_19383:
        /* <DEDUP_REMOVED lines=44> */
.L_x_19382:
[----:B------:R-:W-:Y:S05]  /*d690*/  BSYNC B1 ;  /* 0x0000000000017941 */ /* 0x000fea0003800000 */
.L_x_19381:
        /* <DEDUP_REMOVED lines=15> */
.L_x_19385:
        /* <DEDUP_REMOVED lines=12> */
.L_x_19388:
[----:B------:R-:W-:-:S07]  /*d850*/  IMAD.MOV.U32 R7, RZ, RZ, R146 ;  /* 0x000000ffff077224 */ /* 0x000fce00078e0092 */
.L_x_19389:
[----:B------:R-:W-:Y:S05]  /*d860*/  BSYNC B1 ;  /* 0x0000000000017941 */ /* 0x000fea0003800000 */
.L_x_19387:
        /* <DEDUP_REMOVED lines=16> */
.L_x_19393:
[----:B------:R-:W-:Y:S05]  /*d970*/  BSYNC B2 ;  /* 0x0000000000027941 */ /* 0x000fea0003800000 */
.L_x_19392:
        /* <DEDUP_REMOVED lines=44> */
.L_x_19391:
[----:B------:R-:W-:Y:S05]  /*dc40*/  BSYNC B1 ;  /* 0x0000000000017941 */ /* 0x000fea0003800000 */
.L_x_19390:
        /* <DEDUP_REMOVED lines=12> */
.L_x_19386:
        /* <DEDUP_REMOVED lines=12> */
.L_x_19395:
[----:B------:R-:W-:-:S07]  /*ddd0*/  IMAD.MOV.U32 R20, RZ, RZ, R146 ;  /* 0x000000ffff147224 */ /* 0x000fce00078e0092 */
.L_x_19396:
[----:B------:R-:W-:Y:S05]  /*dde0*/  BSYNC B1 ;  /* 0x0000000000017941 */ /* 0x000fea0003800000 */
.L_x_19394:
        /* <DEDUP_REMOVED lines=16> */
.L_x_19400:
[----:B------:R-:W-:Y:S05]  /*def0*/  BSYNC B2 ;  /* 0x0000000000027941 */ /* 0x000fea0003800000 */
.L_x_19399:
        /* <DEDUP_REMOVED lines=44> */
.L_x_19398:
[----:B------:R-:W-:Y:S05]  /*e1c0*/  BSYNC B1 ;  /* 0x0000000000017941 */ /* 0x000fea0003800000 */
.L_x_19397:
[----:B------:R-:W-:Y:S02]  /*e1d0*/  I2FP.F32.U32 R19, R20 ;  /* 0x0000001400137245 */ /* 0x000fe40000201000 */
[----:B------:R-:W-:-:S03]  /*e1e0*/  SHF.L.U32 R18, R21, 0x10, RZ ;  /* 0x0000001015127819 */ /* 0x000fc600000006ff */
        /* <DEDUP_REMOVED lines=13> */
.L_x_19401:
        /* <DEDUP_REMOVED lines=12> */
.L_x_19404:
[----:B------:R-:W-:-:S07]  /*e380*/  IMAD.MOV.U32 R8, RZ, RZ, R146 ;  /* 0x000000ffff087224 */ /* 0x000fce00078e0092 */
.L_x_19405:
[----:B------:R-:W-:Y:S05]  /*e390*/  BSYNC B1 ;  /* 0x0000000000017941 */ /* 0x000fea0003800000 */
.L_x_19403:
        /* <DEDUP_REMOVED lines=16> */
.L_x_19409:
[----:B------:R-:W-:Y:S05]  /*e4a0*/  BSYNC B2 ;  /* 0x0000000000027941 */ /* 0x000fea0003800000 */
.L_x_19408:
        /* <DEDUP_REMOVED lines=44> */
.L_x_19407:
[----:B------:R-:W-:Y:S05]  /*e770*/  BSYNC B1 ;  /* 0x0000000000017941 */ /* 0x000fea0003800000 */
.L_x_19406:
        /* <DEDUP_REMOVED lines=10> */
.L_x_19402:
        /* <DEDUP_REMOVED lines=12> */
.L_x_19411:
[----:B------:R-:W-:-:S07]  /*e8e0*/  IMAD.MOV.U32 R27, RZ, RZ, R146 ;  /* 0x000000ffff1b7224 */ /* 0x000fce00078e0092 */
.L_x_19412:
[----:B------:R-:W-:Y:S05]  /*e8f0*/  BSYNC B1 ;  /* 0x0000000000017941 */ /* 0x000fea0003800000 */
.L_x_19410:
        /* <DEDUP_REMOVED lines=16> */
.L_x_19416:
[----:B------:R-:W-:Y:S05]  /*ea00*/  BSYNC B2 ;  /* 0x0000000000027941 */ /* 0x000fea0003800000 */
.L_x_19415:
        /* <DEDUP_REMOVED lines=44> */
.L_x_19414:
[----:B------:R-:W-:Y:S05]  /*ecd0*/  BSYNC B1 ;  /* 0x0000000000017941 */ /* 0x000fea0003800000 */
.L_x_19413:
        /* <DEDUP_REMOVED lines=15> */
.L_x_19417:
        /* <DEDUP_REMOVED lines=12> */
.L_x_19420:
[----:B------:R-:W-:-:S07]  /*ee90*/  IMAD.MOV.U32 R9, RZ, RZ, R146 ;  /* 0x000000ffff097224 */ /* 0x000fce00078e0092 */
.L_x_19421:
[----:B------:R-:W-:Y:S05]  /*eea0*/  BSYNC B1 ;  /* 0x0000000000017941 */ /* 0x000fea0003800000 */
.L_x_19419:
        /* <DEDUP_REMOVED lines=16> */
.L_x_19425:
[----:B------:R-:W-:Y:S05]  /*efb0*/  BSYNC B2 ;  /* 0x0000000000027941 */ /* 0x000fea0003800000 */
.L_x_19424:
        /* <DEDUP_REMOVED lines=44> */
.L_x_19423:
[----:B------:R-:W-:Y:S05]  /*f280*/  BSYNC B1 ;  /* 0x0000000000017941 */ /* 0x000fea0003800000 */
.L_x_19422:
        /* <DEDUP_REMOVED lines=12> */
.L_x_19418:
        /* <DEDUP_REMOVED lines=12> */
.L_x_19427:
[----:B------:R-:W-:-:S07]  /*f410*/  IMAD.MOV.U32 R29, RZ, RZ, R146 ;  /* 0x000000ffff1d7224 */ /* 0x000fce00078e0092 */
.L_x_19428:
[----:B------:R-:W-:Y:S05]  /*f420*/  BSYNC B1 ;  /* 0x0000000000017941 */ /* 0x000fea0003800000 */
.L_x_19426:
        /* <DEDUP_REMOVED lines=16> */
.L_x_19432:
[----:B------:R-:W-:Y:S05]  /*f530*/  BSYNC B2 ;  /* 0x0000000000027941 */ /* 0x000fea0003800000 */
.L_x_19431:
        /* <DEDUP_REMOVED lines=44> */
.L_x_19430:
[----:B------:R-:W-:Y:S05]  /*f800*/  BSYNC B1 ;  /* 0x0000000000017941 */ /* 0x000fea0003800000 */
.L_x_19429:
        /* <DEDUP_REMOVED lines=15> */
.L_x_19433:
        /* <DEDUP_REMOVED lines=12> */
.L_x_19436:
[----:B------:R-:W-:-:S07]  /*f9c0*/  IMAD.MOV.U32 R10, RZ, RZ, R146 ;  /* 0x000000ffff0a7224 */ /* 0x000fce00078e0092 */
.L_x_19437:
[----:B------:R-:W-:Y:S05]  /*f9d0*/  BSYNC B1 ;  /* 0x0000000000017941 */ /* 0x000fea0003800000 */
.L_x_19435:
        /* <DEDUP_REMOVED lines=16> */
.L_x_19441:
[----:B------:R-:W-:Y:S05]  /*fae0*/  BSYNC B2 ;  /* 0x0000000000027941 */ /* 0x000fea0003800000 */
.L_x_19440:
        /* <DEDUP_REMOVED lines=44> */
.L_x_19439:
[----:B------:R-:W-:Y:S05]  /*fdb0*/  BSYNC B1 ;  /* 0x0000000000017941 */ /* 0x000fea0003800000 */
.L_x_19438:
        /* <DEDUP_REMOVED lines=10> */
.L_x_19434:
        /* <DEDUP_REMOVED lines=12> */
.L_x_19443:
[----:B------:R-:W-:-:S07]  /*ff20*/  IMAD.MOV.U32 R21, RZ, RZ, R146 ;  /* 0x000000ffff157224 */ /* 0x000fce00078e0092 */
.L_x_19444:
[----:B------:R-:W-:Y:S05]  /*ff30*/  BSYNC B1 ;  /* 0x0000000000017941 */ /* 0x000fea0003800000 */
.L_x_19442:
        /* <DEDUP_REMOVED lines=16> */
.L_x_19448:
[----:B------:R-:W-:Y:S05]  /*10040*/  BSYNC B2 ;  /* 0x0000000000027941 */ /* 0x000fea0003800000 */
.L_x_19447:
        /* <DEDUP_REMOVED lines=44> */
.L_x_19446:
[----:B------:R-:W-:Y:S05]  /*10310*/  BSYNC B1 ;  /* 0x0000000000017941 */ /* 0x000fea0003800000 */
.L_x_19445:
        /* <DEDUP_REMOVED lines=14> */
.L_x_19449:
        /* <DEDUP_REMOVED lines=12> */
.L_x_19452:
[----:B------:R-:W-:-:S07]  /*104c0*/  IMAD.MOV.U32 R11, RZ, RZ, R146 ;  /* 0x000000ffff0b7224 */ /* 0x000fce00078e0092 */
.L_x_19453:
[----:B------:R-:W-:Y:S05]  /*104d0*/  BSYNC B1 ;  /* 0x0000000000017941 */ /* 0x000fea0003800000 */
.L_x_19451:
        /* <DEDUP_REMOVED lines=16> */
.L_x_19457:
[----:B------:R-:W-:Y:S05]  /*105e0*/  BSYNC B2 ;  /* 0x0000000000027941 */ /* 0x000fea0003800000 */
.L_x_19456:
        /* <DEDUP_REMOVED lines=44> */
.L_x_19455:
[----:B------:R-:W-:Y:S05]  /*108b0*/  BSYNC B1 ;  /* 0x0000000000017941 */ /* 0x000fea0003800000 */
.L_x_19454:
        /* <DEDUP_REMOVED lines=12> */
.L_x_19450:
        /* <DEDUP_REMOVED lines=12> */
.L_x_19459:
[----:B------:R-:W-:-:S07]  /*10a40*/  IMAD.MOV.U32 R22, RZ, RZ, R146 ;  /* 0x000000ffff167224 */ /* 0x000fce00078e0092 */
.L_x_19460:
[----:B------:R-:W-:Y:S05]  /*10a50*/  BSYNC B1 ;  /* 0x0000000000017941 */ /* 0x000fea0003800000 */
.L_x_19458:
        /* <DEDUP_REMOVED lines=16> */
.L_x_19464:
[----:B------:R-:W-:Y:S05]  /*10b60*/  BSYNC B2 ;  /* 0x0000000000027941 */ /* 0x000fea0003800000 */
.L_x_19463:
        /* <DEDUP_REMOVED lines=44> */
.L_x_19462:
[----:B------:R-:W-:Y:S05]  /*10e30*/  BSYNC B1 ;  /* 0x0000000000017941 */ /* 0x000fea0003800000 */
.L_x_19461:
        /* <DEDUP_REMOVED lines=14> */
.L_x_19465:
        /* <DEDUP_REMOVED lines=12> */
.L_x_19468:
[----:B------:R-:W-:-:S07]  /*10fe0*/  IMAD.MOV.U32 R12, RZ, RZ, R146 ;  /* 0x000000ffff0c7224 */ /* 0x000fce00078e0092 */
.L_x_19469:
[----:B------:R-:W-:Y:S05]  /*10ff0*/  BSYNC B1 ;  /* 0x0000000000017941 */ /* 0x000fea0003800000 */
.L_x_19467:
        /* <DEDUP_REMOVED lines=16> */
.L_x_19473:
[----:B------:R-:W-:Y:S05]  /*11100*/  BSYNC B2 ;  /* 0x0000000000027941 */ /* 0x000fea0003800000 */
.L_x_19472:
        /* <DEDUP_REMOVED lines=44> */
.L_x_19471:
[----:B------:R-:W-:Y:S05]  /*113d0*/  BSYNC B1 ;  /* 0x0000000000017941 */ /* 0x000fea0003800000 */
.L_x_19470:
        /* <DEDUP_REMOVED lines=10> */
.L_x_19466:
        /* <DEDUP_REMOVED lines=12> */
.L_x_19475:
[----:B------:R-:W-:-:S07]  /*11540*/  IMAD.MOV.U32 R43, RZ, RZ, R146 ;  /* 0x000000ffff2b7224 */ /* 0x000fce00078e0092 */
.L_x_19476:
[----:B------:R-:W-:Y:S05]  /*11550*/  BSYNC B1 ;  /* 0x0000000000017941 */ /* 0x000fea0003800000 */
.L_x_19474:
        /* <DEDUP_REMOVED lines=16> */
.L_x_19480:
[----:B------:R-:W-:Y:S05]  /*11660*/  BSYNC B2 ;  /* 0x0000000000027941 */ /* 0x000fea0003800000 */
.L_x_19479:
        /* <DEDUP_REMOVED lines=44> */
.L_x_19478:
[----:B------:R-:W-:Y:S05]  /*11930*/  BSYNC B1 ;  /* 0x0000000000017941 */ /* 0x000fea0003800000 */
.L_x_19477:
        /* <DEDUP_REMOVED lines=14> */
.L_x_19481:
        /* <DEDUP_REMOVED lines=12> */
.L_x_19484:
[----:B------:R-:W-:-:S07]  /*11ae0*/  IMAD.MOV.U32 R13, RZ, RZ, R146 ;  /* 0x000000ffff0d7224 */ /* 0x000fce00078e0092 */
.L_x_19485:
[----:B------:R-:W-:Y:S05]  /*11af0*/  BSYNC B1 ;  /* 0x0000000000017941 */ /* 0x000fea0003800000 */
.L_x_19483:
        /* <DEDUP_REMOVED lines=18> */
.L_x_19489:
[----:B------:R-:W-:Y:S05]  /*11c20*/  BSYNC B2 ;  /* 0x0000000000027941 */ /* 0x000fea0003800000 */
.L_x_19488:
        /* <DEDUP_REMOVED lines=44> */
.L_x_19487:
[----:B------:R-:W-:Y:S05]  /*11ef0*/  BSYNC B1 ;  /* 0x0000000000017941 */ /* 0x000fea0003800000 */
.L_x_19486:
        /* <DEDUP_REMOVED lines=12> */
.L_x_19482:
[----:B------:R-:W-:Y:S02]  /*11fc0*/  P2R R30, PR, RZ, 0x4 ;  /* 0x00000004ff1e7803 */ /* 0x000fe40000000000 */
[----:B------:R-:W-:Y:S02]  /*11fd0*/  ISETP.NE.AND P2, PT, R29, RZ, PT ;  /* 0x000000ff1d00720c */ /* 0x000fe40003f45270 */
[----:B------:R-:W-:Y:S02]  /*11fe0*/  SEL R32, RZ, 0x1000000, P5 ;  /* 0x01000000ff207807 */ /* 0x000fe40002800000 */
[----:B------:R-:W-:Y:S02]  /*11ff0*/  SEL R33, RZ, 0x10000, P4 ;  /* 0x00010000ff217807 */ /* 0x000fe40002000000 */
[----:B------:R-:W-:Y:S02]  /*12000*/  SEL R51, RZ, 0x1, P2 ;  /* 0x00000001ff337807 */ /* 0x000fe40001000000 */
[----:B------:R-:W-:-:S02]  /*12010*/  ISETP.NE.AND P6, PT, R24, RZ, PT ;  /* 0x000000ff1800720c */ /* 0x000fc40003fc5270 */
[----:B------:R-:W-:Y:S01]  /*12020*/  ISETP.NE.AND P5, PT, R25, RZ, PT ;  /* 0x000000ff1900720c */ /* 0x000fe20003fa5270 */
[----:B------:R-:W-:Y:S01]  /*12030*/  IMAD.WIDE.U32 R24, R15, 0x10, R178 ;  /* 0x000000100f187825 */ /* 0x000fe200078e00b2 */
[----:B------:R-:W-:Y:S02]  /*12040*/  ISETP.NE.AND P4, PT, R28, RZ, PT ;  /* 0x000000ff1c00720c */ /* 0x000fe40003f85270 */
[----:B------:R-:W-:Y:S02]  /*12050*/  ISETP.NE.AND P2, PT, R30, RZ, PT ;  /* 0x000000ff1e00720c */ /* 0x000fe40003f45270 */
[----:B------:R-:W-:Y:S02]  /*12060*/  F2FP.BF16.F32.PACK_AB R31, R23, R22 ;  /* 0x00000016171f723e */ /* 0x000fe400000010ff */
[----:B------:R-:W-:Y:S02]  /*12070*/  F2FP.BF16.F32.PACK_AB R30, R21, R20 ;  /* 0x00000014151e723e */ /* 0x000fe400000010ff */
[----:B------:R-:W-:-:S02]  /*12080*/  F2FP.BF16.F32.PACK_AB R29, R19, R18 ;  /* 0x00000012131d723e */ /* 0x000fc400000010ff */
[----:B------:R-:W-:Y:S02]  /*12090*/  F2FP.BF16.F32.PACK_AB R28, R17, R16 ;  /* 0x00000010111c723e */ /* 0x000fe400000010ff */
[----:B------:R-:W-:Y:S02]  /*120a0*/  SEL R50, RZ, 0x100, P3 ;  /* 0x00000100ff327807 */ /* 0x000fe40001800000 */
[----:B------:R-:W-:Y:S01]  /*120b0*/  ISETP.NE.AND P3, PT, R27, RZ, PT ;  /* 0x000000ff1b00720c */ /* 0x000fe20003f65270 */
[----:B------:R0:W-:Y:S01]  /*120c0*/  STG.E.128 desc[UR4][R24.64], R28 ;  /* 0x0000001c18007986 */ /* 0x0001e2000c101d04 */
[----:B------:R-:W-:Y:S02]  /*120d0*/  LOP3.LUT R50, R50, R32, R33, 0xfe, !PT ;  /* 0x0000002032327212 */ /* 0x000fe400078efe21 */
[----:B------:R-:W1:Y:S01]  /*120e0*/  @P1 LDC.64 R32, c[0x0][0x230] ;  /* 0x00008c00ff201b82 */ /* 0x000e620000000a00 */
[----:B------:R-:W-:Y:S02]  /*120f0*/  SEL R27, RZ, 0x1, P3 ;  /* 0x00000001ff1b7807 */ /* 0x000fe40001800000 */
[----:B------:R-:W-:-:S02]  /*12100*/  SEL R44, RZ, 0x1, P4 ;  /* 0x00000001ff2c7807 */ /* 0x000fc40002000000 */
[----:B------:R-:W-:-:S03]  /*12110*/  SEL R45, RZ, 0x1, P5 ;  /* 0x00000001ff2d7807 */ /* 0x000fc60002800000 */
[----:B0-----:R-:W0:Y:S01]  /*12120*/  @P0 LDC.64 R30, c[0x0][0x228] ;  /* 0x00008a00ff1e0b82 */ /* 0x001e220000000a00 */
[----:B------:R-:W-:-:S04]  /*12130*/  IMAD.WIDE.U32 R24, R27, 0x1000000, RZ ;  /* 0x010000001b187825 */ /* 0x000fc800078e00ff */
[----:B------:R-:W-:Y:S01]  /*12140*/  IMAD.WIDE.U32 R28, R44, 0x10000, RZ ;  /* 0x000100002c1c7825 */ /* 0x000fe200078e00ff */
[----:B------:R-:W-:Y:S02]  /*12150*/  LOP3.LUT R27, R25, R50, R51, 0xfe, !PT ;  /* 0x00000032191b7212 */ /* 0x000fe400078efe33 */
[----:B------:R-:W-:Y:S01]  /*12160*/  SEL R25, RZ, 0x1, P6 ;  /* 0x00000001ff197807 */ /* 0x000fe20003000000 */
[----:B------:R-:W-:-:S03]  /*12170*/  IMAD.WIDE.U32 R44, R45, 0x100, RZ ;  /* 0x000001002d2c7825 */ /* 0x000fc600078e00ff */
[----:B------:R-:W-:Y:S02]  /*12180*/  LOP3.LUT R24, R44, R24, R28, 0xfe, !PT ;  /* 0x000000182c187212 */ /* 0x000fe400078efe1c */
[----:B------:R-:W-:Y:S01]  /*12190*/  LOP3.LUT R29, R45, R27, R29, 0xfe, !PT ;  /* 0x0000001b2d1d7212 */ /* 0x000fe200078efe1d */
[----:B------:R-:W-:Y:S01]  /*121a0*/  IMAD.WIDE.U32 R44, R15, 0x8, R176 ;  /* 0x000000080f2c7825 */ /* 0x000fe200078e00b0 */
[----:B------:R-:W-:Y:S02]  /*121b0*/  LOP3.LUT R28, R24, R25, RZ, 0xfc, !PT ;  /* 0x00000019181c7212 */ /* 0x000fe400078efcff */
[----:B------:R-:W-:-:S03]  /*121c0*/  IADD3 R24, R40, 0x60, RZ ;  /* 0x0000006028187810 */ /* 0x000fc60007ffe0ff */
[----:B------:R2:W-:Y:S02]  /*121d0*/  STG.E.64 desc[UR4][R44.64], R28 ;  /* 0x0000001c2c007986 */ /* 0x0005e4000c101b04 */
[----:B0-----:R-:W-:-:S04]  /*121e0*/  @P0 IMAD.WIDE.U32 R30, R24, 0x10, R30 ;  /* 0x00000010181e0825 */ /* 0x001fc800078e001e */
[----:B-1----:R-:W-:-:S04]  /*121f0*/  @P1 IMAD.WIDE.U32 R32, R24, 0x10, R32 ;  /* 0x0000001018201825 */ /* 0x002fc800078e0020 */
[----:B--2---:R-:W-:Y:S01]  /*12200*/  IMAD.WIDE.U32 R28, R24, 0x10, R142 ;  /* 0x00000010181c7825 */ /* 0x004fe200078e008e */
[----:B------:R-:W-:Y:S06]  /*12210*/  @!P0 BRA `(.L_x_19490) ;  /* 0x0000000000508947 */ /* 0x000fec0003800000 */
[----:B------:R-:W-:Y:S01]  /*12220*/  IMAD.U32 R27, R12, 0x10000, RZ ;  /* 0x000100000c1b7824 */ /* 0x000fe200078e00ff */
[----:B------:R-:W-:Y:S01]  /*12230*/  LOP3.LUT R25, R13, 0xffff, RZ, 0xc0, !PT ;  /* 0x0000ffff0d197812 */ /* 0x000fe200078ec0ff */
[----:B------:R-:W0:Y:S01]  /*12240*/  LDC.64 R90, c[0x0][0x248] ;  /* 0x00009200ff5a7b82 */ /* 0x000e220000000a00 */
        /* <DEDUP_REMOVED lines=17> */
.L_x_19490:
[----:B------:R1:W5:Y:S04]  /*12360*/  @P0 LDG.E.128 R56, desc[UR4][R30.64] ;  /* 0x000000041e380981 */ /* 0x000368000c1e1d00 */
[----:B------:R1:W5:Y:S04]  /*12370*/  @P1 LDG.E.128 R60, desc[UR4][R32.64] ;  /* 0x00000004203c1981 */ /* 0x000368000c1e1d00 */
[----:B------:R1:W5:Y:S01]  /*12380*/  LDG.E.128 R88, desc[UR4][R28.64] ;  /* 0x000000041c587981 */ /* 0x000362000c1e1d00 */
[C---:B------:R-:W-:Y:S01]  /*12390*/  ISETP.NE.AND P3, PT, R43.reuse, 0x1, PT ;  /* 0x000000012b00780c */ /* 0x040fe20003f65270 */
[----:B------:R-:W-:Y:S01]  /*123a0*/  BSSY B1, `(.L_x_19491) ;  /* 0x000000c000017945 */ /* 0x000fe20003800000 */
[----:B0-----:R-:W-:-:S11]  /*123b0*/  VIADD R44, R43, 0x1 ;  /* 0x000000012b2c7836 */ /* 0x001fd60000000000 */
        /* <DEDUP_REMOVED lines=9> */
.L_x_19492:
[----:B------:R-:W-:-:S07]  /*12450*/  MOV R25, R146 ;  /* 0x0000009200197202 */ /* 0x000fce0000000f00 */
.L_x_19493:
[----:B------:R-:W-:Y:S05]  /*12460*/  BSYNC B1 ;  /* 0x0000000000017941 */ /* 0x000fea0003800000 */
.L_x_19491:
        /* <DEDUP_REMOVED lines=16> */
.L_x_19497:
[----:B------:R-:W-:Y:S05]  /*12570*/  BSYNC B2 ;  /* 0x0000000000027941 */ /* 0x000fea0003800000 */
.L_x_19496:
        /* <DEDUP_REMOVED lines=44> */
.L_x_19495:
[----:B------:R-:W-:Y:S05]  /*12840*/  BSYNC B1 ;  /* 0x0000000000017941 */ /* 0x000fea0003800000 */
.L_x_19494:
        /* <DEDUP_REMOVED lines=16> */
.L_x_19498:
        /* <DEDUP_REMOVED lines=12> */
.L_x_19501:
[----:B------:R-:W-:-:S07]  /*12a10*/  IMAD.MOV.U32 R6, RZ, RZ, R146 ;  /* 0x000000ffff067224 */ /* 0x000fce00078e0092 */
.L_x_19502:
[----:B------:R-:W-:Y:S05]  /*12a20*/  BSYNC B1 ;  /* 0x0000000000017941 */ /* 0x000fea0003800000 */
.L_x_19500:
        /* <DEDUP_REMOVED lines=16> */
.L_x_19506:
[----:B------:R-:W-:Y:S05]  /*12b30*/  BSYNC B2 ;  /* 0x0000000000027941 */ /* 0x000fea0003800000 */
.L_x_19505:
        /* <DEDUP_REMOVED lines=44> */
.L_x_19504:
[----:B------:R-:W-:Y:S05]  /*12e00*/  BSYNC B1 ;  /* 0x0000000000017941 */ /* 0x000fea0003800000 */
.L_x_19503:
        /* <DEDUP_REMOVED lines=10> */
.L_x_19499:
        /* <DEDUP_REMOVED lines=12> */
.L_x_19508:
[----:B------:R-:W-:-:S07]  /*12f70*/  MOV R43, R146 ;  /* 0x00000092002b7202 */ /* 0x000fce0000000f00 */
.L_x_19509:
[----:B------:R-:W-:Y:S05]  /*12f80*/  BSYNC B1 ;  /* 0x0000000000017941 */ /* 0x000fea0003800000 */
.L_x_19507:
        /* <DEDUP_REMOVED lines=16> */
.L_x_19513:
[----:B------:R-:W-:Y:S05]  /*13090*/  BSYNC B2 ;  /* 0x0000000000027941 */ /* 0x000fea0003800000 */
.L_x_19512:
        /* <DEDUP_REMOVED lines=44> */
.L_x_19511:
[----:B------:R-:W-:Y:S05]  /*13360*/  BSYNC B1 ;  /* 0x0000000000017941 */ /* 0x000fea0003800000 */
.L_x_19510:
        /* <DEDUP_REMOVED lines=16> */
.L_x_19514:
        /* <DEDUP_REMOVED lines=12> */
.L_x_19517:
[----:B------:R-:W-:-:S07]  /*13530*/  IMAD.MOV.U32 R7, RZ, RZ, R146 ;  /* 0x000000ffff077224 */ /* 0x000fce00078e0092 */
.L_x_19518:
[----:B------:R-:W-:Y:S05]  /*13540*/  BSYNC B1 ;  /* 0x0000000000017941 */ /* 0x000fea0003800000 */
.L_x_19516:
        /* <DEDUP_REMOVED lines=16> */
.L_x_19522:
[----:B------:R-:W-:Y:S05]  /*13650*/  BSYNC B2 ;  /* 0x0000000000027941 */ /* 0x000fea0003800000 */
.L_x_19521:
        /* <DEDUP_REMOVED lines=44> */
.L_x_19520:
[----:B------:R-:W-:Y:S05]  /*13920*/  BSYNC B1 ;  /* 0x0000000000017941 */ /* 0x000fea0003800000 */
.L_x_19519:
        /* <DEDUP_REMOVED lines=12> */
.L_x_19515:
        /* <DEDUP_REMOVED lines=12> */
.L_x_19524:
[----:B------:R-:W-:-:S07]  /*13ab0*/  MOV R43, R146 ;  /* 0x00000092002b7202 */ /* 0x000fce0000000f00 */
.L_x_19525:
[----:B------:R-:W-:Y:S05]  /*13ac0*/  BSYNC B1 ;  /* 0x0000000000017941 */ /* 0x000fea0003800000 */
.L_x_19523:
        /* <DEDUP_REMOVED lines=16> */
.L_x_19529:
[----:B------:R-:W-:Y:S05]  /*13bd0*/  BSYNC B2 ;  /* 0x0000000000027941 */ /* 0x000fea0003800000 */
.L_x_19528:
        /* <DEDUP_REMOVED lines=44> */
.L_x_19527:
[----:B------:R-:W-:Y:S05]  /*13ea0*/  BSYNC B1 ;  /* 0x0000000000017941 */ /* 0x000fea0003800000 */
.L_x_19526:
        /* <DEDUP_REMOVED lines=16> */
.L_x_19530:
        /* <DEDUP_REMOVED lines=12> */
.L_x_19533:
[----:B------:R-:W-:-:S07]  /*14070*/  IMAD.MOV.U32 R8, RZ, RZ, R146 ;  /* 0x000000ffff087224 */ /* 0x000fce00078e0092 */
.L_x_19534:
[----:B------:R-:W-:Y:S05]  /*14080*/  BSYNC B1 ;  /* 0x0000000000017941 */ /* 0x000fea0003800000 */
.L_x_19532:
        /* <DEDUP_REMOVED lines=16> */
.L_x_19538:
[----:B------:R-:W-:Y:S05]  /*14190*/  BSYNC B2 ;  /* 0x0000000000027941 */ /* 0x000fea0003800000 */
.L_x_19537:
        /* <DEDUP_REMOVED lines=44> */
.L_x_19536:
[----:B------:R-:W-:Y:S05]  /*14460*/  BSYNC B1 ;  /* 0x0000000000017941 */ /* 0x000fea0003800000 */
.L_x_19535:
        /* <DEDUP_REMOVED lines=10> */
.L_x_19531:
        /* <DEDUP_REMOVED lines=12> */
.L_x_19540:
[----:B------:R-:W-:-:S07]  /*145d0*/  MOV R43, R146 ;  /* 0x00000092002b7202 */ /* 0x000fce0000000f00 */
.L_x_19541:
[----:B------:R-:W-:Y:S05]  /*145e0*/  BSYNC B1 ;  /* 0x0000000000017941 */ /* 0x000fea0003800000 */
.L_x_19539:
        /* <DEDUP_REMOVED lines=16> */
.L_x_19545:
[----:B------:R-:W-:Y:S05]  /*146f0*/  BSYNC B2 ;  /* 0x0000000000027941 */ /* 0x000fea0003800000 */
.L_x_19544:
        /* <DEDUP_REMOVED lines=44> */
.L_x_19543:
[----:B------:R-:W-:Y:S05]  /*149c0*/  BSYNC B1 ;  /* 0x0000000000017941 */ /* 0x000fea0003800000 */
.L_x_19542:
        /* <DEDUP_REMOVED lines=15> */
.L_x_19546:
        /* <DEDUP_REMOVED lines=12> */
.L_x_19549:
[----:B------:R-:W-:-:S07]  /*14b80*/  IMAD.MOV.U32 R9, RZ, RZ, R146 ;  /* 0x000000ffff097224 */ /* 0x000fce00078e0092 */
.L_x_19550:
[----:B------:R-:W-:Y:S05]  /*14b90*/  BSYNC B1 ;  /* 0x0000000000017941 */ /* 0x000fea0003800000 */
.L_x_19548:
        /* <DEDUP_REMOVED lines=16> */
.L_x_19554:
[----:B------:R-:W-:Y:S05]  /*14ca0*/  BSYNC B2 ;  /* 0x0000000000027941 */ /* 0x000fea0003800000 */
.L_x_19553:
        /* <DEDUP_REMOVED lines=44> */
.L_x_19552:
[----:B------:R-:W-:Y:S05]  /*14f70*/  BSYNC B1 ;  /* 0x0000000000017941 */ /* 0x000fea0003800000 */
.L_x_19551:
[----:B------:R-:W-:Y:S02]  /*14f80*/  I2FP.F32.U32 R9, R9 ;  /* 0x0000000900097245 */ /* 0x000fe40000201000 */
[----:B------:R-:W-:Y:S02]  /*14f90*/  PRMT R30, R57, 0x7632, R30 ;  /* 0x00007632391e7816 */ /* 0x000fe4000000001e */
[----:B------:R-:W-:Y:S01]  /*14fa0*/  @P1 PRMT R32, R61, 0x7632, R32 ;  /* 0x000076323d201816 */ /* 0x000fe20000000020 */
[----:B------:R-:W-:Y:S01]  /*14fb0*/  FFMA.FTZ R9, R9, R100, 1.1641532182693481445e-10 ;  /* 0x2f00000009097423 */ /* 0x000fe20000010064 */
[----:B------:R-:W-:-:S03]  /*14fc0*/  SHF.L.U32 R30, R30, 0x10, RZ ;  /* 0x000000101e1e7819 */ /* 0x000fc600000006ff */
[----:B------:R-:W-:Y:S01]  /*14fd0*/  @P1 IMAD.U32 R32, R32, 0x10000, RZ ;  /* 0x0001000020201824 */ /* 0x000fe200078e00ff */
[----:B------:R-:W-:Y:S01]  /*14fe0*/  FSETP.GTU.FTZ.AND P3, PT, R9, R98, PT ;  /* 0x000000620900720b */ /* 0x000fe20003f7c000 */
[----:B------:R-:W-:-:S03]  /*14ff0*/  FMUL.FTZ R30, R30, R99 ;  /* 0x000000631e1e7220 */ /* 0x000fc60000410000 */
[----:B------:R-:W-:Y:S02]  /*15000*/  SEL R9, RZ, 0x1, P3 ;  /* 0x00000001ff097807 */ /* 0x000fe40001800000 */
[----:B------:R-:W-:-:S05]  /*15010*/  FSEL R30, R30, RZ, !P3 ;  /* 0x000000ff1e1e7208 */ /* 0x000fca0005800000 */
[----:B------:R-:W-:-:S04]  /*15020*/  FADD.FTZ R29, R29, R30 ;  /* 0x0000001e1d1d7221 */ /* 0x000fc80000010000 */
[----:B------:R-:W-:-:S07]  /*15030*/  @P1 FADD.FTZ R29, R29, R32 ;  /* 0x000000201d1d1221 */ /* 0x000fce0000010000 */
.L_x_19547:
        /* <DEDUP_REMOVED lines=12> */
.L_x_19556:
[----:B------:R-:W-:-:S07]  /*15100*/  MOV R88, R146 ;  /* 0x0000009200587202 */ /* 0x000fce0000000f00 */
.L_x_19557:
[----:B------:R-:W-:Y:S05]  /*15110*/  BSYNC B1 ;  /* 0x0000000000017941 */ /* 0x000fea0003800000 */
.L_x_19555:
        /* <DEDUP_REMOVED lines=16> */
.L_x_19561:
[----:B------:R-:W-:Y:S05]  /*15220*/  BSYNC B2 ;  /* 0x0000000000027941 */ /* 0x000fea0003800000 */
.L_x_19560:
        /* <DEDUP_REMOVED lines=44> */
.L_x_19559:
[----:B------:R-:W-:Y:S05]  /*154f0*/  BSYNC B1 ;  /* 0x0000000000017941 */ /* 0x000fea0003800000 */
.L_x_19558:
        /* <DEDUP_REMOVED lines=16> */
.L_x_19562:
        /* <DEDUP_REMOVED lines=12> */
.L_x_19565:
[----:B------:R-:W-:-:S07]  /*156c0*/  IMAD.MOV.U32 R10, RZ, RZ, R146 ;  /* 0x000000ffff0a7224 */ /* 0x000fce00078e0092 */
.L_x_19566:
[----:B------:R-:W-:Y:S05]  /*156d0*/  BSYNC B1 ;  /* 0x0000000000017941 */ /* 0x000fea0003800000 */
.L_x_19564:
        /* <DEDUP_REMOVED lines=16> */
.L_x_19570:
[----:B------:R-:W-:Y:S05]  /*157e0*/  BSYNC B2 ;  /* 0x0000000000027941 */ /* 0x000fea0003800000 */
.L_x_19569:
        /* <DEDUP_REMOVED lines=44> */
.L_x_19568:
[----:B------:R-:W-:Y:S05]  /*15ab0*/  BSYNC B1 ;  /* 0x0000000000017941 */ /* 0x000fea0003800000 */
.L_x_19567:
        /* <DEDUP_REMOVED lines=10> */
.L_x_19563:
        /* <DEDUP_REMOVED lines=12> */
.L_x_19572:
[----:B------:R-:W-:-:S07]  /*15c20*/  MOV R88, R146 ;  /* 0x0000009200587202 */ /* 0x000fce0000000f00 */
.L_x_19573:
[----:B------:R-:W-:Y:S05]  /*15c30*/  BSYNC B1 ;  /* 0x0000000000017941 */ /* 0x000fea0003800000 */
.L_x_19571:
        /* <DEDUP_REMOVED lines=16> */
.L_x_19577:
[----:B------:R-:W-:Y:S05]  /*15d40*/  BSYNC B2 ;  /* 0x0000000000027941 */ /* 0x000fea0003800000 */
.L_x_19576:
        /* <DEDUP_REMOVED lines=44> */
.L_x_19575:
[----:B------:R-:W-:Y:S05]  /*16010*/  BSYNC B1 ;  /* 0x0000000000017941 */ /* 0x000fea0003800000 */
.L_x_19574:
        /* <DEDUP_REMOVED lines=14> */
.L_x_19578:
        /* <DEDUP_REMOVED lines=12> */
.L_x_19581:
[----:B------:R-:W-:-:S07]  /*161c0*/  IMAD.MOV.U32 R11, RZ, RZ, R146 ;  /* 0x000000ffff0b7224 */ /* 0x000fce00078e0092 */
.L_x_19582:
[----:B------:R-:W-:Y:S05]  /*161d0*/  BSYNC B1 ;  /* 0x0000000000017941 */ /* 0x000fea0003800000 */
.L_x_19580:
        /* <DEDUP_REMOVED lines=16> */
.L_x_19586:
[----:B------:R-:W-:Y:S05]  /*162e0*/  BSYNC B2 ;  /* 0x0000000000027941 */ /* 0x000fea0003800000 */
.L_x_19585:
        /* <DEDUP_REMOVED lines=44> */
.L_x_19584:
[----:B------:R-:W-:Y:S05]  /*165b0*/  BSYNC B1 ;  /* 0x0000000000017941 */ /* 0x000fea0003800000 */
.L_x_19583:
        /* <DEDUP_REMOVED lines=12> */
.L_x_19579:
        /* <DEDUP_REMOVED lines=12> */
.L_x_19588:
[----:B------:R-:W-:-:S07]  /*16740*/  MOV R88, R146 ;  /* 0x0000009200587202 */ /* 0x000fce0000000f00 */
.L_x_19589:
[----:B------:R-:W-:Y:S05]  /*16750*/  BSYNC B1 ;  /* 0x0000000000017941 */ /* 0x000fea0003800000 */
.L_x_19587:
        /* <DEDUP_REMOVED lines=16> */
.L_x_19593:
[----:B------:R-:W-:Y:S05]  /*16860*/  BSYNC B2 ;  /* 0x0000000000027941 */ /* 0x000fea0003800000 */
.L_x_19592:
        /* <DEDUP_REMOVED lines=44> */
.L_x_19591:
[----:B------:R-:W-:Y:S05]  /*16b30*/  BSYNC B1 ;  /* 0x0000000000017941 */ /* 0x000fea0003800000 */
.L_x_19590:
        /* <DEDUP_REMOVED lines=14> */
.L_x_19594:
        /* <DEDUP_REMOVED lines=12> */
.L_x_19597:
[----:B------:R-:W-:-:S07]  /*16ce0*/  IMAD.MOV.U32 R12, RZ, RZ, R146 ;  /* 0x000000ffff0c7224 */ /* 0x000fce00078e0092 */
.L_x_19598:
[----:B------:R-:W-:Y:S05]  /*16cf0*/  BSYNC B1 ;  /* 0x0000000000017941 */ /* 0x000fea0003800000 */
.L_x_19596:
        /* <DEDUP_REMOVED lines=16> */
.L_x_19602:
[----:B------:R-:W-:Y:S05]  /*16e00*/  BSYNC B2 ;  /* 0x0000000000027941 */ /* 0x000fea0003800000 */
.L_x_19601:
        /* <DEDUP_REMOVED lines=39> */
[----:B------:R-:W-:Y:S01]  /*17080*/  IMAD.WIDE.U32 R44, R45, -0x2daee0ad, RZ ;  /* 0xd2511f532d2c7825 */ /* 0x000fe200078e00ff */
[----:B------:R-:W-:-:S03]  /*17090*/  MOV R146, R88 ;  /* 0x0000005800927202 */ /* 0x000fc60000000f00 */
[----:B------:R-:W-:Y:S01]  /*170a0*/  IMAD.MOV.U32 R54, RZ, RZ, R44 ;  /* 0x000000ffff367224 */ /* 0x000fe200078e002c */
[----:B------:R-:W-:Y:S01]  /*170b0*/  LOP3.LUT R52, R45, UR40, R50, 0x96, !PT ;  /* 0x000000282d347c12 */ /* 0x000fe2000f8e9632 */
[----:B------:R-:W-:-:S07]  /*170c0*/  IMAD.MOV.U32 R45, RZ, RZ, RZ ;  /* 0x000000ffff2d7224 */ /* 0x000fce00078e00ff */
.L_x_19600:
[----:B------:R-:W-:Y:S05]  /*170d0*/  BSYNC B1 ;  /* 0x0000000000017941 */ /* 0x000fea0003800000 */
.L_x_19599:
        /* <DEDUP_REMOVED lines=10> */
.L_x_19595:
        /* <DEDUP_REMOVED lines=12> */
.L_x_19604:
[----:B------:R-:W-:-:S07]  /*17240*/  MOV R90, R146 ;  /* 0x00000092005a7202 */ /* 0x000fce0000000f00 */
.L_x_19605:
[----:B------:R-:W-:Y:S05]  /*17250*/  BSYNC B1 ;  /* 0x0000000000017941 */ /* 0x000fea0003800000 */
.L_x_19603:
        /* <DEDUP_REMOVED lines=16> */
.L_x_19609:
[----:B------:R-:W-:Y:S05]  /*17360*/  BSYNC B2 ;  /* 0x0000000000027941 */ /* 0x000fea0003800000 */
.L_x_19608:
        /* <DEDUP_REMOVED lines=44> */
.L_x_19607:
[----:B------:R-:W-:Y:S05]  /*17630*/  BSYNC B1 ;  /* 0x0000000000017941 */ /* 0x000fea0003800000 */
.L_x_19606:
        /* <DEDUP_REMOVED lines=14> */
.L_x_19610:
        /* <DEDUP_REMOVED lines=12> */
.L_x_19613:
[----:B------:R-:W-:-:S07]  /*177e0*/  IMAD.MOV.U32 R13, RZ, RZ, R146 ;  /* 0x000000ffff0d7224 */ /* 0x000fce00078e0092 */
.L_x_19614:
[----:B------:R-:W-:Y:S05]  /*177f0*/  BSYNC B1 ;  /* 0x0000000000017941 */ /* 0x000fea0003800000 */
.L_x_19612:
        /* <DEDUP_REMOVED lines=18> */
.L_x_19618:
[----:B------:R-:W-:Y:S05]  /*17920*/  BSYNC B2 ;  /* 0x0000000000027941 */ /* 0x000fea0003800000 */
.L_x_19617:
        /* <DEDUP_REMOVED lines=43> */
[----:B------:R-:W-:-:S07]  /*17be0*/  LOP3.LUT R52, R45, UR40, R50, 0x96, !PT ;  /* 0x000000282d347c12 */ /* 0x000fce000f8e9632 */
.L_x_19616:
[----:B------:R-:W-:Y:S05]  /*17bf0*/  BSYNC B1 ;  /* 0x0000000000017941 */ /* 0x000fea0003800000 */
.L_x_19615:
[----:B------:R-:W-:Y:S02]  /*17c00*/  I2FP.F32.U32 R13, R13 ;  /* 0x0000000d000d7245 */ /* 0x000fe40000201000 */
[----:B------:R-:W-:-:S03]  /*17c10*/  PRMT R44, R59, 0x7632, R44 ;  /* 0x000076323b2c7816 */ /* 0x000fc6000000002c */
[----:B------:R-:W-:Y:S01]  /*17c20*/  FFMA.FTZ R13, R13, R100, 1.1641532182693481445e-10 ;  /* 0x2f0000000d0d7423 */ /* 0x000fe20000010064 */
[----:B------:R-:W-:-:S04]  /*17c30*/  SHF.L.U32 R44, R44, 0x10, RZ ;  /* 0x000000102c2c7819 */ /* 0x000fc800000006ff */
[----:B------:R-:W-:Y:S01]  /*17c40*/  FSETP.GTU.FTZ.AND P6, PT, R13, R98, PT ;  /* 0x000000620d00720b */ /* 0x000fe20003fdc000 */
[----:B------:R-:W-:-:S03]  /*17c50*/  FMUL.FTZ R44, R44, R99 ;  /* 0x000000632c2c7220 */ /* 0x000fc60000410000 */
[----:B------:R-:W-:Y:S02]  /*17c60*/  SEL R13, RZ, 0x1, P6 ;  /* 0x00000001ff0d7807 */ /* 0x000fe40003000000 */
[----:B------:R-:W-:-:S05]  /*17c70*/  FSEL R44, R44, RZ, !P6 ;  /* 0x000000ff2c2c7208 */ /* 0x000fca0007000000 */
[--C-:B------:R-:W-:Y:S01]  /*17c80*/  FADD.FTZ R33, R33, R44.reuse ;  /* 0x0000002c21217221 */ /* 0x100fe20000010000 */
[----:B------:R-:W-:-:S05]  /*17c90*/  @P1 PRMT R44, R63, 0x7632, R44 ;  /* 0x000076323f2c1816 */ /* 0x000fca000000002c */
[----:B------:R-:W-:-:S04]  /*17ca0*/  @P1 IMAD.U32 R44, R44, 0x10000, RZ ;  /* 0x000100002c2c1824 */ /* 0x000fc800078e00ff */
[----:B------:R-:W-:-:S07]  /*17cb0*/  @P1 FADD.FTZ R33, R33, R44 ;  /* 0x0000002c21211221 */ /* 0x000fce0000010000 */
.L_x_19611:
[----:B------:R-:W-:Y:S02]  /*17cc0*/  P2R R44, PR, RZ, 0x4 ;  /* 0x00000004ff2c7803 */ /* 0x000fe40000000000 */
[----:B------:R-:W-:Y:S02]  /*17cd0*/  ISETP.NE.AND P2, PT, R43, RZ, PT ;  /* 0x000000ff2b00720c */ /* 0x000fe40003f45270 */
[----:B------:R-:W-:Y:S02]  /*17ce0*/  F2FP.BF16.F32.PACK_AB R91, R33, R32 ;  /* 0x00000020215b723e */ /* 0x000fe400000010ff */
[----:B------:R-:W-:Y:S02]  /*17cf0*/  SEL R43, RZ, 0x1, P2 ;  /* 0x00000001ff2b7807 */ /* 0x000fe40001000000 */
[----:B------:R-:W-:Y:S01]  /*17d00*/  ISETP.NE.AND P2, PT, R44, RZ, PT ;  /* 0x000000ff2c00720c */ /* 0x000fe20003f45270 */
[----:B------:R-:W-:Y:S01]  /*17d10*/  IMAD.WIDE.U32 R44, R24, 0x10, R178 ;  /* 0x00000010182c7825 */ /* 0x000fe200078e00b2 */
        /* <DEDUP_REMOVED lines=17> */
[----:B------:R-:W-:-:S05]  /*17e30*/  SEL R50, RZ, 0x1, P4 ;  /* 0x00000001ff327807 */ /* 0x000fca0002000000 */
[----:B------:R-:W-:-:S03]  /*17e40*/  IMAD.WIDE.U32 R50, R50, 0x10000, RZ ;  /* 0x0001000032327825 */ /* 0x000fc600078e00ff */
[----:B------:R-:W-:Y:S02]  /*17e50*/  LOP3.LUT R43, R88, R44, R50, 0xfe, !PT ;  /* 0x0000002c582b7212 */ /* 0x000fe400078efe32 */
[----:B------:R-:W-:Y:S02]  /*17e60*/  SEL R44, RZ, 0x1, P6 ;  /* 0x00000001ff2c7807 */ /* 0x000fe40003000000 */
[----:B------:R-:W-:Y:S01]  /*17e70*/  LOP3.LUT R45, R89, R93, R51, 0xfe, !PT ;  /* 0x0000005d592d7212 */ /* 0x000fe200078efe33 */
[----:B------:R-:W-:Y:S01]  /*17e80*/  IMAD.WIDE.U32 R50, R24, 0x8, R176 ;  /* 0x0000000818327825 */ /* 0x000fe200078e00b0 */
[----:B------:R-:W-:-:S03]  /*17e90*/  LOP3.LUT R44, R43, R44, RZ, 0xfc, !PT ;  /* 0x0000002c2b2c7212 */ /* 0x000fc600078efcff */
[----:B------:R-:W-:Y:S02]  /*17ea0*/  VIADD R43, R40, 0x80 ;  /* 0x00000080282b7836 */ /* 0x000fe40000000000 */
[----:B------:R0:W-:Y:S02]  /*17eb0*/  STG.E.64 desc[UR4][R50.64], R44 ;  /* 0x0000002c32007986 */ /* 0x0001e4000c101b04 */
[----:B0-----:R-:W0:Y:S08]  /*17ec0*/  @P0 LDC.64 R50, c[0x0][0x228] ;  /* 0x00008a00ff320b82 */ /* 0x001e300000000a00 */
[----:B------:R-:W1:Y:S01]  /*17ed0*/  @P1 LDC.64 R44, c[0x0][0x230] ;  /* 0x00008c00ff2c1b82 */ /* 0x000e620000000a00 */
[----:B0-----:R-:W-:Y:S01]  /*17ee0*/  @P0 IMAD.WIDE.U32 R50, R43, 0x10, R50 ;  /* 0x000000102b320825 */ /* 0x001fe200078e0032 */
[----:B------:R-:W-:Y:S06]  /*17ef0*/  @!P0 BRA `(.L_x_19619) ;  /* 0x0000000000508947 */ /* 0x000fec0003800000 */
[----:B------:R-:W-:Y:S01]  /*17f00*/  SHF.L.U32 R88, R12, 0x10, RZ ;  /* 0x000000100c587819 */ /* 0x000fe200000006ff */
[----:B------:R-:W0:Y:S01]  /*17f10*/  LDC.64 R102, c[0x0][0x248] ;  /* 0x00009200ff667b82 */ /* 0x000e220000000a00 */
[----:B------:R-:W-:Y:S02]  /*17f20*/  LOP3.LUT R90, R8, 0xff, RZ, 0xc0, !PT ;  /* 0x000000ff085a7812 */ /* 0x000fe400078ec0ff */
[----:B------:R-:W-:Y:S02]  /*17f30*/  LOP3.LUT R89, R88, 0xff0000, RZ, 0xc0, !PT ;  /* 0x00ff000058597812 */ /* 0x000fe400078ec0ff */
[----:B------:R-:W-:Y:S01]  /*17f40*/  LOP3.LUT R88, R13, 0xffff, RZ, 0xc0, !PT ;  /* 0x0000ffff0d587812 */ /* 0x000fe200078ec0ff */
[----:B------:R-:W-:Y:S01]  /*17f50*/  IMAD.WIDE.U32 R90, R90, 0x10000, RZ ;  /* 0x000100005a5a7825 */ /* 0x000fe200078e00ff */
[----:B------:R-:W-:Y:S02]  /*17f60*/  LOP3.LUT R92, R7, 0xff, RZ, 0xc0, !PT ;  /* 0x000000ff075c7812 */ /* 0x000fe400078ec0ff */
[----:B------:R-:W-:-:S02]  /*17f70*/  PRMT R88, R89, 0x4210, R88 ;  /* 0x0000421059587816 */ /* 0x000fc40000000058 */
        /* <DEDUP_REMOVED lines=12> */
.L_x_19619:
[C---:B-1----:R-:W-:Y:S01]  /*18040*/  @P1 IMAD.WIDE.U32 R44, R43.reuse, 0x10, R44 ;  /* 0x000000102b2c1825 */ /* 0x042fe200078e002c */
[----:B------:R-:W5:Y:S04]  /*18050*/  @P0 LDG.E.128 R56, desc[UR4][R50.64] ;  /* 0x0000000432380981 */ /* 0x000f68000c1e1d00 */
[----:B------:R1:W5:Y:S02]  /*18060*/  @P1 LDG.E.128 R60, desc[UR4][R44.64] ;  /* 0x000000042c3c1981 */ /* 0x000364000c1e1d00 */
[----:B-1----:R-:W-:-:S05]  /*18070*/  IMAD.WIDE.U32 R44, R43, 0x10, R142 ;  /* 0x000000102b2c7825 */ /* 0x002fca00078e008e */
[----:B0-----:R0:W5:Y:S01]  /*18080*/  LDG.E.128 R88, desc[UR4][R44.64] ;  /* 0x000000042c587981 */ /* 0x001162000c1e1d00 */
        /* <DEDUP_REMOVED lines=12> */
.L_x_19621:
[----:B------:R-:W-:-:S07]  /*18150*/  IMAD.MOV.U32 R97, RZ, RZ, R146 ;  /* 0x000000ffff617224 */ /* 0x000fce00078e0092 */
.L_x_19622:
[----:B------:R-:W-:Y:S05]  /*18160*/  BSYNC B1 ;  /* 0x0000000000017941 */ /* 0x000fea0003800000 */
.L_x_19620:
        /* <DEDUP_REMOVED lines=16> */
.L_x_19626:
[----:B------:R-:W-:Y:S05]  /*18270*/  BSYNC B2 ;  /* 0x0000000000027941 */ /* 0x000fea0003800000 */
.L_x_19625:
        /* <DEDUP_REMOVED lines=40> */
[----:B------:R-:W-:Y:S01]  /*18500*/  IMAD.WIDE.U32 R44, R51, -0x2daee0ad, RZ ;  /* 0xd2511f53332c7825 */ /* 0x000fe200078e00ff */
[----:B------:R-:W-:-:S03]  /*18510*/  HFMA2.MMA R92, -RZ, RZ, 0, 0 ;  /* 0x00000000ff5c7435 */ /* 0x000fc600000001ff */
[----:B------:R-:W-:Y:S01]  /*18520*/  IMAD.MOV.U32 R54, RZ, RZ, R44 ;  /* 0x000000ffff367224 */ /* 0x000fe200078e002c */
[----:B------:R-:W-:-:S07]  /*18530*/  LOP3.LUT R52, R45, UR40, R50, 0x96, !PT ;  /* 0x000000282d347c12 */ /* 0x000fce000f8e9632 */
.L_x_19624:
[----:B------:R-:W-:Y:S05]  /*18540*/  BSYNC B1 ;  /* 0x0000000000017941 */ /* 0x000fea0003800000 */
.L_x_19623:
[----:B------:R-:W-:Y:S01]  /*18550*/  I2FP.F32.U32 R45, R97 ;  /* 0x00000061002d7245 */ /* 0x000fe20000201000 */
[----:B-----5:R-:W-:Y:S01]  /*18560*/  IMAD.U32 R44, R88, 0x10000, RZ ;  /* 0x00010000582c7824 */ /* 0x020fe200078e00ff */
        /* <DEDUP_REMOVED lines=14> */
.L_x_19627:
        /* <DEDUP_REMOVED lines=12> */
.L_x_19630:
[----:B------:R-:W-:-:S07]  /*18710*/  MOV R6, R146 ;  /* 0x0000009200067202 */ /* 0x000fce0000000f00 */
.L_x_19631:
[----:B------:R-:W-:Y:S05]  /*18720*/  BSYNC B1 ;  /* 0x0000000000017941 */ /* 0x000fea0003800000 */
.L_x_19629:
        /* <DEDUP_REMOVED lines=16> */
.L_x_19635:
[----:B------:R-:W-:Y:S05]  /*18830*/  BSYNC B2 ;  /* 0x0000000000027941 */ /* 0x000fea0003800000 */
.L_x_19634:
        /* <DEDUP_REMOVED lines=44> */
.L_x_19633:
[----:B------:R-:W-:Y:S05]  /*18b00*/  BSYNC B1 ;  /* 0x0000000000017941 */ /* 0x000fea0003800000 */
.L_x_19632:
        /* <DEDUP_REMOVED lines=10> */
.L_x_19628:
        /* <DEDUP_REMOVED lines=12> */
.L_x_19637:
[----:B------:R-:W-:-:S07]  /*18c70*/  IMAD.MOV.U32 R88, RZ, RZ, R146 ;  /* 0x000000ffff587224 */ /* 0x000fce00078e0092 */
.L_x_19638:
[----:B------:R-:W-:Y:S05]  /*18c80*/  BSYNC B1 ;  /* 0x0000000000017941 */ /* 0x000fea0003800000 */
.L_x_19636:
        /* <DEDUP_REMOVED lines=16> */
.L_x_19642:
[----:B------:R-:W-:Y:S05]  /*18d90*/  BSYNC B2 ;  /* 0x0000000000027941 */ /* 0x000fea0003800000 */
.L_x_19641:
        /* <DEDUP_REMOVED lines=41> */
[----:B------:R-:W-:Y:S01]  /*19030*/  IMAD.MOV.U32 R54, RZ, RZ, R50 ;  /* 0x000000ffff367224 */ /* 0x000fe200078e0032 */
[----:B------:R-:W-:Y:S01]  /*19040*/  LOP3.LUT R52, R51, UR40, R92, 0x96, !PT ;  /* 0x0000002833347c12 */ /* 0x000fe2000f8e965c */
[----:B------:R-:W-:-:S11]  /*19050*/  HFMA2.MMA R51, -RZ, RZ, 0, 0 ;  /* 0x00000000ff337435 */ /* 0x000fd600000001ff */
.L_x_19640:
[----:B------:R-:W-:Y:S05]  /*19060*/  BSYNC B1 ;  /* 0x0000000000017941 */ /* 0x000fea0003800000 */
.L_x_19639:
        /* <DEDUP_REMOVED lines=16> */
.L_x_19643:
        /* <DEDUP_REMOVED lines=12> */
.L_x_19646:
[----:B------:R-:W-:-:S07]  /*19230*/  MOV R7, R146 ;  /* 0x0000009200077202 */ /* 0x000fce0000000f00 */
.L_x_19647:
[----:B------:R-:W-:Y:S05]  /*19240*/  BSYNC B1 ;  /* 0x0000000000017941 */ /* 0x000fea0003800000 */
.L_x_19645:
        /* <DEDUP_REMOVED lines=16> */
.L_x_19651:
[----:B------:R-:W-:Y:S05]  /*19350*/  BSYNC B2 ;  /* 0x0000000000027941 */ /* 0x000fea0003800000 */
.L_x_19650:
        /* <DEDUP_REMOVED lines=44> */
.L_x_19649:
[----:B------:R-:W-:Y:S05]  /*19620*/  BSYNC B1 ;  /* 0x0000000000017941 */ /* 0x000fea0003800000 */
.L_x_19648:
[----:B------:R-:W-:Y:S02]  /*19630*/  I2FP.F32.U32 R7, R7 ;  /* 0x0000000700077245 */ /* 0x000fe40000201000 */
[----:B------:R-:W-:-:S03]  /*19640*/  PRMT R51, R56, 0x7632, R51 ;  /* 0x0000763238337816 */ /* 0x000fc60000000033 */
[----:B------:R-:W-:Y:S02]  /*19650*/  FFMA.FTZ R7, R7, R100, 1.1641532182693481445e-10 ;  /* 0x2f00000007077423 */ /* 0x000fe40000010064 */
[----:B------:R-:W-:-:S03]  /*19660*/  IMAD.U32 R88, R51, 0x10000, RZ ;  /* 0x0001000033587824 */ /* 0x000fc600078e00ff */
[----:B------:R-:W-:Y:S01]  /*19670*/  FSETP.GTU.FTZ.AND P3, PT, R7, R98, PT ;  /* 0x000000620700720b */ /* 0x000fe20003f7c000 */
[----:B------:R-:W-:Y:S01]  /*19680*/  FMUL.FTZ R88, R88, R99 ;  /* 0x0000006358587220 */ /* 0x000fe20000410000 */
[----:B------:R-:W-:-:S04]  /*19690*/  @P1 PRMT R7, R60, 0x7632, R7 ;  /* 0x000076323c071816 */ /* 0x000fc80000000007 */
[----:B------:R-:W-:-:S05]  /*196a0*/  FSEL R88, R88, RZ, !P3 ;  /* 0x000000ff58587208 */ /* 0x000fca0005800000 */
[----:B------:R-:W-:Y:S01]  /*196b0*/  FADD.FTZ R45, R45, R88 ;  /* 0x000000582d2d7221 */ /* 0x000fe20000010000 */
[----:B------:R-:W-:Y:S02]  /*196c0*/  @P1 SHF.L.U32 R88, R7, 0x10, RZ ;  /* 0x0000001007581819 */ /* 0x000fe400000006ff */
[----:B------:R-:W-:-:S03]  /*196d0*/  SEL R7, RZ, 0x1, P3 ;  /* 0x00000001ff077807 */ /* 0x000fc60001800000 */
[----:B------:R-:W-:-:S07]  /*196e0*/  @P1 FADD.FTZ R45, R45, R88 ;  /* 0x000000582d2d1221 */ /* 0x000fce0000010000 */
.L_x_19644:
        /* <DEDUP_REMOVED lines=12> */
.L_x_19653:
[----:B------:R-:W-:-:S07]  /*197b0*/  IMAD.MOV.U32 R88, RZ, RZ, R146 ;  /* 0x000000ffff587224 */ /* 0x000fce00078e0092 */
.L_x_19654:
[----:B------:R-:W-:Y:S05]  /*197c0*/  BSYNC B1 ;  /* 0x0000000000017941 */ /* 0x000fea0003800000 */
.L_x_19652:
        /* <DEDUP_REMOVED lines=16> */
.L_x_19658:
[----:B------:R-:W-:Y:S05]  /*198d0*/  BSYNC B2 ;  /* 0x0000000000027941 */ /* 0x000fea0003800000 */
.L_x_19657:
        /* <DEDUP_REMOVED lines=44> */
.L_x_19656:
[----:B------:R-:W-:Y:S05]  /*19ba0*/  BSYNC B1 ;  /* 0x0000000000017941 */ /* 0x000fea0003800000 */
.L_x_19655:
        /* <DEDUP_REMOVED lines=16> */
.L_x_19659:
        /* <DEDUP_REMOVED lines=12> */
.L_x_19662:
[----:B------:R-:W-:-:S07]  /*19d70*/  MOV R8, R146 ;  /* 0x0000009200087202 */ /* 0x000fce0000000f00 */
.L_x_19663:
[----:B------:R-:W-:Y:S05]  /*19d80*/  BSYNC B1 ;  /* 0x0000000000017941 */ /* 0x000fea0003800000 */
.L_x_19661:
        /* <DEDUP_REMOVED lines=16> */
.L_x_19667:
[----:B------:R-:W-:Y:S05]  /*19e90*/  BSYNC B2 ;  /* 0x0000000000027941 */ /* 0x000fea0003800000 */
.L_x_19666:
        /* <DEDUP_REMOVED lines=44> */
.L_x_19665:
[----:B------:R-:W-:Y:S05]  /*1a160*/  BSYNC B1 ;  /* 0x0000000000017941 */ /* 0x000fea0003800000 */
.L_x_19664:
        /* <DEDUP_REMOVED lines=10> */
.L_x_19660:
        /* <DEDUP_REMOVED lines=12> */
.L_x_19669:
[----:B------:R-:W-:-:S07]  /*1a2d0*/  IMAD.MOV.U32 R101, RZ, RZ, R146 ;  /* 0x000000ffff657224 */ /* 0x000fce00078e0092 */
.L_x_19670:
[----:B------:R-:W-:Y:S05]  /*1a2e0*/  BSYNC B1 ;  /* 0x0000000000017941 */ /* 0x000fea0003800000 */
.L_x_19668:
        /* <DEDUP_REMOVED lines=16> */
.L_x_19674:
[----:B------:R-:W-:Y:S05]  /*1a3f0*/  BSYNC B2 ;  /* 0x0000000000027941 */ /* 0x000fea0003800000 */
.L_x_19673:
        /* <DEDUP_REMOVED lines=44> */
.L_x_19672:
[----:B------:R-:W-:Y:S05]  /*1a6c0*/  BSYNC B1 ;  /* 0x0000000000017941 */ /* 0x000fea0003800000 */
.L_x_19671:
        /* <DEDUP_REMOVED lines=16> */
.L_x_19675:
        /* <DEDUP_REMOVED lines=12> */
.L_x_19678:
[----:B------:R-:W-:-:S07]  /*1a890*/  MOV R9, R146 ;  /* 0x0000009200097202 */ /* 0x000fce0000000f00 */
.L_x_19679:
[----:B------:R-:W-:Y:S05]  /*1a8a0*/  BSYNC B1 ;  /* 0x0000000000017941 */ /* 0x000fea0003800000 */
.L_x_19677:
        /* <DEDUP_REMOVED lines=16> */
.L_x_19683:
[----:B------:R-:W-:Y:S05]  /*1a9b0*/  BSYNC B2 ;  /* 0x0000000000027941 */ /* 0x000fea0003800000 */
.L_x_19682:
        /* <DEDUP_REMOVED lines=44> */
.L_x_19681:
[----:B------:R-:W-:Y:S05]  /*1ac80*/  BSYNC B1 ;  /* 0x0000000000017941 */ /* 0x000fea0003800000 */
.L_x_19680:
[----:B------:R-:W-:Y:S02]  /*1ac90*/  I2FP.F32.U32 R9, R9 ;  /* 0x0000000900097245 */ /* 0x000fe40000201000 */
[----:B------:R-:W-:-:S03]  /*1aca0*/  PRMT R89, R57, 0x7632, R89 ;  /* 0x0000763239597816 */ /* 0x000fc60000000059 */
[----:B------:R-:W-:Y:S02]  /*1acb0*/  FFMA.FTZ R9, R9, R100, 1.1641532182693481445e-10 ;  /* 0x2f00000009097423 */ /* 0x000fe40000010064 */
[----:B------:R-:W-:Y:S01]  /*1acc0*/  IMAD.U32 R92, R89, 0x10000, RZ ;  /* 0x00010000595c7824 */ /* 0x000fe200078e00ff */
[----:B------:R-:W-:Y:S02]  /*1acd0*/  @P1 PRMT R89, R61, 0x7632, R89 ;  /* 0x000076323d591816 */ /* 0x000fe40000000059 */
[----:B------:R-:W-:Y:S01]  /*1ace0*/  FSETP.GTU.FTZ.AND P3, PT, R9, R98, PT ;  /* 0x000000620900720b */ /* 0x000fe20003f7c000 */
[----:B------:R-:W-:-:S03]  /*1acf0*/  FMUL.FTZ R92, R92, R99 ;  /* 0x000000635c5c7220 */ /* 0x000fc60000410000 */
[----:B------:R-:W-:Y:S02]  /*1ad00*/  SEL R9, RZ, 0x1, P3 ;  /* 0x00000001ff097807 */ /* 0x000fe40001800000 */
[----:B------:R-:W-:-:S05]  /*1ad10*/  FSEL R92, R92, RZ, !P3 ;  /* 0x000000ff5c5c7208 */ /* 0x000fca0005800000 */
[----:B------:R-:W-:Y:S01]  /*1ad20*/  FADD.FTZ R51, R51, R92 ;  /* 0x0000005c33337221 */ /* 0x000fe20000010000 */
[----:B------:R-:W-:-:S05]  /*1ad30*/  @P1 SHF.L.U32 R92, R89, 0x10, RZ ;  /* 0x00000010595c1819 */ /* 0x000fca00000006ff */
[----:B------:R-:W-:-:S07]  /*1ad40*/  @P1 FADD.FTZ R51, R51, R92 ;  /* 0x0000005c33331221 */ /* 0x000fce0000010000 */
.L_x_19676:
        /* <DEDUP_REMOVED lines=12> */
.L_x_19685:
[----:B------:R-:W-:-:S07]  /*1ae10*/  IMAD.MOV.U32 R101, RZ, RZ, R146 ;  /* 0x000000ffff657224 */ /* 0x000fce00078e0092 */
.L_x_19686:
[----:B------:R-:W-:Y:S05]  /*1ae20*/  BSYNC B1 ;  /* 0x0000000000017941 */ /* 0x000fea0003800000 */
.L_x_19684:
        /* <DEDUP_REMOVED lines=16> */
.L_x_19690:
[----:B------:R-:W-:Y:S05]  /*1af30*/  BSYNC B2 ;  /* 0x0000000000027941 */ /* 0x000fea0003800000 */
.L_x_19689:
        /* <DEDUP_REMOVED lines=36> */
[----:B------:R-:W-:-:S04]  /*1b180*/  HFMA2.MMA R93, -RZ, RZ, 0, 0 ;  /* 0x00000000ff5d7435 */ /* 0x000fc800000001ff */
[----:B------:R-:W-:Y:S01]  /*1b190*/  LOP3.LUT R52, R97, UR37, R88, 0x96, !PT ;  /* 0x0000002561347c12 */ /* 0x000fe2000f8e9658 */
[----:B------:R-:W-:-:S04]  /*1b1a0*/  IMAD.WIDE.U32 R88, R89, -0x326172a9, RZ ;  /* 0xcd9e8d5759587825 */ /* 0x000fc800078e00ff */
[----:B------:R-:W-:Y:S01]  /*1b1b0*/  IMAD.MOV.U32 R146, RZ, RZ, R88 ;  /* 0x000000ffff927224 */ /* 0x000fe200078e0058 */
[----:B------:R-:W-:Y:S01]  /*1b1c0*/  LOP3.LUT R145, R89, UR39, R96, 0x96, !PT ;  /* 0x0000002759917c12 */ /* 0x000fe2000f8e9660 */
[----:B------:R-:W-:-:S04]  /*1b1d0*/  IMAD.WIDE.U32 R88, R52, -0x2daee0ad, RZ ;  /* 0xd2511f5334587825 */ /* 0x000fc800078e00ff */
[----:B------:R-:W-:Y:S01]  /*1b1e0*/  IMAD.MOV.U32 R54, RZ, RZ, R88 ;  /* 0x000000ffff367224 */ /* 0x000fe200078e0058 */
[----:B------:R-:W-:-:S07]  /*1b1f0*/  LOP3.LUT R52, R89, UR40, R92, 0x96, !PT ;  /* 0x0000002859347c12 */ /* 0x000fce000f8e965c */
.L_x_19688:
[----:B------:R-:W-:Y:S05]  /*1b200*/  BSYNC B1 ;  /* 0x0000000000017941 */ /* 0x000fea0003800000 */
.L_x_19687:
        /* <DEDUP_REMOVED lines=16> */
.L_x_19691:
        /* <DEDUP_REMOVED lines=12> */
.L_x_19694:
[----:B------:R-:W-:-:S07]  /*1b3d0*/  MOV R10, R146 ;  /* 0x00000092000a7202 */ /* 0x000fce0000000f00 */
.L_x_19695:
[----:B------:R-:W-:Y:S05]  /*1b3e0*/  BSYNC B1 ;  /* 0x0000000000017941 */ /* 0x000fea0003800000 */
.L_x_19693:
        /* <DEDUP_REMOVED lines=16> */
.L_x_19699:
[----:B------:R-:W-:Y:S05]  /*1b4f0*/  BSYNC B2 ;  /* 0x0000000000027941 */ /* 0x000fea0003800000 */
.L_x_19698:
        /* <DEDUP_REMOVED lines=44> */
.L_x_19697:
[----:B------:R-:W-:Y:S05]  /*1b7c0*/  BSYNC B1 ;  /* 0x0000000000017941 */ /* 0x000fea0003800000 */
.L_x_19696:
        /* <DEDUP_REMOVED lines=10> */
.L_x_19692:
        /* <DEDUP_REMOVED lines=12> */
.L_x_19701:
[----:B------:R-:W-:-:S07]  /*1b930*/  IMAD.MOV.U32 R93, RZ, RZ, R146 ;  /* 0x000000ffff5d7224 */ /* 0x000fce00078e0092 */
.L_x_19702:
[----:B------:R-:W-:Y:S05]  /*1b940*/  BSYNC B1 ;  /* 0x0000000000017941 */ /* 0x000fea0003800000 */
.L_x_19700:
        /* <DEDUP_REMOVED lines=16> */
.L_x_19706:
[----:B------:R-:W-:Y:S05]  /*1ba50*/  BSYNC B2 ;  /* 0x0000000000027941 */ /* 0x000fea0003800000 */
.L_x_19705:
        /* <DEDUP_REMOVED lines=42> */
[----:B------:R-:W-:Y:S01]  /*1bd00*/  HFMA2.MMA R88, -RZ, RZ, 0, 0 ;  /* 0x00000000ff587435 */ /* 0x000fe200000001ff */
[----:B------:R-:W-:-:S10]  /*1bd10*/  LOP3.LUT R52, R89, UR40, R96, 0x96, !PT ;  /* 0x0000002859347c12 */ /* 0x000fd4000f8e9660 */
.L_x_19704:
[----:B------:R-:W-:Y:S05]  /*1bd20*/  BSYNC B1 ;  /* 0x0000000000017941 */ /* 0x000fea0003800000 */
.L_x_19703:
        /* <DEDUP_REMOVED lines=14> */
.L_x_19707:
        /* <DEDUP_REMOVED lines=12> */
.L_x_19710:
[----:B------:R-:W-:-:S07]  /*1bed0*/  MOV R11, R146 ;  /* 0x00000092000b7202 */ /* 0x000fce0000000f00 */
.L_x_19711:
[----:B------:R-:W-:Y:S05]  /*1bee0*/  BSYNC B1 ;  /* 0x0000000000017941 */ /* 0x000fea0003800000 */
.L_x_19709:
        /* <DEDUP_REMOVED lines=16> */
.L_x_19715:
[----:B------:R-:W-:Y:S05]  /*1bff0*/  BSYNC B2 ;  /* 0x0000000000027941 */ /* 0x000fea0003800000 */
.L_x_19714:
        /* <DEDUP_REMOVED lines=44> */
.L_x_19713:
[----:B------:R-:W-:Y:S05]  /*1c2c0*/  BSYNC B1 ;  /* 0x0000000000017941 */ /* 0x000fea0003800000 */
.L_x_19712:
[----:B------:R-:W-:Y:S02]  /*1c2d0*/  I2FP.F32.U32 R11, R11 ;  /* 0x0000000b000b7245 */ /* 0x000fe40000201000 */
[----:B------:R-:W-:-:S03]  /*1c2e0*/  PRMT R88, R58, 0x7632, R88 ;  /* 0x000076323a587816 */ /* 0x000fc60000000058 */
[----:B------:R-:W-:Y:S02]  /*1c2f0*/  FFMA.FTZ R11, R11, R100, 1.1641532182693481445e-10 ;  /* 0x2f0000000b0b7423 */ /* 0x000fe40000010064 */
[----:B------:R-:W-:-:S03]  /*1c300*/  IMAD.U32 R88, R88, 0x10000, RZ ;  /* 0x0001000058587824 */ /* 0x000fc600078e00ff */
[----:B------:R-:W-:Y:S01]  /*1c310*/  FSETP.GTU.FTZ.AND P4, PT, R11, R98, PT ;  /* 0x000000620b00720b */ /* 0x000fe20003f9c000 */
[----:B------:R-:W-:-:S03]  /*1c320*/  FMUL.FTZ R88, R88, R99 ;  /* 0x0000006358587220 */ /* 0x000fc60000410000 */
[----:B------:R-:W-:Y:S02]  /*1c330*/  SEL R11, RZ, 0x1, P4 ;  /* 0x00000001ff0b7807 */ /* 0x000fe40002000000 */
[----:B------:R-:W-:-:S05]  /*1c340*/  FSEL R88, R88, RZ, !P4 ;  /* 0x000000ff58587208 */ /* 0x000fca0006000000 */
[--C-:B------:R-:W-:Y:S01]  /*1c350*/  FADD.FTZ R93, R93, R88.reuse ;  /* 0x000000585d5d7221 */ /* 0x100fe20000010000 */
[----:B------:R-:W-:-:S04]  /*1c360*/  @P1 PRMT R88, R62, 0x7632, R88 ;  /* 0x000076323e581816 */ /* 0x000fc80000000058 */
[----:B------:R-:W-:-:S05]  /*1c370*/  @P1 SHF.L.U32 R88, R88, 0x10, RZ ;  /* 0x0000001058581819 */ /* 0x000fca00000006ff */
[----:B------:R-:W-:-:S07]  /*1c380*/  @P1 FADD.FTZ R93, R93, R88 ;  /* 0x000000585d5d1221 */ /* 0x000fce0000010000 */
.L_x_19708:
        /* <DEDUP_REMOVED lines=12> */
.L_x_19717:
[----:B------:R-:W-:-:S07]  /*1c450*/  IMAD.MOV.U32 R90, RZ, RZ, R146 ;  /* 0x000000ffff5a7224 */ /* 0x000fce00078e0092 */
.L_x_19718:
[----:B------:R-:W-:Y:S05]  /*1c460*/  BSYNC B1 ;  /* 0x0000000000017941 */ /* 0x000fea0003800000 */
.L_x_19716:
        /* <DEDUP_REMOVED lines=16> */
.L_x_19722:
[----:B------:R-:W-:Y:S05]  /*1c570*/  BSYNC B2 ;  /* 0x0000000000027941 */ /* 0x000fea0003800000 */
.L_x_19721:
        /* <DEDUP_REMOVED lines=44> */
.L_x_19720:
[----:B------:R-:W-:Y:S05]  /*1c840*/  BSYNC B1 ;  /* 0x0000000000017941 */ /* 0x000fea0003800000 */
.L_x_19719:
        /* <DEDUP_REMOVED lines=14> */
.L_x_19723:
        /* <DEDUP_REMOVED lines=12> */
.L_x_19726:
[----:B------:R-:W-:-:S07]  /*1c9f0*/  MOV R12, R146 ;  /* 0x00000092000c7202 */ /* 0x000fce0000000f00 */
.L_x_19727:
[----:B------:R-:W-:Y:S05]  /*1ca00*/  BSYNC B1 ;  /* 0x0000000000017941 */ /* 0x000fea0003800000 */
.L_x_19725:
        /* <DEDUP_REMOVED lines=16> */
.L_x_19731:
[----:B------:R-:W-:Y:S05]  /*1cb10*/  BSYNC B2 ;  /* 0x0000000000027941 */ /* 0x000fea0003800000 */
.L_x_19730:
        /* <DEDUP_REMOVED lines=44> */
.L_x_19729:
[----:B------:R-:W-:Y:S05]  /*1cde0*/  BSYNC B1 ;  /* 0x0000000000017941 */ /* 0x000fea0003800000 */
.L_x_19728:
        /* <DEDUP_REMOVED lines=10> */
.L_x_19724:
        /* <DEDUP_REMOVED lines=12> */
.L_x_19733:
[----:B------:R-:W-:-:S07]  /*1cf50*/  IMAD.MOV.U32 R101, RZ, RZ, R146 ;  /* 0x000000ffff657224 */ /* 0x000fce00078e0092 */
.L_x_19734:
[----:B------:R-:W-:Y:S05]  /*1cf60*/  BSYNC B1 ;  /* 0x0000000000017941 */ /* 0x000fea0003800000 */
.L_x_19732:
        /* <DEDUP_REMOVED lines=16> */
.L_x_19738:
[----:B------:R-:W-:Y:S05]  /*1d070*/  BSYNC B2 ;  /* 0x0000000000027941 */ /* 0x000fea0003800000 */
.L_x_19737:
        /* <DEDUP_REMOVED lines=44> */
.L_x_19736:
[----:B------:R-:W-:Y:S05]  /*1d340*/  BSYNC B1 ;  /* 0x0000000000017941 */ /* 0x000fea0003800000 */
.L_x_19735:
        /* <DEDUP_REMOVED lines=14> */
.L_x_19739:
        /* <DEDUP_REMOVED lines=12> */
.L_x_19742:
[----:B------:R-:W-:-:S07]  /*1d4f0*/  MOV R13, R146 ;  /* 0x00000092000d7202 */ /* 0x000fce0000000f00 */
.L_x_19743:
[----:B------:R-:W-:Y:S05]  /*1d500*/  BSYNC B1 ;  /* 0x0000000000017941 */ /* 0x000fea0003800000 */
.L_x_19741:
        /* <DEDUP_REMOVED lines=15> */
[----:B------:R-:W-:Y:S01]  /*1d600*/  @P0 IMAD.MOV R88, RZ, RZ, R5 ;  /* 0x000000ffff580224 */ /* 0x000fe200078e0205 */
[----:B------:R-:W-:-:S04]  /*1d610*/  ISETP.NE.AND P0, PT, R54, RZ, PT ;  /* 0x000000ff3600720c */ /* 0x000fc80003f05270 */
[----:B------:R-:W-:-:S09]  /*1d620*/  @!P6 MOV R5, R88 ;  /* 0x000000580005e202 */ /* 0x000fd20000000f00 */
.L_x_19747:
[----:B------:R-:W-:Y:S05]  /*1d630*/  BSYNC B2 ;  /* 0x0000000000027941 */ /* 0x000fea0003800000 */
.L_x_19746:
        /* <DEDUP_REMOVED lines=42> */
[----:B------:R-:W-:Y:S02]  /*1d8e0*/  LOP3.LUT R52, R89, UR40, R90, 0x96, !PT ;  /* 0x0000002859347c12 */ /* 0x000fe4000f8e965a */
[----:B------:R-:W-:-:S07]  /*1d8f0*/  MOV R54, R88 ;  /* 0x0000005800367202 */ /* 0x000fce0000000f00 */
.L_x_19745:
[----:B------:R-:W-:Y:S05]  /*1d900*/  BSYNC B1 ;  /* 0x0000000000017941 */ /* 0x000fea0003800000 */
.L_x_19744:
        /* <DEDUP_REMOVED lines=12> */
.L_x_19740:
[----:B------:R-:W-:Y:S01]  /*1d9d0*/  LOP3.LUT R26, R26, 0xffffffbf, RZ, 0xc0, !PT ;  /* 0xffffffbf1a1a7812 */ /* 0x000fe200078ec0ff */
[----:B------:R-:W-:Y:S01]  /*1d9e0*/  IMAD.WIDE.U32 R102, R43, 0x10, R178 ;  /* 0x000000102b667825 */ /* 0x000fe200078e00b2 */
[----:B------:R-:W-:Y:S02]  /*1d9f0*/  F2FP.BF16.F32.PACK_AB R91, R97, R96 ;  /* 0x00000060615b723e */ /* 0x000fe400000010ff */
[----:B------:R-:W-:Y:S02]  /*1da00*/  @P1 LOP3.LUT R26, R26, 0x40, RZ, 0xfc, !PT ;  /* 0x000000401a1a1812 */ /* 0x000fe400078efcff */
[----:B------:R-:W-:Y:S02]  /*1da10*/  F2FP.BF16.F32.PACK_AB R90, R93, R92 ;  /* 0x0000005c5d5a723e */ /* 0x000fe400000010ff */
[----:B------:R-:W-:Y:S02]  /*1da20*/  LOP3.LUT P1, RZ, R26, 0x4, RZ, 0xc0, !PT ;  /* 0x000000041aff7812 */ /* 0x000fe4000782c0ff */
[----:B------:R-:W-:-:S02]  /*1da30*/  F2FP.BF16.F32.PACK_AB R89, R51, R50 ;  /* 0x000000323359723e */ /* 0x000fc400000010ff */
[----:B------:R-:W-:Y:S02]  /*1da40*/  F2FP.BF16.F32.PACK_AB R88, R45, R44 ;  /* 0x0000002c2d58723e */ /* 0x000fe400000010ff */
[----:B------:R-:W-:Y:S02]  /*1da50*/  SEL R105, RZ, 0x1, P1 ;  /* 0x00000001ff697807 */ /* 0x000fe40000800000 */
[----:B------:R-:W-:Y:S01]  /*1da60*/  SEL R101, RZ, 0x1000000, P5 ;  /* 0x01000000ff657807 */ /* 0x000fe20002800000 */
[----:B------:R0:W-:Y:S01]  /*1da70*/  STG.E.128 desc[UR4][R102.64], R88 ;  /* 0x0000005866007986 */ /* 0x0001e2000c101d04 */
[----:B------:R-:W-:Y:S02]  /*1da80*/  SEL R107, RZ, 0x10000, P4 ;  /* 0x00010000ff6b7807 */ /* 0x000fe40002000000 */
[----:B------:R-:W-:Y:S02]  /*1da90*/  SEL R106, RZ, 0x100, P3 ;  /* 0x00000100ff6a7807 */ /* 0x000fe40001800000 */
[----:B------:R-:W-:-:S02]  /*1daa0*/  LOP3.LUT P3, RZ, R26, 0x2, RZ, 0xc0, !PT ;  /* 0x000000021aff7812 */ /* 0x000fc4000786c0ff */
[----:B------:R-:W-:Y:S02]  /*1dab0*/  LOP3.LUT R106, R106, R101, R107, 0xfe, !PT ;  /* 0x000000656a6a7212 */ /* 0x000fe400078efe6b */
[----:B------:R-:W-:Y:S02]  /*1dac0*/  SEL R101, RZ, 0x1, P3 ;  /* 0x00000001ff657807 */ /* 0x000fe40001800000 */
[C---:B------:R-:W-:Y:S02]  /*1dad0*/  LOP3.LUT P5, RZ, R26.reuse, 0x10, RZ, 0xc0, !PT ;  /* 0x000000101aff7812 */ /* 0x040fe400078ac0ff */
        /* <DEDUP_REMOVED lines=13> */
[----:B------:R-:W-:-:S05]  /*1dbb0*/  IMAD.WIDE.U32 R88, R43, 0x8, R176 ;  /* 0x000000082b587825 */ /* 0x000fca00078e00b0 */
[----:B------:R0:W-:Y:S01]  /*1dbc0*/  STG.E.64 desc[UR4][R88.64], R90 ;  /* 0x0000005a58007986 */ /* 0x0001e2000c101b04 */
[----:B------:R-:W-:Y:S05]  /*1dbd0*/  @!P0 BRA `(.L_x_19748) ;  /* 0x0000000000508947 */ /* 0x000fea0003800000 */
[----:B0-----:R-:W-:Y:S01]  /*1dbe0*/  IMAD.U32 R88, R12, 0x10000, RZ ;  /* 0x000100000c587824 */ /* 0x001fe200078e00ff */
        /* <DEDUP_REMOVED lines=19> */
.L_x_19748:
        /* <DEDUP_REMOVED lines=21> */
.L_x_19750:
[----:B------:R-:W-:-:S07]  /*1de70*/  IMAD.MOV.U32 R108, RZ, RZ, R146 ;  /* 0x000000ffff6c7224 */ /* 0x000fce00078e0092 */
.L_x_19751:
[----:B------:R-:W-:Y:S05]  /*1de80*/  BSYNC B1 ;  /* 0x0000000000017941 */ /* 0x000fea0003800000 */
.L_x_19749:
        /* <DEDUP_REMOVED lines=16> */
.L_x_19755:
[----:B------:R-:W-:Y:S05]  /*1df90*/  BSYNC B2 ;  /* 0x0000000000027941 */ /* 0x000fea0003800000 */
.L_x_19754:
        /* <DEDUP_REMOVED lines=44> */
.L_x_19753:
[----:B------:R-:W-:Y:S05]  /*1e260*/  BSYNC B1 ;  /* 0x0000000000017941 */ /* 0x000fea0003800000 */
.L_x_19752:
[----:B------:R-:W-:Y:S02]  /*1e270*/  I2FP.F32.U32 R105, R108 ;  /* 0x0000006c00697245 */ /* 0x000fe40000201000 */
[----:B-----5:R-:W-:Y:S02]  /*1e280*/  SHF.L.U32 R102, R88, 0x10, RZ ;  /* 0x0000001058667819 */ /* 0x020fe400000006ff */
        /* <DEDUP_REMOVED lines=14> */
.L_x_19756:
        /* <DEDUP_REMOVED lines=12> */
.L_x_19759:
[----:B------:R-:W-:-:S07]  /*1e430*/  IMAD.MOV.U32 R6, RZ, RZ, R146 ;  /* 0x000000ffff067224 */ /* 0x000fce00078e0092 */
.L_x_19760:
[----:B------:R-:W-:Y:S05]  /*1e440*/  BSYNC B1 ;  /* 0x0000000000017941 */ /* 0x000fea0003800000 */
.L_x_19758:
        /* <DEDUP_REMOVED lines=16> */
.L_x_19764:
[----:B------:R-:W-:Y:S05]  /*1e550*/  BSYNC B2 ;  /* 0x0000000000027941 */ /* 0x000fea0003800000 */
.L_x_19763:
        /* <DEDUP_REMOVED lines=44> */
.L_x_19762:
[----:B------:R-:W-:Y:S05]  /*1e820*/  BSYNC B1 ;  /* 0x0000000000017941 */ /* 0x000fea0003800000 */
.L_x_19761:
        /* <DEDUP_REMOVED lines=8> */
[----:B------:R-:W-:-:S04]  /*1e8b0*/  @P1 IMAD.U32 R103, R60, 0x10000, RZ ;  /* 0x000100003c671824 */ /* 0x000fc800078e00ff */
[----:B------:R-:W-:-:S07]  /*1e8c0*/  @P1 FADD.FTZ R102, R103, R102 ;  /* 0x0000006667661221 */ /* 0x000fce0000010000 */
.L_x_19757:
        /* <DEDUP_REMOVED lines=12> */
.L_x_19766:
[----:B------:R-:W-:-:S07]  /*1e990*/  IMAD.MOV.U32 R103, RZ, RZ, R146 ;  /* 0x000000ffff677224 */ /* 0x000fce00078e0092 */
.L_x_19767:
[----:B------:R-:W-:Y:S05]  /*1e9a0*/  BSYNC B1 ;  /* 0x0000000000017941 */ /* 0x000fea0003800000 */
.L_x_19765:
        /* <DEDUP_REMOVED lines=16> */
.L_x_19771:
[----:B------:R-:W-:Y:S05]  /*1eab0*/  BSYNC B2 ;  /* 0x0000000000027941 */ /* 0x000fea0003800000 */
.L_x_19770:
        /* <DEDUP_REMOVED lines=44> */
.L_x_19769:
[----:B------:R-:W-:Y:S05]  /*1ed80*/  BSYNC B1 ;  /* 0x0000000000017941 */ /* 0x000fea0003800000 */
.L_x_19768:
        /* <DEDUP_REMOVED lines=16> */
.L_x_19772:
        /* <DEDUP_REMOVED lines=12> */
.L_x_19775:
[----:B------:R-:W-:-:S07]  /*1ef50*/  IMAD.MOV.U32 R7, RZ, RZ, R146 ;  /* 0x000000ffff077224 */ /* 0x000fce00078e0092 */
.L_x_19776:
[----:B------:R-:W-:Y:S05]  /*1ef60*/  BSYNC B1 ;  /* 0x0000000000017941 */ /* 0x000fea0003800000 */
.L_x_19774:
        /* <DEDUP_REMOVED lines=16> */
.L_x_19780:
[----:B------:R-:W-:Y:S05]  /*1f070*/  BSYNC B2 ;  /* 0x0000000000027941 */ /* 0x000fea0003800000 */
.L_x_19779:
        /* <DEDUP_REMOVED lines=44> */
.L_x_19778:
[----:B------:R-:W-:Y:S05]  /*1f340*/  BSYNC B1 ;  /* 0x0000000000017941 */ /* 0x000fea0003800000 */
.L_x_19777:
        /* <DEDUP_REMOVED lines=12> */
.L_x_19773:
        /* <DEDUP_REMOVED lines=12> */
.L_x_19782:
[----:B------:R-:W-:-:S07]  /*1f4d0*/  IMAD.MOV.U32 R88, RZ, RZ, R146 ;  /* 0x000000ffff587224 */ /* 0x000fce00078e0092 */
.L_x_19783:
[----:B------:R-:W-:Y:S05]  /*1f4e0*/  BSYNC B1 ;  /* 0x0000000000017941 */ /* 0x000fea0003800000 */
.L_x_19781:
        /* <DEDUP_REMOVED lines=16> */
.L_x_19787:
[----:B------:R-:W-:Y:S05]  /*1f5f0*/  BSYNC B2 ;  /* 0x0000000000027941 */ /* 0x000fea0003800000 */
.L_x_19786:
        /* <DEDUP_REMOVED lines=44> */
.L_x_19785:
[----:B------:R-:W-:Y:S05]  /*1f8c0*/  BSYNC B1 ;  /* 0x0000000000017941 */ /* 0x000fea0003800000 */
.L_x_19784:
        /* <DEDUP_REMOVED lines=16> */
.L_x_19788:
        /* <DEDUP_REMOVED lines=12> */
.L_x_19791:
[----:B------:R-:W-:-:S07]  /*1fa90*/  IMAD.MOV.U32 R8, RZ, RZ, R146 ;  /* 0x000000ffff087224 */ /* 0x000fce00078e0092 */
.L_x_19792:
[----:B------:R-:W-:Y:S05]  /*1faa0*/  BSYNC B1 ;  /* 0x0000000000017941 */ /* 0x000fea0003800000 */
.L_x_19790:
        /* <DEDUP_REMOVED lines=16> */
.L_x_19796:
[----:B------:R-:W-:Y:S05]  /*1fbb0*/  BSYNC B2 ;  /* 0x0000000000027941 */ /* 0x000fea0003800000 */
.L_x_19795:
        /* <DEDUP_REMOVED lines=44> */
.L_x_19794:
[----:B------:R-:W-:Y:S05]  /*1fe80*/  BSYNC B1 ;  /* 0x0000000000017941 */ /* 0x000fea0003800000 */
.L_x_19793:
        /* <DEDUP_REMOVED lines=10> */
.L_x_19789:
        /* <DEDUP_REMOVED lines=12> */
.L_x_19798:
[----:B------:R-:W-:-:S07]  /*1fff0*/  IMAD.MOV.U32 R110, RZ, RZ, R146 ;  /* 0x000000ffff6e7224 */ /* 0x000fce00078e0092 */
.L_x_19799:
[----:B------:R-:W-:Y:S05]  /*20000*/  BSYNC B1 ;  /* 0x0000000000017941 */ /* 0x000fea0003800000 */
.L_x_19797:
        /* <DEDUP_REMOVED lines=16> */
.L_x_19803:
[----:B------:R-:W-:Y:S05]  /*20110*/  BSYNC B2 ;  /* 0x0000000000027941 */ /* 0x000fea0003800000 */
.L_x_19802:
        /* <DEDUP_REMOVED lines=44> */
.L_x_19801:
[----:B------:R-:W-:Y:S05]  /*203e0*/  BSYNC B1 ;  /* 0x0000000000017941 */ /* 0x000fea0003800000 */
.L_x_19800:
        /* <DEDUP_REMOVED lines=16> */
.L_x_19804:
        /* <DEDUP_REMOVED lines=12> */
.L_x_19807:
[----:B------:R-:W-:-:S07]  /*205b0*/  IMAD.MOV.U32 R9, RZ, RZ, R146 ;  /* 0x000000ffff097224 */ /* 0x000fce00078e0092 */
.L_x_19808:
[----:B------:R-:W-:Y:S05]  /*205c0*/  BSYNC B1 ;  /* 0x0000000000017941 */ /* 0x000fea0003800000 */
.L_x_19806:
        /* <DEDUP_REMOVED lines=16> */
.L_x_19812:
[----:B------:R-:W-:Y:S05]  /*206d0*/  BSYNC B2 ;  /* 0x0000000000027941 */ /* 0x000fea0003800000 */
.L_x_19811:
        /* <DEDUP_REMOVED lines=44> */
.L_x_19810:
[----:B------:R-:W-:Y:S05]  /*209a0*/  BSYNC B1 ;  /* 0x0000000000017941 */ /* 0x000fea0003800000 */
.L_x_19809:
[----:B------:R-:W-:-:S05]  /*209b0*/  I2FP.F32.U32 R9, R9 ;  /* 0x0000000900097245 */ /* 0x000fca0000201000 */
[----:B------:R-:W-:-:S05]  /*209c0*/  FFMA.FTZ R9, R9, R100, 1.1641532182693481445e-10 ;  /* 0x2f00000009097423 */ /* 0x000fca0000010064 */
[----:B------:R-:W-:Y:S02]  /*209d0*/  FSETP.GTU.FTZ.AND P3, PT, R9, R98, PT ;  /* 0x000000620900720b */ /* 0x000fe40003f7c000 */
[----:B------:R-:W-:-:S05]  /*209e0*/  PRMT R9, R57, 0x7632, R9 ;  /* 0x0000763239097816 */ /* 0x000fca0000000009 */
[----:B------:R-:W-:Y:S01]  /*209f0*/  IMAD.U32 R88, R9, 0x10000, RZ ;  /* 0x0001000009587824 */ /* 0x000fe200078e00ff */
[----:B------:R-:W-:-:S03]  /*20a00*/  @P1 PRMT R9, R61, 0x7632, R9 ;  /* 0x000076323d091816 */ /* 0x000fc60000000009 */
[----:B------:R-:W-:-:S05]  /*20a10*/  FMUL.FTZ R88, R88, R99 ;  /* 0x0000006358587220 */ /* 0x000fca0000410000 */
[----:B------:R-:W-:-:S05]  /*20a20*/  FSEL R88, R88, RZ, !P3 ;  /* 0x000000ff58587208 */ /* 0x000fca0005800000 */
[----:B------:R-:W-:Y:S01]  /*20a30*/  FADD.FTZ R105, R105, R88 ;  /* 0x0000005869697221 */ /* 0x000fe20000010000 */
[----:B------:R-:W-:Y:S01]  /*20a40*/  @P1 IMAD.U32 R88, R9, 0x10000, RZ ;  /* 0x0001000009581824 */ /* 0x000fe200078e00ff */
[----:B------:R-:W-:-:S03]  /*20a50*/  SEL R9, RZ, 0x1, P3 ;  /* 0x00000001ff097807 */ /* 0x000fc60001800000 */
[----:B------:R-:W-:-:S07]  /*20a60*/  @P1 FADD.FTZ R105, R105, R88 ;  /* 0x0000005869691221 */ /* 0x000fce0000010000 */
.L_x_19805:
        /* <DEDUP_REMOVED lines=12> */
.L_x_19814:
[----:B------:R-:W-:-:S07]  /*20b30*/  IMAD.MOV.U32 R110, RZ, RZ, R146 ;  /* 0x000000ffff6e7224 */ /* 0x000fce00078e0092 */
.L_x_19815:
[----:B------:R-:W-:Y:S05]  /*20b40*/  BSYNC B1 ;  /* 0x0000000000017941 */ /* 0x000fea0003800000 */
.L_x_19813:
        /* <DEDUP_REMOVED lines=16> */
.L_x_19819:
[----:B------:R-:W-:Y:S05]  /*20c50*/  BSYNC B2 ;  /* 0x0000000000027941 */ /* 0x000fea0003800000 */
.L_x_19818:
        /* <DEDUP_REMOVED lines=44> */
.L_x_19817:
[----:B------:R-:W-:Y:S05]  /*20f20*/  BSYNC B1 ;  /* 0x0000000000017941 */ /* 0x000fea0003800000 */
.L_x_19816:
        /* <DEDUP_REMOVED lines=16> */
.L_x_19820:
        /* <DEDUP_REMOVED lines=12> */
.L_x_19823:
[----:B------:R-:W-:-:S07]  /*210f0*/  IMAD.MOV.U32 R10, RZ, RZ, R146 ;  /* 0x000000ffff0a7224 */ /* 0x000fce00078e0092 */
.L_x_19824:
[----:B------:R-:W-:Y:S05]  /*21100*/  BSYNC B1 ;  /* 0x0000000000017941 */ /* 0x000fea0003800000 */
.L_x_19822:
        /* <DEDUP_REMOVED lines=16> */
.L_x_19828:
[----:B------:R-:W-:Y:S05]  /*21210*/  BSYNC B2 ;  /* 0x0000000000027941 */ /* 0x000fea0003800000 */
.L_x_19827:
        /* <DEDUP_REMOVED lines=44> */
.L_x_19826:
[----:B------:R-:W-:Y:S05]  /*214e0*/  BSYNC B1 ;  /* 0x0000000000017941 */ /* 0x000fea0003800000 */
.L_x_19825:
        /* <DEDUP_REMOVED lines=10> */
.L_x_19821:
        /* <DEDUP_REMOVED lines=12> */
.L_x_19830:
[----:B------:R-:W-:-:S07]  /*21650*/  IMAD.MOV.U32 R107, RZ, RZ, R146 ;  /* 0x000000ffff6b7224 */ /* 0x000fce00078e0092 */
.L_x_19831:
[----:B------:R-:W-:Y:S05]  /*21660*/  BSYNC B1 ;  /* 0x0000000000017941 */ /* 0x000fea0003800000 */
.L_x_19829:
        /* <DEDUP_REMOVED lines=16> */
.L_x_19835:
[----:B------:R-:W-:Y:S05]  /*21770*/  BSYNC B2 ;  /* 0x0000000000027941 */ /* 0x000fea0003800000 */
.L_x_19834:
        /* <DEDUP_REMOVED lines=44> */
.L_x_19833:
[----:B------:R-:W-:Y:S05]  /*21a40*/  BSYNC B1 ;  /* 0x0000000000017941 */ /* 0x000fea0003800000 */
.L_x_19832:
        /* <DEDUP_REMOVED lines=14> */
.L_x_19836:
        /* <DEDUP_REMOVED lines=12> */
.L_x_19839:
[----:B------:R-:W-:-:S07]  /*21bf0*/  IMAD.MOV.U32 R11, RZ, RZ, R146 ;  /* 0x000000ffff0b7224 */ /* 0x000fce00078e0092 */
.L_x_19840:
[----:B------:R-:W-:Y:S05]  /*21c00*/  BSYNC B1 ;  /* 0x0000000000017941 */ /* 0x000fea0003800000 */
.L_x_19838:
        /* <DEDUP_REMOVED lines=16> */
.L_x_19844:
[----:B------:R-:W-:Y:S05]  /*21d10*/  BSYNC B2 ;  /* 0x0000000000027941 */ /* 0x000fea0003800000 */
.L_x_19843:
        /* <DEDUP_REMOVED lines=44> */
.L_x_19842:
[----:B------:R-:W-:Y:S05]  /*21fe0*/  BSYNC B1 ;  /* 0x0000000000017941 */ /* 0x000fea0003800000 */
.L_x_19841:
        /* <DEDUP_REMOVED lines=12> */
.L_x_19837:
        /* <DEDUP_REMOVED lines=12> */
.L_x_19846:
[----:B------:R-:W-:-:S07]  /*22170*/  IMAD.MOV.U32 R90, RZ, RZ, R146 ;  /* 0x000000ffff5a7224 */ /* 0x000fce00078e0092 */
.L_x_19847:
[----:B------:R-:W-:Y:S05]  /*22180*/  BSYNC B1 ;  /* 0x0000000000017941 */ /* 0x000fea0003800000 */
.L_x_19845:
        /* <DEDUP_REMOVED lines=16> */
.L_x_19851:
[----:B------:R-:W-:Y:S05]  /*22290*/  BSYNC B2 ;  /* 0x0000000000027941 */ /* 0x000fea0003800000 */
.L_x_19850:
        /* <DEDUP_REMOVED lines=44> */
.L_x_19849:
[----:B------:R-:W-:Y:S05]  /*22560*/  BSYNC B1 ;  /* 0x0000000000017941 */ /* 0x000fea0003800000 */
.L_x_19848:
        /* <DEDUP_REMOVED lines=14> */
.L_x_19852:
        /* <DEDUP_REMOVED lines=12> */
.L_x_19855:
[----:B------:R-:W-:-:S07]  /*22710*/  IMAD.MOV.U32 R12, RZ, RZ, R146 ;  /* 0x000000ffff0c7224 */ /* 0x000fce00078e0092 */
.L_x_19856:
[----:B------:R-:W-:Y:S05]  /*22720*/  BSYNC B1 ;  /* 0x0000000000017941 */ /* 0x000fea0003800000 */
.L_x_19854:
        /* <DEDUP_REMOVED lines=16> */
.L_x_19860:
[----:B------:R-:W-:Y:S05]  /*22830*/  BSYNC B2 ;  /* 0x0000000000027941 */ /* 0x000fea0003800000 */
.L_x_19859:
        /* <DEDUP_REMOVED lines=44> */
.L_x_19858:
[----:B------:R-:W-:Y:S05]  /*22b00*/  BSYNC B1 ;  /* 0x0000000000017941 */ /* 0x000fea0003800000 */
.L_x_19857:
        /* <DEDUP_REMOVED lines=10> */
.L_x_19853:
        /* <DEDUP_REMOVED lines=12> */
.L_x_19862:
[----:B------:R-:W-:-:S07]  /*22c70*/  IMAD.MOV.U32 R112, RZ, RZ, R146 ;  /* 0x000000ffff707224 */ /* 0x000fce00078e0092 */
.L_x_19863:
[----:B------:R-:W-:Y:S05]  /*22c80*/  BSYNC B1 ;  /* 0x0000000000017941 */ /* 0x000fea0003800000 */
.L_x_19861:
        /* <DEDUP_REMOVED lines=16> */
.L_x_19867:
[----:B------:R-:W-:Y:S05]  /*22d90*/  BSYNC B2 ;  /* 0x0000000000027941 */ /* 0x000fea0003800000 */
.L_x_19866:
        /* <DEDUP_REMOVED lines=44> */
.L_x_19865:
[----:B------:R-:W-:Y:S05]  /*23060*/  BSYNC B1 ;  /* 0x0000000000017941 */ /* 0x000fea0003800000 */
.L_x_19864:
        /* <DEDUP_REMOVED lines=14> */
.L_x_19868:
        /* <DEDUP_REMOVED lines=12> */
.L_x_19871:
[----:B------:R-:W-:-:S07]  /*23210*/  IMAD.MOV.U32 R13, RZ, RZ, R146 ;  /* 0x000000ffff0d7224 */ /* 0x000fce00078e0092 */
.L_x_19872:
[----:B------:R-:W-:Y:S05]  /*23220*/  BSYNC B1 ;  /* 0x0000000000017941 */ /* 0x000fea0003800000 */
.L_x_19870:
        /* <DEDUP_REMOVED lines=19> */
.L_x_19876:
[----:B------:R-:W-:Y:S05]  /*23360*/  BSYNC B2 ;  /* 0x0000000000027941 */ /* 0x000fea0003800000 */
.L_x_19875:
        /* <DEDUP_REMOVED lines=44> */
.L_x_19874:
[----:B------:R-:W-:Y:S05]  /*23630*/  BSYNC B1 ;  /* 0x0000000000017941 */ /* 0x000fea0003800000 */
.L_x_19873:
        /* <DEDUP_REMOVED lines=12> */
.L_x_19869:
        /* <DEDUP_REMOVED lines=53> */
.L_x_19877:
        /* <DEDUP_REMOVED lines=21> */
.L_x_19879:
[----:B------:R-:W-:-:S07]  /*23ba0*/  MOV R111, R146 ;  /* 0x00000092006f7202 */ /* 0x000fce0000000f00 */
.L_x_19880:
[----:B------:R-:W-:Y:S05]  /*23bb0*/  BSYNC B1 ;  /* 0x0000000000017941 */ /* 0x000fea0003800000 */
.L_x_19878:
        /* <DEDUP_REMOVED lines=16> */
.L_x_19884:
[----:B------:R-:W-:Y:S05]  /*23cc0*/  BSYNC B2 ;  /* 0x0000000000027941 */ /* 0x000fea0003800000 */
.L_x_19883:
        /* <DEDUP_REMOVED lines=44> */
.L_x_19882:
[----:B------:R-:W-:Y:S05]  /*23f90*/  BSYNC B1 ;  /* 0x0000000000017941 */ /* 0x000fea0003800000 */
.L_x_19881:
        /* <DEDUP_REMOVED lines=16> */
.L_x_19885:
        /* <DEDUP_REMOVED lines=12> */
.L_x_19888:
[----:B------:R-:W-:-:S07]  /*24160*/  IMAD.MOV.U32 R6, RZ, RZ, R146 ;  /* 0x000000ffff067224 */ /* 0x000fce00078e0092 */
.L_x_19889:
[----:B------:R-:W-:Y:S05]  /*24170*/  BSYNC B1 ;  /* 0x0000000000017941 */ /* 0x000fea0003800000 */
.L_x_19887:
        /* <DEDUP_REMOVED lines=16> */
.L_x_19893:
[----:B------:R-:W-:Y:S05]  /*24280*/  BSYNC B2 ;  /* 0x0000000000027941 */ /* 0x000fea0003800000 */
.L_x_19892:
        /* <DEDUP_REMOVED lines=44> */
.L_x_19891:
[----:B------:R-:W-:Y:S05]  /*24550*/  BSYNC B1 ;  /* 0x0000000000017941 */ /* 0x000fea0003800000 */
.L_x_19890:
        /* <DEDUP_REMOVED lines=10> */
.L_x_19886:
        /* <DEDUP_REMOVED lines=12> */
.L_x_19895:
[----:B------:R-:W-:-:S07]  /*246c0*/  MOV R118, R146 ;  /* 0x0000009200767202 */ /* 0x000fce0000000f00 */
.L_x_19896:
[----:B------:R-:W-:Y:S05]  /*246d0*/  BSYNC B1 ;  /* 0x0000000000017941 */ /* 0x000fea0003800000 */
.L_x_19894:
        /* <DEDUP_REMOVED lines=16> */
.L_x_19900:
[----:B------:R-:W-:Y:S05]  /*247e0*/  BSYNC B2 ;  /* 0x0000000000027941 */ /* 0x000fea0003800000 */
.L_x_19899:
        /* <DEDUP_REMOVED lines=44> */
.L_x_19898:
[----:B------:R-:W-:Y:S05]  /*24ab0*/  BSYNC B1 ;  /* 0x0000000000017941 */ /* 0x000fea0003800000 */
.L_x_19897:
        /* <DEDUP_REMOVED lines=16> */
.L_x_19901:
        /* <DEDUP_REMOVED lines=12> */
.L_x_19904:
[----:B------:R-:W-:-:S07]  /*24c80*/  IMAD.MOV.U32 R7, RZ, RZ, R146 ;  /* 0x000000ffff077224 */ /* 0x000fce00078e0092 */
.L_x_19905:
[----:B------:R-:W-:Y:S05]  /*24c90*/  BSYNC B1 ;  /* 0x0000000000017941 */ /* 0x000fea0003800000 */
.L_x_19903:
        /* <DEDUP_REMOVED lines=16> */
.L_x_19909:
[----:B------:R-:W-:Y:S05]  /*24da0*/  BSYNC B2 ;  /* 0x0000000000027941 */ /* 0x000fea0003800000 */
.L_x_19908:
        /* <DEDUP_REMOVED lines=44> */
.L_x_19907:
[----:B------:R-:W-:Y:S05]  /*25070*/  BSYNC B1 ;  /* 0x0000000000017941 */ /* 0x000fea0003800000 */
.L_x_19906:
        /* <DEDUP_REMOVED lines=12> */
.L_x_19902:
        /* <DEDUP_REMOVED lines=12> */
.L_x_19911:
[----:B------:R-:W-:-:S07]  /*25200*/  MOV R88, R146 ;  /* 0x0000009200587202 */ /* 0x000fce0000000f00 */
.L_x_19912:
[----:B------:R-:W-:Y:S05]  /*25210*/  BSYNC B1 ;  /* 0x0000000000017941 */ /* 0x000fea0003800000 */
.L_x_19910:
        /* <DEDUP_REMOVED lines=16> */
.L_x_19916:
[----:B------:R-:W-:Y:S05]  /*25320*/  BSYNC B2 ;  /* 0x0000000000027941 */ /* 0x000fea0003800000 */
.L_x_19915:
        /* <DEDUP_REMOVED lines=44> */
.L_x_19914:
[----:B------:R-:W-:Y:S05]  /*255f0*/  BSYNC B1 ;  /* 0x0000000000017941 */ /* 0x000fea0003800000 */
.L_x_19913:
        /* <DEDUP_REMOVED lines=16> */
.L_x_19917:
        /* <DEDUP_REMOVED lines=12> */
.L_x_19920:
[----:B------:R-:W-:-:S07]  /*257c0*/  IMAD.MOV.U32 R8, RZ, RZ, R146 ;  /* 0x000000ffff087224 */ /* 0x000fce00078e0092 */
.L_x_19921:
[----:B------:R-:W-:Y:S05]  /*257d0*/  BSYNC B1 ;  /* 0x0000000000017941 */ /* 0x000fea0003800000 */
.L_x_19919:
        /* <DEDUP_REMOVED lines=16> */
.L_x_19925:
[----:B------:R-:W-:Y:S05]  /*258e0*/  BSYNC B2 ;  /* 0x0000000000027941 */ /* 0x000fea0003800000 */
.L_x_19924:
        /* <DEDUP_REMOVED lines=44> */
.L_x_19923:
[----:B------:R-:W-:Y:S05]  /*25bb0*/  BSYNC B1 ;  /* 0x0000000000017941 */ /* 0x000fea0003800000 */
.L_x_19922:
        /* <DEDUP_REMOVED lines=10> */
.L_x_19918:
        /* <DEDUP_REMOVED lines=12> */
.L_x_19927:
[----:B------:R-:W-:-:S07]  /*25d20*/  MOV R119, R146 ;  /* 0x0000009200777202 */ /* 0x000fce0000000f00 */
.L_x_19928:
[----:B------:R-:W-:Y:S05]  /*25d30*/  BSYNC B1 ;  /* 0x0000000000017941 */ /* 0x000fea0003800000 */
.L_x_19926:
        /* <DEDUP_REMOVED lines=16> */
.L_x_19932:
[----:B------:R-:W-:Y:S05]  /*25e40*/  BSYNC B2 ;  /* 0x0000000000027941 */ /* 0x000fea0003800000 */
.L_x_19931:
        /* <DEDUP_REMOVED lines=44> */
.L_x_19930:
[----:B------:R-:W-:Y:S05]  /*26110*/  BSYNC B1 ;  /* 0x0000000000017941 */ /* 0x000fea0003800000 */
.L_x_19929:
        /* <DEDUP_REMOVED lines=16> */
.L_x_19933:
        /* <DEDUP_REMOVED lines=12> */
.L_x_19936:
[----:B------:R-:W-:-:S07]  /*262e0*/  IMAD.MOV.U32 R9, RZ, RZ, R146 ;  /* 0x000000ffff097224 */ /* 0x000fce00078e0092 */
.L_x_19937:
[----:B------:R-:W-:Y:S05]  /*262f0*/  BSYNC B1 ;  /* 0x0000000000017941 */ /* 0x000fea0003800000 */
.L_x_19935:
        /* <DEDUP_REMOVED lines=16> */
.L_x_19941:
[----:B------:R-:W-:Y:S05]  /*26400*/  BSYNC B2 ;  /* 0x0000000000027941 */ /* 0x000fea0003800000 */
.L_x_19940:
        /* <DEDUP_REMOVED lines=44> */
.L_x_19939:
[----:B------:R-:W-:Y:S05]  /*266d0*/  BSYNC B1 ;  /* 0x0000000000017941 */ /* 0x000fea0003800000 */
.L_x_19938:
        /* <DEDUP_REMOVED lines=12> */
.L_x_19934:
        /* <DEDUP_REMOVED lines=12> */
.L_x_19943:
[----:B------:R-:W-:-:S07]  /*26860*/  MOV R115, R146 ;  /* 0x0000009200737202 */ /* 0x000fce0000000f00 */
.L_x_19944:
[----:B------:R-:W-:Y:S05]  /*26870*/  BSYNC B1 ;  /* 0x0000000000017941 */ /* 0x000fea0003800000 */
.L_x_19942:
        /* <DEDUP_REMOVED lines=16> */
.L_x_19948:
[----:B------:R-:W-:Y:S05]  /*26980*/  BSYNC B2 ;  /* 0x0000000000027941 */ /* 0x000fea0003800000 */
.L_x_19947:
        /* <DEDUP_REMOVED lines=44> */
.L_x_19946:
[----:B------:R-:W-:Y:S05]  /*26c50*/  BSYNC B1 ;  /* 0x0000000000017941 */ /* 0x000fea0003800000 */
.L_x_19945:
        /* <DEDUP_REMOVED lines=16> */
.L_x_19949:
        /* <DEDUP_REMOVED lines=12> */
.L_x_19952:
[----:B------:R-:W-:-:S07]  /*26e20*/  IMAD.MOV.U32 R10, RZ, RZ, R146 ;  /* 0x000000ffff0a7224 */ /* 0x000fce00078e0092 */
.L_x_19953:
[----:B------:R-:W-:Y:S05]  /*26e30*/  BSYNC B1 ;  /* 0x0000000000017941 */ /* 0x000fea0003800000 */
.L_x_19951:
        /* <DEDUP_REMOVED lines=16> */
.L_x_19957:
[----:B------:R-:W-:Y:S05]  /*26f40*/  BSYNC B2 ;  /* 0x0000000000027941 */ /* 0x000fea0003800000 */
.L_x_19956:
        /* <DEDUP_REMOVED lines=44> */
.L_x_19955:
[----:B------:R-:W-:Y:S05]  /*27210*/  BSYNC B1 ;  /* 0x0000000000017941 */ /* 0x000fea0003800000 */
.L_x_19954:
        /* <DEDUP_REMOVED lines=10> */
.L_x_19950:
        /* <DEDUP_REMOVED lines=12> */
.L_x_19959:
[----:B------:R-:W-:-:S07]  /*27380*/  MOV R120, R146 ;  /* 0x0000009200787202 */ /* 0x000fce0000000f00 */
.L_x_19960:
[----:B------:R-:W-:Y:S05]  /*27390*/  BSYNC B1 ;  /* 0x0000000000017941 */ /* 0x000fea0003800000 */
.L_x_19958:
        /* <DEDUP_REMOVED lines=16> */
.L_x_19964:
[----:B------:R-:W-:Y:S05]  /*274a0*/  BSYNC B2 ;  /* 0x0000000000027941 */ /* 0x000fea0003800000 */
.L_x_19963:
        /* <DEDUP_REMOVED lines=44> */
.L_x_19962:
[----:B------:R-:W-:Y:S05]  /*27770*/  BSYNC B1 ;  /* 0x0000000000017941 */ /* 0x000fea0003800000 */
.L_x_19961:
        /* <DEDUP_REMOVED lines=14> */
.L_x_19965:
        /* <DEDUP_REMOVED lines=12> */
.L_x_19968:
[----:B------:R-:W-:-:S07]  /*27920*/  IMAD.MOV.U32 R11, RZ, RZ, R146 ;  /* 0x000000ffff0b7224 */ /* 0x000fce00078e0092 */
.L_x_19969:
[----:B------:R-:W-:Y:S05]  /*27930*/  BSYNC B1 ;  /* 0x0000000000017941 */ /* 0x000fea0003800000 */
.L_x_19967:
        /* <DEDUP_REMOVED lines=16> */
.L_x_19973:
[----:B------:R-:W-:Y:S05]  /*27a40*/  BSYNC B2 ;  /* 0x0000000000027941 */ /* 0x000fea0003800000 */
.L_x_19972:
        /* <DEDUP_REMOVED lines=44> */
.L_x_19971:
[----:B------:R-:W-:Y:S05]  /*27d10*/  BSYNC B1 ;  /* 0x0000000000017941 */ /* 0x000fea0003800000 */
.L_x_19970:
        /* <DEDUP_REMOVED lines=12> */
.L_x_19966:
        /* <DEDUP_REMOVED lines=12> */
.L_x_19975:
[----:B------:R-:W-:-:S07]  /*27ea0*/  MOV R90, R146 ;  /* 0x00000092005a7202 */ /* 0x000fce0000000f00 */
.L_x_19976:
[----:B------:R-:W-:Y:S05]  /*27eb0*/  BSYNC B1 ;  /* 0x0000000000017941 */ /* 0x000fea0003800000 */
.L_x_19974:
        /* <DEDUP_REMOVED lines=16> */
.L_x_19980:
[----:B------:R-:W-:Y:S05]  /*27fc0*/  BSYNC B2 ;  /* 0x0000000000027941 */ /* 0x000fea0003800000 */
.L_x_19979:
        /* <DEDUP_REMOVED lines=44> */
.L_x_19978:
[----:B------:R-:W-:Y:S05]  /*28290*/  BSYNC B1 ;  /* 0x0000000000017941 */ /* 0x000fea0003800000 */
.L_x_19977:
        /* <DEDUP_REMOVED lines=14> */
.L_x_19981:
        /* <DEDUP_REMOVED lines=12> */
.L_x_19984:
[----:B------:R-:W-:-:S07]  /*28440*/  IMAD.MOV.U32 R12, RZ, RZ, R146 ;  /* 0x000000ffff0c7224 */ /* 0x000fce00078e0092 */
.L_x_19985:
[----:B------:R-:W-:Y:S05]  /*28450*/  BSYNC B1 ;  /* 0x0000000000017941 */ /* 0x000fea0003800000 */
.L_x_19983:
        /* <DEDUP_REMOVED lines=16> */
.L_x_19989:
[----:B------:R-:W-:Y:S05]  /*28560*/  BSYNC B2 ;  /* 0x0000000000027941 */ /* 0x000fea0003800000 */
.L_x_19988:
        /* <DEDUP_REMOVED lines=44> */
.L_x_19987:
[----:B------:R-:W-:Y:S05]  /*28830*/  BSYNC B1 ;  /* 0x0000000000017941 */ /* 0x000fea0003800000 */
.L_x_19986:
        /* <DEDUP_REMOVED lines=10> */
.L_x_19982:
        /* <DEDUP_REMOVED lines=12> */
.L_x_19991:
[----:B------:R-:W-:-:S07]  /*289a0*/  MOV R121, R146 ;  /* 0x0000009200797202 */ /* 0x000fce0000000f00 */
.L_x_19992:
[----:B------:R-:W-:Y:S05]  /*289b0*/  BSYNC B1 ;  /* 0x0000000000017941 */ /* 0x000fea0003800000 */
.L_x_19990:
        /* <DEDUP_REMOVED lines=16> */
.L_x_19996:
[----:B------:R-:W-:Y:S05]  /*28ac0*/  BSYNC B2 ;  /* 0x0000000000027941 */ /* 0x000fea0003800000 */
.L_x_19995:
        /* <DEDUP_REMOVED lines=44> */
.L_x_19994:
[----:B------:R-:W-:Y:S05]  /*28d90*/  BSYNC B1 ;  /* 0x0000000000017941 */ /* 0x000fea0003800000 */
.L_x_19993:
        /* <DEDUP_REMOVED lines=14> */
.L_x_19997:
        /* <DEDUP_REMOVED lines=12> */
.L_x_20000:
[----:B------:R-:W-:-:S07]  /*28f40*/  IMAD.MOV.U32 R13, RZ, RZ, R146 ;  /* 0x000000ffff0d7224 */ /* 0x000fce00078e0092 */
.L_x_20001:
[----:B------:R-:W-:Y:S05]  /*28f50*/  BSYNC B1 ;  /* 0x0000000000017941 */ /* 0x000fea0003800000 */
.L_x_19999:
        /* <DEDUP_REMOVED lines=19> */
.L_x_20005:
[----:B------:R-:W-:Y:S05]  /*29090*/  BSYNC B2 ;  /* 0x0000000000027941 */ /* 0x000fea0003800000 */
.L_x_20004:
        /* <DEDUP_REMOVED lines=44> */
.L_x_20003:
[----:B------:R-:W-:Y:S05]  /*29360*/  BSYNC B1 ;  /* 0x0000000000017941 */ /* 0x000fea0003800000 */
.L_x_20002:
        /* <DEDUP_REMOVED lines=12> */
.L_x_19998:
        /* <DEDUP_REMOVED lines=53> */
.L_x_20006:
        /* <DEDUP_REMOVED lines=21> */
.L_x_20008:
[----:B------:R-:W-:-:S07]  /*298d0*/  IMAD.MOV.U32 R126, RZ, RZ, R146 ;  /* 0x000000ffff7e7224 */ /* 0x000fce00078e0092 */
.L_x_20009:
[----:B------:R-:W-:Y:S05]  /*298e0*/  BSYNC B1 ;  /* 0x0000000000017941 */ /* 0x000fea0003800000 */
.L_x_20007:
        /* <DEDUP_REMOVED lines=16> */
.L_x_20013:
[----:B------:R-:W-:Y:S05]  /*299f0*/  BSYNC B2 ;  /* 0x0000000000027941 */ /* 0x000fea0003800000 */
.L_x_20012:
        /* <DEDUP_REMOVED lines=44> */
.L_x_20011:
[----:B------:R-:W-:Y:S05]  /*29cc0*/  BSYNC B1 ;  /* 0x0000000000017941 */ /* 0x000fea0003800000 */
.L_x_20010:
        /* <DEDUP_REMOVED lines=16> */
.L_x_20014:
        /* <DEDUP_REMOVED lines=12> */
.L_x_20017:
[----:B------:R-:W-:-:S07]  /*29e90*/  MOV R6, R146 ;  /* 0x0000009200067202 */ /* 0x000fce0000000f00 */
.L_x_20018:
[----:B------:R-:W-:Y:S05]  /*29ea0*/  BSYNC B1 ;  /* 0x0000000000017941 */ /* 0x000fea0003800000 */
.L_x_20016:
        /* <DEDUP_REMOVED lines=16> */
.L_x_20022:
[----:B------:R-:W-:Y:S05]  /*29fb0*/  BSYNC B2 ;  /* 0x0000000000027941 */ /* 0x000fea0003800000 */
.L_x_20021:
        /* <DEDUP_REMOVED lines=44> */
.L_x_20020:
[----:B------:R-:W-:Y:S05]  /*2a280*/  BSYNC B1 ;  /* 0x0000000000017941 */ /* 0x000fea0003800000 */
.L_x_20019:
        /* <DEDUP_REMOVED lines=10> */
.L_x_20015:
        /* <DEDUP_REMOVED lines=12> */
.L_x_20024:
[----:B------:R-:W-:-:S07]  /*2a3f0*/  IMAD.MOV.U32 R121, RZ, RZ, R146 ;  /* 0x000000ffff797224 */ /* 0x000fce00078e0092 */
.L_x_20025:
[----:B------:R-:W-:Y:S05]  /*2a400*/  BSYNC B1 ;  /* 0x0000000000017941 */ /* 0x000fea0003800000 */
.L_x_20023:
        /* <DEDUP_REMOVED lines=16> */
.L_x_20029:
[----:B------:R-:W-:Y:S05]  /*2a510*/  BSYNC B2 ;  /* 0x0000000000027941 */ /* 0x000fea0003800000 */
.L_x_20028:
        /* <DEDUP_REMOVED lines=44> */
.L_x_20027:
[----:B------:R-:W-:Y:S05]  /*2a7e0*/  BSYNC B1 ;  /* 0x0000000000017941 */ /* 0x000fea0003800000 */
.L_x_20026:
        /* <DEDUP_REMOVED lines=16> */
.L_x_20030:
        /* <DEDUP_REMOVED lines=12> */
.L_x_20033:
[----:B------:R-:W-:-:S07]  /*2a9b0*/  MOV R7, R146 ;  /* 0x0000009200077202 */ /* 0x000fce0000000f00 */
.L_x_20034:
[----:B------:R-:W-:Y:S05]  /*2a9c0*/  BSYNC B1 ;  /* 0x0000000000017941 */ /* 0x000fea0003800000 */
.L_x_20032:
        /* <DEDUP_REMOVED lines=16> */
.L_x_20038:
[----:B------:R-:W-:Y:S05]  /*2aad0*/  BSYNC B2 ;  /* 0x0000000000027941 */ /* 0x000fea0003800000 */
.L_x_20037:
        /* <DEDUP_REMOVED lines=44> */
.L_x_20036:
[----:B------:R-:W-:Y:S05]  /*2ada0*/  BSYNC B1 ;  /* 0x0000000000017941 */ /* 0x000fea0003800000 */
.L_x_20035:
        /* <DEDUP_REMOVED lines=12> */
.L_x_20031:
        /* <DEDUP_REMOVED lines=12> */
.L_x_20040:
[----:B------:R-:W-:-:S07]  /*2af30*/  IMAD.MOV.U32 R88, RZ, RZ, R146 ;  /* 0x000000ffff587224 */ /* 0x000fce00078e0092 */
.L_x_20041:
[----:B------:R-:W-:Y:S05]  /*2af40*/  BSYNC B1 ;  /* 0x0000000000017941 */ /* 0x000fea0003800000 */
.L_x_20039:
        /* <DEDUP_REMOVED lines=16> */
.L_x_20045:
[----:B------:R-:W-:Y:S05]  /*2b050*/  BSYNC B2 ;  /* 0x0000000000027941 */ /* 0x000fea0003800000 */
.L_x_20044:
        /* <DEDUP_REMOVED lines=44> */
.L_x_20043:
[----:B------:R-:W-:Y:S05]  /*2b320*/  BSYNC B1 ;  /* 0x0000000000017941 */ /* 0x000fea0003800000 */
.L_x_20042:
        /* <DEDUP_REMOVED lines=16> */
.L_x_20046:
        /* <DEDUP_REMOVED lines=12> */
.L_x_20049:
[----:B------:R-:W-:-:S07]  /*2b4f0*/  MOV R8, R146 ;  /* 0x0000009200087202 */ /* 0x000fce0000000f00 */
.L_x_20050:
[----:B------:R-:W-:Y:S05]  /*2b500*/  BSYNC B1 ;  /* 0x0000000000017941 */ /* 0x000fea0003800000 */
.L_x_20048:
        /* <DEDUP_REMOVED lines=16> */
.L_x_20054:
[----:B------:R-:W-:Y:S05]  /*2b610*/  BSYNC B2 ;  /* 0x0000000000027941 */ /* 0x000fea0003800000 */
.L_x_20053:
        /* <DEDUP_REMOVED lines=44> */
.L_x_20052:
[----:B------:R-:W-:Y:S05]  /*2b8e0*/  BSYNC B1 ;  /* 0x0000000000017941 */ /* 0x000fea0003800000 */
.L_x_20051:
        /* <DEDUP_REMOVED lines=10> */
.L_x_20047:
        /* <DEDUP_REMOVED lines=12> */
.L_x_20056:
[----:B------:R-:W-:-:S07]  /*2ba50*/  IMAD.MOV.U32 R128, RZ, RZ, R146 ;  /* 0x000000ffff807224 */ /* 0x000fce00078e0092 */
.L_x_20057:
[----:B------:R-:W-:Y:S05]  /*2ba60*/  BSYNC B1 ;  /* 0x0000000000017941 */ /* 0x000fea0003800000 */
.L_x_20055:
        /* <DEDUP_REMOVED lines=16> */
.L_x_20061:
[----:B------:R-:W-:Y:S05]  /*2bb70*/  BSYNC B2 ;  /* 0x0000000000027941 */ /* 0x000fea0003800000 */
.L_x_20060:
        /* <DEDUP_REMOVED lines=44> */
.L_x_20059:
[----:B------:R-:W-:Y:S05]  /*2be40*/  BSYNC B1 ;  /* 0x0000000000017941 */ /* 0x000fea0003800000 */
.L_x_20058:
        /* <DEDUP_REMOVED lines=16> */
.L_x_20062:
        /* <DEDUP_REMOVED lines=12> */
.L_x_20065:
[----:B------:R-:W-:-:S07]  /*2c010*/  MOV R9, R146 ;  /* 0x0000009200097202 */ /* 0x000fce0000000f00 */
.L_x_20066:
[----:B------:R-:W-:Y:S05]  /*2c020*/  BSYNC B1 ;  /* 0x0000000000017941 */ /* 0x000fea0003800000 */
.L_x_20064:
        /* <DEDUP_REMOVED lines=16> */
.L_x_20070:
[----:B------:R-:W-:Y:S05]  /*2c130*/  BSYNC B2 ;  /* 0x0000000000027941 */ /* 0x000fea0003800000 */
.L_x_20069:
        /* <DEDUP_REMOVED lines=44> */
.L_x_20068:
[----:B------:R-:W-:Y:S05]  /*2c400*/  BSYNC B1 ;  /* 0x0000000000017941 */ /* 0x000fea0003800000 */
.L_x_20067:
        /* <DEDUP_REMOVED lines=12> */
.L_x_20063:
        /* <DEDUP_REMOVED lines=12> */
.L_x_20072:
[----:B------:R-:W-:-:S07]  /*2c590*/  IMAD.MOV.U32 R128, RZ, RZ, R146 ;  /* 0x000000ffff807224 */ /* 0x000fce00078e0092 */
.L_x_20073:
[----:B------:R-:W-:Y:S05]  /*2c5a0*/  BSYNC B1 ;  /* 0x0000000000017941 */ /* 0x000fea0003800000 */
.L_x_20071:
        /* <DEDUP_REMOVED lines=16> */
.L_x_20077:
[----:B------:R-:W-:Y:S05]  /*2c6b0*/  BSYNC B2 ;  /* 0x0000000000027941 */ /* 0x000fea0003800000 */
.L_x_20076:
        /* <DEDUP_REMOVED lines=44> */
.L_x_20075:
[----:B------:R-:W-:Y:S05]  /*2c980*/  BSYNC B1 ;  /* 0x0000000000017941 */ /* 0x000fea0003800000 */
.L_x_20074:
        /* <DEDUP_REMOVED lines=16> */
.L_x_20078:
        /* <DEDUP_REMOVED lines=12> */
.L_x_20081:
[----:B------:R-:W-:-:S07]  /*2cb50*/  MOV R10, R146 ;  /* 0x00000092000a7202 */ /* 0x000fce0000000f00 */
.L_x_20082:
[----:B------:R-:W-:Y:S05]  /*2cb60*/  BSYNC B1 ;  /* 0x0000000000017941 */ /* 0x000fea0003800000 */
.L_x_20080:
        /* <DEDUP_REMOVED lines=16> */
.L_x_20086:
[----:B------:R-:W-:Y:S05]  /*2cc70*/  BSYNC B2 ;  /* 0x0000000000027941 */ /* 0x000fea0003800000 */
.L_x_20085:
        /* <DEDUP_REMOVED lines=44> */
.L_x_20084:
[----:B------:R-:W-:Y:S05]  /*2cf40*/  BSYNC B1 ;  /* 0x0000000000017941 */ /* 0x000fea0003800000 */
.L_x_20083:
        /* <DEDUP_REMOVED lines=10> */
.L_x_20079:
        /* <DEDUP_REMOVED lines=12> */
.L_x_20088:
[----:B------:R-:W-:-:S07]  /*2d0b0*/  IMAD.MOV.U32 R125, RZ, RZ, R146 ;  /* 0x000000ffff7d7224 */ /* 0x000fce00078e0092 */
.L_x_20089:
[----:B------:R-:W-:Y:S05]  /*2d0c0*/  BSYNC B1 ;  /* 0x0000000000017941 */ /* 0x000fea0003800000 */
.L_x_20087:
        /* <DEDUP_REMOVED lines=16> */
.L_x_20093:
[----:B------:R-:W-:Y:S05]  /*2d1d0*/  BSYNC B2 ;  /* 0x0000000000027941 */ /* 0x000fea0003800000 */
.L_x_20092:
        /* <DEDUP_REMOVED lines=44> */
.L_x_20091:
[----:B------:R-:W-:Y:S05]  /*2d4a0*/  BSYNC B1 ;  /* 0x0000000000017941 */ /* 0x000fea0003800000 */
.L_x_20090:
        /* <DEDUP_REMOVED lines=14> */
.L_x_20094:
        /* <DEDUP_REMOVED lines=12> */
.L_x_20097:
[----:B------:R-:W-:-:S07]  /*2d650*/  MOV R11, R146 ;  /* 0x00000092000b7202 */ /* 0x000fce0000000f00 */
.L_x_20098:
[----:B------:R-:W-:Y:S05]  /*2d660*/  BSYNC B1 ;  /* 0x0000000000017941 */ /* 0x000fea0003800000 */
.L_x_20096:
        /* <DEDUP_REMOVED lines=16> */
.L_x_20102:
[----:B------:R-:W-:Y:S05]  /*2d770*/  BSYNC B2 ;  /* 0x0000000000027941 */ /* 0x000fea0003800000 */
.L_x_20101:
        /* <DEDUP_REMOVED lines=44> */
.L_x_20100:
[----:B------:R-:W-:Y:S05]  /*2da40*/  BSYNC B1 ;  /* 0x0000000000017941 */ /* 0x000fea0003800000 */
.L_x_20099:
        /* <DEDUP_REMOVED lines=12> */
.L_x_20095:
        /* <DEDUP_REMOVED lines=12> */
.L_x_20104:
[----:B------:R-:W-:-:S07]  /*2dbd0*/  IMAD.MOV.U32 R90, RZ, RZ, R146 ;  /* 0x000000ffff5a7224 */ /* 0x000fce00078e0092 */
.L_x_20105:
[----:B------:R-:W-:Y:S05]  /*2dbe0*/  BSYNC B1 ;  /* 0x0000000000017941 */ /* 0x000fea0003800000 */
.L_x_20103:
        /* <DEDUP_REMOVED lines=16> */
.L_x_20109:
[----:B------:R-:W-:Y:S05]  /*2dcf0*/  BSYNC B2 ;  /* 0x0000000000027941 */ /* 0x000fea0003800000 */
.L_x_20108:
        /* <DEDUP_REMOVED lines=44> */
.L_x_20107:
[----:B------:R-:W-:Y:S05]  /*2dfc0*/  BSYNC B1 ;  /* 0x0000000000017941 */ /* 0x000fea0003800000 */
.L_x_20106:
        /* <DEDUP_REMOVED lines=14> */
.L_x_20110:
        /* <DEDUP_REMOVED lines=12> */
.L_x_20113:
[----:B------:R-:W-:-:S07]  /*2e170*/  MOV R12, R146 ;  /* 0x00000092000c7202 */ /* 0x000fce0000000f00 */
.L_x_20114:
[----:B------:R-:W-:Y:S05]  /*2e180*/  BSYNC B1 ;  /* 0x0000000000017941 */ /* 0x000fea0003800000 */
.L_x_20112:
        /* <DEDUP_REMOVED lines=16> */
.L_x_20118:
[----:B------:R-:W-:Y:S05]  /*2e290*/  BSYNC B2 ;  /* 0x0000000000027941 */ /* 0x000fea0003800000 */
.L_x_20117:
        /* <DEDUP_REMOVED lines=44> */
.L_x_20116:
[----:B------:R-:W-:Y:S05]  /*2e560*/  BSYNC B1 ;  /* 0x0000000000017941 */ /* 0x000fea0003800000 */
.L_x_20115:
        /* <DEDUP_REMOVED lines=10> */
.L_x_20111:
        /* <DEDUP_REMOVED lines=12> */
.L_x_20120:
[----:B------:R-:W-:-:S07]  /*2e6d0*/  IMAD.MOV.U32 R130, RZ, RZ, R146 ;  /* 0x000000ffff827224 */ /* 0x000fce00078e0092 */
.L_x_20121:
[----:B------:R-:W-:Y:S05]  /*2e6e0*/  BSYNC B1 ;  /* 0x0000000000017941 */ /* 0x000fea0003800000 */
.L_x_20119:
        /* <DEDUP_REMOVED lines=16> */
.L_x_20125:
[----:B------:R-:W-:Y:S05]  /*2e7f0*/  BSYNC B2 ;  /* 0x0000000000027941 */ /* 0x000fea0003800000 */
.L_x_20124:
        /* <DEDUP_REMOVED lines=44> */
.L_x_20123:
[----:B------:R-:W-:Y:S05]  /*2eac0*/  BSYNC B1 ;  /* 0x0000000000017941 */ /* 0x000fea0003800000 */
.L_x_20122:
        /* <DEDUP_REMOVED lines=14> */
.L_x_20126:
        /* <DEDUP_REMOVED lines=12> */
.L_x_20129:
[----:B------:R-:W-:-:S07]  /*2ec70*/  MOV R13, R146 ;  /* 0x00000092000d7202 */ /* 0x000fce0000000f00 */
.L_x_20130:
[----:B------:R-:W-:Y:S05]  /*2ec80*/  BSYNC B1 ;  /* 0x0000000000017941 */ /* 0x000fea0003800000 */
.L_x_20128:
        /* <DEDUP_REMOVED lines=19> */
.L_x_20134:
[----:B------:R-:W-:Y:S05]  /*2edc0*/  BSYNC B2 ;  /* 0x0000000000027941 */ /* 0x000fea0003800000 */
.L_x_20133:
        /* <DEDUP_REMOVED lines=44> */
.L_x_20132:
[----:B------:R-:W-:Y:S05]  /*2f090*/  BSYNC B1 ;  /* 0x0000000000017941 */ /* 0x000fea0003800000 */
.L_x_20131:
        /* <DEDUP_REMOVED lines=12> */
.L_x_20127:
        /* <DEDUP_REMOVED lines=53> */
.L_x_20135:
        /* <DEDUP_REMOVED lines=21> */
.L_x_20137:
[----:B------:R-:W-:-:S07]  /*2f600*/  MOV R129, R146 ;  /* 0x0000009200817202 */ /* 0x000fce0000000f00 */
.L_x_20138:
[----:B------:R-:W-:Y:S05]  /*2f610*/  BSYNC B1 ;  /* 0x0000000000017941 */ /* 0x000fea0003800000 */
.L_x_20136:
        /* <DEDUP_REMOVED lines=16> */
.L_x_20142:
[----:B------:R-:W-:Y:S05]  /*2f720*/  BSYNC B2 ;  /* 0x0000000000027941 */ /* 0x000fea0003800000 */
.L_x_20141:
        /* <DEDUP_REMOVED lines=44> */
.L_x_20140:
[----:B------:R-:W-:Y:S05]  /*2f9f0*/  BSYNC B1 ;  /* 0x0000000000017941 */ /* 0x000fea0003800000 */
.L_x_20139:
        /* <DEDUP_REMOVED lines=16> */
.L_x_20143:
        /* <DEDUP_REMOVED lines=12> */
.L_x_20146:
[----:B------:R-:W-:-:S07]  /*2fbc0*/  IMAD.MOV.U32 R6, RZ, RZ, R146 ;  /* 0x000000ffff067224 */ /* 0x000fce00078e0092 */
.L_x_20147:
[----:B------:R-:W-:Y:S05]  /*2fbd0*/  BSYNC B1 ;  /* 0x0000000000017941 */ /* 0x000fea0003800000 */
.L_x_20145:
        /* <DEDUP_REMOVED lines=16> */
.L_x_20151:
[----:B------:R-:W-:Y:S05]  /*2fce0*/  BSYNC B2 ;  /* 0x0000000000027941 */ /* 0x000fea0003800000 */
.L_x_20150:
        /* <DEDUP_REMOVED lines=44> */
.L_x_20149:
[----:B------:R-:W-:Y:S05]  /*2ffb0*/  BSYNC B1 ;  /* 0x0000000000017941 */ /* 0x000fea0003800000 */
.L_x_20148:
        /* <DEDUP_REMOVED lines=10> */
.L_x_20144:
        /* <DEDUP_REMOVED lines=12> */
.L_x_20153:
[----:B------:R-:W-:-:S07]  /*30120*/  MOV R136, R146 ;  /* 0x0000009200887202 */ /* 0x000fce0000000f00 */
.L_x_20154:
[----:B------:R-:W-:Y:S05]  /*30130*/  BSYNC B1 ;  /* 0x0000000000017941 */ /* 0x000fea0003800000 */
.L_x_20152:
        /* <DEDUP_REMOVED lines=16> */
.L_x_20158:
[----:B------:R-:W-:Y:S05]  /*30240*/  BSYNC B2 ;  /* 0x0000000000027941 */ /* 0x000fea0003800000 */
.L_x_20157:
        /* <DEDUP_REMOVED lines=44> */
.L_x_20156:
[----:B------:R-:W-:Y:S05]  /*30510*/  BSYNC B1 ;  /* 0x0000000000017941 */ /* 0x000fea0003800000 */
.L_x_20155:
        /* <DEDUP_REMOVED lines=11> */
[----:B------:R-:W-:Y:S02]  /*305d0*/  PRMT R88, R60, 0x7632, R88 ;  /* 0x000076323c587816 */ /* 0x000fe40000000058 */
[----:B------:R-:W-:-:S03]  /*305e0*/  MOV R133, R131 ;  /* 0x0000008300857202 */ /* 0x000fc60000000f00 */
[----:B------:R-:W-:-:S04]  /*305f0*/  IMAD.U32 R88, R88, 0x10000, RZ ;  /* 0x0001000058587824 */ /* 0x000fc800078e00ff */
[----:B------:R-:W-:Y:S01]  /*30600*/  FADD.FTZ R130, R130, R88 ;  /* 0x0000005882827221 */ /* 0x000fe20000010000 */
[----:B------:R-:W-:Y:S06]  /*30610*/  BRA `(.L_x_20160) ;  /* 0x0000000400607947 */ /* 0x000fec0003800000 */
.L_x_20159:
        /* <DEDUP_REMOVED lines=12> */
.L_x_20162:
[----:B------:R-:W-:-:S07]  /*306e0*/  IMAD.MOV.U32 R7, RZ, RZ, R146 ;  /* 0x000000ffff077224 */ /* 0x000fce00078e0092 */
.L_x_20163:
[----:B------:R-:W-:Y:S05]  /*306f0*/  BSYNC B1 ;  /* 0x0000000000017941 */ /* 0x000fea0003800000 */
.L_x_20161:
        /* <DEDUP_REMOVED lines=16> */
.L_x_20167:
[----:B------:R-:W-:Y:S05]  /*30800*/  BSYNC B2 ;  /* 0x0000000000027941 */ /* 0x000fea0003800000 */
.L_x_20166:
        /* <DEDUP_REMOVED lines=44> */
.L_x_20165:
[----:B------:R-:W-:Y:S05]  /*30ad0*/  BSYNC B1 ;  /* 0x0000000000017941 */ /* 0x000fea0003800000 */
.L_x_20164:
        /* <DEDUP_REMOVED lines=12> */
.L_x_20160:
        /* <DEDUP_REMOVED lines=12> */
.L_x_20169:
[----:B------:R-:W-:-:S07]  /*30c60*/  MOV R88, R146 ;  /* 0x0000009200587202 */ /* 0x000fce0000000f00 */
.L_x_20170:
[----:B------:R-:W-:Y:S05]  /*30c70*/  BSYNC B1 ;  /* 0x0000000000017941 */ /* 0x000fea0003800000 */
.L_x_20168:
        /* <DEDUP_REMOVED lines=16> */
.L_x_20174:
[----:B------:R-:W-:Y:S05]  /*30d80*/  BSYNC B2 ;  /* 0x0000000000027941 */ /* 0x000fea0003800000 */
.L_x_20173:
        /* <DEDUP_REMOVED lines=44> */
.L_x_20172:
[----:B------:R-:W-:Y:S05]  /*31050*/  BSYNC B1 ;  /* 0x0000000000017941 */ /* 0x000fea0003800000 */
.L_x_20171:
        /* <DEDUP_REMOVED lines=16> */
.L_x_20175:
        /* <DEDUP_REMOVED lines=12> */
.L_x_20178:
[----:B------:R-:W-:-:S07]  /*31220*/  IMAD.MOV.U32 R8, RZ, RZ, R146 ;  /* 0x000000ffff087224 */ /* 0x000fce00078e0092 */
.L_x_20179:
[----:B------:R-:W-:Y:S05]  /*31230*/  BSYNC B1 ;  /* 0x0000000000017941 */ /* 0x000fea0003800000 */
.L_x_20177:
        /* <DEDUP_REMOVED lines=16> */
.L_x_20183:
[----:B------:R-:W-:Y:S05]  /*31340*/  BSYNC B2 ;  /* 0x0000000000027941 */ /* 0x000fea0003800000 */
.L_x_20182:
        /* <DEDUP_REMOVED lines=44> */
.L_x_20181:
[----:B------:R-:W-:Y:S05]  /*31610*/  BSYNC B1 ;  /* 0x0000000000017941 */ /* 0x000fea0003800000 */
.L_x_20180:
        /* <DEDUP_REMOVED lines=10> */
.L_x_20176:
        /* <DEDUP_REMOVED lines=12> */
.L_x_20185:
[----:B------:R-:W-:-:S07]  /*31780*/  MOV R137, R146 ;  /* 0x0000009200897202 */ /* 0x000fce0000000f00 */
.L_x_20186:
[----:B------:R-:W-:Y:S05]  /*31790*/  BSYNC B1 ;  /* 0x0000000000017941 */ /* 0x000fea0003800000 */
.L_x_20184:
        /* <DEDUP_REMOVED lines=16> */
.L_x_20190:
[----:B------:R-:W-:Y:S05]  /*318a0*/  BSYNC B2 ;  /* 0x0000000000027941 */ /* 0x000fea0003800000 */
.L_x_20189:
        /* <DEDUP_REMOVED lines=44> */
.L_x_20188:
[----:B------:R-:W-:Y:S05]  /*31b70*/  BSYNC B1 ;  /* 0x0000000000017941 */ /* 0x000fea0003800000 */
.L_x_20187:
        /* <DEDUP_REMOVED lines=16> */
.L_x_20191:
        /* <DEDUP_REMOVED lines=12> */
.L_x_20194:
[----:B------:R-:W-:-:S07]  /*31d40*/  IMAD.MOV.U32 R9, RZ, RZ, R146 ;  /* 0x000000ffff097224 */ /* 0x000fce00078e0092 */
.L_x_20195:
[----:B------:R-:W-:Y:S05]  /*31d50*/  BSYNC B1 ;  /* 0x0000000000017941 */ /* 0x000fea0003800000 */
.L_x_20193:
        /* <DEDUP_REMOVED lines=16> */
.L_x_20199:
[----:B------:R-:W-:Y:S05]  /*31e60*/  BSYNC B2 ;  /* 0x0000000000027941 */ /* 0x000fea0003800000 */
.L_x_20198:
        /* <DEDUP_REMOVED lines=44> */
.L_x_20197:
[----:B------:R-:W-:Y:S05]  /*32130*/  BSYNC B1 ;  /* 0x0000000000017941 */ /* 0x000fea0003800000 */
.L_x_20196:
        /* <DEDUP_REMOVED lines=12> */
.L_x_20192:
        /* <DEDUP_REMOVED lines=12> */
.L_x_20201:
[----:B------:R-:W-:-:S07]  /*322c0*/  MOV R133, R146 ;  /* 0x0000009200857202 */ /* 0x000fce0000000f00 */
.L_x_20202:
[----:B------:R-:W-:Y:S05]  /*322d0*/  BSYNC B1 ;  /* 0x0000000000017941 */ /* 0x000fea0003800000 */
.L_x_20200:
        /* <DEDUP_REMOVED lines=16> */
.L_x_20206:
[----:B------:R-:W-:Y:S05]  /*323e0*/  BSYNC B2 ;  /* 0x0000000000027941 */ /* 0x000fea0003800000 */
.L_x_20205:
        /* <DEDUP_REMOVED lines=44> */
.L_x_20204:
[----:B------:R-:W-:Y:S05]  /*326b0*/  BSYNC B1 ;  /* 0x0000000000017941 */ /* 0x000fea0003800000 */
.L_x_20203:
        /* <DEDUP_REMOVED lines=16> */
.L_x_20207:
        /* <DEDUP_REMOVED lines=12> */
.L_x_20210:
[----:B------:R-:W-:-:S07]  /*32880*/  IMAD.MOV.U32 R10, RZ, RZ, R146 ;  /* 0x000000ffff0a7224 */ /* 0x000fce00078e0092 */
.L_x_20211:
[----:B------:R-:W-:Y:S05]  /*32890*/  BSYNC B1 ;  /* 0x0000000000017941 */ /* 0x000fea0003800000 */
.L_x_20209:
        /* <DEDUP_REMOVED lines=16> */
.L_x_20215:
[----:B------:R-:W-:Y:S05]  /*329a0*/  BSYNC B2 ;  /* 0x0000000000027941 */ /* 0x000fea0003800000 */
.L_x_20214:
        /* <DEDUP_REMOVED lines=44> */
.L_x_20213:
[----:B------:R-:W-:Y:S05]  /*32c70*/  BSYNC B1 ;  /* 0x0000000000017941 */ /* 0x000fea0003800000 */
.L_x_20212:
        /* <DEDUP_REMOVED lines=10> */
.L_x_20208:
        /* <DEDUP_REMOVED lines=12> */
.L_x_20217:
[----:B------:R-:W-:-:S07]  /*32de0*/  MOV R138, R146 ;  /* 0x00000092008a7202 */ /* 0x000fce0000000f00 */
.L_x_20218:
[----:B------:R-:W-:Y:S05]  /*32df0*/  BSYNC B1 ;  /* 0x0000000000017941 */ /* 0x000fea0003800000 */
.L_x_20216:
        /* <DEDUP_REMOVED lines=16> */
.L_x_20222:
[----:B------:R-:W-:Y:S05]  /*32f00*/  BSYNC B2 ;  /* 0x0000000000027941 */ /* 0x000fea0003800000 */
.L_x_20221:
        /* <DEDUP_REMOVED lines=44> */
.L_x_20220:
[----:B------:R-:W-:Y:S05]  /*331d0*/  BSYNC B1 ;  /* 0x0000000000017941 */ /* 0x000fea0003800000 */
.L_x_20219:
        /* <DEDUP_REMOVED lines=14> */
.L_x_20223:
        /* <DEDUP_REMOVED lines=12> */
.L_x_20226:
[----:B------:R-:W-:-:S07]  /*33380*/  IMAD.MOV.U32 R11, RZ, RZ, R146 ;  /* 0x000000ffff0b7224 */ /* 0x000fce00078e0092 */
.L_x_20227:
[----:B------:R-:W-:Y:S05]  /*33390*/  BSYNC B1 ;  /* 0x0000000000017941 */ /* 0x000fea0003800000 */
.L_x_20225:
        /* <DEDUP_REMOVED lines=16> */
.L_x_20231:
[----:B------:R-:W-:Y:S05]  /*334a0*/  BSYNC B2 ;  /* 0x0000000000027941 */ /* 0x000fea0003800000 */
.L_x_20230:
        /* <DEDUP_REMOVED lines=44> */
.L_x_20229:
[----:B------:R-:W-:Y:S05]  /*33770*/  BSYNC B1 ;  /* 0x0000000000017941 */ /* 0x000fea0003800000 */
.L_x_20228:
        /* <DEDUP_REMOVED lines=12> */
.L_x_20224:
        /* <DEDUP_REMOVED lines=12> */
.L_x_20233:
[----:B------:R-:W-:-:S07]  /*33900*/  MOV R90, R146 ;  /* 0x00000092005a7202 */ /* 0x000fce0000000f00 */
.L_x_20234:
[----:B------:R-:W-:Y:S05]  /*33910*/  BSYNC B1 ;  /* 0x0000000000017941 */ /* 0x000fea0003800000 */
.L_x_20232:
        /* <DEDUP_REMOVED lines=16> */
.L_x_20238:
[----:B------:R-:W-:Y:S05]  /*33a20*/  BSYNC B2 ;  /* 0x0000000000027941 */ /* 0x000fea0003800000 */
.L_x_20237:
        /* <DEDUP_REMOVED lines=44> */
.L_x_20236:
[----:B------:R-:W-:Y:S05]  /*33cf0*/  BSYNC B1 ;  /* 0x0000000000017941 */ /* 0x000fea0003800000 */
.L_x_20235:
        /* <DEDUP_REMOVED lines=12> */
[----:B------:R-:W-:Y:S01]  /*33dc0*/  MOV R89, R88 ;  /* 0x0000005800597202 */ /* 0x000fe20000000f00 */
[----:B------:R-:W-:Y:S06]  /*33dd0*/  BRA `(.L_x_20240) ;  /* 0x0000000400587947 */ /* 0x000fec0003800000 */
.L_x_20239:
        /* <DEDUP_REMOVED lines=12> */
.L_x_20242:
[----:B------:R-:W-:-:S07]  /*33ea0*/  IMAD.MOV.U32 R12, RZ, RZ, R146 ;  /* 0x000000ffff0c7224 */ /* 0x000fce00078e0092 */
.L_x_20243:
[----:B------:R-:W-:Y:S05]  /*33eb0*/  BSYNC B1 ;  /* 0x0000000000017941 */ /* 0x000fea0003800000 */
.L_x_20241:
        /* <DEDUP_REMOVED lines=16> */
.L_x_20247:
[----:B------:R-:W-:Y:S05]  /*33fc0*/  BSYNC B2 ;  /* 0x0000000000027941 */ /* 0x000fea0003800000 */
.L_x_20246:
        /* <DEDUP_REMOVED lines=44> */
.L_x_20245:
[----:B------:R-:W-:Y:S05]  /*34290*/  BSYNC B1 ;  /* 0x0000000000017941 */ /* 0x000fea0003800000 */
.L_x_20244:
        /* <DEDUP_REMOVED lines=10> */
.L_x_20240:
        /* <DEDUP_REMOVED lines=12> */
.L_x_20249:
[----:B------:R-:W-:-:S07]  /*34400*/  MOV R139, R146 ;  /* 0x00000092008b7202 */ /* 0x000fce0000000f00 */
.L_x_20250:
[----:B------:R-:W-:Y:S05]  /*34410*/  BSYNC B1 ;  /* 0x0000000000017941 */ /* 0x000fea0003800000 */
.L_x_20248:
        /* <DEDUP_REMOVED lines=16> */
.L_x_20254:
[----:B------:R-:W-:Y:S05]  /*34520*/  BSYNC B2 ;  /* 0x0000000000027941 */ /* 0x000fea0003800000 */
.L_x_20253:
        /* <DEDUP_REMOVED lines=44> */
.L_x_20252:
[----:B------:R-:W-:Y:S05]  /*347f0*/  BSYNC B1 ;  /* 0x0000000000017941 */ /* 0x000fea0003800000 */
.L_x_20251:
        /* <DEDUP_REMOVED lines=14> */
.L_x_20255:
        /* <DEDUP_REMOVED lines=12> */
.L_x_20258:
[----:B------:R-:W-:-:S07]  /*349a0*/  IMAD.MOV.U32 R13, RZ, RZ, R146 ;  /* 0x000000ffff0d7224 */ /* 0x000fce00078e0092 */
.L_x_20259:
[----:B------:R-:W-:Y:S05]  /*349b0*/  BSYNC B1 ;  /* 0x0000000000017941 */ /* 0x000fea0003800000 */
.L_x_20257:
        /* <DEDUP_REMOVED lines=19> */
.L_x_20263:
[----:B------:R-:W-:Y:S05]  /*34af0*/  BSYNC B2 ;  /* 0x0000000000027941 */ /* 0x000fea0003800000 */
.L_x_20262:
        /* <DEDUP_REMOVED lines=44> */
.L_x_20261:
[----:B------:R-:W-:Y:S05]  /*34dc0*/  BSYNC B1 ;  /* 0x0000000000017941 */ /* 0x000fea0003800000 */
.L_x_20260:
        /* <DEDUP_REMOVED lines=12> */
.L_x_20256:
        /* <DEDUP_REMOVED lines=53> */
.L_x_20264:
        /* <DEDUP_REMOVED lines=21> */
.L_x_20266:
[----:B------:R-:W-:-:S07]  /*35330*/  MOV R144, R146 ;  /* 0x0000009200907202 */ /* 0x000fce0000000f00 */
.L_x_20267:
[----:B------:R-:W-:Y:S05]  /*35340*/  BSYNC B1 ;  /* 0x0000000000017941 */ /* 0x000fea0003800000 */
.L_x_20265:
        /* <DEDUP_REMOVED lines=16> */
.L_x_20271:
[----:B------:R-:W-:Y:S05]  /*35450*/  BSYNC B2 ;  /* 0x0000000000027941 */ /* 0x000fea0003800000 */
.L_x_20270:
        /* <DEDUP_REMOVED lines=44> */
.L_x_20269:
[----:B------:R-:W-:Y:S05]  /*35720*/  BSYNC B1 ;  /* 0x0000000000017941 */ /* 0x000fea0003800000 */
.L_x_20268:
        /* <DEDUP_REMOVED lines=16> */
.L_x_20272:
        /* <DEDUP_REMOVED lines=12> */
.L_x_20275:
[----:B------:R-:W-:-:S07]  /*358f0*/  IMAD.MOV.U32 R6, RZ, RZ, R146 ;  /* 0x000000ffff067224 */ /* 0x000fce00078e0092 */
.L_x_20276:
[----:B------:R-:W-:Y:S05]  /*35900*/  BSYNC B1 ;  /* 0x0000000000017941 */ /* 0x000fea0003800000 */
.L_x_20274:
        /* <DEDUP_REMOVED lines=16> */
.L_x_20280:
[----:B------:R-:W-:Y:S05]  /*35a10*/  BSYNC B2 ;  /* 0x0000000000027941 */ /* 0x000fea0003800000 */
.L_x_20279:
        /* <DEDUP_REMOVED lines=44> */
.L_x_20278:
[----:B------:R-:W-:Y:S05]  /*35ce0*/  BSYNC B1 ;  /* 0x0000000000017941 */ /* 0x000fea0003800000 */
.L_x_20277:
        /* <DEDUP_REMOVED lines=10> */
.L_x_20273:
        /* <DEDUP_REMOVED lines=12> */
.L_x_20282:
[----:B------:R-:W-:-:S07]  /*35e50*/  MOV R139, R146 ;  /* 0x00000092008b7202 */ /* 0x000fce0000000f00 */
.L_x_20283:
[----:B------:R-:W-:Y:S05]  /*35e60*/  BSYNC B1 ;  /* 0x0000000000017941 */ /* 0x000fea0003800000 */
.L_x_20281:
        /* <DEDUP_REMOVED lines=16> */
.L_x_20287:
[----:B------:R-:W-:Y:S05]  /*35f70*/  BSYNC B2 ;  /* 0x0000000000027941 */ /* 0x000fea0003800000 */
.L_x_20286:
        /* <DEDUP_REMOVED lines=44> */
.L_x_20285:
[----:B------:R-:W-:Y:S05]  /*36240*/  BSYNC B1 ;  /* 0x0000000000017941 */ /* 0x000fea0003800000 */
.L_x_20284:
        /* <DEDUP_REMOVED lines=16> */
.L_x_20288:
        /* <DEDUP_REMOVED lines=12> */
.L_x_20291:
[----:B------:R-:W-:-:S07]  /*36410*/  IMAD.MOV.U32 R7, RZ, RZ, R146 ;  /* 0x000000ffff077224 */ /* 0x000fce00078e0092 */
.L_x_20292:
[----:B------:R-:W-:Y:S05]  /*36420*/  BSYNC B1 ;  /* 0x0000000000017941 */ /* 0x000fea0003800000 */
.L_x_20290:
        /* <DEDUP_REMOVED lines=16> */
.L_x_20296:
[----:B------:R-:W-:Y:S05]  /*36530*/  BSYNC B2 ;  /* 0x0000000000027941 */ /* 0x000fea0003800000 */
.L_x_20295:
        /* <DEDUP_REMOVED lines=44> */
.L_x_20294:
[----:B------:R-:W-:Y:S05]  /*36800*/  BSYNC B1 ;  /* 0x0000000000017941 */ /* 0x000fea0003800000 */
.L_x_20293:
        /* <DEDUP_REMOVED lines=12> */
.L_x_20289:
        /* <DEDUP_REMOVED lines=12> */
.L_x_20298:
[----:B------:R-:W-:-:S07]  /*36990*/  MOV R88, R146 ;  /* 0x0000009200587202 */ /* 0x000fce0000000f00 */
.L_x_20299:
[----:B------:R-:W-:Y:S05]  /*369a0*/  BSYNC B1 ;  /* 0x0000000000017941 */ /* 0x000fea0003800000 */
.L_x_20297:
        /* <DEDUP_REMOVED lines=16> */
.L_x_20303:
[----:B------:R-:W-:Y:S05]  /*36ab0*/  BSYNC B2 ;  /* 0x0000000000027941 */ /* 0x000fea0003800000 */
.L_x_20302:
        /* <DEDUP_REMOVED lines=44> */
.L_x_20301:
[----:B------:R-:W-:Y:S05]  /*36d80*/  BSYNC B1 ;  /* 0x0000000000017941 */ /* 0x000fea0003800000 */
.L_x_20300:
        /* <DEDUP_REMOVED lines=16> */
.L_x_20304:
        /* <DEDUP_REMOVED lines=12> */
.L_x_20307:
[----:B------:R-:W-:-:S07]  /*36f50*/  IMAD.MOV.U32 R8, RZ, RZ, R146 ;  /* 0x000000ffff087224 */ /* 0x000fce00078e0092 */
.L_x_20308:
[----:B------:R-:W-:Y:S05]  /*36f60*/  BSYNC B1 ;  /* 0x0000000000017941 */ /* 0x000fea0003800000 */
.L_x_20306:
        /* <DEDUP_REMOVED lines=16> */
.L_x_20312:
[----:B------:R-:W-:Y:S05]  /*37070*/  BSYNC B2 ;  /* 0x0000000000027941 */ /* 0x000fea0003800000 */
.L_x_20311:
        /* <DEDUP_REMOVED lines=44> */
.L_x_20310:
[----:B------:R-:W-:Y:S05]  /*37340*/  BSYNC B1 ;  /* 0x0000000000017941 */ /* 0x000fea0003800000 */
.L_x_20309:
        /* <DEDUP_REMOVED lines=10> */
.L_x_20305:
        /* <DEDUP_REMOVED lines=12> */
.L_x_20314:
[----:B------:R-:W-:-:S07]  /*374b0*/  MOV R147, R146 ;  /* 0x0000009200937202 */ /* 0x000fce0000000f00 */
.L_x_20315:
[----:B------:R-:W-:Y:S05]  /*374c0*/  BSYNC B1 ;  /* 0x0000000000017941 */ /* 0x000fea0003800000 */
.L_x_20313:
        /* <DEDUP_REMOVED lines=16> */
.L_x_20319:
[----:B------:R-:W-:Y:S05]  /*375d0*/  BSYNC B2 ;  /* 0x0000000000027941 */ /* 0x000fea0003800000 */
.L_x_20318:
        /* <DEDUP_REMOVED lines=44> */
.L_x_20317:
[----:B------:R-:W-:Y:S05]  /*378a0*/  BSYNC B1 ;  /* 0x0000000000017941 */ /* 0x000fea0003800000 */
.L_x_20316:
        /* <DEDUP_REMOVED lines=16> */
.L_x_20320:
        /* <DEDUP_REMOVED lines=12> */
.L_x_20323:
[----:B------:R-:W-:-:S07]  /*37a70*/  IMAD.MOV.U32 R9, RZ, RZ, R146 ;  /* 0x000000ffff097224 */ /* 0x000fce00078e0092 */
.L_x_20324:
[----:B------:R-:W-:Y:S05]  /*37a80*/  BSYNC B1 ;  /* 0x0000000000017941 */ /* 0x000fea0003800000 */
.L_x_20322:
        /* <DEDUP_REMOVED lines=16> */
.L_x_20328:
[----:B------:R-:W-:Y:S05]  /*37b90*/  BSYNC B2 ;  /* 0x0000000000027941 */ /* 0x000fea0003800000 */
.L_x_20327:
        /* <DEDUP_REMOVED lines=44> */
.L_x_20326:
[----:B------:R-:W-:Y:S05]  /*37e60*/  BSYNC B1 ;  /* 0x0000000000017941 */ /* 0x000fea0003800000 */
.L_x_20325:
        /* <DEDUP_REMOVED lines=12> */
.L_x_20321:
        /* <DEDUP_REMOVED lines=12> */
.L_x_20330:
[----:B------:R-:W-:-:S07]  /*37ff0*/  MOV R147, R146 ;  /* 0x0000009200937202 */ /* 0x000fce0000000f00 */
.L_x_20331:
[----:B------:R-:W-:Y:S05]  /*38000*/  BSYNC B1 ;  /* 0x0000000000017941 */ /* 0x000fea0003800000 */
.L_x_20329:
        /* <DEDUP_REMOVED lines=16> */
.L_x_20335:
[----:B------:R-:W-:Y:S05]  /*38110*/  BSYNC B2 ;  /* 0x0000000000027941 */ /* 0x000fea0003800000 */
.L_x_20334:
        /* <DEDUP_REMOVED lines=44> */
.L_x_20333:
[----:B------:R-:W-:Y:S05]  /*383e0*/  BSYNC B1 ;  /* 0x0000000000017941 */ /* 0x000fea0003800000 */
.L_x_20332:
        /* <DEDUP_REMOVED lines=16> */
.L_x_20336:
        /* <DEDUP_REMOVED lines=12> */
.L_x_20339:
[----:B------:R-:W-:-:S07]  /*385b0*/  IMAD.MOV.U32 R10, RZ, RZ, R146 ;  /* 0x000000ffff0a7224 */ /* 0x000fce00078e0092 */
.L_x_20340:
[----:B------:R-:W-:Y:S05]  /*385c0*/  BSYNC B1 ;  /* 0x0000000000017941 */ /* 0x000fea0003800000 */
.L_x_20338:
        /* <DEDUP_REMOVED lines=16> */
.L_x_20344:
[----:B------:R-:W-:Y:S05]  /*386d0*/  BSYNC B2 ;  /* 0x0000000000027941 */ /* 0x000fea0003800000 */
.L_x_20343:
        /* <DEDUP_REMOVED lines=44> */
.L_x_20342:
[----:B------:R-:W-:Y:S05]  /*389a0*/  BSYNC B1 ;  /* 0x0000000000017941 */ /* 0x000fea0003800000 */
.L_x_20341:
        /* <DEDUP_REMOVED lines=10> */
.L_x_20337:
        /* <DEDUP_REMOVED lines=12> */
.L_x_20346:
[----:B------:R-:W-:-:S07]  /*38b10*/  MOV R143, R146 ;  /* 0x00000092008f7202 */ /* 0x000fce0000000f00 */
.L_x_20347:
[----:B------:R-:W-:Y:S05]  /*38b20*/  BSYNC B1 ;  /* 0x0000000000017941 */ /* 0x000fea0003800000 */
.L_x_20345:
        /* <DEDUP_REMOVED lines=16> */
.L_x_20351:
[----:B------:R-:W-:Y:S05]  /*38c30*/  BSYNC B2 ;  /* 0x0000000000027941 */ /* 0x000fea0003800000 */
.L_x_20350:
        /* <DEDUP_REMOVED lines=44> */
.L_x_20349:
[----:B------:R-:W-:Y:S05]  /*38f00*/  BSYNC B1 ;  /* 0x0000000000017941 */ /* 0x000fea0003800000 */
.L_x_20348:
        /* <DEDUP_REMOVED lines=14> */
.L_x_20352:
        /* <DEDUP_REMOVED lines=12> */
.L_x_20355:
[----:B------:R-:W-:-:S07]  /*390b0*/  IMAD.MOV.U32 R11, RZ, RZ, R146 ;  /* 0x000000ffff0b7224 */ /* 0x000fce00078e0092 */
.L_x_20356:
[----:B------:R-:W-:Y:S05]  /*390c0*/  BSYNC B1 ;  /* 0x0000000000017941 */ /* 0x000fea0003800000 */
.L_x_20354:
        /* <DEDUP_REMOVED lines=16> */
.L_x_20360:
[----:B------:R-:W-:Y:S05]  /*391d0*/  BSYNC B2 ;  /* 0x0000000000027941 */ /* 0x000fea0003800000 */
.L_x_20359:
        /* <DEDUP_REMOVED lines=44> */
.L_x_20358:
[----:B------:R-:W-:Y:S05]  /*394a0*/  BSYNC B1 ;  /* 0x0000000000017941 */ /* 0x000fea0003800000 */
.L_x_20357:
        /* <DEDUP_REMOVED lines=12> */
.L_x_20353:
        /* <DEDUP_REMOVED lines=12> */
.L_x_20362:
[----:B------:R-:W-:-:S07]  /*39630*/  MOV R90, R146 ;  /* 0x00000092005a7202 */ /* 0x000fce0000000f00 */
.L_x_20363:
[----:B------:R-:W-:Y:S05]  /*39640*/  BSYNC B1 ;  /* 0x0000000000017941 */ /* 0x000fea0003800000 */
.L_x_20361:
        /* <DEDUP_REMOVED lines=16> */
.L_x_20367:
[----:B------:R-:W-:Y:S05]  /*39750*/  BSYNC B2 ;  /* 0x0000000000027941 */ /* 0x000fea0003800000 */
.L_x_20366:
        /* <DEDUP_REMOVED lines=44> */
.L_x_20365:
[----:B------:R-:W-:Y:S05]  /*39a20*/  BSYNC B1 ;  /* 0x0000000000017941 */ /* 0x000fea0003800000 */
.L_x_20364:
        /* <DEDUP_REMOVED lines=14> */
.L_x_20368:
        /* <DEDUP_REMOVED lines=12> */
.L_x_20371:
[----:B------:R-:W-:-:S07]  /*39bd0*/  IMAD.MOV.U32 R12, RZ, RZ, R146 ;  /* 0x000000ffff0c7224 */ /* 0x000fce00078e0092 */
.L_x_20372:
[----:B------:R-:W-:Y:S05]  /*39be0*/  BSYNC B1 ;  /* 0x0000000000017941 */ /* 0x000fea0003800000 */
.L_x_20370:
        /* <DEDUP_REMOVED lines=16> */
.L_x_20376:
[----:B------:R-:W-:Y:S05]  /*39cf0*/  BSYNC B2 ;  /* 0x0000000000027941 */ /* 0x000fea0003800000 */
.L_x_20375:
        /* <DEDUP_REMOVED lines=44> */
.L_x_20374:
[----:B------:R-:W-:Y:S05]  /*39fc0*/  BSYNC B1 ;  /* 0x0000000000017941 */ /* 0x000fea0003800000 */
.L_x_20373:
        /* <DEDUP_REMOVED lines=10> */
.L_x_20369:
        /* <DEDUP_REMOVED lines=12> */
.L_x_20378:
[----:B------:R-:W-:-:S07]  /*3a130*/  MOV R177, R146 ;  /* 0x0000009200b17202 */ /* 0x000fce0000000f00 */
.L_x_20379:
[----:B------:R-:W-:Y:S05]  /*3a140*/  BSYNC B1 ;  /* 0x0000000000017941 */ /* 0x000fea0003800000 */
.L_x_20377:
        /* <DEDUP_REMOVED lines=16> */
.L_x_20383:
[----:B------:R-:W-:Y:S05]  /*3a250*/  BSYNC B2 ;  /* 0x0000000000027941 */ /* 0x000fea0003800000 */
.L_x_20382:
        /* <DEDUP_REMOVED lines=44> */
.L_x_20381:
[----:B------:R-:W-:Y:S05]  /*3a520*/  BSYNC B1 ;  /* 0x0000000000017941 */ /* 0x000fea0003800000 */
.L_x_20380:
        /* <DEDUP_REMOVED lines=14> */
.L_x_20384:
        /* <DEDUP_REMOVED lines=12> */
.L_x_20387:
[----:B------:R-:W-:-:S07]  /*3a6d0*/  IMAD.MOV.U32 R13, RZ, RZ, R146 ;  /* 0x000000ffff0d7224 */ /* 0x000fce00078e0092 */
.L_x_20388:
[----:B------:R-:W-:Y:S05]  /*3a6e0*/  BSYNC B1 ;  /* 0x0000000000017941 */ /* 0x000fea0003800000 */
.L_x_20386:
        /* <DEDUP_REMOVED lines=16> */
.L_x_20392:
[----:B------:R-:W-:Y:S05]  /*3a7f0*/  BSYNC B2 ;  /* 0x0000000000027941 */ /* 0x000fea0003800000 */
.L_x_20391:
        /* <DEDUP_REMOVED lines=44> */
.L_x_20390:
[----:B------:R-:W-:Y:S05]  /*3aac0*/  BSYNC B1 ;  /* 0x0000000000017941 */ /* 0x000fea0003800000 */
.L_x_20389:
        /* <DEDUP_REMOVED lines=12> */
.L_x_20385:
[----:B------:R-:W-:Y:S01]  /*3ab90*/  IMAD.WIDE.U32 R98, R137, 0x10, R178 ;  /* 0x0000001089627825 */ /* 0x000fe200078e00b2 */
[----:B------:R-:W-:Y:S01]  /*3aba0*/  F2FP.BF16.F32.PACK_AB R91, R176, R144 ;  /* 0x00000090b05b723e */ /* 0x000fe200000010ff */
[----:B------:R-:W0:Y:S01]  /*3abb0*/  LDC.64 R178, c[0x0][0x240] ;  /* 0x00009000ffb27b82 */ /* 0x000e220000000a00 */
[----:B------:R-:W-:Y:S02]  /*3abc0*/  F2FP.BF16.F32.PACK_AB R90, R143, R142 ;  /* 0x0000008e8f5a723e */ /* 0x000fe400000010ff */
[----:B------:R-:W-:Y:S02]  /*3abd0*/  F2FP.BF16.F32.PACK_AB R89, R141, R140 ;  /* 0x0000008c8d59723e */ /* 0x000fe400000010ff */
[----:B------:R-:W-:Y:S02]  /*3abe0*/  F2FP.BF16.F32.PACK_AB R88, R139, R138 ;  /* 0x0000008a8b58723e */ /* 0x000fe400000010ff */
[C---:B------:R-:W-:Y:S02]  /*3abf0*/  LOP3.LUT P6, RZ, R26.reuse, 0x4, RZ, 0xc0, !PT ;  /* 0x000000041aff7812 */ /* 0x040fe400078cc0ff */
[C---:B------:R-:W-:Y:S01]  /*3ac00*/  LOP3.LUT P2, RZ, R26.reuse, 0x8, RZ, 0xc0, !PT ;  /* 0x000000081aff7812 */ /* 0x040fe2000784c0ff */
[----:B------:R1:W-:Y:S01]  /*3ac10*/  STG.E.128 desc[UR4][R98.64], R88 ;  /* 0x0000005862007986 */ /* 0x0003e2000c101d04 */
[----:B------:R-:W-:-:S02]  /*3ac20*/  LOP3.LUT P1, RZ, R26, 0x10, RZ, 0xc0, !PT ;  /* 0x000000101aff7812 */ /* 0x000fc4000782c0ff */
[----:B-1----:R-:W-:Y:S02]  /*3ac30*/  SEL R90, RZ, 0x1000000, P5 ;  /* 0x01000000ff5a7807 */ /* 0x002fe40002800000 */
[----:B------:R-:W-:Y:S02]  /*3ac40*/  SEL R88, RZ, 0x10000, P4 ;  /* 0x00010000ff587807 */ /* 0x000fe40002000000 */
[----:B------:R-:W-:Y:S02]  /*3ac50*/  SEL R89, RZ, 0x100, P3 ;  /* 0x00000100ff597807 */ /* 0x000fe40001800000 */
[----:B------:R-:W-:Y:S02]  /*3ac60*/  LOP3.LUT P4, RZ, R26, 0x2, RZ, 0xc0, !PT ;  /* 0x000000021aff7812 */ /* 0x000fe4000788c0ff */
[----:B------:R-:W-:Y:S02]  /*3ac70*/  LOP3.LUT R90, R89, R90, R88, 0xfe, !PT ;  /* 0x0000005a595a7212 */ /* 0x000fe400078efe58 */
[----:B------:R-:W-:-:S02]  /*3ac80*/  SEL R88, RZ, 0x1, P4 ;  /* 0x00000001ff587807 */ /* 0x000fc40002000000 */
[----:B------:R-:W-:Y:S02]  /*3ac90*/  LOP3.LUT P5, RZ, R26, 0x1, RZ, 0xc0, !PT ;  /* 0x000000011aff7812 */ /* 0x000fe400078ac0ff */
[----:B------:R-:W-:Y:S01]  /*3aca0*/  SEL R98, RZ, 0x1, P2 ;  /* 0x00000001ff627807 */ /* 0x000fe20001000000 */
[----:B------:R-:W-:Y:S01]  /*3acb0*/  IMAD.WIDE.U32 R88, R88, 0x1000000, RZ ;  /* 0x0100000058587825 */ /* 0x000fe200078e00ff */
[----:B------:R-:W-:-:S03]  /*3acc0*/  SEL R91, RZ, 0x1, P5 ;  /* 0x00000001ff5b7807 */ /* 0x000fc60002800000 */
[----:B------:R-:W-:Y:S01]  /*3acd0*/  IMAD.WIDE.U32 R98, R98, 0x100, RZ ;  /* 0x0000010062627825 */ /* 0x000fe200078e00ff */
[----:B------:R-:W-:Y:S02]  /*3ace0*/  LOP3.LUT R89, R89, R90, R91, 0xfe, !PT ;  /* 0x0000005a59597212 */ /* 0x000fe400078efe5b */
[----:B------:R-:W-:-:S05]  /*3acf0*/  SEL R90, RZ, 0x1, P6 ;  /* 0x00000001ff5a7807 */ /* 0x000fca0003000000 */
[----:B------:R-:W-:-:S05]  /*3ad00*/  IMAD.WIDE.U32 R90, R90, 0x10000, RZ ;  /* 0x000100005a5a7825 */ /* 0x000fca00078e00ff */
[----:B------:R-:W-:Y:S02]  /*3ad10*/  LOP3.LUT R91, R99, R89, R91, 0xfe, !PT ;  /* 0x00000059635b7212 */ /* 0x000fe400078efe5b */
[----:B------:R-:W-:Y:S02]  /*3ad20*/  LOP3.LUT R88, R98, R88, R90, 0xfe, !PT ;  /* 0x0000005862587212 */ /* 0x000fe400078efe5a */
        /* <DEDUP_REMOVED lines=25> */
.L_x_20393:
        /* <DEDUP_REMOVED lines=264> */
.L_x_20407:
[----:B------:R-:W-:Y:S01]  /*3bf40*/  FMUL.FTZ R89, R90, R90 ;  /* 0x0000005a5a597220 */ /* 0x000fe20000410000 */
[----:B------:R-:W-:Y:S01]  /*3bf50*/  PLOP3.LUT P2, PT, PT, PT, UP0, 0x40, 0x0 ;  /* 0x000000000000781c */ /* 0x000fe20003f4e808 */
[----:B-1----:R-:W-:Y:S01]  /*3bf60*/  FADD.FTZ R88, R98, R88 ;  /* 0x0000005862587221 */ /* 0x002fe20000010000 */
[----:B------:R-:W2:Y:S02]  /*3bf70*/  LDL R177, [R1+0x8c] ;  /* 0x00008c0001b17983 */ /* 0x000ea40000100800 */
[----:B------:R-:W-:Y:S01]  /*3bf80*/  FSEL R89, R89, RZ, !P2 ;  /* 0x000000ff59597208 */ /* 0x000fe20005000000 */
[----:B------:R-:W-:Y:S01]  /*3bf90*/  FFMA.FTZ R88, R88, R99, UR22 ;  /* 0x0000001658587e23 */ /* 0x000fe20008010063 */
[----:B------:R-:W-:Y:S01]  /*3bfa0*/  PLOP3.LUT P2, PT, PT, PT, UP0, 0x40, 0x0 ;  /* 0x000000000000781c */ /* 0x000fe20003f4e808 */
[----:B------:R-:W3:Y:S02]  /*3bfb0*/  LDL R100, [R1+0x84] ;  /* 0x0000840001647983 */ /* 0x000ee40000100800 */
[----:B------:R-:W-:Y:S01]  /*3bfc0*/  FADD.FTZ R88, R88, R89 ;  /* 0x0000005958587221 */ /* 0x000fe20000010000 */
[----:B------:R-:W-:Y:S01]  /*3bfd0*/  FSEL R99, R90, RZ, P2 ;  /* 0x000000ff5a637208 */ /* 0x000fe20001000000 */
[----:B------:R-:W4:Y:S02]  /*3bfe0*/  LDL R91, [R1+0x7c] ;  /* 0x00007c00015b7983 */ /* 0x000f240000100800 */
[----:B0-----:R0:W1:Y:S02]  /*3bff0*/  MUFU.RSQ R98, R88 ;  /* 0x0000005800627308 */ /* 0x0010640000001400 */
[----:B------:R-:W5:Y:S04]  /*3c000*/  LDL R179, [R1+0x70] ;  /* 0x0000700001b37983 */ /* 0x000f680000100800 */
[----:B------:R-:W5:Y:S01]  /*3c010*/  LDL R178, [R1+0x74] ;  /* 0x0000740001b27983 */ /* 0x000f620000100800 */
[----:B0-----:R-:W-:-:S03]  /*3c020*/  FADD.FTZ R88, -R99, R94 ;  /* 0x0000005e63587221 */ /* 0x001fc60000010100 */
[----:B------:R-:W2:Y:S01]  /*3c030*/  LDL R94, [R1+0x78] ;  /* 0x00007800015e7983 */ /* 0x000ea20000100800 */
[----:B------:R-:W-:-:S03]  /*3c040*/  FADD.FTZ R89, -R99, R95 ;  /* 0x0000005f63597221 */ /* 0x000fc60000010100 */
[----:B------:R-:W5:Y:S01]  /*3c050*/  LDL R95, [R1+0x80] ;  /* 0x00008000015f7983 */ /* 0x000f620000100800 */
[----:B-1----:R-:W-:Y:S01]  /*3c060*/  FMUL.FTZ R88, R98, R88 ;  /* 0x0000005862587220 */ /* 0x002fe20000410000 */
[C---:B------:R-:W-:Y:S01]  /*3c070*/  FADD.FTZ R47, -R99.reuse, R47 ;  /* 0x0000002f632f7221 */ /* 0x040fe20000010100 */
[----:B------:R-:W-:-:S03]  /*3c080*/  FADD.FTZ R49, -R99, R49 ;  /* 0x0000003163317221 */ /* 0x000fc60000010100 */
[C---:B------:R-:W-:Y:S01]  /*3c090*/  FMUL.FTZ R47, R98.reuse, R47 ;  /* 0x0000002f622f7220 */ /* 0x040fe20000410000 */
[C---:B------:R-:W-:Y:S01]  /*3c0a0*/  FMUL.FTZ R49, R98.reuse, R49 ;  /* 0x0000003162317220 */ /* 0x040fe20000410000 */
[----:B------:R-:W-:Y:S01]  /*3c0b0*/  FMUL.FTZ R89, R98, R89 ;  /* 0x0000005962597220 */ /* 0x000fe20000410000 */
[C---:B------:R-:W-:Y:S01]  /*3c0c0*/  FADD.FTZ R53, -R99.reuse, R53 ;  /* 0x0000003563357221 */ /* 0x040fe20000010100 */
[----:B------:R-:W-:-:S03]  /*3c0d0*/  FADD.FTZ R55, -R99, R55 ;  /* 0x0000003763377221 */ /* 0x000fc60000010100 */
[C---:B------:R-:W-:Y:S01]  /*3c0e0*/  FMUL.FTZ R53, R98.reuse, R53 ;  /* 0x0000003562357220 */ /* 0x040fe20000410000 */
[----:B------:R-:W-:Y:S01]  /*3c0f0*/  FMUL.FTZ R55, R98, R55 ;  /* 0x0000003762377220 */ /* 0x000fe20000410000 */
[----:B--2---:R-:W-:Y:S02]  /*3c100*/  FFMA.FTZ R88, R94, R88, R198 ;  /* 0x000000585e587223 */ /* 0x004fe400000100c6 */
[----:B------:R-:W2:Y:S01]  /*3c110*/  LDL R94, [R1+0x88] ;  /* 0x00008800015e7983 */ /* 0x000ea20000100800 */
[----:B------:R-:W-:Y:S01]  /*3c120*/  FFMA.FTZ R49, R177, R49, R203 ;  /* 0x00000031b1317223 */ /* 0x000fe200000100cb */
[----:B---3--:R-:W-:Y:S02]  /*3c130*/  FFMA.FTZ R47, R100, R47, R201 ;  /* 0x0000002f642f7223 */ /* 0x008fe400000100c9 */
[----:B------:R-:W3:Y:S04]  /*3c140*/  LDL R177, [R1+0x50] ;  /* 0x0000500001b17983 */ /* 0x000ee80000100800 */
[----:B------:R-:W3:Y:S01]  /*3c150*/  LDL R100, [R1+0x54] ;  /* 0x0000540001647983 */ /* 0x000ee20000100800 */
[----:B----4-:R-:W-:-:S05]  /*3c160*/  FFMA.FTZ R89, R91, R89, R199 ;  /* 0x000000595b597223 */ /* 0x010fca00000100c7 */
[----:B------:R-:W-:Y:S02]  /*3c170*/  F2FP.BF16.F32.PACK_AB R91, R89, R88 ;  /* 0x00000058595b723e */ /* 0x000fe400000010ff */
[----:B------:R-:W0:Y:S01]  /*3c180*/  @!P1 LDC.64 R88, c[0x0][0x250] ;  /* 0x00009400ff589b82 */ /* 0x000e220000000a00 */
[----:B-----5:R-:W-:Y:S01]  /*3c190*/  FFMA.FTZ R53, R179, R53, R196 ;  /* 0x00000035b3357223 */ /* 0x020fe200000100c4 */
[----:B------:R-:W-:Y:S01]  /*3c1a0*/  FFMA.FTZ R55, R178, R55, R197 ;  /* 0x00000037b2377223 */ /* 0x000fe200000100c5 */
[----:B------:R-:W4:Y:S04]  /*3c1b0*/  LDL R179, [R1+0x58] ;  /* 0x0000580001b37983 */ /* 0x000f280000100800 */
[----:B------:R-:W5:Y:S01]  /*3c1c0*/  LDL R178, [R1+0x5c] ;  /* 0x00005c0001b27983 */ /* 0x000f620000100800 */
[C---:B------:R-:W-:Y:S01]  /*3c1d0*/  FADD.FTZ R48, -R99.reuse, R48 ;  /* 0x0000003063307221 */ /* 0x040fe20000010100 */
[----:B------:R-:W-:-:S03]  /*3c1e0*/  FADD.FTZ R46, -R99, R46 ;  /* 0x0000002e632e7221 */ /* 0x000fc60000010100 */
[C---:B------:R-:W-:Y:S01]  /*3c1f0*/  FMUL.FTZ R48, R98.reuse, R48 ;  /* 0x0000003062307220 */ /* 0x040fe20000410000 */
[----:B------:R-:W-:-:S04]  /*3c200*/  FMUL.FTZ R46, R98, R46 ;  /* 0x0000002e622e7220 */ /* 0x000fc80000410000 */
[----:B------:R-:W-:Y:S02]  /*3c210*/  FFMA.FTZ R46, R95, R46, R200 ;  /* 0x0000002e5f2e7223 */ /* 0x000fe400000100c8 */
[----:B------:R-:W5:Y:S01]  /*3c220*/  LDL R95, [R1+0x6c] ;  /* 0x00006c00015f7983 */ /* 0x000f620000100800 */
[----:B0-----:R-:W-:-:S05]  /*3c230*/  @!P1 IMAD.WIDE R88, R0, 0x4, R88 ;  /* 0x0000000400589825 */ /* 0x001fca00078e0258 */
[----:B------:R0:W-:Y:S02]  /*3c240*/  @!P1 STG.E desc[UR4][R88.64], R90 ;  /* 0x0000005a58009986 */ /* 0x0001e4000c101904 */
[----:B0-----:R-:W-:Y:S01]  /*3c250*/  F2FP.BF16.F32.PACK_AB R90, R55, R53 ;  /* 0x00000035375a723e */ /* 0x001fe200000010ff */
[----:B------:R-:W0:Y:S01]  /*3c260*/  @!P1 LDC.64 R88, c[0x0][0x258] ;  /* 0x00009600ff589b82 */ /* 0x000e220000000a00 */
[----:B------:R-:W5:Y:S04]  /*3c270*/  LDL R53, [R1+0x60] ;  /* 0x0000600001357983 */ /* 0x000f680000100800 */
[----:B------:R-:W5:Y:S01]  /*3c280*/  LDL R55, [R1+0x68] ;  /* 0x0000680001377983 */ /* 0x000f620000100800 */
[C---:B------:R-:W-:Y:S01]  /*3c290*/  FADD.FTZ R38, -R99.reuse, R38 ;  /* 0x0000002663267221 */ /* 0x040fe20000010100 */
[----:B------:R-:W-:-:S03]  /*3c2a0*/  FADD.FTZ R39, -R99, R39 ;  /* 0x0000002763277221 */ /* 0x000fc60000010100 */
[C---:B------:R-:W-:Y:S01]  /*3c2b0*/  FMUL.FTZ R38, R98.reuse, R38 ;  /* 0x0000002662267220 */ /* 0x040fe20000410000 */
[----:B------:R-:W-:Y:S01]  /*3c2c0*/  FMUL.FTZ R39, R98, R39 ;  /* 0x0000002762277220 */ /* 0x000fe20000410000 */
[----:B0-----:R-:W-:-:S05]  /*3c2d0*/  @!P1 IMAD.WIDE R88, R0, 0x4, R88 ;  /* 0x0000000400589825 */ /* 0x001fca00078e0258 */
[----:B------:R0:W-:Y:S02]  /*3c2e0*/  @!P1 STG.E desc[UR4][R88.64], R98 ;  /* 0x0000006258009986 */ /* 0x0001e4000c101904 */
[----:B0-----:R-:W-:Y:S02]  /*3c2f0*/  F2FP.BF16.F32.PACK_AB R88, R47, R46 ;  /* 0x0000002e2f58723e */ /* 0x001fe400000010ff */
[----:B------:R-:W-:-:S04]  /*3c300*/  LEA R46, P1, R40, UR18, 0x4 ;  /* 0x00000012282e7c11 */ /* 0x000fc8000f8220ff */
[----:B------:R-:W-:Y:S01]  /*3c310*/  LEA.HI.X R47, R40, UR19, RZ, 0x4, P1 ;  /* 0x00000013282f7c11 */ /* 0x000fe200088f24ff */
[----:B--2---:R-:W-:Y:S02]  /*3c320*/  FFMA.FTZ R48, R94, R48, R202 ;  /* 0x000000305e307223 */ /* 0x004fe400000100ca */
[----:B------:R-:W2:Y:S01]  /*3c330*/  LDL R94, [R1+0x64] ;  /* 0x00006400015e7983 */ /* 0x000ea20000100800 */
[----:B---3--:R-:W-:Y:S02]  /*3c340*/  FFMA.FTZ R38, R177, R38, R192 ;  /* 0x00000026b1267223 */ /* 0x008fe400000100c0 */
[----:B------:R-:W-:Y:S01]  /*3c350*/  F2FP.BF16.F32.PACK_AB R89, R49, R48 ;  /* 0x000000303159723e */ /* 0x000fe200000010ff */
[C---:B------:R-:W-:Y:S01]  /*3c360*/  FADD.FTZ R41, -R99.reuse, R41 ;  /* 0x0000002963297221 */ /* 0x040fe20000010100 */
[C---:B------:R-:W-:Y:S01]  /*3c370*/  FADD.FTZ R42, -R99.reuse, R42 ;  /* 0x0000002a632a7221 */ /* 0x040fe20000010100 */
[----:B------:R-:W-:Y:S01]  /*3c380*/  FFMA.FTZ R39, R100, R39, R193 ;  /* 0x0000002764277223 */ /* 0x000fe200000100c1 */
[C---:B------:R-:W-:Y:S01]  /*3c390*/  FADD.FTZ R34, -R99.reuse, R34 ;  /* 0x0000002263227221 */ /* 0x040fe20000010100 */
[----:B------:R0:W-:Y:S01]  /*3c3a0*/  STG.E.128 desc[UR4][R46.64], R88 ;  /* 0x000000582e007986 */ /* 0x0001e2000c101d04 */
[C---:B------:R-:W-:Y:S01]  /*3c3b0*/  FADD.FTZ R35, -R99.reuse, R35 ;  /* 0x0000002363237221 */ /* 0x040fe20000010100 */
[C---:B------:R-:W-:Y:S01]  /*3c3c0*/  FADD.FTZ R36, -R99.reuse, R36 ;  /* 0x0000002463247221 */ /* 0x040fe20000010100 */
[----:B------:R-:W-:Y:S01]  /*3c3d0*/  FADD.FTZ R37, -R99, R37 ;  /* 0x0000002563257221 */ /* 0x000fe20000010100 */
[----:B------:R-:W3:Y:S01]  /*3c3e0*/  LDL R177, [R1+0x44] ;  /* 0x0000440001b17983 */ /* 0x000ee20000100800 */
[----:B0-----:R-:W-:Y:S01]  /*3c3f0*/  F2FP.BF16.F32.PACK_AB R90, R39, R38 ;  /* 0x00000026275a723e */ /* 0x001fe200000010ff */
[C---:B------:R-:W-:Y:S01]  /*3c400*/  FADD.FTZ R39, -R99.reuse, R96 ;  /* 0x0000006063277221 */ /* 0x040fe20000010100 */
[----:B------:R-:W-:-:S02]  /*3c410*/  FADD.FTZ R96, -R99, R124 ;  /* 0x0000007c63607221 */ /* 0x000fc40000010100 */
[----:B------:R-:W3:Y:S01]  /*3c420*/  LDL R124, [R1+0x40] ;  /* 0x00004000017c7983 */ /* 0x000ee20000100800 */
[C---:B------:R-:W-:Y:S01]  /*3c430*/  FMUL.FTZ R41, R98.reuse, R41 ;  /* 0x0000002962297220 */ /* 0x040fe20000410000 */
[----:B------:R-:W-:-:S03]  /*3c440*/  FMUL.FTZ R42, R98, R42 ;  /* 0x0000002a622a7220 */ /* 0x000fc60000410000 */
[----:B----4-:R-:W-:Y:S01]  /*3c450*/  FFMA.FTZ R41, R179, R41, R194 ;  /* 0x00000029b3297223 */ /* 0x010fe200000100c2 */
[----:B-----5:R-:W-:Y:S02]  /*3c460*/  FFMA.FTZ R42, R178, R42, R195 ;  /* 0x0000002ab22a7223 */ /* 0x020fe400000100c3 */
[----:B------:R-:W0:Y:S01]  /*3c470*/  LDC.64 R178, c[0x0][0x2b8] ;  /* 0x0000ae00ffb27b82 */ /* 0x000e220000000a00 */
[C---:B------:R-:W-:Y:S01]  /*3c480*/  FMUL.FTZ R34, R98.reuse, R34 ;  /* 0x0000002262227220 */ /* 0x040fe20000410000 */
[C---:B------:R-:W-:Y:S01]  /*3c490*/  FMUL.FTZ R35, R98.reuse, R35 ;  /* 0x0000002362237220 */ /* 0x040fe20000410000 */
[C---:B------:R-:W-:Y:S01]  /*3c4a0*/  FMUL.FTZ R36, R98.reuse, R36 ;  /* 0x0000002462247220 */ /* 0x040fe20000410000 */
[----:B------:R-:W-:-:S04]  /*3c4b0*/  FMUL.FTZ R37, R98, R37 ;  /* 0x0000002562257220 */ /* 0x000fc80000410000 */
[----:B------:R-:W-:Y:S01]  /*3c4c0*/  FFMA.FTZ R37, R95, R37, R207 ;  /* 0x000000255f257223 */ /* 0x000fe200000100cf */
[----:B------:R-:W-:Y:S01]  /*3c4d0*/  F2FP.BF16.F32.PACK_AB R91, R42, R41 ;  /* 0x000000292a5b723e */ /* 0x000fe200000010ff */
[----:B------:R-:W-:Y:S01]  /*3c4e0*/  FFMA.FTZ R34, R53, R34, R204 ;  /* 0x0000002235227223 */ /* 0x000fe200000100cc */
[----:B------:R-:W-:-:S05]  /*3c4f0*/  FFMA.FTZ R36, R55, R36, R206 ;  /* 0x0000002437247223 */ /* 0x000fca00000100ce */
[----:B------:R-:W-:Y:S01]  /*3c500*/  F2FP.BF16.F32.PACK_AB R89, R37, R36 ;  /* 0x000000242559723e */ /* 0x000fe200000010ff */
[C---:B------:R-:W-:Y:S01]  /*3c510*/  FADD.FTZ R95, -R99.reuse, R123 ;  /* 0x0000007b635f7221 */ /* 0x040fe20000010100 */
[C---:B------:R-:W-:Y:S01]  /*3c520*/  FADD.FTZ R37, -R99.reuse, R92 ;  /* 0x0000005c63257221 */ /* 0x040fe20000010100 */
[C---:B------:R-:W-:Y:S01]  /*3c530*/  FADD.FTZ R38, -R99.reuse, R93 ;  /* 0x0000005d63267221 */ /* 0x040fe20000010100 */
[----:B------:R-:W4:Y:S01]  /*3c540*/  LDL R123, [R1+0x48] ;  /* 0x00004800017b7983 */ /* 0x000f220000100800 */
[C---:B------:R-:W-:Y:S01]  /*3c550*/  FADD.FTZ R92, -R99.reuse, R120 ;  /* 0x00000078635c7221 */ /* 0x040fe20000010100 */
[C---:B------:R-:W-:Y:S02]  /*3c560*/  FADD.FTZ R93, -R99.reuse, R121 ;  /* 0x00000079635d7221 */ /* 0x040fe40000010100 */
[----:B------:R-:W5:Y:S04]  /*3c570*/  LDL R120, [R1+0x4c] ;  /* 0x00004c0001787983 */ /* 0x000f680000100800 */
[----:B------:R-:W4:Y:S01]  /*3c580*/  LDL R121, [R1+0x34] ;  /* 0x0000340001797983 */ /* 0x000f220000100800 */
[C---:B------:R-:W-:Y:S01]  /*3c590*/  FADD.FTZ R47, -R99.reuse, R107 ;  /* 0x0000006b632f7221 */ /* 0x040fe20000010100 */
[C---:B------:R-:W-:Y:S01]  /*3c5a0*/  FADD.FTZ R48, -R99.reuse, R108 ;  /* 0x0000006c63307221 */ /* 0x040fe20000010100 */
[C---:B------:R-:W-:Y:S01]  /*3c5b0*/  FADD.FTZ R49, -R99.reuse, R109 ;  /* 0x0000006d63317221 */ /* 0x040fe20000010100 */
[C---:B------:R-:W-:Y:S01]  /*3c5c0*/  FADD.FTZ R107, -R99.reuse, R133 ;  /* 0x00000085636b7221 */ /* 0x040fe20000010100 */
[C---:B------:R-:W-:Y:S01]  /*3c5d0*/  FADD.FTZ R108, -R99.reuse, R134 ;  /* 0x00000086636c7221 */ /* 0x040fe20000010100 */
[C---:B------:R-:W-:Y:S01]  /*3c5e0*/  FADD.FTZ R109, -R99.reuse, R135 ;  /* 0x00000087636d7221 */ /* 0x040fe20000010100 */
[----:B------:R-:W4:Y:S04]  /*3c5f0*/  LDL R133, [R1+0x14] ;  /* 0x0000140001857983 */ /* 0x000f280000100800 */
[----:B------:R-:W4:Y:S04]  /*3c600*/  LDL R135, [R1+0x18] ;  /* 0x0000180001877983 */ /* 0x000f280000100800 */
[----:B------:R-:W4:Y:S01]  /*3c610*/  LDL R134, [R1+0x1c] ;  /* 0x00001c0001867983 */ /* 0x000f220000100800 */
[C---:B------:R-:W-:Y:S01]  /*3c620*/  FADD.FTZ R42, -R99.reuse, R103 ;  /* 0x00000067632a7221 */ /* 0x040fe20000010100 */
[C---:B------:R-:W-:Y:S01]  /*3c630*/  FADD.FTZ R46, -R99.reuse, R106 ;  /* 0x0000006a632e7221 */ /* 0x040fe20000010100 */
[C---:B------:R-:W-:Y:S01]  /*3c640*/  FADD.FTZ R103, -R99.reuse, R129 ;  /* 0x0000008163677221 */ /* 0x040fe20000010100 */
[C---:B------:R-:W-:Y:S01]  /*3c650*/  FADD.FTZ R106, -R99.reuse, R132 ;  /* 0x00000084636a7221 */ /* 0x040fe20000010100 */
[C---:B------:R-:W-:Y:S01]  /*3c660*/  FADD.FTZ R41, -R99.reuse, R102 ;  /* 0x0000006663297221 */ /* 0x040fe20000010100 */
[----:B------:R-:W4:Y:S01]  /*3c670*/  LDL R132, [R1+0x20] ;  /* 0x0000200001847983 */ /* 0x000f220000100800 */
[C---:B------:R-:W-:Y:S01]  /*3c680*/  FADD.FTZ R100, -R99.reuse, R126 ;  /* 0x0000007e63647221 */ /* 0x040fe20000010100 */
[----:B------:R-:W-:-:S02]  /*3c690*/  FADD.FTZ R102, -R99, R127 ;  /* 0x0000007f63667221 */ /* 0x000fc40000010100 */
[----:B------:R-:W4:Y:S01]  /*3c6a0*/  LDL R129, [R1+0x2c] ;  /* 0x00002c0001817983 */ /* 0x000f220000100800 */
[----:B------:R-:W-:-:S03]  /*3c6b0*/  FADD.FTZ R40, -R99, R97 ;  /* 0x0000006163287221 */ /* 0x000fc60000010100 */
[----:B------:R-:W4:Y:S04]  /*3c6c0*/  LDL R127, [R1+0x8] ;  /* 0x00000800017f7983 */ /* 0x000f280000100800 */
[----:B------:R-:W4:Y:S01]  /*3c6d0*/  LDL R126, [R1+0xc] ;  /* 0x00000c00017e7983 */ /* 0x000f220000100800 */
[----:B------:R-:W-:-:S03]  /*3c6e0*/  FADD.FTZ R97, -R99, R125 ;  /* 0x0000007d63617221 */ /* 0x000fc60000010100 */
[----:B------:R-:W4:Y:S01]  /*3c6f0*/  LDL R125, [R1] ;  /* 0x00000000017d7983 */ /* 0x000f220000100800 */
[----:B--2---:R-:W-:-:S05]  /*3c700*/  FFMA.FTZ R35, R94, R35, R205 ;  /* 0x000000235e237223 */ /* 0x004fca00000100cd */
[----:B------:R-:W-:Y:S01]  /*3c710*/  F2FP.BF16.F32.PACK_AB R88, R35, R34 ;  /* 0x000000222358723e */ /* 0x000fe200000010ff */
[----:B0-----:R-:W-:-:S05]  /*3c720*/  IMAD.WIDE.U32 R34, R14, 0x10, R178 ;  /* 0x000000100e227825 */ /* 0x001fca00078e00b2 */
[----:B------:R0:W-:Y:S01]  /*3c730*/  STG.E.128 desc[UR4][R34.64], R88 ;  /* 0x0000005822007986 */ /* 0x0001e2000c101d04 */
[----:B------:R-:W-:-:S03]  /*3c740*/  FADD.FTZ R94, -R99, R122 ;  /* 0x0000007a635e7221 */ /* 0x000fc60000010100 */
[----:B------:R-:W2:Y:S01]  /*3c750*/  LDL R122, [R1+0x30] ;  /* 0x00003000017a7983 */ /* 0x000ea20000100800 */
[C---:B0-----:R-:W-:Y:S01]  /*3c760*/  FADD.FTZ R89, -R99.reuse, R116 ;  /* 0x0000007463597221 */ /* 0x041fe20000010100 */
[C---:B------:R-:W-:Y:S02]  /*3c770*/  FADD.FTZ R90, -R99.reuse, R117 ;  /* 0x00000075635a7221 */ /* 0x040fe40000010100 */
[----:B------:R-:W4:Y:S04]  /*3c780*/  LDL R116, [R1+0x3c] ;  /* 0x00003c0001747983 */ /* 0x000f280000100800 */
[----:B------:R-:W2:Y:S01]  /*3c790*/  LDL R117, [R1+0x38] ;  /* 0x0000380001757983 */ /* 0x000ea20000100800 */
        /* <DEDUP_REMOVED lines=22> */
[----:B------:R-:W2:Y:S01]  /*3c900*/  LDL R130, [R1+0x28] ;  /* 0x0000280001827983 */ /* 0x000ea20000100800 */
[----:B------:R-:W-:-:S03]  /*3c910*/  FMUL.FTZ R14, R98, R14 ;  /* 0x0000000e620e7220 */ /* 0x000fc60000410000 */
[----:B------:R-:W2:Y:S01]  /*3c920*/  LDL R131, [R1+0x24] ;  /* 0x0000240001837983 */ /* 0x000ea20000100800 */
[----:B---3--:R-:W-:-:S03]  /*3c930*/  FFMA.FTZ R14, R124, R14, R184 ;  /* 0x0000000e7c0e7223 */ /* 0x008fc600000100b8 */
[----:B------:R-:W3:Y:S01]  /*3c940*/  LDL R124, [R1+0x4] ;  /* 0x00000400017c7983 */ /* 0x000ee20000100800 */
[C---:B------:R-:W-:Y:S01]  /*3c950*/  FADD.FTZ R88, -R99.reuse, R115 ;  /* 0x0000007363587221 */ /* 0x040fe20000010100 */
        /* <DEDUP_REMOVED lines=10> */
[----:B------:R-:W-:-:S02]  /*3ca00*/  FMUL.FTZ R17, R98, R17 ;  /* 0x0000001162117220 */ /* 0x000fc40000410000 */
[----:B-----5:R-:W-:Y:S01]  /*3ca10*/  FFMA.FTZ R16, R120, R16, R187 ;  /* 0x0000001078107223 */ /* 0x020fe200000100bb */
[C---:B------:R-:W-:Y:S01]  /*3ca20*/  FADD.FTZ R31, -R99.reuse, R31 ;  /* 0x0000001f631f7221 */ /* 0x040fe20000010100 */
[C---:B------:R-:W-:Y:S01]  /*3ca30*/  FMUL.FTZ R27, R98.reuse, R27 ;  /* 0x0000001b621b7220 */ /* 0x040fe20000410000 */
[C---:B------:R-:W-:Y:S01]  /*3ca40*/  FMUL.FTZ R28, R98.reuse, R28 ;  /* 0x0000001c621c7220 */ /* 0x040fe20000410000 */
[C---:B------:R-:W-:Y:S01]  /*3ca50*/  FMUL.FTZ R29, R98.reuse, R29 ;  /* 0x0000001d621d7220 */ /* 0x040fe20000410000 */
[C---:B------:R-:W-:Y:S01]  /*3ca60*/  FADD.FTZ R36, -R99.reuse, R51 ;  /* 0x0000003363247221 */ /* 0x040fe20000010100 */
        /* <DEDUP_REMOVED lines=11> */
[C---:B------:R-:W-:Y:S01]  /*3cb20*/  FADD.FTZ R53, -R99.reuse, R113 ;  /* 0x0000007163357221 */ /* 0x040fe20000010100 */
[C---:B------:R-:W-:Y:S01]  /*3cb30*/  FADD.FTZ R55, -R99.reuse, R114 ;  /* 0x0000007263377221 */ /* 0x040fe20000010100 */
[C---:B------:R-:W-:Y:S01]  /*3cb40*/  FADD.FTZ R51, -R99.reuse, R112 ;  /* 0x0000007063337221 */ /* 0x040fe20000010100 */
[C---:B------:R-:W-:Y:S01]  /*3cb50*/  FMUL.FTZ R120, R98.reuse, R93 ;  /* 0x0000005d62787220 */ /* 0x040fe20000410000 */
[C---:B------:R-:W-:Y:S01]  /*3cb60*/  FMUL.FTZ R107, R98.reuse, R107 ;  /* 0x0000006b626b7220 */ /* 0x040fe20000410000 */
[C---:B------:R-:W-:Y:S01]  /*3cb70*/  FADD.FTZ R112, -R99.reuse, R138 ;  /* 0x0000008a63707221 */ /* 0x040fe20000010100 */
[C---:B------:R-:W-:Y:S01]  /*3cb80*/  FMUL.FTZ R51, R98.reuse, R51 ;  /* 0x0000003362337220 */ /* 0x040fe20000410000 */
        /* <DEDUP_REMOVED lines=23> */
[----:B----4-:R-:W-:Y:S01]  /*3cd00*/  FFMA.FTZ R118, R116, R115, R183 ;  /* 0x0000007374767223 */ /* 0x010fe200000100b7 */
[----:B--2---:R-:W-:-:S05]  /*3cd10*/  FFMA.FTZ R19, R117, R19, R182 ;  /* 0x0000001375137223 */ /* 0x004fca00000100b6 */
[----:B------:R-:W-:Y:S01]  /*3cd20*/  F2FP.BF16.F32.PACK_AB R19, R118, R19 ;  /* 0x000000137613723e */ /* 0x000fe200000010ff */
[----:B------:R-:W-:Y:S01]  /*3cd30*/  FFMA.FTZ R118, R123, R18, R186 ;  /* 0x000000127b767223 */ /* 0x000fe200000100ba */
[----:B------:R-:W-:Y:S01]  /*3cd40*/  FFMA.FTZ R18, R122, R20, R180 ;  /* 0x000000147a127223 */ /* 0x000fe200000100b4 */
[----:B------:R-:W-:Y:S01]  /*3cd50*/  FFMA.FTZ R20, R121, R34, R181 ;  /* 0x0000002279147223 */ /* 0x000fe200000100b5 */
[----:B------:R-:W-:Y:S02]  /*3cd60*/  FFMA.FTZ R34, R177, R17, R185 ;  /* 0x00000011b1227223 */ /* 0x000fe400000100b9 */
[----:B------:R-:W-:Y:S02]  /*3cd70*/  F2FP.BF16.F32.PACK_AB R17, R16, R118 ;  /* 0x000000761011723e */ /* 0x000fe400000010ff */
[----:B------:R-:W-:Y:S02]  /*3cd80*/  F2FP.BF16.F32.PACK_AB R18, R20, R18 ;  /* 0x000000121412723e */ /* 0x000fe400000010ff */
[----:B------:R-:W-:Y:S01]  /*3cd90*/  F2FP.BF16.F32.PACK_AB R16, R34, R14 ;  /* 0x0000000e2210723e */ /* 0x000fe200000010ff */
[----:B------:R-:W-:-:S04]  /*3cda0*/  IMAD.WIDE.U32 R14, R15, 0x10, R178 ;  /* 0x000000100f0e7825 */ /* 0x000fc800078e00b2 */
[C---:B------:R-:W-:Y:S01]  /*3cdb0*/  FMUL.FTZ R20, R98.reuse, R25 ;  /* 0x0000001962147220 */ /* 0x040fe20000410000 */
[C---:B------:R-:W-:Y:S01]  /*3cdc0*/  FMUL.FTZ R25, R98.reuse, R31 ;  /* 0x0000001f62197220 */ /* 0x040fe20000410000 */
[----:B------:R0:W-:Y:S01]  /*3cdd0*/  STG.E.128 desc[UR4][R14.64], R16 ;  /* 0x000000100e007986 */ /* 0x0001e2000c101d04 */
[C---:B------:R-:W-:Y:S01]  /*3cde0*/  FMUL.FTZ R31, R98.reuse, R32 ;  /* 0x00000020621f7220 */ /* 0x040fe20000410000 */
[C---:B------:R-:W-:Y:S01]  /*3cdf0*/  FMUL.FTZ R34, R98.reuse, R37 ;  /* 0x0000002562227220 */ /* 0x040fe20000410000 */
[C---:B------:R-:W-:Y:S01]  /*3ce00*/  FMUL.FTZ R32, R98.reuse, R36 ;  /* 0x0000002462207220 */ /* 0x040fe20000410000 */
[----:B------:R-:W-:Y:S01]  /*3ce10*/  FMUL.FTZ R36, R98, R41 ;  /* 0x0000002962247220 */ /* 0x000fe20000410000 */
[----:B------:R-:W-:Y:S02]  /*3ce20*/  FFMA.FTZ R22, R131, R22, R189 ;  /* 0x0000001683167223 */ /* 0x000fe400000100bd */
[----:B------:R-:W-:Y:S01]  /*3ce30*/  FFMA.FTZ R32, R126, R32, R167 ;  /* 0x000000207e207223 */ /* 0x000fe200000100a7 */
[----:B------:R-:W-:Y:S01]  /*3ce40*/  FMUL.FTZ R41, R98, R44 ;  /* 0x0000002c62297220 */ /* 0x000fe20000410000 */
[----:B0-----:R-:W-:Y:S01]  /*3ce50*/  FFMA.FTZ R18, R136, R27, R172 ;  /* 0x0000001b88127223 */ /* 0x001fe200000100ac */
[----:B------:R-:W-:Y:S01]  /*3ce60*/  FFMA.FTZ R17, R133, R25, R173 ;  /* 0x0000001985117223 */ /* 0x000fe200000100ad */
[----:B------:R-:W-:Y:S01]  /*3ce70*/  FFMA.FTZ R19, R135, R28, R174 ;  /* 0x0000001c87137223 */ /* 0x000fe200000100ae */
[----:B------:R-:W-:-:S03]  /*3ce80*/  FFMA.FTZ R16, R134, R29, R175 ;  /* 0x0000001d86107223 */ /* 0x000fc600000100af */
[----:B------:R-:W-:Y:S01]  /*3ce90*/  F2FP.BF16.F32.PACK_AB R18, R17, R18 ;  /* 0x000000121112723e */ /* 0x000fe200000010ff */
[----:B------:R-:W-:Y:S01]  /*3cea0*/  FFMA.FTZ R17, R130, R23, R190 ;  /* 0x0000001782117223 */ /* 0x000fe200000100be */
[----:B------:R-:W-:Y:S01]  /*3ceb0*/  F2FP.BF16.F32.PACK_AB R19, R16, R19 ;  /* 0x000000131013723e */ /* 0x000fe200000010ff */
[----:B------:R-:W-:Y:S01]  /*3cec0*/  FFMA.FTZ R16, R132, R21, R188 ;  /* 0x0000001584107223 */ /* 0x000fe200000100bc */
[----:B------:R-:W-:Y:S01]  /*3ced0*/  FFMA.FTZ R23, R129, R20, R191 ;  /* 0x0000001481177223 */ /* 0x000fe200000100bf */
[----:B------:R-:W-:Y:S01]  /*3cee0*/  FFMA.FTZ R20, R248, R34, R160 ;  /* 0x00000022f8147223 */ /* 0x000fe200000100a0 */
[----:B------:R-:W-:Y:S01]  /*3cef0*/  FFMA.FTZ R29, R249, R38, R161 ;  /* 0x00000026f91d7223 */ /* 0x000fe200000100a1 */
[----:B------:R-:W-:Y:S01]  /*3cf00*/  FFMA.FTZ R21, R127, R33, R166 ;  /* 0x000000217f157223 */ /* 0x000fe200000100a6 */
[----:B------:R-:W-:Y:S01]  /*3cf10*/  FFMA.FTZ R27, R250, R39, R162 ;  /* 0x00000027fa1b7223 */ /* 0x000fe200000100a2 */
[----:B------:R-:W-:Y:S01]  /*3cf20*/  FFMA.FTZ R28, R251, R40, R163 ;  /* 0x00000028fb1c7223 */ /* 0x000fe200000100a3 */
[C---:B------:R-:W-:Y:S01]  /*3cf30*/  FMUL.FTZ R44, R98.reuse, R48 ;  /* 0x00000030622c7220 */ /* 0x040fe20000410000 */
[----:B------:R-:W-:Y:S01]  /*3cf40*/  FMUL.FTZ R37, R98, R42 ;  /* 0x0000002a62257220 */ /* 0x000fe20000410000 */
[----:B------:R-:W-:Y:S01]  /*3cf50*/  F2FP.BF16.F32.PACK_AB R16, R22, R16 ;  /* 0x000000101610723e */ /* 0x000fe200000010ff */
[----:B------:R-:W-:Y:S01]  /*3cf60*/  FMUL.FTZ R42, R98, R45 ;  /* 0x0000002d622a7220 */ /* 0x000fe20000410000 */
[----:B------:R-:W-:Y:S01]  /*3cf70*/  F2FP.BF16.F32.PACK_AB R17, R23, R17 ;  /* 0x000000111711723e */ /* 0x000fe200000010ff */
[----:B---3--:R-:W-:Y:S01]  /*3cf80*/  FFMA.FTZ R31, R124, R31, R165 ;  /* 0x0000001f7c1f7223 */ /* 0x008fe200000100a5 */
[----:B------:R-:W-:Y:S01]  /*3cf90*/  F2FP.BF16.F32.PACK_AB R22, R29, R20 ;  /* 0x000000141d16723e */ /* 0x000fe200000010ff */
[----:B------:R-:W-:Y:S01]  /*3cfa0*/  FFMA.FTZ R20, R125, R30, R164 ;  /* 0x0000001e7d147223 */ /* 0x000fe200000100a4 */
[----:B------:R-:W-:Y:S01]  /*3cfb0*/  F2FP.BF16.F32.PACK_AB R23, R28, R27 ;  /* 0x0000001b1c17723e */ /* 0x000fe200000010ff */
[----:B------:R-:W-:Y:S01]  /*3cfc0*/  FFMA.FTZ R28, R242, R44, R158 ;  /* 0x0000002cf21c7223 */ /* 0x000fe2000001009e */
[----:B------:R-:W-:Y:S01]  /*3cfd0*/  F2FP.BF16.F32.PACK_AB R21, R32, R21 ;  /* 0x000000152015723e */ /* 0x000fe200000010ff */
[----:B------:R-:W-:Y:S01]  /*3cfe0*/  FFMA.FTZ R32, R243, R49, R159 ;  /* 0x00000031f3207223 */ /* 0x000fe2000001009f */
[----:B------:R-:W-:Y:S01]  /*3cff0*/  FFMA.FTZ R27, R244, R36, R168 ;  /* 0x00000024f41b7223 */ /* 0x000fe200000100a8 */
[----:B------:R-:W-:Y:S01]  /*3d000*/  FFMA.FTZ R37, R245, R37, R169 ;  /* 0x00000025f5257223 */ /* 0x000fe200000100a9 */
[----:B------:R-:W-:Y:S01]  /*3d010*/  FMUL.FTZ R45, R98, R50 ;  /* 0x00000032622d7220 */ /* 0x000fe20000410000 */
[----:B------:R-:W-:Y:S01]  /*3d020*/  FFMA.FTZ R29, R246, R41, R170 ;  /* 0x00000029f61d7223 */ /* 0x000fe200000100aa */
[----:B------:R-:W-:Y:S01]  /*3d030*/  FFMA.FTZ R30, R240, R46, R156 ;  /* 0x0000002ef01e7223 */ /* 0x000fe2000001009c */
[----:B------:R-:W-:Y:S01]  /*3d040*/  FFMA.FTZ R33, R241, R47, R157 ;  /* 0x0000002ff1217223 */ /* 0x000fe2000001009d */
[----:B------:R-:W-:Y:S01]  /*3d050*/  FFMA.FTZ R34, R247, R42, R171 ;  /* 0x0000002af7227223 */ /* 0x000fe200000100ab */
[C---:B------:R-:W-:Y:S01]  /*3d060*/  FMUL.FTZ R48, R98.reuse, R53 ;  /* 0x0000003562307220 */ /* 0x040fe20000410000 */
[C---:B------:R-:W-:Y:S01]  /*3d070*/  FMUL.FTZ R50, R98.reuse, R55 ;  /* 0x0000003762327220 */ /* 0x040fe20000410000 */
[----:B------:R-:W-:Y:S01]  /*3d080*/  F2FP.BF16.F32.PACK_AB R20, R31, R20 ;  /* 0x000000141f14723e */ /* 0x000fe200000010ff */
[C---:B------:R-:W-:Y:S01]  /*3d090*/  FMUL.FTZ R53, R98.reuse, R88 ;  /* 0x0000005862357220 */ /* 0x040fe20000410000 */
[----:B------:R-:W-:Y:S01]  /*3d0a0*/  FMUL.FTZ R55, R98, R89 ;  /* 0x0000005962377220 */ /* 0x000fe20000410000 */
[----:B------:R-:W-:Y:S01]  /*3d0b0*/  F2FP.BF16.F32.PACK_AB R31, R32, R28 ;  /* 0x0000001c201f723e */ /* 0x000fe200000010ff */
[----:B------:R-:W-:Y:S01]  /*3d0c0*/  IMAD.WIDE.U32 R14, R24, 0x10, R178 ;  /* 0x00000010180e7825 */ /* 0x000fe200078e00b2 */
[----:B------:R-:W-:-:S03]  /*3d0d0*/  F2FP.BF16.F32.PACK_AB R28, R37, R27 ;  /* 0x0000001b251c723e */ /* 0x000fc600000010ff */
[----:B------:R-:W-:Y:S01]  /*3d0e0*/  FMUL.FTZ R118, R98, R92 ;  /* 0x0000005c62767220 */ /* 0x000fe20000410000 */
[----:B------:R-:W0:Y:S01]  /*3d0f0*/  LDC.64 R36, c[0x0][0x210] ;  /* 0x00008400ff247b82 */ /* 0x000e220000000a00 */
[----:B------:R-:W-:-:S04]  /*3d100*/  IMAD.WIDE.U32 R88, R43, 0x10, R178 ;  /* 0x000000102b587825 */ /* 0x000fc800078e00b2 */
[C---:B------:R-:W-:Y:S01]  /*3d110*/  FMUL.FTZ R123, R98.reuse, R102 ;  /* 0x00000066627b7220 */ /* 0x040fe20000410000 */
[----:B------:R-:W-:Y:S01]  /*3d120*/  F2FP.BF16.F32.PACK_AB R30, R33, R30 ;  /* 0x0000001e211e723e */ /* 0x000fe200000010ff */
[----:B------:R-:W-:Y:S01]  /*3d130*/  FMUL.FTZ R102, R98, R104 ;  /* 0x0000006862667220 */ /* 0x000fe20000410000 */
[----:B------:R-:W-:Y:S01]  /*3d140*/  IMAD.WIDE.U32 R92, R101, 0x10, R178 ;  /* 0x00000010655c7825 */ /* 0x000fe200078e00b2 */
[----:B------:R-:W-:-:S03]  /*3d150*/  F2FP.BF16.F32.PACK_AB R29, R34, R29 ;  /* 0x0000001d221d723e */ /* 0x000fc600000010ff */
[----:B------:R-:W-:Y:S01]  /*3d160*/  FFMA.FTZ R53, R232, R53, R84 ;  /* 0x00000035e8357223 */ /* 0x000fe20000010054 */
[----:B------:R-:W-:Y:S01]  /*3d170*/  FFMA.FTZ R32, R233, R55, R85 ;  /* 0x00000037e9207223 */ /* 0x000fe20000010055 */
[----:B------:R-:W-:Y:S01]  /*3d180*/  FMUL.FTZ R104, R98, R108 ;  /* 0x0000006c62687220 */ /* 0x000fe20000410000 */
[----:B------:R1:W-:Y:S01]  /*3d190*/  STG.E.128 desc[UR4][R14.64], R16 ;  /* 0x000000100e007986 */ /* 0x0003e2000c101d04 */
[C---:B------:R-:W-:Y:S01]  /*3d1a0*/  FADD.FTZ R115, -R99.reuse, R142 ;  /* 0x0000008e63737221 */ /* 0x040fe20000010100 */
[C---:B------:R-:W-:Y:S01]  /*3d1b0*/  FADD.FTZ R116, -R99.reuse, R143 ;  /* 0x0000008f63747221 */ /* 0x040fe20000010100 */
[C---:B------:R-:W-:Y:S01]  /*3d1c0*/  FADD.FTZ R117, -R99.reuse, R144 ;  /* 0x0000009063757221 */ /* 0x040fe20000010100 */
[----:B------:R2:W-:Y:S01]  /*3d1d0*/  STG.E.128 desc[UR4][R88.64], R20 ;  /* 0x0000001458007986 */ /* 0x0005e2000c101d04 */
[----:B------:R-:W-:Y:S01]  /*3d1e0*/  FADD.FTZ R99, -R99, R176 ;  /* 0x000000b063637221 */ /* 0x000fe20000010100 */
[----:B------:R-:W-:Y:S01]  /*3d1f0*/  FFMA.FTZ R48, R238, R48, R150 ;  /* 0x00000030ee307223 */ /* 0x000fe20000010096 */
[----:B------:R-:W-:Y:S01]  /*3d200*/  FFMA.FTZ R27, R239, R50, R151 ;  /* 0x00000032ef1b7223 */ /* 0x000fe20000010097 */
[----:B------:R3:W-:Y:S01]  /*3d210*/  STG.E.128 desc[UR4][R92.64], R28 ;  /* 0x0000001c5c007986 */ /* 0x0007e2000c101d04 */
[----:B------:R-:W-:Y:S01]  /*3d220*/  FFMA.FTZ R33, R217, R104, R73 ;  /* 0x00000068d9217223 */ /* 0x000fe20000010049 */
[C---:B------:R-:W-:Y:S01]  /*3d230*/  FMUL.FTZ R121, R98.reuse, R96 ;  /* 0x0000006062797220 */ /* 0x040fe20000410000 */
[C---:B------:R-:W-:Y:S01]  /*3d240*/  FMUL.FTZ R122, R98.reuse, R97 ;  /* 0x00000061627a7220 */ /* 0x040fe20000410000 */
[----:B------:R-:W-:Y:S01]  /*3d250*/  FMUL.FTZ R108, R98, R112 ;  /* 0x00000070626c7220 */ /* 0x000fe20000410000 */
[----:B------:R-:W-:Y:S01]  /*3d260*/  FFMA.FTZ R45, R236, R45, R148 ;  /* 0x0000002dec2d7223 */ /* 0x000fe20000010094 */
[C---:B------:R-:W-:Y:S01]  /*3d270*/  FMUL.FTZ R115, R98.reuse, R115 ;  /* 0x0000007362737220 */ /* 0x040fe20000410000 */
[----:B------:R-:W-:Y:S01]  /*3d280*/  FMUL.FTZ R112, R98, R116 ;  /* 0x0000007462707220 */ /* 0x000fe20000410000 */
[----:B-1----:R-:W-:Y:S01]  /*3d290*/  F2FP.BF16.F32.PACK_AB R18, R32, R53 ;  /* 0x000000352012723e */ /* 0x002fe200000010ff */
[----:B------:R-:W-:Y:S01]  /*3d2a0*/  FFMA.FTZ R15, R229, R120, R153 ;  /* 0x00000078e50f7223 */ /* 0x000fe20000010099 */
[----:B------:R-:W-:Y:S01]  /*3d2b0*/  FFMA.FTZ R32, R237, R51, R149 ;  /* 0x00000033ed207223 */ /* 0x000fe20000010095 */
[----:B--2---:R-:W-:Y:S01]  /*3d2c0*/  FFMA.FTZ R20, R228, R118, R152 ;  /* 0x00000076e4147223 */ /* 0x004fe20000010098 */
[----:B------:R-:W-:Y:S01]  /*3d2d0*/  FFMA.FTZ R14, R219, R111, R75 ;  /* 0x0000006fdb0e7223 */ /* 0x000fe2000001004b */
[----:B---3--:R-:W-:Y:S01]  /*3d2e0*/  FFMA.FTZ R30, R216, R107, R72 ;  /* 0x0000006bd81e7223 */ /* 0x008fe20000010048 */
[----:B------:R-:W-:Y:S01]  /*3d2f0*/  FFMA.FTZ R31, R218, R109, R74 ;  /* 0x0000006dda1f7223 */ /* 0x000fe2000001004a */
[C---:B------:R-:W-:Y:S01]  /*3d300*/  FMUL.FTZ R117, R98.reuse, R117 ;  /* 0x0000007562757220 */ /* 0x040fe20000410000 */
[----:B------:R-:W-:Y:S01]  /*3d310*/  FMUL.FTZ R116, R98, R99 ;  /* 0x0000006362747220 */ /* 0x000fe20000410000 */
[----:B------:R-:W-:Y:S01]  /*3d320*/  FFMA.FTZ R121, R224, R121, R80 ;  /* 0x00000079e0797223 */ /* 0x000fe20000010050 */
[----:B------:R-:W-:Y:S01]  /*3d330*/  FFMA.FTZ R23, R227, R123, R83 ;  /* 0x0000007be3177223 */ /* 0x000fe20000010053 */
[----:B------:R-:W-:Y:S01]  /*3d340*/  FFMA.FTZ R22, R225, R122, R81 ;  /* 0x0000007ae1167223 */ /* 0x000fe20000010051 */
[----:B------:R-:W-:Y:S01]  /*3d350*/  FFMA.FTZ R21, R231, R95, R155 ;  /* 0x0000005fe7157223 */ /* 0x000fe2000001009b */
[----:B------:R-:W-:Y:S01]  /*3d360*/  F2FP.BF16.F32.PACK_AB R17, R27, R48 ;  /* 0x000000301b11723e */ /* 0x000fe200000010ff */
[----:B------:R-:W-:Y:S01]  /*3d370*/  FFMA.FTZ R28, R220, R103, R76 ;  /* 0x00000067dc1c7223 */ /* 0x000fe2000001004c */
        /* <DEDUP_REMOVED lines=8> */
[----:B------:R-:W-:Y:S01]  /*3d400*/  F2FP.BF16.F32.PACK_AB R31, R14, R31 ;  /* 0x0000001f0e1f723e */ /* 0x000fe200000010ff */
[----:B------:R-:W-:Y:S01]  /*3d410*/  FFMA.FTZ R35, R210, R117, R66 ;  /* 0x00000075d2237223 */ /* 0x000fe20000010042 */
[----:B------:R-:W-:Y:S01]  /*3d420*/  FFMA.FTZ R116, R211, R116, R67 ;  /* 0x00000074d3747223 */ /* 0x000fe20000010043 */
[----:B------:R-:W-:Y:S01]  /*3d430*/  FFMA.FTZ R32, R212, R108, R68 ;  /* 0x0000006cd4207223 */ /* 0x000fe20000010044 */
[----:B------:R-:W-:Y:S01]  /*3d440*/  LEA R14, P1, R137, UR18, 0x4 ;  /* 0x00000012890e7c11 */ /* 0x000fe2000f8220ff */
[----:B------:R-:W-:Y:S01]  /*3d450*/  IMAD.WIDE.U32 R24, R110, 0x10, R178 ;  /* 0x000000106e187825 */ /* 0x000fe200078e00b2 */
[----:B------:R-:W-:-:S02]  /*3d460*/  F2FP.BF16.F32.PACK_AB R19, R91, R90 ;  /* 0x0000005a5b13723e */ /* 0x000fc400000010ff */
[----:B------:R-:W-:Y:S01]  /*3d470*/  F2FP.BF16.F32.PACK_AB R23, R23, R100 ;  /* 0x000000641717723e */ /* 0x000fe200000010ff */
[--C-:B------:R-:W-:Y:S01]  /*3d480*/  IMAD.WIDE.U32 R96, R119, 0x10, R178.reuse ;  /* 0x0000001077607825 */ /* 0x100fe200078e00b2 */
[----:B------:R-:W-:Y:S02]  /*3d490*/  F2FP.BF16.F32.PACK_AB R22, R22, R121 ;  /* 0x000000791616723e */ /* 0x000fe400000010ff */
[----:B------:R-:W-:Y:S01]  /*3d4a0*/  F2FP.BF16.F32.PACK_AB R21, R21, R94 ;  /* 0x0000005e1515723e */ /* 0x000fe200000010ff */
[----:B------:R-:W-:Y:S01]  /*3d4b0*/  IMAD.WIDE.U32 R98, R128, 0x10, R178 ;  /* 0x0000001080627825 */ /* 0x000fe200078e00b2 */
[----:B------:R-:W-:Y:S02]  /*3d4c0*/  F2FP.BF16.F32.PACK_AB R29, R106, R29 ;  /* 0x0000001d6a1d723e */ /* 0x000fe400000010ff */
[----:B------:R-:W-:Y:S02]  /*3d4d0*/  F2FP.BF16.F32.PACK_AB R28, R27, R28 ;  /* 0x0000001c1b1c723e */ /* 0x000fe400000010ff */
[----:B------:R-:W-:-:S02]  /*3d4e0*/  F2FP.BF16.F32.PACK_AB R34, R15, R34 ;  /* 0x000000220f22723e */ /* 0x000fc400000010ff */
[----:B------:R-:W-:Y:S02]  /*3d4f0*/  F2FP.BF16.F32.PACK_AB R35, R116, R35 ;  /* 0x000000237423723e */ /* 0x000fe400000010ff */
[----:B------:R-:W-:Y:S02]  /*3d500*/  F2FP.BF16.F32.PACK_AB R33, R114, R33 ;  /* 0x000000217221723e */ /* 0x000fe400000010ff */
[----:B------:R-:W-:Y:S02]  /*3d510*/  LEA.HI.X R15, R137, UR19, RZ, 0x4, P1 ;  /* 0x00000013890f7c11 */ /* 0x000fe400088f24ff */
[----:B------:R-:W-:Y:S01]  /*3d520*/  F2FP.BF16.F32.PACK_AB R32, R113, R32 ;  /* 0x000000207120723e */ /* 0x000fe200000010ff */
[----:B------:R1:W-:Y:S01]  /*3d530*/  STG.E.128 desc[UR4][R24.64], R16 ;  /* 0x0000001018007986 */ /* 0x0003e2000c101d04 */
[----:B0-----:R-:W-:-:S03]  /*3d540*/  IMAD R0, R36, 0x4, R0 ;  /* 0x0000000424007824 */ /* 0x001fc600078e0200 */
[----:B------:R1:W-:Y:S04]  /*3d550*/  STG.E.128 desc[UR4][R96.64], R20 ;  /* 0x0000001460007986 */ /* 0x0003e8000c101d04 */
[----:B------:R1:W-:Y:S04]  /*3d560*/  STG.E.128 desc[UR4][R98.64], R28 ;  /* 0x0000001c62007986 */ /* 0x0003e8000c101d04 */
[----:B------:R1:W-:Y:S01]  /*3d570*/  STG.E.128 desc[UR4][R14.64], R32 ;  /* 0x000000200e007986 */ /* 0x0003e2000c101d04 */
[----:B------:R-:W-:-:S13]  /*3d580*/  ISETP.GE.AND P1, PT, R0, R37, PT ;  /* 0x000000250000720c */ /* 0x000fda0003f26270 */
[----:B------:R-:W-:Y:S05]  /*3d590*/  @!P1 BRA `(.L_x_20395) ;  /* 0xfffffc3800089947 */ /* 0x000fea000383ffff */
[----:B------:R-:W-:Y:S05]  /*3d5a0*/  BSYNC B0 ;  /* 0x0000000000007941 */ /* 0x000fea0003800000 */
.L_x_19103:
[----:B------:R-:W-:Y:S05]  /*3d5b0*/  EXIT ;  /* 0x000000000000794d */ /* 0x000fea0003800000 */
.L_x_20394:
        /* <DEDUP_REMOVED lines=8> */
.L_x_20397:
[----:B------:R-:W-:Y:S05]  /*3d640*/  BSYNC B1 ;  /* 0x0000000000017941 */ /* 0x000fea0003800000 */
.L_x_20396:
        /* <DEDUP_REMOVED lines=9> */
.L_x_20398:
[----:B------:R-:W-:Y:S02]  /*3d6e0*/  IMAD.MOV.U32 R91, RZ, RZ, 0x4 ;  /* 0x00000004ff5b7424 */ /* 0x000fe400078e00ff */
[----:B------:R-:W-:Y:S01]  /*3d6f0*/  FADD.FTZ R90, R90, R88 ;  /* 0x000000585a5a7221 */ /* 0x000fe20000010000 */
[----:B------:R-:W-:-:S04]  /*3d700*/  MOV R88, 0xffffffff ;  /* 0xffffffff00587802 */ /* 0x000fc80000000f00 */
[----:B------:R-:W-:-:S07]  /*3d710*/  MOV R100, R90 ;  /* 0x0000005a00647202 */ /* 0x000fce0000000f00 */
[----:B------:R-:W-:Y:S05]  /*3d720*/  WARPSYNC.COLLECTIVE R88, `(.L_x_20399) ;  /* 0x0000000058087348 */ /* 0x000fea0003c00000 */
[----:B------:R0:W1:Y:S02]  /*3d730*/  SHFL.BFLY P2, R88, R100, R91, R89 ;  /* 0x0c00005b64587389 */ /* 0x0000640000040059 */
[----:B01----:R-:W-:Y:S01]  /*3d740*/  ENDCOLLECTIVE ;  /* 0x000000000000791b */ /* 0x003fe20003800000 */
.L_x_20399:
[----:B------:R-:W-:Y:S01]  /*3d750*/  HFMA2.MMA R91, -RZ, RZ, 0, 4.76837158203125e-07 ;  /* 0x00000008ff5b7435 */ /* 0x000fe200000001ff */
[----:B------:R-:W-:Y:S01]  /*3d760*/  FADD.FTZ R90, R90, R88 ;  /* 0x000000585a5a7221 */ /* 0x000fe20000010000 */
[----:B------:R-:W-:-:S03]  /*3d770*/  IMAD.MOV.U32 R88, RZ, RZ, -0x1 ;  /* 0xffffffffff587424 */ /* 0x000fc600078e00ff */
[----:B------:R-:W-:-:S07]  /*3d780*/  IMAD.MOV.U32 R100, RZ, RZ, R90 ;  /* 0x000000ffff647224 */ /* 0x000fce00078e005a */
[----:B------:R-:W-:Y:S05]  /*3d790*/  WARPSYNC.COLLECTIVE R88, `(.L_x_20400) ;  /* 0x0000000058087348 */ /* 0x000fea0003c00000 */
[----:B------:R0:W1:Y:S02]  /*3d7a0*/  SHFL.BFLY P2, R88, R100, R91, R89 ;  /* 0x0c00005b64587389 */ /* 0x0000640000040059 */
[----:B01----:R-:W-:Y:S01]  /*3d7b0*/  ENDCOLLECTIVE ;  /* 0x000000000000791b */ /* 0x003fe20003800000 */
.L_x_20400:
[----:B------:R-:W-:Y:S02]  /*3d7c0*/  IMAD.MOV.U32 R91, RZ, RZ, 0x10 ;  /* 0x00000010ff5b7424 */ /* 0x000fe400078e00ff */
[----:B------:R-:W-:Y:S01]  /*3d7d0*/  FADD.FTZ R90, R90, R88 ;  /* 0x000000585a5a7221 */ /* 0x000fe20000010000 */
[----:B------:R-:W-:-:S04]  /*3d7e0*/  MOV R88, 0xffffffff ;  /* 0xffffffff00587802 */ /* 0x000fc80000000f00 */
[----:B------:R-:W-:-:S07]  /*3d7f0*/  MOV R100, R90 ;  /* 0x0000005a00647202 */ /* 0x000fce0000000f00 */
[----:B------:R-:W-:Y:S05]  /*3d800*/  WARPSYNC.COLLECTIVE R88, `(.L_x_20401) ;  /* 0x0000000058087348 */ /* 0x000fea0003c00000 */
[----:B------:R0:W1:Y:S02]  /*3d810*/  SHFL.BFLY P2, R88, R100, R91, R89 ;  /* 0x0c00005b64587389 */ /* 0x0000640000040059 */
[----:B01----:R-:W-:Y:S01]  /*3d820*/  ENDCOLLECTIVE ;  /* 0x000000000000791b */ /* 0x003fe20003800000 */
.L_x_20401:
        /* <DEDUP_REMOVED lines=163> */
[----:B------:R-:W-:Y:S01]  /*3e260*/  MOV R88, 0xffffffff ;  /* 0xffffffff00587802 */ /* 0x000fe20000000f00 */
[----:B------:R-:W-:Y:S02]  /*3e270*/  IMAD.MOV.U32 R89, RZ, RZ, 0x1f ;  /* 0x0000001fff597424 */ /* 0x000fe400078e00ff */
[----:B------:R-:W-:-:S07]  /*3e280*/  IMAD.MOV.U32 R100, RZ, RZ, R98 ;  /* 0x000000ffff647224 */ /* 0x000fce00078e0062 */
[----:B------:R-:W-:Y:S05]  /*3e290*/  WARPSYNC.COLLECTIVE R88, `(.L_x_20402) ;  /* 0x0000000058087348 */ /* 0x000fea0003c00000 */
[----:B------:R0:W1:Y:S02]  /*3e2a0*/  SHFL.BFLY P2, R88, R100, R91, R89 ;  /* 0x0c00005b64587389 */ /* 0x0000640000040059 */
[----:B01----:R-:W-:Y:S01]  /*3e2b0*/  ENDCOLLECTIVE ;  /* 0x000000000000791b */ /* 0x003fe20003800000 */
.L_x_20402:
[----:B------:R-:W-:Y:S01]  /*3e2c0*/  HFMA2.MMA R91, -RZ, RZ, 0, 1.1920928955078125e-07 ;  /* 0x00000002ff5b7435 */ /* 0x000fe200000001ff */
[----:B------:R-:W-:Y:S01]  /*3e2d0*/  FADD.FTZ R98, R98, R88 ;  /* 0x0000005862627221 */ /* 0x000fe20000010000 */
[----:B------:R-:W-:-:S03]  /*3e2e0*/  IMAD.MOV.U32 R88, RZ, RZ, -0x1 ;  /* 0xffffffffff587424 */ /* 0x000fc600078e00ff */
[----:B------:R-:W-:-:S07]  /*3e2f0*/  IMAD.MOV.U32 R100, RZ, RZ, R98 ;  /* 0x000000ffff647224 */ /* 0x000fce00078e0062 */
[----:B------:R-:W-:Y:S05]  /*3e300*/  WARPSYNC.COLLECTIVE R88, `(.L_x_20403) ;  /* 0x0000000058087348 */ /* 0x000fea0003c00000 */
[----:B------:R0:W1:Y:S02]  /*3e310*/  SHFL.BFLY P2, R88, R100, R91, R89 ;  /* 0x0c00005b64587389 */ /* 0x0000640000040059 */
[----:B01----:R-:W-:Y:S01]  /*3e320*/  ENDCOLLECTIVE ;  /* 0x000000000000791b */ /* 0x003fe20003800000 */
.L_x_20403:
[----:B------:R-:W-:Y:S02]  /*3e330*/  IMAD.MOV.U32 R91, RZ, RZ, 0x4 ;  /* 0x00000004ff5b7424 */ /* 0x000fe400078e00ff */
[----:B------:R-:W-:Y:S01]  /*3e340*/  FADD.FTZ R98, R98, R88 ;  /* 0x0000005862627221 */ /* 0x000fe20000010000 */
[----:B------:R-:W-:-:S04]  /*3e350*/  MOV R88, 0xffffffff ;  /* 0xffffffff00587802 */ /* 0x000fc80000000f00 */
[----:B------:R-:W-:-:S07]  /*3e360*/  MOV R100, R98 ;  /* 0x0000006200647202 */ /* 0x000fce0000000f00 */
[----:B------:R-:W-:Y:S05]  /*3e370*/  WARPSYNC.COLLECTIVE R88, `(.L_x_20404) ;  /* 0x0000000058087348 */ /* 0x000fea0003c00000 */
[----:B------:R0:W1:Y:S02]  /*3e380*/  SHFL.BFLY P2, R88, R100, R91, R89 ;  /* 0x0c00005b64587389 */ /* 0x0000640000040059 */
[----:B01----:R-:W-:Y:S01]  /*3e390*/  ENDCOLLECTIVE ;  /* 0x000000000000791b */ /* 0x003fe20003800000 */
.L_x_20404:
[----:B------:R-:W-:Y:S01]  /*3e3a0*/  HFMA2.MMA R91, -RZ, RZ, 0, 4.76837158203125e-07 ;  /* 0x00000008ff5b7435 */ /* 0x000fe200000001ff */
[----:B------:R-:W-:Y:S01]  /*3e3b0*/  FADD.FTZ R98, R98, R88 ;  /* 0x0000005862627221 */ /* 0x000fe20000010000 */
[----:B------:R-:W-:-:S03]  /*3e3c0*/  IMAD.MOV.U32 R88, RZ, RZ, -0x1 ;  /* 0xffffffffff587424 */ /* 0x000fc600078e00ff */
[----:B------:R-:W-:-:S07]  /*3e3d0*/  IMAD.MOV.U32 R100, RZ, RZ, R98 ;  /* 0x000000ffff647224 */ /* 0x000fce00078e0062 */
[----:B------:R-:W-:Y:S05]  /*3e3e0*/  WARPSYNC.COLLECTIVE R88, `(.L_x_20405) ;  /* 0x0000000058087348 */ /* 0x000fea0003c00000 */
[----:B------:R0:W1:Y:S02]  /*3e3f0*/  SHFL.BFLY P2, R88, R100, R91, R89 ;  /* 0x0c00005b64587389 */ /* 0x0000640000040059 */
[----:B01----:R-:W-:Y:S01]  /*3e400*/  ENDCOLLECTIVE ;  /* 0x000000000000791b */ /* 0x003fe20003800000 */
.L_x_20405:
[----:B------:R-:W-:Y:S02]  /*3e410*/  IMAD.MOV.U32 R91, RZ, RZ, 0x10 ;  /* 0x00000010ff5b7424 */ /* 0x000fe400078e00ff */
[----:B------:R-:W-:Y:S01]  /*3e420*/  FADD.FTZ R98, R98, R88 ;  /* 0x0000005862627221 */ /* 0x000fe20000010000 */
[----:B------:R-:W-:-:S04]  /*3e430*/  MOV R88, 0xffffffff ;  /* 0xffffffff00587802 */ /* 0x000fc80000000f00 */
[----:B------:R-:W-:-:S07]  /*3e440*/  MOV R100, R98 ;  /* 0x0000006200647202 */ /* 0x000fce0000000f00 */
[----:B------:R-:W-:Y:S05]  /*3e450*/  WARPSYNC.COLLECTIVE R88, `(.L_x_20406) ;  /* 0x0000000058087348 */ /* 0x000fea0003c00000 */
[----:B------:R0:W1:Y:S02]  /*3e460*/  SHFL.BFLY P2, R88, R100, R91, R89 ;  /* 0x0c00005b64587389 */ /* 0x0000640000040059 */
[----:B01----:R-:W-:Y:S01]  /*3e470*/  ENDCOLLECTIVE ;  /* 0x000000000000791b */ /* 0x003fe20003800000 */
.L_x_20406:
[----:B------:R-:W-:Y:S05]  /*3e480*/  BRA `(.L_x_20407) ;  /* 0xffffffd800ac7947 */ /* 0x000fea000383ffff */
.L_x_20408:
        /* <DEDUP_REMOVED lines=15> */
.L_x_66057:


//--------------------- .text._ZN10layer_norm31ln_parallel_residual_fwd_kernelINS_13Kernel_traitsI13__nv_bfloat16S2_fS2_fjLj2560ELj1ELj4ELj1ELj16ENS_18Kernel_traits_baseILj2560ES2_S2_fS2_fjLj128EEEEELb0ELb0ELb0EEEvNS_9FwdParamsE --------------------------
	.section	.text._ZN10layer_norm31ln_parallel_residual_fwd_kernelINS_13Kernel_traitsI13__nv_bfloat16S2_fS2_fjLj2560ELj1ELj4ELj1ELj16ENS_18Kernel_traits_baseILj2560ES2_S2_fS2_fjLj128EEEEELb0ELb0ELb0EEEvNS_9FwdParamsE,"ax",@progbits
	.align	128
        .global         _ZN10layer_norm31ln_parallel_residual_fwd_kernelINS_13Kernel_traitsI13__nv_bfloat16S2_fS2_fjLj2560ELj1ELj4ELj1ELj16ENS_18Kernel_traits_baseILj2560ES2_S2_fS2_fjLj128EEEEELb0ELb0ELb0EEEvNS_9FwdParamsE
        .type           _ZN10layer_norm31ln_parallel_residual_fwd_kernelINS_13Kernel_traitsI13__nv_bfloat16S2_fS2_fjLj2560ELj1ELj4ELj1ELj16ENS_18Kernel_traits_baseILj2560ES2_S2_fS2_fjLj128EEEEELb0ELb0ELb0EEEvNS_9FwdParamsE,@function
        .size           _ZN10layer_norm31ln_parallel_residual_fwd_kernelINS_13Kernel_traitsI13__nv_bfloat16S2_fS2_fjLj2560ELj1ELj4ELj1ELj16ENS_18Kernel_traits_baseILj2560ES2_S2_fS2_fjLj128EEEEELb0ELb0ELb0EEEvNS_9FwdParamsE,(.L_x_66058 - _ZN10layer_norm31ln_parallel_residual_fwd_kernelINS_13Kernel_traitsI13__nv_bfloat16S2_fS2_fjLj2560ELj1ELj4ELj1ELj16ENS_18Kernel_traits_baseILj2560ES2_S2_fS2_fjLj128EEEEELb0ELb0ELb0EEEvNS_9FwdParamsE)
        .other          _ZN10layer_norm31ln_parallel_residual_fwd_kernelINS_13Kernel_traitsI13__nv_bfloat16S2_fS2_fjLj2560ELj1ELj4ELj1ELj16ENS_18Kernel_traits_baseILj2560ES2_S2_fS2_fjLj128EEEEELb0ELb0ELb0EEEvNS_9FwdParamsE,@"STO_CUDA_ENTRY STV_DEFAULT"
_ZN10layer_norm31ln_parallel_residual_fwd_kernelINS_13Kernel_traitsI13__nv_bfloat16S2_fS2_fjLj2560ELj1ELj4ELj1ELj16ENS_18Kernel_traits_baseILj2560ES2_S2_fS2_fjLj128EEEEELb0ELb0ELb0EEEvNS_9FwdParamsE:
.text._ZN10layer_norm31ln_parallel_residual_fwd_kernelINS_13Kernel_traitsI13__nv_bfloat16S2_fS2_fjLj2560ELj1ELj4ELj1ELj16ENS_18Kernel_traits_baseILj2560ES2_S2_fS2_fjLj128EEEEELb0ELb0ELb0EEEvNS_9FwdParamsE:
[----:B------:R-:W0:Y:S01]  /*0000*/  LDC R1, c[0x0][0x28] ;  /* 0x00000a00ff017b82 */ /* 0x000e220000000800 */
[----:B------:R-:W1:Y:S07]  /*0010*/  S2R R88, SR_TID.X ;  /* 0x0000000000587919 */ /* 0x000e6e0000002100 */
[----:B------:R-:W2:Y:S01]  /*0020*/  LDC R5, c[0x0][0x218] ;  /* 0x00008600ff057b82 */ /* 0x000ea20000000800 */
[----:B------:R-:W-:Y:S01]  /*0030*/  LOP3.LUT R0, R0, 0xffffbfff, RZ, 0xc0, !PT ;  /* 0xffffbfff00007812 */ /* 0x000fe200078ec0ff */
[----:B------:R-:W-:Y:S01]  /*0040*/  ULDC.64 UR4, c[0x0][0x208] ;  /* 0x0000820000047ab9 */ /* 0x000fe20000000a00 */
[----:B------:R-:W3:Y:S01]  /*0050*/  S2R R11, SR_CTAID.X ;  /* 0x00000000000b7919 */ /* 0x000ee20000002500 */
[----:B------:R-:W-:Y:S01]  /*0060*/  BSSY B0, `(.L_x_20409) ;  /* 0x0000034000007945 */ /* 0x000fe20003800000 */
[----:B0-----:R-:W-:-:S02]  /*0070*/  IADD3 R1, R1, -0x2e8, RZ ;  /* 0xfffffd1801017810 */ /* 0x001fc40007ffe0ff */
        /* <DEDUP_REMOVED lines=15> */
[----:B---3--:R-:W-:Y:S06]  /*0170*/  @!P0 BRA `(.L_x_20410) ;  /* 0x0000000000888947 */ /* 0x008fec0003800000 */
        /* <DEDUP_REMOVED lines=34> */
.L_x_20410:
[----:B------:R-:W-:Y:S05]  /*03a0*/  BSYNC B0 ;  /* 0x0000000000007941 */ /* 0x000fea0003800000 */
.L_x_20409:
        /* <DEDUP_REMOVED lines=36> */
.L_x_20412:
[----:B------:R-:W-:Y:S05]  /*05f0*/  BSYNC B0 ;  /* 0x0000000000007941 */ /* 0x000fea0003800000 */
.L_x_20411:
        /* <DEDUP_REMOVED lines=36> */
.L_x_20414:
[----:B------:R-:W-:Y:S05]  /*0840*/  BSYNC B0 ;  /* 0x0000000000007941 */ /* 0x000fea0003800000 */
.L_x_20413:
        /* <DEDUP_REMOVED lines=36> */
.L_x_20416:
[----:B------:R-:W-:Y:S05]  /*0a90*/  BSYNC B0 ;  /* 0x0000000000007941 */ /* 0x000fea0003800000 */
.L_x_20415:
[----:B------:R-:W-:Y:S01]  /*0aa0*/  ISETP.GE.U32.AND P1, PT, R2, 0xa0, PT ;  /* 0x000000a00200780c */ /* 0x000fe20003f26070 */
[----:B------:R-:W-:Y:S01]  /*0ab0*/  BSSY B0, `(.L_x_20417) ;  /* 0x0000028000007945 */ /* 0x000fe20003800000 */
[----:B------:R-:W-:-:S11]  /*0ac0*/  LOP3.LUT R0, R0, 0xfffff7ff, RZ, 0xc0, !PT ;  /* 0xfffff7ff00007812 */ /* 0x000fd600078ec0ff */
[----:B------:R-:W-:Y:S01]  /*0ad0*/  @P1 LOP3.LUT R0, R0, 0x800, RZ, 0xfc, !PT ;  /* 0x0000080000001812 */ /* 0x000fe200078efcff */
[----:B------:R-:W-:Y:S06]  /*0ae0*/  @!P1 BRA `(.L_x_20418) ;  /* 0x0000000000909947 */ /* 0x000fec0003800000 */
[----:B------:R-:W0:Y:S01]  /*0af0*/  LDC.64 R6, c[0x0][0x260] ;  /* 0x00009800ff067b82 */ /* 0x000e220000000a00 */
[----:B------:R-:W-:Y:S01]  /*0b00*/  ULDC.64 UR8, c[0x0][0x2d0] ;  /* 0x0000b40000087ab9 */ /* 0x000fe20000000a00 */
[C---:B------:R-:W-:Y:S01]  /*0b10*/  SHF.L.U32 R48, R3.reuse, 0x4, RZ ;  /* 0x0000000403307819 */ /* 0x040fe200000006ff */
[----:B------:R-:W-:Y:S01]  /*0b20*/  ULDC.64 UR6, c[0x0][0x268] ;  /* 0x00009a0000067ab9 */ /* 0x000fe20000000a00 */
[----:B------:R-:W-:Y:S02]  /*0b30*/  ISETP.NE.U32.AND P1, PT, RZ, UR8, PT ;  /* 0x00000008ff007c0c */ /* 0x000fe4000bf25070 */
        /* <DEDUP_REMOVED lines=16> */
[----:B------:R-:W-:Y:S02]  /*0c40*/  IADD3 R3, R3, 0x20, RZ ;  /* 0x0000002003037810 */ /* 0x000fe40007ffe0ff */
[----:B--2---:R-:W-:Y:S02]  /*0c50*/  PRMT R4, R107, 0x7632, R4 ;  /* 0x000076326b047816 */ /* 0x004fe40000000004 */
[----:B---3--:R-:W-:-:S05]  /*0c60*/  PRMT R5, R111, 0x7632, R5 ;  /* 0x000076326f057816 */ /* 0x008fca0000000005 */
[----:B------:R0:W-:Y:S04]  /*0c70*/  STL.S16 [R1], R5 ;  /* 0x0000000501007387 */ /* 0x0001e80000100600 */
[----:B------:R0:W-:Y:S01]  /*0c80*/  STL.S16 [R1+0x8], R4 ;  /* 0x0000080401007387 */ /* 0x0001e20000100600 */
[----:B------:R-:W-:Y:S02]  /*0c90*/  PRMT R244, R108, 0x7632, R244 ;  /* 0x000076326cf47816 */ /* 0x000fe400000000f4 */
[----:B------:R-:W-:Y:S02]  /*0ca0*/  @!P1 CS2R R48, SRZ ;  /* 0x0000000000309805 */ /* 0x000fe4000001ff00 */
[----:B------:R-:W-:Y:S02]  /*0cb0*/  PRMT R248, R109, 0x7632, R248 ;  /* 0x000076326df87816 */ /* 0x000fe400000000f8 */
[----:B------:R-:W-:-:S02]  /*0cc0*/  @!P1 CS2R R50, SRZ ;  /* 0x0000000000329805 */ /* 0x000fc4000001ff00 */
[----:B------:R-:W-:Y:S02]  /*0cd0*/  PRMT R251, R110, 0x7632, R251 ;  /* 0x000076326efb7816 */ /* 0x000fe400000000fb */
[----:B------:R-:W-:Y:S02]  /*0ce0*/  PRMT R246, R104, 0x7632, R246 ;  /* 0x0000763268f67816 */ /* 0x000fe400000000f6 */
[----:B------:R-:W-:Y:S02]  /*0cf0*/  PRMT R250, R105, 0x7632, R250 ;  /* 0x0000763269fa7816 */ /* 0x000fe400000000fa */
[----:B------:R-:W-:Y:S02]  /*0d00*/  PRMT R252, R106, 0x7632, R252 ;  /* 0x000076326afc7816 */ /* 0x000fe400000000fc */
[----:B------:R-:W-:Y:S02]  /*0d10*/  @!P2 CS2R R52, SRZ ;  /* 0x000000000034a805 */ /* 0x000fe4000001ff00 */
[----:B0-----:R-:W-:-:S07]  /*0d20*/  @!P2 CS2R R54, SRZ ;  /* 0x000000000036a805 */ /* 0x001fce000001ff00 */
.L_x_20418:
[----:B------:R-:W-:Y:S05]  /*0d30*/  BSYNC B0 ;  /* 0x0000000000007941 */ /* 0x000fea0003800000 */
.L_x_20417:
[----:B------:R-:W-:Y:S01]  /*0d40*/  ISETP.GE.U32.AND P1, PT, R2, 0xc0, PT ;  /* 0x000000c00200780c */ /* 0x000fe20003f26070 */
[----:B------:R-:W-:Y:S01]  /*0d50*/  BSSY B0, `(.L_x_20419) ;  /* 0x000002e000007945 */ /* 0x000fe20003800000 */
[----:B------:R-:W-:-:S11]  /*0d60*/  LOP3.LUT R0, R0, 0xfffffbff, RZ, 0xc0, !PT ;  /* 0xfffffbff00007812 */ /* 0x000fd600078ec0ff */
[----:B------:R-:W-:Y:S01]  /*0d70*/  @P1 LOP3.LUT R0, R0, 0x400, RZ, 0xfc, !PT ;  /* 0x0000040000001812 */ /* 0x000fe200078efcff */
[----:B------:R-:W-:Y:S06]  /*0d80*/  @!P1 BRA `(.L_x_20420) ;  /* 0x0000000000a89947 */ /* 0x000fec0003800000 */
[----:B------:R-:W0:Y:S01]  /*0d90*/  LDC.64 R8, c[0x0][0x260] ;  /* 0x00009800ff087b82 */ /* 0x000e220000000a00 */
[C---:B------:R-:W-:Y:S01]  /*0da0*/  IMAD.SHL.U32 R6, R3.reuse, 0x10, RZ ;  /* 0x0000001003067824 */ /* 0x040fe200078e00ff */
[----:B------:R-:W-:Y:S01]  /*0db0*/  ULDC.64 UR8, c[0x0][0x268] ;  /* 0x00009a0000087ab9 */ /* 0x000fe20000000a00 */
[----:B------:R-:W-:Y:S01]  /*0dc0*/  SHF.L.U64.HI R7, R3, 0x4, RZ ;  /* 0x0000000403077819 */ /* 0x000fe200000102ff */
[----:B------:R-:W-:Y:S02]  /*0dd0*/  ULDC.64 UR6, c[0x0][0x2c8] ;  /* 0x0000b20000067ab9 */ /* 0x000fe40000000a00 */
        /* <DEDUP_REMOVED lines=37> */
.L_x_20420:
[----:B------:R-:W-:Y:S05]  /*1030*/  BSYNC B0 ;  /* 0x0000000000007941 */ /* 0x000fea0003800000 */
.L_x_20419:
[----:B------:R-:W-:Y:S01]  /*1040*/  ISETP.GE.U32.AND P1, PT, R2, 0xe0, PT ;  /* 0x000000e00200780c */ /* 0x000fe20003f26070 */
[----:B------:R-:W-:Y:S01]  /*1050*/  BSSY B0, `(.L_x_20421) ;  /* 0x0000030000007945 */ /* 0x000fe20003800000 */
[----:B------:R-:W-:Y:S02]  /*1060*/  SHF.R.U32.HI R88, RZ, 0x5, R88 ;  /* 0x00000005ff587819 */ /* 0x000fe40000011658 */
[----:B------:R-:W-:Y:S02]  /*1070*/  LOP3.LUT R0, R0, 0xfffffdff, RZ, 0xc0, !PT ;  /* 0xfffffdff00007812 */ /* 0x000fe400078ec0ff */
[----:B------:R-:W-:-:S07]  /*1080*/  LEA R88, R11, R88, 0x2 ;  /* 0x000000580b587211 */ /* 0x000fce00078e10ff */
        /* <DEDUP_REMOVED lines=44> */
.L_x_20422:
[----:B------:R-:W-:Y:S05]  /*1350*/  BSYNC B0 ;  /* 0x0000000000007941 */ /* 0x000fea0003800000 */
.L_x_20421:
[----:B------:R-:W-:Y:S01]  /*1360*/  ISETP.GE.U32.AND P1, PT, R2, 0x100, PT ;  /* 0x000001000200780c */ /* 0x000fe20003f26070 */
[----:B------:R-:W-:Y:S01]  /*1370*/  BSSY B0, `(.L_x_20423) ;  /* 0x000002e000007945 */ /* 0x000fe20003800000 */
[----:B------:R-:W-:-:S11]  /*1380*/  LOP3.LUT R0, R0, 0xfffffeff, RZ, 0xc0, !PT ;  /* 0xfffffeff00007812 */ /* 0x000fd600078ec0ff */
[----:B------:R-:W-:Y:S01]  /*1390*/  @P1 LOP3.LUT R0, R0, 0x100, RZ, 0xfc, !PT ;  /* 0x0000010000001812 */ /* 0x000fe200078efcff */
[----:B------:R-:W-:Y:S06]  /*13a0*/  @!P1 BRA `(.L_x_20424) ;  /* 0x0000000000a89947 */ /* 0x000fec0003800000 */
[C---:B01----:R-:W-:Y:S01]  /*13b0*/  SHF.L.U32 R6, R3.reuse, 0x4, RZ ;  /* 0x0000000403067819 */ /* 0x043fe200000006ff */
        /* <DEDUP_REMOVED lines=41> */
.L_x_20424:
[----:B------:R-:W-:Y:S05]  /*1650*/  BSYNC B0 ;  /* 0x0000000000007941 */ /* 0x000fea0003800000 */
.L_x_20423:
[----:B------:R-:W-:Y:S01]  /*1660*/  ISETP.GE.U32.AND P1, PT, R2, 0x120, PT ;  /* 0x000001200200780c */ /* 0x000fe20003f26070 */
[----:B------:R-:W-:Y:S01]  /*1670*/  BSSY B0, `(.L_x_20425) ;  /* 0x000002e000007945 */ /* 0x000fe20003800000 */
[----:B------:R-:W-:-:S11]  /*1680*/  LOP3.LUT R0, R0, 0xffffff7f, RZ, 0xc0, !PT ;  /* 0xffffff7f00007812 */ /* 0x000fd600078ec0ff */
[----:B------:R-:W-:Y:S01]  /*1690*/  @P1 LOP3.LUT R0, R0, 0x80, RZ, 0xfc, !PT ;  /* 0x0000008000001812 */ /* 0x000fe200078efcff */
[----:B------:R-:W-:Y:S06]  /*16a0*/  @!P1 BRA `(.L_x_20426) ;  /* 0x0000000000a89947 */ /* 0x000fec0003800000 */
[C---:B------:R-:W-:Y:S01]  /*16b0*/  SHF.L.U32 R20, R3.reuse, 0x4, RZ ;  /* 0x0000000403147819 */ /* 0x040fe200000006ff */
        /* <DEDUP_REMOVED lines=41> */
.L_x_20426:
[----:B------:R-:W-:Y:S05]  /*1950*/  BSYNC B0 ;  /* 0x0000000000007941 */ /* 0x000fea0003800000 */
.L_x_20425:
        /* <DEDUP_REMOVED lines=30> */
.L_x_20428:
[----:B------:R-:W-:Y:S05]  /*1b40*/  BSYNC B0 ;  /* 0x0000000000007941 */ /* 0x000fea0003800000 */
.L_x_20427:
[----:B------:R-:W-:Y:S02]  /*1b50*/  ULDC UR6, c[0x0][0x214] ;  /* 0x0000850000067ab9 */ /* 0x000fe40000000800 */
[----:B------:R-:W-:-:S13]  /*1b60*/  ISETP.GE.AND P1, PT, R88, UR6, PT ;  /* 0x0000000658007c0c */ /* 0x000fda000bf26270 */
[----:B------:R-:W-:Y:S05]  /*1b70*/  @P1 EXIT ;  /* 0x000000000000194d */ /* 0x000fea0003800000 */
[----:B------:R-:W4:Y:S01]  /*1b80*/  LDL.LU R144, [R1+0xa8] ;  /* 0x0000a80001907983 */ /* 0x000f220000300800 */
[----:B------:R-:W-:Y:S01]  /*1b90*/  SHF.L.U32 R180, R180, 0x10, RZ ;  /* 0x00000010b4b47819 */ /* 0x000fe200000006ff */
[----:B------:R-:W-:Y:S01]  /*1ba0*/  ULDC.U8 UR6, c[0x0][0x2a0] ;  /* 0x0000a80000067ab9 */ /* 0x000fe20000000000 */
[----:B------:R-:W-:Y:S01]  /*1bb0*/  SHF.L.U32 R182, R182, 0x10, RZ ;  /* 0x00000010b6b67819 */ /* 0x000fe200000006ff */
[----:B------:R-:W2:Y:S01]  /*1bc0*/  LDL.LU R152, [R1+0xb8] ;  /* 0x0000b80001987983 */ /* 0x000ea20000300800 */
[----:B------:R-:W-:Y:S01]  /*1bd0*/  SHF.L.U32 R156, R156, 0x10, RZ ;  /* 0x000000109c9c7819 */ /* 0x000fe200000006ff */
[----:B------:R-:W-:Y:S01]  /*1be0*/  ULDC UR14, c[0x0][0x218] ;  /* 0x00008600000e7ab9 */ /* 0x000fe20000000800 */
[----:B------:R-:W-:Y:S01]  /*1bf0*/  SHF.L.U32 R157, R157, 0x10, RZ ;  /* 0x000000109d9d7819 */ /* 0x000fe200000006ff */
[----:B------:R-:W3:Y:S01]  /*1c00*/  LDL.LU R160, [R1+0xc8] ;  /* 0x0000c80001a07983 */ /* 0x000ee20000300800 */
[----:B------:R-:W-:Y:S01]  /*1c10*/  SHF.L.U32 R158, R158, 0x10, RZ ;  /* 0x000000109e9e7819 */ /* 0x000fe200000006ff */
[----:B------:R-:W-:Y:S01]  /*1c20*/  ULDC UR7, c[0x0][0x2d8] ;  /* 0x0000b60000077ab9 */ /* 0x000fe20000000800 */
[----:B------:R-:W-:Y:S01]  /*1c30*/  SHF.L.U32 R140, R140, 0x10, RZ ;  /* 0x000000108c8c7819 */ /* 0x000fe200000006ff */
[----:B------:R0:W-:Y:S01]  /*1c40*/  STL [R1+0x2cc], R0 ;  /* 0x0002cc0001007387 */ /* 0x0001e20000100800 */
[----:B------:R-:W-:Y:S01]  /*1c50*/  SHF.L.U32 R132, R132, 0x10, RZ ;  /* 0x0000001084847819 */ /* 0x000fe200000006ff */
[----:B------:R-:W-:Y:S01]  /*1c60*/  ULDC.64 UR8, c[0x0][0x228] ;  /* 0x00008a0000087ab9 */ /* 0x000fe20000000a00 */
[----:B------:R-:W-:Y:S01]  /*1c70*/  SHF.L.U32 R128, R128, 0x10, RZ ;  /* 0x0000001080807819 */ /* 0x000fe200000006ff */
[----:B------:R-:W-:Y:S01]  /*1c80*/  ULDC.64 UR10, c[0x0][0x230] ;  /* 0x00008c00000a7ab9 */ /* 0x000fe20000000a00 */
[----:B------:R-:W-:Y:S01]  /*1c90*/  SHF.L.U32 R120, R120, 0x10, RZ ;  /* 0x0000001078787819 */ /* 0x000fe200000006ff */
[----:B------:R-:W-:Y:S01]  /*1ca0*/  ULDC.64 UR12, c[0x0][0x238] ;  /* 0x00008e00000c7ab9 */ /* 0x000fe20000000a00 */
[----:B0-----:R-:W4:Y:S04]  /*1cb0*/  LDL.LU R0, [R1+0xe0] ;  /* 0x0000e00001007983 */ /* 0x001f280000300800 */
[----:B------:R-:W2:Y:S04]  /*1cc0*/  LDL.LU R166, [R1+0xd8] ;  /* 0x0000d80001a67983 */ /* 0x000ea80000300800 */
[----:B------:R-:W3:Y:S04]  /*1cd0*/  LDL.LU R228, [R1+0x100] ;  /* 0x0001000001e47983 */ /* 0x000ee80000300800 */
        /* <DEDUP_REMOVED lines=22> */
[----:B0-----:R-:W3:Y:S04]  /*1e40*/  LDL.LU R2, [R1+0xf0] ;  /* 0x0000f00001027983 */ /* 0x001ee80000300800 */
[----:B------:R4:W-:Y:S01]  /*1e50*/  STL [R1+0x2c4], R180 ;  /* 0x0002c4b401007387 */ /* 0x0009e20000100800 */
[----:B------:R-:W-:-:S02]  /*1e60*/  SHF.L.U32 R116, R116, 0x10, RZ ;  /* 0x0000001074747819 */ /* 0x000fc400000006ff */
[----:B------:R-:W-:Y:S02]  /*1e70*/  SHF.L.U32 R112, R112, 0x10, RZ ;  /* 0x0000001070707819 */ /* 0x000fe400000006ff */
[----:B------:R-:W-:Y:S02]  /*1e80*/  SHF.L.U32 R108, R108, 0x10, RZ ;  /* 0x000000106c6c7819 */ /* 0x000fe400000006ff */
[----:B------:R-:W-:Y:S02]  /*1e90*/  SHF.L.U32 R104, R104, 0x10, RZ ;  /* 0x0000001068687819 */ /* 0x000fe400000006ff */
[----:B------:R-:W-:Y:S02]  /*1ea0*/  SHF.L.U32 R100, R100, 0x10, RZ ;  /* 0x0000001064647819 */ /* 0x000fe400000006ff */
[----:B----4-:R-:W-:Y:S01]  /*1eb0*/  MOV R180, R0 ;  /* 0x0000000000b47202 */ /* 0x010fe20000000f00 */
[----:B------:R-:W-:-:S05]  /*1ec0*/  IMAD.U32 R0, R181, 0x10000, RZ ;  /* 0x00010000b5007824 */ /* 0x000fca00078e00ff */
[----:B------:R0:W-:Y:S04]  /*1ed0*/  STL [R1+0x2bc], R0 ;  /* 0x0002bc0001007387 */ /* 0x0001e80000100800 */
[----:B0-----:R-:W4:Y:S04]  /*1ee0*/  LDL.LU R0, [R1+0x2cc] ;  /* 0x0002cc0001007983 */ /* 0x001f280000300800 */
[----:B------:R0:W-:Y:S02]  /*1ef0*/  STL [R1+0x2b4], R182 ;  /* 0x0002b4b601007387 */ /* 0x0001e40000100800 */
[----:B0-----:R-:W-:-:S02]  /*1f00*/  MOV R182, R180 ;  /* 0x000000b400b67202 */ /* 0x001fc40000000f00 */
[----:B---3--:R-:W-:Y:S01]  /*1f10*/  MOV R180, R2 ;  /* 0x0000000200b47202 */ /* 0x008fe20000000f00 */
[----:B------:R-:W-:-:S05]  /*1f20*/  IMAD.U32 R2, R183, 0x10000, RZ ;  /* 0x00010000b7027824 */ /* 0x000fca00078e00ff */
[----:B------:R0:W-:Y:S04]  /*1f30*/  STL [R1+0x2ac], R2 ;  /* 0x0002ac0201007387 */ /* 0x0001e80000100800 */
[----:B0-----:R0:W5:Y:S04]  /*1f40*/  LDL.LU R2, [R1+0x2c8] ;  /* 0x0002c80001027983 */ /* 0x0011680000300800 */
[----:B------:R3:W-:Y:S04]  /*1f50*/  STL [R1+0x2c0], R156 ;  /* 0x0002c09c01007387 */ /* 0x0007e80000100800 */
[----:B---3--:R-:W3:Y:S04]  /*1f60*/  LDL.LU R156, [R1+0xd0] ;  /* 0x0000d000019c7983 */ /* 0x008ee80000300800 */
[----:B------:R1:W-:Y:S04]  /*1f70*/  STL [R1+0x2b8], R157 ;  /* 0x0002b89d01007387 */ /* 0x0003e80000100800 */
[----:B-1----:R-:W4:Y:S01]  /*1f80*/  LDL.LU R157, [R1+0xc0] ;  /* 0x0000c000019d7983 */ /* 0x002f220000300800 */
[----:B------:R-:W-:-:S02]  /*1f90*/  SHF.L.U32 R96, R96, 0x10, RZ ;  /* 0x0000001060607819 */ /* 0x000fc400000006ff */
[C---:B-----5:R-:W-:Y:S01]  /*1fa0*/  PRMT R247, R44.reuse, 0x7632, R247 ;  /* 0x000076322cf77816 */ /* 0x060fe200000000f7 */
[----:B------:R1:W-:Y:S01]  /*1fb0*/  STL [R1+0x2b0], R158 ;  /* 0x0002b09e01007387 */ /* 0x0003e20000100800 */
[----:B------:R-:W-:Y:S02]  /*1fc0*/  SHF.L.U32 R44, R44, 0x10, RZ ;  /* 0x000000102c2c7819 */ /* 0x000fe400000006ff */
[C---:B------:R-:W-:Y:S02]  /*1fd0*/  PRMT R237, R42.reuse, 0x7632, R237 ;  /* 0x000076322aed7816 */ /* 0x040fe400000000ed */
[----:B------:R-:W-:Y:S02]  /*1fe0*/  SHF.L.U32 R42, R42, 0x10, RZ ;  /* 0x000000102a2a7819 */ /* 0x000fe400000006ff */
[----:B------:R-:W-:Y:S02]  /*1ff0*/  PRMT R161, R20, 0x7632, R161 ;  /* 0x0000763214a17816 */ /* 0x000fe400000000a1 */
[----:B------:R-:W-:Y:S01]  /*2000*/  PRMT R199, R28, 0x7632, R199 ;  /* 0x000076321cc77816 */ /* 0x000fe200000000c7 */
[----:B-1----:R-:W-:Y:S01]  /*2010*/  IMAD.U32 R158, R159, 0x10000, RZ ;  /* 0x000100009f9e7824 */ /* 0x002fe200078e00ff */
[----:B------:R-:W-:-:S02]  /*2020*/  PRMT R145, R22, 0x7632, R145 ;  /* 0x0000763216917816 */ /* 0x000fc40000000091 */
[----:B------:R-:W-:Y:S02]  /*2030*/  PRMT R163, R24, 0x7632, R163 ;  /* 0x0000763218a37816 */ /* 0x000fe400000000a3 */
[----:B------:R1:W-:Y:S01]  /*2040*/  STL [R1+0x2a8], R158 ;  /* 0x0002a89e01007387 */ /* 0x0003e20000100800 */
[----:B------:R-:W-:Y:S02]  /*2050*/  PRMT R229, R32, 0x7632, R229 ;  /* 0x0000763220e57816 */ /* 0x000fe400000000e5 */
[----:B------:R-:W-:Y:S01]  /*2060*/  PRMT R245, R40, 0x7632, R245 ;  /* 0x0000763228f57816 */ /* 0x000fe200000000f5 */
[----:B------:R0:W-:Y:S01]  /*2070*/  STL [R1+0x2a4], R140 ;  /* 0x0002a48c01007387 */ /* 0x0001e20000100800 */
[----:B------:R-:W-:Y:S02]  /*2080*/  PRMT R241, R41, 0x7632, R241 ;  /* 0x0000763229f17816 */ /* 0x000fe400000000f1 */
[----:B------:R-:W-:Y:S02]  /*2090*/  PRMT R155, R25, 0x7632, R155 ;  /* 0x00007632199b7816 */ /* 0x000fe4000000009b */
[----:B------:R-:W-:Y:S01]  /*20a0*/  ISETP.NE.AND P1, PT, RZ, UR6, PT ;  /* 0x00000006ff007c0c */ /* 0x000fe2000bf25270 */
[----:B-1----:R-:W-:Y:S01]  /*20b0*/  IMAD.MOV.U32 R158, RZ, RZ, R182 ;  /* 0x000000ffff9e7224 */ /* 0x002fe200078e00b6 */
[----:B------:R-:W-:-:S02]  /*20c0*/  MOV R182, R226 ;  /* 0x000000e200b67202 */ /* 0x000fc40000000f00 */
[----:B--2---:R-:W-:Y:S01]  /*20d0*/  MOV R226, R212 ;  /* 0x000000d400e27202 */ /* 0x004fe20000000f00 */
[----:B------:R-:W-:Y:S01]  /*20e0*/  IMAD.U32 R212, R95, 0x10000, RZ ;  /* 0x000100005fd47824 */ /* 0x000fe200078e00ff */
[----:B0-----:R-:W-:Y:S02]  /*20f0*/  SHF.L.U32 R140, R141, 0x10, RZ ;  /* 0x000000108d8c7819 */ /* 0x001fe400000006ff */
[----:B------:R-:W-:Y:S02]  /*2100*/  PRMT R95, R87, 0x7632, R95 ;  /* 0x00007632575f7816 */ /* 0x000fe4000000005f */
[----:B------:R-:W-:Y:S01]  /*2110*/  MOV R141, R226 ;  /* 0x000000e2008d7202 */ /* 0x000fe20000000f00 */
[----:B------:R0:W-:Y:S01]  /*2120*/  STL [R1+0x29c], R140 ;  /* 0x00029c8c01007387 */ /* 0x0001e20000100800 */
[----:B------:R-:W-:Y:S01]  /*2130*/  PRMT R191, R29, 0x7632, R191 ;  /* 0x000076321dbf7816 */ /* 0x000fe200000000bf */
[----:B------:R-:W-:Y:S01]  /*2140*/  IMAD.U32 R226, R217, 0x10000, RZ ;  /* 0x00010000d9e27824 */ /* 0x000fe200078e00ff */
[----:B------:R-:W-:-:S02]  /*2150*/  PRMT R221, R33, 0x7632, R221 ;  /* 0x0000763221dd7816 */ /* 0x000fc400000000dd */
[----:B------:R-:W-:Y:S02]  /*2160*/  PRMT R223, R37, 0x7632, R223 ;  /* 0x0000763225df7816 */ /* 0x000fe400000000df */
[----:B------:R-:W-:Y:S02]  /*2170*/  PRMT R147, R26, 0x7632, R147 ;  /* 0x000076321a937816 */ /* 0x000fe40000000093 */
[----:B------:R-:W-:Y:S02]  /*2180*/  PRMT R183, R30, 0x7632, R183 ;  /* 0x000076321eb77816 */ /* 0x000fe400000000b7 */
[----:B0-----:R-:W-:Y:S02]  /*2190*/  SHF.L.U32 R140, R142, 0x10, RZ ;  /* 0x000000108e8c7819 */ /* 0x001fe400000006ff */
[----:B------:R-:W-:Y:S02]  /*21a0*/  SHF.L.U32 R142, R151, 0x10, RZ ;  /* 0x00000010978e7819 */ /* 0x000fe400000006ff */
[----:B------:R-:W-:Y:S01]  /*21b0*/  SHF.L.U32 R151, R26, 0x10, RZ ;  /* 0x000000101a977819 */ /* 0x000fe200000006ff */
[----:B------:R0:W-:Y:S01]  /*21c0*/  STL [R1+0x294], R140 ;  /* 0x0002948c01007387 */ /* 0x0001e20000100800 */
[----:B------:R-:W-:-:S02]  /*21d0*/  PRMT R26, R12, 0x7632, R26 ;  /* 0x000076320c1a7816 */ /* 0x000fc4000000001a */
[C---:B------:R-:W-:Y:S02]  /*21e0*/  PRMT R213, R34.reuse, 0x7632, R213 ;  /* 0x0000763222d57816 */ /* 0x040fe400000000d5 */
[----:B------:R-:W-:Y:S02]  /*21f0*/  SHF.L.U32 R217, R34, 0x10, RZ ;  /* 0x0000001022d97819 */ /* 0x000fe400000006ff */
[----:B------:R-:W-:Y:S02]  /*2200*/  PRMT R231, R36, 0x7632, R231 ;  /* 0x0000763224e77816 */ /* 0x000fe400000000e7 */
[----:B------:R-:W-:Y:S01]  /*2210*/  PRMT R215, R38, 0x7632, R215 ;  /* 0x0000763226d77816 */ /* 0x000fe200000000d7 */
[----:B0-----:R-:W-:Y:S01]  /*2220*/  IMAD.U32 R140, R143, 0x10000, RZ ;  /* 0x000100008f8c7824 */ /* 0x001fe200078e00ff */
[----:B------:R-:W-:Y:S02]  /*2230*/  MOV R143, R144 ;  /* 0x00000090008f7202 */ /* 0x000fe40000000f00 */
[----:B------:R-:W-:-:S02]  /*2240*/  SHF.L.U32 R144, R171, 0x10, RZ ;  /* 0x00000010ab907819 */ /* 0x000fc400000006ff */
[----:B------:R-:W-:Y:S01]  /*2250*/  STL [R1+0x28c], R140 ;  /* 0x00028c8c01007387 */ /* 0x000fe20000100800 */
[----:B------:R-:W-:Y:S02]  /*2260*/  PRMT R34, R14, 0x7632, R34 ;  /* 0x000076320e227816 */ /* 0x000fe40000000022 */
[----:B------:R-:W-:Y:S01]  /*2270*/  PRMT R249, R51, 0x7632, R249 ;  /* 0x0000763233f97816 */ /* 0x000fe200000000f9 */
[----:B------:R0:W-:Y:S01]  /*2280*/  STL [R1+0x2a0], R132 ;  /* 0x0002a08401007387 */ /* 0x0001e20000100800 */
[----:B------:R-:W-:Y:S02]  /*2290*/  PRMT R233, R43, 0x7632, R233 ;  /* 0x000076322be97816 */ /* 0x000fe400000000e9 */
[----:B------:R-:W-:Y:S02]  /*22a0*/  PRMT R171, R31, 0x7632, R171 ;  /* 0x000076321fab7816 */ /* 0x000fe400000000ab */
[----:B------:R-:W-:Y:S02]  /*22b0*/  PRMT R189, R173, 0x7632, R189 ;  /* 0x00007632adbd7816 */ /* 0x000fe400000000bd */
[----:B------:R-:W-:-:S02]  /*22c0*/  PRMT R153, R21, 0x7632, R153 ;  /* 0x0000763215997816 */ /* 0x000fc40000000099 */
[----:B------:R-:W-:Y:S02]  /*22d0*/  PRMT R243, R45, 0x7632, R243 ;  /* 0x000076322df37816 */ /* 0x000fe400000000f3 */
[----:B0-----:R-:W-:Y:S01]  /*22e0*/  SHF.L.U32 R132, R133, 0x10, RZ ;  /* 0x0000001085847819 */ /* 0x001fe200000006ff */
[----:B------:R-:W-:Y:S01]  /*22f0*/  IMAD.MOV.U32 R133, RZ, RZ, R158 ;  /* 0x000000ffff857224 */ /* 0x000fe200078e009e */
[----:B------:R-:W-:Y:S01]  /*2300*/  PRMT R239, R46, 0x7632, R239 ;  /* 0x000076322eef7816 */ /* 0x000fe200000000ef */
[----:B------:R-:W-:Y:S01]  /*2310*/  IMAD.U32 R158, R149, 0x10000, RZ ;  /* 0x00010000959e7824 */ /* 0x000fe200078e00ff */
[----:B------:R-:W-:Y:S01]  /*2320*/  SHF.L.U32 R149, R22, 0x10, RZ ;  /* 0x0000001016957819 */ /* 0x000fe200000006ff */
[----:B------:R0:W-:Y:S01]  /*2330*/  STL [R1+0x298], R132 ;  /* 0x0002988401007387 */ /* 0x0001e20000100800 */
[----:B------:R-:W-:Y:S02]  /*2340*/  PRMT R235, R47, 0x7632, R235 ;  /* 0x000076322feb7816 */ /* 0x000fe400000000eb */
[----:B------:R-:W-:-:S02]  /*2350*/  PRMT R197, R172, 0x7632, R197 ;  /* 0x00007632acc57816 */ /* 0x000fc400000000c5 */
[----:B------:R-:W-:Y:S02]  /*2360*/  PRMT R181, R174, 0x7632, R181 ;  /* 0x00007632aeb57816 */ /* 0x000fe400000000b5 */
[----:B------:R-:W-:Y:S02]  /*2370*/  SHF.L.U32 R218, R218, 0x10, RZ ;  /* 0x00000010dada7819 */ /* 0x000fe400000006ff */
[----:B------:R-:W-:Y:S02]  /*2380*/  SHF.L.U32 R204, R204, 0x10, RZ ;  /* 0x00000010cccc7819 */ /* 0x000fe400000006ff */
[----:B0-----:R-:W-:Y:S02]  /*2390*/  SHF.L.U32 R132, R134, 0x10, RZ ;  /* 0x0000001086847819 */ /* 0x001fe400000006ff */
[----:B------:R-:W-:Y:S02]  /*23a0*/  SHF.L.U32 R186, R186, 0x10, RZ ;  /* 0x00000010baba7819 */ /* 0x000fe400000006ff */
[----:B------:R-:W-:Y:S01]  /*23b0*/  SHF.L.U32 R168, R168, 0x10, RZ ;  /* 0x00000010a8a87819 */ /* 0x000fe200000006ff */
[----:B------:R0:W-:Y:S01]  /*23c0*/  STL [R1+0x290], R132 ;  /* 0x0002908401007387 */ /* 0x0001e20000100800 */
[----:B------:R-:W-:Y:S01]  /*23d0*/  SHF.L.U32 R150, R150, 0x10, RZ ;  /* 0x0000001096967819 */ /* 0x000fe200000006ff */
[----:B0-----:R-:W-:-:S05]  /*23e0*/  IMAD.U32 R132, R135, 0x10000, RZ ;  /* 0x0001000087847824 */ /* 0x001fca00078e00ff */
[----:B------:R-:W-:Y:S04]  /*23f0*/  STL [R1+0x288], R132 ;  /* 0x0002888401007387 */ /* 0x000fe80000100800 */
[----:B------:R0:W-:Y:S02]  /*2400*/  STL [R1+0x284], R128 ;  /* 0x0002848001007387 */ /* 0x0001e40000100800 */
[----:B0-----:R-:W-:Y:S01]  /*2410*/  SHF.L.U32 R128, R129, 0x10, RZ ;  /* 0x0000001081807819 */ /* 0x001fe200000006ff */
[----:B------:R-:W-:Y:S02]  /*2420*/  IMAD.MOV.U32 R129, RZ, RZ, R196 ;  /* 0x000000ffff817224 */ /* 0x000fe400078e00c4 */
[----:B------:R-:W-:Y:S01]  /*2430*/  IMAD.U32 R196, R205, 0x10000, RZ ;  /* 0x00010000cdc47824 */ /* 0x000fe200078e00ff */
[----:B------:R-:W-:Y:S01]  /*2440*/  PRMT R205, R35, 0x7632, R205 ;  /* 0x0000763223cd7816 */ /* 0x000fe200000000cd */
[----:B------:R0:W-:Y:S02]  /*2450*/  STL [R1+0x27c], R128 ;  /* 0x00027c8001007387 */ /* 0x0001e40000100800 */
[----:B0-----:R-:W-:-:S02]  /*2460*/  SHF.L.U32 R128, R130, 0x10, RZ ;  /* 0x0000001082807819 */ /* 0x001fc400000006ff */
[----:B------:R-:W-:Y:S01]  /*2470*/  MOV R130, R194 ;  /* 0x000000c200827202 */ /* 0x000fe20000000f00 */
[----:B------:R-:W-:Y:S01]  /*2480*/  IMAD.U32 R194, R185, 0x10000, RZ ;  /* 0x00010000b9c27824 */ /* 0x000fe200078e00ff */
[----:B------:R-:W-:Y:S01]  /*2490*/  SHF.L.U32 R185, R174, 0x10, RZ ;  /* 0x00000010aeb97819 */ /* 0x000fe200000006ff */
[----:B------:R0:W-:Y:S02]  /*24a0*/  STL [R1+0x274], R128 ;  /* 0x0002748001007387 */ /* 0x0001e40000100800 */
[----:B0-----:R-:W-:Y:S01]  /*24b0*/  IMAD.U32 R128, R131, 0x10000, RZ ;  /* 0x0001000083807824 */ /* 0x001fe200078e00ff */
[----:B------:R-:W-:Y:S02]  /*24c0*/  MOV R131, R188 ;  /* 0x000000bc00837202 */ /* 0x000fe40000000f00 */
[----:B---3--:R-:W-:Y:S02]  /*24d0*/  MOV R159, R156 ;  /* 0x0000009c009f7202 */ /* 0x008fe40000000f00 */
[----:B------:R-:W-:Y:S01]  /*24e0*/  STL [R1+0x26c], R128 ;  /* 0x00026c8001007387 */ /* 0x000fe20000100800 */
[----:B------:R-:W-:-:S02]  /*24f0*/  MOV R156, R228 ;  /* 0x000000e4009c7202 */ /* 0x000fc40000000f00 */
[----:B------:R-:W-:Y:S01]  /*2500*/  SHF.L.U32 R228, R93, 0x10, RZ ;  /* 0x000000105de47819 */ /* 0x000fe200000006ff */
[----:B------:R0:W-:Y:S01]  /*2510*/  STL [R1+0x280], R120 ;  /* 0x0002807801007387 */ /* 0x0001e20000100800 */
[----:B------:R-:W-:Y:S02]  /*2520*/  PRMT R93, R85, 0x7632, R93 ;  /* 0x00007632555d7816 */ /* 0x000fe4000000005d */
[----:B------:R-:W-:Y:S02]  /*2530*/  MOV R134, R159 ;  /* 0x0000009f00867202 */ /* 0x000fe40000000f00 */
[----:B----4-:R-:W-:Y:S02]  /*2540*/  MOV R140, R157 ;  /* 0x0000009d008c7202 */ /* 0x010fe40000000f00 */
[----:B0-----:R-:W-:Y:S02]  /*2550*/  SHF.L.U32 R120, R121, 0x10, RZ ;  /* 0x0000001079787819 */ /* 0x001fe400000006ff */
[----:B------:R-:W-:Y:S01]  /*2560*/  MOV R157, R180 ;  /* 0x000000b4009d7202 */ /* 0x000fe20000000f00 */
[----:B------:R-:W-:Y:S01]  /*2570*/  IMAD.MOV.U32 R180, RZ, RZ, R220 ;  /* 0x000000ffffb47224 */ /* 0x000fe200078e00dc */
[----:B------:R-:W-:Y:S01]  /*2580*/  SHF.L.U32 R220, R94, 0x10, RZ ;  /* 0x000000105edc7819 */ /* 0x000fe200000006ff */
[----:B------:R0:W-:Y:S01]  /*2590*/  STL [R1+0x278], R120 ;  /* 0x0002787801007387 */ /* 0x0001e20000100800 */
[----:B------:R-:W-:Y:S01]  /*25a0*/  PRMT R94, R86, 0x7632, R94 ;  /* 0x00007632565e7816 */ /* 0x000fe2000000005e */
[----:B------:R-:W-:Y:S01]  /*25b0*/  IMAD.MOV.U32 R159, RZ, RZ, R180 ;  /* 0x000000ffff9f7224 */ /* 0x000fe200078e00b4 */
[----:B------:R-:W-:-:S02]  /*25c0*/  MOV R132, R157 ;  /* 0x0000009d00847202 */ /* 0x000fc40000000f00 */
[----:B------:R-:W-:Y:S02]  /*25d0*/  MOV R157, R182 ;  /* 0x000000b6009d7202 */ /* 0x000fe40000000f00 */
[----:B------:R-:W-:Y:S02]  /*25e0*/  SHF.L.U32 R22, R93, 0x10, RZ ;  /* 0x000000105d167819 */ /* 0x000fe400000006ff */
[----:B------:R-:W-:Y:S02]  /*25f0*/  MOV R135, R140 ;  /* 0x0000008c00877202 */ /* 0x000fe40000000f00 */
[----:B0-----:R-:W-:Y:S02]  /*2600*/  SHF.L.U32 R120, R122, 0x10, RZ ;  /* 0x000000107a787819 */ /* 0x001fe400000006ff */
[----:B------:R-:W-:Y:S02]  /*2610*/  MOV R182, R178 ;  /* 0x000000b200b67202 */ /* 0x000fe40000000f00 */
[----:B------:R-:W-:Y:S01]  /*2620*/  MOV R140, R156 ;  /* 0x0000009c008c7202 */ /* 0x000fe20000000f00 */
[----:B------:R0:W-:Y:S01]  /*2630*/  STL [R1+0x270], R120 ;  /* 0x0002707801007387 */ /* 0x0001e20000100800 */
[----:B------:R-:W-:-:S02]  /*2640*/  SHF.L.U32 R178, R187, 0x10, RZ ;  /* 0x00000010bbb27819 */ /* 0x000fc400000006ff */
[----:B------:R-:W-:Y:S02]  /*2650*/  MOV R156, R210 ;  /* 0x000000d2009c7202 */ /* 0x000fe40000000f00 */
[----:B------:R-:W-:Y:S02]  /*2660*/  SHF.L.U32 R187, R30, 0x10, RZ ;  /* 0x000000101ebb7819 */ /* 0x000fe400000006ff */
[----:B------:R-:W-:Y:S01]  /*2670*/  MOV R121, R160 ;  /* 0x000000a000797202 */ /* 0x000fe20000000f00 */
[----:B------:R-:W-:Y:S01]  /*2680*/  IMAD.U32 R160, R169, 0x10000, RZ ;  /* 0x00010000a9a07824 */ /* 0x000fe200078e00ff */
[----:B------:R-:W-:Y:S01]  /*2690*/  SHF.L.U32 R210, R219, 0x10, RZ ;  /* 0x00000010dbd27819 */ /* 0x000fe200000006ff */
[----:B0-----:R-:W-:Y:S01]  /*26a0*/  IMAD.U32 R120, R123, 0x10000, RZ ;  /* 0x000100007b787824 */ /* 0x001fe200078e00ff */
[----:B------:R-:W-:Y:S01]  /*26b0*/  PRMT R30, R13, 0x7632, R30 ;  /* 0x000076320d1e7816 */ /* 0x000fe2000000001e */
[----:B------:R-:W-:Y:S01]  /*26c0*/  IMAD.MOV.U32 R123, RZ, RZ, R143 ;  /* 0x000000ffff7b7224 */ /* 0x000fe200078e008f */
[----:B------:R-:W-:Y:S01]  /*26d0*/  MOV R143, R159 ;  /* 0x0000009f008f7202 */ /* 0x000fe20000000f00 */
[----:B------:R-:W-:Y:S01]  /*26e0*/  IMAD.MOV.U32 R159, RZ, RZ, R227 ;  /* 0x000000ffff9f7224 */ /* 0x000fe200078e00e3 */
[----:B------:R0:W-:Y:S01]  /*26f0*/  STL [R1+0x268], R120 ;  /* 0x0002687801007387 */ /* 0x0001e20000100800 */
[----:B------:R-:W-:Y:S01]  /*2700*/  SHF.L.U32 R227, R37, 0x10, RZ ;  /* 0x0000001025e37819 */ /* 0x000fe200000006ff */
[----:B------:R-:W-:Y:S01]  /*2710*/  IMAD.U32 R219, R38, 0x10000, RZ ;  /* 0x0001000026db7824 */ /* 0x000fe200078e00ff */
[----:B------:R-:W-:Y:S01]  /*2720*/  PRMT R37, R11, 0x7632, R37 ;  /* 0x000076320b257816 */ /* 0x000fe20000000025 */
[----:B------:R1:W-:Y:S01]  /*2730*/  STL [R1+0x264], R116 ;  /* 0x0002647401007387 */ /* 0x0003e20000100800 */
[----:B------:R-:W-:-:S02]  /*2740*/  SHF.L.U32 R180, R207, 0x10, RZ ;  /* 0x00000010cfb47819 */ /* 0x000fc400000006ff */
[----:B------:R-:W-:Y:S02]  /*2750*/  PRMT R207, R39, 0x7632, R207 ;  /* 0x0000763227cf7816 */ /* 0x000fe400000000cf */
[----:B------:R-:W-:Y:S01]  /*2760*/  PRMT R169, R175, 0x7632, R169 ;  /* 0x00007632afa97816 */ /* 0x000fe200000000a9 */
[----:B0-----:R-:W-:Y:S01]  /*2770*/  IMAD.MOV.U32 R120, RZ, RZ, R166 ;  /* 0x000000ffff787224 */ /* 0x001fe200078e00a6 */
[----:B------:R-:W-:Y:S02]  /*2780*/  PRMT R38, R15, 0x7632, R38 ;  /* 0x000076320f267816 */ /* 0x000fe40000000026 */
[----:B------:R-:W-:Y:S02]  /*2790*/  MOV R128, R202 ;  /* 0x000000ca00807202 */ /* 0x000fe40000000f00 */
[----:B-1----:R-:W-:Y:S02]  /*27a0*/  SHF.L.U32 R116, R117, 0x10, RZ ;  /* 0x0000001075747819 */ /* 0x002fe400000006ff */
[----:B------:R-:W-:-:S02]  /*27b0*/  MOV R117, R143 ;  /* 0x0000008f00757202 */ /* 0x000fc40000000f00 */
[----:B------:R-:W-:Y:S01]  /*27c0*/  SHF.L.U32 R143, R27, 0x10, RZ ;  /* 0x000000101b8f7819 */ /* 0x000fe200000006ff */
[----:B------:R0:W-:Y:S01]  /*27d0*/  STL [R1+0x25c], R116 ;  /* 0x00025c7401007387 */ /* 0x0001e20000100800 */
[----:B------:R-:W-:Y:S02]  /*27e0*/  MOV R122, R152 ;  /* 0x00000098007a7202 */ /* 0x000fe40000000f00 */
[----:B------:R-:W-:Y:S01]  /*27f0*/  LOP3.LUT R0, R0, 0xffffffdf, RZ, 0xc0, !PT ;  /* 0xffffffdf00007812 */ /* 0x000fe200078ec0ff */
[----:B------:R-:W-:Y:S01]  /*2800*/  IMAD.U32 R249, R249, 0x10000, RZ ;  /* 0x00010000f9f97824 */ /* 0x000fe200078e00ff */
[----:B------:R-:W-:Y:S01]  /*2810*/  SHF.L.U32 R188, R206, 0x10, RZ ;  /* 0x00000010cebc7819 */ /* 0x000fe200000006ff */
[----:B------:R-:W-:Y:S01]  /*2820*/  IMAD.U32 R241, R241, 0x10000, RZ ;  /* 0x00010000f1f17824 */ /* 0x000fe200078e00ff */
[----:B------:R-:W-:Y:S01]  /*2830*/  SHF.L.U32 R202, R184, 0x10, RZ ;  /* 0x00000010b8ca7819 */ /* 0x000fe200000006ff */
[----:B------:R-:W-:Y:S01]  /*2840*/  IMAD.U32 R233, R233, 0x10000, RZ ;  /* 0x00010000e9e97824 */ /* 0x000fe200078e00ff */
[----:B------:R-:W-:-:S02]  /*2850*/  SHF.L.U32 R152, R170, 0x10, RZ ;  /* 0x00000010aa987819 */ /* 0x000fc400000006ff */
[----:B0-----:R-:W-:Y:S01]  /*2860*/  SHF.L.U32 R116, R118, 0x10, RZ ;  /* 0x0000001076747819 */ /* 0x001fe200000006ff */
[----:B------:R-:W-:Y:S01]  /*2870*/  IMAD.U32 R221, R221, 0x10000, RZ ;  /* 0x00010000dddd7824 */ /* 0x000fe200078e00ff */
[----:B------:R-:W-:Y:S01]  /*2880*/  SHF.L.U32 R166, R148, 0x10, RZ ;  /* 0x0000001094a67819 */ /* 0x000fe200000006ff */
[----:B------:R-:W-:Y:S01]  /*2890*/  IMAD.U32 R205, R205, 0x10000, RZ ;  /* 0x00010000cdcd7824 */ /* 0x000fe200078e00ff */
[----:B------:R-:W-:Y:S01]  /*28a0*/  SHF.L.U32 R175, R175, 0x10, RZ ;  /* 0x00000010afaf7819 */ /* 0x000fe200000006ff */
[----:B------:R0:W-:Y:S02]  /*28b0*/  STL [R1+0x254], R116 ;  /* 0x0002547401007387 */ /* 0x0001e40000100800 */
[----:B0-----:R-:W-:Y:S01]  /*28c0*/  IMAD.U32 R116, R119, 0x10000, RZ ;  /* 0x0001000077747824 */ /* 0x001fe200078e00ff */
[----:B------:R-:W-:Y:S02]  /*28d0*/  MOV R119, R159 ;  /* 0x0000009f00777202 */ /* 0x000fe40000000f00 */
[----:B------:R-:W-:-:S02]  /*28e0*/  SHF.L.U32 R159, R25, 0x10, RZ ;  /* 0x00000010199f7819 */ /* 0x000fc400000006ff */
[----:B------:R0:W-:Y:S01]  /*28f0*/  STL [R1+0x24c], R116 ;  /* 0x00024c7401007387 */ /* 0x0001e20000100800 */
[----:B------:R-:W-:-:S03]  /*2900*/  PRMT R25, R8, 0x7632, R25 ;  /* 0x0000763208197816 */ /* 0x000fc60000000019 */
[----:B------:R1:W-:Y:S01]  /*2910*/  STL [R1+0x260], R112 ;  /* 0x0002607001007387 */ /* 0x0003e20000100800 */
[----:B0-----:R-:W-:Y:S02]  /*2920*/  MOV R116, R141 ;  /* 0x0000008d00747202 */ /* 0x001fe40000000f00 */
[----:B------:R-:W-:Y:S02]  /*2930*/  MOV R141, R157 ;  /* 0x0000009d008d7202 */ /* 0x000fe40000000f00 */
[----:B-1----:R-:W-:Y:S02]  /*2940*/  SHF.L.U32 R112, R113, 0x10, RZ ;  /* 0x0000001071707819 */ /* 0x002fe400000006ff */
[----:B------:R-:W-:Y:S01]  /*2950*/  MOV R157, R225 ;  /* 0x000000e1009d7202 */ /* 0x000fe20000000f00 */
[----:B------:R-:W-:Y:S01]  /*2960*/  IMAD.MOV.U32 R118, RZ, RZ, R141 ;  /* 0x000000ffff767224 */ /* 0x000fe200078e008d */
[----:B------:R-:W-:Y:S01]  /*2970*/  SHF.L.U32 R141, R23, 0x10, RZ ;  /* 0x00000010178d7819 */ /* 0x000fe200000006ff */
[----:B------:R0:W-:Y:S01]  /*2980*/  STL [R1+0x258], R112 ;  /* 0x0002587001007387 */ /* 0x0001e20000100800 */
[----:B------:R-:W-:-:S02]  /*2990*/  MOV R225, R211 ;  /* 0x000000d300e17202 */ /* 0x000fc40000000f00 */
[----:B------:R-:W-:Y:S02]  /*29a0*/  SHF.L.U32 R211, R39, 0x10, RZ ;  /* 0x0000001027d37819 */ /* 0x000fe400000006ff */
[----:B------:R-:W-:Y:S02]  /*29b0*/  MOV R113, R225 ;  /* 0x000000e100717202 */ /* 0x000fe40000000f00 */
[----:B------:R-:W-:Y:S02]  /*29c0*/  SHF.L.U32 R225, R33, 0x10, RZ ;  /* 0x0000001021e17819 */ /* 0x000fe400000006ff */
[----:B------:R-:W-:Y:S02]  /*29d0*/  PRMT R33, R10, 0x7632, R33 ;  /* 0x000076320a217816 */ /* 0x000fe40000000021 */
[----:B0-----:R-:W-:Y:S01]  /*29e0*/  SHF.L.U32 R112, R114, 0x10, RZ ;  /* 0x0000001072707819 */ /* 0x001fe200000006ff */
[----:B------:R-:W-:Y:S01]  /*29f0*/  IMAD.MOV.U32 R114, RZ, RZ, R209 ;  /* 0x000000ffff727224 */ /* 0x000fe200078e00d1 */
[----:B------:R-:W-:-:S02]  /*2a00*/  SHF.L.U32 R209, R35, 0x10, RZ ;  /* 0x0000001023d17819 */ /* 0x000fc400000006ff */
[----:B------:R-:W-:Y:S01]  /*2a10*/  PRMT R35, R18, 0x7632, R35 ;  /* 0x0000763212237816 */ /* 0x000fe20000000023 */
[----:B------:R0:W-:Y:S01]  /*2a20*/  STL [R1+0x250], R112 ;  /* 0x0002507001007387 */ /* 0x0001e20000100800 */
[----:B------:R-:W-:Y:S01]  /*2a30*/  PRMT R39, R19, 0x7632, R39 ;  /* 0x0000763213277816 */ /* 0x000fe20000000027 */
[----:B0-----:R-:W-:Y:S01]  /*2a40*/  IMAD.U32 R112, R115, 0x10000, RZ ;  /* 0x0001000073707824 */ /* 0x001fe200078e00ff */
[----:B------:R-:W-:Y:S01]  /*2a50*/  MOV R115, R203 ;  /* 0x000000cb00737202 */ /* 0x000fe20000000f00 */
[----:B------:R-:W-:Y:S01]  /*2a60*/  IMAD.U32 R203, R28, 0x10000, RZ ;  /* 0x000100001ccb7824 */ /* 0x000fe200078e00ff */
[----:B------:R-:W-:Y:S02]  /*2a70*/  PRMT R28, R23, 0x7632, R28 ;  /* 0x00007632171c7816 */ /* 0x000fe4000000001c */
[----:B------:R0:W-:Y:S04]  /*2a80*/  STL [R1+0x248], R112 ;  /* 0x0002487001007387 */ /* 0x0001e80000100800 */
[----:B------:R1:W-:Y:S01]  /*2a90*/  STL [R1+0x244], R108 ;  /* 0x0002446c01007387 */ /* 0x0003e20000100800 */
[----:B------:R-:W-:Y:S01]  /*2aa0*/  IMAD.U32 R206, R117, 0x10000, RZ ;  /* 0x0001000075ce7824 */ /* 0x000fe200078e00ff */
[----:B------:R-:W-:-:S02]  /*2ab0*/  SHF.L.U32 R184, R120, 0x10, RZ ;  /* 0x0000001078b87819 */ /* 0x000fc400000006ff */
[----:B0-----:R-:W-:Y:S01]  /*2ac0*/  MOV R112, R157 ;  /* 0x0000009d00707202 */ /* 0x001fe20000000f00 */
[----:B------:R-:W-:Y:S01]  /*2ad0*/  IMAD.U32 R170, R130, 0x10000, RZ ;  /* 0x0001000082aa7824 */ /* 0x000fe200078e00ff */
[----:B------:R-:W-:Y:S02]  /*2ae0*/  SHF.L.U32 R157, R21, 0x10, RZ ;  /* 0x00000010159d7819 */ /* 0x000fe400000006ff */
[----:B-1----:R-:W-:Y:S02]  /*2af0*/  SHF.L.U32 R108, R109, 0x10, RZ ;  /* 0x000000106d6c7819 */ /* 0x002fe400000006ff */
[----:B------:R-:W-:Y:S02]  /*2b00*/  MOV R109, R195 ;  /* 0x000000c3006d7202 */ /* 0x000fe40000000f00 */
[----:B------:R-:W-:Y:S01]  /*2b10*/  SHF.L.U32 R195, R29, 0x10, RZ ;  /* 0x000000101dc37819 */ /* 0x000fe200000006ff */
[----:B------:R0:W-:Y:S01]  /*2b20*/  STL [R1+0x23c], R108 ;  /* 0x00023c6c01007387 */ /* 0x0001e20000100800 */
[----:B------:R-:W-:-:S02]  /*2b30*/  PRMT R29, R9, 0x7632, R29 ;  /* 0x00007632091d7816 */ /* 0x000fc4000000001d */
[----:B0-----:R-:W-:Y:S01]  /*2b40*/  SHF.L.U32 R108, R110, 0x10, RZ ;  /* 0x000000106e6c7819 */ /* 0x001fe200000006ff */
[----:B------:R-:W-:Y:S01]  /*2b50*/  IMAD.MOV.U32 R110, RZ, RZ, R193 ;  /* 0x000000ffff6e7224 */ /* 0x000fe200078e00c1 */
[----:B------:R-:W-:-:S03]  /*2b60*/  SHF.L.U32 R193, R173, 0x10, RZ ;  /* 0x00000010adc17819 */ /* 0x000fc600000006ff */
[----:B------:R0:W-:Y:S02]  /*2b70*/  STL [R1+0x234], R108 ;  /* 0x0002346c01007387 */ /* 0x0001e40000100800 */
[----:B0-----:R-:W-:Y:S01]  /*2b80*/  IMAD.U32 R108, R111, 0x10000, RZ ;  /* 0x000100006f6c7824 */ /* 0x001fe200078e00ff */
[----:B------:R-:W-:Y:S02]  /*2b90*/  MOV R111, R179 ;  /* 0x000000b3006f7202 */ /* 0x000fe40000000f00 */
[----:B------:R-:W-:Y:S02]  /*2ba0*/  SHF.L.U32 R179, R31, 0x10, RZ ;  /* 0x000000101fb37819 */ /* 0x000fe400000006ff */
[----:B------:R0:W-:Y:S01]  /*2bb0*/  STL [R1+0x194], R108 ;  /* 0x0001946c01007387 */ /* 0x0001e20000100800 */
[----:B------:R-:W-:-:S03]  /*2bc0*/  PRMT R31, R17, 0x7632, R31 ;  /* 0x00007632111f7816 */ /* 0x000fc6000000001f */
[----:B------:R1:W-:Y:S01]  /*2bd0*/  STL [R1+0x240], R104 ;  /* 0x0002406801007387 */ /* 0x0003e20000100800 */
[----:B------:R-:W-:Y:S01]  /*2be0*/  SHF.L.U32 R182, R182, 0x10, RZ ;  /* 0x00000010b6b67819 */ /* 0x000fe200000006ff */
[----:B------:R-:W-:Y:S01]  /*2bf0*/  IMAD.U32 R21, R140, 0x10000, RZ ;  /* 0x000100008c157824 */ /* 0x000fe200078e00ff */
[----:B0-----:R-:W-:Y:S01]  /*2c00*/  MOV R108, R201 ;  /* 0x000000c9006c7202 */ /* 0x001fe20000000f00 */
[----:B------:R-:W-:Y:S01]  /*2c10*/  IMAD.U32 R201, R172, 0x10000, RZ ;  /* 0x00010000acc97824 */ /* 0x000fe200078e00ff */
[----:B-1----:R-:W-:Y:S02]  /*2c20*/  SHF.L.U32 R104, R105, 0x10, RZ ;  /* 0x0000001069687819 */ /* 0x002fe400000006ff */
[----:B------:R-:W-:Y:S01]  /*2c30*/  MOV R105, R165 ;  /* 0x000000a500697202 */ /* 0x000fe20000000f00 */
[----:B------:R-:W-:Y:S01]  /*2c40*/  IMAD.U32 R165, R20, 0x10000, RZ ;  /* 0x0001000014a57824 */ /* 0x000fe200078e00ff */
[----:B------:R-:W-:Y:S01]  /*2c50*/  SHF.L.U32 R20, R89, 0x10, RZ ;  /* 0x0000001059147819 */ /* 0x000fe200000006ff */
[----:B------:R0:W-:Y:S02]  /*2c60*/  STL [R1+0x238], R104 ;  /* 0x0002386801007387 */ /* 0x0001e40000100800 */
[----:B0-----:R-:W-:Y:S01]  /*2c70*/  SHF.L.U32 R104, R106, 0x10, RZ ;  /* 0x000000106a687819 */ /* 0x001fe200000006ff */
[----:B------:R-:W-:-:S02]  /*2c80*/  IMAD.MOV.U32 R106, RZ, RZ, R3 ;  /* 0x000000ffff6a7224 */ /* 0x000fc400078e0003 */
[----:B------:R-:W-:Y:S02]  /*2c90*/  IMAD.U32 R3, R4, 0x10000, RZ ;  /* 0x0001000004037824 */ /* 0x000fe400078e00ff */
[----:B------:R0:W-:Y:S02]  /*2ca0*/  STL [R1+0x19c], R104 ;  /* 0x00019c6801007387 */ /* 0x0001e40000100800 */
[----:B0-----:R-:W-:-:S05]  /*2cb0*/  IMAD.U32 R104, R107, 0x10000, RZ ;  /* 0x000100006b687824 */ /* 0x001fca00078e00ff */
[----:B------:R0:W-:Y:S04]  /*2cc0*/  STL [R1+0x18c], R104 ;  /* 0x00018c6801007387 */ /* 0x0001e80000100800 */
[----:B------:R1:W-:Y:S01]  /*2cd0*/  STL [R1+0x184], R100 ;  /* 0x0001846401007387 */ /* 0x0003e20000100800 */
[----:B0-----:R-:W-:Y:S01]  /*2ce0*/  MOV R104, R167 ;  /* 0x000000a700687202 */ /* 0x001fe20000000f00 */
[----:B------:R-:W-:Y:S01]  /*2cf0*/  IMAD.U32 R167, R24, 0x10000, RZ ;  /* 0x0001000018a77824 */ /* 0x000fe200078e00ff */
[----:B------:R-:W-:Y:S02]  /*2d00*/  PRMT R24, R4, 0x7632, R24 ;  /* 0x0000763204187816 */ /* 0x000fe40000000018 */
[----:B-1----:R-:W-:Y:S02]  /*2d10*/  SHF.L.U32 R100, R101, 0x10, RZ ;  /* 0x0000001065647819 */ /* 0x002fe400000006ff */
[----:B------:R-:W-:-:S03]  /*2d20*/  SHF.L.U32 R4, R5, 0x10, RZ ;  /* 0x0000001005047819 */ /* 0x000fc600000006ff */
[----:B------:R0:W-:Y:S02]  /*2d30*/  STL [R1+0x174], R100 ;  /* 0x0001746401007387 */ /* 0x0001e40000100800 */
[----:B0-----:R-:W-:-:S05]  /*2d40*/  SHF.L.U32 R100, R102, 0x10, RZ ;  /* 0x0000001066647819 */ /* 0x001fca00000006ff */
[----:B------:R0:W-:Y:S02]  /*2d50*/  STL [R1+0x164], R100 ;  /* 0x0001646401007387 */ /* 0x0001e40000100800 */
[----:B0-----:R-:W-:-:S05]  /*2d60*/  IMAD.U32 R100, R103, 0x10000, RZ ;  /* 0x0001000067647824 */ /* 0x001fca00078e00ff */
[----:B------:R-:W-:Y:S04]  /*2d70*/  STL [R1+0x154], R100 ;  /* 0x0001546401007387 */ /* 0x000fe80000100800 */
[----:B------:R0:W-:Y:S02]  /*2d80*/  STL [R1+0x17c], R96 ;  /* 0x00017c6001007387 */ /* 0x0001e40000100800 */
[----:B0-----:R-:W-:-:S05]  /*2d90*/  SHF.L.U32 R96, R97, 0x10, RZ ;  /* 0x0000001061607819 */ /* 0x001fca00000006ff */
[----:B------:R0:W-:Y:S02]  /*2da0*/  STL [R1+0x16c], R96 ;  /* 0x00016c6001007387 */ /* 0x0001e40000100800 */
[----:B0-----:R-:W-:-:S05]  /*2db0*/  SHF.L.U32 R96, R98, 0x10, RZ ;  /* 0x0000001062607819 */ /* 0x001fca00000006ff */
[----:B------:R0:W-:Y:S02]  /*2dc0*/  STL [R1+0x15c], R96 ;  /* 0x00015c6001007387 */ /* 0x0001e40000100800 */
[----:B0-----:R-:W-:-:S05]  /*2dd0*/  IMAD.U32 R96, R99, 0x10000, RZ ;  /* 0x0001000063607824 */ /* 0x001fca00078e00ff */
[----:B------:R0:W-:Y:S02]  /*2de0*/  STL [R1+0x14c], R96 ;  /* 0x00014c6001007387 */ /* 0x0001e40000100800 */
[----:B0-----:R-:W-:Y:S02]  /*2df0*/  SHF.L.U32 R96, R92, 0x10, RZ ;  /* 0x000000105c607819 */ /* 0x001fe400000006ff */
[----:B------:R-:W-:-:S03]  /*2e00*/  PRMT R92, R84, 0x7632, R92 ;  /* 0x00007632545c7816 */ /* 0x000fc6000000005c */
[----:B------:R0:W-:Y:S02]  /*2e10*/  STL [R1+0x144], R96 ;  /* 0x0001446001007387 */ /* 0x0001e40000100800 */
[----:B0-----:R-:W-:-:S05]  /*2e20*/  SHF.L.U32 R96, R216, 0x10, RZ ;  /* 0x00000010d8607819 */ /* 0x001fca00000006ff */
[----:B------:R0:W-:Y:S02]  /*2e30*/  STL [R1+0x13c], R96 ;  /* 0x00013c6001007387 */ /* 0x0001e40000100800 */
[----:B0-----:R-:W-:Y:S02]  /*2e40*/  SHF.L.U32 R96, R84, 0x10, RZ ;  /* 0x0000001054607819 */ /* 0x001fe400000006ff */
[----:B------:R-:W-:-:S03]  /*2e50*/  PRMT R84, R80, 0x7632, R84 ;  /* 0x0000763250547816 */ /* 0x000fc60000000054 */
[----:B------:R0:W-:Y:S02]  /*2e60*/  STL [R1+0x230], R96 ;  /* 0x0002306001007387 */ /* 0x0001e40000100800 */
[----:B0-----:R-:W-:Y:S01]  /*2e70*/  IMAD.U32 R96, R85, 0x10000, RZ ;  /* 0x0001000055607824 */ /* 0x001fe200078e00ff */
[----:B------:R-:W-:-:S04]  /*2e80*/  PRMT R85, R83, 0x7632, R85 ;  /* 0x0000763253557816 */ /* 0x000fc80000000055 */
[----:B------:R0:W-:Y:S02]  /*2e90*/  STL [R1+0x22c], R96 ;  /* 0x00022c6001007387 */ /* 0x0001e40000100800 */
[----:B0-----:R-:W-:Y:S02]  /*2ea0*/  SHF.L.U32 R96, R86, 0x10, RZ ;  /* 0x0000001056607819 */ /* 0x001fe400000006ff */
[----:B------:R-:W-:-:S03]  /*2eb0*/  PRMT R86, R78, 0x7632, R86 ;  /* 0x000076324e567816 */ /* 0x000fc60000000056 */
[----:B------:R0:W-:Y:S02]  /*2ec0*/  STL [R1+0x228], R96 ;  /* 0x0002286001007387 */ /* 0x0001e40000100800 */
[----:B0-----:R-:W-:Y:S02]  /*2ed0*/  SHF.L.U32 R96, R87, 0x10, RZ ;  /* 0x0000001057607819 */ /* 0x001fe400000006ff */
[----:B------:R-:W-:-:S03]  /*2ee0*/  PRMT R87, R79, 0x7632, R87 ;  /* 0x000076324f577816 */ /* 0x000fc60000000057 */
        /* <DEDUP_REMOVED lines=23> */
[C---:B------:R-:W-:Y:S02]  /*3060*/  PRMT R79, R71.reuse, 0x7632, R79 ;  /* 0x00007632474f7816 */ /* 0x040fe4000000004f */
[----:B------:R-:W-:Y:S01]  /*3070*/  SHF.L.U32 R71, R71, 0x10, RZ ;  /* 0x0000001047477819 */ /* 0x000fe200000006ff */
        /* <DEDUP_REMOVED lines=21> */
[----:B------:R-:W-:Y:S04]  /*31d0*/  STL [R1+0x1e0], R96 ;  /* 0x0001e06001007387 */ /* 0x000fe80000100800 */
        /* <DEDUP_REMOVED lines=20> */
[C---:B------:R-:W-:Y:S02]  /*3320*/  PRMT R62, R63.reuse, 0x7632, R62 ;  /* 0x000076323f3e7816 */ /* 0x040fe4000000003e */
[----:B------:R-:W-:Y:S01]  /*3330*/  SHF.L.U32 R63, R63, 0x10, RZ ;  /* 0x000000103f3f7819 */ /* 0x000fe200000006ff */
[----:B------:R-:W-:Y:S04]  /*3340*/  STL [R1+0x1c0], R71 ;  /* 0x0001c04701007387 */ /* 0x000fe80000100800 */
[----:B------:R0:W-:Y:S02]  /*3350*/  STL [R1+0x1b8], R63 ;  /* 0x0001b83f01007387 */ /* 0x0001e40000100800 */
[----:B0-----:R-:W-:-:S02]  /*3360*/  SHF.L.U32 R63, R56, 0x10, RZ ;  /* 0x00000010383f7819 */ /* 0x001fc400000006ff */
        /* <DEDUP_REMOVED lines=26> */
[C---:B------:R-:W-:Y:S02]  /*3510*/  PRMT R49, R50.reuse, 0x7632, R49 ;  /* 0x0000763232317816 */ /* 0x040fe40000000031 */
[----:B------:R-:W-:Y:S02]  /*3520*/  SHF.L.U32 R50, R50, 0x10, RZ ;  /* 0x0000001032327819 */ /* 0x000fe400000006ff */
[----:B------:R-:W-:Y:S04]  /*3530*/  STL [R1+0x1a4], R55 ;  /* 0x0001a43701007387 */ /* 0x000fe80000100800 */
[----:B------:R0:W-:Y:S02]  /*3540*/  STL [R1+0x198], R50 ;  /* 0x0001983201007387 */ /* 0x0001e40000100800 */
[----:B0-----:R-:W-:-:S05]  /*3550*/  SHF.L.U32 R50, R51, 0x10, RZ ;  /* 0x0000001033327819 */ /* 0x001fca00000006ff */
[----:B------:R-:W-:Y:S04]  /*3560*/  STL [R1+0x188], R50 ;  /* 0x0001883201007387 */ /* 0x000fe80000100800 */
[----:B------:R0:W-:Y:S02]  /*3570*/  STL [R1+0x180], R44 ;  /* 0x0001802c01007387 */ /* 0x0001e40000100800 */
[----:B0-----:R-:W-:-:S05]  /*3580*/  IMAD.U32 R44, R45, 0x10000, RZ ;  /* 0x000100002d2c7824 */ /* 0x001fca00078e00ff */
[----:B------:R0:W-:Y:S02]  /*3590*/  STL [R1+0x170], R44 ;  /* 0x0001702c01007387 */ /* 0x0001e40000100800 */
[----:B0-----:R-:W-:-:S05]  /*35a0*/  SHF.L.U32 R44, R46, 0x10, RZ ;  /* 0x000000102e2c7819 */ /* 0x001fca00000006ff */
[----:B------:R0:W-:Y:S02]  /*35b0*/  STL [R1+0x160], R44 ;  /* 0x0001602c01007387 */ /* 0x0001e40000100800 */
[----:B0-----:R-:W-:-:S05]  /*35c0*/  SHF.L.U32 R44, R47, 0x10, RZ ;  /* 0x000000102f2c7819 */ /* 0x001fca00000006ff */
[----:B------:R0:W-:Y:S02]  /*35d0*/  STL [R1+0x150], R44 ;  /* 0x0001502c01007387 */ /* 0x0001e40000100800 */
[----:B0-----:R-:W-:Y:S02]  /*35e0*/  SHF.L.U32 R44, R40, 0x10, RZ ;  /* 0x00000010282c7819 */ /* 0x001fe400000006ff */
[----:B------:R-:W-:Y:S02]  /*35f0*/  SHF.L.U32 R23, R84, 0x10, RZ ;  /* 0x0000001054177819 */ /* 0x000fe400000006ff */
[----:B------:R-:W-:Y:S01]  /*3600*/  PRMT R40, R6, 0x7632, R40 ;  /* 0x0000763206287816 */ /* 0x000fe20000000028 */
[----:B------:R0:W-:Y:S02]  /*3610*/  STL [R1+0x178], R44 ;  /* 0x0001782c01007387 */ /* 0x0001e40000100800 */
[----:B0-----:R-:W-:Y:S01]  /*3620*/  IMAD.U32 R44, R41, 0x10000, RZ ;  /* 0x00010000292c7824 */ /* 0x001fe200078e00ff */
[----:B------:R-:W-:-:S04]  /*3630*/  PRMT R41, R7, 0x7632, R41 ;  /* 0x0000763207297816 */ /* 0x000fc80000000029 */
[----:B------:R-:W-:Y:S04]  /*3640*/  STL [R1+0x168], R44 ;  /* 0x0001682c01007387 */ /* 0x000fe80000100800 */
[----:B------:R0:W-:Y:S02]  /*3650*/  STL [R1+0x158], R42 ;  /* 0x0001582a01007387 */ /* 0x0001e40000100800 */
[----:B0-----:R-:W-:-:S05]  /*3660*/  SHF.L.U32 R42, R43, 0x10, RZ ;  /* 0x000000102b2a7819 */ /* 0x001fca00000006ff */
[----:B------:R0:W-:Y:S02]  /*3670*/  STL [R1+0x148], R42 ;  /* 0x0001482a01007387 */ /* 0x0001e40000100800 */
[----:B0-----:R-:W-:Y:S02]  /*3680*/  SHF.L.U32 R42, R36, 0x10, RZ ;  /* 0x00000010242a7819 */ /* 0x001fe400000006ff */
[----:B------:R-:W-:Y:S02]  /*3690*/  PRMT R36, R27, 0x7632, R36 ;  /* 0x000076321b247816 */ /* 0x000fe40000000024 */
[----:B------:R-:W-:Y:S01]  /*36a0*/  PRMT R27, R16, 0x7632, R27 ;  /* 0x00007632101b7816 */ /* 0x000fe2000000001b */
[----:B------:R0:W-:Y:S02]  /*36b0*/  STL [R1+0x140], R42 ;  /* 0x0001402a01007387 */ /* 0x0001e40000100800 */
[----:B0-----:R-:W-:Y:S02]  /*36c0*/  SHF.L.U32 R42, R32, 0x10, RZ ;  /* 0x00000010202a7819 */ /* 0x001fe400000006ff */
[----:B------:R-:W-:-:S02]  /*36d0*/  PRMT R32, R5, 0x7632, R32 ;  /* 0x0000763205207816 */ /* 0x000fc40000000020 */
[----:B------:R-:W-:Y:S01]  /*36e0*/  SHF.L.U32 R5, R6, 0x10, RZ ;  /* 0x0000001006057819 */ /* 0x000fe200000006ff */
[----:B------:R0:W-:Y:S01]  /*36f0*/  STL [R1+0x138], R42 ;  /* 0x0001382a01007387 */ /* 0x0001e20000100800 */
[----:B------:R-:W-:Y:S01]  /*3700*/  SHF.L.U32 R6, R7, 0x10, RZ ;  /* 0x0000001007067819 */ /* 0x000fe200000006ff */
[----:B------:R-:W-:Y:S01]  /*3710*/  IMAD.U32 R7, R8, 0x10000, RZ ;  /* 0x0001000008077824 */ /* 0x000fe200078e00ff */
[----:B------:R-:W-:Y:S01]  /*3720*/  SHF.L.U32 R8, R9, 0x10, RZ ;  /* 0x0000001009087819 */ /* 0x000fe200000006ff */
[----:B------:R1:W-:Y:S01]  /*3730*/  STL [R1+0x134], R20 ;  /* 0x0001341401007387 */ /* 0x0003e20000100800 */
[----:B------:R-:W-:Y:S02]  /*3740*/  SHF.L.U32 R9, R10, 0x10, RZ ;  /* 0x000000100a097819 */ /* 0x000fe400000006ff */
[----:B------:R-:W-:Y:S01]  /*3750*/  SHF.L.U32 R10, R11, 0x10, RZ ;  /* 0x000000100b0a7819 */ /* 0x000fe200000006ff */
[----:B------:R-:W-:Y:S01]  /*3760*/  IMAD.U32 R11, R12, 0x10000, RZ ;  /* 0x000100000c0b7824 */ /* 0x000fe200078e00ff */
[----:B------:R-:W-:-:S02]  /*3770*/  SHF.L.U32 R12, R13, 0x10, RZ ;  /* 0x000000100d0c7819 */ /* 0x000fc400000006ff */
[----:B0-----:R-:W-:Y:S02]  /*3780*/  SHF.L.U32 R42, R92, 0x10, RZ ;  /* 0x000000105c2a7819 */ /* 0x001fe400000006ff */
[----:B------:R-:W-:Y:S02]  /*3790*/  SHF.L.U32 R13, R14, 0x10, RZ ;  /* 0x000000100e0d7819 */ /* 0x000fe400000006ff */
[----:B-1----:R-:W-:Y:S02]  /*37a0*/  SHF.L.U32 R20, R90, 0x10, RZ ;  /* 0x000000105a147819 */ /* 0x002fe400000006ff */
[----:B------:R-:W-:Y:S01]  /*37b0*/  SHF.L.U32 R14, R15, 0x10, RZ ;  /* 0x000000100f0e7819 */ /* 0x000fe200000006ff */
[----:B------:R-:W-:Y:S01]  /*37c0*/  IMAD.U32 R15, R16, 0x10000, RZ ;  /* 0x00010000100f7824 */ /* 0x000fe200078e00ff */
[----:B------:R-:W-:Y:S01]  /*37d0*/  SHF.L.U32 R16, R17, 0x10, RZ ;  /* 0x0000001011107819 */ /* 0x000fe200000006ff */
[----:B------:R0:W-:Y:S01]  /*37e0*/  STL [R1+0x12c], R20 ;  /* 0x00012c1401007387 */ /* 0x0001e20000100800 */
[----:B------:R-:W-:Y:S01]  /*37f0*/  SHF.L.U32 R17, R18, 0x10, RZ ;  /* 0x0000001012117819 */ /* 0x000fe200000006ff */
[----:B------:R-:W-:Y:S01]  /*3800*/  IMAD.U32 R189, R189, 0x10000, RZ ;  /* 0x00010000bdbd7824 */ /* 0x000fe200078e00ff */
[----:B------:R-:W-:Y:S01]  /*3810*/  SHF.L.U32 R18, R19, 0x10, RZ ;  /* 0x0000001013127819 */ /* 0x000fe200000006ff */
[----:B------:R-:W-:Y:S01]  /*3820*/  IMAD.MOV.U32 R19, RZ, RZ, R88 ;  /* 0x000000ffff137224 */ /* 0x000fe200078e0058 */
[----:B0-----:R-:W-:-:S05]  /*3830*/  SHF.L.U32 R20, R91, 0x10, RZ ;  /* 0x000000105b147819 */ /* 0x001fca00000006ff */
[----:B------:R0:W-:Y:S02]  /*3840*/  STL [R1+0x124], R20 ;  /* 0x0001241401007387 */ /* 0x0001e40000100800 */
[----:B0-----:R-:W-:-:S05]  /*3850*/  IMAD.U32 R20, R124, 0x10000, RZ ;  /* 0x000100007c147824 */ /* 0x001fca00078e00ff */
[----:B------:R0:W-:Y:S02]  /*3860*/  STL [R1+0x11c], R20 ;  /* 0x00011c1401007387 */ /* 0x0001e40000100800 */
[----:B0-----:R-:W-:-:S05]  /*3870*/  SHF.L.U32 R20, R125, 0x10, RZ ;  /* 0x000000107d147819 */ /* 0x001fca00000006ff */
[----:B------:R0:W-:Y:S02]  /*3880*/  STL [R1+0x114], R20 ;  /* 0x0001141401007387 */ /* 0x0001e40000100800 */
[----:B0-----:R-:W-:-:S05]  /*3890*/  SHF.L.U32 R20, R126, 0x10, RZ ;  /* 0x000000107e147819 */ /* 0x001fca00000006ff */
[----:B------:R0:W-:Y:S02]  /*38a0*/  STL [R1+0x10c], R20 ;  /* 0x00010c1401007387 */ /* 0x0001e40000100800 */
        /* <DEDUP_REMOVED lines=63> */
[----:B------:R0:W-:Y:S04]  /*3ca0*/  STL [R1+0xc], R20 ;  /* 0x00000c1401007387 */ /* 0x0001e80000100800 */
[----:B------:R-:W0:Y:S02]  /*3cb0*/  LDL.LU R107, [R1] ;  /* 0x00000000016b7983 */ /* 0x000e240000300800 */
[----:B0-----:R-:W-:-:S05]  /*3cc0*/  SHF.L.U32 R20, R107, 0x10, RZ ;  /* 0x000000106b147819 */ /* 0x001fca00000006ff */
[----:B------:R-:W-:Y:S04]  /*3cd0*/  STL [R1+0x4], R20 ;  /* 0x0000041401007387 */ /* 0x000fe80000100800 */
[----:B------:R-:W2:Y:S02]  /*3ce0*/  LDL.LU R107, [R1+0x8] ;  /* 0x00000800016b7983 */ /* 0x000ea40000300800 */
[----:B--2---:R-:W-:Y:S02]  /*3cf0*/  IMAD.U32 R250, R107, 0x10000, RZ ;  /* 0x000100006bfa7824 */ /* 0x004fe400078e00ff */
[----:B------:R-:W2:Y:S02]  /*3d00*/  LDL.LU R107, [R1+0x10] ;  /* 0x00001000016b7983 */ /* 0x000ea40000300800 */
[----:B--2---:R-:W-:-:S02]  /*3d10*/  SHF.L.U32 R248, R107, 0x10, RZ ;  /* 0x000000106bf87819 */ /* 0x004fc400000006ff */
[----:B------:R-:W2:Y:S01]  /*3d20*/  LDL.LU R107, [R1+0x18] ;  /* 0x00001800016b7983 */ /* 0x000ea20000300800 */
[----:B------:R-:W-:Y:S01]  /*3d30*/  SHF.L.U32 R244, R106, 0x10, RZ ;  /* 0x000000106af47819 */ /* 0x000fe200000006ff */
[----:B------:R-:W-:Y:S01]  /*3d40*/  IMAD.U32 R242, R105, 0x10000, RZ ;  /* 0x0001000069f27824 */ /* 0x000fe200078e00ff */
[----:B------:R-:W-:Y:S01]  /*3d50*/  SHF.L.U32 R240, R104, 0x10, RZ ;  /* 0x0000001068f07819 */ /* 0x000fe200000006ff */
[----:B------:R0:W-:Y:S01]  /*3d60*/  STL [R1+0x130], R42 ;  /* 0x0001302a01007387 */ /* 0x0001e20000100800 */
        /* <DEDUP_REMOVED lines=9> */
[----:B0-----:R-:W-:Y:S01]  /*3e00*/  IMAD.U32 R42, R80, 0x10000, RZ ;  /* 0x00010000502a7824 */ /* 0x001fe200078e00ff */
[----:B------:R-:W-:Y:S01]  /*3e10*/  SHF.L.U32 R216, R112, 0x10, RZ ;  /* 0x0000001070d87819 */ /* 0x000fe200000006ff */
[----:B------:R-:W-:Y:S01]  /*3e20*/  IMAD.U32 R190, R121, 0x10000, RZ ;  /* 0x0001000079be7824 */ /* 0x000fe200078e00ff */
[----:B------:R-:W-:Y:S01]  /*3e30*/  SHF.L.U32 R214, R119, 0x10, RZ ;  /* 0x0000001077d67819 */ /* 0x000fe200000006ff */
[----:B------:R-:W-:Y:S01]  /*3e40*/  IMAD.U32 R154, R135, 0x10000, RZ ;  /* 0x00010000879a7824 */ /* 0x000fe200078e00ff */
[----:B-1----:R-:W-:Y:S01]  /*3e50*/  SHF.L.U32 R23, R94, 0x10, RZ ;  /* 0x000000105e177819 */ /* 0x002fe200000006ff */
[----:B------:R0:W-:Y:S01]  /*3e60*/  STL [R1+0x118], R42 ;  /* 0x0001182a01007387 */ /* 0x0001e20000100800 */
[----:B------:R-:W-:Y:S01]  /*3e70*/  SHF.L.U32 R208, R118, 0x10, RZ ;  /* 0x0000001076d07819 */ /* 0x000fe200000006ff */
[----:B------:R-:W-:Y:S01]  /*3e80*/  IMAD.U32 R169, R169, 0x10000, RZ ;  /* 0x00010000a9a97824 */ /* 0x000fe200078e00ff */
[----:B---3--:R-:W-:Y:S01]  /*3e90*/  SHF.L.U32 R22, R81, 0x10, RZ ;  /* 0x0000001051167819 */ /* 0x008fe200000006ff */
[----:B------:R1:W-:Y:S01]  /*3ea0*/  STL [R1+0x110], R23 ;  /* 0x0001101701007387 */ /* 0x0003e20000100800 */
[----:B------:R-:W-:Y:S01]  /*3eb0*/  SHF.L.U32 R200, R116, 0x10, RZ ;  /* 0x0000001074c87819 */ /* 0x000fe200000006ff */
[----:B------:R-:W-:Y:S01]  /*3ec0*/  IMAD.U32 R153, R153, 0x10000, RZ ;  /* 0x0001000099997824 */ /* 0x000fe200078e00ff */
[----:B------:R-:W-:Y:S01]  /*3ed0*/  SHF.L.U32 R198, R123, 0x10, RZ ;  /* 0x000000107bc67819 */ /* 0x000fe200000006ff */
[----:B------:R3:W-:Y:S01]  /*3ee0*/  STL [R1+0x108], R22 ;  /* 0x0001081601007387 */ /* 0x0007e20000100800 */
[----:B------:R-:W-:Y:S01]  /*3ef0*/  SHF.L.U32 R192, R122, 0x10, RZ ;  /* 0x000000107ac07819 */ /* 0x000fe200000006ff */
[----:B------:R-:W-:Y:S01]  /*3f00*/  IMAD.U32 R33, R33, 0x10000, RZ ;  /* 0x0001000021217824 */ /* 0x000fe200078e00ff */
[----:B0-----:R-:W-:Y:S01]  /*3f10*/  SHF.L.U32 R42, R95, 0x10, RZ ;  /* 0x000000105f2a7819 */ /* 0x001fe200000006ff */
[----:B------:R-:W-:Y:S01]  /*3f20*/  IMAD.U32 R38, R38, 0x10000, RZ ;  /* 0x0001000026267824 */ /* 0x000fe200078e00ff */
[----:B------:R-:W-:Y:S01]  /*3f30*/  SHF.L.U32 R172, R131, 0x10, RZ ;  /* 0x0000001083ac7819 */ /* 0x000fe200000006ff */
[----:B-1----:R-:W-:Y:S01]  /*3f40*/  IMAD.U32 R23, R85, 0x10000, RZ ;  /* 0x0001000055177824 */ /* 0x002fe200078e00ff */
[----:B------:R-:W-:Y:S01]  /*3f50*/  SHF.L.U32 R164, R129, 0x10, RZ ;  /* 0x0000001081a47819 */ /* 0x000fe200000006ff */
[----:B------:R0:W-:Y:S01]  /*3f60*/  STL [R1+0x100], R42 ;  /* 0x0001002a01007387 */ /* 0x0001e20000100800 */
[----:B------:R-:W-:-:S02]  /*3f70*/  SHF.L.U32 R162, R128, 0x10, RZ ;  /* 0x0000001080a27819 */ /* 0x000fc400000006ff */
[----:B---3--:R-:W-:Y:S01]  /*3f80*/  SHF.L.U32 R22, R82, 0x10, RZ ;  /* 0x0000001052167819 */ /* 0x008fe200000006ff */
[----:B------:R1:W-:Y:S01]  /*3f90*/  STL [R1+0xf8], R23 ;  /* 0x0000f81701007387 */ /* 0x0003e20000100800 */
[----:B------:R-:W-:Y:S02]  /*3fa0*/  SHF.L.U32 R156, R156, 0x10, RZ ;  /* 0x000000109c9c7819 */ /* 0x000fe400000006ff */
[----:B------:R-:W-:Y:S01]  /*3fb0*/  SHF.L.U32 R148, R134, 0x10, RZ ;  /* 0x0000001086947819 */ /* 0x000fe200000006ff */
[----:B------:R3:W-:Y:S01]  /*3fc0*/  STL [R1+0xf0], R22 ;  /* 0x0000f01601007387 */ /* 0x0007e20000100800 */
[----:B------:R-:W-:Y:S02]  /*3fd0*/  SHF.L.U32 R146, R133, 0x10, RZ ;  /* 0x0000001085927819 */ /* 0x000fe400000006ff */
[----:B0-----:R-:W-:Y:S02]  /*3fe0*/  SHF.L.U32 R42, R76, 0x10, RZ ;  /* 0x000000104c2a7819 */ /* 0x001fe400000006ff */
[----:B------:R-:W-:-:S02]  /*3ff0*/  SHF.L.U32 R20, R132, 0x10, RZ ;  /* 0x0000001084147819 */ /* 0x000fc400000006ff */
[----:B-1----:R-:W-:Y:S01]  /*4000*/  SHF.L.U32 R23, R83, 0x10, RZ ;  /* 0x0000001053177819 */ /* 0x002fe200000006ff */
[----:B------:R0:W-:Y:S01]  /*4010*/  STL [R1+0xe8], R42 ;  /* 0x0000e82a01007387 */ /* 0x0001e20000100800 */
[----:B------:R-:W-:Y:S01]  /*4020*/  SHF.L.U32 R247, R247, 0x10, RZ ;  /* 0x00000010f7f77819 */ /* 0x000fe200000006ff */
[----:B---3--:R-:W-:Y:S01]  /*4030*/  IMAD.U32 R22, R72, 0x10000, RZ ;  /* 0x0001000048167824 */ /* 0x008fe200078e00ff */
[----:B------:R-:W-:Y:S01]  /*4040*/  SHF.L.U32 R245, R245, 0x10, RZ ;  /* 0x00000010f5f57819 */ /* 0x000fe200000006ff */
[----:B------:R1:W-:Y:S01]  /*4050*/  STL [R1+0xe0], R23 ;  /* 0x0000e01701007387 */ /* 0x0003e20000100800 */
[----:B------:R-:W-:Y:S02]  /*4060*/  SHF.L.U32 R243, R243, 0x10, RZ ;  /* 0x00000010f3f37819 */ /* 0x000fe400000006ff */
[----:B------:R-:W-:Y:S01]  /*4070*/  SHF.L.U32 R239, R239, 0x10, RZ ;  /* 0x00000010efef7819 */ /* 0x000fe200000006ff */
[----:B------:R3:W-:Y:S01]  /*4080*/  STL [R1+0xd8], R22 ;  /* 0x0000d81601007387 */ /* 0x0007e20000100800 */
[----:B------:R-:W-:-:S02]  /*4090*/  SHF.L.U32 R237, R237, 0x10, RZ ;  /* 0x00000010eded7819 */ /* 0x000fc400000006ff */
[----:B0-----:R-:W-:Y:S02]  /*40a0*/  SHF.L.U32 R42, R86, 0x10, RZ ;  /* 0x00000010562a7819 */ /* 0x001fe400000006ff */
[----:B------:R-:W-:Y:S02]  /*40b0*/  SHF.L.U32 R235, R235, 0x10, RZ ;  /* 0x00000010ebeb7819 */ /* 0x000fe400000006ff */
[----:B-1----:R-:W-:Y:S01]  /*40c0*/  SHF.L.U32 R23, R73, 0x10, RZ ;  /* 0x0000001049177819 */ /* 0x002fe200000006ff */
[----:B------:R0:W-:Y:S01]  /*40d0*/  STL [R1+0xd0], R42 ;  /* 0x0000d02a01007387 */ /* 0x0001e20000100800 */
[----:B------:R-:W-:Y:S02]  /*40e0*/  SHF.L.U32 R231, R231, 0x10, RZ ;  /* 0x00000010e7e77819 */ /* 0x000fe400000006ff */
[----:B---3--:R-:W-:Y:S01]  /*40f0*/  SHF.L.U32 R22, R87, 0x10, RZ ;  /* 0x0000001057167819 */ /* 0x008fe200000006ff */
[----:B------:R1:W-:Y:S01]  /*4100*/  STL [R1+0xc8], R23 ;  /* 0x0000c81701007387 */ /* 0x0003e20000100800 */
[----:B------:R-:W-:-:S02]  /*4110*/  SHF.L.U32 R229, R229, 0x10, RZ ;  /* 0x00000010e5e57819 */ /* 0x000fc400000006ff */
[----:B------:R-:W-:Y:S01]  /*4120*/  SHF.L.U32 R223, R223, 0x10, RZ ;  /* 0x00000010dfdf7819 */ /* 0x000fe200000006ff */
[----:B------:R3:W-:Y:S01]  /*4130*/  STL [R1+0xc0], R22 ;  /* 0x0000c01601007387 */ /* 0x0007e20000100800 */
[----:B------:R-:W-:Y:S01]  /*4140*/  SHF.L.U32 R215, R215, 0x10, RZ ;  /* 0x00000010d7d77819 */ /* 0x000fe200000006ff */
[----:B0-----:R-:W-:Y:S01]  /*4150*/  IMAD.U32 R42, R77, 0x10000, RZ ;  /* 0x000100004d2a7824 */ /* 0x001fe200078e00ff */
[----:B------:R-:W-:Y:S02]  /*4160*/  SHF.L.U32 R213, R213, 0x10, RZ ;  /* 0x00000010d5d57819 */ /* 0x000fe400000006ff */
[----:B------:R-:W-:Y:S02]  /*4170*/  SHF.L.U32 R207, R207, 0x10, RZ ;  /* 0x00000010cfcf7819 */ /* 0x000fe400000006ff */
[----:B-1----:R-:W-:Y:S01]  /*4180*/  SHF.L.U32 R23, R74, 0x10, RZ ;  /* 0x000000104a177819 */ /* 0x002fe200000006ff */
        /* <DEDUP_REMOVED lines=45> */
[----:B------:R-:W-:Y:S02]  /*4460*/  @P1 LOP3.LUT R0, R0, 0x20, RZ, 0xfc, !PT ;  /* 0x0000002000001812 */ /* 0x000fe400078efcff */
[----:B-1----:R-:W-:Y:S01]  /*4470*/  SHF.L.U32 R23, R70, 0x10, RZ ;  /* 0x0000001046177819 */ /* 0x002fe200000006ff */
[----:B------:R0:W-:Y:S01]  /*4480*/  STL [R1+0x58], R42 ;  /* 0x0000582a01007387 */ /* 0x0001e20000100800 */
[----:B---3--:R-:W-:-:S03]  /*4490*/  SHF.L.U32 R22, R57, 0x10, RZ ;  /* 0x0000001039167819 */ /* 0x008fc600000006ff */
[----:B------:R1:W-:Y:S04]  /*44a0*/  STL [R1+0x50], R23 ;  /* 0x0000501701007387 */ /* 0x0003e80000100800 */
[----:B------:R3:W-:Y:S01]  /*44b0*/  STL [R1+0x48], R22 ;  /* 0x0000481601007387 */ /* 0x0007e20000100800 */
[----:B0-----:R-:W-:Y:S01]  /*44c0*/  SHF.L.U32 R42, R62, 0x10, RZ ;  /* 0x000000103e2a7819 */ /* 0x001fe200000006ff */
[----:B-1----:R-:W-:-:S04]  /*44d0*/  IMAD.U32 R23, R61, 0x10000, RZ ;  /* 0x000100003d177824 */ /* 0x002fc800078e00ff */
[----:B------:R0:W-:Y:S01]  /*44e0*/  STL [R1+0x40], R42 ;  /* 0x0000402a01007387 */ /* 0x0001e20000100800 */
[----:B---3--:R-:W-:-:S03]  /*44f0*/  SHF.L.U32 R22, R58, 0x10, RZ ;  /* 0x000000103a167819 */ /* 0x008fc600000006ff */
[----:B------:R1:W-:Y:S04]  /*4500*/  STL [R1+0x38], R23 ;  /* 0x0000381701007387 */ /* 0x0003e80000100800 */
[----:B------:R3:W-:Y:S01]  /*4510*/  STL [R1+0x30], R22 ;  /* 0x0000301601007387 */ /* 0x0007e20000100800 */
[----:B0-----:R-:W-:Y:S02]  /*4520*/  SHF.L.U32 R42, R52, 0x10, RZ ;  /* 0x00000010342a7819 */ /* 0x001fe400000006ff */
[----:B-1----:R-:W-:-:S03]  /*4530*/  SHF.L.U32 R23, R59, 0x10, RZ ;  /* 0x000000103b177819 */ /* 0x002fc600000006ff */
[----:B------:R0:W-:Y:S01]  /*4540*/  STL [R1+0x28], R42 ;  /* 0x0000282a01007387 */ /* 0x0001e20000100800 */
[----:B---3--:R-:W-:-:S03]  /*4550*/  IMAD.U32 R22, R48, 0x10000, RZ ;  /* 0x0001000030167824 */ /* 0x008fc600078e00ff */
[----:B------:R1:W-:Y:S04]  /*4560*/  STL [R1+0x20], R23 ;  /* 0x0000201701007387 */ /* 0x0003e80000100800 */
[----:B------:R3:W-:Y:S01]  /*4570*/  STL [R1+0x18], R22 ;  /* 0x0000181601007387 */ /* 0x0007e20000100800 */
[----:B0-----:R-:W-:Y:S02]  /*4580*/  SHF.L.U32 R42, R53, 0x10, RZ ;  /* 0x00000010352a7819 */ /* 0x001fe400000006ff */
[----:B-1----:R-:W-:-:S03]  /*4590*/  SHF.L.U32 R23, R49, 0x10, RZ ;  /* 0x0000001031177819 */ /* 0x002fc600000006ff */
[----:B------:R-:W-:Y:S01]  /*45a0*/  STL [R1+0x10], R42 ;  /* 0x0000102a01007387 */ /* 0x000fe20000100800 */
[----:B---3--:R-:W-:-:S03]  /*45b0*/  SHF.L.U32 R22, R54, 0x10, RZ ;  /* 0x0000001036167819 */ /* 0x008fc600000006ff */
[----:B------:R0:W-:Y:S04]  /*45c0*/  STL [R1+0x8], R23 ;  /* 0x0000081701007387 */ /* 0x0001e80000100800 */
[----:B------:R1:W-:Y:S01]  /*45d0*/  STL [R1], R22 ;  /* 0x0000001601007387 */ /* 0x0003e20000100800 */
[----:B0-----:R-:W-:Y:S02]  /*45e0*/  IMAD.U32 R23, R28, 0x10000, RZ ;  /* 0x000100001c177824 */ /* 0x001fe400078e00ff */
[----:B------:R-:W-:Y:S01]  /*45f0*/  IMAD.U32 R28, R32, 0x10000, RZ ;  /* 0x00010000201c7824 */ /* 0x000fe200078e00ff */
[----:B------:R-:W-:Y:S02]  /*4600*/  SHF.L.U32 R32, R40, 0x10, RZ ;  /* 0x0000001028207819 */ /* 0x000fe400000006ff */
[----:B-1----:R-:W-:-:S02]  /*4610*/  SHF.L.U32 R22, R36, 0x10, RZ ;  /* 0x0000001024167819 */ /* 0x002fc400000006ff */
[----:B------:R-:W-:Y:S02]  /*4620*/  SHF.L.U32 R36, R41, 0x10, RZ ;  /* 0x0000001029247819 */ /* 0x000fe400000006ff */
[----:B--2---:R-:W-:-:S07]  /*4630*/  SHF.L.U32 R246, R107, 0x10, RZ ;  /* 0x000000106bf67819 */ /* 0x004fce00000006ff */
.L_x_20630:
        /* <DEDUP_REMOVED lines=22> */
[----:B------:R-:W5:Y:S01]  /*47a0*/  @P1 LDG.E.128 R44, desc[UR4][R52.64] ;  /* 0x00000004342c1981 */ /* 0x000f62000c1e1d00 */
[----:B------:R-:W-:-:S03]  /*47b0*/  ISETP.NE.AND.EX P2, PT, RZ, UR9, PT, P2 ;  /* 0x00000009ff007c0c */ /* 0x000fc6000bf45320 */
[----:B------:R2:W5:Y:S02]  /*47c0*/  @P1 LDG.E.128 R48, desc[UR4][R52.64+0x10] ;  /* 0x0000100434301981 */ /* 0x000564000c1e1d00 */
[C---:B--2---:R-:W-:Y:S02]  /*47d0*/  PRMT R53, R56.reuse, 0x7632, R53 ;  /* 0x0000763238357816 */ /* 0x044fe40000000035 */
[----:B------:R-:W-:-:S06]  /*47e0*/  SHF.L.U32 R52, R56, 0x10, RZ ;  /* 0x0000001038347819 */ /* 0x000fcc00000006ff */
[----:B------:R-:W-:Y:S05]  /*47f0*/  @P2 BRA `(.L_x_20431) ;  /* 0x00000000000c2947 */ /* 0x000fea0003800000 */
[----:B------:R-:W-:Y:S05]  /*4800*/  @!P1 BRA `(.L_x_20432) ;  /* 0x0000000000149947 */ /* 0x000fea0003800000 */
[----:B-----5:R-:W-:Y:S01]  /*4810*/  FADD.FTZ R52, R44, R52 ;  /* 0x000000342c347221 */ /* 0x020fe20000010000 */
[----:B------:R-:W-:Y:S06]  /*4820*/  BRA `(.L_x_20432) ;  /* 0x00000000000c7947 */ /* 0x000fec0003800000 */
.L_x_20431:
[----:B-----5:R-:W-:-:S05]  /*4830*/  SHF.L.U32 R54, R40, 0x10, RZ ;  /* 0x0000001028367819 */ /* 0x020fca00000006ff */
[----:B------:R-:W-:-:S04]  /*4840*/  FADD.FTZ R52, R54, R52 ;  /* 0x0000003436347221 */ /* 0x000fc80000010000 */
[----:B------:R-:W-:-:S07]  /*4850*/  @P1 FADD.FTZ R52, R44, R52 ;  /* 0x000000342c341221 */ /* 0x000fce0000010000 */
.L_x_20432:
[----:B------:R-:W-:Y:S01]  /*4860*/  IMAD.U32 R53, R53, 0x10000, RZ ;  /* 0x0001000035357824 */ /* 0x000fe200078e00ff */
[----:B------:R-:W-:Y:S06]  /*4870*/  @P2 BRA `(.L_x_20433) ;  /* 0x00000000000c2947 */ /* 0x000fec0003800000 */
[----:B------:R-:W-:Y:S05]  /*4880*/  @!P1 BRA `(.L_x_20434) ;  /* 0x0000000000189947 */ /* 0x000fea0003800000 */
[----:B-----5:R-:W-:Y:S01]  /*4890*/  FADD.FTZ R53, R45, R53 ;  /* 0x000000352d357221 */ /* 0x020fe20000010000 */
[----:B------:R-:W-:Y:S06]  /*48a0*/  BRA `(.L_x_20434) ;  /* 0x0000000000107947 */ /* 0x000fec0003800000 */
.L_x_20433:
[----:B-----5:R-:W-:-:S04]  /*48b0*/  PRMT R54, R40, 0x7632, R54 ;  /* 0x0000763228367816 */ /* 0x020fc80000000036 */
[----:B------:R-:W-:-:S05]  /*48c0*/  SHF.L.U32 R54, R54, 0x10, RZ ;  /* 0x0000001036367819 */ /* 0x000fca00000006ff */
[----:B------:R-:W-:-:S04]  /*48d0*/  FADD.FTZ R53, R54, R53 ;  /* 0x0000003536357221 */ /* 0x000fc80000010000 */
[----:B------:R-:W-:-:S07]  /*48e0*/  @P1 FADD.FTZ R53, R45, R53 ;  /* 0x000000352d351221 */ /* 0x000fce0000010000 */
.L_x_20434:
[C---:B------:R-:W-:Y:S02]  /*48f0*/  PRMT R55, R57.reuse, 0x7632, R55 ;  /* 0x0000763239377816 */ /* 0x040fe40000000037 */
[----:B------:R-:W-:Y:S01]  /*4900*/  SHF.L.U32 R54, R57, 0x10, RZ ;  /* 0x0000001039367819 */ /* 0x000fe200000006ff */
[----:B------:R-:W-:Y:S06]  /*4910*/  @P2 BRA `(.L_x_20435) ;  /* 0x00000000000c2947 */ /* 0x000fec0003800000 */
[----:B------:R-:W-:Y:S05]  /*4920*/  @!P1 BRA `(.L_x_20436) ;  /* 0x0000000000149947 */ /* 0x000fea0003800000 */
[----:B-----5:R-:W-:Y:S01]  /*4930*/  FADD.FTZ R54, R46, R54 ;  /* 0x000000362e367221 */ /* 0x020fe20000010000 */
[----:B------:R-:W-:Y:S06]  /*4940*/  BRA `(.L_x_20436) ;  /* 0x00000000000c7947 */ /* 0x000fec0003800000 */
.L_x_20435:
[----:B-----5:R-:W-:-:S05]  /*4950*/  SHF.L.U32 R56, R41, 0x10, RZ ;  /* 0x0000001029387819 */ /* 0x020fca00000006ff */
[----:B------:R-:W-:-:S04]  /*4960*/  FADD.FTZ R54, R56, R54 ;  /* 0x0000003638367221 */ /* 0x000fc80000010000 */
[----:B------:R-:W-:-:S07]  /*4970*/  @P1 FADD.FTZ R54, R46, R54 ;  /* 0x000000362e361221 */ /* 0x000fce0000010000 */
.L_x_20436:
[----:B------:R-:W-:Y:S01]  /*4980*/  SHF.L.U32 R55, R55, 0x10, RZ ;  /* 0x0000001037377819 */ /* 0x000fe200000006ff */
[----:B------:R-:W-:Y:S06]  /*4990*/  @P2 BRA `(.L_x_20437) ;  /* 0x00000000000c2947 */ /* 0x000fec0003800000 */
[----:B------:R-:W-:Y:S05]  /*49a0*/  @!P1 BRA `(.L_x_20438) ;  /* 0x0000000000189947 */ /* 0x000fea0003800000 */
[----:B-----5:R-:W-:Y:S01]  /*49b0*/  FADD.FTZ R55, R47, R55 ;  /* 0x000000372f377221 */ /* 0x020fe20000010000 */
[----:B------:R-:W-:Y:S06]  /*49c0*/  BRA `(.L_x_20438) ;  /* 0x0000000000107947 */ /* 0x000fec0003800000 */
.L_x_20437:
[----:B-----5:R-:W-:-:S05]  /*49d0*/  PRMT R56, R41, 0x7632, R56 ;  /* 0x0000763229387816 */ /* 0x020fca0000000038 */
[----:B------:R-:W-:-:S04]  /*49e0*/  IMAD.U32 R56, R56, 0x10000, RZ ;  /* 0x0001000038387824 */ /* 0x000fc800078e00ff */
[----:B------:R-:W-:-:S04]  /*49f0*/  FADD.FTZ R55, R56, R55 ;  /* 0x0000003738377221 */ /* 0x000fc80000010000 */
[----:B------:R-:W-:-:S07]  /*4a00*/  @P1 FADD.FTZ R55, R47, R55 ;  /* 0x000000372f371221 */ /* 0x000fce0000010000 */
.L_x_20438:
[C---:B------:R-:W-:Y:S02]  /*4a10*/  PRMT R57, R58.reuse, 0x7632, R57 ;  /* 0x000076323a397816 */ /* 0x040fe40000000039 */
[----:B------:R-:W-:Y:S01]  /*4a20*/  SHF.L.U32 R56, R58, 0x10, RZ ;  /* 0x000000103a387819 */ /* 0x000fe200000006ff */
[----:B------:R-:W-:Y:S06]  /*4a30*/  @P2 BRA `(.L_x_20439) ;  /* 0x00000000000c2947 */ /* 0x000fec0003800000 */
[----:B------:R-:W-:Y:S05]  /*4a40*/  @!P1 BRA `(.L_x_20440) ;  /* 0x0000000000149947 */ /* 0x000fea0003800000 */
[----:B-----5:R-:W-:Y:S01]  /*4a50*/  FADD.FTZ R56, R48, R56 ;  /* 0x0000003830387221 */ /* 0x020fe20000010000 */
[----:B------:R-:W-:Y:S06]  /*4a60*/  BRA `(.L_x_20440) ;  /* 0x00000000000c7947 */ /* 0x000fec0003800000 */
.L_x_20439:
[----:B-----5:R-:W-:-:S05]  /*4a70*/  SHF.L.U32 R58, R42, 0x10, RZ ;  /* 0x000000102a3a7819 */ /* 0x020fca00000006ff */
[----:B------:R-:W-:-:S04]  /*4a80*/  FADD.FTZ R56, R58, R56 ;  /* 0x000000383a387221 */ /* 0x000fc80000010000 */
[----:B------:R-:W-:-:S07]  /*4a90*/  @P1 FADD.FTZ R56, R48, R56 ;  /* 0x0000003830381221 */ /* 0x000fce0000010000 */
.L_x_20440:
[----:B------:R-:W-:Y:S01]  /*4aa0*/  SHF.L.U32 R57, R57, 0x10, RZ ;  /* 0x0000001039397819 */ /* 0x000fe200000006ff */
[----:B------:R-:W-:Y:S06]  /*4ab0*/  @P2 BRA `(.L_x_20441) ;  /* 0x00000000000c2947 */ /* 0x000fec0003800000 */
[----:B------:R-:W-:Y:S05]  /*4ac0*/  @!P1 BRA `(.L_x_20442) ;  /* 0x0000000000189947 */ /* 0x000fea0003800000 */
[----:B-----5:R-:W-:Y:S01]  /*4ad0*/  FADD.FTZ R57, R49, R57 ;  /* 0x0000003931397221 */ /* 0x020fe20000010000 */
[----:B------:R-:W-:Y:S06]  /*4ae0*/  BRA `(.L_x_20442) ;  /* 0x0000000000107947 */ /* 0x000fec0003800000 */
.L_x_20441:
[----:B-----5:R-:W-:-:S04]  /*4af0*/  PRMT R58, R42, 0x7632, R58 ;  /* 0x000076322a3a7816 */ /* 0x020fc8000000003a */
[----:B------:R-:W-:-:S05]  /*4b00*/  SHF.L.U32 R58, R58, 0x10, RZ ;  /* 0x000000103a3a7819 */ /* 0x000fca00000006ff */
[----:B------:R-:W-:-:S04]  /*4b10*/  FADD.FTZ R57, R58, R57 ;  /* 0x000000393a397221 */ /* 0x000fc80000010000 */
[----:B------:R-:W-:-:S07]  /*4b20*/  @P1 FADD.FTZ R57, R49, R57 ;  /* 0x0000003931391221 */ /* 0x000fce0000010000 */
.L_x_20442:
[C---:B------:R-:W-:Y:S01]  /*4b30*/  PRMT R132, R59.reuse, 0x7632, R132 ;  /* 0x000076323b847816 */ /* 0x040fe20000000084 */
[----:B------:R-:W-:Y:S01]  /*4b40*/  IMAD.U32 R58, R59, 0x10000, RZ ;  /* 0x000100003b3a7824 */ /* 0x000fe200078e00ff */
[----:B------:R-:W-:Y:S06]  /*4b50*/  @P2 BRA `(.L_x_20443) ;  /* 0x00000000000c2947 */ /* 0x000fec0003800000 */
[----:B------:R-:W-:Y:S05]  /*4b60*/  @!P1 BRA `(.L_x_20444) ;  /* 0x0000000000149947 */ /* 0x000fea0003800000 */
[----:B-----5:R-:W-:Y:S01]  /*4b70*/  FADD.FTZ R58, R50, R58 ;  /* 0x0000003a323a7221 */ /* 0x020fe20000010000 */
[----:B------:R-:W-:Y:S06]  /*4b80*/  BRA `(.L_x_20444) ;  /* 0x00000000000c7947 */ /* 0x000fec0003800000 */
.L_x_20443:
[----:B-----5:R-:W-:-:S05]  /*4b90*/  SHF.L.U32 R59, R43, 0x10, RZ ;  /* 0x000000102b3b7819 */ /* 0x020fca00000006ff */
[----:B------:R-:W-:-:S04]  /*4ba0*/  FADD.FTZ R58, R59, R58 ;  /* 0x0000003a3b3a7221 */ /* 0x000fc80000010000 */
[----:B------:R-:W-:-:S07]  /*4bb0*/  @P1 FADD.FTZ R58, R50, R58 ;  /* 0x0000003a323a1221 */ /* 0x000fce0000010000 */
.L_x_20444:
[----:B------:R-:W-:Y:S01]  /*4bc0*/  SHF.L.U32 R59, R132, 0x10, RZ ;  /* 0x00000010843b7819 */ /* 0x000fe200000006ff */
[----:B------:R-:W-:Y:S06]  /*4bd0*/  @P2 BRA `(.L_x_20445) ;  /* 0x00000000000c2947 */ /* 0x000fec0003800000 */
[----:B------:R-:W-:Y:S05]  /*4be0*/  @!P1 BRA `(.L_x_20446) ;  /* 0x0000000000189947 */ /* 0x000fea0003800000 */
[----:B-----5:R-:W-:Y:S01]  /*4bf0*/  FADD.FTZ R59, R51, R59 ;  /* 0x0000003b333b7221 */ /* 0x020fe20000010000 */
[----:B------:R-:W-:Y:S06]  /*4c00*/  BRA `(.L_x_20446) ;  /* 0x0000000000107947 */ /* 0x000fec0003800000 */
.L_x_20445:
[----:B-----5:R-:W-:-:S04]  /*4c10*/  PRMT R132, R43, 0x7632, R132 ;  /* 0x000076322b847816 */ /* 0x020fc80000000084 */
[----:B------:R-:W-:-:S05]  /*4c20*/  SHF.L.U32 R132, R132, 0x10, RZ ;  /* 0x0000001084847819 */ /* 0x000fca00000006ff */
[----:B------:R-:W-:-:S04]  /*4c30*/  FADD.FTZ R59, R132, R59 ;  /* 0x0000003b843b7221 */ /* 0x000fc80000010000 */
[----:B------:R-:W-:-:S07]  /*4c40*/  @P1 FADD.FTZ R59, R51, R59 ;  /* 0x0000003b333b1221 */ /* 0x000fce0000010000 */
.L_x_20446:
[C---:B------:R-:W-:Y:S02]  /*4c50*/  LEA R132, P1, R140.reuse, UR12, 0x5 ;  /* 0x0000000c8c847c11 */ /* 0x040fe4000f8228ff */
[C---:B------:R-:W-:Y:S02]  /*4c60*/  IADD3 R134, R140.reuse, 0x20, RZ ;  /* 0x000000208c867810 */ /* 0x040fe40007ffe0ff */
[----:B------:R-:W-:-:S05]  /*4c70*/  LEA.HI.X R133, R140, UR13, RZ, 0x5, P1 ;  /* 0x0000000d8c857c11 */ /* 0x000fca00088f2cff */
[----:B------:R0:W-:Y:S04]  /*4c80*/  STG.E.128 desc[UR4][R132.64], R52 ;  /* 0x0000003484007986 */ /* 0x0001e8000c101d04 */
[----:B------:R0:W-:Y:S02]  /*4c90*/  STG.E.128 desc[UR4][R132.64+0x10], R56 ;  /* 0x0000103884007986 */ /* 0x0001e4000c101d04 */
.L_x_20430:
[----:B------:R-:W-:Y:S05]  /*4ca0*/  BSYNC B0 ;  /* 0x0000000000007941 */ /* 0x000fea0003800000 */
.L_x_20429:
[----:B------:R-:W-:Y:S01]  /*4cb0*/  ISETP.GE.U32.AND P1, PT, R2, 0x40, PT ;  /* 0x000000400200780c */ /* 0x000fe20003f26070 */
[----:B------:R-:W-:-:S12]  /*4cc0*/  BSSY B0, `(.L_x_20447) ;  /* 0x000005f000007945 */ /* 0x000fd80003800000 */
[----:B------:R-:W-:Y:S05]  /*4cd0*/  @!P1 BRA `(.L_x_20448) ;  /* 0x0000000400749947 */ /* 0x000fea0003800000 */
[----:B------:R-:W1:Y:S01]  /*4ce0*/  LDC.64 R64, c[0x0][0x220] ;  /* 0x00008800ff407b82 */ /* 0x000e620000000a00 */
[----:B------:R-:W-:-:S04]  /*4cf0*/  ISETP.NE.U32.AND P1, PT, RZ, UR8, PT ;  /* 0x00000008ff007c0c */ /* 0x000fc8000bf25070 */
[----:B------:R-:W-:-:S13]  /*4d00*/  ISETP.NE.AND.EX P1, PT, RZ, UR9, PT, P1 ;  /* 0x00000009ff007c0c */ /* 0x000fda000bf25310 */
[----:B------:R-:W-:-:S04]  /*4d10*/  @P1 LEA R60, P2, R134, UR8, 0x4 ;  /* 0x00000008863c1c11 */ /* 0x000fc8000f8420ff */
[C---:B------:R-:W-:Y:S01]  /*4d20*/  @P1 LEA.HI.X R61, R134.reuse, UR9, RZ, 0x4, P2 ;  /* 0x00000009863d1c11 */ /* 0x040fe200090f24ff */
[----:B-1----:R-:W-:-:S04]  /*4d30*/  IMAD.WIDE.U32 R64, R134, 0x10, R64 ;  /* 0x0000001086407825 */ /* 0x002fc800078e0040 */
[----:B-----5:R1:W5:Y:S01]  /*4d40*/  @P1 LDG.E.128 R40, desc[UR4][R60.64] ;  /* 0x000000043c281981 */ /* 0x020362000c1e1d00 */
[----:B------:R-:W-:-:S03]  /*4d50*/  ISETP.NE.U32.AND P1, PT, RZ, UR10, PT ;  /* 0x0000000aff007c0c */ /* 0x000fc6000bf25070 */
[----:B------:R-:W2:Y:S01]  /*4d60*/  LDG.E.128 R64, desc[UR4][R64.64] ;  /* 0x0000000440407981 */ /* 0x000ea2000c1e1d00 */
[----:B------:R-:W-:-:S13]  /*4d70*/  ISETP.NE.AND.EX P1, PT, RZ, UR11, PT, P1 ;  /* 0x0000000bff007c0c */ /* 0x000fda000bf25310 */
[----:B-1----:R-:W-:-:S04]  /*4d80*/  @P1 LEA R60, P2, R134, UR10, 0x5 ;  /* 0x0000000a863c1c11 */ /* 0x002fc8000f8428ff */
[----:B------:R-:W-:Y:S02]  /*4d90*/  @P1 LEA.HI.X R61, R134, UR11, RZ, 0x5, P2 ;  /* 0x0000000b863d1c11 */ /* 0x000fe400090f2cff */
[----:B------:R-:W-:-:S03]  /*4da0*/  ISETP.NE.U32.AND P2, PT, RZ, UR8, PT ;  /* 0x00000008ff007c0c */ /* 0x000fc6000bf45070 */
[----:B------:R-:W5:Y:S01]  /*4db0*/  @P1 LDG.E.128 R44, desc[UR4][R60.64] ;  /* 0x000000043c2c1981 */ /* 0x000f62000c1e1d00 */
[----:B------:R-:W-:-:S03]  /*4dc0*/  ISETP.NE.AND.EX P2, PT, RZ, UR9, PT, P2 ;  /* 0x00000009ff007c0c */ /* 0x000fc6000bf45320 */
[----:B------:R2:W5:Y:S02]  /*4dd0*/  @P1 LDG.E.128 R48, desc[UR4][R60.64+0x10] ;  /* 0x000010043c301981 */ /* 0x000564000c1e1d00 */
[C---:B--2---:R-:W-:Y:S01]  /*4de0*/  PRMT R61, R64.reuse, 0x7632, R61 ;  /* 0x00007632403d7816 */ /* 0x044fe2000000003d */
[----:B------:R-:W-:-:S07]  /*4df0*/  IMAD.U32 R60, R64, 0x10000, RZ ;  /* 0x00010000403c7824 */ /* 0x000fce00078e00ff */
[----:B------:R-:W-:Y:S05]  /*4e00*/  @P2 BRA `(.L_x_20449) ;  /* 0x00000000000c2947 */ /* 0x000fea0003800000 */
[----:B------:R-:W-:Y:S05]  /*4e10*/  @!P1 BRA `(.L_x_20450) ;  /* 0x0000000000149947 */ /* 0x000fea0003800000 */
[----:B-----5:R-:W-:Y:S01]  /*4e20*/  FADD.FTZ R60, R44, R60 ;  /* 0x0000003c2c3c7221 */ /* 0x020fe20000010000 */
[----:B------:R-:W-:Y:S06]  /*4e30*/  BRA `(.L_x_20450) ;  /* 0x00000000000c7947 */ /* 0x000fec0003800000 */
.L_x_20449:
[----:B-----5:R-:W-:-:S05]  /*4e40*/  SHF.L.U32 R62, R40, 0x10, RZ ;  /* 0x00000010283e7819 */ /* 0x020fca00000006ff */
[----:B------:R-:W-:-:S04]  /*4e50*/  FADD.FTZ R60, R62, R60 ;  /* 0x0000003c3e3c7221 */ /* 0x000fc80000010000 */
[----:B------:R-:W-:-:S07]  /*4e60*/  @P1 FADD.FTZ R60, R44, R60 ;  /* 0x0000003c2c3c1221 */ /* 0x000fce0000010000 */
.L_x_20450:
[----:B------:R-:W-:Y:S01]  /*4e70*/  SHF.L.U32 R61, R61, 0x10, RZ ;  /* 0x000000103d3d7819 */ /* 0x000fe200000006ff */
[----:B------:R-:W-:Y:S06]  /*4e80*/  @P2 BRA `(.L_x_20451) ;  /* 0x00000000000c2947 */ /* 0x000fec0003800000 */
[----:B------:R-:W-:Y:S05]  /*4e90*/  @!P1 BRA `(.L_x_20452) ;  /* 0x0000000000189947 */ /* 0x000fea0003800000 */
[----:B-----5:R-:W-:Y:S01]  /*4ea0*/  FADD.FTZ R61, R45, R61 ;  /* 0x0000003d2d3d7221 */ /* 0x020fe20000010000 */
[----:B------:R-:W-:Y:S06]  /*4eb0*/  BRA `(.L_x_20452) ;  /* 0x0000000000107947 */ /* 0x000fec0003800000 */
.L_x_20451:
[----:B-----5:R-:W-:-:S04]  /*4ec0*/  PRMT R62, R40, 0x7632, R62 ;  /* 0x00007632283e7816 */ /* 0x020fc8000000003e */
[----:B------:R-:W-:-:S05]  /*4ed0*/  SHF.L.U32 R62, R62, 0x10, RZ ;  /* 0x000000103e3e7819 */ /* 0x000fca00000006ff */
[----:B------:R-:W-:-:S04]  /*4ee0*/  FADD.FTZ R61, R62, R61 ;  /* 0x0000003d3e3d7221 */ /* 0x000fc80000010000 */
[----:B------:R-:W-:-:S07]  /*4ef0*/  @P1 FADD.FTZ R61, R45, R61 ;  /* 0x0000003d2d3d1221 */ /* 0x000fce0000010000 */
.L_x_20452:
[C---:B------:R-:W-:Y:S02]  /*4f00*/  PRMT R63, R65.reuse, 0x7632, R63 ;  /* 0x00007632413f7816 */ /* 0x040fe4000000003f */
[----:B------:R-:W-:Y:S01]  /*4f10*/  SHF.L.U32 R62, R65, 0x10, RZ ;  /* 0x00000010413e7819 */ /* 0x000fe200000006ff */
[----:B------:R-:W-:Y:S06]  /*4f20*/  @P2 BRA `(.L_x_20453) ;  /* 0x00000000000c2947 */ /* 0x000fec0003800000 */
[----:B------:R-:W-:Y:S05]  /*4f30*/  @!P1 BRA `(.L_x_20454) ;  /* 0x0000000000149947 */ /* 0x000fea0003800000 */
[----:B-----5:R-:W-:Y:S01]  /*4f40*/  FADD.FTZ R62, R46, R62 ;  /* 0x0000003e2e3e7221 */ /* 0x020fe20000010000 */
[----:B------:R-:W-:Y:S06]  /*4f50*/  BRA `(.L_x_20454) ;  /* 0x00000000000c7947 */ /* 0x000fec0003800000 */
.L_x_20453:
[----:B-----5:R-:W-:-:S04]  /*4f60*/  IMAD.U32 R64, R41, 0x10000, RZ ;  /* 0x0001000029407824 */ /* 0x020fc800078e00ff */
[----:B------:R-:W-:-:S04]  /*4f70*/  FADD.FTZ R62, R64, R62 ;  /* 0x0000003e403e7221 */ /* 0x000fc80000010000 */
[----:B------:R-:W-:-:S07]  /*4f80*/  @P1 FADD.FTZ R62, R46, R62 ;  /* 0x0000003e2e3e1221 */ /* 0x000fce0000010000 */
.L_x_20454:
[----:B------:R-:W-:Y:S01]  /*4f90*/  SHF.L.U32 R63, R63, 0x10, RZ ;  /* 0x000000103f3f7819 */ /* 0x000fe200000006ff */
[----:B------:R-:W-:Y:S06]  /*4fa0*/  @P2 BRA `(.L_x_20455) ;  /* 0x00000000000c2947 */ /* 0x000fec0003800000 */
[----:B------:R-:W-:Y:S05]  /*4fb0*/  @!P1 BRA `(.L_x_20456) ;  /* 0x0000000000189947 */ /* 0x000fea0003800000 */
[----:B-----5:R-:W-:Y:S01]  /*4fc0*/  FADD.FTZ R63, R47, R63 ;  /* 0x0000003f2f3f7221 */ /* 0x020fe20000010000 */
[----:B------:R-:W-:Y:S06]  /*4fd0*/  BRA `(.L_x_20456) ;  /* 0x0000000000107947 */ /* 0x000fec0003800000 */
.L_x_20455:
[----:B-----5:R-:W-:-:S04]  /*4fe0*/  PRMT R64, R41, 0x7632, R64 ;  /* 0x0000763229407816 */ /* 0x020fc80000000040 */
[----:B------:R-:W-:-:S05]  /*4ff0*/  SHF.L.U32 R64, R64, 0x10, RZ ;  /* 0x0000001040407819 */ /* 0x000fca00000006ff */
[----:B------:R-:W-:-:S04]  /*5000*/  FADD.FTZ R63, R64, R63 ;  /* 0x0000003f403f7221 */ /* 0x000fc80000010000 */
[----:B------:R-:W-:-:S07]  /*5010*/  @P1 FADD.FTZ R63, R47, R63 ;  /* 0x0000003f2f3f1221 */ /* 0x000fce0000010000 */
.L_x_20456:
[C---:B------:R-:W-:Y:S02]  /*5020*/  PRMT R65, R66.reuse, 0x7632, R65 ;  /* 0x0000763242417816 */ /* 0x040fe40000000041 */
[----:B------:R-:W-:Y:S01]  /*5030*/  SHF.L.U32 R64, R66, 0x10, RZ ;  /* 0x0000001042407819 */ /* 0x000fe200000006ff */
[----:B------:R-:W-:Y:S06]  /*5040*/  @P2 BRA `(.L_x_20457) ;  /* 0x00000000000c2947 */ /* 0x000fec0003800000 */
[----:B------:R-:W-:Y:S05]  /*5050*/  @!P1 BRA `(.L_x_20458) ;  /* 0x0000000000149947 */ /* 0x000fea0003800000 */
[----:B-----5:R-:W-:Y:S01]  /*5060*/  FADD.FTZ R64, R48, R64 ;  /* 0x0000004030407221 */ /* 0x020fe20000010000 */
[----:B------:R-:W-:Y:S06]  /*5070*/  BRA `(.L_x_20458) ;  /* 0x00000000000c7947 */ /* 0x000fec0003800000 */
.L_x_20457:
[----:B-----5:R-:W-:-:S05]  /*5080*/  SHF.L.U32 R66, R42, 0x10, RZ ;  /* 0x000000102a427819 */ /* 0x020fca00000006ff */
[----:B------:R-:W-:-:S04]  /*5090*/  FADD.FTZ R64, R66, R64 ;  /* 0x0000004042407221 */ /* 0x000fc80000010000 */
[----:B------:R-:W-:-:S07]  /*50a0*/  @P1 FADD.FTZ R64, R48, R64 ;  /* 0x0000004030401221 */ /* 0x000fce0000010000 */
.L_x_20458:
[----:B------:R-:W-:Y:S01]  /*50b0*/  IMAD.U32 R65, R65, 0x10000, RZ ;  /* 0x0001000041417824 */ /* 0x000fe200078e00ff */
[----:B------:R-:W-:Y:S06]  /*50c0*/  @P2 BRA `(.L_x_20459) ;  /* 0x00000000000c2947 */ /* 0x000fec0003800000 */
[----:B------:R-:W-:Y:S05]  /*50d0*/  @!P1 BRA `(.L_x_20460) ;  /* 0x0000000000189947 */ /* 0x000fea0003800000 */
[----:B-----5:R-:W-:Y:S01]  /*50e0*/  FADD.FTZ R65, R49, R65 ;  /* 0x0000004131417221 */ /* 0x020fe20000010000 */
[----:B------:R-:W-:Y:S06]  /*50f0*/  BRA `(.L_x_20460) ;  /* 0x0000000000107947 */ /* 0x000fec0003800000 */
.L_x_20459:
[----:B-----5:R-:W-:-:S04]  /*5100*/  PRMT R66, R42, 0x7632, R66 ;  /* 0x000076322a427816 */ /* 0x020fc80000000042 */
[----:B------:R-:W-:-:S05]  /*5110*/  SHF.L.U32 R66, R66, 0x10, RZ ;  /* 0x0000001042427819 */ /* 0x000fca00000006ff */
[----:B------:R-:W-:-:S04]  /*5120*/  FADD.FTZ R65, R66, R65 ;  /* 0x0000004142417221 */ /* 0x000fc80000010000 */
[----:B------:R-:W-:-:S07]  /*5130*/  @P1 FADD.FTZ R65, R49, R65 ;  /* 0x0000004131411221 */ /* 0x000fce0000010000 */
.L_x_20460:
[C---:B0-----:R-:W-:Y:S02]  /*5140*/  PRMT R132, R67.reuse, 0x7632, R132 ;  /* 0x0000763243847816 */ /* 0x041fe40000000084 */
[----:B------:R-:W-:Y:S01]  /*5150*/  SHF.L.U32 R66, R67, 0x10, RZ ;  /* 0x0000001043427819 */ /* 0x000fe200000006ff */
[----:B------:R-:W-:Y:S06]  /*5160*/  @P2 BRA `(.L_x_20461) ;  /* 0x00000000000c2947 */ /* 0x000fec0003800000 */
[----:B------:R-:W-:Y:S05]  /*5170*/  @!P1 BRA `(.L_x_20462) ;  /* 0x0000000000149947 */ /* 0x000fea0003800000 */
[----:B-----5:R-:W-:Y:S01]  /*5180*/  FADD.FTZ R66, R50, R66 ;  /* 0x0000004232427221 */ /* 0x020fe20000010000 */
[----:B------:R-:W-:Y:S06]  /*5190*/  BRA `(.L_x_20462) ;  /* 0x00000000000c7947 */ /* 0x000fec0003800000 */
.L_x_20461:
[----:B-----5:R-:W-:-:S05]  /*51a0*/  SHF.L.U32 R67, R43, 0x10, RZ ;  /* 0x000000102b437819 */ /* 0x020fca00000006ff */
[----:B------:R-:W-:-:S04]  /*51b0*/  FADD.FTZ R66, R67, R66 ;  /* 0x0000004243427221 */ /* 0x000fc80000010000 */
[----:B------:R-:W-:-:S07]  /*51c0*/  @P1 FADD.FTZ R66, R50, R66 ;  /* 0x0000004232421221 */ /* 0x000fce0000010000 */
.L_x_20462:
[----:B------:R-:W-:Y:S01]  /*51d0*/  SHF.L.U32 R67, R132, 0x10, RZ ;  /* 0x0000001084437819 */ /* 0x000fe200000006ff */
[----:B------:R-:W-:Y:S06]  /*51e0*/  @P2 BRA `(.L_x_20463) ;  /* 0x00000000000c2947 */ /* 0x000fec0003800000 */
[----:B------:R-:W-:Y:S05]  /*51f0*/  @!P1 BRA `(.L_x_20464) ;  /* 0x0000000000189947 */ /* 0x000fea0003800000 */
[----:B-----5:R-:W-:Y:S01]  /*5200*/  FADD.FTZ R67, R51, R67 ;  /* 0x0000004333437221 */ /* 0x020fe20000010000 */
[----:B------:R-:W-:Y:S06]  /*5210*/  BRA `(.L_x_20464) ;  /* 0x0000000000107947 */ /* 0x000fec0003800000 */
.L_x_20463:
[----:B-----5:R-:W-:-:S05]  /*5220*/  PRMT R132, R43, 0x7632, R132 ;  /* 0x000076322b847816 */ /* 0x020fca0000000084 */
[----:B------:R-:W-:-:S04]  /*5230*/  IMAD.U32 R132, R132, 0x10000, RZ ;  /* 0x0001000084847824 */ /* 0x000fc800078e00ff */
[----:B------:R-:W-:-:S04]  /*5240*/  FADD.FTZ R67, R132, R67 ;  /* 0x0000004384437221 */ /* 0x000fc80000010000 */
[----:B------:R-:W-:-:S07]  /*5250*/  @P1 FADD.FTZ R67, R51, R67 ;  /* 0x0000004333431221 */ /* 0x000fce0000010000 */
.L_x_20464:
[----:B------:R-:W-:-:S04]  /*5260*/  LEA R132, P1, R134, UR12, 0x5 ;  /* 0x0000000c86847c11 */ /* 0x000fc8000f8228ff */
[C---:B------:R-:W-:Y:S02]  /*5270*/  LEA.HI.X R133, R134.reuse, UR13, RZ, 0x5, P1 ;  /* 0x0000000d86857c11 */ /* 0x040fe400088f2cff */
[----:B------:R-:W-:-:S03]  /*5280*/  IADD3 R134, R134, 0x20, RZ ;  /* 0x0000002086867810 */ /* 0x000fc60007ffe0ff */
[----:B------:R1:W-:Y:S04]  /*5290*/  STG.E.128 desc[UR4][R132.64], R60 ;  /* 0x0000003c84007986 */ /* 0x0003e8000c101d04 */
[----:B------:R1:W-:Y:S02]  /*52a0*/  STG.E.128 desc[UR4][R132.64+0x10], R64 ;  /* 0x0000104084007986 */ /* 0x0003e4000c101d04 */
.L_x_20448:
[----:B------:R-:W-:Y:S05]  /*52b0*/  BSYNC B0 ;  /* 0x0000000000007941 */ /* 0x000fea0003800000 */
.L_x_20447:
[----:B------:R-:W-:Y:S01]  /*52c0*/  ISETP.GE.U32.AND P1, PT, R2, 0x60, PT ;  /* 0x000000600200780c */ /* 0x000fe20003f26070 */
[----:B------:R-:W-:-:S12]  /*52d0*/  BSSY B0, `(.L_x_20465) ;  /* 0x000005f000007945 */ /* 0x000fd80003800000 */
[----:B------:R-:W-:Y:S05]  /*52e0*/  @!P1 BRA `(.L_x_20466) ;  /* 0x0000000400749947 */ /* 0x000fea0003800000 */
[----:B------:R-:W2:Y:S01]  /*52f0*/  LDC.64 R72, c[0x0][0x220] ;  /* 0x00008800ff487b82 */ /* 0x000ea20000000a00 */
[----:B------:R-:W-:-:S04]  /*5300*/  ISETP.NE.U32.AND P1, PT, RZ, UR8, PT ;  /* 0x00000008ff007c0c */ /* 0x000fc8000bf25070 */
[----:B------:R-:W-:-:S13]  /*5310*/  ISETP.NE.AND.EX P1, PT, RZ, UR9, PT, P1 ;  /* 0x00000009ff007c0c */ /* 0x000fda000bf25310 */
[----:B------:R-:W-:-:S04]  /*5320*/  @P1 LEA R68, P2, R134, UR8, 0x4 ;  /* 0x0000000886441c11 */ /* 0x000fc8000f8420ff */
[C---:B------:R-:W-:Y:S01]  /*5330*/  @P1 LEA.HI.X R69, R134.reuse, UR9, RZ, 0x4, P2 ;  /* 0x0000000986451c11 */ /* 0x040fe200090f24ff */
[----:B--2---:R-:W-:-:S04]  /*5340*/  IMAD.WIDE.U32 R72, R134, 0x10, R72 ;  /* 0x0000001086487825 */ /* 0x004fc800078e0048 */
[----:B-----5:R2:W5:Y:S01]  /*5350*/  @P1 LDG.E.128 R40, desc[UR4][R68.64] ;  /* 0x0000000444281981 */ /* 0x020562000c1e1d00 */
[----:B------:R-:W-:-:S03]  /*5360*/  ISETP.NE.U32.AND P1, PT, RZ, UR10, PT ;  /* 0x0000000aff007c0c */ /* 0x000fc6000bf25070 */
[----:B------:R-:W3:Y:S01]  /*5370*/  LDG.E.128 R72, desc[UR4][R72.64] ;  /* 0x0000000448487981 */ /* 0x000ee2000c1e1d00 */
[----:B------:R-:W-:-:S13]  /*5380*/  ISETP.NE.AND.EX P1, PT, RZ, UR11, PT, P1 ;  /* 0x0000000bff007c0c */ /* 0x000fda000bf25310 */
[----:B--2---:R-:W-:-:S04]  /*5390*/  @P1 LEA R68, P2, R134, UR10, 0x5 ;  /* 0x0000000a86441c11 */ /* 0x004fc8000f8428ff */
[----:B------:R-:W-:Y:S02]  /*53a0*/  @P1 LEA.HI.X R69, R134, UR11, RZ, 0x5, P2 ;  /* 0x0000000b86451c11 */ /* 0x000fe400090f2cff */
[----:B------:R-:W-:-:S03]  /*53b0*/  ISETP.NE.U32.AND P2, PT, RZ, UR8, PT ;  /* 0x00000008ff007c0c */ /* 0x000fc6000bf45070 */
[----:B------:R-:W5:Y:S01]  /*53c0*/  @P1 LDG.E.128 R44, desc[UR4][R68.64] ;  /* 0x00000004442c1981 */ /* 0x000f62000c1e1d00 */
[----:B------:R-:W-:-:S03]  /*53d0*/  ISETP.NE.AND.EX P2, PT, RZ, UR9, PT, P2 ;  /* 0x00000009ff007c0c */ /* 0x000fc6000bf45320 */
[----:B------:R3:W5:Y:S02]  /*53e0*/  @P1 LDG.E.128 R48, desc[UR4][R68.64+0x10] ;  /* 0x0000100444301981 */ /* 0x000764000c1e1d00 */
[C---:B---3--:R-:W-:Y:S02]  /*53f0*/  PRMT R69, R72.reuse, 0x7632, R69 ;  /* 0x0000763248457816 */ /* 0x048fe40000000045 */
[----:B------:R-:W-:-:S06]  /*5400*/  SHF.L.U32 R68, R72, 0x10, RZ ;  /* 0x0000001048447819 */ /* 0x000fcc00000006ff */
[----:B------:R-:W-:Y:S05]  /*5410*/  @P2 BRA `(.L_x_20467) ;  /* 0x00000000000c2947 */ /* 0x000fea0003800000 */
[----:B------:R-:W-:Y:S05]  /*5420*/  @!P1 BRA `(.L_x_20468) ;  /* 0x0000000000149947 */ /* 0x000fea0003800000 */
[----:B-----5:R-:W-:Y:S01]  /*5430*/  FADD.FTZ R68, R44, R68 ;  /* 0x000000442c447221 */ /* 0x020fe20000010000 */
[----:B------:R-:W-:Y:S06]  /*5440*/  BRA `(.L_x_20468) ;  /* 0x00000000000c7947 */ /* 0x000fec0003800000 */
.L_x_20467:
[----:B-----5:R-:W-:-:S05]  /*5450*/  SHF.L.U32 R70, R40, 0x10, RZ ;  /* 0x0000001028467819 */ /* 0x020fca00000006ff */
[----:B------:R-:W-:-:S04]  /*5460*/  FADD.FTZ R68, R70, R68 ;  /* 0x0000004446447221 */ /* 0x000fc80000010000 */
[----:B------:R-:W-:-:S07]  /*5470*/  @P1 FADD.FTZ R68, R44, R68 ;  /* 0x000000442c441221 */ /* 0x000fce0000010000 */
.L_x_20468:
[----:B------:R-:W-:Y:S01]  /*5480*/  SHF.L.U32 R69, R69, 0x10, RZ ;  /* 0x0000001045457819 */ /* 0x000fe200000006ff */
[----:B------:R-:W-:Y:S06]  /*5490*/  @P2 BRA `(.L_x_20469) ;  /* 0x00000000000c2947 */ /* 0x000fec0003800000 */
[----:B------:R-:W-:Y:S05]  /*54a0*/  @!P1 BRA `(.L_x_20470) ;  /* 0x0000000000189947 */ /* 0x000fea0003800000 */
[----:B-----5:R-:W-:Y:S01]  /*54b0*/  FADD.FTZ R69, R45, R69 ;  /* 0x000000452d457221 */ /* 0x020fe20000010000 */
[----:B------:R-:W-:Y:S06]  /*54c0*/  BRA `(.L_x_20470) ;  /* 0x0000000000107947 */ /* 0x000fec0003800000 */
.L_x_20469:
[----:B-----5:R-:W-:-:S05]  /*54d0*/  PRMT R70, R40, 0x7632, R70 ;  /* 0x0000763228467816 */ /* 0x020fca0000000046 */
[----:B------:R-:W-:-:S04]  /*54e0*/  IMAD.U32 R70, R70, 0x10000, RZ ;  /* 0x0001000046467824 */ /* 0x000fc800078e00ff */
[----:B------:R-:W-:-:S04]  /*54f0*/  FADD.FTZ R69, R70, R69 ;  /* 0x0000004546457221 */ /* 0x000fc80000010000 */
[----:B------:R-:W-:-:S07]  /*5500*/  @P1 FADD.FTZ R69, R45, R69 ;  /* 0x000000452d451221 */ /* 0x000fce0000010000 */
.L_x_20470:
[C---:B------:R-:W-:Y:S02]  /*5510*/  PRMT R71, R73.reuse, 0x7632, R71 ;  /* 0x0000763249477816 */ /* 0x040fe40000000047 */
[----:B------:R-:W-:Y:S01]  /*5520*/  SHF.L.U32 R70, R73, 0x10, RZ ;  /* 0x0000001049467819 */ /* 0x000fe200000006ff */
[----:B------:R-:W-:Y:S06]  /*5530*/  @P2 BRA `(.L_x_20471) ;  /* 0x00000000000c2947 */ /* 0x000fec0003800000 */
[----:B------:R-:W-:Y:S05]  /*5540*/  @!P1 BRA `(.L_x_20472) ;  /* 0x0000000000149947 */ /* 0x000fea0003800000 */
[----:B-----5:R-:W-:Y:S01]  /*5550*/  FADD.FTZ R70, R46, R70 ;  /* 0x000000462e467221 */ /* 0x020fe20000010000 */
[----:B------:R-:W-:Y:S06]  /*5560*/  BRA `(.L_x_20472) ;  /* 0x00000000000c7947 */ /* 0x000fec0003800000 */
.L_x_20471:
[----:B-----5:R-:W-:-:S05]  /*5570*/  SHF.L.U32 R72, R41, 0x10, RZ ;  /* 0x0000001029487819 */ /* 0x020fca00000006ff */
[----:B------:R-:W-:-:S04]  /*5580*/  FADD.FTZ R70, R72, R70 ;  /* 0x0000004648467221 */ /* 0x000fc80000010000 */
[----:B------:R-:W-:-:S07]  /*5590*/  @P1 FADD.FTZ R70, R46, R70 ;  /* 0x000000462e461221 */ /* 0x000fce0000010000 */
.L_x_20472:
[----:B------:R-:W-:Y:S01]  /*55a0*/  SHF.L.U32 R71, R71, 0x10, RZ ;  /* 0x0000001047477819 */ /* 0x000fe200000006ff */
[----:B------:R-:W-:Y:S06]  /*55b0*/  @P2 BRA `(.L_x_20473) ;  /* 0x00000000000c2947 */ /* 0x000fec0003800000 */
[----:B------:R-:W-:Y:S05]  /*55c0*/  @!P1 BRA `(.L_x_20474) ;  /* 0x0000000000189947 */ /* 0x000fea0003800000 */
[----:B-----5:R-:W-:Y:S01]  /*55d0*/  FADD.FTZ R71, R47, R71 ;  /* 0x000000472f477221 */ /* 0x020fe20000010000 */
[----:B------:R-:W-:Y:S06]  /*55e0*/  BRA `(.L_x_20474) ;  /* 0x0000000000107947 */ /* 0x000fec0003800000 */
.L_x_20473:
[----:B-----5:R-:W-:-:S04]  /*55f0*/  PRMT R72, R41, 0x7632, R72 ;  /* 0x0000763229487816 */ /* 0x020fc80000000048 */
[----:B------:R-:W-:-:S05]  /*5600*/  SHF.L.U32 R72, R72, 0x10, RZ ;  /* 0x0000001048487819 */ /* 0x000fca00000006ff */
[----:B------:R-:W-:-:S04]  /*5610*/  FADD.FTZ R71, R72, R71 ;  /* 0x0000004748477221 */ /* 0x000fc80000010000 */
[----:B------:R-:W-:-:S07]  /*5620*/  @P1 FADD.FTZ R71, R47, R71 ;  /* 0x000000472f471221 */ /* 0x000fce0000010000 */
.L_x_20474:
[C---:B------:R-:W-:Y:S01]  /*5630*/  PRMT R73, R74.reuse, 0x7632, R73 ;  /* 0x000076324a497816 */ /* 0x040fe20000000049 */
[----:B------:R-:W-:Y:S01]  /*5640*/  IMAD.U32 R72, R74, 0x10000, RZ ;  /* 0x000100004a487824 */ /* 0x000fe200078e00ff */
[----:B------:R-:W-:Y:S06]  /*5650*/  @P2 BRA `(.L_x_20475) ;  /* 0x00000000000c2947 */ /* 0x000fec0003800000 */
[----:B------:R-:W-:Y:S05]  /*5660*/  @!P1 BRA `(.L_x_20476) ;  /* 0x0000000000149947 */ /* 0x000fea0003800000 */
[----:B-----5:R-:W-:Y:S01]  /*5670*/  FADD.FTZ R72, R48, R72 ;  /* 0x0000004830487221 */ /* 0x020fe20000010000 */
[----:B------:R-:W-:Y:S06]  /*5680*/  BRA `(.L_x_20476) ;  /* 0x00000000000c7947 */ /* 0x000fec0003800000 */
.L_x_20475:
[----:B-----5:R-:W-:-:S05]  /*5690*/  SHF.L.U32 R74, R42, 0x10, RZ ;  /* 0x000000102a4a7819 */ /* 0x020fca00000006ff */
[----:B------:R-:W-:-:S04]  /*56a0*/  FADD.FTZ R72, R74, R72 ;  /* 0x000000484a487221 */ /* 0x000fc80000010000 */
[----:B------:R-:W-:-:S07]  /*56b0*/  @P1 FADD.FTZ R72, R48, R72 ;  /* 0x0000004830481221 */ /* 0x000fce0000010000 */
.L_x_20476:
[----:B------:R-:W-:Y:S01]  /*56c0*/  SHF.L.U32 R73, R73, 0x10, RZ ;  /* 0x0000001049497819 */ /* 0x000fe200000006ff */
[----:B------:R-:W-:Y:S06]  /*56d0*/  @P2 BRA `(.L_x_20477) ;  /* 0x00000000000c2947 */ /* 0x000fec0003800000 */
[----:B------:R-:W-:Y:S05]  /*56e0*/  @!P1 BRA `(.L_x_20478) ;  /* 0x0000000000189947 */ /* 0x000fea0003800000 */
[----:B-----5:R-:W-:Y:S01]  /*56f0*/  FADD.FTZ R73, R49, R73 ;  /* 0x0000004931497221 */ /* 0x020fe20000010000 */
[----:B------:R-:W-:Y:S06]  /*5700*/  BRA `(.L_x_20478) ;  /* 0x0000000000107947 */ /* 0x000fec0003800000 */
.L_x_20477:
[----:B-----5:R-:W-:-:S04]  /*5710*/  PRMT R74, R42, 0x7632, R74 ;  /* 0x000076322a4a7816 */ /* 0x020fc8000000004a */
[----:B------:R-:W-:-:S05]  /*5720*/  SHF.L.U32 R74, R74, 0x10, RZ ;  /* 0x000000104a4a7819 */ /* 0x000fca00000006ff */
[----:B------:R-:W-:-:S04]  /*5730*/  FADD.FTZ R73, R74, R73 ;  /* 0x000000494a497221 */ /* 0x000fc80000010000 */
[----:B------:R-:W-:-:S07]  /*5740*/  @P1 FADD.FTZ R73, R49, R73 ;  /* 0x0000004931491221 */ /* 0x000fce0000010000 */
.L_x_20478:
[C---:B01----:R-:W-:Y:S02]  /*5750*/  PRMT R132, R75.reuse, 0x7632, R132 ;  /* 0x000076324b847816 */ /* 0x043fe40000000084 */
[----:B------:R-:W-:Y:S01]  /*5760*/  SHF.L.U32 R74, R75, 0x10, RZ ;  /* 0x000000104b4a7819 */ /* 0x000fe200000006ff */
[----:B------:R-:W-:Y:S06]  /*5770*/  @P2 BRA `(.L_x_20479) ;  /* 0x00000000000c2947 */ /* 0x000fec0003800000 */
[----:B------:R-:W-:Y:S05]  /*5780*/  @!P1 BRA `(.L_x_20480) ;  /* 0x0000000000149947 */ /* 0x000fea0003800000 */
[----:B-----5:R-:W-:Y:S01]  /*5790*/  FADD.FTZ R74, R50, R74 ;  /* 0x0000004a324a7221 */ /* 0x020fe20000010000 */
[----:B------:R-:W-:Y:S06]  /*57a0*/  BRA `(.L_x_20480) ;  /* 0x00000000000c7947 */ /* 0x000fec0003800000 */
.L_x_20479:
[----:B-----5:R-:W-:-:S04]  /*57b0*/  IMAD.U32 R75, R43, 0x10000, RZ ;  /* 0x000100002b4b7824 */ /* 0x020fc800078e00ff */
[----:B------:R-:W-:-:S04]  /*57c0*/  FADD.FTZ R74, R75, R74 ;  /* 0x0000004a4b4a7221 */ /* 0x000fc80000010000 */
[----:B------:R-:W-:-:S07]  /*57d0*/  @P1 FADD.FTZ R74, R50, R74 ;  /* 0x0000004a324a1221 */ /* 0x000fce0000010000 */
.L_x_20480:
[----:B------:R-:W-:Y:S01]  /*57e0*/  SHF.L.U32 R75, R132, 0x10, RZ ;  /* 0x00000010844b7819 */ /* 0x000fe200000006ff */
[----:B------:R-:W-:Y:S06]  /*57f0*/  @P2 BRA `(.L_x_20481) ;  /* 0x00000000000c2947 */ /* 0x000fec0003800000 */
[----:B------:R-:W-:Y:S05]  /*5800*/  @!P1 BRA `(.L_x_20482) ;  /* 0x0000000000189947 */ /* 0x000fea0003800000 */
[----:B-----5:R-:W-:Y:S01]  /*5810*/  FADD.FTZ R75, R51, R75 ;  /* 0x0000004b334b7221 */ /* 0x020fe20000010000 */
[----:B------:R-:W-:Y:S06]  /*5820*/  BRA `(.L_x_20482) ;  /* 0x0000000000107947 */ /* 0x000fec0003800000 */
.L_x_20481:
[----:B-----5:R-:W-:-:S04]  /*5830*/  PRMT R132, R43, 0x7632, R132 ;  /* 0x000076322b847816 */ /* 0x020fc80000000084 */
[----:B------:R-:W-:-:S05]  /*5840*/  SHF.L.U32 R132, R132, 0x10, RZ ;  /* 0x0000001084847819 */ /* 0x000fca00000006ff */
[----:B------:R-:W-:-:S04]  /*5850*/  FADD.FTZ R75, R132, R75 ;  /* 0x0000004b844b7221 */ /* 0x000fc80000010000 */
[----:B------:R-:W-:-:S07]  /*5860*/  @P1 FADD.FTZ R75, R51, R75 ;  /* 0x0000004b334b1221 */ /* 0x000fce0000010000 */
.L_x_20482:
[----:B------:R-:W-:-:S04]  /*5870*/  LEA R132, P1, R134, UR12, 0x5 ;  /* 0x0000000c86847c11 */ /* 0x000fc8000f8228ff */
[C---:B------:R-:W-:Y:S02]  /*5880*/  LEA.HI.X R133, R134.reuse, UR13, RZ, 0x5, P1 ;  /* 0x0000000d86857c11 */ /* 0x040fe400088f2cff */
[----:B------:R-:W-:-:S03]  /*5890*/  IADD3 R134, R134, 0x20, RZ ;  /* 0x0000002086867810 */ /* 0x000fc60007ffe0ff */
[----:B------:R2:W-:Y:S04]  /*58a0*/  STG.E.128 desc[UR4][R132.64], R68 ;  /* 0x0000004484007986 */ /* 0x0005e8000c101d04 */
[----:B------:R2:W-:Y:S02]  /*58b0*/  STG.E.128 desc[UR4][R132.64+0x10], R72 ;  /* 0x0000104884007986 */ /* 0x0005e4000c101d04 */
.L_x_20466:
[----:B------:R-:W-:Y:S05]  /*58c0*/  BSYNC B0 ;  /* 0x0000000000007941 */ /* 0x000fea0003800000 */
.L_x_20465:
[----:B------:R-:W-:Y:S01]  /*58d0*/  ISETP.GE.U32.AND P1, PT, R2, 0x80, PT ;  /* 0x000000800200780c */ /* 0x000fe20003f26070 */
[----:B------:R-:W-:-:S12]  /*58e0*/  BSSY B0, `(.L_x_20483) ;  /* 0x000005f000007945 */ /* 0x000fd80003800000 */
[----:B------:R-:W-:Y:S05]  /*58f0*/  @!P1 BRA `(.L_x_20484) ;  /* 0x0000000400749947 */ /* 0x000fea0003800000 */
[----:B------:R-:W3:Y:S01]  /*5900*/  LDC.64 R80, c[0x0][0x220] ;  /* 0x00008800ff507b82 */ /* 0x000ee20000000a00 */
[----:B------:R-:W-:-:S04]  /*5910*/  ISETP.NE.U32.AND P1, PT, RZ, UR8, PT ;  /* 0x00000008ff007c0c */ /* 0x000fc8000bf25070 */
[----:B------:R-:W-:-:S13]  /*5920*/  ISETP.NE.AND.EX P1, PT, RZ, UR9, PT, P1 ;  /* 0x00000009ff007c0c */ /* 0x000fda000bf25310 */
[----:B------:R-:W-:-:S04]  /*5930*/  @P1 LEA R76, P2, R134, UR8, 0x4 ;  /* 0x00000008864c1c11 */ /* 0x000fc8000f8420ff */
[C---:B------:R-:W-:Y:S01]  /*5940*/  @P1 LEA.HI.X R77, R134.reuse, UR9, RZ, 0x4, P2 ;  /* 0x00000009864d1c11 */ /* 0x040fe200090f24ff */
[----:B---3--:R-:W-:-:S04]  /*5950*/  IMAD.WIDE.U32 R80, R134, 0x10, R80 ;  /* 0x0000001086507825 */ /* 0x008fc800078e0050 */
[----:B-----5:R3:W5:Y:S01]  /*5960*/  @P1 LDG.E.128 R40, desc[UR4][R76.64] ;  /* 0x000000044c281981 */ /* 0x020762000c1e1d00 */
[----:B------:R-:W-:-:S03]  /*5970*/  ISETP.NE.U32.AND P1, PT, RZ, UR10, PT ;  /* 0x0000000aff007c0c */ /* 0x000fc6000bf25070 */
[----:B------:R-:W4:Y:S01]  /*5980*/  LDG.E.128 R80, desc[UR4][R80.64] ;  /* 0x0000000450507981 */ /* 0x000f22000c1e1d00 */
[----:B------:R-:W-:-:S13]  /*5990*/  ISETP.NE.AND.EX P1, PT, RZ, UR11, PT, P1 ;  /* 0x0000000bff007c0c */ /* 0x000fda000bf25310 */
[----:B---3--:R-:W-:-:S04]  /*59a0*/  @P1 LEA R76, P2, R134, UR10, 0x5 ;  /* 0x0000000a864c1c11 */ /* 0x008fc8000f8428ff */
[----:B------:R-:W-:Y:S02]  /*59b0*/  @P1 LEA.HI.X R77, R134, UR11, RZ, 0x5, P2 ;  /* 0x0000000b864d1c11 */ /* 0x000fe400090f2cff */
[----:B------:R-:W-:-:S03]  /*59c0*/  ISETP.NE.U32.AND P2, PT, RZ, UR8, PT ;  /* 0x00000008ff007c0c */ /* 0x000fc6000bf45070 */
[----:B------:R-:W5:Y:S01]  /*59d0*/  @P1 LDG.E.128 R44, desc[UR4][R76.64] ;  /* 0x000000044c2c1981 */ /* 0x000f62000c1e1d00 */
[----:B------:R-:W-:-:S03]  /*59e0*/  ISETP.NE.AND.EX P2, PT, RZ, UR9, PT, P2 ;  /* 0x00000009ff007c0c */ /* 0x000fc6000bf45320 */
[----:B------:R4:W5:Y:S02]  /*59f0*/  @P1 LDG.E.128 R48, desc[UR4][R76.64+0x10] ;  /* 0x000010044c301981 */ /* 0x000964000c1e1d00 */
[C---:B----4-:R-:W-:Y:S02]  /*5a00*/  PRMT R77, R80.reuse, 0x7632, R77 ;  /* 0x00007632504d7816 */ /* 0x050fe4000000004d */
[----:B------:R-:W-:-:S06]  /*5a10*/  SHF.L.U32 R76, R80, 0x10, RZ ;  /* 0x00000010504c7819 */ /* 0x000fcc00000006ff */
[----:B------:R-:W-:Y:S05]  /*5a20*/  @P2 BRA `(.L_x_20485) ;  /* 0x00000000000c2947 */ /* 0x000fea0003800000 */
[----:B------:R-:W-:Y:S05]  /*5a30*/  @!P1 BRA `(.L_x_20486) ;  /* 0x0000000000149947 */ /* 0x000fea0003800000 */
[----:B-----5:R-:W-:Y:S01]  /*5a40*/  FADD.FTZ R76, R44, R76 ;  /* 0x0000004c2c4c7221 */ /* 0x020fe20000010000 */
[----:B------:R-:W-:Y:S06]  /*5a50*/  BRA `(.L_x_20486) ;  /* 0x00000000000c7947 */ /* 0x000fec0003800000 */
.L_x_20485:
[----:B-----5:R-:W-:-:S04]  /*5a60*/  IMAD.U32 R78, R40, 0x10000, RZ ;  /* 0x00010000284e7824 */ /* 0x020fc800078e00ff */
[----:B------:R-:W-:-:S04]  /*5a70*/  FADD.FTZ R76, R78, R76 ;  /* 0x0000004c4e4c7221 */ /* 0x000fc80000010000 */
[----:B------:R-:W-:-:S07]  /*5a80*/  @P1 FADD.FTZ R76, R44, R76 ;  /* 0x0000004c2c4c1221 */ /* 0x000fce0000010000 */
.L_x_20486:
[----:B------:R-:W-:Y:S01]  /*5a90*/  SHF.L.U32 R77, R77, 0x10, RZ ;  /* 0x000000104d4d7819 */ /* 0x000fe200000006ff */
[----:B------:R-:W-:Y:S06]  /*5aa0*/  @P2 BRA `(.L_x_20487) ;  /* 0x00000000000c2947 */ /* 0x000fec0003800000 */
[----:B------:R-:W-:Y:S05]  /*5ab0*/  @!P1 BRA `(.L_x_20488) ;  /* 0x0000000000189947 */ /* 0x000fea0003800000 */
[----:B-----5:R-:W-:Y:S01]  /*5ac0*/  FADD.FTZ R77, R45, R77 ;  /* 0x0000004d2d4d7221 */ /* 0x020fe20000010000 */
[----:B------:R-:W-:Y:S06]  /*5ad0*/  BRA `(.L_x_20488) ;  /* 0x0000000000107947 */ /* 0x000fec0003800000 */
.L_x_20487:
[----:B-----5:R-:W-:-:S04]  /*5ae0*/  PRMT R78, R40, 0x7632, R78 ;  /* 0x00007632284e7816 */ /* 0x020fc8000000004e */
[----:B------:R-:W-:-:S05]  /*5af0*/  SHF.L.U32 R78, R78, 0x10, RZ ;  /* 0x000000104e4e7819 */ /* 0x000fca00000006ff */
[----:B------:R-:W-:-:S04]  /*5b00*/  FADD.FTZ R77, R78, R77 ;  /* 0x0000004d4e4d7221 */ /* 0x000fc80000010000 */
[----:B------:R-:W-:-:S07]  /*5b10*/  @P1 FADD.FTZ R77, R45, R77 ;  /* 0x0000004d2d4d1221 */ /* 0x000fce0000010000 */
.L_x_20488:
[C---:B------:R-:W-:Y:S02]  /*5b20*/  PRMT R79, R81.reuse, 0x7632, R79 ;  /* 0x00007632514f7816 */ /* 0x040fe4000000004f */
[----:B------:R-:W-:Y:S01]  /*5b30*/  SHF.L.U32 R78, R81, 0x10, RZ ;  /* 0x00000010514e7819 */ /* 0x000fe200000006ff */
[----:B------:R-:W-:Y:S06]  /*5b40*/  @P2 BRA `(.L_x_20489) ;  /* 0x00000000000c2947 */ /* 0x000fec0003800000 */
[----:B------:R-:W-:Y:S05]  /*5b50*/  @!P1 BRA `(.L_x_20490) ;  /* 0x0000000000149947 */ /* 0x000fea0003800000 */
[----:B-----5:R-:W-:Y:S01]  /*5b60*/  FADD.FTZ R78, R46, R78 ;  /* 0x0000004e2e4e7221 */ /* 0x020fe20000010000 */
[----:B------:R-:W-:Y:S06]  /*5b70*/  BRA `(.L_x_20490) ;  /* 0x00000000000c7947 */ /* 0x000fec0003800000 */
.L_x_20489:
[----:B-----5:R-:W-:-:S05]  /*5b80*/  SHF.L.U32 R80, R41, 0x10, RZ ;  /* 0x0000001029507819 */ /* 0x020fca00000006ff */
[----:B------:R-:W-:-:S04]  /*5b90*/  FADD.FTZ R78, R80, R78 ;  /* 0x0000004e504e7221 */ /* 0x000fc80000010000 */
[----:B------:R-:W-:-:S07]  /*5ba0*/  @P1 FADD.FTZ R78, R46, R78 ;  /* 0x0000004e2e4e1221 */ /* 0x000fce0000010000 */
.L_x_20490:
[----:B------:R-:W-:Y:S01]  /*5bb0*/  IMAD.U32 R79, R79, 0x10000, RZ ;  /* 0x000100004f4f7824 */ /* 0x000fe200078e00ff */
[----:B------:R-:W-:Y:S06]  /*5bc0*/  @P2 BRA `(.L_x_20491) ;  /* 0x00000000000c2947 */ /* 0x000fec0003800000 */
[----:B------:R-:W-:Y:S05]  /*5bd0*/  @!P1 BRA `(.L_x_20492) ;  /* 0x0000000000189947 */ /* 0x000fea0003800000 */
[----:B-----5:R-:W-:Y:S01]  /*5be0*/  FADD.FTZ R79, R47, R79 ;  /* 0x0000004f2f4f7221 */ /* 0x020fe20000010000 */
[----:B------:R-:W-:Y:S06]  /*5bf0*/  BRA `(.L_x_20492) ;  /* 0x0000000000107947 */ /* 0x000fec0003800000 */
.L_x_20491:
[----:B-----5:R-:W-:-:S04]  /*5c00*/  PRMT R80, R41, 0x7632, R80 ;  /* 0x0000763229507816 */ /* 0x020fc80000000050 */
[----:B------:R-:W-:-:S05]  /*5c10*/  SHF.L.U32 R80, R80, 0x10, RZ ;  /* 0x0000001050507819 */ /* 0x000fca00000006ff */
[----:B------:R-:W-:-:S04]  /*5c20*/  FADD.FTZ R79, R80, R79 ;  /* 0x0000004f504f7221 */ /* 0x000fc80000010000 */
[----:B------:R-:W-:-:S07]  /*5c30*/  @P1 FADD.FTZ R79, R47, R79 ;  /* 0x0000004f2f4f1221 */ /* 0x000fce0000010000 */
.L_x_20492:
[C---:B------:R-:W-:Y:S02]  /*5c40*/  PRMT R81, R82.reuse, 0x7632, R81 ;  /* 0x0000763252517816 */ /* 0x040fe40000000051 */
[----:B------:R-:W-:Y:S01]  /*5c50*/  SHF.L.U32 R80, R82, 0x10, RZ ;  /* 0x0000001052507819 */ /* 0x000fe200000006ff */
[----:B------:R-:W-:Y:S06]  /*5c60*/  @P2 BRA `(.L_x_20493) ;  /* 0x00000000000c2947 */ /* 0x000fec0003800000 */
[----:B------:R-:W-:Y:S05]  /*5c70*/  @!P1 BRA `(.L_x_20494) ;  /* 0x0000000000149947 */ /* 0x000fea0003800000 */
[----:B-----5:R-:W-:Y:S01]  /*5c80*/  FADD.FTZ R80, R48, R80 ;  /* 0x0000005030507221 */ /* 0x020fe20000010000 */
[----:B------:R-:W-:Y:S06]  /*5c90*/  BRA `(.L_x_20494) ;  /* 0x00000000000c7947 */ /* 0x000fec0003800000 */
.L_x_20493:
[----:B-----5:R-:W-:-:S05]  /*5ca0*/  SHF.L.U32 R82, R42, 0x10, RZ ;  /* 0x000000102a527819 */ /* 0x020fca00000006ff */
[----:B------:R-:W-:-:S04]  /*5cb0*/  FADD.FTZ R80, R82, R80 ;  /* 0x0000005052507221 */ /* 0x000fc80000010000 */
[----:B------:R-:W-:-:S07]  /*5cc0*/  @P1 FADD.FTZ R80, R48, R80 ;  /* 0x0000005030501221 */ /* 0x000fce0000010000 */
.L_x_20494:
[----:B------:R-:W-:Y:S01]  /*5cd0*/  SHF.L.U32 R81, R81, 0x10, RZ ;  /* 0x0000001051517819 */ /* 0x000fe200000006ff */
[----:B------:R-:W-:Y:S06]  /*5ce0*/  @P2 BRA `(.L_x_20495) ;  /* 0x00000000000c2947 */ /* 0x000fec0003800000 */
[----:B------:R-:W-:Y:S05]  /*5cf0*/  @!P1 BRA `(.L_x_20496) ;  /* 0x0000000000189947 */ /* 0x000fea0003800000 */
[----:B-----5:R-:W-:Y:S01]  /*5d00*/  FADD.FTZ R81, R49, R81 ;  /* 0x0000005131517221 */ /* 0x020fe20000010000 */
[----:B------:R-:W-:Y:S06]  /*5d10*/  BRA `(.L_x_20496) ;  /* 0x0000000000107947 */ /* 0x000fec0003800000 */
.L_x_20495:
[----:B-----5:R-:W-:-:S05]  /*5d20*/  PRMT R82, R42, 0x7632, R82 ;  /* 0x000076322a527816 */ /* 0x020fca0000000052 */
[----:B------:R-:W-:-:S04]  /*5d30*/  IMAD.U32 R82, R82, 0x10000, RZ ;  /* 0x0001000052527824 */ /* 0x000fc800078e00ff */
[----:B------:R-:W-:-:S04]  /*5d40*/  FADD.FTZ R81, R82, R81 ;  /* 0x0000005152517221 */ /* 0x000fc80000010000 */
[----:B------:R-:W-:-:S07]  /*5d50*/  @P1 FADD.FTZ R81, R49, R81 ;  /* 0x0000005131511221 */ /* 0x000fce0000010000 */
.L_x_20496:
[C---:B012---:R-:W-:Y:S02]  /*5d60*/  PRMT R132, R83.reuse, 0x7632, R132 ;  /* 0x0000763253847816 */ /* 0x047fe40000000084 */
[----:B------:R-:W-:Y:S01]  /*5d70*/  SHF.L.U32 R82, R83, 0x10, RZ ;  /* 0x0000001053527819 */ /* 0x000fe200000006ff */
[----:B------:R-:W-:Y:S06]  /*5d80*/  @P2 BRA `(.L_x_20497) ;  /* 0x00000000000c2947 */ /* 0x000fec0003800000 */
[----:B------:R-:W-:Y:S05]  /*5d90*/  @!P1 BRA `(.L_x_20498) ;  /* 0x0000000000149947 */ /* 0x000fea0003800000 */
[----:B-----5:R-:W-:Y:S01]  /*5da0*/  FADD.FTZ R82, R50, R82 ;  /* 0x0000005232527221 */ /* 0x020fe20000010000 */
[----:B------:R-:W-:Y:S06]  /*5db0*/  BRA `(.L_x_20498) ;  /* 0x00000000000c7947 */ /* 0x000fec0003800000 */
.L_x_20497:
[----:B-----5:R-:W-:-:S05]  /*5dc0*/  SHF.L.U32 R83, R43, 0x10, RZ ;  /* 0x000000102b537819 */ /* 0x020fca00000006ff */
[----:B------:R-:W-:-:S04]  /*5dd0*/  FADD.FTZ R82, R83, R82 ;  /* 0x0000005253527221 */ /* 0x000fc80000010000 */
[----:B------:R-:W-:-:S07]  /*5de0*/  @P1 FADD.FTZ R82, R50, R82 ;  /* 0x0000005232521221 */ /* 0x000fce0000010000 */
.L_x_20498:
[----:B------:R-:W-:Y:S01]  /*5df0*/  SHF.L.U32 R83, R132, 0x10, RZ ;  /* 0x0000001084537819 */ /* 0x000fe200000006ff */
[----:B------:R-:W-:Y:S06]  /*5e00*/  @P2 BRA `(.L_x_20499) ;  /* 0x00000000000c2947 */ /* 0x000fec0003800000 */
[----:B------:R-:W-:Y:S05]  /*5e10*/  @!P1 BRA `(.L_x_20500) ;  /* 0x0000000000189947 */ /* 0x000fea0003800000 */
[----:B-----5:R-:W-:Y:S01]  /*5e20*/  FADD.FTZ R83, R51, R83 ;  /* 0x0000005333537221 */ /* 0x020fe20000010000 */
[----:B------:R-:W-:Y:S06]  /*5e30*/  BRA `(.L_x_20500) ;  /* 0x0000000000107947 */ /* 0x000fec0003800000 */
.L_x_20499:
[----:B-----5:R-:W-:-:S04]  /*5e40*/  PRMT R132, R43, 0x7632, R132 ;  /* 0x000076322b847816 */ /* 0x020fc80000000084 */
[----:B------:R-:W-:-:S05]  /*5e50*/  SHF.L.U32 R132, R132, 0x10, RZ ;  /* 0x0000001084847819 */ /* 0x000fca00000006ff */
[----:B------:R-:W-:-:S04]  /*5e60*/  FADD.FTZ R83, R132, R83 ;  /* 0x0000005384537221 */ /* 0x000fc80000010000 */
[----:B------:R-:W-:-:S07]  /*5e70*/  @P1 FADD.FTZ R83, R51, R83 ;  /* 0x0000005333531221 */ /* 0x000fce0000010000 */
.L_x_20500:
[----:B------:R-:W-:-:S04]  /*5e80*/  LEA R132, P1, R134, UR12, 0x5 ;  /* 0x0000000c86847c11 */ /* 0x000fc8000f8228ff */
[C---:B------:R-:W-:Y:S01]  /*5e90*/  LEA.HI.X R133, R134.reuse, UR13, RZ, 0x5, P1 ;  /* 0x0000000d86857c11 */ /* 0x040fe200088f2cff */
[----:B------:R-:W-:-:S04]  /*5ea0*/  VIADD R134, R134, 0x20 ;  /* 0x0000002086867836 */ /* 0x000fc80000000000 */
[----:B------:R3:W-:Y:S04]  /*5eb0*/  STG.E.128 desc[UR4][R132.64], R76 ;  /* 0x0000004c84007986 */ /* 0x0007e8000c101d04 */
[----:B------:R3:W-:Y:S02]  /*5ec0*/  STG.E.128 desc[UR4][R132.64+0x10], R80 ;  /* 0x0000105084007986 */ /* 0x0007e4000c101d04 */
.L_x_20484:
[----:B------:R-:W-:Y:S05]  /*5ed0*/  BSYNC B0 ;  /* 0x0000000000007941 */ /* 0x000fea0003800000 */
.L_x_20483:
[----:B------:R-:W-:Y:S01]  /*5ee0*/  ISETP.GE.U32.AND P1, PT, R2, 0xa0, PT ;  /* 0x000000a00200780c */ /* 0x000fe20003f26070 */
[----:B------:R-:W-:-:S12]  /*5ef0*/  BSSY B0, `(.L_x_20501) ;  /* 0x000005f000007945 */ /* 0x000fd80003800000 */
[----:B------:R-:W-:Y:S05]  /*5f00*/  @!P1 BRA `(.L_x_20502) ;  /* 0x0000000400749947 */ /* 0x000fea0003800000 */
[----:B------:R-:W4:Y:S01]  /*5f10*/  LDC.64 R88, c[0x0][0x220] ;  /* 0x00008800ff587b82 */ /* 0x000f220000000a00 */
[----:B------:R-:W-:-:S04]  /*5f20*/  ISETP.NE.U32.AND P1, PT, RZ, UR8, PT ;  /* 0x00000008ff007c0c */ /* 0x000fc8000bf25070 */
[----:B------:R-:W-:-:S13]  /*5f30*/  ISETP.NE.AND.EX P1, PT, RZ, UR9, PT, P1 ;  /* 0x00000009ff007c0c */ /* 0x000fda000bf25310 */
[----:B------:R-:W-:-:S04]  /*5f40*/  @P1 LEA R84, P2, R134, UR8, 0x4 ;  /* 0x0000000886541c11 */ /* 0x000fc8000f8420ff */
[C---:B------:R-:W-:Y:S01]  /*5f50*/  @P1 LEA.HI.X R85, R134.reuse, UR9, RZ, 0x4, P2 ;  /* 0x0000000986551c11 */ /* 0x040fe200090f24ff */
[----:B----4-:R-:W-:-:S04]  /*5f60*/  IMAD.WIDE.U32 R88, R134, 0x10, R88 ;  /* 0x0000001086587825 */ /* 0x010fc800078e0058 */
[----:B-----5:R4:W5:Y:S01]  /*5f70*/  @P1 LDG.E.128 R40, desc[UR4][R84.64] ;  /* 0x0000000454281981 */ /* 0x020962000c1e1d00 */
[----:B------:R-:W-:-:S03]  /*5f80*/  ISETP.NE.U32.AND P1, PT, RZ, UR10, PT ;  /* 0x0000000aff007c0c */ /* 0x000fc6000bf25070 */
[----:B------:R-:W2:Y:S01]  /*5f90*/  LDG.E.128 R88, desc[UR4][R88.64] ;  /* 0x0000000458587981 */ /* 0x000ea2000c1e1d00 */
[----:B------:R-:W-:-:S13]  /*5fa0*/  ISETP.NE.AND.EX P1, PT, RZ, UR11, PT, P1 ;  /* 0x0000000bff007c0c */ /* 0x000fda000bf25310 */
[----:B----4-:R-:W-:-:S04]  /*5fb0*/  @P1 LEA R84, P2, R134, UR10, 0x5 ;  /* 0x0000000a86541c11 */ /* 0x010fc8000f8428ff */
        /* <DEDUP_REMOVED lines=11> */
.L_x_20503:
[----:B-----5:R-:W-:-:S05]  /*6070*/  SHF.L.U32 R86, R40, 0x10, RZ ;  /* 0x0000001028567819 */ /* 0x020fca00000006ff */
[----:B------:R-:W-:-:S04]  /*6080*/  FADD.FTZ R84, R86, R84 ;  /* 0x0000005456547221 */ /* 0x000fc80000010000 */
[----:B------:R-:W-:-:S07]  /*6090*/  @P1 FADD.FTZ R84, R44, R84 ;  /* 0x000000542c541221 */ /* 0x000fce0000010000 */
.L_x_20504:
[----:B------:R-:W-:Y:S01]  /*60a0*/  SHF.L.U32 R85, R85, 0x10, RZ ;  /* 0x0000001055557819 */ /* 0x000fe200000006ff */
[----:B------:R-:W-:Y:S06]  /*60b0*/  @P2 BRA `(.L_x_20505) ;  /* 0x00000000000c2947 */ /* 0x000fec0003800000 */
[----:B------:R-:W-:Y:S05]  /*60c0*/  @!P1 BRA `(.L_x_20506) ;  /* 0x0000000000189947 */ /* 0x000fea0003800000 */
[----:B-----5:R-:W-:Y:S01]  /*60d0*/  FADD.FTZ R85, R45, R85 ;  /* 0x000000552d557221 */ /* 0x020fe20000010000 */
[----:B------:R-:W-:Y:S06]  /*60e0*/  BRA `(.L_x_20506) ;  /* 0x0000000000107947 */ /* 0x000fec0003800000 */
.L_x_20505:
[----:B-----5:R-:W-:-:S04]  /*60f0*/  PRMT R86, R40, 0x7632, R86 ;  /* 0x0000763228567816 */ /* 0x020fc80000000056 */
[----:B------:R-:W-:-:S05]  /*6100*/  SHF.L.U32 R86, R86, 0x10, RZ ;  /* 0x0000001056567819 */ /* 0x000fca00000006ff */
[----:B------:R-:W-:-:S04]  /*6110*/  FADD.FTZ R85, R86, R85 ;  /* 0x0000005556557221 */ /* 0x000fc80000010000 */
[----:B------:R-:W-:-:S07]  /*6120*/  @P1 FADD.FTZ R85, R45, R85 ;  /* 0x000000552d551221 */ /* 0x000fce0000010000 */
.L_x_20506:
[C---:B------:R-:W-:Y:S01]  /*6130*/  PRMT R87, R89.reuse, 0x7632, R87 ;  /* 0x0000763259577816 */ /* 0x040fe20000000057 */
[----:B------:R-:W-:Y:S01]  /*6140*/  IMAD.U32 R86, R89, 0x10000, RZ ;  /* 0x0001000059567824 */ /* 0x000fe200078e00ff */
[----:B------:R-:W-:Y:S06]  /*6150*/  @P2 BRA `(.L_x_20507) ;  /* 0x00000000000c2947 */ /* 0x000fec0003800000 */
[----:B------:R-:W-:Y:S05]  /*6160*/  @!P1 BRA `(.L_x_20508) ;  /* 0x0000000000149947 */ /* 0x000fea0003800000 */
[----:B-----5:R-:W-:Y:S01]  /*6170*/  FADD.FTZ R86, R46, R86 ;  /* 0x000000562e567221 */ /* 0x020fe20000010000 */
[----:B------:R-:W-:Y:S06]  /*6180*/  BRA `(.L_x_20508) ;  /* 0x00000000000c7947 */ /* 0x000fec0003800000 */
.L_x_20507:
[----:B-----5:R-:W-:-:S05]  /*6190*/  SHF.L.U32 R88, R41, 0x10, RZ ;  /* 0x0000001029587819 */ /* 0x020fca00000006ff */
[----:B------:R-:W-:-:S04]  /*61a0*/  FADD.FTZ R86, R88, R86 ;  /* 0x0000005658567221 */ /* 0x000fc80000010000 */
[----:B------:R-:W-:-:S07]  /*61b0*/  @P1 FADD.FTZ R86, R46, R86 ;  /* 0x000000562e561221 */ /* 0x000fce0000010000 */
.L_x_20508:
[----:B------:R-:W-:Y:S01]  /*61c0*/  SHF.L.U32 R87, R87, 0x10, RZ ;  /* 0x0000001057577819 */ /* 0x000fe200000006ff */
[----:B------:R-:W-:Y:S06]  /*61d0*/  @P2 BRA `(.L_x_20509) ;  /* 0x00000000000c2947 */ /* 0x000fec0003800000 */
[----:B------:R-:W-:Y:S05]  /*61e0*/  @!P1 BRA `(.L_x_20510) ;  /* 0x0000000000189947 */ /* 0x000fea0003800000 */
[----:B-----5:R-:W-:Y:S01]  /*61f0*/  FADD.FTZ R87, R47, R87 ;  /* 0x000000572f577221 */ /* 0x020fe20000010000 */
[----:B------:R-:W-:Y:S06]  /*6200*/  BRA `(.L_x_20510) ;  /* 0x0000000000107947 */ /* 0x000fec0003800000 */
.L_x_20509:
[----:B-----5:R-:W-:-:S04]  /*6210*/  PRMT R88, R41, 0x7632, R88 ;  /* 0x0000763229587816 */ /* 0x020fc80000000058 */
[----:B------:R-:W-:-:S05]  /*6220*/  SHF.L.U32 R88, R88, 0x10, RZ ;  /* 0x0000001058587819 */ /* 0x000fca00000006ff */
[----:B------:R-:W-:-:S04]  /*6230*/  FADD.FTZ R87, R88, R87 ;  /* 0x0000005758577221 */ /* 0x000fc80000010000 */
[----:B------:R-:W-:-:S07]  /*6240*/  @P1 FADD.FTZ R87, R47, R87 ;  /* 0x000000572f571221 */ /* 0x000fce0000010000 */
.L_x_20510:
[C---:B------:R-:W-:Y:S02]  /*6250*/  PRMT R89, R90.reuse, 0x7632, R89 ;  /* 0x000076325a597816 */ /* 0x040fe40000000059 */
[----:B------:R-:W-:Y:S01]  /*6260*/  SHF.L.U32 R88, R90, 0x10, RZ ;  /* 0x000000105a587819 */ /* 0x000fe200000006ff */
[----:B------:R-:W-:Y:S06]  /*6270*/  @P2 BRA `(.L_x_20511) ;  /* 0x00000000000c2947 */ /* 0x000fec0003800000 */
[----:B------:R-:W-:Y:S05]  /*6280*/  @!P1 BRA `(.L_x_20512) ;  /* 0x0000000000149947 */ /* 0x000fea0003800000 */
[----:B-----5:R-:W-:Y:S01]  /*6290*/  FADD.FTZ R88, R48, R88 ;  /* 0x0000005830587221 */ /* 0x020fe20000010000 */
[----:B------:R-:W-:Y:S06]  /*62a0*/  BRA `(.L_x_20512) ;  /* 0x00000000000c7947 */ /* 0x000fec0003800000 */
.L_x_20511:
[----:B-----5:R-:W-:-:S04]  /*62b0*/  IMAD.U32 R90, R42, 0x10000, RZ ;  /* 0x000100002a5a7824 */ /* 0x020fc800078e00ff */
[----:B------:R-:W-:-:S04]  /*62c0*/  FADD.FTZ R88, R90, R88 ;  /* 0x000000585a587221 */ /* 0x000fc80000010000 */
[----:B------:R-:W-:-:S07]  /*62d0*/  @P1 FADD.FTZ R88, R48, R88 ;  /* 0x0000005830581221 */ /* 0x000fce0000010000 */
.L_x_20512:
[----:B------:R-:W-:Y:S01]  /*62e0*/  SHF.L.U32 R89, R89, 0x10, RZ ;  /* 0x0000001059597819 */ /* 0x000fe200000006ff */
[----:B------:R-:W-:Y:S06]  /*62f0*/  @P2 BRA `(.L_x_20513) ;  /* 0x00000000000c2947 */ /* 0x000fec0003800000 */
[----:B------:R-:W-:Y:S05]  /*6300*/  @!P1 BRA `(.L_x_20514) ;  /* 0x0000000000189947 */ /* 0x000fea0003800000 */
[----:B-----5:R-:W-:Y:S01]  /*6310*/  FADD.FTZ R89, R49, R89 ;  /* 0x0000005931597221 */ /* 0x020fe20000010000 */
[----:B------:R-:W-:Y:S06]  /*6320*/  BRA `(.L_x_20514) ;  /* 0x0000000000107947 */ /* 0x000fec0003800000 */
.L_x_20513:
[----:B-----5:R-:W-:-:S04]  /*6330*/  PRMT R90, R42, 0x7632, R90 ;  /* 0x000076322a5a7816 */ /* 0x020fc8000000005a */
[----:B------:R-:W-:-:S05]  /*6340*/  SHF.L.U32 R90, R90, 0x10, RZ ;  /* 0x000000105a5a7819 */ /* 0x000fca00000006ff */
[----:B------:R-:W-:-:S04]  /*6350*/  FADD.FTZ R89, R90, R89 ;  /* 0x000000595a597221 */ /* 0x000fc80000010000 */
[----:B------:R-:W-:-:S07]  /*6360*/  @P1 FADD.FTZ R89, R49, R89 ;  /* 0x0000005931591221 */ /* 0x000fce0000010000 */
.L_x_20514:
[C---:B01-3--:R-:W-:Y:S02]  /*6370*/  PRMT R132, R91.reuse, 0x7632, R132 ;  /* 0x000076325b847816 */ /* 0x04bfe40000000084 */
[----:B------:R-:W-:Y:S01]  /*6380*/  SHF.L.U32 R90, R91, 0x10, RZ ;  /* 0x000000105b5a7819 */ /* 0x000fe200000006ff */
[----:B------:R-:W-:Y:S06]  /*6390*/  @P2 BRA `(.L_x_20515) ;  /* 0x00000000000c2947 */ /* 0x000fec0003800000 */
[----:B------:R-:W-:Y:S05]  /*63a0*/  @!P1 BRA `(.L_x_20516) ;  /* 0x0000000000149947 */ /* 0x000fea0003800000 */
[----:B-----5:R-:W-:Y:S01]  /*63b0*/  FADD.FTZ R90, R50, R90 ;  /* 0x0000005a325a7221 */ /* 0x020fe20000010000 */
[----:B------:R-:W-:Y:S06]  /*63c0*/  BRA `(.L_x_20516) ;  /* 0x00000000000c7947 */ /* 0x000fec0003800000 */
.L_x_20515:
[----:B-----5:R-:W-:-:S05]  /*63d0*/  SHF.L.U32 R91, R43, 0x10, RZ ;  /* 0x000000102b5b7819 */ /* 0x020fca00000006ff */
[----:B------:R-:W-:-:S04]  /*63e0*/  FADD.FTZ R90, R91, R90 ;  /* 0x0000005a5b5a7221 */ /* 0x000fc80000010000 */
[----:B------:R-:W-:-:S07]  /*63f0*/  @P1 FADD.FTZ R90, R50, R90 ;  /* 0x0000005a325a1221 */ /* 0x000fce0000010000 */
.L_x_20516:
[----:B------:R-:W-:Y:S01]  /*6400*/  IMAD.U32 R91, R132, 0x10000, RZ ;  /* 0x00010000845b7824 */ /* 0x000fe200078e00ff */
[----:B------:R-:W-:Y:S06]  /*6410*/  @P2 BRA `(.L_x_20517) ;  /* 0x00000000000c2947 */ /* 0x000fec0003800000 */
[----:B------:R-:W-:Y:S05]  /*6420*/  @!P1 BRA `(.L_x_20518) ;  /* 0x0000000000189947 */ /* 0x000fea0003800000 */
[----:B-----5:R-:W-:Y:S01]  /*6430*/  FADD.FTZ R91, R51, R91 ;  /* 0x0000005b335b7221 */ /* 0x020fe20000010000 */
[----:B------:R-:W-:Y:S06]  /*6440*/  BRA `(.L_x_20518) ;  /* 0x0000000000107947 */ /* 0x000fec0003800000 */
.L_x_20517:
[----:B-----5:R-:W-:-:S04]  /*6450*/  PRMT R132, R43, 0x7632, R132 ;  /* 0x000076322b847816 */ /* 0x020fc80000000084 */
[----:B------:R-:W-:-:S05]  /*6460*/  SHF.L.U32 R132, R132, 0x10, RZ ;  /* 0x0000001084847819 */ /* 0x000fca00000006ff */
[----:B------:R-:W-:-:S04]  /*6470*/  FADD.FTZ R91, R132, R91 ;  /* 0x0000005b845b7221 */ /* 0x000fc80000010000 */
[----:B------:R-:W-:-:S07]  /*6480*/  @P1 FADD.FTZ R91, R51, R91 ;  /* 0x0000005b335b1221 */ /* 0x000fce0000010000 */
.L_x_20518:
[----:B------:R-:W-:-:S04]  /*6490*/  LEA R132, P1, R134, UR12, 0x5 ;  /* 0x0000000c86847c11 */ /* 0x000fc8000f8228ff */
[C---:B------:R-:W-:Y:S02]  /*64a0*/  LEA.HI.X R133, R134.reuse, UR13, RZ, 0x5, P1 ;  /* 0x0000000d86857c11 */ /* 0x040fe400088f2cff */
[----:B------:R-:W-:-:S03]  /*64b0*/  IADD3 R134, R134, 0x20, RZ ;  /* 0x0000002086867810 */ /* 0x000fc60007ffe0ff */
[----:B------:R4:W-:Y:S04]  /*64c0*/  STG.E.128 desc[UR4][R132.64], R84 ;  /* 0x0000005484007986 */ /* 0x0009e8000c101d04 */
[----:B------:R4:W-:Y:S02]  /*64d0*/  STG.E.128 desc[UR4][R132.64+0x10], R88 ;  /* 0x0000105884007986 */ /* 0x0009e4000c101d04 */
.L_x_20502:
[----:B------:R-:W-:Y:S05]  /*64e0*/  BSYNC B0 ;  /* 0x0000000000007941 */ /* 0x000fea0003800000 */
.L_x_20501:
[----:B------:R-:W-:Y:S01]  /*64f0*/  ISETP.GE.U32.AND P1, PT, R2, 0xc0, PT ;  /* 0x000000c00200780c */ /* 0x000fe20003f26070 */
[----:B------:R-:W-:-:S12]  /*6500*/  BSSY B0, `(.L_x_20519) ;  /* 0x000005f000007945 */ /* 0x000fd80003800000 */
[----:B------:R-:W-:Y:S05]  /*6510*/  @!P1 BRA `(.L_x_20520) ;  /* 0x0000000400749947 */ /* 0x000fea0003800000 */
[----:B------:R-:W0:Y:S01]  /*6520*/  LDC.64 R96, c[0x0][0x220] ;  /* 0x00008800ff607b82 */ /* 0x000e220000000a00 */
        /* <DEDUP_REMOVED lines=21> */
.L_x_20521:
[----:B-----5:R-:W-:-:S05]  /*6680*/  SHF.L.U32 R94, R40, 0x10, RZ ;  /* 0x00000010285e7819 */ /* 0x020fca00000006ff */
[----:B------:R-:W-:-:S04]  /*6690*/  FADD.FTZ R92, R94, R92 ;  /* 0x0000005c5e5c7221 */ /* 0x000fc80000010000 */
[----:B------:R-:W-:-:S07]  /*66a0*/  @P1 FADD.FTZ R92, R44, R92 ;  /* 0x0000005c2c5c1221 */ /* 0x000fce0000010000 */
.L_x_20522:
[----:B------:R-:W-:Y:S01]  /*66b0*/  IMAD.U32 R93, R93, 0x10000, RZ ;  /* 0x000100005d5d7824 */ /* 0x000fe200078e00ff */
[----:B------:R-:W-:Y:S06]  /*66c0*/  @P2 BRA `(.L_x_20523) ;  /* 0x00000000000c2947 */ /* 0x000fec0003800000 */
[----:B------:R-:W-:Y:S05]  /*66d0*/  @!P1 BRA `(.L_x_20524) ;  /* 0x0000000000189947 */ /* 0x000fea0003800000 */
[----:B-----5:R-:W-:Y:S01]  /*66e0*/  FADD.FTZ R93, R45, R93 ;  /* 0x0000005d2d5d7221 */ /* 0x020fe20000010000 */
[----:B------:R-:W-:Y:S06]  /*66f0*/  BRA `(.L_x_20524) ;  /* 0x0000000000107947 */ /* 0x000fec0003800000 */
.L_x_20523:
[----:B-----5:R-:W-:-:S04]  /*6700*/  PRMT R94, R40, 0x7632, R94 ;  /* 0x00007632285e7816 */ /* 0x020fc8000000005e */
[----:B------:R-:W-:-:S05]  /*6710*/  SHF.L.U32 R94, R94, 0x10, RZ ;  /* 0x000000105e5e7819 */ /* 0x000fca00000006ff */
[----:B------:R-:W-:-:S04]  /*6720*/  FADD.FTZ R93, R94, R93 ;  /* 0x0000005d5e5d7221 */ /* 0x000fc80000010000 */
[----:B------:R-:W-:-:S07]  /*6730*/  @P1 FADD.FTZ R93, R45, R93 ;  /* 0x0000005d2d5d1221 */ /* 0x000fce0000010000 */
.L_x_20524:
[C---:B------:R-:W-:Y:S02]  /*6740*/  PRMT R95, R97.reuse, 0x7632, R95 ;  /* 0x00007632615f7816 */ /* 0x040fe4000000005f */
[----:B------:R-:W-:Y:S01]  /*6750*/  SHF.L.U32 R94, R97, 0x10, RZ ;  /* 0x00000010615e7819 */ /* 0x000fe200000006ff */
[----:B------:R-:W-:Y:S06]  /*6760*/  @P2 BRA `(.L_x_20525) ;  /* 0x00000000000c2947 */ /* 0x000fec0003800000 */
[----:B------:R-:W-:Y:S05]  /*6770*/  @!P1 BRA `(.L_x_20526) ;  /* 0x0000000000149947 */ /* 0x000fea0003800000 */
[----:B-----5:R-:W-:Y:S01]  /*6780*/  FADD.FTZ R94, R46, R94 ;  /* 0x0000005e2e5e7221 */ /* 0x020fe20000010000 */
[----:B------:R-:W-:Y:S06]  /*6790*/  BRA `(.L_x_20526) ;  /* 0x00000000000c7947 */ /* 0x000fec0003800000 */
.L_x_20525:
[----:B-----5:R-:W-:-:S05]  /*67a0*/  SHF.L.U32 R96, R41, 0x10, RZ ;  /* 0x0000001029607819 */ /* 0x020fca00000006ff */
[----:B------:R-:W-:-:S04]  /*67b0*/  FADD.FTZ R94, R96, R94 ;  /* 0x0000005e605e7221 */ /* 0x000fc80000010000 */
[----:B------:R-:W-:-:S07]  /*67c0*/  @P1 FADD.FTZ R94, R46, R94 ;  /* 0x0000005e2e5e1221 */ /* 0x000fce0000010000 */
.L_x_20526:
[----:B------:R-:W-:Y:S01]  /*67d0*/  SHF.L.U32 R95, R95, 0x10, RZ ;  /* 0x000000105f5f7819 */ /* 0x000fe200000006ff */
[----:B------:R-:W-:Y:S06]  /*67e0*/  @P2 BRA `(.L_x_20527) ;  /* 0x00000000000c2947 */ /* 0x000fec0003800000 */
[----:B------:R-:W-:Y:S05]  /*67f0*/  @!P1 BRA `(.L_x_20528) ;  /* 0x0000000000189947 */ /* 0x000fea0003800000 */
[----:B-----5:R-:W-:Y:S01]  /*6800*/  FADD.FTZ R95, R47, R95 ;  /* 0x0000005f2f5f7221 */ /* 0x020fe20000010000 */
[----:B------:R-:W-:Y:S06]  /*6810*/  BRA `(.L_x_20528) ;  /* 0x0000000000107947 */ /* 0x000fec0003800000 */
.L_x_20527:
[----:B-----5:R-:W-:-:S05]  /*6820*/  PRMT R96, R41, 0x7632, R96 ;  /* 0x0000763229607816 */ /* 0x020fca0000000060 */
[----:B------:R-:W-:-:S04]  /*6830*/  IMAD.U32 R96, R96, 0x10000, RZ ;  /* 0x0001000060607824 */ /* 0x000fc800078e00ff */
[----:B------:R-:W-:-:S04]  /*6840*/  FADD.FTZ R95, R96, R95 ;  /* 0x0000005f605f7221 */ /* 0x000fc80000010000 */
[----:B------:R-:W-:-:S07]  /*6850*/  @P1 FADD.FTZ R95, R47, R95 ;  /* 0x0000005f2f5f1221 */ /* 0x000fce0000010000 */
.L_x_20528:
[C---:B------:R-:W-:Y:S02]  /*6860*/  PRMT R97, R98.reuse, 0x7632, R97 ;  /* 0x0000763262617816 */ /* 0x040fe40000000061 */
[----:B------:R-:W-:Y:S01]  /*6870*/  SHF.L.U32 R96, R98, 0x10, RZ ;  /* 0x0000001062607819 */ /* 0x000fe200000006ff */
[----:B------:R-:W-:Y:S06]  /*6880*/  @P2 BRA `(.L_x_20529) ;  /* 0x00000000000c2947 */ /* 0x000fec0003800000 */
[----:B------:R-:W-:Y:S05]  /*6890*/  @!P1 BRA `(.L_x_20530) ;  /* 0x0000000000149947 */ /* 0x000fea0003800000 */
[----:B-----5:R-:W-:Y:S01]  /*68a0*/  FADD.FTZ R96, R48, R96 ;  /* 0x0000006030607221 */ /* 0x020fe20000010000 */
[----:B------:R-:W-:Y:S06]  /*68b0*/  BRA `(.L_x_20530) ;  /* 0x00000000000c7947 */ /* 0x000fec0003800000 */
.L_x_20529:
[----:B-----5:R-:W-:-:S05]  /*68c0*/  SHF.L.U32 R98, R42, 0x10, RZ ;  /* 0x000000102a627819 */ /* 0x020fca00000006ff */
[----:B------:R-:W-:-:S04]  /*68d0*/  FADD.FTZ R96, R98, R96 ;  /* 0x0000006062607221 */ /* 0x000fc80000010000 */
[----:B------:R-:W-:-:S07]  /*68e0*/  @P1 FADD.FTZ R96, R48, R96 ;  /* 0x0000006030601221 */ /* 0x000fce0000010000 */
.L_x_20530:
[----:B------:R-:W-:Y:S01]  /*68f0*/  SHF.L.U32 R97, R97, 0x10, RZ ;  /* 0x0000001061617819 */ /* 0x000fe200000006ff */
[----:B------:R-:W-:Y:S06]  /*6900*/  @P2 BRA `(.L_x_20531) ;  /* 0x00000000000c2947 */ /* 0x000fec0003800000 */
[----:B------:R-:W-:Y:S05]  /*6910*/  @!P1 BRA `(.L_x_20532) ;  /* 0x0000000000189947 */ /* 0x000fea0003800000 */
[----:B-----5:R-:W-:Y:S01]  /*6920*/  FADD.FTZ R97, R49, R97 ;  /* 0x0000006131617221 */ /* 0x020fe20000010000 */
[----:B------:R-:W-:Y:S06]  /*6930*/  BRA `(.L_x_20532) ;  /* 0x0000000000107947 */ /* 0x000fec0003800000 */
.L_x_20531:
[----:B-----5:R-:W-:-:S04]  /*6940*/  PRMT R98, R42, 0x7632, R98 ;  /* 0x000076322a627816 */ /* 0x020fc80000000062 */
[----:B------:R-:W-:-:S05]  /*6950*/  SHF.L.U32 R98, R98, 0x10, RZ ;  /* 0x0000001062627819 */ /* 0x000fca00000006ff */
[----:B------:R-:W-:-:S04]  /*6960*/  FADD.FTZ R97, R98, R97 ;  /* 0x0000006162617221 */ /* 0x000fc80000010000 */
[----:B------:R-:W-:-:S07]  /*6970*/  @P1 FADD.FTZ R97, R49, R97 ;  /* 0x0000006131611221 */ /* 0x000fce0000010000 */
.L_x_20532:
[C---:B-1-34-:R-:W-:Y:S01]  /*6980*/  PRMT R132, R99.reuse, 0x7632, R132 ;  /* 0x0000763263847816 */ /* 0x05afe20000000084 */
[----:B------:R-:W-:Y:S01]  /*6990*/  IMAD.U32 R98, R99, 0x10000, RZ ;  /* 0x0001000063627824 */ /* 0x000fe200078e00ff */
[----:B------:R-:W-:Y:S06]  /*69a0*/  @P2 BRA `(.L_x_20533) ;  /* 0x00000000000c2947 */ /* 0x000fec0003800000 */
[----:B------:R-:W-:Y:S05]  /*69b0*/  @!P1 BRA `(.L_x_20534) ;  /* 0x0000000000149947 */ /* 0x000fea0003800000 */
[----:B-----5:R-:W-:Y:S01]  /*69c0*/  FADD.FTZ R98, R50, R98 ;  /* 0x0000006232627221 */ /* 0x020fe20000010000 */
[----:B------:R-:W-:Y:S06]  /*69d0*/  BRA `(.L_x_20534) ;  /* 0x00000000000c7947 */ /* 0x000fec0003800000 */
.L_x_20533:
[----:B-----5:R-:W-:-:S05]  /*69e0*/  SHF.L.U32 R99, R43, 0x10, RZ ;  /* 0x000000102b637819 */ /* 0x020fca00000006ff */
[----:B------:R-:W-:-:S04]  /*69f0*/  FADD.FTZ R98, R99, R98 ;  /* 0x0000006263627221 */ /* 0x000fc80000010000 */
[----:B------:R-:W-:-:S07]  /*6a00*/  @P1 FADD.FTZ R98, R50, R98 ;  /* 0x0000006232621221 */ /* 0x000fce0000010000 */
.L_x_20534:
[----:B------:R-:W-:Y:S01]  /*6a10*/  SHF.L.U32 R99, R132, 0x10, RZ ;  /* 0x0000001084637819 */ /* 0x000fe200000006ff */
[----:B------:R-:W-:Y:S06]  /*6a20*/  @P2 BRA `(.L_x_20535) ;  /* 0x00000000000c2947 */ /* 0x000fec0003800000 */
[----:B------:R-:W-:Y:S05]  /*6a30*/  @!P1 BRA `(.L_x_20536) ;  /* 0x0000000000189947 */ /* 0x000fea0003800000 */
[----:B-----5:R-:W-:Y:S01]  /*6a40*/  FADD.FTZ R99, R51, R99 ;  /* 0x0000006333637221 */ /* 0x020fe20000010000 */
[----:B------:R-:W-:Y:S06]  /*6a50*/  BRA `(.L_x_20536) ;  /* 0x0000000000107947 */ /* 0x000fec0003800000 */
.L_x_20535:
[----:B-----5:R-:W-:-:S04]  /*6a60*/  PRMT R132, R43, 0x7632, R132 ;  /* 0x000076322b847816 */ /* 0x020fc80000000084 */
[----:B------:R-:W-:-:S05]  /*6a70*/  SHF.L.U32 R132, R132, 0x10, RZ ;  /* 0x0000001084847819 */ /* 0x000fca00000006ff */
[----:B------:R-:W-:-:S04]  /*6a80*/  FADD.FTZ R99, R132, R99 ;  /* 0x0000006384637221 */ /* 0x000fc80000010000 */
[----:B------:R-:W-:-:S07]  /*6a90*/  @P1 FADD.FTZ R99, R51, R99 ;  /* 0x0000006333631221 */ /* 0x000fce0000010000 */
.L_x_20536:
[----:B------:R-:W-:-:S04]  /*6aa0*/  LEA R132, P1, R134, UR12, 0x5 ;  /* 0x0000000c86847c11 */ /* 0x000fc8000f8228ff */
[C---:B------:R-:W-:Y:S02]  /*6ab0*/  LEA.HI.X R133, R134.reuse, UR13, RZ, 0x5, P1 ;  /* 0x0000000d86857c11 */ /* 0x040fe400088f2cff */
[----:B------:R-:W-:-:S03]  /*6ac0*/  IADD3 R134, R134, 0x20, RZ ;  /* 0x0000002086867810 */ /* 0x000fc60007ffe0ff */
[----:B------:R0:W-:Y:S04]  /*6ad0*/  STG.E.128 desc[UR4][R132.64], R92 ;  /* 0x0000005c84007986 */ /* 0x0001e8000c101d04 */
[----:B------:R0:W-:Y:S02]  /*6ae0*/  STG.E.128 desc[UR4][R132.64+0x10], R96 ;  /* 0x0000106084007986 */ /* 0x0001e4000c101d04 */
.L_x_20520:
[----:B------:R-:W-:Y:S05]  /*6af0*/  BSYNC B0 ;  /* 0x0000000000007941 */ /* 0x000fea0003800000 */
.L_x_20519:
        /* <DEDUP_REMOVED lines=25> */
.L_x_20539:
[----:B-----5:R-:W-:-:S05]  /*6c90*/  SHF.L.U32 R102, R40, 0x10, RZ ;  /* 0x0000001028667819 */ /* 0x020fca00000006ff */
[----:B------:R-:W-:-:S04]  /*6ca0*/  FADD.FTZ R100, R102, R100 ;  /* 0x0000006466647221 */ /* 0x000fc80000010000 */
[----:B------:R-:W-:-:S07]  /*6cb0*/  @P1 FADD.FTZ R100, R44, R100 ;  /* 0x000000642c641221 */ /* 0x000fce0000010000 */
.L_x_20540:
[----:B------:R-:W-:Y:S01]  /*6cc0*/  SHF.L.U32 R101, R101, 0x10, RZ ;  /* 0x0000001065657819 */ /* 0x000fe200000006ff */
[----:B------:R-:W-:Y:S06]  /*6cd0*/  @P2 BRA `(.L_x_20541) ;  /* 0x00000000000c2947 */ /* 0x000fec0003800000 */
[----:B------:R-:W-:Y:S05]  /*6ce0*/  @!P1 BRA `(.L_x_20542) ;  /* 0x0000000000189947 */ /* 0x000fea0003800000 */
[----:B-----5:R-:W-:Y:S01]  /*6cf0*/  FADD.FTZ R101, R45, R101 ;  /* 0x000000652d657221 */ /* 0x020fe20000010000 */
[----:B------:R-:W-:Y:S06]  /*6d00*/  BRA `(.L_x_20542) ;  /* 0x0000000000107947 */ /* 0x000fec0003800000 */
.L_x_20541:
[----:B-----5:R-:W-:-:S04]  /*6d10*/  PRMT R102, R40, 0x7632, R102 ;  /* 0x0000763228667816 */ /* 0x020fc80000000066 */
[----:B------:R-:W-:-:S05]  /*6d20*/  SHF.L.U32 R102, R102, 0x10, RZ ;  /* 0x0000001066667819 */ /* 0x000fca00000006ff */
[----:B------:R-:W-:-:S04]  /*6d30*/  FADD.FTZ R101, R102, R101 ;  /* 0x0000006566657221 */ /* 0x000fc80000010000 */
[----:B------:R-:W-:-:S07]  /*6d40*/  @P1 FADD.FTZ R101, R45, R101 ;  /* 0x000000652d651221 */ /* 0x000fce0000010000 */
.L_x_20542:
[C---:B------:R-:W-:Y:S02]  /*6d50*/  PRMT R103, R105.reuse, 0x7632, R103 ;  /* 0x0000763269677816 */ /* 0x040fe40000000067 */
[----:B------:R-:W-:Y:S01]  /*6d60*/  SHF.L.U32 R102, R105, 0x10, RZ ;  /* 0x0000001069667819 */ /* 0x000fe200000006ff */
[----:B------:R-:W-:Y:S06]  /*6d70*/  @P2 BRA `(.L_x_20543) ;  /* 0x00000000000c2947 */ /* 0x000fec0003800000 */
[----:B------:R-:W-:Y:S05]  /*6d80*/  @!P1 BRA `(.L_x_20544) ;  /* 0x0000000000149947 */ /* 0x000fea0003800000 */
[----:B-----5:R-:W-:Y:S01]  /*6d90*/  FADD.FTZ R102, R46, R102 ;  /* 0x000000662e667221 */ /* 0x020fe20000010000 */
[----:B------:R-:W-:Y:S06]  /*6da0*/  BRA `(.L_x_20544) ;  /* 0x00000000000c7947 */ /* 0x000fec0003800000 */
.L_x_20543:
[----:B-----5:R-:W-:-:S04]  /*6db0*/  IMAD.U32 R104, R41, 0x10000, RZ ;  /* 0x0001000029687824 */ /* 0x020fc800078e00ff */
[----:B------:R-:W-:-:S04]  /*6dc0*/  FADD.FTZ R102, R104, R102 ;  /* 0x0000006668667221 */ /* 0x000fc80000010000 */
[----:B------:R-:W-:-:S07]  /*6dd0*/  @P1 FADD.FTZ R102, R46, R102 ;  /* 0x000000662e661221 */ /* 0x000fce0000010000 */
.L_x_20544:
[----:B------:R-:W-:Y:S01]  /*6de0*/  SHF.L.U32 R103, R103, 0x10, RZ ;  /* 0x0000001067677819 */ /* 0x000fe200000006ff */
[----:B------:R-:W-:Y:S06]  /*6df0*/  @P2 BRA `(.L_x_20545) ;  /* 0x00000000000c2947 */ /* 0x000fec0003800000 */
[----:B------:R-:W-:Y:S05]  /*6e00*/  @!P1 BRA `(.L_x_20546) ;  /* 0x0000000000189947 */ /* 0x000fea0003800000 */
[----:B-----5:R-:W-:Y:S01]  /*6e10*/  FADD.FTZ R103, R47, R103 ;  /* 0x000000672f677221 */ /* 0x020fe20000010000 */
[----:B------:R-:W-:Y:S06]  /*6e20*/  BRA `(.L_x_20546) ;  /* 0x0000000000107947 */ /* 0x000fec0003800000 */
.L_x_20545:
[----:B-----5:R-:W-:-:S04]  /*6e30*/  PRMT R104, R41, 0x7632, R104 ;  /* 0x0000763229687816 */ /* 0x020fc80000000068 */
[----:B------:R-:W-:-:S05]  /*6e40*/  SHF.L.U32 R104, R104, 0x10, RZ ;  /* 0x0000001068687819 */ /* 0x000fca00000006ff */
[----:B------:R-:W-:-:S04]  /*6e50*/  FADD.FTZ R103, R104, R103 ;  /* 0x0000006768677221 */ /* 0x000fc80000010000 */
[----:B------:R-:W-:-:S07]  /*6e60*/  @P1 FADD.FTZ R103, R47, R103 ;  /* 0x000000672f671221 */ /* 0x000fce0000010000 */
.L_x_20546:
[C---:B------:R-:W-:Y:S02]  /*6e70*/  PRMT R105, R106.reuse, 0x7632, R105 ;  /* 0x000076326a697816 */ /* 0x040fe40000000069 */
[----:B------:R-:W-:Y:S01]  /*6e80*/  SHF.L.U32 R104, R106, 0x10, RZ ;  /* 0x000000106a687819 */ /* 0x000fe200000006ff */
[----:B------:R-:W-:Y:S06]  /*6e90*/  @P2 BRA `(.L_x_20547) ;  /* 0x00000000000c2947 */ /* 0x000fec0003800000 */
[----:B------:R-:W-:Y:S05]  /*6ea0*/  @!P1 BRA `(.L_x_20548) ;  /* 0x0000000000149947 */ /* 0x000fea0003800000 */
[----:B-----5:R-:W-:Y:S01]  /*6eb0*/  FADD.FTZ R104, R48, R104 ;  /* 0x0000006830687221 */ /* 0x020fe20000010000 */
[----:B------:R-:W-:Y:S06]  /*6ec0*/  BRA `(.L_x_20548) ;  /* 0x00000000000c7947 */ /* 0x000fec0003800000 */
.L_x_20547:
[----:B-----5:R-:W-:-:S05]  /*6ed0*/  SHF.L.U32 R106, R42, 0x10, RZ ;  /* 0x000000102a6a7819 */ /* 0x020fca00000006ff */
[----:B------:R-:W-:-:S04]  /*6ee0*/  FADD.FTZ R104, R106, R104 ;  /* 0x000000686a687221 */ /* 0x000fc80000010000 */
[----:B------:R-:W-:-:S07]  /*6ef0*/  @P1 FADD.FTZ R104, R48, R104 ;  /* 0x0000006830681221 */ /* 0x000fce0000010000 */
.L_x_20548:
[----:B------:R-:W-:Y:S01]  /*6f00*/  IMAD.U32 R105, R105, 0x10000, RZ ;  /* 0x0001000069697824 */ /* 0x000fe200078e00ff */
[----:B------:R-:W-:Y:S06]  /*6f10*/  @P2 BRA `(.L_x_20549) ;  /* 0x00000000000c2947 */ /* 0x000fec0003800000 */
[----:B------:R-:W-:Y:S05]  /*6f20*/  @!P1 BRA `(.L_x_20550) ;  /* 0x0000000000189947 */ /* 0x000fea0003800000 */
[----:B-----5:R-:W-:Y:S01]  /*6f30*/  FADD.FTZ R105, R49, R105 ;  /* 0x0000006931697221 */ /* 0x020fe20000010000 */
[----:B------:R-:W-:Y:S06]  /*6f40*/  BRA `(.L_x_20550) ;  /* 0x0000000000107947 */ /* 0x000fec0003800000 */
.L_x_20549:
[----:B-----5:R-:W-:-:S04]  /*6f50*/  PRMT R106, R42, 0x7632, R106 ;  /* 0x000076322a6a7816 */ /* 0x020fc8000000006a */
[----:B------:R-:W-:-:S05]  /*6f60*/  SHF.L.U32 R106, R106, 0x10, RZ ;  /* 0x000000106a6a7819 */ /* 0x000fca00000006ff */
[----:B------:R-:W-:-:S04]  /*6f70*/  FADD.FTZ R105, R106, R105 ;  /* 0x000000696a697221 */ /* 0x000fc80000010000 */
[----:B------:R-:W-:-:S07]  /*6f80*/  @P1 FADD.FTZ R105, R49, R105 ;  /* 0x0000006931691221 */ /* 0x000fce0000010000 */
.L_x_20550:
[C---:B-1-34-:R-:W-:Y:S02]  /*6f90*/  PRMT R132, R107.reuse, 0x7632, R132 ;  /* 0x000076326b847816 */ /* 0x05afe40000000084 */
[----:B------:R-:W-:Y:S01]  /*6fa0*/  SHF.L.U32 R106, R107, 0x10, RZ ;  /* 0x000000106b6a7819 */ /* 0x000fe200000006ff */
[----:B------:R-:W-:Y:S06]  /*6fb0*/  @P2 BRA `(.L_x_20551) ;  /* 0x00000000000c2947 */ /* 0x000fec0003800000 */
[----:B------:R-:W-:Y:S05]  /*6fc0*/  @!P1 BRA `(.L_x_20552) ;  /* 0x0000000000149947 */ /* 0x000fea0003800000 */
[----:B-----5:R-:W-:Y:S01]  /*6fd0*/  FADD.FTZ R106, R50, R106 ;  /* 0x0000006a326a7221 */ /* 0x020fe20000010000 */
[----:B------:R-:W-:Y:S06]  /*6fe0*/  BRA `(.L_x_20552) ;  /* 0x00000000000c7947 */ /* 0x000fec0003800000 */
.L_x_20551:
[----:B-----5:R-:W-:-:S05]  /*6ff0*/  SHF.L.U32 R107, R43, 0x10, RZ ;  /* 0x000000102b6b7819 */ /* 0x020fca00000006ff */
[----:B------:R-:W-:-:S04]  /*7000*/  FADD.FTZ R106, R107, R106 ;  /* 0x0000006a6b6a7221 */ /* 0x000fc80000010000 */
[----:B------:R-:W-:-:S07]  /*7010*/  @P1 FADD.FTZ R106, R50, R106 ;  /* 0x0000006a326a1221 */ /* 0x000fce0000010000 */
.L_x_20552:
[----:B------:R-:W-:Y:S01]  /*7020*/  SHF.L.U32 R107, R132, 0x10, RZ ;  /* 0x00000010846b7819 */ /* 0x000fe200000006ff */
[----:B------:R-:W-:Y:S06]  /*7030*/  @P2 BRA `(.L_x_20553) ;  /* 0x00000000000c2947 */ /* 0x000fec0003800000 */
[----:B------:R-:W-:Y:S05]  /*7040*/  @!P1 BRA `(.L_x_20554) ;  /* 0x0000000000189947 */ /* 0x000fea0003800000 */
[----:B-----5:R-:W-:Y:S01]  /*7050*/  FADD.FTZ R107, R51, R107 ;  /* 0x0000006b336b7221 */ /* 0x020fe20000010000 */
[----:B------:R-:W-:Y:S06]  /*7060*/  BRA `(.L_x_20554) ;  /* 0x0000000000107947 */ /* 0x000fec0003800000 */
.L_x_20553:
[----:B-----5:R-:W-:-:S05]  /*7070*/  PRMT R132, R43, 0x7632, R132 ;  /* 0x000076322b847816 */ /* 0x020fca0000000084 */
[----:B------:R-:W-:-:S04]  /*7080*/  IMAD.U32 R132, R132, 0x10000, RZ ;  /* 0x0001000084847824 */ /* 0x000fc800078e00ff */
[----:B------:R-:W-:-:S04]  /*7090*/  FADD.FTZ R107, R132, R107 ;  /* 0x0000006b846b7221 */ /* 0x000fc80000010000 */
[----:B------:R-:W-:-:S07]  /*70a0*/  @P1 FADD.FTZ R107, R51, R107 ;  /* 0x0000006b336b1221 */ /* 0x000fce0000010000 */
.L_x_20554:
[----:B------:R-:W-:-:S04]  /*70b0*/  LEA R132, P1, R134, UR12, 0x5 ;  /* 0x0000000c86847c11 */ /* 0x000fc8000f8228ff */
[C---:B------:R-:W-:Y:S02]  /*70c0*/  LEA.HI.X R133, R134.reuse, UR13, RZ, 0x5, P1 ;  /* 0x0000000d86857c11 */ /* 0x040fe400088f2cff */
[----:B------:R-:W-:-:S03]  /*70d0*/  IADD3 R134, R134, 0x20, RZ ;  /* 0x0000002086867810 */ /* 0x000fc60007ffe0ff */
[----:B------:R0:W-:Y:S04]  /*70e0*/  STG.E.128 desc[UR4][R132.64], R100 ;  /* 0x0000006484007986 */ /* 0x0001e8000c101d04 */
[----:B------:R0:W-:Y:S02]  /*70f0*/  STG.E.128 desc[UR4][R132.64+0x10], R104 ;  /* 0x0000106884007986 */ /* 0x0001e4000c101d04 */
.L_x_20538:
[----:B------:R-:W-:Y:S05]  /*7100*/  BSYNC B0 ;  /* 0x0000000000007941 */ /* 0x000fea0003800000 */
.L_x_20537:
        /* <DEDUP_REMOVED lines=25> */
.L_x_20557:
[----:B-----5:R-:W-:-:S05]  /*72a0*/  SHF.L.U32 R110, R40, 0x10, RZ ;  /* 0x00000010286e7819 */ /* 0x020fca00000006ff */
[----:B------:R-:W-:-:S04]  /*72b0*/  FADD.FTZ R108, R110, R108 ;  /* 0x0000006c6e6c7221 */ /* 0x000fc80000010000 */
[----:B------:R-:W-:-:S07]  /*72c0*/  @P1 FADD.FTZ R108, R44, R108 ;  /* 0x0000006c2c6c1221 */ /* 0x000fce0000010000 */
.L_x_20558:
[----:B------:R-:W-:Y:S01]  /*72d0*/  SHF.L.U32 R109, R109, 0x10, RZ ;  /* 0x000000106d6d7819 */ /* 0x000fe200000006ff */
[----:B------:R-:W-:Y:S06]  /*72e0*/  @P2 BRA `(.L_x_20559) ;  /* 0x00000000000c2947 */ /* 0x000fec0003800000 */
[----:B------:R-:W-:Y:S05]  /*72f0*/  @!P1 BRA `(.L_x_20560) ;  /* 0x0000000000189947 */ /* 0x000fea0003800000 */
[----:B-----5:R-:W-:Y:S01]  /*7300*/  FADD.FTZ R109, R45, R109 ;  /* 0x0000006d2d6d7221 */ /* 0x020fe20000010000 */
[----:B------:R-:W-:Y:S06]  /*7310*/  BRA `(.L_x_20560) ;  /* 0x0000000000107947 */ /* 0x000fec0003800000 */
.L_x_20559:
[----:B-----5:R-:W-:-:S05]  /*7320*/  PRMT R110, R40, 0x7632, R110 ;  /* 0x00007632286e7816 */ /* 0x020fca000000006e */
[----:B------:R-:W-:-:S04]  /*7330*/  IMAD.U32 R110, R110, 0x10000, RZ ;  /* 0x000100006e6e7824 */ /* 0x000fc800078e00ff */
[----:B------:R-:W-:-:S04]  /*7340*/  FADD.FTZ R109, R110, R109 ;  /* 0x0000006d6e6d7221 */ /* 0x000fc80000010000 */
[----:B------:R-:W-:-:S07]  /*7350*/  @P1 FADD.FTZ R109, R45, R109 ;  /* 0x0000006d2d6d1221 */ /* 0x000fce0000010000 */
.L_x_20560:
[C---:B------:R-:W-:Y:S02]  /*7360*/  PRMT R111, R113.reuse, 0x7632, R111 ;  /* 0x00007632716f7816 */ /* 0x040fe4000000006f */
[----:B------:R-:W-:Y:S01]  /*7370*/  SHF.L.U32 R110, R113, 0x10, RZ ;  /* 0x00000010716e7819 */ /* 0x000fe200000006ff */
[----:B------:R-:W-:Y:S06]  /*7380*/  @P2 BRA `(.L_x_20561) ;  /* 0x00000000000c2947 */ /* 0x000fec0003800000 */
[----:B------:R-:W-:Y:S05]  /*7390*/  @!P1 BRA `(.L_x_20562) ;  /* 0x0000000000149947 */ /* 0x000fea0003800000 */
[----:B-----5:R-:W-:Y:S01]  /*73a0*/  FADD.FTZ R110, R46, R110 ;  /* 0x0000006e2e6e7221 */ /* 0x020fe20000010000 */
[----:B------:R-:W-:Y:S06]  /*73b0*/  BRA `(.L_x_20562) ;  /* 0x00000000000c7947 */ /* 0x000fec0003800000 */
.L_x_20561:
[----:B-----5:R-:W-:-:S05]  /*73c0*/  SHF.L.U32 R112, R41, 0x10, RZ ;  /* 0x0000001029707819 */ /* 0x020fca00000006ff */
[----:B------:R-:W-:-:S04]  /*73d0*/  FADD.FTZ R110, R112, R110 ;  /* 0x0000006e706e7221 */ /* 0x000fc80000010000 */
[----:B------:R-:W-:-:S07]  /*73e0*/  @P1 FADD.FTZ R110, R46, R110 ;  /* 0x0000006e2e6e1221 */ /* 0x000fce0000010000 */
.L_x_20562:
[----:B------:R-:W-:Y:S01]  /*73f0*/  SHF.L.U32 R111, R111, 0x10, RZ ;  /* 0x000000106f6f7819 */ /* 0x000fe200000006ff */
[----:B------:R-:W-:Y:S06]  /*7400*/  @P2 BRA `(.L_x_20563) ;  /* 0x00000000000c2947 */ /* 0x000fec0003800000 */
[----:B------:R-:W-:Y:S05]  /*7410*/  @!P1 BRA `(.L_x_20564) ;  /* 0x0000000000189947 */ /* 0x000fea0003800000 */
[----:B-----5:R-:W-:Y:S01]  /*7420*/  FADD.FTZ R111, R47, R111 ;  /* 0x0000006f2f6f7221 */ /* 0x020fe20000010000 */
[----:B------:R-:W-:Y:S06]  /*7430*/  BRA `(.L_x_20564) ;  /* 0x0000000000107947 */ /* 0x000fec0003800000 */
.L_x_20563:
[----:B-----5:R-:W-:-:S04]  /*7440*/  PRMT R112, R41, 0x7632, R112 ;  /* 0x0000763229707816 */ /* 0x020fc80000000070 */
[----:B------:R-:W-:-:S05]  /*7450*/  SHF.L.U32 R112, R112, 0x10, RZ ;  /* 0x0000001070707819 */ /* 0x000fca00000006ff */
[----:B------:R-:W-:-:S04]  /*7460*/  FADD.FTZ R111, R112, R111 ;  /* 0x0000006f706f7221 */ /* 0x000fc80000010000 */
[----:B------:R-:W-:-:S07]  /*7470*/  @P1 FADD.FTZ R111, R47, R111 ;  /* 0x0000006f2f6f1221 */ /* 0x000fce0000010000 */
.L_x_20564:
[C---:B------:R-:W-:Y:S01]  /*7480*/  PRMT R113, R114.reuse, 0x7632, R113 ;  /* 0x0000763272717816 */ /* 0x040fe20000000071 */
[----:B------:R-:W-:Y:S01]  /*7490*/  IMAD.U32 R112, R114, 0x10000, RZ ;  /* 0x0001000072707824 */ /* 0x000fe200078e00ff */
[----:B------:R-:W-:Y:S06]  /*74a0*/  @P2 BRA `(.L_x_20565) ;  /* 0x00000000000c2947 */ /* 0x000fec0003800000 */
[----:B------:R-:W-:Y:S05]  /*74b0*/  @!P1 BRA `(.L_x_20566) ;  /* 0x0000000000149947 */ /* 0x000fea0003800000 */
[----:B-----5:R-:W-:Y:S01]  /*74c0*/  FADD.FTZ R112, R48, R112 ;  /* 0x0000007030707221 */ /* 0x020fe20000010000 */
[----:B------:R-:W-:Y:S06]  /*74d0*/  BRA `(.L_x_20566) ;  /* 0x00000000000c7947 */ /* 0x000fec0003800000 */
.L_x_20565:
[----:B-----5:R-:W-:-:S05]  /*74e0*/  SHF.L.U32 R114, R42, 0x10, RZ ;  /* 0x000000102a727819 */ /* 0x020fca00000006ff */
[----:B------:R-:W-:-:S04]  /*74f0*/  FADD.FTZ R112, R114, R112 ;  /* 0x0000007072707221 */ /* 0x000fc80000010000 */
[----:B------:R-:W-:-:S07]  /*7500*/  @P1 FADD.FTZ R112, R48, R112 ;  /* 0x0000007030701221 */ /* 0x000fce0000010000 */
.L_x_20566:
[----:B------:R-:W-:Y:S01]  /*7510*/  SHF.L.U32 R113, R113, 0x10, RZ ;  /* 0x0000001071717819 */ /* 0x000fe200000006ff */
[----:B------:R-:W-:Y:S06]  /*7520*/  @P2 BRA `(.L_x_20567) ;  /* 0x00000000000c2947 */ /* 0x000fec0003800000 */
[----:B------:R-:W-:Y:S05]  /*7530*/  @!P1 BRA `(.L_x_20568) ;  /* 0x0000000000189947 */ /* 0x000fea0003800000 */
[----:B-----5:R-:W-:Y:S01]  /*7540*/  FADD.FTZ R113, R49, R113 ;  /* 0x0000007131717221 */ /* 0x020fe20000010000 */
[----:B------:R-:W-:Y:S06]  /*7550*/  BRA `(.L_x_20568) ;  /* 0x0000000000107947 */ /* 0x000fec0003800000 */
.L_x_20567:
[----:B-----5:R-:W-:-:S04]  /*7560*/  PRMT R114, R42, 0x7632, R114 ;  /* 0x000076322a727816 */ /* 0x020fc80000000072 */
[----:B------:R-:W-:-:S05]  /*7570*/  SHF.L.U32 R114, R114, 0x10, RZ ;  /* 0x0000001072727819 */ /* 0x000fca00000006ff */
[----:B------:R-:W-:-:S04]  /*7580*/  FADD.FTZ R113, R114, R113 ;  /* 0x0000007172717221 */ /* 0x000fc80000010000 */
[----:B------:R-:W-:-:S07]  /*7590*/  @P1 FADD.FTZ R113, R49, R113 ;  /* 0x0000007131711221 */ /* 0x000fce0000010000 */
.L_x_20568:
[C---:B-1-34-:R-:W-:Y:S02]  /*75a0*/  PRMT R132, R115.reuse, 0x7632, R132 ;  /* 0x0000763273847816 */ /* 0x05afe40000000084 */
[----:B------:R-:W-:Y:S01]  /*75b0*/  SHF.L.U32 R114, R115, 0x10, RZ ;  /* 0x0000001073727819 */ /* 0x000fe200000006ff */
[----:B------:R-:W-:Y:S06]  /*75c0*/  @P2 BRA `(.L_x_20569) ;  /* 0x00000000000c2947 */ /* 0x000fec0003800000 */
[----:B------:R-:W-:Y:S05]  /*75d0*/  @!P1 BRA `(.L_x_20570) ;  /* 0x0000000000149947 */ /* 0x000fea0003800000 */
[----:B-----5:R-:W-:Y:S01]  /*75e0*/  FADD.FTZ R114, R50, R114 ;  /* 0x0000007232727221 */ /* 0x020fe20000010000 */
[----:B------:R-:W-:Y:S06]  /*75f0*/  BRA `(.L_x_20570) ;  /* 0x00000000000c7947 */ /* 0x000fec0003800000 */
.L_x_20569:
[----:B-----5:R-:W-:-:S04]  /*7600*/  IMAD.U32 R115, R43, 0x10000, RZ ;  /* 0x000100002b737824 */ /* 0x020fc800078e00ff */
[----:B------:R-:W-:-:S04]  /*7610*/  FADD.FTZ R114, R115, R114 ;  /* 0x0000007273727221 */ /* 0x000fc80000010000 */
[----:B------:R-:W-:-:S07]  /*7620*/  @P1 FADD.FTZ R114, R50, R114 ;  /* 0x0000007232721221 */ /* 0x000fce0000010000 */
.L_x_20570:
[----:B------:R-:W-:Y:S01]  /*7630*/  SHF.L.U32 R115, R132, 0x10, RZ ;  /* 0x0000001084737819 */ /* 0x000fe200000006ff */
[----:B------:R-:W-:Y:S06]  /*7640*/  @P2 BRA `(.L_x_20571) ;  /* 0x00000000000c2947 */ /* 0x000fec0003800000 */
[----:B------:R-:W-:Y:S05]  /*7650*/  @!P1 BRA `(.L_x_20572) ;  /* 0x0000000000189947 */ /* 0x000fea0003800000 */
[----:B-----5:R-:W-:Y:S01]  /*7660*/  FADD.FTZ R115, R51, R115 ;  /* 0x0000007333737221 */ /* 0x020fe20000010000 */
[----:B------:R-:W-:Y:S06]  /*7670*/  BRA `(.L_x_20572) ;  /* 0x0000000000107947 */ /* 0x000fec0003800000 */
.L_x_20571:
[----:B-----5:R-:W-:-:S04]  /*7680*/  PRMT R132, R43, 0x7632, R132 ;  /* 0x000076322b847816 */ /* 0x020fc80000000084 */
[----:B------:R-:W-:-:S05]  /*7690*/  SHF.L.U32 R132, R132, 0x10, RZ ;  /* 0x0000001084847819 */ /* 0x000fca00000006ff */
[----:B------:R-:W-:-:S04]  /*76a0*/  FADD.FTZ R115, R132, R115 ;  /* 0x0000007384737221 */ /* 0x000fc80000010000 */
[----:B------:R-:W-:-:S07]  /*76b0*/  @P1 FADD.FTZ R115, R51, R115 ;  /* 0x0000007333731221 */ /* 0x000fce0000010000 */
.L_x_20572:
[----:B------:R-:W-:-:S04]  /*76c0*/  LEA R132, P1, R134, UR12, 0x5 ;  /* 0x0000000c86847c11 */ /* 0x000fc8000f8228ff */
[C---:B------:R-:W-:Y:S02]  /*76d0*/  LEA.HI.X R133, R134.reuse, UR13, RZ, 0x5, P1 ;  /* 0x0000000d86857c11 */ /* 0x040fe400088f2cff */
[----:B------:R-:W-:-:S03]  /*76e0*/  IADD3 R134, R134, 0x20, RZ ;  /* 0x0000002086867810 */ /* 0x000fc60007ffe0ff */
[----:B------:R0:W-:Y:S04]  /*76f0*/  STG.E.128 desc[UR4][R132.64], R108 ;  /* 0x0000006c84007986 */ /* 0x0001e8000c101d04 */
[----:B------:R0:W-:Y:S02]  /*7700*/  STG.E.128 desc[UR4][R132.64+0x10], R112 ;  /* 0x0000107084007986 */ /* 0x0001e4000c101d04 */
.L_x_20556:
[----:B------:R-:W-:Y:S05]  /*7710*/  BSYNC B0 ;  /* 0x0000000000007941 */ /* 0x000fea0003800000 */
.L_x_20555:
        /* <DEDUP_REMOVED lines=25> */
.L_x_20575:
[----:B-----5:R-:W-:-:S04]  /*78b0*/  IMAD.U32 R118, R40, 0x10000, RZ ;  /* 0x0001000028767824 */ /* 0x020fc800078e00ff */
[----:B------:R-:W-:-:S04]  /*78c0*/  FADD.FTZ R116, R118, R116 ;  /* 0x0000007476747221 */ /* 0x000fc80000010000 */
[----:B------:R-:W-:-:S07]  /*78d0*/  @P1 FADD.FTZ R116, R44, R116 ;  /* 0x000000742c741221 */ /* 0x000fce0000010000 */
.L_x_20576:
[----:B------:R-:W-:Y:S01]  /*78e0*/  SHF.L.U32 R117, R117, 0x10, RZ ;  /* 0x0000001075757819 */ /* 0x000fe200000006ff */
[----:B------:R-:W-:Y:S06]  /*78f0*/  @P2 BRA `(.L_x_20577) ;  /* 0x00000000000c2947 */ /* 0x000fec0003800000 */
[----:B------:R-:W-:Y:S05]  /*7900*/  @!P1 BRA `(.L_x_20578) ;  /* 0x0000000000189947 */ /* 0x000fea0003800000 */
[----:B-----5:R-:W-:Y:S01]  /*7910*/  FADD.FTZ R117, R45, R117 ;  /* 0x000000752d757221 */ /* 0x020fe20000010000 */
[----:B------:R-:W-:Y:S06]  /*7920*/  BRA `(.L_x_20578) ;  /* 0x0000000000107947 */ /* 0x000fec0003800000 */
.L_x_20577:
[----:B-----5:R-:W-:-:S04]  /*7930*/  PRMT R118, R40, 0x7632, R118 ;  /* 0x0000763228767816 */ /* 0x020fc80000000076 */
[----:B------:R-:W-:-:S05]  /*7940*/  SHF.L.U32 R118, R118, 0x10, RZ ;  /* 0x0000001076767819 */ /* 0x000fca00000006ff */
[----:B------:R-:W-:-:S04]  /*7950*/  FADD.FTZ R117, R118, R117 ;  /* 0x0000007576757221 */ /* 0x000fc80000010000 */
[----:B------:R-:W-:-:S07]  /*7960*/  @P1 FADD.FTZ R117, R45, R117 ;  /* 0x000000752d751221 */ /* 0x000fce0000010000 */
.L_x_20578:
[C---:B------:R-:W-:Y:S02]  /*7970*/  PRMT R119, R121.reuse, 0x7632, R119 ;  /* 0x0000763279777816 */ /* 0x040fe40000000077 */
[----:B------:R-:W-:Y:S01]  /*7980*/  SHF.L.U32 R118, R121, 0x10, RZ ;  /* 0x0000001079767819 */ /* 0x000fe200000006ff */
[----:B------:R-:W-:Y:S06]  /*7990*/  @P2 BRA `(.L_x_20579) ;  /* 0x00000000000c2947 */ /* 0x000fec0003800000 */
[----:B------:R-:W-:Y:S05]  /*79a0*/  @!P1 BRA `(.L_x_20580) ;  /* 0x0000000000149947 */ /* 0x000fea0003800000 */
[----:B-----5:R-:W-:Y:S01]  /*79b0*/  FADD.FTZ R118, R46, R118 ;  /* 0x000000762e767221 */ /* 0x020fe20000010000 */
[----:B------:R-:W-:Y:S06]  /*79c0*/  BRA `(.L_x_20580) ;  /* 0x00000000000c7947 */ /* 0x000fec0003800000 */
.L_x_20579:
[----:B-----5:R-:W-:-:S05]  /*79d0*/  SHF.L.U32 R120, R41, 0x10, RZ ;  /* 0x0000001029787819 */ /* 0x020fca00000006ff */
[----:B------:R-:W-:-:S04]  /*79e0*/  FADD.FTZ R118, R120, R118 ;  /* 0x0000007678767221 */ /* 0x000fc80000010000 */
[----:B------:R-:W-:-:S07]  /*79f0*/  @P1 FADD.FTZ R118, R46, R118 ;  /* 0x000000762e761221 */ /* 0x000fce0000010000 */
.L_x_20580:
[----:B------:R-:W-:Y:S01]  /*7a00*/  IMAD.U32 R119, R119, 0x10000, RZ ;  /* 0x0001000077777824 */ /* 0x000fe200078e00ff */
[----:B------:R-:W-:Y:S06]  /*7a10*/  @P2 BRA `(.L_x_20581) ;  /* 0x00000000000c2947 */ /* 0x000fec0003800000 */
[----:B------:R-:W-:Y:S05]  /*7a20*/  @!P1 BRA `(.L_x_20582) ;  /* 0x0000000000189947 */ /* 0x000fea0003800000 */
[----:B-----5:R-:W-:Y:S01]  /*7a30*/  FADD.FTZ R119, R47, R119 ;  /* 0x000000772f777221 */ /* 0x020fe20000010000 */
[----:B------:R-:W-:Y:S06]  /*7a40*/  BRA `(.L_x_20582) ;  /* 0x0000000000107947 */ /* 0x000fec0003800000 */
.L_x_20581:
[----:B-----5:R-:W-:-:S04]  /*7a50*/  PRMT R120, R41, 0x7632, R120 ;  /* 0x0000763229787816 */ /* 0x020fc80000000078 */
[----:B------:R-:W-:-:S05]  /*7a60*/  SHF.L.U32 R120, R120, 0x10, RZ ;  /* 0x0000001078787819 */ /* 0x000fca00000006ff */
[----:B------:R-:W-:-:S04]  /*7a70*/  FADD.FTZ R119, R120, R119 ;  /* 0x0000007778777221 */ /* 0x000fc80000010000 */
[----:B------:R-:W-:-:S07]  /*7a80*/  @P1 FADD.FTZ R119, R47, R119 ;  /* 0x000000772f771221 */ /* 0x000fce0000010000 */
.L_x_20582:
[C---:B------:R-:W-:Y:S02]  /*7a90*/  PRMT R121, R122.reuse, 0x7632, R121 ;  /* 0x000076327a797816 */ /* 0x040fe40000000079 */
[----:B------:R-:W-:Y:S01]  /*7aa0*/  SHF.L.U32 R120, R122, 0x10, RZ ;  /* 0x000000107a787819 */ /* 0x000fe200000006ff */
[----:B------:R-:W-:Y:S06]  /*7ab0*/  @P2 BRA `(.L_x_20583) ;  /* 0x00000000000c2947 */ /* 0x000fec0003800000 */
[----:B------:R-:W-:Y:S05]  /*7ac0*/  @!P1 BRA `(.L_x_20584) ;  /* 0x0000000000149947 */ /* 0x000fea0003800000 */
[----:B-----5:R-:W-:Y:S01]  /*7ad0*/  FADD.FTZ R120, R48, R120 ;  /* 0x0000007830787221 */ /* 0x020fe20000010000 */
[----:B------:R-:W-:Y:S06]  /*7ae0*/  BRA `(.L_x_20584) ;  /* 0x00000000000c7947 */ /* 0x000fec0003800000 */
.L_x_20583:
[----:B-----5:R-:W-:-:S05]  /*7af0*/  SHF.L.U32 R122, R42, 0x10, RZ ;  /* 0x000000102a7a7819 */ /* 0x020fca00000006ff */
[----:B------:R-:W-:-:S04]  /*7b00*/  FADD.FTZ R120, R122, R120 ;  /* 0x000000787a787221 */ /* 0x000fc80000010000 */
[----:B------:R-:W-:-:S07]  /*7b10*/  @P1 FADD.FTZ R120, R48, R120 ;  /* 0x0000007830781221 */ /* 0x000fce0000010000 */
.L_x_20584:
[----:B------:R-:W-:Y:S01]  /*7b20*/  SHF.L.U32 R121, R121, 0x10, RZ ;  /* 0x0000001079797819 */ /* 0x000fe200000006ff */
[----:B------:R-:W-:Y:S06]  /*7b30*/  @P2 BRA `(.L_x_20585) ;  /* 0x00000000000c2947 */ /* 0x000fec0003800000 */
[----:B------:R-:W-:Y:S05]  /*7b40*/  @!P1 BRA `(.L_x_20586) ;  /* 0x0000000000189947 */ /* 0x000fea0003800000 */
[----:B-----5:R-:W-:Y:S01]  /*7b50*/  FADD.FTZ R121, R49, R121 ;  /* 0x0000007931797221 */ /* 0x020fe20000010000 */
[----:B------:R-:W-:Y:S06]  /*7b60*/  BRA `(.L_x_20586) ;  /* 0x0000000000107947 */ /* 0x000fec0003800000 */
.L_x_20585:
[----:B-----5:R-:W-:-:S05]  /*7b70*/  PRMT R122, R42, 0x7632, R122 ;  /* 0x000076322a7a7816 */ /* 0x020fca000000007a */
[----:B------:R-:W-:-:S04]  /*7b80*/  IMAD.U32 R122, R122, 0x10000, RZ ;  /* 0x000100007a7a7824 */ /* 0x000fc800078e00ff */
[----:B------:R-:W-:-:S04]  /*7b90*/  FADD.FTZ R121, R122, R121 ;  /* 0x000000797a797221 */ /* 0x000fc80000010000 */
[----:B------:R-:W-:-:S07]  /*7ba0*/  @P1 FADD.FTZ R121, R49, R121 ;  /* 0x0000007931791221 */ /* 0x000fce0000010000 */
.L_x_20586:
[C---:B-1-34-:R-:W-:Y:S02]  /*7bb0*/  PRMT R132, R123.reuse, 0x7632, R132 ;  /* 0x000076327b847816 */ /* 0x05afe40000000084 */
[----:B------:R-:W-:Y:S01]  /*7bc0*/  SHF.L.U32 R122, R123, 0x10, RZ ;  /* 0x000000107b7a7819 */ /* 0x000fe200000006ff */
[----:B------:R-:W-:Y:S06]  /*7bd0*/  @P2 BRA `(.L_x_20587) ;  /* 0x00000000000c2947 */ /* 0x000fec0003800000 */
[----:B------:R-:W-:Y:S05]  /*7be0*/  @!P1 BRA `(.L_x_20588) ;  /* 0x0000000000149947 */ /* 0x000fea0003800000 */
[----:B-----5:R-:W-:Y:S01]  /*7bf0*/  FADD.FTZ R122, R50, R122 ;  /* 0x0000007a327a7221 */ /* 0x020fe20000010000 */
[----:B------:R-:W-:Y:S06]  /*7c00*/  BRA `(.L_x_20588) ;  /* 0x00000000000c7947 */ /* 0x000fec0003800000 */
.L_x_20587:
[----:B-----5:R-:W-:-:S05]  /*7c10*/  SHF.L.U32 R123, R43, 0x10, RZ ;  /* 0x000000102b7b7819 */ /* 0x020fca00000006ff */
[----:B------:R-:W-:-:S04]  /*7c20*/  FADD.FTZ R122, R123, R122 ;  /* 0x0000007a7b7a7221 */ /* 0x000fc80000010000 */
[----:B------:R-:W-:-:S07]  /*7c30*/  @P1 FADD.FTZ R122, R50, R122 ;  /* 0x0000007a327a1221 */ /* 0x000fce0000010000 */
.L_x_20588:
[----:B------:R-:W-:Y:S01]  /*7c40*/  SHF.L.U32 R123, R132, 0x10, RZ ;  /* 0x00000010847b7819 */ /* 0x000fe200000006ff */
[----:B------:R-:W-:Y:S06]  /*7c50*/  @P2 BRA `(.L_x_20589) ;  /* 0x00000000000c2947 */ /* 0x000fec0003800000 */
[----:B------:R-:W-:Y:S05]  /*7c60*/  @!P1 BRA `(.L_x_20590) ;  /* 0x0000000000189947 */ /* 0x000fea0003800000 */
[----:B-----5:R-:W-:Y:S01]  /*7c70*/  FADD.FTZ R123, R51, R123 ;  /* 0x0000007b337b7221 */ /* 0x020fe20000010000 */
[----:B------:R-:W-:Y:S06]  /*7c80*/  BRA `(.L_x_20590) ;  /* 0x0000000000107947 */ /* 0x000fec0003800000 */
.L_x_20589:
[----:B-----5:R-:W-:-:S04]  /*7c90*/  PRMT R132, R43, 0x7632, R132 ;  /* 0x000076322b847816 */ /* 0x020fc80000000084 */
[----:B------:R-:W-:-:S05]  /*7ca0*/  SHF.L.U32 R132, R132, 0x10, RZ ;  /* 0x0000001084847819 */ /* 0x000fca00000006ff */
[----:B------:R-:W-:-:S04]  /*7cb0*/  FADD.FTZ R123, R132, R123 ;  /* 0x0000007b847b7221 */ /* 0x000fc80000010000 */
[----:B------:R-:W-:-:S07]  /*7cc0*/  @P1 FADD.FTZ R123, R51, R123 ;  /* 0x0000007b337b1221 */ /* 0x000fce0000010000 */
.L_x_20590:
[----:B------:R-:W-:-:S04]  /*7cd0*/  LEA R132, P1, R134, UR12, 0x5 ;  /* 0x0000000c86847c11 */ /* 0x000fc8000f8228ff */
[C---:B------:R-:W-:Y:S01]  /*7ce0*/  LEA.HI.X R133, R134.reuse, UR13, RZ, 0x5, P1 ;  /* 0x0000000d86857c11 */ /* 0x040fe200088f2cff */
[----:B------:R-:W-:-:S04]  /*7cf0*/  VIADD R134, R134, 0x20 ;  /* 0x0000002086867836 */ /* 0x000fc80000000000 */
[----:B------:R0:W-:Y:S04]  /*7d00*/  STG.E.128 desc[UR4][R132.64], R116 ;  /* 0x0000007484007986 */ /* 0x0001e8000c101d04 */
[----:B------:R0:W-:Y:S02]  /*7d10*/  STG.E.128 desc[UR4][R132.64+0x10], R120 ;  /* 0x0000107884007986 */ /* 0x0001e4000c101d04 */
.L_x_20574:
[----:B------:R-:W-:Y:S05]  /*7d20*/  BSYNC B0 ;  /* 0x0000000000007941 */ /* 0x000fea0003800000 */
.L_x_20573:
        /* <DEDUP_REMOVED lines=25> */
.L_x_20593:
[----:B-----5:R-:W-:-:S05]  /*7ec0*/  SHF.L.U32 R126, R40, 0x10, RZ ;  /* 0x00000010287e7819 */ /* 0x020fca00000006ff */
[----:B------:R-:W-:-:S04]  /*7ed0*/  FADD.FTZ R124, R126, R124 ;  /* 0x0000007c7e7c7221 */ /* 0x000fc80000010000 */
[----:B------:R-:W-:-:S07]  /*7ee0*/  @P1 FADD.FTZ R124, R44, R124 ;  /* 0x0000007c2c7c1221 */ /* 0x000fce0000010000 */
.L_x_20594:
[----:B------:R-:W-:Y:S01]  /*7ef0*/  SHF.L.U32 R125, R125, 0x10, RZ ;  /* 0x000000107d7d7819 */ /* 0x000fe200000006ff */
[----:B------:R-:W-:Y:S06]  /*7f00*/  @P2 BRA `(.L_x_20595) ;  /* 0x00000000000c2947 */ /* 0x000fec0003800000 */
[----:B------:R-:W-:Y:S05]  /*7f10*/  @!P1 BRA `(.L_x_20596) ;  /* 0x0000000000189947 */ /* 0x000fea0003800000 */
[----:B-----5:R-:W-:Y:S01]  /*7f20*/  FADD.FTZ R125, R45, R125 ;  /* 0x0000007d2d7d7221 */ /* 0x020fe20000010000 */
[----:B------:R-:W-:Y:S06]  /*7f30*/  BRA `(.L_x_20596) ;  /* 0x0000000000107947 */ /* 0x000fec0003800000 */
.L_x_20595:
[----:B-----5:R-:W-:-:S04]  /*7f40*/  PRMT R126, R40, 0x7632, R126 ;  /* 0x00007632287e7816 */ /* 0x020fc8000000007e */
[----:B------:R-:W-:-:S05]  /*7f50*/  SHF.L.U32 R126, R126, 0x10, RZ ;  /* 0x000000107e7e7819 */ /* 0x000fca00000006ff */
[----:B------:R-:W-:-:S04]  /*7f60*/  FADD.FTZ R125, R126, R125 ;  /* 0x0000007d7e7d7221 */ /* 0x000fc80000010000 */
[----:B------:R-:W-:-:S07]  /*7f70*/  @P1 FADD.FTZ R125, R45, R125 ;  /* 0x0000007d2d7d1221 */ /* 0x000fce0000010000 */
.L_x_20596:
[C---:B------:R-:W-:Y:S01]  /*7f80*/  PRMT R127, R129.reuse, 0x7632, R127 ;  /* 0x00007632817f7816 */ /* 0x040fe2000000007f */
[----:B------:R-:W-:Y:S01]  /*7f90*/  IMAD.U32 R126, R129, 0x10000, RZ ;  /* 0x00010000817e7824 */ /* 0x000fe200078e00ff */
[----:B------:R-:W-:Y:S06]  /*7fa0*/  @P2 BRA `(.L_x_20597) ;  /* 0x00000000000c2947 */ /* 0x000fec0003800000 */
[----:B------:R-:W-:Y:S05]  /*7fb0*/  @!P1 BRA `(.L_x_20598) ;  /* 0x0000000000149947 */ /* 0x000fea0003800000 */
[----:B-----5:R-:W-:Y:S01]  /*7fc0*/  FADD.FTZ R126, R46, R126 ;  /* 0x0000007e2e7e7221 */ /* 0x020fe20000010000 */
[----:B------:R-:W-:Y:S06]  /*7fd0*/  BRA `(.L_x_20598) ;  /* 0x00000000000c7947 */ /* 0x000fec0003800000 */
.L_x_20597:
[----:B-----5:R-:W-:-:S05]  /*7fe0*/  SHF.L.U32 R128, R41, 0x10, RZ ;  /* 0x0000001029807819 */ /* 0x020fca00000006ff */
[----:B------:R-:W-:-:S04]  /*7ff0*/  FADD.FTZ R126, R128, R126 ;  /* 0x0000007e807e7221 */ /* 0x000fc80000010000 */
[----:B------:R-:W-:-:S07]  /*8000*/  @P1 FADD.FTZ R126, R46, R126 ;  /* 0x0000007e2e7e1221 */ /* 0x000fce0000010000 */
.L_x_20598:
[----:B------:R-:W-:Y:S01]  /*8010*/  SHF.L.U32 R127, R127, 0x10, RZ ;  /* 0x000000107f7f7819 */ /* 0x000fe200000006ff */
[----:B------:R-:W-:Y:S06]  /*8020*/  @P2 BRA `(.L_x_20599) ;  /* 0x00000000000c2947 */ /* 0x000fec0003800000 */
[----:B------:R-:W-:Y:S05]  /*8030*/  @!P1 BRA `(.L_x_20600) ;  /* 0x0000000000189947 */ /* 0x000fea0003800000 */
[----:B-----5:R-:W-:Y:S01]  /*8040*/  FADD.FTZ R127, R47, R127 ;  /* 0x0000007f2f7f7221 */ /* 0x020fe20000010000 */
[----:B------:R-:W-:Y:S06]  /*8050*/  BRA `(.L_x_20600) ;  /* 0x0000000000107947 */ /* 0x000fec0003800000 */
.L_x_20599:
[----:B-----5:R-:W-:-:S04]  /*8060*/  PRMT R128, R41, 0x7632, R128 ;  /* 0x0000763229807816 */ /* 0x020fc80000000080 */
[----:B------:R-:W-:-:S05]  /*8070*/  SHF.L.U32 R128, R128, 0x10, RZ ;  /* 0x0000001080807819 */ /* 0x000fca00000006ff */
[----:B------:R-:W-:-:S04]  /*8080*/  FADD.FTZ R127, R128, R127 ;  /* 0x0000007f807f7221 */ /* 0x000fc80000010000 */
[----:B------:R-:W-:-:S07]  /*8090*/  @P1 FADD.FTZ R127, R47, R127 ;  /* 0x0000007f2f7f1221 */ /* 0x000fce0000010000 */
.L_x_20600:
[C---:B------:R-:W-:Y:S02]  /*80a0*/  PRMT R129, R130.reuse, 0x7632, R129 ;  /* 0x0000763282817816 */ /* 0x040fe40000000081 */
[----:B------:R-:W-:Y:S01]  /*80b0*/  SHF.L.U32 R128, R130, 0x10, RZ ;  /* 0x0000001082807819 */ /* 0x000fe200000006ff */
[----:B------:R-:W-:Y:S06]  /*80c0*/  @P2 BRA `(.L_x_20601) ;  /* 0x00000000000c2947 */ /* 0x000fec0003800000 */
[----:B------:R-:W-:Y:S05]  /*80d0*/  @!P1 BRA `(.L_x_20602) ;  /* 0x0000000000149947 */ /* 0x000fea0003800000 */
[----:B-----5:R-:W-:Y:S01]  /*80e0*/  FADD.FTZ R128, R48, R128 ;  /* 0x0000008030807221 */ /* 0x020fe20000010000 */
[----:B------:R-:W-:Y:S06]  /*80f0*/  BRA `(.L_x_20602) ;  /* 0x00000000000c7947 */ /* 0x000fec0003800000 */
.L_x_20601:
[----:B-----5:R-:W-:-:S04]  /*8100*/  IMAD.U32 R130, R42, 0x10000, RZ ;  /* 0x000100002a827824 */ /* 0x020fc800078e00ff */
[----:B------:R-:W-:-:S04]  /*8110*/  FADD.FTZ R128, R130, R128 ;  /* 0x0000008082807221 */ /* 0x000fc80000010000 */
[----:B------:R-:W-:-:S07]  /*8120*/  @P1 FADD.FTZ R128, R48, R128 ;  /* 0x0000008030801221 */ /* 0x000fce0000010000 */
.L_x_20602:
[----:B------:R-:W-:Y:S01]  /*8130*/  SHF.L.U32 R129, R129, 0x10, RZ ;  /* 0x0000001081817819 */ /* 0x000fe200000006ff */
[----:B------:R-:W-:Y:S06]  /*8140*/  @P2 BRA `(.L_x_20603) ;  /* 0x00000000000c2947 */ /* 0x000fec0003800000 */
[----:B------:R-:W-:Y:S05]  /*8150*/  @!P1 BRA `(.L_x_20604) ;  /* 0x0000000000189947 */ /* 0x000fea0003800000 */
[----:B-----5:R-:W-:Y:S01]  /*8160*/  FADD.FTZ R129, R49, R129 ;  /* 0x0000008131817221 */ /* 0x020fe20000010000 */
[----:B------:R-:W-:Y:S06]  /*8170*/  BRA `(.L_x_20604) ;  /* 0x0000000000107947 */ /* 0x000fec0003800000 */
.L_x_20603:
[----:B-----5:R-:W-:-:S04]  /*8180*/  PRMT R130, R42, 0x7632, R130 ;  /* 0x000076322a827816 */ /* 0x020fc80000000082 */
[----:B------:R-:W-:-:S05]  /*8190*/  SHF.L.U32 R130, R130, 0x10, RZ ;  /* 0x0000001082827819 */ /* 0x000fca00000006ff */
[----:B------:R-:W-:-:S04]  /*81a0*/  FADD.FTZ R129, R130, R129 ;  /* 0x0000008182817221 */ /* 0x000fc80000010000 */
[----:B------:R-:W-:-:S07]  /*81b0*/  @P1 FADD.FTZ R129, R49, R129 ;  /* 0x0000008131811221 */ /* 0x000fce0000010000 */
.L_x_20604:
[C---:B-1-34-:R-:W-:Y:S02]  /*81c0*/  PRMT R132, R131.reuse, 0x7632, R132 ;  /* 0x0000763283847816 */ /* 0x05afe40000000084 */
[----:B------:R-:W-:Y:S01]  /*81d0*/  SHF.L.U32 R130, R131, 0x10, RZ ;  /* 0x0000001083827819 */ /* 0x000fe200000006ff */
[----:B------:R-:W-:Y:S06]  /*81e0*/  @P2 BRA `(.L_x_20605) ;  /* 0x00000000000c2947 */ /* 0x000fec0003800000 */
[----:B------:R-:W-:Y:S05]  /*81f0*/  @!P1 BRA `(.L_x_20606) ;  /* 0x0000000000149947 */ /* 0x000fea0003800000 */
[----:B-----5:R-:W-:Y:S01]  /*8200*/  FADD.FTZ R130, R50, R130 ;  /* 0x0000008232827221 */ /* 0x020fe20000010000 */
[----:B------:R-:W-:Y:S06]  /*8210*/  BRA `(.L_x_20606) ;  /* 0x00000000000c7947 */ /* 0x000fec0003800000 */
.L_x_20605:
[----:B-----5:R-:W-:-:S05]  /*8220*/  SHF.L.U32 R131, R43, 0x10, RZ ;  /* 0x000000102b837819 */ /* 0x020fca00000006ff */
[----:B------:R-:W-:-:S04]  /*8230*/  FADD.FTZ R130, R131, R130 ;  /* 0x0000008283827221 */ /* 0x000fc80000010000 */
[----:B------:R-:W-:-:S07]  /*8240*/  @P1 FADD.FTZ R130, R50, R130 ;  /* 0x0000008232821221 */ /* 0x000fce0000010000 */
.L_x_20606:
[----:B------:R-:W-:Y:S01]  /*8250*/  IMAD.U32 R131, R132, 0x10000, RZ ;  /* 0x0001000084837824 */ /* 0x000fe200078e00ff */
[----:B------:R-:W-:Y:S06]  /*8260*/  @P2 BRA `(.L_x_20607) ;  /* 0x00000000000c2947 */ /* 0x000fec0003800000 */
[----:B------:R-:W-:Y:S05]  /*8270*/  @!P1 BRA `(.L_x_20608) ;  /* 0x0000000000189947 */ /* 0x000fea0003800000 */
[----:B-----5:R-:W-:Y:S01]  /*8280*/  FADD.FTZ R131, R51, R131 ;  /* 0x0000008333837221 */ /* 0x020fe20000010000 */
[----:B------:R-:W-:Y:S06]  /*8290*/  BRA `(.L_x_20608) ;  /* 0x0000000000107947 */ /* 0x000fec0003800000 */
.L_x_20607:
[----:B-----5:R-:W-:-:S04]  /*82a0*/  PRMT R132, R43, 0x7632, R132 ;  /* 0x000076322b847816 */ /* 0x020fc80000000084 */
[----:B------:R-:W-:-:S05]  /*82b0*/  SHF.L.U32 R132, R132, 0x10, RZ ;  /* 0x0000001084847819 */ /* 0x000fca00000006ff */
[----:B------:R-:W-:-:S04]  /*82c0*/  FADD.FTZ R131, R132, R131 ;  /* 0x0000008384837221 */ /* 0x000fc80000010000 */
[----:B------:R-:W-:-:S07]  /*82d0*/  @P1 FADD.FTZ R131, R51, R131 ;  /* 0x0000008333831221 */ /* 0x000fce0000010000 */
.L_x_20608:
[----:B------:R-:W-:-:S04]  /*82e0*/  LEA R132, P1, R134, UR12, 0x5 ;  /* 0x0000000c86847c11 */ /* 0x000fc8000f8228ff */
[----:B------:R-:W-:-:S05]  /*82f0*/  LEA.HI.X R133, R134, UR13, RZ, 0x5, P1 ;  /* 0x0000000d86857c11 */ /* 0x000fca00088f2cff */
[----:B------:R0:W-:Y:S04]  /*8300*/  STG.E.128 desc[UR4][R132.64], R124 ;  /* 0x0000007c84007986 */ /* 0x0001e8000c101d04 */
[----:B------:R0:W-:Y:S02]  /*8310*/  STG.E.128 desc[UR4][R132.64+0x10], R128 ;  /* 0x0000108084007986 */ /* 0x0001e4000c101d04 */
.L_x_20592:
[----:B------:R-:W-:Y:S05]  /*8320*/  BSYNC B0 ;  /* 0x0000000000007941 */ /* 0x000fea0003800000 */
.L_x_20591:
        /* <DEDUP_REMOVED lines=8> */
[----:B------:R-:W-:Y:S02]  /*83b0*/  ISETP.GT.U32.AND P4, PT, R2, 0x13f, PT ;  /* 0x0000013f0200780c */ /* 0x000fe40003f84070 */
[----:B------:R-:W-:Y:S01]  /*83c0*/  ISETP.NE.AND P5, PT, R136, RZ, PT ;  /* 0x000000ff8800720c */ /* 0x000fe20003fa5270 */
[----:B------:R-:W-:-:S02]  /*83d0*/  FADD.FTZ R132, R55, R132 ;  /* 0x0000008437847221 */ /* 0x000fc40000010000 */
        /* <DEDUP_REMOVED lines=279> */
.L_x_20642:
        /* <DEDUP_REMOVED lines=111> */
.L_x_20611:
[----:B------:R-:W-:Y:S05]  /*9c40*/  BSYNC B0 ;  /* 0x0000000000007941 */ /* 0x000fea0003800000 */
.L_x_20610:
        /* <DEDUP_REMOVED lines=97> */
[----:B------:R-:W-:-:S05]  /*a260*/  F2FP.BF16.F32.PACK_AB R139, R251, R139 ;  /* 0x0000008bfb8b723e */ /* 0x000fca00000010ff */
[----:B------:R3:W-:Y:S02]  /*a270*/  STG.E.128 desc[UR4][R132.64], R136 ;  /* 0x0000008884007986 */ /* 0x0007e4000c101d04 */
.L_x_20613:
[----:B------:R-:W-:Y:S05]  /*a280*/  BSYNC B0 ;  /* 0x0000000000007941 */ /* 0x000fea0003800000 */
.L_x_20612:
        /* <DEDUP_REMOVED lines=99> */
.L_x_20615:
[----:B------:R-:W-:Y:S05]  /*a8c0*/  BSYNC B0 ;  /* 0x0000000000007941 */ /* 0x000fea0003800000 */
.L_x_20614:
        /* <DEDUP_REMOVED lines=99> */
.L_x_20617:
[----:B------:R-:W-:Y:S05]  /*af00*/  BSYNC B0 ;  /* 0x0000000000007941 */ /* 0x000fea0003800000 */
.L_x_20616:
        /* <DEDUP_REMOVED lines=97> */
.L_x_20619:
[----:B------:R-:W-:Y:S05]  /*b520*/  BSYNC B0 ;  /* 0x0000000000007941 */ /* 0x000fea0003800000 */
.L_x_20618:
        /* <DEDUP_REMOVED lines=9> */
[----:B------:R-:W-:-:S03]  /*b5c0*/  FSEL R135, R174, RZ, !P1 ;  /* 0x000000ffae877208 */ /* 0x000fc60004800000 */
[----:B------:R0:W-:Y:S02]  /*b5d0*/  STL [R1+0x2cc], R2 ;  /* 0x0002cc0201007387 */ /* 0x0001e40000100800 */
[--C-:B------:R-:W-:Y:S01]  /*b5e0*/  FADD.FTZ R136, R92, -R135.reuse ;  /* 0x800000875c887221 */ /* 0x100fe20000010000 */
[--C-:B------:R-:W-:Y:S01]  /*b5f0*/  FADD.FTZ R133, R93, -R135.reuse ;  /* 0x800000875d857221 */ /* 0x100fe20000010000 */
[----:B------:R-:W-:Y:S01]  /*b600*/  FADD.FTZ R177, R95, -R135 ;  /* 0x800000875fb17221 */ /* 0x000fe20000010000 */
[----:B------:R1:W-:Y:S01]  /*b610*/  STL [R1+0x2c8], R0 ;  /* 0x0002c80001007387 */ /* 0x0003e20000100800 */
[C---:B------:R-:W-:Y:S01]  /*b620*/  FMUL.FTZ R136, R173.reuse, R136 ;  /* 0x00000088ad887220 */ /* 0x040fe20000410000 */
[C---:B------:R-:W-:Y:S01]  /*b630*/  FMUL.FTZ R133, R173.reuse, R133 ;  /* 0x00000085ad857220 */ /* 0x040fe20000410000 */
[----:B------:R-:W-:Y:S01]  /*b640*/  FMUL.FTZ R177, R173, R177 ;  /* 0x000000b1adb17220 */ /* 0x000fe20000410000 */
[----:B------:R-:W4:Y:S04]  /*b650*/  LDL R252, [R1+0x164] ;  /* 0x0001640001fc7983 */ /* 0x000f280000100800 */
        /* <DEDUP_REMOVED lines=52> */
.L_x_20621:
[----:B------:R-:W-:Y:S05]  /*b9a0*/  BSYNC B0 ;  /* 0x0000000000007941 */ /* 0x000fea0003800000 */
.L_x_20620:
        /* <DEDUP_REMOVED lines=23> */
[C---:B------:R-:W-:Y:S01]  /*bb20*/  FMUL.FTZ R138, R173.reuse, R138 ;  /* 0x0000008aad8a7220 */ /* 0x040fe20000410000 */
        /* <DEDUP_REMOVED lines=32> */
.L_x_20623:
[----:B------:R-:W-:Y:S05]  /*bd30*/  BSYNC B0 ;  /* 0x0000000000007941 */ /* 0x000fea0003800000 */
.L_x_20622:
        /* <DEDUP_REMOVED lines=52> */
.L_x_20625:
[----:B------:R-:W-:Y:S05]  /*c080*/  BSYNC B0 ;  /* 0x0000000000007941 */ /* 0x000fea0003800000 */
.L_x_20624:
        /* <DEDUP_REMOVED lines=52> */
.L_x_20627:
[----:B------:R-:W-:Y:S05]  /*c3d0*/  BSYNC B0 ;  /* 0x0000000000007941 */ /* 0x000fea0003800000 */
.L_x_20626:
        /* <DEDUP_REMOVED lines=51> */
.L_x_20629:
[----:B------:R-:W-:Y:S05]  /*c710*/  BSYNC B0 ;  /* 0x0000000000007941 */ /* 0x000fea0003800000 */
.L_x_20628:
[----:B01234-:R-:W0:Y:S02]  /*c720*/  LDC.64 R132, c[0x0][0x210] ;  /* 0x00008400ff847b82 */ /* 0x01fe240000000a00 */
[----:B0-----:R-:W-:-:S04]  /*c730*/  LEA R19, R132, R19, 0x2 ;  /* 0x0000001384137211 */ /* 0x001fc800078e10ff */
[----:B------:R-:W-:-:S13]  /*c740*/  ISETP.GE.AND P1, PT, R19, R133, PT ;  /* 0x000000851300720c */ /* 0x000fda0003f26270 */
[----:B------:R-:W-:Y:S05]  /*c750*/  @!P1 BRA `(.L_x_20630) ;  /* 0xffffff7c00b89947 */ /* 0x000fea000383ffff */
[----:B------:R-:W-:Y:S05]  /*c760*/  EXIT ;  /* 0x000000000000794d */ /* 0x000fea0003800000 */
.L_x_20609:
[----:B------:R-:W-:Y:S01]  /*c770*/  HFMA2.MMA R134, -RZ, RZ, 0, 5.9604644775390625e-08 ;  /* 0x00000001ff867435 */ /* 0x000fe200000001ff */
[----:B------:R-:W-:Y:S01]  /*c780*/  BSSY B0, `(.L_x_20631) ;  /* 0x0000007000007945 */ /* 0x000fe20003800000 */
[----:B------:R-:W-:Y:S01]  /*c790*/  MOV R137, R135 ;  /* 0x0000008700897202 */ /* 0x000fe20000000f00 */
[----:B------:R-:W-:Y:S01]  /*c7a0*/  IMAD.MOV.U32 R132, RZ, RZ, -0x1 ;  /* 0xffffffffff847424 */ /* 0x000fe200078e00ff */
[----:B------:R-:W-:-:S07]  /*c7b0*/  MOV R133, 0x1f ;  /* 0x0000001f00857802 */ /* 0x000fce0000000f00 */
[----:B-----5:R-:W-:Y:S05]  /*c7c0*/  WARPSYNC.COLLECTIVE R132, `(.L_x_20632) ;  /* 0x0000000084087348 */ /* 0x020fea0003c00000 */
[----:B------:R0:W1:Y:S02]  /*c7d0*/  SHFL.BFLY P6, R132, R137, R134, R133 ;  /* 0x0c00008689847389 */ /* 0x00006400000c0085 */
[----:B01---5:R-:W-:Y:S01]  /*c7e0*/  ENDCOLLECTIVE ;  /* 0x000000000000791b */ /* 0x023fe20003800000 */
.L_x_20632:
[----:B------:R-:W-:Y:S05]  /*c7f0*/  BSYNC B0 ;  /* 0x0000000000007941 */ /* 0x000fea0003800000 */
.L_x_20631:
        /* <DEDUP_REMOVED lines=9> */
.L_x_20633:
[----:B------:R-:W-:Y:S01]  /*c890*/  HFMA2.MMA R134, -RZ, RZ, 0, 2.384185791015625e-07 ;  /* 0x00000004ff867435 */ /* 0x000fe200000001ff */
[----:B------:R-:W-:Y:S01]  /*c8a0*/  FADD.FTZ R135, R135, R132 ;  /* 0x0000008487877221 */ /* 0x000fe20000010000 */
[----:B------:R-:W-:-:S03]  /*c8b0*/  MOV R132, 0xffffffff ;  /* 0xffffffff00847802 */ /* 0x000fc60000000f00 */
[----:B------:R-:W-:-:S07]  /*c8c0*/  IMAD.MOV.U32 R137, RZ, RZ, R135 ;  /* 0x000000ffff897224 */ /* 0x000fce00078e0087 */
[----:B------:R-:W-:Y:S05]  /*c8d0*/  WARPSYNC.COLLECTIVE R132, `(.L_x_20634) ;  /* 0x0000000084087348 */ /* 0x000fea0003c00000 */
[----:B------:R0:W1:Y:S02]  /*c8e0*/  SHFL.BFLY P6, R132, R137, R134, R133 ;  /* 0x0c00008689847389 */ /* 0x00006400000c0085 */
[----:B01----:R-:W-:Y:S01]  /*c8f0*/  ENDCOLLECTIVE ;  /* 0x000000000000791b */ /* 0x003fe20003800000 */
.L_x_20634:
[----:B------:R-:W-:Y:S01]  /*c900*/  HFMA2.MMA R134, -RZ, RZ, 0, 4.76837158203125e-07 ;  /* 0x00000008ff867435 */ /* 0x000fe200000001ff */
[----:B------:R-:W-:Y:S01]  /*c910*/  FADD.FTZ R135, R135, R132 ;  /* 0x0000008487877221 */ /* 0x000fe20000010000 */
[----:B------:R-:W-:-:S04]  /*c920*/  IMAD.MOV.U32 R132, RZ, RZ, -0x1 ;  /* 0xffffffffff847424 */ /* 0x000fc800078e00ff */
[----:B------:R-:W-:-:S07]  /*c930*/  MOV R137, R135 ;  /* 0x0000008700897202 */ /* 0x000fce0000000f00 */
[----:B------:R-:W-:Y:S05]  /*c940*/  WARPSYNC.COLLECTIVE R132, `(.L_x_20635) ;  /* 0x0000000084087348 */ /* 0x000fea0003c00000 */
[----:B------:R0:W1:Y:S02]  /*c950*/  SHFL.BFLY P6, R132, R137, R134, R133 ;  /* 0x0c00008689847389 */ /* 0x00006400000c0085 */
[----:B01----:R-:W-:Y:S01]  /*c960*/  ENDCOLLECTIVE ;  /* 0x000000000000791b */ /* 0x003fe20003800000 */
.L_x_20635:
[----:B------:R-:W-:Y:S01]  /*c970*/  HFMA2.MMA R134, -RZ, RZ, 0, 9.5367431640625e-07 ;  /* 0x00000010ff867435 */ /* 0x000fe200000001ff */
[----:B------:R-:W-:Y:S01]  /*c980*/  FADD.FTZ R135, R135, R132 ;  /* 0x0000008487877221 */ /* 0x000fe20000010000 */
[----:B------:R-:W-:-:S04]  /*c990*/  MOV R132, 0xffffffff ;  /* 0xffffffff00847802 */ /* 0x000fc80000000f00 */
[----:B------:R-:W-:-:S07]  /*c9a0*/  MOV R137, R135 ;  /* 0x0000008700897202 */ /* 0x000fce0000000f00 */
[----:B------:R-:W-:Y:S05]  /*c9b0*/  WARPSYNC.COLLECTIVE R132, `(.L_x_20636) ;  /* 0x0000000084087348 */ /* 0x000fea0003c00000 */
[----:B------:R0:W1:Y:S02]  /*c9c0*/  SHFL.BFLY P6, R132, R137, R134, R133 ;  /* 0x0c00008689847389 */ /* 0x00006400000c0085 */
[----:B01----:R-:W-:Y:S01]  /*c9d0*/  ENDCOLLECTIVE ;  /* 0x000000000000791b */ /* 0x003fe20003800000 */
.L_x_20636:
        /* <DEDUP_REMOVED lines=175> */
.L_x_20637:
[----:B------:R-:W-:Y:S01]  /*d4d0*/  HFMA2.MMA R134, -RZ, RZ, 0, 1.1920928955078125e-07 ;  /* 0x00000002ff867435 */ /* 0x000fe200000001ff */
[----:B------:R-:W-:Y:S01]  /*d4e0*/  FADD.FTZ R135, R135, R132 ;  /* 0x0000008487877221 */ /* 0x000fe20000010000 */
[----:B------:R-:W-:-:S04]  /*d4f0*/  IMAD.MOV.U32 R132, RZ, RZ, -0x1 ;  /* 0xffffffffff847424 */ /* 0x000fc800078e00ff */
[----:B------:R-:W-:-:S07]  /*d500*/  MOV R137, R135 ;  /* 0x0000008700897202 */ /* 0x000fce0000000f00 */
[----:B------:R-:W-:Y:S05]  /*d510*/  WARPSYNC.COLLECTIVE R132, `(.L_x_20638) ;  /* 0x0000000084087348 */ /* 0x000fea0003c00000 */
[----:B------:R0:W1:Y:S02]  /*d520*/  SHFL.BFLY P6, R132, R137, R134, R133 ;  /* 0x0c00008689847389 */ /* 0x00006400000c0085 */
[----:B01----:R-:W-:Y:S01]  /*d530*/  ENDCOLLECTIVE ;  /* 0x000000000000791b */ /* 0x003fe20003800000 */
.L_x_20638:
[----:B------:R-:W-:Y:S01]  /*d540*/  HFMA2.MMA R134, -RZ, RZ, 0, 2.384185791015625e-07 ;  /* 0x00000004ff867435 */ /* 0x000fe200000001ff */
[----:B------:R-:W-:Y:S01]  /*d550*/  FADD.FTZ R135, R135, R132 ;  /* 0x0000008487877221 */ /* 0x000fe20000010000 */
[----:B------:R-:W-:-:S04]  /*d560*/  MOV R132, 0xffffffff ;  /* 0xffffffff00847802 */ /* 0x000fc80000000f00 */
[----:B------:R-:W-:-:S07]  /*d570*/  MOV R137, R135 ;  /* 0x0000008700897202 */ /* 0x000fce0000000f00 */
[----:B------:R-:W-:Y:S05]  /*d580*/  WARPSYNC.COLLECTIVE R132, `(.L_x_20639) ;  /* 0x0000000084087348 */ /* 0x000fea0003c00000 */
[----:B------:R0:W1:Y:S02]  /*d590*/  SHFL.BFLY P6, R132, R137, R134, R133 ;  /* 0x0c00008689847389 */ /* 0x00006400000c0085 */
[----:B01----:R-:W-:Y:S01]  /*d5a0*/  ENDCOLLECTIVE ;  /* 0x000000000000791b */ /* 0x003fe20003800000 */
.L_x_20639:
[----:B------:R-:W-:Y:S02]  /*d5b0*/  IMAD.MOV.U32 R134, RZ, RZ, 0x8 ;  /* 0x00000008ff867424 */ /* 0x000fe400078e00ff */
[----:B------:R-:W-:Y:S01]  /*d5c0*/  FADD.FTZ R135, R135, R132 ;  /* 0x0000008487877221 */ /* 0x000fe20000010000 */
[----:B------:R-:W-:-:S04]  /*d5d0*/  MOV R132, 0xffffffff ;  /* 0xffffffff00847802 */ /* 0x000fc80000000f00 */
[----:B------:R-:W-:-:S07]  /*d5e0*/  MOV R137, R135 ;  /* 0x0000008700897202 */ /* 0x000fce0000000f00 */
[----:B------:R-:W-:Y:S05]  /*d5f0*/  WARPSYNC.COLLECTIVE R132, `(.L_x_20640) ;  /* 0x0000000084087348 */ /* 0x000fea0003c00000 */
[----:B------:R0:W1:Y:S02]  /*d600*/  SHFL.BFLY P6, R132, R137, R134, R133 ;  /* 0x0c00008689847389 */ /* 0x00006400000c0085 */
[----:B01----:R-:W-:Y:S01]  /*d610*/  ENDCOLLECTIVE ;  /* 0x000000000000791b */ /* 0x003fe20003800000 */
.L_x_20640:
[----:B------:R-:W-:Y:S01]  /*d620*/  HFMA2.MMA R134, -RZ, RZ, 0, 9.5367431640625e-07 ;  /* 0x00000010ff867435 */ /* 0x000fe200000001ff */
[----:B------:R-:W-:Y:S01]  /*d630*/  FADD.FTZ R135, R135, R132 ;  /* 0x0000008487877221 */ /* 0x000fe20000010000 */
[----:B------:R-:W-:-:S04]  /*d640*/  MOV R132, 0xffffffff ;  /* 0xffffffff00847802 */ /* 0x000fc80000000f00 */
[----:B------:R-:W-:-:S07]  /*d650*/  MOV R137, R135 ;  /* 0x0000008700897202 */ /* 0x000fce0000000f00 */
[----:B------:R-:W-:Y:S05]  /*d660*/  WARPSYNC.COLLECTIVE R132, `(.L_x_20641) ;  /* 0x0000000084087348 */ /* 0x000fea0003c00000 */
[----:B------:R0:W1:Y:S02]  /*d670*/  SHFL.BFLY P6, R132, R137, R134, R133 ;  /* 0x0c00008689847389 */ /* 0x00006400000c0085 */
[----:B01----:R-:W-:Y:S01]  /*d680*/  ENDCOLLECTIVE ;  /* 0x000000000000791b */ /* 0x003fe20003800000 */
.L_x_20641:
[----:B------:R-:W-:Y:S05]  /*d690*/  BRA `(.L_x_20642) ;  /* 0xffffffbc00ac7947 */ /* 0x000fea000383ffff */
.L_x_20643:
        /* <DEDUP_REMOVED lines=14> */
.L_x_66058:


//--------------------- .text._ZN10layer_norm31ln_parallel_residual_fwd_kernelINS_13Kernel_traitsI13__nv_bfloat16S2_fS2_fjLj2560ELj1ELj4ELj1ELj16ENS_18Kernel_traits_baseILj2560ES2_S2_fS2_fjLj128EEEEELb0ELb0ELb1EEEvNS_9FwdParamsE --------------------------
	.section	.text._ZN10layer_norm31ln_parallel_residual_fwd_kernelINS_13Kernel_traitsI13__nv_bfloat16S2_fS2_fjLj2560ELj1ELj4ELj1ELj16ENS_18Kernel_traits_baseILj2560ES2_S2_fS2_fjLj128EEEEELb0ELb0ELb1EEEvNS_9FwdParamsE,"ax",@progbits
	.align	128
        .global         _ZN10layer_norm31ln_parallel_residual_fwd_kernelINS_13Kernel_traitsI13__nv_bfloat16S2_fS2_fjLj2560ELj1ELj4ELj1ELj16ENS_18Kernel_traits_baseILj2560ES2_S2_fS2_fjLj128EEEEELb0ELb0ELb1EEEvNS_9FwdParamsE
        .type           _ZN10layer_norm31ln_parallel_residual_fwd_kernelINS_13Kernel_traitsI13__nv_bfloat16S2_fS2_fjLj2560ELj1ELj4ELj1ELj16ENS_18Kernel_traits_baseILj2560ES2_S2_fS2_fjLj128EEEEELb0ELb0ELb1EEEvNS_9FwdParamsE,@function
        .size           _ZN10layer_norm31ln_parallel_residual_fwd_kernelINS_13Kernel_traitsI13__nv_bfloat16S2_fS2_fjLj2560ELj1ELj4ELj1ELj16ENS_18Kernel_traits_baseILj2560ES2_S2_fS2_fjLj128EEEEELb0ELb0ELb1EEEvNS_9FwdParamsE,(.L_x_66059 - _ZN10layer_norm31ln_parallel_residual_fwd_kernelINS_13Kernel_traitsI13__nv_bfloat16S2_fS2_fjLj2560ELj1ELj4ELj1ELj16ENS_18Kernel_traits_baseILj2560ES2_S2_fS2_fjLj128EEEEELb0ELb0ELb1EEEvNS_9FwdParamsE)
        .other          _ZN10layer_norm31ln_parallel_residual_fwd_kernelINS_13Kernel_traitsI13__nv_bfloat16S2_fS2_fjLj2560ELj1ELj4ELj1ELj16ENS_18Kernel_traits_baseILj2560ES2_S2_fS2_fjLj128EEEEELb0ELb0ELb1EEEvNS_9FwdParamsE,@"STO_CUDA_ENTRY STV_DEFAULT"
_ZN10layer_norm31ln_parallel_residual_fwd_kernelINS_13Kernel_traitsI13__nv_bfloat16S2_fS2_fjLj2560ELj1ELj4ELj1ELj16ENS_18Kernel_traits_baseILj2560ES2_S2_fS2_fjLj128EEEEELb0ELb0ELb1EEEvNS_9FwdParamsE:
.text._ZN10layer_norm31ln_parallel_residual_fwd_kernelINS_13Kernel_traitsI13__nv_bfloat16S2_fS2_fjLj2560ELj1ELj4ELj1ELj16ENS_18Kernel_traits_baseILj2560ES2_S2_fS2_fjLj128EEEEELb0ELb0ELb1EEEvNS_9FwdParamsE:
[----:B------:R-:W0:Y:S01]  /*0000*/  LDC R1, c[0x0][0x28] ;  /* 0x00000a00ff017b82 */ /* 0x000e220000000800 */
[----:B------:R-:W1:Y:S01]  /*0010*/  S2R R0, SR_TID.X ;  /* 0x0000000000007919 */ /* 0x000e620000002100 */
[----:B------:R-:W-:Y:S01]  /*0020*/  ULDC.64 UR6, c[0x0][0x2c8] ;  /* 0x0000b20000067ab9 */ /* 0x000fe20000000a00 */
[----:B------:R-:W-:Y:S01]  /*0030*/  ULDC.64 UR8, c[0x0][0x2d0] ;  /* 0x0000b40000087ab9 */ /* 0x000fe20000000a00 */
[----:B------:R-:W-:Y:S01]  /*0040*/  ISETP.NE.U32.AND P0, PT, RZ, UR6, PT ;  /* 0x00000006ff007c0c */ /* 0x000fe2000bf05070 */
[----:B------:R-:W-:Y:S01]  /*0050*/  ULDC.64 UR4, c[0x0][0x208] ;  /* 0x0000820000047ab9 */ /* 0x000fe20000000a00 */
[----:B------:R-:W-:Y:S01]  /*0060*/  ISETP.NE.U32.AND P1, PT, RZ, UR8, PT ;  /* 0x00000008ff007c0c */ /* 0x000fe2000bf25070 */
[----:B------:R-:W2:Y:S01]  /*0070*/  S2R R3, SR_CTAID.X ;  /* 0x0000000000037919 */ /* 0x000ea20000002500 */
[----:B------:R-:W-:Y:S01]  /*0080*/  ISETP.NE.AND.EX P0, PT, RZ, UR7, PT, P0 ;  /* 0x00000007ff007c0c */ /* 0x000fe2000bf05300 */
[----:B------:R-:W-:Y:S01]  /*0090*/  ULDC UR10, c[0x0][0x214] ;  /* 0x00008500000a7ab9 */ /* 0x000fe20000000800 */
[----:B------:R-:W-:-:S02]  /*00a0*/  ISETP.NE.AND.EX P1, PT, RZ, UR9, PT, P1 ;  /* 0x00000009ff007c0c */ /* 0x000fc4000bf25310 */
[----:B0-----:R-:W-:-:S09]  /*00b0*/  IADD3 R1, R1, -0x1a0, RZ ;  /* 0xfffffe6001017810 */ /* 0x001fd20007ffe0ff */
[----:B------:R-:W0:Y:S08]  /*00c0*/  @P0 LDC.64 R196, c[0x0][0x2c8] ;  /* 0x0000b200ffc40b82 */ /* 0x000e300000000a00 */
[----:B------:R-:W3:Y:S01]  /*00d0*/  @P1 LDC.64 R192, c[0x0][0x2d0] ;  /* 0x0000b400ffc01b82 */ /* 0x000ee20000000a00 */
[----:B-1----:R-:W-:-:S04]  /*00e0*/  LOP3.LUT R2, R0, 0x1f, RZ, 0xc0, !PT ;  /* 0x0000001f00027812 */ /* 0x002fc800078ec0ff */
[C---:B------:R-:W-:Y:S02]  /*00f0*/  @P0 LEA R24, P2, R2.reuse, UR6, 0x4 ;  /* 0x0000000602180c11 */ /* 0x040fe4000f8420ff */
[----:B------:R-:W-:Y:S02]  /*0100*/  SHF.L.U32 R28, R2, 0x4, RZ ;  /* 0x00000004021c7819 */ /* 0x000fe400000006ff */
[----:B------:R-:W-:Y:S02]  /*0110*/  @P0 IADD3.X R25, RZ, UR7, RZ, P2, !PT ;  /* 0x00000007ff190c10 */ /* 0x000fe400097fe4ff */
[----:B------:R-:W-:Y:S02]  /*0120*/  @P1 IADD3 R156, P2, R28, UR8, RZ ;  /* 0x000000081c9c1c10 */ /* 0x000fe4000ff5e0ff */
[----:B------:R-:W-:Y:S02]  /*0130*/  LOP3.LUT R33, R2, 0x20, RZ, 0xfc, !PT ;  /* 0x0000002002217812 */ /* 0x000fe400078efcff */
[----:B------:R-:W-:Y:S01]  /*0140*/  @P1 IADD3.X R157, RZ, UR9, RZ, P2, !PT ;  /* 0x00000009ff9d1c10 */ /* 0x000fe200097fe4ff */
[----:B------:R-:W5:Y:S01]  /*0150*/  @P0 LDG.E.128 R24, desc[UR4][R24.64] ;  /* 0x0000000418180981 */ /* 0x000f62000c1e1d00 */
[----:B------:R-:W-:-:S02]  /*0160*/  @P0 LEA R148, P2, R33, UR6, 0x4 ;  /* 0x0000000621940c11 */ /* 0x000fc4000f8420ff */
[C---:B------:R-:W-:Y:S02]  /*0170*/  SHF.L.U32 R36, R33.reuse, 0x4, RZ ;  /* 0x0000000421247819 */ /* 0x040fe400000006ff */
[----:B------:R-:W-:Y:S01]  /*0180*/  @P0 LEA.HI.X R149, R33, UR7, RZ, 0x4, P2 ;  /* 0x0000000721950c11 */ /* 0x000fe200090f24ff */
[----:B------:R-:W5:Y:S01]  /*0190*/  @P1 LDG.E.128 R156, desc[UR4][R156.64] ;  /* 0x000000049c9c1981 */ /* 0x000f62000c1e1d00 */
[----:B------:R-:W-:Y:S02]  /*01a0*/  SHF.R.U32.HI R29, RZ, 0x1c, R33 ;  /* 0x0000001cff1d7819 */ /* 0x000fe40000011621 */
[----:B------:R-:W-:Y:S02]  /*01b0*/  @P1 IADD3 R140, P2, R36, UR8, RZ ;  /* 0x00000008248c1c10 */ /* 0x000fe4000ff5e0ff */
[----:B------:R-:W-:Y:S01]  /*01c0*/  LOP3.LUT R41, R2, 0x40, RZ, 0xfc, !PT ;  /* 0x0000004002297812 */ /* 0x000fe200078efcff */
[----:B------:R-:W5:Y:S01]  /*01d0*/  @P0 LDG.E.128 R148, desc[UR4][R148.64] ;  /* 0x0000000494940981 */ /* 0x000f62000c1e1d00 */
[----:B------:R-:W-:-:S02]  /*01e0*/  @P1 IADD3.X R141, R29, UR9, RZ, P2, !PT ;  /* 0x000000091d8d1c10 */ /* 0x000fc400097fe4ff */
[C---:B------:R-:W-:Y:S02]  /*01f0*/  @P0 LEA R132, P2, R41.reuse, UR6, 0x4 ;  /* 0x0000000629840c11 */ /* 0x040fe4000f8420ff */
        /* <DEDUP_REMOVED lines=53> */
[----:B------:R-:W-:Y:S02]  /*0550*/  LOP3.LUT R31, R2, 0x120, RZ, 0xfc, !PT ;  /* 0x00000120021f7812 */ /* 0x000fe400078efcff */
[C---:B------:R-:W-:Y:S02]  /*0560*/  @P0 LEA R8, P2, R89.reuse, UR6, 0x4 ;  /* 0x0000000659080c11 */ /* 0x040fe4000f8420ff */
[----:B------:R-:W-:Y:S01]  /*0570*/  SHF.L.U32 R92, R89, 0x4, RZ ;  /* 0x00000004595c7819 */ /* 0x000fe200000006ff */
[----:B0-----:R-:W-:Y:S01]  /*0580*/  @P0 IMAD.WIDE.U32 R196, R31, 0x10, R196 ;  /* 0x000000101fc40825 */ /* 0x001fe200078e00c4 */
[----:B------:R-:W-:Y:S01]  /*0590*/  @P0 LEA.HI.X R9, R89, UR7, RZ, 0x4, P2 ;  /* 0x0000000759090c11 */ /* 0x000fe200090f24ff */
[----:B------:R-:W5:Y:S01]  /*05a0*/  @P1 LDG.E.128 R220, desc[UR4][R220.64] ;  /* 0x00000004dcdc1981 */ /* 0x000f62000c1e1d00 */
[----:B------:R-:W-:Y:S01]  /*05b0*/  SHF.R.U32.HI R40, RZ, 0x1c, R89 ;  /* 0x0000001cff287819 */ /* 0x000fe20000011659 */
[----:B---3--:R-:W-:Y:S01]  /*05c0*/  @P1 IMAD.WIDE.U32 R192, R31, 0x10, R192 ;  /* 0x000000101fc01825 */ /* 0x008fe200078e00c0 */
[----:B------:R-:W-:Y:S01]  /*05d0*/  @P1 IADD3 R4, P2, R92, UR8, RZ ;  /* 0x000000085c041c10 */ /* 0x000fe2000ff5e0ff */
[----:B------:R-:W5:Y:S01]  /*05e0*/  @P0 LDG.E.128 R196, desc[UR4][R196.64] ;  /* 0x00000004c4c40981 */ /* 0x000f62000c1e1d00 */
[----:B------:R-:W-:Y:S01]  /*05f0*/  SHF.R.U32.HI R146, RZ, 0x5, R0 ;  /* 0x00000005ff927819 */ /* 0x000fe20000011600 */
[----:B------:R-:W-:Y:S01]  /*0600*/  ULDC.64 UR6, c[0x0][0x260] ;  /* 0x0000980000067ab9 */ /* 0x000fe20000000a00 */
[----:B------:R-:W-:Y:S01]  /*0610*/  @P1 IADD3.X R5, R40, UR9, RZ, P2, !PT ;  /* 0x0000000928051c10 */ /* 0x000fe200097fe4ff */
[----:B------:R-:W5:Y:S01]  /*0620*/  @P1 LDG.E.128 R192, desc[UR4][R192.64] ;  /* 0x00000004c0c01981 */ /* 0x000f62000c1e1d00 */
[----:B------:R-:W-:-:S03]  /*0630*/  ULDC.64 UR8, c[0x0][0x268] ;  /* 0x00009a0000087ab9 */ /* 0x000fc60000000a00 */
[----:B------:R-:W5:Y:S04]  /*0640*/  @P0 LDG.E.128 R8, desc[UR4][R8.64] ;  /* 0x0000000408080981 */ /* 0x000f68000c1e1d00 */
[----:B------:R-:W5:Y:S01]  /*0650*/  @P1 LDG.E.128 R4, desc[UR4][R4.64] ;  /* 0x0000000404041981 */ /* 0x000f62000c1e1d00 */
[----:B------:R-:W-:Y:S02]  /*0660*/  IADD3 R52, P6, R52, UR8, RZ ;  /* 0x0000000834347c10 */ /* 0x000fe4000ffde0ff */
[----:B--2---:R-:W-:Y:S02]  /*0670*/  LEA R146, R3, R146, 0x2 ;  /* 0x0000009203927211 */ /* 0x004fe400078e10ff */
[----:B------:R-:W-:Y:S02]  /*0680*/  IADD3 R36, P4, R36, UR8, RZ ;  /* 0x0000000824247c10 */ /* 0x000fe4000ff9e0ff */
[----:B------:R-:W-:-:S02]  /*0690*/  IADD3 R44, P5, R44, UR8, RZ ;  /* 0x000000082c2c7c10 */ /* 0x000fc4000ffbe0ff */
[----:B------:R-:W-:Y:S02]  /*06a0*/  IADD3.X R53, R32, UR9, RZ, P6, !PT ;  /* 0x0000000920357c10 */ /* 0x000fe4000b7fe4ff */
[----:B------:R-:W-:Y:S02]  /*06b0*/  SHF.L.U32 R0, R0, 0x4, RZ ;  /* 0x0000000400007819 */ /* 0x000fe400000006ff */
[----:B------:R-:W-:Y:S02]  /*06c0*/  ISETP.GE.AND P6, PT, R146, UR10, PT ;  /* 0x0000000a92007c0c */ /* 0x000fe4000bfc6270 */
[----:B------:R-:W-:Y:S02]  /*06d0*/  IADD3.X R37, R29, UR9, RZ, P4, !PT ;  /* 0x000000091d257c10 */ /* 0x000fe4000a7fe4ff */
[----:B------:R-:W-:Y:S02]  /*06e0*/  IADD3.X R45, R30, UR9, RZ, P5, !PT ;  /* 0x000000091e2d7c10 */ /* 0x000fe4000affe4ff */
[----:B------:R-:W-:-:S02]  /*06f0*/  IADD3 R28, P3, R28, UR8, RZ ;  /* 0x000000081c1c7c10 */ /* 0x000fc4000ff7e0ff */
[----:B------:R-:W-:Y:S02]  /*0700*/  IADD3 R60, P4, R60, UR8, RZ ;  /* 0x000000083c3c7c10 */ /* 0x000fe4000ff9e0ff */
[----:B------:R-:W-:Y:S02]  /*0710*/  IADD3 R68, P5, R68, UR8, RZ ;  /* 0x0000000844447c10 */ /* 0x000fe4000ffbe0ff */
[----:B------:R-:W-:Y:S02]  /*0720*/  LOP3.LUT R0, R0, 0x1f0, RZ, 0xc0, !PT ;  /* 0x000001f000007812 */ /* 0x000fe400078ec0ff */
[----:B------:R-:W-:Y:S02]  /*0730*/  IADD3.X R61, R34, UR9, RZ, P4, !PT ;  /* 0x00000009223d7c10 */ /* 0x000fe4000a7fe4ff */
[----:B------:R-:W-:Y:S02]  /*0740*/  IADD3.X R69, R35, UR9, RZ, P5, !PT ;  /* 0x0000000923457c10 */ /* 0x000fe4000affe4ff */
[----:B------:R-:W-:-:S02]  /*0750*/  IADD3.X R29, RZ, UR9, RZ, P3, !PT ;  /* 0x00000009ff1d7c10 */ /* 0x000fc40009ffe4ff */
[----:B------:R-:W-:Y:S02]  /*0760*/  IADD3 R2, P2, R0, UR6, RZ ;  /* 0x0000000600027c10 */ /* 0x000fe4000ff5e0ff */
[----:B------:R-:W-:Y:S02]  /*0770*/  IADD3 R76, P4, R76, UR8, RZ ;  /* 0x000000084c4c7c10 */ /* 0x000fe4000ff9e0ff */
[----:B------:R-:W-:Y:S02]  /*0780*/  IADD3 R84, P5, R84, UR8, RZ ;  /* 0x0000000854547c10 */ /* 0x000fe4000ffbe0ff */
[----:B------:R-:W-:Y:S02]  /*0790*/  IADD3 R92, P3, R92, UR8, RZ ;  /* 0x000000085c5c7c10 */ /* 0x000fe4000ff7e0ff */
[----:B------:R-:W-:Y:S02]  /*07a0*/  IADD3.X R3, RZ, UR7, RZ, P2, !PT ;  /* 0x00000007ff037c10 */ /* 0x000fe400097fe4ff */
[----:B------:R-:W-:-:S02]  /*07b0*/  IADD3.X R77, R38, UR9, RZ, P4, !PT ;  /* 0x00000009264d7c10 */ /* 0x000fc4000a7fe4ff */
[----:B------:R-:W-:Y:S02]  /*07c0*/  IADD3.X R85, R39, UR9, RZ, P5, !PT ;  /* 0x0000000927557c10 */ /* 0x000fe4000affe4ff */
[----:B------:R-:W-:Y:S02]  /*07d0*/  IADD3.X R93, R40, UR9, RZ, P3, !PT ;  /* 0x00000009285d7c10 */ /* 0x000fe40009ffe4ff */
[----:B------:R-:W-:Y:S02]  /*07e0*/  @!P0 CS2R R196, SRZ ;  /* 0x0000000000c48805 */ /* 0x000fe4000001ff00 */
[----:B------:R-:W-:Y:S01]  /*07f0*/  @!P0 CS2R R198, SRZ ;  /* 0x0000000000c68805 */ /* 0x000fe2000001ff00 */
[----:B------:R-:W-:Y:S06]  /*0800*/  @P6 EXIT ;  /* 0x000000000000694d */ /* 0x000fec0003800000 */
[----:B------:R-:W0:Y:S01]  /*0810*/  LDC.64 R96, c[0x0][0x260] ;  /* 0x00009800ff607b82 */ /* 0x000e220000000a00 */
[----:B-----5:R-:W-:Y:S01]  /*0820*/  @!P0 CS2R R24, SRZ ;  /* 0x0000000000188805 */ /* 0x020fe2000001ff00 */
[----:B------:R-:W5:Y:S01]  /*0830*/  LDG.E.128 R36, desc[UR4][R36.64] ;  /* 0x0000000424247981 */ /* 0x000f62000c1e1d00 */
[----:B------:R-:W-:Y:S02]  /*0840*/  @!P0 CS2R R26, SRZ ;  /* 0x00000000001a8805 */ /* 0x000fe4000001ff00 */
[----:B------:R-:W-:Y:S02]  /*0850*/  @!P1 CS2R R156, SRZ ;  /* 0x00000000009c9805 */ /* 0x000fe4000001ff00 */
[----:B------:R-:W-:Y:S01]  /*0860*/  @!P1 CS2R R192, SRZ ;  /* 0x0000000000c09805 */ /* 0x000fe2000001ff00 */
[----:B------:R-:W5:Y:S01]  /*0870*/  LDG.E.128 R44, desc[UR4][R44.64] ;  /* 0x000000042c2c7981 */ /* 0x000f62000c1e1d00 */
[C---:B------:R-:W-:Y:S01]  /*0880*/  SHF.L.U32 R30, R24.reuse, 0x10, RZ ;  /* 0x00000010181e7819 */ /* 0x040fe200000006ff */
[----:B------:R-:W1:Y:S01]  /*0890*/  LDC.64 R100, c[0x0][0x268] ;  /* 0x00009a00ff647b82 */ /* 0x000e620000000a00 */
[----:B------:R-:W-:Y:S01]  /*08a0*/  PRMT R145, R24, 0x7632, R145 ;  /* 0x0000763218917816 */ /* 0x000fe20000000091 */
[----:B------:R-:W5:Y:S01]  /*08b0*/  LDG.E.128 R52, desc[UR4][R52.64] ;  /* 0x0000000434347981 */ /* 0x000f62000c1e1d00 */
[----:B------:R-:W-:-:S02]  /*08c0*/  SHF.L.U32 R24, R25, 0x10, RZ ;  /* 0x0000001019187819 */ /* 0x000fc400000006ff */
[----:B------:R-:W-:Y:S02]  /*08d0*/  @!P1 CS2R R194, SRZ ;  /* 0x0000000000c29805 */ /* 0x000fe4000001ff00 */
[----:B------:R-:W-:Y:S01]  /*08e0*/  PRMT R139, R25, 0x7632, R139 ;  /* 0x00007632198b7816 */ /* 0x000fe2000000008b */
[----:B------:R2:W-:Y:S01]  /*08f0*/  STL [R1+0x18c], R30 ;  /* 0x00018c1e01007387 */ /* 0x0005e20000100800 */
[----:B------:R-:W-:Y:S02]  /*0900*/  SHF.L.U32 R25, R26, 0x10, RZ ;  /* 0x000000101a197819 */ /* 0x000fe400000006ff */
[C---:B------:R-:W-:Y:S01]  /*0910*/  PRMT R160, R197.reuse, 0x7632, R160 ;  /* 0x00007632c5a07816 */ /* 0x040fe200000000a0 */
[----:B------:R-:W5:Y:S01]  /*0920*/  LDG.E.128 R60, desc[UR4][R60.64] ;  /* 0x000000043c3c7981 */ /* 0x000f62000c1e1d00 */
[----:B------:R-:W-:Y:S02]  /*0930*/  SHF.L.U32 R201, R197, 0x10, RZ ;  /* 0x00000010c5c97819 */ /* 0x000fe400000006ff */
[C---:B------:R-:W-:Y:S01]  /*0940*/  PRMT R162, R198.reuse, 0x7632, R162 ;  /* 0x00007632c6a27816 */ /* 0x040fe200000000a2 */
[----:B------:R-:W5:Y:S01]  /*0950*/  LDG.E.128 R68, desc[UR4][R68.64] ;  /* 0x0000000444447981 */ /* 0x000f62000c1e1d00 */
[----:B------:R-:W-:Y:S01]  /*0960*/  SHF.L.U32 R200, R198, 0x10, RZ ;  /* 0x00000010c6c87819 */ /* 0x000fe200000006ff */
[----:B0-----:R-:W-:Y:S01]  /*0970*/  IMAD.WIDE.U32 R32, R33, 0x10, R96 ;  /* 0x0000001021207825 */ /* 0x001fe200078e0060 */
[C---:B------:R-:W-:Y:S01]  /*0980*/  PRMT R154, R196.reuse, 0x7632, R154 ;  /* 0x00007632c49a7816 */ /* 0x040fe2000000009a */
[----:B------:R-:W5:Y:S01]  /*0990*/  LDG.E.128 R76, desc[UR4][R76.64] ;  /* 0x000000044c4c7981 */ /* 0x000f62000c1e1d00 */
[----:B------:R-:W-:Y:S01]  /*09a0*/  SHF.L.U32 R202, R196, 0x10, RZ ;  /* 0x00000010c4ca7819 */ /* 0x000fe200000006ff */
[----:B------:R-:W-:Y:S01]  /*09b0*/  IMAD.WIDE.U32 R40, R41, 0x10, R96 ;  /* 0x0000001029287825 */ /* 0x000fe200078e0060 */
[----:B------:R-:W-:Y:S01]  /*09c0*/  PRMT R164, R199, 0x7632, R164 ;  /* 0x00007632c7a47816 */ /* 0x000fe200000000a4 */
[----:B------:R-:W5:Y:S04]  /*09d0*/  LDG.E.128 R32, desc[UR4][R32.64] ;  /* 0x0000000420207981 */ /* 0x000f68000c1e1d00 */
[----:B------:R-:W5:Y:S01]  /*09e0*/  LDG.E.128 R84, desc[UR4][R84.64] ;  /* 0x0000000454547981 */ /* 0x000f62000c1e1d00 */
[----:B------:R-:W-:-:S03]  /*09f0*/  IMAD.WIDE.U32 R48, R49, 0x10, R96 ;  /* 0x0000001031307825 */ /* 0x000fc600078e0060 */
[----:B------:R-:W5:Y:S01]  /*0a00*/  LDG.E.128 R92, desc[UR4][R92.64] ;  /* 0x000000045c5c7981 */ /* 0x000f62000c1e1d00 */
[--C-:B------:R-:W-:Y:S01]  /*0a10*/  IMAD.WIDE.U32 R56, R57, 0x10, R96.reuse ;  /* 0x0000001039387825 */ /* 0x100fe200078e0060 */
[----:B------:R-:W-:Y:S02]  /*0a20*/  @!P1 CS2R R158, SRZ ;  /* 0x00000000009e9805 */ /* 0x000fe4000001ff00 */
[----:B------:R-:W-:Y:S01]  /*0a30*/  @!P0 CS2R R148, SRZ ;  /* 0x0000000000948805 */ /* 0x000fe2000001ff00 */
[----:B------:R-:W5:Y:S01]  /*0a40*/  LDG.E.128 R40, desc[UR4][R40.64] ;  /* 0x0000000428287981 */ /* 0x000f62000c1e1d00 */
[--C-:B------:R-:W-:Y:S01]  /*0a50*/  IMAD.WIDE.U32 R64, R65, 0x10, R96.reuse ;  /* 0x0000001041407825 */ /* 0x100fe200078e0060 */
[----:B------:R-:W-:Y:S02]  /*0a60*/  @!P0 CS2R R150, SRZ ;  /* 0x0000000000968805 */ /* 0x000fe4000001ff00 */
[----:B------:R-:W-:Y:S01]  /*0a70*/  @!P1 CS2R R140, SRZ ;  /* 0x00000000008c9805 */ /* 0x000fe2000001ff00 */
[----:B------:R-:W5:Y:S01]  /*0a80*/  LDG.E.128 R48, desc[UR4][R48.64] ;  /* 0x0000000430307981 */ /* 0x000f62000c1e1d00 */
[----:B------:R-:W-:Y:S01]  /*0a90*/  IMAD.WIDE.U32 R72, R73, 0x10, R96 ;  /* 0x0000001049487825 */ /* 0x000fe200078e0060 */
[----:B------:R-:W-:-:S02]  /*0aa0*/  @!P1 CS2R R142, SRZ ;  /* 0x00000000008e9805 */ /* 0x000fc4000001ff00 */
[----:B------:R-:W-:Y:S01]  /*0ab0*/  @!P0 CS2R R132, SRZ ;  /* 0x0000000000848805 */ /* 0x000fe2000001ff00 */
[----:B------:R-:W5:Y:S01]  /*0ac0*/  LDG.E.128 R56, desc[UR4][R56.64] ;  /* 0x0000000438387981 */ /* 0x000f62000c1e1d00 */
[--C-:B------:R-:W-:Y:S01]  /*0ad0*/  IMAD.WIDE.U32 R80, R81, 0x10, R96.reuse ;  /* 0x0000001051507825 */ /* 0x100fe200078e0060 */
[----:B------:R-:W-:Y:S02]  /*0ae0*/  @!P0 CS2R R134, SRZ ;  /* 0x0000000000868805 */ /* 0x000fe4000001ff00 */
[----:B------:R-:W-:Y:S01]  /*0af0*/  @!P1 CS2R R124, SRZ ;  /* 0x00000000007c9805 */ /* 0x000fe2000001ff00 */
[----:B------:R-:W5:Y:S01]  /*0b00*/  LDG.E.128 R64, desc[UR4][R64.64] ;  /* 0x0000000440407981 */ /* 0x000f62000c1e1d00 */
[----:B------:R-:W-:Y:S01]  /*0b10*/  IMAD.WIDE.U32 R88, R89, 0x10, R96 ;  /* 0x0000001059587825 */ /* 0x000fe200078e0060 */
[C---:B------:R-:W-:Y:S02]  /*0b20*/  PRMT R144, R156.reuse, 0x7632, R144 ;  /* 0x000076329c907816 */ /* 0x040fe40000000090 */
[----:B------:R-:W-:Y:S01]  /*0b30*/  @!P1 CS2R R126, SRZ ;  /* 0x00000000007e9805 */ /* 0x000fe2000001ff00 */
[----:B------:R-:W5:Y:S01]  /*0b40*/  LDG.E.128 R72, desc[UR4][R72.64] ;  /* 0x0000000448487981 */ /* 0x000f62000c1e1d00 */
[----:B------:R-:W-:Y:S01]  /*0b50*/  IMAD.WIDE.U32 R96, R31, 0x10, R96 ;  /* 0x000000101f607825 */ /* 0x000fe200078e0060 */
[----:B------:R-:W-:-:S02]  /*0b60*/  SHF.L.U32 R166, R156, 0x10, RZ ;  /* 0x000000109ca67819 */ /* 0x000fc400000006ff */
[----:B------:R-:W-:Y:S01]  /*0b70*/  @!P0 CS2R R120, SRZ ;  /* 0x0000000000788805 */ /* 0x000fe2000001ff00 */
[----:B------:R-:W5:Y:S01]  /*0b80*/  LDG.E.128 R80, desc[UR4][R80.64] ;  /* 0x0000000450507981 */ /* 0x000f62000c1e1d00 */
[----:B-1----:R-:W-:Y:S01]  /*0b90*/  IMAD.WIDE.U32 R100, R31, 0x10, R100 ;  /* 0x000000101f647825 */ /* 0x002fe200078e0064 */
[----:B------:R-:W-:Y:S02]  /*0ba0*/  PRMT R138, R157, 0x7632, R138 ;  /* 0x000076329d8a7816 */ /* 0x000fe4000000008a */
[----:B------:R-:W-:Y:S01]  /*0bb0*/  @!P0 CS2R R122, SRZ ;  /* 0x00000000007a8805 */ /* 0x000fe2000001ff00 */
[----:B--2---:R-:W5:Y:S01]  /*0bc0*/  LDG.E.128 R28, desc[UR4][R28.64] ;  /* 0x000000041c1c7981 */ /* 0x004f62000c1e1d00 */
[----:B------:R-:W-:Y:S02]  /*0bd0*/  @!P1 CS2R R116, SRZ ;  /* 0x0000000000749805 */ /* 0x000fe4000001ff00 */
[----:B------:R-:W-:Y:S02]  /*0be0*/  @!P1 CS2R R118, SRZ ;  /* 0x0000000000769805 */ /* 0x000fe4000001ff00 */
[----:B------:R-:W-:Y:S01]  /*0bf0*/  @!P0 CS2R R112, SRZ ;  /* 0x0000000000708805 */ /* 0x000fe2000001ff00 */
[----:B------:R-:W5:Y:S01]  /*0c00*/  LDG.E.128 R88, desc[UR4][R88.64] ;  /* 0x0000000458587981 */ /* 0x000f62000c1e1d00 */
        /* <DEDUP_REMOVED lines=8> */
[----:B------:R-:W-:-:S02]  /*0c90*/  SHF.L.U32 R156, R157, 0x10, RZ ;  /* 0x000000109d9c7819 */ /* 0x000fc400000006ff */
[----:B------:R-:W-:Y:S02]  /*0ca0*/  @!P1 CS2R R22, SRZ ;  /* 0x0000000000169805 */ /* 0x000fe4000001ff00 */
[----:B------:R-:W-:Y:S01]  /*0cb0*/  @!P0 CS2R R16, SRZ ;  /* 0x0000000000108805 */ /* 0x000fe2000001ff00 */
[----:B------:R0:W-:Y:S01]  /*0cc0*/  STL [R1+0x184], R24 ;  /* 0x0001841801007387 */ /* 0x0001e20000100800 */
[----:B------:R-:W-:Y:S02]  /*0cd0*/  SHF.L.U32 R157, R158, 0x10, RZ ;  /* 0x000000109e9d7819 */ /* 0x000fe400000006ff */
[----:B------:R-:W-:Y:S02]  /*0ce0*/  @!P1 CS2R R236, SRZ ;  /* 0x0000000000ec9805 */ /* 0x000fe4000001ff00 */
[----:B------:R-:W-:Y:S01]  /*0cf0*/  PRMT R137, R26, 0x7632, R137 ;  /* 0x000076321a897816 */ /* 0x000fe20000000089 */
[----:B------:R-:W-:Y:S01]  /*0d00*/  STL [R1+0x17c], R25 ;  /* 0x00017c1901007387 */ /* 0x000fe20000100800 */
[----:B------:R-:W-:-:S02]  /*0d10*/  PRMT R131, R27, 0x7632, R131 ;  /* 0x000076321b837816 */ /* 0x000fc40000000083 */
[----:B------:R-:W-:Y:S02]  /*0d20*/  @!P0 CS2R R12, SRZ ;  /* 0x00000000000c8805 */ /* 0x000fe4000001ff00 */
[----:B------:R-:W-:Y:S02]  /*0d30*/  @!P0 CS2R R10, SRZ ;  /* 0x00000000000a8805 */ /* 0x000fe4000001ff00 */
[----:B------:R-:W-:Y:S02]  /*0d40*/  @!P0 CS2R R18, SRZ ;  /* 0x0000000000128805 */ /* 0x000fe4000001ff00 */
[----:B------:R-:W-:Y:S02]  /*0d50*/  @!P0 CS2R R14, SRZ ;  /* 0x00000000000e8805 */ /* 0x000fe4000001ff00 */
[----:B0-----:R-:W-:Y:S02]  /*0d60*/  SHF.L.U32 R24, R27, 0x10, RZ ;  /* 0x000000101b187819 */ /* 0x001fe400000006ff */
[----:B------:R-:W-:-:S02]  /*0d70*/  @!P1 CS2R R6, SRZ ;  /* 0x0000000000069805 */ /* 0x000fc4000001ff00 */
[----:B------:R-:W-:Y:S02]  /*0d80*/  @!P1 CS2R R4, SRZ ;  /* 0x0000000000049805 */ /* 0x000fe4000001ff00 */
[C---:B------:R-:W-:Y:S02]  /*0d90*/  PRMT R161, R193.reuse, 0x7632, R161 ;  /* 0x00007632c1a17816 */ /* 0x040fe400000000a1 */
[----:B------:R-:W-:Y:S01]  /*0da0*/  @!P1 CS2R R220, SRZ ;  /* 0x0000000000dc9805 */ /* 0x000fe2000001ff00 */
[----:B------:R0:W-:Y:S01]  /*0db0*/  STL [R1+0x174], R24 ;  /* 0x0001741801007387 */ /* 0x0001e20000100800 */
[----:B------:R-:W-:Y:S02]  /*0dc0*/  SHF.L.U32 R197, R193, 0x10, RZ ;  /* 0x00000010c1c57819 */ /* 0x000fe400000006ff */
[----:B------:R-:W-:Y:S02]  /*0dd0*/  @!P0 CS2R R8, SRZ ;  /* 0x0000000000088805 */ /* 0x000fe4000001ff00 */
[C---:B------:R-:W-:Y:S01]  /*0de0*/  PRMT R155, R192.reuse, 0x7632, R155 ;  /* 0x00007632c09b7816 */ /* 0x040fe2000000009b */
[----:B------:R-:W-:Y:S01]  /*0df0*/  STL [R1+0x188], R166 ;  /* 0x000188a601007387 */ /* 0x000fe20000100800 */
[----:B------:R-:W-:-:S02]  /*0e00*/  SHF.L.U32 R198, R192, 0x10, RZ ;  /* 0x00000010c0c67819 */ /* 0x000fc400000006ff */
[----:B------:R-:W-:Y:S02]  /*0e10*/  @!P1 CS2R R238, SRZ ;  /* 0x0000000000ee9805 */ /* 0x000fe4000001ff00 */
[----:B------:R-:W-:Y:S01]  /*0e20*/  @!P1 CS2R R222, SRZ ;  /* 0x0000000000de9805 */ /* 0x000fe2000001ff00 */
[----:B------:R1:W-:Y:S01]  /*0e30*/  STL [R1+0x180], R156 ;  /* 0x0001809c01007387 */ /* 0x0003e20000100800 */
[C---:B------:R-:W-:Y:S01]  /*0e40*/  PRMT R163, R194.reuse, 0x7632, R163 ;  /* 0x00007632c2a37816 */ /* 0x040fe200000000a3 */
[----:B------:R-:W-:Y:S01]  /*0e50*/  ULDC.64 UR6, c[0x0][0x228] ;  /* 0x00008a0000067ab9 */ /* 0x000fe20000000a00 */
[----:B------:R-:W-:Y:S01]  /*0e60*/  SHF.L.U32 R196, R194, 0x10, RZ ;  /* 0x00000010c2c47819 */ /* 0x000fe200000006ff */
[----:B------:R2:W-:Y:S01]  /*0e70*/  STL [R1+0x178], R157 ;  /* 0x0001789d01007387 */ /* 0x0005e20000100800 */
[----:B------:R-:W-:Y:S01]  /*0e80*/  PRMT R153, R151, 0x7632, R153 ;  /* 0x0000763297997816 */ /* 0x000fe20000000099 */
[----:B------:R-:W-:Y:S01]  /*0e90*/  ULDC UR12, c[0x0][0x2d8] ;  /* 0x0000b600000c7ab9 */ /* 0x000fe20000000800 */
[----:B------:R-:W-:Y:S01]  /*0ea0*/  PRMT R152, R148, 0x7632, R152 ;  /* 0x0000763294987816 */ /* 0x000fe20000000098 */
[----:B0-----:R0:W5:Y:S01]  /*0eb0*/  LDG.E.128 R24, desc[UR4][R2.64] ;  /* 0x0000000402187981 */ /* 0x001162000c1e1d00 */
[----:B------:R-:W-:Y:S01]  /*0ec0*/  PRMT R165, R195, 0x7632, R165 ;  /* 0x00007632c3a57816 */ /* 0x000fe200000000a5 */
[----:B------:R-:W-:Y:S01]  /*0ed0*/  ULDC.64 UR18, c[0x0][0x228] ;  /* 0x00008a0000127ab9 */ /* 0x000fe20000000a00 */
[----:B-1----:R-:W-:Y:S01]  /*0ee0*/  SHF.L.U32 R156, R159, 0x10, RZ ;  /* 0x000000109f9c7819 */ /* 0x002fe200000006ff */
[----:B------:R-:W-:Y:S01]  /*0ef0*/  BSSY B0, `(.L_x_20644) ;  /* 0x00008c9000007945 */ /* 0x000fe20003800000 */
[----:B------:R-:W-:Y:S01]  /*0f00*/  SHF.L.U32 R199, R199, 0x10, RZ ;  /* 0x00000010c7c77819 */ /* 0x000fe200000006ff */
[----:B------:R-:W-:Y:S01]  /*0f10*/  ULDC.64 UR8, c[0x0][0x230] ;  /* 0x00008c0000087ab9 */ /* 0x000fe20000000a00 */
[----:B--2---:R-:W-:Y:S01]  /*0f20*/  SHF.L.U32 R157, R149, 0x10, RZ ;  /* 0x00000010959d7819 */ /* 0x004fe200000006ff */
[----:B------:R1:W-:Y:S01]  /*0f30*/  STL [R1+0x170], R156 ;  /* 0x0001709c01007387 */ /* 0x0003e20000100800 */
[----:B------:R-:W-:Y:S01]  /*0f40*/  SHF.L.U32 R151, R151, 0x10, RZ ;  /* 0x0000001097977819 */ /* 0x000fe200000006ff */
[----:B------:R-:W-:Y:S01]  /*0f50*/  ULDC.64 UR10, c[0x0][0x238] ;  /* 0x00008e00000a7ab9 */ /* 0x000fe20000000a00 */
[----:B------:R-:W-:Y:S01]  /*0f60*/  PRMT R130, R140, 0x7632, R130 ;  /* 0x000076328c827816 */ /* 0x000fe20000000082 */
[----:B------:R-:W-:Y:S01]  /*0f70*/  ULDC.64 UR14, c[0x0][0x2b8] ;  /* 0x0000ae00000e7ab9 */ /* 0x000fe20000000a00 */
[----:B------:R-:W-:Y:S01]  /*0f80*/  PRMT R129, R141, 0x7632, R129 ;  /* 0x000076328d817816 */ /* 0x000fe20000000081 */
[----:B------:R-:W-:Y:S01]  /*0f90*/  ULDC.64 UR16, c[0x0][0x2c0] ;  /* 0x0000b00000107ab9 */ /* 0x000fe20000000a00 */
[----:B0-----:R-:W-:-:S02]  /*0fa0*/  PRMT R3, R117, 0x7632, R3 ;  /* 0x0000763275037816 */ /* 0x001fc40000000003 */
[----:B------:R-:W-:Y:S02]  /*0fb0*/  PRMT R0, R22, 0x7632, R0 ;  /* 0x0000763216007816 */ /* 0x000fe40000000000 */
[----:B-1----:R-:W-:Y:S02]  /*0fc0*/  SHF.L.U32 R156, R148, 0x10, RZ ;  /* 0x00000010949c7819 */ /* 0x002fe400000006ff */
[----:B------:R-:W-:Y:S02]  /*0fd0*/  PRMT R2, R125, 0x7632, R2 ;  /* 0x000076327d027816 */ /* 0x000fe40000000002 */
[----:B------:R-:W-:Y:S01]  /*0fe0*/  PRMT R128, R124, 0x7632, R128 ;  /* 0x000076327c807816 */ /* 0x000fe20000000080 */
[----:B------:R0:W-:Y:S01]  /*0ff0*/  STL [R1+0x16c], R156 ;  /* 0x00016c9c01007387 */ /* 0x0001e20000100800 */
[----:B------:R-:W-:Y:S02]  /*1000*/  PRMT R234, R12, 0x7632, R234 ;  /* 0x000076320cea7816 */ /* 0x000fe400000000ea */
[----:B------:R-:W-:Y:S01]  /*1010*/  SHF.L.U32 R193, R10, 0x10, RZ ;  /* 0x000000100ac17819 */ /* 0x000fe200000006ff */
[----:B------:R-:W-:Y:S01]  /*1020*/  STL [R1+0x164], R157 ;  /* 0x0001649d01007387 */ /* 0x000fe20000100800 */
[----:B------:R-:W-:-:S02]  /*1030*/  PRMT R242, R18, 0x7632, R242 ;  /* 0x0000763212f27816 */ /* 0x000fc400000000f2 */
[----:B------:R-:W-:Y:S02]  /*1040*/  SHF.L.U32 R244, R18, 0x10, RZ ;  /* 0x0000001012f47819 */ /* 0x000fe400000006ff */
[----:B------:R-:W-:Y:S02]  /*1050*/  SHF.L.U32 R192, R11, 0x10, RZ ;  /* 0x000000100bc07819 */ /* 0x000fe400000006ff */
[----:B0-----:R-:W-:Y:S02]  /*1060*/  SHF.L.U32 R156, R150, 0x10, RZ ;  /* 0x00000010969c7819 */ /* 0x001fe400000006ff */
[----:B------:R-:W-:Y:S02]  /*1070*/  SHF.L.U32 R224, R15, 0x10, RZ ;  /* 0x000000100fe07819 */ /* 0x000fe400000006ff */
[----:B------:R-:W-:Y:S01]  /*1080*/  SHF.L.U32 R240, R19, 0x10, RZ ;  /* 0x0000001013f07819 */ /* 0x000fe200000006ff */
[----:B------:R0:W-:Y:S01]  /*1090*/  STL [R1+0x15c], R156 ;  /* 0x00015c9c01007387 */ /* 0x0001e20000100800 */
[----:B------:R-:W-:-:S02]  /*10a0*/  PRMT R230, R13, 0x7632, R230 ;  /* 0x000076320de67816 */ /* 0x000fc400000000e6 */
[----:B------:R-:W-:Y:S01]  /*10b0*/  SHF.L.U32 R232, R13, 0x10, RZ ;  /* 0x000000100de87819 */ /* 0x000fe200000006ff */
[----:B------:R1:W-:Y:S01]  /*10c0*/  STL [R1+0x154], R151 ;  /* 0x0001549701007387 */ /* 0x0003e20000100800 */
[----:B------:R-:W-:Y:S02]  /*10d0*/  SHF.L.U32 R218, R4, 0x10, RZ ;  /* 0x0000001004da7819 */ /* 0x000fe400000006ff */
[----:B------:R-:W-:Y:S02]  /*10e0*/  PRMT R136, R158, 0x7632, R136 ;  /* 0x000076329e887816 */ /* 0x000fe40000000088 */
[----:B------:R-:W-:Y:S02]  /*10f0*/  PRMT R147, R159, 0x7632, R147 ;  /* 0x000076329f937816 */ /* 0x000fe40000000093 */
[----:B0-----:R-:W-:Y:S02]  /*1100*/  SHF.L.U32 R156, R140, 0x10, RZ ;  /* 0x000000108c9c7819 */ /* 0x001fe400000006ff */
[----:B------:R-:W-:-:S02]  /*1110*/  PRMT R226, R14, 0x7632, R226 ;  /* 0x000076320ee27816 */ /* 0x000fc400000000e2 */
[----:B-1----:R-:W-:Y:S01]  /*1120*/  SHF.L.U32 R151, R141, 0x10, RZ ;  /* 0x000000108d977819 */ /* 0x002fe200000006ff */
[----:B------:R0:W-:Y:S01]  /*1130*/  STL [R1+0x168], R156 ;  /* 0x0001689c01007387 */ /* 0x0001e20000100800 */
[----:B------:R-:W-:Y:S02]  /*1140*/  SHF.L.U32 R228, R14, 0x10, RZ ;  /* 0x000000100ee47819 */ /* 0x000fe400000006ff */
[C---:B------:R-:W-:Y:S01]  /*1150*/  PRMT R245, R237.reuse, 0x7632, R245 ;  /* 0x00007632edf57816 */ /* 0x040fe200000000f5 */
[----:B------:R1:W-:Y:S01]  /*1160*/  STL [R1+0x160], R151 ;  /* 0x0001609701007387 */ /* 0x0003e20000100800 */
[----:B------:R-:W-:Y:S02]  /*1170*/  SHF.L.U32 R247, R237, 0x10, RZ ;  /* 0x00000010edf77819 */ /* 0x000fe400000006ff */
[C---:B------:R-:W-:Y:S02]  /*1180*/  PRMT R233, R220.reuse, 0x7632, R233 ;  /* 0x00007632dce97816 */ /* 0x040fe400000000e9 */
[----:B------:R-:W-:-:S02]  /*1190*/  SHF.L.U32 R235, R220, 0x10, RZ ;  /* 0x00000010dceb7819 */ /* 0x000fc400000006ff */
[----:B0-----:R-:W-:Y:S02]  /*11a0*/  SHF.L.U32 R156, R142, 0x10, RZ ;  /* 0x000000108e9c7819 */ /* 0x001fe400000006ff */
[----:B------:R-:W-:Y:S02]  /*11b0*/  SHF.L.U32 R194, R9, 0x10, RZ ;  /* 0x0000001009c27819 */ /* 0x000fe400000006ff */
[----:B-1----:R-:W-:Y:S01]  /*11c0*/  SHF.L.U32 R151, R143, 0x10, RZ ;  /* 0x000000108f977819 */ /* 0x002fe200000006ff */
[----:B------:R-:W-:Y:S01]  /*11d0*/  STL [R1+0x158], R156 ;  /* 0x0001589c01007387 */ /* 0x000fe20000100800 */
[----:B------:R-:W-:Y:S02]  /*11e0*/  PRMT R246, R17, 0x7632, R246 ;  /* 0x0000763211f67816 */ /* 0x000fe400000000f6 */
[----:B------:R-:W-:Y:S01]  /*11f0*/  PRMT R241, R238, 0x7632, R241 ;  /* 0x00007632eef17816 */ /* 0x000fe200000000f1 */
[----:B------:R0:W-:Y:S01]  /*1200*/  STL [R1+0x150], R151 ;  /* 0x0001509701007387 */ /* 0x0001e20000100800 */
[----:B------:R-:W-:-:S02]  /*1210*/  PRMT R148, R149, 0x7632, R148 ;  /* 0x0000763295947816 */ /* 0x000fc40000000094 */
[----:B------:R-:W-:Y:S02]  /*1220*/  PRMT R149, R150, 0x7632, R149 ;  /* 0x0000763296957816 */ /* 0x000fe40000000095 */
[----:B------:R-:W-:Y:S02]  /*1230*/  PRMT R229, R221, 0x7632, R229 ;  /* 0x00007632dde57816 */ /* 0x000fe400000000e5 */
[----:B------:R-:W-:Y:S02]  /*1240*/  PRMT R225, R222, 0x7632, R225 ;  /* 0x00007632dee17816 */ /* 0x000fe400000000e1 */
[----:B------:R-:W-:Y:S02]  /*1250*/  PRMT R215, R8, 0x7632, R215 ;  /* 0x0000763208d77816 */ /* 0x000fe400000000d7 */
[----:B0-----:R-:W-:Y:S02]  /*1260*/  SHF.L.U32 R151, R132, 0x10, RZ ;  /* 0x0000001084977819 */ /* 0x001fe400000006ff */
[----:B------:R-:W-:-:S02]  /*1270*/  SHF.L.U32 R156, R133, 0x10, RZ ;  /* 0x00000010859c7819 */ /* 0x000fc400000006ff */
[C---:B------:R-:W-:Y:S01]  /*1280*/  PRMT R150, R135.reuse, 0x7632, R150 ;  /* 0x0000763287967816 */ /* 0x040fe20000000096 */
[----:B------:R0:W-:Y:S01]  /*1290*/  STL [R1+0x14c], R151 ;  /* 0x00014c9701007387 */ /* 0x0001e20000100800 */
[----:B------:R-:W-:Y:S02]  /*12a0*/  SHF.L.U32 R135, R135, 0x10, RZ ;  /* 0x0000001087877819 */ /* 0x000fe400000006ff */
[----:B------:R-:W-:Y:S01]  /*12b0*/  SHF.L.U32 R252, R17, 0x10, RZ ;  /* 0x0000001011fc7819 */ /* 0x000fe200000006ff */
[----:B------:R-:W-:Y:S01]  /*12c0*/  STL [R1+0x144], R156 ;  /* 0x0001449c01007387 */ /* 0x000fe20000100800 */
[----:B------:R-:W-:Y:S01]  /*12d0*/  ISETP.NE.U32.AND P0, PT, RZ, UR6, PT ;  /* 0x00000006ff007c0c */ /* 0x000fe2000bf05070 */
[----:B------:R-:W-:Y:S01]  /*12e0*/  ULDC UR6, c[0x0][0x218] ;  /* 0x0000860000067ab9 */ /* 0x000fe20000000800 */
[----:B------:R-:W-:Y:S02]  /*12f0*/  SHF.L.U32 R243, R238, 0x10, RZ ;  /* 0x00000010eef37819 */ /* 0x000fe400000006ff */
[----:B------:R-:W-:-:S02]  /*1300*/  SHF.L.U32 R231, R221, 0x10, RZ ;  /* 0x00000010dde77819 */ /* 0x000fc400000006ff */
[----:B0-----:R-:W-:Y:S02]  /*1310*/  SHF.L.U32 R151, R134, 0x10, RZ ;  /* 0x0000001086977819 */ /* 0x001fe400000006ff */
[----:B------:R-:W-:Y:S02]  /*1320*/  SHF.L.U32 R219, R8, 0x10, RZ ;  /* 0x0000001008db7819 */ /* 0x000fe400000006ff */
[----:B------:R-:W-:Y:S01]  /*1330*/  SHF.L.U32 R195, R195, 0x10, RZ ;  /* 0x00000010c3c37819 */ /* 0x000fe200000006ff */
[----:B------:R0:W-:Y:S04]  /*1340*/  STL [R1+0x13c], R151 ;  /* 0x00013c9701007387 */ /* 0x0001e80000100800 */
[----:B------:R1:W-:Y:S01]  /*1350*/  STL [R1+0x134], R135 ;  /* 0x0001348701007387 */ /* 0x0003e20000100800 */
[----:B0-----:R-:W-:-:S02]  /*1360*/  SHF.L.U32 R151, R124, 0x10, RZ ;  /* 0x000000107c977819 */ /* 0x001fc400000006ff */
[----:B-1----:R-:W-:-:S03]  /*1370*/  SHF.L.U32 R135, R125, 0x10, RZ ;  /* 0x000000107d877819 */ /* 0x002fc600000006ff */
[----:B------:R0:W-:Y:S04]  /*1380*/  STL [R1+0x148], R151 ;  /* 0x0001489701007387 */ /* 0x0001e80000100800 */
[----:B------:R1:W-:Y:S01]  /*1390*/  STL [R1+0x140], R135 ;  /* 0x0001408701007387 */ /* 0x0003e20000100800 */
[----:B0-----:R-:W-:Y:S02]  /*13a0*/  SHF.L.U32 R151, R126, 0x10, RZ ;  /* 0x000000107e977819 */ /* 0x001fe400000006ff */
[----:B-1----:R-:W-:-:S03]  /*13b0*/  SHF.L.U32 R135, R127, 0x10, RZ ;  /* 0x000000107f877819 */ /* 0x002fc600000006ff */
[----:B------:R-:W-:Y:S04]  /*13c0*/  STL [R1+0x138], R151 ;  /* 0x0001389701007387 */ /* 0x000fe80000100800 */
[----:B------:R0:W-:Y:S01]  /*13d0*/  STL [R1+0x130], R135 ;  /* 0x0001308701007387 */ /* 0x0001e20000100800 */
[----:B------:R-:W-:Y:S02]  /*13e0*/  PRMT R140, R142, 0x7632, R140 ;  /* 0x000076328e8c7816 */ /* 0x000fe4000000008c */
[----:B------:R-:W-:Y:S02]  /*13f0*/  PRMT R142, R143, 0x7632, R142 ;  /* 0x000076328f8e7816 */ /* 0x000fe4000000008e */
[----:B------:R-:W-:Y:S02]  /*1400*/  PRMT R143, R134, 0x7632, R143 ;  /* 0x00007632868f7816 */ /* 0x000fe4000000008f */
[----:B0-----:R-:W-:-:S02]  /*1410*/  SHF.L.U32 R135, R120, 0x10, RZ ;  /* 0x0000001078877819 */ /* 0x001fc400000006ff */
[----:B------:R-:W-:Y:S02]  /*1420*/  SHF.L.U32 R151, R121, 0x10, RZ ;  /* 0x0000001079977819 */ /* 0x000fe400000006ff */
[C---:B------:R-:W-:Y:S01]  /*1430*/  PRMT R134, R123.reuse, 0x7632, R134 ;  /* 0x000076327b867816 */ /* 0x040fe20000000086 */
[----:B------:R0:W-:Y:S01]  /*1440*/  STL [R1+0x12c], R135 ;  /* 0x00012c8701007387 */ /* 0x0001e20000100800 */
[----:B------:R-:W-:-:S03]  /*1450*/  SHF.L.U32 R123, R123, 0x10, RZ ;  /* 0x000000107b7b7819 */ /* 0x000fc600000006ff */
[----:B------:R-:W-:Y:S01]  /*1460*/  STL [R1+0x124], R151 ;  /* 0x0001249701007387 */ /* 0x000fe20000100800 */
[----:B0-----:R-:W-:-:S05]  /*1470*/  SHF.L.U32 R135, R122, 0x10, RZ ;  /* 0x000000107a877819 */ /* 0x001fca00000006ff */
[----:B------:R0:W-:Y:S04]  /*1480*/  STL [R1+0x11c], R135 ;  /* 0x00011c8701007387 */ /* 0x0001e80000100800 */
[----:B------:R1:W-:Y:S01]  /*1490*/  STL [R1+0x114], R123 ;  /* 0x0001147b01007387 */ /* 0x0003e20000100800 */
[----:B0-----:R-:W-:Y:S02]  /*14a0*/  SHF.L.U32 R135, R116, 0x10, RZ ;  /* 0x0000001074877819 */ /* 0x001fe400000006ff */
[----:B-1----:R-:W-:-:S03]  /*14b0*/  SHF.L.U32 R123, R117, 0x10, RZ ;  /* 0x00000010757b7819 */ /* 0x002fc600000006ff */
        /* <DEDUP_REMOVED lines=20> */
[----:B------:R-:W-:Y:S01]  /*1600*/  STL [R1+0xf8], R135 ;  /* 0x0000f88701007387 */ /* 0x000fe20000100800 */
[----:B------:R-:W-:-:S03]  /*1610*/  PRMT R141, R132, 0x7632, R141 ;  /* 0x00007632848d7816 */ /* 0x000fc6000000008d */
[----:B------:R0:W-:Y:S01]  /*1620*/  STL [R1+0x58], R123 ;  /* 0x0000587b01007387 */ /* 0x0001e20000100800 */
[----:B------:R-:W-:Y:S02]  /*1630*/  PRMT R132, R133, 0x7632, R132 ;  /* 0x0000763285847816 */ /* 0x000fe40000000084 */
[----:B------:R-:W-:Y:S02]  /*1640*/  PRMT R133, R122, 0x7632, R133 ;  /* 0x000076327a857816 */ /* 0x000fe40000000085 */
[----:B------:R-:W-:Y:S02]  /*1650*/  PRMT R122, R115, 0x7632, R122 ;  /* 0x00007632737a7816 */ /* 0x000fe4000000007a */
[----:B0-----:R-:W-:Y:S02]  /*1660*/  SHF.L.U32 R123, R104, 0x10, RZ ;  /* 0x00000010687b7819 */ /* 0x001fe400000006ff */
        /* <DEDUP_REMOVED lines=10> */
[----:B------:R0:W-:Y:S01]  /*1710*/  STL [R1+0x48], R123 ;  /* 0x0000487b01007387 */ /* 0x0001e20000100800 */
[----:B------:R-:W-:-:S03]  /*1720*/  PRMT R117, R112, 0x7632, R117 ;  /* 0x0000763270757816 */ /* 0x000fc60000000075 */
[----:B------:R1:W-:Y:S01]  /*1730*/  STL [R1+0x38], R107 ;  /* 0x0000386b01007387 */ /* 0x0003e20000100800 */
[----:B------:R-:W-:Y:S02]  /*1740*/  PRMT R112, R108, 0x7632, R112 ;  /* 0x000076326c707816 */ /* 0x000fe40000000070 */
[----:B------:R-:W-:Y:S02]  /*1750*/  PRMT R108, R109, 0x7632, R108 ;  /* 0x000076326d6c7816 */ /* 0x000fe4000000006c */
[----:B0-----:R-:W-:Y:S02]  /*1760*/  SHF.L.U32 R123, R22, 0x10, RZ ;  /* 0x00000010167b7819 */ /* 0x001fe400000006ff */
[C---:B------:R-:W-:Y:S02]  /*1770*/  PRMT R22, R16.reuse, 0x7632, R22 ;  /* 0x0000763210167816 */ /* 0x040fe40000000016 */
[----:B-1----:R-:W-:Y:S02]  /*1780*/  SHF.L.U32 R107, R23, 0x10, RZ ;  /* 0x00000010176b7819 */ /* 0x002fe400000006ff */
[----:B------:R-:W-:Y:S01]  /*1790*/  SHF.L.U32 R16, R16, 0x10, RZ ;  /* 0x0000001010107819 */ /* 0x000fe200000006ff */
[----:B------:R-:W-:Y:S01]  /*17a0*/  STL [R1+0x28], R123 ;  /* 0x0000287b01007387 */ /* 0x000fe20000100800 */
[----:B------:R-:W-:-:S02]  /*17b0*/  PRMT R125, R120, 0x7632, R125 ;  /* 0x00007632787d7816 */ /* 0x000fc4000000007d */
[----:B------:R-:W-:Y:S01]  /*17c0*/  PRMT R109, R110, 0x7632, R109 ;  /* 0x000076326e6d7816 */ /* 0x000fe2000000006d */
[----:B------:R-:W-:Y:S01]  /*17d0*/  STL [R1+0x18], R107 ;  /* 0x0000186b01007387 */ /* 0x000fe20000100800 */
[----:B------:R-:W-:Y:S02]  /*17e0*/  PRMT R120, R116, 0x7632, R120 ;  /* 0x0000763274787816 */ /* 0x000fe40000000078 */
[----:B------:R-:W-:Y:S01]  /*17f0*/  PRMT R110, R104, 0x7632, R110 ;  /* 0x00007632686e7816 */ /* 0x000fe2000000006e */
[----:B------:R0:W-:Y:S01]  /*1800*/  STL [R1+0xc], R16 ;  /* 0x00000c1001007387 */ /* 0x0001e20000100800 */
[----:B------:R-:W-:Y:S02]  /*1810*/  PRMT R116, R118, 0x7632, R116 ;  /* 0x0000763276747816 */ /* 0x000fe40000000074 */
[----:B------:R-:W-:Y:S02]  /*1820*/  PRMT R104, R20, 0x7632, R104 ;  /* 0x0000763214687816 */ /* 0x000fe40000000068 */
[----:B------:R-:W-:-:S02]  /*1830*/  PRMT R118, R119, 0x7632, R118 ;  /* 0x0000763277767816 */ /* 0x000fc40000000076 */
[----:B------:R-:W-:Y:S02]  /*1840*/  PRMT R20, R21, 0x7632, R20 ;  /* 0x0000763215147816 */ /* 0x000fe40000000014 */
[----:B------:R-:W-:Y:S02]  /*1850*/  PRMT R124, R126, 0x7632, R124 ;  /* 0x000076327e7c7816 */ /* 0x000fe4000000007c */
[----:B------:R-:W-:Y:S02]  /*1860*/  PRMT R119, R113, 0x7632, R119 ;  /* 0x0000763271777816 */ /* 0x000fe40000000077 */
[C---:B------:R-:W-:Y:S02]  /*1870*/  PRMT R21, R236.reuse, 0x7632, R21 ;  /* 0x00007632ec157816 */ /* 0x040fe40000000015 */
[----:B0-----:R-:W-:Y:S02]  /*1880*/  SHF.L.U32 R16, R236, 0x10, RZ ;  /* 0x00000010ec107819 */ /* 0x001fe400000006ff */
[----:B------:R-:W-:-:S02]  /*1890*/  PRMT R126, R127, 0x7632, R126 ;  /* 0x000076327f7e7816 */ /* 0x000fc4000000007e */
[----:B------:R-:W-:Y:S02]  /*18a0*/  PRMT R113, R111, 0x7632, R113 ;  /* 0x000076326f717816 */ /* 0x000fe40000000071 */
[----:B------:R-:W-:Y:S02]  /*18b0*/  SHF.L.U32 R236, R12, 0x10, RZ ;  /* 0x000000100cec7819 */ /* 0x000fe400000006ff */
[----:B------:R-:W-:Y:S02]  /*18c0*/  PRMT R127, R121, 0x7632, R127 ;  /* 0x00007632797f7816 */ /* 0x000fe4000000007f */
[----:B------:R-:W-:Y:S02]  /*18d0*/  PRMT R111, R105, 0x7632, R111 ;  /* 0x00007632696f7816 */ /* 0x000fe4000000006f */
[----:B------:R-:W-:Y:S02]  /*18e0*/  PRMT R12, R10, 0x7632, R12 ;  /* 0x000076320a0c7816 */ /* 0x000fe4000000000c */
[----:B------:R-:W-:-:S02]  /*18f0*/  PRMT R121, R114, 0x7632, R121 ;  /* 0x0000763272797816 */ /* 0x000fc40000000079 */
[----:B------:R-:W-:Y:S02]  /*1900*/  PRMT R105, R23, 0x7632, R105 ;  /* 0x0000763217697816 */ /* 0x000fe40000000069 */
[----:B------:R-:W-:Y:S02]  /*1910*/  PRMT R10, R11, 0x7632, R10 ;  /* 0x000076320b0a7816 */ /* 0x000fe4000000000a */
[----:B------:R-:W-:Y:S02]  /*1920*/  PRMT R114, R106, 0x7632, R114 ;  /* 0x000076326a727816 */ /* 0x000fe40000000072 */
[----:B------:R-:W-:Y:S02]  /*1930*/  PRMT R23, R15, 0x7632, R23 ;  /* 0x000076320f177816 */ /* 0x000fe40000000017 */
[C---:B------:R-:W-:Y:S02]  /*1940*/  PRMT R11, R6.reuse, 0x7632, R11 ;  /* 0x00007632060b7816 */ /* 0x040fe4000000000b */
[----:B------:R-:W-:-:S02]  /*1950*/  SHF.L.U32 R18, R6, 0x10, RZ ;  /* 0x0000001006127819 */ /* 0x000fc400000006ff */
[----:B------:R-:W-:Y:S02]  /*1960*/  PRMT R106, R19, 0x7632, R106 ;  /* 0x00007632136a7816 */ /* 0x000fe4000000006a */
[----:B------:R-:W-:Y:S02]  /*1970*/  PRMT R15, R4, 0x7632, R15 ;  /* 0x00007632040f7816 */ /* 0x000fe4000000000f */
[----:B------:R-:W-:Y:S02]  /*1980*/  SHF.L.U32 R6, R145, 0x10, RZ ;  /* 0x0000001091067819 */ /* 0x000fe400000006ff */
[C---:B------:R-:W-:Y:S02]  /*1990*/  PRMT R13, R5.reuse, 0x7632, R13 ;  /* 0x00007632050d7816 */ /* 0x040fe4000000000d */
[----:B------:R-:W-:Y:S02]  /*19a0*/  SHF.L.U32 R19, R5, 0x10, RZ ;  /* 0x0000001005137819 */ /* 0x000fe400000006ff */
[----:B------:R-:W-:-:S02]  /*19b0*/  SHF.L.U32 R4, R144, 0x10, RZ ;  /* 0x0000001090047819 */ /* 0x000fc400000006ff */
[----:B------:R-:W-:Y:S01]  /*19c0*/  SHF.L.U32 R5, R139, 0x10, RZ ;  /* 0x000000108b057819 */ /* 0x000fe200000006ff */
[----:B------:R-:W-:Y:S04]  /*19d0*/  STL [R1+0x8], R16 ;  /* 0x0000081001007387 */ /* 0x000fe80000100800 */
[----:B------:R0:W-:Y:S04]  /*19e0*/  STL [R1+0xf4], R6 ;  /* 0x0000f40601007387 */ /* 0x0001e80000100800 */
[----:B------:R1:W-:Y:S04]  /*19f0*/  STL [R1+0xf0], R4 ;  /* 0x0000f00401007387 */ /* 0x0003e80000100800 */
[----:B------:R2:W-:Y:S01]  /*1a00*/  STL [R1+0xec], R5 ;  /* 0x0000ec0501007387 */ /* 0x0005e20000100800 */
[----:B0-----:R-:W-:-:S02]  /*1a10*/  SHF.L.U32 R6, R138, 0x10, RZ ;  /* 0x000000108a067819 */ /* 0x001fc400000006ff */
[----:B-1----:R-:W-:-:S03]  /*1a20*/  SHF.L.U32 R4, R137, 0x10, RZ ;  /* 0x0000001089047819 */ /* 0x002fc600000006ff */
[----:B------:R0:W-:Y:S01]  /*1a30*/  STL [R1+0xe8], R6 ;  /* 0x0000e80601007387 */ /* 0x0001e20000100800 */
[----:B--2---:R-:W-:-:S03]  /*1a40*/  SHF.L.U32 R5, R136, 0x10, RZ ;  /* 0x0000001088057819 */ /* 0x004fc600000006ff */
[----:B------:R1:W-:Y:S04]  /*1a50*/  STL [R1+0xe4], R4 ;  /* 0x0000e40401007387 */ /* 0x0003e80000100800 */
[----:B------:R2:W-:Y:S01]  /*1a60*/  STL [R1+0xe0], R5 ;  /* 0x0000e00501007387 */ /* 0x0005e20000100800 */
[----:B0-----:R-:W-:Y:S02]  /*1a70*/  SHF.L.U32 R6, R131, 0x10, RZ ;  /* 0x0000001083067819 */ /* 0x001fe400000006ff */
        /* <DEDUP_REMOVED lines=24> */
[----:B-1----:R-:W-:Y:S02]  /*1c00*/  SHF.L.U32 R4, R2, 0x10, RZ ;  /* 0x0000001002047819 */ /* 0x002fe400000006ff */
[----:B------:R-:W-:Y:S02]  /*1c10*/  SHF.L.U32 R2, R124, 0x10, RZ ;  /* 0x000000107c027819 */ /* 0x000fe400000006ff */
[----:B--2---:R-:W-:Y:S01]  /*1c20*/  SHF.L.U32 R5, R143, 0x10, RZ ;  /* 0x000000108f057819 */ /* 0x004fe200000006ff */
        /* <DEDUP_REMOVED lines=14> */
[----:B------:R-:W-:Y:S01]  /*1d10*/  STL [R1+0x8c], R5 ;  /* 0x00008c0501007387 */ /* 0x000fe20000100800 */
[----:B------:R-:W-:-:S03]  /*1d20*/  SHF.L.U32 R3, R116, 0x10, RZ ;  /* 0x0000001074037819 */ /* 0x000fc600000006ff */
[----:B------:R1:W-:Y:S01]  /*1d30*/  STL [R1+0x88], R2 ;  /* 0x0000880201007387 */ /* 0x0003e20000100800 */
[----:B0-----:R-:W-:-:S05]  /*1d40*/  SHF.L.U32 R4, R133, 0x10, RZ ;  /* 0x0000001085047819 */ /* 0x001fca00000006ff */
[----:B------:R0:W-:Y:S01]  /*1d50*/  STL [R1+0x84], R4 ;  /* 0x0000840401007387 */ /* 0x0001e20000100800 */
[----:B-1----:R-:W-:-:S03]  /*1d60*/  SHF.L.U32 R2, R134, 0x10, RZ ;  /* 0x0000001086027819 */ /* 0x002fc600000006ff */
        /* <DEDUP_REMOVED lines=28> */
[----:B------:R-:W-:Y:S01]  /*1f30*/  STL [R1+0x30], R4 ;  /* 0x0000300401007387 */ /* 0x000fe20000100800 */
[----:B--2---:R-:W-:Y:S02]  /*1f40*/  SHF.L.U32 R2, R0, 0x10, RZ ;  /* 0x0000001000027819 */ /* 0x004fe400000006ff */
[----:B------:R-:W-:Y:S01]  /*1f50*/  SHF.L.U32 R0, R115, 0x10, RZ ;  /* 0x0000001073007819 */ /* 0x000fe200000006ff */
[----:B------:R0:W-:Y:S01]  /*1f60*/  STL [R1+0x24], R3 ;  /* 0x0000240301007387 */ /* 0x0001e20000100800 */
[----:B------:R-:W-:-:S03]  /*1f70*/  PRMT R14, R9, 0x7632, R14 ;  /* 0x00007632090e7816 */ /* 0x000fc6000000000e */
[----:B------:R1:W-:Y:S01]  /*1f80*/  STL [R1+0x20], R2 ;  /* 0x0000200201007387 */ /* 0x0003e20000100800 */
[----:B------:R-:W-:-:S03]  /*1f90*/  PRMT R237, R239, 0x7632, R237 ;  /* 0x00007632efed7816 */ /* 0x000fc600000000ed */
[----:B------:R2:W-:Y:S01]  /*1fa0*/  STL [R1+0x14], R0 ;  /* 0x0000140001007387 */ /* 0x0005e20000100800 */
[----:B0-----:R-:W-:Y:S02]  /*1fb0*/  SHF.L.U32 R3, R105, 0x10, RZ ;  /* 0x0000001069037819 */ /* 0x001fe400000006ff */
[----:B-1----:R-:W-:-:S03]  /*1fc0*/  SHF.L.U32 R2, R22, 0x10, RZ ;  /* 0x0000001016027819 */ /* 0x002fc600000006ff */
[----:B------:R0:W-:Y:S01]  /*1fd0*/  STL [R1+0x10], R3 ;  /* 0x0000100301007387 */ /* 0x0001e20000100800 */
[----:B------:R-:W-:Y:S02]  /*1fe0*/  PRMT R220, R223, 0x7632, R220 ;  /* 0x00007632dfdc7816 */ /* 0x000fe400000000dc */
[----:B--2---:R-:W-:Y:S02]  /*1ff0*/  SHF.L.U32 R0, R21, 0x10, RZ ;  /* 0x0000001015007819 */ /* 0x004fe400000006ff */
[C---:B------:R-:W-:Y:S01]  /*2000*/  PRMT R9, R7.reuse, 0x7632, R9 ;  /* 0x0000763207097816 */ /* 0x040fe20000000009 */
[----:B------:R1:W-:Y:S01]  /*2010*/  STL [R1+0x4], R2 ;  /* 0x0000040201007387 */ /* 0x0003e20000100800 */
[----:B------:R-:W-:Y:S02]  /*2020*/  SHF.L.U32 R17, R7, 0x10, RZ ;  /* 0x0000001007117819 */ /* 0x000fe400000006ff */
[----:B------:R-:W-:Y:S01]  /*2030*/  SHF.L.U32 R239, R239, 0x10, RZ ;  /* 0x00000010efef7819 */ /* 0x000fe200000006ff */
[----:B------:R2:W-:Y:S01]  /*2040*/  STL [R1], R0 ;  /* 0x0000000001007387 */ /* 0x0005e20000100800 */
[----:B------:R-:W-:-:S02]  /*2050*/  SHF.L.U32 R227, R222, 0x10, RZ ;  /* 0x00000010dee37819 */ /* 0x000fc400000006ff */
[----:B------:R-:W-:Y:S02]  /*2060*/  SHF.L.U32 R223, R223, 0x10, RZ ;  /* 0x00000010dfdf7819 */ /* 0x000fe400000006ff */
[----:B------:R-:W-:Y:S02]  /*2070*/  MOV R16, R146 ;  /* 0x0000009200107202 */ /* 0x000fe40000000f00 */
        /* <DEDUP_REMOVED lines=27> */
[----:B0-----:R-:W-:-:S02]  /*2230*/  SHF.L.U32 R3, R163, 0x10, RZ ;  /* 0x00000010a3037819 */ /* 0x001fc400000006ff */
[----:B-1----:R-:W-:Y:S02]  /*2240*/  SHF.L.U32 R2, R164, 0x10, RZ ;  /* 0x00000010a4027819 */ /* 0x002fe400000006ff */
[----:B--2---:R-:W-:Y:S02]  /*2250*/  SHF.L.U32 R0, R165, 0x10, RZ ;  /* 0x00000010a5007819 */ /* 0x004fe400000006ff */
[----:B------:R-:W-:Y:S01]  /*2260*/  ISETP.NE.AND.EX P0, PT, RZ, UR7, PT, P0 ;  /* 0x00000007ff007c0c */ /* 0x000fe2000bf05300 */
[----:B------:R-:W-:-:S12]  /*2270*/  ULDC.U8 UR7, c[0x0][0x2a0] ;  /* 0x0000a80000077ab9 */ /* 0x000fd80000000000 */
.L_x_20806:
        /* <DEDUP_REMOVED lines=14> */
[----:B------:R-:W5:Y:S04]  /*2360*/  @P2 LDG.E.128 R108, desc[UR4][R20.64] ;  /* 0x00000004146c2981 */ /* 0x000f68000c1e1d00 */
[----:B------:R1:W5:Y:S02]  /*2370*/  @P2 LDG.E.128 R112, desc[UR4][R20.64+0x10] ;  /* 0x0000100414702981 */ /* 0x000364000c1e1d00 */
[----:B-1----:R-:W-:-:S06]  /*2380*/  IMAD.WIDE.U32 R20, R209, 0x10, R188 ;  /* 0x00000010d1147825 */ /* 0x002fcc00078e00bc */
[----:B------:R-:W2:Y:S01]  /*2390*/  LDG.E.128 R20, desc[UR4][R20.64] ;  /* 0x0000000414147981 */ /* 0x000ea2000c1e1d00 */
[----:B------:R-:W-:-:S04]  /*23a0*/  ISETP.NE.U32.AND P1, PT, RZ, UR18, PT ;  /* 0x00000012ff007c0c */ /* 0x000fc8000bf25070 */
[----:B------:R-:W-:Y:S02]  /*23b0*/  ISETP.NE.AND.EX P1, PT, RZ, UR19, PT, P1 ;  /* 0x00000013ff007c0c */ /* 0x000fe4000bf25310 */
[C---:B--2---:R-:W-:Y:S02]  /*23c0*/  PRMT R117, R20.reuse, 0x7632, R117 ;  /* 0x0000763214757816 */ /* 0x044fe40000000075 */
[----:B------:R-:W-:-:S09]  /*23d0*/  SHF.L.U32 R116, R20, 0x10, RZ ;  /* 0x0000001014747819 */ /* 0x000fd200000006ff */
[----:B------:R-:W-:Y:S05]  /*23e0*/  @P1 BRA `(.L_x_20645) ;  /* 0x00000000000c1947 */ /* 0x000fea0003800000 */
[----:B------:R-:W-:Y:S05]  /*23f0*/  @!P2 BRA `(.L_x_20646) ;  /* 0x000000000014a947 */ /* 0x000fea0003800000 */
[----:B-----5:R-:W-:Y:S01]  /*2400*/  FADD.FTZ R116, R108, R116 ;  /* 0x000000746c747221 */ /* 0x020fe20000010000 */
[----:B------:R-:W-:Y:S06]  /*2410*/  BRA `(.L_x_20646) ;  /* 0x00000000000c7947 */ /* 0x000fec0003800000 */
.L_x_20645:
[----:B-----5:R-:W-:-:S05]  /*2420*/  SHF.L.U32 R20, R104, 0x10, RZ ;  /* 0x0000001068147819 */ /* 0x020fca00000006ff */
[----:B------:R-:W-:-:S04]  /*2430*/  FADD.FTZ R116, R116, R20 ;  /* 0x0000001474747221 */ /* 0x000fc80000010000 */
[----:B------:R-:W-:-:S07]  /*2440*/  @P2 FADD.FTZ R116, R108, R116 ;  /* 0x000000746c742221 */ /* 0x000fce0000010000 */
.L_x_20646:
[----:B------:R-:W-:Y:S01]  /*2450*/  SHF.L.U32 R117, R117, 0x10, RZ ;  /* 0x0000001075757819 */ /* 0x000fe200000006ff */
[----:B------:R-:W-:Y:S06]  /*2460*/  @P1 BRA `(.L_x_20647) ;  /* 0x00000000000c1947 */ /* 0x000fec0003800000 */
[----:B------:R-:W-:Y:S05]  /*2470*/  @!P2 BRA `(.L_x_20648) ;  /* 0x000000000018a947 */ /* 0x000fea0003800000 */
[----:B-----5:R-:W-:Y:S01]  /*2480*/  FADD.FTZ R117, R109, R117 ;  /* 0x000000756d757221 */ /* 0x020fe20000010000 */
[----:B------:R-:W-:Y:S06]  /*2490*/  BRA `(.L_x_20648) ;  /* 0x0000000000107947 */ /* 0x000fec0003800000 */
.L_x_20647:
[----:B-----5:R-:W-:-:S04]  /*24a0*/  PRMT R20, R104, 0x7632, R20 ;  /* 0x0000763268147816 */ /* 0x020fc80000000014 */
[----:B------:R-:W-:-:S05]  /*24b0*/  SHF.L.U32 R20, R20, 0x10, RZ ;  /* 0x0000001014147819 */ /* 0x000fca00000006ff */
[----:B------:R-:W-:-:S04]  /*24c0*/  FADD.FTZ R117, R117, R20 ;  /* 0x0000001475757221 */ /* 0x000fc80000010000 */
[----:B------:R-:W-:-:S07]  /*24d0*/  @P2 FADD.FTZ R117, R109, R117 ;  /* 0x000000756d752221 */ /* 0x000fce0000010000 */
.L_x_20648:
[C---:B------:R-:W-:Y:S02]  /*24e0*/  PRMT R119, R21.reuse, 0x7632, R119 ;  /* 0x0000763215777816 */ /* 0x040fe40000000077 */
[----:B------:R-:W-:Y:S01]  /*24f0*/  SHF.L.U32 R118, R21, 0x10, RZ ;  /* 0x0000001015767819 */ /* 0x000fe200000006ff */
[----:B------:R-:W-:Y:S06]  /*2500*/  @P1 BRA `(.L_x_20649) ;  /* 0x00000000000c1947 */ /* 0x000fec0003800000 */
[----:B------:R-:W-:Y:S05]  /*2510*/  @!P2 BRA `(.L_x_20650) ;  /* 0x000000000014a947 */ /* 0x000fea0003800000 */
[----:B-----5:R-:W-:Y:S01]  /*2520*/  FADD.FTZ R118, R110, R118 ;  /* 0x000000766e767221 */ /* 0x020fe20000010000 */
[----:B------:R-:W-:Y:S06]  /*2530*/  BRA `(.L_x_20650) ;  /* 0x00000000000c7947 */ /* 0x000fec0003800000 */
.L_x_20649:
[----:B-----5:R-:W-:-:S05]  /*2540*/  SHF.L.U32 R20, R105, 0x10, RZ ;  /* 0x0000001069147819 */ /* 0x020fca00000006ff */
[----:B------:R-:W-:-:S04]  /*2550*/  FADD.FTZ R118, R118, R20 ;  /* 0x0000001476767221 */ /* 0x000fc80000010000 */
[----:B------:R-:W-:-:S07]  /*2560*/  @P2 FADD.FTZ R118, R110, R118 ;  /* 0x000000766e762221 */ /* 0x000fce0000010000 */
.L_x_20650:
[----:B------:R-:W-:Y:S01]  /*2570*/  SHF.L.U32 R119, R119, 0x10, RZ ;  /* 0x0000001077777819 */ /* 0x000fe200000006ff */
[----:B------:R-:W-:Y:S06]  /*2580*/  @P1 BRA `(.L_x_20651) ;  /* 0x00000000000c1947 */ /* 0x000fec0003800000 */
[----:B------:R-:W-:Y:S05]  /*2590*/  @!P2 BRA `(.L_x_20652) ;  /* 0x000000000018a947 */ /* 0x000fea0003800000 */
[----:B-----5:R-:W-:Y:S01]  /*25a0*/  FADD.FTZ R119, R111, R119 ;  /* 0x000000776f777221 */ /* 0x020fe20000010000 */
[----:B------:R-:W-:Y:S06]  /*25b0*/  BRA `(.L_x_20652) ;  /* 0x0000000000107947 */ /* 0x000fec0003800000 */
.L_x_20651:
[----:B-----5:R-:W-:-:S04]  /*25c0*/  PRMT R20, R105, 0x7632, R20 ;  /* 0x0000763269147816 */ /* 0x020fc80000000014 */
[----:B------:R-:W-:-:S05]  /*25d0*/  SHF.L.U32 R20, R20, 0x10, RZ ;  /* 0x0000001014147819 */ /* 0x000fca00000006ff */
[----:B------:R-:W-:-:S04]  /*25e0*/  FADD.FTZ R119, R119, R20 ;  /* 0x0000001477777221 */ /* 0x000fc80000010000 */
[----:B------:R-:W-:-:S07]  /*25f0*/  @P2 FADD.FTZ R119, R111, R119 ;  /* 0x000000776f772221 */ /* 0x000fce0000010000 */
.L_x_20652:
[C---:B------:R-:W-:Y:S02]  /*2600*/  PRMT R121, R22.reuse, 0x7632, R121 ;  /* 0x0000763216797816 */ /* 0x040fe40000000079 */
[----:B------:R-:W-:Y:S01]  /*2610*/  SHF.L.U32 R120, R22, 0x10, RZ ;  /* 0x0000001016787819 */ /* 0x000fe200000006ff */
[----:B------:R-:W-:Y:S06]  /*2620*/  @P1 BRA `(.L_x_20653) ;  /* 0x00000000000c1947 */ /* 0x000fec0003800000 */
[----:B------:R-:W-:Y:S05]  /*2630*/  @!P2 BRA `(.L_x_20654) ;  /* 0x000000000014a947 */ /* 0x000fea0003800000 */
[----:B-----5:R-:W-:Y:S01]  /*2640*/  FADD.FTZ R120, R112, R120 ;  /* 0x0000007870787221 */ /* 0x020fe20000010000 */
[----:B------:R-:W-:Y:S06]  /*2650*/  BRA `(.L_x_20654) ;  /* 0x00000000000c7947 */ /* 0x000fec0003800000 */
.L_x_20653:
[----:B-----5:R-:W-:-:S05]  /*2660*/  SHF.L.U32 R20, R106, 0x10, RZ ;  /* 0x000000106a147819 */ /* 0x020fca00000006ff */
[----:B------:R-:W-:-:S04]  /*2670*/  FADD.FTZ R120, R120, R20 ;  /* 0x0000001478787221 */ /* 0x000fc80000010000 */
[----:B------:R-:W-:-:S07]  /*2680*/  @P2 FADD.FTZ R120, R112, R120 ;  /* 0x0000007870782221 */ /* 0x000fce0000010000 */
.L_x_20654:
[----:B------:R-:W-:Y:S01]  /*2690*/  SHF.L.U32 R121, R121, 0x10, RZ ;  /* 0x0000001079797819 */ /* 0x000fe200000006ff */
[----:B------:R-:W-:Y:S06]  /*26a0*/  @P1 BRA `(.L_x_20655) ;  /* 0x00000000000c1947 */ /* 0x000fec0003800000 */
[----:B------:R-:W-:Y:S05]  /*26b0*/  @!P2 BRA `(.L_x_20656) ;  /* 0x000000000018a947 */ /* 0x000fea0003800000 */
[----:B-----5:R-:W-:Y:S01]  /*26c0*/  FADD.FTZ R121, R113, R121 ;  /* 0x0000007971797221 */ /* 0x020fe20000010000 */
[----:B------:R-:W-:Y:S06]  /*26d0*/  BRA `(.L_x_20656) ;  /* 0x0000000000107947 */ /* 0x000fec0003800000 */
.L_x_20655:
[----:B-----5:R-:W-:-:S04]  /*26e0*/  PRMT R20, R106, 0x7632, R20 ;  /* 0x000076326a147816 */ /* 0x020fc80000000014 */
[----:B------:R-:W-:-:S05]  /*26f0*/  SHF.L.U32 R20, R20, 0x10, RZ ;  /* 0x0000001014147819 */ /* 0x000fca00000006ff */
[----:B------:R-:W-:-:S04]  /*2700*/  FADD.FTZ R121, R121, R20 ;  /* 0x0000001479797221 */ /* 0x000fc80000010000 */
[----:B------:R-:W-:-:S07]  /*2710*/  @P2 FADD.FTZ R121, R113, R121 ;  /* 0x0000007971792221 */ /* 0x000fce0000010000 */
.L_x_20656:
[C---:B------:R-:W-:Y:S02]  /*2720*/  PRMT R123, R23.reuse, 0x7632, R123 ;  /* 0x00007632177b7816 */ /* 0x040fe4000000007b */
[----:B------:R-:W-:Y:S01]  /*2730*/  SHF.L.U32 R122, R23, 0x10, RZ ;  /* 0x00000010177a7819 */ /* 0x000fe200000006ff */
[----:B------:R-:W-:Y:S06]  /*2740*/  @P1 BRA `(.L_x_20657) ;  /* 0x00000000000c1947 */ /* 0x000fec0003800000 */
[----:B------:R-:W-:Y:S05]  /*2750*/  @!P2 BRA `(.L_x_20658) ;  /* 0x000000000014a947 */ /* 0x000fea0003800000 */
[----:B-----5:R-:W-:Y:S01]  /*2760*/  FADD.FTZ R122, R114, R122 ;  /* 0x0000007a727a7221 */ /* 0x020fe20000010000 */
[----:B------:R-:W-:Y:S06]  /*2770*/  BRA `(.L_x_20658) ;  /* 0x00000000000c7947 */ /* 0x000fec0003800000 */
.L_x_20657:
[----:B-----5:R-:W-:-:S05]  /*2780*/  SHF.L.U32 R20, R107, 0x10, RZ ;  /* 0x000000106b147819 */ /* 0x020fca00000006ff */
[----:B------:R-:W-:-:S04]  /*2790*/  FADD.FTZ R122, R122, R20 ;  /* 0x000000147a7a7221 */ /* 0x000fc80000010000 */
[----:B------:R-:W-:-:S07]  /*27a0*/  @P2 FADD.FTZ R122, R114, R122 ;  /* 0x0000007a727a2221 */ /* 0x000fce0000010000 */
.L_x_20658:
[----:B------:R-:W-:Y:S01]  /*27b0*/  SHF.L.U32 R123, R123, 0x10, RZ ;  /* 0x000000107b7b7819 */ /* 0x000fe200000006ff */
[----:B------:R-:W-:Y:S06]  /*27c0*/  @P1 BRA `(.L_x_20659) ;  /* 0x00000000000c1947 */ /* 0x000fec0003800000 */
[----:B------:R-:W-:Y:S05]  /*27d0*/  @!P2 BRA `(.L_x_20660) ;  /* 0x000000000018a947 */ /* 0x000fea0003800000 */
[----:B-----5:R-:W-:Y:S01]  /*27e0*/  FADD.FTZ R123, R115, R123 ;  /* 0x0000007b737b7221 */ /* 0x020fe20000010000 */
[----:B------:R-:W-:Y:S06]  /*27f0*/  BRA `(.L_x_20660) ;  /* 0x0000000000107947 */ /* 0x000fec0003800000 */
.L_x_20659:
[----:B-----5:R-:W-:-:S04]  /*2800*/  PRMT R20, R107, 0x7632, R20 ;  /* 0x000076326b147816 */ /* 0x020fc80000000014 */
[----:B------:R-:W-:-:S05]  /*2810*/  SHF.L.U32 R20, R20, 0x10, RZ ;  /* 0x0000001014147819 */ /* 0x000fca00000006ff */
[----:B------:R-:W-:-:S04]  /*2820*/  FADD.FTZ R123, R123, R20 ;  /* 0x000000147b7b7221 */ /* 0x000fc80000010000 */
[----:B------:R-:W-:-:S07]  /*2830*/  @P2 FADD.FTZ R123, R115, R123 ;  /* 0x0000007b737b2221 */ /* 0x000fce0000010000 */
.L_x_20660:
[----:B------:R-:W0:Y:S01]  /*2840*/  @P0 LDC.64 R20, c[0x0][0x228] ;  /* 0x00008a00ff140b82 */ /* 0x000e220000000a00 */
[C---:B------:R-:W-:Y:S02]  /*2850*/  LEA R124, P3, R209.reuse, UR10, 0x5 ;  /* 0x0000000ad17c7c11 */ /* 0x040fe4000f8628ff */
[C---:B------:R-:W-:Y:S02]  /*2860*/  IADD3 R205, R209.reuse, 0x20, RZ ;  /* 0x00000020d1cd7810 */ /* 0x040fe40007ffe0ff */
[----:B------:R-:W-:-:S03]  /*2870*/  LEA.HI.X R125, R209, UR11, RZ, 0x5, P3 ;  /* 0x0000000bd17d7c11 */ /* 0x000fc600098f2cff */
[----:B------:R-:W1:Y:S02]  /*2880*/  @P2 LDC.64 R22, c[0x0][0x230] ;  /* 0x00008c00ff162b82 */ /* 0x000e640000000a00 */
[----:B------:R-:W-:Y:S04]  /*2890*/  STG.E.128 desc[UR4][R124.64], R116 ;  /* 0x000000747c007986 */ /* 0x000fe8000c101d04 */
[----:B------:R2:W-:Y:S01]  /*28a0*/  STG.E.128 desc[UR4][R124.64+0x10], R120 ;  /* 0x000010787c007986 */ /* 0x0005e2000c101d04 */
[----:B0-----:R-:W-:-:S05]  /*28b0*/  @P0 IMAD.WIDE.U32 R20, R205, 0x10, R20 ;  /* 0x00000010cd140825 */ /* 0x001fca00078e0014 */
[----:B-----5:R0:W5:Y:S01]  /*28c0*/  @P0 LDG.E.128 R104, desc[UR4][R20.64] ;  /* 0x0000000414680981 */ /* 0x020162000c1e1d00 */
[----:B-1----:R-:W-:-:S05]  /*28d0*/  @P2 IMAD.WIDE.U32 R22, R205, 0x20, R22 ;  /* 0x00000020cd162825 */ /* 0x002fca00078e0016 */
[----:B------:R1:W5:Y:S01]  /*28e0*/  @P2 LDG.E.128 R108, desc[UR4][R22.64] ;  /* 0x00000004166c2981 */ /* 0x000362000c1e1d00 */
[----:B0-----:R-:W-:-:S03]  /*28f0*/  IMAD.WIDE.U32 R20, R205, 0x10, R188 ;  /* 0x00000010cd147825 */ /* 0x001fc600078e00bc */
[----:B------:R1:W5:Y:S04]  /*2900*/  @P2 LDG.E.128 R112, desc[UR4][R22.64+0x10] ;  /* 0x0000100416702981 */ /* 0x000368000c1e1d00 */
[----:B------:R-:W2:Y:S02]  /*2910*/  LDG.E.128 R20, desc[UR4][R20.64] ;  /* 0x0000000414147981 */ /* 0x000ea4000c1e1d00 */
[C---:B--2---:R-:W-:Y:S02]  /*2920*/  PRMT R125, R20.reuse, 0x7632, R125 ;  /* 0x00007632147d7816 */ /* 0x044fe4000000007d */
[----:B------:R-:W-:Y:S01]  /*2930*/  SHF.L.U32 R124, R20, 0x10, RZ ;  /* 0x00000010147c7819 */ /* 0x000fe200000006ff */
[----:B-1----:R-:W-:Y:S06]  /*2940*/  @P1 BRA `(.L_x_20661) ;  /* 0x00000000000c1947 */ /* 0x002fec0003800000 */
[----:B------:R-:W-:Y:S05]  /*2950*/  @!P2 BRA `(.L_x_20662) ;  /* 0x000000000014a947 */ /* 0x000fea0003800000 */
[----:B-----5:R-:W-:Y:S01]  /*2960*/  FADD.FTZ R124, R108, R124 ;  /* 0x0000007c6c7c7221 */ /* 0x020fe20000010000 */
[----:B------:R-:W-:Y:S06]  /*2970*/  BRA `(.L_x_20662) ;  /* 0x00000000000c7947 */ /* 0x000fec0003800000 */
.L_x_20661:
[----:B-----5:R-:W-:-:S05]  /*2980*/  SHF.L.U32 R20, R104, 0x10, RZ ;  /* 0x0000001068147819 */ /* 0x020fca00000006ff */
[----:B------:R-:W-:-:S04]  /*2990*/  FADD.FTZ R124, R20, R124 ;  /* 0x0000007c147c7221 */ /* 0x000fc80000010000 */
[----:B------:R-:W-:-:S07]  /*29a0*/  @P2 FADD.FTZ R124, R108, R124 ;  /* 0x0000007c6c7c2221 */ /* 0x000fce0000010000 */
.L_x_20662:
[----:B------:R-:W-:Y:S01]  /*29b0*/  SHF.L.U32 R125, R125, 0x10, RZ ;  /* 0x000000107d7d7819 */ /* 0x000fe200000006ff */
[----:B------:R-:W-:Y:S06]  /*29c0*/  @P1 BRA `(.L_x_20663) ;  /* 0x00000000000c1947 */ /* 0x000fec0003800000 */
[----:B------:R-:W-:Y:S05]  /*29d0*/  @!P2 BRA `(.L_x_20664) ;  /* 0x000000000018a947 */ /* 0x000fea0003800000 */
[----:B-----5:R-:W-:Y:S01]  /*29e0*/  FADD.FTZ R125, R109, R125 ;  /* 0x0000007d6d7d7221 */ /* 0x020fe20000010000 */
[----:B------:R-:W-:Y:S06]  /*29f0*/  BRA `(.L_x_20664) ;  /* 0x0000000000107947 */ /* 0x000fec0003800000 */
.L_x_20663:
[----:B-----5:R-:W-:-:S04]  /*2a00*/  PRMT R20, R104, 0x7632, R20 ;  /* 0x0000763268147816 */ /* 0x020fc80000000014 */
[----:B------:R-:W-:-:S05]  /*2a10*/  SHF.L.U32 R20, R20, 0x10, RZ ;  /* 0x0000001014147819 */ /* 0x000fca00000006ff */
[----:B------:R-:W-:-:S04]  /*2a20*/  FADD.FTZ R125, R125, R20 ;  /* 0x000000147d7d7221 */ /* 0x000fc80000010000 */
[----:B------:R-:W-:-:S07]  /*2a30*/  @P2 FADD.FTZ R125, R109, R125 ;  /* 0x0000007d6d7d2221 */ /* 0x000fce0000010000 */
.L_x_20664:
[C---:B------:R-:W-:Y:S02]  /*2a40*/  PRMT R127, R21.reuse, 0x7632, R127 ;  /* 0x00007632157f7816 */ /* 0x040fe4000000007f */
[----:B------:R-:W-:Y:S01]  /*2a50*/  SHF.L.U32 R126, R21, 0x10, RZ ;  /* 0x00000010157e7819 */ /* 0x000fe200000006ff */
[----:B------:R-:W-:Y:S06]  /*2a60*/  @P1 BRA `(.L_x_20665) ;  /* 0x00000000000c1947 */ /* 0x000fec0003800000 */
[----:B------:R-:W-:Y:S05]  /*2a70*/  @!P2 BRA `(.L_x_20666) ;  /* 0x000000000014a947 */ /* 0x000fea0003800000 */
[----:B-----5:R-:W-:Y:S01]  /*2a80*/  FADD.FTZ R126, R110, R126 ;  /* 0x0000007e6e7e7221 */ /* 0x020fe20000010000 */
[----:B------:R-:W-:Y:S06]  /*2a90*/  BRA `(.L_x_20666) ;  /* 0x00000000000c7947 */ /* 0x000fec0003800000 */
.L_x_20665:
[----:B-----5:R-:W-:-:S05]  /*2aa0*/  SHF.L.U32 R20, R105, 0x10, RZ ;  /* 0x0000001069147819 */ /* 0x020fca00000006ff */
[----:B------:R-:W-:-:S04]  /*2ab0*/  FADD.FTZ R126, R20, R126 ;  /* 0x0000007e147e7221 */ /* 0x000fc80000010000 */
[----:B------:R-:W-:-:S07]  /*2ac0*/  @P2 FADD.FTZ R126, R110, R126 ;  /* 0x0000007e6e7e2221 */ /* 0x000fce0000010000 */
.L_x_20666:
[----:B------:R-:W-:Y:S01]  /*2ad0*/  SHF.L.U32 R127, R127, 0x10, RZ ;  /* 0x000000107f7f7819 */ /* 0x000fe200000006ff */
[----:B------:R-:W-:Y:S06]  /*2ae0*/  @P1 BRA `(.L_x_20667) ;  /* 0x00000000000c1947 */ /* 0x000fec0003800000 */
[----:B------:R-:W-:Y:S05]  /*2af0*/  @!P2 BRA `(.L_x_20668) ;  /* 0x000000000018a947 */ /* 0x000fea0003800000 */
[----:B-----5:R-:W-:Y:S01]  /*2b00*/  FADD.FTZ R127, R111, R127 ;  /* 0x0000007f6f7f7221 */ /* 0x020fe20000010000 */
[----:B------:R-:W-:Y:S06]  /*2b10*/  BRA `(.L_x_20668) ;  /* 0x0000000000107947 */ /* 0x000fec0003800000 */
.L_x_20667:
[----:B-----5:R-:W-:-:S04]  /*2b20*/  PRMT R20, R105, 0x7632, R20 ;  /* 0x0000763269147816 */ /* 0x020fc80000000014 */
[----:B------:R-:W-:-:S05]  /*2b30*/  SHF.L.U32 R20, R20, 0x10, RZ ;  /* 0x0000001014147819 */ /* 0x000fca00000006ff */
[----:B------:R-:W-:-:S04]  /*2b40*/  FADD.FTZ R127, R127, R20 ;  /* 0x000000147f7f7221 */ /* 0x000fc80000010000 */
[----:B------:R-:W-:-:S07]  /*2b50*/  @P2 FADD.FTZ R127, R111, R127 ;  /* 0x0000007f6f7f2221 */ /* 0x000fce0000010000 */
.L_x_20668:
[C---:B------:R-:W-:Y:S02]  /*2b60*/  PRMT R129, R22.reuse, 0x7632, R129 ;  /* 0x0000763216817816 */ /* 0x040fe40000000081 */
[----:B------:R-:W-:Y:S01]  /*2b70*/  SHF.L.U32 R128, R22, 0x10, RZ ;  /* 0x0000001016807819 */ /* 0x000fe200000006ff */
[----:B------:R-:W-:Y:S06]  /*2b80*/  @P1 BRA `(.L_x_20669) ;  /* 0x00000000000c1947 */ /* 0x000fec0003800000 */
[----:B------:R-:W-:Y:S05]  /*2b90*/  @!P2 BRA `(.L_x_20670) ;  /* 0x000000000014a947 */ /* 0x000fea0003800000 */
[----:B-----5:R-:W-:Y:S01]  /*2ba0*/  FADD.FTZ R128, R112, R128 ;  /* 0x0000008070807221 */ /* 0x020fe20000010000 */
[----:B------:R-:W-:Y:S06]  /*2bb0*/  BRA `(.L_x_20670) ;  /* 0x00000000000c7947 */ /* 0x000fec0003800000 */
.L_x_20669:
[----:B-----5:R-:W-:-:S05]  /*2bc0*/  SHF.L.U32 R20, R106, 0x10, RZ ;  /* 0x000000106a147819 */ /* 0x020fca00000006ff */
[----:B------:R-:W-:-:S04]  /*2bd0*/  FADD.FTZ R128, R20, R128 ;  /* 0x0000008014807221 */ /* 0x000fc80000010000 */
[----:B------:R-:W-:-:S07]  /*2be0*/  @P2 FADD.FTZ R128, R112, R128 ;  /* 0x0000008070802221 */ /* 0x000fce0000010000 */
.L_x_20670:
[----:B------:R-:W-:Y:S01]  /*2bf0*/  SHF.L.U32 R129, R129, 0x10, RZ ;  /* 0x0000001081817819 */ /* 0x000fe200000006ff */
[----:B------:R-:W-:Y:S06]  /*2c00*/  @P1 BRA `(.L_x_20671) ;  /* 0x00000000000c1947 */ /* 0x000fec0003800000 */
[----:B------:R-:W-:Y:S05]  /*2c10*/  @!P2 BRA `(.L_x_20672) ;  /* 0x000000000018a947 */ /* 0x000fea0003800000 */
[----:B-----5:R-:W-:Y:S01]  /*2c20*/  FADD.FTZ R129, R113, R129 ;  /* 0x0000008171817221 */ /* 0x020fe20000010000 */
[----:B------:R-:W-:Y:S06]  /*2c30*/  BRA `(.L_x_20672) ;  /* 0x0000000000107947 */ /* 0x000fec0003800000 */
.L_x_20671:
[----:B-----5:R-:W-:-:S04]  /*2c40*/  PRMT R20, R106, 0x7632, R20 ;  /* 0x000076326a147816 */ /* 0x020fc80000000014 */
[----:B------:R-:W-:-:S05]  /*2c50*/  SHF.L.U32 R20, R20, 0x10, RZ ;  /* 0x0000001014147819 */ /* 0x000fca00000006ff */
[----:B------:R-:W-:-:S04]  /*2c60*/  FADD.FTZ R129, R129, R20 ;  /* 0x0000001481817221 */ /* 0x000fc80000010000 */
[----:B------:R-:W-:-:S07]  /*2c70*/  @P2 FADD.FTZ R129, R113, R129 ;  /* 0x0000008171812221 */ /* 0x000fce0000010000 */
.L_x_20672:
[C---:B------:R-:W-:Y:S02]  /*2c80*/  PRMT R131, R23.reuse, 0x7632, R131 ;  /* 0x0000763217837816 */ /* 0x040fe40000000083 */
[----:B------:R-:W-:Y:S01]  /*2c90*/  SHF.L.U32 R130, R23, 0x10, RZ ;  /* 0x0000001017827819 */ /* 0x000fe200000006ff */
[----:B------:R-:W-:Y:S06]  /*2ca0*/  @P1 BRA `(.L_x_20673) ;  /* 0x00000000000c1947 */ /* 0x000fec0003800000 */
[----:B------:R-:W-:Y:S05]  /*2cb0*/  @!P2 BRA `(.L_x_20674) ;  /* 0x000000000014a947 */ /* 0x000fea0003800000 */
[----:B-----5:R-:W-:Y:S01]  /*2cc0*/  FADD.FTZ R130, R114, R130 ;  /* 0x0000008272827221 */ /* 0x020fe20000010000 */
[----:B------:R-:W-:Y:S06]  /*2cd0*/  BRA `(.L_x_20674) ;  /* 0x00000000000c7947 */ /* 0x000fec0003800000 */
.L_x_20673:
[----:B-----5:R-:W-:-:S05]  /*2ce0*/  SHF.L.U32 R20, R107, 0x10, RZ ;  /* 0x000000106b147819 */ /* 0x020fca00000006ff */
[----:B------:R-:W-:-:S04]  /*2cf0*/  FADD.FTZ R130, R20, R130 ;  /* 0x0000008214827221 */ /* 0x000fc80000010000 */
[----:B------:R-:W-:-:S07]  /*2d00*/  @P2 FADD.FTZ R130, R114, R130 ;  /* 0x0000008272822221 */ /* 0x000fce0000010000 */
.L_x_20674:
[----:B------:R-:W-:Y:S01]  /*2d10*/  SHF.L.U32 R131, R131, 0x10, RZ ;  /* 0x0000001083837819 */ /* 0x000fe200000006ff */
[----:B------:R-:W-:Y:S06]  /*2d20*/  @P1 BRA `(.L_x_20675) ;  /* 0x00000000000c1947 */ /* 0x000fec0003800000 */
[----:B------:R-:W-:Y:S05]  /*2d30*/  @!P2 BRA `(.L_x_20676) ;  /* 0x000000000018a947 */ /* 0x000fea0003800000 */
[----:B-----5:R-:W-:Y:S01]  /*2d40*/  FADD.FTZ R131, R115, R131 ;  /* 0x0000008373837221 */ /* 0x020fe20000010000 */
[----:B------:R-:W-:Y:S06]  /*2d50*/  BRA `(.L_x_20676) ;  /* 0x0000000000107947 */ /* 0x000fec0003800000 */
.L_x_20675:
[----:B-----5:R-:W-:-:S04]  /*2d60*/  PRMT R20, R107, 0x7632, R20 ;  /* 0x000076326b147816 */ /* 0x020fc80000000014 */
[----:B------:R-:W-:-:S05]  /*2d70*/  SHF.L.U32 R20, R20, 0x10, RZ ;  /* 0x0000001014147819 */ /* 0x000fca00000006ff */
[----:B------:R-:W-:-:S04]  /*2d80*/  FADD.FTZ R131, R131, R20 ;  /* 0x0000001483837221 */ /* 0x000fc80000010000 */
[----:B------:R-:W-:-:S07]  /*2d90*/  @P2 FADD.FTZ R131, R115, R131 ;  /* 0x0000008373832221 */ /* 0x000fce0000010000 */
.L_x_20676:
[----:B------:R-:W0:Y:S01]  /*2da0*/  LDC.64 R210, c[0x0][0x238] ;  /* 0x00008e00ffd27b82 */ /* 0x000e220000000a00 */
[----:B------:R-:W-:-:S07]  /*2db0*/  IADD3 R203, R209, 0x40, RZ ;  /* 0x00000040d1cb7810 */ /* 0x000fce0007ffe0ff */
[----:B------:R-:W1:Y:S08]  /*2dc0*/  @P0 LDC.64 R20, c[0x0][0x228] ;  /* 0x00008a00ff140b82 */ /* 0x000e700000000a00 */
[----:B------:R-:W2:Y:S01]  /*2dd0*/  @P2 LDC.64 R22, c[0x0][0x230] ;  /* 0x00008c00ff162b82 */ /* 0x000ea20000000a00 */
[----:B0-----:R-:W-:-:S05]  /*2de0*/  IMAD.WIDE.U32 R132, R205, 0x20, R210 ;  /* 0x00000020cd847825 */ /* 0x001fca00078e00d2 */
[----:B------:R-:W-:Y:S01]  /*2df0*/  STG.E.128 desc[UR4][R132.64], R124 ;  /* 0x0000007c84007986 */ /* 0x000fe2000c101d04 */
[----:B-1----:R-:W-:-:S03]  /*2e00*/  @P0 IMAD.WIDE.U32 R20, R203, 0x10, R20 ;  /* 0x00000010cb140825 */ /* 0x002fc600078e0014 */
[----:B------:R0:W-:Y:S04]  /*2e10*/  STG.E.128 desc[UR4][R132.64+0x10], R128 ;  /* 0x0000108084007986 */ /* 0x0001e8000c101d04 */
[----:B-----5:R1:W5:Y:S01]  /*2e20*/  @P0 LDG.E.128 R104, desc[UR4][R20.64] ;  /* 0x0000000414680981 */ /* 0x020362000c1e1d00 */
[----:B--2---:R-:W-:-:S05]  /*2e30*/  @P2 IMAD.WIDE.U32 R22, R203, 0x20, R22 ;  /* 0x00000020cb162825 */ /* 0x004fca00078e0016 */
[----:B------:R2:W5:Y:S01]  /*2e40*/  @P2 LDG.E.128 R108, desc[UR4][R22.64] ;  /* 0x00000004166c2981 */ /* 0x000562000c1e1d00 */
[----:B-1----:R-:W-:-:S03]  /*2e50*/  IMAD.WIDE.U32 R20, R203, 0x10, R188 ;  /* 0x00000010cb147825 */ /* 0x002fc600078e00bc */
[----:B------:R2:W5:Y:S04]  /*2e60*/  @P2 LDG.E.128 R112, desc[UR4][R22.64+0x10] ;  /* 0x0000100416702981 */ /* 0x000568000c1e1d00 */
[----:B------:R-:W0:Y:S02]  /*2e70*/  LDG.E.128 R20, desc[UR4][R20.64] ;  /* 0x0000000414147981 */ /* 0x000e24000c1e1d00 */
[C---:B0-----:R-:W-:Y:S02]  /*2e80*/  PRMT R133, R20.reuse, 0x7632, R133 ;  /* 0x0000763214857816 */ /* 0x041fe40000000085 */
[----:B------:R-:W-:Y:S01]  /*2e90*/  SHF.L.U32 R132, R20, 0x10, RZ ;  /* 0x0000001014847819 */ /* 0x000fe200000006ff */
[----:B--2---:R-:W-:Y:S06]  /*2ea0*/  @P1 BRA `(.L_x_20677) ;  /* 0x00000000000c1947 */ /* 0x004fec0003800000 */
[----:B------:R-:W-:Y:S05]  /*2eb0*/  @!P2 BRA `(.L_x_20678) ;  /* 0x000000000014a947 */ /* 0x000fea0003800000 */
[----:B-----5:R-:W-:Y:S01]  /*2ec0*/  FADD.FTZ R132, R108, R132 ;  /* 0x000000846c847221 */ /* 0x020fe20000010000 */
[----:B------:R-:W-:Y:S06]  /*2ed0*/  BRA `(.L_x_20678) ;  /* 0x00000000000c7947 */ /* 0x000fec0003800000 */
.L_x_20677:
[----:B-----5:R-:W-:-:S05]  /*2ee0*/  SHF.L.U32 R20, R104, 0x10, RZ ;  /* 0x0000001068147819 */ /* 0x020fca00000006ff */
[----:B------:R-:W-:-:S04]  /*2ef0*/  FADD.FTZ R132, R20, R132 ;  /* 0x0000008414847221 */ /* 0x000fc80000010000 */
[----:B------:R-:W-:-:S07]  /*2f00*/  @P2 FADD.FTZ R132, R108, R132 ;  /* 0x000000846c842221 */ /* 0x000fce0000010000 */
.L_x_20678:
[----:B------:R-:W-:Y:S01]  /*2f10*/  SHF.L.U32 R133, R133, 0x10, RZ ;  /* 0x0000001085857819 */ /* 0x000fe200000006ff */
[----:B------:R-:W-:Y:S06]  /*2f20*/  @P1 BRA `(.L_x_20679) ;  /* 0x00000000000c1947 */ /* 0x000fec0003800000 */
[----:B------:R-:W-:Y:S05]  /*2f30*/  @!P2 BRA `(.L_x_20680) ;  /* 0x000000000018a947 */ /* 0x000fea0003800000 */
[----:B-----5:R-:W-:Y:S01]  /*2f40*/  FADD.FTZ R133, R109, R133 ;  /* 0x000000856d857221 */ /* 0x020fe20000010000 */
[----:B------:R-:W-:Y:S06]  /*2f50*/  BRA `(.L_x_20680) ;  /* 0x0000000000107947 */ /* 0x000fec0003800000 */
.L_x_20679:
[----:B-----5:R-:W-:-:S04]  /*2f60*/  PRMT R20, R104, 0x7632, R20 ;  /* 0x0000763268147816 */ /* 0x020fc80000000014 */
[----:B------:R-:W-:-:S05]  /*2f70*/  SHF.L.U32 R20, R20, 0x10, RZ ;  /* 0x0000001014147819 */ /* 0x000fca00000006ff */
[----:B------:R-:W-:-:S04]  /*2f80*/  FADD.FTZ R133, R133, R20 ;  /* 0x0000001485857221 */ /* 0x000fc80000010000 */
[----:B------:R-:W-:-:S07]  /*2f90*/  @P2 FADD.FTZ R133, R109, R133 ;  /* 0x000000856d852221 */ /* 0x000fce0000010000 */
.L_x_20680:
[C---:B------:R-:W-:Y:S02]  /*2fa0*/  PRMT R135, R21.reuse, 0x7632, R135 ;  /* 0x0000763215877816 */ /* 0x040fe40000000087 */
[----:B------:R-:W-:Y:S01]  /*2fb0*/  SHF.L.U32 R134, R21, 0x10, RZ ;  /* 0x0000001015867819 */ /* 0x000fe200000006ff */
[----:B------:R-:W-:Y:S06]  /*2fc0*/  @P1 BRA `(.L_x_20681) ;  /* 0x00000000000c1947 */ /* 0x000fec0003800000 */
[----:B------:R-:W-:Y:S05]  /*2fd0*/  @!P2 BRA `(.L_x_20682) ;  /* 0x000000000014a947 */ /* 0x000fea0003800000 */
[----:B-----5:R-:W-:Y:S01]  /*2fe0*/  FADD.FTZ R134, R110, R134 ;  /* 0x000000866e867221 */ /* 0x020fe20000010000 */
[----:B------:R-:W-:Y:S06]  /*2ff0*/  BRA `(.L_x_20682) ;  /* 0x00000000000c7947 */ /* 0x000fec0003800000 */
.L_x_20681:
[----:B-----5:R-:W-:-:S05]  /*3000*/  SHF.L.U32 R20, R105, 0x10, RZ ;  /* 0x0000001069147819 */ /* 0x020fca00000006ff */
[----:B------:R-:W-:-:S04]  /*3010*/  FADD.FTZ R134, R20, R134 ;  /* 0x0000008614867221 */ /* 0x000fc80000010000 */
[----:B------:R-:W-:-:S07]  /*3020*/  @P2 FADD.FTZ R134, R110, R134 ;  /* 0x000000866e862221 */ /* 0x000fce0000010000 */
.L_x_20682:
[----:B------:R-:W-:Y:S01]  /*3030*/  SHF.L.U32 R135, R135, 0x10, RZ ;  /* 0x0000001087877819 */ /* 0x000fe200000006ff */
[----:B------:R-:W-:Y:S06]  /*3040*/  @P1 BRA `(.L_x_20683) ;  /* 0x00000000000c1947 */ /* 0x000fec0003800000 */
[----:B------:R-:W-:Y:S05]  /*3050*/  @!P2 BRA `(.L_x_20684) ;  /* 0x000000000018a947 */ /* 0x000fea0003800000 */
[----:B-----5:R-:W-:Y:S01]  /*3060*/  FADD.FTZ R135, R111, R135 ;  /* 0x000000876f877221 */ /* 0x020fe20000010000 */
[----:B------:R-:W-:Y:S06]  /*3070*/  BRA `(.L_x_20684) ;  /* 0x0000000000107947 */ /* 0x000fec0003800000 */
.L_x_20683:
[----:B-----5:R-:W-:-:S04]  /*3080*/  PRMT R20, R105, 0x7632, R20 ;  /* 0x0000763269147816 */ /* 0x020fc80000000014 */
[----:B------:R-:W-:-:S05]  /*3090*/  SHF.L.U32 R20, R20, 0x10, RZ ;  /* 0x0000001014147819 */ /* 0x000fca00000006ff */
[----:B------:R-:W-:-:S04]  /*30a0*/  FADD.FTZ R135, R135, R20 ;  /* 0x0000001487877221 */ /* 0x000fc80000010000 */
[----:B------:R-:W-:-:S07]  /*30b0*/  @P2 FADD.FTZ R135, R111, R135 ;  /* 0x000000876f872221 */ /* 0x000fce0000010000 */
.L_x_20684:
[C---:B------:R-:W-:Y:S02]  /*30c0*/  PRMT R137, R22.reuse, 0x7632, R137 ;  /* 0x0000763216897816 */ /* 0x040fe40000000089 */
[----:B------:R-:W-:Y:S01]  /*30d0*/  SHF.L.U32 R136, R22, 0x10, RZ ;  /* 0x0000001016887819 */ /* 0x000fe200000006ff */
[----:B------:R-:W-:Y:S06]  /*30e0*/  @P1 BRA `(.L_x_20685) ;  /* 0x00000000000c1947 */ /* 0x000fec0003800000 */
[----:B------:R-:W-:Y:S05]  /*30f0*/  @!P2 BRA `(.L_x_20686) ;  /* 0x000000000014a947 */ /* 0x000fea0003800000 */
[----:B-----5:R-:W-:Y:S01]  /*3100*/  FADD.FTZ R136, R112, R136 ;  /* 0x0000008870887221 */ /* 0x020fe20000010000 */
[----:B------:R-:W-:Y:S06]  /*3110*/  BRA `(.L_x_20686) ;  /* 0x00000000000c7947 */ /* 0x000fec0003800000 */
.L_x_20685:
[----:B-----5:R-:W-:-:S05]  /*3120*/  SHF.L.U32 R20, R106, 0x10, RZ ;  /* 0x000000106a147819 */ /* 0x020fca00000006ff */
[----:B------:R-:W-:-:S04]  /*3130*/  FADD.FTZ R136, R20, R136 ;  /* 0x0000008814887221 */ /* 0x000fc80000010000 */
[----:B------:R-:W-:-:S07]  /*3140*/  @P2 FADD.FTZ R136, R112, R136 ;  /* 0x0000008870882221 */ /* 0x000fce0000010000 */
.L_x_20686:
[----:B------:R-:W-:Y:S01]  /*3150*/  SHF.L.U32 R137, R137, 0x10, RZ ;  /* 0x0000001089897819 */ /* 0x000fe200000006ff */
[----:B------:R-:W-:Y:S06]  /*3160*/  @P1 BRA `(.L_x_20687) ;  /* 0x00000000000c1947 */ /* 0x000fec0003800000 */
[----:B------:R-:W-:Y:S05]  /*3170*/  @!P2 BRA `(.L_x_20688) ;  /* 0x000000000018a947 */ /* 0x000fea0003800000 */
[----:B-----5:R-:W-:Y:S01]  /*3180*/  FADD.FTZ R137, R113, R137 ;  /* 0x0000008971897221 */ /* 0x020fe20000010000 */
[----:B------:R-:W-:Y:S06]  /*3190*/  BRA `(.L_x_20688) ;  /* 0x0000000000107947 */ /* 0x000fec0003800000 */
.L_x_20687:
[----:B-----5:R-:W-:-:S04]  /*31a0*/  PRMT R20, R106, 0x7632, R20 ;  /* 0x000076326a147816 */ /* 0x020fc80000000014 */
[----:B------:R-:W-:-:S05]  /*31b0*/  SHF.L.U32 R20, R20, 0x10, RZ ;  /* 0x0000001014147819 */ /* 0x000fca00000006ff */
[----:B------:R-:W-:-:S04]  /*31c0*/  FADD.FTZ R137, R137, R20 ;  /* 0x0000001489897221 */ /* 0x000fc80000010000 */
[----:B------:R-:W-:-:S07]  /*31d0*/  @P2 FADD.FTZ R137, R113, R137 ;  /* 0x0000008971892221 */ /* 0x000fce0000010000 */
.L_x_20688:
[C---:B------:R-:W-:Y:S02]  /*31e0*/  PRMT R139, R23.reuse, 0x7632, R139 ;  /* 0x00007632178b7816 */ /* 0x040fe4000000008b */
[----:B------:R-:W-:Y:S01]  /*31f0*/  SHF.L.U32 R138, R23, 0x10, RZ ;  /* 0x00000010178a7819 */ /* 0x000fe200000006ff */
[----:B------:R-:W-:Y:S06]  /*3200*/  @P1 BRA `(.L_x_20689) ;  /* 0x00000000000c1947 */ /* 0x000fec0003800000 */
[----:B------:R-:W-:Y:S05]  /*3210*/  @!P2 BRA `(.L_x_20690) ;  /* 0x000000000014a947 */ /* 0x000fea0003800000 */
[----:B-----5:R-:W-:Y:S01]  /*3220*/  FADD.FTZ R138, R114, R138 ;  /* 0x0000008a728a7221 */ /* 0x020fe20000010000 */
[----:B------:R-:W-:Y:S06]  /*3230*/  BRA `(.L_x_20690) ;  /* 0x00000000000c7947 */ /* 0x000fec0003800000 */
.L_x_20689:
[----:B-----5:R-:W-:-:S05]  /*3240*/  SHF.L.U32 R20, R107, 0x10, RZ ;  /* 0x000000106b147819 */ /* 0x020fca00000006ff */
[----:B------:R-:W-:-:S04]  /*3250*/  FADD.FTZ R138, R20, R138 ;  /* 0x0000008a148a7221 */ /* 0x000fc80000010000 */
[----:B------:R-:W-:-:S07]  /*3260*/  @P2 FADD.FTZ R138, R114, R138 ;  /* 0x0000008a728a2221 */ /* 0x000fce0000010000 */
.L_x_20690:
[----:B------:R-:W-:Y:S01]  /*3270*/  SHF.L.U32 R139, R139, 0x10, RZ ;  /* 0x000000108b8b7819 */ /* 0x000fe200000006ff */
[----:B------:R-:W-:Y:S06]  /*3280*/  @P1 BRA `(.L_x_20691) ;  /* 0x00000000000c1947 */ /* 0x000fec0003800000 */
[----:B------:R-:W-:Y:S05]  /*3290*/  @!P2 BRA `(.L_x_20692) ;  /* 0x000000000018a947 */ /* 0x000fea0003800000 */
[----:B-----5:R-:W-:Y:S01]  /*32a0*/  FADD.FTZ R139, R115, R139 ;  /* 0x0000008b738b7221 */ /* 0x020fe20000010000 */
[----:B------:R-:W-:Y:S06]  /*32b0*/  BRA `(.L_x_20692) ;  /* 0x0000000000107947 */ /* 0x000fec0003800000 */
.L_x_20691:
[----:B-----5:R-:W-:-:S04]  /*32c0*/  PRMT R20, R107, 0x7632, R20 ;  /* 0x000076326b147816 */ /* 0x020fc80000000014 */
[----:B------:R-:W-:-:S05]  /*32d0*/  SHF.L.U32 R20, R20, 0x10, RZ ;  /* 0x0000001014147819 */ /* 0x000fca00000006ff */
[----:B------:R-:W-:-:S04]  /*32e0*/  FADD.FTZ R139, R139, R20 ;  /* 0x000000148b8b7221 */ /* 0x000fc80000010000 */
[----:B------:R-:W-:-:S07]  /*32f0*/  @P2 FADD.FTZ R139, R115, R139 ;  /* 0x0000008b738b2221 */ /* 0x000fce0000010000 */
.L_x_20692:
[----:B------:R-:W0:Y:S01]  /*3300*/  @P0 LDC.64 R20, c[0x0][0x228] ;  /* 0x00008a00ff140b82 */ /* 0x000e220000000a00 */
[----:B------:R-:W-:Y:S01]  /*3310*/  IADD3 R204, R209, 0x60, RZ ;  /* 0x00000060d1cc7810 */ /* 0x000fe20007ffe0ff */
[----:B------:R-:W-:-:S05]  /*3320*/  IMAD.WIDE.U32 R140, R203, 0x20, R210 ;  /* 0x00000020cb8c7825 */ /* 0x000fca00078e00d2 */
[----:B------:R-:W-:Y:S01]  /*3330*/  STG.E.128 desc[UR4][R140.64], R132 ;  /* 0x000000848c007986 */ /* 0x000fe2000c101d04 */
[----:B------:R-:W1:Y:S03]  /*3340*/  @P2 LDC.64 R22, c[0x0][0x230] ;  /* 0x00008c00ff162b82 */ /* 0x000e660000000a00 */
        /* <DEDUP_REMOVED lines=14> */
.L_x_20693:
[----:B-----5:R-:W-:-:S05]  /*3430*/  SHF.L.U32 R20, R104, 0x10, RZ ;  /* 0x0000001068147819 */ /* 0x020fca00000006ff */
[----:B------:R-:W-:-:S04]  /*3440*/  FADD.FTZ R140, R20, R140 ;  /* 0x0000008c148c7221 */ /* 0x000fc80000010000 */
[----:B------:R-:W-:-:S07]  /*3450*/  @P2 FADD.FTZ R140, R108, R140 ;  /* 0x0000008c6c8c2221 */ /* 0x000fce0000010000 */
.L_x_20694:
[----:B------:R-:W-:Y:S01]  /*3460*/  SHF.L.U32 R141, R141, 0x10, RZ ;  /* 0x000000108d8d7819 */ /* 0x000fe200000006ff */
[----:B------:R-:W-:Y:S06]  /*3470*/  @P1 BRA `(.L_x_20695) ;  /* 0x00000000000c1947 */ /* 0x000fec0003800000 */
[----:B------:R-:W-:Y:S05]  /*3480*/  @!P2 BRA `(.L_x_20696) ;  /* 0x000000000018a947 */ /* 0x000fea0003800000 */
[----:B-----5:R-:W-:Y:S01]  /*3490*/  FADD.FTZ R141, R109, R141 ;  /* 0x0000008d6d8d7221 */ /* 0x020fe20000010000 */
[----:B------:R-:W-:Y:S06]  /*34a0*/  BRA `(.L_x_20696) ;  /* 0x0000000000107947 */ /* 0x000fec0003800000 */
.L_x_20695:
[----:B-----5:R-:W-:-:S04]  /*34b0*/  PRMT R20, R104, 0x7632, R20 ;  /* 0x0000763268147816 */ /* 0x020fc80000000014 */
[----:B------:R-:W-:-:S05]  /*34c0*/  SHF.L.U32 R20, R20, 0x10, RZ ;  /* 0x0000001014147819 */ /* 0x000fca00000006ff */
[----:B------:R-:W-:-:S04]  /*34d0*/  FADD.FTZ R141, R141, R20 ;  /* 0x000000148d8d7221 */ /* 0x000fc80000010000 */
[----:B------:R-:W-:-:S07]  /*34e0*/  @P2 FADD.FTZ R141, R109, R141 ;  /* 0x0000008d6d8d2221 */ /* 0x000fce0000010000 */
.L_x_20696:
[C---:B------:R-:W-:Y:S02]  /*34f0*/  PRMT R143, R21.reuse, 0x7632, R143 ;  /* 0x00007632158f7816 */ /* 0x040fe4000000008f */
[----:B------:R-:W-:Y:S01]  /*3500*/  SHF.L.U32 R142, R21, 0x10, RZ ;  /* 0x00000010158e7819 */ /* 0x000fe200000006ff */
[----:B------:R-:W-:Y:S06]  /*3510*/  @P1 BRA `(.L_x_20697) ;  /* 0x00000000000c1947 */ /* 0x000fec0003800000 */
[----:B------:R-:W-:Y:S05]  /*3520*/  @!P2 BRA `(.L_x_20698) ;  /* 0x000000000014a947 */ /* 0x000fea0003800000 */
[----:B-----5:R-:W-:Y:S01]  /*3530*/  FADD.FTZ R142, R110, R142 ;  /* 0x0000008e6e8e7221 */ /* 0x020fe20000010000 */
[----:B------:R-:W-:Y:S06]  /*3540*/  BRA `(.L_x_20698) ;  /* 0x00000000000c7947 */ /* 0x000fec0003800000 */
.L_x_20697:
[----:B-----5:R-:W-:-:S05]  /*3550*/  SHF.L.U32 R20, R105, 0x10, RZ ;  /* 0x0000001069147819 */ /* 0x020fca00000006ff */
[----:B------:R-:W-:-:S04]  /*3560*/  FADD.FTZ R142, R20, R142 ;  /* 0x0000008e148e7221 */ /* 0x000fc80000010000 */
[----:B------:R-:W-:-:S07]  /*3570*/  @P2 FADD.FTZ R142, R110, R142 ;  /* 0x0000008e6e8e2221 */ /* 0x000fce0000010000 */
.L_x_20698:
[----:B------:R-:W-:Y:S01]  /*3580*/  SHF.L.U32 R143, R143, 0x10, RZ ;  /* 0x000000108f8f7819 */ /* 0x000fe200000006ff */
[----:B------:R-:W-:Y:S06]  /*3590*/  @P1 BRA `(.L_x_20699) ;  /* 0x00000000000c1947 */ /* 0x000fec0003800000 */
[----:B------:R-:W-:Y:S05]  /*35a0*/  @!P2 BRA `(.L_x_20700) ;  /* 0x000000000018a947 */ /* 0x000fea0003800000 */
[----:B-----5:R-:W-:Y:S01]  /*35b0*/  FADD.FTZ R143, R111, R143 ;  /* 0x0000008f6f8f7221 */ /* 0x020fe20000010000 */
[----:B------:R-:W-:Y:S06]  /*35c0*/  BRA `(.L_x_20700) ;  /* 0x0000000000107947 */ /* 0x000fec0003800000 */
.L_x_20699:
[----:B-----5:R-:W-:-:S04]  /*35d0*/  PRMT R20, R105, 0x7632, R20 ;  /* 0x0000763269147816 */ /* 0x020fc80000000014 */
[----:B------:R-:W-:-:S05]  /*35e0*/  SHF.L.U32 R20, R20, 0x10, RZ ;  /* 0x0000001014147819 */ /* 0x000fca00000006ff */
[----:B------:R-:W-:-:S04]  /*35f0*/  FADD.FTZ R143, R143, R20 ;  /* 0x000000148f8f7221 */ /* 0x000fc80000010000 */
[----:B------:R-:W-:-:S07]  /*3600*/  @P2 FADD.FTZ R143, R111, R143 ;  /* 0x0000008f6f8f2221 */ /* 0x000fce0000010000 */
.L_x_20700:
[C---:B------:R-:W-:Y:S02]  /*3610*/  PRMT R145, R22.reuse, 0x7632, R145 ;  /* 0x0000763216917816 */ /* 0x040fe40000000091 */
[----:B------:R-:W-:Y:S01]  /*3620*/  SHF.L.U32 R144, R22, 0x10, RZ ;  /* 0x0000001016907819 */ /* 0x000fe200000006ff */
[----:B------:R-:W-:Y:S06]  /*3630*/  @P1 BRA `(.L_x_20701) ;  /* 0x00000000000c1947 */ /* 0x000fec0003800000 */
[----:B------:R-:W-:Y:S05]  /*3640*/  @!P2 BRA `(.L_x_20702) ;  /* 0x000000000014a947 */ /* 0x000fea0003800000 */
[----:B-----5:R-:W-:Y:S01]  /*3650*/  FADD.FTZ R144, R112, R144 ;  /* 0x0000009070907221 */ /* 0x020fe20000010000 */
[----:B------:R-:W-:Y:S06]  /*3660*/  BRA `(.L_x_20702) ;  /* 0x00000000000c7947 */ /* 0x000fec0003800000 */
.L_x_20701:
[----:B-----5:R-:W-:-:S05]  /*3670*/  SHF.L.U32 R20, R106, 0x10, RZ ;  /* 0x000000106a147819 */ /* 0x020fca00000006ff */
[----:B------:R-:W-:-:S04]  /*3680*/  FADD.FTZ R144, R20, R144 ;  /* 0x0000009014907221 */ /* 0x000fc80000010000 */
[----:B------:R-:W-:-:S07]  /*3690*/  @P2 FADD.FTZ R144, R112, R144 ;  /* 0x0000009070902221 */ /* 0x000fce0000010000 */
.L_x_20702:
[----:B------:R-:W-:Y:S01]  /*36a0*/  SHF.L.U32 R145, R145, 0x10, RZ ;  /* 0x0000001091917819 */ /* 0x000fe200000006ff */
[----:B------:R-:W-:Y:S06]  /*36b0*/  @P1 BRA `(.L_x_20703) ;  /* 0x00000000000c1947 */ /* 0x000fec0003800000 */
[----:B------:R-:W-:Y:S05]  /*36c0*/  @!P2 BRA `(.L_x_20704) ;  /* 0x000000000018a947 */ /* 0x000fea0003800000 */
[----:B-----5:R-:W-:Y:S01]  /*36d0*/  FADD.FTZ R145, R113, R145 ;  /* 0x0000009171917221 */ /* 0x020fe20000010000 */
[----:B------:R-:W-:Y:S06]  /*36e0*/  BRA `(.L_x_20704) ;  /* 0x0000000000107947 */ /* 0x000fec0003800000 */
.L_x_20703:
[----:B-----5:R-:W-:-:S04]  /*36f0*/  PRMT R20, R106, 0x7632, R20 ;  /* 0x000076326a147816 */ /* 0x020fc80000000014 */
[----:B------:R-:W-:-:S05]  /*3700*/  SHF.L.U32 R20, R20, 0x10, RZ ;  /* 0x0000001014147819 */ /* 0x000fca00000006ff */
[----:B------:R-:W-:-:S04]  /*3710*/  FADD.FTZ R145, R145, R20 ;  /* 0x0000001491917221 */ /* 0x000fc80000010000 */
[----:B------:R-:W-:-:S07]  /*3720*/  @P2 FADD.FTZ R145, R113, R145 ;  /* 0x0000009171912221 */ /* 0x000fce0000010000 */
.L_x_20704:
[C---:B------:R-:W-:Y:S02]  /*3730*/  PRMT R147, R23.reuse, 0x7632, R147 ;  /* 0x0000763217937816 */ /* 0x040fe40000000093 */
[----:B------:R-:W-:Y:S01]  /*3740*/  SHF.L.U32 R146, R23, 0x10, RZ ;  /* 0x0000001017927819 */ /* 0x000fe200000006ff */
[----:B------:R-:W-:Y:S06]  /*3750*/  @P1 BRA `(.L_x_20705) ;  /* 0x00000000000c1947 */ /* 0x000fec0003800000 */
[----:B------:R-:W-:Y:S05]  /*3760*/  @!P2 BRA `(.L_x_20706) ;  /* 0x000000000014a947 */ /* 0x000fea0003800000 */
[----:B-----5:R-:W-:Y:S01]  /*3770*/  FADD.FTZ R146, R114, R146 ;  /* 0x0000009272927221 */ /* 0x020fe20000010000 */
[----:B------:R-:W-:Y:S06]  /*3780*/  BRA `(.L_x_20706) ;  /* 0x00000000000c7947 */ /* 0x000fec0003800000 */
.L_x_20705:
[----:B-----5:R-:W-:-:S05]  /*3790*/  SHF.L.U32 R20, R107, 0x10, RZ ;  /* 0x000000106b147819 */ /* 0x020fca00000006ff */
[----:B------:R-:W-:-:S04]  /*37a0*/  FADD.FTZ R146, R20, R146 ;  /* 0x0000009214927221 */ /* 0x000fc80000010000 */
[----:B------:R-:W-:-:S07]  /*37b0*/  @P2 FADD.FTZ R146, R114, R146 ;  /* 0x0000009272922221 */ /* 0x000fce0000010000 */
.L_x_20706:
[----:B------:R-:W-:Y:S01]  /*37c0*/  SHF.L.U32 R147, R147, 0x10, RZ ;  /* 0x0000001093937819 */ /* 0x000fe200000006ff */
[----:B------:R-:W-:Y:S06]  /*37d0*/  @P1 BRA `(.L_x_20707) ;  /* 0x00000000000c1947 */ /* 0x000fec0003800000 */
[----:B------:R-:W-:Y:S05]  /*37e0*/  @!P2 BRA `(.L_x_20708) ;  /* 0x000000000018a947 */ /* 0x000fea0003800000 */
[----:B-----5:R-:W-:Y:S01]  /*37f0*/  FADD.FTZ R147, R115, R147 ;  /* 0x0000009373937221 */ /* 0x020fe20000010000 */
[----:B------:R-:W-:Y:S06]  /*3800*/  BRA `(.L_x_20708) ;  /* 0x0000000000107947 */ /* 0x000fec0003800000 */
.L_x_20707:
[----:B-----5:R-:W-:-:S04]  /*3810*/  PRMT R20, R107, 0x7632, R20 ;  /* 0x000076326b147816 */ /* 0x020fc80000000014 */
[----:B------:R-:W-:-:S05]  /*3820*/  SHF.L.U32 R20, R20, 0x10, RZ ;  /* 0x0000001014147819 */ /* 0x000fca00000006ff */
[----:B------:R-:W-:-:S04]  /*3830*/  FADD.FTZ R147, R147, R20 ;  /* 0x0000001493937221 */ /* 0x000fc80000010000 */
[----:B------:R-:W-:-:S07]  /*3840*/  @P2 FADD.FTZ R147, R115, R147 ;  /* 0x0000009373932221 */ /* 0x000fce0000010000 */
.L_x_20708:
        /* <DEDUP_REMOVED lines=19> */
.L_x_20709:
[----:B-----5:R-:W-:-:S05]  /*3980*/  SHF.L.U32 R20, R104, 0x10, RZ ;  /* 0x0000001068147819 */ /* 0x020fca00000006ff */
[----:B------:R-:W-:-:S04]  /*3990*/  FADD.FTZ R148, R20, R148 ;  /* 0x0000009414947221 */ /* 0x000fc80000010000 */
[----:B------:R-:W-:-:S07]  /*39a0*/  @P2 FADD.FTZ R148, R108, R148 ;  /* 0x000000946c942221 */ /* 0x000fce0000010000 */
.L_x_20710:
[----:B------:R-:W-:Y:S01]  /*39b0*/  SHF.L.U32 R149, R149, 0x10, RZ ;  /* 0x0000001095957819 */ /* 0x000fe200000006ff */
[----:B------:R-:W-:Y:S06]  /*39c0*/  @P1 BRA `(.L_x_20711) ;  /* 0x00000000000c1947 */ /* 0x000fec0003800000 */
[----:B------:R-:W-:Y:S05]  /*39d0*/  @!P2 BRA `(.L_x_20712) ;  /* 0x000000000018a947 */ /* 0x000fea0003800000 */
[----:B-----5:R-:W-:Y:S01]  /*39e0*/  FADD.FTZ R149, R109, R149 ;  /* 0x000000956d957221 */ /* 0x020fe20000010000 */
[----:B------:R-:W-:Y:S06]  /*39f0*/  BRA `(.L_x_20712) ;  /* 0x0000000000107947 */ /* 0x000fec0003800000 */
.L_x_20711:
[----:B-----5:R-:W-:-:S04]  /*3a00*/  PRMT R20, R104, 0x7632, R20 ;  /* 0x0000763268147816 */ /* 0x020fc80000000014 */
[----:B------:R-:W-:-:S05]  /*3a10*/  SHF.L.U32 R20, R20, 0x10, RZ ;  /* 0x0000001014147819 */ /* 0x000fca00000006ff */
[----:B------:R-:W-:-:S04]  /*3a20*/  FADD.FTZ R149, R149, R20 ;  /* 0x0000001495957221 */ /* 0x000fc80000010000 */
[----:B------:R-:W-:-:S07]  /*3a30*/  @P2 FADD.FTZ R149, R109, R149 ;  /* 0x000000956d952221 */ /* 0x000fce0000010000 */
.L_x_20712:
[C---:B------:R-:W-:Y:S02]  /*3a40*/  PRMT R151, R21.reuse, 0x7632, R151 ;  /* 0x0000763215977816 */ /* 0x040fe40000000097 */
[----:B------:R-:W-:Y:S01]  /*3a50*/  SHF.L.U32 R150, R21, 0x10, RZ ;  /* 0x0000001015967819 */ /* 0x000fe200000006ff */
[----:B------:R-:W-:Y:S06]  /*3a60*/  @P1 BRA `(.L_x_20713) ;  /* 0x00000000000c1947 */ /* 0x000fec0003800000 */
[----:B------:R-:W-:Y:S05]  /*3a70*/  @!P2 BRA `(.L_x_20714) ;  /* 0x000000000014a947 */ /* 0x000fea0003800000 */
[----:B-----5:R-:W-:Y:S01]  /*3a80*/  FADD.FTZ R150, R110, R150 ;  /* 0x000000966e967221 */ /* 0x020fe20000010000 */
[----:B------:R-:W-:Y:S06]  /*3a90*/  BRA `(.L_x_20714) ;  /* 0x00000000000c7947 */ /* 0x000fec0003800000 */
.L_x_20713:
[----:B-----5:R-:W-:-:S05]  /*3aa0*/  SHF.L.U32 R20, R105, 0x10, RZ ;  /* 0x0000001069147819 */ /* 0x020fca00000006ff */
[----:B------:R-:W-:-:S04]  /*3ab0*/  FADD.FTZ R150, R20, R150 ;  /* 0x0000009614967221 */ /* 0x000fc80000010000 */
[----:B------:R-:W-:-:S07]  /*3ac0*/  @P2 FADD.FTZ R150, R110, R150 ;  /* 0x000000966e962221 */ /* 0x000fce0000010000 */
.L_x_20714:
[----:B------:R-:W-:Y:S01]  /*3ad0*/  SHF.L.U32 R151, R151, 0x10, RZ ;  /* 0x0000001097977819 */ /* 0x000fe200000006ff */
[----:B------:R-:W-:Y:S06]  /*3ae0*/  @P1 BRA `(.L_x_20715) ;  /* 0x00000000000c1947 */ /* 0x000fec0003800000 */
[----:B------:R-:W-:Y:S05]  /*3af0*/  @!P2 BRA `(.L_x_20716) ;  /* 0x000000000018a947 */ /* 0x000fea0003800000 */
[----:B-----5:R-:W-:Y:S01]  /*3b00*/  FADD.FTZ R151, R111, R151 ;  /* 0x000000976f977221 */ /* 0x020fe20000010000 */
[----:B------:R-:W-:Y:S06]  /*3b10*/  BRA `(.L_x_20716) ;  /* 0x0000000000107947 */ /* 0x000fec0003800000 */
.L_x_20715:
[----:B-----5:R-:W-:-:S04]  /*3b20*/  PRMT R20, R105, 0x7632, R20 ;  /* 0x0000763269147816 */ /* 0x020fc80000000014 */
[----:B------:R-:W-:-:S05]  /*3b30*/  SHF.L.U32 R20, R20, 0x10, RZ ;  /* 0x0000001014147819 */ /* 0x000fca00000006ff */
[----:B------:R-:W-:-:S04]  /*3b40*/  FADD.FTZ R151, R151, R20 ;  /* 0x0000001497977221 */ /* 0x000fc80000010000 */
[----:B------:R-:W-:-:S07]  /*3b50*/  @P2 FADD.FTZ R151, R111, R151 ;  /* 0x000000976f972221 */ /* 0x000fce0000010000 */
.L_x_20716:
[C---:B------:R-:W-:Y:S02]  /*3b60*/  PRMT R153, R22.reuse, 0x7632, R153 ;  /* 0x0000763216997816 */ /* 0x040fe40000000099 */
[----:B------:R-:W-:Y:S01]  /*3b70*/  SHF.L.U32 R152, R22, 0x10, RZ ;  /* 0x0000001016987819 */ /* 0x000fe200000006ff */
[----:B------:R-:W-:Y:S06]  /*3b80*/  @P1 BRA `(.L_x_20717) ;  /* 0x00000000000c1947 */ /* 0x000fec0003800000 */
[----:B------:R-:W-:Y:S05]  /*3b90*/  @!P2 BRA `(.L_x_20718) ;  /* 0x000000000014a947 */ /* 0x000fea0003800000 */
[----:B-----5:R-:W-:Y:S01]  /*3ba0*/  FADD.FTZ R152, R112, R152 ;  /* 0x0000009870987221 */ /* 0x020fe20000010000 */
[----:B------:R-:W-:Y:S06]  /*3bb0*/  BRA `(.L_x_20718) ;  /* 0x00000000000c7947 */ /* 0x000fec0003800000 */
.L_x_20717:
[----:B-----5:R-:W-:-:S05]  /*3bc0*/  SHF.L.U32 R20, R106, 0x10, RZ ;  /* 0x000000106a147819 */ /* 0x020fca00000006ff */
[----:B------:R-:W-:-:S04]  /*3bd0*/  FADD.FTZ R152, R20, R152 ;  /* 0x0000009814987221 */ /* 0x000fc80000010000 */
[----:B------:R-:W-:-:S07]  /*3be0*/  @P2 FADD.FTZ R152, R112, R152 ;  /* 0x0000009870982221 */ /* 0x000fce0000010000 */
.L_x_20718:
[----:B------:R-:W-:Y:S01]  /*3bf0*/  SHF.L.U32 R153, R153, 0x10, RZ ;  /* 0x0000001099997819 */ /* 0x000fe200000006ff */
[----:B------:R-:W-:Y:S06]  /*3c00*/  @P1 BRA `(.L_x_20719) ;  /* 0x00000000000c1947 */ /* 0x000fec0003800000 */
[----:B------:R-:W-:Y:S05]  /*3c10*/  @!P2 BRA `(.L_x_20720) ;  /* 0x000000000018a947 */ /* 0x000fea0003800000 */
[----:B-----5:R-:W-:Y:S01]  /*3c20*/  FADD.FTZ R153, R113, R153 ;  /* 0x0000009971997221 */ /* 0x020fe20000010000 */
[----:B------:R-:W-:Y:S06]  /*3c30*/  BRA `(.L_x_20720) ;  /* 0x0000000000107947 */ /* 0x000fec0003800000 */
.L_x_20719:
[----:B-----5:R-:W-:-:S04]  /*3c40*/  PRMT R20, R106, 0x7632, R20 ;  /* 0x000076326a147816 */ /* 0x020fc80000000014 */
[----:B------:R-:W-:-:S05]  /*3c50*/  SHF.L.U32 R20, R20, 0x10, RZ ;  /* 0x0000001014147819 */ /* 0x000fca00000006ff */
[----:B------:R-:W-:-:S04]  /*3c60*/  FADD.FTZ R153, R153, R20 ;  /* 0x0000001499997221 */ /* 0x000fc80000010000 */
[----:B------:R-:W-:-:S07]  /*3c70*/  @P2 FADD.FTZ R153, R113, R153 ;  /* 0x0000009971992221 */ /* 0x000fce0000010000 */
.L_x_20720:
[C---:B------:R-:W-:Y:S02]  /*3c80*/  PRMT R155, R23.reuse, 0x7632, R155 ;  /* 0x00007632179b7816 */ /* 0x040fe4000000009b */
[----:B------:R-:W-:Y:S01]  /*3c90*/  SHF.L.U32 R154, R23, 0x10, RZ ;  /* 0x00000010179a7819 */ /* 0x000fe200000006ff */
[----:B------:R-:W-:Y:S06]  /*3ca0*/  @P1 BRA `(.L_x_20721) ;  /* 0x00000000000c1947 */ /* 0x000fec0003800000 */
[----:B------:R-:W-:Y:S05]  /*3cb0*/  @!P2 BRA `(.L_x_20722) ;  /* 0x000000000014a947 */ /* 0x000fea0003800000 */
[----:B-----5:R-:W-:Y:S01]  /*3cc0*/  FADD.FTZ R154, R114, R154 ;  /* 0x0000009a729a7221 */ /* 0x020fe20000010000 */
[----:B------:R-:W-:Y:S06]  /*3cd0*/  BRA `(.L_x_20722) ;  /* 0x00000000000c7947 */ /* 0x000fec0003800000 */
.L_x_20721:
[----:B-----5:R-:W-:-:S05]  /*3ce0*/  SHF.L.U32 R20, R107, 0x10, RZ ;  /* 0x000000106b147819 */ /* 0x020fca00000006ff */
[----:B------:R-:W-:-:S04]  /*3cf0*/  FADD.FTZ R154, R20, R154 ;  /* 0x0000009a149a7221 */ /* 0x000fc80000010000 */
[----:B------:R-:W-:-:S07]  /*3d00*/  @P2 FADD.FTZ R154, R114, R154 ;  /* 0x0000009a729a2221 */ /* 0x000fce0000010000 */
.L_x_20722:
[----:B------:R-:W-:Y:S01]  /*3d10*/  SHF.L.U32 R155, R155, 0x10, RZ ;  /* 0x000000109b9b7819 */ /* 0x000fe200000006ff */
[----:B------:R-:W-:Y:S06]  /*3d20*/  @P1 BRA `(.L_x_20723) ;  /* 0x00000000000c1947 */ /* 0x000fec0003800000 */
[----:B------:R-:W-:Y:S05]  /*3d30*/  @!P2 BRA `(.L_x_20724) ;  /* 0x000000000018a947 */ /* 0x000fea0003800000 */
[----:B-----5:R-:W-:Y:S01]  /*3d40*/  FADD.FTZ R155, R115, R155 ;  /* 0x0000009b739b7221 */ /* 0x020fe20000010000 */
[----:B------:R-:W-:Y:S06]  /*3d50*/  BRA `(.L_x_20724) ;  /* 0x0000000000107947 */ /* 0x000fec0003800000 */
.L_x_20723:
[----:B-----5:R-:W-:-:S04]  /*3d60*/  PRMT R20, R107, 0x7632, R20 ;  /* 0x000076326b147816 */ /* 0x020fc80000000014 */
[----:B------:R-:W-:-:S05]  /*3d70*/  SHF.L.U32 R20, R20, 0x10, RZ ;  /* 0x0000001014147819 */ /* 0x000fca00000006ff */
[----:B------:R-:W-:-:S04]  /*3d80*/  FADD.FTZ R155, R155, R20 ;  /* 0x000000149b9b7221 */ /* 0x000fc80000010000 */
[----:B------:R-:W-:-:S07]  /*3d90*/  @P2 FADD.FTZ R155, R115, R155 ;  /* 0x0000009b739b2221 */ /* 0x000fce0000010000 */
.L_x_20724:
        /* <DEDUP_REMOVED lines=19> */
.L_x_20725:
[----:B-----5:R-:W-:-:S05]  /*3ed0*/  SHF.L.U32 R20, R104, 0x10, RZ ;  /* 0x0000001068147819 */ /* 0x020fca00000006ff */
[----:B------:R-:W-:-:S04]  /*3ee0*/  FADD.FTZ R156, R20, R156 ;  /* 0x0000009c149c7221 */ /* 0x000fc80000010000 */
[----:B------:R-:W-:-:S07]  /*3ef0*/  @P2 FADD.FTZ R156, R108, R156 ;  /* 0x0000009c6c9c2221 */ /* 0x000fce0000010000 */
.L_x_20726:
[----:B------:R-:W-:Y:S01]  /*3f00*/  SHF.L.U32 R157, R157, 0x10, RZ ;  /* 0x000000109d9d7819 */ /* 0x000fe200000006ff */
[----:B------:R-:W-:Y:S06]  /*3f10*/  @P1 BRA `(.L_x_20727) ;  /* 0x00000000000c1947 */ /* 0x000fec0003800000 */
[----:B------:R-:W-:Y:S05]  /*3f20*/  @!P2 BRA `(.L_x_20728) ;  /* 0x000000000018a947 */ /* 0x000fea0003800000 */
[----:B-----5:R-:W-:Y:S01]  /*3f30*/  FADD.FTZ R157, R109, R157 ;  /* 0x0000009d6d9d7221 */ /* 0x020fe20000010000 */
[----:B------:R-:W-:Y:S06]  /*3f40*/  BRA `(.L_x_20728) ;  /* 0x0000000000107947 */ /* 0x000fec0003800000 */
.L_x_20727:
[----:B-----5:R-:W-:-:S04]  /*3f50*/  PRMT R20, R104, 0x7632, R20 ;  /* 0x0000763268147816 */ /* 0x020fc80000000014 */
[----:B------:R-:W-:-:S05]  /*3f60*/  SHF.L.U32 R20, R20, 0x10, RZ ;  /* 0x0000001014147819 */ /* 0x000fca00000006ff */
[----:B------:R-:W-:-:S04]  /*3f70*/  FADD.FTZ R157, R157, R20 ;  /* 0x000000149d9d7221 */ /* 0x000fc80000010000 */
[----:B------:R-:W-:-:S07]  /*3f80*/  @P2 FADD.FTZ R157, R109, R157 ;  /* 0x0000009d6d9d2221 */ /* 0x000fce0000010000 */
.L_x_20728:
[C---:B------:R-:W-:Y:S02]  /*3f90*/  PRMT R159, R21.reuse, 0x7632, R159 ;  /* 0x00007632159f7816 */ /* 0x040fe4000000009f */
[----:B------:R-:W-:Y:S01]  /*3fa0*/  SHF.L.U32 R158, R21, 0x10, RZ ;  /* 0x00000010159e7819 */ /* 0x000fe200000006ff */
[----:B------:R-:W-:Y:S06]  /*3fb0*/  @P1 BRA `(.L_x_20729) ;  /* 0x00000000000c1947 */ /* 0x000fec0003800000 */
[----:B------:R-:W-:Y:S05]  /*3fc0*/  @!P2 BRA `(.L_x_20730) ;  /* 0x000000000014a947 */ /* 0x000fea0003800000 */
[----:B-----5:R-:W-:Y:S01]  /*3fd0*/  FADD.FTZ R158, R110, R158 ;  /* 0x0000009e6e9e7221 */ /* 0x020fe20000010000 */
[----:B------:R-:W-:Y:S06]  /*3fe0*/  BRA `(.L_x_20730) ;  /* 0x00000000000c7947 */ /* 0x000fec0003800000 */
.L_x_20729:
[----:B-----5:R-:W-:-:S05]  /*3ff0*/  SHF.L.U32 R20, R105, 0x10, RZ ;  /* 0x0000001069147819 */ /* 0x020fca00000006ff */
[----:B------:R-:W-:-:S04]  /*4000*/  FADD.FTZ R158, R20, R158 ;  /* 0x0000009e149e7221 */ /* 0x000fc80000010000 */
[----:B------:R-:W-:-:S07]  /*4010*/  @P2 FADD.FTZ R158, R110, R158 ;  /* 0x0000009e6e9e2221 */ /* 0x000fce0000010000 */
.L_x_20730:
[----:B------:R-:W-:Y:S01]  /*4020*/  SHF.L.U32 R159, R159, 0x10, RZ ;  /* 0x000000109f9f7819 */ /* 0x000fe200000006ff */
[----:B------:R-:W-:Y:S06]  /*4030*/  @P1 BRA `(.L_x_20731) ;  /* 0x00000000000c1947 */ /* 0x000fec0003800000 */
[----:B------:R-:W-:Y:S05]  /*4040*/  @!P2 BRA `(.L_x_20732) ;  /* 0x000000000018a947 */ /* 0x000fea0003800000 */
[----:B-----5:R-:W-:Y:S01]  /*4050*/  FADD.FTZ R159, R111, R159 ;  /* 0x0000009f6f9f7221 */ /* 0x020fe20000010000 */
[----:B------:R-:W-:Y:S06]  /*4060*/  BRA `(.L_x_20732) ;  /* 0x0000000000107947 */ /* 0x000fec0003800000 */
.L_x_20731:
[----:B-----5:R-:W-:-:S04]  /*4070*/  PRMT R20, R105, 0x7632, R20 ;  /* 0x0000763269147816 */ /* 0x020fc80000000014 */
[----:B------:R-:W-:-:S05]  /*4080*/  SHF.L.U32 R20, R20, 0x10, RZ ;  /* 0x0000001014147819 */ /* 0x000fca00000006ff */
[----:B------:R-:W-:-:S04]  /*4090*/  FADD.FTZ R159, R159, R20 ;  /* 0x000000149f9f7221 */ /* 0x000fc80000010000 */
[----:B------:R-:W-:-:S07]  /*40a0*/  @P2 FADD.FTZ R159, R111, R159 ;  /* 0x0000009f6f9f2221 */ /* 0x000fce0000010000 */
.L_x_20732:
[C---:B------:R-:W-:Y:S02]  /*40b0*/  PRMT R161, R22.reuse, 0x7632, R161 ;  /* 0x0000763216a17816 */ /* 0x040fe400000000a1 */
[----:B------:R-:W-:Y:S01]  /*40c0*/  SHF.L.U32 R160, R22, 0x10, RZ ;  /* 0x0000001016a07819 */ /* 0x000fe200000006ff */
[----:B------:R-:W-:Y:S06]  /*40d0*/  @P1 BRA `(.L_x_20733) ;  /* 0x00000000000c1947 */ /* 0x000fec0003800000 */
[----:B------:R-:W-:Y:S05]  /*40e0*/  @!P2 BRA `(.L_x_20734) ;  /* 0x000000000014a947 */ /* 0x000fea0003800000 */
[----:B-----5:R-:W-:Y:S01]  /*40f0*/  FADD.FTZ R160, R112, R160 ;  /* 0x000000a070a07221 */ /* 0x020fe20000010000 */
[----:B------:R-:W-:Y:S06]  /*4100*/  BRA `(.L_x_20734) ;  /* 0x00000000000c7947 */ /* 0x000fec0003800000 */
.L_x_20733:
[----:B-----5:R-:W-:-:S05]  /*4110*/  SHF.L.U32 R20, R106, 0x10, RZ ;  /* 0x000000106a147819 */ /* 0x020fca00000006ff */
[----:B------:R-:W-:-:S04]  /*4120*/  FADD.FTZ R160, R20, R160 ;  /* 0x000000a014a07221 */ /* 0x000fc80000010000 */
[----:B------:R-:W-:-:S07]  /*4130*/  @P2 FADD.FTZ R160, R112, R160 ;  /* 0x000000a070a02221 */ /* 0x000fce0000010000 */
.L_x_20734:
[----:B------:R-:W-:Y:S01]  /*4140*/  SHF.L.U32 R161, R161, 0x10, RZ ;  /* 0x00000010a1a17819 */ /* 0x000fe200000006ff */
[----:B------:R-:W-:Y:S06]  /*4150*/  @P1 BRA `(.L_x_20735) ;  /* 0x00000000000c1947 */ /* 0x000fec0003800000 */
[----:B------:R-:W-:Y:S05]  /*4160*/  @!P2 BRA `(.L_x_20736) ;  /* 0x000000000018a947 */ /* 0x000fea0003800000 */
[----:B-----5:R-:W-:Y:S01]  /*4170*/  FADD.FTZ R161, R113, R161 ;  /* 0x000000a171a17221 */ /* 0x020fe20000010000 */
[----:B------:R-:W-:Y:S06]  /*4180*/  BRA `(.L_x_20736) ;  /* 0x0000000000107947 */ /* 0x000fec0003800000 */
.L_x_20735:
[----:B-----5:R-:W-:-:S04]  /*4190*/  PRMT R20, R106, 0x7632, R20 ;  /* 0x000076326a147816 */ /* 0x020fc80000000014 */
[----:B------:R-:W-:-:S05]  /*41a0*/  SHF.L.U32 R20, R20, 0x10, RZ ;  /* 0x0000001014147819 */ /* 0x000fca00000006ff */
[----:B------:R-:W-:-:S04]  /*41b0*/  FADD.FTZ R161, R161, R20 ;  /* 0x00000014a1a17221 */ /* 0x000fc80000010000 */
[----:B------:R-:W-:-:S07]  /*41c0*/  @P2 FADD.FTZ R161, R113, R161 ;  /* 0x000000a171a12221 */ /* 0x000fce0000010000 */
.L_x_20736:
[C---:B------:R-:W-:Y:S02]  /*41d0*/  PRMT R163, R23.reuse, 0x7632, R163 ;  /* 0x0000763217a37816 */ /* 0x040fe400000000a3 */
[----:B------:R-:W-:Y:S01]  /*41e0*/  SHF.L.U32 R162, R23, 0x10, RZ ;  /* 0x0000001017a27819 */ /* 0x000fe200000006ff */
[----:B------:R-:W-:Y:S06]  /*41f0*/  @P1 BRA `(.L_x_20737) ;  /* 0x00000000000c1947 */ /* 0x000fec0003800000 */
[----:B------:R-:W-:Y:S05]  /*4200*/  @!P2 BRA `(.L_x_20738) ;  /* 0x000000000014a947 */ /* 0x000fea0003800000 */
[----:B-----5:R-:W-:Y:S01]  /*4210*/  FADD.FTZ R162, R114, R162 ;  /* 0x000000a272a27221 */ /* 0x020fe20000010000 */
[----:B------:R-:W-:Y:S06]  /*4220*/  BRA `(.L_x_20738) ;  /* 0x00000000000c7947 */ /* 0x000fec0003800000 */
.L_x_20737:
[----:B-----5:R-:W-:-:S05]  /*4230*/  SHF.L.U32 R20, R107, 0x10, RZ ;  /* 0x000000106b147819 */ /* 0x020fca00000006ff */
[----:B------:R-:W-:-:S04]  /*4240*/  FADD.FTZ R162, R20, R162 ;  /* 0x000000a214a27221 */ /* 0x000fc80000010000 */
[----:B------:R-:W-:-:S07]  /*4250*/  @P2 FADD.FTZ R162, R114, R162 ;  /* 0x000000a272a22221 */ /* 0x000fce0000010000 */
.L_x_20738:
[----:B------:R-:W-:Y:S01]  /*4260*/  SHF.L.U32 R163, R163, 0x10, RZ ;  /* 0x00000010a3a37819 */ /* 0x000fe200000006ff */
[----:B------:R-:W-:Y:S06]  /*4270*/  @P1 BRA `(.L_x_20739) ;  /* 0x00000000000c1947 */ /* 0x000fec0003800000 */
[----:B------:R-:W-:Y:S05]  /*4280*/  @!P2 BRA `(.L_x_20740) ;  /* 0x000000000018a947 */ /* 0x000fea0003800000 */
[----:B-----5:R-:W-:Y:S01]  /*4290*/  FADD.FTZ R163, R115, R163 ;  /* 0x000000a373a37221 */ /* 0x020fe20000010000 */
[----:B------:R-:W-:Y:S06]  /*42a0*/  BRA `(.L_x_20740) ;  /* 0x0000000000107947 */ /* 0x000fec0003800000 */
.L_x_20739:
[----:B-----5:R-:W-:-:S04]  /*42b0*/  PRMT R20, R107, 0x7632, R20 ;  /* 0x000076326b147816 */ /* 0x020fc80000000014 */
[----:B------:R-:W-:-:S05]  /*42c0*/  SHF.L.U32 R20, R20, 0x10, RZ ;  /* 0x0000001014147819 */ /* 0x000fca00000006ff */
[----:B------:R-:W-:-:S04]  /*42d0*/  FADD.FTZ R163, R163, R20 ;  /* 0x00000014a3a37221 */ /* 0x000fc80000010000 */
[----:B------:R-:W-:-:S07]  /*42e0*/  @P2 FADD.FTZ R163, R115, R163 ;  /* 0x000000a373a32221 */ /* 0x000fce0000010000 */
.L_x_20740:
        /* <DEDUP_REMOVED lines=19> */
.L_x_20741:
[----:B-----5:R-:W-:-:S05]  /*4420*/  SHF.L.U32 R20, R104, 0x10, RZ ;  /* 0x0000001068147819 */ /* 0x020fca00000006ff */
[----:B------:R-:W-:-:S04]  /*4430*/  FADD.FTZ R164, R20, R164 ;  /* 0x000000a414a47221 */ /* 0x000fc80000010000 */
[----:B------:R-:W-:-:S07]  /*4440*/  @P2 FADD.FTZ R164, R108, R164 ;  /* 0x000000a46ca42221 */ /* 0x000fce0000010000 */
.L_x_20742:
[----:B------:R-:W-:Y:S01]  /*4450*/  SHF.L.U32 R165, R165, 0x10, RZ ;  /* 0x00000010a5a57819 */ /* 0x000fe200000006ff */
[----:B------:R-:W-:Y:S06]  /*4460*/  @P1 BRA `(.L_x_20743) ;  /* 0x00000000000c1947 */ /* 0x000fec0003800000 */
[----:B------:R-:W-:Y:S05]  /*4470*/  @!P2 BRA `(.L_x_20744) ;  /* 0x000000000018a947 */ /* 0x000fea0003800000 */
[----:B-----5:R-:W-:Y:S01]  /*4480*/  FADD.FTZ R165, R109, R165 ;  /* 0x000000a56da57221 */ /* 0x020fe20000010000 */
[----:B------:R-:W-:Y:S06]  /*4490*/  BRA `(.L_x_20744) ;  /* 0x0000000000107947 */ /* 0x000fec0003800000 */
.L_x_20743:
[----:B-----5:R-:W-:-:S04]  /*44a0*/  PRMT R20, R104, 0x7632, R20 ;  /* 0x0000763268147816 */ /* 0x020fc80000000014 */
[----:B------:R-:W-:-:S05]  /*44b0*/  SHF.L.U32 R20, R20, 0x10, RZ ;  /* 0x0000001014147819 */ /* 0x000fca00000006ff */
[----:B------:R-:W-:-:S04]  /*44c0*/  FADD.FTZ R165, R165, R20 ;  /* 0x00000014a5a57221 */ /* 0x000fc80000010000 */
[----:B------:R-:W-:-:S07]  /*44d0*/  @P2 FADD.FTZ R165, R109, R165 ;  /* 0x000000a56da52221 */ /* 0x000fce0000010000 */
.L_x_20744:
[C---:B------:R-:W-:Y:S02]  /*44e0*/  PRMT R167, R21.reuse, 0x7632, R167 ;  /* 0x0000763215a77816 */ /* 0x040fe400000000a7 */
[----:B------:R-:W-:Y:S01]  /*44f0*/  SHF.L.U32 R166, R21, 0x10, RZ ;  /* 0x0000001015a67819 */ /* 0x000fe200000006ff */
[----:B------:R-:W-:Y:S06]  /*4500*/  @P1 BRA `(.L_x_20745) ;  /* 0x00000000000c1947 */ /* 0x000fec0003800000 */
[----:B------:R-:W-:Y:S05]  /*4510*/  @!P2 BRA `(.L_x_20746) ;  /* 0x000000000014a947 */ /* 0x000fea0003800000 */
[----:B-----5:R-:W-:Y:S01]  /*4520*/  FADD.FTZ R166, R110, R166 ;  /* 0x000000a66ea67221 */ /* 0x020fe20000010000 */
[----:B------:R-:W-:Y:S06]  /*4530*/  BRA `(.L_x_20746) ;  /* 0x00000000000c7947 */ /* 0x000fec0003800000 */
.L_x_20745:
[----:B-----5:R-:W-:-:S05]  /*4540*/  SHF.L.U32 R20, R105, 0x10, RZ ;  /* 0x0000001069147819 */ /* 0x020fca00000006ff */
[----:B------:R-:W-:-:S04]  /*4550*/  FADD.FTZ R166, R20, R166 ;  /* 0x000000a614a67221 */ /* 0x000fc80000010000 */
[----:B------:R-:W-:-:S07]  /*4560*/  @P2 FADD.FTZ R166, R110, R166 ;  /* 0x000000a66ea62221 */ /* 0x000fce0000010000 */
.L_x_20746:
[----:B------:R-:W-:Y:S01]  /*4570*/  SHF.L.U32 R167, R167, 0x10, RZ ;  /* 0x00000010a7a77819 */ /* 0x000fe200000006ff */
[----:B------:R-:W-:Y:S06]  /*4580*/  @P1 BRA `(.L_x_20747) ;  /* 0x00000000000c1947 */ /* 0x000fec0003800000 */
[----:B------:R-:W-:Y:S05]  /*4590*/  @!P2 BRA `(.L_x_20748) ;  /* 0x000000000018a947 */ /* 0x000fea0003800000 */
[----:B-----5:R-:W-:Y:S01]  /*45a0*/  FADD.FTZ R167, R111, R167 ;  /* 0x000000a76fa77221 */ /* 0x020fe20000010000 */
[----:B------:R-:W-:Y:S06]  /*45b0*/  BRA `(.L_x_20748) ;  /* 0x0000000000107947 */ /* 0x000fec0003800000 */
.L_x_20747:
[----:B-----5:R-:W-:-:S04]  /*45c0*/  PRMT R20, R105, 0x7632, R20 ;  /* 0x0000763269147816 */ /* 0x020fc80000000014 */
[----:B------:R-:W-:-:S05]  /*45d0*/  SHF.L.U32 R20, R20, 0x10, RZ ;  /* 0x0000001014147819 */ /* 0x000fca00000006ff */
[----:B------:R-:W-:-:S04]  /*45e0*/  FADD.FTZ R167, R167, R20 ;  /* 0x00000014a7a77221 */ /* 0x000fc80000010000 */
[----:B------:R-:W-:-:S07]  /*45f0*/  @P2 FADD.FTZ R167, R111, R167 ;  /* 0x000000a76fa72221 */ /* 0x000fce0000010000 */
.L_x_20748:
[C---:B------:R-:W-:Y:S02]  /*4600*/  PRMT R169, R22.reuse, 0x7632, R169 ;  /* 0x0000763216a97816 */ /* 0x040fe400000000a9 */
[----:B------:R-:W-:Y:S01]  /*4610*/  SHF.L.U32 R168, R22, 0x10, RZ ;  /* 0x0000001016a87819 */ /* 0x000fe200000006ff */
[----:B------:R-:W-:Y:S06]  /*4620*/  @P1 BRA `(.L_x_20749) ;  /* 0x00000000000c1947 */ /* 0x000fec0003800000 */
[----:B------:R-:W-:Y:S05]  /*4630*/  @!P2 BRA `(.L_x_20750) ;  /* 0x000000000014a947 */ /* 0x000fea0003800000 */
[----:B-----5:R-:W-:Y:S01]  /*4640*/  FADD.FTZ R168, R112, R168 ;  /* 0x000000a870a87221 */ /* 0x020fe20000010000 */
[----:B------:R-:W-:Y:S06]  /*4650*/  BRA `(.L_x_20750) ;  /* 0x00000000000c7947 */ /* 0x000fec0003800000 */
.L_x_20749:
[----:B-----5:R-:W-:-:S05]  /*4660*/  SHF.L.U32 R20, R106, 0x10, RZ ;  /* 0x000000106a147819 */ /* 0x020fca00000006ff */
[----:B------:R-:W-:-:S04]  /*4670*/  FADD.FTZ R168, R20, R168 ;  /* 0x000000a814a87221 */ /* 0x000fc80000010000 */
[----:B------:R-:W-:-:S07]  /*4680*/  @P2 FADD.FTZ R168, R112, R168 ;  /* 0x000000a870a82221 */ /* 0x000fce0000010000 */
.L_x_20750:
[----:B------:R-:W-:Y:S01]  /*4690*/  SHF.L.U32 R169, R169, 0x10, RZ ;  /* 0x00000010a9a97819 */ /* 0x000fe200000006ff */
[----:B------:R-:W-:Y:S06]  /*46a0*/  @P1 BRA `(.L_x_20751) ;  /* 0x00000000000c1947 */ /* 0x000fec0003800000 */
[----:B------:R-:W-:Y:S05]  /*46b0*/  @!P2 BRA `(.L_x_20752) ;  /* 0x000000000018a947 */ /* 0x000fea0003800000 */
[----:B-----5:R-:W-:Y:S01]  /*46c0*/  FADD.FTZ R169, R113, R169 ;  /* 0x000000a971a97221 */ /* 0x020fe20000010000 */
[----:B------:R-:W-:Y:S06]  /*46d0*/  BRA `(.L_x_20752) ;  /* 0x0000000000107947 */ /* 0x000fec0003800000 */
.L_x_20751:
[----:B-----5:R-:W-:-:S04]  /*46e0*/  PRMT R20, R106, 0x7632, R20 ;  /* 0x000076326a147816 */ /* 0x020fc80000000014 */
[----:B------:R-:W-:-:S05]  /*46f0*/  SHF.L.U32 R20, R20, 0x10, RZ ;  /* 0x0000001014147819 */ /* 0x000fca00000006ff */
[----:B------:R-:W-:-:S04]  /*4700*/  FADD.FTZ R169, R169, R20 ;  /* 0x00000014a9a97221 */ /* 0x000fc80000010000 */
[----:B------:R-:W-:-:S07]  /*4710*/  @P2 FADD.FTZ R169, R113, R169 ;  /* 0x000000a971a92221 */ /* 0x000fce0000010000 */
.L_x_20752:
[C---:B------:R-:W-:Y:S02]  /*4720*/  PRMT R171, R23.reuse, 0x7632, R171 ;  /* 0x0000763217ab7816 */ /* 0x040fe400000000ab */
[----:B------:R-:W-:Y:S01]  /*4730*/  SHF.L.U32 R170, R23, 0x10, RZ ;  /* 0x0000001017aa7819 */ /* 0x000fe200000006ff */
[----:B------:R-:W-:Y:S06]  /*4740*/  @P1 BRA `(.L_x_20753) ;  /* 0x00000000000c1947 */ /* 0x000fec0003800000 */
[----:B------:R-:W-:Y:S05]  /*4750*/  @!P2 BRA `(.L_x_20754) ;  /* 0x000000000014a947 */ /* 0x000fea0003800000 */
[----:B-----5:R-:W-:Y:S01]  /*4760*/  FADD.FTZ R170, R114, R170 ;  /* 0x000000aa72aa7221 */ /* 0x020fe20000010000 */
[----:B------:R-:W-:Y:S06]  /*4770*/  BRA `(.L_x_20754) ;  /* 0x00000000000c7947 */ /* 0x000fec0003800000 */
.L_x_20753:
[----:B-----5:R-:W-:-:S05]  /*4780*/  SHF.L.U32 R20, R107, 0x10, RZ ;  /* 0x000000106b147819 */ /* 0x020fca00000006ff */
[----:B------:R-:W-:-:S04]  /*4790*/  FADD.FTZ R170, R20, R170 ;  /* 0x000000aa14aa7221 */ /* 0x000fc80000010000 */
[----:B------:R-:W-:-:S07]  /*47a0*/  @P2 FADD.FTZ R170, R114, R170 ;  /* 0x000000aa72aa2221 */ /* 0x000fce0000010000 */
.L_x_20754:
[----:B------:R-:W-:Y:S01]  /*47b0*/  SHF.L.U32 R171, R171, 0x10, RZ ;  /* 0x00000010abab7819 */ /* 0x000fe200000006ff */
[----:B------:R-:W-:Y:S06]  /*47c0*/  @P1 BRA `(.L_x_20755) ;  /* 0x00000000000c1947 */ /* 0x000fec0003800000 */
[----:B------:R-:W-:Y:S05]  /*47d0*/  @!P2 BRA `(.L_x_20756) ;  /* 0x000000000018a947 */ /* 0x000fea0003800000 */
[----:B-----5:R-:W-:Y:S01]  /*47e0*/  FADD.FTZ R171, R115, R171 ;  /* 0x000000ab73ab7221 */ /* 0x020fe20000010000 */
[----:B------:R-:W-:Y:S06]  /*47f0*/  BRA `(.L_x_20756) ;  /* 0x0000000000107947 */ /* 0x000fec0003800000 */
.L_x_20755:
[----:B-----5:R-:W-:-:S04]  /*4800*/  PRMT R20, R107, 0x7632, R20 ;  /* 0x000076326b147816 */ /* 0x020fc80000000014 */
[----:B------:R-:W-:-:S05]  /*4810*/  SHF.L.U32 R20, R20, 0x10, RZ ;  /* 0x0000001014147819 */ /* 0x000fca00000006ff */
[----:B------:R-:W-:-:S04]  /*4820*/  FADD.FTZ R171, R171, R20 ;  /* 0x00000014abab7221 */ /* 0x000fc80000010000 */
[----:B------:R-:W-:-:S07]  /*4830*/  @P2 FADD.FTZ R171, R115, R171 ;  /* 0x000000ab73ab2221 */ /* 0x000fce0000010000 */
.L_x_20756:
        /* <DEDUP_REMOVED lines=19> */
.L_x_20757:
[----:B-----5:R-:W-:-:S05]  /*4970*/  SHF.L.U32 R20, R104, 0x10, RZ ;  /* 0x0000001068147819 */ /* 0x020fca00000006ff */
[----:B------:R-:W-:-:S04]  /*4980*/  FADD.FTZ R172, R20, R172 ;  /* 0x000000ac14ac7221 */ /* 0x000fc80000010000 */
[----:B------:R-:W-:-:S07]  /*4990*/  @P2 FADD.FTZ R172, R108, R172 ;  /* 0x000000ac6cac2221 */ /* 0x000fce0000010000 */
.L_x_20758:
[----:B------:R-:W-:Y:S01]  /*49a0*/  SHF.L.U32 R173, R173, 0x10, RZ ;  /* 0x00000010adad7819 */ /* 0x000fe200000006ff */
[----:B------:R-:W-:Y:S06]  /*49b0*/  @P1 BRA `(.L_x_20759) ;  /* 0x00000000000c1947 */ /* 0x000fec0003800000 */
[----:B------:R-:W-:Y:S05]  /*49c0*/  @!P2 BRA `(.L_x_20760) ;  /* 0x000000000018a947 */ /* 0x000fea0003800000 */
[----:B-----5:R-:W-:Y:S01]  /*49d0*/  FADD.FTZ R173, R109, R173 ;  /* 0x000000ad6dad7221 */ /* 0x020fe20000010000 */
[----:B------:R-:W-:Y:S06]  /*49e0*/  BRA `(.L_x_20760) ;  /* 0x0000000000107947 */ /* 0x000fec0003800000 */
.L_x_20759:
[----:B-----5:R-:W-:-:S04]  /*49f0*/  PRMT R20, R104, 0x7632, R20 ;  /* 0x0000763268147816 */ /* 0x020fc80000000014 */
[----:B------:R-:W-:-:S05]  /*4a00*/  SHF.L.U32 R20, R20, 0x10, RZ ;  /* 0x0000001014147819 */ /* 0x000fca00000006ff */
[----:B------:R-:W-:-:S04]  /*4a10*/  FADD.FTZ R173, R173, R20 ;  /* 0x00000014adad7221 */ /* 0x000fc80000010000 */
[----:B------:R-:W-:-:S07]  /*4a20*/  @P2 FADD.FTZ R173, R109, R173 ;  /* 0x000000ad6dad2221 */ /* 0x000fce0000010000 */
.L_x_20760:
[C---:B------:R-:W-:Y:S02]  /*4a30*/  PRMT R175, R21.reuse, 0x7632, R175 ;  /* 0x0000763215af7816 */ /* 0x040fe400000000af */
[----:B------:R-:W-:Y:S01]  /*4a40*/  SHF.L.U32 R174, R21, 0x10, RZ ;  /* 0x0000001015ae7819 */ /* 0x000fe200000006ff */
[----:B------:R-:W-:Y:S06]  /*4a50*/  @P1 BRA `(.L_x_20761) ;  /* 0x00000000000c1947 */ /* 0x000fec0003800000 */
[----:B------:R-:W-:Y:S05]  /*4a60*/  @!P2 BRA `(.L_x_20762) ;  /* 0x000000000014a947 */ /* 0x000fea0003800000 */
[----:B-----5:R-:W-:Y:S01]  /*4a70*/  FADD.FTZ R174, R110, R174 ;  /* 0x000000ae6eae7221 */ /* 0x020fe20000010000 */
[----:B------:R-:W-:Y:S06]  /*4a80*/  BRA `(.L_x_20762) ;  /* 0x00000000000c7947 */ /* 0x000fec0003800000 */
.L_x_20761:
[----:B-----5:R-:W-:-:S05]  /*4a90*/  SHF.L.U32 R20, R105, 0x10, RZ ;  /* 0x0000001069147819 */ /* 0x020fca00000006ff */
[----:B------:R-:W-:-:S04]  /*4aa0*/  FADD.FTZ R174, R20, R174 ;  /* 0x000000ae14ae7221 */ /* 0x000fc80000010000 */
[----:B------:R-:W-:-:S07]  /*4ab0*/  @P2 FADD.FTZ R174, R110, R174 ;  /* 0x000000ae6eae2221 */ /* 0x000fce0000010000 */
.L_x_20762:
[----:B------:R-:W-:Y:S01]  /*4ac0*/  SHF.L.U32 R175, R175, 0x10, RZ ;  /* 0x00000010afaf7819 */ /* 0x000fe200000006ff */
[----:B------:R-:W-:Y:S06]  /*4ad0*/  @P1 BRA `(.L_x_20763) ;  /* 0x00000000000c1947 */ /* 0x000fec0003800000 */
[----:B------:R-:W-:Y:S05]  /*4ae0*/  @!P2 BRA `(.L_x_20764) ;  /* 0x000000000018a947 */ /* 0x000fea0003800000 */
[----:B-----5:R-:W-:Y:S01]  /*4af0*/  FADD.FTZ R175, R111, R175 ;  /* 0x000000af6faf7221 */ /* 0x020fe20000010000 */
[----:B------:R-:W-:Y:S06]  /*4b00*/  BRA `(.L_x_20764) ;  /* 0x0000000000107947 */ /* 0x000fec0003800000 */
.L_x_20763:
[----:B-----5:R-:W-:-:S04]  /*4b10*/  PRMT R20, R105, 0x7632, R20 ;  /* 0x0000763269147816 */ /* 0x020fc80000000014 */
[----:B------:R-:W-:-:S05]  /*4b20*/  SHF.L.U32 R20, R20, 0x10, RZ ;  /* 0x0000001014147819 */ /* 0x000fca00000006ff */
[----:B------:R-:W-:-:S04]  /*4b30*/  FADD.FTZ R175, R175, R20 ;  /* 0x00000014afaf7221 */ /* 0x000fc80000010000 */
[----:B------:R-:W-:-:S07]  /*4b40*/  @P2 FADD.FTZ R175, R111, R175 ;  /* 0x000000af6faf2221 */ /* 0x000fce0000010000 */
.L_x_20764:
[C---:B------:R-:W-:Y:S02]  /*4b50*/  PRMT R177, R22.reuse, 0x7632, R177 ;  /* 0x0000763216b17816 */ /* 0x040fe400000000b1 */
[----:B------:R-:W-:Y:S01]  /*4b60*/  SHF.L.U32 R176, R22, 0x10, RZ ;  /* 0x0000001016b07819 */ /* 0x000fe200000006ff */
[----:B------:R-:W-:Y:S06]  /*4b70*/  @P1 BRA `(.L_x_20765) ;  /* 0x00000000000c1947 */ /* 0x000fec0003800000 */
[----:B------:R-:W-:Y:S05]  /*4b80*/  @!P2 BRA `(.L_x_20766) ;  /* 0x000000000014a947 */ /* 0x000fea0003800000 */
[----:B-----5:R-:W-:Y:S01]  /*4b90*/  FADD.FTZ R176, R112, R176 ;  /* 0x000000b070b07221 */ /* 0x020fe20000010000 */
[----:B------:R-:W-:Y:S06]  /*4ba0*/  BRA `(.L_x_20766) ;  /* 0x00000000000c7947 */ /* 0x000fec0003800000 */
.L_x_20765:
[----:B-----5:R-:W-:-:S05]  /*4bb0*/  SHF.L.U32 R20, R106, 0x10, RZ ;  /* 0x000000106a147819 */ /* 0x020fca00000006ff */
[----:B------:R-:W-:-:S04]  /*4bc0*/  FADD.FTZ R176, R20, R176 ;  /* 0x000000b014b07221 */ /* 0x000fc80000010000 */
[----:B------:R-:W-:-:S07]  /*4bd0*/  @P2 FADD.FTZ R176, R112, R176 ;  /* 0x000000b070b02221 */ /* 0x000fce0000010000 */
.L_x_20766:
[----:B------:R-:W-:Y:S01]  /*4be0*/  SHF.L.U32 R177, R177, 0x10, RZ ;  /* 0x00000010b1b17819 */ /* 0x000fe200000006ff */
[----:B------:R-:W-:Y:S06]  /*4bf0*/  @P1 BRA `(.L_x_20767) ;  /* 0x00000000000c1947 */ /* 0x000fec0003800000 */
[----:B------:R-:W-:Y:S05]  /*4c00*/  @!P2 BRA `(.L_x_20768) ;  /* 0x000000000018a947 */ /* 0x000fea0003800000 */
[----:B-----5:R-:W-:Y:S01]  /*4c10*/  FADD.FTZ R177, R113, R177 ;  /* 0x000000b171b17221 */ /* 0x020fe20000010000 */
[----:B------:R-:W-:Y:S06]  /*4c20*/  BRA `(.L_x_20768) ;  /* 0x0000000000107947 */ /* 0x000fec0003800000 */
.L_x_20767:
[----:B-----5:R-:W-:-:S04]  /*4c30*/  PRMT R20, R106, 0x7632, R20 ;  /* 0x000076326a147816 */ /* 0x020fc80000000014 */
[----:B------:R-:W-:-:S05]  /*4c40*/  SHF.L.U32 R20, R20, 0x10, RZ ;  /* 0x0000001014147819 */ /* 0x000fca00000006ff */
[----:B------:R-:W-:-:S04]  /*4c50*/  FADD.FTZ R177, R177, R20 ;  /* 0x00000014b1b17221 */ /* 0x000fc80000010000 */
[----:B------:R-:W-:-:S07]  /*4c60*/  @P2 FADD.FTZ R177, R113, R177 ;  /* 0x000000b171b12221 */ /* 0x000fce0000010000 */
.L_x_20768:
[C---:B------:R-:W-:Y:S02]  /*4c70*/  PRMT R179, R23.reuse, 0x7632, R179 ;  /* 0x0000763217b37816 */ /* 0x040fe400000000b3 */
[----:B------:R-:W-:Y:S01]  /*4c80*/  SHF.L.U32 R178, R23, 0x10, RZ ;  /* 0x0000001017b27819 */ /* 0x000fe200000006ff */
[----:B------:R-:W-:Y:S06]  /*4c90*/  @P1 BRA `(.L_x_20769) ;  /* 0x00000000000c1947 */ /* 0x000fec0003800000 */
[----:B------:R-:W-:Y:S05]  /*4ca0*/  @!P2 BRA `(.L_x_20770) ;  /* 0x000000000014a947 */ /* 0x000fea0003800000 */
[----:B-----5:R-:W-:Y:S01]  /*4cb0*/  FADD.FTZ R178, R114, R178 ;  /* 0x000000b272b27221 */ /* 0x020fe20000010000 */
[----:B------:R-:W-:Y:S06]  /*4cc0*/  BRA `(.L_x_20770) ;  /* 0x00000000000c7947 */ /* 0x000fec0003800000 */
.L_x_20769:
[----:B-----5:R-:W-:-:S05]  /*4cd0*/  SHF.L.U32 R20, R107, 0x10, RZ ;  /* 0x000000106b147819 */ /* 0x020fca00000006ff */
[----:B------:R-:W-:-:S04]  /*4ce0*/  FADD.FTZ R178, R20, R178 ;  /* 0x000000b214b27221 */ /* 0x000fc80000010000 */
[----:B------:R-:W-:-:S07]  /*4cf0*/  @P2 FADD.FTZ R178, R114, R178 ;  /* 0x000000b272b22221 */ /* 0x000fce0000010000 */
.L_x_20770:
[----:B------:R-:W-:Y:S01]  /*4d00*/  SHF.L.U32 R179, R179, 0x10, RZ ;  /* 0x00000010b3b37819 */ /* 0x000fe200000006ff */
[----:B------:R-:W-:Y:S06]  /*4d10*/  @P1 BRA `(.L_x_20771) ;  /* 0x00000000000c1947 */ /* 0x000fec0003800000 */
[----:B------:R-:W-:Y:S05]  /*4d20*/  @!P2 BRA `(.L_x_20772) ;  /* 0x000000000018a947 */ /* 0x000fea0003800000 */
[----:B-----5:R-:W-:Y:S01]  /*4d30*/  FADD.FTZ R179, R115, R179 ;  /* 0x000000b373b37221 */ /* 0x020fe20000010000 */
[----:B------:R-:W-:Y:S06]  /*4d40*/  BRA `(.L_x_20772) ;  /* 0x0000000000107947 */ /* 0x000fec0003800000 */
.L_x_20771:
[----:B-----5:R-:W-:-:S04]  /*4d50*/  PRMT R20, R107, 0x7632, R20 ;  /* 0x000076326b147816 */ /* 0x020fc80000000014 */
[----:B------:R-:W-:-:S05]  /*4d60*/  SHF.L.U32 R20, R20, 0x10, RZ ;  /* 0x0000001014147819 */ /* 0x000fca00000006ff */
[----:B------:R-:W-:-:S04]  /*4d70*/  FADD.FTZ R179, R179, R20 ;  /* 0x00000014b3b37221 */ /* 0x000fc80000010000 */
[----:B------:R-:W-:-:S07]  /*4d80*/  @P2 FADD.FTZ R179, R115, R179 ;  /* 0x000000b373b32221 */ /* 0x000fce0000010000 */
.L_x_20772:
        /* <DEDUP_REMOVED lines=19> */
.L_x_20773:
[----:B-----5:R-:W-:-:S05]  /*4ec0*/  SHF.L.U32 R20, R104, 0x10, RZ ;  /* 0x0000001068147819 */ /* 0x020fca00000006ff */
[----:B------:R-:W-:-:S04]  /*4ed0*/  FADD.FTZ R180, R20, R180 ;  /* 0x000000b414b47221 */ /* 0x000fc80000010000 */
[----:B------:R-:W-:-:S07]  /*4ee0*/  @P2 FADD.FTZ R180, R108, R180 ;  /* 0x000000b46cb42221 */ /* 0x000fce0000010000 */
.L_x_20774:
[----:B------:R-:W-:Y:S01]  /*4ef0*/  SHF.L.U32 R181, R181, 0x10, RZ ;  /* 0x00000010b5b57819 */ /* 0x000fe200000006ff */
[----:B------:R-:W-:Y:S06]  /*4f00*/  @P1 BRA `(.L_x_20775) ;  /* 0x00000000000c1947 */ /* 0x000fec0003800000 */
[----:B------:R-:W-:Y:S05]  /*4f10*/  @!P2 BRA `(.L_x_20776) ;  /* 0x000000000018a947 */ /* 0x000fea0003800000 */
[----:B-----5:R-:W-:Y:S01]  /*4f20*/  FADD.FTZ R181, R109, R181 ;  /* 0x000000b56db57221 */ /* 0x020fe20000010000 */
[----:B------:R-:W-:Y:S06]  /*4f30*/  BRA `(.L_x_20776) ;  /* 0x0000000000107947 */ /* 0x000fec0003800000 */
.L_x_20775:
[----:B-----5:R-:W-:-:S04]  /*4f40*/  PRMT R20, R104, 0x7632, R20 ;  /* 0x0000763268147816 */ /* 0x020fc80000000014 */
[----:B------:R-:W-:-:S05]  /*4f50*/  SHF.L.U32 R20, R20, 0x10, RZ ;  /* 0x0000001014147819 */ /* 0x000fca00000006ff */
[----:B------:R-:W-:-:S04]  /*4f60*/  FADD.FTZ R181, R181, R20 ;  /* 0x00000014b5b57221 */ /* 0x000fc80000010000 */
[----:B------:R-:W-:-:S07]  /*4f70*/  @P2 FADD.FTZ R181, R109, R181 ;  /* 0x000000b56db52221 */ /* 0x000fce0000010000 */
.L_x_20776:
[C---:B------:R-:W-:Y:S02]  /*4f80*/  PRMT R183, R21.reuse, 0x7632, R183 ;  /* 0x0000763215b77816 */ /* 0x040fe400000000b7 */
[----:B------:R-:W-:Y:S01]  /*4f90*/  SHF.L.U32 R182, R21, 0x10, RZ ;  /* 0x0000001015b67819 */ /* 0x000fe200000006ff */
[----:B------:R-:W-:Y:S06]  /*4fa0*/  @P1 BRA `(.L_x_20777) ;  /* 0x00000000000c1947 */ /* 0x000fec0003800000 */
[----:B------:R-:W-:Y:S05]  /*4fb0*/  @!P2 BRA `(.L_x_20778) ;  /* 0x000000000014a947 */ /* 0x000fea0003800000 */
[----:B-----5:R-:W-:Y:S01]  /*4fc0*/  FADD.FTZ R182, R110, R182 ;  /* 0x000000b66eb67221 */ /* 0x020fe20000010000 */
[----:B------:R-:W-:Y:S06]  /*4fd0*/  BRA `(.L_x_20778) ;  /* 0x00000000000c7947 */ /* 0x000fec0003800000 */
.L_x_20777:
[----:B-----5:R-:W-:-:S05]  /*4fe0*/  SHF.L.U32 R20, R105, 0x10, RZ ;  /* 0x0000001069147819 */ /* 0x020fca00000006ff */
[----:B------:R-:W-:-:S04]  /*4ff0*/  FADD.FTZ R182, R20, R182 ;  /* 0x000000b614b67221 */ /* 0x000fc80000010000 */
[----:B------:R-:W-:-:S07]  /*5000*/  @P2 FADD.FTZ R182, R110, R182 ;  /* 0x000000b66eb62221 */ /* 0x000fce0000010000 */
.L_x_20778:
[----:B------:R-:W-:Y:S01]  /*5010*/  SHF.L.U32 R183, R183, 0x10, RZ ;  /* 0x00000010b7b77819 */ /* 0x000fe200000006ff */
[----:B------:R-:W-:Y:S06]  /*5020*/  @P1 BRA `(.L_x_20779) ;  /* 0x00000000000c1947 */ /* 0x000fec0003800000 */
[----:B------:R-:W-:Y:S05]  /*5030*/  @!P2 BRA `(.L_x_20780) ;  /* 0x000000000018a947 */ /* 0x000fea0003800000 */
[----:B-----5:R-:W-:Y:S01]  /*5040*/  FADD.FTZ R183, R111, R183 ;  /* 0x000000b76fb77221 */ /* 0x020fe20000010000 */
[----:B------:R-:W-:Y:S06]  /*5050*/  BRA `(.L_x_20780) ;  /* 0x0000000000107947 */ /* 0x000fec0003800000 */
.L_x_20779:
[----:B-----5:R-:W-:-:S04]  /*5060*/  PRMT R20, R105, 0x7632, R20 ;  /* 0x0000763269147816 */ /* 0x020fc80000000014 */
[----:B------:R-:W-:-:S05]  /*5070*/  SHF.L.U32 R20, R20, 0x10, RZ ;  /* 0x0000001014147819 */ /* 0x000fca00000006ff */
[----:B------:R-:W-:-:S04]  /*5080*/  FADD.FTZ R183, R183, R20 ;  /* 0x00000014b7b77221 */ /* 0x000fc80000010000 */
[----:B------:R-:W-:-:S07]  /*5090*/  @P2 FADD.FTZ R183, R111, R183 ;  /* 0x000000b76fb72221 */ /* 0x000fce0000010000 */
.L_x_20780:
[C---:B------:R-:W-:Y:S02]  /*50a0*/  PRMT R185, R22.reuse, 0x7632, R185 ;  /* 0x0000763216b97816 */ /* 0x040fe400000000b9 */
[----:B------:R-:W-:Y:S01]  /*50b0*/  SHF.L.U32 R184, R22, 0x10, RZ ;  /* 0x0000001016b87819 */ /* 0x000fe200000006ff */
[----:B------:R-:W-:Y:S06]  /*50c0*/  @P1 BRA `(.L_x_20781) ;  /* 0x00000000000c1947 */ /* 0x000fec0003800000 */
[----:B------:R-:W-:Y:S05]  /*50d0*/  @!P2 BRA `(.L_x_20782) ;  /* 0x000000000014a947 */ /* 0x000fea0003800000 */
[----:B-----5:R-:W-:Y:S01]  /*50e0*/  FADD.FTZ R184, R112, R184 ;  /* 0x000000b870b87221 */ /* 0x020fe20000010000 */
[----:B------:R-:W-:Y:S06]  /*50f0*/  BRA `(.L_x_20782) ;  /* 0x00000000000c7947 */ /* 0x000fec0003800000 */
.L_x_20781:
[----:B-----5:R-:W-:-:S05]  /*5100*/  SHF.L.U32 R20, R106, 0x10, RZ ;  /* 0x000000106a147819 */ /* 0x020fca00000006ff */
[----:B------:R-:W-:-:S04]  /*5110*/  FADD.FTZ R184, R20, R184 ;  /* 0x000000b814b87221 */ /* 0x000fc80000010000 */
[----:B------:R-:W-:-:S07]  /*5120*/  @P2 FADD.FTZ R184, R112, R184 ;  /* 0x000000b870b82221 */ /* 0x000fce0000010000 */
.L_x_20782:
[----:B------:R-:W-:Y:S01]  /*5130*/  SHF.L.U32 R185, R185, 0x10, RZ ;  /* 0x00000010b9b97819 */ /* 0x000fe200000006ff */
[----:B------:R-:W-:Y:S06]  /*5140*/  @P1 BRA `(.L_x_20783) ;  /* 0x00000000000c1947 */ /* 0x000fec0003800000 */
[----:B------:R-:W-:Y:S05]  /*5150*/  @!P2 BRA `(.L_x_20784) ;  /* 0x000000000018a947 */ /* 0x000fea0003800000 */
[----:B-----5:R-:W-:Y:S01]  /*5160*/  FADD.FTZ R185, R113, R185 ;  /* 0x000000b971b97221 */ /* 0x020fe20000010000 */
[----:B------:R-:W-:Y:S06]  /*5170*/  BRA `(.L_x_20784) ;  /* 0x0000000000107947 */ /* 0x000fec0003800000 */
.L_x_20783:
[----:B-----5:R-:W-:-:S04]  /*5180*/  PRMT R20, R106, 0x7632, R20 ;  /* 0x000076326a147816 */ /* 0x020fc80000000014 */
[----:B------:R-:W-:-:S05]  /*5190*/  SHF.L.U32 R20, R20, 0x10, RZ ;  /* 0x0000001014147819 */ /* 0x000fca00000006ff */
[----:B------:R-:W-:-:S04]  /*51a0*/  FADD.FTZ R185, R185, R20 ;  /* 0x00000014b9b97221 */ /* 0x000fc80000010000 */
[----:B------:R-:W-:-:S07]  /*51b0*/  @P2 FADD.FTZ R185, R113, R185 ;  /* 0x000000b971b92221 */ /* 0x000fce0000010000 */
.L_x_20784:
[C---:B------:R-:W-:Y:S02]  /*51c0*/  PRMT R187, R23.reuse, 0x7632, R187 ;  /* 0x0000763217bb7816 */ /* 0x040fe400000000bb */
[----:B------:R-:W-:Y:S01]  /*51d0*/  SHF.L.U32 R186, R23, 0x10, RZ ;  /* 0x0000001017ba7819 */ /* 0x000fe200000006ff */
[----:B------:R-:W-:Y:S06]  /*51e0*/  @P1 BRA `(.L_x_20785) ;  /* 0x00000000000c1947 */ /* 0x000fec0003800000 */
[----:B------:R-:W-:Y:S05]  /*51f0*/  @!P2 BRA `(.L_x_20786) ;  /* 0x000000000014a947 */ /* 0x000fea0003800000 */
[----:B-----5:R-:W-:Y:S01]  /*5200*/  FADD.FTZ R186, R114, R186 ;  /* 0x000000ba72ba7221 */ /* 0x020fe20000010000 */
[----:B------:R-:W-:Y:S06]  /*5210*/  BRA `(.L_x_20786) ;  /* 0x00000000000c7947 */ /* 0x000fec0003800000 */
.L_x_20785:
[----:B-----5:R-:W-:-:S05]  /*5220*/  SHF.L.U32 R20, R107, 0x10, RZ ;  /* 0x000000106b147819 */ /* 0x020fca00000006ff */
[----:B------:R-:W-:-:S04]  /*5230*/  FADD.FTZ R186, R20, R186 ;  /* 0x000000ba14ba7221 */ /* 0x000fc80000010000 */
[----:B------:R-:W-:-:S07]  /*5240*/  @P2 FADD.FTZ R186, R114, R186 ;  /* 0x000000ba72ba2221 */ /* 0x000fce0000010000 */
.L_x_20786:
[----:B------:R-:W-:Y:S01]  /*5250*/  SHF.L.U32 R187, R187, 0x10, RZ ;  /* 0x00000010bbbb7819 */ /* 0x000fe200000006ff */
[----:B------:R-:W-:Y:S06]  /*5260*/  @P1 BRA `(.L_x_20787) ;  /* 0x00000000000c1947 */ /* 0x000fec0003800000 */
[----:B------:R-:W-:Y:S05]  /*5270*/  @!P2 BRA `(.L_x_20788) ;  /* 0x000000000018a947 */ /* 0x000fea0003800000 */
[----:B-----5:R-:W-:Y:S01]  /*5280*/  FADD.FTZ R187, R115, R187 ;  /* 0x000000bb73bb7221 */ /* 0x020fe20000010000 */
[----:B------:R-:W-:Y:S06]  /*5290*/  BRA `(.L_x_20788) ;  /* 0x0000000000107947 */ /* 0x000fec0003800000 */
.L_x_20787:
[----:B-----5:R-:W-:-:S04]  /*52a0*/  PRMT R20, R107, 0x7632, R20 ;  /* 0x000076326b147816 */ /* 0x020fc80000000014 */
[----:B------:R-:W-:-:S05]  /*52b0*/  SHF.L.U32 R20, R20, 0x10, RZ ;  /* 0x0000001014147819 */ /* 0x000fca00000006ff */
[----:B------:R-:W-:-:S04]  /*52c0*/  FADD.FTZ R187, R187, R20 ;  /* 0x00000014bbbb7221 */ /* 0x000fc80000010000 */
[----:B------:R-:W-:-:S07]  /*52d0*/  @P2 FADD.FTZ R187, R115, R187 ;  /* 0x000000bb73bb2221 */ /* 0x000fce0000010000 */
.L_x_20788:
[----:B------:R-:W0:Y:S01]  /*52e0*/  @P0 LDC.64 R22, c[0x0][0x228] ;  /* 0x00008a00ff160b82 */ /* 0x000e220000000a00 */
[----:B------:R-:W-:Y:S01]  /*52f0*/  IADD3 R217, R209, 0x120, RZ ;  /* 0x00000120d1d97810 */ /* 0x000fe20007ffe0ff */
[----:B------:R-:W-:-:S04]  /*5300*/  IMAD.WIDE.U32 R20, R216, 0x20, R210 ;  /* 0x00000020d8147825 */ /* 0x000fc800078e00d2 */
[C---:B------:R-:W-:Y:S01]  /*5310*/  IMAD.WIDE.U32 R188, R217.reuse, 0x10, R188 ;  /* 0x00000010d9bc7825 */ /* 0x040fe200078e00bc */
[----:B------:R-:W-:Y:S04]  /*5320*/  STG.E.128 desc[UR4][R20.64], R180 ;  /* 0x000000b414007986 */ /* 0x000fe8000c101d04 */
[----:B------:R1:W-:Y:S04]  /*5330*/  STG.E.128 desc[UR4][R20.64+0x10], R184 ;  /* 0x000010b814007986 */ /* 0x0003e8000c101d04 */
[----:B------:R-:W2:Y:S01]  /*5340*/  LDG.E.128 R188, desc[UR4][R188.64] ;  /* 0x00000004bcbc7981 */ /* 0x000ea2000c1e1d00 */
[----:B0-----:R-:W-:-:S05]  /*5350*/  @P0 IMAD.WIDE.U32 R22, R217, 0x10, R22 ;  /* 0x00000010d9160825 */ /* 0x001fca00078e0016 */
[----:B-----5:R-:W5:Y:S01]  /*5360*/  @P0 LDG.E.128 R104, desc[UR4][R22.64] ;  /* 0x0000000416680981 */ /* 0x020f62000c1e1d00 */
[----:B-1----:R-:W0:Y:S02]  /*5370*/  @P2 LDC.64 R20, c[0x0][0x230] ;  /* 0x00008c00ff142b82 */ /* 0x002e240000000a00 */
[----:B0-----:R-:W-:-:S05]  /*5380*/  @P2 IMAD.WIDE.U32 R20, R217, 0x20, R20 ;  /* 0x00000020d9142825 */ /* 0x001fca00078e0014 */
[----:B------:R-:W5:Y:S04]  /*5390*/  @P2 LDG.E.128 R108, desc[UR4][R20.64] ;  /* 0x00000004146c2981 */ /* 0x000f68000c1e1d00 */
[----:B------:R2:W5:Y:S02]  /*53a0*/  @P2 LDG.E.128 R112, desc[UR4][R20.64+0x10] ;  /* 0x0000100414702981 */ /* 0x000564000c1e1d00 */
[C---:B--2---:R-:W-:Y:S02]  /*53b0*/  PRMT R21, R188.reuse, 0x7632, R21 ;  /* 0x00007632bc157816 */ /* 0x044fe40000000015 */
[----:B------:R-:W-:Y:S01]  /*53c0*/  SHF.L.U32 R20, R188, 0x10, RZ ;  /* 0x00000010bc147819 */ /* 0x000fe200000006ff */
[----:B------:R-:W-:Y:S06]  /*53d0*/  @P1 BRA `(.L_x_20789) ;  /* 0x00000000000c1947 */ /* 0x000fec0003800000 */
[----:B------:R-:W-:Y:S05]  /*53e0*/  @!P2 BRA `(.L_x_20790) ;  /* 0x000000000014a947 */ /* 0x000fea0003800000 */
[----:B-----5:R-:W-:Y:S01]  /*53f0*/  FADD.FTZ R20, R108, R20 ;  /* 0x000000146c147221 */ /* 0x020fe20000010000 */
[----:B------:R-:W-:Y:S06]  /*5400*/  BRA `(.L_x_20790) ;  /* 0x00000000000c7947 */ /* 0x000fec0003800000 */
.L_x_20789:
[----:B-----5:R-:W-:-:S05]  /*5410*/  SHF.L.U32 R22, R104, 0x10, RZ ;  /* 0x0000001068167819 */ /* 0x020fca00000006ff */
[----:B------:R-:W-:-:S04]  /*5420*/  FADD.FTZ R20, R22, R20 ;  /* 0x0000001416147221 */ /* 0x000fc80000010000 */
[----:B------:R-:W-:-:S07]  /*5430*/  @P2 FADD.FTZ R20, R108, R20 ;  /* 0x000000146c142221 */ /* 0x000fce0000010000 */
.L_x_20790:
[----:B------:R-:W-:Y:S01]  /*5440*/  SHF.L.U32 R21, R21, 0x10, RZ ;  /* 0x0000001015157819 */ /* 0x000fe200000006ff */
[----:B------:R-:W-:Y:S06]  /*5450*/  @P1 BRA `(.L_x_20791) ;  /* 0x00000000000c1947 */ /* 0x000fec0003800000 */
[----:B------:R-:W-:Y:S05]  /*5460*/  @!P2 BRA `(.L_x_20792) ;  /* 0x000000000018a947 */ /* 0x000fea0003800000 */
[----:B-----5:R-:W-:Y:S01]  /*5470*/  FADD.FTZ R21, R109, R21 ;  /* 0x000000156d157221 */ /* 0x020fe20000010000 */
[----:B------:R-:W-:Y:S06]  /*5480*/  BRA `(.L_x_20792) ;  /* 0x0000000000107947 */ /* 0x000fec0003800000 */
.L_x_20791:
[----:B-----5:R-:W-:-:S04]  /*5490*/  PRMT R22, R104, 0x7632, R22 ;  /* 0x0000763268167816 */ /* 0x020fc80000000016 */
[----:B------:R-:W-:-:S05]  /*54a0*/  SHF.L.U32 R22, R22, 0x10, RZ ;  /* 0x0000001016167819 */ /* 0x000fca00000006ff */
[----:B------:R-:W-:-:S04]  /*54b0*/  FADD.FTZ R21, R21, R22 ;  /* 0x0000001615157221 */ /* 0x000fc80000010000 */
[----:B------:R-:W-:-:S07]  /*54c0*/  @P2 FADD.FTZ R21, R109, R21 ;  /* 0x000000156d152221 */ /* 0x000fce0000010000 */
.L_x_20792:
[C---:B------:R-:W-:Y:S02]  /*54d0*/  PRMT R23, R189.reuse, 0x7632, R23 ;  /* 0x00007632bd177816 */ /* 0x040fe40000000017 */
[----:B------:R-:W-:Y:S01]  /*54e0*/  SHF.L.U32 R22, R189, 0x10, RZ ;  /* 0x00000010bd167819 */ /* 0x000fe200000006ff */
[----:B------:R-:W-:Y:S06]  /*54f0*/  @P1 BRA `(.L_x_20793) ;  /* 0x00000000000c1947 */ /* 0x000fec0003800000 */
[----:B------:R-:W-:Y:S05]  /*5500*/  @!P2 BRA `(.L_x_20794) ;  /* 0x000000000014a947 */ /* 0x000fea0003800000 */
[----:B-----5:R-:W-:Y:S01]  /*5510*/  FADD.FTZ R22, R110, R22 ;  /* 0x000000166e167221 */ /* 0x020fe20000010000 */
[----:B------:R-:W-:Y:S06]  /*5520*/  BRA `(.L_x_20794) ;  /* 0x00000000000c7947 */ /* 0x000fec0003800000 */
.L_x_20793:
[----:B-----5:R-:W-:-:S05]  /*5530*/  SHF.L.U32 R188, R105, 0x10, RZ ;  /* 0x0000001069bc7819 */ /* 0x020fca00000006ff */
[----:B------:R-:W-:-:S04]  /*5540*/  FADD.FTZ R22, R188, R22 ;  /* 0x00000016bc167221 */ /* 0x000fc80000010000 */
[----:B------:R-:W-:-:S07]  /*5550*/  @P2 FADD.FTZ R22, R110, R22 ;  /* 0x000000166e162221 */ /* 0x000fce0000010000 */
.L_x_20794:
[----:B------:R-:W-:Y:S01]  /*5560*/  SHF.L.U32 R23, R23, 0x10, RZ ;  /* 0x0000001017177819 */ /* 0x000fe200000006ff */
[----:B------:R-:W-:Y:S06]  /*5570*/  @P1 BRA `(.L_x_20795) ;  /* 0x00000000000c1947 */ /* 0x000fec0003800000 */
[----:B------:R-:W-:Y:S05]  /*5580*/  @!P2 BRA `(.L_x_20796) ;  /* 0x000000000018a947 */ /* 0x000fea0003800000 */
[----:B-----5:R-:W-:Y:S01]  /*5590*/  FADD.FTZ R23, R111, R23 ;  /* 0x000000176f177221 */ /* 0x020fe20000010000 */
[----:B------:R-:W-:Y:S06]  /*55a0*/  BRA `(.L_x_20796) ;  /* 0x0000000000107947 */ /* 0x000fec0003800000 */
.L_x_20795:
[----:B-----5:R-:W-:-:S04]  /*55b0*/  PRMT R188, R105, 0x7632, R188 ;  /* 0x0000763269bc7816 */ /* 0x020fc800000000bc */
[----:B------:R-:W-:-:S05]  /*55c0*/  SHF.L.U32 R188, R188, 0x10, RZ ;  /* 0x00000010bcbc7819 */ /* 0x000fca00000006ff */
[----:B------:R-:W-:-:S04]  /*55d0*/  FADD.FTZ R23, R23, R188 ;  /* 0x000000bc17177221 */ /* 0x000fc80000010000 */
[----:B------:R-:W-:-:S07]  /*55e0*/  @P2 FADD.FTZ R23, R111, R23 ;  /* 0x000000176f172221 */ /* 0x000fce0000010000 */
.L_x_20796:
[C---:B------:R-:W-:Y:S02]  /*55f0*/  PRMT R189, R190.reuse, 0x7632, R189 ;  /* 0x00007632bebd7816 */ /* 0x040fe400000000bd */
[----:B------:R-:W-:Y:S01]  /*5600*/  SHF.L.U32 R188, R190, 0x10, RZ ;  /* 0x00000010bebc7819 */ /* 0x000fe200000006ff */
[----:B------:R-:W-:Y:S06]  /*5610*/  @P1 BRA `(.L_x_20797) ;  /* 0x00000000000c1947 */ /* 0x000fec0003800000 */
[----:B------:R-:W-:Y:S05]  /*5620*/  @!P2 BRA `(.L_x_20798) ;  /* 0x000000000014a947 */ /* 0x000fea0003800000 */
[----:B-----5:R-:W-:Y:S01]  /*5630*/  FADD.FTZ R188, R112, R188 ;  /* 0x000000bc70bc7221 */ /* 0x020fe20000010000 */
[----:B------:R-:W-:Y:S06]  /*5640*/  BRA `(.L_x_20798) ;  /* 0x00000000000c7947 */ /* 0x000fec0003800000 */
.L_x_20797:
[----:B-----5:R-:W-:-:S05]  /*5650*/  SHF.L.U32 R190, R106, 0x10, RZ ;  /* 0x000000106abe7819 */ /* 0x020fca00000006ff */
[----:B------:R-:W-:-:S04]  /*5660*/  FADD.FTZ R188, R190, R188 ;  /* 0x000000bcbebc7221 */ /* 0x000fc80000010000 */
[----:B------:R-:W-:-:S07]  /*5670*/  @P2 FADD.FTZ R188, R112, R188 ;  /* 0x000000bc70bc2221 */ /* 0x000fce0000010000 */
.L_x_20798:
[----:B------:R-:W-:Y:S01]  /*5680*/  SHF.L.U32 R189, R189, 0x10, RZ ;  /* 0x00000010bdbd7819 */ /* 0x000fe200000006ff */
[----:B------:R-:W-:Y:S06]  /*5690*/  @P1 BRA `(.L_x_20799) ;  /* 0x00000000000c1947 */ /* 0x000fec0003800000 */
[----:B------:R-:W-:Y:S05]  /*56a0*/  @!P2 BRA `(.L_x_20800) ;  /* 0x000000000018a947 */ /* 0x000fea0003800000 */
[----:B-----5:R-:W-:Y:S01]  /*56b0*/  FADD.FTZ R189, R113, R189 ;  /* 0x000000bd71bd7221 */ /* 0x020fe20000010000 */
[----:B------:R-:W-:Y:S06]  /*56c0*/  BRA `(.L_x_20800) ;  /* 0x0000000000107947 */ /* 0x000fec0003800000 */
.L_x_20799:
[----:B-----5:R-:W-:-:S04]  /*56d0*/  PRMT R190, R106, 0x7632, R190 ;  /* 0x000076326abe7816 */ /* 0x020fc800000000be */
[----:B------:R-:W-:-:S05]  /*56e0*/  SHF.L.U32 R190, R190, 0x10, RZ ;  /* 0x00000010bebe7819 */ /* 0x000fca00000006ff */
[----:B------:R-:W-:-:S04]  /*56f0*/  FADD.FTZ R189, R189, R190 ;  /* 0x000000bebdbd7221 */ /* 0x000fc80000010000 */
[----:B------:R-:W-:-:S07]  /*5700*/  @P2 FADD.FTZ R189, R113, R189 ;  /* 0x000000bd71bd2221 */ /* 0x000fce0000010000 */
.L_x_20800:
[C---:B------:R-:W-:Y:S02]  /*5710*/  PRMT R212, R191.reuse, 0x7632, R212 ;  /* 0x00007632bfd47816 */ /* 0x040fe400000000d4 */
[----:B------:R-:W-:Y:S01]  /*5720*/  SHF.L.U32 R190, R191, 0x10, RZ ;  /* 0x00000010bfbe7819 */ /* 0x000fe200000006ff */
[----:B------:R-:W-:Y:S06]  /*5730*/  @P1 BRA `(.L_x_20801) ;  /* 0x00000000000c1947 */ /* 0x000fec0003800000 */
[----:B------:R-:W-:Y:S05]  /*5740*/  @!P2 BRA `(.L_x_20802) ;  /* 0x000000000014a947 */ /* 0x000fea0003800000 */
[----:B-----5:R-:W-:Y:S01]  /*5750*/  FADD.FTZ R190, R114, R190 ;  /* 0x000000be72be7221 */ /* 0x020fe20000010000 */
[----:B------:R-:W-:Y:S06]  /*5760*/  BRA `(.L_x_20802) ;  /* 0x00000000000c7947 */ /* 0x000fec0003800000 */
.L_x_20801:
[----:B-----5:R-:W-:-:S05]  /*5770*/  SHF.L.U32 R191, R107, 0x10, RZ ;  /* 0x000000106bbf7819 */ /* 0x020fca00000006ff */
[----:B------:R-:W-:-:S04]  /*5780*/  FADD.FTZ R190, R191, R190 ;  /* 0x000000bebfbe7221 */ /* 0x000fc80000010000 */
[----:B------:R-:W-:-:S07]  /*5790*/  @P2 FADD.FTZ R190, R114, R190 ;  /* 0x000000be72be2221 */ /* 0x000fce0000010000 */
.L_x_20802:
[----:B------:R-:W-:Y:S01]  /*57a0*/  SHF.L.U32 R191, R212, 0x10, RZ ;  /* 0x00000010d4bf7819 */ /* 0x000fe200000006ff */
[----:B------:R-:W-:Y:S06]  /*57b0*/  @P1 BRA `(.L_x_20803) ;  /* 0x00000000000c1947 */ /* 0x000fec0003800000 */
[----:B------:R-:W-:Y:S05]  /*57c0*/  @!P2 BRA `(.L_x_20804) ;  /* 0x000000000018a947 */ /* 0x000fea0003800000 */
[----:B-----5:R-:W-:Y:S01]  /*57d0*/  FADD.FTZ R191, R115, R191 ;  /* 0x000000bf73bf7221 */ /* 0x020fe20000010000 */
[----:B------:R-:W-:Y:S06]  /*57e0*/  BRA `(.L_x_20804) ;  /* 0x0000000000107947 */ /* 0x000fec0003800000 */
.L_x_20803:
[----:B-----5:R-:W-:-:S04]  /*57f0*/  PRMT R212, R107, 0x7632, R212 ;  /* 0x000076326bd47816 */ /* 0x020fc800000000d4 */
[----:B------:R-:W-:-:S05]  /*5800*/  SHF.L.U32 R212, R212, 0x10, RZ ;  /* 0x00000010d4d47819 */ /* 0x000fca00000006ff */
[----:B------:R-:W-:-:S04]  /*5810*/  FADD.FTZ R191, R191, R212 ;  /* 0x000000d4bfbf7221 */ /* 0x000fc80000010000 */
[----:B------:R-:W-:-:S07]  /*5820*/  @P2 FADD.FTZ R191, R115, R191 ;  /* 0x000000bf73bf2221 */ /* 0x000fce0000010000 */
.L_x_20804:
[----:B------:R-:W-:Y:S01]  /*5830*/  IMAD.WIDE.U32 R210, R217, 0x20, R210 ;  /* 0x00000020d9d27825 */ /* 0x000fe200078e00d2 */
[----:B------:R-:W-:Y:S01]  /*5840*/  UMOV UR13, 0xffffffff ;  /* 0xffffffff000d7882 */ /* 0x000fe20000000000 */
[----:B------:R-:W-:-:S03]  /*5850*/  ISETP.NE.AND P2, PT, R213, RZ, PT ;  /* 0x000000ffd500720c */ /* 0x000fc60003f45270 */
[----:B------:R-:W-:Y:S04]  /*5860*/  STG.E.128 desc[UR4][R210.64], R20 ;  /* 0x00000014d2007986 */ /* 0x000fe8000c101d04 */
[----:B------:R0:W-:Y:S02]  /*5870*/  STG.E.128 desc[UR4][R210.64+0x10], R188 ;  /* 0x000010bcd2007986 */ /* 0x0001e4000c101d04 */
        /* <DEDUP_REMOVED lines=262> */
.L_x_20818:
[----:B-1----:R-:W-:Y:S01]  /*68e0*/  FADD.FTZ R210, R213, R210 ;  /* 0x000000d2d5d27221 */ /* 0x002fe20000010000 */
[----:B------:R-:W-:Y:S01]  /*68f0*/  FMUL.FTZ R248, R249, R249 ;  /* 0x000000f9f9f87220 */ /* 0x000fe20000410000 */
[----:B------:R-:W-:Y:S01]  /*6900*/  ISETP.NE.AND P1, PT, RZ, UR7, PT ;  /* 0x00000007ff007c0c */ /* 0x000fe2000bf25270 */
[----:B0-----:R-:W0:Y:S01]  /*6910*/  @!P2 LDC.64 R212, c[0x0][0x250] ;  /* 0x00009400ffd4ab82 */ /* 0x001e220000000a00 */
[----:B------:R-:W-:Y:S01]  /*6920*/  FFMA.FTZ R222, R210, R222, UR12 ;  /* 0x0000000cd2de7e23 */ /* 0x000fe200080100de */
[----:B------:R-:W2:Y:S01]  /*6930*/  LDL R251, [R1+0xf4] ;  /* 0x0000f40001fb7983 */ /* 0x000ea20000100800 */
[----:B------:R-:W-:-:S03]  /*6940*/  FSEL R248, R248, RZ, P1 ;  /* 0x000000fff8f87208 */ /* 0x000fc60000800000 */
[----:B------:R-:W3:Y:S02]  /*6950*/  LDL R250, [R1+0x18c] ;  /* 0x00018c0001fa7983 */ /* 0x000ee40000100800 */
[----:B------:R-:W1:Y:S01]  /*6960*/  @!P2 LDC.64 R210, c[0x0][0x258] ;  /* 0x00009600ffd2ab82 */ /* 0x000e620000000a00 */
[----:B------:R-:W-:Y:S01]  /*6970*/  FADD.FTZ R222, R222, R248 ;  /* 0x000000f8dede7221 */ /* 0x000fe20000010000 */
[----:B-----5:R4:W-:Y:S04]  /*6980*/  STL [R1+0x198], R106 ;  /* 0x0001986a01007387 */ /* 0x0209e80000100800 */
[----:B------:R0:W-:Y:S01]  /*6990*/  STL [R1+0x194], R105 ;  /* 0x0001946901007387 */ /* 0x0001e20000100800 */
[----:B------:R-:W1:Y:S03]  /*69a0*/  MUFU.RSQ R222, R222 ;  /* 0x000000de00de7308 */ /* 0x000e660000001400 */
[----:B------:R1:W-:Y:S04]  /*69b0*/  STL [R1+0x190], R104 ;  /* 0x0001906801007387 */ /* 0x0003e80000100800 */
[----:B----4-:R-:W4:Y:S01]  /*69c0*/  LDL R106, [R1+0xec] ;  /* 0x0000ec00016a7983 */ /* 0x010f220000100800 */
[----:B0-----:R-:W-:-:S03]  /*69d0*/  @!P2 IMAD.WIDE R212, R16, 0x4, R212 ;  /* 0x0000000410d4a825 */ /* 0x001fc600078e02d4 */
[----:B------:R-:W4:Y:S04]  /*69e0*/  LDL R105, [R1+0x184] ;  /* 0x0001840001697983 */ /* 0x000f280000100800 */
[----:B------:R-:W-:Y:S01]  /*69f0*/  @!P2 STG.E desc[UR4][R212.64], R249 ;  /* 0x000000f9d400a986 */ /* 0x000fe2000c101904 */
[----:B-1----:R-:W-:-:S03]  /*6a00*/  @!P2 IMAD.WIDE R210, R16, 0x4, R210 ;  /* 0x0000000410d2a825 */ /* 0x002fc600078e02d2 */
[----:B------:R-:W4:Y:S04]  /*6a10*/  LDL R104, [R1+0x174] ;  /* 0x0001740001687983 */ /* 0x000f280000100800 */
[----:B------:R0:W-:Y:S02]  /*6a20*/  @!P2 STG.E desc[UR4][R210.64], R222 ;  /* 0x000000ded200a986 */ /* 0x0001e4000c101904 */
[----:B0-----:R-:W-:-:S05]  /*6a30*/  FSEL R210, R249, RZ, !P1 ;  /* 0x000000fff9d27208 */ /* 0x001fca0004800000 */
[C---:B------:R-:W-:Y:S01]  /*6a40*/  FADD.FTZ R249, -R210.reuse, R120 ;  /* 0x00000078d2f97221 */ /* 0x040fe20000010100 */
[--C-:B------:R-:W-:Y:S01]  /*6a50*/  FADD.FTZ R211, -R210, R116.reuse ;  /* 0x00000074d2d37221 */ /* 0x100fe20000010100 */
[----:B------:R-:W4:Y:S01]  /*6a60*/  LDL R120, [R1+0xe4] ;  /* 0x0000e40001787983 */ /* 0x000f220000100800 */
[----:B------:R-:W-:Y:S01]  /*6a70*/  PRMT R116, R24, 0x7632, R116 ;  /* 0x0000763218747816 */ /* 0x000fe20000000074 */
[----:B------:R-:W-:Y:S01]  /*6a80*/  FADD.FTZ R212, -R210, R117 ;  /* 0x00000075d2d47221 */ /* 0x000fe20000010100 */
[----:B------:R-:W-:Y:S01]  /*6a90*/  SHF.L.U32 R117, R24, 0x10, RZ ;  /* 0x0000001018757819 */ /* 0x000fe200000006ff */
[----:B------:R-:W-:Y:S01]  /*6aa0*/  FMUL.FTZ R211, R222, R211 ;  /* 0x000000d3ded37220 */ /* 0x000fe20000410000 */
[----:B------:R-:W-:Y:S01]  /*6ab0*/  SHF.L.U32 R116, R116, 0x10, RZ ;  /* 0x0000001074747819 */ /* 0x000fe200000006ff */
[----:B------:R-:W-:Y:S01]  /*6ac0*/  FMUL.FTZ R212, R222, R212 ;  /* 0x000000d4ded47220 */ /* 0x000fe20000410000 */
[C-C-:B------:R-:W-:Y:S01]  /*6ad0*/  FADD.FTZ R213, -R210.reuse, R118.reuse ;  /* 0x00000076d2d57221 */ /* 0x140fe20000010100 */
[----:B------:R-:W-:Y:S01]  /*6ae0*/  PRMT R118, R25, 0x7632, R118 ;  /* 0x0000763219767816 */ /* 0x000fe20000000076 */
[----:B------:R-:W-:-:S02]  /*6af0*/  FADD.FTZ R248, -R210, R119 ;  /* 0x00000077d2f87221 */ /* 0x000fc40000010100 */
[----:B------:R-:W-:Y:S01]  /*6b00*/  FMUL.FTZ R213, R222, R213 ;  /* 0x000000d5ded57220 */ /* 0x000fe20000410000 */
[----:B------:R-:W-:Y:S01]  /*6b10*/  SHF.L.U32 R118, R118, 0x10, RZ ;  /* 0x0000001076767819 */ /* 0x000fe200000006ff */
[----:B------:R-:W-:Y:S01]  /*6b20*/  FMUL.FTZ R248, R222, R248 ;  /* 0x000000f8def87220 */ /* 0x000fe20000410000 */
[----:B--2---:R-:W-:Y:S02]  /*6b30*/  FFMA.FTZ R116, R212, R116, R251 ;  /* 0x00000074d4747223 */ /* 0x004fe400000100fb */
[----:B------:R-:W2:Y:S01]  /*6b40*/  LDL R251, [R1+0x17c] ;  /* 0x00017c0001fb7983 */ /* 0x000ea20000100800 */
[----:B---3--:R-:W-:Y:S01]  /*6b50*/  FFMA.FTZ R117, R211, R117, R250 ;  /* 0x00000075d3757223 */ /* 0x008fe200000100fa */
[----:B------:R-:W-:Y:S01]  /*6b60*/  FADD.FTZ R250, -R210, R121 ;  /* 0x00000079d2fa7221 */ /* 0x000fe20000010100 */
[----:B------:R-:W-:-:S03]  /*6b70*/  SHF.L.U32 R121, R25, 0x10, RZ ;  /* 0x0000001019797819 */ /* 0x000fc600000006ff */
[----:B------:R-:W-:Y:S02]  /*6b80*/  F2FP.BF16.F32.PACK_AB R116, R116, R117 ;  /* 0x000000757474723e */ /* 0x000fe400000010ff */
[----:B------:R-:W-:Y:S01]  /*6b90*/  PRMT R117, R26, 0x7632, R117 ;  /* 0x000076321a757816 */ /* 0x000fe20000000075 */
[----:B------:R-:W-:-:S03]  /*6ba0*/  FMUL.FTZ R250, R222, R250 ;  /* 0x000000fadefa7220 */ /* 0x000fc60000410000 */
[----:B------:R-:W-:Y:S01]  /*6bb0*/  SHF.L.U32 R117, R117, 0x10, RZ ;  /* 0x0000001075757819 */ /* 0x000fe200000006ff */
[----:B----4-:R-:W-:Y:S02]  /*6bc0*/  FFMA.FTZ R118, R248, R118, R106 ;  /* 0x00000076f8767223 */ /* 0x010fe4000001006a */
[----:B------:R0:W5:Y:S01]  /*6bd0*/  LDL.LU R106, [R1+0x198] ;  /* 0x00019800016a7983 */ /* 0x0001620000300800 */
[----:B------:R-:W-:-:S03]  /*6be0*/  FFMA.FTZ R121, R213, R121, R105 ;  /* 0x00000079d5797223 */ /* 0x000fc60000010069 */
[----:B------:R0:W5:Y:S01]  /*6bf0*/  LDL.LU R105, [R1+0x194] ;  /* 0x0001940001697983 */ /* 0x0001620000300800 */
[----:B------:R-:W-:Y:S01]  /*6c00*/  FFMA.FTZ R120, R250, R117, R120 ;  /* 0x00000075fa787223 */ /* 0x000fe20000010078 */
[----:B------:R-:W-:Y:S02]  /*6c10*/  F2FP.BF16.F32.PACK_AB R117, R118, R121 ;  /* 0x000000797675723e */ /* 0x000fe400000010ff */
[----:B------:R-:W3:Y:S01]  /*6c20*/  LDL R121, [R1+0xdc] ;  /* 0x0000dc0001797983 */ /* 0x000ee20000100800 */
[----:B------:R-:W-:Y:S01]  /*6c30*/  SHF.L.U32 R119, R26, 0x10, RZ ;  /* 0x000000101a777819 */ /* 0x000fe200000006ff */
[----:B------:R-:W-:Y:S01]  /*6c40*/  FMUL.FTZ R249, R222, R249 ;  /* 0x000000f9def97220 */ /* 0x000fe20000410000 */
[----:B------:R-:W-:-:S03]  /*6c50*/  FADD.FTZ R122, -R210, R122 ;  /* 0x0000007ad27a7221 */ /* 0x000fc60000010100 */
[----:B--2---:R-:W-:Y:S01]  /*6c60*/  FFMA.FTZ R119, R249, R119, R251 ;  /* 0x00000077f9777223 */ /* 0x004fe200000100fb */
[----:B------:R-:W-:-:S04]  /*6c70*/  FADD.FTZ R251, -R210, R123 ;  /* 0x0000007bd2fb7221 */ /* 0x000fc80000010100 */
[----:B------:R-:W-:Y:S02]  /*6c80*/  F2FP.BF16.F32.PACK_AB R118, R120, R119 ;  /* 0x000000777876723e */ /* 0x000fe400000010ff */
[C---:B------:R-:W-:Y:S01]  /*6c90*/  PRMT R119, R27.reuse, 0x7632, R119 ;  /* 0x000076321b777816 */ /* 0x040fe20000000077 */
[C---:B------:R-:W-:Y:S01]  /*6ca0*/  FMUL.FTZ R123, R222.reuse, R122 ;  /* 0x0000007ade7b7220 */ /* 0x040fe20000410000 */
[----:B------:R-:W-:Y:S01]  /*6cb0*/  SHF.L.U32 R120, R27, 0x10, RZ ;  /* 0x000000101b787819 */ /* 0x000fe200000006ff */
[----:B------:R-:W-:Y:S01]  /*6cc0*/  FMUL.FTZ R251, R222, R251 ;  /* 0x000000fbdefb7220 */ /* 0x000fe20000410000 */
[----:B------:R-:W-:-:S03]  /*6cd0*/  SHF.L.U32 R119, R119, 0x10, RZ ;  /* 0x0000001077777819 */ /* 0x000fc600000006ff */
[----:B------:R-:W-:Y:S01]  /*6ce0*/  FFMA.FTZ R120, R123, R120, R104 ;  /* 0x000000787b787223 */ /* 0x000fe20000010068 */
[----:B------:R-:W-:Y:S01]  /*6cf0*/  SHF.L.U32 R122, R209, 0x4, RZ ;  /* 0x00000004d17a7819 */ /* 0x000fe200000006ff */
[----:B------:R-:W2:Y:S01]  /*6d00*/  LDL R104, [R1+0x178] ;  /* 0x0001780001687983 */ /* 0x000ea20000100800 */
[----:B------:R-:W-:Y:S01]  /*6d10*/  SHF.R.U32.HI R209, RZ, 0x1c, R209 ;  /* 0x0000001cffd17819 */ /* 0x000fe200000116d1 */
[----:B---3--:R-:W-:-:S05]  /*6d20*/  FFMA.FTZ R119, R251, R119, R121 ;  /* 0x00000077fb777223 */ /* 0x008fca0000010079 */
[----:B------:R-:W-:Y:S02]  /*6d30*/  F2FP.BF16.F32.PACK_AB R119, R119, R120 ;  /* 0x000000787777723e */ /* 0x000fe400000010ff */
[----:B------:R-:W-:-:S04]  /*6d40*/  IADD3 R120, P1, R122, UR14, RZ ;  /* 0x0000000e7a787c10 */ /* 0x000fc8000ff3e0ff */
[----:B------:R-:W-:-:S05]  /*6d50*/  IADD3.X R121, R209, UR15, RZ, P1, !PT ;  /* 0x0000000fd1797c10 */ /* 0x000fca0008ffe4ff */
[----:B------:R1:W-:Y:S04]  /*6d60*/  STG.E.128 desc[UR4][R120.64], R116 ;  /* 0x0000007478007986 */ /* 0x0003e8000c101d04 */
[----:B-1----:R-:W3:Y:S04]  /*6d70*/  LDL R121, [R1+0xe0] ;  /* 0x0000e00001797983 */ /* 0x002ee80000100800 */
[----:B------:R-:W4:Y:S04]  /*6d80*/  LDL R116, [R1+0xd8] ;  /* 0x0000d80001747983 */ /* 0x000f280000100800 */
[----:B------:R-:W2:Y:S01]  /*6d90*/  LDL R120, [R1+0x170] ;  /* 0x0001700001787983 */ /* 0x000ea20000100800 */
[----:B------:R-:W-:-:S04]  /*6da0*/  PRMT R118, R30, 0x7632, R118 ;  /* 0x000076321e767816 */ /* 0x000fc80000000076 */
[----:B------:R-:W-:Y:S02]  /*6db0*/  SHF.L.U32 R118, R118, 0x10, RZ ;  /* 0x0000001076767819 */ /* 0x000fe400000006ff */
[----:B------:R-:W-:-:S04]  /*6dc0*/  PRMT R119, R31, 0x7632, R119 ;  /* 0x000076321f777816 */ /* 0x000fc80000000077 */
[----:B------:R-:W-:Y:S01]  /*6dd0*/  SHF.L.U32 R119, R119, 0x10, RZ ;  /* 0x0000001077777819 */ /* 0x000fe200000006ff */
[----:B---3--:R-:W-:Y:S02]  /*6de0*/  FFMA.FTZ R118, R250, R118, R121 ;  /* 0x00000076fa767223 */ /* 0x008fe40000010079 */
[----:B------:R-:W3:Y:S02]  /*6df0*/  LDL R250, [R1+0xf0] ;  /* 0x0000f00001fa7983 */ /* 0x000ee40000100800 */
[----:B----4-:R-:W-:Y:S01]  /*6e00*/  FFMA.FTZ R119, R251, R119, R116 ;  /* 0x00000077fb777223 */ /* 0x010fe20000010074 */
[----:B------:R-:W-:Y:S01]  /*6e10*/  SHF.L.U32 R116, R31, 0x10, RZ ;  /* 0x000000101f747819 */ /* 0x000fe200000006ff */
[----:B------:R-:W4:Y:S04]  /*6e20*/  LDL R251, [R1+0x180] ;  /* 0x0001800001fb7983 */ /* 0x000f280000100800 */
[----:B--2---:R-:W-:Y:S01]  /*6e30*/  FFMA.FTZ R123, R123, R116, R120 ;  /* 0x000000747b7b7223 */ /* 0x004fe20000010078 */
[----:B------:R-:W-:Y:S01]  /*6e40*/  SHF.L.U32 R120, R30, 0x10, RZ ;  /* 0x000000101e787819 */ /* 0x000fe200000006ff */
[----:B------:R-:W2:Y:S04]  /*6e50*/  LDL R121, [R1+0x188] ;  /* 0x0001880001797983 */ /* 0x000ea80000100800 */
[----:B------:R-:W-:-:S02]  /*6e60*/  FFMA.FTZ R249, R249, R120, R104 ;  /* 0x00000078f9f97223 */ /* 0x000fc40000010068 */
[----:B------:R0:W5:Y:S04]  /*6e70*/  LDL.LU R104, [R1+0x190] ;  /* 0x0001900001687983 */ /* 0x0001680000300800 */
[----:B------:R-:W4:Y:S01]  /*6e80*/  LDL R120, [R1+0xe8] ;  /* 0x0000e80001787983 */ /* 0x000f220000100800 */
[----:B------:R-:W-:-:S04]  /*6e90*/  PRMT R116, R28, 0x7632, R116 ;  /* 0x000076321c747816 */ /* 0x000fc80000000074 */
[----:B------:R-:W-:Y:S02]  /*6ea0*/  SHF.L.U32 R116, R116, 0x10, RZ ;  /* 0x0000001074747819 */ /* 0x000fe400000006ff */
[----:B------:R-:W-:-:S04]  /*6eb0*/  PRMT R117, R29, 0x7632, R117 ;  /* 0x000076321d757816 */ /* 0x000fc80000000075 */
[----:B------:R-:W-:Y:S01]  /*6ec0*/  SHF.L.U32 R117, R117, 0x10, RZ ;  /* 0x0000001075757819 */ /* 0x000fe200000006ff */
[----:B---3--:R-:W-:Y:S02]  /*6ed0*/  FFMA.FTZ R116, R212, R116, R250 ;  /* 0x00000074d4747223 */ /* 0x008fe400000100fa */
[----:B------:R-:W3:Y:S01]  /*6ee0*/  LDL R250, [R1+0xd4] ;  /* 0x0000d40001fa7983 */ /* 0x000ee20000100800 */
[----:B------:R-:W-:Y:S02]  /*6ef0*/  F2FP.BF16.F32.PACK_AB R119, R119, R123 ;  /* 0x0000007b7777723e */ /* 0x000fe400000010ff */
[----:B------:R-:W-:Y:S01]  /*6f00*/  F2FP.BF16.F32.PACK_AB R118, R118, R249 ;  /* 0x000000f97676723e */ /* 0x000fe200000010ff */
[----:B------:R-:W3:Y:S01]  /*6f10*/  LDL R212, [R1+0x15c] ;  /* 0x00015c0001d47983 */ /* 0x000ee20000100800 */
[----:B----4-:R-:W-:Y:S01]  /*6f20*/  FFMA.FTZ R117, R248, R117, R120 ;  /* 0x00000075f8757223 */ /* 0x010fe20000010078 */
[----:B------:R-:W-:Y:S02]  /*6f30*/  SHF.L.U32 R120, R29, 0x10, RZ ;  /* 0x000000101d787819 */ /* 0x000fe400000006ff */
[----:B------:R-:W4:Y:S03]  /*6f40*/  LDL R248, [R1+0x16c] ;  /* 0x00016c0001f87983 */ /* 0x000f260000100800 */
[----:B------:R-:W-:Y:S01]  /*6f50*/  FFMA.FTZ R213, R213, R120, R251 ;  /* 0x00000078d5d57223 */ /* 0x000fe200000100fb */
[----:B------:R-:W-:Y:S01]  /*6f60*/  SHF.L.U32 R120, R28, 0x10, RZ ;  /* 0x000000101c787819 */ /* 0x000fe200000006ff */
[----:B------:R-:W-:Y:S01]  /*6f70*/  FADD.FTZ R123, -R210, R124 ;  /* 0x0000007cd27b7221 */ /* 0x000fe20000010100 */
[----:B------:R-:W4:Y:S03]  /*6f80*/  LDL R251, [R1+0xac] ;  /* 0x0000ac0001fb7983 */ /* 0x000f260000100800 */
[----:B--2---:R-:W-:Y:S01]  /*6f90*/  FFMA.FTZ R211, R211, R120, R121 ;  /* 0x00000078d3d37223 */ /* 0x004fe20000010079 */
[----:B------:R-:W-:-:S02]  /*6fa0*/  IADD3 R120, P1, R122, UR16, RZ ;  /* 0x000000107a787c10 */ /* 0x000fc4000ff3e0ff */
[----:B------:R-:W-:Y:S02]  /*6fb0*/  F2FP.BF16.F32.PACK_AB R117, R117, R213 ;  /* 0x000000d57575723e */ /* 0x000fe400000010ff */
[----:B------:R-:W-:Y:S01]  /*6fc0*/  F2FP.BF16.F32.PACK_AB R116, R116, R211 ;  /* 0x000000d37474723e */ /* 0x000fe200000010ff */
[----:B------:R-:W-:Y:S01]  /*6fd0*/  FADD.FTZ R122, -R210, R125 ;  /* 0x0000007dd27a7221 */ /* 0x000fe20000010100 */
[----:B------:R-:W-:Y:S01]  /*6fe0*/  IADD3.X R121, R209, UR17, RZ, P1, !PT ;  /* 0x00000011d1797c10 */ /* 0x000fe20008ffe4ff */
[----:B------:R-:W2:Y:S04]  /*6ff0*/  LDL R213, [R1+0xc4] ;  /* 0x0000c40001d57983 */ /* 0x000ea80000100800 */
[----:B------:R1:W-:Y:S01]  /*7000*/  STG.E.128 desc[UR4][R120.64], R116 ;  /* 0x0000007478007986 */ /* 0x0003e2000c101d04 */
[----:B------:R-:W-:-:S03]  /*7010*/  FMUL.FTZ R122, R222, R122 ;  /* 0x0000007ade7a7220 */ /* 0x000fc60000410000 */
[----:B------:R-:W2:Y:S04]  /*7020*/  LDL R211, [R1+0xbc] ;  /* 0x0000bc0001d37983 */ /* 0x000ea80000100800 */
[----:B------:R-:W2:Y:S01]  /*7030*/  LDL R209, [R1+0x154] ;  /* 0x0001540001d17983 */ /* 0x000ea20000100800 */
[----:B-1----:R-:W-:-:S03]  /*7040*/  PRMT R116, R32, 0x7632, R116 ;  /* 0x0000763220747816 */ /* 0x002fc60000000074 */
[----:B------:R-:W2:Y:S01]  /*7050*/  LDL R121, [R1+0xcc] ;  /* 0x0000cc0001797983 */ /* 0x000ea20000100800 */
[----:B------:R-:W-:Y:S01]  /*7060*/  SHF.L.U32 R116, R116, 0x10, RZ ;  /* 0x0000001074747819 */ /* 0x000fe200000006ff */
[C---:B------:R-:W-:Y:S01]  /*7070*/  FADD.FTZ R125, -R210.reuse, R127 ;  /* 0x0000007fd27d7221 */ /* 0x040fe20000010100 */
[C---:B------:R-:W-:Y:S01]  /*7080*/  FADD.FTZ R127, -R210.reuse, R129 ;  /* 0x00000081d27f7221 */ /* 0x040fe20000010100 */
[----:B------:R-:W-:Y:S02]  /*7090*/  FADD.FTZ R129, -R210, R131 ;  /* 0x00000083d2817221 */ /* 0x000fe40000010100 */
[----:B------:R-:W2:Y:S01]  /*70a0*/  LDL R131, [R1+0xb8] ;  /* 0x0000b80001837983 */ /* 0x000ea20000100800 */
[----:B---3--:R-:W-:-:S03]  /*70b0*/  FFMA.FTZ R116, R122, R116, R250 ;  /* 0x000000747a747223 */ /* 0x008fc600000100fa */
[----:B------:R-:W3:Y:S01]  /*70c0*/  LDL R250, [R1+0x164] ;  /* 0x0001640001fa7983 */ /* 0x000ee20000100800 */
[----:B------:R-:W-:Y:S01]  /*70d0*/  SHF.L.U32 R117, R32, 0x10, RZ ;  /* 0x0000001020757819 */ /* 0x000fe200000006ff */
[----:B------:R-:W-:Y:S01]  /*70e0*/  FMUL.FTZ R123, R222, R123 ;  /* 0x0000007bde7b7220 */ /* 0x000fe20000410000 */
[----:B------:R-:W-:Y:S01]  /*70f0*/  FADD.FTZ R124, -R210, R126 ;  /* 0x0000007ed27c7221 */ /* 0x000fe20000010100 */
[----:B------:R-:W-:Y:S01]  /*7100*/  FMUL.FTZ R125, R222, R125 ;  /* 0x0000007dde7d7220 */ /* 0x000fe20000410000 */
[----:B------:R-:W-:Y:S01]  /*7110*/  SHF.L.U32 R120, R33, 0x10, RZ ;  /* 0x0000001021787819 */ /* 0x000fe200000006ff */
[----:B----4-:R-:W-:Y:S02]  /*7120*/  FFMA.FTZ R117, R123, R117, R248 ;  /* 0x000000757b757223 */ /* 0x010fe400000100f8 */
[----:B------:R-:W1:Y:S03]  /*7130*/  LDC.64 R248, c[0x0][0x2b8] ;  /* 0x0000ae00fff87b82 */ /* 0x000e660000000a00 */
[----:B------:R-:W-:-:S02]  /*7140*/  F2FP.BF16.F32.PACK_AB R116, R116, R117 ;  /* 0x000000757474723e */ /* 0x000fc400000010ff */
[----:B------:R-:W-:Y:S01]  /*7150*/  PRMT R117, R33, 0x7632, R117 ;  /* 0x0000763221757816 */ /* 0x000fe20000000075 */
[----:B------:R-:W-:Y:S01]  /*7160*/  FMUL.FTZ R124, R222, R124 ;  /* 0x0000007cde7c7220 */ /* 0x000fe20000410000 */
[----:B------:R-:W-:Y:S02]  /*7170*/  PRMT R118, R34, 0x7632, R118 ;  /* 0x0000763222767816 */ /* 0x000fe40000000076 */
[----:B------:R-:W-:Y:S01]  /*7180*/  SHF.L.U32 R117, R117, 0x10, RZ ;  /* 0x0000001075757819 */ /* 0x000fe200000006ff */
[C---:B------:R-:W-:Y:S01]  /*7190*/  FADD.FTZ R126, -R210.reuse, R128 ;  /* 0x00000080d27e7221 */ /* 0x040fe20000010100 */
[----:B------:R-:W-:Y:S01]  /*71a0*/  PRMT R119, R35, 0x7632, R119 ;  /* 0x0000763223777816 */ /* 0x000fe20000000077 */
        /* <DEDUP_REMOVED lines=8> */
[----:B--2---:R-:W-:-:S02]  /*7230*/  FFMA.FTZ R118, R127, R118, R213 ;  /* 0x000000767f767223 */ /* 0x004fc400000100d5 */
[----:B------:R-:W2:Y:S01]  /*7240*/  LDL R213, [R1+0xc8] ;  /* 0x0000c80001d57983 */ /* 0x000ea20000100800 */
[----:B------:R-:W-:-:S03]  /*7250*/  FFMA.FTZ R119, R129, R119, R211 ;  /* 0x0000007781777223 */ /* 0x000fc600000100d3 */
[----:B------:R-:W4:Y:S01]  /*7260*/  LDL R211, [R1+0x150] ;  /* 0x0001500001d37983 */ /* 0x000f220000100800 */
[----:B------:R-:W-:-:S03]  /*7270*/  FFMA.FTZ R130, R128, R130, R209 ;  /* 0x0000008280827223 */ /* 0x000fc600000100d1 */
[----:B------:R-:W4:Y:S01]  /*7280*/  LDL R209, [R1+0x158] ;  /* 0x0001580001d17983 */ /* 0x000f220000100800 */
[----:B------:R-:W-:Y:S01]  /*7290*/  FFMA.FTZ R121, R125, R117, R121 ;  /* 0x000000757d797223 */ /* 0x000fe20000010079 */
[----:B------:R-:W-:Y:S02]  /*72a0*/  F2FP.BF16.F32.PACK_AB R119, R119, R130 ;  /* 0x000000827777723e */ /* 0x000fe400000010ff */
[----:B------:R-:W4:Y:S01]  /*72b0*/  LDL R130, [R1+0x168] ;  /* 0x0001680001827983 */ /* 0x000f220000100800 */
[----:B---3--:R-:W-:Y:S01]  /*72c0*/  FFMA.FTZ R117, R124, R120, R250 ;  /* 0x000000787c757223 */ /* 0x008fe200000100fa */
[----:B------:R-:W-:Y:S02]  /*72d0*/  SHF.L.U32 R120, R34, 0x10, RZ ;  /* 0x0000001022787819 */ /* 0x000fe400000006ff */
[----:B------:R-:W3:Y:S03]  /*72e0*/  LDL R250, [R1+0xc0] ;  /* 0x0000c00001fa7983 */ /* 0x000ee60000100800 */
[----:B------:R-:W-:Y:S01]  /*72f0*/  FFMA.FTZ R120, R126, R120, R212 ;  /* 0x000000787e787223 */ /* 0x000fe200000100d4 */
[----:B------:R-:W-:Y:S01]  /*7300*/  F2FP.BF16.F32.PACK_AB R117, R121, R117 ;  /* 0x000000757975723e */ /* 0x000fe200000010ff */
[----:B------:R-:W3:Y:S03]  /*7310*/  LDL R212, [R1+0xd0] ;  /* 0x0000d00001d47983 */ /* 0x000ee60000100800 */
[----:B------:R-:W-:Y:S01]  /*7320*/  F2FP.BF16.F32.PACK_AB R118, R118, R120 ;  /* 0x000000787676723e */ /* 0x000fe200000010ff */
[----:B-1----:R-:W-:-:S05]  /*7330*/  IMAD.WIDE.U32 R120, R205, 0x10, R248 ;  /* 0x00000010cd787825 */ /* 0x002fca00078e00f8 */
[----:B------:R1:W-:Y:S02]  /*7340*/  STG.E.128 desc[UR4][R120.64], R116 ;  /* 0x0000007478007986 */ /* 0x0003e4000c101d04 */
[----:B-1----:R-:W-:-:S04]  /*7350*/  PRMT R116, R39, 0x7632, R116 ;  /* 0x0000763227747816 */ /* 0x002fc80000000074 */
[----:B------:R-:W-:-:S05]  /*7360*/  SHF.L.U32 R116, R116, 0x10, RZ ;  /* 0x0000001074747819 */ /* 0x000fca00000006ff */
[----:B------:R-:W-:Y:S02]  /*7370*/  FFMA.FTZ R119, R129, R116, R131 ;  /* 0x0000007481777223 */ /* 0x000fe40000010083 */
[----:B------:R-:W3:Y:S01]  /*7380*/  LDL R131, [R1+0x160] ;  /* 0x0001600001837983 */ /* 0x000ee20000100800 */
[----:B------:R-:W-:Y:S02]  /*7390*/  PRMT R118, R38, 0x7632, R118 ;  /* 0x0000763226767816 */ /* 0x000fe40000000076 */
[----:B------:R-:W-:Y:S02]  /*73a0*/  PRMT R117, R37, 0x7632, R117 ;  /* 0x0000763225757816 */ /* 0x000fe40000000075 */
[----:B------:R-:W-:Y:S02]  /*73b0*/  SHF.L.U32 R118, R118, 0x10, RZ ;  /* 0x0000001076767819 */ /* 0x000fe400000006ff */
[----:B------:R-:W-:-:S05]  /*73c0*/  SHF.L.U32 R117, R117, 0x10, RZ ;  /* 0x0000001075757819 */ /* 0x000fca00000006ff */
[----:B--2---:R-:W-:Y:S02]  /*73d0*/  FFMA.FTZ R117, R125, R117, R213 ;  /* 0x000000757d757223 */ /* 0x004fe400000100d5 */
[----:B------:R-:W2:Y:S01]  /*73e0*/  LDL R125, [R1+0x14c] ;  /* 0x00014c00017d7983 */ /* 0x000ea20000100800 */
[----:B------:R-:W-:Y:S02]  /*73f0*/  SHF.L.U32 R120, R38, 0x10, RZ ;  /* 0x0000001026787819 */ /* 0x000fe400000006ff */
[----:B------:R-:W-:-:S03]  /*7400*/  SHF.L.U32 R121, R39, 0x10, RZ ;  /* 0x0000001027797819 */ /* 0x000fc600000006ff */
[----:B----4-:R-:W-:Y:S01]  /*7410*/  FFMA.FTZ R126, R126, R120, R209 ;  /* 0x000000787e7e7223 */ /* 0x010fe200000100d1 */
[----:B------:R-:W-:Y:S01]  /*7420*/  SHF.L.U32 R120, R36, 0x10, RZ ;  /* 0x0000001024787819 */ /* 0x000fe200000006ff */
[----:B------:R-:W-:Y:S01]  /*7430*/  FFMA.FTZ R128, R128, R121, R211 ;  /* 0x0000007980807223 */ /* 0x000fe200000100d3 */
[----:B------:R-:W-:Y:S01]  /*7440*/  SHF.L.U32 R121, R37, 0x10, RZ ;  /* 0x0000001025797819 */ /* 0x000fe200000006ff */
[----:B------:R-:W4:Y:S02]  /*7450*/  LDL R209, [R1+0x9c] ;  /* 0x00009c0001d17983 */ /* 0x000f240000100800 */
[----:B------:R-:W-:Y:S02]  /*7460*/  FFMA.FTZ R123, R123, R120, R130 ;  /* 0x000000787b7b7223 */ /* 0x000fe40000010082 */
[----:B------:R-:W4:Y:S04]  /*7470*/  LDL R130, [R1+0x144] ;  /* 0x0001440001827983 */ /* 0x000f280000100800 */
[----:B------:R-:W4:Y:S01]  /*7480*/  LDL R211, [R1+0x13c] ;  /* 0x00013c0001d37983 */ /* 0x000f220000100800 */
[----:B------:R-:W-:-:S04]  /*7490*/  PRMT R116, R36, 0x7632, R116 ;  /* 0x0000763224747816 */ /* 0x000fc80000000074 */
[----:B------:R-:W-:Y:S01]  /*74a0*/  SHF.L.U32 R116, R116, 0x10, RZ ;  /* 0x0000001074747819 */ /* 0x000fe200000006ff */
[----:B---3--:R-:W-:Y:S02]  /*74b0*/  FFMA.FTZ R118, R127, R118, R250 ;  /* 0x000000767f767223 */ /* 0x008fe400000100fa */
[----:B------:R-:W3:Y:S04]  /*74c0*/  LDL R127, [R1+0xb4] ;  /* 0x0000b400017f7983 */ /* 0x000ee80000100800 */
[----:B------:R-:W3:Y:S01]  /*74d0*/  LDL R250, [R1+0xa4] ;  /* 0x0000a40001fa7983 */ /* 0x000ee20000100800 */
[----:B------:R-:W-:Y:S01]  /*74e0*/  FFMA.FTZ R116, R122, R116, R212 ;  /* 0x000000747a747223 */ /* 0x000fe200000100d4 */
[C---:B------:R-:W-:Y:S01]  /*74f0*/  FADD.FTZ R122, -R210.reuse, R132 ;  /* 0x00000084d27a7221 */ /* 0x040fe20000010100 */
[----:B------:R-:W-:Y:S01]  /*7500*/  FADD.FTZ R132, -R210, R180 ;  /* 0x000000b4d2847221 */ /* 0x000fe20000010100 */
[----:B------:R-:W1:Y:S01]  /*7510*/  LDC.64 R212, c[0x0][0x2c0] ;  /* 0x0000b000ffd47b82 */ /* 0x000e620000000a00 */
[----:B------:R-:W3:Y:S01]  /*7520*/  LDL R180, [R1+0xa0] ;  /* 0x0000a00001b47983 */ /* 0x000ee20000100800 */
[----:B------:R-:W-:-:S03]  /*7530*/  FFMA.FTZ R124, R124, R121, R131 ;  /* 0x000000797c7c7223 */ /* 0x000fc60000010083 */
[----:B------:R-:W3:Y:S01]  /*7540*/  LDL R131, [R1+0x134] ;  /* 0x0001340001837983 */ /* 0x000ee20000100800 */
[----:B------:R-:W-:Y:S01]  /*7550*/  F2FP.BF16.F32.PACK_AB R119, R119, R128 ;  /* 0x000000807777723e */ /* 0x000fe200000010ff */
[----:B-1----:R-:W-:Y:S01]  /*7560*/  IMAD.WIDE.U32 R120, R205, 0x10, R212 ;  /* 0x00000010cd787825 */ /* 0x002fe200078e00d4 */
[----:B------:R-:W-:Y:S02]  /*7570*/  F2FP.BF16.F32.PACK_AB R118, R118, R126 ;  /* 0x0000007e7676723e */ /* 0x000fe400000010ff */
[----:B------:R-:W-:Y:S02]  /*7580*/  F2FP.BF16.F32.PACK_AB R117, R117, R124 ;  /* 0x0000007c7575723e */ /* 0x000fe400000010ff */
[----:B------:R-:W-:Y:S01]  /*7590*/  F2FP.BF16.F32.PACK_AB R116, R116, R123 ;  /* 0x0000007b7474723e */ /* 0x000fe200000010ff */
[----:B------:R-:W-:Y:S01]  /*75a0*/  FADD.FTZ R123, -R210, R133 ;  /* 0x00000085d27b7221 */ /* 0x000fe20000010100 */
[----:B------:R-:W-:Y:S01]  /*75b0*/  FMUL.FTZ R122, R222, R122 ;  /* 0x0000007ade7a7220 */ /* 0x000fe20000410000 */
[C---:B------:R-:W-:Y:S01]  /*75c0*/  FADD.FTZ R128, -R210.reuse, R135 ;  /* 0x00000087d2807221 */ /* 0x040fe20000010100 */
[----:B------:R-:W-:Y:S01]  /*75d0*/  FADD.FTZ R129, -R210, R139 ;  /* 0x0000008bd2817221 */ /* 0x000fe20000010100 */
[----:B------:R1:W-:Y:S01]  /*75e0*/  STG.E.128 desc[UR4][R120.64], R116 ;  /* 0x0000007478007986 */ /* 0x0003e2000c101d04 */
[----:B------:R-:W-:Y:S01]  /*75f0*/  FMUL.FTZ R123, R222, R123 ;  /* 0x0000007bde7b7220 */ /* 0x000fe20000410000 */
[----:B------:R-:W-:-:S02]  /*7600*/  FADD.FTZ R133, -R210, R182 ;  /* 0x000000b6d2857221 */ /* 0x000fc40000010100 */
[----:B------:R-:W3:Y:S01]  /*7610*/  LDL R182, [R1+0x130] ;  /* 0x0001300001b67983 */ /* 0x000ee20000100800 */
[----:B------:R-:W-:-:S03]  /*7620*/  FADD.FTZ R147, -R210, R147 ;  /* 0x00000093d2937221 */ /* 0x000fc60000010100 */
[----:B------:R-:W3:Y:S01]  /*7630*/  LDL R205, [R1+0x148] ;  /* 0x0001480001cd7983 */ /* 0x000ee20000100800 */
[C---:B-1----:R-:W-:Y:S02]  /*7640*/  PRMT R116, R40.reuse, 0x7632, R116 ;  /* 0x0000763228747816 */ /* 0x042fe40000000074 */
[----:B------:R-:W-:Y:S02]  /*7650*/  SHF.L.U32 R117, R40, 0x10, RZ ;  /* 0x0000001028757819 */ /* 0x000fe400000006ff */
[----:B------:R-:W-:-:S03]  /*7660*/  SHF.L.U32 R116, R116, 0x10, RZ ;  /* 0x0000001074747819 */ /* 0x000fc600000006ff */
[----:B--2---:R-:W-:Y:S01]  /*7670*/  FFMA.FTZ R117, R122, R117, R125 ;  /* 0x000000757a757223 */ /* 0x004fe2000001007d */
[----:B------:R-:W-:Y:S01]  /*7680*/  PRMT R118, R42, 0x7632, R118 ;  /* 0x000076322a767816 */ /* 0x000fe20000000076 */
[C---:B------:R-:W-:Y:S01]  /*7690*/  FADD.FTZ R124, -R210.reuse, R134 ;  /* 0x00000086d27c7221 */ /* 0x040fe20000010100 */
[----:B------:R-:W-:Y:S01]  /*76a0*/  FADD.FTZ R134, -R210, R184 ;  /* 0x000000b8d2867221 */ /* 0x000fe20000010100 */
[----:B------:R-:W-:Y:S01]  /*76b0*/  FMUL.FTZ R128, R222, R128 ;  /* 0x00000080de807220 */ /* 0x000fe20000410000 */
[----:B------:R-:W-:Y:S01]  /*76c0*/  SHF.L.U32 R118, R118, 0x10, RZ ;  /* 0x0000001076767819 */ /* 0x000fe200000006ff */
[----:B------:R-:W2:Y:S01]  /*76d0*/  LDL R184, [R1+0x98] ;  /* 0x0000980001b87983 */ /* 0x000ea20000100800 */
[----:B------:R-:W-:Y:S01]  /*76e0*/  SHF.L.U32 R120, R41, 0x10, RZ ;  /* 0x0000001029787819 */ /* 0x000fe200000006ff */
[----:B------:R-:W-:Y:S01]  /*76f0*/  FMUL.FTZ R124, R222, R124 ;  /* 0x0000007cde7c7220 */ /* 0x000fe20000410000 */
[----:B------:R-:W-:Y:S01]  /*7700*/  PRMT R119, R43, 0x7632, R119 ;  /* 0x000076322b777816 */ /* 0x000fe20000000077 */
[C---:B------:R-:W-:Y:S01]  /*7710*/  FADD.FTZ R126, -R210.reuse, R138 ;  /* 0x0000008ad27e7221 */ /* 0x040fe20000010100 */
[----:B------:R-:W-:Y:S01]  /*7720*/  FADD.FTZ R125, -R210, R136 ;  /* 0x00000088d27d7221 */ /* 0x000fe20000010100 */
[C---:B------:R-:W-:Y:S01]  /*7730*/  FMUL.FTZ R129, R222.reuse, R129 ;  /* 0x00000081de817220 */ /* 0x040fe20000410000 */
[----:B------:R-:W-:Y:S01]  /*7740*/  SHF.L.U32 R119, R119, 0x10, RZ ;  /* 0x0000001077777819 */ /* 0x000fe200000006ff */
[C---:B------:R-:W-:Y:S01]  /*7750*/  FMUL.FTZ R126, R222.reuse, R126 ;  /* 0x0000007ede7e7220 */ /* 0x040fe20000410000 */
[----:B------:R-:W-:-:S03]  /*7760*/  FMUL.FTZ R125, R222, R125 ;  /* 0x0000007dde7d7220 */ /* 0x000fc60000410000 */
[----:B----4-:R-:W-:Y:S02]  /*7770*/  FFMA.FTZ R119, R129, R119, R209 ;  /* 0x0000007781777223 */ /* 0x010fe400000100d1 */
[----:B------:R-:W4:Y:S01]  /*7780*/  LDL R209, [R1+0x140] ;  /* 0x0001400001d17983 */ /* 0x000f220000100800 */
[C---:B------:R-:W-:Y:S01]  /*7790*/  FADD.FTZ R153, -R210.reuse, R153 ;  /* 0x00000099d2997221 */ /* 0x040fe20000010100 */
[C---:B------:R-:W-:Y:S01]  /*77a0*/  FADD.FTZ R158, -R210.reuse, R158 ;  /* 0x0000009ed29e7221 */ /* 0x040fe20000010100 */
[C---:B------:R-:W-:Y:S01]  /*77b0*/  FADD.FTZ R21, -R210.reuse, R21 ;  /* 0x00000015d2157221 */ /* 0x040fe20000010100 */
[C---:B------:R-:W-:Y:S01]  /*77c0*/  FADD.FTZ R155, -R210.reuse, R155 ;  /* 0x0000009bd29b7221 */ /* 0x040fe20000010100 */
[C---:B------:R-:W-:Y:S01]  /*77d0*/  FADD.FTZ R162, -R210.reuse, R162 ;  /* 0x000000a2d2a27221 */ /* 0x040fe20000010100 */
[----:B---3--:R-:W-:Y:S01]  /*77e0*/  FFMA.FTZ R116, R123, R116, R127 ;  /* 0x000000747b747223 */ /* 0x008fe2000001007f */
[----:B------:R-:W-:-:S04]  /*77f0*/  FADD.FTZ R127, -R210, R137 ;  /* 0x00000089d27f7221 */ /* 0x000fc80000010100 */
[----:B------:R-:W-:Y:S02]  /*7800*/  F2FP.BF16.F32.PACK_AB R116, R116, R117 ;  /* 0x000000757474723e */ /* 0x000fe400000010ff */
[----:B------:R-:W-:Y:S01]  /*7810*/  PRMT R117, R41, 0x7632, R117 ;  /* 0x0000763229757816 */ /* 0x000fe20000000075 */
[----:B------:R-:W-:-:S03]  /*7820*/  FMUL.FTZ R127, R222, R127 ;  /* 0x0000007fde7f7220 */ /* 0x000fc60000410000 */
[----:B------:R-:W-:Y:S01]  /*7830*/  SHF.L.U32 R117, R117, 0x10, RZ ;  /* 0x0000001075757819 */ /* 0x000fe200000006ff */
[----:B------:R-:W-:Y:S02]  /*7840*/  FFMA.FTZ R118, R127, R118, R250 ;  /* 0x000000767f767223 */ /* 0x000fe400000100fa */
[----:B------:R-:W3:Y:S02]  /*7850*/  LDL R250, [R1+0xb0] ;  /* 0x0000b00001fa7983 */ /* 0x000ee40000100800 */
[----:B------:R-:W-:Y:S01]  /*7860*/  FFMA.FTZ R121, R128, R117, R251 ;  /* 0x0000007580797223 */ /* 0x000fe200000100fb */
[----:B------:R-:W-:Y:S01]  /*7870*/  FFMA.FTZ R117, R124, R120, R130 ;  /* 0x000000787c757223 */ /* 0x000fe20000010082 */
[----:B------:R-:W-:Y:S01]  /*7880*/  SHF.L.U32 R130, R43, 0x10, RZ ;  /* 0x000000102b827819 */ /* 0x000fe200000006ff */
[----:B------:R-:W3:Y:S01]  /*7890*/  LDL R251, [R1+0xa8] ;  /* 0x0000a80001fb7983 */ /* 0x000ee20000100800 */
[----:B------:R-:W-:-:S05]  /*78a0*/  SHF.L.U32 R120, R42, 0x10, RZ ;  /* 0x000000102a787819 */ /* 0x000fca00000006ff */
[----:B------:R-:W-:Y:S02]  /*78b0*/  FFMA.FTZ R120, R125, R120, R211 ;  /* 0x000000787d787223 */ /* 0x000fe400000100d3 */
[----:B------:R-:W3:Y:S01]  /*78c0*/  LDL R211, [R1+0x138] ;  /* 0x0001380001d37983 */ /* 0x000ee20000100800 */
[----:B------:R-:W-:-:S05]  /*78d0*/  FFMA.FTZ R130, R126, R130, R131 ;  /* 0x000000827e827223 */ /* 0x000fca0000010083 */
[----:B------:R-:W-:Y:S01]  /*78e0*/  F2FP.BF16.F32.PACK_AB R119, R119, R130 ;  /* 0x000000827777723e */ /* 0x000fe200000010ff */
[----:B------:R-:W-:Y:S01]  /*78f0*/  FADD.FTZ R130, -R210, R172 ;  /* 0x000000acd2827221 */ /* 0x000fe20000010100 */
[C---:B------:R-:W-:Y:S01]  /*7900*/  FMUL.FTZ R172, R222.reuse, R147 ;  /* 0x00000093deac7220 */ /* 0x040fe20000410000 */
[C---:B------:R-:W-:Y:S01]  /*7910*/  FMUL.FTZ R147, R222.reuse, R153 ;  /* 0x00000099de937220 */ /* 0x040fe20000410000 */
[C---:B------:R-:W-:Y:S01]  /*7920*/  FMUL.FTZ R153, R222.reuse, R158 ;  /* 0x0000009ede997220 */ /* 0x040fe20000410000 */
[----:B------:R-:W-:Y:S01]  /*7930*/  FMUL.FTZ R158, R222, R21 ;  /* 0x00000015de9e7220 */ /* 0x000fe20000410000 */
[----:B------:R-:W-:-:S04]  /*7940*/  PRMT R21, R46, 0x7632, R21 ;  /* 0x000076322e157816 */ /* 0x000fc80000000015 */
[----:B------:R-:W-:Y:S01]  /*7950*/  SHF.L.U32 R21, R21, 0x10, RZ ;  /* 0x0000001015157819 */ /* 0x000fe200000006ff */
[----:B------:R-:W-:Y:S01]  /*7960*/  FADD.FTZ R131, -R210, R174 ;  /* 0x000000aed2837221 */ /* 0x000fe20000010100 */
[C---:B------:R-:W-:Y:S01]  /*7970*/  FMUL.FTZ R174, R222.reuse, R155 ;  /* 0x0000009bdeae7220 */ /* 0x040fe20000410000 */
[----:B------:R-:W-:Y:S02]  /*7980*/  FMUL.FTZ R155, R222, R162 ;  /* 0x000000a2de9b7220 */ /* 0x000fe40000410000 */
[----:B------:R-:W-:Y:S01]  /*7990*/  FFMA.FTZ R21, R127, R21, R180 ;  /* 0x000000157f157223 */ /* 0x000fe200000100b4 */
[----:B------:R-:W3:Y:S04]  /*79a0*/  LDL R162, [R1+0x78] ;  /* 0x0000780001a27983 */ /* 0x000ee80000100800 */
[----:B------:R-:W3:Y:S01]  /*79b0*/  LDL R180, [R1+0x7c] ;  /* 0x00007c0001b47983 */ /* 0x000ee20000100800 */
[----:B------:R-:W-:-:S02]  /*79c0*/  F2FP.BF16.F32.PACK_AB R117, R121, R117 ;  /* 0x000000757975723e */ /* 0x000fc400000010ff */
[----:B------:R-:W-:Y:S01]  /*79d0*/  F2FP.BF16.F32.PACK_AB R118, R118, R120 ;  /* 0x000000787676723e */ /* 0x000fe200000010ff */
[----:B------:R-:W-:-:S04]  /*79e0*/  IMAD.WIDE.U32 R120, R203, 0x10, R248 ;  /* 0x00000010cb787825 */ /* 0x000fc800078e00f8 */
[C---:B------:R-:W-:Y:S01]  /*79f0*/  FADD.FTZ R143, -R210.reuse, R143 ;  /* 0x0000008fd28f7221 */ /* 0x040fe20000010100 */
[C---:B------:R-:W-:Y:S01]  /*7a00*/  FADD.FTZ R154, -R210.reuse, R154 ;  /* 0x0000009ad29a7221 */ /* 0x040fe20000010100 */
[C---:B------:R-:W-:Y:S01]  /*7a10*/  FADD.FTZ R160, -R210.reuse, R160 ;  /* 0x000000a0d2a07221 */ /* 0x040fe20000010100 */
[C---:B------:R-:W-:Y:S01]  /*7a20*/  FADD.FTZ R23, -R210.reuse, R23 ;  /* 0x00000017d2177221 */ /* 0x040fe20000010100 */
[----:B------:R1:W-:Y:S02]  /*7a30*/  STG.E.128 desc[UR4][R120.64], R116 ;  /* 0x0000007478007986 */ /* 0x0003e4000c101d04 */
[----:B-1----:R-:W-:Y:S01]  /*7a40*/  FADD.FTZ R121, -R210, R156 ;  /* 0x0000009cd2797221 */ /* 0x002fe20000010100 */
[C---:B------:R-:W-:Y:S01]  /*7a50*/  FMUL.FTZ R156, R222.reuse, R143 ;  /* 0x0000008fde9c7220 */ /* 0x040fe20000410000 */
[C---:B------:R-:W-:Y:S01]  /*7a60*/  FMUL.FTZ R143, R222.reuse, R154 ;  /* 0x0000009ade8f7220 */ /* 0x040fe20000410000 */
[C---:B------:R-:W-:Y:S01]  /*7a70*/  FMUL.FTZ R154, R222.reuse, R160 ;  /* 0x000000a0de9a7220 */ /* 0x040fe20000410000 */
[----:B------:R-:W-:Y:S01]  /*7a80*/  FMUL.FTZ R160, R222, R23 ;  /* 0x00000017dea07220 */ /* 0x000fe20000410000 */
[----:B------:R-:W-:Y:S01]  /*7a90*/  FADD.FTZ R116, -R210, R20 ;  /* 0x00000014d2747221 */ /* 0x000fe20000010100 */
[----:B------:R-:W-:-:S02]  /*7aa0*/  SHF.L.U32 R23, R47, 0x10, RZ ;  /* 0x000000102f177819 */ /* 0x000fc400000006ff */
[----:B------:R-:W-:-:S03]  /*7ab0*/  PRMT R20, R47, 0x7632, R20 ;  /* 0x000076322f147816 */ /* 0x000fc60000000014 */
[----:B------:R-:W-:Y:S01]  /*7ac0*/  FFMA.FTZ R23, R126, R23, R182 ;  /* 0x000000177e177223 */ /* 0x000fe200000100b6 */
[----:B------:R-:W-:Y:S01]  /*7ad0*/  SHF.L.U32 R20, R20, 0x10, RZ ;  /* 0x0000001014147819 */ /* 0x000fe200000006ff */
[----:B------:R-:W-:Y:S01]  /*7ae0*/  FADD.FTZ R117, -R210, R22 ;  /* 0x00000016d2757221 */ /* 0x000fe20000010100 */
[----:B------:R-:W-:Y:S01]  /*7af0*/  PRMT R126, R44, 0x7632, R126 ;  /* 0x000076322c7e7816 */ /* 0x000fe2000000007e */
[----:B------:R-:W-:Y:S01]  /*7b00*/  FADD.FTZ R140, -R210, R140 ;  /* 0x0000008cd28c7221 */ /* 0x000fe20000010100 */
[----:B------:R-:W-:Y:S01]  /*7b10*/  PRMT R22, R45, 0x7632, R22 ;  /* 0x000076322d167816 */ /* 0x000fe20000000016 */
[----:B--2---:R-:W-:Y:S01]  /*7b20*/  FFMA.FTZ R20, R129, R20, R184 ;  /* 0x0000001481147223 */ /* 0x004fe200000100b8 */
[----:B------:R-:W-:Y:S01]  /*7b30*/  SHF.L.U32 R126, R126, 0x10, RZ ;  /* 0x000000107e7e7819 */ /* 0x000fe200000006ff */
[----:B------:R-:W-:Y:S01]  /*7b40*/  FADD.FTZ R141, -R210, R141 ;  /* 0x0000008dd28d7221 */ /* 0x000fe20000010100 */
[----:B------:R-:W-:Y:S01]  /*7b50*/  SHF.L.U32 R22, R22, 0x10, RZ ;  /* 0x0000001016167819 */ /* 0x000fe200000006ff */
[----:B------:R-:W-:Y:S01]  /*7b60*/  FADD.FTZ R142, -R210, R142 ;  /* 0x0000008ed28e7221 */ /* 0x000fe20000010100 */
[----:B------:R-:W-:Y:S01]  /*7b70*/  F2FP.BF16.F32.PACK_AB R23, R20, R23 ;  /* 0x000000171417723e */ /* 0x000fe200000010ff */
[C---:B------:R-:W-:Y:S01]  /*7b80*/  FADD.FTZ R144, -R210.reuse, R144 ;  /* 0x00000090d2907221 */ /* 0x040fe20000010100 */
[----:B------:R-:W-:Y:S01]  /*7b90*/  SHF.L.U32 R20, R45, 0x10, RZ ;  /* 0x000000102d147819 */ /* 0x000fe200000006ff */
        /* <DEDUP_REMOVED lines=34> */
[----:B----4-:R-:W-:Y:S01]  /*7dc0*/  FFMA.FTZ R20, R124, R20, R209 ;  /* 0x000000147c147223 */ /* 0x010fe200000100d1 */
[----:B------:R-:W2:Y:S04]  /*7dd0*/  LDL R210, [R1+0x94] ;  /* 0x0000940001d27983 */ /* 0x000ea80000100800 */
[----:B------:R-:W4:Y:S04]  /*7de0*/  LDL R209, [R1+0x12c] ;  /* 0x00012c0001d17983 */ /* 0x000f280000100800 */
[----:B------:R-:W4:Y:S04]  /*7df0*/  LDL R190, [R1+0x80] ;  /* 0x0000800001be7983 */ /* 0x000f280000100800 */
[----:B------:R-:W4:Y:S04]  /*7e00*/  LDL R188, [R1+0x8c] ;  /* 0x00008c0001bc7983 */ /* 0x000f280000100800 */
[----:B------:R-:W4:Y:S01]  /*7e10*/  LDL R184, [R1+0x124] ;  /* 0x0001240001b87983 */ /* 0x000f220000100800 */
[----:B------:R-:W-:-:S03]  /*7e20*/  PRMT R124, R55, 0x7632, R124 ;  /* 0x00007632377c7816 */ /* 0x000fc6000000007c */
[----:B------:R-:W4:Y:S01]  /*7e30*/  LDL R182, [R1+0x11c] ;  /* 0x00011c0001b67983 */ /* 0x000f220000100800 */
[----:B------:R-:W-:-:S03]  /*7e40*/  SHF.L.U32 R124, R124, 0x10, RZ ;  /* 0x000000107c7c7819 */ /* 0x000fc600000006ff */
[----:B------:R-:W4:Y:S01]  /*7e50*/  LDL R186, [R1+0x88] ;  /* 0x0000880001ba7983 */ /* 0x000f220000100800 */
[----:B---3--:R-:W-:Y:S01]  /*7e60*/  FFMA.FTZ R126, R123, R126, R250 ;  /* 0x0000007e7b7e7223 */ /* 0x008fe200000100fa */
[----:B------:R-:W-:Y:S01]  /*7e70*/  SHF.L.U32 R123, R44, 0x10, RZ ;  /* 0x000000102c7b7819 */ /* 0x000fe200000006ff */
[----:B------:R-:W-:Y:S01]  /*7e80*/  FFMA.FTZ R128, R128, R22, R251 ;  /* 0x0000001680807223 */ /* 0x000fe200000100fb */
[----:B------:R-:W-:-:S03]  /*7e90*/  SHF.L.U32 R22, R46, 0x10, RZ ;  /* 0x000000102e167819 */ /* 0x000fc600000006ff */
[----:B------:R-:W-:Y:S02]  /*7ea0*/  FFMA.FTZ R123, R122, R123, R205 ;  /* 0x0000007b7a7b7223 */ /* 0x000fe400000100cd */
[----:B------:R-:W3:Y:S01]  /*7eb0*/  LDL R205, [R1+0x84] ;  /* 0x0000840001cd7983 */ /* 0x000ee20000100800 */
[----:B------:R-:W-:Y:S01]  /*7ec0*/  FFMA.FTZ R22, R125, R22, R211 ;  /* 0x000000167d167223 */ /* 0x000fe200000100d3 */
[----:B------:R-:W-:Y:S01]  /*7ed0*/  PRMT R125, R51, 0x7632, R125 ;  /* 0x00007632337d7816 */ /* 0x000fe2000000007d */
[C---:B------:R-:W-:Y:S01]  /*7ee0*/  FMUL.FTZ R136, R222.reuse, R140 ;  /* 0x0000008cde887220 */ /* 0x040fe20000410000 */
[C---:B------:R-:W-:Y:S01]  /*7ef0*/  FMUL.FTZ R138, R222.reuse, R141 ;  /* 0x0000008dde8a7220 */ /* 0x040fe20000410000 */
[C---:B------:R-:W-:Y:S01]  /*7f00*/  FMUL.FTZ R168, R222.reuse, R145 ;  /* 0x00000091dea87220 */ /* 0x040fe20000410000 */
[----:B------:R-:W-:Y:S01]  /*7f10*/  F2FP.BF16.F32.PACK_AB R22, R21, R22 ;  /* 0x000000161516723e */ /* 0x000fe200000010ff */
[----:B------:R-:W-:Y:S01]  /*7f20*/  FMUL.FTZ R142, R222, R142 ;  /* 0x0000008ede8e7220 */ /* 0x000fe20000410000 */
[----:B------:R-:W-:Y:S01]  /*7f30*/  F2FP.BF16.F32.PACK_AB R21, R128, R20 ;  /* 0x000000148015723e */ /* 0x000fe200000010ff */
[----:B------:R-:W-:Y:S01]  /*7f40*/  FMUL.FTZ R146, R222, R146 ;  /* 0x00000092de927220 */ /* 0x000fe20000410000 */
[----:B------:R-:W-:Y:S01]  /*7f50*/  F2FP.BF16.F32.PACK_AB R20, R126, R123 ;  /* 0x0000007b7e14723e */ /* 0x000fe200000010ff */
[----:B------:R-:W-:Y:S01]  /*7f60*/  FMUL.FTZ R144, R222, R144 ;  /* 0x00000090de907220 */ /* 0x000fe20000410000 */
[----:B------:R-:W3:Y:S01]  /*7f70*/  LDL R126, [R1+0x114] ;  /* 0x00011400017e7983 */ /* 0x000ee20000100800 */
[----:B------:R-:W-:-:S03]  /*7f80*/  SHF.L.U32 R125, R125, 0x10, RZ ;  /* 0x000000107d7d7819 */ /* 0x000fc600000006ff */
[----:B------:R-:W3:Y:S02]  /*7f90*/  LDL R211, [R1+0x74] ;  /* 0x0000740001d37983 */ /* 0x000ee40000100800 */
[C---:B------:R-:W-:Y:S01]  /*7fa0*/  FFMA.FTZ R125, R172.reuse, R125, R180 ;  /* 0x0000007dac7d7223 */ /* 0x040fe200000100b4 */
[----:B------:R-:W-:Y:S01]  /*7fb0*/  FFMA.FTZ R172, R172, R124, R162 ;  /* 0x0000007cacac7223 */ /* 0x000fe200000100a2 */
[----:B------:R-:W3:Y:S04]  /*7fc0*/  LDL R180, [R1+0x110] ;  /* 0x0001100001b47983 */ /* 0x000ee80000100800 */
[----:B------:R-:W3:Y:S01]  /*7fd0*/  LDL R162, [R1+0x90] ;  /* 0x0000900001a27983 */ /* 0x000ee20000100800 */
[----:B------:R-:W-:Y:S01]  /*7fe0*/  IMAD.WIDE.U32 R122, R203, 0x10, R212 ;  /* 0x00000010cb7a7825 */ /* 0x000fe200078e00d4 */
[----:B------:R-:W-:-:S02]  /*7ff0*/  PRMT R124, R53, 0x7632, R124 ;  /* 0x00007632357c7816 */ /* 0x000fc4000000007c */
[----:B------:R-:W3:Y:S04]  /*8000*/  LDL R203, [R1+0x120] ;  /* 0x0001200001cb7983 */ /* 0x000ee80000100800 */
[----:B------:R1:W-:Y:S02]  /*8010*/  STG.E.128 desc[UR4][R122.64], R20 ;  /* 0x000000147a007986 */ /* 0x0003e4000c101d04 */
[----:B-1----:R-:W-:Y:S02]  /*8020*/  PRMT R20, R48, 0x7632, R20 ;  /* 0x0000763230147816 */ /* 0x002fe40000000014 */
[----:B------:R-:W-:Y:S02]  /*8030*/  PRMT R22, R50, 0x7632, R22 ;  /* 0x0000763232167816 */ /* 0x000fe40000000016 */
[----:B------:R-:W-:-:S02]  /*8040*/  PRMT R122, R54, 0x7632, R122 ;  /* 0x00007632367a7816 */ /* 0x000fc4000000007a */
[----:B------:R-:W-:Y:S02]  /*8050*/  SHF.L.U32 R23, R48, 0x10, RZ ;  /* 0x0000001030177819 */ /* 0x000fe400000006ff */
[----:B------:R-:W-:Y:S02]  /*8060*/  SHF.L.U32 R20, R20, 0x10, RZ ;  /* 0x0000001014147819 */ /* 0x000fe400000006ff */
[----:B------:R-:W-:Y:S02]  /*8070*/  SHF.L.U32 R22, R22, 0x10, RZ ;  /* 0x0000001016167819 */ /* 0x000fe400000006ff */
[----:B------:R-:W-:Y:S02]  /*8080*/  SHF.L.U32 R122, R122, 0x10, RZ ;  /* 0x000000107a7a7819 */ /* 0x000fe400000006ff */
[----:B------:R-:W-:-:S04]  /*8090*/  PRMT R21, R49, 0x7632, R21 ;  /* 0x0000763231157816 */ /* 0x000fc80000000015 */
[----:B------:R-:W-:Y:S02]  /*80a0*/  SHF.L.U32 R21, R21, 0x10, RZ ;  /* 0x0000001015157819 */ /* 0x000fe400000006ff */
[----:B------:R-:W-:Y:S01]  /*80b0*/  SHF.L.U32 R123, R50, 0x10, RZ ;  /* 0x00000010327b7819 */ /* 0x000fe200000006ff */
[----:B--2---:R-:W-:Y:S01]  /*80c0*/  FFMA.FTZ R20, R138, R20, R210 ;  /* 0x000000148a147223 */ /* 0x004fe200000100d2 */
[----:B------:R-:W-:Y:S01]  /*80d0*/  SHF.L.U32 R124, R124, 0x10, RZ ;  /* 0x000000107c7c7819 */ /* 0x000fe200000006ff */
[----:B------:R-:W2:Y:S01]  /*80e0*/  LDL R210, [R1+0x70] ;  /* 0x0000700001d27983 */ /* 0x000ea20000100800 */
[----:B----4-:R-:W-:Y:S01]  /*80f0*/  FFMA.FTZ R23, R136, R23, R209 ;  /* 0x0000001788177223 */ /* 0x010fe200000100d1 */
[----:B------:R-:W-:Y:S02]  /*8100*/  FMUL.FTZ R151, R222, R151 ;  /* 0x00000097de977220 */ /* 0x000fe40000410000 */
[----:B------:R-:W4:Y:S02]  /*8110*/  LDL R209, [R1+0x14] ;  /* 0x0000140001d17983 */ /* 0x000f240000100800 */
[----:B------:R-:W-:-:S02]  /*8120*/  F2FP.BF16.F32.PACK_AB R20, R20, R23 ;  /* 0x000000171414723e */ /* 0x000fc400000010ff */
[----:B------:R-:W-:Y:S01]  /*8130*/  SHF.L.U32 R23, R51, 0x10, RZ ;  /* 0x0000001033177819 */ /* 0x000fe200000006ff */
[----:B------:R-:W-:Y:S02]  /*8140*/  FFMA.FTZ R21, R156, R21, R188 ;  /* 0x000000159c157223 */ /* 0x000fe400000100bc */
[----:B------:R-:W2:Y:S01]  /*8150*/  LDL R188, [R1+0x50] ;  /* 0x0000500001bc7983 */ /* 0x000ea20000100800 */
[----:B------:R-:W-:-:S03]  /*8160*/  FFMA.FTZ R123, R144, R123, R182 ;  /* 0x0000007b907b7223 */ /* 0x000fc600000100b6 */
[----:B------:R-:W4:Y:S01]  /*8170*/  LDL R182, [R1+0x6c] ;  /* 0x00006c0001b67983 */ /* 0x000f220000100800 */
[----:B------:R-:W-:-:S03]  /*8180*/  FFMA.FTZ R124, R156, R124, R186 ;  /* 0x0000007c9c7c7223 */ /* 0x000fc600000100ba */
[----:B------:R-:W2:Y:S01]  /*8190*/  LDL R186, [R1+0x64] ;  /* 0x0000640001ba7983 */ /* 0x000ea20000100800 */
[C---:B---3--:R-:W-:Y:S01]  /*81a0*/  FFMA.FTZ R22, R168.reuse, R22, R205 ;  /* 0x00000016a8167223 */ /* 0x048fe200000100cd */
[----:B------:R-:W-:Y:S01]  /*81b0*/  FFMA.FTZ R168, R168, R122, R190 ;  /* 0x0000007aa8a87223 */ /* 0x000fe200000100be */
[----:B------:R-:W-:Y:S01]  /*81c0*/  SHF.L.U32 R122, R49, 0x10, RZ ;  /* 0x00000010317a7819 */ /* 0x000fe200000006ff */
[----:B------:R-:W3:Y:S04]  /*81d0*/  LDL R190, [R1+0x54] ;  /* 0x0000540001be7983 */ /* 0x000ee80000100800 */
[----:B------:R-:W-:Y:S01]  /*81e0*/  FFMA.FTZ R122, R142, R122, R184 ;  /* 0x0000007a8e7a7223 */ /* 0x000fe200000100b8 */
[----:B------:R-:W3:Y:S04]  /*81f0*/  LDL R205, [R1+0x10] ;  /* 0x0000100001cd7983 */ /* 0x000ee80000100800 */
[----:B------:R-:W-:Y:S01]  /*8200*/  F2FP.BF16.F32.PACK_AB R21, R21, R122 ;  /* 0x0000007a1515723e */ /* 0x000fe200000010ff */
[----:B------:R-:W3:Y:S01]  /*8210*/  LDL R184, [R1+0x60] ;  /* 0x0000600001b87983 */ /* 0x000ee20000100800 */
[----:B------:R-:W-:Y:S01]  /*8220*/  FFMA.FTZ R23, R146, R23, R126 ;  /* 0x0000001792177223 */ /* 0x000fe2000001007e */
[----:B------:R-:W-:-:S02]  /*8230*/  PRMT R122, R52, 0x7632, R122 ;  /* 0x00007632347a7816 */ /* 0x000fc4000000007a */
[----:B------:R-:W-:Y:S02]  /*8240*/  SHF.L.U32 R126, R55, 0x10, RZ ;  /* 0x00000010377e7819 */ /* 0x000fe400000006ff */
[----:B------:R-:W-:Y:S02]  /*8250*/  F2FP.BF16.F32.PACK_AB R23, R125, R23 ;  /* 0x000000177d17723e */ /* 0x000fe400000010ff */
[----:B------:R-:W-:Y:S01]  /*8260*/  SHF.L.U32 R125, R122, 0x10, RZ ;  /* 0x000000107a7d7819 */ /* 0x000fe200000006ff */
[----:B------:R-:W-:Y:S02]  /*8270*/  FFMA.FTZ R126, R146, R126, R180 ;  /* 0x0000007e927e7223 */ /* 0x000fe400000100b4 */
[----:B------:R-:W3:Y:S02]  /*8280*/  LDL R180, [R1+0x68] ;  /* 0x0000680001b47983 */ /* 0x000ee40000100800 */
[----:B------:R-:W-:Y:S02]  /*8290*/  FFMA.FTZ R125, R138, R125, R162 ;  /* 0x0000007d8a7d7223 */ /* 0x000fe400000100a2 */
[----:B------:R-:W3:Y:S01]  /*82a0*/  LDL R162, [R1+0x118] ;  /* 0x0001180001a27983 */ /* 0x000ee20000100800 */
[----:B------:R-:W-:Y:S01]  /*82b0*/  F2FP.BF16.F32.PACK_AB R22, R22, R123 ;  /* 0x0000007b1616723e */ /* 0x000fe200000010ff */
[----:B------:R-:W-:-:S05]  /*82c0*/  IMAD.WIDE.U32 R122, R204, 0x10, R248 ;  /* 0x00000010cc7a7825 */ /* 0x000fca00078e00f8 */
[----:B------:R1:W-:Y:S01]  /*82d0*/  STG.E.128 desc[UR4][R122.64], R20 ;  /* 0x000000147a007986 */ /* 0x0003e2000c101d04 */
[----:B------:R-:W-:-:S04]  /*82e0*/  PRMT R146, R57, 0x7632, R146 ;  /* 0x0000763239927816 */ /* 0x000fc80000000092 */
[----:B------:R-:W-:Y:S02]  /*82f0*/  SHF.L.U32 R146, R146, 0x10, RZ ;  /* 0x0000001092927819 */ /* 0x000fe400000006ff */
[----:B-1----:R-:W-:Y:S02]  /*8300*/  PRMT R122, R59, 0x7632, R122 ;  /* 0x000076323b7a7816 */ /* 0x002fe4000000007a */
[----:B------:R-:W-:Y:S02]  /*8310*/  PRMT R22, R63, 0x7632, R22 ;  /* 0x000076323f167816 */ /* 0x000fe40000000016 */
[----:B------:R-:W-:Y:S02]  /*8320*/  SHF.L.U32 R122, R122, 0x10, RZ ;  /* 0x000000107a7a7819 */ /* 0x000fe400000006ff */
[----:B------:R-:W-:Y:S02]  /*8330*/  SHF.L.U32 R22, R22, 0x10, RZ ;  /* 0x0000001016167819 */ /* 0x000fe400000006ff */
[----:B------:R-:W-:-:S04]  /*8340*/  PRMT R20, R61, 0x7632, R20 ;  /* 0x000076323d147816 */ /* 0x000fc80000000014 */
[----:B------:R-:W-:Y:S02]  /*8350*/  SHF.L.U32 R20, R20, 0x10, RZ ;  /* 0x0000001014147819 */ /* 0x000fe400000006ff */
[----:B------:R-:W-:Y:S02]  /*8360*/  PRMT R123, R58, 0x7632, R123 ;  /* 0x000076323a7b7816 */ /* 0x000fe4000000007b */
[----:B------:R-:W-:Y:S02]  /*8370*/  PRMT R21, R62, 0x7632, R21 ;  /* 0x000076323e157816 */ /* 0x000fe40000000015 */
[----:B------:R-:W-:Y:S02]  /*8380*/  SHF.L.U32 R123, R123, 0x10, RZ ;  /* 0x000000107b7b7819 */ /* 0x000fe400000006ff */
[----:B------:R-:W-:Y:S01]  /*8390*/  SHF.L.U32 R21, R21, 0x10, RZ ;  /* 0x0000001015157819 */ /* 0x000fe200000006ff */
[----:B----4-:R-:W-:Y:S02]  /*83a0*/  FFMA.FTZ R146, R151, R146, R182 ;  /* 0x0000009297927223 */ /* 0x010fe400000100b6 */
[----:B------:R-:W4:Y:S01]  /*83b0*/  LDL R182, [R1+0x30] ;  /* 0x0000300001b67983 */ /* 0x000f220000100800 */
[----:B--2---:R-:W-:Y:S01]  /*83c0*/  FFMA.FTZ R123, R147, R123, R186 ;  /* 0x0000007b937b7223 */ /* 0x004fe200000100ba */
[----:B------:R-:W-:-:S02]  /*83d0*/  PRMT R156, R56, 0x7632, R156 ;  /* 0x00007632389c7816 */ /* 0x000fc4000000009c */
[----:B------:R-:W2:Y:S01]  /*83e0*/  LDL R186, [R1+0x20] ;  /* 0x0000200001ba7983 */ /* 0x000ea20000100800 */
[C---:B---3--:R-:W-:Y:S01]  /*83f0*/  FFMA.FTZ R122, R174.reuse, R122, R190 ;  /* 0x0000007aae7a7223 */ /* 0x048fe200000100be */
[----:B------:R-:W-:Y:S01]  /*8400*/  FFMA.FTZ R174, R174, R22, R188 ;  /* 0x00000016aeae7223 */ /* 0x000fe200000100bc */
[----:B------:R-:W-:Y:S01]  /*8410*/  SHF.L.U32 R22, R54, 0x10, RZ ;  /* 0x0000001036167819 */ /* 0x000fe200000006ff */
[----:B------:R-:W3:Y:S01]  /*8420*/  LDL R190, [R1+0x128] ;  /* 0x0001280001be7983 */ /* 0x000ee20000100800 */
[----:B------:R-:W-:-:S03]  /*8430*/  FFMA.FTZ R147, R147, R21, R184 ;  /* 0x0000001593937223 */ /* 0x000fc600000100b8 */
[----:B------:R-:W2:Y:S04]  /*8440*/  LDL R188, [R1+0x24] ;  /* 0x0000240001bc7983 */ /* 0x000ea80000100800 */
[----:B------:R-:W4:Y:S01]  /*8450*/  LDL R184, [R1+0x34] ;  /* 0x0000340001b87983 */ /* 0x000f220000100800 */
[----:B------:R-:W-:-:S03]  /*8460*/  FFMA.FTZ R151, R151, R20, R180 ;  /* 0x0000001497977223 */ /* 0x000fc600000100b4 */
[----:B------:R-:W2:Y:S01]  /*8470*/  LDL R180, [R1+0x44] ;  /* 0x0000440001b47983 */ /* 0x000ea20000100800 */
[----:B------:R-:W-:-:S03]  /*8480*/  FFMA.FTZ R22, R144, R22, R162 ;  /* 0x0000001690167223 */ /* 0x000fc600000100a2 */
[----:B------:R-:W4:Y:S01]  /*8490*/  LDL R162, [R1+0x40] ;  /* 0x0000400001a27983 */ /* 0x000f220000100800 */
[----:B------:R-:W-:Y:S01]  /*84a0*/  PRMT R21, R60, 0x7632, R21 ;  /* 0x000076323c157816 */ /* 0x000fe20000000015 */
[----:B------:R-:W-:Y:S01]  /*84b0*/  FMUL.FTZ R145, R222, R149 ;  /* 0x00000095de917220 */ /* 0x000fe20000410000 */
[----:B------:R-:W-:Y:S02]  /*84c0*/  SHF.L.U32 R156, R156, 0x10, RZ ;  /* 0x000000109c9c7819 */ /* 0x000fe400000006ff */
[----:B------:R-:W-:-:S03]  /*84d0*/  SHF.L.U32 R21, R21, 0x10, RZ ;  /* 0x0000001015157819 */ /* 0x000fc600000006ff */
[C---:B------:R-:W-:Y:S02]  /*84e0*/  FFMA.FTZ R156, R145.reuse, R156, R211 ;  /* 0x0000009c919c7223 */ /* 0x040fe400000100d3 */
[----:B------:R-:W-:Y:S01]  /*84f0*/  FFMA.FTZ R145, R145, R21, R210 ;  /* 0x0000001591917223 */ /* 0x000fe200000100d2 */
[----:B------:R-:W-:-:S05]  /*8500*/  SHF.L.U32 R21, R53, 0x10, RZ ;  /* 0x0000001035157819 */ /* 0x000fca00000006ff */
[----:B------:R-:W-:Y:S01]  /*8510*/  FFMA.FTZ R21, R142, R21, R203 ;  /* 0x000000158e157223 */ /* 0x000fe200000100cb */
[----:B------:R-:W-:-:S04]  /*8520*/  PRMT R144, R64, 0x7632, R144 ;  /* 0x0000763240907816 */ /* 0x000fc80000000090 */
[----:B------:R-:W-:Y:S02]  /*8530*/  F2FP.BF16.F32.PACK_AB R21, R124, R21 ;  /* 0x000000157c15723e */ /* 0x000fe400000010ff */
[----:B------:R-:W-:Y:S02]  /*8540*/  PRMT R124, R68, 0x7632, R124 ;  /* 0x00007632447c7816 */ /* 0x000fe4000000007c */
[----:B------:R-:W-:Y:S01]  /*8550*/  PRMT R138, R67, 0x7632, R138 ;  /* 0x00007632438a7816 */ /* 0x000fe2000000008a */
[----:B------:R-:W-:Y:S01]  /*8560*/  FMUL.FTZ R157, R222, R157 ;  /* 0x0000009dde9d7220 */ /* 0x000fe20000410000 */
[----:B------:R-:W-:Y:S02]  /*8570*/  PRMT R20, R71, 0x7632, R20 ;  /* 0x0000763247147816 */ /* 0x000fe40000000014 */
[----:B------:R-:W-:Y:S02]  /*8580*/  SHF.L.U32 R144, R144, 0x10, RZ ;  /* 0x0000001090907819 */ /* 0x000fe400000006ff */
[----:B------:R-:W-:Y:S01]  /*8590*/  SHF.L.U32 R124, R124, 0x10, RZ ;  /* 0x000000107c7c7819 */ /* 0x000fe200000006ff */
[----:B------:R-:W-:Y:S01]  /*85a0*/  FMUL.FTZ R163, R222, R163 ;  /* 0x000000a3dea37220 */ /* 0x000fe20000410000 */
[----:B------:R-:W-:-:S02]  /*85b0*/  SHF.L.U32 R138, R138, 0x10, RZ ;  /* 0x000000108a8a7819 */ /* 0x000fc400000006ff */
[----:B------:R-:W-:-:S03]  /*85c0*/  SHF.L.U32 R20, R20, 0x10, RZ ;  /* 0x0000001014147819 */ /* 0x000fc600000006ff */
[C---:B------:R-:W-:Y:S02]  /*85d0*/  FFMA.FTZ R138, R163.reuse, R138, R209 ;  /* 0x0000008aa38a7223 */ /* 0x040fe400000100d1 */
[----:B------:R-:W-:Y:S01]  /*85e0*/  FFMA.FTZ R163, R163, R20, R205 ;  /* 0x00000014a3a37223 */ /* 0x000fe200000100cd */
[----:B------:R-:W-:Y:S02]  /*85f0*/  SHF.L.U32 R20, R52, 0x10, RZ ;  /* 0x0000001034147819 */ /* 0x000fe400000006ff */
[----:B------:R-:W-:Y:S01]  /*8600*/  PRMT R142, R65, 0x7632, R142 ;  /* 0x00007632418e7816 */ /* 0x000fe2000000008e */
[----:B------:R-:W-:-:S03]  /*8610*/  FMUL.FTZ R159, R222, R159 ;  /* 0x0000009fde9f7220 */ /* 0x000fc60000410000 */
[----:B------:R-:W-:Y:S01]  /*8620*/  SHF.L.U32 R142, R142, 0x10, RZ ;  /* 0x000000108e8e7819 */ /* 0x000fe200000006ff */
[----:B---3--:R-:W-:Y:S01]  /*8630*/  FFMA.FTZ R20, R136, R20, R190 ;  /* 0x0000001488147223 */ /* 0x008fe200000100be */
[----:B--2---:R-:W-:-:S03]  /*8640*/  FFMA.FTZ R144, R157, R144, R180 ;  /* 0x000000909d907223 */ /* 0x004fc600000100b4 */
[----:B----4-:R-:W-:Y:S01]  /*8650*/  FFMA.FTZ R142, R159, R142, R184 ;  /* 0x0000008e9f8e7223 */ /* 0x010fe200000100b8 */
[----:B------:R-:W2:Y:S01]  /*8660*/  LDL R180, [R1+0x58] ;  /* 0x0000580001b47983 */ /* 0x000ea20000100800 */
[----:B------:R-:W-:-:S03]  /*8670*/  FFMA.FTZ R157, R157, R124, R162 ;  /* 0x0000007c9d9d7223 */ /* 0x000fc600000100a2 */
[----:B------:R-:W3:Y:S01]  /*8680*/  LDL R162, [R1+0x5c] ;  /* 0x00005c0001a27983 */ /* 0x000ee20000100800 */
[----:B------:R-:W-:Y:S02]  /*8690*/  F2FP.BF16.F32.PACK_AB R20, R125, R20 ;  /* 0x000000147d14723e */ /* 0x000fe400000010ff */
[----:B------:R-:W-:Y:S02]  /*86a0*/  PRMT R125, R69, 0x7632, R125 ;  /* 0x00007632457d7816 */ /* 0x000fe4000000007d */
[----:B------:R-:W-:Y:S01]  /*86b0*/  PRMT R127, R66, 0x7632, R127 ;  /* 0x00007632427f7816 */ /* 0x000fe2000000007f */
[----:B------:R-:W-:Y:S01]  /*86c0*/  FMUL.FTZ R161, R222, R161 ;  /* 0x000000a1dea17220 */ /* 0x000fe20000410000 */
[----:B------:R-:W-:Y:S01]  /*86d0*/  SHF.L.U32 R125, R125, 0x10, RZ ;  /* 0x000000107d7d7819 */ /* 0x000fe200000006ff */
[----:B------:R-:W4:Y:S04]  /*86e0*/  LDL R184, [R1+0x104] ;  /* 0x0001040001b87983 */ /* 0x000f280000100800 */
[----:B------:R-:W-:Y:S01]  /*86f0*/  FFMA.FTZ R159, R159, R125, R182 ;  /* 0x0000007d9f9f7223 */ /* 0x000fe200000100b6 */
[----:B------:R-:W-:Y:S01]  /*8700*/  PRMT R23, R70, 0x7632, R23 ;  /* 0x0000763246177816 */ /* 0x000fe20000000017 */
[----:B------:R-:W4:Y:S01]  /*8710*/  LDL R182, [R1+0xfc] ;  /* 0x0000fc0001b67983 */ /* 0x000f220000100800 */
[----:B------:R-:W-:-:S02]  /*8720*/  SHF.L.U32 R127, R127, 0x10, RZ ;  /* 0x000000107f7f7819 */ /* 0x000fc400000006ff */
[----:B------:R-:W-:Y:S01]  /*8730*/  SHF.L.U32 R23, R23, 0x10, RZ ;  /* 0x0000001017177819 */ /* 0x000fe200000006ff */
[----:B------:R-:W-:Y:S01]  /*8740*/  IMAD.WIDE.U32 R204, R204, 0x10, R212 ;  /* 0x00000010cccc7825 */ /* 0x000fe200078e00d4 */
[----:B------:R-:W-:-:S03]  /*8750*/  F2FP.BF16.F32.PACK_AB R22, R168, R22 ;  /* 0x00000016a816723e */ /* 0x000fc600000010ff */
[C---:B------:R-:W-:Y:S01]  /*8760*/  FFMA.FTZ R136, R161.reuse, R127, R188 ;  /* 0x0000007fa1887223 */ /* 0x040fe200000100bc */
[----:B------:R-:W4:Y:S01]  /*8770*/  LDL R190, [R1+0x4] ;  /* 0x0000040001be7983 */ /* 0x000f220000100800 */
[----:B------:R-:W-:-:S03]  /*8780*/  FFMA.FTZ R161, R161, R23, R186 ;  /* 0x00000017a1a17223 */ /* 0x000fc600000100ba */
[----:B------:R-:W4:Y:S01]  /*8790*/  LDL R186, [R1+0x10c] ;  /* 0x00010c0001ba7983 */ /* 0x000f220000100800 */
[----:B------:R-:W-:-:S03]  /*87a0*/  F2FP.BF16.F32.PACK_AB R23, R172, R126 ;  /* 0x0000007eac17723e */ /* 0x000fc600000010ff */
[----:B------:R-:W4:Y:S04]  /*87b0*/  LDL R188, [R1] ;  /* 0x0000000001bc7983 */ /* 0x000f280000100800 */
[----:B------:R1:W-:Y:S02]  /*87c0*/  STG.E.128 desc[UR4][R204.64], R20 ;  /* 0x00000014cc007986 */ /* 0x0003e4000c101d04 */
[----:B-1----:R-:W-:Y:S01]  /*87d0*/  SHF.L.U32 R23, R59, 0x10, RZ ;  /* 0x000000103b177819 */ /* 0x002fe200000006ff */
[----:B------:R-:W-:Y:S01]  /*87e0*/  FMUL.FTZ R139, R222, R152 ;  /* 0x00000098de8b7220 */ /* 0x000fe20000410000 */
[----:B------:R-:W-:-:S03]  /*87f0*/  SHF.L.U32 R22, R58, 0x10, RZ ;  /* 0x000000103a167819 */ /* 0x000fc600000006ff */
[----:B---3--:R-:W-:Y:S01]  /*8800*/  FFMA.FTZ R23, R143, R23, R162 ;  /* 0x000000178f177223 */ /* 0x008fe200000100a2 */
[----:B------:R-:W-:-:S05]  /*8810*/  SHF.L.U32 R162, R63, 0x10, RZ ;  /* 0x000000103fa27819 */ /* 0x000fca00000006ff */
[----:B--2---:R-:W-:Y:S02]  /*8820*/  FFMA.FTZ R143, R143, R162, R180 ;  /* 0x000000a28f8f7223 */ /* 0x004fe400000100b4 */
[----:B------:R-:W2:Y:S01]  /*8830*/  LDL R180, [R1+0x108] ;  /* 0x0001080001b47983 */ /* 0x000ea20000100800 */
[----:B----4-:R-:W-:-:S03]  /*8840*/  FFMA.FTZ R22, R139, R22, R182 ;  /* 0x000000168b167223 */ /* 0x010fc600000100b6 */
[----:B------:R-:W3:Y:S01]  /*8850*/  LDL R182, [R1+0x100] ;  /* 0x0001000001b67983 */ /* 0x000ee20000100800 */
[----:B------:R-:W-:Y:S02]  /*8860*/  PRMT R127, R75, 0x7632, R127 ;  /* 0x000076324b7f7816 */ /* 0x000fe4000000007f */
[----:B------:R-:W-:Y:S02]  /*8870*/  PRMT R126, R74, 0x7632, R126 ;  /* 0x000076324a7e7816 */ /* 0x000fe4000000007e */
[----:B------:R-:W-:Y:S02]  /*8880*/  PRMT R21, R79, 0x7632, R21 ;  /* 0x000076324f157816 */ /* 0x000fe40000000015 */
[----:B------:R-:W-:Y:S01]  /*8890*/  PRMT R20, R78, 0x7632, R20 ;  /* 0x000076324e147816 */ /* 0x000fe20000000014 */
[C---:B------:R-:W-:Y:S01]  /*88a0*/  FMUL.FTZ R169, R222.reuse, R169 ;  /* 0x000000a9dea97220 */ /* 0x040fe20000410000 */
[----:B------:R-:W-:Y:S01]  /*88b0*/  SHF.L.U32 R127, R127, 0x10, RZ ;  /* 0x000000107f7f7819 */ /* 0x000fe200000006ff */
[----:B------:R-:W-:Y:S01]  /*88c0*/  FMUL.FTZ R171, R222, R171 ;  /* 0x000000abdeab7220 */ /* 0x000fe20000410000 */
[----:B------:R-:W-:-:S02]  /*88d0*/  SHF.L.U32 R126, R126, 0x10, RZ ;  /* 0x000000107e7e7819 */ /* 0x000fc400000006ff */
[----:B------:R-:W-:Y:S02]  /*88e0*/  SHF.L.U32 R21, R21, 0x10, RZ ;  /* 0x0000001015157819 */ /* 0x000fe400000006ff */
[----:B------:R-:W-:Y:S01]  /*88f0*/  SHF.L.U32 R20, R20, 0x10, RZ ;  /* 0x0000001014147819 */ /* 0x000fe200000006ff */
[----:B------:R-:W-:Y:S01]  /*8900*/  FFMA.FTZ R127, R171, R127, R238 ;  /* 0x0000007fab7f7223 */ /* 0x000fe200000100ee */
[----:B------:R-:W-:Y:S01]  /*8910*/  FFMA.FTZ R126, R169, R126, R242 ;  /* 0x0000007ea97e7223 */ /* 0x000fe200000100f2 */
[----:B------:R-:W-:Y:S01]  /*8920*/  FFMA.FTZ R171, R171, R21, R237 ;  /* 0x00000015abab7223 */ /* 0x000fe200000100ed */
[----:B------:R-:W-:Y:S01]  /*8930*/  SHF.L.U32 R21, R57, 0x10, RZ ;  /* 0x0000001039157819 */ /* 0x000fe200000006ff */
[----:B------:R-:W-:Y:S01]  /*8940*/  FFMA.FTZ R169, R169, R20, R241 ;  /* 0x00000014a9a97223 */ /* 0x000fe200000100f1 */
[----:B------:R-:W-:Y:S01]  /*8950*/  SHF.L.U32 R20, R56, 0x10, RZ ;  /* 0x0000001038147819 */ /* 0x000fe200000006ff */
[C---:B------:R-:W-:Y:S01]  /*8960*/  FMUL.FTZ R137, R222.reuse, R148 ;  /* 0x00000094de897220 */ /* 0x040fe20000410000 */
[----:B------:R-:W-:-:S03]  /*8970*/  FMUL.FTZ R150, R222, R150 ;  /* 0x00000096de967220 */ /* 0x000fc60000410000 */
[----:B------:R-:W-:Y:S01]  /*8980*/  FFMA.FTZ R20, R137, R20, R186 ;  /* 0x0000001489147223 */ /* 0x000fe200000100ba */
[----:B------:R-:W-:Y:S01]  /*8990*/  FFMA.FTZ R21, R150, R21, R184 ;  /* 0x0000001596157223 */ /* 0x000fe200000100b8 */
[----:B------:R-:W-:Y:S01]  /*89a0*/  F2FP.BF16.F32.PACK_AB R22, R123, R22 ;  /* 0x000000167b16723e */ /* 0x000fe200000010ff */
[----:B------:R-:W-:Y:S01]  /*89b0*/  FMUL.FTZ R165, R222, R165 ;  /* 0x000000a5dea57220 */ /* 0x000fe20000410000 */
[----:B------:R-:W-:Y:S01]  /*89c0*/  F2FP.BF16.F32.PACK_AB R23, R122, R23 ;  /* 0x000000177a17723e */ /* 0x000fe200000010ff */
[----:B------:R-:W-:Y:S01]  /*89d0*/  IMAD.WIDE.U32 R122, R206, 0x10, R248 ;  /* 0x00000010ce7a7825 */ /* 0x000fe200078e00f8 */
[----:B------:R-:W-:-:S03]  /*89e0*/  F2FP.BF16.F32.PACK_AB R20, R156, R20 ;  /* 0x000000149c14723e */ /* 0x000fc600000010ff */
[----:B------:R-:W-:Y:S01]  /*89f0*/  FMUL.FTZ R173, R222, R173 ;  /* 0x000000addead7220 */ /* 0x000fe20000410000 */
[----:B------:R-:W-:Y:S01]  /*8a00*/  F2FP.BF16.F32.PACK_AB R21, R146, R21 ;  /* 0x000000159215723e */ /* 0x000fe200000010ff */
[----:B------:R-:W4:Y:S01]  /*8a10*/  LDL R184, [R1+0xf8] ;  /* 0x0000f80001b87983 */ /* 0x000f220000100800 */
[----:B------:R-:W-:Y:S02]  /*8a20*/  PRMT R124, R72, 0x7632, R124 ;  /* 0x00007632487c7816 */ /* 0x000fe4000000007c */
[----:B------:R-:W-:Y:S01]  /*8a30*/  PRMT R128, R76, 0x7632, R128 ;  /* 0x000076324c807816 */ /* 0x000fe20000000080 */
[----:B------:R1:W-:Y:S01]  /*8a40*/  STG.E.128 desc[UR4][R122.64], R20 ;  /* 0x000000147a007986 */ /* 0x0003e2000c101d04 */
[----:B------:R-:W-:Y:S02]  /*8a50*/  PRMT R172, R80, 0x7632, R172 ;  /* 0x0000763250ac7816 */ /* 0x000fe400000000ac */
[----:B------:R-:W-:Y:S01]  /*8a60*/  SHF.L.U32 R124, R124, 0x10, RZ ;  /* 0x000000107c7c7819 */ /* 0x000fe200000006ff */
[----:B------:R-:W-:Y:S01]  /*8a70*/  FMUL.FTZ R185, R222, R185 ;  /* 0x000000b9deb97220 */ /* 0x000fe20000410000 */
[----:B------:R-:W-:-:S02]  /*8a80*/  SHF.L.U32 R128, R128, 0x10, RZ ;  /* 0x0000001080807819 */ /* 0x000fc400000006ff */
[----:B------:R-:W-:Y:S01]  /*8a90*/  PRMT R168, R81, 0x7632, R168 ;  /* 0x0000763251a87816 */ /* 0x000fe200000000a8 */
[----:B------:R-:W-:Y:S01]  /*8aa0*/  FMUL.FTZ R175, R222, R175 ;  /* 0x000000afdeaf7220 */ /* 0x000fe20000410000 */
[----:B------:R-:W-:Y:S01]  /*8ab0*/  SHF.L.U32 R172, R172, 0x10, RZ ;  /* 0x00000010acac7819 */ /* 0x000fe200000006ff */
[----:B------:R-:W-:Y:S01]  /*8ac0*/  FFMA.FTZ R124, R165, R124, R190 ;  /* 0x0000007ca57c7223 */ /* 0x000fe200000100be */
[C---:B------:R-:W-:Y:S01]  /*8ad0*/  FMUL.FTZ R148, R222.reuse, R164 ;  /* 0x000000a4de947220 */ /* 0x040fe20000410000 */
[C---:B------:R-:W-:Y:S01]  /*8ae0*/  FMUL.FTZ R187, R222.reuse, R187 ;  /* 0x000000bbdebb7220 */ /* 0x040fe20000410000 */
[C---:B------:R-:W-:Y:S01]  /*8af0*/  FMUL.FTZ R149, R222.reuse, R166 ;  /* 0x000000a6de957220 */ /* 0x040fe20000410000 */
[----:B------:R-:W-:Y:S01]  /*8b00*/  PRMT R125, R73, 0x7632, R125 ;  /* 0x00007632497d7816 */ /* 0x000fe2000000007d */
[C---:B------:R-:W-:Y:S01]  /*8b10*/  FMUL.FTZ R179, R222.reuse, R179 ;  /* 0x000000b3deb37220 */ /* 0x040fe20000410000 */
[----:B------:R-:W-:Y:S01]  /*8b20*/  PRMT R129, R77, 0x7632, R129 ;  /* 0x000076324d817816 */ /* 0x000fe20000000081 */
[----:B------:R-:W-:Y:S01]  /*8b30*/  FMUL.FTZ R167, R222, R167 ;  /* 0x000000a7dea77220 */ /* 0x000fe20000410000 */
[----:B-1----:R-:W-:Y:S01]  /*8b40*/  PRMT R20, R84, 0x7632, R20 ;  /* 0x0000763254147816 */ /* 0x002fe20000000014 */
[----:B------:R-:W-:Y:S01]  /*8b50*/  FFMA.FTZ R128, R165, R128, R188 ;  /* 0x00000080a5807223 */ /* 0x000fe200000100bc */
[----:B------:R-:W-:Y:S01]  /*8b60*/  FFMA.FTZ R172, R173, R172, R234 ;  /* 0x000000acadac7223 */ /* 0x000fe200000100ea */
[----:B------:R-:W-:Y:S01]  /*8b70*/  PRMT R21, R85, 0x7632, R21 ;  /* 0x0000763255157816 */ /* 0x000fe20000000015 */
[----:B------:R-:W-:Y:S01]  /*8b80*/  FMUL.FTZ R177, R222, R177 ;  /* 0x000000b1deb17220 */ /* 0x000fe20000410000 */
[----:B------:R-:W-:Y:S01]  /*8b90*/  SHF.L.U32 R20, R20, 0x10, RZ ;  /* 0x0000001014147819 */ /* 0x000fe200000006ff */
[----:B------:R-:W-:Y:S01]  /*8ba0*/  FMUL.FTZ R183, R222, R183 ;  /* 0x000000b7deb77220 */ /* 0x000fe20000410000 */
[----:B------:R-:W-:Y:S01]  /*8bb0*/  PRMT R165, R90, 0x7632, R165 ;  /* 0x000076325aa57816 */ /* 0x000fe200000000a5 */
[----:B------:R-:W4:Y:S02]  /*8bc0*/  LDL R186, [R1+0x38] ;  /* 0x0000380001ba7983 */ /* 0x000f240000100800 */
[----:B------:R-:W-:Y:S01]  /*8bd0*/  FFMA.FTZ R173, R173, R20, R233 ;  /* 0x00000014adad7223 */ /* 0x000fe200000100e9 */
[----:B------:R-:W-:-:S02]  /*8be0*/  PRMT R20, R94, 0x7632, R20 ;  /* 0x000076325e147816 */ /* 0x000fc40000000014 */
[----:B------:R-:W-:Y:S02]  /*8bf0*/  PRMT R156, R83, 0x7632, R156 ;  /* 0x00007632539c7816 */ /* 0x000fe4000000009c */
[----:B------:R-:W-:Y:S02]  /*8c00*/  PRMT R146, R87, 0x7632, R146 ;  /* 0x0000763257927816 */ /* 0x000fe40000000092 */
[----:B------:R-:W-:Y:S02]  /*8c10*/  PRMT R22, R86, 0x7632, R22 ;  /* 0x0000763256167816 */ /* 0x000fe40000000016 */
[----:B------:R-:W-:Y:S01]  /*8c20*/  PRMT R23, R93, 0x7632, R23 ;  /* 0x000076325d177816 */ /* 0x000fe20000000017 */
[----:B------:R-:W-:Y:S01]  /*8c30*/  IMAD.WIDE.U32 R122, R206, 0x10, R212 ;  /* 0x00000010ce7a7825 */ /* 0x000fe200078e00d4 */
[----:B------:R-:W-:Y:S01]  /*8c40*/  SHF.L.U32 R165, R165, 0x10, RZ ;  /* 0x00000010a5a57819 */ /* 0x000fe200000006ff */
[----:B------:R-:W4:Y:S01]  /*8c50*/  LDL R188, [R1+0x28] ;  /* 0x0000280001bc7983 */ /* 0x000f220000100800 */
[----:B------:R-:W-:-:S03]  /*8c60*/  SHF.L.U32 R20, R20, 0x10, RZ ;  /* 0x0000001014147819 */ /* 0x000fc600000006ff */
[C---:B------:R-:W-:Y:S01]  /*8c70*/  FFMA.FTZ R165, R185.reuse, R165, R12 ;  /* 0x000000a5b9a57223 */ /* 0x040fe2000001000c */
[----:B------:R-:W-:Y:S01]  /*8c80*/  SHF.L.U32 R168, R168, 0x10, RZ ;  /* 0x00000010a8a87819 */ /* 0x000fe200000006ff */
[----:B------:R-:W-:Y:S01]  /*8c90*/  FFMA.FTZ R185, R185, R20, R11 ;  /* 0x00000014b9b97223 */ /* 0x000fe2000001000b */
[----:B------:R-:W-:Y:S01]  /*8ca0*/  SHF.L.U32 R20, R60, 0x10, RZ ;  /* 0x000000103c147819 */ /* 0x000fe200000006ff */
[----:B------:R-:W4:Y:S01]  /*8cb0*/  LDL R190, [R1+0x18] ;  /* 0x0000180001be7983 */ /* 0x000f220000100800 */
[----:B------:R-:W-:Y:S01]  /*8cc0*/  SHF.L.U32 R21, R21, 0x10, RZ ;  /* 0x0000001015157819 */ /* 0x000fe200000006ff */
[----:B------:R-:W-:Y:S01]  /*8cd0*/  FFMA.FTZ R168, R175, R168, R230 ;  /* 0x000000a8afa87223 */ /* 0x000fe200000100e6 */
[----:B------:R-:W-:-:S03]  /*8ce0*/  PRMT R164, R91, 0x7632, R164 ;  /* 0x000076325ba47816 */ /* 0x000fc600000000a4 */
[----:B------:R-:W-:Y:S01]  /*8cf0*/  FFMA.FTZ R175, R175, R21, R229 ;  /* 0x00000015afaf7223 */ /* 0x000fe200000100e5 */
[----:B------:R-:W-:Y:S02]  /*8d00*/  PRMT R21, R95, 0x7632, R21 ;  /* 0x000076325f157816 */ /* 0x000fe40000000015 */
[----:B------:R-:W-:Y:S02]  /*8d10*/  SHF.L.U32 R164, R164, 0x10, RZ ;  /* 0x00000010a4a47819 */ /* 0x000fe400000006ff */
[----:B------:R-:W-:-:S03]  /*8d20*/  SHF.L.U32 R21, R21, 0x10, RZ ;  /* 0x0000001015157819 */ /* 0x000fc600000006ff */
[C---:B------:R-:W-:Y:S02]  /*8d30*/  FFMA.FTZ R164, R187.reuse, R164, R10 ;  /* 0x000000a4bba47223 */ /* 0x040fe4000001000a */
[----:B------:R-:W-:Y:S01]  /*8d40*/  FFMA.FTZ R187, R187, R21, R9 ;  /* 0x00000015bbbb7223 */ /* 0x000fe20000010009 */
[----:B------:R-:W-:Y:S01]  /*8d50*/  SHF.L.U32 R21, R61, 0x10, RZ ;  /* 0x000000103d157819 */ /* 0x000fe200000006ff */
[----:B--2---:R-:W-:Y:S02]  /*8d60*/  FFMA.FTZ R20, R137, R20, R180 ;  /* 0x0000001489147223 */ /* 0x004fe400000100b4 */
[----:B------:R-:W2:Y:S02]  /*8d70*/  LDL R180, [R1+0x3c] ;  /* 0x00003c0001b47983 */ /* 0x000ea40000100800 */
[----:B---3--:R-:W-:Y:S02]  /*8d80*/  FFMA.FTZ R21, R150, R21, R182 ;  /* 0x0000001596157223 */ /* 0x008fe400000100b6 */
[----:B------:R-:W3:Y:S01]  /*8d90*/  LDL R182, [R1+0x4c] ;  /* 0x00004c0001b67983 */ /* 0x000ee20000100800 */
[----:B------:R-:W-:-:S02]  /*8da0*/  SHF.L.U32 R156, R156, 0x10, RZ ;  /* 0x000000109c9c7819 */ /* 0x000fc400000006ff */
[----:B------:R-:W-:Y:S01]  /*8db0*/  PRMT R166, R82, 0x7632, R166 ;  /* 0x0000763252a67816 */ /* 0x000fe200000000a6 */
[----:B------:R-:W3:Y:S01]  /*8dc0*/  LDL R150, [R1+0x2c] ;  /* 0x00002c0001967983 */ /* 0x000ee20000100800 */
[----:B------:R-:W-:Y:S01]  /*8dd0*/  SHF.L.U32 R146, R146, 0x10, RZ ;  /* 0x0000001092927819 */ /* 0x000fe200000006ff */
[----:B------:R-:W-:Y:S01]  /*8de0*/  FFMA.FTZ R156, R179, R156, R221 ;  /* 0x0000009cb39c7223 */ /* 0x000fe200000100dd */
[----:B------:R-:W-:Y:S02]  /*8df0*/  SHF.L.U32 R125, R125, 0x10, RZ ;  /* 0x000000107d7d7819 */ /* 0x000fe400000006ff */
[----:B------:R-:W-:Y:S02]  /*8e00*/  SHF.L.U32 R129, R129, 0x10, RZ ;  /* 0x0000001081817819 */ /* 0x000fe400000006ff */
[----:B------:R-:W-:Y:S01]  /*8e10*/  SHF.L.U32 R166, R166, 0x10, RZ ;  /* 0x00000010a6a67819 */ /* 0x000fe200000006ff */
[----:B------:R-:W-:Y:S01]  /*8e20*/  FFMA.FTZ R179, R179, R146, R220 ;  /* 0x00000092b3b37223 */ /* 0x000fe200000100dc */
[----:B------:R-:W-:Y:S01]  /*8e30*/  SHF.L.U32 R22, R22, 0x10, RZ ;  /* 0x0000001016167819 */ /* 0x000fe200000006ff */
[----:B------:R-:W3:Y:S01]  /*8e40*/  LDL R146, [R1+0x1c] ;  /* 0x00001c0001927983 */ /* 0x000ee20000100800 */
[C---:B------:R-:W-:Y:S01]  /*8e50*/  FFMA.FTZ R125, R167.reuse, R125, R246 ;  /* 0x0000007da77d7223 */ /* 0x040fe200000100f6 */
[----:B------:R-:W-:Y:S01]  /*8e60*/  FFMA.FTZ R129, R167, R129, R245 ;  /* 0x00000081a7817223 */ /* 0x000fe200000100f5 */
[C---:B------:R-:W-:Y:S01]  /*8e70*/  FFMA.FTZ R166, R177.reuse, R166, R226 ;  /* 0x000000a6b1a67223 */ /* 0x040fe200000100e2 */
[----:B------:R-:W-:Y:S01]  /*8e80*/  FFMA.FTZ R177, R177, R22, R225 ;  /* 0x00000016b1b17223 */ /* 0x000fe200000100e1 */
[----:B------:R-:W-:-:S02]  /*8e90*/  PRMT R167, R89, 0x7632, R167 ;  /* 0x0000763259a77816 */ /* 0x000fc400000000a7 */
[----:B------:R-:W-:Y:S02]  /*8ea0*/  SHF.L.U32 R22, R62, 0x10, RZ ;  /* 0x000000103e167819 */ /* 0x000fe400000006ff */
[----:B------:R-:W-:Y:S02]  /*8eb0*/  SHF.L.U32 R167, R167, 0x10, RZ ;  /* 0x00000010a7a77819 */ /* 0x000fe400000006ff */
[----:B------:R-:W-:-:S03]  /*8ec0*/  SHF.L.U32 R23, R23, 0x10, RZ ;  /* 0x0000001017177819 */ /* 0x000fc600000006ff */
[----:B------:R-:W-:Y:S01]  /*8ed0*/  FFMA.FTZ R167, R183, R167, R14 ;  /* 0x000000a7b7a77223 */ /* 0x000fe2000001000e */
[----:B----4-:R-:W-:Y:S01]  /*8ee0*/  FFMA.FTZ R22, R139, R22, R184 ;  /* 0x000000168b167223 */ /* 0x010fe200000100b8 */
[----:B------:R-:W-:Y:S01]  /*8ef0*/  FFMA.FTZ R183, R183, R23, R13 ;  /* 0x00000017b7b77223 */ /* 0x000fe2000001000d */
[----:B------:R-:W-:Y:S01]  /*8f00*/  F2FP.BF16.F32.PACK_AB R23, R174, R143 ;  /* 0x0000008fae17723e */ /* 0x000fe200000010ff */
[----:B------:R-:W4:Y:S01]  /*8f10*/  LDL R184, [R1+0xc] ;  /* 0x00000c0001b87983 */ /* 0x000f220000100800 */
[----:B------:R-:W-:Y:S02]  /*8f20*/  F2FP.BF16.F32.PACK_AB R21, R151, R21 ;  /* 0x000000159715723e */ /* 0x000fe400000010ff */
[----:B------:R-:W-:Y:S02]  /*8f30*/  F2FP.BF16.F32.PACK_AB R22, R147, R22 ;  /* 0x000000169316723e */ /* 0x000fe400000010ff */
[----:B------:R-:W-:-:S05]  /*8f40*/  F2FP.BF16.F32.PACK_AB R20, R145, R20 ;  /* 0x000000149114723e */ /* 0x000fca00000010ff */
[----:B------:R1:W-:Y:S02]  /*8f50*/  STG.E.128 desc[UR4][R122.64], R20 ;  /* 0x000000147a007986 */ /* 0x0003e4000c101d04 */
[----:B-1----:R-:W-:Y:S01]  /*8f60*/  SHF.L.U32 R21, R65, 0x10, RZ ;  /* 0x0000001041157819 */ /* 0x002fe200000006ff */
[----:B------:R-:W-:Y:S01]  /*8f70*/  FMUL.FTZ R121, R222, R121 ;  /* 0x00000079de797220 */ /* 0x000fe20000410000 */
[----:B------:R-:W-:-:S03]  /*8f80*/  SHF.L.U32 R20, R64, 0x10, RZ ;  /* 0x0000001040147819 */ /* 0x000fc600000006ff */
[----:B--2---:R-:W-:Y:S02]  /*8f90*/  FFMA.FTZ R21, R153, R21, R180 ;  /* 0x0000001599157223 */ /* 0x004fe400000100b4 */
[----:B------:R-:W2:Y:S01]  /*8fa0*/  LDL R180, [R1+0x48] ;  /* 0x0000480001b47983 */ /* 0x000ea20000100800 */
[----:B---3--:R-:W-:-:S03]  /*8fb0*/  FFMA.FTZ R20, R121, R20, R182 ;  /* 0x0000001479147223 */ /* 0x008fc600000100b6 */
[----:B------:R-:W3:Y:S01]  /*8fc0*/  LDL R182, [R1+0x8] ;  /* 0x0000080001b67983 */ /* 0x000ee20000100800 */
[----:B------:R-:W-:Y:S01]  /*8fd0*/  FMUL.FTZ R152, R222, R170 ;  /* 0x000000aade987220 */ /* 0x000fe20000410000 */
[----:B------:R-:W-:Y:S02]  /*8fe0*/  PRMT R170, R98, 0x7632, R170 ;  /* 0x0000763262aa7816 */ /* 0x000fe400000000aa */
[----:B------:R-:W-:Y:S02]  /*8ff0*/  PRMT R122, R102, 0x7632, R122 ;  /* 0x00007632667a7816 */ /* 0x000fe4000000007a */
[----:B------:R-:W-:Y:S02]  /*9000*/  SHF.L.U32 R22, R66, 0x10, RZ ;  /* 0x0000001042167819 */ /* 0x000fe400000006ff */
[----:B------:R-:W-:Y:S01]  /*9010*/  SHF.L.U32 R23, R67, 0x10, RZ ;  /* 0x0000001043177819 */ /* 0x000fe200000006ff */
[----:B------:R-:W-:Y:S01]  /*9020*/  FMUL.FTZ R189, R222, R189 ;  /* 0x000000bddebd7220 */ /* 0x000fe20000410000 */
[----:B------:R-:W-:Y:S01]  /*9030*/  SHF.L.U32 R170, R170, 0x10, RZ ;  /* 0x00000010aaaa7819 */ /* 0x000fe200000006ff */
[----:B------:R-:W-:Y:S01]  /*9040*/  FFMA.FTZ R22, R154, R22, R150 ;  /* 0x000000169a167223 */ /* 0x000fe20000010096 */
[----:B------:R-:W-:Y:S01]  /*9050*/  SHF.L.U32 R122, R122, 0x10, RZ ;  /* 0x000000107a7a7819 */ /* 0x000fe200000006ff */
[----:B------:R-:W-:-:S02]  /*9060*/  FFMA.FTZ R23, R155, R23, R146 ;  /* 0x000000179b177223 */ /* 0x000fc40000010092 */
[C---:B------:R-:W-:Y:S01]  /*9070*/  FFMA.FTZ R170, R189.reuse, R170, R4 ;  /* 0x000000aabdaa7223 */ /* 0x040fe20000010004 */
[----:B------:R-:W-:Y:S01]  /*9080*/  F2FP.BF16.F32.PACK_AB R20, R144, R20 ;  /* 0x000000149014723e */ /* 0x000fe200000010ff */
[----:B------:R-:W-:Y:S01]  /*9090*/  FFMA.FTZ R189, R189, R122, R3 ;  /* 0x0000007abdbd7223 */ /* 0x000fe20000010003 */
[----:B------:R-:W-:Y:S01]  /*90a0*/  F2FP.BF16.F32.PACK_AB R21, R142, R21 ;  /* 0x000000158e15723e */ /* 0x000fe200000010ff */
[----:B------:R-:W-:Y:S01]  /*90b0*/  IMAD.WIDE.U32 R122, R207, 0x10, R248 ;  /* 0x00000010cf7a7825 */ /* 0x000fe200078e00f8 */
[----:B------:R-:W-:Y:S02]  /*90c0*/  F2FP.BF16.F32.PACK_AB R22, R136, R22 ;  /* 0x000000168816723e */ /* 0x000fe400000010ff */
[----:B------:R-:W-:-:S05]  /*90d0*/  F2FP.BF16.F32.PACK_AB R23, R138, R23 ;  /* 0x000000178a17723e */ /* 0x000fca00000010ff */
[----:B------:R1:W-:Y:S02]  /*90e0*/  STG.E.128 desc[UR4][R122.64], R20 ;  /* 0x000000147a007986 */ /* 0x0003e4000c101d04 */
[----:B-1----:R-:W-:Y:S02]  /*90f0*/  SHF.L.U32 R122, R70, 0x10, RZ ;  /* 0x00000010467a7819 */ /* 0x002fe400000006ff */
[----:B------:R-:W-:-:S03]  /*9100*/  SHF.L.U32 R123, R71, 0x10, RZ ;  /* 0x00000010477b7819 */ /* 0x000fc600000006ff */
[----:B------:R-:W-:Y:S01]  /*9110*/  FFMA.FTZ R122, R154, R122, R188 ;  /* 0x0000007a9a7a7223 */ /* 0x000fe200000100bc */
[----:B------:R-:W-:Y:S01]  /*9120*/  SHF.L.U32 R154, R69, 0x10, RZ ;  /* 0x00000010459a7819 */ /* 0x000fe200000006ff */
[----:B------:R-:W-:Y:S01]  /*9130*/  FFMA.FTZ R123, R155, R123, R190 ;  /* 0x0000007b9b7b7223 */ /* 0x000fe200000100be */
[----:B------:R-:W-:-:S03]  /*9140*/  SHF.L.U32 R155, R68, 0x10, RZ ;  /* 0x00000010449b7819 */ /* 0x000fc600000006ff */
[----:B------:R-:W-:Y:S01]  /*9150*/  FFMA.FTZ R154, R153, R154, R186 ;  /* 0x0000009a999a7223 */ /* 0x000fe200000100ba */
[----:B------:R-:W-:Y:S02]  /*9160*/  F2FP.BF16.F32.PACK_AB R122, R161, R122 ;  /* 0x0000007aa17a723e */ /* 0x000fe400000010ff */
[----:B------:R-:W-:Y:S01]  /*9170*/  SHF.L.U32 R161, R75, 0x10, RZ ;  /* 0x000000104ba17819 */ /* 0x000fe200000006ff */
[----:B------:R-:W-:-:S04]  /*9180*/  FMUL.FTZ R120, R222, R120 ;  /* 0x00000078de787220 */ /* 0x000fc80000410000 */
[----:B------:R-:W-:Y:S01]  /*9190*/  FFMA.FTZ R161, R152, R161, R240 ;  /* 0x000000a198a17223 */ /* 0x000fe200000100f0 */
[----:B------:R-:W-:Y:S01]  /*91a0*/  F2FP.BF16.F32.PACK_AB R123, R163, R123 ;  /* 0x0000007ba37b723e */ /* 0x000fe200000010ff */
[C---:B------:R-:W-:Y:S01]  /*91b0*/  FMUL.FTZ R130, R222.reuse, R130 ;  /* 0x00000082de827220 */ /* 0x040fe20000410000 */
[----:B------:R-:W-:Y:S02]  /*91c0*/  FMUL.FTZ R131, R222, R131 ;  /* 0x00000083de837220 */ /* 0x000fe40000410000 */
[----:B------:R-:W-:Y:S02]  /*91d0*/  F2FP.BF16.F32.PACK_AB R127, R127, R161 ;  /* 0x000000a17f7f723e */ /* 0x000fe400000010ff */
[----:B------:R-:W-:Y:S01]  /*91e0*/  SHF.L.U32 R161, R80, 0x10, RZ ;  /* 0x0000001050a17819 */ /* 0x000fe200000006ff */
[C---:B------:R-:W-:Y:S01]  /*91f0*/  FMUL.FTZ R140, R222.reuse, R176 ;  /* 0x000000b0de8c7220 */ /* 0x040fe20000410000 */
[----:B------:R-:W-:Y:S01]  /*9200*/  SHF.L.U32 R163, R83, 0x10, RZ ;  /* 0x0000001053a37819 */ /* 0x000fe200000006ff */
[----:B------:R-:W-:-:S02]  /*9210*/  FMUL.FTZ R141, R222, R178 ;  /* 0x000000b2de8d7220 */ /* 0x000fc40000410000 */
[----:B------:R-:W-:Y:S01]  /*9220*/  FFMA.FTZ R161, R130, R161, R236 ;  /* 0x000000a182a17223 */ /* 0x000fe200000100ec */
[----:B------:R-:W-:Y:S01]  /*9230*/  SHF.L.U32 R186, R88, 0x10, RZ ;  /* 0x0000001058ba7819 */ /* 0x000fe200000006ff */
[----:B------:R-:W-:Y:S01]  /*9240*/  FFMA.FTZ R163, R141, R163, R224 ;  /* 0x000000a38da37223 */ /* 0x000fe200000100e0 */
[C---:B------:R-:W-:Y:S01]  /*9250*/  FMUL.FTZ R132, R222.reuse, R132 ;  /* 0x00000084de847220 */ /* 0x040fe20000410000 */
[C---:B------:R-:W-:Y:S01]  /*9260*/  FMUL.FTZ R133, R222.reuse, R133 ;  /* 0x00000085de857220 */ /* 0x040fe20000410000 */
[C---:B------:R-:W-:Y:S01]  /*9270*/  FMUL.FTZ R134, R222.reuse, R134 ;  /* 0x00000086de867220 */ /* 0x040fe20000410000 */
[----:B------:R-:W-:Y:S01]  /*9280*/  FMUL.FTZ R135, R222, R135 ;  /* 0x00000087de877220 */ /* 0x000fe20000410000 */
[----:B------:R-:W-:Y:S01]  /*9290*/  IMAD.WIDE.U32 R150, R207, 0x10, R212 ;  /* 0x00000010cf967825 */ /* 0x000fe200078e00d4 */
[----:B------:R-:W-:-:S03]  /*92a0*/  PRMT R162, R99, 0x7632, R162 ;  /* 0x0000763263a27816 */ /* 0x000fc600000000a2 */
[----:B------:R-:W-:Y:S01]  /*92b0*/  FFMA.FTZ R186, R132, R186, R219 ;  /* 0x000000ba84ba7223 */ /* 0x000fe200000100db */
[----:B------:R-:W-:Y:S01]  /*92c0*/  IMAD.WIDE.U32 R22, R208, 0x10, R248 ;  /* 0x00000010d0167825 */ /* 0x000fe200078e00f8 */
[----:B------:R-:W-:-:S03]  /*92d0*/  PRMT R137, R103, 0x7632, R137 ;  /* 0x0000763267897816 */ /* 0x000fc60000000089 */
[----:B------:R-:W-:Y:S01]  /*92e0*/  IMAD.WIDE.U32 R208, R208, 0x10, R212 ;  /* 0x00000010d0d07825 */ /* 0x000fe200078e00d4 */
[----:B------:R-:W-:-:S03]  /*92f0*/  SHF.L.U32 R162, R162, 0x10, RZ ;  /* 0x00000010a2a27819 */ /* 0x000fc600000006ff */
[----:B------:R-:W-:-:S04]  /*9300*/  IMAD.WIDE.U32 R20, R214, 0x10, R248 ;  /* 0x00000010d6147825 */ /* 0x000fc800078e00f8 */
[----:B------:R-:W-:Y:S01]  /*9310*/  FMUL.FTZ R191, R222, R191 ;  /* 0x000000bfdebf7220 */ /* 0x000fe20000410000 */
[----:B------:R-:W-:Y:S02]  /*9320*/  SHF.L.U32 R137, R137, 0x10, RZ ;  /* 0x0000001089897819 */ /* 0x000fe400000006ff */
[----:B------:R-:W-:Y:S01]  /*9330*/  PRMT R174, R88, 0x7632, R174 ;  /* 0x0000763258ae7816 */ /* 0x000fe200000000ae */
[C---:B------:R-:W-:Y:S01]  /*9340*/  FFMA.FTZ R162, R191.reuse, R162, R2 ;  /* 0x000000a2bfa27223 */ /* 0x040fe20000010002 */
[----:B------:R-:W-:Y:S01]  /*9350*/  PRMT R139, R92, 0x7632, R139 ;  /* 0x000076325c8b7816 */ /* 0x000fe2000000008b */
[----:B------:R-:W-:Y:S01]  /*9360*/  FFMA.FTZ R191, R191, R137, R0 ;  /* 0x00000089bfbf7223 */ /* 0x000fe20000010000 */
[----:B------:R-:W-:Y:S02]  /*9370*/  PRMT R176, R97, 0x7632, R176 ;  /* 0x0000763261b07816 */ /* 0x000fe400000000b0 */
[----:B------:R-:W-:Y:S02]  /*9380*/  PRMT R178, R96, 0x7632, R178 ;  /* 0x0000763260b27816 */ /* 0x000fe400000000b2 */
[----:B------:R-:W-:-:S02]  /*9390*/  PRMT R137, R101, 0x7632, R137 ;  /* 0x0000763265897816 */ /* 0x000fc40000000089 */
[----:B------:R-:W-:Y:S01]  /*93a0*/  PRMT R136, R100, 0x7632, R136 ;  /* 0x0000763264887816 */ /* 0x000fe20000000088 */
[----:B------:R-:W-:Y:S01]  /*93b0*/  FMUL.FTZ R181, R222, R181 ;  /* 0x000000b5deb57220 */ /* 0x000fe20000410000 */
[----:B------:R-:W-:Y:S02]  /*93c0*/  SHF.L.U32 R174, R174, 0x10, RZ ;  /* 0x00000010aeae7819 */ /* 0x000fe400000006ff */
[----:B------:R-:W-:Y:S01]  /*93d0*/  SHF.L.U32 R139, R139, 0x10, RZ ;  /* 0x000000108b8b7819 */ /* 0x000fe200000006ff */
[----:B------:R-:W-:Y:S01]  /*93e0*/  FMUL.FTZ R116, R222, R116 ;  /* 0x00000074de747220 */ /* 0x000fe20000410000 */
[----:B------:R-:W-:Y:S01]  /*93f0*/  SHF.L.U32 R176, R176, 0x10, RZ ;  /* 0x00000010b0b07819 */ /* 0x000fe200000006ff */
[----:B------:R-:W-:Y:S01]  /*9400*/  FMUL.FTZ R117, R222, R117 ;  /* 0x00000075de757220 */ /* 0x000fe20000410000 */
[----:B------:R-:W-:Y:S01]  /*9410*/  SHF.L.U32 R178, R178, 0x10, RZ ;  /* 0x00000010b2b27819 */ /* 0x000fe200000006ff */
[C---:B------:R-:W-:Y:S01]  /*9420*/  FMUL.FTZ R118, R222.reuse, R118 ;  /* 0x00000076de767220 */ /* 0x040fe20000410000 */
[----:B------:R-:W-:Y:S01]  /*9430*/  FMUL.FTZ R119, R222, R119 ;  /* 0x00000077de777220 */ /* 0x000fe20000410000 */
[----:B------:R-:W-:-:S02]  /*9440*/  SHF.L.U32 R137, R137, 0x10, RZ ;  /* 0x0000001089897819 */ /* 0x000fc400000006ff */
[----:B------:R-:W-:Y:S01]  /*9450*/  SHF.L.U32 R136, R136, 0x10, RZ ;  /* 0x0000001088887819 */ /* 0x000fe200000006ff */
[C---:B------:R-:W-:Y:S01]  /*9460*/  FFMA.FTZ R174, R181.reuse, R174, R215 ;  /* 0x000000aeb5ae7223 */ /* 0x040fe200000100d7 */
[----:B------:R-:W-:Y:S01]  /*9470*/  FFMA.FTZ R181, R181, R139, R15 ;  /* 0x0000008bb5b57223 */ /* 0x000fe2000001000f */
[----:B------:R-:W-:Y:S01]  /*9480*/  FFMA.FTZ R176, R160, R176, R6 ;  /* 0x000000b0a0b07223 */ /* 0x000fe20000010006 */
[----:B------:R-:W-:Y:S01]  /*9490*/  FFMA.FTZ R178, R158, R178, R8 ;  /* 0x000000b29eb27223 */ /* 0x000fe20000010008 */
[----:B------:R-:W-:Y:S01]  /*94a0*/  FFMA.FTZ R160, R160, R137, R5 ;  /* 0x00000089a0a07223 */ /* 0x000fe20000010005 */
[----:B------:R-:W-:Y:S01]  /*94b0*/  FFMA.FTZ R158, R158, R136, R7 ;  /* 0x000000889e9e7223 */ /* 0x000fe20000010007 */
[----:B------:R-:W-:-:S04]  /*94c0*/  IMAD.WIDE.U32 R142, R214, 0x10, R212 ;  /* 0x00000010d68e7825 */ /* 0x000fc800078e00d4 */
[----:B------:R-:W-:-:S04]  /*94d0*/  IMAD.WIDE.U32 R136, R216, 0x10, R248 ;  /* 0x00000010d8887825 */ /* 0x000fc800078e00f8 */
[----:B------:R-:W-:-:S04]  /*94e0*/  IMAD.WIDE.U32 R144, R216, 0x10, R212 ;  /* 0x00000010d8907825 */ /* 0x000fc800078e00d4 */
[----:B------:R-:W-:-:S04]  /*94f0*/  IMAD.WIDE.U32 R138, R217, 0x10, R248 ;  /* 0x00000010d98a7825 */ /* 0x000fc800078e00f8 */
[----:B------:R-:W-:-:S04]  /*9500*/  IMAD.WIDE.U32 R146, R217, 0x10, R212 ;  /* 0x00000010d9927825 */ /* 0x000fc800078e00d4 */
[----:B--2---:R-:W-:Y:S01]  /*9510*/  FFMA.FTZ R153, R121, R155, R180 ;  /* 0x0000009b79997223 */ /* 0x004fe200000100b4 */
[----:B------:R-:W-:Y:S02]  /*9520*/  SHF.L.U32 R155, R79, 0x10, RZ ;  /* 0x000000104f9b7819 */ /* 0x000fe400000006ff */
[----:B------:R-:W-:Y:S02]  /*9530*/  F2FP.BF16.F32.PACK_AB R121, R159, R154 ;  /* 0x0000009a9f79723e */ /* 0x000fe400000010ff */
[----:B------:R-:W-:Y:S02]  /*9540*/  SHF.L.U32 R180, R74, 0x10, RZ ;  /* 0x000000104ab47819 */ /* 0x000fe400000006ff */
[----:B------:R-:W-:Y:S01]  /*9550*/  SHF.L.U32 R159, R78, 0x10, RZ ;  /* 0x000000104e9f7819 */ /* 0x000fe200000006ff */
[----:B------:R-:W-:Y:S01]  /*9560*/  FFMA.FTZ R155, R152, R155, R239 ;  /* 0x0000009b989b7223 */ /* 0x000fe200000100ef */
[----:B------:R-:W-:Y:S01]  /*9570*/  SHF.L.U32 R152, R72, 0x10, RZ ;  /* 0x0000001048987819 */ /* 0x000fe200000006ff */
[----:B------:R-:W-:-:S02]  /*9580*/  FFMA.FTZ R180, R120, R180, R244 ;  /* 0x000000b478b47223 */ /* 0x000fc400000100f4 */
[----:B------:R-:W-:Y:S01]  /*9590*/  FFMA.FTZ R159, R120, R159, R243 ;  /* 0x0000009f789f7223 */ /* 0x000fe200000100f3 */
[----:B------:R-:W-:Y:S02]  /*95a0*/  F2FP.BF16.F32.PACK_AB R120, R157, R153 ;  /* 0x000000999d78723e */ /* 0x000fe400000010ff */
[----:B------:R-:W-:Y:S01]  /*95b0*/  SHF.L.U32 R153, R73, 0x10, RZ ;  /* 0x0000001049997819 */ /* 0x000fe200000006ff */
[----:B----4-:R-:W-:Y:S01]  /*95c0*/  FFMA.FTZ R154, R148, R152, R184 ;  /* 0x00000098949a7223 */ /* 0x010fe200000100b8 */
[----:B------:R-:W-:-:S03]  /*95d0*/  SHF.L.U32 R152, R76, 0x10, RZ ;  /* 0x000000104c987819 */ /* 0x000fc600000006ff */
[----:B------:R-:W-:Y:S01]  /*95e0*/  FFMA.FTZ R153, R149, R153, R252 ;  /* 0x0000009995997223 */ /* 0x000fe200000100fc */
[----:B------:R-:W-:Y:S01]  /*95f0*/  F2FP.BF16.F32.PACK_AB R126, R126, R180 ;  /* 0x000000b47e7e723e */ /* 0x000fe200000010ff */
[----:B---3--:R-:W-:Y:S01]  /*9600*/  FFMA.FTZ R152, R148, R152, R182 ;  /* 0x0000009894987223 */ /* 0x008fe200000100b6 */
[----:B------:R-:W-:Y:S02]  /*9610*/  F2FP.BF16.F32.PACK_AB R124, R124, R154 ;  /* 0x0000009a7c7c723e */ /* 0x000fe400000010ff */
[----:B------:R-:W-:Y:S02]  /*9620*/  F2FP.BF16.F32.PACK_AB R125, R125, R153 ;  /* 0x000000997d7d723e */ /* 0x000fe400000010ff */
[----:B------:R-:W-:Y:S02]  /*9630*/  SHF.L.U32 R148, R81, 0x10, RZ ;  /* 0x0000001051947819 */ /* 0x000fe400000006ff */
[----:B------:R-:W-:Y:S02]  /*9640*/  SHF.L.U32 R180, R85, 0x10, RZ ;  /* 0x0000001055b47819 */ /* 0x000fe400000006ff */
[----:B------:R-:W-:-:S02]  /*9650*/  SHF.L.U32 R182, R84, 0x10, RZ ;  /* 0x0000001054b67819 */ /* 0x000fc400000006ff */
[----:B------:R-:W-:Y:S02]  /*9660*/  SHF.L.U32 R157, R77, 0x10, RZ ;  /* 0x000000104d9d7819 */ /* 0x000fe400000006ff */
[----:B------:R-:W-:Y:S02]  /*9670*/  SHF.L.U32 R154, R87, 0x10, RZ ;  /* 0x00000010579a7819 */ /* 0x000fe400000006ff */
[----:B------:R-:W-:Y:S02]  /*9680*/  SHF.L.U32 R184, R82, 0x10, RZ ;  /* 0x0000001052b87819 */ /* 0x000fe400000006ff */
[----:B------:R-:W-:Y:S01]  /*9690*/  SHF.L.U32 R153, R86, 0x10, RZ ;  /* 0x0000001056997819 */ /* 0x000fe200000006ff */
[C---:B------:R-:W-:Y:S01]  /*96a0*/  FFMA.FTZ R148, R131.reuse, R148, R232 ;  /* 0x0000009483947223 */ /* 0x040fe200000100e8 */
[----:B------:R-:W-:Y:S01]  /*96b0*/  FFMA.FTZ R180, R131, R180, R231 ;  /* 0x000000b483b47223 */ /* 0x000fe200000100e7 */
[----:B------:R-:W-:Y:S01]  /*96c0*/  FFMA.FTZ R182, R130, R182, R235 ;  /* 0x000000b682b67223 */ /* 0x000fe200000100eb */
[----:B------:R-:W-:Y:S01]  /*96d0*/  FFMA.FTZ R149, R149, R157, R247 ;  /* 0x0000009d95957223 */ /* 0x000fe200000100f7 */
[----:B------:R-:W-:Y:S01]  /*96e0*/  FFMA.FTZ R154, R141, R154, R223 ;  /* 0x0000009a8d9a7223 */ /* 0x000fe200000100df */
[C---:B------:R-:W-:Y:S01]  /*96f0*/  FFMA.FTZ R184, R140.reuse, R184, R228 ;  /* 0x000000b88cb87223 */ /* 0x040fe200000100e4 */
[----:B------:R-:W-:Y:S01]  /*9700*/  FFMA.FTZ R153, R140, R153, R227 ;  /* 0x000000998c997223 */ /* 0x000fe200000100e3 */
[----:B------:R-:W-:-:S02]  /*9710*/  F2FP.BF16.F32.PACK_AB R131, R171, R155 ;  /* 0x0000009bab83723e */ /* 0x000fc400000010ff */
[----:B------:R-:W-:Y:S02]  /*9720*/  F2FP.BF16.F32.PACK_AB R130, R169, R159 ;  /* 0x0000009fa982723e */ /* 0x000fe400000010ff */
[----:B------:R-:W-:Y:S02]  /*9730*/  SHF.L.U32 R155, R91, 0x10, RZ ;  /* 0x000000105b9b7819 */ /* 0x000fe400000006ff */
[----:B------:R-:W-:Y:S02]  /*9740*/  SHF.L.U32 R140, R95, 0x10, RZ ;  /* 0x000000105f8c7819 */ /* 0x000fe400000006ff */
[----:B------:R-:W-:Y:S02]  /*9750*/  SHF.L.U32 R169, R90, 0x10, RZ ;  /* 0x000000105aa97819 */ /* 0x000fe400000006ff */
[----:B------:R-:W-:Y:S02]  /*9760*/  SHF.L.U32 R141, R94, 0x10, RZ ;  /* 0x000000105e8d7819 */ /* 0x000fe400000006ff */
[----:B------:R-:W-:-:S02]  /*9770*/  SHF.L.U32 R171, R89, 0x10, RZ ;  /* 0x0000001059ab7819 */ /* 0x000fc400000006ff */
[----:B------:R-:W-:Y:S02]  /*9780*/  SHF.L.U32 R157, R93, 0x10, RZ ;  /* 0x000000105d9d7819 */ /* 0x000fe400000006ff */
[----:B------:R-:W-:Y:S01]  /*9790*/  SHF.L.U32 R159, R92, 0x10, RZ ;  /* 0x000000105c9f7819 */ /* 0x000fe200000006ff */
[C---:B------:R-:W-:Y:S01]  /*97a0*/  FFMA.FTZ R155, R135.reuse, R155, R192 ;  /* 0x0000009b879b7223 */ /* 0x040fe200000100c0 */
[----:B------:R-:W-:Y:S01]  /*97b0*/  FFMA.FTZ R140, R135, R140, R17 ;  /* 0x0000008c878c7223 */ /* 0x000fe20000010011 */
[C---:B------:R-:W-:Y:S01]  /*97c0*/  FFMA.FTZ R169, R134.reuse, R169, R193 ;  /* 0x000000a986a97223 */ /* 0x040fe200000100c1 */
[----:B------:R-:W-:Y:S01]  /*97d0*/  FFMA.FTZ R141, R134, R141, R18 ;  /* 0x0000008d868d7223 */ /* 0x000fe20000010012 */
[----:B------:R-:W-:Y:S01]  /*97e0*/  F2FP.BF16.F32.PACK_AB R129, R129, R149 ;  /* 0x000000958181723e */ /* 0x000fe200000010ff */
[C---:B------:R-:W-:Y:S01]  /*97f0*/  FFMA.FTZ R171, R133.reuse, R171, R194 ;  /* 0x000000ab85ab7223 */ /* 0x040fe200000100c2 */
[----:B------:R-:W-:Y:S01]  /*9800*/  F2FP.BF16.F32.PACK_AB R128, R128, R152 ;  /* 0x000000988080723e */ /* 0x000fe200000010ff */
[----:B------:R-:W-:Y:S01]  /*9810*/  FFMA.FTZ R157, R133, R157, R19 ;  /* 0x0000009d859d7223 */ /* 0x000fe20000010013 */
[----:B------:R-:W-:Y:S01]  /*9820*/  FFMA.FTZ R159, R132, R159, R218 ;  /* 0x0000009f849f7223 */ /* 0x000fe200000100da */
[----:B------:R-:W-:-:S02]  /*9830*/  F2FP.BF16.F32.PACK_AB R132, R172, R161 ;  /* 0x000000a1ac84723e */ /* 0x000fc400000010ff */
[----:B------:R-:W-:Y:S02]  /*9840*/  F2FP.BF16.F32.PACK_AB R133, R168, R148 ;  /* 0x00000094a885723e */ /* 0x000fe400000010ff */
[----:B------:R-:W-:Y:S02]  /*9850*/  F2FP.BF16.F32.PACK_AB R134, R166, R184 ;  /* 0x000000b8a686723e */ /* 0x000fe400000010ff */
[----:B------:R-:W-:Y:S01]  /*9860*/  F2FP.BF16.F32.PACK_AB R135, R156, R163 ;  /* 0x000000a39c87723e */ /* 0x000fe200000010ff */
[----:B------:R-:W-:Y:S04]  /*9870*/  STG.E.128 desc[UR4][R150.64], R120 ;  /* 0x0000007896007986 */ /* 0x000fe8000c101d04 */
[----:B------:R-:W-:Y:S04]  /*9880*/  STG.E.128 desc[UR4][R22.64], R124 ;  /* 0x0000007c16007986 */ /* 0x000fe8000c101d04 */
[----:B------:R-:W-:Y:S04]  /*9890*/  STG.E.128 desc[UR4][R208.64], R128 ;  /* 0x00000080d0007986 */ /* 0x000fe8000c101d04 */
[----:B------:R1:W-:Y:S01]  /*98a0*/  STG.E.128 desc[UR4][R20.64], R132 ;  /* 0x0000008414007986 */ /* 0x0003e2000c101d04 */
[----:B------:R-:W-:-:S02]  /*98b0*/  SHF.L.U32 R148, R99, 0x10, RZ ;  /* 0x0000001063947819 */ /* 0x000fc400000006ff */
[----:B------:R-:W-:Y:S02]  /*98c0*/  SHF.L.U32 R161, R98, 0x10, RZ ;  /* 0x0000001062a17819 */ /* 0x000fe400000006ff */
[----:B------:R-:W-:Y:S02]  /*98d0*/  SHF.L.U32 R166, R97, 0x10, RZ ;  /* 0x0000001061a67819 */ /* 0x000fe400000006ff */
[----:B------:R-:W-:Y:S02]  /*98e0*/  SHF.L.U32 R168, R96, 0x10, RZ ;  /* 0x0000001060a87819 */ /* 0x000fe400000006ff */
[----:B------:R-:W-:Y:S01]  /*98f0*/  SHF.L.U32 R149, R103, 0x10, RZ ;  /* 0x0000001067957819 */ /* 0x000fe200000006ff */
[----:B-1----:R-:W1:Y:S01]  /*9900*/  LDC.64 R132, c[0x0][0x210] ;  /* 0x00008400ff847b82 */ /* 0x002e620000000a00 */
[----:B------:R-:W-:Y:S02]  /*9910*/  SHF.L.U32 R152, R102, 0x10, RZ ;  /* 0x0000001066987819 */ /* 0x000fe400000006ff */
[----:B------:R-:W-:-:S02]  /*9920*/  SHF.L.U32 R156, R101, 0x10, RZ ;  /* 0x00000010659c7819 */ /* 0x000fc400000006ff */
[----:B------:R-:W-:Y:S01]  /*9930*/  SHF.L.U32 R163, R100, 0x10, RZ ;  /* 0x0000001064a37819 */ /* 0x000fe200000006ff */
        /* <DEDUP_REMOVED lines=37> */
.L_x_20644:
[----:B------:R-:W-:Y:S05]  /*9b90*/  EXIT ;  /* 0x000000000000794d */ /* 0x000fea0003800000 */
.L_x_20805:
        /* <DEDUP_REMOVED lines=8> */
.L_x_20808:
[----:B------:R-:W-:Y:S05]  /*9c20*/  BSYNC B1 ;  /* 0x0000000000017941 */ /* 0x000fea0003800000 */
.L_x_20807:
        /* <DEDUP_REMOVED lines=9> */
.L_x_20809:
[----:B------:R-:W-:Y:S01]  /*9cc0*/  HFMA2.MMA R212, -RZ, RZ, 0, 2.384185791015625e-07 ;  /* 0x00000004ffd47435 */ /* 0x000fe200000001ff */
[----:B------:R-:W-:Y:S01]  /*9cd0*/  FADD.FTZ R213, R213, R210 ;  /* 0x000000d2d5d57221 */ /* 0x000fe20000010000 */
[----:B------:R-:W-:-:S04]  /*9ce0*/  MOV R210, 0xffffffff ;  /* 0xffffffff00d27802 */ /* 0x000fc80000000f00 */
[----:B------:R-:W-:-:S07]  /*9cf0*/  MOV R251, R213 ;  /* 0x000000d500fb7202 */ /* 0x000fce0000000f00 */
[----:B------:R-:W-:Y:S05]  /*9d00*/  WARPSYNC.COLLECTIVE R210, `(.L_x_20810) ;  /* 0x00000000d2087348 */ /* 0x000fea0003c00000 */
[----:B------:R0:W1:Y:S02]  /*9d10*/  SHFL.BFLY P1, R210, R251, R212, R211 ;  /* 0x0c0000d4fbd27389 */ /* 0x00006400000200d3 */
[----:B01----:R-:W-:Y:S01]  /*9d20*/  ENDCOLLECTIVE ;  /* 0x000000000000791b */ /* 0x003fe20003800000 */
.L_x_20810:
[----:B------:R-:W-:Y:S01]  /*9d30*/  HFMA2.MMA R212, -RZ, RZ, 0, 4.76837158203125e-07 ;  /* 0x00000008ffd47435 */ /* 0x000fe200000001ff */
[----:B------:R-:W-:Y:S01]  /*9d40*/  FADD.FTZ R213, R213, R210 ;  /* 0x000000d2d5d57221 */ /* 0x000fe20000010000 */
[----:B------:R-:W-:-:S04]  /*9d50*/  MOV R210, 0xffffffff ;  /* 0xffffffff00d27802 */ /* 0x000fc80000000f00 */
[----:B------:R-:W-:-:S07]  /*9d60*/  MOV R251, R213 ;  /* 0x000000d500fb7202 */ /* 0x000fce0000000f00 */
[----:B------:R-:W-:Y:S05]  /*9d70*/  WARPSYNC.COLLECTIVE R210, `(.L_x_20811) ;  /* 0x00000000d2087348 */ /* 0x000fea0003c00000 */
[----:B------:R0:W1:Y:S02]  /*9d80*/  SHFL.BFLY P1, R210, R251, R212, R211 ;  /* 0x0c0000d4fbd27389 */ /* 0x00006400000200d3 */
[----:B01----:R-:W-:Y:S01]  /*9d90*/  ENDCOLLECTIVE ;  /* 0x000000000000791b */ /* 0x003fe20003800000 */
.L_x_20811:
[----:B------:R-:W-:Y:S01]  /*9da0*/  HFMA2.MMA R212, -RZ, RZ, 0, 9.5367431640625e-07 ;  /* 0x00000010ffd47435 */ /* 0x000fe200000001ff */
[----:B------:R-:W-:Y:S01]  /*9db0*/  FADD.FTZ R213, R213, R210 ;  /* 0x000000d2d5d57221 */ /* 0x000fe20000010000 */
[----:B------:R-:W-:-:S04]  /*9dc0*/  MOV R210, 0xffffffff ;  /* 0xffffffff00d27802 */ /* 0x000fc80000000f00 */
[----:B------:R-:W-:-:S07]  /*9dd0*/  MOV R251, R213 ;  /* 0x000000d500fb7202 */ /* 0x000fce0000000f00 */
[----:B------:R-:W-:Y:S05]  /*9de0*/  WARPSYNC.COLLECTIVE R210, `(.L_x_20812) ;  /* 0x00000000d2087348 */ /* 0x000fea0003c00000 */
[----:B------:R0:W1:Y:S02]  /*9df0*/  SHFL.BFLY P1, R210, R251, R212, R211 ;  /* 0x0c0000d4fbd27389 */ /* 0x00006400000200d3 */
[----:B01----:R-:W-:Y:S01]  /*9e00*/  ENDCOLLECTIVE ;  /* 0x000000000000791b */ /* 0x003fe20003800000 */
.L_x_20812:
        /* <DEDUP_REMOVED lines=169> */
.L_x_20813:
[----:B------:R-:W-:Y:S01]  /*a8a0*/  HFMA2.MMA R212, -RZ, RZ, 0, 1.1920928955078125e-07 ;  /* 0x00000002ffd47435 */ /* 0x000fe200000001ff */
[----:B------:R-:W-:Y:S01]  /*a8b0*/  FADD.FTZ R213, R213, R210 ;  /* 0x000000d2d5d57221 */ /* 0x000fe20000010000 */
[----:B------:R-:W-:-:S04]  /*a8c0*/  MOV R210, 0xffffffff ;  /* 0xffffffff00d27802 */ /* 0x000fc80000000f00 */
[----:B------:R-:W-:-:S07]  /*a8d0*/  MOV R251, R213 ;  /* 0x000000d500fb7202 */ /* 0x000fce0000000f00 */
[----:B------:R-:W-:Y:S05]  /*a8e0*/  WARPSYNC.COLLECTIVE R210, `(.L_x_20814) ;  /* 0x00000000d2087348 */ /* 0x000fea0003c00000 */
[----:B------:R0:W1:Y:S02]  /*a8f0*/  SHFL.BFLY P1, R210, R251, R212, R211 ;  /* 0x0c0000d4fbd27389 */ /* 0x00006400000200d3 */
[----:B01----:R-:W-:Y:S01]  /*a900*/  ENDCOLLECTIVE ;  /* 0x000000000000791b */ /* 0x003fe20003800000 */
.L_x_20814:
[----:B------:R-:W-:Y:S01]  /*a910*/  HFMA2.MMA R212, -RZ, RZ, 0, 2.384185791015625e-07 ;  /* 0x00000004ffd47435 */ /* 0x000fe200000001ff */
[----:B------:R-:W-:Y:S01]  /*a920*/  FADD.FTZ R213, R213, R210 ;  /* 0x000000d2d5d57221 */ /* 0x000fe20000010000 */
[----:B------:R-:W-:-:S04]  /*a930*/  MOV R210, 0xffffffff ;  /* 0xffffffff00d27802 */ /* 0x000fc80000000f00 */
[----:B------:R-:W-:-:S07]  /*a940*/  MOV R251, R213 ;  /* 0x000000d500fb7202 */ /* 0x000fce0000000f00 */
[----:B------:R-:W-:Y:S05]  /*a950*/  WARPSYNC.COLLECTIVE R210, `(.L_x_20815) ;  /* 0x00000000d2087348 */ /* 0x000fea0003c00000 */
[----:B------:R0:W1:Y:S02]  /*a960*/  SHFL.BFLY P1, R210, R251, R212, R211 ;  /* 0x0c0000d4fbd27389 */ /* 0x00006400000200d3 */
[----:B01----:R-:W-:Y:S01]  /*a970*/  ENDCOLLECTIVE ;  /* 0x000000000000791b */ /* 0x003fe20003800000 */
.L_x_20815:
[----:B------:R-:W-:Y:S01]  /*a980*/  HFMA2.MMA R212, -RZ, RZ, 0, 4.76837158203125e-07 ;  /* 0x00000008ffd47435 */ /* 0x000fe200000001ff */
[----:B------:R-:W-:Y:S01]  /*a990*/  FADD.FTZ R213, R213, R210 ;  /* 0x000000d2d5d57221 */ /* 0x000fe20000010000 */
[----:B------:R-:W-:-:S04]  /*a9a0*/  MOV R210, 0xffffffff ;  /* 0xffffffff00d27802 */ /* 0x000fc80000000f00 */
[----:B------:R-:W-:-:S07]  /*a9b0*/  MOV R251, R213 ;  /* 0x000000d500fb7202 */ /* 0x000fce0000000f00 */
[----:B------:R-:W-:Y:S05]  /*a9c0*/  WARPSYNC.COLLECTIVE R210, `(.L_x_20816) ;  /* 0x00000000d2087348 */ /* 0x000fea0003c00000 */
[----:B------:R0:W1:Y:S02]  /*a9d0*/  SHFL.BFLY P1, R210, R251, R212, R211 ;  /* 0x0c0000d4fbd27389 */ /* 0x00006400000200d3 */
[----:B01----:R-:W-:Y:S01]  /*a9e0*/  ENDCOLLECTIVE ;  /* 0x000000000000791b */ /* 0x003fe20003800000 */
.L_x_20816:
[----:B------:R-:W-:Y:S01]  /*a9f0*/  HFMA2.MMA R212, -RZ, RZ, 0, 9.5367431640625e-07 ;  /* 0x00000010ffd47435 */ /* 0x000fe200000001ff */
[----:B------:R-:W-:Y:S01]  /*aa00*/  FADD.FTZ R213, R213, R210 ;  /* 0x000000d2d5d57221 */ /* 0x000fe20000010000 */
[----:B------:R-:W-:-:S04]  /*aa10*/  MOV R210, 0xffffffff ;  /* 0xffffffff00d27802 */ /* 0x000fc80000000f00 */
[----:B------:R-:W-:-:S07]  /*aa20*/  MOV R251, R213 ;  /* 0x000000d500fb7202 */ /* 0x000fce0000000f00 */
[----:B------:R-:W-:Y:S05]  /*aa30*/  WARPSYNC.COLLECTIVE R210, `(.L_x_20817) ;  /* 0x00000000d2087348 */ /* 0x000fea0003c00000 */
[----:B------:R0:W1:Y:S02]  /*aa40*/  SHFL.BFLY P1, R210, R251, R212, R211 ;  /* 0x0c0000d4fbd27389 */ /* 0x00006400000200d3 */
[----:B01----:R-:W-:Y:S01]  /*aa50*/  ENDCOLLECTIVE ;  /* 0x000000000000791b */ /* 0x003fe20003800000 */
.L_x_20817:
[----:B------:R-:W-:Y:S05]  /*aa60*/  BRA `(.L_x_20818) ;  /* 0xffffffbc009c7947 */ /* 0x000fea000383ffff */
.L_x_20819:
        /* <DEDUP_REMOVED lines=9> */
.L_x_66059:


//--------------------- .text._ZN10layer_norm31ln_parallel_residual_fwd_kernelINS_13Kernel_traitsI13__nv_bfloat16S2_fS2_fjLj2560ELj1ELj4ELj1ELj16ENS_18Kernel_traits_baseILj2560ES2_S2_fS2_fjLj128EEEEELb0ELb1ELb0EEEvNS_9FwdParamsE --------------------------
	.section	.text._ZN10layer_norm31ln_parallel_residual_fwd_kernelINS_13Kernel_traitsI13__nv_bfloat16S2_fS2_fjLj2560ELj1ELj4ELj1ELj16ENS_18Kernel_traits_baseILj2560ES2_S2_fS2_fjLj128EEEEELb0ELb1ELb0EEEvNS_9FwdParamsE,"ax",@progbits
	.align	128
        .global         _ZN10layer_norm31ln_parallel_residual_fwd_kernelINS_13Kernel_traitsI13__nv_bfloat16S2_fS2_fjLj2560ELj1ELj4ELj1ELj16ENS_18Kernel_traits_baseILj2560ES2_S2_fS2_fjLj128EEEEELb0ELb1ELb0EEEvNS_9FwdParamsE
        .type           _ZN10layer_norm31ln_parallel_residual_fwd_kernelINS_13Kernel_traitsI13__nv_bfloat16S2_fS2_fjLj2560ELj1ELj4ELj1ELj16ENS_18Kernel_traits_baseILj2560ES2_S2_fS2_fjLj128EEEEELb0ELb1ELb0EEEvNS_9FwdParamsE,@function
        .size           _ZN10layer_norm31ln_parallel_residual_fwd_kernelINS_13Kernel_traitsI13__nv_bfloat16S2_fS2_fjLj2560ELj1ELj4ELj1ELj16ENS_18Kernel_traits_baseILj2560ES2_S2_fS2_fjLj128EEEEELb0ELb1ELb0EEEvNS_9FwdParamsE,(.L_x_66060 - _ZN10layer_norm31ln_parallel_residual_fwd_kernelINS_13Kernel_traitsI13__nv_bfloat16S2_fS2_fjLj2560ELj1ELj4ELj1ELj16ENS_18Kernel_traits_baseILj2560ES2_S2_fS2_fjLj128EEEEELb0ELb1ELb0EEEvNS_9FwdParamsE)
        .other          _ZN10layer_norm31ln_parallel_residual_fwd_kernelINS_13Kernel_traitsI13__nv_bfloat16S2_fS2_fjLj2560ELj1ELj4ELj1ELj16ENS_18Kernel_traits_baseILj2560ES2_S2_fS2_fjLj128EEEEELb0ELb1ELb0EEEvNS_9FwdParamsE,@"STO_CUDA_ENTRY STV_DEFAULT"
_ZN10layer_norm31ln_parallel_residual_fwd_kernelINS_13Kernel_traitsI13__nv_bfloat16S2_fS2_fjLj2560ELj1ELj4ELj1ELj16ENS_18Kernel_traits_baseILj2560ES2_S2_fS2_fjLj128EEEEELb0ELb1ELb0EEEvNS_9FwdParamsE:
.text._ZN10layer_norm31ln_parallel_residual_fwd_kernelINS_13Kernel_traitsI13__nv_bfloat16S2_fS2_fjLj2560ELj1ELj4ELj1ELj16ENS_18Kernel_traits_baseILj2560ES2_S2_fS2_fjLj128EEEEELb0ELb1ELb0EEEvNS_9FwdParamsE:
        /* <DEDUP_REMOVED lines=26> */
[----:B---3--:R-:W-:Y:S06]  /*01a0*/  @!P0 BRA `(.L_x_20821) ;  /* 0x0000000000408947 */ /* 0x008fec0003800000 */
        /* <DEDUP_REMOVED lines=16> */
.L_x_20821:
[----:B------:R-:W-:Y:S05]  /*02b0*/  BSYNC B0 ;  /* 0x0000000000007941 */ /* 0x000fea0003800000 */
.L_x_20820:
        /* <DEDUP_REMOVED lines=18> */
.L_x_20823:
[----:B------:R-:W-:Y:S05]  /*03e0*/  BSYNC B0 ;  /* 0x0000000000007941 */ /* 0x000fea0003800000 */
.L_x_20822:
        /* <DEDUP_REMOVED lines=18> */
.L_x_20825:
[----:B------:R-:W-:Y:S05]  /*0510*/  BSYNC B0 ;  /* 0x0000000000007941 */ /* 0x000fea0003800000 */
.L_x_20824:
        /* <DEDUP_REMOVED lines=18> */
.L_x_20827:
[----:B------:R-:W-:Y:S05]  /*0640*/  BSYNC B0 ;  /* 0x0000000000007941 */ /* 0x000fea0003800000 */
.L_x_20826:
        /* <DEDUP_REMOVED lines=18> */
.L_x_20829:
[----:B------:R-:W-:Y:S05]  /*0770*/  BSYNC B0 ;  /* 0x0000000000007941 */ /* 0x000fea0003800000 */
.L_x_20828:
        /* <DEDUP_REMOVED lines=14> */
[----:B------:R-:W-:Y:S02]  /*0860*/  IADD3 R3, R3, 0x20, RZ ;  /* 0x0000002003037810 */ /* 0x000fe40007ffe0ff */
[----:B--2---:R-:W-:Y:S02]  /*0870*/  PRMT R180, R4, 0x7632, R180 ;  /* 0x0000763204b47816 */ /* 0x004fe400000000b4 */
[----:B------:R-:W-:Y:S02]  /*0880*/  PRMT R176, R5, 0x7632, R176 ;  /* 0x0000763205b07816 */ /* 0x000fe400000000b0 */
[----:B------:R-:W-:-:S02]  /*0890*/  PRMT R136, R6, 0x7632, R136 ;  /* 0x0000763206887816 */ /* 0x000fc40000000088 */
[----:B------:R-:W-:Y:S02]  /*08a0*/  @!P1 CS2R R40, SRZ ;  /* 0x0000000000289805 */ /* 0x000fe4000001ff00 */
[----:B------:R-:W-:Y:S02]  /*08b0*/  PRMT R137, R7, 0x7632, R137 ;  /* 0x0000763207897816 */ /* 0x000fe40000000089 */
[----:B0-----:R-:W-:-:S07]  /*08c0*/  @!P1 CS2R R42, SRZ ;  /* 0x00000000002a9805 */ /* 0x001fce000001ff00 */
.L_x_20831:
[----:B------:R-:W-:Y:S05]  /*08d0*/  BSYNC B0 ;  /* 0x0000000000007941 */ /* 0x000fea0003800000 */
.L_x_20830:
[----:B------:R-:W-:Y:S01]  /*08e0*/  ISETP.GE.U32.AND P1, PT, R0, 0xe0, PT ;  /* 0x000000e00000780c */ /* 0x000fe20003f26070 */
[----:B------:R-:W-:Y:S01]  /*08f0*/  BSSY B0, `(.L_x_20832) ;  /* 0x0000016000007945 */ /* 0x000fe20003800000 */
[----:B------:R-:W-:Y:S02]  /*0900*/  SHF.R.U32.HI R75, RZ, 0x5, R75 ;  /* 0x00000005ff4b7819 */ /* 0x000fe4000001164b */
[----:B------:R-:W-:Y:S02]  /*0910*/  LOP3.LUT R2, R2, 0xfffffdff, RZ, 0xc0, !PT ;  /* 0xfffffdff02027812 */ /* 0x000fe400078ec0ff */
[----:B------:R-:W-:-:S07]  /*0920*/  LEA R75, R10, R75, 0x2 ;  /* 0x0000004b0a4b7211 */ /* 0x000fce00078e10ff */
        /* <DEDUP_REMOVED lines=18> */
.L_x_20833:
[----:B------:R-:W-:Y:S05]  /*0a50*/  BSYNC B0 ;  /* 0x0000000000007941 */ /* 0x000fea0003800000 */
.L_x_20832:
        /* <DEDUP_REMOVED lines=21> */
.L_x_20835:
[----:B------:R-:W-:Y:S05]  /*0bb0*/  BSYNC B0 ;  /* 0x0000000000007941 */ /* 0x000fea0003800000 */
.L_x_20834:
        /* <DEDUP_REMOVED lines=21> */
.L_x_20837:
[----:B------:R-:W-:Y:S05]  /*0d10*/  BSYNC B0 ;  /* 0x0000000000007941 */ /* 0x000fea0003800000 */
.L_x_20836:
        /* <DEDUP_REMOVED lines=16> */
.L_x_20839:
[----:B------:R-:W-:Y:S05]  /*0e20*/  BSYNC B0 ;  /* 0x0000000000007941 */ /* 0x000fea0003800000 */
.L_x_20838:
[----:B------:R-:W-:Y:S02]  /*0e30*/  ULDC UR6, c[0x0][0x214] ;  /* 0x0000850000067ab9 */ /* 0x000fe40000000800 */
[----:B------:R-:W-:-:S13]  /*0e40*/  ISETP.GE.AND P1, PT, R75, UR6, PT ;  /* 0x000000064b007c0c */ /* 0x000fda000bf26270 */
[----:B------:R-:W-:Y:S05]  /*0e50*/  @P1 EXIT ;  /* 0x000000000000194d */ /* 0x000fea0003800000 */
[----:B------:R-:W-:Y:S01]  /*0e60*/  SHF.L.U32 R3, R68, 0x10, RZ ;  /* 0x0000001044037819 */ /* 0x000fe200000006ff */
[----:B------:R-:W-:Y:S01]  /*0e70*/  ULDC.U8 UR6, c[0x0][0x2a0] ;  /* 0x0000a80000067ab9 */ /* 0x000fe20000000000 */
[----:B------:R-:W-:Y:S01]  /*0e80*/  SHF.L.U32 R68, R69, 0x10, RZ ;  /* 0x0000001045447819 */ /* 0x000fe200000006ff */
[----:B------:R-:W-:Y:S01]  /*0e90*/  ULDC UR14, c[0x0][0x218] ;  /* 0x00008600000e7ab9 */ /* 0x000fe20000000800 */
[----:B------:R-:W-:Y:S01]  /*0ea0*/  SHF.L.U32 R69, R70, 0x10, RZ ;  /* 0x0000001046457819 */ /* 0x000fe200000006ff */
[----:B------:R0:W-:Y:S01]  /*0eb0*/  STL [R1+0x30], R3 ;  /* 0x0000300301007387 */ /* 0x0001e20000100800 */
[----:B------:R-:W-:Y:S01]  /*0ec0*/  SHF.L.U32 R182, R4, 0x10, RZ ;  /* 0x0000001004b67819 */ /* 0x000fe200000006ff */
[----:B------:R-:W-:Y:S01]  /*0ed0*/  ULDC UR7, c[0x0][0x2d8] ;  /* 0x0000b60000077ab9 */ /* 0x000fe20000000800 */
[----:B------:R-:W-:Y:S01]  /*0ee0*/  SHF.L.U32 R4, R7, 0x10, RZ ;  /* 0x0000001007047819 */ /* 0x000fe200000006ff */
[----:B------:R1:W-:Y:S01]  /*0ef0*/  STL [R1+0x28], R68 ;  /* 0x0000284401007387 */ /* 0x0003e20000100800 */
[----:B------:R-:W-:Y:S01]  /*0f00*/  SHF.L.U32 R7, R10, 0x10, RZ ;  /* 0x000000100a077819 */ /* 0x000fe200000006ff */
[----:B------:R-:W-:Y:S01]  /*0f10*/  ULDC.64 UR8, c[0x0][0x228] ;  /* 0x00008a0000087ab9 */ /* 0x000fe20000000a00 */
[----:B------:R-:W-:Y:S01]  /*0f20*/  SHF.L.U32 R178, R5, 0x10, RZ ;  /* 0x0000001005b27819 */ /* 0x000fe200000006ff */
[----:B------:R-:W-:Y:S01]  /*0f30*/  STL [R1+0x20], R69 ;  /* 0x0000204501007387 */ /* 0x000fe20000100800 */
[----:B------:R-:W-:Y:S01]  /*0f40*/  SHF.L.U32 R10, R13, 0x10, RZ ;  /* 0x000000100d0a7819 */ /* 0x000fe200000006ff */
[----:B------:R-:W-:Y:S01]  /*0f50*/  ULDC.64 UR10, c[0x0][0x230] ;  /* 0x00008c00000a7ab9 */ /* 0x000fe20000000a00 */
[----:B0-----:R-:W-:Y:S01]  /*0f60*/  SHF.L.U32 R3, R71, 0x10, RZ ;  /* 0x0000001047037819 */ /* 0x001fe200000006ff */
[----:B------:R-:W-:Y:S01]  /*0f70*/  ULDC.64 UR12, c[0x0][0x238] ;  /* 0x00008e00000c7ab9 */ /* 0x000fe20000000a00 */
[----:B------:R-:W-:-:S02]  /*0f80*/  SHF.L.U32 R5, R8, 0x10, RZ ;  /* 0x0000001008057819 */ /* 0x000fc400000006ff */
[----:B-1----:R-:W-:Y:S01]  /*0f90*/  SHF.L.U32 R68, R64, 0x10, RZ ;  /* 0x0000001040447819 */ /* 0x002fe200000006ff */
[----:B------:R0:W-:Y:S01]  /*0fa0*/  STL [R1+0x18], R3 ;  /* 0x0000180301007387 */ /* 0x0001e20000100800 */
[----:B------:R-:W-:Y:S02]  /*0fb0*/  SHF.L.U32 R64, R65, 0x10, RZ ;  /* 0x0000001041407819 */ /* 0x000fe400000006ff */
[----:B------:R-:W-:Y:S01]  /*0fc0*/  SHF.L.U32 R13, R16, 0x10, RZ ;  /* 0x00000010100d7819 */ /* 0x000fe200000006ff */
[----:B------:R-:W-:Y:S01]  /*0fd0*/  STL [R1+0x10], R68 ;  /* 0x0000104401007387 */ /* 0x000fe20000100800 */
[----:B------:R-:W-:Y:S02]  /*0fe0*/  SHF.L.U32 R8, R11, 0x10, RZ ;  /* 0x000000100b087819 */ /* 0x000fe400000006ff */
[----:B------:R-:W-:Y:S01]  /*0ff0*/  SHF.L.U32 R16, R19, 0x10, RZ ;  /* 0x0000001013107819 */ /* 0x000fe200000006ff */
[----:B------:R-:W-:Y:S01]  /*1000*/  STL [R1+0x8], R64 ;  /* 0x0000084001007387 */ /* 0x000fe20000100800 */
[----:B------:R-:W-:-:S02]  /*1010*/  SHF.L.U32 R11, R14, 0x10, RZ ;  /* 0x000000100e0b7819 */ /* 0x000fc400000006ff */
[----:B0-----:R-:W-:Y:S02]  /*1020*/  SHF.L.U32 R3, R66, 0x10, RZ ;  /* 0x0000001042037819 */ /* 0x001fe400000006ff */
[C---:B-----5:R-:W-:Y:S02]  /*1030*/  PRMT R152, R20.reuse, 0x7632, R152 ;  /* 0x0000763214987816 */ /* 0x060fe40000000098 */
[----:B------:R-:W-:Y:S01]  /*1040*/  SHF.L.U32 R19, R20, 0x10, RZ ;  /* 0x0000001014137819 */ /* 0x000fe200000006ff */
[----:B------:R0:W-:Y:S01]  /*1050*/  STL [R1], R3 ;  /* 0x0000000301007387 */ /* 0x0001e20000100800 */
[----:B------:R-:W-:Y:S02]  /*1060*/  SHF.L.U32 R14, R17, 0x10, RZ ;  /* 0x00000010110e7819 */ /* 0x000fe400000006ff */
[C---:B------:R-:W-:Y:S02]  /*1070*/  PRMT R153, R21.reuse, 0x7632, R153 ;  /* 0x0000763215997816 */ /* 0x040fe40000000099 */
[----:B------:R-:W-:-:S02]  /*1080*/  SHF.L.U32 R20, R21, 0x10, RZ ;  /* 0x0000001015147819 */ /* 0x000fc400000006ff */
[----:B------:R-:W-:Y:S02]  /*1090*/  SHF.L.U32 R17, R57, 0x10, RZ ;  /* 0x0000001039117819 */ /* 0x000fe400000006ff */
[----:B------:R-:W-:Y:S02]  /*10a0*/  PRMT R154, R22, 0x7632, R154 ;  /* 0x00007632169a7816 */ /* 0x000fe4000000009a */
[----:B0-----:R-:W-:Y:S02]  /*10b0*/  SHF.L.U32 R3, R6, 0x10, RZ ;  /* 0x0000001006037819 */ /* 0x001fe400000006ff */
[----:B------:R-:W-:Y:S02]  /*10c0*/  SHF.L.U32 R6, R9, 0x10, RZ ;  /* 0x0000001009067819 */ /* 0x000fe400000006ff */
[----:B------:R-:W-:Y:S02]  /*10d0*/  SHF.L.U32 R9, R12, 0x10, RZ ;  /* 0x000000100c097819 */ /* 0x000fe400000006ff */
[----:B------:R-:W-:-:S02]  /*10e0*/  SHF.L.U32 R12, R15, 0x10, RZ ;  /* 0x000000100f0c7819 */ /* 0x000fc400000006ff */
[----:B------:R-:W-:Y:S02]  /*10f0*/  SHF.L.U32 R15, R18, 0x10, RZ ;  /* 0x00000010120f7819 */ /* 0x000fe400000006ff */
[----:B------:R-:W-:Y:S02]  /*1100*/  SHF.L.U32 R18, R56, 0x10, RZ ;  /* 0x0000001038127819 */ /* 0x000fe400000006ff */
[----:B------:R-:W-:Y:S02]  /*1110*/  SHF.L.U32 R21, R22, 0x10, RZ ;  /* 0x0000001016157819 */ /* 0x000fe400000006ff */
[C---:B------:R-:W-:Y:S01]  /*1120*/  PRMT R155, R23.reuse, 0x7632, R155 ;  /* 0x00007632179b7816 */ /* 0x040fe2000000009b */
[----:B------:R0:W-:Y:S01]  /*1130*/  STL [R1+0x2c], R18 ;  /* 0x00002c1201007387 */ /* 0x0001e20000100800 */
[----:B------:R-:W-:Y:S02]  /*1140*/  SHF.L.U32 R22, R23, 0x10, RZ ;  /* 0x0000001017167819 */ /* 0x000fe400000006ff */
[C---:B------:R-:W-:Y:S01]  /*1150*/  PRMT R156, R24.reuse, 0x7632, R156 ;  /* 0x00007632189c7816 */ /* 0x040fe2000000009c */
[----:B------:R1:W-:Y:S01]  /*1160*/  STL [R1+0x24], R17 ;  /* 0x0000241101007387 */ /* 0x0003e20000100800 */
[----:B------:R-:W-:-:S02]  /*1170*/  SHF.L.U32 R23, R24, 0x10, RZ ;  /* 0x0000001018177819 */ /* 0x000fc400000006ff */
[C---:B------:R-:W-:Y:S02]  /*1180*/  PRMT R157, R25.reuse, 0x7632, R157 ;  /* 0x00007632199d7816 */ /* 0x040fe4000000009d */
[----:B------:R-:W-:Y:S02]  /*1190*/  SHF.L.U32 R24, R25, 0x10, RZ ;  /* 0x0000001019187819 */ /* 0x000fe400000006ff */
[C---:B------:R-:W-:Y:S02]  /*11a0*/  PRMT R158, R26.reuse, 0x7632, R158 ;  /* 0x000076321a9e7816 */ /* 0x040fe4000000009e */
[----:B------:R-:W-:Y:S02]  /*11b0*/  SHF.L.U32 R25, R26, 0x10, RZ ;  /* 0x000000101a197819 */ /* 0x000fe400000006ff */
[----:B0-----:R-:W-:Y:S02]  /*11c0*/  SHF.L.U32 R18, R58, 0x10, RZ ;  /* 0x000000103a127819 */ /* 0x001fe400000006ff */
[----:B------:R-:W-:-:S02]  /*11d0*/  PRMT R159, R27, 0x7632, R159 ;  /* 0x000076321b9f7816 */ /* 0x000fc4000000009f */
[----:B------:R-:W-:Y:S01]  /*11e0*/  SHF.L.U32 R26, R27, 0x10, RZ ;  /* 0x000000101b1a7819 */ /* 0x000fe200000006ff */
[----:B------:R0:W-:Y:S01]  /*11f0*/  STL [R1+0x1c], R18 ;  /* 0x00001c1201007387 */ /* 0x0001e20000100800 */
[----:B------:R-:W-:Y:S02]  /*1200*/  ISETP.NE.AND P1, PT, RZ, UR6, PT ;  /* 0x00000006ff007c0c */ /* 0x000fe4000bf25270 */
[----:B-1----:R-:W-:Y:S02]  /*1210*/  SHF.L.U32 R17, R59, 0x10, RZ ;  /* 0x000000103b117819 */ /* 0x002fe400000006ff */
[C---:B------:R-:W-:Y:S02]  /*1220*/  PRMT R160, R28.reuse, 0x7632, R160 ;  /* 0x000076321ca07816 */ /* 0x040fe400000000a0 */
[----:B------:R-:W-:Y:S01]  /*1230*/  SHF.L.U32 R27, R28, 0x10, RZ ;  /* 0x000000101c1b7819 */ /* 0x000fe200000006ff */
[----:B------:R1:W-:Y:S01]  /*1240*/  STL [R1+0x14], R17 ;  /* 0x0000141101007387 */ /* 0x0003e20000100800 */
[----:B------:R-:W-:-:S02]  /*1250*/  PRMT R161, R29, 0x7632, R161 ;  /* 0x000076321da17816 */ /* 0x000fc400000000a1 */
[----:B------:R-:W-:Y:S02]  /*1260*/  SHF.L.U32 R28, R29, 0x10, RZ ;  /* 0x000000101d1c7819 */ /* 0x000fe400000006ff */
[C---:B------:R-:W-:Y:S02]  /*1270*/  PRMT R162, R30.reuse, 0x7632, R162 ;  /* 0x000076321ea27816 */ /* 0x040fe400000000a2 */
[----:B------:R-:W-:Y:S02]  /*1280*/  SHF.L.U32 R29, R30, 0x10, RZ ;  /* 0x000000101e1d7819 */ /* 0x000fe400000006ff */
[C---:B------:R-:W-:Y:S02]  /*1290*/  PRMT R163, R31.reuse, 0x7632, R163 ;  /* 0x000076321fa37816 */ /* 0x040fe400000000a3 */
[----:B------:R-:W-:Y:S02]  /*12a0*/  SHF.L.U32 R30, R31, 0x10, RZ ;  /* 0x000000101f1e7819 */ /* 0x000fe400000006ff */
[----:B------:R-:W-:-:S02]  /*12b0*/  PRMT R164, R32, 0x7632, R164 ;  /* 0x0000763220a47816 */ /* 0x000fc400000000a4 */
[----:B------:R-:W-:Y:S02]  /*12c0*/  SHF.L.U32 R31, R32, 0x10, RZ ;  /* 0x00000010201f7819 */ /* 0x000fe400000006ff */
[----:B0-----:R-:W-:Y:S02]  /*12d0*/  SHF.L.U32 R18, R52, 0x10, RZ ;  /* 0x0000001034127819 */ /* 0x001fe400000006ff */
[C---:B------:R-:W-:Y:S02]  /*12e0*/  PRMT R166, R33.reuse, 0x7632, R166 ;  /* 0x0000763221a67816 */ /* 0x040fe400000000a6 */
[----:B------:R-:W-:Y:S01]  /*12f0*/  SHF.L.U32 R32, R33, 0x10, RZ ;  /* 0x0000001021207819 */ /* 0x000fe200000006ff */
[----:B------:R-:W-:Y:S01]  /*1300*/  STL [R1+0xc], R18 ;  /* 0x00000c1201007387 */ /* 0x000fe20000100800 */
[----:B-1----:R-:W-:Y:S02]  /*1310*/  SHF.L.U32 R17, R53, 0x10, RZ ;  /* 0x0000001035117819 */ /* 0x002fe400000006ff */
[----:B------:R-:W-:-:S02]  /*1320*/  PRMT R168, R34, 0x7632, R168 ;  /* 0x0000763222a87816 */ /* 0x000fc400000000a8 */
[----:B------:R-:W-:Y:S01]  /*1330*/  SHF.L.U32 R33, R34, 0x10, RZ ;  /* 0x0000001022217819 */ /* 0x000fe200000006ff */
[----:B------:R0:W-:Y:S01]  /*1340*/  STL [R1+0x4], R17 ;  /* 0x0000041101007387 */ /* 0x0001e20000100800 */
[----:B------:R-:W-:Y:S02]  /*1350*/  SHF.L.U32 R212, R217, 0x10, RZ ;  /* 0x00000010d9d47819 */ /* 0x000fe400000006ff */
[----:B------:R-:W-:Y:S02]  /*1360*/  SHF.L.U32 R186, R191, 0x10, RZ ;  /* 0x00000010bfba7819 */ /* 0x000fe400000006ff */
[C---:B------:R-:W-:Y:S02]  /*1370*/  PRMT R209, R201.reuse, 0x7632, R209 ;  /* 0x00007632c9d17816 */ /* 0x040fe400000000d1 */
[----:B------:R-:W-:Y:S02]  /*1380*/  SHF.L.U32 R211, R201, 0x10, RZ ;  /* 0x00000010c9d37819 */ /* 0x000fe400000006ff */
[----:B------:R-:W-:-:S02]  /*1390*/  PRMT R170, R35, 0x7632, R170 ;  /* 0x0000763223aa7816 */ /* 0x000fc400000000aa */
[----:B------:R-:W-:Y:S02]  /*13a0*/  SHF.L.U32 R34, R35, 0x10, RZ ;  /* 0x0000001023227819 */ /* 0x000fe400000006ff */
[----:B------:R-:W-:Y:S02]  /*13b0*/  PRMT R243, R56, 0x7632, R243 ;  /* 0x0000763238f37816 */ /* 0x000fe400000000f3 */
        /* <DEDUP_REMOVED lines=22> */
[C---:B------:R-:W-:Y:S02]  /*1520*/  PRMT R165, R36.reuse, 0x7632, R165 ;  /* 0x0000763224a57816 */ /* 0x040fe400000000a5 */
[----:B------:R-:W-:Y:S02]  /*1530*/  SHF.L.U32 R35, R36, 0x10, RZ ;  /* 0x0000001024237819 */ /* 0x000fe400000006ff */
[----:B------:R-:W-:Y:S02]  /*1540*/  PRMT R167, R37, 0x7632, R167 ;  /* 0x0000763225a77816 */ /* 0x000fe400000000a7 */
[----:B------:R-:W-:Y:S02]  /*1550*/  PRMT R169, R38, 0x7632, R169 ;  /* 0x0000763226a97816 */ /* 0x000fe400000000a9 */
[----:B------:R-:W-:Y:S02]  /*1560*/  PRMT R171, R39, 0x7632, R171 ;  /* 0x0000763227ab7816 */ /* 0x000fe400000000ab */
[----:B------:R-:W-:-:S02]  /*1570*/  LOP3.LUT R2, R2, 0xffffffdf, RZ, 0xc0, !PT ;  /* 0xffffffdf02027812 */ /* 0x000fc400078ec0ff */
        /* <DEDUP_REMOVED lines=112> */
[----:B------:R-:W-:-:S07]  /*1c80*/  @P1 LOP3.LUT R2, R2, 0x20, RZ, 0xfc, !PT ;  /* 0x0000002002021812 */ /* 0x000fce00078efcff */
.L_x_21041:
        /* <DEDUP_REMOVED lines=31> */
.L_x_20842:
[----:B-----5:R-:W-:-:S05]  /*1e80*/  SHF.L.U32 R54, R40, 0x10, RZ ;  /* 0x0000001028367819 */ /* 0x020fca00000006ff */
[----:B------:R-:W-:-:S04]  /*1e90*/  FADD.FTZ R52, R54, R52 ;  /* 0x0000003436347221 */ /* 0x000fc80000010000 */
[----:B------:R-:W-:-:S07]  /*1ea0*/  @P1 FADD.FTZ R52, R44, R52 ;  /* 0x000000342c341221 */ /* 0x000fce0000010000 */
.L_x_20843:
[----:B------:R-:W-:Y:S01]  /*1eb0*/  SHF.L.U32 R53, R53, 0x10, RZ ;  /* 0x0000001035357819 */ /* 0x000fe200000006ff */
[----:B------:R-:W-:Y:S06]  /*1ec0*/  @P2 BRA `(.L_x_20844) ;  /* 0x00000000000c2947 */ /* 0x000fec0003800000 */
[----:B------:R-:W-:Y:S05]  /*1ed0*/  @!P1 BRA `(.L_x_20845) ;  /* 0x0000000000189947 */ /* 0x000fea0003800000 */
[----:B-----5:R-:W-:Y:S01]  /*1ee0*/  FADD.FTZ R53, R45, R53 ;  /* 0x000000352d357221 */ /* 0x020fe20000010000 */
[----:B------:R-:W-:Y:S06]  /*1ef0*/  BRA `(.L_x_20845) ;  /* 0x0000000000107947 */ /* 0x000fec0003800000 */
.L_x_20844:
[----:B-----5:R-:W-:-:S04]  /*1f00*/  PRMT R54, R40, 0x7632, R54 ;  /* 0x0000763228367816 */ /* 0x020fc80000000036 */
[----:B------:R-:W-:-:S05]  /*1f10*/  SHF.L.U32 R54, R54, 0x10, RZ ;  /* 0x0000001036367819 */ /* 0x000fca00000006ff */
[----:B------:R-:W-:-:S04]  /*1f20*/  FADD.FTZ R53, R54, R53 ;  /* 0x0000003536357221 */ /* 0x000fc80000010000 */
[----:B------:R-:W-:-:S07]  /*1f30*/  @P1 FADD.FTZ R53, R45, R53 ;  /* 0x000000352d351221 */ /* 0x000fce0000010000 */
.L_x_20845:
[C---:B------:R-:W-:Y:S02]  /*1f40*/  PRMT R55, R57.reuse, 0x7632, R55 ;  /* 0x0000763239377816 */ /* 0x040fe40000000037 */
[----:B------:R-:W-:Y:S01]  /*1f50*/  SHF.L.U32 R54, R57, 0x10, RZ ;  /* 0x0000001039367819 */ /* 0x000fe200000006ff */
[----:B------:R-:W-:Y:S06]  /*1f60*/  @P2 BRA `(.L_x_20846) ;  /* 0x00000000000c2947 */ /* 0x000fec0003800000 */
[----:B------:R-:W-:Y:S05]  /*1f70*/  @!P1 BRA `(.L_x_20847) ;  /* 0x0000000000149947 */ /* 0x000fea0003800000 */
[----:B-----5:R-:W-:Y:S01]  /*1f80*/  FADD.FTZ R54, R46, R54 ;  /* 0x000000362e367221 */ /* 0x020fe20000010000 */
[----:B------:R-:W-:Y:S06]  /*1f90*/  BRA `(.L_x_20847) ;  /* 0x00000000000c7947 */ /* 0x000fec0003800000 */
.L_x_20846:
[----:B-----5:R-:W-:-:S05]  /*1fa0*/  SHF.L.U32 R56, R41, 0x10, RZ ;  /* 0x0000001029387819 */ /* 0x020fca00000006ff */
[----:B------:R-:W-:-:S04]  /*1fb0*/  FADD.FTZ R54, R56, R54 ;  /* 0x0000003638367221 */ /* 0x000fc80000010000 */
[----:B------:R-:W-:-:S07]  /*1fc0*/  @P1 FADD.FTZ R54, R46, R54 ;  /* 0x000000362e361221 */ /* 0x000fce0000010000 */
.L_x_20847:
[----:B------:R-:W-:Y:S01]  /*1fd0*/  SHF.L.U32 R55, R55, 0x10, RZ ;  /* 0x0000001037377819 */ /* 0x000fe200000006ff */
[----:B------:R-:W-:Y:S06]  /*1fe0*/  @P2 BRA `(.L_x_20848) ;  /* 0x00000000000c2947 */ /* 0x000fec0003800000 */
[----:B------:R-:W-:Y:S05]  /*1ff0*/  @!P1 BRA `(.L_x_20849) ;  /* 0x0000000000189947 */ /* 0x000fea0003800000 */
[----:B-----5:R-:W-:Y:S01]  /*2000*/  FADD.FTZ R55, R47, R55 ;  /* 0x000000372f377221 */ /* 0x020fe20000010000 */
[----:B------:R-:W-:Y:S06]  /*2010*/  BRA `(.L_x_20849) ;  /* 0x0000000000107947 */ /* 0x000fec0003800000 */
.L_x_20848:
[----:B-----5:R-:W-:-:S04]  /*2020*/  PRMT R56, R41, 0x7632, R56 ;  /* 0x0000763229387816 */ /* 0x020fc80000000038 */
[----:B------:R-:W-:-:S05]  /*2030*/  SHF.L.U32 R56, R56, 0x10, RZ ;  /* 0x0000001038387819 */ /* 0x000fca00000006ff */
[----:B------:R-:W-:-:S04]  /*2040*/  FADD.FTZ R55, R56, R55 ;  /* 0x0000003738377221 */ /* 0x000fc80000010000 */
[----:B------:R-:W-:-:S07]  /*2050*/  @P1 FADD.FTZ R55, R47, R55 ;  /* 0x000000372f371221 */ /* 0x000fce0000010000 */
.L_x_20849:
[C---:B------:R-:W-:Y:S02]  /*2060*/  PRMT R57, R58.reuse, 0x7632, R57 ;  /* 0x000076323a397816 */ /* 0x040fe40000000039 */
[----:B------:R-:W-:Y:S01]  /*2070*/  SHF.L.U32 R56, R58, 0x10, RZ ;  /* 0x000000103a387819 */ /* 0x000fe200000006ff */
[----:B------:R-:W-:Y:S06]  /*2080*/  @P2 BRA `(.L_x_20850) ;  /* 0x00000000000c2947 */ /* 0x000fec0003800000 */
[----:B------:R-:W-:Y:S05]  /*2090*/  @!P1 BRA `(.L_x_20851) ;  /* 0x0000000000149947 */ /* 0x000fea0003800000 */
[----:B-----5:R-:W-:Y:S01]  /*20a0*/  FADD.FTZ R56, R48, R56 ;  /* 0x0000003830387221 */ /* 0x020fe20000010000 */
[----:B------:R-:W-:Y:S06]  /*20b0*/  BRA `(.L_x_20851) ;  /* 0x00000000000c7947 */ /* 0x000fec0003800000 */
.L_x_20850:
[----:B-----5:R-:W-:-:S05]  /*20c0*/  SHF.L.U32 R58, R42, 0x10, RZ ;  /* 0x000000102a3a7819 */ /* 0x020fca00000006ff */
[----:B------:R-:W-:-:S04]  /*20d0*/  FADD.FTZ R56, R58, R56 ;  /* 0x000000383a387221 */ /* 0x000fc80000010000 */
[----:B------:R-:W-:-:S07]  /*20e0*/  @P1 FADD.FTZ R56, R48, R56 ;  /* 0x0000003830381221 */ /* 0x000fce0000010000 */
.L_x_20851:
[----:B------:R-:W-:Y:S01]  /*20f0*/  SHF.L.U32 R57, R57, 0x10, RZ ;  /* 0x0000001039397819 */ /* 0x000fe200000006ff */
[----:B------:R-:W-:Y:S06]  /*2100*/  @P2 BRA `(.L_x_20852) ;  /* 0x00000000000c2947 */ /* 0x000fec0003800000 */
[----:B------:R-:W-:Y:S05]  /*2110*/  @!P1 BRA `(.L_x_20853) ;  /* 0x0000000000189947 */ /* 0x000fea0003800000 */
[----:B-----5:R-:W-:Y:S01]  /*2120*/  FADD.FTZ R57, R49, R57 ;  /* 0x0000003931397221 */ /* 0x020fe20000010000 */
[----:B------:R-:W-:Y:S06]  /*2130*/  BRA `(.L_x_20853) ;  /* 0x0000000000107947 */ /* 0x000fec0003800000 */
.L_x_20852:
[----:B-----5:R-:W-:-:S04]  /*2140*/  PRMT R58, R42, 0x7632, R58 ;  /* 0x000076322a3a7816 */ /* 0x020fc8000000003a */
[----:B------:R-:W-:-:S05]  /*2150*/  SHF.L.U32 R58, R58, 0x10, RZ ;  /* 0x000000103a3a7819 */ /* 0x000fca00000006ff */
[----:B------:R-:W-:-:S04]  /*2160*/  FADD.FTZ R57, R58, R57 ;  /* 0x000000393a397221 */ /* 0x000fc80000010000 */
[----:B------:R-:W-:-:S07]  /*2170*/  @P1 FADD.FTZ R57, R49, R57 ;  /* 0x0000003931391221 */ /* 0x000fce0000010000 */
.L_x_20853:
[C---:B------:R-:W-:Y:S02]  /*2180*/  PRMT R132, R59.reuse, 0x7632, R132 ;  /* 0x000076323b847816 */ /* 0x040fe40000000084 */
[----:B------:R-:W-:Y:S01]  /*2190*/  SHF.L.U32 R58, R59, 0x10, RZ ;  /* 0x000000103b3a7819 */ /* 0x000fe200000006ff */
[----:B------:R-:W-:Y:S06]  /*21a0*/  @P2 BRA `(.L_x_20854) ;  /* 0x00000000000c2947 */ /* 0x000fec0003800000 */
[----:B------:R-:W-:Y:S05]  /*21b0*/  @!P1 BRA `(.L_x_20855) ;  /* 0x0000000000149947 */ /* 0x000fea0003800000 */
[----:B-----5:R-:W-:Y:S01]  /*21c0*/  FADD.FTZ R58, R50, R58 ;  /* 0x0000003a323a7221 */ /* 0x020fe20000010000 */
[----:B------:R-:W-:Y:S06]  /*21d0*/  BRA `(.L_x_20855) ;  /* 0x00000000000c7947 */ /* 0x000fec0003800000 */
.L_x_20854:
[----:B-----5:R-:W-:-:S05]  /*21e0*/  SHF.L.U32 R59, R43, 0x10, RZ ;  /* 0x000000102b3b7819 */ /* 0x020fca00000006ff */
[----:B------:R-:W-:-:S04]  /*21f0*/  FADD.FTZ R58, R59, R58 ;  /* 0x0000003a3b3a7221 */ /* 0x000fc80000010000 */
[----:B------:R-:W-:-:S07]  /*2200*/  @P1 FADD.FTZ R58, R50, R58 ;  /* 0x0000003a323a1221 */ /* 0x000fce0000010000 */
.L_x_20855:
[----:B------:R-:W-:Y:S01]  /*2210*/  SHF.L.U32 R59, R132, 0x10, RZ ;  /* 0x00000010843b7819 */ /* 0x000fe200000006ff */
[----:B------:R-:W-:Y:S06]  /*2220*/  @P2 BRA `(.L_x_20856) ;  /* 0x00000000000c2947 */ /* 0x000fec0003800000 */
[----:B------:R-:W-:Y:S05]  /*2230*/  @!P1 BRA `(.L_x_20857) ;  /* 0x0000000000189947 */ /* 0x000fea0003800000 */
[----:B-----5:R-:W-:Y:S01]  /*2240*/  FADD.FTZ R59, R51, R59 ;  /* 0x0000003b333b7221 */ /* 0x020fe20000010000 */
[----:B------:R-:W-:Y:S06]  /*2250*/  BRA `(.L_x_20857) ;  /* 0x0000000000107947 */ /* 0x000fec0003800000 */
.L_x_20856:
[----:B-----5:R-:W-:-:S04]  /*2260*/  PRMT R132, R43, 0x7632, R132 ;  /* 0x000076322b847816 */ /* 0x020fc80000000084 */
[----:B------:R-:W-:-:S05]  /*2270*/  SHF.L.U32 R132, R132, 0x10, RZ ;  /* 0x0000001084847819 */ /* 0x000fca00000006ff */
[----:B------:R-:W-:-:S04]  /*2280*/  FADD.FTZ R59, R132, R59 ;  /* 0x0000003b843b7221 */ /* 0x000fc80000010000 */
[----:B------:R-:W-:-:S07]  /*2290*/  @P1 FADD.FTZ R59, R51, R59 ;  /* 0x0000003b333b1221 */ /* 0x000fce0000010000 */
.L_x_20857:
[C---:B------:R-:W-:Y:S02]  /*22a0*/  LEA R132, P1, R172.reuse, UR12, 0x5 ;  /* 0x0000000cac847c11 */ /* 0x040fe4000f8228ff */
[C---:B------:R-:W-:Y:S02]  /*22b0*/  IADD3 R134, R172.reuse, 0x20, RZ ;  /* 0x00000020ac867810 */ /* 0x040fe40007ffe0ff */
[----:B------:R-:W-:-:S05]  /*22c0*/  LEA.HI.X R133, R172, UR13, RZ, 0x5, P1 ;  /* 0x0000000dac857c11 */ /* 0x000fca00088f2cff */
[----:B------:R0:W-:Y:S04]  /*22d0*/  STG.E.128 desc[UR4][R132.64], R52 ;  /* 0x0000003484007986 */ /* 0x0001e8000c101d04 */
[----:B------:R0:W-:Y:S02]  /*22e0*/  STG.E.128 desc[UR4][R132.64+0x10], R56 ;  /* 0x0000103884007986 */ /* 0x0001e4000c101d04 */
.L_x_20841:
[----:B------:R-:W-:Y:S05]  /*22f0*/  BSYNC B0 ;  /* 0x0000000000007941 */ /* 0x000fea0003800000 */
.L_x_20840:
        /* <DEDUP_REMOVED lines=25> */
.L_x_20860:
[----:B-----5:R-:W-:-:S05]  /*2490*/  SHF.L.U32 R62, R40, 0x10, RZ ;  /* 0x00000010283e7819 */ /* 0x020fca00000006ff */
[----:B------:R-:W-:-:S04]  /*24a0*/  FADD.FTZ R60, R62, R60 ;  /* 0x0000003c3e3c7221 */ /* 0x000fc80000010000 */
[----:B------:R-:W-:-:S07]  /*24b0*/  @P1 FADD.FTZ R60, R44, R60 ;  /* 0x0000003c2c3c1221 */ /* 0x000fce0000010000 */
.L_x_20861:
[----:B------:R-:W-:Y:S01]  /*24c0*/  SHF.L.U32 R61, R61, 0x10, RZ ;  /* 0x000000103d3d7819 */ /* 0x000fe200000006ff */
[----:B------:R-:W-:Y:S06]  /*24d0*/  @P2 BRA `(.L_x_20862) ;  /* 0x00000000000c2947 */ /* 0x000fec0003800000 */
[----:B------:R-:W-:Y:S05]  /*24e0*/  @!P1 BRA `(.L_x_20863) ;  /* 0x0000000000189947 */ /* 0x000fea0003800000 */
[----:B-----5:R-:W-:Y:S01]  /*24f0*/  FADD.FTZ R61, R45, R61 ;  /* 0x0000003d2d3d7221 */ /* 0x020fe20000010000 */
[----:B------:R-:W-:Y:S06]  /*2500*/  BRA `(.L_x_20863) ;  /* 0x0000000000107947 */ /* 0x000fec0003800000 */
.L_x_20862:
[----:B-----5:R-:W-:-:S04]  /*2510*/  PRMT R62, R40, 0x7632, R62 ;  /* 0x00007632283e7816 */ /* 0x020fc8000000003e */
[----:B------:R-:W-:-:S05]  /*2520*/  SHF.L.U32 R62, R62, 0x10, RZ ;  /* 0x000000103e3e7819 */ /* 0x000fca00000006ff */
[----:B------:R-:W-:-:S04]  /*2530*/  FADD.FTZ R61, R62, R61 ;  /* 0x0000003d3e3d7221 */ /* 0x000fc80000010000 */
[----:B------:R-:W-:-:S07]  /*2540*/  @P1 FADD.FTZ R61, R45, R61 ;  /* 0x0000003d2d3d1221 */ /* 0x000fce0000010000 */
.L_x_20863:
[C---:B------:R-:W-:Y:S02]  /*2550*/  PRMT R63, R65.reuse, 0x7632, R63 ;  /* 0x00007632413f7816 */ /* 0x040fe4000000003f */
[----:B------:R-:W-:Y:S01]  /*2560*/  SHF.L.U32 R62, R65, 0x10, RZ ;  /* 0x00000010413e7819 */ /* 0x000fe200000006ff */
[----:B------:R-:W-:Y:S06]  /*2570*/  @P2 BRA `(.L_x_20864) ;  /* 0x00000000000c2947 */ /* 0x000fec0003800000 */
[----:B------:R-:W-:Y:S05]  /*2580*/  @!P1 BRA `(.L_x_20865) ;  /* 0x0000000000149947 */ /* 0x000fea0003800000 */
[----:B-----5:R-:W-:Y:S01]  /*2590*/  FADD.FTZ R62, R46, R62 ;  /* 0x0000003e2e3e7221 */ /* 0x020fe20000010000 */
[----:B------:R-:W-:Y:S06]  /*25a0*/  BRA `(.L_x_20865) ;  /* 0x00000000000c7947 */ /* 0x000fec0003800000 */
.L_x_20864:
[----:B-----5:R-:W-:-:S05]  /*25b0*/  SHF.L.U32 R64, R41, 0x10, RZ ;  /* 0x0000001029407819 */ /* 0x020fca00000006ff */
[----:B------:R-:W-:-:S04]  /*25c0*/  FADD.FTZ R62, R64, R62 ;  /* 0x0000003e403e7221 */ /* 0x000fc80000010000 */
[----:B------:R-:W-:-:S07]  /*25d0*/  @P1 FADD.FTZ R62, R46, R62 ;  /* 0x0000003e2e3e1221 */ /* 0x000fce0000010000 */
.L_x_20865:
[----:B------:R-:W-:Y:S01]  /*25e0*/  SHF.L.U32 R63, R63, 0x10, RZ ;  /* 0x000000103f3f7819 */ /* 0x000fe200000006ff */
[----:B------:R-:W-:Y:S06]  /*25f0*/  @P2 BRA `(.L_x_20866) ;  /* 0x00000000000c2947 */ /* 0x000fec0003800000 */
[----:B------:R-:W-:Y:S05]  /*2600*/  @!P1 BRA `(.L_x_20867) ;  /* 0x0000000000189947 */ /* 0x000fea0003800000 */
[----:B-----5:R-:W-:Y:S01]  /*2610*/  FADD.FTZ R63, R47, R63 ;  /* 0x0000003f2f3f7221 */ /* 0x020fe20000010000 */
[----:B------:R-:W-:Y:S06]  /*2620*/  BRA `(.L_x_20867) ;  /* 0x0000000000107947 */ /* 0x000fec0003800000 */
.L_x_20866:
[----:B-----5:R-:W-:-:S04]  /*2630*/  PRMT R64, R41, 0x7632, R64 ;  /* 0x0000763229407816 */ /* 0x020fc80000000040 */
[----:B------:R-:W-:-:S05]  /*2640*/  SHF.L.U32 R64, R64, 0x10, RZ ;  /* 0x0000001040407819 */ /* 0x000fca00000006ff */
[----:B------:R-:W-:-:S04]  /*2650*/  FADD.FTZ R63, R64, R63 ;  /* 0x0000003f403f7221 */ /* 0x000fc80000010000 */
[----:B------:R-:W-:-:S07]  /*2660*/  @P1 FADD.FTZ R63, R47, R63 ;  /* 0x0000003f2f3f1221 */ /* 0x000fce0000010000 */
.L_x_20867:
[C---:B------:R-:W-:Y:S02]  /*2670*/  PRMT R65, R66.reuse, 0x7632, R65 ;  /* 0x0000763242417816 */ /* 0x040fe40000000041 */
[----:B------:R-:W-:Y:S01]  /*2680*/  SHF.L.U32 R64, R66, 0x10, RZ ;  /* 0x0000001042407819 */ /* 0x000fe200000006ff */
[----:B------:R-:W-:Y:S06]  /*2690*/  @P2 BRA `(.L_x_20868) ;  /* 0x00000000000c2947 */ /* 0x000fec0003800000 */
[----:B------:R-:W-:Y:S05]  /*26a0*/  @!P1 BRA `(.L_x_20869) ;  /* 0x0000000000149947 */ /* 0x000fea0003800000 */
[----:B-----5:R-:W-:Y:S01]  /*26b0*/  FADD.FTZ R64, R48, R64 ;  /* 0x0000004030407221 */ /* 0x020fe20000010000 */
[----:B------:R-:W-:Y:S06]  /*26c0*/  BRA `(.L_x_20869) ;  /* 0x00000000000c7947 */ /* 0x000fec0003800000 */
.L_x_20868:
[----:B-----5:R-:W-:-:S05]  /*26d0*/  SHF.L.U32 R66, R42, 0x10, RZ ;  /* 0x000000102a427819 */ /* 0x020fca00000006ff */
[----:B------:R-:W-:-:S04]  /*26e0*/  FADD.FTZ R64, R66, R64 ;  /* 0x0000004042407221 */ /* 0x000fc80000010000 */
[----:B------:R-:W-:-:S07]  /*26f0*/  @P1 FADD.FTZ R64, R48, R64 ;  /* 0x0000004030401221 */ /* 0x000fce0000010000 */
.L_x_20869:
[----:B------:R-:W-:Y:S01]  /*2700*/  SHF.L.U32 R65, R65, 0x10, RZ ;  /* 0x0000001041417819 */ /* 0x000fe200000006ff */
[----:B------:R-:W-:Y:S06]  /*2710*/  @P2 BRA `(.L_x_20870) ;  /* 0x00000000000c2947 */ /* 0x000fec0003800000 */
[----:B------:R-:W-:Y:S05]  /*2720*/  @!P1 BRA `(.L_x_20871) ;  /* 0x0000000000189947 */ /* 0x000fea0003800000 */
[----:B-----5:R-:W-:Y:S01]  /*2730*/  FADD.FTZ R65, R49, R65 ;  /* 0x0000004131417221 */ /* 0x020fe20000010000 */
[----:B------:R-:W-:Y:S06]  /*2740*/  BRA `(.L_x_20871) ;  /* 0x0000000000107947 */ /* 0x000fec0003800000 */
.L_x_20870:
[----:B-----5:R-:W-:-:S04]  /*2750*/  PRMT R66, R42, 0x7632, R66 ;  /* 0x000076322a427816 */ /* 0x020fc80000000042 */
[----:B------:R-:W-:-:S05]  /*2760*/  SHF.L.U32 R66, R66, 0x10, RZ ;  /* 0x0000001042427819 */ /* 0x000fca00000006ff */
[----:B------:R-:W-:-:S04]  /*2770*/  FADD.FTZ R65, R66, R65 ;  /* 0x0000004142417221 */ /* 0x000fc80000010000 */
[----:B------:R-:W-:-:S07]  /*2780*/  @P1 FADD.FTZ R65, R49, R65 ;  /* 0x0000004131411221 */ /* 0x000fce0000010000 */
.L_x_20871:
[C---:B0-----:R-:W-:Y:S02]  /*2790*/  PRMT R132, R67.reuse, 0x7632, R132 ;  /* 0x0000763243847816 */ /* 0x041fe40000000084 */
[----:B------:R-:W-:Y:S01]  /*27a0*/  SHF.L.U32 R66, R67, 0x10, RZ ;  /* 0x0000001043427819 */ /* 0x000fe200000006ff */
[----:B------:R-:W-:Y:S06]  /*27b0*/  @P2 BRA `(.L_x_20872) ;  /* 0x00000000000c2947 */ /* 0x000fec0003800000 */
[----:B------:R-:W-:Y:S05]  /*27c0*/  @!P1 BRA `(.L_x_20873) ;  /* 0x0000000000149947 */ /* 0x000fea0003800000 */
[----:B-----5:R-:W-:Y:S01]  /*27d0*/  FADD.FTZ R66, R50, R66 ;  /* 0x0000004232427221 */ /* 0x020fe20000010000 */
[----:B------:R-:W-:Y:S06]  /*27e0*/  BRA `(.L_x_20873) ;  /* 0x00000000000c7947 */ /* 0x000fec0003800000 */
.L_x_20872:
[----:B-----5:R-:W-:-:S05]  /*27f0*/  SHF.L.U32 R67, R43, 0x10, RZ ;  /* 0x000000102b437819 */ /* 0x020fca00000006ff */
[----:B------:R-:W-:-:S04]  /*2800*/  FADD.FTZ R66, R67, R66 ;  /* 0x0000004243427221 */ /* 0x000fc80000010000 */
[----:B------:R-:W-:-:S07]  /*2810*/  @P1 FADD.FTZ R66, R50, R66 ;  /* 0x0000004232421221 */ /* 0x000fce0000010000 */
.L_x_20873:
[----:B------:R-:W-:Y:S01]  /*2820*/  SHF.L.U32 R67, R132, 0x10, RZ ;  /* 0x0000001084437819 */ /* 0x000fe200000006ff */
[----:B------:R-:W-:Y:S06]  /*2830*/  @P2 BRA `(.L_x_20874) ;  /* 0x00000000000c2947 */ /* 0x000fec0003800000 */
[----:B------:R-:W-:Y:S05]  /*2840*/  @!P1 BRA `(.L_x_20875) ;  /* 0x0000000000189947 */ /* 0x000fea0003800000 */
[----:B-----5:R-:W-:Y:S01]  /*2850*/  FADD.FTZ R67, R51, R67 ;  /* 0x0000004333437221 */ /* 0x020fe20000010000 */
[----:B------:R-:W-:Y:S06]  /*2860*/  BRA `(.L_x_20875) ;  /* 0x0000000000107947 */ /* 0x000fec0003800000 */
.L_x_20874:
[----:B-----5:R-:W-:-:S04]  /*2870*/  PRMT R132, R43, 0x7632, R132 ;  /* 0x000076322b847816 */ /* 0x020fc80000000084 */
[----:B------:R-:W-:-:S05]  /*2880*/  SHF.L.U32 R132, R132, 0x10, RZ ;  /* 0x0000001084847819 */ /* 0x000fca00000006ff */
[----:B------:R-:W-:-:S04]  /*2890*/  FADD.FTZ R67, R132, R67 ;  /* 0x0000004384437221 */ /* 0x000fc80000010000 */
[----:B------:R-:W-:-:S07]  /*28a0*/  @P1 FADD.FTZ R67, R51, R67 ;  /* 0x0000004333431221 */ /* 0x000fce0000010000 */
.L_x_20875:
[----:B------:R-:W-:-:S04]  /*28b0*/  LEA R132, P1, R134, UR12, 0x5 ;  /* 0x0000000c86847c11 */ /* 0x000fc8000f8228ff */
[C---:B------:R-:W-:Y:S02]  /*28c0*/  LEA.HI.X R133, R134.reuse, UR13, RZ, 0x5, P1 ;  /* 0x0000000d86857c11 */ /* 0x040fe400088f2cff */
[----:B------:R-:W-:-:S03]  /*28d0*/  IADD3 R134, R134, 0x20, RZ ;  /* 0x0000002086867810 */ /* 0x000fc60007ffe0ff */
[----:B------:R1:W-:Y:S04]  /*28e0*/  STG.E.128 desc[UR4][R132.64], R60 ;  /* 0x0000003c84007986 */ /* 0x0003e8000c101d04 */
[----:B------:R1:W-:Y:S02]  /*28f0*/  STG.E.128 desc[UR4][R132.64+0x10], R64 ;  /* 0x0000104084007986 */ /* 0x0003e4000c101d04 */
.L_x_20859:
[----:B------:R-:W-:Y:S05]  /*2900*/  BSYNC B0 ;  /* 0x0000000000007941 */ /* 0x000fea0003800000 */
.L_x_20858:
        /* <DEDUP_REMOVED lines=25> */
.L_x_20878:
[----:B-----5:R-:W-:-:S05]  /*2aa0*/  SHF.L.U32 R70, R40, 0x10, RZ ;  /* 0x0000001028467819 */ /* 0x020fca00000006ff */
[----:B------:R-:W-:-:S04]  /*2ab0*/  FADD.FTZ R68, R70, R68 ;  /* 0x0000004446447221 */ /* 0x000fc80000010000 */
[----:B------:R-:W-:-:S07]  /*2ac0*/  @P1 FADD.FTZ R68, R44, R68 ;  /* 0x000000442c441221 */ /* 0x000fce0000010000 */
.L_x_20879:
[----:B------:R-:W-:Y:S01]  /*2ad0*/  SHF.L.U32 R69, R69, 0x10, RZ ;  /* 0x0000001045457819 */ /* 0x000fe200000006ff */
[----:B------:R-:W-:Y:S06]  /*2ae0*/  @P2 BRA `(.L_x_20880) ;  /* 0x00000000000c2947 */ /* 0x000fec0003800000 */
[----:B------:R-:W-:Y:S05]  /*2af0*/  @!P1 BRA `(.L_x_20881) ;  /* 0x0000000000189947 */ /* 0x000fea0003800000 */
[----:B-----5:R-:W-:Y:S01]  /*2b00*/  FADD.FTZ R69, R45, R69 ;  /* 0x000000452d457221 */ /* 0x020fe20000010000 */
[----:B------:R-:W-:Y:S06]  /*2b10*/  BRA `(.L_x_20881) ;  /* 0x0000000000107947 */ /* 0x000fec0003800000 */
.L_x_20880:
[----:B-----5:R-:W-:-:S04]  /*2b20*/  PRMT R70, R40, 0x7632, R70 ;  /* 0x0000763228467816 */ /* 0x020fc80000000046 */
[----:B------:R-:W-:-:S05]  /*2b30*/  SHF.L.U32 R70, R70, 0x10, RZ ;  /* 0x0000001046467819 */ /* 0x000fca00000006ff */
[----:B------:R-:W-:-:S04]  /*2b40*/  FADD.FTZ R69, R70, R69 ;  /* 0x0000004546457221 */ /* 0x000fc80000010000 */
[----:B------:R-:W-:-:S07]  /*2b50*/  @P1 FADD.FTZ R69, R45, R69 ;  /* 0x000000452d451221 */ /* 0x000fce0000010000 */
.L_x_20881:
[C---:B------:R-:W-:Y:S02]  /*2b60*/  PRMT R71, R73.reuse, 0x7632, R71 ;  /* 0x0000763249477816 */ /* 0x040fe40000000047 */
[----:B------:R-:W-:Y:S01]  /*2b70*/  SHF.L.U32 R70, R73, 0x10, RZ ;  /* 0x0000001049467819 */ /* 0x000fe200000006ff */
[----:B------:R-:W-:Y:S06]  /*2b80*/  @P2 BRA `(.L_x_20882) ;  /* 0x00000000000c2947 */ /* 0x000fec0003800000 */
[----:B------:R-:W-:Y:S05]  /*2b90*/  @!P1 BRA `(.L_x_20883) ;  /* 0x0000000000149947 */ /* 0x000fea0003800000 */
[----:B-----5:R-:W-:Y:S01]  /*2ba0*/  FADD.FTZ R70, R46, R70 ;  /* 0x000000462e467221 */ /* 0x020fe20000010000 */
[----:B------:R-:W-:Y:S06]  /*2bb0*/  BRA `(.L_x_20883) ;  /* 0x00000000000c7947 */ /* 0x000fec0003800000 */
.L_x_20882:
[----:B-----5:R-:W-:-:S05]  /*2bc0*/  SHF.L.U32 R72, R41, 0x10, RZ ;  /* 0x0000001029487819 */ /* 0x020fca00000006ff */
[----:B------:R-:W-:-:S04]  /*2bd0*/  FADD.FTZ R70, R72, R70 ;  /* 0x0000004648467221 */ /* 0x000fc80000010000 */
[----:B------:R-:W-:-:S07]  /*2be0*/  @P1 FADD.FTZ R70, R46, R70 ;  /* 0x000000462e461221 */ /* 0x000fce0000010000 */
.L_x_20883:
[----:B------:R-:W-:Y:S01]  /*2bf0*/  SHF.L.U32 R71, R71, 0x10, RZ ;  /* 0x0000001047477819 */ /* 0x000fe200000006ff */
[----:B------:R-:W-:Y:S06]  /*2c00*/  @P2 BRA `(.L_x_20884) ;  /* 0x00000000000c2947 */ /* 0x000fec0003800000 */
[----:B------:R-:W-:Y:S05]  /*2c10*/  @!P1 BRA `(.L_x_20885) ;  /* 0x0000000000189947 */ /* 0x000fea0003800000 */
[----:B-----5:R-:W-:Y:S01]  /*2c20*/  FADD.FTZ R71, R47, R71 ;  /* 0x000000472f477221 */ /* 0x020fe20000010000 */
[----:B------:R-:W-:Y:S06]  /*2c30*/  BRA `(.L_x_20885) ;  /* 0x0000000000107947 */ /* 0x000fec0003800000 */
.L_x_20884:
[----:B-----5:R-:W-:-:S04]  /*2c40*/  PRMT R72, R41, 0x7632, R72 ;  /* 0x0000763229487816 */ /* 0x020fc80000000048 */
[----:B------:R-:W-:-:S05]  /*2c50*/  SHF.L.U32 R72, R72, 0x10, RZ ;  /* 0x0000001048487819 */ /* 0x000fca00000006ff */
[----:B------:R-:W-:-:S04]  /*2c60*/  FADD.FTZ R71, R72, R71 ;  /* 0x0000004748477221 */ /* 0x000fc80000010000 */
[----:B------:R-:W-:-:S07]  /*2c70*/  @P1 FADD.FTZ R71, R47, R71 ;  /* 0x000000472f471221 */ /* 0x000fce0000010000 */
.L_x_20885:
[C---:B------:R-:W-:Y:S02]  /*2c80*/  PRMT R73, R74.reuse, 0x7632, R73 ;  /* 0x000076324a497816 */ /* 0x040fe40000000049 */
[----:B------:R-:W-:Y:S01]  /*2c90*/  SHF.L.U32 R72, R74, 0x10, RZ ;  /* 0x000000104a487819 */ /* 0x000fe200000006ff */
[----:B------:R-:W-:Y:S06]  /*2ca0*/  @P2 BRA `(.L_x_20886) ;  /* 0x00000000000c2947 */ /* 0x000fec0003800000 */
[----:B------:R-:W-:Y:S05]  /*2cb0*/  @!P1 BRA `(.L_x_20887) ;  /* 0x0000000000149947 */ /* 0x000fea0003800000 */
[----:B-----5:R-:W-:Y:S01]  /*2cc0*/  FADD.FTZ R72, R48, R72 ;  /* 0x0000004830487221 */ /* 0x020fe20000010000 */
[----:B------:R-:W-:Y:S06]  /*2cd0*/  BRA `(.L_x_20887) ;  /* 0x00000000000c7947 */ /* 0x000fec0003800000 */
.L_x_20886:
[----:B-----5:R-:W-:-:S05]  /*2ce0*/  SHF.L.U32 R74, R42, 0x10, RZ ;  /* 0x000000102a4a7819 */ /* 0x020fca00000006ff */
[----:B------:R-:W-:-:S04]  /*2cf0*/  FADD.FTZ R72, R74, R72 ;  /* 0x000000484a487221 */ /* 0x000fc80000010000 */
[----:B------:R-:W-:-:S07]  /*2d00*/  @P1 FADD.FTZ R72, R48, R72 ;  /* 0x0000004830481221 */ /* 0x000fce0000010000 */
.L_x_20887:
[----:B------:R-:W-:Y:S01]  /*2d10*/  SHF.L.U32 R73, R73, 0x10, RZ ;  /* 0x0000001049497819 */ /* 0x000fe200000006ff */
[----:B------:R-:W-:Y:S06]  /*2d20*/  @P2 BRA `(.L_x_20888) ;  /* 0x00000000000c2947 */ /* 0x000fec0003800000 */
[----:B------:R-:W-:Y:S05]  /*2d30*/  @!P1 BRA `(.L_x_20889) ;  /* 0x0000000000189947 */ /* 0x000fea0003800000 */
[----:B-----5:R-:W-:Y:S01]  /*2d40*/  FADD.FTZ R73, R49, R73 ;  /* 0x0000004931497221 */ /* 0x020fe20000010000 */
[----:B------:R-:W-:Y:S06]  /*2d50*/  BRA `(.L_x_20889) ;  /* 0x0000000000107947 */ /* 0x000fec0003800000 */
.L_x_20888:
[----:B-----5:R-:W-:-:S04]  /*2d60*/  PRMT R74, R42, 0x7632, R74 ;  /* 0x000076322a4a7816 */ /* 0x020fc8000000004a */
[----:B------:R-:W-:-:S05]  /*2d70*/  SHF.L.U32 R74, R74, 0x10, RZ ;  /* 0x000000104a4a7819 */ /* 0x000fca00000006ff */
[----:B------:R-:W-:-:S04]  /*2d80*/  FADD.FTZ R73, R74, R73 ;  /* 0x000000494a497221 */ /* 0x000fc80000010000 */
[----:B------:R-:W-:-:S07]  /*2d90*/  @P1 FADD.FTZ R73, R49, R73 ;  /* 0x0000004931491221 */ /* 0x000fce0000010000 */
.L_x_20889:
[C---:B01----:R-:W-:Y:S02]  /*2da0*/  PRMT R132, R75.reuse, 0x7632, R132 ;  /* 0x000076324b847816 */ /* 0x043fe40000000084 */
[----:B------:R-:W-:Y:S01]  /*2db0*/  SHF.L.U32 R74, R75, 0x10, RZ ;  /* 0x000000104b4a7819 */ /* 0x000fe200000006ff */
[----:B------:R-:W-:Y:S06]  /*2dc0*/  @P2 BRA `(.L_x_20890) ;  /* 0x00000000000c2947 */ /* 0x000fec0003800000 */
[----:B------:R-:W-:Y:S05]  /*2dd0*/  @!P1 BRA `(.L_x_20891) ;  /* 0x0000000000149947 */ /* 0x000fea0003800000 */
[----:B-----5:R-:W-:Y:S01]  /*2de0*/  FADD.FTZ R74, R50, R74 ;  /* 0x0000004a324a7221 */ /* 0x020fe20000010000 */
[----:B------:R-:W-:Y:S06]  /*2df0*/  BRA `(.L_x_20891) ;  /* 0x00000000000c7947 */ /* 0x000fec0003800000 */
.L_x_20890:
[----:B-----5:R-:W-:-:S05]  /*2e00*/  SHF.L.U32 R75, R43, 0x10, RZ ;  /* 0x000000102b4b7819 */ /* 0x020fca00000006ff */
[----:B------:R-:W-:-:S04]  /*2e10*/  FADD.FTZ R74, R75, R74 ;  /* 0x0000004a4b4a7221 */ /* 0x000fc80000010000 */
[----:B------:R-:W-:-:S07]  /*2e20*/  @P1 FADD.FTZ R74, R50, R74 ;  /* 0x0000004a324a1221 */ /* 0x000fce0000010000 */
.L_x_20891:
[----:B------:R-:W-:Y:S01]  /*2e30*/  SHF.L.U32 R75, R132, 0x10, RZ ;  /* 0x00000010844b7819 */ /* 0x000fe200000006ff */
[----:B------:R-:W-:Y:S06]  /*2e40*/  @P2 BRA `(.L_x_20892) ;  /* 0x00000000000c2947 */ /* 0x000fec0003800000 */
[----:B------:R-:W-:Y:S05]  /*2e50*/  @!P1 BRA `(.L_x_20893) ;  /* 0x0000000000189947 */ /* 0x000fea0003800000 */
[----:B-----5:R-:W-:Y:S01]  /*2e60*/  FADD.FTZ R75, R51, R75 ;  /* 0x0000004b334b7221 */ /* 0x020fe20000010000 */
[----:B------:R-:W-:Y:S06]  /*2e70*/  BRA `(.L_x_20893) ;  /* 0x0000000000107947 */ /* 0x000fec0003800000 */
.L_x_20892:
[----:B-----5:R-:W-:-:S04]  /*2e80*/  PRMT R132, R43, 0x7632, R132 ;  /* 0x000076322b847816 */ /* 0x020fc80000000084 */
[----:B------:R-:W-:-:S05]  /*2e90*/  SHF.L.U32 R132, R132, 0x10, RZ ;  /* 0x0000001084847819 */ /* 0x000fca00000006ff */
[----:B------:R-:W-:-:S04]  /*2ea0*/  FADD.FTZ R75, R132, R75 ;  /* 0x0000004b844b7221 */ /* 0x000fc80000010000 */
[----:B------:R-:W-:-:S07]  /*2eb0*/  @P1 FADD.FTZ R75, R51, R75 ;  /* 0x0000004b334b1221 */ /* 0x000fce0000010000 */
.L_x_20893:
[----:B------:R-:W-:-:S04]  /*2ec0*/  LEA R132, P1, R134, UR12, 0x5 ;  /* 0x0000000c86847c11 */ /* 0x000fc8000f8228ff */
[C---:B------:R-:W-:Y:S02]  /*2ed0*/  LEA.HI.X R133, R134.reuse, UR13, RZ, 0x5, P1 ;  /* 0x0000000d86857c11 */ /* 0x040fe400088f2cff */
[----:B------:R-:W-:-:S03]  /*2ee0*/  IADD3 R134, R134, 0x20, RZ ;  /* 0x0000002086867810 */ /* 0x000fc60007ffe0ff */
[----:B------:R2:W-:Y:S04]  /*2ef0*/  STG.E.128 desc[UR4][R132.64], R68 ;  /* 0x0000004484007986 */ /* 0x0005e8000c101d04 */
[----:B------:R2:W-:Y:S02]  /*2f00*/  STG.E.128 desc[UR4][R132.64+0x10], R72 ;  /* 0x0000104884007986 */ /* 0x0005e4000c101d04 */
.L_x_20877:
[----:B------:R-:W-:Y:S05]  /*2f10*/  BSYNC B0 ;  /* 0x0000000000007941 */ /* 0x000fea0003800000 */
.L_x_20876:
        /* <DEDUP_REMOVED lines=25> */
.L_x_20896:
[----:B-----5:R-:W-:-:S05]  /*30b0*/  SHF.L.U32 R78, R40, 0x10, RZ ;  /* 0x00000010284e7819 */ /* 0x020fca00000006ff */
[----:B------:R-:W-:-:S04]  /*30c0*/  FADD.FTZ R76, R78, R76 ;  /* 0x0000004c4e4c7221 */ /* 0x000fc80000010000 */
[----:B------:R-:W-:-:S07]  /*30d0*/  @P1 FADD.FTZ R76, R44, R76 ;  /* 0x0000004c2c4c1221 */ /* 0x000fce0000010000 */
.L_x_20897:
[----:B------:R-:W-:Y:S01]  /*30e0*/  SHF.L.U32 R77, R77, 0x10, RZ ;  /* 0x000000104d4d7819 */ /* 0x000fe200000006ff */
[----:B------:R-:W-:Y:S06]  /*30f0*/  @P2 BRA `(.L_x_20898) ;  /* 0x00000000000c2947 */ /* 0x000fec0003800000 */
[----:B------:R-:W-:Y:S05]  /*3100*/  @!P1 BRA `(.L_x_20899) ;  /* 0x0000000000189947 */ /* 0x000fea0003800000 */
[----:B-----5:R-:W-:Y:S01]  /*3110*/  FADD.FTZ R77, R45, R77 ;  /* 0x0000004d2d4d7221 */ /* 0x020fe20000010000 */
[----:B------:R-:W-:Y:S06]  /*3120*/  BRA `(.L_x_20899) ;  /* 0x0000000000107947 */ /* 0x000fec0003800000 */
.L_x_20898:
[----:B-----5:R-:W-:-:S04]  /*3130*/  PRMT R78, R40, 0x7632, R78 ;  /* 0x00007632284e7816 */ /* 0x020fc8000000004e */
[----:B------:R-:W-:-:S05]  /*3140*/  SHF.L.U32 R78, R78, 0x10, RZ ;  /* 0x000000104e4e7819 */ /* 0x000fca00000006ff */
[----:B------:R-:W-:-:S04]  /*3150*/  FADD.FTZ R77, R78, R77 ;  /* 0x0000004d4e4d7221 */ /* 0x000fc80000010000 */
[----:B------:R-:W-:-:S07]  /*3160*/  @P1 FADD.FTZ R77, R45, R77 ;  /* 0x0000004d2d4d1221 */ /* 0x000fce0000010000 */
.L_x_20899:
[C---:B------:R-:W-:Y:S02]  /*3170*/  PRMT R79, R81.reuse, 0x7632, R79 ;  /* 0x00007632514f7816 */ /* 0x040fe4000000004f */
[----:B------:R-:W-:Y:S01]  /*3180*/  SHF.L.U32 R78, R81, 0x10, RZ ;  /* 0x00000010514e7819 */ /* 0x000fe200000006ff */
[----:B------:R-:W-:Y:S06]  /*3190*/  @P2 BRA `(.L_x_20900) ;  /* 0x00000000000c2947 */ /* 0x000fec0003800000 */
[----:B------:R-:W-:Y:S05]  /*31a0*/  @!P1 BRA `(.L_x_20901) ;  /* 0x0000000000149947 */ /* 0x000fea0003800000 */
[----:B-----5:R-:W-:Y:S01]  /*31b0*/  FADD.FTZ R78, R46, R78 ;  /* 0x0000004e2e4e7221 */ /* 0x020fe20000010000 */
[----:B------:R-:W-:Y:S06]  /*31c0*/  BRA `(.L_x_20901) ;  /* 0x00000000000c7947 */ /* 0x000fec0003800000 */
.L_x_20900:
[----:B-----5:R-:W-:-:S05]  /*31d0*/  SHF.L.U32 R80, R41, 0x10, RZ ;  /* 0x0000001029507819 */ /* 0x020fca00000006ff */
[----:B------:R-:W-:-:S04]  /*31e0*/  FADD.FTZ R78, R80, R78 ;  /* 0x0000004e504e7221 */ /* 0x000fc80000010000 */
[----:B------:R-:W-:-:S07]  /*31f0*/  @P1 FADD.FTZ R78, R46, R78 ;  /* 0x0000004e2e4e1221 */ /* 0x000fce0000010000 */
.L_x_20901:
[----:B------:R-:W-:Y:S01]  /*3200*/  SHF.L.U32 R79, R79, 0x10, RZ ;  /* 0x000000104f4f7819 */ /* 0x000fe200000006ff */
[----:B------:R-:W-:Y:S06]  /*3210*/  @P2 BRA `(.L_x_20902) ;  /* 0x00000000000c2947 */ /* 0x000fec0003800000 */
[----:B------:R-:W-:Y:S05]  /*3220*/  @!P1 BRA `(.L_x_20903) ;  /* 0x0000000000189947 */ /* 0x000fea0003800000 */
[----:B-----5:R-:W-:Y:S01]  /*3230*/  FADD.FTZ R79, R47, R79 ;  /* 0x0000004f2f4f7221 */ /* 0x020fe20000010000 */
[----:B------:R-:W-:Y:S06]  /*3240*/  BRA `(.L_x_20903) ;  /* 0x0000000000107947 */ /* 0x000fec0003800000 */
.L_x_20902:
[----:B-----5:R-:W-:-:S04]  /*3250*/  PRMT R80, R41, 0x7632, R80 ;  /* 0x0000763229507816 */ /* 0x020fc80000000050 */
[----:B------:R-:W-:-:S05]  /*3260*/  SHF.L.U32 R80, R80, 0x10, RZ ;  /* 0x0000001050507819 */ /* 0x000fca00000006ff */
[----:B------:R-:W-:-:S04]  /*3270*/  FADD.FTZ R79, R80, R79 ;  /* 0x0000004f504f7221 */ /* 0x000fc80000010000 */
[----:B------:R-:W-:-:S07]  /*3280*/  @P1 FADD.FTZ R79, R47, R79 ;  /* 0x0000004f2f4f1221 */ /* 0x000fce0000010000 */
.L_x_20903:
[C---:B------:R-:W-:Y:S02]  /*3290*/  PRMT R81, R82.reuse, 0x7632, R81 ;  /* 0x0000763252517816 */ /* 0x040fe40000000051 */
[----:B------:R-:W-:Y:S01]  /*32a0*/  SHF.L.U32 R80, R82, 0x10, RZ ;  /* 0x0000001052507819 */ /* 0x000fe200000006ff */
[----:B------:R-:W-:Y:S06]  /*32b0*/  @P2 BRA `(.L_x_20904) ;  /* 0x00000000000c2947 */ /* 0x000fec0003800000 */
[----:B------:R-:W-:Y:S05]  /*32c0*/  @!P1 BRA `(.L_x_20905) ;  /* 0x0000000000149947 */ /* 0x000fea0003800000 */
[----:B-----5:R-:W-:Y:S01]  /*32d0*/  FADD.FTZ R80, R48, R80 ;  /* 0x0000005030507221 */ /* 0x020fe20000010000 */
[----:B------:R-:W-:Y:S06]  /*32e0*/  BRA `(.L_x_20905) ;  /* 0x00000000000c7947 */ /* 0x000fec0003800000 */
.L_x_20904:
[----:B-----5:R-:W-:-:S05]  /*32f0*/  SHF.L.U32 R82, R42, 0x10, RZ ;  /* 0x000000102a527819 */ /* 0x020fca00000006ff */
[----:B------:R-:W-:-:S04]  /*3300*/  FADD.FTZ R80, R82, R80 ;  /* 0x0000005052507221 */ /* 0x000fc80000010000 */
[----:B------:R-:W-:-:S07]  /*3310*/  @P1 FADD.FTZ R80, R48, R80 ;  /* 0x0000005030501221 */ /* 0x000fce0000010000 */
.L_x_20905:
[----:B------:R-:W-:Y:S01]  /*3320*/  SHF.L.U32 R81, R81, 0x10, RZ ;  /* 0x0000001051517819 */ /* 0x000fe200000006ff */
[----:B------:R-:W-:Y:S06]  /*3330*/  @P2 BRA `(.L_x_20906) ;  /* 0x00000000000c2947 */ /* 0x000fec0003800000 */
[----:B------:R-:W-:Y:S05]  /*3340*/  @!P1 BRA `(.L_x_20907) ;  /* 0x0000000000189947 */ /* 0x000fea0003800000 */
[----:B-----5:R-:W-:Y:S01]  /*3350*/  FADD.FTZ R81, R49, R81 ;  /* 0x0000005131517221 */ /* 0x020fe20000010000 */
[----:B------:R-:W-:Y:S06]  /*3360*/  BRA `(.L_x_20907) ;  /* 0x0000000000107947 */ /* 0x000fec0003800000 */
.L_x_20906:
[----:B-----5:R-:W-:-:S04]  /*3370*/  PRMT R82, R42, 0x7632, R82 ;  /* 0x000076322a527816 */ /* 0x020fc80000000052 */
[----:B------:R-:W-:-:S05]  /*3380*/  SHF.L.U32 R82, R82, 0x10, RZ ;  /* 0x0000001052527819 */ /* 0x000fca00000006ff */
[----:B------:R-:W-:-:S04]  /*3390*/  FADD.FTZ R81, R82, R81 ;  /* 0x0000005152517221 */ /* 0x000fc80000010000 */
[----:B------:R-:W-:-:S07]  /*33a0*/  @P1 FADD.FTZ R81, R49, R81 ;  /* 0x0000005131511221 */ /* 0x000fce0000010000 */
.L_x_20907:
[C---:B012---:R-:W-:Y:S02]  /*33b0*/  PRMT R132, R83.reuse, 0x7632, R132 ;  /* 0x0000763253847816 */ /* 0x047fe40000000084 */
[----:B------:R-:W-:Y:S01]  /*33c0*/  SHF.L.U32 R82, R83, 0x10, RZ ;  /* 0x0000001053527819 */ /* 0x000fe200000006ff */
[----:B------:R-:W-:Y:S06]  /*33d0*/  @P2 BRA `(.L_x_20908) ;  /* 0x00000000000c2947 */ /* 0x000fec0003800000 */
[----:B------:R-:W-:Y:S05]  /*33e0*/  @!P1 BRA `(.L_x_20909) ;  /* 0x0000000000149947 */ /* 0x000fea0003800000 */
[----:B-----5:R-:W-:Y:S01]  /*33f0*/  FADD.FTZ R82, R50, R82 ;  /* 0x0000005232527221 */ /* 0x020fe20000010000 */
[----:B------:R-:W-:Y:S06]  /*3400*/  BRA `(.L_x_20909) ;  /* 0x00000000000c7947 */ /* 0x000fec0003800000 */
.L_x_20908:
[----:B-----5:R-:W-:-:S05]  /*3410*/  SHF.L.U32 R83, R43, 0x10, RZ ;  /* 0x000000102b537819 */ /* 0x020fca00000006ff */
[----:B------:R-:W-:-:S04]  /*3420*/  FADD.FTZ R82, R83, R82 ;  /* 0x0000005253527221 */ /* 0x000fc80000010000 */
[----:B------:R-:W-:-:S07]  /*3430*/  @P1 FADD.FTZ R82, R50, R82 ;  /* 0x0000005232521221 */ /* 0x000fce0000010000 */
.L_x_20909:
[----:B------:R-:W-:Y:S01]  /*3440*/  SHF.L.U32 R83, R132, 0x10, RZ ;  /* 0x0000001084537819 */ /* 0x000fe200000006ff */
[----:B------:R-:W-:Y:S06]  /*3450*/  @P2 BRA `(.L_x_20910) ;  /* 0x00000000000c2947 */ /* 0x000fec0003800000 */
[----:B------:R-:W-:Y:S05]  /*3460*/  @!P1 BRA `(.L_x_20911) ;  /* 0x0000000000189947 */ /* 0x000fea0003800000 */
[----:B-----5:R-:W-:Y:S01]  /*3470*/  FADD.FTZ R83, R51, R83 ;  /* 0x0000005333537221 */ /* 0x020fe20000010000 */
[----:B------:R-:W-:Y:S06]  /*3480*/  BRA `(.L_x_20911) ;  /* 0x0000000000107947 */ /* 0x000fec0003800000 */
.L_x_20910:
[----:B-----5:R-:W-:-:S04]  /*3490*/  PRMT R132, R43, 0x7632, R132 ;  /* 0x000076322b847816 */ /* 0x020fc80000000084 */
[----:B------:R-:W-:-:S05]  /*34a0*/  SHF.L.U32 R132, R132, 0x10, RZ ;  /* 0x0000001084847819 */ /* 0x000fca00000006ff */
[----:B------:R-:W-:-:S04]  /*34b0*/  FADD.FTZ R83, R132, R83 ;  /* 0x0000005384537221 */ /* 0x000fc80000010000 */
[----:B------:R-:W-:-:S07]  /*34c0*/  @P1 FADD.FTZ R83, R51, R83 ;  /* 0x0000005333531221 */ /* 0x000fce0000010000 */
.L_x_20911:
[----:B------:R-:W-:-:S04]  /*34d0*/  LEA R132, P1, R134, UR12, 0x5 ;  /* 0x0000000c86847c11 */ /* 0x000fc8000f8228ff */
[C---:B------:R-:W-:Y:S02]  /*34e0*/  LEA.HI.X R133, R134.reuse, UR13, RZ, 0x5, P1 ;  /* 0x0000000d86857c11 */ /* 0x040fe400088f2cff */
[----:B------:R-:W-:-:S03]  /*34f0*/  IADD3 R134, R134, 0x20, RZ ;  /* 0x0000002086867810 */ /* 0x000fc60007ffe0ff */
[----:B------:R3:W-:Y:S04]  /*3500*/  STG.E.128 desc[UR4][R132.64], R76 ;  /* 0x0000004c84007986 */ /* 0x0007e8000c101d04 */
[----:B------:R3:W-:Y:S02]  /*3510*/  STG.E.128 desc[UR4][R132.64+0x10], R80 ;  /* 0x0000105084007986 */ /* 0x0007e4000c101d04 */
.L_x_20895:
[----:B------:R-:W-:Y:S05]  /*3520*/  BSYNC B0 ;  /* 0x0000000000007941 */ /* 0x000fea0003800000 */
.L_x_20894:
        /* <DEDUP_REMOVED lines=25> */
.L_x_20914:
[----:B-----5:R-:W-:-:S05]  /*36c0*/  SHF.L.U32 R86, R40, 0x10, RZ ;  /* 0x0000001028567819 */ /* 0x020fca00000006ff */
[----:B------:R-:W-:-:S04]  /*36d0*/  FADD.FTZ R84, R86, R84 ;  /* 0x0000005456547221 */ /* 0x000fc80000010000 */
[----:B------:R-:W-:-:S07]  /*36e0*/  @P1 FADD.FTZ R84, R44, R84 ;  /* 0x000000542c541221 */ /* 0x000fce0000010000 */
.L_x_20915:
[----:B------:R-:W-:Y:S01]  /*36f0*/  SHF.L.U32 R85, R85, 0x10, RZ ;  /* 0x0000001055557819 */ /* 0x000fe200000006ff */
[----:B------:R-:W-:Y:S06]  /*3700*/  @P2 BRA `(.L_x_20916) ;  /* 0x00000000000c2947 */ /* 0x000fec0003800000 */
[----:B------:R-:W-:Y:S05]  /*3710*/  @!P1 BRA `(.L_x_20917) ;  /* 0x0000000000189947 */ /* 0x000fea0003800000 */
[----:B-----5:R-:W-:Y:S01]  /*3720*/  FADD.FTZ R85, R45, R85 ;  /* 0x000000552d557221 */ /* 0x020fe20000010000 */
[----:B------:R-:W-:Y:S06]  /*3730*/  BRA `(.L_x_20917) ;  /* 0x0000000000107947 */ /* 0x000fec0003800000 */
.L_x_20916:
[----:B-----5:R-:W-:-:S04]  /*3740*/  PRMT R86, R40, 0x7632, R86 ;  /* 0x0000763228567816 */ /* 0x020fc80000000056 */
[----:B------:R-:W-:-:S05]  /*3750*/  SHF.L.U32 R86, R86, 0x10, RZ ;  /* 0x0000001056567819 */ /* 0x000fca00000006ff */
[----:B------:R-:W-:-:S04]  /*3760*/  FADD.FTZ R85, R86, R85 ;  /* 0x0000005556557221 */ /* 0x000fc80000010000 */
[----:B------:R-:W-:-:S07]  /*3770*/  @P1 FADD.FTZ R85, R45, R85 ;  /* 0x000000552d551221 */ /* 0x000fce0000010000 */
.L_x_20917:
[C---:B------:R-:W-:Y:S02]  /*3780*/  PRMT R87, R89.reuse, 0x7632, R87 ;  /* 0x0000763259577816 */ /* 0x040fe40000000057 */
[----:B------:R-:W-:Y:S01]  /*3790*/  SHF.L.U32 R86, R89, 0x10, RZ ;  /* 0x0000001059567819 */ /* 0x000fe200000006ff */
[----:B------:R-:W-:Y:S06]  /*37a0*/  @P2 BRA `(.L_x_20918) ;  /* 0x00000000000c2947 */ /* 0x000fec0003800000 */
[----:B------:R-:W-:Y:S05]  /*37b0*/  @!P1 BRA `(.L_x_20919) ;  /* 0x0000000000149947 */ /* 0x000fea0003800000 */
[----:B-----5:R-:W-:Y:S01]  /*37c0*/  FADD.FTZ R86, R46, R86 ;  /* 0x000000562e567221 */ /* 0x020fe20000010000 */
[----:B------:R-:W-:Y:S06]  /*37d0*/  BRA `(.L_x_20919) ;  /* 0x00000000000c7947 */ /* 0x000fec0003800000 */
.L_x_20918:
[----:B-----5:R-:W-:-:S05]  /*37e0*/  SHF.L.U32 R88, R41, 0x10, RZ ;  /* 0x0000001029587819 */ /* 0x020fca00000006ff */
[----:B------:R-:W-:-:S04]  /*37f0*/  FADD.FTZ R86, R88, R86 ;  /* 0x0000005658567221 */ /* 0x000fc80000010000 */
[----:B------:R-:W-:-:S07]  /*3800*/  @P1 FADD.FTZ R86, R46, R86 ;  /* 0x000000562e561221 */ /* 0x000fce0000010000 */
.L_x_20919:
[----:B------:R-:W-:Y:S01]  /*3810*/  SHF.L.U32 R87, R87, 0x10, RZ ;  /* 0x0000001057577819 */ /* 0x000fe200000006ff */
[----:B------:R-:W-:Y:S06]  /*3820*/  @P2 BRA `(.L_x_20920) ;  /* 0x00000000000c2947 */ /* 0x000fec0003800000 */
[----:B------:R-:W-:Y:S05]  /*3830*/  @!P1 BRA `(.L_x_20921) ;  /* 0x0000000000189947 */ /* 0x000fea0003800000 */
[----:B-----5:R-:W-:Y:S01]  /*3840*/  FADD.FTZ R87, R47, R87 ;  /* 0x000000572f577221 */ /* 0x020fe20000010000 */
[----:B------:R-:W-:Y:S06]  /*3850*/  BRA `(.L_x_20921) ;  /* 0x0000000000107947 */ /* 0x000fec0003800000 */
.L_x_20920:
[----:B-----5:R-:W-:-:S04]  /*3860*/  PRMT R88, R41, 0x7632, R88 ;  /* 0x0000763229587816 */ /* 0x020fc80000000058 */
[----:B------:R-:W-:-:S05]  /*3870*/  SHF.L.U32 R88, R88, 0x10, RZ ;  /* 0x0000001058587819 */ /* 0x000fca00000006ff */
[----:B------:R-:W-:-:S04]  /*3880*/  FADD.FTZ R87, R88, R87 ;  /* 0x0000005758577221 */ /* 0x000fc80000010000 */
[----:B------:R-:W-:-:S07]  /*3890*/  @P1 FADD.FTZ R87, R47, R87 ;  /* 0x000000572f571221 */ /* 0x000fce0000010000 */
.L_x_20921:
[C---:B------:R-:W-:Y:S02]  /*38a0*/  PRMT R89, R90.reuse, 0x7632, R89 ;  /* 0x000076325a597816 */ /* 0x040fe40000000059 */
[----:B------:R-:W-:Y:S01]  /*38b0*/  SHF.L.U32 R88, R90, 0x10, RZ ;  /* 0x000000105a587819 */ /* 0x000fe200000006ff */
[----:B------:R-:W-:Y:S06]  /*38c0*/  @P2 BRA `(.L_x_20922) ;  /* 0x00000000000c2947 */ /* 0x000fec0003800000 */
[----:B------:R-:W-:Y:S05]  /*38d0*/  @!P1 BRA `(.L_x_20923) ;  /* 0x0000000000149947 */ /* 0x000fea0003800000 */
[----:B-----5:R-:W-:Y:S01]  /*38e0*/  FADD.FTZ R88, R48, R88 ;  /* 0x0000005830587221 */ /* 0x020fe20000010000 */
[----:B------:R-:W-:Y:S06]  /*38f0*/  BRA `(.L_x_20923) ;  /* 0x00000000000c7947 */ /* 0x000fec0003800000 */
.L_x_20922:
[----:B-----5:R-:W-:-:S05]  /*3900*/  SHF.L.U32 R90, R42, 0x10, RZ ;  /* 0x000000102a5a7819 */ /* 0x020fca00000006ff */
[----:B------:R-:W-:-:S04]  /*3910*/  FADD.FTZ R88, R90, R88 ;  /* 0x000000585a587221 */ /* 0x000fc80000010000 */
[----:B------:R-:W-:-:S07]  /*3920*/  @P1 FADD.FTZ R88, R48, R88 ;  /* 0x0000005830581221 */ /* 0x000fce0000010000 */
.L_x_20923:
[----:B------:R-:W-:Y:S01]  /*3930*/  SHF.L.U32 R89, R89, 0x10, RZ ;  /* 0x0000001059597819 */ /* 0x000fe200000006ff */
[----:B------:R-:W-:Y:S06]  /*3940*/  @P2 BRA `(.L_x_20924) ;  /* 0x00000000000c2947 */ /* 0x000fec0003800000 */
[----:B------:R-:W-:Y:S05]  /*3950*/  @!P1 BRA `(.L_x_20925) ;  /* 0x0000000000189947 */ /* 0x000fea0003800000 */
[----:B-----5:R-:W-:Y:S01]  /*3960*/  FADD.FTZ R89, R49, R89 ;  /* 0x0000005931597221 */ /* 0x020fe20000010000 */
[----:B------:R-:W-:Y:S06]  /*3970*/  BRA `(.L_x_20925) ;  /* 0x0000000000107947 */ /* 0x000fec0003800000 */
.L_x_20924:
[----:B-----5:R-:W-:-:S04]  /*3980*/  PRMT R90, R42, 0x7632, R90 ;  /* 0x000076322a5a7816 */ /* 0x020fc8000000005a */
[----:B------:R-:W-:-:S05]  /*3990*/  SHF.L.U32 R90, R90, 0x10, RZ ;  /* 0x000000105a5a7819 */ /* 0x000fca00000006ff */
[----:B------:R-:W-:-:S04]  /*39a0*/  FADD.FTZ R89, R90, R89 ;  /* 0x000000595a597221 */ /* 0x000fc80000010000 */
[----:B------:R-:W-:-:S07]  /*39b0*/  @P1 FADD.FTZ R89, R49, R89 ;  /* 0x0000005931591221 */ /* 0x000fce0000010000 */
.L_x_20925:
[C---:B01-3--:R-:W-:Y:S02]  /*39c0*/  PRMT R132, R91.reuse, 0x7632, R132 ;  /* 0x000076325b847816 */ /* 0x04bfe40000000084 */
[----:B------:R-:W-:Y:S01]  /*39d0*/  SHF.L.U32 R90, R91, 0x10, RZ ;  /* 0x000000105b5a7819 */ /* 0x000fe200000006ff */
[----:B------:R-:W-:Y:S06]  /*39e0*/  @P2 BRA `(.L_x_20926) ;  /* 0x00000000000c2947 */ /* 0x000fec0003800000 */
[----:B------:R-:W-:Y:S05]  /*39f0*/  @!P1 BRA `(.L_x_20927) ;  /* 0x0000000000149947 */ /* 0x000fea0003800000 */
[----:B-----5:R-:W-:Y:S01]  /*3a00*/  FADD.FTZ R90, R50, R90 ;  /* 0x0000005a325a7221 */ /* 0x020fe20000010000 */
[----:B------:R-:W-:Y:S06]  /*3a10*/  BRA `(.L_x_20927) ;  /* 0x00000000000c7947 */ /* 0x000fec0003800000 */
.L_x_20926:
[----:B-----5:R-:W-:-:S05]  /*3a20*/  SHF.L.U32 R91, R43, 0x10, RZ ;  /* 0x000000102b5b7819 */ /* 0x020fca00000006ff */
[----:B------:R-:W-:-:S04]  /*3a30*/  FADD.FTZ R90, R91, R90 ;  /* 0x0000005a5b5a7221 */ /* 0x000fc80000010000 */
[----:B------:R-:W-:-:S07]  /*3a40*/  @P1 FADD.FTZ R90, R50, R90 ;  /* 0x0000005a325a1221 */ /* 0x000fce0000010000 */
.L_x_20927:
[----:B------:R-:W-:Y:S01]  /*3a50*/  SHF.L.U32 R91, R132, 0x10, RZ ;  /* 0x00000010845b7819 */ /* 0x000fe200000006ff */
[----:B------:R-:W-:Y:S06]  /*3a60*/  @P2 BRA `(.L_x_20928) ;  /* 0x00000000000c2947 */ /* 0x000fec0003800000 */
[----:B------:R-:W-:Y:S05]  /*3a70*/  @!P1 BRA `(.L_x_20929) ;  /* 0x0000000000189947 */ /* 0x000fea0003800000 */
[----:B-----5:R-:W-:Y:S01]  /*3a80*/  FADD.FTZ R91, R51, R91 ;  /* 0x0000005b335b7221 */ /* 0x020fe20000010000 */
[----:B------:R-:W-:Y:S06]  /*3a90*/  BRA `(.L_x_20929) ;  /* 0x0000000000107947 */ /* 0x000fec0003800000 */
.L_x_20928:
[----:B-----5:R-:W-:-:S04]  /*3aa0*/  PRMT R132, R43, 0x7632, R132 ;  /* 0x000076322b847816 */ /* 0x020fc80000000084 */
[----:B------:R-:W-:-:S05]  /*3ab0*/  SHF.L.U32 R132, R132, 0x10, RZ ;  /* 0x0000001084847819 */ /* 0x000fca00000006ff */
[----:B------:R-:W-:-:S04]  /*3ac0*/  FADD.FTZ R91, R132, R91 ;  /* 0x0000005b845b7221 */ /* 0x000fc80000010000 */
[----:B------:R-:W-:-:S07]  /*3ad0*/  @P1 FADD.FTZ R91, R51, R91 ;  /* 0x0000005b335b1221 */ /* 0x000fce0000010000 */
.L_x_20929:
[----:B------:R-:W-:-:S04]  /*3ae0*/  LEA R132, P1, R134, UR12, 0x5 ;  /* 0x0000000c86847c11 */ /* 0x000fc8000f8228ff */
[C---:B------:R-:W-:Y:S02]  /*3af0*/  LEA.HI.X R133, R134.reuse, UR13, RZ, 0x5, P1 ;  /* 0x0000000d86857c11 */ /* 0x040fe400088f2cff */
[----:B------:R-:W-:-:S03]  /*3b00*/  IADD3 R134, R134, 0x20, RZ ;  /* 0x0000002086867810 */ /* 0x000fc60007ffe0ff */
[----:B------:R4:W-:Y:S04]  /*3b10*/  STG.E.128 desc[UR4][R132.64], R84 ;  /* 0x0000005484007986 */ /* 0x0009e8000c101d04 */
[----:B------:R4:W-:Y:S02]  /*3b20*/  STG.E.128 desc[UR4][R132.64+0x10], R88 ;  /* 0x0000105884007986 */ /* 0x0009e4000c101d04 */
.L_x_20913:
[----:B------:R-:W-:Y:S05]  /*3b30*/  BSYNC B0 ;  /* 0x0000000000007941 */ /* 0x000fea0003800000 */
.L_x_20912:
        /* <DEDUP_REMOVED lines=25> */
.L_x_20932:
[----:B-----5:R-:W-:-:S05]  /*3cd0*/  SHF.L.U32 R94, R40, 0x10, RZ ;  /* 0x00000010285e7819 */ /* 0x020fca00000006ff */
[----:B------:R-:W-:-:S04]  /*3ce0*/  FADD.FTZ R92, R94, R92 ;  /* 0x0000005c5e5c7221 */ /* 0x000fc80000010000 */
[----:B------:R-:W-:-:S07]  /*3cf0*/  @P1 FADD.FTZ R92, R44, R92 ;  /* 0x0000005c2c5c1221 */ /* 0x000fce0000010000 */
.L_x_20933:
[----:B------:R-:W-:Y:S01]  /*3d00*/  SHF.L.U32 R93, R93, 0x10, RZ ;  /* 0x000000105d5d7819 */ /* 0x000fe200000006ff */
[----:B------:R-:W-:Y:S06]  /*3d10*/  @P2 BRA `(.L_x_20934) ;  /* 0x00000000000c2947 */ /* 0x000fec0003800000 */
[----:B------:R-:W-:Y:S05]  /*3d20*/  @!P1 BRA `(.L_x_20935) ;  /* 0x0000000000189947 */ /* 0x000fea0003800000 */
[----:B-----5:R-:W-:Y:S01]  /*3d30*/  FADD.FTZ R93, R45, R93 ;  /* 0x0000005d2d5d7221 */ /* 0x020fe20000010000 */
[----:B------:R-:W-:Y:S06]  /*3d40*/  BRA `(.L_x_20935) ;  /* 0x0000000000107947 */ /* 0x000fec0003800000 */
.L_x_20934:
[----:B-----5:R-:W-:-:S04]  /*3d50*/  PRMT R94, R40, 0x7632, R94 ;  /* 0x00007632285e7816 */ /* 0x020fc8000000005e */
[----:B------:R-:W-:-:S05]  /*3d60*/  SHF.L.U32 R94, R94, 0x10, RZ ;  /* 0x000000105e5e7819 */ /* 0x000fca00000006ff */
[----:B------:R-:W-:-:S04]  /*3d70*/  FADD.FTZ R93, R94, R93 ;  /* 0x0000005d5e5d7221 */ /* 0x000fc80000010000 */
[----:B------:R-:W-:-:S07]  /*3d80*/  @P1 FADD.FTZ R93, R45, R93 ;  /* 0x0000005d2d5d1221 */ /* 0x000fce0000010000 */
.L_x_20935:
[C---:B------:R-:W-:Y:S02]  /*3d90*/  PRMT R95, R97.reuse, 0x7632, R95 ;  /* 0x00007632615f7816 */ /* 0x040fe4000000005f */
[----:B------:R-:W-:Y:S01]  /*3da0*/  SHF.L.U32 R94, R97, 0x10, RZ ;  /* 0x00000010615e7819 */ /* 0x000fe200000006ff */
[----:B------:R-:W-:Y:S06]  /*3db0*/  @P2 BRA `(.L_x_20936) ;  /* 0x00000000000c2947 */ /* 0x000fec0003800000 */
[----:B------:R-:W-:Y:S05]  /*3dc0*/  @!P1 BRA `(.L_x_20937) ;  /* 0x0000000000149947 */ /* 0x000fea0003800000 */
[----:B-----5:R-:W-:Y:S01]  /*3dd0*/  FADD.FTZ R94, R46, R94 ;  /* 0x0000005e2e5e7221 */ /* 0x020fe20000010000 */
[----:B------:R-:W-:Y:S06]  /*3de0*/  BRA `(.L_x_20937) ;  /* 0x00000000000c7947 */ /* 0x000fec0003800000 */
.L_x_20936:
[----:B-----5:R-:W-:-:S05]  /*3df0*/  SHF.L.U32 R96, R41, 0x10, RZ ;  /* 0x0000001029607819 */ /* 0x020fca00000006ff */
[----:B------:R-:W-:-:S04]  /*3e00*/  FADD.FTZ R94, R96, R94 ;  /* 0x0000005e605e7221 */ /* 0x000fc80000010000 */
[----:B------:R-:W-:-:S07]  /*3e10*/  @P1 FADD.FTZ R94, R46, R94 ;  /* 0x0000005e2e5e1221 */ /* 0x000fce0000010000 */
.L_x_20937:
[----:B------:R-:W-:Y:S01]  /*3e20*/  SHF.L.U32 R95, R95, 0x10, RZ ;  /* 0x000000105f5f7819 */ /* 0x000fe200000006ff */
[----:B------:R-:W-:Y:S06]  /*3e30*/  @P2 BRA `(.L_x_20938) ;  /* 0x00000000000c2947 */ /* 0x000fec0003800000 */
[----:B------:R-:W-:Y:S05]  /*3e40*/  @!P1 BRA `(.L_x_20939) ;  /* 0x0000000000189947 */ /* 0x000fea0003800000 */
[----:B-----5:R-:W-:Y:S01]  /*3e50*/  FADD.FTZ R95, R47, R95 ;  /* 0x0000005f2f5f7221 */ /* 0x020fe20000010000 */
[----:B------:R-:W-:Y:S06]  /*3e60*/  BRA `(.L_x_20939) ;  /* 0x0000000000107947 */ /* 0x000fec0003800000 */
.L_x_20938:
[----:B-----5:R-:W-:-:S04]  /*3e70*/  PRMT R96, R41, 0x7632, R96 ;  /* 0x0000763229607816 */ /* 0x020fc80000000060 */
[----:B------:R-:W-:-:S05]  /*3e80*/  SHF.L.U32 R96, R96, 0x10, RZ ;  /* 0x0000001060607819 */ /* 0x000fca00000006ff */
[----:B------:R-:W-:-:S04]  /*3e90*/  FADD.FTZ R95, R96, R95 ;  /* 0x0000005f605f7221 */ /* 0x000fc80000010000 */
[----:B------:R-:W-:-:S07]  /*3ea0*/  @P1 FADD.FTZ R95, R47, R95 ;  /* 0x0000005f2f5f1221 */ /* 0x000fce0000010000 */
.L_x_20939:
[C---:B------:R-:W-:Y:S02]  /*3eb0*/  PRMT R97, R98.reuse, 0x7632, R97 ;  /* 0x0000763262617816 */ /* 0x040fe40000000061 */
[----:B------:R-:W-:Y:S01]  /*3ec0*/  SHF.L.U32 R96, R98, 0x10, RZ ;  /* 0x0000001062607819 */ /* 0x000fe200000006ff */
[----:B------:R-:W-:Y:S06]  /*3ed0*/  @P2 BRA `(.L_x_20940) ;  /* 0x00000000000c2947 */ /* 0x000fec0003800000 */
[----:B------:R-:W-:Y:S05]  /*3ee0*/  @!P1 BRA `(.L_x_20941) ;  /* 0x0000000000149947 */ /* 0x000fea0003800000 */
[----:B-----5:R-:W-:Y:S01]  /*3ef0*/  FADD.FTZ R96, R48, R96 ;  /* 0x0000006030607221 */ /* 0x020fe20000010000 */
[----:B------:R-:W-:Y:S06]  /*3f00*/  BRA `(.L_x_20941) ;  /* 0x00000000000c7947 */ /* 0x000fec0003800000 */
.L_x_20940:
[----:B-----5:R-:W-:-:S05]  /*3f10*/  SHF.L.U32 R98, R42, 0x10, RZ ;  /* 0x000000102a627819 */ /* 0x020fca00000006ff */
[----:B------:R-:W-:-:S04]  /*3f20*/  FADD.FTZ R96, R98, R96 ;  /* 0x0000006062607221 */ /* 0x000fc80000010000 */
[----:B------:R-:W-:-:S07]  /*3f30*/  @P1 FADD.FTZ R96, R48, R96 ;  /* 0x0000006030601221 */ /* 0x000fce0000010000 */
.L_x_20941:
[----:B------:R-:W-:Y:S01]  /*3f40*/  SHF.L.U32 R97, R97, 0x10, RZ ;  /* 0x0000001061617819 */ /* 0x000fe200000006ff */
[----:B------:R-:W-:Y:S06]  /*3f50*/  @P2 BRA `(.L_x_20942) ;  /* 0x00000000000c2947 */ /* 0x000fec0003800000 */
[----:B------:R-:W-:Y:S05]  /*3f60*/  @!P1 BRA `(.L_x_20943) ;  /* 0x0000000000189947 */ /* 0x000fea0003800000 */
[----:B-----5:R-:W-:Y:S01]  /*3f70*/  FADD.FTZ R97, R49, R97 ;  /* 0x0000006131617221 */ /* 0x020fe20000010000 */
[----:B------:R-:W-:Y:S06]  /*3f80*/  BRA `(.L_x_20943) ;  /* 0x0000000000107947 */ /* 0x000fec0003800000 */
.L_x_20942:
[----:B-----5:R-:W-:-:S04]  /*3f90*/  PRMT R98, R42, 0x7632, R98 ;  /* 0x000076322a627816 */ /* 0x020fc80000000062 */
[----:B------:R-:W-:-:S05]  /*3fa0*/  SHF.L.U32 R98, R98, 0x10, RZ ;  /* 0x0000001062627819 */ /* 0x000fca00000006ff */
[----:B------:R-:W-:-:S04]  /*3fb0*/  FADD.FTZ R97, R98, R97 ;  /* 0x0000006162617221 */ /* 0x000fc80000010000 */
[----:B------:R-:W-:-:S07]  /*3fc0*/  @P1 FADD.FTZ R97, R49, R97 ;  /* 0x0000006131611221 */ /* 0x000fce0000010000 */
.L_x_20943:
[C---:B-1-34-:R-:W-:Y:S02]  /*3fd0*/  PRMT R132, R99.reuse, 0x7632, R132 ;  /* 0x0000763263847816 */ /* 0x05afe40000000084 */
[----:B------:R-:W-:Y:S01]  /*3fe0*/  SHF.L.U32 R98, R99, 0x10, RZ ;  /* 0x0000001063627819 */ /* 0x000fe200000006ff */
[----:B------:R-:W-:Y:S06]  /*3ff0*/  @P2 BRA `(.L_x_20944) ;  /* 0x00000000000c2947 */ /* 0x000fec0003800000 */
[----:B------:R-:W-:Y:S05]  /*4000*/  @!P1 BRA `(.L_x_20945) ;  /* 0x0000000000149947 */ /* 0x000fea0003800000 */
[----:B-----5:R-:W-:Y:S01]  /*4010*/  FADD.FTZ R98, R50, R98 ;  /* 0x0000006232627221 */ /* 0x020fe20000010000 */
[----:B------:R-:W-:Y:S06]  /*4020*/  BRA `(.L_x_20945) ;  /* 0x00000000000c7947 */ /* 0x000fec0003800000 */
.L_x_20944:
[----:B-----5:R-:W-:-:S05]  /*4030*/  SHF.L.U32 R99, R43, 0x10, RZ ;  /* 0x000000102b637819 */ /* 0x020fca00000006ff */
[----:B------:R-:W-:-:S04]  /*4040*/  FADD.FTZ R98, R99, R98 ;  /* 0x0000006263627221 */ /* 0x000fc80000010000 */
[----:B------:R-:W-:-:S07]  /*4050*/  @P1 FADD.FTZ R98, R50, R98 ;  /* 0x0000006232621221 */ /* 0x000fce0000010000 */
.L_x_20945:
[----:B------:R-:W-:Y:S01]  /*4060*/  SHF.L.U32 R99, R132, 0x10, RZ ;  /* 0x0000001084637819 */ /* 0x000fe200000006ff */
[----:B------:R-:W-:Y:S06]  /*4070*/  @P2 BRA `(.L_x_20946) ;  /* 0x00000000000c2947 */ /* 0x000fec0003800000 */
[----:B------:R-:W-:Y:S05]  /*4080*/  @!P1 BRA `(.L_x_20947) ;  /* 0x0000000000189947 */ /* 0x000fea0003800000 */
[----:B-----5:R-:W-:Y:S01]  /*4090*/  FADD.FTZ R99, R51, R99 ;  /* 0x0000006333637221 */ /* 0x020fe20000010000 */
[----:B------:R-:W-:Y:S06]  /*40a0*/  BRA `(.L_x_20947) ;  /* 0x0000000000107947 */ /* 0x000fec0003800000 */
.L_x_20946:
[----:B-----5:R-:W-:-:S04]  /*40b0*/  PRMT R132, R43, 0x7632, R132 ;  /* 0x000076322b847816 */ /* 0x020fc80000000084 */
[----:B------:R-:W-:-:S05]  /*40c0*/  SHF.L.U32 R132, R132, 0x10, RZ ;  /* 0x0000001084847819 */ /* 0x000fca00000006ff */
[----:B------:R-:W-:-:S04]  /*40d0*/  FADD.FTZ R99, R132, R99 ;  /* 0x0000006384637221 */ /* 0x000fc80000010000 */
[----:B------:R-:W-:-:S07]  /*40e0*/  @P1 FADD.FTZ R99, R51, R99 ;  /* 0x0000006333631221 */ /* 0x000fce0000010000 */
.L_x_20947:
[----:B------:R-:W-:-:S04]  /*40f0*/  LEA R132, P1, R134, UR12, 0x5 ;  /* 0x0000000c86847c11 */ /* 0x000fc8000f8228ff */
[C---:B------:R-:W-:Y:S02]  /*4100*/  LEA.HI.X R133, R134.reuse, UR13, RZ, 0x5, P1 ;  /* 0x0000000d86857c11 */ /* 0x040fe400088f2cff */
[----:B------:R-:W-:-:S03]  /*4110*/  IADD3 R134, R134, 0x20, RZ ;  /* 0x0000002086867810 */ /* 0x000fc60007ffe0ff */
[----:B------:R0:W-:Y:S04]  /*4120*/  STG.E.128 desc[UR4][R132.64], R92 ;  /* 0x0000005c84007986 */ /* 0x0001e8000c101d04 */
[----:B------:R0:W-:Y:S02]  /*4130*/  STG.E.128 desc[UR4][R132.64+0x10], R96 ;  /* 0x0000106084007986 */ /* 0x0001e4000c101d04 */
.L_x_20931:
[----:B------:R-:W-:Y:S05]  /*4140*/  BSYNC B0 ;  /* 0x0000000000007941 */ /* 0x000fea0003800000 */
.L_x_20930:
        /* <DEDUP_REMOVED lines=25> */
.L_x_20950:
[----:B-----5:R-:W-:-:S05]  /*42e0*/  SHF.L.U32 R102, R40, 0x10, RZ ;  /* 0x0000001028667819 */ /* 0x020fca00000006ff */
[----:B------:R-:W-:-:S04]  /*42f0*/  FADD.FTZ R100, R102, R100 ;  /* 0x0000006466647221 */ /* 0x000fc80000010000 */
[----:B------:R-:W-:-:S07]  /*4300*/  @P1 FADD.FTZ R100, R44, R100 ;  /* 0x000000642c641221 */ /* 0x000fce0000010000 */
.L_x_20951:
[----:B------:R-:W-:Y:S01]  /*4310*/  SHF.L.U32 R101, R101, 0x10, RZ ;  /* 0x0000001065657819 */ /* 0x000fe200000006ff */
[----:B------:R-:W-:Y:S06]  /*4320*/  @P2 BRA `(.L_x_20952) ;  /* 0x00000000000c2947 */ /* 0x000fec0003800000 */
[----:B------:R-:W-:Y:S05]  /*4330*/  @!P1 BRA `(.L_x_20953) ;  /* 0x0000000000189947 */ /* 0x000fea0003800000 */
[----:B-----5:R-:W-:Y:S01]  /*4340*/  FADD.FTZ R101, R45, R101 ;  /* 0x000000652d657221 */ /* 0x020fe20000010000 */
[----:B------:R-:W-:Y:S06]  /*4350*/  BRA `(.L_x_20953) ;  /* 0x0000000000107947 */ /* 0x000fec0003800000 */
.L_x_20952:
[----:B-----5:R-:W-:-:S04]  /*4360*/  PRMT R102, R40, 0x7632, R102 ;  /* 0x0000763228667816 */ /* 0x020fc80000000066 */
[----:B------:R-:W-:-:S05]  /*4370*/  SHF.L.U32 R102, R102, 0x10, RZ ;  /* 0x0000001066667819 */ /* 0x000fca00000006ff */
[----:B------:R-:W-:-:S04]  /*4380*/  FADD.FTZ R101, R102, R101 ;  /* 0x0000006566657221 */ /* 0x000fc80000010000 */
[----:B------:R-:W-:-:S07]  /*4390*/  @P1 FADD.FTZ R101, R45, R101 ;  /* 0x000000652d651221 */ /* 0x000fce0000010000 */
.L_x_20953:
[C---:B------:R-:W-:Y:S02]  /*43a0*/  PRMT R103, R105.reuse, 0x7632, R103 ;  /* 0x0000763269677816 */ /* 0x040fe40000000067 */
[----:B------:R-:W-:Y:S01]  /*43b0*/  SHF.L.U32 R102, R105, 0x10, RZ ;  /* 0x0000001069667819 */ /* 0x000fe200000006ff */
[----:B------:R-:W-:Y:S06]  /*43c0*/  @P2 BRA `(.L_x_20954) ;  /* 0x00000000000c2947 */ /* 0x000fec0003800000 */
[----:B------:R-:W-:Y:S05]  /*43d0*/  @!P1 BRA `(.L_x_20955) ;  /* 0x0000000000149947 */ /* 0x000fea0003800000 */
[----:B-----5:R-:W-:Y:S01]  /*43e0*/  FADD.FTZ R102, R46, R102 ;  /* 0x000000662e667221 */ /* 0x020fe20000010000 */
[----:B------:R-:W-:Y:S06]  /*43f0*/  BRA `(.L_x_20955) ;  /* 0x00000000000c7947 */ /* 0x000fec0003800000 */
.L_x_20954:
[----:B-----5:R-:W-:-:S05]  /*4400*/  SHF.L.U32 R104, R41, 0x10, RZ ;  /* 0x0000001029687819 */ /* 0x020fca00000006ff */
[----:B------:R-:W-:-:S04]  /*4410*/  FADD.FTZ R102, R104, R102 ;  /* 0x0000006668667221 */ /* 0x000fc80000010000 */
[----:B------:R-:W-:-:S07]  /*4420*/  @P1 FADD.FTZ R102, R46, R102 ;  /* 0x000000662e661221 */ /* 0x000fce0000010000 */
.L_x_20955:
[----:B------:R-:W-:Y:S01]  /*4430*/  SHF.L.U32 R103, R103, 0x10, RZ ;  /* 0x0000001067677819 */ /* 0x000fe200000006ff */
[----:B------:R-:W-:Y:S06]  /*4440*/  @P2 BRA `(.L_x_20956) ;  /* 0x00000000000c2947 */ /* 0x000fec0003800000 */
[----:B------:R-:W-:Y:S05]  /*4450*/  @!P1 BRA `(.L_x_20957) ;  /* 0x0000000000189947 */ /* 0x000fea0003800000 */
[----:B-----5:R-:W-:Y:S01]  /*4460*/  FADD.FTZ R103, R47, R103 ;  /* 0x000000672f677221 */ /* 0x020fe20000010000 */
[----:B------:R-:W-:Y:S06]  /*4470*/  BRA `(.L_x_20957) ;  /* 0x0000000000107947 */ /* 0x000fec0003800000 */
.L_x_20956:
[----:B-----5:R-:W-:-:S04]  /*4480*/  PRMT R104, R41, 0x7632, R104 ;  /* 0x0000763229687816 */ /* 0x020fc80000000068 */
[----:B------:R-:W-:-:S05]  /*4490*/  SHF.L.U32 R104, R104, 0x10, RZ ;  /* 0x0000001068687819 */ /* 0x000fca00000006ff */
[----:B------:R-:W-:-:S04]  /*44a0*/  FADD.FTZ R103, R104, R103 ;  /* 0x0000006768677221 */ /* 0x000fc80000010000 */
[----:B------:R-:W-:-:S07]  /*44b0*/  @P1 FADD.FTZ R103, R47, R103 ;  /* 0x000000672f671221 */ /* 0x000fce0000010000 */
.L_x_20957:
[C---:B------:R-:W-:Y:S02]  /*44c0*/  PRMT R105, R106.reuse, 0x7632, R105 ;  /* 0x000076326a697816 */ /* 0x040fe40000000069 */
[----:B------:R-:W-:Y:S01]  /*44d0*/  SHF.L.U32 R104, R106, 0x10, RZ ;  /* 0x000000106a687819 */ /* 0x000fe200000006ff */
[----:B------:R-:W-:Y:S06]  /*44e0*/  @P2 BRA `(.L_x_20958) ;  /* 0x00000000000c2947 */ /* 0x000fec0003800000 */
[----:B------:R-:W-:Y:S05]  /*44f0*/  @!P1 BRA `(.L_x_20959) ;  /* 0x0000000000149947 */ /* 0x000fea0003800000 */
[----:B-----5:R-:W-:Y:S01]  /*4500*/  FADD.FTZ R104, R48, R104 ;  /* 0x0000006830687221 */ /* 0x020fe20000010000 */
[----:B------:R-:W-:Y:S06]  /*4510*/  BRA `(.L_x_20959) ;  /* 0x00000000000c7947 */ /* 0x000fec0003800000 */
.L_x_20958:
[----:B-----5:R-:W-:-:S05]  /*4520*/  SHF.L.U32 R106, R42, 0x10, RZ ;  /* 0x000000102a6a7819 */ /* 0x020fca00000006ff */
[----:B------:R-:W-:-:S04]  /*4530*/  FADD.FTZ R104, R106, R104 ;  /* 0x000000686a687221 */ /* 0x000fc80000010000 */
[----:B------:R-:W-:-:S07]  /*4540*/  @P1 FADD.FTZ R104, R48, R104 ;  /* 0x0000006830681221 */ /* 0x000fce0000010000 */
.L_x_20959:
[----:B------:R-:W-:Y:S01]  /*4550*/  SHF.L.U32 R105, R105, 0x10, RZ ;  /* 0x0000001069697819 */ /* 0x000fe200000006ff */
[----:B------:R-:W-:Y:S06]  /*4560*/  @P2 BRA `(.L_x_20960) ;  /* 0x00000000000c2947 */ /* 0x000fec0003800000 */
[----:B------:R-:W-:Y:S05]  /*4570*/  @!P1 BRA `(.L_x_20961) ;  /* 0x0000000000189947 */ /* 0x000fea0003800000 */
[----:B-----5:R-:W-:Y:S01]  /*4580*/  FADD.FTZ R105, R49, R105 ;  /* 0x0000006931697221 */ /* 0x020fe20000010000 */
[----:B------:R-:W-:Y:S06]  /*4590*/  BRA `(.L_x_20961) ;  /* 0x0000000000107947 */ /* 0x000fec0003800000 */
.L_x_20960:
[----:B-----5:R-:W-:-:S04]  /*45a0*/  PRMT R106, R42, 0x7632, R106 ;  /* 0x000076322a6a7816 */ /* 0x020fc8000000006a */
[----:B------:R-:W-:-:S05]  /*45b0*/  SHF.L.U32 R106, R106, 0x10, RZ ;  /* 0x000000106a6a7819 */ /* 0x000fca00000006ff */
[----:B------:R-:W-:-:S04]  /*45c0*/  FADD.FTZ R105, R106, R105 ;  /* 0x000000696a697221 */ /* 0x000fc80000010000 */
[----:B------:R-:W-:-:S07]  /*45d0*/  @P1 FADD.FTZ R105, R49, R105 ;  /* 0x0000006931691221 */ /* 0x000fce0000010000 */
.L_x_20961:
[C---:B-1-34-:R-:W-:Y:S02]  /*45e0*/  PRMT R132, R107.reuse, 0x7632, R132 ;  /* 0x000076326b847816 */ /* 0x05afe40000000084 */
[----:B------:R-:W-:Y:S01]  /*45f0*/  SHF.L.U32 R106, R107, 0x10, RZ ;  /* 0x000000106b6a7819 */ /* 0x000fe200000006ff */
[----:B------:R-:W-:Y:S06]  /*4600*/  @P2 BRA `(.L_x_20962) ;  /* 0x00000000000c2947 */ /* 0x000fec0003800000 */
[----:B------:R-:W-:Y:S05]  /*4610*/  @!P1 BRA `(.L_x_20963) ;  /* 0x0000000000149947 */ /* 0x000fea0003800000 */
[----:B-----5:R-:W-:Y:S01]  /*4620*/  FADD.FTZ R106, R50, R106 ;  /* 0x0000006a326a7221 */ /* 0x020fe20000010000 */
[----:B------:R-:W-:Y:S06]  /*4630*/  BRA `(.L_x_20963) ;  /* 0x00000000000c7947 */ /* 0x000fec0003800000 */
.L_x_20962:
[----:B-----5:R-:W-:-:S05]  /*4640*/  SHF.L.U32 R107, R43, 0x10, RZ ;  /* 0x000000102b6b7819 */ /* 0x020fca00000006ff */
[----:B------:R-:W-:-:S04]  /*4650*/  FADD.FTZ R106, R107, R106 ;  /* 0x0000006a6b6a7221 */ /* 0x000fc80000010000 */
[----:B------:R-:W-:-:S07]  /*4660*/  @P1 FADD.FTZ R106, R50, R106 ;  /* 0x0000006a326a1221 */ /* 0x000fce0000010000 */
.L_x_20963:
[----:B------:R-:W-:Y:S01]  /*4670*/  SHF.L.U32 R107, R132, 0x10, RZ ;  /* 0x00000010846b7819 */ /* 0x000fe200000006ff */
[----:B------:R-:W-:Y:S06]  /*4680*/  @P2 BRA `(.L_x_20964) ;  /* 0x00000000000c2947 */ /* 0x000fec0003800000 */
[----:B------:R-:W-:Y:S05]  /*4690*/  @!P1 BRA `(.L_x_20965) ;  /* 0x0000000000189947 */ /* 0x000fea0003800000 */
[----:B-----5:R-:W-:Y:S01]  /*46a0*/  FADD.FTZ R107, R51, R107 ;  /* 0x0000006b336b7221 */ /* 0x020fe20000010000 */
[----:B------:R-:W-:Y:S06]  /*46b0*/  BRA `(.L_x_20965) ;  /* 0x0000000000107947 */ /* 0x000fec0003800000 */
.L_x_20964:
[----:B-----5:R-:W-:-:S04]  /*46c0*/  PRMT R132, R43, 0x7632, R132 ;  /* 0x000076322b847816 */ /* 0x020fc80000000084 */
[----:B------:R-:W-:-:S05]  /*46d0*/  SHF.L.U32 R132, R132, 0x10, RZ ;  /* 0x0000001084847819 */ /* 0x000fca00000006ff */
[----:B------:R-:W-:-:S04]  /*46e0*/  FADD.FTZ R107, R132, R107 ;  /* 0x0000006b846b7221 */ /* 0x000fc80000010000 */
[----:B------:R-:W-:-:S07]  /*46f0*/  @P1 FADD.FTZ R107, R51, R107 ;  /* 0x0000006b336b1221 */ /* 0x000fce0000010000 */
.L_x_20965:
[----:B------:R-:W-:-:S04]  /*4700*/  LEA R132, P1, R134, UR12, 0x5 ;  /* 0x0000000c86847c11 */ /* 0x000fc8000f8228ff */
[C---:B------:R-:W-:Y:S02]  /*4710*/  LEA.HI.X R133, R134.reuse, UR13, RZ, 0x5, P1 ;  /* 0x0000000d86857c11 */ /* 0x040fe400088f2cff */
[----:B------:R-:W-:-:S03]  /*4720*/  IADD3 R134, R134, 0x20, RZ ;  /* 0x0000002086867810 */ /* 0x000fc60007ffe0ff */
[----:B------:R0:W-:Y:S04]  /*4730*/  STG.E.128 desc[UR4][R132.64], R100 ;  /* 0x0000006484007986 */ /* 0x0001e8000c101d04 */
[----:B------:R0:W-:Y:S02]  /*4740*/  STG.E.128 desc[UR4][R132.64+0x10], R104 ;  /* 0x0000106884007986 */ /* 0x0001e4000c101d04 */
.L_x_20949:
[----:B------:R-:W-:Y:S05]  /*4750*/  BSYNC B0 ;  /* 0x0000000000007941 */ /* 0x000fea0003800000 */
.L_x_20948:
        /* <DEDUP_REMOVED lines=25> */
.L_x_20968:
[----:B-----5:R-:W-:-:S05]  /*48f0*/  SHF.L.U32 R110, R40, 0x10, RZ ;  /* 0x00000010286e7819 */ /* 0x020fca00000006ff */
[----:B------:R-:W-:-:S04]  /*4900*/  FADD.FTZ R108, R110, R108 ;  /* 0x0000006c6e6c7221 */ /* 0x000fc80000010000 */
[----:B------:R-:W-:-:S07]  /*4910*/  @P1 FADD.FTZ R108, R44, R108 ;  /* 0x0000006c2c6c1221 */ /* 0x000fce0000010000 */
.L_x_20969:
[----:B------:R-:W-:Y:S01]  /*4920*/  SHF.L.U32 R109, R109, 0x10, RZ ;  /* 0x000000106d6d7819 */ /* 0x000fe200000006ff */
[----:B------:R-:W-:Y:S06]  /*4930*/  @P2 BRA `(.L_x_20970) ;  /* 0x00000000000c2947 */ /* 0x000fec0003800000 */
[----:B------:R-:W-:Y:S05]  /*4940*/  @!P1 BRA `(.L_x_20971) ;  /* 0x0000000000189947 */ /* 0x000fea0003800000 */
[----:B-----5:R-:W-:Y:S01]  /*4950*/  FADD.FTZ R109, R45, R109 ;  /* 0x0000006d2d6d7221 */ /* 0x020fe20000010000 */
[----:B------:R-:W-:Y:S06]  /*4960*/  BRA `(.L_x_20971) ;  /* 0x0000000000107947 */ /* 0x000fec0003800000 */
.L_x_20970:
[----:B-----5:R-:W-:-:S04]  /*4970*/  PRMT R110, R40, 0x7632, R110 ;  /* 0x00007632286e7816 */ /* 0x020fc8000000006e */
[----:B------:R-:W-:-:S05]  /*4980*/  SHF.L.U32 R110, R110, 0x10, RZ ;  /* 0x000000106e6e7819 */ /* 0x000fca00000006ff */
[----:B------:R-:W-:-:S04]  /*4990*/  FADD.FTZ R109, R110, R109 ;  /* 0x0000006d6e6d7221 */ /* 0x000fc80000010000 */
[----:B------:R-:W-:-:S07]  /*49a0*/  @P1 FADD.FTZ R109, R45, R109 ;  /* 0x0000006d2d6d1221 */ /* 0x000fce0000010000 */
.L_x_20971:
[C---:B------:R-:W-:Y:S02]  /*49b0*/  PRMT R111, R113.reuse, 0x7632, R111 ;  /* 0x00007632716f7816 */ /* 0x040fe4000000006f */
[----:B------:R-:W-:Y:S01]  /*49c0*/  SHF.L.U32 R110, R113, 0x10, RZ ;  /* 0x00000010716e7819 */ /* 0x000fe200000006ff */
[----:B------:R-:W-:Y:S06]  /*49d0*/  @P2 BRA `(.L_x_20972) ;  /* 0x00000000000c2947 */ /* 0x000fec0003800000 */
[----:B------:R-:W-:Y:S05]  /*49e0*/  @!P1 BRA `(.L_x_20973) ;  /* 0x0000000000149947 */ /* 0x000fea0003800000 */
[----:B-----5:R-:W-:Y:S01]  /*49f0*/  FADD.FTZ R110, R46, R110 ;  /* 0x0000006e2e6e7221 */ /* 0x020fe20000010000 */
[----:B------:R-:W-:Y:S06]  /*4a00*/  BRA `(.L_x_20973) ;  /* 0x00000000000c7947 */ /* 0x000fec0003800000 */
.L_x_20972:
[----:B-----5:R-:W-:-:S05]  /*4a10*/  SHF.L.U32 R112, R41, 0x10, RZ ;  /* 0x0000001029707819 */ /* 0x020fca00000006ff */
[----:B------:R-:W-:-:S04]  /*4a20*/  FADD.FTZ R110, R112, R110 ;  /* 0x0000006e706e7221 */ /* 0x000fc80000010000 */
[----:B------:R-:W-:-:S07]  /*4a30*/  @P1 FADD.FTZ R110, R46, R110 ;  /* 0x0000006e2e6e1221 */ /* 0x000fce0000010000 */
.L_x_20973:
[----:B------:R-:W-:Y:S01]  /*4a40*/  SHF.L.U32 R111, R111, 0x10, RZ ;  /* 0x000000106f6f7819 */ /* 0x000fe200000006ff */
[----:B------:R-:W-:Y:S06]  /*4a50*/  @P2 BRA `(.L_x_20974) ;  /* 0x00000000000c2947 */ /* 0x000fec0003800000 */
[----:B------:R-:W-:Y:S05]  /*4a60*/  @!P1 BRA `(.L_x_20975) ;  /* 0x0000000000189947 */ /* 0x000fea0003800000 */
[----:B-----5:R-:W-:Y:S01]  /*4a70*/  FADD.FTZ R111, R47, R111 ;  /* 0x0000006f2f6f7221 */ /* 0x020fe20000010000 */
[----:B------:R-:W-:Y:S06]  /*4a80*/  BRA `(.L_x_20975) ;  /* 0x0000000000107947 */ /* 0x000fec0003800000 */
.L_x_20974:
[----:B-----5:R-:W-:-:S04]  /*4a90*/  PRMT R112, R41, 0x7632, R112 ;  /* 0x0000763229707816 */ /* 0x020fc80000000070 */
[----:B------:R-:W-:-:S05]  /*4aa0*/  SHF.L.U32 R112, R112, 0x10, RZ ;  /* 0x0000001070707819 */ /* 0x000fca00000006ff */
[----:B------:R-:W-:-:S04]  /*4ab0*/  FADD.FTZ R111, R112, R111 ;  /* 0x0000006f706f7221 */ /* 0x000fc80000010000 */
[----:B------:R-:W-:-:S07]  /*4ac0*/  @P1 FADD.FTZ R111, R47, R111 ;  /* 0x0000006f2f6f1221 */ /* 0x000fce0000010000 */
.L_x_20975:
[C---:B------:R-:W-:Y:S02]  /*4ad0*/  PRMT R113, R114.reuse, 0x7632, R113 ;  /* 0x0000763272717816 */ /* 0x040fe40000000071 */
[----:B------:R-:W-:Y:S01]  /*4ae0*/  SHF.L.U32 R112, R114, 0x10, RZ ;  /* 0x0000001072707819 */ /* 0x000fe200000006ff */
[----:B------:R-:W-:Y:S06]  /*4af0*/  @P2 BRA `(.L_x_20976) ;  /* 0x00000000000c2947 */ /* 0x000fec0003800000 */
[----:B------:R-:W-:Y:S05]  /*4b00*/  @!P1 BRA `(.L_x_20977) ;  /* 0x0000000000149947 */ /* 0x000fea0003800000 */
[----:B-----5:R-:W-:Y:S01]  /*4b10*/  FADD.FTZ R112, R48, R112 ;  /* 0x0000007030707221 */ /* 0x020fe20000010000 */
[----:B------:R-:W-:Y:S06]  /*4b20*/  BRA `(.L_x_20977) ;  /* 0x00000000000c7947 */ /* 0x000fec0003800000 */
.L_x_20976:
[----:B-----5:R-:W-:-:S05]  /*4b30*/  SHF.L.U32 R114, R42, 0x10, RZ ;  /* 0x000000102a727819 */ /* 0x020fca00000006ff */
[----:B------:R-:W-:-:S04]  /*4b40*/  FADD.FTZ R112, R114, R112 ;  /* 0x0000007072707221 */ /* 0x000fc80000010000 */
[----:B------:R-:W-:-:S07]  /*4b50*/  @P1 FADD.FTZ R112, R48, R112 ;  /* 0x0000007030701221 */ /* 0x000fce0000010000 */
.L_x_20977:
[----:B------:R-:W-:Y:S01]  /*4b60*/  SHF.L.U32 R113, R113, 0x10, RZ ;  /* 0x0000001071717819 */ /* 0x000fe200000006ff */
[----:B------:R-:W-:Y:S06]  /*4b70*/  @P2 BRA `(.L_x_20978) ;  /* 0x00000000000c2947 */ /* 0x000fec0003800000 */
[----:B------:R-:W-:Y:S05]  /*4b80*/  @!P1 BRA `(.L_x_20979) ;  /* 0x0000000000189947 */ /* 0x000fea0003800000 */
[----:B-----5:R-:W-:Y:S01]  /*4b90*/  FADD.FTZ R113, R49, R113 ;  /* 0x0000007131717221 */ /* 0x020fe20000010000 */
[----:B------:R-:W-:Y:S06]  /*4ba0*/  BRA `(.L_x_20979) ;  /* 0x0000000000107947 */ /* 0x000fec0003800000 */
.L_x_20978:
[----:B-----5:R-:W-:-:S04]  /*4bb0*/  PRMT R114, R42, 0x7632, R114 ;  /* 0x000076322a727816 */ /* 0x020fc80000000072 */
[----:B------:R-:W-:-:S05]  /*4bc0*/  SHF.L.U32 R114, R114, 0x10, RZ ;  /* 0x0000001072727819 */ /* 0x000fca00000006ff */
[----:B------:R-:W-:-:S04]  /*4bd0*/  FADD.FTZ R113, R114, R113 ;  /* 0x0000007172717221 */ /* 0x000fc80000010000 */
[----:B------:R-:W-:-:S07]  /*4be0*/  @P1 FADD.FTZ R113, R49, R113 ;  /* 0x0000007131711221 */ /* 0x000fce0000010000 */
.L_x_20979:
[C---:B-1-34-:R-:W-:Y:S02]  /*4bf0*/  PRMT R132, R115.reuse, 0x7632, R132 ;  /* 0x0000763273847816 */ /* 0x05afe40000000084 */
[----:B------:R-:W-:Y:S01]  /*4c00*/  SHF.L.U32 R114, R115, 0x10, RZ ;  /* 0x0000001073727819 */ /* 0x000fe200000006ff */
[----:B------:R-:W-:Y:S06]  /*4c10*/  @P2 BRA `(.L_x_20980) ;  /* 0x00000000000c2947 */ /* 0x000fec0003800000 */
[----:B------:R-:W-:Y:S05]  /*4c20*/  @!P1 BRA `(.L_x_20981) ;  /* 0x0000000000149947 */ /* 0x000fea0003800000 */
[----:B-----5:R-:W-:Y:S01]  /*4c30*/  FADD.FTZ R114, R50, R114 ;  /* 0x0000007232727221 */ /* 0x020fe20000010000 */
[----:B------:R-:W-:Y:S06]  /*4c40*/  BRA `(.L_x_20981) ;  /* 0x00000000000c7947 */ /* 0x000fec0003800000 */
.L_x_20980:
[----:B-----5:R-:W-:-:S05]  /*4c50*/  SHF.L.U32 R115, R43, 0x10, RZ ;  /* 0x000000102b737819 */ /* 0x020fca00000006ff */
[----:B------:R-:W-:-:S04]  /*4c60*/  FADD.FTZ R114, R115, R114 ;  /* 0x0000007273727221 */ /* 0x000fc80000010000 */
[----:B------:R-:W-:-:S07]  /*4c70*/  @P1 FADD.FTZ R114, R50, R114 ;  /* 0x0000007232721221 */ /* 0x000fce0000010000 */
.L_x_20981:
[----:B------:R-:W-:Y:S01]  /*4c80*/  SHF.L.U32 R115, R132, 0x10, RZ ;  /* 0x0000001084737819 */ /* 0x000fe200000006ff */
[----:B------:R-:W-:Y:S06]  /*4c90*/  @P2 BRA `(.L_x_20982) ;  /* 0x00000000000c2947 */ /* 0x000fec0003800000 */
[----:B------:R-:W-:Y:S05]  /*4ca0*/  @!P1 BRA `(.L_x_20983) ;  /* 0x0000000000189947 */ /* 0x000fea0003800000 */
[----:B-----5:R-:W-:Y:S01]  /*4cb0*/  FADD.FTZ R115, R51, R115 ;  /* 0x0000007333737221 */ /* 0x020fe20000010000 */
[----:B------:R-:W-:Y:S06]  /*4cc0*/  BRA `(.L_x_20983) ;  /* 0x0000000000107947 */ /* 0x000fec0003800000 */
.L_x_20982:
[----:B-----5:R-:W-:-:S04]  /*4cd0*/  PRMT R132, R43, 0x7632, R132 ;  /* 0x000076322b847816 */ /* 0x020fc80000000084 */
[----:B------:R-:W-:-:S05]  /*4ce0*/  SHF.L.U32 R132, R132, 0x10, RZ ;  /* 0x0000001084847819 */ /* 0x000fca00000006ff */
[----:B------:R-:W-:-:S04]  /*4cf0*/  FADD.FTZ R115, R132, R115 ;  /* 0x0000007384737221 */ /* 0x000fc80000010000 */
[----:B------:R-:W-:-:S07]  /*4d00*/  @P1 FADD.FTZ R115, R51, R115 ;  /* 0x0000007333731221 */ /* 0x000fce0000010000 */
.L_x_20983:
[----:B------:R-:W-:-:S04]  /*4d10*/  LEA R132, P1, R134, UR12, 0x5 ;  /* 0x0000000c86847c11 */ /* 0x000fc8000f8228ff */
[C---:B------:R-:W-:Y:S02]  /*4d20*/  LEA.HI.X R133, R134.reuse, UR13, RZ, 0x5, P1 ;  /* 0x0000000d86857c11 */ /* 0x040fe400088f2cff */
[----:B------:R-:W-:-:S03]  /*4d30*/  IADD3 R134, R134, 0x20, RZ ;  /* 0x0000002086867810 */ /* 0x000fc60007ffe0ff */
[----:B------:R0:W-:Y:S04]  /*4d40*/  STG.E.128 desc[UR4][R132.64], R108 ;  /* 0x0000006c84007986 */ /* 0x0001e8000c101d04 */
[----:B------:R0:W-:Y:S02]  /*4d50*/  STG.E.128 desc[UR4][R132.64+0x10], R112 ;  /* 0x0000107084007986 */ /* 0x0001e4000c101d04 */
.L_x_20967:
[----:B------:R-:W-:Y:S05]  /*4d60*/  BSYNC B0 ;  /* 0x0000000000007941 */ /* 0x000fea0003800000 */
.L_x_20966:
        /* <DEDUP_REMOVED lines=25> */
.L_x_20986:
[----:B-----5:R-:W-:-:S05]  /*4f00*/  SHF.L.U32 R118, R40, 0x10, RZ ;  /* 0x0000001028767819 */ /* 0x020fca00000006ff */
[----:B------:R-:W-:-:S04]  /*4f10*/  FADD.FTZ R116, R118, R116 ;  /* 0x0000007476747221 */ /* 0x000fc80000010000 */
[----:B------:R-:W-:-:S07]  /*4f20*/  @P1 FADD.FTZ R116, R44, R116 ;  /* 0x000000742c741221 */ /* 0x000fce0000010000 */
.L_x_20987:
[----:B------:R-:W-:Y:S01]  /*4f30*/  SHF.L.U32 R117, R117, 0x10, RZ ;  /* 0x0000001075757819 */ /* 0x000fe200000006ff */
[----:B------:R-:W-:Y:S06]  /*4f40*/  @P2 BRA `(.L_x_20988) ;  /* 0x00000000000c2947 */ /* 0x000fec0003800000 */
[----:B------:R-:W-:Y:S05]  /*4f50*/  @!P1 BRA `(.L_x_20989) ;  /* 0x0000000000189947 */ /* 0x000fea0003800000 */
[----:B-----5:R-:W-:Y:S01]  /*4f60*/  FADD.FTZ R117, R45, R117 ;  /* 0x000000752d757221 */ /* 0x020fe20000010000 */
[----:B------:R-:W-:Y:S06]  /*4f70*/  BRA `(.L_x_20989) ;  /* 0x0000000000107947 */ /* 0x000fec0003800000 */
.L_x_20988:
[----:B-----5:R-:W-:-:S04]  /*4f80*/  PRMT R118, R40, 0x7632, R118 ;  /* 0x0000763228767816 */ /* 0x020fc80000000076 */
[----:B------:R-:W-:-:S05]  /*4f90*/  SHF.L.U32 R118, R118, 0x10, RZ ;  /* 0x0000001076767819 */ /* 0x000fca00000006ff */
[----:B------:R-:W-:-:S04]  /*4fa0*/  FADD.FTZ R117, R118, R117 ;  /* 0x0000007576757221 */ /* 0x000fc80000010000 */
[----:B------:R-:W-:-:S07]  /*4fb0*/  @P1 FADD.FTZ R117, R45, R117 ;  /* 0x000000752d751221 */ /* 0x000fce0000010000 */
.L_x_20989:
[C---:B------:R-:W-:Y:S02]  /*4fc0*/  PRMT R119, R121.reuse, 0x7632, R119 ;  /* 0x0000763279777816 */ /* 0x040fe40000000077 */
[----:B------:R-:W-:Y:S01]  /*4fd0*/  SHF.L.U32 R118, R121, 0x10, RZ ;  /* 0x0000001079767819 */ /* 0x000fe200000006ff */
[----:B------:R-:W-:Y:S06]  /*4fe0*/  @P2 BRA `(.L_x_20990) ;  /* 0x00000000000c2947 */ /* 0x000fec0003800000 */
[----:B------:R-:W-:Y:S05]  /*4ff0*/  @!P1 BRA `(.L_x_20991) ;  /* 0x0000000000149947 */ /* 0x000fea0003800000 */
[----:B-----5:R-:W-:Y:S01]  /*5000*/  FADD.FTZ R118, R46, R118 ;  /* 0x000000762e767221 */ /* 0x020fe20000010000 */
[----:B------:R-:W-:Y:S06]  /*5010*/  BRA `(.L_x_20991) ;  /* 0x00000000000c7947 */ /* 0x000fec0003800000 */
.L_x_20990:
[----:B-----5:R-:W-:-:S05]  /*5020*/  SHF.L.U32 R120, R41, 0x10, RZ ;  /* 0x0000001029787819 */ /* 0x020fca00000006ff */
[----:B------:R-:W-:-:S04]  /*5030*/  FADD.FTZ R118, R120, R118 ;  /* 0x0000007678767221 */ /* 0x000fc80000010000 */
[----:B------:R-:W-:-:S07]  /*5040*/  @P1 FADD.FTZ R118, R46, R118 ;  /* 0x000000762e761221 */ /* 0x000fce0000010000 */
.L_x_20991:
[----:B------:R-:W-:Y:S01]  /*5050*/  SHF.L.U32 R119, R119, 0x10, RZ ;  /* 0x0000001077777819 */ /* 0x000fe200000006ff */
[----:B------:R-:W-:Y:S06]  /*5060*/  @P2 BRA `(.L_x_20992) ;  /* 0x00000000000c2947 */ /* 0x000fec0003800000 */
[----:B------:R-:W-:Y:S05]  /*5070*/  @!P1 BRA `(.L_x_20993) ;  /* 0x0000000000189947 */ /* 0x000fea0003800000 */
[----:B-----5:R-:W-:Y:S01]  /*5080*/  FADD.FTZ R119, R47, R119 ;  /* 0x000000772f777221 */ /* 0x020fe20000010000 */
[----:B------:R-:W-:Y:S06]  /*5090*/  BRA `(.L_x_20993) ;  /* 0x0000000000107947 */ /* 0x000fec0003800000 */
.L_x_20992:
[----:B-----5:R-:W-:-:S04]  /*50a0*/  PRMT R120, R41, 0x7632, R120 ;  /* 0x0000763229787816 */ /* 0x020fc80000000078 */
[----:B------:R-:W-:-:S05]  /*50b0*/  SHF.L.U32 R120, R120, 0x10, RZ ;  /* 0x0000001078787819 */ /* 0x000fca00000006ff */
[----:B------:R-:W-:-:S04]  /*50c0*/  FADD.FTZ R119, R120, R119 ;  /* 0x0000007778777221 */ /* 0x000fc80000010000 */
[----:B------:R-:W-:-:S07]  /*50d0*/  @P1 FADD.FTZ R119, R47, R119 ;  /* 0x000000772f771221 */ /* 0x000fce0000010000 */
.L_x_20993:
[C---:B------:R-:W-:Y:S02]  /*50e0*/  PRMT R121, R122.reuse, 0x7632, R121 ;  /* 0x000076327a797816 */ /* 0x040fe40000000079 */
[----:B------:R-:W-:Y:S01]  /*50f0*/  SHF.L.U32 R120, R122, 0x10, RZ ;  /* 0x000000107a787819 */ /* 0x000fe200000006ff */
[----:B------:R-:W-:Y:S06]  /*5100*/  @P2 BRA `(.L_x_20994) ;  /* 0x00000000000c2947 */ /* 0x000fec0003800000 */
[----:B------:R-:W-:Y:S05]  /*5110*/  @!P1 BRA `(.L_x_20995) ;  /* 0x0000000000149947 */ /* 0x000fea0003800000 */
[----:B-----5:R-:W-:Y:S01]  /*5120*/  FADD.FTZ R120, R48, R120 ;  /* 0x0000007830787221 */ /* 0x020fe20000010000 */
[----:B------:R-:W-:Y:S06]  /*5130*/  BRA `(.L_x_20995) ;  /* 0x00000000000c7947 */ /* 0x000fec0003800000 */
.L_x_20994:
[----:B-----5:R-:W-:-:S05]  /*5140*/  SHF.L.U32 R122, R42, 0x10, RZ ;  /* 0x000000102a7a7819 */ /* 0x020fca00000006ff */
[----:B------:R-:W-:-:S04]  /*5150*/  FADD.FTZ R120, R122, R120 ;  /* 0x000000787a787221 */ /* 0x000fc80000010000 */
[----:B------:R-:W-:-:S07]  /*5160*/  @P1 FADD.FTZ R120, R48, R120 ;  /* 0x0000007830781221 */ /* 0x000fce0000010000 */
.L_x_20995:
[----:B------:R-:W-:Y:S01]  /*5170*/  SHF.L.U32 R121, R121, 0x10, RZ ;  /* 0x0000001079797819 */ /* 0x000fe200000006ff */
[----:B------:R-:W-:Y:S06]  /*5180*/  @P2 BRA `(.L_x_20996) ;  /* 0x00000000000c2947 */ /* 0x000fec0003800000 */
[----:B------:R-:W-:Y:S05]  /*5190*/  @!P1 BRA `(.L_x_20997) ;  /* 0x0000000000189947 */ /* 0x000fea0003800000 */
[----:B-----5:R-:W-:Y:S01]  /*51a0*/  FADD.FTZ R121, R49, R121 ;  /* 0x0000007931797221 */ /* 0x020fe20000010000 */
[----:B------:R-:W-:Y:S06]  /*51b0*/  BRA `(.L_x_20997) ;  /* 0x0000000000107947 */ /* 0x000fec0003800000 */
.L_x_20996:
[----:B-----5:R-:W-:-:S04]  /*51c0*/  PRMT R122, R42, 0x7632, R122 ;  /* 0x000076322a7a7816 */ /* 0x020fc8000000007a */
[----:B------:R-:W-:-:S05]  /*51d0*/  SHF.L.U32 R122, R122, 0x10, RZ ;  /* 0x000000107a7a7819 */ /* 0x000fca00000006ff */
[----:B------:R-:W-:-:S04]  /*51e0*/  FADD.FTZ R121, R122, R121 ;  /* 0x000000797a797221 */ /* 0x000fc80000010000 */
[----:B------:R-:W-:-:S07]  /*51f0*/  @P1 FADD.FTZ R121, R49, R121 ;  /* 0x0000007931791221 */ /* 0x000fce0000010000 */
.L_x_20997:
[C---:B-1-34-:R-:W-:Y:S02]  /*5200*/  PRMT R132, R123.reuse, 0x7632, R132 ;  /* 0x000076327b847816 */ /* 0x05afe40000000084 */
[----:B------:R-:W-:Y:S01]  /*5210*/  SHF.L.U32 R122, R123, 0x10, RZ ;  /* 0x000000107b7a7819 */ /* 0x000fe200000006ff */
[----:B------:R-:W-:Y:S06]  /*5220*/  @P2 BRA `(.L_x_20998) ;  /* 0x00000000000c2947 */ /* 0x000fec0003800000 */
[----:B------:R-:W-:Y:S05]  /*5230*/  @!P1 BRA `(.L_x_20999) ;  /* 0x0000000000149947 */ /* 0x000fea0003800000 */
[----:B-----5:R-:W-:Y:S01]  /*5240*/  FADD.FTZ R122, R50, R122 ;  /* 0x0000007a327a7221 */ /* 0x020fe20000010000 */
[----:B------:R-:W-:Y:S06]  /*5250*/  BRA `(.L_x_20999) ;  /* 0x00000000000c7947 */ /* 0x000fec0003800000 */
.L_x_20998:
[----:B-----5:R-:W-:-:S05]  /*5260*/  SHF.L.U32 R123, R43, 0x10, RZ ;  /* 0x000000102b7b7819 */ /* 0x020fca00000006ff */
[----:B------:R-:W-:-:S04]  /*5270*/  FADD.FTZ R122, R123, R122 ;  /* 0x0000007a7b7a7221 */ /* 0x000fc80000010000 */
[----:B------:R-:W-:-:S07]  /*5280*/  @P1 FADD.FTZ R122, R50, R122 ;  /* 0x0000007a327a1221 */ /* 0x000fce0000010000 */
.L_x_20999:
[----:B------:R-:W-:Y:S01]  /*5290*/  SHF.L.U32 R123, R132, 0x10, RZ ;  /* 0x00000010847b7819 */ /* 0x000fe200000006ff */
[----:B------:R-:W-:Y:S06]  /*52a0*/  @P2 BRA `(.L_x_21000) ;  /* 0x00000000000c2947 */ /* 0x000fec0003800000 */
[----:B------:R-:W-:Y:S05]  /*52b0*/  @!P1 BRA `(.L_x_21001) ;  /* 0x0000000000189947 */ /* 0x000fea0003800000 */
[----:B-----5:R-:W-:Y:S01]  /*52c0*/  FADD.FTZ R123, R51, R123 ;  /* 0x0000007b337b7221 */ /* 0x020fe20000010000 */
[----:B------:R-:W-:Y:S06]  /*52d0*/  BRA `(.L_x_21001) ;  /* 0x0000000000107947 */ /* 0x000fec0003800000 */
.L_x_21000:
[----:B-----5:R-:W-:-:S04]  /*52e0*/  PRMT R132, R43, 0x7632, R132 ;  /* 0x000076322b847816 */ /* 0x020fc80000000084 */
[----:B------:R-:W-:-:S05]  /*52f0*/  SHF.L.U32 R132, R132, 0x10, RZ ;  /* 0x0000001084847819 */ /* 0x000fca00000006ff */
[----:B------:R-:W-:-:S04]  /*5300*/  FADD.FTZ R123, R132, R123 ;  /* 0x0000007b847b7221 */ /* 0x000fc80000010000 */
[----:B------:R-:W-:-:S07]  /*5310*/  @P1 FADD.FTZ R123, R51, R123 ;  /* 0x0000007b337b1221 */ /* 0x000fce0000010000 */
.L_x_21001:
[----:B------:R-:W-:-:S04]  /*5320*/  LEA R132, P1, R134, UR12, 0x5 ;  /* 0x0000000c86847c11 */ /* 0x000fc8000f8228ff */
[C---:B------:R-:W-:Y:S02]  /*5330*/  LEA.HI.X R133, R134.reuse, UR13, RZ, 0x5, P1 ;  /* 0x0000000d86857c11 */ /* 0x040fe400088f2cff */
[----:B------:R-:W-:-:S03]  /*5340*/  IADD3 R134, R134, 0x20, RZ ;  /* 0x0000002086867810 */ /* 0x000fc60007ffe0ff */
[----:B------:R0:W-:Y:S04]  /*5350*/  STG.E.128 desc[UR4][R132.64], R116 ;  /* 0x0000007484007986 */ /* 0x0001e8000c101d04 */
[----:B------:R0:W-:Y:S02]  /*5360*/  STG.E.128 desc[UR4][R132.64+0x10], R120 ;  /* 0x0000107884007986 */ /* 0x0001e4000c101d04 */
.L_x_20985:
[----:B------:R-:W-:Y:S05]  /*5370*/  BSYNC B0 ;  /* 0x0000000000007941 */ /* 0x000fea0003800000 */
.L_x_20984:
        /* <DEDUP_REMOVED lines=25> */
.L_x_21004:
[----:B-----5:R-:W-:-:S05]  /*5510*/  SHF.L.U32 R126, R40, 0x10, RZ ;  /* 0x00000010287e7819 */ /* 0x020fca00000006ff */
[----:B------:R-:W-:-:S04]  /*5520*/  FADD.FTZ R124, R126, R124 ;  /* 0x0000007c7e7c7221 */ /* 0x000fc80000010000 */
[----:B------:R-:W-:-:S07]  /*5530*/  @P1 FADD.FTZ R124, R44, R124 ;  /* 0x0000007c2c7c1221 */ /* 0x000fce0000010000 */
.L_x_21005:
[----:B------:R-:W-:Y:S01]  /*5540*/  SHF.L.U32 R125, R125, 0x10, RZ ;  /* 0x000000107d7d7819 */ /* 0x000fe200000006ff */
[----:B------:R-:W-:Y:S06]  /*5550*/  @P2 BRA `(.L_x_21006) ;  /* 0x00000000000c2947 */ /* 0x000fec0003800000 */
[----:B------:R-:W-:Y:S05]  /*5560*/  @!P1 BRA `(.L_x_21007) ;  /* 0x0000000000189947 */ /* 0x000fea0003800000 */
[----:B-----5:R-:W-:Y:S01]  /*5570*/  FADD.FTZ R125, R45, R125 ;  /* 0x0000007d2d7d7221 */ /* 0x020fe20000010000 */
[----:B------:R-:W-:Y:S06]  /*5580*/  BRA `(.L_x_21007) ;  /* 0x0000000000107947 */ /* 0x000fec0003800000 */
.L_x_21006:
[----:B-----5:R-:W-:-:S04]  /*5590*/  PRMT R126, R40, 0x7632, R126 ;  /* 0x00007632287e7816 */ /* 0x020fc8000000007e */
[----:B------:R-:W-:-:S05]  /*55a0*/  SHF.L.U32 R126, R126, 0x10, RZ ;  /* 0x000000107e7e7819 */ /* 0x000fca00000006ff */
[----:B------:R-:W-:-:S04]  /*55b0*/  FADD.FTZ R125, R126, R125 ;  /* 0x0000007d7e7d7221 */ /* 0x000fc80000010000 */
[----:B------:R-:W-:-:S07]  /*55c0*/  @P1 FADD.FTZ R125, R45, R125 ;  /* 0x0000007d2d7d1221 */ /* 0x000fce0000010000 */
.L_x_21007:
[C---:B------:R-:W-:Y:S02]  /*55d0*/  PRMT R127, R129.reuse, 0x7632, R127 ;  /* 0x00007632817f7816 */ /* 0x040fe4000000007f */
[----:B------:R-:W-:Y:S01]  /*55e0*/  SHF.L.U32 R126, R129, 0x10, RZ ;  /* 0x00000010817e7819 */ /* 0x000fe200000006ff */
[----:B------:R-:W-:Y:S06]  /*55f0*/  @P2 BRA `(.L_x_21008) ;  /* 0x00000000000c2947 */ /* 0x000fec0003800000 */
[----:B------:R-:W-:Y:S05]  /*5600*/  @!P1 BRA `(.L_x_21009) ;  /* 0x0000000000149947 */ /* 0x000fea0003800000 */
[----:B-----5:R-:W-:Y:S01]  /*5610*/  FADD.FTZ R126, R46, R126 ;  /* 0x0000007e2e7e7221 */ /* 0x020fe20000010000 */
[----:B------:R-:W-:Y:S06]  /*5620*/  BRA `(.L_x_21009) ;  /* 0x00000000000c7947 */ /* 0x000fec0003800000 */
.L_x_21008:
[----:B-----5:R-:W-:-:S05]  /*5630*/  SHF.L.U32 R128, R41, 0x10, RZ ;  /* 0x0000001029807819 */ /* 0x020fca00000006ff */
[----:B------:R-:W-:-:S04]  /*5640*/  FADD.FTZ R126, R128, R126 ;  /* 0x0000007e807e7221 */ /* 0x000fc80000010000 */
[----:B------:R-:W-:-:S07]  /*5650*/  @P1 FADD.FTZ R126, R46, R126 ;  /* 0x0000007e2e7e1221 */ /* 0x000fce0000010000 */
.L_x_21009:
[----:B------:R-:W-:Y:S01]  /*5660*/  SHF.L.U32 R127, R127, 0x10, RZ ;  /* 0x000000107f7f7819 */ /* 0x000fe200000006ff */
[----:B------:R-:W-:Y:S06]  /*5670*/  @P2 BRA `(.L_x_21010) ;  /* 0x00000000000c2947 */ /* 0x000fec0003800000 */
[----:B------:R-:W-:Y:S05]  /*5680*/  @!P1 BRA `(.L_x_21011) ;  /* 0x0000000000189947 */ /* 0x000fea0003800000 */
[----:B-----5:R-:W-:Y:S01]  /*5690*/  FADD.FTZ R127, R47, R127 ;  /* 0x0000007f2f7f7221 */ /* 0x020fe20000010000 */
[----:B------:R-:W-:Y:S06]  /*56a0*/  BRA `(.L_x_21011) ;  /* 0x0000000000107947 */ /* 0x000fec0003800000 */
.L_x_21010:
[----:B-----5:R-:W-:-:S04]  /*56b0*/  PRMT R128, R41, 0x7632, R128 ;  /* 0x0000763229807816 */ /* 0x020fc80000000080 */
[----:B------:R-:W-:-:S05]  /*56c0*/  SHF.L.U32 R128, R128, 0x10, RZ ;  /* 0x0000001080807819 */ /* 0x000fca00000006ff */
[----:B------:R-:W-:-:S04]  /*56d0*/  FADD.FTZ R127, R128, R127 ;  /* 0x0000007f807f7221 */ /* 0x000fc80000010000 */
[----:B------:R-:W-:-:S07]  /*56e0*/  @P1 FADD.FTZ R127, R47, R127 ;  /* 0x0000007f2f7f1221 */ /* 0x000fce0000010000 */
.L_x_21011:
[C---:B------:R-:W-:Y:S02]  /*56f0*/  PRMT R129, R130.reuse, 0x7632, R129 ;  /* 0x0000763282817816 */ /* 0x040fe40000000081 */
[----:B------:R-:W-:Y:S01]  /*5700*/  SHF.L.U32 R128, R130, 0x10, RZ ;  /* 0x0000001082807819 */ /* 0x000fe200000006ff */
[----:B------:R-:W-:Y:S06]  /*5710*/  @P2 BRA `(.L_x_21012) ;  /* 0x00000000000c2947 */ /* 0x000fec0003800000 */
[----:B------:R-:W-:Y:S05]  /*5720*/  @!P1 BRA `(.L_x_21013) ;  /* 0x0000000000149947 */ /* 0x000fea0003800000 */
[----:B-----5:R-:W-:Y:S01]  /*5730*/  FADD.FTZ R128, R48, R128 ;  /* 0x0000008030807221 */ /* 0x020fe20000010000 */
[----:B------:R-:W-:Y:S06]  /*5740*/  BRA `(.L_x_21013) ;  /* 0x00000000000c7947 */ /* 0x000fec0003800000 */
.L_x_21012:
[----:B-----5:R-:W-:-:S05]  /*5750*/  SHF.L.U32 R130, R42, 0x10, RZ ;  /* 0x000000102a827819 */ /* 0x020fca00000006ff */
[----:B------:R-:W-:-:S04]  /*5760*/  FADD.FTZ R128, R130, R128 ;  /* 0x0000008082807221 */ /* 0x000fc80000010000 */
[----:B------:R-:W-:-:S07]  /*5770*/  @P1 FADD.FTZ R128, R48, R128 ;  /* 0x0000008030801221 */ /* 0x000fce0000010000 */
.L_x_21013:
[----:B------:R-:W-:Y:S01]  /*5780*/  SHF.L.U32 R129, R129, 0x10, RZ ;  /* 0x0000001081817819 */ /* 0x000fe200000006ff */
[----:B------:R-:W-:Y:S06]  /*5790*/  @P2 BRA `(.L_x_21014) ;  /* 0x00000000000c2947 */ /* 0x000fec0003800000 */
[----:B------:R-:W-:Y:S05]  /*57a0*/  @!P1 BRA `(.L_x_21015) ;  /* 0x0000000000189947 */ /* 0x000fea0003800000 */
[----:B-----5:R-:W-:Y:S01]  /*57b0*/  FADD.FTZ R129, R49, R129 ;  /* 0x0000008131817221 */ /* 0x020fe20000010000 */
[----:B------:R-:W-:Y:S06]  /*57c0*/  BRA `(.L_x_21015) ;  /* 0x0000000000107947 */ /* 0x000fec0003800000 */
.L_x_21014:
[----:B-----5:R-:W-:-:S04]  /*57d0*/  PRMT R130, R42, 0x7632, R130 ;  /* 0x000076322a827816 */ /* 0x020fc80000000082 */
[----:B------:R-:W-:-:S05]  /*57e0*/  SHF.L.U32 R130, R130, 0x10, RZ ;  /* 0x0000001082827819 */ /* 0x000fca00000006ff */
[----:B------:R-:W-:-:S04]  /*57f0*/  FADD.FTZ R129, R130, R129 ;  /* 0x0000008182817221 */ /* 0x000fc80000010000 */
[----:B------:R-:W-:-:S07]  /*5800*/  @P1 FADD.FTZ R129, R49, R129 ;  /* 0x0000008131811221 */ /* 0x000fce0000010000 */
.L_x_21015:
[C---:B-1-34-:R-:W-:Y:S02]  /*5810*/  PRMT R132, R131.reuse, 0x7632, R132 ;  /* 0x0000763283847816 */ /* 0x05afe40000000084 */
[----:B------:R-:W-:Y:S01]  /*5820*/  SHF.L.U32 R130, R131, 0x10, RZ ;  /* 0x0000001083827819 */ /* 0x000fe200000006ff */
[----:B------:R-:W-:Y:S06]  /*5830*/  @P2 BRA `(.L_x_21016) ;  /* 0x00000000000c2947 */ /* 0x000fec0003800000 */
[----:B------:R-:W-:Y:S05]  /*5840*/  @!P1 BRA `(.L_x_21017) ;  /* 0x0000000000149947 */ /* 0x000fea0003800000 */
[----:B-----5:R-:W-:Y:S01]  /*5850*/  FADD.FTZ R130, R50, R130 ;  /* 0x0000008232827221 */ /* 0x020fe20000010000 */
[----:B------:R-:W-:Y:S06]  /*5860*/  BRA `(.L_x_21017) ;  /* 0x00000000000c7947 */ /* 0x000fec0003800000 */
.L_x_21016:
[----:B-----5:R-:W-:-:S05]  /*5870*/  SHF.L.U32 R131, R43, 0x10, RZ ;  /* 0x000000102b837819 */ /* 0x020fca00000006ff */
[----:B------:R-:W-:-:S04]  /*5880*/  FADD.FTZ R130, R131, R130 ;  /* 0x0000008283827221 */ /* 0x000fc80000010000 */
[----:B------:R-:W-:-:S07]  /*5890*/  @P1 FADD.FTZ R130, R50, R130 ;  /* 0x0000008232821221 */ /* 0x000fce0000010000 */
.L_x_21017:
[----:B------:R-:W-:Y:S01]  /*58a0*/  SHF.L.U32 R131, R132, 0x10, RZ ;  /* 0x0000001084837819 */ /* 0x000fe200000006ff */
[----:B------:R-:W-:Y:S06]  /*58b0*/  @P2 BRA `(.L_x_21018) ;  /* 0x00000000000c2947 */ /* 0x000fec0003800000 */
[----:B------:R-:W-:Y:S05]  /*58c0*/  @!P1 BRA `(.L_x_21019) ;  /* 0x0000000000189947 */ /* 0x000fea0003800000 */
[----:B-----5:R-:W-:Y:S01]  /*58d0*/  FADD.FTZ R131, R51, R131 ;  /* 0x0000008333837221 */ /* 0x020fe20000010000 */
[----:B------:R-:W-:Y:S06]  /*58e0*/  BRA `(.L_x_21019) ;  /* 0x0000000000107947 */ /* 0x000fec0003800000 */
.L_x_21018:
[----:B-----5:R-:W-:-:S04]  /*58f0*/  PRMT R132, R43, 0x7632, R132 ;  /* 0x000076322b847816 */ /* 0x020fc80000000084 */
[----:B------:R-:W-:-:S05]  /*5900*/  SHF.L.U32 R132, R132, 0x10, RZ ;  /* 0x0000001084847819 */ /* 0x000fca00000006ff */
[----:B------:R-:W-:-:S04]  /*5910*/  FADD.FTZ R131, R132, R131 ;  /* 0x0000008384837221 */ /* 0x000fc80000010000 */
[----:B------:R-:W-:-:S07]  /*5920*/  @P1 FADD.FTZ R131, R51, R131 ;  /* 0x0000008333831221 */ /* 0x000fce0000010000 */
.L_x_21019:
[----:B------:R-:W-:-:S04]  /*5930*/  LEA R132, P1, R134, UR12, 0x5 ;  /* 0x0000000c86847c11 */ /* 0x000fc8000f8228ff */
[----:B------:R-:W-:-:S05]  /*5940*/  LEA.HI.X R133, R134, UR13, RZ, 0x5, P1 ;  /* 0x0000000d86857c11 */ /* 0x000fca00088f2cff */
[----:B------:R0:W-:Y:S04]  /*5950*/  STG.E.128 desc[UR4][R132.64], R124 ;  /* 0x0000007c84007986 */ /* 0x0001e8000c101d04 */
[----:B------:R0:W-:Y:S02]  /*5960*/  STG.E.128 desc[UR4][R132.64+0x10], R128 ;  /* 0x0000108084007986 */ /* 0x0001e4000c101d04 */
.L_x_21003:
[----:B------:R-:W-:Y:S05]  /*5970*/  BSYNC B0 ;  /* 0x0000000000007941 */ /* 0x000fea0003800000 */
.L_x_21002:
        /* <DEDUP_REMOVED lines=290> */
.L_x_21053:
        /* <DEDUP_REMOVED lines=62> */
.L_x_21022:
[----:B------:R-:W-:Y:S05]  /*6f80*/  BSYNC B0 ;  /* 0x0000000000007941 */ /* 0x000fea0003800000 */
.L_x_21021:
        /* <DEDUP_REMOVED lines=42> */
[----:B------:R-:W-:-:S07]  /*7230*/  IADD3 R172, R172, 0x20, RZ ;  /* 0x00000020acac7810 */ /* 0x000fce0007ffe0ff */
.L_x_21024:
[----:B------:R-:W-:Y:S05]  /*7240*/  BSYNC B0 ;  /* 0x0000000000007941 */ /* 0x000fea0003800000 */
.L_x_21023:
        /* <DEDUP_REMOVED lines=36> */
.L_x_21026:
[----:B------:R-:W-:Y:S05]  /*7490*/  BSYNC B0 ;  /* 0x0000000000007941 */ /* 0x000fea0003800000 */
.L_x_21025:
        /* <DEDUP_REMOVED lines=36> */
.L_x_21028:
[----:B------:R-:W-:Y:S05]  /*76e0*/  BSYNC B0 ;  /* 0x0000000000007941 */ /* 0x000fea0003800000 */
.L_x_21027:
        /* <DEDUP_REMOVED lines=36> */
.L_x_21030:
[----:B------:R-:W-:Y:S05]  /*7930*/  BSYNC B0 ;  /* 0x0000000000007941 */ /* 0x000fea0003800000 */
.L_x_21029:
        /* <DEDUP_REMOVED lines=36> */
.L_x_21032:
[----:B------:R-:W-:Y:S05]  /*7b80*/  BSYNC B0 ;  /* 0x0000000000007941 */ /* 0x000fea0003800000 */
.L_x_21031:
        /* <DEDUP_REMOVED lines=37> */
.L_x_21034:
[----:B------:R-:W-:Y:S05]  /*7de0*/  BSYNC B0 ;  /* 0x0000000000007941 */ /* 0x000fea0003800000 */
.L_x_21033:
        /* <DEDUP_REMOVED lines=37> */
.L_x_21036:
[----:B------:R-:W-:Y:S05]  /*8040*/  BSYNC B0 ;  /* 0x0000000000007941 */ /* 0x000fea0003800000 */
.L_x_21035:
        /* <DEDUP_REMOVED lines=37> */
.L_x_21038:
[----:B------:R-:W-:Y:S05]  /*82a0*/  BSYNC B0 ;  /* 0x0000000000007941 */ /* 0x000fea0003800000 */
.L_x_21037:
        /* <DEDUP_REMOVED lines=36> */
.L_x_21040:
[----:B------:R-:W-:Y:S05]  /*84f0*/  BSYNC B0 ;  /* 0x0000000000007941 */ /* 0x000fea0003800000 */
.L_x_21039:
[----:B01234-:R-:W0:Y:S02]  /*8500*/  LDC.64 R132, c[0x0][0x210] ;  /* 0x00008400ff847b82 */ /* 0x01fe240000000a00 */
[----:B0-----:R-:W-:-:S04]  /*8510*/  LEA R39, R132, R39, 0x2 ;  /* 0x0000002784277211 */ /* 0x001fc800078e10ff */
[----:B------:R-:W-:-:S13]  /*8520*/  ISETP.GE.AND P1, PT, R39, R133, PT ;  /* 0x000000852700720c */ /* 0x000fda0003f26270 */
[----:B------:R-:W-:Y:S05]  /*8530*/  @!P1 BRA `(.L_x_21041) ;  /* 0xffffff9400d49947 */ /* 0x000fea000383ffff */
[----:B------:R-:W-:Y:S05]  /*8540*/  EXIT ;  /* 0x000000000000794d */ /* 0x000fea0003800000 */
.L_x_21020:
        /* <DEDUP_REMOVED lines=8> */
.L_x_21043:
[----:B------:R-:W-:Y:S05]  /*85d0*/  BSYNC B0 ;  /* 0x0000000000007941 */ /* 0x000fea0003800000 */
.L_x_21042:
        /* <DEDUP_REMOVED lines=9> */
.L_x_21044:
[----:B------:R-:W-:Y:S01]  /*8670*/  HFMA2.MMA R134, -RZ, RZ, 0, 2.384185791015625e-07 ;  /* 0x00000004ff867435 */ /* 0x000fe200000001ff */
[----:B------:R-:W-:Y:S01]  /*8680*/  FADD.FTZ R135, R135, R132 ;  /* 0x0000008487877221 */ /* 0x000fe20000010000 */
[----:B------:R-:W-:-:S04]  /*8690*/  MOV R132, 0xffffffff ;  /* 0xffffffff00847802 */ /* 0x000fc80000000f00 */
[----:B------:R-:W-:-:S07]  /*86a0*/  MOV R175, R135 ;  /* 0x0000008700af7202 */ /* 0x000fce0000000f00 */
[----:B------:R-:W-:Y:S05]  /*86b0*/  WARPSYNC.COLLECTIVE R132, `(.L_x_21045) ;  /* 0x0000000084087348 */ /* 0x000fea0003c00000 */
[----:B------:R0:W1:Y:S02]  /*86c0*/  SHFL.BFLY P6, R132, R175, R134, R133 ;  /* 0x0c000086af847389 */ /* 0x00006400000c0085 */
[----:B01----:R-:W-:Y:S01]  /*86d0*/  ENDCOLLECTIVE ;  /* 0x000000000000791b */ /* 0x003fe20003800000 */
.L_x_21045:
[----:B------:R-:W-:Y:S01]  /*86e0*/  HFMA2.MMA R134, -RZ, RZ, 0, 4.76837158203125e-07 ;  /* 0x00000008ff867435 */ /* 0x000fe200000001ff */
[----:B------:R-:W-:Y:S01]  /*86f0*/  FADD.FTZ R135, R135, R132 ;  /* 0x0000008487877221 */ /* 0x000fe20000010000 */
[----:B------:R-:W-:-:S04]  /*8700*/  MOV R132, 0xffffffff ;  /* 0xffffffff00847802 */ /* 0x000fc80000000f00 */
[----:B------:R-:W-:-:S07]  /*8710*/  MOV R175, R135 ;  /* 0x0000008700af7202 */ /* 0x000fce0000000f00 */
[----:B------:R-:W-:Y:S05]  /*8720*/  WARPSYNC.COLLECTIVE R132, `(.L_x_21046) ;  /* 0x0000000084087348 */ /* 0x000fea0003c00000 */
[----:B------:R0:W1:Y:S02]  /*8730*/  SHFL.BFLY P6, R132, R175, R134, R133 ;  /* 0x0c000086af847389 */ /* 0x00006400000c0085 */
[----:B01----:R-:W-:Y:S01]  /*8740*/  ENDCOLLECTIVE ;  /* 0x000000000000791b */ /* 0x003fe20003800000 */
.L_x_21046:
[----:B------:R-:W-:Y:S01]  /*8750*/  HFMA2.MMA R134, -RZ, RZ, 0, 9.5367431640625e-07 ;  /* 0x00000010ff867435 */ /* 0x000fe200000001ff */
[----:B------:R-:W-:Y:S01]  /*8760*/  FADD.FTZ R135, R135, R132 ;  /* 0x0000008487877221 */ /* 0x000fe20000010000 */
[----:B------:R-:W-:-:S04]  /*8770*/  MOV R132, 0xffffffff ;  /* 0xffffffff00847802 */ /* 0x000fc80000000f00 */
[----:B------:R-:W-:-:S07]  /*8780*/  MOV R175, R135 ;  /* 0x0000008700af7202 */ /* 0x000fce0000000f00 */
[----:B------:R-:W-:Y:S05]  /*8790*/  WARPSYNC.COLLECTIVE R132, `(.L_x_21047) ;  /* 0x0000000084087348 */ /* 0x000fea0003c00000 */
[----:B------:R0:W1:Y:S02]  /*87a0*/  SHFL.BFLY P6, R132, R175, R134, R133 ;  /* 0x0c000086af847389 */ /* 0x00006400000c0085 */
[----:B01----:R-:W-:Y:S01]  /*87b0*/  ENDCOLLECTIVE ;  /* 0x000000000000791b */ /* 0x003fe20003800000 */
.L_x_21047:
        /* <DEDUP_REMOVED lines=175> */
.L_x_21048:
[----:B------:R-:W-:Y:S01]  /*92b0*/  HFMA2.MMA R134, -RZ, RZ, 0, 1.1920928955078125e-07 ;  /* 0x00000002ff867435 */ /* 0x000fe200000001ff */
[----:B------:R-:W-:Y:S01]  /*92c0*/  FADD.FTZ R135, R135, R132 ;  /* 0x0000008487877221 */ /* 0x000fe20000010000 */
[----:B------:R-:W-:-:S04]  /*92d0*/  MOV R132, 0xffffffff ;  /* 0xffffffff00847802 */ /* 0x000fc80000000f00 */
[----:B------:R-:W-:-:S07]  /*92e0*/  MOV R175, R135 ;  /* 0x0000008700af7202 */ /* 0x000fce0000000f00 */
[----:B------:R-:W-:Y:S05]  /*92f0*/  WARPSYNC.COLLECTIVE R132, `(.L_x_21049) ;  /* 0x0000000084087348 */ /* 0x000fea0003c00000 */
[----:B------:R0:W1:Y:S02]  /*9300*/  SHFL.BFLY P6, R132, R175, R134, R133 ;  /* 0x0c000086af847389 */ /* 0x00006400000c0085 */
[----:B01----:R-:W-:Y:S01]  /*9310*/  ENDCOLLECTIVE ;  /* 0x000000000000791b */ /* 0x003fe20003800000 */
.L_x_21049:
[----:B------:R-:W-:Y:S01]  /*9320*/  HFMA2.MMA R134, -RZ, RZ, 0, 2.384185791015625e-07 ;  /* 0x00000004ff867435 */ /* 0x000fe200000001ff */
[----:B------:R-:W-:Y:S01]  /*9330*/  FADD.FTZ R135, R135, R132 ;  /* 0x0000008487877221 */ /* 0x000fe20000010000 */
[----:B------:R-:W-:-:S04]  /*9340*/  MOV R132, 0xffffffff ;  /* 0xffffffff00847802 */ /* 0x000fc80000000f00 */
[----:B------:R-:W-:-:S07]  /*9350*/  MOV R175, R135 ;  /* 0x0000008700af7202 */ /* 0x000fce0000000f00 */
[----:B------:R-:W-:Y:S05]  /*9360*/  WARPSYNC.COLLECTIVE R132, `(.L_x_21050) ;  /* 0x0000000084087348 */ /* 0x000fea0003c00000 */
[----:B------:R0:W1:Y:S02]  /*9370*/  SHFL.BFLY P6, R132, R175, R134, R133 ;  /* 0x0c000086af847389 */ /* 0x00006400000c0085 */
[----:B01----:R-:W-:Y:S01]  /*9380*/  ENDCOLLECTIVE ;  /* 0x000000000000791b */ /* 0x003fe20003800000 */
.L_x_21050:
[----:B------:R-:W-:Y:S01]  /*9390*/  HFMA2.MMA R134, -RZ, RZ, 0, 4.76837158203125e-07 ;  /* 0x00000008ff867435 */ /* 0x000fe200000001ff */
[----:B------:R-:W-:Y:S01]  /*93a0*/  FADD.FTZ R135, R135, R132 ;  /* 0x0000008487877221 */ /* 0x000fe20000010000 */
[----:B------:R-:W-:-:S04]  /*93b0*/  MOV R132, 0xffffffff ;  /* 0xffffffff00847802 */ /* 0x000fc80000000f00 */
[----:B------:R-:W-:-:S07]  /*93c0*/  MOV R175, R135 ;  /* 0x0000008700af7202 */ /* 0x000fce0000000f00 */
[----:B------:R-:W-:Y:S05]  /*93d0*/  WARPSYNC.COLLECTIVE R132, `(.L_x_21051) ;  /* 0x0000000084087348 */ /* 0x000fea0003c00000 */
[----:B------:R0:W1:Y:S02]  /*93e0*/  SHFL.BFLY P6, R132, R175, R134, R133 ;  /* 0x0c000086af847389 */ /* 0x00006400000c0085 */
[----:B01----:R-:W-:Y:S01]  /*93f0*/  ENDCOLLECTIVE ;  /* 0x000000000000791b */ /* 0x003fe20003800000 */
.L_x_21051:
[----:B------:R-:W-:Y:S01]  /*9400*/  HFMA2.MMA R134, -RZ, RZ, 0, 9.5367431640625e-07 ;  /* 0x00000010ff867435 */ /* 0x000fe200000001ff */
[----:B------:R-:W-:Y:S01]  /*9410*/  FADD.FTZ R135, R135, R132 ;  /* 0x0000008487877221 */ /* 0x000fe20000010000 */
[----:B------:R-:W-:-:S04]  /*9420*/  MOV R132, 0xffffffff ;  /* 0xffffffff00847802 */ /* 0x000fc80000000f00 */
[----:B------:R-:W-:-:S07]  /*9430*/  MOV R175, R135 ;  /* 0x0000008700af7202 */ /* 0x000fce0000000f00 */
[----:B------:R-:W-:Y:S05]  /*9440*/  WARPSYNC.COLLECTIVE R132, `(.L_x_21052) ;  /* 0x0000000084087348 */ /* 0x000fea0003c00000 */
[----:B------:R0:W1:Y:S02]  /*9450*/  SHFL.BFLY P6, R132, R175, R134, R133 ;  /* 0x0c000086af847389 */ /* 0x00006400000c0085 */
[----:B01----:R-:W-:Y:S01]  /*9460*/  ENDCOLLECTIVE ;  /* 0x000000000000791b */ /* 0x003fe20003800000 */
.L_x_21052:
[----:B------:R-:W-:Y:S05]  /*9470*/  BRA `(.L_x_21053) ;  /* 0xffffffd400c87947 */ /* 0x000fea000383ffff */
.L_x_21054:
        /* <DEDUP_REMOVED lines=16> */
.L_x_66060:


//--------------------- .text._ZN10layer_norm31ln_parallel_residual_fwd_kernelINS_13Kernel_traitsI13__nv_bfloat16S2_fS2_fjLj2560ELj1ELj4ELj1ELj16ENS_18Kernel_traits_baseILj2560ES2_S2_fS2_fjLj128EEEEELb0ELb1ELb1EEEvNS_9FwdParamsE --------------------------
	.section	.text._ZN10layer_norm31ln_parallel_residual_fwd_kernelINS_13Kernel_traitsI13__nv_bfloat16S2_fS2_fjLj2560ELj1ELj4ELj1ELj16ENS_18Kernel_traits_baseILj2560ES2_S2_fS2_fjLj128EEEEELb0ELb1ELb1EEEvNS_9FwdParamsE,"ax",@progbits
	.align	128
        .global         _ZN10layer_norm31ln_parallel_residual_fwd_kernelINS_13Kernel_traitsI13__nv_bfloat16S2_fS2_fjLj2560ELj1ELj4ELj1ELj16ENS_18Kernel_traits_baseILj2560ES2_S2_fS2_fjLj128EEEEELb0ELb1ELb1EEEvNS_9FwdParamsE
        .type           _ZN10layer_norm31ln_parallel_residual_fwd_kernelINS_13Kernel_traitsI13__nv_bfloat16S2_fS2_fjLj2560ELj1ELj4ELj1ELj16ENS_18Kernel_traits_baseILj2560ES2_S2_fS2_fjLj128EEEEELb0ELb1ELb1EEEvNS_9FwdParamsE,@function
        .size           _ZN10layer_norm31ln_parallel_residual_fwd_kernelINS_13Kernel_traitsI13__nv_bfloat16S2_fS2_fjLj2560ELj1ELj4ELj1ELj16ENS_18Kernel_traits_baseILj2560ES2_S2_fS2_fjLj128EEEEELb0ELb1ELb1EEEvNS_9FwdParamsE,(.L_x_66061 - _ZN10layer_norm31ln_parallel_residual_fwd_kernelINS_13Kernel_traitsI13__nv_bfloat16S2_fS2_fjLj2560ELj1ELj4ELj1ELj16ENS_18Kernel_traits_baseILj2560ES2_S2_fS2_fjLj128EEEEELb0ELb1ELb1EEEvNS_9FwdParamsE)
        .other          _ZN10layer_norm31ln_parallel_residual_fwd_kernelINS_13Kernel_traitsI13__nv_bfloat16S2_fS2_fjLj2560ELj1ELj4ELj1ELj16ENS_18Kernel_traits_baseILj2560ES2_S2_fS2_fjLj128EEEEELb0ELb1ELb1EEEvNS_9FwdParamsE,@"STO_CUDA_ENTRY STV_DEFAULT"
_ZN10layer_norm31ln_parallel_residual_fwd_kernelINS_13Kernel_traitsI13__nv_bfloat16S2_fS2_fjLj2560ELj1ELj4ELj1ELj16ENS_18Kernel_traits_baseILj2560ES2_S2_fS2_fjLj128EEEEELb0ELb1ELb1EEEvNS_9FwdParamsE:
.text._ZN10layer_norm31ln_parallel_residual_fwd_kernelINS_13Kernel_traitsI13__nv_bfloat16S2_fS2_fjLj2560ELj1ELj4ELj1ELj16ENS_18Kernel_traits_baseILj2560ES2_S2_fS2_fjLj128EEEEELb0ELb1ELb1EEEvNS_9FwdParamsE:
[----:B------:R-:W-:Y:S01]  /*0000*/  LDC R1, c[0x0][0x28] ;  /* 0x00000a00ff017b82 */ /* 0x000fe20000000800 */
[----:B------:R-:W0:Y:S01]  /*0010*/  S2R R94, SR_TID.X ;  /* 0x00000000005e7919 */ /* 0x000e220000002100 */
[----:B------:R-:W-:Y:S01]  /*0020*/  ULDC.64 UR4, c[0x0][0x2c8] ;  /* 0x0000b20000047ab9 */ /* 0x000fe20000000a00 */
[----:B------:R-:W-:Y:S01]  /*0030*/  ULDC UR8, c[0x0][0x214] ;  /* 0x0000850000087ab9 */ /* 0x000fe20000000800 */
[----:B------:R-:W-:Y:S01]  /*0040*/  ISETP.NE.U32.AND P0, PT, RZ, UR4, PT ;  /* 0x00000004ff007c0c */ /* 0x000fe2000bf05070 */
[----:B------:R-:W1:Y:S01]  /*0050*/  S2R R3, SR_CTAID.X ;  /* 0x0000000000037919 */ /* 0x000e620000002500 */
[----:B------:R-:W-:Y:S02]  /*0060*/  ULDC.64 UR6, c[0x0][0x260] ;  /* 0x0000980000067ab9 */ /* 0x000fe40000000a00 */
        /* <DEDUP_REMOVED lines=18> */
[----:B-1----:R-:W-:Y:S02]  /*0190*/  LEA R0, R3, R0, 0x2 ;  /* 0x0000000003007211 */ /* 0x002fe400078e10ff */
[----:B------:R-:W-:Y:S02]  /*01a0*/  IADD3.X R3, RZ, UR7, RZ, P2, !PT ;  /* 0x00000007ff037c10 */ /* 0x000fe400097fe4ff */
[----:B------:R-:W-:-:S13]  /*01b0*/  ISETP.GE.AND P1, PT, R0, UR8, PT ;  /* 0x0000000800007c0c */ /* 0x000fda000bf26270 */
[----:B0-----:R-:W-:Y:S05]  /*01c0*/  @P1 EXIT ;  /* 0x000000000000194d */ /* 0x001fea0003800000 */
        /* <DEDUP_REMOVED lines=21> */
[C---:B------:R-:W-:Y:S01]  /*0320*/  PRMT R203, R32.reuse, 0x7632, R203 ;  /* 0x0000763220cb7816 */ /* 0x040fe200000000cb */
[----:B------:R-:W-:Y:S01]  /*0330*/  ULDC.64 UR6, c[0x0][0x228] ;  /* 0x00008a0000067ab9 */ /* 0x000fe20000000a00 */
        /* <DEDUP_REMOVED lines=31> */
[C---:B------:R-:W-:Y:S01]  /*0530*/  PRMT R185, R41.reuse, 0x7632, R185 ;  /* 0x0000763229b97816 */ /* 0x040fe200000000b9 */
[----:B------:R-:W-:Y:S01]  /*0540*/  BSSY B0, `(.L_x_21055) ;  /* 0x0000688000007945 */ /* 0x000fe20003800000 */
[----:B------:R-:W-:-:S02]  /*0550*/  SHF.L.U32 R186, R41, 0x10, RZ ;  /* 0x0000001029ba7819 */ /* 0x000fc400000006ff */
[C---:B------:R-:W-:Y:S02]  /*0560*/  PRMT R183, R42.reuse, 0x7632, R183 ;  /* 0x000076322ab77816 */ /* 0x040fe400000000b7 */
[----:B------:R-:W-:Y:S02]  /*0570*/  SHF.L.U32 R184, R42, 0x10, RZ ;  /* 0x000000102ab87819 */ /* 0x000fe400000006ff */
[C---:B------:R-:W-:Y:S02]  /*0580*/  PRMT R181, R43.reuse, 0x7632, R181 ;  /* 0x000076322bb57816 */ /* 0x040fe400000000b5 */
[----:B------:R-:W-:Y:S02]  /*0590*/  SHF.L.U32 R182, R43, 0x10, RZ ;  /* 0x000000102bb67819 */ /* 0x000fe400000006ff */
[----:B0-----:R-:W-:Y:S02]  /*05a0*/  PRMT R2, R24, 0x7632, R2 ;  /* 0x0000763218027816 */ /* 0x001fe40000000002 */
        /* <DEDUP_REMOVED lines=27> */
[----:B------:R-:W-:Y:S01]  /*0760*/  ISETP.NE.U32.AND P0, PT, RZ, UR6, PT ;  /* 0x00000006ff007c0c */ /* 0x000fe2000bf05070 */
[----:B------:R-:W-:Y:S01]  /*0770*/  ULDC.U8 UR6, c[0x0][0x2a0] ;  /* 0x0000a80000067ab9 */ /* 0x000fe20000000000 */
        /* <DEDUP_REMOVED lines=26> */
[----:B------:R-:W-:-:S02]  /*0920*/  MOV R214, R0 ;  /* 0x0000000000d67202 */ /* 0x000fc40000000f00 */
[----:B------:R-:W-:Y:S02]  /*0930*/  SHF.L.U32 R24, R2, 0x10, RZ ;  /* 0x0000001002187819 */ /* 0x000fe400000006ff */
[----:B------:R-:W-:Y:S02]  /*0940*/  SHF.L.U32 R23, R3, 0x10, RZ ;  /* 0x0000001003177819 */ /* 0x000fe400000006ff */
[----:B------:R-:W-:Y:S02]  /*0950*/  SHF.L.U32 R212, R212, 0x10, RZ ;  /* 0x00000010d4d47819 */ /* 0x000fe400000006ff */
[----:B------:R-:W-:Y:S02]  /*0960*/  SHF.L.U32 R206, R215, 0x10, RZ ;  /* 0x00000010d7ce7819 */ /* 0x000fe400000006ff */
[----:B------:R-:W-:Y:S02]  /*0970*/  LOP3.LUT R213, R94, 0x1f, RZ, 0xc0, !PT ;  /* 0x0000001f5ed57812 */ /* 0x000fe400078ec0ff */
[----:B------:R-:W-:-:S02]  /*0980*/  ISETP.NE.AND P3, PT, RZ, UR6, PT ;  /* 0x00000006ff007c0c */ /* 0x000fc4000bf65270 */
        /* <DEDUP_REMOVED lines=38> */
[----:B------:R-:W-:Y:S01]  /*0bf0*/  ISETP.NE.AND.EX P0, PT, RZ, UR7, PT, P0 ;  /* 0x00000007ff007c0c */ /* 0x000fe2000bf05300 */
[----:B------:R-:W-:-:S12]  /*0c00*/  ULDC UR7, c[0x0][0x218] ;  /* 0x0000860000077ab9 */ /* 0x000fd80000000800 */
.L_x_21217:
[----:B------:R-:W0:Y:S01]  /*0c10*/  LDC.64 R160, c[0x0][0x220] ;  /* 0x00008800ffa07b82 */ /* 0x000e220000000a00 */
[----:B---3--:R-:W-:Y:S01]  /*0c20*/  IMAD R32, R214, UR7, RZ ;  /* 0x00000007d6207c24 */ /* 0x008fe2000f8e02ff */
        /* <DEDUP_REMOVED lines=12> */
[----:B------:R0:W5:Y:S04]  /*0cf0*/  @P1 LDG.E.128 R40, desc[UR4][R90.64] ;  /* 0x000000045a281981 */ /* 0x000168000c1e1d00 */
[----:B------:R0:W5:Y:S01]  /*0d00*/  @P1 LDG.E.128 R36, desc[UR4][R90.64+0x10] ;  /* 0x000010045a241981 */ /* 0x000162000c1e1d00 */
[----:B------:R-:W-:-:S04]  /*0d10*/  ISETP.NE.U32.AND P2, PT, RZ, UR16, PT ;  /* 0x00000010ff007c0c */ /* 0x000fc8000bf45070 */
[----:B------:R-:W-:Y:S02]  /*0d20*/  ISETP.NE.AND.EX P2, PT, RZ, UR17, PT, P2 ;  /* 0x00000011ff007c0c */ /* 0x000fe4000bf45320 */
[C---:B--2---:R-:W-:Y:S02]  /*0d30*/  PRMT R89, R32.reuse, 0x7632, R89 ;  /* 0x0000763220597816 */ /* 0x044fe40000000059 */
[----:B------:R-:W-:-:S09]  /*0d40*/  SHF.L.U32 R88, R32, 0x10, RZ ;  /* 0x0000001020587819 */ /* 0x000fd200000006ff */
[----:B0-----:R-:W-:Y:S05]  /*0d50*/  @P2 BRA `(.L_x_21056) ;  /* 0x00000000000c2947 */ /* 0x001fea0003800000 */
[----:B------:R-:W-:Y:S05]  /*0d60*/  @!P1 BRA `(.L_x_21057) ;  /* 0x0000000000149947 */ /* 0x000fea0003800000 */
[----:B-----5:R-:W-:Y:S01]  /*0d70*/  FADD.FTZ R88, R40, R88 ;  /* 0x0000005828587221 */ /* 0x020fe20000010000 */
[----:B------:R-:W-:Y:S06]  /*0d80*/  BRA `(.L_x_21057) ;  /* 0x00000000000c7947 */ /* 0x000fec0003800000 */
.L_x_21056:
[----:B-----5:R-:W-:-:S05]  /*0d90*/  SHF.L.U32 R91, R44, 0x10, RZ ;  /* 0x000000102c5b7819 */ /* 0x020fca00000006ff */
[----:B------:R-:W-:-:S04]  /*0da0*/  FADD.FTZ R88, R88, R91 ;  /* 0x0000005b58587221 */ /* 0x000fc80000010000 */
[----:B------:R-:W-:-:S07]  /*0db0*/  @P1 FADD.FTZ R88, R40, R88 ;  /* 0x0000005828581221 */ /* 0x000fce0000010000 */
.L_x_21057:
[----:B------:R-:W-:Y:S01]  /*0dc0*/  SHF.L.U32 R89, R89, 0x10, RZ ;  /* 0x0000001059597819 */ /* 0x000fe200000006ff */
[----:B------:R-:W-:Y:S06]  /*0dd0*/  @P2 BRA `(.L_x_21058) ;  /* 0x00000000000c2947 */ /* 0x000fec0003800000 */
[----:B------:R-:W-:Y:S05]  /*0de0*/  @!P1 BRA `(.L_x_21059) ;  /* 0x0000000000189947 */ /* 0x000fea0003800000 */
[----:B-----5:R-:W-:Y:S01]  /*0df0*/  FADD.FTZ R89, R41, R89 ;  /* 0x0000005929597221 */ /* 0x020fe20000010000 */
[----:B------:R-:W-:Y:S06]  /*0e00*/  BRA `(.L_x_21059) ;  /* 0x0000000000107947 */ /* 0x000fec0003800000 */
.L_x_21058:
[----:B-----5:R-:W-:-:S04]  /*0e10*/  PRMT R32, R44, 0x7632, R32 ;  /* 0x000076322c207816 */ /* 0x020fc80000000020 */
[----:B------:R-:W-:-:S05]  /*0e20*/  SHF.L.U32 R32, R32, 0x10, RZ ;  /* 0x0000001020207819 */ /* 0x000fca00000006ff */
[----:B------:R-:W-:-:S04]  /*0e30*/  FADD.FTZ R89, R89, R32 ;  /* 0x0000002059597221 */ /* 0x000fc80000010000 */
[----:B------:R-:W-:-:S07]  /*0e40*/  @P1 FADD.FTZ R89, R41, R89 ;  /* 0x0000005929591221 */ /* 0x000fce0000010000 */
.L_x_21059:
[C---:B------:R-:W-:Y:S02]  /*0e50*/  PRMT R91, R33.reuse, 0x7632, R91 ;  /* 0x00007632215b7816 */ /* 0x040fe4000000005b */
[----:B------:R-:W-:Y:S01]  /*0e60*/  SHF.L.U32 R90, R33, 0x10, RZ ;  /* 0x00000010215a7819 */ /* 0x000fe200000006ff */
[----:B------:R-:W-:Y:S06]  /*0e70*/  @P2 BRA `(.L_x_21060) ;  /* 0x00000000000c2947 */ /* 0x000fec0003800000 */
[----:B------:R-:W-:Y:S05]  /*0e80*/  @!P1 BRA `(.L_x_21061) ;  /* 0x0000000000149947 */ /* 0x000fea0003800000 */
[----:B-----5:R-:W-:Y:S01]  /*0e90*/  FADD.FTZ R90, R42, R90 ;  /* 0x0000005a2a5a7221 */ /* 0x020fe20000010000 */
[----:B------:R-:W-:Y:S06]  /*0ea0*/  BRA `(.L_x_21061) ;  /* 0x00000000000c7947 */ /* 0x000fec0003800000 */
.L_x_21060:
[----:B-----5:R-:W-:-:S05]  /*0eb0*/  SHF.L.U32 R33, R45, 0x10, RZ ;  /* 0x000000102d217819 */ /* 0x020fca00000006ff */
[----:B------:R-:W-:-:S04]  /*0ec0*/  FADD.FTZ R90, R90, R33 ;  /* 0x000000215a5a7221 */ /* 0x000fc80000010000 */
[----:B------:R-:W-:-:S07]  /*0ed0*/  @P1 FADD.FTZ R90, R42, R90 ;  /* 0x0000005a2a5a1221 */ /* 0x000fce0000010000 */
.L_x_21061:
[----:B------:R-:W-:Y:S01]  /*0ee0*/  SHF.L.U32 R91, R91, 0x10, RZ ;  /* 0x000000105b5b7819 */ /* 0x000fe200000006ff */
[----:B------:R-:W-:Y:S06]  /*0ef0*/  @P2 BRA `(.L_x_21062) ;  /* 0x00000000000c2947 */ /* 0x000fec0003800000 */
[----:B------:R-:W-:Y:S05]  /*0f00*/  @!P1 BRA `(.L_x_21063) ;  /* 0x0000000000189947 */ /* 0x000fea0003800000 */
[----:B-----5:R-:W-:Y:S01]  /*0f10*/  FADD.FTZ R91, R43, R91 ;  /* 0x0000005b2b5b7221 */ /* 0x020fe20000010000 */
[----:B------:R-:W-:Y:S06]  /*0f20*/  BRA `(.L_x_21063) ;  /* 0x0000000000107947 */ /* 0x000fec0003800000 */
.L_x_21062:
[----:B-----5:R-:W-:-:S04]  /*0f30*/  PRMT R32, R45, 0x7632, R32 ;  /* 0x000076322d207816 */ /* 0x020fc80000000020 */
[----:B------:R-:W-:-:S05]  /*0f40*/  SHF.L.U32 R32, R32, 0x10, RZ ;  /* 0x0000001020207819 */ /* 0x000fca00000006ff */
[----:B------:R-:W-:-:S04]  /*0f50*/  FADD.FTZ R91, R91, R32 ;  /* 0x000000205b5b7221 */ /* 0x000fc80000010000 */
[----:B------:R-:W-:-:S07]  /*0f60*/  @P1 FADD.FTZ R91, R43, R91 ;  /* 0x0000005b2b5b1221 */ /* 0x000fce0000010000 */
.L_x_21063:
[C---:B------:R-:W-:Y:S02]  /*0f70*/  PRMT R93, R34.reuse, 0x7632, R93 ;  /* 0x00007632225d7816 */ /* 0x040fe4000000005d */
[----:B------:R-:W-:Y:S01]  /*0f80*/  SHF.L.U32 R92, R34, 0x10, RZ ;  /* 0x00000010225c7819 */ /* 0x000fe200000006ff */
[----:B------:R-:W-:Y:S06]  /*0f90*/  @P2 BRA `(.L_x_21064) ;  /* 0x00000000000c2947 */ /* 0x000fec0003800000 */
[----:B------:R-:W-:Y:S05]  /*0fa0*/  @!P1 BRA `(.L_x_21065) ;  /* 0x0000000000149947 */ /* 0x000fea0003800000 */
[----:B-----5:R-:W-:Y:S01]  /*0fb0*/  FADD.FTZ R92, R36, R92 ;  /* 0x0000005c245c7221 */ /* 0x020fe20000010000 */
[----:B------:R-:W-:Y:S06]  /*0fc0*/  BRA `(.L_x_21065) ;  /* 0x00000000000c7947 */ /* 0x000fec0003800000 */
.L_x_21064:
[----:B-----5:R-:W-:-:S05]  /*0fd0*/  SHF.L.U32 R33, R46, 0x10, RZ ;  /* 0x000000102e217819 */ /* 0x020fca00000006ff */
[----:B------:R-:W-:-:S04]  /*0fe0*/  FADD.FTZ R92, R92, R33 ;  /* 0x000000215c5c7221 */ /* 0x000fc80000010000 */
[----:B------:R-:W-:-:S07]  /*0ff0*/  @P1 FADD.FTZ R92, R36, R92 ;  /* 0x0000005c245c1221 */ /* 0x000fce0000010000 */
.L_x_21065:
[----:B------:R-:W-:Y:S01]  /*1000*/  SHF.L.U32 R93, R93, 0x10, RZ ;  /* 0x000000105d5d7819 */ /* 0x000fe200000006ff */
[----:B------:R-:W-:Y:S06]  /*1010*/  @P2 BRA `(.L_x_21066) ;  /* 0x00000000000c2947 */ /* 0x000fec0003800000 */
[----:B------:R-:W-:Y:S05]  /*1020*/  @!P1 BRA `(.L_x_21067) ;  /* 0x0000000000189947 */ /* 0x000fea0003800000 */
[----:B-----5:R-:W-:Y:S01]  /*1030*/  FADD.FTZ R93, R37, R93 ;  /* 0x0000005d255d7221 */ /* 0x020fe20000010000 */
[----:B------:R-:W-:Y:S06]  /*1040*/  BRA `(.L_x_21067) ;  /* 0x0000000000107947 */ /* 0x000fec0003800000 */
.L_x_21066:
[----:B-----5:R-:W-:-:S04]  /*1050*/  PRMT R32, R46, 0x7632, R32 ;  /* 0x000076322e207816 */ /* 0x020fc80000000020 */
[----:B------:R-:W-:-:S05]  /*1060*/  SHF.L.U32 R32, R32, 0x10, RZ ;  /* 0x0000001020207819 */ /* 0x000fca00000006ff */
[----:B------:R-:W-:-:S04]  /*1070*/  FADD.FTZ R93, R93, R32 ;  /* 0x000000205d5d7221 */ /* 0x000fc80000010000 */
[----:B------:R-:W-:-:S07]  /*1080*/  @P1 FADD.FTZ R93, R37, R93 ;  /* 0x0000005d255d1221 */ /* 0x000fce0000010000 */
.L_x_21067:
[C---:B------:R-:W-:Y:S02]  /*1090*/  PRMT R95, R35.reuse, 0x7632, R95 ;  /* 0x00007632235f7816 */ /* 0x040fe4000000005f */
[----:B------:R-:W-:Y:S01]  /*10a0*/  SHF.L.U32 R94, R35, 0x10, RZ ;  /* 0x00000010235e7819 */ /* 0x000fe200000006ff */
[----:B------:R-:W-:Y:S06]  /*10b0*/  @P2 BRA `(.L_x_21068) ;  /* 0x00000000000c2947 */ /* 0x000fec0003800000 */
[----:B------:R-:W-:Y:S05]  /*10c0*/  @!P1 BRA `(.L_x_21069) ;  /* 0x0000000000149947 */ /* 0x000fea0003800000 */
[----:B-----5:R-:W-:Y:S01]  /*10d0*/  FADD.FTZ R94, R38, R94 ;  /* 0x0000005e265e7221 */ /* 0x020fe20000010000 */
[----:B------:R-:W-:Y:S06]  /*10e0*/  BRA `(.L_x_21069) ;  /* 0x00000000000c7947 */ /* 0x000fec0003800000 */
.L_x_21068:
[----:B-----5:R-:W-:-:S05]  /*10f0*/  SHF.L.U32 R33, R47, 0x10, RZ ;  /* 0x000000102f217819 */ /* 0x020fca00000006ff */
[----:B------:R-:W-:-:S04]  /*1100*/  FADD.FTZ R94, R94, R33 ;  /* 0x000000215e5e7221 */ /* 0x000fc80000010000 */
[----:B------:R-:W-:-:S07]  /*1110*/  @P1 FADD.FTZ R94, R38, R94 ;  /* 0x0000005e265e1221 */ /* 0x000fce0000010000 */
.L_x_21069:
[----:B------:R-:W-:Y:S01]  /*1120*/  SHF.L.U32 R95, R95, 0x10, RZ ;  /* 0x000000105f5f7819 */ /* 0x000fe200000006ff */
[----:B------:R-:W-:Y:S06]  /*1130*/  @P2 BRA `(.L_x_21070) ;  /* 0x00000000000c2947 */ /* 0x000fec0003800000 */
[----:B------:R-:W-:Y:S05]  /*1140*/  @!P1 BRA `(.L_x_21071) ;  /* 0x0000000000189947 */ /* 0x000fea0003800000 */
[----:B-----5:R-:W-:Y:S01]  /*1150*/  FADD.FTZ R95, R39, R95 ;  /* 0x0000005f275f7221 */ /* 0x020fe20000010000 */
[----:B------:R-:W-:Y:S06]  /*1160*/  BRA `(.L_x_21071) ;  /* 0x0000000000107947 */ /* 0x000fec0003800000 */
.L_x_21070:
[----:B-----5:R-:W-:-:S04]  /*1170*/  PRMT R32, R47, 0x7632, R32 ;  /* 0x000076322f207816 */ /* 0x020fc80000000020 */
[----:B------:R-:W-:-:S05]  /*1180*/  SHF.L.U32 R32, R32, 0x10, RZ ;  /* 0x0000001020207819 */ /* 0x000fca00000006ff */
[----:B------:R-:W-:-:S04]  /*1190*/  FADD.FTZ R95, R95, R32 ;  /* 0x000000205f5f7221 */ /* 0x000fc80000010000 */
[----:B------:R-:W-:-:S07]  /*11a0*/  @P1 FADD.FTZ R95, R39, R95 ;  /* 0x0000005f275f1221 */ /* 0x000fce0000010000 */
.L_x_21071:
[----:B------:R-:W0:Y:S01]  /*11b0*/  @P0 LDC.64 R100, c[0x0][0x228] ;  /* 0x00008a00ff640b82 */ /* 0x000e220000000a00 */
[C---:B------:R-:W-:Y:S02]  /*11c0*/  IADD3 R215, R219.reuse, 0x20, RZ ;  /* 0x00000020dbd77810 */ /* 0x040fe40007ffe0ff */
[----:B------:R-:W-:-:S03]  /*11d0*/  LEA R98, P4, R219, UR10, 0x5 ;  /* 0x0000000adb627c11 */ /* 0x000fc6000f8828ff */
[----:B------:R-:W-:Y:S01]  /*11e0*/  IMAD.WIDE.U32 R32, R215, 0x10, R160 ;  /* 0x00000010d7207825 */ /* 0x000fe200078e00a0 */
[----:B------:R-:W-:Y:S01]  /*11f0*/  LEA.HI.X R99, R219, UR11, RZ, 0x5, P4 ;  /* 0x0000000bdb637c11 */ /* 0x000fe2000a0f2cff */
[----:B------:R-:W1:Y:S04]  /*1200*/  @P1 LDC.64 R102, c[0x0][0x230] ;  /* 0x00008c00ff661b82 */ /* 0x000e680000000a00 */
[----:B------:R2:W-:Y:S04]  /*1210*/  STG.E.128 desc[UR4][R98.64], R88 ;  /* 0x0000005862007986 */ /* 0x0005e8000c101d04 */
[----:B------:R2:W-:Y:S04]  /*1220*/  STG.E.128 desc[UR4][R98.64+0x10], R92 ;  /* 0x0000105c62007986 */ /* 0x0005e8000c101d04 */
[----:B------:R-:W3:Y:S01]  /*1230*/  LDG.E.128 R32, desc[UR4][R32.64] ;  /* 0x0000000420207981 */ /* 0x000ee2000c1e1d00 */
[----:B0-----:R-:W-:-:S05]  /*1240*/  @P0 IMAD.WIDE.U32 R100, R215, 0x10, R100 ;  /* 0x00000010d7640825 */ /* 0x001fca00078e0064 */
[----:B-----5:R2:W5:Y:S01]  /*1250*/  @P0 LDG.E.128 R44, desc[UR4][R100.64] ;  /* 0x00000004642c0981 */ /* 0x020562000c1e1d00 */
[----:B-1----:R-:W-:-:S05]  /*1260*/  @P1 IMAD.WIDE.U32 R102, R215, 0x20, R102 ;  /* 0x00000020d7661825 */ /* 0x002fca00078e0066 */
[----:B------:R2:W5:Y:S04]  /*1270*/  @P1 LDG.E.128 R40, desc[UR4][R102.64] ;  /* 0x0000000466281981 */ /* 0x000568000c1e1d00 */
[----:B------:R2:W5:Y:S01]  /*1280*/  @P1 LDG.E.128 R36, desc[UR4][R102.64+0x10] ;  /* 0x0000100466241981 */ /* 0x000562000c1e1d00 */
[C---:B---3--:R-:W-:Y:S02]  /*1290*/  PRMT R97, R32.reuse, 0x7632, R97 ;  /* 0x0000763220617816 */ /* 0x048fe40000000061 */
[----:B------:R-:W-:Y:S01]  /*12a0*/  SHF.L.U32 R96, R32, 0x10, RZ ;  /* 0x0000001020607819 */ /* 0x000fe200000006ff */
[----:B--2---:R-:W-:Y:S06]  /*12b0*/  @P2 BRA `(.L_x_21072) ;  /* 0x00000000000c2947 */ /* 0x004fec0003800000 */
[----:B------:R-:W-:Y:S05]  /*12c0*/  @!P1 BRA `(.L_x_21073) ;  /* 0x0000000000149947 */ /* 0x000fea0003800000 */
[----:B-----5:R-:W-:Y:S01]  /*12d0*/  FADD.FTZ R96, R40, R96 ;  /* 0x0000006028607221 */ /* 0x020fe20000010000 */
[----:B------:R-:W-:Y:S06]  /*12e0*/  BRA `(.L_x_21073) ;  /* 0x00000000000c7947 */ /* 0x000fec0003800000 */
.L_x_21072:
[----:B-----5:R-:W-:-:S05]  /*12f0*/  SHF.L.U32 R99, R44, 0x10, RZ ;  /* 0x000000102c637819 */ /* 0x020fca00000006ff */
[----:B------:R-:W-:-:S04]  /*1300*/  FADD.FTZ R96, R99, R96 ;  /* 0x0000006063607221 */ /* 0x000fc80000010000 */
[----:B------:R-:W-:-:S07]  /*1310*/  @P1 FADD.FTZ R96, R40, R96 ;  /* 0x0000006028601221 */ /* 0x000fce0000010000 */
.L_x_21073:
[----:B------:R-:W-:Y:S01]  /*1320*/  SHF.L.U32 R97, R97, 0x10, RZ ;  /* 0x0000001061617819 */ /* 0x000fe200000006ff */
[----:B------:R-:W-:Y:S06]  /*1330*/  @P2 BRA `(.L_x_21074) ;  /* 0x00000000000c2947 */ /* 0x000fec0003800000 */
[----:B------:R-:W-:Y:S05]  /*1340*/  @!P1 BRA `(.L_x_21075) ;  /* 0x0000000000189947 */ /* 0x000fea0003800000 */
[----:B-----5:R-:W-:Y:S01]  /*1350*/  FADD.FTZ R97, R41, R97 ;  /* 0x0000006129617221 */ /* 0x020fe20000010000 */
[----:B------:R-:W-:Y:S06]  /*1360*/  BRA `(.L_x_21075) ;  /* 0x0000000000107947 */ /* 0x000fec0003800000 */
.L_x_21074:
[----:B-----5:R-:W-:-:S04]  /*1370*/  PRMT R32, R44, 0x7632, R32 ;  /* 0x000076322c207816 */ /* 0x020fc80000000020 */
[----:B------:R-:W-:-:S05]  /*1380*/  SHF.L.U32 R32, R32, 0x10, RZ ;  /* 0x0000001020207819 */ /* 0x000fca00000006ff */
[----:B------:R-:W-:-:S04]  /*1390*/  FADD.FTZ R97, R97, R32 ;  /* 0x0000002061617221 */ /* 0x000fc80000010000 */
[----:B------:R-:W-:-:S07]  /*13a0*/  @P1 FADD.FTZ R97, R41, R97 ;  /* 0x0000006129611221 */ /* 0x000fce0000010000 */
.L_x_21075:
[C---:B------:R-:W-:Y:S02]  /*13b0*/  PRMT R99, R33.reuse, 0x7632, R99 ;  /* 0x0000763221637816 */ /* 0x040fe40000000063 */
[----:B------:R-:W-:Y:S01]  /*13c0*/  SHF.L.U32 R98, R33, 0x10, RZ ;  /* 0x0000001021627819 */ /* 0x000fe200000006ff */
[----:B------:R-:W-:Y:S06]  /*13d0*/  @P2 BRA `(.L_x_21076) ;  /* 0x00000000000c2947 */ /* 0x000fec0003800000 */
[----:B------:R-:W-:Y:S05]  /*13e0*/  @!P1 BRA `(.L_x_21077) ;  /* 0x0000000000149947 */ /* 0x000fea0003800000 */
[----:B-----5:R-:W-:Y:S01]  /*13f0*/  FADD.FTZ R98, R42, R98 ;  /* 0x000000622a627221 */ /* 0x020fe20000010000 */
[----:B------:R-:W-:Y:S06]  /*1400*/  BRA `(.L_x_21077) ;  /* 0x00000000000c7947 */ /* 0x000fec0003800000 */
.L_x_21076:
[----:B-----5:R-:W-:-:S05]  /*1410*/  SHF.L.U32 R33, R45, 0x10, RZ ;  /* 0x000000102d217819 */ /* 0x020fca00000006ff */
[----:B------:R-:W-:-:S04]  /*1420*/  FADD.FTZ R98, R33, R98 ;  /* 0x0000006221627221 */ /* 0x000fc80000010000 */
[----:B------:R-:W-:-:S07]  /*1430*/  @P1 FADD.FTZ R98, R42, R98 ;  /* 0x000000622a621221 */ /* 0x000fce0000010000 */
.L_x_21077:
[----:B------:R-:W-:Y:S01]  /*1440*/  SHF.L.U32 R99, R99, 0x10, RZ ;  /* 0x0000001063637819 */ /* 0x000fe200000006ff */
[----:B------:R-:W-:Y:S06]  /*1450*/  @P2 BRA `(.L_x_21078) ;  /* 0x00000000000c2947 */ /* 0x000fec0003800000 */
[----:B------:R-:W-:Y:S05]  /*1460*/  @!P1 BRA `(.L_x_21079) ;  /* 0x0000000000189947 */ /* 0x000fea0003800000 */
[----:B-----5:R-:W-:Y:S01]  /*1470*/  FADD.FTZ R99, R43, R99 ;  /* 0x000000632b637221 */ /* 0x020fe20000010000 */
[----:B------:R-:W-:Y:S06]  /*1480*/  BRA `(.L_x_21079) ;  /* 0x0000000000107947 */ /* 0x000fec0003800000 */
.L_x_21078:
[----:B-----5:R-:W-:-:S04]  /*1490*/  PRMT R32, R45, 0x7632, R32 ;  /* 0x000076322d207816 */ /* 0x020fc80000000020 */
[----:B------:R-:W-:-:S05]  /*14a0*/  SHF.L.U32 R32, R32, 0x10, RZ ;  /* 0x0000001020207819 */ /* 0x000fca00000006ff */
[----:B------:R-:W-:-:S04]  /*14b0*/  FADD.FTZ R99, R99, R32 ;  /* 0x0000002063637221 */ /* 0x000fc80000010000 */
[----:B------:R-:W-:-:S07]  /*14c0*/  @P1 FADD.FTZ R99, R43, R99 ;  /* 0x000000632b631221 */ /* 0x000fce0000010000 */
.L_x_21079:
[C---:B------:R-:W-:Y:S02]  /*14d0*/  PRMT R101, R34.reuse, 0x7632, R101 ;  /* 0x0000763222657816 */ /* 0x040fe40000000065 */
[----:B------:R-:W-:Y:S01]  /*14e0*/  SHF.L.U32 R100, R34, 0x10, RZ ;  /* 0x0000001022647819 */ /* 0x000fe200000006ff */
[----:B------:R-:W-:Y:S06]  /*14f0*/  @P2 BRA `(.L_x_21080) ;  /* 0x00000000000c2947 */ /* 0x000fec0003800000 */
[----:B------:R-:W-:Y:S05]  /*1500*/  @!P1 BRA `(.L_x_21081) ;  /* 0x0000000000149947 */ /* 0x000fea0003800000 */
[----:B-----5:R-:W-:Y:S01]  /*1510*/  FADD.FTZ R100, R36, R100 ;  /* 0x0000006424647221 */ /* 0x020fe20000010000 */
[----:B------:R-:W-:Y:S06]  /*1520*/  BRA `(.L_x_21081) ;  /* 0x00000000000c7947 */ /* 0x000fec0003800000 */
.L_x_21080:
[----:B-----5:R-:W-:-:S05]  /*1530*/  SHF.L.U32 R33, R46, 0x10, RZ ;  /* 0x000000102e217819 */ /* 0x020fca00000006ff */
[----:B------:R-:W-:-:S04]  /*1540*/  FADD.FTZ R100, R33, R100 ;  /* 0x0000006421647221 */ /* 0x000fc80000010000 */
[----:B------:R-:W-:-:S07]  /*1550*/  @P1 FADD.FTZ R100, R36, R100 ;  /* 0x0000006424641221 */ /* 0x000fce0000010000 */
.L_x_21081:
[----:B------:R-:W-:Y:S01]  /*1560*/  SHF.L.U32 R101, R101, 0x10, RZ ;  /* 0x0000001065657819 */ /* 0x000fe200000006ff */
[----:B------:R-:W-:Y:S06]  /*1570*/  @P2 BRA `(.L_x_21082) ;  /* 0x00000000000c2947 */ /* 0x000fec0003800000 */
[----:B------:R-:W-:Y:S05]  /*1580*/  @!P1 BRA `(.L_x_21083) ;  /* 0x0000000000189947 */ /* 0x000fea0003800000 */
[----:B-----5:R-:W-:Y:S01]  /*1590*/  FADD.FTZ R101, R37, R101 ;  /* 0x0000006525657221 */ /* 0x020fe20000010000 */
[----:B------:R-:W-:Y:S06]  /*15a0*/  BRA `(.L_x_21083) ;  /* 0x0000000000107947 */ /* 0x000fec0003800000 */
.L_x_21082:
[----:B-----5:R-:W-:-:S04]  /*15b0*/  PRMT R32, R46, 0x7632, R32 ;  /* 0x000076322e207816 */ /* 0x020fc80000000020 */
[----:B------:R-:W-:-:S05]  /*15c0*/  SHF.L.U32 R32, R32, 0x10, RZ ;  /* 0x0000001020207819 */ /* 0x000fca00000006ff */
[----:B------:R-:W-:-:S04]  /*15d0*/  FADD.FTZ R101, R101, R32 ;  /* 0x0000002065657221 */ /* 0x000fc80000010000 */
[----:B------:R-:W-:-:S07]  /*15e0*/  @P1 FADD.FTZ R101, R37, R101 ;  /* 0x0000006525651221 */ /* 0x000fce0000010000 */
.L_x_21083:
[C---:B------:R-:W-:Y:S02]  /*15f0*/  PRMT R103, R35.reuse, 0x7632, R103 ;  /* 0x0000763223677816 */ /* 0x040fe40000000067 */
[----:B------:R-:W-:Y:S01]  /*1600*/  SHF.L.U32 R102, R35, 0x10, RZ ;  /* 0x0000001023667819 */ /* 0x000fe200000006ff */
[----:B------:R-:W-:Y:S06]  /*1610*/  @P2 BRA `(.L_x_21084) ;  /* 0x00000000000c2947 */ /* 0x000fec0003800000 */
[----:B------:R-:W-:Y:S05]  /*1620*/  @!P1 BRA `(.L_x_21085) ;  /* 0x0000000000149947 */ /* 0x000fea0003800000 */
[----:B-----5:R-:W-:Y:S01]  /*1630*/  FADD.FTZ R102, R38, R102 ;  /* 0x0000006626667221 */ /* 0x020fe20000010000 */
[----:B------:R-:W-:Y:S06]  /*1640*/  BRA `(.L_x_21085) ;  /* 0x00000000000c7947 */ /* 0x000fec0003800000 */
.L_x_21084:
[----:B-----5:R-:W-:-:S05]  /*1650*/  SHF.L.U32 R33, R47, 0x10, RZ ;  /* 0x000000102f217819 */ /* 0x020fca00000006ff */
[----:B------:R-:W-:-:S04]  /*1660*/  FADD.FTZ R102, R33, R102 ;  /* 0x0000006621667221 */ /* 0x000fc80000010000 */
[----:B------:R-:W-:-:S07]  /*1670*/  @P1 FADD.FTZ R102, R38, R102 ;  /* 0x0000006626661221 */ /* 0x000fce0000010000 */
.L_x_21085:
[----:B------:R-:W-:Y:S01]  /*1680*/  SHF.L.U32 R103, R103, 0x10, RZ ;  /* 0x0000001067677819 */ /* 0x000fe200000006ff */
[----:B------:R-:W-:Y:S06]  /*1690*/  @P2 BRA `(.L_x_21086) ;  /* 0x00000000000c2947 */ /* 0x000fec0003800000 */
[----:B------:R-:W-:Y:S05]  /*16a0*/  @!P1 BRA `(.L_x_21087) ;  /* 0x0000000000189947 */ /* 0x000fea0003800000 */
[----:B-----5:R-:W-:Y:S01]  /*16b0*/  FADD.FTZ R103, R39, R103 ;  /* 0x0000006727677221 */ /* 0x020fe20000010000 */
[----:B------:R-:W-:Y:S06]  /*16c0*/  BRA `(.L_x_21087) ;  /* 0x0000000000107947 */ /* 0x000fec0003800000 */
.L_x_21086:
[----:B-----5:R-:W-:-:S04]  /*16d0*/  PRMT R32, R47, 0x7632, R32 ;  /* 0x000076322f207816 */ /* 0x020fc80000000020 */
[----:B------:R-:W-:-:S05]  /*16e0*/  SHF.L.U32 R32, R32, 0x10, RZ ;  /* 0x0000001020207819 */ /* 0x000fca00000006ff */
[----:B------:R-:W-:-:S04]  /*16f0*/  FADD.FTZ R103, R103, R32 ;  /* 0x0000002067677221 */ /* 0x000fc80000010000 */
[----:B------:R-:W-:-:S07]  /*1700*/  @P1 FADD.FTZ R103, R39, R103 ;  /* 0x0000006727671221 */ /* 0x000fce0000010000 */
.L_x_21087:
[----:B------:R-:W0:Y:S01]  /*1710*/  LDC.64 R226, c[0x0][0x238] ;  /* 0x00008e00ffe27b82 */ /* 0x000e220000000a00 */
[----:B------:R-:W-:-:S05]  /*1720*/  IADD3 R216, R219, 0x40, RZ ;  /* 0x00000040dbd87810 */ /* 0x000fca0007ffe0ff */
[----:B------:R-:W-:Y:S02]  /*1730*/  IMAD.WIDE.U32 R32, R216, 0x10, R160 ;  /* 0x00000010d8207825 */ /* 0x000fe400078e00a0 */
[----:B------:R-:W1:Y:S08]  /*1740*/  @P0 LDC.64 R106, c[0x0][0x228] ;  /* 0x00008a00ff6a0b82 */ /* 0x000e700000000a00 */
[----:B------:R-:W2:Y:S01]  /*1750*/  @P1 LDC.64 R104, c[0x0][0x230] ;  /* 0x00008c00ff681b82 */ /* 0x000ea20000000a00 */
[----:B0-----:R-:W-:-:S05]  /*1760*/  IMAD.WIDE.U32 R108, R215, 0x20, R226 ;  /* 0x00000020d76c7825 */ /* 0x001fca00078e00e2 */
[----:B------:R0:W-:Y:S01]  /*1770*/  STG.E.128 desc[UR4][R108.64], R96 ;  /* 0x000000606c007986 */ /* 0x0001e2000c101d04 */
[----:B-1----:R-:W-:-:S03]  /*1780*/  @P0 IMAD.WIDE.U32 R106, R216, 0x10, R106 ;  /* 0x00000010d86a0825 */ /* 0x002fc600078e006a */
[----:B------:R0:W-:Y:S04]  /*1790*/  STG.E.128 desc[UR4][R108.64+0x10], R100 ;  /* 0x000010646c007986 */ /* 0x0001e8000c101d04 */
[----:B------:R-:W3:Y:S01]  /*17a0*/  LDG.E.128 R32, desc[UR4][R32.64] ;  /* 0x0000000420207981 */ /* 0x000ee2000c1e1d00 */
[----:B--2---:R-:W-:-:S03]  /*17b0*/  @P1 IMAD.WIDE.U32 R110, R216, 0x20, R104 ;  /* 0x00000020d86e1825 */ /* 0x004fc600078e0068 */
[----:B-----5:R0:W5:Y:S04]  /*17c0*/  @P0 LDG.E.128 R44, desc[UR4][R106.64] ;  /* 0x000000046a2c0981 */ /* 0x020168000c1e1d00 */
[----:B------:R0:W5:Y:S04]  /*17d0*/  @P1 LDG.E.128 R40, desc[UR4][R110.64] ;  /* 0x000000046e281981 */ /* 0x000168000c1e1d00 */
[----:B------:R0:W5:Y:S01]  /*17e0*/  @P1 LDG.E.128 R36, desc[UR4][R110.64+0x10] ;  /* 0x000010046e241981 */ /* 0x000162000c1e1d00 */
[C---:B---3--:R-:W-:Y:S02]  /*17f0*/  PRMT R105, R32.reuse, 0x7632, R105 ;  /* 0x0000763220697816 */ /* 0x048fe40000000069 */
[----:B------:R-:W-:Y:S01]  /*1800*/  SHF.L.U32 R104, R32, 0x10, RZ ;  /* 0x0000001020687819 */ /* 0x000fe200000006ff */
[----:B0-----:R-:W-:Y:S06]  /*1810*/  @P2 BRA `(.L_x_21088) ;  /* 0x00000000000c2947 */ /* 0x001fec0003800000 */
[----:B------:R-:W-:Y:S05]  /*1820*/  @!P1 BRA `(.L_x_21089) ;  /* 0x0000000000149947 */ /* 0x000fea0003800000 */
[----:B-----5:R-:W-:Y:S01]  /*1830*/  FADD.FTZ R104, R40, R104 ;  /* 0x0000006828687221 */ /* 0x020fe20000010000 */
[----:B------:R-:W-:Y:S06]  /*1840*/  BRA `(.L_x_21089) ;  /* 0x00000000000c7947 */ /* 0x000fec0003800000 */
.L_x_21088:
[----:B-----5:R-:W-:-:S05]  /*1850*/  SHF.L.U32 R107, R44, 0x10, RZ ;  /* 0x000000102c6b7819 */ /* 0x020fca00000006ff */
[----:B------:R-:W-:-:S04]  /*1860*/  FADD.FTZ R104, R107, R104 ;  /* 0x000000686b687221 */ /* 0x000fc80000010000 */
[----:B------:R-:W-:-:S07]  /*1870*/  @P1 FADD.FTZ R104, R40, R104 ;  /* 0x0000006828681221 */ /* 0x000fce0000010000 */
.L_x_21089:
[----:B------:R-:W-:Y:S01]  /*1880*/  SHF.L.U32 R105, R105, 0x10, RZ ;  /* 0x0000001069697819 */ /* 0x000fe200000006ff */
[----:B------:R-:W-:Y:S06]  /*1890*/  @P2 BRA `(.L_x_21090) ;  /* 0x00000000000c2947 */ /* 0x000fec0003800000 */
[----:B------:R-:W-:Y:S05]  /*18a0*/  @!P1 BRA `(.L_x_21091) ;  /* 0x0000000000189947 */ /* 0x000fea0003800000 */
[----:B-----5:R-:W-:Y:S01]  /*18b0*/  FADD.FTZ R105, R41, R105 ;  /* 0x0000006929697221 */ /* 0x020fe20000010000 */
[----:B------:R-:W-:Y:S06]  /*18c0*/  BRA `(.L_x_21091) ;  /* 0x0000000000107947 */ /* 0x000fec0003800000 */
.L_x_21090:
[----:B-----5:R-:W-:-:S04]  /*18d0*/  PRMT R32, R44, 0x7632, R32 ;  /* 0x000076322c207816 */ /* 0x020fc80000000020 */
[----:B------:R-:W-:-:S05]  /*18e0*/  SHF.L.U32 R32, R32, 0x10, RZ ;  /* 0x0000001020207819 */ /* 0x000fca00000006ff */
[----:B------:R-:W-:-:S04]  /*18f0*/  FADD.FTZ R105, R105, R32 ;  /* 0x0000002069697221 */ /* 0x000fc80000010000 */
[----:B------:R-:W-:-:S07]  /*1900*/  @P1 FADD.FTZ R105, R41, R105 ;  /* 0x0000006929691221 */ /* 0x000fce0000010000 */
.L_x_21091:
[C---:B------:R-:W-:Y:S02]  /*1910*/  PRMT R107, R33.reuse, 0x7632, R107 ;  /* 0x00007632216b7816 */ /* 0x040fe4000000006b */
[----:B------:R-:W-:Y:S01]  /*1920*/  SHF.L.U32 R106, R33, 0x10, RZ ;  /* 0x00000010216a7819 */ /* 0x000fe200000006ff */
[----:B------:R-:W-:Y:S06]  /*1930*/  @P2 BRA `(.L_x_21092) ;  /* 0x00000000000c2947 */ /* 0x000fec0003800000 */
[----:B------:R-:W-:Y:S05]  /*1940*/  @!P1 BRA `(.L_x_21093) ;  /* 0x0000000000149947 */ /* 0x000fea0003800000 */
[----:B-----5:R-:W-:Y:S01]  /*1950*/  FADD.FTZ R106, R42, R106 ;  /* 0x0000006a2a6a7221 */ /* 0x020fe20000010000 */
[----:B------:R-:W-:Y:S06]  /*1960*/  BRA `(.L_x_21093) ;  /* 0x00000000000c7947 */ /* 0x000fec0003800000 */
.L_x_21092:
[----:B-----5:R-:W-:-:S05]  /*1970*/  SHF.L.U32 R33, R45, 0x10, RZ ;  /* 0x000000102d217819 */ /* 0x020fca00000006ff */
[----:B------:R-:W-:-:S04]  /*1980*/  FADD.FTZ R106, R33, R106 ;  /* 0x0000006a216a7221 */ /* 0x000fc80000010000 */
[----:B------:R-:W-:-:S07]  /*1990*/  @P1 FADD.FTZ R106, R42, R106 ;  /* 0x0000006a2a6a1221 */ /* 0x000fce0000010000 */
.L_x_21093:
[----:B------:R-:W-:Y:S01]  /*19a0*/  SHF.L.U32 R107, R107, 0x10, RZ ;  /* 0x000000106b6b7819 */ /* 0x000fe200000006ff */
[----:B------:R-:W-:Y:S06]  /*19b0*/  @P2 BRA `(.L_x_21094) ;  /* 0x00000000000c2947 */ /* 0x000fec0003800000 */
[----:B------:R-:W-:Y:S05]  /*19c0*/  @!P1 BRA `(.L_x_21095) ;  /* 0x0000000000189947 */ /* 0x000fea0003800000 */
[----:B-----5:R-:W-:Y:S01]  /*19d0*/  FADD.FTZ R107, R43, R107 ;  /* 0x0000006b2b6b7221 */ /* 0x020fe20000010000 */
[----:B------:R-:W-:Y:S06]  /*19e0*/  BRA `(.L_x_21095) ;  /* 0x0000000000107947 */ /* 0x000fec0003800000 */
.L_x_21094:
[----:B-----5:R-:W-:-:S04]  /*19f0*/  PRMT R32, R45, 0x7632, R32 ;  /* 0x000076322d207816 */ /* 0x020fc80000000020 */
[----:B------:R-:W-:-:S05]  /*1a00*/  SHF.L.U32 R32, R32, 0x10, RZ ;  /* 0x0000001020207819 */ /* 0x000fca00000006ff */
[----:B------:R-:W-:-:S04]  /*1a10*/  FADD.FTZ R107, R107, R32 ;  /* 0x000000206b6b7221 */ /* 0x000fc80000010000 */
[----:B------:R-:W-:-:S07]  /*1a20*/  @P1 FADD.FTZ R107, R43, R107 ;  /* 0x0000006b2b6b1221 */ /* 0x000fce0000010000 */
.L_x_21095:
[C---:B------:R-:W-:Y:S02]  /*1a30*/  PRMT R109, R34.reuse, 0x7632, R109 ;  /* 0x00007632226d7816 */ /* 0x040fe4000000006d */
[----:B------:R-:W-:Y:S01]  /*1a40*/  SHF.L.U32 R108, R34, 0x10, RZ ;  /* 0x00000010226c7819 */ /* 0x000fe200000006ff */
[----:B------:R-:W-:Y:S06]  /*1a50*/  @P2 BRA `(.L_x_21096) ;  /* 0x00000000000c2947 */ /* 0x000fec0003800000 */
[----:B------:R-:W-:Y:S05]  /*1a60*/  @!P1 BRA `(.L_x_21097) ;  /* 0x0000000000149947 */ /* 0x000fea0003800000 */
[----:B-----5:R-:W-:Y:S01]  /*1a70*/  FADD.FTZ R108, R36, R108 ;  /* 0x0000006c246c7221 */ /* 0x020fe20000010000 */
[----:B------:R-:W-:Y:S06]  /*1a80*/  BRA `(.L_x_21097) ;  /* 0x00000000000c7947 */ /* 0x000fec0003800000 */
.L_x_21096:
[----:B-----5:R-:W-:-:S05]  /*1a90*/  SHF.L.U32 R33, R46, 0x10, RZ ;  /* 0x000000102e217819 */ /* 0x020fca00000006ff */
[----:B------:R-:W-:-:S04]  /*1aa0*/  FADD.FTZ R108, R33, R108 ;  /* 0x0000006c216c7221 */ /* 0x000fc80000010000 */
[----:B------:R-:W-:-:S07]  /*1ab0*/  @P1 FADD.FTZ R108, R36, R108 ;  /* 0x0000006c246c1221 */ /* 0x000fce0000010000 */
.L_x_21097:
[----:B------:R-:W-:Y:S01]  /*1ac0*/  SHF.L.U32 R109, R109, 0x10, RZ ;  /* 0x000000106d6d7819 */ /* 0x000fe200000006ff */
[----:B------:R-:W-:Y:S06]  /*1ad0*/  @P2 BRA `(.L_x_21098) ;  /* 0x00000000000c2947 */ /* 0x000fec0003800000 */
[----:B------:R-:W-:Y:S05]  /*1ae0*/  @!P1 BRA `(.L_x_21099) ;  /* 0x0000000000189947 */ /* 0x000fea0003800000 */
[----:B-----5:R-:W-:Y:S01]  /*1af0*/  FADD.FTZ R109, R37, R109 ;  /* 0x0000006d256d7221 */ /* 0x020fe20000010000 */
[----:B------:R-:W-:Y:S06]  /*1b00*/  BRA `(.L_x_21099) ;  /* 0x0000000000107947 */ /* 0x000fec0003800000 */
.L_x_21098:
[----:B-----5:R-:W-:-:S04]  /*1b10*/  PRMT R32, R46, 0x7632, R32 ;  /* 0x000076322e207816 */ /* 0x020fc80000000020 */
[----:B------:R-:W-:-:S05]  /*1b20*/  SHF.L.U32 R32, R32, 0x10, RZ ;  /* 0x0000001020207819 */ /* 0x000fca00000006ff */
[----:B------:R-:W-:-:S04]  /*1b30*/  FADD.FTZ R109, R109, R32 ;  /* 0x000000206d6d7221 */ /* 0x000fc80000010000 */
[----:B------:R-:W-:-:S07]  /*1b40*/  @P1 FADD.FTZ R109, R37, R109 ;  /* 0x0000006d256d1221 */ /* 0x000fce0000010000 */
.L_x_21099:
[C---:B------:R-:W-:Y:S02]  /*1b50*/  PRMT R111, R35.reuse, 0x7632, R111 ;  /* 0x00007632236f7816 */ /* 0x040fe4000000006f */
[----:B------:R-:W-:Y:S01]  /*1b60*/  SHF.L.U32 R110, R35, 0x10, RZ ;  /* 0x00000010236e7819 */ /* 0x000fe200000006ff */
[----:B------:R-:W-:Y:S06]  /*1b70*/  @P2 BRA `(.L_x_21100) ;  /* 0x00000000000c2947 */ /* 0x000fec0003800000 */
[----:B------:R-:W-:Y:S05]  /*1b80*/  @!P1 BRA `(.L_x_21101) ;  /* 0x0000000000149947 */ /* 0x000fea0003800000 */
[----:B-----5:R-:W-:Y:S01]  /*1b90*/  FADD.FTZ R110, R38, R110 ;  /* 0x0000006e266e7221 */ /* 0x020fe20000010000 */
[----:B------:R-:W-:Y:S06]  /*1ba0*/  BRA `(.L_x_21101) ;  /* 0x00000000000c7947 */ /* 0x000fec0003800000 */
.L_x_21100:
[----:B-----5:R-:W-:-:S05]  /*1bb0*/  SHF.L.U32 R33, R47, 0x10, RZ ;  /* 0x000000102f217819 */ /* 0x020fca00000006ff */
[----:B------:R-:W-:-:S04]  /*1bc0*/  FADD.FTZ R110, R33, R110 ;  /* 0x0000006e216e7221 */ /* 0x000fc80000010000 */
[----:B------:R-:W-:-:S07]  /*1bd0*/  @P1 FADD.FTZ R110, R38, R110 ;  /* 0x0000006e266e1221 */ /* 0x000fce0000010000 */
.L_x_21101:
[----:B------:R-:W-:Y:S01]  /*1be0*/  SHF.L.U32 R111, R111, 0x10, RZ ;  /* 0x000000106f6f7819 */ /* 0x000fe200000006ff */
[----:B------:R-:W-:Y:S06]  /*1bf0*/  @P2 BRA `(.L_x_21102) ;  /* 0x00000000000c2947 */ /* 0x000fec0003800000 */
[----:B------:R-:W-:Y:S05]  /*1c00*/  @!P1 BRA `(.L_x_21103) ;  /* 0x0000000000189947 */ /* 0x000fea0003800000 */
[----:B-----5:R-:W-:Y:S01]  /*1c10*/  FADD.FTZ R111, R39, R111 ;  /* 0x0000006f276f7221 */ /* 0x020fe20000010000 */
[----:B------:R-:W-:Y:S06]  /*1c20*/  BRA `(.L_x_21103) ;  /* 0x0000000000107947 */ /* 0x000fec0003800000 */
.L_x_21102:
[----:B-----5:R-:W-:-:S04]  /*1c30*/  PRMT R32, R47, 0x7632, R32 ;  /* 0x000076322f207816 */ /* 0x020fc80000000020 */
[----:B------:R-:W-:-:S05]  /*1c40*/  SHF.L.U32 R32, R32, 0x10, RZ ;  /* 0x0000001020207819 */ /* 0x000fca00000006ff */
[----:B------:R-:W-:-:S04]  /*1c50*/  FADD.FTZ R111, R111, R32 ;  /* 0x000000206f6f7221 */ /* 0x000fc80000010000 */
[----:B------:R-:W-:-:S07]  /*1c60*/  @P1 FADD.FTZ R111, R39, R111 ;  /* 0x0000006f276f1221 */ /* 0x000fce0000010000 */
.L_x_21103:
[----:B------:R-:W0:Y:S01]  /*1c70*/  @P0 LDC.64 R114, c[0x0][0x228] ;  /* 0x00008a00ff720b82 */ /* 0x000e220000000a00 */
[----:B------:R-:W-:Y:S01]  /*1c80*/  IADD3 R217, R219, 0x60, RZ ;  /* 0x00000060dbd97810 */ /* 0x000fe20007ffe0ff */
[----:B------:R-:W-:-:S04]  /*1c90*/  IMAD.WIDE.U32 R118, R216, 0x20, R226 ;  /* 0x00000020d8767825 */ /* 0x000fc800078e00e2 */
[C---:B------:R-:W-:Y:S01]  /*1ca0*/  IMAD.WIDE.U32 R32, R217.reuse, 0x10, R160 ;  /* 0x00000010d9207825 */ /* 0x040fe200078e00a0 */
[----:B------:R1:W-:Y:S01]  /*1cb0*/  STG.E.128 desc[UR4][R118.64], R104 ;  /* 0x0000006876007986 */ /* 0x0003e2000c101d04 */
[----:B------:R-:W2:Y:S03]  /*1cc0*/  @P1 LDC.64 R112, c[0x0][0x230] ;  /* 0x00008c00ff701b82 */ /* 0x000ea60000000a00 */
[----:B------:R1:W-:Y:S04]  /*1cd0*/  STG.E.128 desc[UR4][R118.64+0x10], R108 ;  /* 0x0000106c76007986 */ /* 0x0003e8000c101d04 */
[----:B------:R-:W3:Y:S01]  /*1ce0*/  LDG.E.128 R32, desc[UR4][R32.64] ;  /* 0x0000000420207981 */ /* 0x000ee2000c1e1d00 */
[----:B0-----:R-:W-:-:S05]  /*1cf0*/  @P0 IMAD.WIDE.U32 R114, R217, 0x10, R114 ;  /* 0x00000010d9720825 */ /* 0x001fca00078e0072 */
[----:B-----5:R1:W5:Y:S01]  /*1d00*/  @P0 LDG.E.128 R44, desc[UR4][R114.64] ;  /* 0x00000004722c0981 */ /* 0x020362000c1e1d00 */
[----:B--2---:R-:W-:-:S05]  /*1d10*/  @P1 IMAD.WIDE.U32 R116, R217, 0x20, R112 ;  /* 0x00000020d9741825 */ /* 0x004fca00078e0070 */
[----:B------:R1:W5:Y:S04]  /*1d20*/  @P1 LDG.E.128 R40, desc[UR4][R116.64] ;  /* 0x0000000474281981 */ /* 0x000368000c1e1d00 */
[----:B------:R1:W5:Y:S01]  /*1d30*/  @P1 LDG.E.128 R36, desc[UR4][R116.64+0x10] ;  /* 0x0000100474241981 */ /* 0x000362000c1e1d00 */
[C---:B---3--:R-:W-:Y:S02]  /*1d40*/  PRMT R113, R32.reuse, 0x7632, R113 ;  /* 0x0000763220717816 */ /* 0x048fe40000000071 */
[----:B------:R-:W-:Y:S01]  /*1d50*/  SHF.L.U32 R112, R32, 0x10, RZ ;  /* 0x0000001020707819 */ /* 0x000fe200000006ff */
[----:B-1----:R-:W-:Y:S06]  /*1d60*/  @P2 BRA `(.L_x_21104) ;  /* 0x00000000000c2947 */ /* 0x002fec0003800000 */
[----:B------:R-:W-:Y:S05]  /*1d70*/  @!P1 BRA `(.L_x_21105) ;  /* 0x0000000000149947 */ /* 0x000fea0003800000 */
[----:B-----5:R-:W-:Y:S01]  /*1d80*/  FADD.FTZ R112, R40, R112 ;  /* 0x0000007028707221 */ /* 0x020fe20000010000 */
[----:B------:R-:W-:Y:S06]  /*1d90*/  BRA `(.L_x_21105) ;  /* 0x00000000000c7947 */ /* 0x000fec0003800000 */
.L_x_21104:
[----:B-----5:R-:W-:-:S05]  /*1da0*/  SHF.L.U32 R115, R44, 0x10, RZ ;  /* 0x000000102c737819 */ /* 0x020fca00000006ff */
[----:B------:R-:W-:-:S04]  /*1db0*/  FADD.FTZ R112, R115, R112 ;  /* 0x0000007073707221 */ /* 0x000fc80000010000 */
[----:B------:R-:W-:-:S07]  /*1dc0*/  @P1 FADD.FTZ R112, R40, R112 ;  /* 0x0000007028701221 */ /* 0x000fce0000010000 */
.L_x_21105:
[----:B------:R-:W-:Y:S01]  /*1dd0*/  SHF.L.U32 R113, R113, 0x10, RZ ;  /* 0x0000001071717819 */ /* 0x000fe200000006ff */
[----:B------:R-:W-:Y:S06]  /*1de0*/  @P2 BRA `(.L_x_21106) ;  /* 0x00000000000c2947 */ /* 0x000fec0003800000 */
[----:B------:R-:W-:Y:S05]  /*1df0*/  @!P1 BRA `(.L_x_21107) ;  /* 0x0000000000189947 */ /* 0x000fea0003800000 */
[----:B-----5:R-:W-:Y:S01]  /*1e00*/  FADD.FTZ R113, R41, R113 ;  /* 0x0000007129717221 */ /* 0x020fe20000010000 */
[----:B------:R-:W-:Y:S06]  /*1e10*/  BRA `(.L_x_21107) ;  /* 0x0000000000107947 */ /* 0x000fec0003800000 */
.L_x_21106:
[----:B-----5:R-:W-:-:S04]  /*1e20*/  PRMT R32, R44, 0x7632, R32 ;  /* 0x000076322c207816 */ /* 0x020fc80000000020 */
[----:B------:R-:W-:-:S05]  /*1e30*/  SHF.L.U32 R32, R32, 0x10, RZ ;  /* 0x0000001020207819 */ /* 0x000fca00000006ff */
[----:B------:R-:W-:-:S04]  /*1e40*/  FADD.FTZ R113, R113, R32 ;  /* 0x0000002071717221 */ /* 0x000fc80000010000 */
[----:B------:R-:W-:-:S07]  /*1e50*/  @P1 FADD.FTZ R113, R41, R113 ;  /* 0x0000007129711221 */ /* 0x000fce0000010000 */
.L_x_21107:
[C---:B------:R-:W-:Y:S02]  /*1e60*/  PRMT R115, R33.reuse, 0x7632, R115 ;  /* 0x0000763221737816 */ /* 0x040fe40000000073 */
[----:B------:R-:W-:Y:S01]  /*1e70*/  SHF.L.U32 R114, R33, 0x10, RZ ;  /* 0x0000001021727819 */ /* 0x000fe200000006ff */
[----:B------:R-:W-:Y:S06]  /*1e80*/  @P2 BRA `(.L_x_21108) ;  /* 0x00000000000c2947 */ /* 0x000fec0003800000 */
[----:B------:R-:W-:Y:S05]  /*1e90*/  @!P1 BRA `(.L_x_21109) ;  /* 0x0000000000149947 */ /* 0x000fea0003800000 */
[----:B-----5:R-:W-:Y:S01]  /*1ea0*/  FADD.FTZ R114, R42, R114 ;  /* 0x000000722a727221 */ /* 0x020fe20000010000 */
[----:B------:R-:W-:Y:S06]  /*1eb0*/  BRA `(.L_x_21109) ;  /* 0x00000000000c7947 */ /* 0x000fec0003800000 */
.L_x_21108:
[----:B-----5:R-:W-:-:S05]  /*1ec0*/  SHF.L.U32 R33, R45, 0x10, RZ ;  /* 0x000000102d217819 */ /* 0x020fca00000006ff */
[----:B------:R-:W-:-:S04]  /*1ed0*/  FADD.FTZ R114, R33, R114 ;  /* 0x0000007221727221 */ /* 0x000fc80000010000 */
[----:B------:R-:W-:-:S07]  /*1ee0*/  @P1 FADD.FTZ R114, R42, R114 ;  /* 0x000000722a721221 */ /* 0x000fce0000010000 */
.L_x_21109:
[----:B------:R-:W-:Y:S01]  /*1ef0*/  SHF.L.U32 R115, R115, 0x10, RZ ;  /* 0x0000001073737819 */ /* 0x000fe200000006ff */
[----:B------:R-:W-:Y:S06]  /*1f00*/  @P2 BRA `(.L_x_21110) ;  /* 0x00000000000c2947 */ /* 0x000fec0003800000 */
[----:B------:R-:W-:Y:S05]  /*1f10*/  @!P1 BRA `(.L_x_21111) ;  /* 0x0000000000189947 */ /* 0x000fea0003800000 */
[----:B-----5:R-:W-:Y:S01]  /*1f20*/  FADD.FTZ R115, R43, R115 ;  /* 0x000000732b737221 */ /* 0x020fe20000010000 */
[----:B------:R-:W-:Y:S06]  /*1f30*/  BRA `(.L_x_21111) ;  /* 0x0000000000107947 */ /* 0x000fec0003800000 */
.L_x_21110:
[----:B-----5:R-:W-:-:S04]  /*1f40*/  PRMT R32, R45, 0x7632, R32 ;  /* 0x000076322d207816 */ /* 0x020fc80000000020 */
[----:B------:R-:W-:-:S05]  /*1f50*/  SHF.L.U32 R32, R32, 0x10, RZ ;  /* 0x0000001020207819 */ /* 0x000fca00000006ff */
[----:B------:R-:W-:-:S04]  /*1f60*/  FADD.FTZ R115, R115, R32 ;  /* 0x0000002073737221 */ /* 0x000fc80000010000 */
[----:B------:R-:W-:-:S07]  /*1f70*/  @P1 FADD.FTZ R115, R43, R115 ;  /* 0x000000732b731221 */ /* 0x000fce0000010000 */
.L_x_21111:
[C---:B------:R-:W-:Y:S02]  /*1f80*/  PRMT R117, R34.reuse, 0x7632, R117 ;  /* 0x0000763222757816 */ /* 0x040fe40000000075 */
[----:B------:R-:W-:Y:S01]  /*1f90*/  SHF.L.U32 R116, R34, 0x10, RZ ;  /* 0x0000001022747819 */ /* 0x000fe200000006ff */
[----:B------:R-:W-:Y:S06]  /*1fa0*/  @P2 BRA `(.L_x_21112) ;  /* 0x00000000000c2947 */ /* 0x000fec0003800000 */
[----:B------:R-:W-:Y:S05]  /*1fb0*/  @!P1 BRA `(.L_x_21113) ;  /* 0x0000000000149947 */ /* 0x000fea0003800000 */
[----:B-----5:R-:W-:Y:S01]  /*1fc0*/  FADD.FTZ R116, R36, R116 ;  /* 0x0000007424747221 */ /* 0x020fe20000010000 */
[----:B------:R-:W-:Y:S06]  /*1fd0*/  BRA `(.L_x_21113) ;  /* 0x00000000000c7947 */ /* 0x000fec0003800000 */
.L_x_21112:
[----:B-----5:R-:W-:-:S05]  /*1fe0*/  SHF.L.U32 R33, R46, 0x10, RZ ;  /* 0x000000102e217819 */ /* 0x020fca00000006ff */
[----:B------:R-:W-:-:S04]  /*1ff0*/  FADD.FTZ R116, R33, R116 ;  /* 0x0000007421747221 */ /* 0x000fc80000010000 */
[----:B------:R-:W-:-:S07]  /*2000*/  @P1 FADD.FTZ R116, R36, R116 ;  /* 0x0000007424741221 */ /* 0x000fce0000010000 */
.L_x_21113:
[----:B------:R-:W-:Y:S01]  /*2010*/  SHF.L.U32 R117, R117, 0x10, RZ ;  /* 0x0000001075757819 */ /* 0x000fe200000006ff */
[----:B------:R-:W-:Y:S06]  /*2020*/  @P2 BRA `(.L_x_21114) ;  /* 0x00000000000c2947 */ /* 0x000fec0003800000 */
[----:B------:R-:W-:Y:S05]  /*2030*/  @!P1 BRA `(.L_x_21115) ;  /* 0x0000000000189947 */ /* 0x000fea0003800000 */
[----:B-----5:R-:W-:Y:S01]  /*2040*/  FADD.FTZ R117, R37, R117 ;  /* 0x0000007525757221 */ /* 0x020fe20000010000 */
[----:B------:R-:W-:Y:S06]  /*2050*/  BRA `(.L_x_21115) ;  /* 0x0000000000107947 */ /* 0x000fec0003800000 */
.L_x_21114:
[----:B-----5:R-:W-:-:S04]  /*2060*/  PRMT R32, R46, 0x7632, R32 ;  /* 0x000076322e207816 */ /* 0x020fc80000000020 */
[----:B------:R-:W-:-:S05]  /*2070*/  SHF.L.U32 R32, R32, 0x10, RZ ;  /* 0x0000001020207819 */ /* 0x000fca00000006ff */
[----:B------:R-:W-:-:S04]  /*2080*/  FADD.FTZ R117, R117, R32 ;  /* 0x0000002075757221 */ /* 0x000fc80000010000 */
[----:B------:R-:W-:-:S07]  /*2090*/  @P1 FADD.FTZ R117, R37, R117 ;  /* 0x0000007525751221 */ /* 0x000fce0000010000 */
.L_x_21115:
[C---:B------:R-:W-:Y:S02]  /*20a0*/  PRMT R119, R35.reuse, 0x7632, R119 ;  /* 0x0000763223777816 */ /* 0x040fe40000000077 */
[----:B------:R-:W-:Y:S01]  /*20b0*/  SHF.L.U32 R118, R35, 0x10, RZ ;  /* 0x0000001023767819 */ /* 0x000fe200000006ff */
[----:B------:R-:W-:Y:S06]  /*20c0*/  @P2 BRA `(.L_x_21116) ;  /* 0x00000000000c2947 */ /* 0x000fec0003800000 */
[----:B------:R-:W-:Y:S05]  /*20d0*/  @!P1 BRA `(.L_x_21117) ;  /* 0x0000000000149947 */ /* 0x000fea0003800000 */
[----:B-----5:R-:W-:Y:S01]  /*20e0*/  FADD.FTZ R118, R38, R118 ;  /* 0x0000007626767221 */ /* 0x020fe20000010000 */
[----:B------:R-:W-:Y:S06]  /*20f0*/  BRA `(.L_x_21117) ;  /* 0x00000000000c7947 */ /* 0x000fec0003800000 */
.L_x_21116:
[----:B-----5:R-:W-:-:S05]  /*2100*/  SHF.L.U32 R33, R47, 0x10, RZ ;  /* 0x000000102f217819 */ /* 0x020fca00000006ff */
[----:B------:R-:W-:-:S04]  /*2110*/  FADD.FTZ R118, R33, R118 ;  /* 0x0000007621767221 */ /* 0x000fc80000010000 */
[----:B------:R-:W-:-:S07]  /*2120*/  @P1 FADD.FTZ R118, R38, R118 ;  /* 0x0000007626761221 */ /* 0x000fce0000010000 */
.L_x_21117:
[----:B------:R-:W-:Y:S01]  /*2130*/  SHF.L.U32 R119, R119, 0x10, RZ ;  /* 0x0000001077777819 */ /* 0x000fe200000006ff */
[----:B------:R-:W-:Y:S06]  /*2140*/  @P2 BRA `(.L_x_21118) ;  /* 0x00000000000c2947 */ /* 0x000fec0003800000 */
[----:B------:R-:W-:Y:S05]  /*2150*/  @!P1 BRA `(.L_x_21119) ;  /* 0x0000000000189947 */ /* 0x000fea0003800000 */
[----:B-----5:R-:W-:Y:S01]  /*2160*/  FADD.FTZ R119, R39, R119 ;  /* 0x0000007727777221 */ /* 0x020fe20000010000 */
[----:B------:R-:W-:Y:S06]  /*2170*/  BRA `(.L_x_21119) ;  /* 0x0000000000107947 */ /* 0x000fec0003800000 */
.L_x_21118:
[----:B-----5:R-:W-:-:S04]  /*2180*/  PRMT R32, R47, 0x7632, R32 ;  /* 0x000076322f207816 */ /* 0x020fc80000000020 */
[----:B------:R-:W-:-:S05]  /*2190*/  SHF.L.U32 R32, R32, 0x10, RZ ;  /* 0x0000001020207819 */ /* 0x000fca00000006ff */
[----:B------:R-:W-:-:S04]  /*21a0*/  FADD.FTZ R119, R119, R32 ;  /* 0x0000002077777221 */ /* 0x000fc80000010000 */
[----:B------:R-:W-:-:S07]  /*21b0*/  @P1 FADD.FTZ R119, R39, R119 ;  /* 0x0000007727771221 */ /* 0x000fce0000010000 */
.L_x_21119:
        /* <DEDUP_REMOVED lines=19> */
.L_x_21120:
[----:B-----5:R-:W-:-:S05]  /*22f0*/  SHF.L.U32 R123, R44, 0x10, RZ ;  /* 0x000000102c7b7819 */ /* 0x020fca00000006ff */
[----:B------:R-:W-:-:S04]  /*2300*/  FADD.FTZ R120, R123, R120 ;  /* 0x000000787b787221 */ /* 0x000fc80000010000 */
[----:B------:R-:W-:-:S07]  /*2310*/  @P1 FADD.FTZ R120, R40, R120 ;  /* 0x0000007828781221 */ /* 0x000fce0000010000 */
.L_x_21121:
[----:B------:R-:W-:Y:S01]  /*2320*/  SHF.L.U32 R121, R121, 0x10, RZ ;  /* 0x0000001079797819 */ /* 0x000fe200000006ff */
[----:B------:R-:W-:Y:S06]  /*2330*/  @P2 BRA `(.L_x_21122) ;  /* 0x00000000000c2947 */ /* 0x000fec0003800000 */
[----:B------:R-:W-:Y:S05]  /*2340*/  @!P1 BRA `(.L_x_21123) ;  /* 0x0000000000189947 */ /* 0x000fea0003800000 */
[----:B-----5:R-:W-:Y:S01]  /*2350*/  FADD.FTZ R121, R41, R121 ;  /* 0x0000007929797221 */ /* 0x020fe20000010000 */
[----:B------:R-:W-:Y:S06]  /*2360*/  BRA `(.L_x_21123) ;  /* 0x0000000000107947 */ /* 0x000fec0003800000 */
.L_x_21122:
[----:B-----5:R-:W-:-:S04]  /*2370*/  PRMT R32, R44, 0x7632, R32 ;  /* 0x000076322c207816 */ /* 0x020fc80000000020 */
[----:B------:R-:W-:-:S05]  /*2380*/  SHF.L.U32 R32, R32, 0x10, RZ ;  /* 0x0000001020207819 */ /* 0x000fca00000006ff */
[----:B------:R-:W-:-:S04]  /*2390*/  FADD.FTZ R121, R121, R32 ;  /* 0x0000002079797221 */ /* 0x000fc80000010000 */
[----:B------:R-:W-:-:S07]  /*23a0*/  @P1 FADD.FTZ R121, R41, R121 ;  /* 0x0000007929791221 */ /* 0x000fce0000010000 */
.L_x_21123:
[C---:B------:R-:W-:Y:S02]  /*23b0*/  PRMT R123, R33.reuse, 0x7632, R123 ;  /* 0x00007632217b7816 */ /* 0x040fe4000000007b */
[----:B------:R-:W-:Y:S01]  /*23c0*/  SHF.L.U32 R122, R33, 0x10, RZ ;  /* 0x00000010217a7819 */ /* 0x000fe200000006ff */
[----:B------:R-:W-:Y:S06]  /*23d0*/  @P2 BRA `(.L_x_21124) ;  /* 0x00000000000c2947 */ /* 0x000fec0003800000 */
[----:B------:R-:W-:Y:S05]  /*23e0*/  @!P1 BRA `(.L_x_21125) ;  /* 0x0000000000149947 */ /* 0x000fea0003800000 */
[----:B-----5:R-:W-:Y:S01]  /*23f0*/  FADD.FTZ R122, R42, R122 ;  /* 0x0000007a2a7a7221 */ /* 0x020fe20000010000 */
[----:B------:R-:W-:Y:S06]  /*2400*/  BRA `(.L_x_21125) ;  /* 0x00000000000c7947 */ /* 0x000fec0003800000 */
.L_x_21124:
[----:B-----5:R-:W-:-:S05]  /*2410*/  SHF.L.U32 R33, R45, 0x10, RZ ;  /* 0x000000102d217819 */ /* 0x020fca00000006ff */
[----:B------:R-:W-:-:S04]  /*2420*/  FADD.FTZ R122, R33, R122 ;  /* 0x0000007a217a7221 */ /* 0x000fc80000010000 */
[----:B------:R-:W-:-:S07]  /*2430*/  @P1 FADD.FTZ R122, R42, R122 ;  /* 0x0000007a2a7a1221 */ /* 0x000fce0000010000 */
.L_x_21125:
[----:B------:R-:W-:Y:S01]  /*2440*/  SHF.L.U32 R123, R123, 0x10, RZ ;  /* 0x000000107b7b7819 */ /* 0x000fe200000006ff */
[----:B------:R-:W-:Y:S06]  /*2450*/  @P2 BRA `(.L_x_21126) ;  /* 0x00000000000c2947 */ /* 0x000fec0003800000 */
[----:B------:R-:W-:Y:S05]  /*2460*/  @!P1 BRA `(.L_x_21127) ;  /* 0x0000000000189947 */ /* 0x000fea0003800000 */
[----:B-----5:R-:W-:Y:S01]  /*2470*/  FADD.FTZ R123, R43, R123 ;  /* 0x0000007b2b7b7221 */ /* 0x020fe20000010000 */
[----:B------:R-:W-:Y:S06]  /*2480*/  BRA `(.L_x_21127) ;  /* 0x0000000000107947 */ /* 0x000fec0003800000 */
.L_x_21126:
[----:B-----5:R-:W-:-:S04]  /*2490*/  PRMT R32, R45, 0x7632, R32 ;  /* 0x000076322d207816 */ /* 0x020fc80000000020 */
[----:B------:R-:W-:-:S05]  /*24a0*/  SHF.L.U32 R32, R32, 0x10, RZ ;  /* 0x0000001020207819 */ /* 0x000fca00000006ff */
[----:B------:R-:W-:-:S04]  /*24b0*/  FADD.FTZ R123, R123, R32 ;  /* 0x000000207b7b7221 */ /* 0x000fc80000010000 */
[----:B------:R-:W-:-:S07]  /*24c0*/  @P1 FADD.FTZ R123, R43, R123 ;  /* 0x0000007b2b7b1221 */ /* 0x000fce0000010000 */
.L_x_21127:
[C---:B------:R-:W-:Y:S02]  /*24d0*/  PRMT R125, R34.reuse, 0x7632, R125 ;  /* 0x00007632227d7816 */ /* 0x040fe4000000007d */
[----:B------:R-:W-:Y:S01]  /*24e0*/  SHF.L.U32 R124, R34, 0x10, RZ ;  /* 0x00000010227c7819 */ /* 0x000fe200000006ff */
[----:B------:R-:W-:Y:S06]  /*24f0*/  @P2 BRA `(.L_x_21128) ;  /* 0x00000000000c2947 */ /* 0x000fec0003800000 */
[----:B------:R-:W-:Y:S05]  /*2500*/  @!P1 BRA `(.L_x_21129) ;  /* 0x0000000000149947 */ /* 0x000fea0003800000 */
[----:B-----5:R-:W-:Y:S01]  /*2510*/  FADD.FTZ R124, R36, R124 ;  /* 0x0000007c247c7221 */ /* 0x020fe20000010000 */
[----:B------:R-:W-:Y:S06]  /*2520*/  BRA `(.L_x_21129) ;  /* 0x00000000000c7947 */ /* 0x000fec0003800000 */
.L_x_21128:
[----:B-----5:R-:W-:-:S05]  /*2530*/  SHF.L.U32 R33, R46, 0x10, RZ ;  /* 0x000000102e217819 */ /* 0x020fca00000006ff */
[----:B------:R-:W-:-:S04]  /*2540*/  FADD.FTZ R124, R33, R124 ;  /* 0x0000007c217c7221 */ /* 0x000fc80000010000 */
[----:B------:R-:W-:-:S07]  /*2550*/  @P1 FADD.FTZ R124, R36, R124 ;  /* 0x0000007c247c1221 */ /* 0x000fce0000010000 */
.L_x_21129:
[----:B------:R-:W-:Y:S01]  /*2560*/  SHF.L.U32 R125, R125, 0x10, RZ ;  /* 0x000000107d7d7819 */ /* 0x000fe200000006ff */
[----:B------:R-:W-:Y:S06]  /*2570*/  @P2 BRA `(.L_x_21130) ;  /* 0x00000000000c2947 */ /* 0x000fec0003800000 */
[----:B------:R-:W-:Y:S05]  /*2580*/  @!P1 BRA `(.L_x_21131) ;  /* 0x0000000000189947 */ /* 0x000fea0003800000 */
[----:B-----5:R-:W-:Y:S01]  /*2590*/  FADD.FTZ R125, R37, R125 ;  /* 0x0000007d257d7221 */ /* 0x020fe20000010000 */
[----:B------:R-:W-:Y:S06]  /*25a0*/  BRA `(.L_x_21131) ;  /* 0x0000000000107947 */ /* 0x000fec0003800000 */
.L_x_21130:
[----:B-----5:R-:W-:-:S04]  /*25b0*/  PRMT R32, R46, 0x7632, R32 ;  /* 0x000076322e207816 */ /* 0x020fc80000000020 */
[----:B------:R-:W-:-:S05]  /*25c0*/  SHF.L.U32 R32, R32, 0x10, RZ ;  /* 0x0000001020207819 */ /* 0x000fca00000006ff */
[----:B------:R-:W-:-:S04]  /*25d0*/  FADD.FTZ R125, R125, R32 ;  /* 0x000000207d7d7221 */ /* 0x000fc80000010000 */
[----:B------:R-:W-:-:S07]  /*25e0*/  @P1 FADD.FTZ R125, R37, R125 ;  /* 0x0000007d257d1221 */ /* 0x000fce0000010000 */
.L_x_21131:
[C---:B------:R-:W-:Y:S02]  /*25f0*/  PRMT R127, R35.reuse, 0x7632, R127 ;  /* 0x00007632237f7816 */ /* 0x040fe4000000007f */
[----:B------:R-:W-:Y:S01]  /*2600*/  SHF.L.U32 R126, R35, 0x10, RZ ;  /* 0x00000010237e7819 */ /* 0x000fe200000006ff */
[----:B------:R-:W-:Y:S06]  /*2610*/  @P2 BRA `(.L_x_21132) ;  /* 0x00000000000c2947 */ /* 0x000fec0003800000 */
[----:B------:R-:W-:Y:S05]  /*2620*/  @!P1 BRA `(.L_x_21133) ;  /* 0x0000000000149947 */ /* 0x000fea0003800000 */
[----:B-----5:R-:W-:Y:S01]  /*2630*/  FADD.FTZ R126, R38, R126 ;  /* 0x0000007e267e7221 */ /* 0x020fe20000010000 */
[----:B------:R-:W-:Y:S06]  /*2640*/  BRA `(.L_x_21133) ;  /* 0x00000000000c7947 */ /* 0x000fec0003800000 */
.L_x_21132:
[----:B-----5:R-:W-:-:S05]  /*2650*/  SHF.L.U32 R33, R47, 0x10, RZ ;  /* 0x000000102f217819 */ /* 0x020fca00000006ff */
[----:B------:R-:W-:-:S04]  /*2660*/  FADD.FTZ R126, R33, R126 ;  /* 0x0000007e217e7221 */ /* 0x000fc80000010000 */
[----:B------:R-:W-:-:S07]  /*2670*/  @P1 FADD.FTZ R126, R38, R126 ;  /* 0x0000007e267e1221 */ /* 0x000fce0000010000 */
.L_x_21133:
[----:B------:R-:W-:Y:S01]  /*2680*/  SHF.L.U32 R127, R127, 0x10, RZ ;  /* 0x000000107f7f7819 */ /* 0x000fe200000006ff */
[----:B------:R-:W-:Y:S06]  /*2690*/  @P2 BRA `(.L_x_21134) ;  /* 0x00000000000c2947 */ /* 0x000fec0003800000 */
[----:B------:R-:W-:Y:S05]  /*26a0*/  @!P1 BRA `(.L_x_21135) ;  /* 0x0000000000189947 */ /* 0x000fea0003800000 */
[----:B-----5:R-:W-:Y:S01]  /*26b0*/  FADD.FTZ R127, R39, R127 ;  /* 0x0000007f277f7221 */ /* 0x020fe20000010000 */
[----:B------:R-:W-:Y:S06]  /*26c0*/  BRA `(.L_x_21135) ;  /* 0x0000000000107947 */ /* 0x000fec0003800000 */
.L_x_21134:
[----:B-----5:R-:W-:-:S04]  /*26d0*/  PRMT R32, R47, 0x7632, R32 ;  /* 0x000076322f207816 */ /* 0x020fc80000000020 */
[----:B------:R-:W-:-:S05]  /*26e0*/  SHF.L.U32 R32, R32, 0x10, RZ ;  /* 0x0000001020207819 */ /* 0x000fca00000006ff */
[----:B------:R-:W-:-:S04]  /*26f0*/  FADD.FTZ R127, R127, R32 ;  /* 0x000000207f7f7221 */ /* 0x000fc80000010000 */
[----:B------:R-:W-:-:S07]  /*2700*/  @P1 FADD.FTZ R127, R39, R127 ;  /* 0x0000007f277f1221 */ /* 0x000fce0000010000 */
.L_x_21135:
        /* <DEDUP_REMOVED lines=19> */
.L_x_21136:
[----:B-----5:R-:W-:-:S05]  /*2840*/  SHF.L.U32 R131, R44, 0x10, RZ ;  /* 0x000000102c837819 */ /* 0x020fca00000006ff */
[----:B------:R-:W-:-:S04]  /*2850*/  FADD.FTZ R128, R131, R128 ;  /* 0x0000008083807221 */ /* 0x000fc80000010000 */
[----:B------:R-:W-:-:S07]  /*2860*/  @P1 FADD.FTZ R128, R40, R128 ;  /* 0x0000008028801221 */ /* 0x000fce0000010000 */
.L_x_21137:
[----:B------:R-:W-:Y:S01]  /*2870*/  SHF.L.U32 R129, R129, 0x10, RZ ;  /* 0x0000001081817819 */ /* 0x000fe200000006ff */
[----:B------:R-:W-:Y:S06]  /*2880*/  @P2 BRA `(.L_x_21138) ;  /* 0x00000000000c2947 */ /* 0x000fec0003800000 */
[----:B------:R-:W-:Y:S05]  /*2890*/  @!P1 BRA `(.L_x_21139) ;  /* 0x0000000000189947 */ /* 0x000fea0003800000 */
[----:B-----5:R-:W-:Y:S01]  /*28a0*/  FADD.FTZ R129, R41, R129 ;  /* 0x0000008129817221 */ /* 0x020fe20000010000 */
[----:B------:R-:W-:Y:S06]  /*28b0*/  BRA `(.L_x_21139) ;  /* 0x0000000000107947 */ /* 0x000fec0003800000 */
.L_x_21138:
[----:B-----5:R-:W-:-:S04]  /*28c0*/  PRMT R32, R44, 0x7632, R32 ;  /* 0x000076322c207816 */ /* 0x020fc80000000020 */
[----:B------:R-:W-:-:S05]  /*28d0*/  SHF.L.U32 R32, R32, 0x10, RZ ;  /* 0x0000001020207819 */ /* 0x000fca00000006ff */
[----:B------:R-:W-:-:S04]  /*28e0*/  FADD.FTZ R129, R129, R32 ;  /* 0x0000002081817221 */ /* 0x000fc80000010000 */
[----:B------:R-:W-:-:S07]  /*28f0*/  @P1 FADD.FTZ R129, R41, R129 ;  /* 0x0000008129811221 */ /* 0x000fce0000010000 */
.L_x_21139:
[C---:B------:R-:W-:Y:S02]  /*2900*/  PRMT R131, R33.reuse, 0x7632, R131 ;  /* 0x0000763221837816 */ /* 0x040fe40000000083 */
[----:B------:R-:W-:Y:S01]  /*2910*/  SHF.L.U32 R130, R33, 0x10, RZ ;  /* 0x0000001021827819 */ /* 0x000fe200000006ff */
[----:B------:R-:W-:Y:S06]  /*2920*/  @P2 BRA `(.L_x_21140) ;  /* 0x00000000000c2947 */ /* 0x000fec0003800000 */
[----:B------:R-:W-:Y:S05]  /*2930*/  @!P1 BRA `(.L_x_21141) ;  /* 0x0000000000149947 */ /* 0x000fea0003800000 */
[----:B-----5:R-:W-:Y:S01]  /*2940*/  FADD.FTZ R130, R42, R130 ;  /* 0x000000822a827221 */ /* 0x020fe20000010000 */
[----:B------:R-:W-:Y:S06]  /*2950*/  BRA `(.L_x_21141) ;  /* 0x00000000000c7947 */ /* 0x000fec0003800000 */
.L_x_21140:
[----:B-----5:R-:W-:-:S05]  /*2960*/  SHF.L.U32 R33, R45, 0x10, RZ ;  /* 0x000000102d217819 */ /* 0x020fca00000006ff */
[----:B------:R-:W-:-:S04]  /*2970*/  FADD.FTZ R130, R33, R130 ;  /* 0x0000008221827221 */ /* 0x000fc80000010000 */
[----:B------:R-:W-:-:S07]  /*2980*/  @P1 FADD.FTZ R130, R42, R130 ;  /* 0x000000822a821221 */ /* 0x000fce0000010000 */
.L_x_21141:
[----:B------:R-:W-:Y:S01]  /*2990*/  SHF.L.U32 R131, R131, 0x10, RZ ;  /* 0x0000001083837819 */ /* 0x000fe200000006ff */
[----:B------:R-:W-:Y:S06]  /*29a0*/  @P2 BRA `(.L_x_21142) ;  /* 0x00000000000c2947 */ /* 0x000fec0003800000 */
[----:B------:R-:W-:Y:S05]  /*29b0*/  @!P1 BRA `(.L_x_21143) ;  /* 0x0000000000189947 */ /* 0x000fea0003800000 */
[----:B-----5:R-:W-:Y:S01]  /*29c0*/  FADD.FTZ R131, R43, R131 ;  /* 0x000000832b837221 */ /* 0x020fe20000010000 */
[----:B------:R-:W-:Y:S06]  /*29d0*/  BRA `(.L_x_21143) ;  /* 0x0000000000107947 */ /* 0x000fec0003800000 */
.L_x_21142:
[----:B-----5:R-:W-:-:S04]  /*29e0*/  PRMT R32, R45, 0x7632, R32 ;  /* 0x000076322d207816 */ /* 0x020fc80000000020 */
[----:B------:R-:W-:-:S05]  /*29f0*/  SHF.L.U32 R32, R32, 0x10, RZ ;  /* 0x0000001020207819 */ /* 0x000fca00000006ff */
[----:B------:R-:W-:-:S04]  /*2a00*/  FADD.FTZ R131, R131, R32 ;  /* 0x0000002083837221 */ /* 0x000fc80000010000 */
[----:B------:R-:W-:-:S07]  /*2a10*/  @P1 FADD.FTZ R131, R43, R131 ;  /* 0x000000832b831221 */ /* 0x000fce0000010000 */
.L_x_21143:
[C---:B------:R-:W-:Y:S02]  /*2a20*/  PRMT R133, R34.reuse, 0x7632, R133 ;  /* 0x0000763222857816 */ /* 0x040fe40000000085 */
[----:B------:R-:W-:Y:S01]  /*2a30*/  SHF.L.U32 R132, R34, 0x10, RZ ;  /* 0x0000001022847819 */ /* 0x000fe200000006ff */
[----:B------:R-:W-:Y:S06]  /*2a40*/  @P2 BRA `(.L_x_21144) ;  /* 0x00000000000c2947 */ /* 0x000fec0003800000 */
[----:B------:R-:W-:Y:S05]  /*2a50*/  @!P1 BRA `(.L_x_21145) ;  /* 0x0000000000149947 */ /* 0x000fea0003800000 */
[----:B-----5:R-:W-:Y:S01]  /*2a60*/  FADD.FTZ R132, R36, R132 ;  /* 0x0000008424847221 */ /* 0x020fe20000010000 */
[----:B------:R-:W-:Y:S06]  /*2a70*/  BRA `(.L_x_21145) ;  /* 0x00000000000c7947 */ /* 0x000fec0003800000 */
.L_x_21144:
[----:B-----5:R-:W-:-:S05]  /*2a80*/  SHF.L.U32 R33, R46, 0x10, RZ ;  /* 0x000000102e217819 */ /* 0x020fca00000006ff */
[----:B------:R-:W-:-:S04]  /*2a90*/  FADD.FTZ R132, R33, R132 ;  /* 0x0000008421847221 */ /* 0x000fc80000010000 */
[----:B------:R-:W-:-:S07]  /*2aa0*/  @P1 FADD.FTZ R132, R36, R132 ;  /* 0x0000008424841221 */ /* 0x000fce0000010000 */
.L_x_21145:
[----:B------:R-:W-:Y:S01]  /*2ab0*/  SHF.L.U32 R133, R133, 0x10, RZ ;  /* 0x0000001085857819 */ /* 0x000fe200000006ff */
[----:B------:R-:W-:Y:S06]  /*2ac0*/  @P2 BRA `(.L_x_21146) ;  /* 0x00000000000c2947 */ /* 0x000fec0003800000 */
[----:B------:R-:W-:Y:S05]  /*2ad0*/  @!P1 BRA `(.L_x_21147) ;  /* 0x0000000000189947 */ /* 0x000fea0003800000 */
[----:B-----5:R-:W-:Y:S01]  /*2ae0*/  FADD.FTZ R133, R37, R133 ;  /* 0x0000008525857221 */ /* 0x020fe20000010000 */
[----:B------:R-:W-:Y:S06]  /*2af0*/  BRA `(.L_x_21147) ;  /* 0x0000000000107947 */ /* 0x000fec0003800000 */
.L_x_21146:
[----:B-----5:R-:W-:-:S04]  /*2b00*/  PRMT R32, R46, 0x7632, R32 ;  /* 0x000076322e207816 */ /* 0x020fc80000000020 */
[----:B------:R-:W-:-:S05]  /*2b10*/  SHF.L.U32 R32, R32, 0x10, RZ ;  /* 0x0000001020207819 */ /* 0x000fca00000006ff */
[----:B------:R-:W-:-:S04]  /*2b20*/  FADD.FTZ R133, R133, R32 ;  /* 0x0000002085857221 */ /* 0x000fc80000010000 */
[----:B------:R-:W-:-:S07]  /*2b30*/  @P1 FADD.FTZ R133, R37, R133 ;  /* 0x0000008525851221 */ /* 0x000fce0000010000 */
.L_x_21147:
[C---:B------:R-:W-:Y:S02]  /*2b40*/  PRMT R135, R35.reuse, 0x7632, R135 ;  /* 0x0000763223877816 */ /* 0x040fe40000000087 */
[----:B------:R-:W-:Y:S01]  /*2b50*/  SHF.L.U32 R134, R35, 0x10, RZ ;  /* 0x0000001023867819 */ /* 0x000fe200000006ff */
[----:B------:R-:W-:Y:S06]  /*2b60*/  @P2 BRA `(.L_x_21148) ;  /* 0x00000000000c2947 */ /* 0x000fec0003800000 */
[----:B------:R-:W-:Y:S05]  /*2b70*/  @!P1 BRA `(.L_x_21149) ;  /* 0x0000000000149947 */ /* 0x000fea0003800000 */
[----:B-----5:R-:W-:Y:S01]  /*2b80*/  FADD.FTZ R134, R38, R134 ;  /* 0x0000008626867221 */ /* 0x020fe20000010000 */
[----:B------:R-:W-:Y:S06]  /*2b90*/  BRA `(.L_x_21149) ;  /* 0x00000000000c7947 */ /* 0x000fec0003800000 */
.L_x_21148:
[----:B-----5:R-:W-:-:S05]  /*2ba0*/  SHF.L.U32 R33, R47, 0x10, RZ ;  /* 0x000000102f217819 */ /* 0x020fca00000006ff */
[----:B------:R-:W-:-:S04]  /*2bb0*/  FADD.FTZ R134, R33, R134 ;  /* 0x0000008621867221 */ /* 0x000fc80000010000 */
[----:B------:R-:W-:-:S07]  /*2bc0*/  @P1 FADD.FTZ R134, R38, R134 ;  /* 0x0000008626861221 */ /* 0x000fce0000010000 */
.L_x_21149:
[----:B------:R-:W-:Y:S01]  /*2bd0*/  SHF.L.U32 R135, R135, 0x10, RZ ;  /* 0x0000001087877819 */ /* 0x000fe200000006ff */
[----:B------:R-:W-:Y:S06]  /*2be0*/  @P2 BRA `(.L_x_21150) ;  /* 0x00000000000c2947 */ /* 0x000fec0003800000 */
[----:B------:R-:W-:Y:S05]  /*2bf0*/  @!P1 BRA `(.L_x_21151) ;  /* 0x0000000000189947 */ /* 0x000fea0003800000 */
[----:B-----5:R-:W-:Y:S01]  /*2c00*/  FADD.FTZ R135, R39, R135 ;  /* 0x0000008727877221 */ /* 0x020fe20000010000 */
[----:B------:R-:W-:Y:S06]  /*2c10*/  BRA `(.L_x_21151) ;  /* 0x0000000000107947 */ /* 0x000fec0003800000 */
.L_x_21150:
[----:B-----5:R-:W-:-:S04]  /*2c20*/  PRMT R32, R47, 0x7632, R32 ;  /* 0x000076322f207816 */ /* 0x020fc80000000020 */
[----:B------:R-:W-:-:S05]  /*2c30*/  SHF.L.U32 R32, R32, 0x10, RZ ;  /* 0x0000001020207819 */ /* 0x000fca00000006ff */
[----:B------:R-:W-:-:S04]  /*2c40*/  FADD.FTZ R135, R135, R32 ;  /* 0x0000002087877221 */ /* 0x000fc80000010000 */
[----:B------:R-:W-:-:S07]  /*2c50*/  @P1 FADD.FTZ R135, R39, R135 ;  /* 0x0000008727871221 */ /* 0x000fce0000010000 */
.L_x_21151:
        /* <DEDUP_REMOVED lines=19> */
.L_x_21152:
[----:B-----5:R-:W-:-:S05]  /*2d90*/  SHF.L.U32 R139, R44, 0x10, RZ ;  /* 0x000000102c8b7819 */ /* 0x020fca00000006ff */
[----:B------:R-:W-:-:S04]  /*2da0*/  FADD.FTZ R136, R139, R136 ;  /* 0x000000888b887221 */ /* 0x000fc80000010000 */
[----:B------:R-:W-:-:S07]  /*2db0*/  @P1 FADD.FTZ R136, R40, R136 ;  /* 0x0000008828881221 */ /* 0x000fce0000010000 */
.L_x_21153:
[----:B------:R-:W-:Y:S01]  /*2dc0*/  SHF.L.U32 R137, R137, 0x10, RZ ;  /* 0x0000001089897819 */ /* 0x000fe200000006ff */
[----:B------:R-:W-:Y:S06]  /*2dd0*/  @P2 BRA `(.L_x_21154) ;  /* 0x00000000000c2947 */ /* 0x000fec0003800000 */
[----:B------:R-:W-:Y:S05]  /*2de0*/  @!P1 BRA `(.L_x_21155) ;  /* 0x0000000000189947 */ /* 0x000fea0003800000 */
[----:B-----5:R-:W-:Y:S01]  /*2df0*/  FADD.FTZ R137, R41, R137 ;  /* 0x0000008929897221 */ /* 0x020fe20000010000 */
[----:B------:R-:W-:Y:S06]  /*2e00*/  BRA `(.L_x_21155) ;  /* 0x0000000000107947 */ /* 0x000fec0003800000 */
.L_x_21154:
[----:B-----5:R-:W-:-:S04]  /*2e10*/  PRMT R32, R44, 0x7632, R32 ;  /* 0x000076322c207816 */ /* 0x020fc80000000020 */
[----:B------:R-:W-:-:S05]  /*2e20*/  SHF.L.U32 R32, R32, 0x10, RZ ;  /* 0x0000001020207819 */ /* 0x000fca00000006ff */
[----:B------:R-:W-:-:S04]  /*2e30*/  FADD.FTZ R137, R137, R32 ;  /* 0x0000002089897221 */ /* 0x000fc80000010000 */
[----:B------:R-:W-:-:S07]  /*2e40*/  @P1 FADD.FTZ R137, R41, R137 ;  /* 0x0000008929891221 */ /* 0x000fce0000010000 */
.L_x_21155:
[C---:B------:R-:W-:Y:S02]  /*2e50*/  PRMT R139, R33.reuse, 0x7632, R139 ;  /* 0x00007632218b7816 */ /* 0x040fe4000000008b */
[----:B------:R-:W-:Y:S01]  /*2e60*/  SHF.L.U32 R138, R33, 0x10, RZ ;  /* 0x00000010218a7819 */ /* 0x000fe200000006ff */
[----:B------:R-:W-:Y:S06]  /*2e70*/  @P2 BRA `(.L_x_21156) ;  /* 0x00000000000c2947 */ /* 0x000fec0003800000 */
[----:B------:R-:W-:Y:S05]  /*2e80*/  @!P1 BRA `(.L_x_21157) ;  /* 0x0000000000149947 */ /* 0x000fea0003800000 */
[----:B-----5:R-:W-:Y:S01]  /*2e90*/  FADD.FTZ R138, R42, R138 ;  /* 0x0000008a2a8a7221 */ /* 0x020fe20000010000 */
[----:B------:R-:W-:Y:S06]  /*2ea0*/  BRA `(.L_x_21157) ;  /* 0x00000000000c7947 */ /* 0x000fec0003800000 */
.L_x_21156:
[----:B-----5:R-:W-:-:S05]  /*2eb0*/  SHF.L.U32 R33, R45, 0x10, RZ ;  /* 0x000000102d217819 */ /* 0x020fca00000006ff */
[----:B------:R-:W-:-:S04]  /*2ec0*/  FADD.FTZ R138, R33, R138 ;  /* 0x0000008a218a7221 */ /* 0x000fc80000010000 */
[----:B------:R-:W-:-:S07]  /*2ed0*/  @P1 FADD.FTZ R138, R42, R138 ;  /* 0x0000008a2a8a1221 */ /* 0x000fce0000010000 */
.L_x_21157:
[----:B------:R-:W-:Y:S01]  /*2ee0*/  SHF.L.U32 R139, R139, 0x10, RZ ;  /* 0x000000108b8b7819 */ /* 0x000fe200000006ff */
[----:B------:R-:W-:Y:S06]  /*2ef0*/  @P2 BRA `(.L_x_21158) ;  /* 0x00000000000c2947 */ /* 0x000fec0003800000 */
[----:B------:R-:W-:Y:S05]  /*2f00*/  @!P1 BRA `(.L_x_21159) ;  /* 0x0000000000189947 */ /* 0x000fea0003800000 */
[----:B-----5:R-:W-:Y:S01]  /*2f10*/  FADD.FTZ R139, R43, R139 ;  /* 0x0000008b2b8b7221 */ /* 0x020fe20000010000 */
[----:B------:R-:W-:Y:S06]  /*2f20*/  BRA `(.L_x_21159) ;  /* 0x0000000000107947 */ /* 0x000fec0003800000 */
.L_x_21158:
[----:B-----5:R-:W-:-:S04]  /*2f30*/  PRMT R32, R45, 0x7632, R32 ;  /* 0x000076322d207816 */ /* 0x020fc80000000020 */
[----:B------:R-:W-:-:S05]  /*2f40*/  SHF.L.U32 R32, R32, 0x10, RZ ;  /* 0x0000001020207819 */ /* 0x000fca00000006ff */
[----:B------:R-:W-:-:S04]  /*2f50*/  FADD.FTZ R139, R139, R32 ;  /* 0x000000208b8b7221 */ /* 0x000fc80000010000 */
[----:B------:R-:W-:-:S07]  /*2f60*/  @P1 FADD.FTZ R139, R43, R139 ;  /* 0x0000008b2b8b1221 */ /* 0x000fce0000010000 */
.L_x_21159:
[C---:B------:R-:W-:Y:S02]  /*2f70*/  PRMT R141, R34.reuse, 0x7632, R141 ;  /* 0x00007632228d7816 */ /* 0x040fe4000000008d */
[----:B------:R-:W-:Y:S01]  /*2f80*/  SHF.L.U32 R140, R34, 0x10, RZ ;  /* 0x00000010228c7819 */ /* 0x000fe200000006ff */
[----:B------:R-:W-:Y:S06]  /*2f90*/  @P2 BRA `(.L_x_21160) ;  /* 0x00000000000c2947 */ /* 0x000fec0003800000 */
[----:B------:R-:W-:Y:S05]  /*2fa0*/  @!P1 BRA `(.L_x_21161) ;  /* 0x0000000000149947 */ /* 0x000fea0003800000 */
[----:B-----5:R-:W-:Y:S01]  /*2fb0*/  FADD.FTZ R140, R36, R140 ;  /* 0x0000008c248c7221 */ /* 0x020fe20000010000 */
[----:B------:R-:W-:Y:S06]  /*2fc0*/  BRA `(.L_x_21161) ;  /* 0x00000000000c7947 */ /* 0x000fec0003800000 */
.L_x_21160:
[----:B-----5:R-:W-:-:S05]  /*2fd0*/  SHF.L.U32 R33, R46, 0x10, RZ ;  /* 0x000000102e217819 */ /* 0x020fca00000006ff */
[----:B------:R-:W-:-:S04]  /*2fe0*/  FADD.FTZ R140, R33, R140 ;  /* 0x0000008c218c7221 */ /* 0x000fc80000010000 */
[----:B------:R-:W-:-:S07]  /*2ff0*/  @P1 FADD.FTZ R140, R36, R140 ;  /* 0x0000008c248c1221 */ /* 0x000fce0000010000 */
.L_x_21161:
[----:B------:R-:W-:Y:S01]  /*3000*/  SHF.L.U32 R141, R141, 0x10, RZ ;  /* 0x000000108d8d7819 */ /* 0x000fe200000006ff */
[----:B------:R-:W-:Y:S06]  /*3010*/  @P2 BRA `(.L_x_21162) ;  /* 0x00000000000c2947 */ /* 0x000fec0003800000 */
[----:B------:R-:W-:Y:S05]  /*3020*/  @!P1 BRA `(.L_x_21163) ;  /* 0x0000000000189947 */ /* 0x000fea0003800000 */
[----:B-----5:R-:W-:Y:S01]  /*3030*/  FADD.FTZ R141, R37, R141 ;  /* 0x0000008d258d7221 */ /* 0x020fe20000010000 */
[----:B------:R-:W-:Y:S06]  /*3040*/  BRA `(.L_x_21163) ;  /* 0x0000000000107947 */ /* 0x000fec0003800000 */
.L_x_21162:
[----:B-----5:R-:W-:-:S04]  /*3050*/  PRMT R32, R46, 0x7632, R32 ;  /* 0x000076322e207816 */ /* 0x020fc80000000020 */
[----:B------:R-:W-:-:S05]  /*3060*/  SHF.L.U32 R32, R32, 0x10, RZ ;  /* 0x0000001020207819 */ /* 0x000fca00000006ff */
[----:B------:R-:W-:-:S04]  /*3070*/  FADD.FTZ R141, R141, R32 ;  /* 0x000000208d8d7221 */ /* 0x000fc80000010000 */
[----:B------:R-:W-:-:S07]  /*3080*/  @P1 FADD.FTZ R141, R37, R141 ;  /* 0x0000008d258d1221 */ /* 0x000fce0000010000 */
.L_x_21163:
[C---:B------:R-:W-:Y:S02]  /*3090*/  PRMT R143, R35.reuse, 0x7632, R143 ;  /* 0x00007632238f7816 */ /* 0x040fe4000000008f */
[----:B------:R-:W-:Y:S01]  /*30a0*/  SHF.L.U32 R142, R35, 0x10, RZ ;  /* 0x00000010238e7819 */ /* 0x000fe200000006ff */
[----:B------:R-:W-:Y:S06]  /*30b0*/  @P2 BRA `(.L_x_21164) ;  /* 0x00000000000c2947 */ /* 0x000fec0003800000 */
[----:B------:R-:W-:Y:S05]  /*30c0*/  @!P1 BRA `(.L_x_21165) ;  /* 0x0000000000149947 */ /* 0x000fea0003800000 */
[----:B-----5:R-:W-:Y:S01]  /*30d0*/  FADD.FTZ R142, R38, R142 ;  /* 0x0000008e268e7221 */ /* 0x020fe20000010000 */
[----:B------:R-:W-:Y:S06]  /*30e0*/  BRA `(.L_x_21165) ;  /* 0x00000000000c7947 */ /* 0x000fec0003800000 */
.L_x_21164:
[----:B-----5:R-:W-:-:S05]  /*30f0*/  SHF.L.U32 R33, R47, 0x10, RZ ;  /* 0x000000102f217819 */ /* 0x020fca00000006ff */
[----:B------:R-:W-:-:S04]  /*3100*/  FADD.FTZ R142, R33, R142 ;  /* 0x0000008e218e7221 */ /* 0x000fc80000010000 */
[----:B------:R-:W-:-:S07]  /*3110*/  @P1 FADD.FTZ R142, R38, R142 ;  /* 0x0000008e268e1221 */ /* 0x000fce0000010000 */
.L_x_21165:
[----:B------:R-:W-:Y:S01]  /*3120*/  SHF.L.U32 R143, R143, 0x10, RZ ;  /* 0x000000108f8f7819 */ /* 0x000fe200000006ff */
[----:B------:R-:W-:Y:S06]  /*3130*/  @P2 BRA `(.L_x_21166) ;  /* 0x00000000000c2947 */ /* 0x000fec0003800000 */
[----:B------:R-:W-:Y:S05]  /*3140*/  @!P1 BRA `(.L_x_21167) ;  /* 0x0000000000189947 */ /* 0x000fea0003800000 */
[----:B-----5:R-:W-:Y:S01]  /*3150*/  FADD.FTZ R143, R39, R143 ;  /* 0x0000008f278f7221 */ /* 0x020fe20000010000 */
[----:B------:R-:W-:Y:S06]  /*3160*/  BRA `(.L_x_21167) ;  /* 0x0000000000107947 */ /* 0x000fec0003800000 */
.L_x_21166:
[----:B-----5:R-:W-:-:S04]  /*3170*/  PRMT R32, R47, 0x7632, R32 ;  /* 0x000076322f207816 */ /* 0x020fc80000000020 */
[----:B------:R-:W-:-:S05]  /*3180*/  SHF.L.U32 R32, R32, 0x10, RZ ;  /* 0x0000001020207819 */ /* 0x000fca00000006ff */
[----:B------:R-:W-:-:S04]  /*3190*/  FADD.FTZ R143, R143, R32 ;  /* 0x000000208f8f7221 */ /* 0x000fc80000010000 */
[----:B------:R-:W-:-:S07]  /*31a0*/  @P1 FADD.FTZ R143, R39, R143 ;  /* 0x0000008f278f1221 */ /* 0x000fce0000010000 */
.L_x_21167:
        /* <DEDUP_REMOVED lines=19> */
.L_x_21168:
[----:B-----5:R-:W-:-:S05]  /*32e0*/  SHF.L.U32 R147, R44, 0x10, RZ ;  /* 0x000000102c937819 */ /* 0x020fca00000006ff */
[----:B------:R-:W-:-:S04]  /*32f0*/  FADD.FTZ R144, R147, R144 ;  /* 0x0000009093907221 */ /* 0x000fc80000010000 */
[----:B------:R-:W-:-:S07]  /*3300*/  @P1 FADD.FTZ R144, R40, R144 ;  /* 0x0000009028901221 */ /* 0x000fce0000010000 */
.L_x_21169:
[----:B------:R-:W-:Y:S01]  /*3310*/  SHF.L.U32 R145, R145, 0x10, RZ ;  /* 0x0000001091917819 */ /* 0x000fe200000006ff */
[----:B------:R-:W-:Y:S06]  /*3320*/  @P2 BRA `(.L_x_21170) ;  /* 0x00000000000c2947 */ /* 0x000fec0003800000 */
[----:B------:R-:W-:Y:S05]  /*3330*/  @!P1 BRA `(.L_x_21171) ;  /* 0x0000000000189947 */ /* 0x000fea0003800000 */
[----:B-----5:R-:W-:Y:S01]  /*3340*/  FADD.FTZ R145, R41, R145 ;  /* 0x0000009129917221 */ /* 0x020fe20000010000 */
[----:B------:R-:W-:Y:S06]  /*3350*/  BRA `(.L_x_21171) ;  /* 0x0000000000107947 */ /* 0x000fec0003800000 */
.L_x_21170:
[----:B-----5:R-:W-:-:S04]  /*3360*/  PRMT R32, R44, 0x7632, R32 ;  /* 0x000076322c207816 */ /* 0x020fc80000000020 */
[----:B------:R-:W-:-:S05]  /*3370*/  SHF.L.U32 R32, R32, 0x10, RZ ;  /* 0x0000001020207819 */ /* 0x000fca00000006ff */
[----:B------:R-:W-:-:S04]  /*3380*/  FADD.FTZ R145, R145, R32 ;  /* 0x0000002091917221 */ /* 0x000fc80000010000 */
[----:B------:R-:W-:-:S07]  /*3390*/  @P1 FADD.FTZ R145, R41, R145 ;  /* 0x0000009129911221 */ /* 0x000fce0000010000 */
.L_x_21171:
[C---:B------:R-:W-:Y:S02]  /*33a0*/  PRMT R147, R33.reuse, 0x7632, R147 ;  /* 0x0000763221937816 */ /* 0x040fe40000000093 */
[----:B------:R-:W-:Y:S01]  /*33b0*/  SHF.L.U32 R146, R33, 0x10, RZ ;  /* 0x0000001021927819 */ /* 0x000fe200000006ff */
[----:B------:R-:W-:Y:S06]  /*33c0*/  @P2 BRA `(.L_x_21172) ;  /* 0x00000000000c2947 */ /* 0x000fec0003800000 */
[----:B------:R-:W-:Y:S05]  /*33d0*/  @!P1 BRA `(.L_x_21173) ;  /* 0x0000000000149947 */ /* 0x000fea0003800000 */
[----:B-----5:R-:W-:Y:S01]  /*33e0*/  FADD.FTZ R146, R42, R146 ;  /* 0x000000922a927221 */ /* 0x020fe20000010000 */
[----:B------:R-:W-:Y:S06]  /*33f0*/  BRA `(.L_x_21173) ;  /* 0x00000000000c7947 */ /* 0x000fec0003800000 */
.L_x_21172:
[----:B-----5:R-:W-:-:S05]  /*3400*/  SHF.L.U32 R33, R45, 0x10, RZ ;  /* 0x000000102d217819 */ /* 0x020fca00000006ff */
[----:B------:R-:W-:-:S04]  /*3410*/  FADD.FTZ R146, R33, R146 ;  /* 0x0000009221927221 */ /* 0x000fc80000010000 */
[----:B------:R-:W-:-:S07]  /*3420*/  @P1 FADD.FTZ R146, R42, R146 ;  /* 0x000000922a921221 */ /* 0x000fce0000010000 */
.L_x_21173:
[----:B------:R-:W-:Y:S01]  /*3430*/  SHF.L.U32 R147, R147, 0x10, RZ ;  /* 0x0000001093937819 */ /* 0x000fe200000006ff */
[----:B------:R-:W-:Y:S06]  /*3440*/  @P2 BRA `(.L_x_21174) ;  /* 0x00000000000c2947 */ /* 0x000fec0003800000 */
[----:B------:R-:W-:Y:S05]  /*3450*/  @!P1 BRA `(.L_x_21175) ;  /* 0x0000000000189947 */ /* 0x000fea0003800000 */
[----:B-----5:R-:W-:Y:S01]  /*3460*/  FADD.FTZ R147, R43, R147 ;  /* 0x000000932b937221 */ /* 0x020fe20000010000 */
[----:B------:R-:W-:Y:S06]  /*3470*/  BRA `(.L_x_21175) ;  /* 0x0000000000107947 */ /* 0x000fec0003800000 */
.L_x_21174:
[----:B-----5:R-:W-:-:S04]  /*3480*/  PRMT R32, R45, 0x7632, R32 ;  /* 0x000076322d207816 */ /* 0x020fc80000000020 */
[----:B------:R-:W-:-:S05]  /*3490*/  SHF.L.U32 R32, R32, 0x10, RZ ;  /* 0x0000001020207819 */ /* 0x000fca00000006ff */
[----:B------:R-:W-:-:S04]  /*34a0*/  FADD.FTZ R147, R147, R32 ;  /* 0x0000002093937221 */ /* 0x000fc80000010000 */
[----:B------:R-:W-:-:S07]  /*34b0*/  @P1 FADD.FTZ R147, R43, R147 ;  /* 0x000000932b931221 */ /* 0x000fce0000010000 */
.L_x_21175:
[C---:B------:R-:W-:Y:S02]  /*34c0*/  PRMT R149, R34.reuse, 0x7632, R149 ;  /* 0x0000763222957816 */ /* 0x040fe40000000095 */
[----:B------:R-:W-:Y:S01]  /*34d0*/  SHF.L.U32 R148, R34, 0x10, RZ ;  /* 0x0000001022947819 */ /* 0x000fe200000006ff */
[----:B------:R-:W-:Y:S06]  /*34e0*/  @P2 BRA `(.L_x_21176) ;  /* 0x00000000000c2947 */ /* 0x000fec0003800000 */
[----:B------:R-:W-:Y:S05]  /*34f0*/  @!P1 BRA `(.L_x_21177) ;  /* 0x0000000000149947 */ /* 0x000fea0003800000 */
[----:B-----5:R-:W-:Y:S01]  /*3500*/  FADD.FTZ R148, R36, R148 ;  /* 0x0000009424947221 */ /* 0x020fe20000010000 */
[----:B------:R-:W-:Y:S06]  /*3510*/  BRA `(.L_x_21177) ;  /* 0x00000000000c7947 */ /* 0x000fec0003800000 */
.L_x_21176:
[----:B-----5:R-:W-:-:S05]  /*3520*/  SHF.L.U32 R33, R46, 0x10, RZ ;  /* 0x000000102e217819 */ /* 0x020fca00000006ff */
[----:B------:R-:W-:-:S04]  /*3530*/  FADD.FTZ R148, R33, R148 ;  /* 0x0000009421947221 */ /* 0x000fc80000010000 */
[----:B------:R-:W-:-:S07]  /*3540*/  @P1 FADD.FTZ R148, R36, R148 ;  /* 0x0000009424941221 */ /* 0x000fce0000010000 */
.L_x_21177:
[----:B------:R-:W-:Y:S01]  /*3550*/  SHF.L.U32 R149, R149, 0x10, RZ ;  /* 0x0000001095957819 */ /* 0x000fe200000006ff */
[----:B------:R-:W-:Y:S06]  /*3560*/  @P2 BRA `(.L_x_21178) ;  /* 0x00000000000c2947 */ /* 0x000fec0003800000 */
[----:B------:R-:W-:Y:S05]  /*3570*/  @!P1 BRA `(.L_x_21179) ;  /* 0x0000000000189947 */ /* 0x000fea0003800000 */
[----:B-----5:R-:W-:Y:S01]  /*3580*/  FADD.FTZ R149, R37, R149 ;  /* 0x0000009525957221 */ /* 0x020fe20000010000 */
[----:B------:R-:W-:Y:S06]  /*3590*/  BRA `(.L_x_21179) ;  /* 0x0000000000107947 */ /* 0x000fec0003800000 */
.L_x_21178:
[----:B-----5:R-:W-:-:S04]  /*35a0*/  PRMT R32, R46, 0x7632, R32 ;  /* 0x000076322e207816 */ /* 0x020fc80000000020 */
[----:B------:R-:W-:-:S05]  /*35b0*/  SHF.L.U32 R32, R32, 0x10, RZ ;  /* 0x0000001020207819 */ /* 0x000fca00000006ff */
[----:B------:R-:W-:-:S04]  /*35c0*/  FADD.FTZ R149, R149, R32 ;  /* 0x0000002095957221 */ /* 0x000fc80000010000 */
[----:B------:R-:W-:-:S07]  /*35d0*/  @P1 FADD.FTZ R149, R37, R149 ;  /* 0x0000009525951221 */ /* 0x000fce0000010000 */
.L_x_21179:
[C---:B------:R-:W-:Y:S02]  /*35e0*/  PRMT R151, R35.reuse, 0x7632, R151 ;  /* 0x0000763223977816 */ /* 0x040fe40000000097 */
[----:B------:R-:W-:Y:S01]  /*35f0*/  SHF.L.U32 R150, R35, 0x10, RZ ;  /* 0x0000001023967819 */ /* 0x000fe200000006ff */
[----:B------:R-:W-:Y:S06]  /*3600*/  @P2 BRA `(.L_x_21180) ;  /* 0x00000000000c2947 */ /* 0x000fec0003800000 */
[----:B------:R-:W-:Y:S05]  /*3610*/  @!P1 BRA `(.L_x_21181) ;  /* 0x0000000000149947 */ /* 0x000fea0003800000 */
[----:B-----5:R-:W-:Y:S01]  /*3620*/  FADD.FTZ R150, R38, R150 ;  /* 0x0000009626967221 */ /* 0x020fe20000010000 */
[----:B------:R-:W-:Y:S06]  /*3630*/  BRA `(.L_x_21181) ;  /* 0x00000000000c7947 */ /* 0x000fec0003800000 */
.L_x_21180:
[----:B-----5:R-:W-:-:S05]  /*3640*/  SHF.L.U32 R33, R47, 0x10, RZ ;  /* 0x000000102f217819 */ /* 0x020fca00000006ff */
[----:B------:R-:W-:-:S04]  /*3650*/  FADD.FTZ R150, R33, R150 ;  /* 0x0000009621967221 */ /* 0x000fc80000010000 */
[----:B------:R-:W-:-:S07]  /*3660*/  @P1 FADD.FTZ R150, R38, R150 ;  /* 0x0000009626961221 */ /* 0x000fce0000010000 */
.L_x_21181:
[----:B------:R-:W-:Y:S01]  /*3670*/  SHF.L.U32 R151, R151, 0x10, RZ ;  /* 0x0000001097977819 */ /* 0x000fe200000006ff */
[----:B------:R-:W-:Y:S06]  /*3680*/  @P2 BRA `(.L_x_21182) ;  /* 0x00000000000c2947 */ /* 0x000fec0003800000 */
[----:B------:R-:W-:Y:S05]  /*3690*/  @!P1 BRA `(.L_x_21183) ;  /* 0x0000000000189947 */ /* 0x000fea0003800000 */
[----:B-----5:R-:W-:Y:S01]  /*36a0*/  FADD.FTZ R151, R39, R151 ;  /* 0x0000009727977221 */ /* 0x020fe20000010000 */
[----:B------:R-:W-:Y:S06]  /*36b0*/  BRA `(.L_x_21183) ;  /* 0x0000000000107947 */ /* 0x000fec0003800000 */
.L_x_21182:
[----:B-----5:R-:W-:-:S04]  /*36c0*/  PRMT R32, R47, 0x7632, R32 ;  /* 0x000076322f207816 */ /* 0x020fc80000000020 */
[----:B------:R-:W-:-:S05]  /*36d0*/  SHF.L.U32 R32, R32, 0x10, RZ ;  /* 0x0000001020207819 */ /* 0x000fca00000006ff */
[----:B------:R-:W-:-:S04]  /*36e0*/  FADD.FTZ R151, R151, R32 ;  /* 0x0000002097977221 */ /* 0x000fc80000010000 */
[----:B------:R-:W-:-:S07]  /*36f0*/  @P1 FADD.FTZ R151, R39, R151 ;  /* 0x0000009727971221 */ /* 0x000fce0000010000 */
.L_x_21183:
        /* <DEDUP_REMOVED lines=19> */
.L_x_21184:
[----:B-----5:R-:W-:-:S05]  /*3830*/  SHF.L.U32 R155, R44, 0x10, RZ ;  /* 0x000000102c9b7819 */ /* 0x020fca00000006ff */
[----:B------:R-:W-:-:S04]  /*3840*/  FADD.FTZ R152, R155, R152 ;  /* 0x000000989b987221 */ /* 0x000fc80000010000 */
[----:B------:R-:W-:-:S07]  /*3850*/  @P1 FADD.FTZ R152, R40, R152 ;  /* 0x0000009828981221 */ /* 0x000fce0000010000 */
.L_x_21185:
[----:B------:R-:W-:Y:S01]  /*3860*/  SHF.L.U32 R153, R153, 0x10, RZ ;  /* 0x0000001099997819 */ /* 0x000fe200000006ff */
[----:B------:R-:W-:Y:S06]  /*3870*/  @P2 BRA `(.L_x_21186) ;  /* 0x00000000000c2947 */ /* 0x000fec0003800000 */
[----:B------:R-:W-:Y:S05]  /*3880*/  @!P1 BRA `(.L_x_21187) ;  /* 0x0000000000189947 */ /* 0x000fea0003800000 */
[----:B-----5:R-:W-:Y:S01]  /*3890*/  FADD.FTZ R153, R41, R153 ;  /* 0x0000009929997221 */ /* 0x020fe20000010000 */
[----:B------:R-:W-:Y:S06]  /*38a0*/  BRA `(.L_x_21187) ;  /* 0x0000000000107947 */ /* 0x000fec0003800000 */
.L_x_21186:
[----:B-----5:R-:W-:-:S04]  /*38b0*/  PRMT R32, R44, 0x7632, R32 ;  /* 0x000076322c207816 */ /* 0x020fc80000000020 */
[----:B------:R-:W-:-:S05]  /*38c0*/  SHF.L.U32 R32, R32, 0x10, RZ ;  /* 0x0000001020207819 */ /* 0x000fca00000006ff */
[----:B------:R-:W-:-:S04]  /*38d0*/  FADD.FTZ R153, R153, R32 ;  /* 0x0000002099997221 */ /* 0x000fc80000010000 */
[----:B------:R-:W-:-:S07]  /*38e0*/  @P1 FADD.FTZ R153, R41, R153 ;  /* 0x0000009929991221 */ /* 0x000fce0000010000 */
.L_x_21187:
[C---:B------:R-:W-:Y:S02]  /*38f0*/  PRMT R155, R33.reuse, 0x7632, R155 ;  /* 0x00007632219b7816 */ /* 0x040fe4000000009b */
[----:B------:R-:W-:Y:S01]  /*3900*/  SHF.L.U32 R154, R33, 0x10, RZ ;  /* 0x00000010219a7819 */ /* 0x000fe200000006ff */
[----:B------:R-:W-:Y:S06]  /*3910*/  @P2 BRA `(.L_x_21188) ;  /* 0x00000000000c2947 */ /* 0x000fec0003800000 */
[----:B------:R-:W-:Y:S05]  /*3920*/  @!P1 BRA `(.L_x_21189) ;  /* 0x0000000000149947 */ /* 0x000fea0003800000 */
[----:B-----5:R-:W-:Y:S01]  /*3930*/  FADD.FTZ R154, R42, R154 ;  /* 0x0000009a2a9a7221 */ /* 0x020fe20000010000 */
[----:B------:R-:W-:Y:S06]  /*3940*/  BRA `(.L_x_21189) ;  /* 0x00000000000c7947 */ /* 0x000fec0003800000 */
.L_x_21188:
[----:B-----5:R-:W-:-:S05]  /*3950*/  SHF.L.U32 R33, R45, 0x10, RZ ;  /* 0x000000102d217819 */ /* 0x020fca00000006ff */
[----:B------:R-:W-:-:S04]  /*3960*/  FADD.FTZ R154, R33, R154 ;  /* 0x0000009a219a7221 */ /* 0x000fc80000010000 */
[----:B------:R-:W-:-:S07]  /*3970*/  @P1 FADD.FTZ R154, R42, R154 ;  /* 0x0000009a2a9a1221 */ /* 0x000fce0000010000 */
.L_x_21189:
[----:B------:R-:W-:Y:S01]  /*3980*/  SHF.L.U32 R155, R155, 0x10, RZ ;  /* 0x000000109b9b7819 */ /* 0x000fe200000006ff */
[----:B------:R-:W-:Y:S06]  /*3990*/  @P2 BRA `(.L_x_21190) ;  /* 0x00000000000c2947 */ /* 0x000fec0003800000 */
[----:B------:R-:W-:Y:S05]  /*39a0*/  @!P1 BRA `(.L_x_21191) ;  /* 0x0000000000189947 */ /* 0x000fea0003800000 */
[----:B-----5:R-:W-:Y:S01]  /*39b0*/  FADD.FTZ R155, R43, R155 ;  /* 0x0000009b2b9b7221 */ /* 0x020fe20000010000 */
[----:B------:R-:W-:Y:S06]  /*39c0*/  BRA `(.L_x_21191) ;  /* 0x0000000000107947 */ /* 0x000fec0003800000 */
.L_x_21190:
[----:B-----5:R-:W-:-:S04]  /*39d0*/  PRMT R32, R45, 0x7632, R32 ;  /* 0x000076322d207816 */ /* 0x020fc80000000020 */
[----:B------:R-:W-:-:S05]  /*39e0*/  SHF.L.U32 R32, R32, 0x10, RZ ;  /* 0x0000001020207819 */ /* 0x000fca00000006ff */
[----:B------:R-:W-:-:S04]  /*39f0*/  FADD.FTZ R155, R155, R32 ;  /* 0x000000209b9b7221 */ /* 0x000fc80000010000 */
[----:B------:R-:W-:-:S07]  /*3a00*/  @P1 FADD.FTZ R155, R43, R155 ;  /* 0x0000009b2b9b1221 */ /* 0x000fce0000010000 */
.L_x_21191:
[C---:B------:R-:W-:Y:S02]  /*3a10*/  PRMT R157, R34.reuse, 0x7632, R157 ;  /* 0x00007632229d7816 */ /* 0x040fe4000000009d */
[----:B------:R-:W-:Y:S01]  /*3a20*/  SHF.L.U32 R156, R34, 0x10, RZ ;  /* 0x00000010229c7819 */ /* 0x000fe200000006ff */
[----:B------:R-:W-:Y:S06]  /*3a30*/  @P2 BRA `(.L_x_21192) ;  /* 0x00000000000c2947 */ /* 0x000fec0003800000 */
[----:B------:R-:W-:Y:S05]  /*3a40*/  @!P1 BRA `(.L_x_21193) ;  /* 0x0000000000149947 */ /* 0x000fea0003800000 */
[----:B-----5:R-:W-:Y:S01]  /*3a50*/  FADD.FTZ R156, R36, R156 ;  /* 0x0000009c249c7221 */ /* 0x020fe20000010000 */
[----:B------:R-:W-:Y:S06]  /*3a60*/  BRA `(.L_x_21193) ;  /* 0x00000000000c7947 */ /* 0x000fec0003800000 */
.L_x_21192:
[----:B-----5:R-:W-:-:S05]  /*3a70*/  SHF.L.U32 R33, R46, 0x10, RZ ;  /* 0x000000102e217819 */ /* 0x020fca00000006ff */
[----:B------:R-:W-:-:S04]  /*3a80*/  FADD.FTZ R156, R33, R156 ;  /* 0x0000009c219c7221 */ /* 0x000fc80000010000 */
[----:B------:R-:W-:-:S07]  /*3a90*/  @P1 FADD.FTZ R156, R36, R156 ;  /* 0x0000009c249c1221 */ /* 0x000fce0000010000 */
.L_x_21193:
[----:B------:R-:W-:Y:S01]  /*3aa0*/  SHF.L.U32 R157, R157, 0x10, RZ ;  /* 0x000000109d9d7819 */ /* 0x000fe200000006ff */
[----:B------:R-:W-:Y:S06]  /*3ab0*/  @P2 BRA `(.L_x_21194) ;  /* 0x00000000000c2947 */ /* 0x000fec0003800000 */
[----:B------:R-:W-:Y:S05]  /*3ac0*/  @!P1 BRA `(.L_x_21195) ;  /* 0x0000000000189947 */ /* 0x000fea0003800000 */
[----:B-----5:R-:W-:Y:S01]  /*3ad0*/  FADD.FTZ R157, R37, R157 ;  /* 0x0000009d259d7221 */ /* 0x020fe20000010000 */
[----:B------:R-:W-:Y:S06]  /*3ae0*/  BRA `(.L_x_21195) ;  /* 0x0000000000107947 */ /* 0x000fec0003800000 */
.L_x_21194:
[----:B-----5:R-:W-:-:S04]  /*3af0*/  PRMT R32, R46, 0x7632, R32 ;  /* 0x000076322e207816 */ /* 0x020fc80000000020 */
[----:B------:R-:W-:-:S05]  /*3b00*/  SHF.L.U32 R32, R32, 0x10, RZ ;  /* 0x0000001020207819 */ /* 0x000fca00000006ff */
[----:B------:R-:W-:-:S04]  /*3b10*/  FADD.FTZ R157, R157, R32 ;  /* 0x000000209d9d7221 */ /* 0x000fc80000010000 */
[----:B------:R-:W-:-:S07]  /*3b20*/  @P1 FADD.FTZ R157, R37, R157 ;  /* 0x0000009d259d1221 */ /* 0x000fce0000010000 */
.L_x_21195:
[C---:B------:R-:W-:Y:S02]  /*3b30*/  PRMT R159, R35.reuse, 0x7632, R159 ;  /* 0x00007632239f7816 */ /* 0x040fe4000000009f */
[----:B------:R-:W-:Y:S01]  /*3b40*/  SHF.L.U32 R158, R35, 0x10, RZ ;  /* 0x00000010239e7819 */ /* 0x000fe200000006ff */
[----:B------:R-:W-:Y:S06]  /*3b50*/  @P2 BRA `(.L_x_21196) ;  /* 0x00000000000c2947 */ /* 0x000fec0003800000 */
[----:B------:R-:W-:Y:S05]  /*3b60*/  @!P1 BRA `(.L_x_21197) ;  /* 0x0000000000149947 */ /* 0x000fea0003800000 */
[----:B-----5:R-:W-:Y:S01]  /*3b70*/  FADD.FTZ R158, R38, R158 ;  /* 0x0000009e269e7221 */ /* 0x020fe20000010000 */
[----:B------:R-:W-:Y:S06]  /*3b80*/  BRA `(.L_x_21197) ;  /* 0x00000000000c7947 */ /* 0x000fec0003800000 */
.L_x_21196:
[----:B-----5:R-:W-:-:S05]  /*3b90*/  SHF.L.U32 R33, R47, 0x10, RZ ;  /* 0x000000102f217819 */ /* 0x020fca00000006ff */
[----:B------:R-:W-:-:S04]  /*3ba0*/  FADD.FTZ R158, R33, R158 ;  /* 0x0000009e219e7221 */ /* 0x000fc80000010000 */
[----:B------:R-:W-:-:S07]  /*3bb0*/  @P1 FADD.FTZ R158, R38, R158 ;  /* 0x0000009e269e1221 */ /* 0x000fce0000010000 */
.L_x_21197:
[----:B------:R-:W-:Y:S01]  /*3bc0*/  SHF.L.U32 R159, R159, 0x10, RZ ;  /* 0x000000109f9f7819 */ /* 0x000fe200000006ff */
[----:B------:R-:W-:Y:S06]  /*3bd0*/  @P2 BRA `(.L_x_21198) ;  /* 0x00000000000c2947 */ /* 0x000fec0003800000 */
[----:B------:R-:W-:Y:S05]  /*3be0*/  @!P1 BRA `(.L_x_21199) ;  /* 0x0000000000189947 */ /* 0x000fea0003800000 */
[----:B-----5:R-:W-:Y:S01]  /*3bf0*/  FADD.FTZ R159, R39, R159 ;  /* 0x0000009f279f7221 */ /* 0x020fe20000010000 */
[----:B------:R-:W-:Y:S06]  /*3c00*/  BRA `(.L_x_21199) ;  /* 0x0000000000107947 */ /* 0x000fec0003800000 */
.L_x_21198:
[----:B-----5:R-:W-:-:S04]  /*3c10*/  PRMT R32, R47, 0x7632, R32 ;  /* 0x000076322f207816 */ /* 0x020fc80000000020 */
[----:B------:R-:W-:-:S05]  /*3c20*/  SHF.L.U32 R32, R32, 0x10, RZ ;  /* 0x0000001020207819 */ /* 0x000fca00000006ff */
[----:B------:R-:W-:-:S04]  /*3c30*/  FADD.FTZ R159, R159, R32 ;  /* 0x000000209f9f7221 */ /* 0x000fc80000010000 */
[----:B------:R-:W-:-:S07]  /*3c40*/  @P1 FADD.FTZ R159, R39, R159 ;  /* 0x0000009f279f1221 */ /* 0x000fce0000010000 */
.L_x_21199:
        /* <DEDUP_REMOVED lines=19> */
.L_x_21200:
[----:B-----5:R-:W-:-:S05]  /*3d80*/  SHF.L.U32 R35, R44, 0x10, RZ ;  /* 0x000000102c237819 */ /* 0x020fca00000006ff */
[----:B------:R-:W-:-:S04]  /*3d90*/  FADD.FTZ R32, R35, R32 ;  /* 0x0000002023207221 */ /* 0x000fc80000010000 */
[----:B------:R-:W-:-:S07]  /*3da0*/  @P1 FADD.FTZ R32, R40, R32 ;  /* 0x0000002028201221 */ /* 0x000fce0000010000 */
.L_x_21201:
[----:B------:R-:W-:Y:S01]  /*3db0*/  SHF.L.U32 R33, R33, 0x10, RZ ;  /* 0x0000001021217819 */ /* 0x000fe200000006ff */
[----:B------:R-:W-:Y:S06]  /*3dc0*/  @P2 BRA `(.L_x_21202) ;  /* 0x00000000000c2947 */ /* 0x000fec0003800000 */
[----:B------:R-:W-:Y:S05]  /*3dd0*/  @!P1 BRA `(.L_x_21203) ;  /* 0x0000000000189947 */ /* 0x000fea0003800000 */
[----:B-----5:R-:W-:Y:S01]  /*3de0*/  FADD.FTZ R33, R41, R33 ;  /* 0x0000002129217221 */ /* 0x020fe20000010000 */
[----:B------:R-:W-:Y:S06]  /*3df0*/  BRA `(.L_x_21203) ;  /* 0x0000000000107947 */ /* 0x000fec0003800000 */
.L_x_21202:
[----:B-----5:R-:W-:-:S04]  /*3e00*/  PRMT R34, R44, 0x7632, R34 ;  /* 0x000076322c227816 */ /* 0x020fc80000000022 */
[----:B------:R-:W-:-:S05]  /*3e10*/  SHF.L.U32 R34, R34, 0x10, RZ ;  /* 0x0000001022227819 */ /* 0x000fca00000006ff */
[----:B------:R-:W-:-:S04]  /*3e20*/  FADD.FTZ R33, R33, R34 ;  /* 0x0000002221217221 */ /* 0x000fc80000010000 */
[----:B------:R-:W-:-:S07]  /*3e30*/  @P1 FADD.FTZ R33, R41, R33 ;  /* 0x0000002129211221 */ /* 0x000fce0000010000 */
.L_x_21203:
[C---:B------:R-:W-:Y:S02]  /*3e40*/  PRMT R35, R161.reuse, 0x7632, R35 ;  /* 0x00007632a1237816 */ /* 0x040fe40000000023 */
[----:B------:R-:W-:Y:S01]  /*3e50*/  SHF.L.U32 R34, R161, 0x10, RZ ;  /* 0x00000010a1227819 */ /* 0x000fe200000006ff */
[----:B------:R-:W-:Y:S06]  /*3e60*/  @P2 BRA `(.L_x_21204) ;  /* 0x00000000000c2947 */ /* 0x000fec0003800000 */
[----:B------:R-:W-:Y:S05]  /*3e70*/  @!P1 BRA `(.L_x_21205) ;  /* 0x0000000000149947 */ /* 0x000fea0003800000 */
[----:B-----5:R-:W-:Y:S01]  /*3e80*/  FADD.FTZ R34, R42, R34 ;  /* 0x000000222a227221 */ /* 0x020fe20000010000 */
[----:B------:R-:W-:Y:S06]  /*3e90*/  BRA `(.L_x_21205) ;  /* 0x00000000000c7947 */ /* 0x000fec0003800000 */
.L_x_21204:
[----:B-----5:R-:W-:-:S05]  /*3ea0*/  SHF.L.U32 R161, R45, 0x10, RZ ;  /* 0x000000102da17819 */ /* 0x020fca00000006ff */
[----:B------:R-:W-:-:S04]  /*3eb0*/  FADD.FTZ R34, R161, R34 ;  /* 0x00000022a1227221 */ /* 0x000fc80000010000 */
[----:B------:R-:W-:-:S07]  /*3ec0*/  @P1 FADD.FTZ R34, R42, R34 ;  /* 0x000000222a221221 */ /* 0x000fce0000010000 */
.L_x_21205:
[----:B------:R-:W-:Y:S01]  /*3ed0*/  SHF.L.U32 R35, R35, 0x10, RZ ;  /* 0x0000001023237819 */ /* 0x000fe200000006ff */
[----:B------:R-:W-:Y:S06]  /*3ee0*/  @P2 BRA `(.L_x_21206) ;  /* 0x00000000000c2947 */ /* 0x000fec0003800000 */
[----:B------:R-:W-:Y:S05]  /*3ef0*/  @!P1 BRA `(.L_x_21207) ;  /* 0x0000000000189947 */ /* 0x000fea0003800000 */
[----:B-----5:R-:W-:Y:S01]  /*3f00*/  FADD.FTZ R35, R43, R35 ;  /* 0x000000232b237221 */ /* 0x020fe20000010000 */
[----:B------:R-:W-:Y:S06]  /*3f10*/  BRA `(.L_x_21207) ;  /* 0x0000000000107947 */ /* 0x000fec0003800000 */
.L_x_21206:
[----:B-----5:R-:W-:-:S04]  /*3f20*/  PRMT R160, R45, 0x7632, R160 ;  /* 0x000076322da07816 */ /* 0x020fc800000000a0 */
[----:B------:R-:W-:-:S05]  /*3f30*/  SHF.L.U32 R160, R160, 0x10, RZ ;  /* 0x00000010a0a07819 */ /* 0x000fca00000006ff */
[----:B------:R-:W-:-:S04]  /*3f40*/  FADD.FTZ R35, R35, R160 ;  /* 0x000000a023237221 */ /* 0x000fc80000010000 */
[----:B------:R-:W-:-:S07]  /*3f50*/  @P1 FADD.FTZ R35, R43, R35 ;  /* 0x000000232b231221 */ /* 0x000fce0000010000 */
.L_x_21207:
[C---:B------:R-:W-:Y:S02]  /*3f60*/  PRMT R161, R162.reuse, 0x7632, R161 ;  /* 0x00007632a2a17816 */ /* 0x040fe400000000a1 */
[----:B------:R-:W-:Y:S01]  /*3f70*/  SHF.L.U32 R160, R162, 0x10, RZ ;  /* 0x00000010a2a07819 */ /* 0x000fe200000006ff */
[----:B------:R-:W-:Y:S06]  /*3f80*/  @P2 BRA `(.L_x_21208) ;  /* 0x00000000000c2947 */ /* 0x000fec0003800000 */
[----:B------:R-:W-:Y:S05]  /*3f90*/  @!P1 BRA `(.L_x_21209) ;  /* 0x0000000000149947 */ /* 0x000fea0003800000 */
[----:B-----5:R-:W-:Y:S01]  /*3fa0*/  FADD.FTZ R160, R36, R160 ;  /* 0x000000a024a07221 */ /* 0x020fe20000010000 */
[----:B------:R-:W-:Y:S06]  /*3fb0*/  BRA `(.L_x_21209) ;  /* 0x00000000000c7947 */ /* 0x000fec0003800000 */
.L_x_21208:
[----:B-----5:R-:W-:-:S05]  /*3fc0*/  SHF.L.U32 R225, R46, 0x10, RZ ;  /* 0x000000102ee17819 */ /* 0x020fca00000006ff */
[----:B------:R-:W-:-:S04]  /*3fd0*/  FADD.FTZ R160, R225, R160 ;  /* 0x000000a0e1a07221 */ /* 0x000fc80000010000 */
[----:B------:R-:W-:-:S07]  /*3fe0*/  @P1 FADD.FTZ R160, R36, R160 ;  /* 0x000000a024a01221 */ /* 0x000fce0000010000 */
.L_x_21209:
[----:B------:R-:W-:Y:S01]  /*3ff0*/  SHF.L.U32 R161, R161, 0x10, RZ ;  /* 0x00000010a1a17819 */ /* 0x000fe200000006ff */
[----:B------:R-:W-:Y:S06]  /*4000*/  @P2 BRA `(.L_x_21210) ;  /* 0x00000000000c2947 */ /* 0x000fec0003800000 */
[----:B------:R-:W-:Y:S05]  /*4010*/  @!P1 BRA `(.L_x_21211) ;  /* 0x0000000000189947 */ /* 0x000fea0003800000 */
[----:B-----5:R-:W-:Y:S01]  /*4020*/  FADD.FTZ R161, R37, R161 ;  /* 0x000000a125a17221 */ /* 0x020fe20000010000 */
[----:B------:R-:W-:Y:S06]  /*4030*/  BRA `(.L_x_21211) ;  /* 0x0000000000107947 */ /* 0x000fec0003800000 */
.L_x_21210:
[----:B-----5:R-:W-:-:S04]  /*4040*/  PRMT R162, R46, 0x7632, R162 ;  /* 0x000076322ea27816 */ /* 0x020fc800000000a2 */
[----:B------:R-:W-:-:S05]  /*4050*/  SHF.L.U32 R162, R162, 0x10, RZ ;  /* 0x00000010a2a27819 */ /* 0x000fca00000006ff */
[----:B------:R-:W-:-:S04]  /*4060*/  FADD.FTZ R161, R161, R162 ;  /* 0x000000a2a1a17221 */ /* 0x000fc80000010000 */
[----:B------:R-:W-:-:S07]  /*4070*/  @P1 FADD.FTZ R161, R37, R161 ;  /* 0x000000a125a11221 */ /* 0x000fce0000010000 */
.L_x_21211:
[C---:B------:R-:W-:Y:S02]  /*4080*/  PRMT R225, R163.reuse, 0x7632, R225 ;  /* 0x00007632a3e17816 */ /* 0x040fe400000000e1 */
[----:B------:R-:W-:Y:S01]  /*4090*/  SHF.L.U32 R162, R163, 0x10, RZ ;  /* 0x00000010a3a27819 */ /* 0x000fe200000006ff */
[----:B------:R-:W-:Y:S06]  /*40a0*/  @P2 BRA `(.L_x_21212) ;  /* 0x00000000000c2947 */ /* 0x000fec0003800000 */
[----:B------:R-:W-:Y:S05]  /*40b0*/  @!P1 BRA `(.L_x_21213) ;  /* 0x0000000000149947 */ /* 0x000fea0003800000 */
[----:B-----5:R-:W-:Y:S01]  /*40c0*/  FADD.FTZ R162, R38, R162 ;  /* 0x000000a226a27221 */ /* 0x020fe20000010000 */
[----:B------:R-:W-:Y:S06]  /*40d0*/  BRA `(.L_x_21213) ;  /* 0x00000000000c7947 */ /* 0x000fec0003800000 */
.L_x_21212:
[----:B-----5:R-:W-:-:S05]  /*40e0*/  SHF.L.U32 R163, R47, 0x10, RZ ;  /* 0x000000102fa37819 */ /* 0x020fca00000006ff */
[----:B------:R-:W-:-:S04]  /*40f0*/  FADD.FTZ R162, R163, R162 ;  /* 0x000000a2a3a27221 */ /* 0x000fc80000010000 */
[----:B------:R-:W-:-:S07]  /*4100*/  @P1 FADD.FTZ R162, R38, R162 ;  /* 0x000000a226a21221 */ /* 0x000fce0000010000 */
.L_x_21213:
[----:B------:R-:W-:Y:S01]  /*4110*/  SHF.L.U32 R163, R225, 0x10, RZ ;  /* 0x00000010e1a37819 */ /* 0x000fe200000006ff */
[----:B------:R-:W-:Y:S06]  /*4120*/  @P2 BRA `(.L_x_21214) ;  /* 0x00000000000c2947 */ /* 0x000fec0003800000 */
[----:B------:R-:W-:Y:S05]  /*4130*/  @!P1 BRA `(.L_x_21215) ;  /* 0x0000000000189947 */ /* 0x000fea0003800000 */
[----:B-----5:R-:W-:Y:S01]  /*4140*/  FADD.FTZ R163, R39, R163 ;  /* 0x000000a327a37221 */ /* 0x020fe20000010000 */
[----:B------:R-:W-:Y:S06]  /*4150*/  BRA `(.L_x_21215) ;  /* 0x0000000000107947 */ /* 0x000fec0003800000 */
.L_x_21214:
[----:B-----5:R-:W-:-:S04]  /*4160*/  PRMT R225, R47, 0x7632, R225 ;  /* 0x000076322fe17816 */ /* 0x020fc800000000e1 */
[----:B------:R-:W-:-:S05]  /*4170*/  SHF.L.U32 R228, R225, 0x10, RZ ;  /* 0x00000010e1e47819 */ /* 0x000fca00000006ff */
[----:B------:R-:W-:-:S04]  /*4180*/  FADD.FTZ R163, R163, R228 ;  /* 0x000000e4a3a37221 */ /* 0x000fc80000010000 */
[----:B------:R-:W-:-:S07]  /*4190*/  @P1 FADD.FTZ R163, R39, R163 ;  /* 0x000000a327a31221 */ /* 0x000fce0000010000 */
.L_x_21215:
[----:B------:R-:W-:Y:S01]  /*41a0*/  FADD.FTZ R228, RZ, R88 ;  /* 0x00000058ffe47221 */ /* 0x000fe20000010000 */
[----:B------:R-:W-:Y:S01]  /*41b0*/  IMAD.WIDE.U32 R226, R224, 0x20, R226 ;  /* 0x00000020e0e27825 */ /* 0x000fe200078e00e2 */
[----:B------:R-:W-:Y:S01]  /*41c0*/  UMOV UR6, 0xffffffff ;  /* 0xffffffff00067882 */ /* 0x000fe20000000000 */
[----:B------:R-:W-:Y:S02]  /*41d0*/  ISETP.NE.AND P1, PT, R213, RZ, PT ;  /* 0x000000ffd500720c */ /* 0x000fe40003f25270 */
[----:B------:R-:W-:Y:S01]  /*41e0*/  FADD.FTZ R225, R228, R89 ;  /* 0x00000059e4e17221 */ /* 0x000fe20000010000 */
[----:B------:R0:W-:Y:S03]  /*41f0*/  STG.E.128 desc[UR4][R226.64], R32 ;  /* 0x00000020e2007986 */ /* 0x0001e6000c101d04 */
[----:B------:R-:W-:Y:S01]  /*4200*/  FADD.FTZ R228, R225, R90 ;  /* 0x0000005ae1e47221 */ /* 0x000fe20000010000 */
[----:B------:R0:W-:Y:S03]  /*4210*/  STG.E.128 desc[UR4][R226.64+0x10], R160 ;  /* 0x000010a0e2007986 */ /* 0x0001e6000c101d04 */
        /* <DEDUP_REMOVED lines=259> */
.L_x_21229:
[----:B-1----:R-:W-:Y:S01]  /*5250*/  FADD.FTZ R231, R232, R231 ;  /* 0x000000e7e8e77221 */ /* 0x002fe20000010000 */
[----:B------:R-:W-:-:S03]  /*5260*/  FSEL R227, R225, RZ, !P3 ;  /* 0x000000ffe1e37208 */ /* 0x000fc60005800000 */
[----:B------:R-:W-:Y:S01]  /*5270*/  FFMA.FTZ R226, R231, R228, UR12 ;  /* 0x0000000ce7e27e23 */ /* 0x000fe200080100e4 */
[----:B------:R-:W-:Y:S01]  /*5280*/  FMUL.FTZ R228, R225, R225 ;  /* 0x000000e1e1e47220 */ /* 0x000fe20000410000 */
[C---:B------:R-:W-:Y:S01]  /*5290*/  FADD.FTZ R238, -R227.reuse, R32 ;  /* 0x00000020e3ee7221 */ /* 0x040fe20000010100 */
[--C-:B------:R-:W-:Y:S01]  /*52a0*/  FADD.FTZ R32, -R227, R33.reuse ;  /* 0x00000021e3207221 */ /* 0x100fe20000010100 */
[----:B------:R-:W-:Y:S01]  /*52b0*/  PRMT R33, R51, 0x7632, R33 ;  /* 0x0000763233217816 */ /* 0x000fe20000000021 */
[C---:B------:R-:W-:Y:S01]  /*52c0*/  FADD.FTZ R94, -R227.reuse, R94 ;  /* 0x0000005ee35e7221 */ /* 0x040fe20000010100 */
[----:B------:R-:W-:Y:S01]  /*52d0*/  FSEL R229, R228, RZ, P3 ;  /* 0x000000ffe4e57208 */ /* 0x000fe20001800000 */
[C---:B------:R-:W-:Y:S01]  /*52e0*/  FADD.FTZ R95, -R227.reuse, R95 ;  /* 0x0000005fe35f7221 */ /* 0x040fe20000010100 */
[C---:B------:R-:W-:Y:S01]  /*52f0*/  FADD.FTZ R228, -R227.reuse, R151 ;  /* 0x00000097e3e47221 */ /* 0x040fe20000010100 */
[----:B------:R-:W-:Y:S01]  /*5300*/  FADD.FTZ R240, -R227, R35 ;  /* 0x00000023e3f07221 */ /* 0x000fe20000010100 */
[----:B------:R-:W-:Y:S01]  /*5310*/  SHF.L.U32 R35, R51, 0x10, RZ ;  /* 0x0000001033237819 */ /* 0x000fe200000006ff */
[----:B------:R-:W-:Y:S01]  /*5320*/  FADD.FTZ R229, R226, R229 ;  /* 0x000000e5e2e57221 */ /* 0x000fe20000010000 */
[----:B------:R-:W-:Y:S01]  /*5330*/  FADD.FTZ R226, -R227, R149 ;  /* 0x00000095e3e27221 */ /* 0x000fe20000010100 */
[----:B------:R-:W-:Y:S01]  /*5340*/  SHF.L.U32 R151, R33, 0x10, RZ ;  /* 0x0000001021977819 */ /* 0x000fe200000006ff */
[C---:B------:R-:W-:Y:S01]  /*5350*/  FADD.FTZ R90, -R227.reuse, R90 ;  /* 0x0000005ae35a7221 */ /* 0x040fe20000010100 */
[----:B------:R-:W1:Y:S01]  /*5360*/  MUFU.RSQ R149, R229 ;  /* 0x000000e500957308 */ /* 0x000e620000001400 */
[C---:B------:R-:W-:Y:S01]  /*5370*/  FADD.FTZ R92, -R227.reuse, R92 ;  /* 0x0000005ce35c7221 */ /* 0x040fe20000010100 */
[C---:B------:R-:W-:Y:S01]  /*5380*/  FADD.FTZ R91, -R227.reuse, R91 ;  /* 0x0000005be35b7221 */ /* 0x040fe20000010100 */
[C---:B------:R-:W-:Y:S01]  /*5390*/  FADD.FTZ R93, -R227.reuse, R93 ;  /* 0x0000005de35d7221 */ /* 0x040fe20000010100 */
[C---:B------:R-:W-:Y:S01]  /*53a0*/  FADD.FTZ R234, -R227.reuse, R157 ;  /* 0x0000009de3ea7221 */ /* 0x040fe20000010100 */
[C---:B------:R-:W-:Y:S01]  /*53b0*/  FADD.FTZ R230, -R227.reuse, R153 ;  /* 0x00000099e3e67221 */ /* 0x040fe20000010100 */
[C---:B0-----:R-:W-:Y:S01]  /*53c0*/  FADD.FTZ R232, -R227.reuse, R155 ;  /* 0x0000009be3e87221 */ /* 0x041fe20000010100 */
        /* <DEDUP_REMOVED lines=10> */
[C---:B-1----:R-:W-:Y:S01]  /*5470*/  FMUL.FTZ R33, R149.reuse, R94 ;  /* 0x0000005e95217220 */ /* 0x042fe20000410000 */
[----:B------:R-:W-:Y:S01]  /*5480*/  FMUL.FTZ R246, R149, R95 ;  /* 0x0000005f95f67220 */ /* 0x000fe20000410000 */
[----:B------:R-:W-:Y:S01]  /*5490*/  SHF.L.U32 R95, R49, 0x10, RZ ;  /* 0x00000010315f7819 */ /* 0x000fe200000006ff */
[----:B------:R-:W-:Y:S01]  /*54a0*/  FMUL.FTZ R153, R149, R92 ;  /* 0x0000005c95997220 */ /* 0x000fe20000410000 */
[----:B------:R-:W-:Y:S01]  /*54b0*/  FFMA.FTZ R94, R33, R35, R206 ;  /* 0x00000023215e7223 */ /* 0x000fe200000100ce */
[----:B------:R-:W-:Y:S01]  /*54c0*/  FFMA.FTZ R35, R246, R151, R205 ;  /* 0x00000097f6237223 */ /* 0x000fe200000100cd */
[----:B------:R-:W-:Y:S01]  /*54d0*/  PRMT R151, R50, 0x7632, R151 ;  /* 0x0000763232977816 */ /* 0x000fe20000000097 */
[----:B------:R-:W-:Y:S01]  /*54e0*/  FMUL.FTZ R92, R149, R93 ;  /* 0x0000005d955c7220 */ /* 0x000fe20000410000 */
[----:B------:R-:W-:Y:S01]  /*54f0*/  PRMT R33, R49, 0x7632, R33 ;  /* 0x0000763231217816 */ /* 0x000fe20000000021 */
[----:B------:R-:W-:Y:S01]  /*5500*/  FMUL.FTZ R246, R149, R91 ;  /* 0x0000005b95f67220 */ /* 0x000fe20000410000 */
[----:B------:R-:W-:Y:S01]  /*5510*/  SHF.L.U32 R157, R151, 0x10, RZ ;  /* 0x00000010979d7819 */ /* 0x000fe200000006ff */
[----:B------:R-:W-:Y:S01]  /*5520*/  FFMA.FTZ R91, R153, R155, R208 ;  /* 0x0000009b995b7223 */ /* 0x000fe200000100d0 */
[----:B------:R-:W-:Y:S01]  /*5530*/  SHF.L.U32 R151, R33, 0x10, RZ ;  /* 0x0000001021977819 */ /* 0x000fe200000006ff */
[----:B------:R-:W-:Y:S01]  /*5540*/  FMUL.FTZ R33, R149, R90 ;  /* 0x0000005a95217220 */ /* 0x000fe20000410000 */
[----:B------:R-:W-:Y:S01]  /*5550*/  PRMT R93, R48, 0x7632, R93 ;  /* 0x00007632305d7816 */ /* 0x000fe2000000005d */
[----:B------:R-:W-:Y:S01]  /*5560*/  FFMA.FTZ R92, R92, R157, R207 ;  /* 0x0000009d5c5c7223 */ /* 0x000fe200000100cf */
[----:B------:R-:W-:Y:S01]  /*5570*/  PRMT R153, R55, 0x7632, R153 ;  /* 0x0000763237997816 */ /* 0x000fe20000000099 */
[----:B------:R-:W-:Y:S01]  /*5580*/  FFMA.FTZ R90, R33, R95, R210 ;  /* 0x0000005f215a7223 */ /* 0x000fe200000100d2 */
[----:B------:R-:W-:Y:S01]  /*5590*/  FFMA.FTZ R33, R246, R151, R209 ;  /* 0x00000097f6217223 */ /* 0x000fe200000100d1 */
[----:B------:R-:W-:Y:S01]  /*55a0*/  SHF.L.U32 R151, R93, 0x10, RZ ;  /* 0x000000105d977819 */ /* 0x000fe200000006ff */
[C---:B------:R-:W-:Y:S01]  /*55b0*/  FMUL.FTZ R93, R149.reuse, R88 ;  /* 0x00000058955d7220 */ /* 0x040fe20000410000 */
[----:B------:R-:W-:Y:S01]  /*55c0*/  SHF.L.U32 R95, R48, 0x10, RZ ;  /* 0x00000010305f7819 */ /* 0x000fe200000006ff */
[----:B------:R-:W-:Y:S01]  /*55d0*/  FMUL.FTZ R88, R149, R89 ;  /* 0x0000005995587220 */ /* 0x000fe20000410000 */
[----:B------:R-:W-:Y:S01]  /*55e0*/  SHF.L.U32 R157, R153, 0x10, RZ ;  /* 0x00000010999d7819 */ /* 0x000fe200000006ff */
[C---:B------:R-:W-:Y:S01]  /*55f0*/  FMUL.FTZ R153, R149.reuse, R102 ;  /* 0x0000006695997220 */ /* 0x040fe20000410000 */
[----:B------:R-:W-:Y:S01]  /*5600*/  FMUL.FTZ R246, R149, R103 ;  /* 0x0000006795f67220 */ /* 0x000fe20000410000 */
[----:B------:R-:W-:Y:S01]  /*5610*/  FFMA.FTZ R102, R88, R151, R211 ;  /* 0x0000009758667223 */ /* 0x000fe200000100d3 */
[----:B------:R-:W-:Y:S01]  /*5620*/  FFMA.FTZ R89, R93, R95, R212 ;  /* 0x0000005f5d597223 */ /* 0x000fe200000100d4 */
[----:B------:R-:W-:Y:S01]  /*5630*/  PRMT R151, R54, 0x7632, R151 ;  /* 0x0000763236977816 */ /* 0x000fe20000000097 */
[----:B------:R-:W-:Y:S01]  /*5640*/  FFMA.FTZ R88, R246, R157, R197 ;  /* 0x0000009df6587223 */ /* 0x000fe200000100c5 */
[----:B------:R-:W-:Y:S01]  /*5650*/  PRMT R93, R53, 0x7632, R93 ;  /* 0x00007632355d7816 */ /* 0x000fe2000000005d */
[----:B------:R-:W-:Y:S01]  /*5660*/  FMUL.FTZ R248, R149, R101 ;  /* 0x0000006595f87220 */ /* 0x000fe20000410000 */
[----:B------:R-:W-:Y:S01]  /*5670*/  SHF.L.U32 R155, R55, 0x10, RZ ;  /* 0x00000010379b7819 */ /* 0x000fe200000006ff */
[----:B------:R-:W-:Y:S01]  /*5680*/  FMUL.FTZ R246, R149, R99 ;  /* 0x0000006395f67220 */ /* 0x000fe20000410000 */
[----:B------:R-:W-:Y:S01]  /*5690*/  SHF.L.U32 R157, R151, 0x10, RZ ;  /* 0x00000010979d7819 */ /* 0x000fe200000006ff */
[----:B------:R-:W-:Y:S01]  /*56a0*/  FADD.FTZ R97, -R227, R97 ;  /* 0x00000061e3617221 */ /* 0x000fe20000010100 */
[----:B------:R-:W-:Y:S01]  /*56b0*/  SHF.L.U32 R103, R53, 0x10, RZ ;  /* 0x0000001035677819 */ /* 0x000fe200000006ff */
[----:B------:R-:W-:Y:S01]  /*56c0*/  FFMA.FTZ R95, R153, R155, R198 ;  /* 0x0000009b995f7223 */ /* 0x000fe200000100c6 */
[----:B------:R-:W-:Y:S01]  /*56d0*/  SHF.L.U32 R151, R93, 0x10, RZ ;  /* 0x000000105d977819 */ /* 0x000fe200000006ff */
[C---:B------:R-:W-:Y:S01]  /*56e0*/  FMUL.FTZ R93, R149.reuse, R98 ;  /* 0x00000062955d7220 */ /* 0x040fe20000410000 */
[----:B------:R-:W-:Y:S01]  /*56f0*/  PRMT R101, R52, 0x7632, R101 ;  /* 0x0000763234657816 */ /* 0x000fe20000000065 */
[----:B------:R-:W-:Y:S01]  /*5700*/  FMUL.FTZ R153, R149, R100 ;  /* 0x0000006495997220 */ /* 0x000fe20000410000 */
[----:B------:R-:W-:Y:S01]  /*5710*/  SHF.L.U32 R155, R54, 0x10, RZ ;  /* 0x00000010369b7819 */ /* 0x000fe200000006ff */
[----:B------:R-:W-:Y:S01]  /*5720*/  FFMA.FTZ R98, R93, R103, R202 ;  /* 0x000000675d627223 */ /* 0x000fe200000100ca */
[----:B------:R-:W-:Y:S01]  /*5730*/  FFMA.FTZ R93, R246, R151, R201 ;  /* 0x00000097f65d7223 */ /* 0x000fe200000100c9 */
[----:B------:R-:W-:Y:S01]  /*5740*/  FADD.FTZ R110, -R227, R110 ;  /* 0x0000006ee36e7221 */ /* 0x000fe20000010100 */
[----:B------:R-:W-:Y:S01]  /*5750*/  SHF.L.U32 R103, R52, 0x10, RZ ;  /* 0x0000001034677819 */ /* 0x000fe200000006ff */
[----:B------:R-:W-:Y:S01]  /*5760*/  FFMA.FTZ R100, R153, R155, R200 ;  /* 0x0000009b99647223 */ /* 0x000fe200000100c8 */
[----:B------:R-:W-:Y:S01]  /*5770*/  SHF.L.U32 R151, R101, 0x10, RZ ;  /* 0x0000001065977819 */ /* 0x000fe200000006ff */
[C---:B------:R-:W-:Y:S01]  /*5780*/  FMUL.FTZ R101, R149.reuse, R96 ;  /* 0x0000006095657220 */ /* 0x040fe20000410000 */
[----:B------:R-:W-:Y:S01]  /*5790*/  FMUL.FTZ R96, R149, R97 ;  /* 0x0000006195607220 */ /* 0x000fe20000410000 */
[----:B------:R-:W-:Y:S01]  /*57a0*/  PRMT R153, R59, 0x7632, R153 ;  /* 0x000076323b997816 */ /* 0x000fe20000000099 */
[----:B------:R-:W-:Y:S01]  /*57b0*/  FMUL.FTZ R97, R149, R110 ;  /* 0x0000006e95617220 */ /* 0x000fe20000410000 */
[----:B------:R-:W-:Y:S01]  /*57c0*/  FADD.FTZ R111, -R227, R111 ;  /* 0x0000006fe36f7221 */ /* 0x000fe20000010100 */
[----:B------:R-:W-:Y:S01]  /*57d0*/  FFMA.FTZ R110, R101, R103, R204 ;  /* 0x00000067656e7223 */ /* 0x000fe200000100cc */
[----:B------:R-:W-:Y:S01]  /*57e0*/  FFMA.FTZ R101, R96, R151, R203 ;  /* 0x0000009760657223 */ /* 0x000fe200000100cb */
[----:B------:R-:W-:Y:S01]  /*57f0*/  PRMT R151, R58, 0x7632, R151 ;  /* 0x000076323a977816 */ /* 0x000fe20000000097 */
[----:B------:R-:W-:Y:S01]  /*5800*/  FADD.FTZ R106, -R227, R106 ;  /* 0x0000006ae36a7221 */ /* 0x000fe20000010100 */
[----:B------:R-:W-:Y:S01]  /*5810*/  SHF.L.U32 R153, R153, 0x10, RZ ;  /* 0x0000001099997819 */ /* 0x000fe200000006ff */
[----:B------:R-:W-:Y:S01]  /*5820*/  FMUL.FTZ R246, R149, R111 ;  /* 0x0000006f95f67220 */ /* 0x000fe20000410000 */
[----:B------:R-:W-:Y:S01]  /*5830*/  PRMT R103, R57, 0x7632, R103 ;  /* 0x0000763239677816 */ /* 0x000fe20000000067 */
[C---:B------:R-:W-:Y:S01]  /*5840*/  FADD.FTZ R107, -R227.reuse, R107 ;  /* 0x0000006be36b7221 */ /* 0x040fe20000010100 */
[----:B------:R-:W-:Y:S01]  /*5850*/  FADD.FTZ R109, -R227, R109 ;  /* 0x0000006de36d7221 */ /* 0x000fe20000010100 */
[----:B------:R-:W-:Y:S01]  /*5860*/  FFMA.FTZ R99, R248, R157, R199 ;  /* 0x0000009df8637223 */ /* 0x000fe200000100c7 */
[----:B------:R-:W-:Y:S01]  /*5870*/  SHF.L.U32 R155, R59, 0x10, RZ ;  /* 0x000000103b9b7819 */ /* 0x000fe200000006ff */
[----:B------:R-:W-:Y:S01]  /*5880*/  FFMA.FTZ R96, R246, R153, R189 ;  /* 0x00000099f6607223 */ /* 0x000fe200000100bd */
[----:B------:R-:W-:Y:S01]  /*5890*/  SHF.L.U32 R157, R151, 0x10, RZ ;  /* 0x00000010979d7819 */ /* 0x000fe200000006ff */
[----:B------:R-:W-:Y:S01]  /*58a0*/  FADD.FTZ R108, -R227, R108 ;  /* 0x0000006ce36c7221 */ /* 0x000fe20000010100 */
[----:B------:R-:W-:Y:S01]  /*58b0*/  SHF.L.U32 R111, R57, 0x10, RZ ;  /* 0x00000010396f7819 */ /* 0x000fe200000006ff */
[----:B------:R-:W-:Y:S01]  /*58c0*/  FMUL.FTZ R248, R149, R109 ;  /* 0x0000006d95f87220 */ /* 0x000fe20000410000 */
[----:B------:R-:W-:Y:S01]  /*58d0*/  SHF.L.U32 R151, R103, 0x10, RZ ;  /* 0x0000001067977819 */ /* 0x000fe200000006ff */
[C---:B------:R-:W-:Y:S01]  /*58e0*/  FMUL.FTZ R103, R149.reuse, R106 ;  /* 0x0000006a95677220 */ /* 0x040fe20000410000 */
[----:B------:R-:W-:Y:S01]  /*58f0*/  FMUL.FTZ R246, R149, R107 ;  /* 0x0000006b95f67220 */ /* 0x000fe20000410000 */
[----:B------:R-:W-:Y:S01]  /*5900*/  PRMT R109, R56, 0x7632, R109 ;  /* 0x00007632386d7816 */ /* 0x000fe2000000006d */
[----:B------:R-:W-:Y:S01]  /*5910*/  FADD.FTZ R104, -R227, R104 ;  /* 0x00000068e3687221 */ /* 0x000fe20000010100 */
[----:B------:R-:W-:Y:S01]  /*5920*/  FFMA.FTZ R97, R97, R155, R190 ;  /* 0x0000009b61617223 */ /* 0x000fe200000100be */
[----:B------:R-:W-:Y:S01]  /*5930*/  FADD.FTZ R105, -R227, R105 ;  /* 0x00000069e3697221 */ /* 0x000fe20000010100 */
[----:B------:R-:W-:Y:S01]  /*5940*/  SHF.L.U32 R155, R58, 0x10, RZ ;  /* 0x000000103a9b7819 */ /* 0x000fe200000006ff */
[----:B------:R-:W-:Y:S01]  /*5950*/  FFMA.FTZ R106, R103, R111, R194 ;  /* 0x0000006f676a7223 */ /* 0x000fe200000100c2 */
[----:B------:R-:W-:Y:S01]  /*5960*/  FMUL.FTZ R153, R149, R108 ;  /* 0x0000006c95997220 */ /* 0x000fe20000410000 */
        /* <DEDUP_REMOVED lines=23> */
[----:B------:R-:W-:Y:S01]  /*5ae0*/  FMUL.FTZ R248, R149, R117 ;  /* 0x0000007595f87220 */ /* 0x000fe20000410000 */
[----:B------:R-:W-:Y:S01]  /*5af0*/  SHF.L.U32 R119, R61, 0x10, RZ ;  /* 0x000000103d777819 */ /* 0x000fe200000006ff */
[----:B------:R-:W-:Y:S01]  /*5b00*/  FMUL.FTZ R246, R149, R115 ;  /* 0x0000007395f67220 */ /* 0x000fe20000410000 */
[----:B------:R-:W-:Y:S01]  /*5b10*/  SHF.L.U32 R151, R111, 0x10, RZ ;  /* 0x000000106f977819 */ /* 0x000fe200000006ff */
[----:B------:R-:W-:Y:S01]  /*5b20*/  FMUL.FTZ R111, R149, R114 ;  /* 0x00000072956f7220 */ /* 0x000fe20000410000 */
[C---:B------:R-:W-:Y:S01]  /*5b30*/  FADD.FTZ R116, -R227.reuse, R116 ;  /* 0x00000074e3747221 */ /* 0x040fe20000010100 */
[----:B------:R-:W-:Y:S01]  /*5b40*/  PRMT R117, R60, 0x7632, R117 ;  /* 0x000076323c757816 */ /* 0x000fe20000000075 */
[C---:B------:R-:W-:Y:S01]  /*5b50*/  FADD.FTZ R112, -R227.reuse, R112 ;  /* 0x00000070e3707221 */ /* 0x040fe20000010100 */
[----:B------:R-:W-:Y:S01]  /*5b60*/  FADD.FTZ R113, -R227, R113 ;  /* 0x00000071e3717221 */ /* 0x000fe20000010100 */
[----:B------:R-:W-:Y:S01]  /*5b70*/  FFMA.FTZ R105, R105, R155, R182 ;  /* 0x0000009b69697223 */ /* 0x000fe200000100b6 */
[----:B------:R-:W-:Y:S01]  /*5b80*/  FFMA.FTZ R114, R111, R119, R186 ;  /* 0x000000776f727223 */ /* 0x000fe200000100ba */
[----:B------:R-:W-:Y:S01]  /*5b90*/  SHF.L.U32 R155, R62, 0x10, RZ ;  /* 0x000000103e9b7819 */ /* 0x000fe200000006ff */
[----:B------:R-:W-:Y:S01]  /*5ba0*/  FFMA.FTZ R111, R246, R151, R185 ;  /* 0x00000097f66f7223 */ /* 0x000fe200000100b9 */
[----:B------:R-:W-:Y:S01]  /*5bb0*/  FADD.FTZ R126, -R227, R126 ;  /* 0x0000007ee37e7221 */ /* 0x000fe20000010100 */
[----:B------:R-:W-:Y:S01]  /*5bc0*/  FMUL.FTZ R153, R149, R116 ;  /* 0x0000007495997220 */ /* 0x000fe20000410000 */
[----:B------:R-:W-:Y:S01]  /*5bd0*/  SHF.L.U32 R119, R60, 0x10, RZ ;  /* 0x000000103c777819 */ /* 0x000fe200000006ff */
[----:B------:R-:W-:Y:S01]  /*5be0*/  FADD.FTZ R127, -R227, R127 ;  /* 0x0000007fe37f7221 */ /* 0x000fe20000010100 */
[----:B------:R-:W-:Y:S01]  /*5bf0*/  SHF.L.U32 R151, R117, 0x10, RZ ;  /* 0x0000001075977819 */ /* 0x000fe200000006ff */
[C---:B------:R-:W-:Y:S01]  /*5c00*/  FMUL.FTZ R117, R149.reuse, R112 ;  /* 0x0000007095757220 */ /* 0x040fe20000410000 */
[----:B------:R-:W-:Y:S01]  /*5c10*/  FMUL.FTZ R112, R149, R113 ;  /* 0x0000007195707220 */ /* 0x000fe20000410000 */
[----:B------:R-:W-:Y:S01]  /*5c20*/  FFMA.FTZ R116, R153, R155, R184 ;  /* 0x0000009b99747223 */ /* 0x000fe200000100b8 */
[----:B------:R-:W-:Y:S01]  /*5c30*/  FMUL.FTZ R246, R149, R126 ;  /* 0x0000007e95f67220 */ /* 0x000fe20000410000 */
[----:B------:R-:W-:Y:S01]  /*5c40*/  PRMT R153, R67, 0x7632, R153 ;  /* 0x0000763243997816 */ /* 0x000fe20000000099 */
[----:B------:R-:W-:Y:S01]  /*5c50*/  FFMA.FTZ R126, R117, R119, R188 ;  /* 0x00000077757e7223 */ /* 0x000fe200000100bc */
[----:B------:R-:W-:Y:S01]  /*5c60*/  SHF.L.U32 R155, R67, 0x10, RZ ;  /* 0x00000010439b7819 */ /* 0x000fe200000006ff */
[----:B------:R-:W-:Y:S01]  /*5c70*/  FFMA.FTZ R117, R112, R151, R187 ;  /* 0x0000009770757223 */ /* 0x000fe200000100bb */
[----:B------:R-:W-:Y:S01]  /*5c80*/  PRMT R151, R66, 0x7632, R151 ;  /* 0x0000763242977816 */ /* 0x000fe20000000097 */
[----:B------:R-:W-:Y:S01]  /*5c90*/  FADD.FTZ R125, -R227, R125 ;  /* 0x0000007de37d7221 */ /* 0x000fe20000010100 */
[----:B------:R-:W-:Y:S01]  /*5ca0*/  FFMA.FTZ R115, R248, R157, R183 ;  /* 0x0000009df8737223 */ /* 0x000fe200000100b7 */
[----:B------:R-:W-:Y:S01]  /*5cb0*/  SHF.L.U32 R153, R153, 0x10, RZ ;  /* 0x0000001099997819 */ /* 0x000fe200000006ff */
[----:B------:R-:W-:Y:S01]  /*5cc0*/  FMUL.FTZ R248, R149, R127 ;  /* 0x0000007f95f87220 */ /* 0x000fe20000410000 */
[----:B------:R-:W-:Y:S01]  /*5cd0*/  FFMA.FTZ R113, R246, R155, R177 ;  /* 0x0000009bf6717223 */ /* 0x000fe200000100b1 */
[----:B------:R-:W-:Y:S01]  /*5ce0*/  FADD.FTZ R123, -R227, R123 ;  /* 0x0000007be37b7221 */ /* 0x000fe20000010100 */
[----:B------:R-:W-:Y:S01]  /*5cf0*/  SHF.L.U32 R155, R151, 0x10, RZ ;  /* 0x00000010979b7819 */ /* 0x000fe200000006ff */
[C---:B------:R-:W-:Y:S01]  /*5d00*/  FADD.FTZ R122, -R227.reuse, R122 ;  /* 0x0000007ae37a7221 */ /* 0x040fe20000010100 */
[----:B------:R-:W-:Y:S01]  /*5d10*/  FADD.FTZ R124, -R227, R124 ;  /* 0x0000007ce37c7221 */ /* 0x000fe20000010100 */
[C---:B------:R-:W-:Y:S01]  /*5d20*/  FMUL.FTZ R125, R149.reuse, R125 ;  /* 0x0000007d957d7220 */ /* 0x040fe20000410000 */
[----:B------:R-:W-:Y:S01]  /*5d30*/  FFMA.FTZ R112, R248, R153, R21 ;  /* 0x00000099f8707223 */ /* 0x000fe20000010015 */
[----:B------:R-:W-:Y:S01]  /*5d40*/  SHF.L.U32 R153, R66, 0x10, RZ ;  /* 0x0000001042997819 */ /* 0x000fe200000006ff */
[----:B------:R-:W-:Y:S01]  /*5d50*/  FMUL.FTZ R246, R149, R123 ;  /* 0x0000007b95f67220 */ /* 0x000fe20000410000 */
[----:B------:R-:W-:Y:S01]  /*5d60*/  SHF.L.U32 R127, R65, 0x10, RZ ;  /* 0x00000010417f7819 */ /* 0x000fe200000006ff */
        /* <DEDUP_REMOVED lines=8> */
[----:B------:R-:W-:Y:S01]  /*5df0*/  FADD.FTZ R134, -R227, R134 ;  /* 0x00000086e3867221 */ /* 0x000fe20000010100 */
[----:B------:R-:W-:Y:S01]  /*5e00*/  PRMT R119, R65, 0x7632, R119 ;  /* 0x0000763241777816 */ /* 0x000fe20000000077 */
[----:B------:R-:W-:Y:S01]  /*5e10*/  FMUL.FTZ R121, R149, R121 ;  /* 0x0000007995797220 */ /* 0x000fe20000410000 */
[----:B------:R-:W-:Y:S01]  /*5e20*/  SHF.L.U32 R127, R64, 0x10, RZ ;  /* 0x00000010407f7819 */ /* 0x000fe200000006ff */
[----:B------:R-:W-:Y:S01]  /*5e30*/  FADD.FTZ R135, -R227, R135 ;  /* 0x00000087e3877221 */ /* 0x000fe20000010100 */
[----:B------:R-:W-:Y:S01]  /*5e40*/  SHF.L.U32 R151, R125, 0x10, RZ ;  /* 0x000000107d977819 */ /* 0x000fe200000006ff */
[----:B------:R-:W-:Y:S01]  /*5e50*/  FMUL.FTZ R125, R149, R120 ;  /* 0x00000078957d7220 */ /* 0x000fe20000410000 */
[----:B------:R-:W-:Y:S01]  /*5e60*/  SHF.L.U32 R119, R119, 0x10, RZ ;  /* 0x0000001077777819 */ /* 0x000fe200000006ff */
        /* <DEDUP_REMOVED lines=26> */
[----:B------:R-:W-:Y:S01]  /*6010*/  PRMT R127, R69, 0x7632, R127 ;  /* 0x00007632457f7816 */ /* 0x000fe2000000007f */
[----:B------:R-:W-:Y:S01]  /*6020*/  FFMA.FTZ R132, R151, R153, R174 ;  /* 0x0000009997847223 */ /* 0x000fe200000100ae */
[----:B------:R-:W-:Y:S01]  /*6030*/  FFMA.FTZ R130, R130, R135, R175 ;  /* 0x0000008782827223 */ /* 0x000fe200000100af */
[----:B------:R-:W-:Y:S01]  /*6040*/  FADD.FTZ R142, -R227, R142 ;  /* 0x0000008ee38e7221 */ /* 0x000fe20000010100 */
[----:B------:R-:W-:Y:S01]  /*6050*/  SHF.L.U32 R135, R68, 0x10, RZ ;  /* 0x0000001044877819 */ /* 0x000fe200000006ff */
[----:B------:R-:W-:Y:S01]  /*6060*/  FMUL.FTZ R129, R149, R129 ;  /* 0x0000008195817220 */ /* 0x000fe20000410000 */
[----:B------:R-:W-:Y:S01]  /*6070*/  SHF.L.U32 R151, R133, 0x10, RZ ;  /* 0x0000001085977819 */ /* 0x000fe200000006ff */
[----:B------:R-:W-:Y:S01]  /*6080*/  FMUL.FTZ R133, R149, R128 ;  /* 0x0000008095857220 */ /* 0x000fe20000410000 */
[----:B------:R-:W-:Y:S01]  /*6090*/  SHF.L.U32 R127, R127, 0x10, RZ ;  /* 0x000000107f7f7819 */ /* 0x000fe200000006ff */
[----:B------:R-:W-:Y:S01]  /*60a0*/  FADD.FTZ R143, -R227, R143 ;  /* 0x0000008fe38f7221 */ /* 0x000fe20000010100 */
[----:B------:R-:W-:Y:S01]  /*60b0*/  PRMT R153, R75, 0x7632, R153 ;  /* 0x000076324b997816 */ /* 0x000fe20000000099 */
[----:B------:R-:W-:Y:S01]  /*60c0*/  FMUL.FTZ R128, R149, R142 ;  /* 0x0000008e95807220 */ /* 0x000fe20000410000 */
[----:B------:R-:W-:Y:S01]  /*60d0*/  SHF.L.U32 R155, R75, 0x10, RZ ;  /* 0x000000104b9b7819 */ /* 0x000fe200000006ff */
[----:B------:R-:W-:Y:S01]  /*60e0*/  FFMA.FTZ R142, R133, R135, R176 ;  /* 0x00000087858e7223 */ /* 0x000fe200000100b0 */
[----:B------:R-:W-:Y:S01]  /*60f0*/  FFMA.FTZ R133, R129, R151, R20 ;  /* 0x0000009781857223 */ /* 0x000fe20000010014 */
[----:B------:R-:W-:Y:S01]  /*6100*/  FFMA.FTZ R127, R246, R127, R19 ;  /* 0x0000007ff67f7223 */ /* 0x000fe20000010013 */
[----:B------:R-:W-:Y:S01]  /*6110*/  SHF.L.U32 R153, R153, 0x10, RZ ;  /* 0x0000001099997819 */ /* 0x000fe200000006ff */
[----:B------:R-:W-:Y:S01]  /*6120*/  FADD.FTZ R141, -R227, R141 ;  /* 0x0000008de38d7221 */ /* 0x000fe20000010100 */
[----:B------:R-:W-:Y:S01]  /*6130*/  PRMT R151, R74, 0x7632, R151 ;  /* 0x000076324a977816 */ /* 0x000fe20000000097 */
[----:B------:R-:W-:Y:S01]  /*6140*/  FMUL.FTZ R246, R149, R143 ;  /* 0x0000008f95f67220 */ /* 0x000fe20000410000 */
[C---:B------:R-:W-:Y:S01]  /*6150*/  FADD.FTZ R140, -R227.reuse, R140 ;  /* 0x0000008ce38c7221 */ /* 0x040fe20000010100 */
[----:B------:R-:W-:Y:S01]  /*6160*/  FFMA.FTZ R129, R128, R155, R169 ;  /* 0x0000009b80817223 */ /* 0x000fe200000100a9 */
[----:B------:R-:W-:Y:S01]  /*6170*/  FADD.FTZ R139, -R227, R139 ;  /* 0x0000008be38b7221 */ /* 0x000fe20000010100 */
[----:B------:R-:W-:Y:S01]  /*6180*/  SHF.L.U32 R155, R151, 0x10, RZ ;  /* 0x00000010979b7819 */ /* 0x000fe200000006ff */
[----:B------:R-:W-:Y:S01]  /*6190*/  FADD.FTZ R138, -R227, R138 ;  /* 0x0000008ae38a7221 */ /* 0x000fe20000010100 */
[----:B------:R-:W-:Y:S01]  /*61a0*/  FFMA.FTZ R128, R246, R153, R13 ;  /* 0x00000099f6807223 */ /* 0x000fe2000001000d */
[C---:B------:R-:W-:Y:S01]  /*61b0*/  FMUL.FTZ R141, R149.reuse, R141 ;  /* 0x0000008d958d7220 */ /* 0x040fe20000410000 */
[----:B------:R-:W-:Y:S01]  /*61c0*/  SHF.L.U32 R153, R74, 0x10, RZ ;  /* 0x000000104a997819 */ /* 0x000fe200000006ff */
[----:B------:R-:W-:Y:S01]  /*61d0*/  FMUL.FTZ R151, R149, R140 ;  /* 0x0000008c95977220 */ /* 0x000fe20000410000 */
[----:B------:R-:W-:Y:S01]  /*61e0*/  SHF.L.U32 R143, R73, 0x10, RZ ;  /* 0x00000010498f7819 */ /* 0x000fe200000006ff */
[C---:B------:R-:W-:Y:S01]  /*61f0*/  FMUL.FTZ R246, R149.reuse, R139 ;  /* 0x0000008b95f67220 */ /* 0x040fe20000410000 */
[----:B------:R-:W-:Y:S01]  /*6200*/  FMUL.FTZ R138, R149, R138 ;  /* 0x0000008a958a7220 */ /* 0x000fe20000410000 */
[----:B------:R-:W-:Y:S01]  /*6210*/  FFMA.FTZ R139, R141, R155, R14 ;  /* 0x0000009b8d8b7223 */ /* 0x000fe2000001000e */
[----:B------:R-:W-:Y:S01]  /*6220*/  PRMT R141, R72, 0x7632, R141 ;  /* 0x00007632488d7816 */ /* 0x000fe2000000008d */
[----:B------:R-:W-:Y:S01]  /*6230*/  FADD.FTZ R136, -R227, R136 ;  /* 0x00000088e3887221 */ /* 0x000fe20000010100 */
[----:B------:R-:W-:Y:S01]  /*6240*/  FFMA.FTZ R140, R151, R153, R170 ;  /* 0x00000099978c7223 */ /* 0x000fe200000100aa */
[----:B------:R-:W-:Y:S01]  /*6250*/  FADD.FTZ R137, -R227, R137 ;  /* 0x00000089e3897221 */ /* 0x000fe20000010100 */
[----:B------:R-:W-:Y:S01]  /*6260*/  PRMT R153, R79, 0x7632, R153 ;  /* 0x000076324f997816 */ /* 0x000fe20000000099 */
[----:B------:R-:W-:Y:S01]  /*6270*/  FFMA.FTZ R138, R138, R143, R171 ;  /* 0x0000008f8a8a7223 */ /* 0x000fe200000100ab */
[----:B------:R-:W-:Y:S01]  /*6280*/  FADD.FTZ R150, -R227, R150 ;  /* 0x00000096e3967221 */ /* 0x000fe20000010100 */
[----:B------:R-:W-:Y:S01]  /*6290*/  SHF.L.U32 R143, R72, 0x10, RZ ;  /* 0x00000010488f7819 */ /* 0x000fe200000006ff */
[----:B------:R-:W-:Y:S01]  /*62a0*/  FMUL.FTZ R137, R149, R137 ;  /* 0x0000008995897220 */ /* 0x000fe20000410000 */
[----:B------:R-:W-:Y:S01]  /*62b0*/  SHF.L.U32 R151, R141, 0x10, RZ ;  /* 0x000000108d977819 */ /* 0x000fe200000006ff */
[----:B------:R-:W-:Y:S01]  /*62c0*/  FMUL.FTZ R141, R149, R136 ;  /* 0x00000088958d7220 */ /* 0x000fe20000410000 */
[----:B------:R-:W-:Y:S01]  /*62d0*/  SHF.L.U32 R153, R153, 0x10, RZ ;  /* 0x0000001099997819 */ /* 0x000fe200000006ff */
[C---:B------:R-:W-:Y:S01]  /*62e0*/  FMUL.FTZ R228, R149.reuse, R228 ;  /* 0x000000e495e47220 */ /* 0x040fe20000410000 */
[----:B------:R-:W-:Y:S01]  /*62f0*/  FMUL.FTZ R136, R149, R150 ;  /* 0x0000009695887220 */ /* 0x000fe20000410000 */
[----:B------:R-:W-:Y:S01]  /*6300*/  FADD.FTZ R146, -R227, R146 ;  /* 0x00000092e3927221 */ /* 0x000fe20000010100 */
[----:B------:R-:W-:Y:S01]  /*6310*/  FFMA.FTZ R150, R141, R143, R172 ;  /* 0x0000008f8d967223 */ /* 0x000fe200000100ac */
[----:B------:R-:W-:Y:S01]  /*6320*/  SHF.L.U32 R155, R79, 0x10, RZ ;  /* 0x000000104f9b7819 */ /* 0x000fe200000006ff */
[----:B------:R-:W-:Y:S01]  /*6330*/  FFMA.FTZ R141, R137, R151, R16 ;  /* 0x00000097898d7223 */ /* 0x000fe20000010010 */
[----:B------:R-:W-:Y:S01]  /*6340*/  FFMA.FTZ R137, R228, R153, R9 ;  /* 0x00000099e4897223 */ /* 0x000fe20000010009 */
[----:B------:R-:W-:Y:S01]  /*6350*/  PRMT R153, R78, 0x7632, R153 ;  /* 0x000076324e997816 */ /* 0x000fe20000000099 */
[----:B------:R-:W-:Y:S01]  /*6360*/  FADD.FTZ R148, -R227, R148 ;  /* 0x00000094e3947221 */ /* 0x000fe20000010100 */
[----:B------:R-:W-:Y:S01]  /*6370*/  SHF.L.U32 R151, R77, 0x10, RZ ;  /* 0x000000104d977819 */ /* 0x000fe200000006ff */
[----:B------:R-:W-:Y:S01]  /*6380*/  FMUL.FTZ R146, R149, R146 ;  /* 0x0000009295927220 */ /* 0x000fe20000410000 */
[----:B------:R-:W-:Y:S01]  /*6390*/  FADD.FTZ R236, -R227, R159 ;  /* 0x0000009fe3ec7221 */ /* 0x000fe20000010100 */
[----:B------:R-:W-:Y:S01]  /*63a0*/  FFMA.FTZ R136, R136, R155, R165 ;  /* 0x0000009b88887223 */ /* 0x000fe200000100a5 */
[----:B------:R-:W-:Y:S01]  /*63b0*/  SHF.L.U32 R155, R78, 0x10, RZ ;  /* 0x000000104e9b7819 */ /* 0x000fe200000006ff */
[----:B------:R-:W-:Y:S01]  /*63c0*/  FFMA.FTZ R146, R146, R151, R167 ;  /* 0x0000009792927223 */ /* 0x000fe200000100a7 */
[----:B------:R-:W-:Y:S01]  /*63d0*/  SHF.L.U32 R159, R153, 0x10, RZ ;  /* 0x00000010999f7819 */ /* 0x000fe200000006ff */
[----:B------:R-:W-:Y:S01]  /*63e0*/  FMUL.FTZ R153, R149, R148 ;  /* 0x0000009495997220 */ /* 0x000fe20000410000 */
[C---:B------:R-:W-:Y:S01]  /*63f0*/  PRMT R151, R76.reuse, 0x7632, R151 ;  /* 0x000076324c977816 */ /* 0x040fe20000000097 */
[C---:B------:R-:W-:Y:S01]  /*6400*/  FADD.FTZ R144, -R227.reuse, R144 ;  /* 0x00000090e3907221 */ /* 0x040fe20000010100 */
[C---:B------:R-:W-:Y:S01]  /*6410*/  FADD.FTZ R147, -R227.reuse, R147 ;  /* 0x00000093e3937221 */ /* 0x040fe20000010100 */
[----:B------:R-:W-:Y:S01]  /*6420*/  FADD.FTZ R145, -R227, R145 ;  /* 0x00000091e3917221 */ /* 0x000fe20000010100 */
[----:B------:R-:W-:Y:S01]  /*6430*/  FMUL.FTZ R157, R149, R226 ;  /* 0x000000e2959d7220 */ /* 0x000fe20000410000 */
[----:B------:R-:W-:Y:S01]  /*6440*/  FFMA.FTZ R148, R153, R155, R166 ;  /* 0x0000009b99947223 */ /* 0x000fe200000100a6 */
[----:B------:R-:W-:Y:S01]  /*6450*/  FADD.FTZ R158, -R227, R158 ;  /* 0x0000009ee39e7221 */ /* 0x000fe20000010100 */
[----:B------:R-:W-:Y:S01]  /*6460*/  SHF.L.U32 R153, R76, 0x10, RZ ;  /* 0x000000104c997819 */ /* 0x000fe200000006ff */
[----:B------:R-:W-:Y:S01]  /*6470*/  FMUL.FTZ R226, R149, R147 ;  /* 0x0000009395e27220 */ /* 0x000fe20000410000 */
[----:B------:R-:W-:Y:S01]  /*6480*/  SHF.L.U32 R155, R151, 0x10, RZ ;  /* 0x00000010979b7819 */ /* 0x000fe200000006ff */
[----:B------:R-:W-:Y:S01]  /*6490*/  FMUL.FTZ R151, R149, R144 ;  /* 0x0000009095977220 */ /* 0x000fe20000410000 */
[----:B------:R-:W-:Y:S01]  /*64a0*/  FFMA.FTZ R147, R157, R159, R10 ;  /* 0x0000009f9d937223 */ /* 0x000fe2000001000a */
[----:B------:R-:W-:Y:S01]  /*64b0*/  FMUL.FTZ R145, R149, R145 ;  /* 0x0000009195917220 */ /* 0x000fe20000410000 */
[----:B------:R-:W-:Y:S01]  /*64c0*/  PRMT R157, R83, 0x7632, R157 ;  /* 0x00007632539d7816 */ /* 0x000fe2000000009d */
[----:B------:R-:W-:Y:S01]  /*64d0*/  FMUL.FTZ R144, R149, R158 ;  /* 0x0000009e95907220 */ /* 0x000fe20000410000 */
[----:B------:R-:W-:Y:S01]  /*64e0*/  SHF.L.U32 R159, R83, 0x10, RZ ;  /* 0x00000010539f7819 */ /* 0x000fe200000006ff */
[----:B------:R-:W-:Y:S01]  /*64f0*/  FFMA.FTZ R158, R151, R153, R168 ;  /* 0x00000099979e7223 */ /* 0x000fe200000100a8 */
[----:B------:R-:W-:Y:S01]  /*6500*/  FFMA.FTZ R151, R145, R155, R12 ;  /* 0x0000009b91977223 */ /* 0x000fe2000001000c */
[----:B------:R-:W-:Y:S01]  /*6510*/  SHF.L.U32 R157, R157, 0x10, RZ ;  /* 0x000000109d9d7819 */ /* 0x000fe200000006ff */
[----:B------:R-:W-:Y:S01]  /*6520*/  FADD.FTZ R156, -R227, R156 ;  /* 0x0000009ce39c7221 */ /* 0x000fe20000010100 */
[----:B------:R-:W-:Y:S01]  /*6530*/  PRMT R155, R82, 0x7632, R155 ;  /* 0x00007632529b7816 */ /* 0x000fe2000000009b */
[----:B------:R-:W-:Y:S01]  /*6540*/  FMUL.FTZ R236, R149, R236 ;  /* 0x000000ec95ec7220 */ /* 0x000fe20000410000 */
[C---:B------:R-:W-:Y:S01]  /*6550*/  FADD.FTZ R154, -R227.reuse, R154 ;  /* 0x0000009ae39a7221 */ /* 0x040fe20000010100 */
[C---:B------:R-:W-:Y:S01]  /*6560*/  FADD.FTZ R244, -R227.reuse, R163 ;  /* 0x000000a3e3f47221 */ /* 0x040fe20000010100 */
[----:B------:R-:W-:Y:S01]  /*6570*/  FFMA.FTZ R145, R144, R159, R29 ;  /* 0x0000009f90917223 */ /* 0x000fe2000001001d */
[----:B------:R-:W-:Y:S01]  /*6580*/  SHF.L.U32 R159, R82, 0x10, RZ ;  /* 0x00000010529f7819 */ /* 0x000fe200000006ff */
[----:B------:R-:W-:Y:S01]  /*6590*/  FADD.FTZ R242, -R227, R161 ;  /* 0x000000a1e3f27221 */ /* 0x000fe20000010100 */
[----:B------:R-:W-:Y:S01]  /*65a0*/  SHF.L.U32 R163, R155, 0x10, RZ ;  /* 0x000000109ba37819 */ /* 0x000fe200000006ff */
[----:B------:R-:W-:Y:S01]  /*65b0*/  FFMA.FTZ R144, R236, R157, R5 ;  /* 0x0000009dec907223 */ /* 0x000fe20000010005 */
[----:B------:R-:W-:Y:S01]  /*65c0*/  PRMT R143, R77, 0x7632, R143 ;  /* 0x000076324d8f7816 */ /* 0x000fe2000000008f */
[----:B------:R-:W-:Y:S01]  /*65d0*/  FMUL.FTZ R155, R149, R156 ;  /* 0x0000009c959b7220 */ /* 0x000fe20000410000 */
[----:B------:R-:W-:Y:S01]  /*65e0*/  SHF.L.U32 R157, R81, 0x10, RZ ;  /* 0x00000010519d7819 */ /* 0x000fe200000006ff */
[C---:B------:R-:W-:Y:S01]  /*65f0*/  FMUL.FTZ R161, R149.reuse, R234 ;  /* 0x000000ea95a17220 */ /* 0x040fe20000410000 */
[----:B------:R-:W-:Y:S01]  /*6600*/  FMUL.FTZ R154, R149, R154 ;  /* 0x0000009a959a7220 */ /* 0x000fe20000410000 */
[----:B------:R-:W-:Y:S01]  /*6610*/  FADD.FTZ R152, -R227, R152 ;  /* 0x00000098e3987221 */ /* 0x000fe20000010100 */
[----:B------:R-:W-:Y:S01]  /*6620*/  SHF.L.U32 R143, R143, 0x10, RZ ;  /* 0x000000108f8f7819 */ /* 0x000fe200000006ff */
[----:B------:R-:W-:Y:S01]  /*6630*/  FFMA.FTZ R156, R155, R159, R30 ;  /* 0x0000009f9b9c7223 */ /* 0x000fe2000001001e */
[----:B------:R-:W-:Y:S01]  /*6640*/  FFMA.FTZ R155, R161, R163, R6 ;  /* 0x000000a3a19b7223 */ /* 0x000fe20000010006 */
[----:B------:R-:W-:Y:S01]  /*6650*/  PRMT R159, R80, 0x7632, R159 ;  /* 0x00007632509f7816 */ /* 0x000fe2000000009f */
[----:B------:R-:W-:Y:S01]  /*6660*/  FADD.FTZ R162, -R227, R162 ;  /* 0x000000a2e3a27221 */ /* 0x000fe20000010100 */
[----:B------:R-:W-:Y:S01]  /*6670*/  FFMA.FTZ R154, R154, R157, R31 ;  /* 0x0000009d9a9a7223 */ /* 0x000fe2000001001f */
[----:B------:R-:W-:Y:S01]  /*6680*/  SHF.L.U32 R161, R80, 0x10, RZ ;  /* 0x0000001050a17819 */ /* 0x000fe200000006ff */
[----:B------:R-:W-:Y:S01]  /*6690*/  FMUL.FTZ R157, R149, R152 ;  /* 0x00000098959d7220 */ /* 0x000fe20000410000 */
[----:B------:R-:W-:Y:S01]  /*66a0*/  FFMA.FTZ R143, R226, R143, R11 ;  /* 0x0000008fe28f7223 */ /* 0x000fe2000001000b */
[----:B------:R-:W-:Y:S01]  /*66b0*/  SHF.L.U32 R152, R159, 0x10, RZ ;  /* 0x000000109f987819 */ /* 0x000fe200000006ff */
[----:B------:R-:W-:Y:S01]  /*66c0*/  FMUL.FTZ R159, R149, R230 ;  /* 0x000000e6959f7220 */ /* 0x000fe20000410000 */
[----:B------:R-:W-:Y:S01]  /*66d0*/  SHF.L.U32 R163, R87, 0x10, RZ ;  /* 0x0000001057a37819 */ /* 0x000fe200000006ff */
[----:B------:R-:W-:Y:S01]  /*66e0*/  FMUL.FTZ R226, R149, R162 ;  /* 0x000000a295e27220 */ /* 0x000fe20000410000 */
[----:B------:R-:W-:Y:S01]  /*66f0*/  FFMA.FTZ R162, R157, R161, R164 ;  /* 0x000000a19da27223 */ /* 0x000fe200000100a4 */
[----:B------:R-:W-:Y:S01]  /*6700*/  PRMT R157, R86, 0x7632, R157 ;  /* 0x00007632569d7816 */ /* 0x000fe2000000009d */
[----:B------:R-:W-:Y:S01]  /*6710*/  FFMA.FTZ R159, R159, R152, R8 ;  /* 0x000000989f9f7223 */ /* 0x000fe20000010008 */
[----:B------:R-:W-:Y:S01]  /*6720*/  FFMA.FTZ R152, R226, R163, R25 ;  /* 0x000000a3e2987223 */ /* 0x000fe20000010019 */
[----:B------:R-:W-:Y:S01]  /*6730*/  PRMT R153, R81, 0x7632, R153 ;  /* 0x0000763251997816 */ /* 0x000fe20000000099 */
[----:B------:R-:W-:Y:S01]  /*6740*/  FADD.FTZ R34, -R227, R34 ;  /* 0x00000022e3227221 */ /* 0x000fe20000010100 */
[----:B------:R-:W-:Y:S01]  /*6750*/  SHF.L.U32 R226, R157, 0x10, RZ ;  /* 0x000000109de27819 */ /* 0x000fe200000006ff */
[----:B------:R-:W-:Y:S01]  /*6760*/  FMUL.FTZ R157, R149, R242 ;  /* 0x000000f2959d7220 */ /* 0x000fe20000410000 */
[----:B------:R-:W-:Y:S01]  /*6770*/  SHF.L.U32 R153, R153, 0x10, RZ ;  /* 0x0000001099997819 */ /* 0x000fe200000006ff */
[C---:B------:R-:W-:Y:S01]  /*6780*/  FMUL.FTZ R232, R149.reuse, R232 ;  /* 0x000000e895e87220 */ /* 0x040fe20000410000 */
[----:B------:R-:W-:Y:S01]  /*6790*/  FMUL.FTZ R34, R149, R34 ;  /* 0x0000002295227220 */ /* 0x000fe20000410000 */
[----:B------:R-:W-:Y:S01]  /*67a0*/  FFMA.FTZ R157, R157, R226, R2 ;  /* 0x000000e29d9d7223 */ /* 0x000fe20000010002 */
[----:B------:R-:W-:Y:S01]  /*67b0*/  SHF.L.U32 R226, R85, 0x10, RZ ;  /* 0x0000001055e27819 */ /* 0x000fe200000006ff */
[----:B------:R-:W-:Y:S01]  /*67c0*/  FFMA.FTZ R153, R232, R153, R7 ;  /* 0x00000099e8997223 */ /* 0x000fe20000010007 */
[----:B------:R-:W0:Y:S01]  /*67d0*/  @!P1 LDC.64 R230, c[0x0][0x250] ;  /* 0x00009400ffe69b82 */ /* 0x000e220000000a00 */
[----:B------:R-:W-:Y:S01]  /*67e0*/  F2FP.BF16.F32.PACK_AB R33, R33, R90 ;  /* 0x0000005a2121723e */ /* 0x000fe200000010ff */
[----:B------:R-:W-:Y:S01]  /*67f0*/  FADD.FTZ R160, -R227, R160 ;  /* 0x000000a0e3a07221 */ /* 0x000fe20000010100 */
[----:B------:R-:W-:Y:S01]  /*6800*/  FFMA.FTZ R226, R34, R226, R27 ;  /* 0x000000e222e27223 */ /* 0x000fe2000001001b */
[----:B------:R-:W-:Y:S01]  /*6810*/  F2FP.BF16.F32.PACK_AB R34, R92, R91 ;  /* 0x0000005b5c22723e */ /* 0x000fe200000010ff */
[C---:B------:R-:W-:Y:S01]  /*6820*/  FMUL.FTZ R227, R149.reuse, R238 ;  /* 0x000000ee95e37220 */ /* 0x040fe20000410000 */
[C---:B------:R-:W-:Y:S01]  /*6830*/  FMUL.FTZ R229, R149.reuse, R160 ;  /* 0x000000a095e57220 */ /* 0x040fe20000410000 */
[C---:B------:R-:W-:Y:S01]  /*6840*/  SHF.L.U32 R160, R84.reuse, 0x10, RZ ;  /* 0x0000001054a07819 */ /* 0x040fe200000006ff */
[----:B------:R-:W1:Y:S01]  /*6850*/  @!P1 LDC.64 R232, c[0x0][0x258] ;  /* 0x00009600ffe89b82 */ /* 0x000e620000000a00 */
[----:B------:R-:W-:Y:S01]  /*6860*/  PRMT R92, R84, 0x7632, R92 ;  /* 0x00007632545c7816 */ /* 0x000fe2000000005c */
[----:B------:R-:W-:Y:S01]  /*6870*/  FMUL.FTZ R240, R149, R240 ;  /* 0x000000f095f07220 */ /* 0x000fe20000410000 */
[----:B------:R-:W-:Y:S01]  /*6880*/  LEA R234, P2, R219, UR14, 0x4 ;  /* 0x0000000edbea7c11 */ /* 0x000fe2000f8420ff */
[----:B------:R-:W-:Y:S01]  /*6890*/  FFMA.FTZ R160, R227, R160, R28 ;  /* 0x000000a0e3a07223 */ /* 0x000fe2000001001c */
[----:B------:R-:W-:Y:S01]  /*68a0*/  SHF.L.U32 R92, R92, 0x10, RZ ;  /* 0x000000105c5c7819 */ /* 0x000fe200000006ff */
[----:B------:R-:W-:Y:S01]  /*68b0*/  FMUL.FTZ R227, R149, R32 ;  /* 0x0000002095e37220 */ /* 0x000fe20000410000 */
[----:B------:R-:W-:Y:S01]  /*68c0*/  F2FP.BF16.F32.PACK_AB R35, R35, R94 ;  /* 0x0000005e2323723e */ /* 0x000fe200000010ff */
[----:B------:R-:W2:Y:S01]  /*68d0*/  LDC.64 R90, c[0x0][0x2b8] ;  /* 0x0000ae00ff5a7b82 */ /* 0x000ea20000000a00 */
[----:B------:R-:W-:-:S02]  /*68e0*/  F2FP.BF16.F32.PACK_AB R94, R99, R100 ;  /* 0x00000064635e723e */ /* 0x000fc400000010ff */
[----:B------:R-:W-:Y:S01]  /*68f0*/  LEA.HI.X R235, R219, UR15, RZ, 0x4, P2 ;  /* 0x0000000fdbeb7c11 */ /* 0x000fe200090f24ff */
[----:B------:R-:W-:Y:S01]  /*6900*/  FFMA.FTZ R219, R227, R92, R4 ;  /* 0x0000005ce3db7223 */ /* 0x000fe20000010004 */
[----:B------:R-:W-:Y:S02]  /*6910*/  F2FP.BF16.F32.PACK_AB R93, R93, R98 ;  /* 0x000000625d5d723e */ /* 0x000fe400000010ff */
[----:B------:R-:W-:Y:S01]  /*6920*/  F2FP.BF16.F32.PACK_AB R99, R96, R97 ;  /* 0x000000616063723e */ /* 0x000fe200000010ff */
[----:B0-----:R-:W-:Y:S01]  /*6930*/  @!P1 IMAD.WIDE R230, R214, 0x4, R230 ;  /* 0x00000004d6e69825 */ /* 0x001fe200078e02e6 */
[----:B------:R-:W-:Y:S02]  /*6940*/  F2FP.BF16.F32.PACK_AB R32, R102, R89 ;  /* 0x000000596620723e */ /* 0x000fe400000010ff */
[----:B------:R-:W-:Y:S02]  /*6950*/  F2FP.BF16.F32.PACK_AB R98, R107, R108 ;  /* 0x0000006c6b62723e */ /* 0x000fe400000010ff */
[----:B------:R-:W-:Y:S01]  /*6960*/  F2FP.BF16.F32.PACK_AB R96, R109, R118 ;  /* 0x000000766d60723e */ /* 0x000fe200000010ff */
[----:B------:R0:W-:Y:S01]  /*6970*/  @!P1 STG.E desc[UR4][R230.64], R225 ;  /* 0x000000e1e6009986 */ /* 0x0001e2000c101904 */
[----:B------:R-:W-:Y:S01]  /*6980*/  PRMT R161, R87, 0x7632, R161 ;  /* 0x0000763257a17816 */ /* 0x000fe200000000a1 */
[----:B-1----:R-:W-:Y:S01]  /*6990*/  @!P1 IMAD.WIDE R232, R214, 0x4, R232 ;  /* 0x00000004d6e89825 */ /* 0x002fe200078e02e8 */
[----:B------:R-:W-:-:S02]  /*69a0*/  F2FP.BF16.F32.PACK_AB R95, R88, R95 ;  /* 0x0000005f585f723e */ /* 0x000fc400000010ff */
[----:B------:R-:W-:Y:S02]  /*69b0*/  F2FP.BF16.F32.PACK_AB R92, R101, R110 ;  /* 0x0000006e655c723e */ /* 0x000fe400000010ff */
[----:B------:R-:W-:Y:S01]  /*69c0*/  @!P1 STG.E desc[UR4][R232.64], R149 ;  /* 0x00000095e8009986 */ /* 0x000fe2000c101904 */
[----:B------:R-:W-:Y:S01]  /*69d0*/  SHF.L.U32 R163, R161, 0x10, RZ ;  /* 0x00000010a1a37819 */ /* 0x000fe200000006ff */
[----:B------:R-:W-:Y:S01]  /*69e0*/  FMUL.FTZ R161, R149, R244 ;  /* 0x000000f495a17220 */ /* 0x000fe20000410000 */
[----:B--2---:R-:W-:Y:S01]  /*69f0*/  IMAD.WIDE.U32 R108, R215, 0x10, R90 ;  /* 0x00000010d76c7825 */ /* 0x004fe200078e005a */
[----:B------:R-:W-:Y:S01]  /*6a00*/  STG.E.128 desc[UR4][R234.64], R32 ;  /* 0x00000020ea007986 */ /* 0x000fe2000c101d04 */
[----:B------:R-:W-:Y:S02]  /*6a10*/  PRMT R135, R73, 0x7632, R135 ;  /* 0x0000763249877816 */ /* 0x000fe40000000087 */
[----:B------:R-:W-:Y:S01]  /*6a20*/  FFMA.FTZ R161, R161, R163, R0 ;  /* 0x000000a3a1a17223 */ /* 0x000fe20000010000 */
[----:B------:R-:W-:Y:S01]  /*6a30*/  PRMT R163, R85, 0x7632, R163 ;  /* 0x0000763255a37816 */ /* 0x000fe200000000a3 */
[----:B------:R1:W-:Y:S01]  /*6a40*/  STG.E.128 desc[UR4][R108.64], R92 ;  /* 0x0000005c6c007986 */ /* 0x0003e2000c101d04 */
[----:B------:R-:W-:Y:S01]  /*6a50*/  SHF.L.U32 R135, R135, 0x10, RZ ;  /* 0x0000001087877819 */ /* 0x000fe200000006ff */
[----:B0-----:R-:W-:Y:S01]  /*6a60*/  IMAD.WIDE.U32 R224, R224, 0x10, R90 ;  /* 0x00000010e0e07825 */ /* 0x001fe200078e005a */
[----:B------:R-:W-:-:S02]  /*6a70*/  SHF.L.U32 R228, R86, 0x10, RZ ;  /* 0x0000001056e47819 */ /* 0x000fc400000006ff */
[----:B------:R-:W-:Y:S01]  /*6a80*/  SHF.L.U32 R163, R163, 0x10, RZ ;  /* 0x00000010a3a37819 */ /* 0x000fe200000006ff */
[----:B------:R-:W-:Y:S01]  /*6a90*/  FFMA.FTZ R135, R246, R135, R15 ;  /* 0x00000087f6877223 */ /* 0x000fe2000001000f */
[----:B------:R-:W-:Y:S01]  /*6aa0*/  F2FP.BF16.F32.PACK_AB R97, R103, R106 ;  /* 0x0000006a6761723e */ /* 0x000fe200000010ff */
[----:B------:R-:W-:Y:S01]  /*6ab0*/  FFMA.FTZ R228, R229, R228, R26 ;  /* 0x000000e4e5e47223 */ /* 0x000fe2000001001a */
[----:B------:R-:W-:Y:S01]  /*6ac0*/  F2FP.BF16.F32.PACK_AB R103, R104, R105 ;  /* 0x000000696867723e */ /* 0x000fe200000010ff */
[----:B------:R-:W-:Y:S01]  /*6ad0*/  FFMA.FTZ R163, R240, R163, R3 ;  /* 0x000000a3f0a37223 */ /* 0x000fe20000010003 */
[----:B------:R-:W-:Y:S01]  /*6ae0*/  F2FP.BF16.F32.PACK_AB R105, R119, R122 ;  /* 0x0000007a7769723e */ /* 0x000fe200000010ff */
[--C-:B------:R-:W-:Y:S01]  /*6af0*/  IMAD.WIDE.U32 R118, R216, 0x10, R90.reuse ;  /* 0x00000010d8767825 */ /* 0x100fe200078e005a */
[----:B------:R-:W-:Y:S02]  /*6b00*/  F2FP.BF16.F32.PACK_AB R106, R123, R124 ;  /* 0x0000007c7b6a723e */ /* 0x000fe400000010ff */
[----:B------:R-:W-:Y:S01]  /*6b10*/  F2FP.BF16.F32.PACK_AB R102, R115, R116 ;  /* 0x000000747366723e */ /* 0x000fe200000010ff */
[--C-:B------:R-:W-:Y:S01]  /*6b20*/  IMAD.WIDE.U32 R122, R217, 0x10, R90.reuse ;  /* 0x00000010d97a7825 */ /* 0x100fe200078e005a */
[----:B------:R-:W-:Y:S01]  /*6b30*/  F2FP.BF16.F32.PACK_AB R101, R111, R114 ;  /* 0x000000726f65723e */ /* 0x000fe200000010ff */
[----:B-1----:R-:W0:Y:S01]  /*6b40*/  LDC.64 R108, c[0x0][0x210] ;  /* 0x00008400ff6c7b82 */ /* 0x002e220000000a00 */
        /* <DEDUP_REMOVED lines=13> */
[----:B------:R-:W-:Y:S01]  /*6c20*/  IMAD.WIDE.U32 R114, R222, 0x10, R90 ;  /* 0x00000010de727825 */ /* 0x000fe200078e005a */
[----:B------:R-:W-:-:S02]  /*6c30*/  F2FP.BF16.F32.PACK_AB R89, R135, R138 ;  /* 0x0000008a8759723e */ /* 0x000fc400000010ff */
[----:B------:R-:W-:Y:S01]  /*6c40*/  F2FP.BF16.F32.PACK_AB R88, R141, R150 ;  /* 0x000000968d58723e */ /* 0x000fe200000010ff */
[----:B------:R-:W-:Y:S01]  /*6c50*/  IMAD.WIDE.U32 R116, R223, 0x10, R90 ;  /* 0x00000010df747825 */ /* 0x000fe200078e005a */
[----:B------:R-:W-:Y:S01]  /*6c60*/  F2FP.BF16.F32.PACK_AB R91, R128, R129 ;  /* 0x00000081805b723e */ /* 0x000fe200000010ff */
[----:B------:R3:W-:Y:S01]  /*6c70*/  STG.E.128 desc[UR4][R110.64], R32 ;  /* 0x000000206e007986 */ /* 0x0007e2000c101d04 */
[----:B------:R-:W-:Y:S02]  /*6c80*/  F2FP.BF16.F32.PACK_AB R90, R139, R140 ;  /* 0x0000008c8b5a723e */ /* 0x000fe400000010ff */
[----:B------:R-:W-:Y:S02]  /*6c90*/  F2FP.BF16.F32.PACK_AB R95, R137, R136 ;  /* 0x00000088895f723e */ /* 0x000fe400000010ff */
[----:B------:R-:W-:Y:S01]  /*6ca0*/  F2FP.BF16.F32.PACK_AB R94, R147, R148 ;  /* 0x00000094935e723e */ /* 0x000fe200000010ff */
[----:B------:R3:W-:Y:S01]  /*6cb0*/  STG.E.128 desc[UR4][R112.64], R88 ;  /* 0x0000005870007986 */ /* 0x0007e2000c101d04 */
[----:B------:R-:W-:-:S02]  /*6cc0*/  F2FP.BF16.F32.PACK_AB R93, R143, R146 ;  /* 0x000000928f5d723e */ /* 0x000fc400000010ff */
[----:B------:R-:W-:Y:S02]  /*6cd0*/  F2FP.BF16.F32.PACK_AB R92, R151, R158 ;  /* 0x0000009e975c723e */ /* 0x000fe400000010ff */
[----:B-1----:R-:W-:Y:S02]  /*6ce0*/  F2FP.BF16.F32.PACK_AB R99, R144, R145 ;  /* 0x000000919063723e */ /* 0x002fe400000010ff */
[----:B------:R-:W-:Y:S01]  /*6cf0*/  F2FP.BF16.F32.PACK_AB R98, R155, R156 ;  /* 0x0000009c9b62723e */ /* 0x000fe200000010ff */
[----:B------:R3:W-:Y:S01]  /*6d00*/  STG.E.128 desc[UR4][R114.64], R92 ;  /* 0x0000005c72007986 */ /* 0x0007e2000c101d04 */
[----:B------:R-:W-:Y:S02]  /*6d10*/  F2FP.BF16.F32.PACK_AB R97, R153, R154 ;  /* 0x0000009a9961723e */ /* 0x000fe400000010ff */
[----:B------:R-:W-:Y:S02]  /*6d20*/  F2FP.BF16.F32.PACK_AB R96, R159, R162 ;  /* 0x000000a29f60723e */ /* 0x000fe400000010ff */
[----:B--2---:R-:W-:-:S02]  /*6d30*/  F2FP.BF16.F32.PACK_AB R103, R161, R152 ;  /* 0x00000098a167723e */ /* 0x004fc400000010ff */
[----:B------:R-:W-:Y:S01]  /*6d40*/  F2FP.BF16.F32.PACK_AB R102, R157, R228 ;  /* 0x000000e49d66723e */ /* 0x000fe200000010ff */
[----:B------:R3:W-:Y:S01]  /*6d50*/  STG.E.128 desc[UR4][R116.64], R96 ;  /* 0x0000006074007986 */ /* 0x0007e2000c101d04 */
[----:B------:R-:W-:Y:S02]  /*6d60*/  F2FP.BF16.F32.PACK_AB R101, R163, R226 ;  /* 0x000000e2a365723e */ /* 0x000fe400000010ff */
[----:B------:R-:W-:Y:S02]  /*6d70*/  F2FP.BF16.F32.PACK_AB R100, R219, R160 ;  /* 0x000000a0db64723e */ /* 0x000fe400000010ff */
[----:B0-----:R-:W-:-:S03]  /*6d80*/  LEA R214, R108, R214, 0x2 ;  /* 0x000000d66cd67211 */ /* 0x001fc600078e10ff */
[----:B------:R3:W-:Y:S01]  /*6d90*/  STG.E.128 desc[UR4][R224.64], R100 ;  /* 0x00000064e0007986 */ /* 0x0007e2000c101d04 */
[----:B------:R-:W-:-:S13]  /*6da0*/  ISETP.GE.AND P1, PT, R214, R109, PT ;  /* 0x0000006dd600720c */ /* 0x000fda0003f26270 */
[----:B------:R-:W-:Y:S05]  /*6db0*/  @!P1 BRA `(.L_x_21217) ;  /* 0xffffff9c00949947 */ /* 0x000fea000383ffff */
[----:B------:R-:W-:Y:S05]  /*6dc0*/  BSYNC B0 ;  /* 0x0000000000007941 */ /* 0x000fea0003800000 */
.L_x_21055:
[----:B------:R-:W-:Y:S05]  /*6dd0*/  EXIT ;  /* 0x000000000000794d */ /* 0x000fea0003800000 */
.L_x_21216:
        /* <DEDUP_REMOVED lines=8> */
.L_x_21219:
[----:B------:R-:W-:Y:S05]  /*6e60*/  BSYNC B1 ;  /* 0x0000000000017941 */ /* 0x000fea0003800000 */
.L_x_21218:
[----:B------:R-:W-:Y:S01]  /*6e70*/  MOV R226, R234 ;  /* 0x000000ea00e27202 */ /* 0x000fe20000000f00 */
[----:B------:R-:W-:Y:S01]  /*6e80*/  HFMA2.MMA R235, -RZ, RZ, 0, 1.1920928955078125e-07 ;  /* 0x00000002ffeb7435 */ /* 0x000fe200000001ff */
[----:B------:R-:W-:Y:S01]  /*6e90*/  MOV R238, 0x1f ;  /* 0x0000001f00ee7802 */ /* 0x000fe20000000f00 */
[----:B------:R-:W0:Y:S01]  /*6ea0*/  LDC R228, c[0x0][0x290] ;  /* 0x0000a400ffe47b82 */ /* 0x000e220000000800 */
[----:B------:R-:W-:Y:S01]  /*6eb0*/  MOV R233, 0xffffffff ;  /* 0xffffffff00e97802 */ /* 0x000fe20000000f00 */
[----:B------:R-:W-:-:S05]  /*6ec0*/  FADD.FTZ R227, R225, R226 ;  /* 0x000000e2e1e37221 */ /* 0x000fca0000010000 */
[----:B------:R-:W-:-:S07]  /*6ed0*/  MOV R236, R227 ;  /* 0x000000e300ec7202 */ /* 0x000fce0000000f00 */
[----:B0-----:R-:W-:Y:S05]  /*6ee0*/  WARPSYNC.COLLECTIVE R233, `(.L_x_21220) ;  /* 0x00000000e9087348 */ /* 0x001fea0003c00000 */
[----:B------:R1:W2:Y:S02]  /*6ef0*/  SHFL.BFLY P2, R234, R236, R235, R238 ;  /* 0x0c0000ebecea7389 */ /* 0x0002a400000400ee */
[----:B012---:R-:W-:Y:S01]  /*6f00*/  ENDCOLLECTIVE ;  /* 0x000000000000791b */ /* 0x007fe20003800000 */
.L_x_21220:
[----:B------:R-:W-:Y:S01]  /*6f10*/  HFMA2.MMA R235, -RZ, RZ, 0, 2.384185791015625e-07 ;  /* 0x00000004ffeb7435 */ /* 0x000fe200000001ff */
[----:B------:R-:W-:-:S05]  /*6f20*/  MOV R226, R234 ;  /* 0x000000ea00e27202 */ /* 0x000fca0000000f00 */
[----:B------:R-:W-:-:S05]  /*6f30*/  FADD.FTZ R229, R227, R226 ;  /* 0x000000e2e3e57221 */ /* 0x000fca0000010000 */
[----:B------:R-:W-:-:S07]  /*6f40*/  MOV R236, R229 ;  /* 0x000000e500ec7202 */ /* 0x000fce0000000f00 */
[----:B------:R-:W-:Y:S05]  /*6f50*/  WARPSYNC.COLLECTIVE R233, `(.L_x_21221) ;  /* 0x00000000e9087348 */ /* 0x000fea0003c00000 */
[----:B------:R0:W1:Y:S02]  /*6f60*/  SHFL.BFLY P2, R234, R236, R235, R238 ;  /* 0x0c0000ebecea7389 */ /* 0x00006400000400ee */
[----:B01----:R-:W-:Y:S01]  /*6f70*/  ENDCOLLECTIVE ;  /* 0x000000000000791b */ /* 0x003fe20003800000 */
.L_x_21221:
[----:B------:R-:W-:Y:S01]  /*6f80*/  HFMA2.MMA R235, -RZ, RZ, 0, 4.76837158203125e-07 ;  /* 0x00000008ffeb7435 */ /* 0x000fe200000001ff */
[----:B------:R-:W-:-:S05]  /*6f90*/  MOV R226, R234 ;  /* 0x000000ea00e27202 */ /* 0x000fca0000000f00 */
[----:B------:R-:W-:-:S05]  /*6fa0*/  FADD.FTZ R230, R229, R226 ;  /* 0x000000e2e5e67221 */ /* 0x000fca0000010000 */
[----:B------:R-:W-:-:S07]  /*6fb0*/  MOV R236, R230 ;  /* 0x000000e600ec7202 */ /* 0x000fce0000000f00 */
[----:B------:R-:W-:Y:S05]  /*6fc0*/  WARPSYNC.COLLECTIVE R233, `(.L_x_21222) ;  /* 0x00000000e9087348 */ /* 0x000fea0003c00000 */
[----:B------:R0:W1:Y:S02]  /*6fd0*/  SHFL.BFLY P2, R234, R236, R235, R238 ;  /* 0x0c0000ebecea7389 */ /* 0x00006400000400ee */
[----:B01----:R-:W-:Y:S01]  /*6fe0*/  ENDCOLLECTIVE ;  /* 0x000000000000791b */ /* 0x003fe20003800000 */
.L_x_21222:
[----:B------:R-:W-:Y:S01]  /*6ff0*/  HFMA2.MMA R235, -RZ, RZ, 0, 9.5367431640625e-07 ;  /* 0x00000010ffeb7435 */ /* 0x000fe200000001ff */
[----:B------:R-:W-:-:S05]  /*7000*/  MOV R231, R234 ;  /* 0x000000ea00e77202 */ /* 0x000fca0000000f00 */
[----:B------:R-:W-:-:S05]  /*7010*/  FADD.FTZ R231, R230, R231 ;  /* 0x000000e7e6e77221 */ /* 0x000fca0000010000 */
[----:B------:R-:W-:-:S07]  /*7020*/  MOV R236, R231 ;  /* 0x000000e700ec7202 */ /* 0x000fce0000000f00 */
[----:B------:R-:W-:Y:S05]  /*7030*/  WARPSYNC.COLLECTIVE R233, `(.L_x_21223) ;  /* 0x00000000e9087348 */ /* 0x000fea0003c00000 */
[----:B------:R0:W1:Y:S02]  /*7040*/  SHFL.BFLY P2, R234, R236, R235, R238 ;  /* 0x0c0000ebecea7389 */ /* 0x00006400000400ee */
[----:B01----:R-:W-:Y:S01]  /*7050*/  ENDCOLLECTIVE ;  /* 0x000000000000791b */ /* 0x003fe20003800000 */
.L_x_21223:
        /* <DEDUP_REMOVED lines=168> */
.L_x_21224:
[----:B------:R-:W-:Y:S01]  /*7ae0*/  HFMA2.MMA R235, -RZ, RZ, 0, 1.1920928955078125e-07 ;  /* 0x00000002ffeb7435 */ /* 0x000fe200000001ff */
[----:B------:R-:W-:-:S05]  /*7af0*/  MOV R227, R234 ;  /* 0x000000ea00e37202 */ /* 0x000fca0000000f00 */
[----:B------:R-:W-:-:S05]  /*7b00*/  FADD.FTZ R227, R226, R227 ;  /* 0x000000e3e2e37221 */ /* 0x000fca0000010000 */
[----:B------:R-:W-:-:S07]  /*7b10*/  MOV R236, R227 ;  /* 0x000000e300ec7202 */ /* 0x000fce0000000f00 */
[----:B------:R-:W-:Y:S05]  /*7b20*/  WARPSYNC.COLLECTIVE R233, `(.L_x_21225) ;  /* 0x00000000e9087348 */ /* 0x000fea0003c00000 */
[----:B------:R0:W1:Y:S02]  /*7b30*/  SHFL.BFLY P2, R234, R236, R235, R238 ;  /* 0x0c0000ebecea7389 */ /* 0x00006400000400ee */
[----:B01----:R-:W-:Y:S01]  /*7b40*/  ENDCOLLECTIVE ;  /* 0x000000000000791b */ /* 0x003fe20003800000 */
.L_x_21225:
[----:B------:R-:W-:Y:S01]  /*7b50*/  HFMA2.MMA R235, -RZ, RZ, 0, 2.384185791015625e-07 ;  /* 0x00000004ffeb7435 */ /* 0x000fe200000001ff */
[----:B------:R-:W-:-:S05]  /*7b60*/  MOV R230, R234 ;  /* 0x000000ea00e67202 */ /* 0x000fca0000000f00 */
[----:B------:R-:W-:-:S05]  /*7b70*/  FADD.FTZ R230, R227, R230 ;  /* 0x000000e6e3e67221 */ /* 0x000fca0000010000 */
[----:B------:R-:W-:-:S07]  /*7b80*/  MOV R236, R230 ;  /* 0x000000e600ec7202 */ /* 0x000fce0000000f00 */
[----:B------:R-:W-:Y:S05]  /*7b90*/  WARPSYNC.COLLECTIVE R233, `(.L_x_21226) ;  /* 0x00000000e9087348 */ /* 0x000fea0003c00000 */
[----:B------:R0:W1:Y:S02]  /*7ba0*/  SHFL.BFLY P2, R234, R236, R235, R238 ;  /* 0x0c0000ebecea7389 */ /* 0x00006400000400ee */
[----:B01----:R-:W-:Y:S01]  /*7bb0*/  ENDCOLLECTIVE ;  /* 0x000000000000791b */ /* 0x003fe20003800000 */
.L_x_21226:
[----:B------:R-:W-:Y:S01]  /*7bc0*/  HFMA2.MMA R235, -RZ, RZ, 0, 4.76837158203125e-07 ;  /* 0x00000008ffeb7435 */ /* 0x000fe200000001ff */
[----:B------:R-:W-:-:S05]  /*7bd0*/  MOV R229, R234 ;  /* 0x000000ea00e57202 */ /* 0x000fca0000000f00 */
[----:B------:R-:W-:-:S05]  /*7be0*/  FADD.FTZ R229, R230, R229 ;  /* 0x000000e5e6e57221 */ /* 0x000fca0000010000 */
[----:B------:R-:W-:-:S07]  /*7bf0*/  MOV R236, R229 ;  /* 0x000000e500ec7202 */ /* 0x000fce0000000f00 */
[----:B------:R-:W-:Y:S05]  /*7c00*/  WARPSYNC.COLLECTIVE R233, `(.L_x_21227) ;  /* 0x00000000e9087348 */ /* 0x000fea0003c00000 */
[----:B------:R0:W1:Y:S02]  /*7c10*/  SHFL.BFLY P2, R234, R236, R235, R238 ;  /* 0x0c0000ebecea7389 */ /* 0x00006400000400ee */
[----:B01----:R-:W-:Y:S01]  /*7c20*/  ENDCOLLECTIVE ;  /* 0x000000000000791b */ /* 0x003fe20003800000 */
.L_x_21227:
[----:B------:R-:W-:Y:S01]  /*7c30*/  HFMA2.MMA R235, -RZ, RZ, 0, 9.5367431640625e-07 ;  /* 0x00000010ffeb7435 */ /* 0x000fe200000001ff */
[----:B------:R-:W-:-:S05]  /*7c40*/  MOV R232, R234 ;  /* 0x000000ea00e87202 */ /* 0x000fca0000000f00 */
[----:B------:R-:W-:-:S05]  /*7c50*/  FADD.FTZ R232, R229, R232 ;  /* 0x000000e8e5e87221 */ /* 0x000fca0000010000 */
[----:B------:R-:W-:-:S07]  /*7c60*/  MOV R236, R232 ;  /* 0x000000e800ec7202 */ /* 0x000fce0000000f00 */
[----:B------:R-:W-:Y:S05]  /*7c70*/  WARPSYNC.COLLECTIVE R233, `(.L_x_21228) ;  /* 0x00000000e9087348 */ /* 0x000fea0003c00000 */
[----:B------:R0:W1:Y:S02]  /*7c80*/  SHFL.BFLY P2, R234, R236, R235, R238 ;  /* 0x0c0000ebecea7389 */ /* 0x00006400000400ee */
[----:B01----:R-:W-:Y:S01]  /*7c90*/  ENDCOLLECTIVE ;  /* 0x000000000000791b */ /* 0x003fe20003800000 */
.L_x_21228:
[----:B------:R-:W-:Y:S01]  /*7ca0*/  MOV R231, R234 ;  /* 0x000000ea00e77202 */ /* 0x000fe20000000f00 */
[----:B------:R-:W-:Y:S06]  /*7cb0*/  BRA `(.L_x_21229) ;  /* 0xffffffd400647947 */ /* 0x000fec000383ffff */
.L_x_21230:
        /* <DEDUP_REMOVED lines=12> */
.L_x_66061:


//--------------------- .text._ZN10layer_norm31ln_parallel_residual_fwd_kernelINS_13Kernel_traitsI13__nv_bfloat16S2_fS2_fjLj2560ELj1ELj4ELj1ELj16ENS_18Kernel_traits_baseILj2560ES2_S2_fS2_fjLj128EEEEELb1ELb0ELb0EEEvNS_9FwdParamsE --------------------------
	.section	.text._ZN10layer_norm31ln_parallel_residual_fwd_kernelINS_13Kernel_traitsI13__nv_bfloat16S2_fS2_fjLj2560ELj1ELj4ELj1ELj16ENS_18Kernel_traits_baseILj2560ES2_S2_fS2_fjLj128EEEEELb1ELb0ELb0EEEvNS_9FwdParamsE,"ax",@progbits
	.align	128
        .global         _ZN10layer_norm31ln_parallel_residual_fwd_kernelINS_13Kernel_traitsI13__nv_bfloat16S2_fS2_fjLj2560ELj1ELj4ELj1ELj16ENS_18Kernel_traits_baseILj2560ES2_S2_fS2_fjLj128EEEEELb1ELb0ELb0EEEvNS_9FwdParamsE
        .type           _ZN10layer_norm31ln_parallel_residual_fwd_kernelINS_13Kernel_traitsI13__nv_bfloat16S2_fS2_fjLj2560ELj1ELj4ELj1ELj16ENS_18Kernel_traits_baseILj2560ES2_S2_fS2_fjLj128EEEEELb1ELb0ELb0EEEvNS_9FwdParamsE,@function
        .size           _ZN10layer_norm31ln_parallel_residual_fwd_kernelINS_13Kernel_traitsI13__nv_bfloat16S2_fS2_fjLj2560ELj1ELj4ELj1ELj16ENS_18Kernel_traits_baseILj2560ES2_S2_fS2_fjLj128EEEEELb1ELb0ELb0EEEvNS_9FwdParamsE,(.L_x_66062 - _ZN10layer_norm31ln_parallel_residual_fwd_kernelINS_13Kernel_traitsI13__nv_bfloat16S2_fS2_fjLj2560ELj1ELj4ELj1ELj16ENS_18Kernel_traits_baseILj2560ES2_S2_fS2_fjLj128EEEEELb1ELb0ELb0EEEvNS_9FwdParamsE)
        .other          _ZN10layer_norm31ln_parallel_residual_fwd_kernelINS_13Kernel_traitsI13__nv_bfloat16S2_fS2_fjLj2560ELj1ELj4ELj1ELj16ENS_18Kernel_traits_baseILj2560ES2_S2_fS2_fjLj128EEEEELb1ELb0ELb0EEEvNS_9FwdParamsE,@"STO_CUDA_ENTRY STV_DEFAULT"
_ZN10layer_norm31ln_parallel_residual_fwd_kernelINS_13Kernel_traitsI13__nv_bfloat16S2_fS2_fjLj2560ELj1ELj4ELj1ELj16ENS_18Kernel_traits_baseILj2560ES2_S2_fS2_fjLj128EEEEELb1ELb0ELb0EEEvNS_9FwdParamsE:
.text._ZN10layer_norm31ln_parallel_residual_fwd_kernelINS_13Kernel_traitsI13__nv_bfloat16S2_fS2_fjLj2560ELj1ELj4ELj1ELj16ENS_18Kernel_traits_baseILj2560ES2_S2_fS2_fjLj128EEEEELb1ELb0ELb0EEEvNS_9FwdParamsE:
        /* <DEDUP_REMOVED lines=13> */
[----:B--2---:R-:W-:-:S06]  /*00d0*/  @P0 IMAD.MOV.U32 R9, RZ, RZ, R0 ;  /* 0x000000ffff090224 */ /* 0x004fcc00078e0000 */
[----:B------:R-:W0:Y:S01]  /*00e0*/  @P0 LDG.E.64 R8, desc[UR4][R8.64] ;  /* 0x0000000408080981 */ /* 0x000e22000c1e1b00 */
[----:B------:R-:W-:Y:S01]  /*00f0*/  ULDC UR8, c[0x0][0x0] ;  /* 0x0000000000087ab9 */ /* 0x000fe20000000800 */
[----:B------:R-:W-:Y:S01]  /*0100*/  LOP3.LUT R7, R7, 0xffffffdf, RZ, 0xc0, !PT ;  /* 0xffffffdf07077812 */ /* 0x000fe200078ec0ff */
[----:B------:R-:W-:Y:S01]  /*0110*/  BSSY B0, `(.L_x_21231) ;  /* 0x0000066000007945 */ /* 0x000fe20003800000 */
[----:B------:R-:W1:Y:S01]  /*0120*/  S2R R31, SR_TID.X ;  /* 0x00000000001f7919 */ /* 0x000e620000002100 */
[----:B------:R-:W2:Y:S01]  /*0130*/  S2R R6, SR_CTAID.X ;  /* 0x0000000000067919 */ /* 0x000ea20000002500 */
[----:B-1----:R-:W-:-:S05]  /*0140*/  LOP3.LUT R2, R31, 0x1f, RZ, 0xc0, !PT ;  /* 0x0000001f1f027812 */ /* 0x002fca00078ec0ff */
[----:B------:R-:W-:Y:S01]  /*0150*/  IMAD.MOV.U32 R44, RZ, RZ, R2 ;  /* 0x000000ffff2c7224 */ /* 0x000fe200078e0002 */
[----:B---3--:R-:W-:Y:S02]  /*0160*/  @P0 R2UR UR6, R4 ;  /* 0x00000000040602ca */ /* 0x008fe400000e0000 */
[----:B------:R-:W-:-:S11]  /*0170*/  @P0 R2UR UR7, R5 ;  /* 0x00000000050702ca */ /* 0x000fd600000e0000 */
[----:B------:R-:W-:Y:S02]  /*0180*/  UIADD3 UR9, UR6, -0x61c88647, URZ ;  /* 0x9e3779b906097890 */ /* 0x000fe4000fffe03f */
[----:B------:R-:W-:Y:S02]  /*0190*/  UIADD3 UR10, UR6, 0x3c6ef372, URZ ;  /* 0x3c6ef372060a7890 */ /* 0x000fe4000fffe03f */
[----:B------:R-:W-:Y:S02]  /*01a0*/  UIADD3 UR11, UR7, 0x76cf5d0a, URZ ;  /* 0x76cf5d0a070b7890 */ /* 0x000fe4000fffe03f */
[----:B------:R-:W-:Y:S02]  /*01b0*/  UIADD3 UR12, UR7, 0x32370b8f, URZ ;  /* 0x32370b8f070c7890 */ /* 0x000fe4000fffe03f */
[----:B------:R-:W-:Y:S01]  /*01c0*/  UIADD3 UR13, UR6, -0x255992d5, URZ ;  /* 0xdaa66d2b060d7890 */ /* 0x000fe2000fffe03f */
[----:B0-----:R-:W-:Y:S01]  /*01d0*/  @P0 IADD3 R3, P1, R8, R11, RZ ;  /* 0x0000000b08030210 */ /* 0x001fe20007f3e0ff */
[----:B--2---:R-:W-:Y:S01]  /*01e0*/  IMAD R11, R6, UR8, R31 ;  /* 0x00000008060b7c24 */ /* 0x004fe2000f8e021f */
[----:B------:R-:W-:-:S02]  /*01f0*/  UIADD3 UR8, UR7, -0x4498517b, URZ ;  /* 0xbb67ae8507087890 */ /* 0x000fc4000fffe03f */
[----:B------:R-:W-:Y:S01]  /*0200*/  UIADD3 UR14, UR6, 0x78dde6e4, URZ ;  /* 0x78dde6e4060e7890 */ /* 0x000fe2000fffe03f */
[----:B------:R-:W-:Y:S01]  /*0210*/  @P0 IMAD.X R0, RZ, RZ, R9, P1 ;  /* 0x000000ffff000224 */ /* 0x000fe200008e0609 */
[----:B------:R-:W-:Y:S01]  /*0220*/  UIADD3 UR15, UR7, -0x126145ec, URZ ;  /* 0xed9eba14070f7890 */ /* 0x000fe2000fffe03f */
[----:B------:R-:W-:Y:S01]  /*0230*/  IMAD.WIDE.U32 R12, R11, -0x326172a9, RZ ;  /* 0xcd9e8d570b0c7825 */ /* 0x000fe200078e00ff */
[----:B------:R-:W-:Y:S02]  /*0240*/  UIADD3 UR17, UR7, -0x56f99767, URZ ;  /* 0xa906689907117890 */ /* 0x000fe4000fffe03f */
[--C-:B------:R-:W-:Y:S01]  /*0250*/  SHF.R.U32.HI R10, RZ, 0x2, R0.reuse ;  /* 0x00000002ff0a7819 */ /* 0x100fe20000011600 */
[----:B------:R-:W-:Y:S01]  /*0260*/  UIADD3 UR16, UR6, 0x1715609d, URZ ;  /* 0x1715609d06107890 */ /* 0x000fe2000fffe03f */
[----:B------:R-:W-:Y:S01]  /*0270*/  SHF.R.U64 R9, R3, 0x2, R0 ;  /* 0x0000000203097819 */ /* 0x000fe20000001200 */
[----:B------:R-:W-:Y:S02]  /*0280*/  UIADD3 UR18, UR6, -0x4ab325aa, URZ ;  /* 0xb54cda5606127890 */ /* 0x000fe4000fffe03f */
[----:B------:R-:W-:Y:S01]  /*0290*/  LOP3.LUT R14, R13, UR6, R10, 0x96, !PT ;  /* 0x000000060d0e7c12 */ /* 0x000fe2000f8e960a */
[----:B------:R-:W-:Y:S01]  /*02a0*/  UIADD3 UR19, UR7, 0x646e171e, URZ ;  /* 0x646e171e07137890 */ /* 0x000fe2000fffe03f */
[----:B------:R-:W0:Y:S01]  /*02b0*/  LDC R13, c[0x0][0x218] ;  /* 0x00008600ff0d7b82 */ /* 0x000e220000000800 */
        /* <DEDUP_REMOVED lines=13> */
[----:B------:R-:W-:Y:S01]  /*0390*/  IMAD.WIDE.U32 R4, R5, -0x2daee0ad, RZ ;  /* 0xd2511f5305047825 */ /* 0x000fe200078e00ff */
[----:B0-----:R-:W-:-:S03]  /*03a0*/  SHF.R.S32.HI R0, RZ, 0x1f, R13 ;  /* 0x0000001fff007819 */ /* 0x001fc6000001140d */
[----:B------:R-:W-:Y:S01]  /*03b0*/  IMAD.WIDE.U32 R18, R18, -0x2daee0ad, RZ ;  /* 0xd2511f5312127825 */ /* 0x000fe200078e00ff */
[----:B------:R-:W-:Y:S02]  /*03c0*/  LOP3.LUT R5, R5, UR11, R14, 0x96, !PT ;  /* 0x0000000b05057c12 */ /* 0x000fe4000f8e960e */
[----:B------:R-:W-:Y:S02]  /*03d0*/  LEA.HI R0, R0, R13, RZ, 0x3 ;  /* 0x0000000d00007211 */ /* 0x000fe400078f18ff */
[----:B------:R-:W-:Y:S02]  /*03e0*/  LOP3.LUT R13, R44, 0x1f, RZ, 0x3c, !PT ;  /* 0x0000001f2c0d7812 */ /* 0x000fe400078e3cff */
[----:B------:R-:W-:Y:S01]  /*03f0*/  LOP3.LUT R14, R19, UR12, R4, 0x96, !PT ;  /* 0x0000000c130e7c12 */ /* 0x000fe2000f8e9604 */
[----:B------:R-:W-:Y:S01]  /*0400*/  IMAD.WIDE.U32 R4, R5, -0x326172a9, RZ ;  /* 0xcd9e8d5705047825 */ /* 0x000fe200078e00ff */
[----:B------:R-:W-:-:S03]  /*0410*/  LEA.HI.SX32 R8, R0, R13, 0x1d ;  /* 0x0000000d00087211 */ /* 0x000fc600078feaff */
[----:B------:R-:W-:Y:S01]  /*0420*/  IMAD.WIDE.U32 R14, R14, -0x326172a9, RZ ;  /* 0xcd9e8d570e0e7825 */ /* 0x000fe200078e00ff */
[C---:B------:R-:W-:Y:S02]  /*0430*/  LOP3.LUT P2, RZ, R8.reuse, 0xffffffe0, RZ, 0xc0, !PT ;  /* 0xffffffe008ff7812 */ /* 0x040fe4000784c0ff */
[C---:B------:R-:W-:Y:S02]  /*0440*/  ISETP.GE.U32.AND P5, PT, R8.reuse, 0x40, PT ;  /* 0x000000400800780c */ /* 0x040fe40003fa6070 */
[C---:B------:R-:W-:Y:S02]  /*0450*/  ISETP.GE.U32.AND P4, PT, R8.reuse, 0x60, PT ;  /* 0x000000600800780c */ /* 0x040fe40003f86070 */
[----:B------:R-:W-:Y:S02]  /*0460*/  ISETP.GE.U32.AND P3, PT, R8, 0x80, PT ;  /* 0x000000800800780c */ /* 0x000fe40003f66070 */
[----:B------:R-:W-:Y:S02]  /*0470*/  LOP3.LUT R5, R5, UR13, R16, 0x96, !PT ;  /* 0x0000000d05057c12 */ /* 0x000fe4000f8e9610 */
[----:B------:R-:W-:-:S03]  /*0480*/  LOP3.LUT R12, R15, UR14, R4, 0x96, !PT ;  /* 0x0000000e0f0c7c12 */ /* 0x000fc6000f8e9604 */
[----:B------:R-:W-:Y:S01]  /*0490*/  @P2 LOP3.LUT R7, R7, 0x20, RZ, 0xfc, !PT ;  /* 0x0000002007072812 */ /* 0x000fe200078efcff */
[----:B------:R-:W-:-:S03]  /*04a0*/  IMAD.WIDE.U32 R4, R5, -0x2daee0ad, RZ ;  /* 0xd2511f5305047825 */ /* 0x000fc600078e00ff */
[----:B------:R-:W-:Y:S01]  /*04b0*/  LOP3.LUT R7, R7, 0xffffbfff, RZ, 0xc0, !PT ;  /* 0xffffbfff07077812 */ /* 0x000fe200078ec0ff */
[----:B------:R-:W-:Y:S01]  /*04c0*/  IMAD.WIDE.U32 R12, R12, -0x2daee0ad, RZ ;  /* 0xd2511f530c0c7825 */ /* 0x000fe200078e00ff */
        /* <DEDUP_REMOVED lines=23> */
[----:B------:R-:W-:Y:S02]  /*0640*/  IADD3.X R65, R2, UR27, RZ, P2, !PT ;  /* 0x0000001b02417c10 */ /* 0x000fe400097fe4ff */
        /* <DEDUP_REMOVED lines=18> */
.L_x_21232:
[----:B------:R-:W-:Y:S05]  /*0770*/  BSYNC B0 ;  /* 0x0000000000007941 */ /* 0x000fea0003800000 */
.L_x_21231:
        /* <DEDUP_REMOVED lines=36> */
.L_x_21234:
[----:B------:R-:W-:Y:S05]  /*09c0*/  BSYNC B0 ;  /* 0x0000000000007941 */ /* 0x000fea0003800000 */
.L_x_21233:
        /* <DEDUP_REMOVED lines=36> */
.L_x_21236:
[----:B------:R-:W-:Y:S05]  /*0c10*/  BSYNC B0 ;  /* 0x0000000000007941 */ /* 0x000fea0003800000 */
.L_x_21235:
        /* <DEDUP_REMOVED lines=36> */
.L_x_21238:
[----:B------:R-:W-:Y:S05]  /*0e60*/  BSYNC B0 ;  /* 0x0000000000007941 */ /* 0x000fea0003800000 */
.L_x_21237:
        /* <DEDUP_REMOVED lines=23> */
[----:B------:R1:W5:Y:S01]  /*0fe0*/  @P0 LDG.E.128 R120, desc[UR4][R14.64] ;  /* 0x000000040e780981 */ /* 0x000362000c1e1d00 */
[----:B------:R-:W-:Y:S01]  /*0ff0*/  ISETP.NE.AND.EX P1, PT, RZ, UR27, PT, P1 ;  /* 0x0000001bff007c0c */ /* 0x000fe2000bf25310 */
[----:B0-----:R-:W-:-:S05]  /*1000*/  IMAD.WIDE.U32 R16, R44, 0x10, R16 ;  /* 0x000000102c107825 */ /* 0x001fca00078e0010 */
[----:B------:R-:W3:Y:S07]  /*1010*/  LDG.E.128 R124, desc[UR4][R16.64] ;  /* 0x00000004107c7981 */ /* 0x000eee000c1e1d00 */
[----:B------:R-:W-:-:S04]  /*1020*/  @P1 LEA R4, P2, R44, UR26, 0x4 ;  /* 0x0000001a2c041c11 */ /* 0x000fc8000f8420ff */
[----:B------:R-:W-:-:S05]  /*1030*/  @P1 LEA.HI.X R5, R44, UR27, RZ, 0x4, P2 ;  /* 0x0000001b2c051c11 */ /* 0x000fca00090f24ff */
[----:B------:R1:W5:Y:S01]  /*1040*/  @P1 LDG.E.128 R116, desc[UR4][R4.64] ;  /* 0x0000000404741981 */ /* 0x000362000c1e1d00 */
[----:B------:R-:W-:Y:S02]  /*1050*/  IADD3 R44, R44, 0x20, RZ ;  /* 0x000000202c2c7810 */ /* 0x000fe40007ffe0ff */
        /* <DEDUP_REMOVED lines=12> */
.L_x_21240:
[----:B------:R-:W-:Y:S05]  /*1120*/  BSYNC B0 ;  /* 0x0000000000007941 */ /* 0x000fea0003800000 */
.L_x_21239:
        /* <DEDUP_REMOVED lines=45> */
.L_x_21242:
[----:B------:R-:W-:Y:S05]  /*1400*/  BSYNC B0 ;  /* 0x0000000000007941 */ /* 0x000fea0003800000 */
.L_x_21241:
        /* <DEDUP_REMOVED lines=44> */
.L_x_21244:
[----:B------:R-:W-:Y:S05]  /*16d0*/  BSYNC B0 ;  /* 0x0000000000007941 */ /* 0x000fea0003800000 */
.L_x_21243:
        /* <DEDUP_REMOVED lines=39> */
.L_x_21246:
[----:B------:R-:W-:Y:S05]  /*1950*/  BSYNC B0 ;  /* 0x0000000000007941 */ /* 0x000fea0003800000 */
.L_x_21245:
        /* <DEDUP_REMOVED lines=40> */
.L_x_21248:
[----:B------:R-:W-:Y:S05]  /*1be0*/  BSYNC B0 ;  /* 0x0000000000007941 */ /* 0x000fea0003800000 */
.L_x_21247:
        /* <DEDUP_REMOVED lines=30> */
.L_x_21250:
[----:B------:R-:W-:Y:S05]  /*1dd0*/  BSYNC B0 ;  /* 0x0000000000007941 */ /* 0x000fea0003800000 */
.L_x_21249:
        /* <DEDUP_REMOVED lines=8> */
[----:B------:R-:W-:Y:S01]  /*1e60*/  IMAD.U32 R25, R25, 0x10000, RZ ;  /* 0x0001000019197824 */ /* 0x000fe200078e00ff */
[----:B------:R0:W-:Y:S01]  /*1e70*/  STL [R1+0x310], R246 ;  /* 0x000310f601007387 */ /* 0x0001e20000100800 */
[----:B------:R-:W-:Y:S01]  /*1e80*/  PRMT R61, R54, 0x7632, R61 ;  /* 0x00007632363d7816 */ /* 0x000fe2000000003d */
[----:B------:R-:W-:Y:S01]  /*1e90*/  IMAD.U32 R251, R23, 0x10000, RZ ;  /* 0x0001000017fb7824 */ /* 0x000fe200078e00ff */
[----:B------:R-:W-:Y:S01]  /*1ea0*/  PRMT R62, R118, 0x7632, R62 ;  /* 0x00007632763e7816 */ /* 0x000fe2000000003e */
[----:B------:R1:W-:Y:S01]  /*1eb0*/  STL [R1+0x30c], R4 ;  /* 0x00030c0401007387 */ /* 0x0003e20000100800 */
[----:B------:R-:W-:Y:S01]  /*1ec0*/  BSSY B0, `(.L_x_21251) ;  /* 0x0003fd3000007945 */ /* 0x000fe20003800000 */
[----:B------:R-:W-:Y:S01]  /*1ed0*/  SHF.L.U32 R252, R20, 0x10, RZ ;  /* 0x0000001014fc7819 */ /* 0x000fe200000006ff */
[----:B------:R-:W-:Y:S01]  /*1ee0*/  IMAD.U32 R215, R215, 0x10000, RZ ;  /* 0x00010000d7d77824 */ /* 0x000fe200078e00ff */
[----:B------:R2:W-:Y:S01]  /*1ef0*/  STL [R1+0x308], R5 ;  /* 0x0003080501007387 */ /* 0x0005e20000100800 */
[----:B------:R-:W-:Y:S01]  /*1f00*/  LOP3.LUT R3, R3, 0x3, RZ, 0xc0, !PT ;  /* 0x0000000303037812 */ /* 0x000fe200078ec0ff */
        /* <DEDUP_REMOVED lines=62> */
[----:B------:R-:W-:Y:S01]  /*22f0*/  ULDC.64 UR28, c[0x0][0x230] ;  /* 0x00008c00001c7ab9 */ /* 0x000fe20000000a00 */
[----:B0-----:R-:W-:Y:S01]  /*2300*/  IMAD.U32 R246, R83, 0x10000, RZ ;  /* 0x0001000053f67824 */ /* 0x001fe200078e00ff */
[----:B------:R-:W-:Y:S01]  /*2310*/  PRMT R83, R153, 0x7632, R83 ;  /* 0x0000763299537816 */ /* 0x000fe20000000053 */
[----:B------:R-:W-:Y:S01]  /*2320*/  ULDC.64 UR30, c[0x0][0x238] ;  /* 0x00008e00001e7ab9 */ /* 0x000fe20000000a00 */
[----:B------:R-:W-:Y:S01]  /*2330*/  ULDC.64 UR32, c[0x0][0x240] ;  /* 0x0000900000207ab9 */ /* 0x000fe20000000a00 */
[----:B-1----:R-:W-:Y:S01]  /*2340*/  IMAD.U32 R4, R92, 0x10000, RZ ;  /* 0x000100005c047824 */ /* 0x002fe200078e00ff */
[----:B------:R-:W-:Y:S01]  /*2350*/  STL [R1+0x2d4], R246 ;  /* 0x0002d4f601007387 */ /* 0x000fe20000100800 */
[----:B------:R-:W-:Y:S01]  /*2360*/  PRMT R92, R72, 0x7632, R92 ;  /* 0x00007632485c7816 */ /* 0x000fe2000000005c */
[----:B------:R-:W-:Y:S01]  /*2370*/  UISETP.NE.AND UP0, UPT, UR26, URZ, UPT ;  /* 0x0000003f1a00728c */ /* 0x000fe2000bf05270 */
[----:B--2---:R-:W-:Y:S01]  /*2380*/  SHF.L.U32 R5, R93, 0x10, RZ ;  /* 0x000000105d057819 */ /* 0x004fe200000006ff */
[----:B------:R-:W-:Y:S01]  /*2390*/  IMAD.U32 R93, R94, 0x10000, RZ ;  /* 0x000100005e5d7824 */ /* 0x000fe200078e00ff */
[----:B------:R0:W-:Y:S01]  /*23a0*/  STL [R1+0x2d0], R4 ;  /* 0x0002d00401007387 */ /* 0x0001e20000100800 */
[----:B------:R-:W-:-:S03]  /*23b0*/  ULDC.64 UR34, c[0x0][0x248] ;  /* 0x0000920000227ab9 */ /* 0x000fc60000000a00 */
[----:B------:R1:W-:Y:S04]  /*23c0*/  STL [R1+0x2cc], R5 ;  /* 0x0002cc0501007387 */ /* 0x0003e80000100800 */
[----:B------:R2:W-:Y:S01]  /*23d0*/  STL [R1+0x2c8], R93 ;  /* 0x0002c85d01007387 */ /* 0x0005e20000100800 */
[----:B0-----:R-:W-:Y:S02]  /*23e0*/  IMAD.U32 R4, R95, 0x10000, RZ ;  /* 0x000100005f047824 */ /* 0x001fe400078e00ff */
[----:B-1----:R-:W-:-:S03]  /*23f0*/  IMAD.U32 R5, R96, 0x10000, RZ ;  /* 0x0001000060057824 */ /* 0x002fc600078e00ff */
[----:B------:R0:W-:Y:S01]  /*2400*/  STL [R1+0x2c4], R4 ;  /* 0x0002c40401007387 */ /* 0x0001e20000100800 */
[----:B--2---:R-:W-:-:S03]  /*2410*/  SHF.L.U32 R93, R97, 0x10, RZ ;  /* 0x00000010615d7819 */ /* 0x004fc600000006ff */
[----:B------:R1:W-:Y:S04]  /*2420*/  STL [R1+0x2c0], R5 ;  /* 0x0002c00501007387 */ /* 0x0003e80000100800 */
[----:B------:R2:W-:Y:S01]  /*2430*/  STL [R1+0x2bc], R93 ;  /* 0x0002bc5d01007387 */ /* 0x0005e20000100800 */
[----:B0-----:R-:W-:Y:S02]  /*2440*/  IMAD.U32 R4, R98, 0x10000, RZ ;  /* 0x0001000062047824 */ /* 0x001fe400078e00ff */
[----:B-1----:R-:W-:-:S03]  /*2450*/  IMAD.U32 R5, R99, 0x10000, RZ ;  /* 0x0001000063057824 */ /* 0x002fc600078e00ff */
        /* <DEDUP_REMOVED lines=35> */
[----:B------:R-:W-:Y:S02]  /*2690*/  PRMT R140, R28, 0x7632, R140 ;  /* 0x000076321c8c7816 */ /* 0x000fe4000000008c */
[----:B-1----:R-:W-:Y:S02]  /*26a0*/  SHF.L.U32 R5, R141, 0x10, RZ ;  /* 0x000000108d057819 */ /* 0x002fe400000006ff */
[----:B------:R0:W-:Y:S01]  /*26b0*/  STL [R1+0x270], R4 ;  /* 0x0002700401007387 */ /* 0x0001e20000100800 */
[----:B------:R-:W-:Y:S01]  /*26c0*/  PRMT R141, R32, 0x7632, R141 ;  /* 0x00007632208d7816 */ /* 0x000fe2000000008d */
[----:B--2---:R-:W-:-:S02]  /*26d0*/  IMAD.U32 R93, R142, 0x10000, RZ ;  /* 0x000100008e5d7824 */ /* 0x004fc400078e00ff */
[----:B------:R1:W-:Y:S01]  /*26e0*/  STL [R1+0x26c], R5 ;  /* 0x00026c0501007387 */ /* 0x0003e20000100800 */
[----:B------:R-:W-:Y:S01]  /*26f0*/  PRMT R142, R171, 0x7632, R142 ;  /* 0x00007632ab8e7816 */ /* 0x000fe2000000008e */
[----:B------:R-:W-:Y:S01]  /*2700*/  IMAD.U32 R141, R141, 0x10000, RZ ;  /* 0x000100008d8d7824 */ /* 0x000fe200078e00ff */
[----:B------:R-:W-:Y:S01]  /*2710*/  SHF.L.U32 R140, R140, 0x10, RZ ;  /* 0x000000108c8c7819 */ /* 0x000fe200000006ff */
[----:B------:R2:W-:Y:S01]  /*2720*/  STL [R1+0x268], R93 ;  /* 0x0002685d01007387 */ /* 0x0005e20000100800 */
[----:B0-----:R-:W-:Y:S01]  /*2730*/  IMAD.U32 R4, R143, 0x10000, RZ ;  /* 0x000100008f047824 */ /* 0x001fe200078e00ff */
[----:B------:R-:W-:Y:S01]  /*2740*/  PRMT R143, R167, 0x7632, R143 ;  /* 0x00007632a78f7816 */ /* 0x000fe2000000008f */
[----:B------:R-:W-:Y:S02]  /*2750*/  IMAD.U32 R142, R142, 0x10000, RZ ;  /* 0x000100008e8e7824 */ /* 0x000fe400078e00ff */
[----:B-1----:R-:W-:Y:S01]  /*2760*/  IMAD.U32 R5, R144, 0x10000, RZ ;  /* 0x0001000090057824 */ /* 0x002fe200078e00ff */
[----:B------:R0:W-:Y:S01]  /*2770*/  STL [R1+0x264], R4 ;  /* 0x0002640401007387 */ /* 0x0001e20000100800 */
[----:B------:R-:W-:Y:S01]  /*2780*/  PRMT R144, R170, 0x7632, R144 ;  /* 0x00007632aa907816 */ /* 0x000fe20000000090 */
[----:B------:R-:W-:Y:S01]  /*2790*/  IMAD.U32 R143, R143, 0x10000, RZ ;  /* 0x000100008f8f7824 */ /* 0x000fe200078e00ff */
[----:B--2---:R-:W-:Y:S01]  /*27a0*/  SHF.L.U32 R93, R145, 0x10, RZ ;  /* 0x00000010915d7819 */ /* 0x004fe200000006ff */
[----:B------:R1:W-:Y:S01]  /*27b0*/  STL [R1+0x260], R5 ;  /* 0x0002600501007387 */ /* 0x0003e20000100800 */
[----:B------:R-:W-:-:S02]  /*27c0*/  PRMT R145, R166, 0x7632, R145 ;  /* 0x00007632a6917816 */ /* 0x000fc40000000091 */
        /* <DEDUP_REMOVED lines=14> */
[----:B0-----:R-:W-:Y:S02]  /*28b0*/  SHF.L.U32 R4, R157, 0x10, RZ ;  /* 0x000000109d047819 */ /* 0x001fe400000006ff */
        /* <DEDUP_REMOVED lines=28> */
[----:B------:R-:W-:Y:S01]  /*2a80*/  IMAD.U32 R163, R163, 0x10000, RZ ;  /* 0x00010000a3a37824 */ /* 0x000fe200078e00ff */
[----:B--2---:R-:W-:Y:S02]  /*2a90*/  SHF.L.U32 R93, R173, 0x10, RZ ;  /* 0x00000010ad5d7819 */ /* 0x004fe400000006ff */
[----:B------:R1:W-:Y:S01]  /*2aa0*/  STL [R1+0x230], R5 ;  /* 0x0002300501007387 */ /* 0x0003e20000100800 */
[----:B------:R-:W-:-:S03]  /*2ab0*/  PRMT R173, R117, 0x7632, R173 ;  /* 0x0000763275ad7816 */ /* 0x000fc600000000ad */
[----:B------:R2:W-:Y:S01]  /*2ac0*/  STL [R1+0x22c], R93 ;  /* 0x00022c5d01007387 */ /* 0x0005e20000100800 */
[----:B0-----:R-:W-:Y:S02]  /*2ad0*/  IMAD.U32 R4, R174, 0x10000, RZ ;  /* 0x00010000ae047824 */ /* 0x001fe400078e00ff */
[----:B------:R-:W-:Y:S02]  /*2ae0*/  IMAD.U32 R173, R173, 0x10000, RZ ;  /* 0x00010000adad7824 */ /* 0x000fe400078e00ff */
[----:B-1----:R-:W-:Y:S01]  /*2af0*/  IMAD.U32 R5, R175, 0x10000, RZ ;  /* 0x00010000af057824 */ /* 0x002fe200078e00ff */
[----:B------:R0:W-:Y:S01]  /*2b00*/  STL [R1+0x228], R4 ;  /* 0x0002280401007387 */ /* 0x0001e20000100800 */
[----:B--2---:R-:W-:-:S03]  /*2b10*/  IMAD.U32 R93, R176, 0x10000, RZ ;  /* 0x00010000b05d7824 */ /* 0x004fc600078e00ff */
[----:B------:R1:W-:Y:S04]  /*2b20*/  STL [R1+0x224], R5 ;  /* 0x0002240501007387 */ /* 0x0003e80000100800 */
[----:B------:R2:W-:Y:S01]  /*2b30*/  STL [R1+0x220], R93 ;  /* 0x0002205d01007387 */ /* 0x0005e20000100800 */
[----:B0-----:R-:W-:Y:S01]  /*2b40*/  SHF.L.U32 R4, R177, 0x10, RZ ;  /* 0x00000010b1047819 */ /* 0x001fe200000006ff */
[----:B-1----:R-:W-:-:S04]  /*2b50*/  IMAD.U32 R5, R178, 0x10000, RZ ;  /* 0x00010000b2057824 */ /* 0x002fc800078e00ff */
[----:B------:R0:W-:Y:S01]  /*2b60*/  STL [R1+0x21c], R4 ;  /* 0x00021c0401007387 */ /* 0x0001e20000100800 */
[----:B------:R-:W-:Y:S01]  /*2b70*/  PRMT R178, R120, 0x7632, R178 ;  /* 0x0000763278b27816 */ /* 0x000fe200000000b2 */
[----:B--2---:R-:W-:Y:S02]  /*2b80*/  IMAD.U32 R93, R179, 0x10000, RZ ;  /* 0x00010000b35d7824 */ /* 0x004fe400078e00ff */
[----:B------:R1:W-:Y:S01]  /*2b90*/  STL [R1+0x218], R5 ;  /* 0x0002180501007387 */ /* 0x0003e20000100800 */
[----:B------:R-:W-:Y:S02]  /*2ba0*/  PRMT R179, R116, 0x7632, R179 ;  /* 0x0000763274b37816 */ /* 0x000fe400000000b3 */
[----:B------:R-:W-:Y:S01]  /*2bb0*/  SHF.L.U32 R178, R178, 0x10, RZ ;  /* 0x00000010b2b27819 */ /* 0x000fe200000006ff */
[----:B------:R2:W-:Y:S01]  /*2bc0*/  STL [R1+0x214], R93 ;  /* 0x0002145d01007387 */ /* 0x0005e20000100800 */
[----:B0-----:R-:W-:Y:S01]  /*2bd0*/  IMAD.U32 R4, R180, 0x10000, RZ ;  /* 0x00010000b4047824 */ /* 0x001fe200078e00ff */
[----:B------:R-:W-:Y:S01]  /*2be0*/  PRMT R180, R107, 0x7632, R180 ;  /* 0x000076326bb47816 */ /* 0x000fe200000000b4 */
[----:B------:R-:W-:Y:S01]  /*2bf0*/  IMAD.U32 R179, R179, 0x10000, RZ ;  /* 0x00010000b3b37824 */ /* 0x000fe200078e00ff */
[----:B-1----:R-:W-:-:S02]  /*2c00*/  SHF.L.U32 R5, R181, 0x10, RZ ;  /* 0x00000010b5057819 */ /* 0x002fc400000006ff */
        /* <DEDUP_REMOVED lines=8> */
[----:B0-----:R-:W-:Y:S01]  /*2c90*/  IMAD.U32 R4, R183, 0x10000, RZ ;  /* 0x00010000b7047824 */ /* 0x001fe200078e00ff */
[----:B------:R-:W-:-:S02]  /*2ca0*/  PRMT R183, R102, 0x7632, R183 ;  /* 0x0000763266b77816 */ /* 0x000fc400000000b7 */
        /* <DEDUP_REMOVED lines=8> */
[----:B------:R-:W-:Y:S02]  /*2d30*/  IMAD.U32 R184, R184, 0x10000, RZ ;  /* 0x00010000b8b87824 */ /* 0x000fe400078e00ff */
[----:B------:R-:W-:Y:S01]  /*2d40*/  STL [R1+0x1fc], R93 ;  /* 0x0001fc5d01007387 */ /* 0x000fe20000100800 */
[----:B0-----:R-:W-:Y:S01]  /*2d50*/  IMAD.U32 R4, R186, 0x10000, RZ ;  /* 0x00010000ba047824 */ /* 0x001fe200078e00ff */
[----:B------:R-:W-:Y:S01]  /*2d60*/  PRMT R186, R104, 0x7632, R186 ;  /* 0x0000763268ba7816 */ /* 0x000fe200000000ba */
[----:B------:R-:W-:-:S02]  /*2d70*/  IMAD.U32 R185, R185, 0x10000, RZ ;  /* 0x00010000b9b97824 */ /* 0x000fc400078e00ff */
[----:B-1----:R-:W-:Y:S01]  /*2d80*/  IMAD.U32 R5, R187, 0x10000, RZ ;  /* 0x00010000bb057824 */ /* 0x002fe200078e00ff */
[----:B------:R0:W-:Y:S01]  /*2d90*/  STL [R1+0x1f8], R4 ;  /* 0x0001f80401007387 */ /* 0x0001e20000100800 */
[----:B------:R-:W-:Y:S02]  /*2da0*/  PRMT R187, R100, 0x7632, R187 ;  /* 0x0000763264bb7816 */ /* 0x000fe400000000bb */
[----:B------:R-:W-:Y:S01]  /*2db0*/  SHF.L.U32 R186, R186, 0x10, RZ ;  /* 0x00000010baba7819 */ /* 0x000fe200000006ff */
        /* <DEDUP_REMOVED lines=51> */
[----:B------:R-:W-:Y:S01]  /*30f0*/  SHF.L.U32 R84, R169, 0x10, RZ ;  /* 0x00000010a9547819 */ /* 0x000fe200000006ff */
[----:B------:R-:W-:Y:S01]  /*3100*/  IMAD.U32 R169, R62, 0x10000, RZ ;  /* 0x000100003ea97824 */ /* 0x000fe200078e00ff */
        /* <DEDUP_REMOVED lines=8> */
[----:B------:R-:W-:-:S03]  /*3190*/  IMAD.HI.U32 R87, R233, -0x326172a9, RZ ;  /* 0xcd9e8d57e9577827 */ /* 0x000fc600078e00ff */
[----:B------:R1:W-:Y:S01]  /*31a0*/  STL [R1+0x1a4], R5 ;  /* 0x0001a40501007387 */ /* 0x0003e20000100800 */
[----:B0-----:R-:W-:Y:S02]  /*31b0*/  IMAD.U32 R4, R88, 0x10000, RZ ;  /* 0x0001000058047824 */ /* 0x001fe400078e00ff */
[----:B------:R-:W-:Y:S01]  /*31c0*/  IMAD.U32 R88, R171, 0x10000, RZ ;  /* 0x00010000ab587824 */ /* 0x000fe200078e00ff */
[----:B-1----:R-:W-:Y:S02]  /*31d0*/  SHF.L.U32 R5, R89, 0x10, RZ ;  /* 0x0000001059057819 */ /* 0x002fe400000006ff */
[----:B------:R0:W-:Y:S01]  /*31e0*/  STL [R1+0x1a0], R4 ;  /* 0x0001a00401007387 */ /* 0x0001e20000100800 */
[----:B------:R-:W-:Y:S02]  /*31f0*/  IMAD.U32 R89, R170, 0x10000, RZ ;  /* 0x00010000aa597824 */ /* 0x000fe400078e00ff */
[----:B------:R-:W-:Y:S01]  /*3200*/  IMAD.U32 R170, R82, 0x10000, RZ ;  /* 0x0001000052aa7824 */ /* 0x000fe200078e00ff */
[----:B------:R1:W-:Y:S01]  /*3210*/  STL [R1+0x19c], R5 ;  /* 0x00019c0501007387 */ /* 0x0003e20000100800 */
[----:B0-----:R-:W-:-:S02]  /*3220*/  IMAD.U32 R4, R90, 0x10000, RZ ;  /* 0x000100005a047824 */ /* 0x001fc400078e00ff */
        /* <DEDUP_REMOVED lines=45> */
[----:B------:R0:W-:Y:S01]  /*3500*/  STL [R1+0x140], R4 ;  /* 0x0001400401007387 */ /* 0x0001e20000100800 */
[----:B------:R-:W-:-:S03]  /*3510*/  PRMT R137, R34, 0x7632, R137 ;  /* 0x0000763222897816 */ /* 0x000fc60000000089 */
        /* <DEDUP_REMOVED lines=18> */
[----:B0-----:R-:W-:Y:S01]  /*3640*/  IMAD.U32 R4, R150, 0x10000, RZ ;  /* 0x0001000096047824 */ /* 0x001fe200078e00ff */
[----:B------:R-:W-:Y:S01]  /*3650*/  PRMT R150, R155, 0x7632, R150 ;  /* 0x000076329b967816 */ /* 0x000fe20000000096 */
[----:B-1----:R-:W-:-:S03]  /*3660*/  IMAD.U32 R5, R151, 0x10000, RZ ;  /* 0x0001000097057824 */ /* 0x002fc600078e00ff */
[----:B------:R0:W-:Y:S01]  /*3670*/  STL [R1+0x128], R4 ;  /* 0x0001280401007387 */ /* 0x0001e20000100800 */
[----:B------:R-:W-:Y:S02]  /*3680*/  IMAD.U32 R151, R57, 0x10000, RZ ;  /* 0x0001000039977824 */ /* 0x000fe400078e00ff */
[----:B------:R-:W-:Y:S01]  /*3690*/  IMAD.U32 R150, R150, 0x10000, RZ ;  /* 0x0001000096967824 */ /* 0x000fe200078e00ff */
[----:B------:R1:W-:Y:S01]  /*36a0*/  STL [R1+0x124], R5 ;  /* 0x0001240501007387 */ /* 0x0003e20000100800 */
[----:B0-----:R-:W-:Y:S01]  /*36b0*/  IMAD.U32 R4, R152, 0x10000, RZ ;  /* 0x0001000098047824 */ /* 0x001fe200078e00ff */
[----:B------:R-:W-:Y:S02]  /*36c0*/  PRMT R152, R154, 0x7632, R152 ;  /* 0x000076329a987816 */ /* 0x000fe40000000098 */
[----:B-1----:R-:W-:Y:S02]  /*36d0*/  SHF.L.U32 R5, R153, 0x10, RZ ;  /* 0x0000001099057819 */ /* 0x002fe400000006ff */
[----:B------:R0:W-:Y:S01]  /*36e0*/  STL [R1+0x120], R4 ;  /* 0x0001200401007387 */ /* 0x0001e20000100800 */
[----:B------:R-:W-:Y:S01]  /*36f0*/  IMAD.U32 R153, R63, 0x10000, RZ ;  /* 0x000100003f997824 */ /* 0x000fe200078e00ff */
[----:B------:R-:W-:-:S02]  /*3700*/  SHF.L.U32 R152, R152, 0x10, RZ ;  /* 0x0000001098987819 */ /* 0x000fc400000006ff */
        /* <DEDUP_REMOVED lines=20> */
[----:B------:R-:W-:Y:S01]  /*3850*/  SHF.L.U32 R168, R75, 0x10, RZ ;  /* 0x000000104ba87819 */ /* 0x000fe200000006ff */
[----:B-1----:R-:W-:-:S03]  /*3860*/  IMAD R5, R231, -0x326172a9, RZ ;  /* 0xcd9e8d57e7057824 */ /* 0x002fc600078e02ff */
[----:B------:R0:W-:Y:S01]  /*3870*/  STL [R1+0x100], R4 ;  /* 0x0001000401007387 */ /* 0x0001e20000100800 */
[----:B------:R-:W-:-:S03]  /*3880*/  IMAD.U32 R231, R16, 0x10000, RZ ;  /* 0x0001000010e77824 */ /* 0x000fc600078e00ff */
[----:B------:R1:W-:Y:S01]  /*3890*/  STL [R1+0xfc], R84 ;  /* 0x0000fc5401007387 */ /* 0x0003e20000100800 */
[----:B------:R-:W-:Y:S02]  /*38a0*/  LOP3.LUT R5, R87, UR24, R5, 0x96, !PT ;  /* 0x0000001857057c12 */ /* 0x000fe4000f8e9605 */
[----:B------:R-:W-:Y:S01]  /*38b0*/  PRMT R87, R30, 0x7632, R87 ;  /* 0x000076321e577816 */ /* 0x000fe20000000057 */
[----:B------:R2:W-:Y:S01]  /*38c0*/  STL [R1+0xf8], R89 ;  /* 0x0000f85901007387 */ /* 0x0005e20000100800 */
[----:B0-----:R-:W-:-:S03]  /*38d0*/  IMAD R4, R232, -0x2daee0ad, RZ ;  /* 0xd2511f53e8047824 */ /* 0x001fc600078e02ff */
[----:B------:R0:W-:Y:S01]  /*38e0*/  STL [R1+0xf4], R88 ;  /* 0x0000f45801007387 */ /* 0x0001e20000100800 */
[----:B------:R-:W-:Y:S02]  /*38f0*/  IMAD.U32 R232, R13, 0x10000, RZ ;  /* 0x000100000de87824 */ /* 0x000fe400078e00ff */
[----:B-1----:R-:W-:-:S04]  /*3900*/  IMAD.HI.U32 R84, R0, -0x2daee0ad, RZ ;  /* 0xd2511f5300547827 */ /* 0x002fc800078e00ff */
[----:B--2---:R-:W-:Y:S01]  /*3910*/  IMAD.U32 R89, R32, 0x10000, RZ ;  /* 0x0001000020597824 */ /* 0x004fe200078e00ff */
[----:B------:R-:W-:Y:S01]  /*3920*/  PRMT R32, R35, 0x7632, R32 ;  /* 0x0000763223207816 */ /* 0x000fe20000000020 */
[----:B------:R-:W-:Y:S01]  /*3930*/  IMAD R0, R0, -0x2daee0ad, RZ ;  /* 0xd2511f5300007824 */ /* 0x000fe200078e02ff */
[----:B0-----:R-:W-:Y:S02]  /*3940*/  SHF.L.U32 R88, R33, 0x10, RZ ;  /* 0x0000001021587819 */ /* 0x001fe400000006ff */
[----:B------:R0:W-:Y:S01]  /*3950*/  STL [R1+0xf0], R89 ;  /* 0x0000f05901007387 */ /* 0x0001e20000100800 */
[----:B------:R-:W-:Y:S01]  /*3960*/  PRMT R33, R38, 0x7632, R33 ;  /* 0x0000763226217816 */ /* 0x000fe20000000021 */
[----:B------:R-:W-:Y:S01]  /*3970*/  IMAD.U32 R13, R32, 0x10000, RZ ;  /* 0x00010000200d7824 */ /* 0x000fe200078e00ff */
[----:B------:R-:W-:Y:S01]  /*3980*/  LOP3.LUT R4, R84, UR25, R4, 0x96, !PT ;  /* 0x0000001954047c12 */ /* 0x000fe2000f8e9604 */
[----:B------:R1:W-:Y:S01]  /*3990*/  STL [R1+0xec], R88 ;  /* 0x0000ec5801007387 */ /* 0x0003e20000100800 */
[----:B------:R-:W-:Y:S01]  /*39a0*/  PRMT R84, R44, 0x7632, R84 ;  /* 0x000076322c547816 */ /* 0x000fe20000000054 */
        /* <DEDUP_REMOVED lines=11> */
[----:B------:R1:W-:Y:S02]  /*3a60*/  STL [R1+0xdc], R88 ;  /* 0x0000dc5801007387 */ /* 0x0003e40000100800 */
[----:B------:R-:W-:Y:S02]  /*3a70*/  IMAD.U32 R23, R29, 0x10000, RZ ;  /* 0x000100001d177824 */ /* 0x000fe400078e00ff */
[----:B------:R-:W-:Y:S02]  /*3a80*/  IMAD.U32 R29, R34, 0x10000, RZ ;  /* 0x00010000221d7824 */ /* 0x000fe400078e00ff */
        /* <DEDUP_REMOVED lines=10> */
[C---:B------:R-:W-:Y:S01]  /*3b30*/  PRMT R45, R48.reuse, 0x7632, R45 ;  /* 0x00007632302d7816 */ /* 0x040fe2000000002d */
[----:B------:R-:W-:Y:S01]  /*3b40*/  IMAD.U32 R48, R48, 0x10000, RZ ;  /* 0x0001000030307824 */ /* 0x000fe200078e00ff */
[----:B------:R-:W-:Y:S01]  /*3b50*/  SHF.L.U32 R16, R44, 0x10, RZ ;  /* 0x000000102c107819 */ /* 0x000fe200000006ff */
[----:B------:R1:W-:Y:S01]  /*3b60*/  STL [R1+0xcc], R88 ;  /* 0x0000cc5801007387 */ /* 0x0003e20000100800 */
[----:B0-----:R-:W-:Y:S01]  /*3b70*/  IMAD.U32 R89, R46, 0x10000, RZ ;  /* 0x000100002e597824 */ /* 0x001fe200078e00ff */
[----:B------:R-:W-:-:S02]  /*3b80*/  PRMT R46, R41, 0x7632, R46 ;  /* 0x00007632292e7816 */ /* 0x000fc4000000002e */
[----:B------:R-:W-:Y:S01]  /*3b90*/  SHF.L.U32 R41, R41, 0x10, RZ ;  /* 0x0000001029297819 */ /* 0x000fe200000006ff */
[----:B-1----:R-:W-:Y:S01]  /*3ba0*/  IMAD.U32 R88, R47, 0x10000, RZ ;  /* 0x000100002f587824 */ /* 0x002fe200078e00ff */
[----:B------:R0:W-:Y:S01]  /*3bb0*/  STL [R1+0xc8], R89 ;  /* 0x0000c85901007387 */ /* 0x0001e20000100800 */
[----:B------:R-:W-:-:S03]  /*3bc0*/  PRMT R47, R40, 0x7632, R47 ;  /* 0x00007632282f7816 */ /* 0x000fc6000000002f */
[----:B------:R1:W-:Y:S01]  /*3bd0*/  STL [R1+0xc4], R88 ;  /* 0x0000c45801007387 */ /* 0x0003e20000100800 */
[----:B0-----:R-:W-:Y:S01]  /*3be0*/  IMAD.U32 R89, R36, 0x10000, RZ ;  /* 0x0001000024597824 */ /* 0x001fe200078e00ff */
[C---:B------:R-:W-:Y:S02]  /*3bf0*/  PRMT R36, R37.reuse, 0x7632, R36 ;  /* 0x0000763225247816 */ /* 0x040fe40000000024 */
[----:B-1----:R-:W-:Y:S02]  /*3c00*/  SHF.L.U32 R88, R37, 0x10, RZ ;  /* 0x0000001025587819 */ /* 0x002fe400000006ff */
[----:B------:R0:W-:Y:S01]  /*3c10*/  STL [R1+0xc0], R89 ;  /* 0x0000c05901007387 */ /* 0x0001e20000100800 */
[----:B------:R-:W-:Y:S02]  /*3c20*/  PRMT R37, R50, 0x7632, R37 ;  /* 0x0000763232257816 */ /* 0x000fe40000000025 */
[----:B------:R-:W-:Y:S01]  /*3c30*/  SHF.L.U32 R20, R36, 0x10, RZ ;  /* 0x0000001024147819 */ /* 0x000fe200000006ff */
[----:B------:R1:W-:Y:S01]  /*3c40*/  STL [R1+0xbc], R88 ;  /* 0x0000bc5801007387 */ /* 0x0003e20000100800 */
[----:B0-----:R-:W-:Y:S01]  /*3c50*/  IMAD.U32 R89, R38, 0x10000, RZ ;  /* 0x0001000026597824 */ /* 0x001fe200078e00ff */
[----:B------:R-:W-:Y:S01]  /*3c60*/  PRMT R38, R43, 0x7632, R38 ;  /* 0x000076322b267816 */ /* 0x000fe20000000026 */
[----:B-1----:R-:W-:-:S03]  /*3c70*/  IMAD.U32 R88, R39, 0x10000, RZ ;  /* 0x0001000027587824 */ /* 0x002fc600078e00ff */
[----:B------:R-:W-:Y:S01]  /*3c80*/  STL [R1+0xb8], R89 ;  /* 0x0000b85901007387 */ /* 0x000fe20000100800 */
[C---:B------:R-:W-:Y:S02]  /*3c90*/  PRMT R39, R49.reuse, 0x7632, R39 ;  /* 0x0000763231277816 */ /* 0x040fe40000000027 */
[----:B------:R-:W-:Y:S01]  /*3ca0*/  SHF.L.U32 R49, R49, 0x10, RZ ;  /* 0x0000001031317819 */ /* 0x000fe200000006ff */
[----:B------:R-:W-:Y:S04]  /*3cb0*/  STL [R1+0xb4], R88 ;  /* 0x0000b45801007387 */ /* 0x000fe80000100800 */
[----:B------:R0:W-:Y:S04]  /*3cc0*/  STL [R1+0xb0], R48 ;  /* 0x0000b03001007387 */ /* 0x0001e80000100800 */
[----:B------:R1:W-:Y:S01]  /*3cd0*/  STL [R1+0xac], R49 ;  /* 0x0000ac3101007387 */ /* 0x0003e20000100800 */
[----:B0-----:R-:W-:-:S02]  /*3ce0*/  IMAD.U32 R48, R50, 0x10000, RZ ;  /* 0x0001000032307824 */ /* 0x001fc400078e00ff */
[----:B-1----:R-:W-:-:S03]  /*3cf0*/  IMAD.U32 R49, R51, 0x10000, RZ ;  /* 0x0001000033317824 */ /* 0x002fc600078e00ff */
[----:B------:R0:W-:Y:S04]  /*3d00*/  STL [R1+0xa8], R48 ;  /* 0x0000a83001007387 */ /* 0x0001e80000100800 */
[----:B------:R-:W-:Y:S01]  /*3d10*/  STL [R1+0xa4], R49 ;  /* 0x0000a43101007387 */ /* 0x000fe20000100800 */
[----:B0-----:R-:W-:Y:S01]  /*3d20*/  IMAD.U32 R48, R40, 0x10000, RZ ;  /* 0x0001000028307824 */ /* 0x001fe200078e00ff */
[C---:B------:R-:W-:Y:S01]  /*3d30*/  PRMT R40, R42.reuse, 0x7632, R40 ;  /* 0x000076322a287816 */ /* 0x040fe20000000028 */
[----:B------:R-:W-:-:S03]  /*3d40*/  IMAD.U32 R42, R42, 0x10000, RZ ;  /* 0x000100002a2a7824 */ /* 0x000fc600078e00ff */
[----:B------:R-:W-:Y:S04]  /*3d50*/  STL [R1+0xa0], R48 ;  /* 0x0000a03001007387 */ /* 0x000fe80000100800 */
[----:B------:R0:W-:Y:S04]  /*3d60*/  STL [R1+0x9c], R41 ;  /* 0x00009c2901007387 */ /* 0x0001e80000100800 */
[----:B------:R1:W-:Y:S01]  /*3d70*/  STL [R1+0x98], R42 ;  /* 0x0000982a01007387 */ /* 0x0003e20000100800 */
[----:B0-----:R-:W-:Y:S02]  /*3d80*/  IMAD.U32 R41, R43, 0x10000, RZ ;  /* 0x000100002b297824 */ /* 0x001fe400078e00ff */
[----:B------:R-:W-:Y:S01]  /*3d90*/  IMAD.U32 R43, R243, 0x10000, RZ ;  /* 0x00010000f32b7824 */ /* 0x000fe200078e00ff */
[----:B------:R-:W-:Y:S01]  /*3da0*/  SHF.L.U32 R243, R14, 0x10, RZ ;  /* 0x000000100ef37819 */ /* 0x000fe200000006ff */
[----:B-1----:R-:W-:Y:S01]  /*3db0*/  IMAD.U32 R42, R245, 0x10000, RZ ;  /* 0x00010000f52a7824 */ /* 0x002fe200078e00ff */
[----:B------:R0:W-:Y:S01]  /*3dc0*/  STL [R1+0x94], R41 ;  /* 0x0000942901007387 */ /* 0x0001e20000100800 */
[----:B------:R-:W-:-:S02]  /*3dd0*/  IMAD.U32 R245, R19, 0x10000, RZ ;  /* 0x0001000013f57824 */ /* 0x000fc400078e00ff */
[----:B------:R-:W-:Y:S01]  /*3de0*/  IMAD.U32 R19, R31, 0x10000, RZ ;  /* 0x000100001f137824 */ /* 0x000fe200078e00ff */
[----:B------:R1:W-:Y:S01]  /*3df0*/  STL [R1+0x90], R42 ;  /* 0x0000902a01007387 */ /* 0x0003e20000100800 */
[----:B------:R-:W-:Y:S02]  /*3e00*/  IMAD.U32 R14, R35, 0x10000, RZ ;  /* 0x00010000230e7824 */ /* 0x000fe400078e00ff */
[----:B------:R-:W-:Y:S01]  /*3e10*/  IMAD.MOV.U32 R31, RZ, RZ, RZ ;  /* 0x000000ffff1f7224 */ /* 0x000fe200078e00ff */
[----:B0-----:R-:W-:Y:S01]  /*3e20*/  SHF.L.U32 R41, R244, 0x10, RZ ;  /* 0x00000010f4297819 */ /* 0x001fe200000006ff */
[----:B------:R-:W-:Y:S02]  /*3e30*/  IMAD.U32 R244, R18, 0x10000, RZ ;  /* 0x0001000012f47824 */ /* 0x000fe400078e00ff */
[----:B------:R-:W-:Y:S02]  /*3e40*/  IMAD.U32 R18, R47, 0x10000, RZ ;  /* 0x000100002f127824 */ /* 0x000fe400078e00ff */
[----:B-1----:R-:W-:Y:S01]  /*3e50*/  IMAD.U32 R42, R242, 0x10000, RZ ;  /* 0x00010000f22a7824 */ /* 0x002fe200078e00ff */
[----:B------:R0:W-:Y:S01]  /*3e60*/  STL [R1+0x8c], R41 ;  /* 0x00008c2901007387 */ /* 0x0001e20000100800 */
[----:B------:R-:W-:-:S02]  /*3e70*/  IMAD.U32 R242, R17, 0x10000, RZ ;  /* 0x0001000011f27824 */ /* 0x000fc400078e00ff */
[----:B------:R-:W-:Y:S01]  /*3e80*/  IMAD.U32 R17, R45, 0x10000, RZ ;  /* 0x000100002d117824 */ /* 0x000fe200078e00ff */
[----:B------:R1:W-:Y:S04]  /*3e90*/  STL [R1+0x88], R43 ;  /* 0x0000882b01007387 */ /* 0x0003e80000100800 */
[----:B------:R2:W-:Y:S01]  /*3ea0*/  STL [R1+0x84], R42 ;  /* 0x0000842a01007387 */ /* 0x0005e20000100800 */
[----:B0-----:R-:W-:Y:S01]  /*3eb0*/  IMAD.U32 R41, R214, 0x10000, RZ ;  /* 0x00010000d6297824 */ /* 0x001fe200078e00ff */
[----:B------:R-:W-:Y:S02]  /*3ec0*/  SHF.L.U32 R214, R12, 0x10, RZ ;  /* 0x000000100cd67819 */ /* 0x000fe400000006ff */
[----:B------:R-:W-:Y:S02]  /*3ed0*/  SHF.L.U32 R12, R87, 0x10, RZ ;  /* 0x00000010570c7819 */ /* 0x000fe400000006ff */
[----:B-1----:R-:W-:Y:S01]  /*3ee0*/  SHF.L.U32 R43, R212, 0x10, RZ ;  /* 0x00000010d42b7819 */ /* 0x002fe200000006ff */
[----:B------:R0:W-:Y:S01]  /*3ef0*/  STL [R1+0x80], R41 ;  /* 0x0000802901007387 */ /* 0x0001e20000100800 */
[----:B------:R-:W-:-:S02]  /*3f00*/  IMAD.U32 R212, R2, 0x10000, RZ ;  /* 0x0001000002d47824 */ /* 0x000fc400078e00ff */
[----:B--2---:R-:W-:Y:S01]  /*3f10*/  IMAD.U32 R42, R213, 0x10000, RZ ;  /* 0x00010000d52a7824 */ /* 0x004fe200078e00ff */
[----:B------:R1:W-:Y:S01]  /*3f20*/  STL [R1+0x7c], R43 ;  /* 0x00007c2b01007387 */ /* 0x0003e20000100800 */
[----:B------:R-:W-:Y:S02]  /*3f30*/  IMAD.U32 R213, R15, 0x10000, RZ ;  /* 0x000100000fd57824 */ /* 0x000fe400078e00ff */
[----:B------:R-:W-:Y:S01]  /*3f40*/  IMAD R2, R233, -0x326172a9, RZ ;  /* 0xcd9e8d57e9027824 */ /* 0x000fe200078e02ff */
[----:B------:R2:W-:Y:S01]  /*3f50*/  STL [R1+0x78], R42 ;  /* 0x0000782a01007387 */ /* 0x0005e20000100800 */
[----:B------:R-:W-:Y:S02]  /*3f60*/  IMAD.U32 R15, R84, 0x10000, RZ ;  /* 0x00010000540f7824 */ /* 0x000fe400078e00ff */
[----:B0-----:R-:W-:Y:S02]  /*3f70*/  IMAD.U32 R41, R211, 0x10000, RZ ;  /* 0x00010000d3297824 */ /* 0x001fe400078e00ff */
[----:B------:R-:W-:-:S02]  /*3f80*/  IMAD.U32 R211, R60, 0x10000, RZ ;  /* 0x000100003cd37824 */ /* 0x000fc400078e00ff */
        /* <DEDUP_REMOVED lines=14> */
[----:B------:R-:W-:-:S03]  /*4070*/  IMAD.U32 R208, R78, 0x10000, RZ ;  /* 0x000100004ed07824 */ /* 0x000fc600078e00ff */
        /* <DEDUP_REMOVED lines=10> */
[----:B0-----:R-:W-:Y:S01]  /*4120*/  IMAD.U32 R41, R202, 0x10000, RZ ;  /* 0x00010000ca297824 */ /* 0x001fe200078e00ff */
[----:B------:R-:W-:Y:S02]  /*4130*/  SHF.L.U32 R202, R92, 0x10, RZ ;  /* 0x000000105cca7819 */ /* 0x000fe400000006ff */
        /* <DEDUP_REMOVED lines=40> */
[----:B------:R-:W-:Y:S01]  /*43c0*/  STL [R1+0x1c], R43 ;  /* 0x00001c2b01007387 */ /* 0x000fe20000100800 */
[----:B------:R-:W-:-:S03]  /*43d0*/  IMAD.U32 R191, R59, 0x10000, RZ ;  /* 0x000100003bbf7824 */ /* 0x000fc600078e00ff */
[----:B------:R-:W-:Y:S01]  /*43e0*/  STL [R1+0x18], R42 ;  /* 0x0000182a01007387 */ /* 0x000fe20000100800 */
[----:B0-----:R-:W-:Y:S02]  /*43f0*/  IMAD.U32 R41, R27, 0x10000, RZ ;  /* 0x000100001b297824 */ /* 0x001fe400078e00ff */
[----:B------:R-:W-:Y:S01]  /*4400*/  IMAD.U32 R27, R26, 0x10000, RZ ;  /* 0x000100001a1b7824 */ /* 0x000fe200078e00ff */
[----:B------:R-:W-:Y:S01]  /*4410*/  SHF.L.U32 R26, R22, 0x10, RZ ;  /* 0x00000010161a7819 */ /* 0x000fe200000006ff */
[----:B------:R-:W-:Y:S01]  /*4420*/  IMAD.U32 R22, R21, 0x10000, RZ ;  /* 0x0001000015167824 */ /* 0x000fe200078e00ff */
[----:B------:R-:W-:Y:S01]  /*4430*/  STL [R1+0x14], R41 ;  /* 0x0000142901007387 */ /* 0x000fe20000100800 */
[----:B------:R-:W-:Y:S01]  /*4440*/  IMAD.U32 R21, R24, 0x10000, RZ ;  /* 0x0001000018157824 */ /* 0x000fe200078e00ff */
[----:B------:R-:W-:Y:S02]  /*4450*/  SHF.L.U32 R24, R33, 0x10, RZ ;  /* 0x0000001021187819 */ /* 0x000fe400000006ff */
[----:B------:R0:W-:Y:S04]  /*4460*/  STL [R1+0x10], R27 ;  /* 0x0000101b01007387 */ /* 0x0001e80000100800 */
[----:B------:R1:W-:Y:S04]  /*4470*/  STL [R1+0xc], R26 ;  /* 0x00000c1a01007387 */ /* 0x0003e80000100800 */
[----:B------:R2:W-:Y:S01]  /*4480*/  STL [R1+0x8], R25 ;  /* 0x0000081901007387 */ /* 0x0005e20000100800 */
[----:B0-----:R-:W-:Y:S01]  /*4490*/  IMAD.U32 R27, R28, 0x10000, RZ ;  /* 0x000100001c1b7824 */ /* 0x001fe200078e00ff */
[----:B------:R-:W-:-:S02]  /*44a0*/  SHF.L.U32 R28, R30, 0x10, RZ ;  /* 0x000000101e1c7819 */ /* 0x000fc400000006ff */
[----:B------:R0:W-:Y:S01]  /*44b0*/  STL [R1+0x4], R22 ;  /* 0x0000041601007387 */ /* 0x0001e20000100800 */
[----:B------:R-:W-:Y:S02]  /*44c0*/  IMAD.U32 R30, R38, 0x10000, RZ ;  /* 0x00010000261e7824 */ /* 0x000fe400078e00ff */
[----:B-1----:R-:W-:Y:S01]  /*44d0*/  IMAD.U32 R26, R40, 0x10000, RZ ;  /* 0x00010000281a7824 */ /* 0x002fe200078e00ff */
[----:B------:R1:W-:Y:S01]  /*44e0*/  STL [R1], R21 ;  /* 0x0000001501007387 */ /* 0x0003e20000100800 */
[----:B--2---:R-:W-:Y:S02]  /*44f0*/  IMAD.U32 R25, R37, 0x10000, RZ ;  /* 0x0001000025197824 */ /* 0x004fe400078e00ff */
[----:B0-----:R-:W-:Y:S02]  /*4500*/  IMAD.U32 R22, R46, 0x10000, RZ ;  /* 0x000100002e167824 */ /* 0x001fe400078e00ff */
[----:B-1----:R-:W-:-:S07]  /*4510*/  IMAD.U32 R21, R39, 0x10000, RZ ;  /* 0x0001000027157824 */ /* 0x002fce00078e00ff */
.L_x_22582:
        /* <DEDUP_REMOVED lines=10> */
[----:B------:R-:W0:Y:S01]  /*45c0*/  LDC.64 R52, c[0x0][0x228] ;  /* 0x00008a00ff347b82 */ /* 0x000e220000000a00 */
[----:B------:R-:W-:-:S04]  /*45d0*/  ISETP.NE.U32.AND P0, PT, RZ, UR28, PT ;  /* 0x0000001cff007c0c */ /* 0x000fc8000bf05070 */
[----:B------:R-:W-:-:S03]  /*45e0*/  ISETP.NE.AND.EX P0, PT, RZ, UR29, PT, P0 ;  /* 0x0000001dff007c0c */ /* 0x000fc6000bf05300 */
[----:B------:R-:W1:Y:S10]  /*45f0*/  LDC.64 R58, c[0x0][0x220] ;  /* 0x00008800ff3a7b82 */ /* 0x000e740000000a00 */
[----:B------:R-:W-:-:S04]  /*4600*/  @P0 LEA R54, P1, R32, UR28, 0x5 ;  /* 0x0000001c20360c11 */ /* 0x000fc8000f8228ff */
[----:B------:R-:W-:Y:S02]  /*4610*/  @P0 LEA.HI.X R55, R32, UR29, RZ, 0x5, P1 ;  /* 0x0000001d20370c11 */ /* 0x000fe400088f2cff */
[----:B0-----:R-:W-:Y:S01]  /*4620*/  ISETP.NE.U32.AND P1, PT, R52, RZ, PT ;  /* 0x000000ff3400720c */ /* 0x001fe20003f25070 */
[----:B------:R-:W-:Y:S02]  /*4630*/  BSSY B2, `(.L_x_21254) ;  /* 0x0000015000027945 */ /* 0x000fe40003800000 */
[----:B------:R-:W5:Y:S01]  /*4640*/  @P0 LDG.E.128 R40, desc[UR4][R54.64] ;  /* 0x0000000436280981 */ /* 0x000f62000c1e1d00 */
[----:B------:R-:W-:-:S03]  /*4650*/  ISETP.NE.AND.EX P1, PT, R53, RZ, PT, P1 ;  /* 0x000000ff3500720c */ /* 0x000fc60003f25310 */
[----:B------:R0:W5:Y:S01]  /*4660*/  @P0 LDG.E.128 R44, desc[UR4][R54.64+0x10] ;  /* 0x00001004362c0981 */ /* 0x000162000c1e1d00 */
[----:B-1----:R-:W-:-:S09]  /*4670*/  IMAD.WIDE.U32 R58, R32, 0x10, R58 ;  /* 0x00000010203a7825 */ /* 0x002fd200078e003a */
[----:B------:R-:W-:-:S04]  /*4680*/  @P1 LEA R56, P2, R32, R52, 0x4 ;  /* 0x0000003420381211 */ /* 0x000fc800078420ff */
[----:B------:R-:W-:-:S05]  /*4690*/  @P1 LEA.HI.X R57, R32, R53, RZ, 0x4, P2 ;  /* 0x0000003520391211 */ /* 0x000fca00010f24ff */
[----:B------:R1:W5:Y:S04]  /*46a0*/  @P1 LDG.E.128 R48, desc[UR4][R56.64] ;  /* 0x0000000438301981 */ /* 0x000368000c1e1d00 */
[----:B------:R-:W5:Y:S01]  /*46b0*/  LDG.E.128 R56, desc[UR4][R58.64] ;  /* 0x000000043a387981 */ /* 0x000f62000c1e1d00 */
[C---:B------:R-:W-:Y:S01]  /*46c0*/  ISETP.NE.AND P2, PT, R3.reuse, 0x1, PT ;  /* 0x000000010300780c */ /* 0x040fe20003f45270 */
[----:B0-----:R-:W-:-:S12]  /*46d0*/  VIADD R54, R3, 0x1 ;  /* 0x0000000103367836 */ /* 0x001fd80000000000 */
        /* <DEDUP_REMOVED lines=9> */
.L_x_21255:
[----:B------:R-:W-:-:S07]  /*4770*/  IMAD.MOV.U32 R134, RZ, RZ, R2 ;  /* 0x000000ffff867224 */ /* 0x000fce00078e0002 */
.L_x_21256:
[----:B------:R-:W-:Y:S05]  /*4780*/  BSYNC B2 ;  /* 0x0000000000027941 */ /* 0x000fea0003800000 */
.L_x_21254:
        /* <DEDUP_REMOVED lines=16> */
.L_x_21260:
[----:B------:R-:W-:Y:S05]  /*4890*/  BSYNC B3 ;  /* 0x0000000000037941 */ /* 0x000fea0003800000 */
.L_x_21259:
        /* <DEDUP_REMOVED lines=42> */
[----:B------:R-:W-:-:S07]  /*4b40*/  IMAD.MOV.U32 R54, RZ, RZ, RZ ;  /* 0x000000ffff367224 */ /* 0x000fce00078e00ff */
.L_x_21258:
[----:B------:R-:W-:Y:S05]  /*4b50*/  BSYNC B2 ;  /* 0x0000000000027941 */ /* 0x000fea0003800000 */
.L_x_21257:
        /* <DEDUP_REMOVED lines=17> */
[----:B------:R-:W-:Y:S02]  /*4c70*/  IMAD.MOV.U32 R55, RZ, RZ, R54 ;  /* 0x000000ffff377224 */ /* 0x000fe400078e0036 */
[----:B------:R-:W-:Y:S01]  /*4c80*/  FADD.FTZ R52, R40, R52 ;  /* 0x0000003428347221 */ /* 0x000fe20000010000 */
[----:B------:R-:W-:Y:S06]  /*4c90*/  BRA `(.L_x_21262) ;  /* 0x0000000400507947 */ /* 0x000fec0003800000 */
.L_x_21261:
        /* <DEDUP_REMOVED lines=12> */
.L_x_21264:
[----:B------:R-:W-:-:S07]  /*4d60*/  IMAD.MOV.U32 R33, RZ, RZ, R2 ;  /* 0x000000ffff217224 */ /* 0x000fce00078e0002 */
.L_x_21265:
[----:B------:R-:W-:Y:S05]  /*4d70*/  BSYNC B2 ;  /* 0x0000000000027941 */ /* 0x000fea0003800000 */
.L_x_21263:
        /* <DEDUP_REMOVED lines=16> */
.L_x_21269:
[----:B------:R-:W-:Y:S05]  /*4e80*/  BSYNC B3 ;  /* 0x0000000000037941 */ /* 0x000fea0003800000 */
.L_x_21268:
        /* <DEDUP_REMOVED lines=38> */
[----:B------:R-:W-:-:S04]  /*50f0*/  IMAD.WIDE.U32 R2, R2, -0x2daee0ad, RZ ;  /* 0xd2511f5302027825 */ /* 0x000fc800078e00ff */
[----:B------:R-:W-:Y:S01]  /*5100*/  IMAD.MOV.U32 R0, RZ, RZ, R2 ;  /* 0x000000ffff007224 */ /* 0x000fe200078e0002 */
[----:B------:R-:W-:Y:S01]  /*5110*/  LOP3.LUT R4, R3, UR25, R4, 0x96, !PT ;  /* 0x0000001903047c12 */ /* 0x000fe2000f8e9604 */
[----:B------:R-:W-:-:S05]  /*5120*/  IMAD.WIDE.U32 R2, R5, -0x326172a9, RZ ;  /* 0xcd9e8d5705027825 */ /* 0x000fca00078e00ff */
[----:B------:R-:W-:-:S07]  /*5130*/  LOP3.LUT R5, R3, UR24, R54, 0x96, !PT ;  /* 0x0000001803057c12 */ /* 0x000fce000f8e9636 */
.L_x_21267:
[----:B------:R-:W-:Y:S05]  /*5140*/  BSYNC B2 ;  /* 0x0000000000027941 */ /* 0x000fea0003800000 */
.L_x_21266:
[----:B------:R-:W-:-:S05]  /*5150*/  I2FP.F32.U32 R3, R33 ;  /* 0x0000002100037245 */ /* 0x000fca0000201000 */
[----:B------:R-:W-:-:S05]  /*5160*/  FFMA.FTZ R3, R3, R171, 1.1641532182693481445e-10 ;  /* 0x2f00000003037423 */ /* 0x000fca00000100ab */
[----:B------:R-:W-:Y:S01]  /*5170*/  FSETP.GTU.FTZ.AND P3, PT, R3, R132, PT ;  /* 0x000000840300720b */ /* 0x000fe20003f7c000 */
[----:B------:R-:W-:-:S03]  /*5180*/  IMAD.U32 R3, R48, 0x10000, RZ ;  /* 0x0001000030037824 */ /* 0x000fc600078e00ff */
[----:B------:R-:W-:Y:S01]  /*5190*/  SEL R33, RZ, 0x1, P3 ;  /* 0x00000001ff217807 */ /* 0x000fe20001800000 */
[----:B------:R-:W-:-:S05]  /*51a0*/  FMUL.FTZ R3, R3, R133 ;  /* 0x0000008503037220 */ /* 0x000fca0000410000 */
[----:B------:R-:W-:-:S05]  /*51b0*/  FSEL R3, R3, RZ, !P3 ;  /* 0x000000ff03037208 */ /* 0x000fca0005800000 */
[----:B------:R-:W-:-:S04]  /*51c0*/  FADD.FTZ R52, R3, R52 ;  /* 0x0000003403347221 */ /* 0x000fc80000010000 */
[----:B------:R-:W-:-:S07]  /*51d0*/  @P0 FADD.FTZ R52, R40, R52 ;  /* 0x0000003428340221 */ /* 0x000fce0000010000 */
.L_x_21262:
        /* <DEDUP_REMOVED lines=12> */
.L_x_21271:
[----:B------:R-:W-:-:S07]  /*52a0*/  IMAD.MOV.U32 R53, RZ, RZ, R2 ;  /* 0x000000ffff357224 */ /* 0x000fce00078e0002 */
.L_x_21272:
[----:B------:R-:W-:Y:S05]  /*52b0*/  BSYNC B2 ;  /* 0x0000000000027941 */ /* 0x000fea0003800000 */
.L_x_21270:
        /* <DEDUP_REMOVED lines=16> */
.L_x_21276:
[----:B------:R-:W-:Y:S05]  /*53c0*/  BSYNC B3 ;  /* 0x0000000000037941 */ /* 0x000fea0003800000 */
.L_x_21275:
        /* <DEDUP_REMOVED lines=43> */
.L_x_21274:
[----:B------:R-:W-:Y:S05]  /*5680*/  BSYNC B2 ;  /* 0x0000000000027941 */ /* 0x000fea0003800000 */
.L_x_21273:
        /* <DEDUP_REMOVED lines=11> */
[----:B------:R-:W-:Y:S02]  /*5740*/  IMAD.MOV.U32 R54, RZ, RZ, R3 ;  /* 0x000000ffff367224 */ /* 0x000fe400078e0003 */
[----:B------:R-:W-:Y:S01]  /*5750*/  FADD.FTZ R53, R41, R53 ;  /* 0x0000003529357221 */ /* 0x000fe20000010000 */
[----:B------:R-:W-:Y:S06]  /*5760*/  BRA `(.L_x_21278) ;  /* 0x0000000400547947 */ /* 0x000fec0003800000 */
.L_x_21277:
        /* <DEDUP_REMOVED lines=12> */
.L_x_21280:
[----:B------:R-:W-:-:S07]  /*5830*/  IMAD.MOV.U32 R34, RZ, RZ, R2 ;  /* 0x000000ffff227224 */ /* 0x000fce00078e0002 */
.L_x_21281:
[----:B------:R-:W-:Y:S05]  /*5840*/  BSYNC B2 ;  /* 0x0000000000027941 */ /* 0x000fea0003800000 */
.L_x_21279:
        /* <DEDUP_REMOVED lines=16> */
.L_x_21285:
[----:B------:R-:W-:Y:S05]  /*5950*/  BSYNC B3 ;  /* 0x0000000000037941 */ /* 0x000fea0003800000 */
.L_x_21284:
        /* <DEDUP_REMOVED lines=42> */
[----:B------:R-:W-:-:S11]  /*5c00*/  HFMA2.MMA R54, -RZ, RZ, 0, 0 ;  /* 0x00000000ff367435 */ /* 0x000fd600000001ff */
.L_x_21283:
[----:B------:R-:W-:Y:S05]  /*5c10*/  BSYNC B2 ;  /* 0x0000000000027941 */ /* 0x000fea0003800000 */
.L_x_21282:
        /* <DEDUP_REMOVED lines=8> */
[----:B------:R-:W-:-:S04]  /*5ca0*/  FADD.FTZ R53, R3, R53 ;  /* 0x0000003503357221 */ /* 0x000fc80000010000 */
[----:B------:R-:W-:-:S07]  /*5cb0*/  @P0 FADD.FTZ R53, R41, R53 ;  /* 0x0000003529350221 */ /* 0x000fce0000010000 */
.L_x_21278:
        /* <DEDUP_REMOVED lines=12> */
.L_x_21287:
[----:B------:R-:W-:-:S07]  /*5d80*/  IMAD.MOV.U32 R56, RZ, RZ, R2 ;  /* 0x000000ffff387224 */ /* 0x000fce00078e0002 */
.L_x_21288:
[----:B------:R-:W-:Y:S05]  /*5d90*/  BSYNC B2 ;  /* 0x0000000000027941 */ /* 0x000fea0003800000 */
.L_x_21286:
        /* <DEDUP_REMOVED lines=16> */
.L_x_21292:
[----:B------:R-:W-:Y:S05]  /*5ea0*/  BSYNC B3 ;  /* 0x0000000000037941 */ /* 0x000fea0003800000 */
.L_x_21291:
        /* <DEDUP_REMOVED lines=43> */
.L_x_21290:
[----:B------:R-:W-:Y:S05]  /*6160*/  BSYNC B2 ;  /* 0x0000000000027941 */ /* 0x000fea0003800000 */
.L_x_21289:
        /* <DEDUP_REMOVED lines=12> */
[----:B------:R-:W-:Y:S02]  /*6230*/  IMAD.MOV.U32 R56, RZ, RZ, R3 ;  /* 0x000000ffff387224 */ /* 0x000fe400078e0003 */
[----:B------:R-:W-:Y:S01]  /*6240*/  FADD.FTZ R54, R42, R54 ;  /* 0x000000362a367221 */ /* 0x000fe20000010000 */
[----:B------:R-:W-:Y:S06]  /*6250*/  BRA `(.L_x_21294) ;  /* 0x0000000400507947 */ /* 0x000fec0003800000 */
.L_x_21293:
        /* <DEDUP_REMOVED lines=12> */
.L_x_21296:
[----:B------:R-:W-:-:S07]  /*6320*/  IMAD.MOV.U32 R35, RZ, RZ, R2 ;  /* 0x000000ffff237224 */ /* 0x000fce00078e0002 */
.L_x_21297:
[----:B------:R-:W-:Y:S05]  /*6330*/  BSYNC B2 ;  /* 0x0000000000027941 */ /* 0x000fea0003800000 */
.L_x_21295:
        /* <DEDUP_REMOVED lines=16> */
.L_x_21301:
[----:B------:R-:W-:Y:S05]  /*6440*/  BSYNC B3 ;  /* 0x0000000000037941 */ /* 0x000fea0003800000 */
.L_x_21300:
        /* <DEDUP_REMOVED lines=43> */
.L_x_21299:
[----:B------:R-:W-:Y:S05]  /*6700*/  BSYNC B2 ;  /* 0x0000000000027941 */ /* 0x000fea0003800000 */
.L_x_21298:
        /* <DEDUP_REMOVED lines=9> */
.L_x_21294:
        /* <DEDUP_REMOVED lines=12> */
.L_x_21303:
[----:B------:R-:W-:-:S07]  /*6860*/  IMAD.MOV.U32 R134, RZ, RZ, R2 ;  /* 0x000000ffff867224 */ /* 0x000fce00078e0002 */
.L_x_21304:
[----:B------:R-:W-:Y:S05]  /*6870*/  BSYNC B2 ;  /* 0x0000000000027941 */ /* 0x000fea0003800000 */
.L_x_21302:
        /* <DEDUP_REMOVED lines=16> */
.L_x_21308:
[----:B------:R-:W-:Y:S05]  /*6980*/  BSYNC B3 ;  /* 0x0000000000037941 */ /* 0x000fea0003800000 */
.L_x_21307:
        /* <DEDUP_REMOVED lines=43> */
.L_x_21306:
[----:B------:R-:W-:Y:S05]  /*6c40*/  BSYNC B2 ;  /* 0x0000000000027941 */ /* 0x000fea0003800000 */
.L_x_21305:
        /* <DEDUP_REMOVED lines=14> */
.L_x_21309:
        /* <DEDUP_REMOVED lines=12> */
.L_x_21312:
[----:B------:R-:W-:-:S07]  /*6df0*/  IMAD.MOV.U32 R36, RZ, RZ, R2 ;  /* 0x000000ffff247224 */ /* 0x000fce00078e0002 */
.L_x_21313:
[----:B------:R-:W-:Y:S05]  /*6e00*/  BSYNC B2 ;  /* 0x0000000000027941 */ /* 0x000fea0003800000 */
.L_x_21311:
        /* <DEDUP_REMOVED lines=16> */
.L_x_21317:
[----:B------:R-:W-:Y:S05]  /*6f10*/  BSYNC B3 ;  /* 0x0000000000037941 */ /* 0x000fea0003800000 */
.L_x_21316:
        /* <DEDUP_REMOVED lines=43> */
.L_x_21315:
[----:B------:R-:W-:Y:S05]  /*71d0*/  BSYNC B2 ;  /* 0x0000000000027941 */ /* 0x000fea0003800000 */
.L_x_21314:
        /* <DEDUP_REMOVED lines=10> */
.L_x_21310:
        /* <DEDUP_REMOVED lines=12> */
.L_x_21319:
[----:B------:R-:W-:-:S07]  /*7340*/  IMAD.MOV.U32 R134, RZ, RZ, R2 ;  /* 0x000000ffff867224 */ /* 0x000fce00078e0002 */
.L_x_21320:
[----:B------:R-:W-:Y:S05]  /*7350*/  BSYNC B2 ;  /* 0x0000000000027941 */ /* 0x000fea0003800000 */
.L_x_21318:
        /* <DEDUP_REMOVED lines=16> */
.L_x_21324:
[----:B------:R-:W-:Y:S05]  /*7460*/  BSYNC B3 ;  /* 0x0000000000037941 */ /* 0x000fea0003800000 */
.L_x_21323:
        /* <DEDUP_REMOVED lines=43> */
.L_x_21322:
[----:B------:R-:W-:Y:S05]  /*7720*/  BSYNC B2 ;  /* 0x0000000000027941 */ /* 0x000fea0003800000 */
.L_x_21321:
        /* <DEDUP_REMOVED lines=15> */
.L_x_21325:
        /* <DEDUP_REMOVED lines=12> */
.L_x_21328:
[----:B------:R-:W-:-:S07]  /*78e0*/  IMAD.MOV.U32 R37, RZ, RZ, R2 ;  /* 0x000000ffff257224 */ /* 0x000fce00078e0002 */
.L_x_21329:
[----:B------:R-:W-:Y:S05]  /*78f0*/  BSYNC B2 ;  /* 0x0000000000027941 */ /* 0x000fea0003800000 */
.L_x_21327:
        /* <DEDUP_REMOVED lines=16> */
.L_x_21333:
[----:B------:R-:W-:Y:S05]  /*7a00*/  BSYNC B3 ;  /* 0x0000000000037941 */ /* 0x000fea0003800000 */
.L_x_21332:
        /* <DEDUP_REMOVED lines=43> */
.L_x_21331:
[----:B------:R-:W-:Y:S05]  /*7cc0*/  BSYNC B2 ;  /* 0x0000000000027941 */ /* 0x000fea0003800000 */
.L_x_21330:
        /* <DEDUP_REMOVED lines=9> */
.L_x_21326:
        /* <DEDUP_REMOVED lines=12> */
.L_x_21335:
[----:B------:R-:W-:-:S07]  /*7e20*/  IMAD.MOV.U32 R57, RZ, RZ, R2 ;  /* 0x000000ffff397224 */ /* 0x000fce00078e0002 */
.L_x_21336:
[----:B------:R-:W-:Y:S05]  /*7e30*/  BSYNC B2 ;  /* 0x0000000000027941 */ /* 0x000fea0003800000 */
.L_x_21334:
        /* <DEDUP_REMOVED lines=16> */
.L_x_21340:
[----:B------:R-:W-:Y:S05]  /*7f40*/  BSYNC B3 ;  /* 0x0000000000037941 */ /* 0x000fea0003800000 */
.L_x_21339:
        /* <DEDUP_REMOVED lines=43> */
.L_x_21338:
[----:B------:R-:W-:Y:S05]  /*8200*/  BSYNC B2 ;  /* 0x0000000000027941 */ /* 0x000fea0003800000 */
.L_x_21337:
        /* <DEDUP_REMOVED lines=9> */
[----:B------:R-:W-:Y:S02]  /*82a0*/  IMAD.MOV.U32 R134, RZ, RZ, R3 ;  /* 0x000000ffff867224 */ /* 0x000fe400078e0003 */
[----:B------:R-:W-:Y:S01]  /*82b0*/  FADD.FTZ R57, R45, R57 ;  /* 0x000000392d397221 */ /* 0x000fe20000010000 */
[----:B------:R-:W-:Y:S06]  /*82c0*/  BRA `(.L_x_21342) ;  /* 0x0000000400547947 */ /* 0x000fec0003800000 */
.L_x_21341:
        /* <DEDUP_REMOVED lines=12> */
.L_x_21344:
[----:B------:R-:W-:-:S07]  /*8390*/  IMAD.MOV.U32 R38, RZ, RZ, R2 ;  /* 0x000000ffff267224 */ /* 0x000fce00078e0002 */
.L_x_21345:
[----:B------:R-:W-:Y:S05]  /*83a0*/  BSYNC B2 ;  /* 0x0000000000027941 */ /* 0x000fea0003800000 */
.L_x_21343:
        /* <DEDUP_REMOVED lines=16> */
.L_x_21349:
[----:B------:R-:W-:Y:S05]  /*84b0*/  BSYNC B3 ;  /* 0x0000000000037941 */ /* 0x000fea0003800000 */
.L_x_21348:
        /* <DEDUP_REMOVED lines=43> */
.L_x_21347:
[----:B------:R-:W-:Y:S05]  /*8770*/  BSYNC B2 ;  /* 0x0000000000027941 */ /* 0x000fea0003800000 */
.L_x_21346:
        /* <DEDUP_REMOVED lines=10> */
.L_x_21342:
        /* <DEDUP_REMOVED lines=12> */
.L_x_21351:
[----:B------:R-:W-:-:S07]  /*88e0*/  IMAD.MOV.U32 R58, RZ, RZ, R2 ;  /* 0x000000ffff3a7224 */ /* 0x000fce00078e0002 */
.L_x_21352:
[----:B------:R-:W-:Y:S05]  /*88f0*/  BSYNC B2 ;  /* 0x0000000000027941 */ /* 0x000fea0003800000 */
.L_x_21350:
        /* <DEDUP_REMOVED lines=16> */
.L_x_21356:
[----:B------:R-:W-:Y:S05]  /*8a00*/  BSYNC B3 ;  /* 0x0000000000037941 */ /* 0x000fea0003800000 */
.L_x_21355:
        /* <DEDUP_REMOVED lines=43> */
.L_x_21354:
[----:B------:R-:W-:Y:S05]  /*8cc0*/  BSYNC B2 ;  /* 0x0000000000027941 */ /* 0x000fea0003800000 */
.L_x_21353:
        /* <DEDUP_REMOVED lines=10> */
[----:B------:R-:W-:Y:S02]  /*8d70*/  IMAD.MOV.U32 R135, RZ, RZ, R3 ;  /* 0x000000ffff877224 */ /* 0x000fe400078e0003 */
[----:B------:R-:W-:Y:S01]  /*8d80*/  FADD.FTZ R58, R46, R58 ;  /* 0x0000003a2e3a7221 */ /* 0x000fe20000010000 */
[----:B------:R-:W-:Y:S06]  /*8d90*/  BRA `(.L_x_21358) ;  /* 0x0000000400507947 */ /* 0x000fec0003800000 */
.L_x_21357:
        /* <DEDUP_REMOVED lines=12> */
.L_x_21360:
[----:B------:R-:W-:-:S07]  /*8e60*/  IMAD.MOV.U32 R39, RZ, RZ, R2 ;  /* 0x000000ffff277224 */ /* 0x000fce00078e0002 */
.L_x_21361:
[----:B------:R-:W-:Y:S05]  /*8e70*/  BSYNC B2 ;  /* 0x0000000000027941 */ /* 0x000fea0003800000 */
.L_x_21359:
        /* <DEDUP_REMOVED lines=16> */
.L_x_21365:
[----:B------:R-:W-:Y:S05]  /*8f80*/  BSYNC B3 ;  /* 0x0000000000037941 */ /* 0x000fea0003800000 */
.L_x_21364:
        /* <DEDUP_REMOVED lines=43> */
.L_x_21363:
[----:B------:R-:W-:Y:S05]  /*9240*/  BSYNC B2 ;  /* 0x0000000000027941 */ /* 0x000fea0003800000 */
.L_x_21362:
        /* <DEDUP_REMOVED lines=9> */
.L_x_21358:
        /* <DEDUP_REMOVED lines=12> */
.L_x_21367:
[----:B------:R-:W-:-:S07]  /*93a0*/  IMAD.MOV.U32 R172, RZ, RZ, R2 ;  /* 0x000000ffffac7224 */ /* 0x000fce00078e0002 */
.L_x_21368:
[----:B------:R-:W-:Y:S05]  /*93b0*/  BSYNC B2 ;  /* 0x0000000000027941 */ /* 0x000fea0003800000 */
.L_x_21366:
        /* <DEDUP_REMOVED lines=16> */
.L_x_21372:
[----:B------:R-:W-:Y:S05]  /*94c0*/  BSYNC B3 ;  /* 0x0000000000037941 */ /* 0x000fea0003800000 */
.L_x_21371:
        /* <DEDUP_REMOVED lines=43> */
.L_x_21370:
[----:B------:R-:W-:Y:S05]  /*9780*/  BSYNC B2 ;  /* 0x0000000000027941 */ /* 0x000fea0003800000 */
.L_x_21369:
        /* <DEDUP_REMOVED lines=12> */
.L_x_21373:
        /* <DEDUP_REMOVED lines=12> */
.L_x_21376:
[----:B------:R-:W-:-:S07]  /*9910*/  IMAD.MOV.U32 R136, RZ, RZ, R2 ;  /* 0x000000ffff887224 */ /* 0x000fce00078e0002 */
.L_x_21377:
[----:B------:R-:W-:Y:S05]  /*9920*/  BSYNC B2 ;  /* 0x0000000000027941 */ /* 0x000fea0003800000 */
.L_x_21375:
        /* <DEDUP_REMOVED lines=16> */
.L_x_21381:
[----:B------:R-:W-:Y:S05]  /*9a30*/  BSYNC B3 ;  /* 0x0000000000037941 */ /* 0x000fea0003800000 */
.L_x_21380:
        /* <DEDUP_REMOVED lines=43> */
.L_x_21379:
[----:B------:R-:W-:Y:S05]  /*9cf0*/  BSYNC B2 ;  /* 0x0000000000027941 */ /* 0x000fea0003800000 */
.L_x_21378:
        /* <DEDUP_REMOVED lines=8> */
[----:B------:R-:W-:-:S04]  /*9d80*/  FADD.FTZ R59, R135, R59 ;  /* 0x0000003b873b7221 */ /* 0x000fc80000010000 */
[----:B------:R-:W-:-:S07]  /*9d90*/  @P0 FADD.FTZ R59, R47, R59 ;  /* 0x0000003b2f3b0221 */ /* 0x000fce0000010000 */
.L_x_21374:
[----:B------:R-:W-:Y:S02]  /*9da0*/  SEL R133, RZ, 0x10000, P4 ;  /* 0x00010000ff857807 */ /* 0x000fe40002000000 */
[C---:B------:R-:W-:Y:S02]  /*9db0*/  LOP3.LUT P4, RZ, R7.reuse, 0x2, RZ, 0xc0, !PT ;  /* 0x0000000207ff7812 */ /* 0x040fe4000788c0ff */
[----:B------:R-:W-:Y:S02]  /*9dc0*/  SEL R171, RZ, 0x1000000, P5 ;  /* 0x01000000ffab7807 */ /* 0x000fe40002800000 */
[----:B------:R-:W-:Y:S02]  /*9dd0*/  SEL R172, RZ, 0x100, P3 ;  /* 0x00000100ffac7807 */ /* 0x000fe40001800000 */
[----:B------:R-:W-:Y:S02]  /*9de0*/  SEL R132, RZ, 0x1, P4 ;  /* 0x00000001ff847807 */ /* 0x000fe40002000000 */
[----:B------:R-:W-:-:S02]  /*9df0*/  LOP3.LUT P6, RZ, R7, 0x4, RZ, 0xc0, !PT ;  /* 0x0000000407ff7812 */ /* 0x000fc400078cc0ff */
[C---:B------:R-:W-:Y:S02]  /*9e00*/  LOP3.LUT P0, RZ, R7.reuse, 0x8, RZ, 0xc0, !PT ;  /* 0x0000000807ff7812 */ /* 0x040fe4000780c0ff */
[----:B------:R-:W-:Y:S02]  /*9e10*/  LOP3.LUT P5, RZ, R7, 0x1, RZ, 0xc0, !PT ;  /* 0x0000000107ff7812 */ /* 0x000fe400078ac0ff */
[----:B------:R-:W-:Y:S01]  /*9e20*/  LOP3.LUT R171, R172, R171, R133, 0xfe, !PT ;  /* 0x000000abacab7212 */ /* 0x000fe200078efe85 */
[----:B------:R-:W-:Y:S01]  /*9e30*/  IMAD.WIDE.U32 R132, R132, 0x1000000, RZ ;  /* 0x0100000084847825 */ /* 0x000fe200078e00ff */
[----:B------:R-:W-:Y:S02]  /*9e40*/  SEL R135, RZ, 0x1, P5 ;  /* 0x00000001ff877807 */ /* 0x000fe40002800000 */
[----:B------:R-:W-:Y:S01]  /*9e50*/  SEL R134, RZ, 0x1, P6 ;  /* 0x00000001ff867807 */ /* 0x000fe20003000000 */
[----:B------:R-:W-:Y:S01]  /*9e60*/  IMAD.SHL.U32 R172, R32, 0x8, RZ ;  /* 0x0000000820ac7824 */ /* 0x000fe200078e00ff */
[----:B------:R-:W-:-:S02]  /*9e70*/  SEL R174, RZ, 0x1, P0 ;  /* 0x00000001ffae7807 */ /* 0x000fc40000000000 */
[----:B------:R-:W-:Y:S01]  /*9e80*/  LOP3.LUT R133, R133, R171, R135, 0xfe, !PT ;  /* 0x000000ab85857212 */ /* 0x000fe200078efe87 */
[----:B------:R-:W-:Y:S01]  /*9e90*/  IMAD.WIDE.U32 R134, R134, 0x10000, RZ ;  /* 0x0001000086867825 */ /* 0x000fe200078e00ff */
[----:B------:R-:W-:-:S03]  /*9ea0*/  LOP3.LUT P2, RZ, R7, 0x10, RZ, 0xc0, !PT ;  /* 0x0000001007ff7812 */ /* 0x000fc6000784c0ff */
[----:B------:R-:W-:Y:S01]  /*9eb0*/  IMAD.WIDE.U32 R174, R174, 0x100, RZ ;  /* 0x00000100aeae7825 */ /* 0x000fe200078e00ff */
[----:B------:R-:W-:Y:S02]  /*9ec0*/  SEL R171, RZ, 0x1, P2 ;  /* 0x00000001ffab7807 */ /* 0x000fe40001000000 */
[----:B------:R-:W-:Y:S02]  /*9ed0*/  LOP3.LUT R134, R174, R132, R134, 0xfe, !PT ;  /* 0x00000084ae867212 */ /* 0x000fe400078efe86 */
[C---:B------:R-:W-:Y:S02]  /*9ee0*/  LEA R132, P0, R32.reuse, UR30, 0x5 ;  /* 0x0000001e20847c11 */ /* 0x040fe4000f8028ff */
[----:B------:R-:W-:Y:S02]  /*9ef0*/  LOP3.LUT R135, R175, R133, R135, 0xfe, !PT ;  /* 0x00000085af877212 */ /* 0x000fe400078efe87 */
[----:B------:R-:W-:Y:S02]  /*9f00*/  LEA.HI.X R133, R32, UR31, RZ, 0x5, P0 ;  /* 0x0000001f20857c11 */ /* 0x000fe400080f2cff */
[----:B------:R-:W-:-:S02]  /*9f10*/  LOP3.LUT R134, R134, R171, RZ, 0xfc, !PT ;  /* 0x000000ab86867212 */ /* 0x000fc400078efcff */
[----:B------:R-:W-:Y:S01]  /*9f20*/  SHF.L.U64.HI R171, R32, 0x3, RZ ;  /* 0x0000000320ab7819 */ /* 0x000fe200000102ff */
[----:B------:R-:W-:Y:S04]  /*9f30*/  STG.E.128 desc[UR4][R132.64], R52 ;  /* 0x0000003484007986 */ /* 0x000fe8000c101d04 */
[----:B------:R0:W-:Y:S02]  /*9f40*/  STG.E.128 desc[UR4][R132.64+0x10], R56 ;  /* 0x0000103884007986 */ /* 0x0001e4000c101d04 */
[----:B0-----:R-:W-:-:S04]  /*9f50*/  IADD3 R132, P0, R172, UR32, RZ ;  /* 0x00000020ac847c10 */ /* 0x001fc8000ff1e0ff */
        /* <DEDUP_REMOVED lines=23> */
.L_x_21382:
[----:B01----:R-:W-:-:S07]  /*a0d0*/  IADD3 R132, R32, 0x20, RZ ;  /* 0x0000002020847810 */ /* 0x003fce0007ffe0ff */
.L_x_21253:
[----:B------:R-:W-:Y:S05]  /*a0e0*/  BSYNC B1 ;  /* 0x0000000000017941 */ /* 0x000fea0003800000 */
.L_x_21252:
[----:B------:R-:W-:Y:S01]  /*a0f0*/  LOP3.LUT P0, RZ, R7, 0x4000, RZ, 0xc0, !PT ;  /* 0x0000400007ff7812 */ /* 0x000fe2000780c0ff */
[----:B------:R-:W-:-:S12]  /*a100*/  BSSY B1, `(.L_x_21383) ;  /* 0x00005b4000017945 */ /* 0x000fd80003800000 */
[----:B------:R-:W-:Y:S05]  /*a110*/  @!P0 BRA `(.L_x_21384) ;  /* 0x0000005800c88947 */ /* 0x000fea0003800000 */
        /* <DEDUP_REMOVED lines=27> */
.L_x_21386:
[----:B------:R-:W-:-:S07]  /*a2d0*/  IMAD.MOV.U32 R135, RZ, RZ, R2 ;  /* 0x000000ffff877224 */ /* 0x000fce00078e0002 */
.L_x_21387:
[----:B------:R-:W-:Y:S05]  /*a2e0*/  BSYNC B2 ;  /* 0x0000000000027941 */ /* 0x000fea0003800000 */
.L_x_21385:
        /* <DEDUP_REMOVED lines=16> */
.L_x_21391:
[----:B------:R-:W-:Y:S05]  /*a3f0*/  BSYNC B3 ;  /* 0x0000000000037941 */ /* 0x000fea0003800000 */
.L_x_21390:
        /* <DEDUP_REMOVED lines=43> */
.L_x_21389:
[----:B------:R-:W-:Y:S05]  /*a6b0*/  BSYNC B2 ;  /* 0x0000000000027941 */ /* 0x000fea0003800000 */
.L_x_21388:
        /* <DEDUP_REMOVED lines=20> */
.L_x_21392:
        /* <DEDUP_REMOVED lines=12> */
.L_x_21395:
[----:B------:R-:W-:-:S07]  /*a8c0*/  IMAD.MOV.U32 R33, RZ, RZ, R2 ;  /* 0x000000ffff217224 */ /* 0x000fce00078e0002 */
.L_x_21396:
[----:B------:R-:W-:Y:S05]  /*a8d0*/  BSYNC B2 ;  /* 0x0000000000027941 */ /* 0x000fea0003800000 */
.L_x_21394:
        /* <DEDUP_REMOVED lines=16> */
.L_x_21400:
[----:B------:R-:W-:Y:S05]  /*a9e0*/  BSYNC B3 ;  /* 0x0000000000037941 */ /* 0x000fea0003800000 */
.L_x_21399:
        /* <DEDUP_REMOVED lines=43> */
.L_x_21398:
[----:B------:R-:W-:Y:S05]  /*aca0*/  BSYNC B2 ;  /* 0x0000000000027941 */ /* 0x000fea0003800000 */
.L_x_21397:
        /* <DEDUP_REMOVED lines=9> */
.L_x_21393:
        /* <DEDUP_REMOVED lines=12> */
.L_x_21402:
[----:B------:R-:W-:-:S07]  /*ae00*/  IMAD.MOV.U32 R61, RZ, RZ, R2 ;  /* 0x000000ffff3d7224 */ /* 0x000fce00078e0002 */
.L_x_21403:
[----:B------:R-:W-:Y:S05]  /*ae10*/  BSYNC B2 ;  /* 0x0000000000027941 */ /* 0x000fea0003800000 */
.L_x_21401:
        /* <DEDUP_REMOVED lines=16> */
.L_x_21407:
[----:B------:R-:W-:Y:S05]  /*af20*/  BSYNC B3 ;  /* 0x0000000000037941 */ /* 0x000fea0003800000 */
.L_x_21406:
        /* <DEDUP_REMOVED lines=43> */
.L_x_21405:
[----:B------:R-:W-:Y:S05]  /*b1e0*/  BSYNC B2 ;  /* 0x0000000000027941 */ /* 0x000fea0003800000 */
.L_x_21404:
        /* <DEDUP_REMOVED lines=14> */
.L_x_21408:
        /* <DEDUP_REMOVED lines=12> */
.L_x_21411:
[----:B------:R-:W-:-:S07]  /*b390*/  IMAD.MOV.U32 R34, RZ, RZ, R2 ;  /* 0x000000ffff227224 */ /* 0x000fce00078e0002 */
.L_x_21412:
[----:B------:R-:W-:Y:S05]  /*b3a0*/  BSYNC B2 ;  /* 0x0000000000027941 */ /* 0x000fea0003800000 */
.L_x_21410:
        /* <DEDUP_REMOVED lines=16> */
.L_x_21416:
[----:B------:R-:W-:Y:S05]  /*b4b0*/  BSYNC B3 ;  /* 0x0000000000037941 */ /* 0x000fea0003800000 */
.L_x_21415:
        /* <DEDUP_REMOVED lines=43> */
.L_x_21414:
[----:B------:R-:W-:Y:S05]  /*b770*/  BSYNC B2 ;  /* 0x0000000000027941 */ /* 0x000fea0003800000 */
.L_x_21413:
        /* <DEDUP_REMOVED lines=10> */
.L_x_21409:
        /* <DEDUP_REMOVED lines=12> */
.L_x_21418:
[----:B------:R-:W-:-:S07]  /*b8e0*/  IMAD.MOV.U32 R64, RZ, RZ, R2 ;  /* 0x000000ffff407224 */ /* 0x000fce00078e0002 */
.L_x_21419:
[----:B------:R-:W-:Y:S05]  /*b8f0*/  BSYNC B2 ;  /* 0x0000000000027941 */ /* 0x000fea0003800000 */
.L_x_21417:
        /* <DEDUP_REMOVED lines=16> */
.L_x_21423:
[----:B------:R-:W-:Y:S05]  /*ba00*/  BSYNC B3 ;  /* 0x0000000000037941 */ /* 0x000fea0003800000 */
.L_x_21422:
        /* <DEDUP_REMOVED lines=43> */
.L_x_21421:
[----:B------:R-:W-:Y:S05]  /*bcc0*/  BSYNC B2 ;  /* 0x0000000000027941 */ /* 0x000fea0003800000 */
.L_x_21420:
        /* <DEDUP_REMOVED lines=15> */
.L_x_21424:
        /* <DEDUP_REMOVED lines=12> */
.L_x_21427:
[----:B------:R-:W-:-:S07]  /*be80*/  IMAD.MOV.U32 R35, RZ, RZ, R2 ;  /* 0x000000ffff237224 */ /* 0x000fce00078e0002 */
.L_x_21428:
[----:B------:R-:W-:Y:S05]  /*be90*/  BSYNC B2 ;  /* 0x0000000000027941 */ /* 0x000fea0003800000 */
.L_x_21426:
        /* <DEDUP_REMOVED lines=16> */
.L_x_21432:
[----:B------:R-:W-:Y:S05]  /*bfa0*/  BSYNC B3 ;  /* 0x0000000000037941 */ /* 0x000fea0003800000 */
.L_x_21431:
        /* <DEDUP_REMOVED lines=43> */
.L_x_21430:
[----:B------:R-:W-:Y:S05]  /*c260*/  BSYNC B2 ;  /* 0x0000000000027941 */ /* 0x000fea0003800000 */
.L_x_21429:
        /* <DEDUP_REMOVED lines=9> */
.L_x_21425:
        /* <DEDUP_REMOVED lines=12> */
.L_x_21434:
[----:B------:R-:W-:-:S07]  /*c3c0*/  IMAD.MOV.U32 R171, RZ, RZ, R2 ;  /* 0x000000ffffab7224 */ /* 0x000fce00078e0002 */
.L_x_21435:
[----:B------:R-:W-:Y:S05]  /*c3d0*/  BSYNC B2 ;  /* 0x0000000000027941 */ /* 0x000fea0003800000 */
.L_x_21433:
        /* <DEDUP_REMOVED lines=16> */
.L_x_21439:
[----:B------:R-:W-:Y:S05]  /*c4e0*/  BSYNC B3 ;  /* 0x0000000000037941 */ /* 0x000fea0003800000 */
.L_x_21438:
        /* <DEDUP_REMOVED lines=43> */
.L_x_21437:
[----:B------:R-:W-:Y:S05]  /*c7a0*/  BSYNC B2 ;  /* 0x0000000000027941 */ /* 0x000fea0003800000 */
.L_x_21436:
        /* <DEDUP_REMOVED lines=14> */
.L_x_21440:
        /* <DEDUP_REMOVED lines=12> */
.L_x_21443:
[----:B------:R-:W-:-:S07]  /*c950*/  IMAD.MOV.U32 R36, RZ, RZ, R2 ;  /* 0x000000ffff247224 */ /* 0x000fce00078e0002 */
.L_x_21444:
[----:B------:R-:W-:Y:S05]  /*c960*/  BSYNC B2 ;  /* 0x0000000000027941 */ /* 0x000fea0003800000 */
.L_x_21442:
        /* <DEDUP_REMOVED lines=16> */
.L_x_21448:
[----:B------:R-:W-:Y:S05]  /*ca70*/  BSYNC B3 ;  /* 0x0000000000037941 */ /* 0x000fea0003800000 */
.L_x_21447:
        /* <DEDUP_REMOVED lines=43> */
.L_x_21446:
[----:B------:R-:W-:Y:S05]  /*cd30*/  BSYNC B2 ;  /* 0x0000000000027941 */ /* 0x000fea0003800000 */
.L_x_21445:
        /* <DEDUP_REMOVED lines=10> */
.L_x_21441:
        /* <DEDUP_REMOVED lines=12> */
.L_x_21450:
[----:B------:R-:W-:-:S07]  /*cea0*/  IMAD.MOV.U32 R171, RZ, RZ, R2 ;  /* 0x000000ffffab7224 */ /* 0x000fce00078e0002 */
.L_x_21451:
[----:B------:R-:W-:Y:S05]  /*ceb0*/  BSYNC B2 ;  /* 0x0000000000027941 */ /* 0x000fea0003800000 */
.L_x_21449:
        /* <DEDUP_REMOVED lines=16> */
.L_x_21455:
[----:B------:R-:W-:Y:S05]  /*cfc0*/  BSYNC B3 ;  /* 0x0000000000037941 */ /* 0x000fea0003800000 */
.L_x_21454:
        /* <DEDUP_REMOVED lines=43> */
.L_x_21453:
[----:B------:R-:W-:Y:S05]  /*d280*/  BSYNC B2 ;  /* 0x0000000000027941 */ /* 0x000fea0003800000 */
.L_x_21452:
        /* <DEDUP_REMOVED lines=15> */
.L_x_21456:
        /* <DEDUP_REMOVED lines=12> */
.L_x_21459:
[----:B------:R-:W-:-:S07]  /*d440*/  IMAD.MOV.U32 R37, RZ, RZ, R2 ;  /* 0x000000ffff257224 */ /* 0x000fce00078e0002 */
.L_x_21460:
[----:B------:R-:W-:Y:S05]  /*d450*/  BSYNC B2 ;  /* 0x0000000000027941 */ /* 0x000fea0003800000 */
.L_x_21458:
        /* <DEDUP_REMOVED lines=16> */
.L_x_21464:
[----:B------:R-:W-:Y:S05]  /*d560*/  BSYNC B3 ;  /* 0x0000000000037941 */ /* 0x000fea0003800000 */
.L_x_21463:
        /* <DEDUP_REMOVED lines=41> */
[----:B------:R-:W-:-:S05]  /*d800*/  IMAD.WIDE.U32 R2, R5, -0x326172a9, RZ ;  /* 0xcd9e8d5705027825 */ /* 0x000fca00078e00ff */
[----:B------:R-:W-:-:S07]  /*d810*/  LOP3.LUT R5, R3, UR24, R174, 0x96, !PT ;  /* 0x0000001803057c12 */ /* 0x000fce000f8e96ae */
.L_x_21462:
[----:B------:R-:W-:Y:S05]  /*d820*/  BSYNC B2 ;  /* 0x0000000000027941 */ /* 0x000fea0003800000 */
.L_x_21461:
        /* <DEDUP_REMOVED lines=9> */
.L_x_21457:
        /* <DEDUP_REMOVED lines=12> */
.L_x_21466:
[----:B------:R-:W-:-:S07]  /*d980*/  IMAD.MOV.U32 R65, RZ, RZ, R2 ;  /* 0x000000ffff417224 */ /* 0x000fce00078e0002 */
.L_x_21467:
[----:B------:R-:W-:Y:S05]  /*d990*/  BSYNC B2 ;  /* 0x0000000000027941 */ /* 0x000fea0003800000 */
.L_x_21465:
        /* <DEDUP_REMOVED lines=16> */
.L_x_21471:
[----:B------:R-:W-:Y:S05]  /*daa0*/  BSYNC B3 ;  /* 0x0000000000037941 */ /* 0x000fea0003800000 */
.L_x_21470:
        /* <DEDUP_REMOVED lines=41> */
[----:B------:R-:W-:Y:S01]  /*dd40*/  LOP3.LUT R5, R3, UR24, R174, 0x96, !PT ;  /* 0x0000001803057c12 */ /* 0x000fe2000f8e96ae */
[----:B------:R-:W-:-:S07]  /*dd50*/  IMAD.MOV.U32 R3, RZ, RZ, RZ ;  /* 0x000000ffff037224 */ /* 0x000fce00078e00ff */
.L_x_21469:
[----:B------:R-:W-:Y:S05]  /*dd60*/  BSYNC B2 ;  /* 0x0000000000027941 */ /* 0x000fea0003800000 */
.L_x_21468:
        /* <DEDUP_REMOVED lines=9> */
[----:B------:R-:W-:Y:S02]  /*de00*/  IMAD.MOV.U32 R171, RZ, RZ, R3 ;  /* 0x000000ffffab7224 */ /* 0x000fe400078e0003 */
[----:B------:R-:W-:Y:S01]  /*de10*/  FADD.FTZ R65, R45, R65 ;  /* 0x000000412d417221 */ /* 0x000fe20000010000 */
[----:B------:R-:W-:Y:S06]  /*de20*/  BRA `(.L_x_21473) ;  /* 0x0000000400547947 */ /* 0x000fec0003800000 */
.L_x_21472:
        /* <DEDUP_REMOVED lines=12> */
.L_x_21475:
[----:B------:R-:W-:-:S07]  /*def0*/  MOV R38, R2 ;  /* 0x0000000200267202 */ /* 0x000fce0000000f00 */
.L_x_21476:
[----:B------:R-:W-:Y:S05]  /*df00*/  BSYNC B2 ;  /* 0x0000000000027941 */ /* 0x000fea0003800000 */
.L_x_21474:
        /* <DEDUP_REMOVED lines=16> */
.L_x_21480:
[----:B------:R-:W-:Y:S05]  /*e010*/  BSYNC B3 ;  /* 0x0000000000037941 */ /* 0x000fea0003800000 */
.L_x_21479:
        /* <DEDUP_REMOVED lines=42> */
[----:B------:R-:W-:-:S07]  /*e2c0*/  LOP3.LUT R5, R3, UR24, R174, 0x96, !PT ;  /* 0x0000001803057c12 */ /* 0x000fce000f8e96ae */
.L_x_21478:
[----:B------:R-:W-:Y:S05]  /*e2d0*/  BSYNC B2 ;  /* 0x0000000000027941 */ /* 0x000fea0003800000 */
.L_x_21477:
        /* <DEDUP_REMOVED lines=10> */
.L_x_21473:
        /* <DEDUP_REMOVED lines=12> */
.L_x_21482:
[----:B------:R-:W-:-:S07]  /*e440*/  MOV R66, R2 ;  /* 0x0000000200427202 */ /* 0x000fce0000000f00 */
.L_x_21483:
[----:B------:R-:W-:Y:S05]  /*e450*/  BSYNC B2 ;  /* 0x0000000000027941 */ /* 0x000fea0003800000 */
.L_x_21481:
        /* <DEDUP_REMOVED lines=16> */
.L_x_21487:
[----:B------:R-:W-:Y:S05]  /*e560*/  BSYNC B3 ;  /* 0x0000000000037941 */ /* 0x000fea0003800000 */
.L_x_21486:
        /* <DEDUP_REMOVED lines=43> */
.L_x_21485:
[----:B------:R-:W-:Y:S05]  /*e820*/  BSYNC B2 ;  /* 0x0000000000027941 */ /* 0x000fea0003800000 */
.L_x_21484:
        /* <DEDUP_REMOVED lines=10> */
[----:B------:R-:W-:Y:S01]  /*e8d0*/  MOV R174, R3 ;  /* 0x0000000300ae7202 */ /* 0x000fe20000000f00 */
[----:B------:R-:W-:Y:S01]  /*e8e0*/  FADD.FTZ R66, R46, R66 ;  /* 0x000000422e427221 */ /* 0x000fe20000010000 */
[----:B------:R-:W-:Y:S06]  /*e8f0*/  BRA `(.L_x_21489) ;  /* 0x0000000400507947 */ /* 0x000fec0003800000 */
.L_x_21488:
        /* <DEDUP_REMOVED lines=12> */
.L_x_21491:
[----:B------:R-:W-:-:S07]  /*e9c0*/  IMAD.MOV.U32 R39, RZ, RZ, R2 ;  /* 0x000000ffff277224 */ /* 0x000fce00078e0002 */
.L_x_21492:
[----:B------:R-:W-:Y:S05]  /*e9d0*/  BSYNC B2 ;  /* 0x0000000000027941 */ /* 0x000fea0003800000 */
.L_x_21490:
        /* <DEDUP_REMOVED lines=16> */
.L_x_21496:
[----:B------:R-:W-:Y:S05]  /*eae0*/  BSYNC B3 ;  /* 0x0000000000037941 */ /* 0x000fea0003800000 */
.L_x_21495:
        /* <DEDUP_REMOVED lines=43> */
.L_x_21494:
[----:B------:R-:W-:Y:S05]  /*eda0*/  BSYNC B2 ;  /* 0x0000000000027941 */ /* 0x000fea0003800000 */
.L_x_21493:
[----:B------:R-:W-:-:S05]  /*edb0*/  I2FP.F32.U32 R3, R39 ;  /* 0x0000002700037245 */ /* 0x000fca0000201000 */
[----:B------:R-:W-:-:S05]  /*edc0*/  FFMA.FTZ R3, R3, R135, 1.1641532182693481445e-10 ;  /* 0x2f00000003037423 */ /* 0x000fca0000010087 */
[----:B------:R-:W-:Y:S02]  /*edd0*/  FSETP.GTU.FTZ.AND P5, PT, R3, R133, PT ;  /* 0x000000850300720b */ /* 0x000fe40003fbc000 */
[----:B------:R-:W-:Y:S02]  /*ede0*/  SHF.L.U32 R3, R51, 0x10, RZ ;  /* 0x0000001033037819 */ /* 0x000fe400000006ff */
[----:B------:R-:W-:-:S03]  /*edf0*/  SEL R39, RZ, 0x1, P5 ;  /* 0x00000001ff277807 */ /* 0x000fc60002800000 */
[----:B------:R-:W-:-:S05]  /*ee00*/  FMUL.FTZ R3, R3, R134 ;  /* 0x0000008603037220 */ /* 0x000fca0000410000 */
[----:B------:R-:W-:-:S05]  /*ee10*/  FSEL R3, R3, RZ, !P5 ;  /* 0x000000ff03037208 */ /* 0x000fca0006800000 */
[----:B------:R-:W-:-:S04]  /*ee20*/  FADD.FTZ R66, R3, R66 ;  /* 0x0000004203427221 */ /* 0x000fc80000010000 */
[----:B------:R-:W-:-:S07]  /*ee30*/  @P0 FADD.FTZ R66, R46, R66 ;  /* 0x000000422e420221 */ /* 0x000fce0000010000 */
.L_x_21489:
        /* <DEDUP_REMOVED lines=12> */
.L_x_21498:
[----:B------:R-:W-:-:S07]  /*ef00*/  IMAD.MOV.U32 R171, RZ, RZ, R2 ;  /* 0x000000ffffab7224 */ /* 0x000fce00078e0002 */
.L_x_21499:
[----:B------:R-:W-:Y:S05]  /*ef10*/  BSYNC B2 ;  /* 0x0000000000027941 */ /* 0x000fea0003800000 */
.L_x_21497:
        /* <DEDUP_REMOVED lines=16> */
.L_x_21503:
[----:B------:R-:W-:Y:S05]  /*f020*/  BSYNC B3 ;  /* 0x0000000000037941 */ /* 0x000fea0003800000 */
.L_x_21502:
        /* <DEDUP_REMOVED lines=43> */
.L_x_21501:
[----:B------:R-:W-:Y:S05]  /*f2e0*/  BSYNC B2 ;  /* 0x0000000000027941 */ /* 0x000fea0003800000 */
.L_x_21500:
        /* <DEDUP_REMOVED lines=12> */
.L_x_21504:
        /* <DEDUP_REMOVED lines=12> */
.L_x_21507:
[----:B------:R-:W-:-:S07]  /*f470*/  IMAD.MOV.U32 R136, RZ, RZ, R2 ;  /* 0x000000ffff887224 */ /* 0x000fce00078e0002 */
.L_x_21508:
[----:B------:R-:W-:Y:S05]  /*f480*/  BSYNC B2 ;  /* 0x0000000000027941 */ /* 0x000fea0003800000 */
.L_x_21506:
        /* <DEDUP_REMOVED lines=16> */
.L_x_21512:
[----:B------:R-:W-:Y:S05]  /*f590*/  BSYNC B3 ;  /* 0x0000000000037941 */ /* 0x000fea0003800000 */
.L_x_21511:
        /* <DEDUP_REMOVED lines=43> */
.L_x_21510:
[----:B------:R-:W-:Y:S05]  /*f850*/  BSYNC B2 ;  /* 0x0000000000027941 */ /* 0x000fea0003800000 */
.L_x_21509:
[----:B------:R-:W-:-:S05]  /*f860*/  I2FP.F32.U32 R136, R136 ;  /* 0x0000008800887245 */ /* 0x000fca0000201000 */
[----:B------:R-:W-:Y:S01]  /*f870*/  FFMA.FTZ R136, R136, R135, 1.1641532182693481445e-10 ;  /* 0x2f00000088887423 */ /* 0x000fe20000010087 */
[----:B------:R-:W-:-:S04]  /*f880*/  PRMT R135, R51, 0x7632, R135 ;  /* 0x0000763233877816 */ /* 0x000fc80000000087 */
[----:B------:R-:W-:Y:S01]  /*f890*/  FSETP.GTU.FTZ.AND P2, PT, R136, R133, PT ;  /* 0x000000858800720b */ /* 0x000fe20003f5c000 */
[----:B------:R-:W-:-:S03]  /*f8a0*/  IMAD.U32 R135, R135, 0x10000, RZ ;  /* 0x0001000087877824 */ /* 0x000fc600078e00ff */
[----:B------:R-:W-:Y:S01]  /*f8b0*/  SEL R136, RZ, 0x1, P2 ;  /* 0x00000001ff887807 */ /* 0x000fe20001000000 */
[----:B------:R-:W-:-:S05]  /*f8c0*/  FMUL.FTZ R135, R135, R134 ;  /* 0x0000008687877220 */ /* 0x000fca0000410000 */
[----:B------:R-:W-:-:S05]  /*f8d0*/  FSEL R135, R135, RZ, !P2 ;  /* 0x000000ff87877208 */ /* 0x000fca0005000000 */
[----:B------:R-:W-:-:S04]  /*f8e0*/  FADD.FTZ R67, R135, R67 ;  /* 0x0000004387437221 */ /* 0x000fc80000010000 */
[----:B------:R-:W-:-:S07]  /*f8f0*/  @P0 FADD.FTZ R67, R47, R67 ;  /* 0x000000432f430221 */ /* 0x000fce0000010000 */
.L_x_21505:
[----:B------:R-:W-:Y:S02]  /*f900*/  SEL R135, RZ, 0x10000, P4 ;  /* 0x00010000ff877807 */ /* 0x000fe40002000000 */
[C---:B------:R-:W-:Y:S02]  /*f910*/  LOP3.LUT P4, RZ, R7.reuse, 0x2, RZ, 0xc0, !PT ;  /* 0x0000000207ff7812 */ /* 0x040fe4000788c0ff */
[C---:B------:R-:W-:Y:S02]  /*f920*/  LOP3.LUT P6, RZ, R7.reuse, 0x4, RZ, 0xc0, !PT ;  /* 0x0000000407ff7812 */ /* 0x040fe400078cc0ff */
[----:B------:R-:W-:Y:S02]  /*f930*/  LOP3.LUT P0, RZ, R7, 0x8, RZ, 0xc0, !PT ;  /* 0x0000000807ff7812 */ /* 0x000fe4000780c0ff */
[----:B------:R-:W-:Y:S02]  /*f940*/  SEL R171, RZ, 0x1000000, P5 ;  /* 0x01000000ffab7807 */ /* 0x000fe40002800000 */
[----:B------:R-:W-:-:S02]  /*f950*/  SEL R172, RZ, 0x100, P3 ;  /* 0x00000100ffac7807 */ /* 0x000fc40001800000 */
[----:B------:R-:W-:Y:S02]  /*f960*/  SEL R134, RZ, 0x1, P4 ;  /* 0x00000001ff867807 */ /* 0x000fe40002000000 */
[----:B------:R-:W-:Y:S02]  /*f970*/  SEL R174, RZ, 0x1, P6 ;  /* 0x00000001ffae7807 */ /* 0x000fe40003000000 */
[----:B------:R-:W-:Y:S02]  /*f980*/  SEL R176, RZ, 0x1, P0 ;  /* 0x00000001ffb07807 */ /* 0x000fe40000000000 */
[C---:B------:R-:W-:Y:S01]  /*f990*/  LOP3.LUT P5, RZ, R7.reuse, 0x1, RZ, 0xc0, !PT ;  /* 0x0000000107ff7812 */ /* 0x040fe200078ac0ff */
[----:B------:R-:W-:Y:S01]  /*f9a0*/  IMAD.WIDE.U32 R174, R174, 0x10000, RZ ;  /* 0x00010000aeae7825 */ /* 0x000fe200078e00ff */
[----:B------:R-:W-:Y:S02]  /*f9b0*/  LOP3.LUT R171, R172, R171, R135, 0xfe, !PT ;  /* 0x000000abacab7212 */ /* 0x000fe400078efe87 */
[----:B------:R-:W-:Y:S01]  /*f9c0*/  SEL R133, RZ, 0x1, P5 ;  /* 0x00000001ff857807 */ /* 0x000fe20002800000 */
[----:B------:R-:W-:Y:S01]  /*f9d0*/  IMAD.WIDE.U32 R134, R134, 0x1000000, RZ ;  /* 0x0100000086867825 */ /* 0x000fe200078e00ff */
[----:B------:R-:W-:-:S03]  /*f9e0*/  LOP3.LUT P2, RZ, R7, 0x10, RZ, 0xc0, !PT ;  /* 0x0000001007ff7812 */ /* 0x000fc6000784c0ff */
[----:B------:R-:W-:Y:S01]  /*f9f0*/  IMAD.WIDE.U32 R176, R176, 0x100, RZ ;  /* 0x00000100b0b07825 */ /* 0x000fe200078e00ff */
[----:B------:R-:W-:Y:S02]  /*fa00*/  LOP3.LUT R135, R135, R171, R133, 0xfe, !PT ;  /* 0x000000ab87877212 */ /* 0x000fe400078efe85 */
[----:B------:R-:W-:Y:S02]  /*fa10*/  SEL R171, RZ, 0x1, P2 ;  /* 0x00000001ffab7807 */ /* 0x000fe40001000000 */
[----:B------:R-:W-:Y:S02]  /*fa20*/  LOP3.LUT R133, R176, R134, R174, 0xfe, !PT ;  /* 0x00000086b0857212 */ /* 0x000fe400078efeae */
[C---:B------:R-:W-:Y:S02]  /*fa30*/  LEA R134, P0, R132.reuse, UR30, 0x5 ;  /* 0x0000001e84867c11 */ /* 0x040fe4000f8028ff */
[----:B------:R-:W-:Y:S02]  /*fa40*/  LOP3.LUT R175, R177, R135, R175, 0xfe, !PT ;  /* 0x00000087b1af7212 */ /* 0x000fe400078efeaf */
[----:B------:R-:W-:-:S02]  /*fa50*/  LEA.HI.X R135, R132, UR31, RZ, 0x5, P0 ;  /* 0x0000001f84877c11 */ /* 0x000fc400080f2cff */
[----:B------:R-:W-:Y:S02]  /*fa60*/  LOP3.LUT R174, R133, R171, RZ, 0xfc, !PT ;  /* 0x000000ab85ae7212 */ /* 0x000fe400078efcff */
[C---:B------:R-:W-:Y:S01]  /*fa70*/  SHF.L.U32 R171, R132.reuse, 0x3, RZ ;  /* 0x0000000384ab7819 */ /* 0x040fe200000006ff */
[----:B------:R-:W-:Y:S01]  /*fa80*/  STG.E.128 desc[UR4][R134.64], R60 ;  /* 0x0000003c86007986 */ /* 0x000fe2000c101d04 */
[----:B------:R-:W-:-:S03]  /*fa90*/  SHF.L.U64.HI R133, R132, 0x3, RZ ;  /* 0x0000000384857819 */ /* 0x000fc600000102ff */
        /* <DEDUP_REMOVED lines=25> */
.L_x_21513:
[----:B------:R-:W-:-:S07]  /*fc30*/  VIADD R132, R132, 0x20 ;  /* 0x0000002084847836 */ /* 0x000fce0000000000 */
.L_x_21384:
[----:B------:R-:W-:Y:S05]  /*fc40*/  BSYNC B1 ;  /* 0x0000000000017941 */ /* 0x000fea0003800000 */
.L_x_21383:
[----:B------:R-:W-:Y:S01]  /*fc50*/  LOP3.LUT P0, RZ, R7, 0x2000, RZ, 0xc0, !PT ;  /* 0x0000200007ff7812 */ /* 0x000fe2000780c0ff */
[----:B------:R-:W-:-:S12]  /*fc60*/  BSSY B1, `(.L_x_21514) ;  /* 0x00005b4000017945 */ /* 0x000fd80003800000 */
[----:B------:R-:W-:Y:S05]  /*fc70*/  @!P0 BRA `(.L_x_21515) ;  /* 0x0000005800c88947 */ /* 0x000fea0003800000 */
[----:B------:R-:W2:Y:S01]  /*fc80*/  LDC.64 R68, c[0x0][0x228] ;  /* 0x00008a00ff447b82 */ /* 0x000ea20000000a00 */
[----:B------:R-:W-:-:S04]  /*fc90*/  ISETP.NE.U32.AND P0, PT, RZ, UR28, PT ;  /* 0x0000001cff007c0c */ /* 0x000fc8000bf05070 */
[----:B------:R-:W-:-:S03]  /*fca0*/  ISETP.NE.AND.EX P0, PT, RZ, UR29, PT, P0 ;  /* 0x0000001dff007c0c */ /* 0x000fc6000bf05300 */
[----:B------:R-:W3:Y:S10]  /*fcb0*/  LDC.64 R74, c[0x0][0x220] ;  /* 0x00008800ff4a7b82 */ /* 0x000ef40000000a00 */
[----:B------:R-:W-:-:S04]  /*fcc0*/  @P0 LEA R70, P1, R132, UR28, 0x5 ;  /* 0x0000001c84460c11 */ /* 0x000fc8000f8228ff */
[----:B------:R-:W-:Y:S02]  /*fcd0*/  @P0 LEA.HI.X R71, R132, UR29, RZ, 0x5, P1 ;  /* 0x0000001d84470c11 */ /* 0x000fe400088f2cff */
[----:B--2---:R-:W-:Y:S01]  /*fce0*/  ISETP.NE.U32.AND P1, PT, R68, RZ, PT ;  /* 0x000000ff4400720c */ /* 0x004fe20003f25070 */
[----:B------:R-:W-:Y:S02]  /*fcf0*/  BSSY B2, `(.L_x_21516) ;  /* 0x0000015000027945 */ /* 0x000fe40003800000 */
[----:B------:R-:W5:Y:S01]  /*fd00*/  @P0 LDG.E.128 R40, desc[UR4][R70.64] ;  /* 0x0000000446280981 */ /* 0x000f62000c1e1d00 */
[----:B------:R-:W-:-:S03]  /*fd10*/  ISETP.NE.AND.EX P1, PT, R69, RZ, PT, P1 ;  /* 0x000000ff4500720c */ /* 0x000fc60003f25310 */
[----:B------:R2:W5:Y:S01]  /*fd20*/  @P0 LDG.E.128 R44, desc[UR4][R70.64+0x10] ;  /* 0x00001004462c0981 */ /* 0x000562000c1e1d00 */
[----:B---3--:R-:W-:-:S09]  /*fd30*/  IMAD.WIDE.U32 R74, R132, 0x10, R74 ;  /* 0x00000010844a7825 */ /* 0x008fd200078e004a */
[----:B------:R-:W-:-:S04]  /*fd40*/  @P1 LEA R72, P2, R132, R68, 0x4 ;  /* 0x0000004484481211 */ /* 0x000fc800078420ff */
[----:B------:R-:W-:-:S05]  /*fd50*/  @P1 LEA.HI.X R73, R132, R69, RZ, 0x4, P2 ;  /* 0x0000004584491211 */ /* 0x000fca00010f24ff */
[----:B------:R3:W5:Y:S04]  /*fd60*/  @P1 LDG.E.128 R48, desc[UR4][R72.64] ;  /* 0x0000000448301981 */ /* 0x000768000c1e1d00 */
[----:B------:R-:W5:Y:S01]  /*fd70*/  LDG.E.128 R72, desc[UR4][R74.64] ;  /* 0x000000044a487981 */ /* 0x000f62000c1e1d00 */
[C---:B------:R-:W-:Y:S02]  /*fd80*/  ISETP.NE.AND P2, PT, R3.reuse, 0x1, PT ;  /* 0x000000010300780c */ /* 0x040fe40003f45270 */
[----:B--2---:R-:W-:-:S11]  /*fd90*/  IADD3 R70, R3, 0x1, RZ ;  /* 0x0000000103467810 */ /* 0x004fd60007ffe0ff */
[----:B---3--:R-:W-:Y:S05]  /*fda0*/  @!P2 BRA `(.L_x_21517) ;  /* 0x000000000020a947 */ /* 0x008fea0003800000 */
[----:B------:R-:W-:Y:S01]  /*fdb0*/  ISETP.NE.AND P2, PT, R3, 0x2, PT ;  /* 0x000000020300780c */ /* 0x000fe20003f45270 */
[----:B01----:R-:W-:-:S12]  /*fdc0*/  IMAD.MOV.U32 R135, RZ, RZ, R4 ;  /* 0x000000ffff877224 */ /* 0x003fd800078e0004 */
[----:B------:R-:W-:Y:S05]  /*fdd0*/  @!P2 BRA `(.L_x_21518) ;  /* 0x000000000018a947 */ /* 0x000fea0003800000 */
[----:B------:R-:W-:Y:S01]  /*fde0*/  ISETP.NE.AND P2, PT, R3, 0x3, PT ;  /* 0x000000030300780c */ /* 0x000fe20003f45270 */
[----:B------:R-:W-:-:S12]  /*fdf0*/  IMAD.MOV.U32 R135, RZ, RZ, R5 ;  /* 0x000000ffff877224 */ /* 0x000fd800078e0005 */
[----:B------:R-:W-:Y:S05]  /*fe00*/  @P2 BRA `(.L_x_21518) ;  /* 0x00000000000c2947 */ /* 0x000fea0003800000 */
[----:B------:R-:W-:Y:S01]  /*fe10*/  MOV R135, R0 ;  /* 0x0000000000877202 */ /* 0x000fe20000000f00 */
[----:B------:R-:W-:Y:S06]  /*fe20*/  BRA `(.L_x_21518) ;  /* 0x0000000000047947 */ /* 0x000fec0003800000 */
.L_x_21517:
[----:B01----:R-:W-:-:S07]  /*fe30*/  IMAD.MOV.U32 R135, RZ, RZ, R2 ;  /* 0x000000ffff877224 */ /* 0x003fce00078e0002 */
.L_x_21518:
[----:B------:R-:W-:Y:S05]  /*fe40*/  BSYNC B2 ;  /* 0x0000000000027941 */ /* 0x000fea0003800000 */
.L_x_21516:
        /* <DEDUP_REMOVED lines=16> */
.L_x_21522:
[----:B------:R-:W-:Y:S05]  /*ff50*/  BSYNC B3 ;  /* 0x0000000000037941 */ /* 0x000fea0003800000 */
.L_x_21521:
        /* <DEDUP_REMOVED lines=43> */
.L_x_21520:
[----:B------:R-:W-:Y:S05]  /*10210*/  BSYNC B2 ;  /* 0x0000000000027941 */ /* 0x000fea0003800000 */
.L_x_21519:
        /* <DEDUP_REMOVED lines=20> */
.L_x_21523:
        /* <DEDUP_REMOVED lines=12> */
.L_x_21526:
[----:B------:R-:W-:-:S07]  /*10420*/  IMAD.MOV.U32 R33, RZ, RZ, R2 ;  /* 0x000000ffff217224 */ /* 0x000fce00078e0002 */
.L_x_21527:
[----:B------:R-:W-:Y:S05]  /*10430*/  BSYNC B2 ;  /* 0x0000000000027941 */ /* 0x000fea0003800000 */
.L_x_21525:
        /* <DEDUP_REMOVED lines=16> */
.L_x_21531:
[----:B------:R-:W-:Y:S05]  /*10540*/  BSYNC B3 ;  /* 0x0000000000037941 */ /* 0x000fea0003800000 */
.L_x_21530:
        /* <DEDUP_REMOVED lines=41> */
[----:B------:R-:W-:-:S05]  /*107e0*/  IMAD.WIDE.U32 R2, R5, -0x326172a9, RZ ;  /* 0xcd9e8d5705027825 */ /* 0x000fca00078e00ff */
[----:B------:R-:W-:-:S07]  /*107f0*/  LOP3.LUT R5, R3, UR24, R70, 0x96, !PT ;  /* 0x0000001803057c12 */ /* 0x000fce000f8e9646 */
.L_x_21529:
[----:B------:R-:W-:Y:S05]  /*10800*/  BSYNC B2 ;  /* 0x0000000000027941 */ /* 0x000fea0003800000 */
.L_x_21528:
        /* <DEDUP_REMOVED lines=9> */
.L_x_21524:
        /* <DEDUP_REMOVED lines=12> */
.L_x_21533:
[----:B------:R-:W-:-:S07]  /*10960*/  IMAD.MOV.U32 R69, RZ, RZ, R2 ;  /* 0x000000ffff457224 */ /* 0x000fce00078e0002 */
.L_x_21534:
[----:B------:R-:W-:Y:S05]  /*10970*/  BSYNC B2 ;  /* 0x0000000000027941 */ /* 0x000fea0003800000 */
.L_x_21532:
        /* <DEDUP_REMOVED lines=16> */
.L_x_21538:
[----:B------:R-:W-:Y:S05]  /*10a80*/  BSYNC B3 ;  /* 0x0000000000037941 */ /* 0x000fea0003800000 */
.L_x_21537:
        /* <DEDUP_REMOVED lines=43> */
.L_x_21536:
[----:B------:R-:W-:Y:S05]  /*10d40*/  BSYNC B2 ;  /* 0x0000000000027941 */ /* 0x000fea0003800000 */
.L_x_21535:
        /* <DEDUP_REMOVED lines=11> */
[----:B------:R-:W-:Y:S02]  /*10e00*/  IMAD.MOV.U32 R70, RZ, RZ, R3 ;  /* 0x000000ffff467224 */ /* 0x000fe400078e0003 */
[----:B------:R-:W-:Y:S01]  /*10e10*/  FADD.FTZ R69, R41, R69 ;  /* 0x0000004529457221 */ /* 0x000fe20000010000 */
[----:B------:R-:W-:Y:S06]  /*10e20*/  BRA `(.L_x_21540) ;  /* 0x0000000400547947 */ /* 0x000fec0003800000 */
.L_x_21539:
        /* <DEDUP_REMOVED lines=12> */
.L_x_21542:
[----:B------:R-:W-:-:S07]  /*10ef0*/  MOV R34, R2 ;  /* 0x0000000200227202 */ /* 0x000fce0000000f00 */
.L_x_21543:
[----:B------:R-:W-:Y:S05]  /*10f00*/  BSYNC B2 ;  /* 0x0000000000027941 */ /* 0x000fea0003800000 */
.L_x_21541:
        /* <DEDUP_REMOVED lines=16> */
.L_x_21547:
[----:B------:R-:W-:Y:S05]  /*11010*/  BSYNC B3 ;  /* 0x0000000000037941 */ /* 0x000fea0003800000 */
.L_x_21546:
        /* <DEDUP_REMOVED lines=43> */
.L_x_21545:
[----:B------:R-:W-:Y:S05]  /*112d0*/  BSYNC B2 ;  /* 0x0000000000027941 */ /* 0x000fea0003800000 */
.L_x_21544:
        /* <DEDUP_REMOVED lines=10> */
.L_x_21540:
        /* <DEDUP_REMOVED lines=12> */
.L_x_21549:
[----:B------:R-:W-:-:S07]  /*11440*/  MOV R72, R2 ;  /* 0x0000000200487202 */ /* 0x000fce0000000f00 */
.L_x_21550:
[----:B------:R-:W-:Y:S05]  /*11450*/  BSYNC B2 ;  /* 0x0000000000027941 */ /* 0x000fea0003800000 */
.L_x_21548:
        /* <DEDUP_REMOVED lines=16> */
.L_x_21554:
[----:B------:R-:W-:Y:S05]  /*11560*/  BSYNC B3 ;  /* 0x0000000000037941 */ /* 0x000fea0003800000 */
.L_x_21553:
        /* <DEDUP_REMOVED lines=43> */
.L_x_21552:
[----:B------:R-:W-:Y:S05]  /*11820*/  BSYNC B2 ;  /* 0x0000000000027941 */ /* 0x000fea0003800000 */
.L_x_21551:
        /* <DEDUP_REMOVED lines=12> */
[----:B------:R-:W-:Y:S01]  /*118f0*/  MOV R72, R3 ;  /* 0x0000000300487202 */ /* 0x000fe20000000f00 */
[----:B------:R-:W-:Y:S01]  /*11900*/  FADD.FTZ R70, R42, R70 ;  /* 0x000000462a467221 */ /* 0x000fe20000010000 */
[----:B------:R-:W-:Y:S06]  /*11910*/  BRA `(.L_x_21556) ;  /* 0x0000000400507947 */ /* 0x000fec0003800000 */
.L_x_21555:
        /* <DEDUP_REMOVED lines=12> */
.L_x_21558:
[----:B------:R-:W-:-:S07]  /*119e0*/  IMAD.MOV.U32 R35, RZ, RZ, R2 ;  /* 0x000000ffff237224 */ /* 0x000fce00078e0002 */
.L_x_21559:
[----:B------:R-:W-:Y:S05]  /*119f0*/  BSYNC B2 ;  /* 0x0000000000027941 */ /* 0x000fea0003800000 */
.L_x_21557:
        /* <DEDUP_REMOVED lines=16> */
.L_x_21563:
[----:B------:R-:W-:Y:S05]  /*11b00*/  BSYNC B3 ;  /* 0x0000000000037941 */ /* 0x000fea0003800000 */
.L_x_21562:
        /* <DEDUP_REMOVED lines=43> */
.L_x_21561:
[----:B------:R-:W-:Y:S05]  /*11dc0*/  BSYNC B2 ;  /* 0x0000000000027941 */ /* 0x000fea0003800000 */
.L_x_21560:
        /* <DEDUP_REMOVED lines=9> */
.L_x_21556:
        /* <DEDUP_REMOVED lines=12> */
.L_x_21565:
[----:B------:R-:W-:-:S07]  /*11f20*/  IMAD.MOV.U32 R171, RZ, RZ, R2 ;  /* 0x000000ffffab7224 */ /* 0x000fce00078e0002 */
.L_x_21566:
[----:B------:R-:W-:Y:S05]  /*11f30*/  BSYNC B2 ;  /* 0x0000000000027941 */ /* 0x000fea0003800000 */
.L_x_21564:
        /* <DEDUP_REMOVED lines=16> */
.L_x_21570:
[----:B------:R-:W-:Y:S05]  /*12040*/  BSYNC B3 ;  /* 0x0000000000037941 */ /* 0x000fea0003800000 */
.L_x_21569:
        /* <DEDUP_REMOVED lines=43> */
.L_x_21568:
[----:B------:R-:W-:Y:S05]  /*12300*/  BSYNC B2 ;  /* 0x0000000000027941 */ /* 0x000fea0003800000 */
.L_x_21567:
        /* <DEDUP_REMOVED lines=14> */
.L_x_21571:
        /* <DEDUP_REMOVED lines=12> */
.L_x_21574:
[----:B------:R-:W-:-:S07]  /*124b0*/  IMAD.MOV.U32 R36, RZ, RZ, R2 ;  /* 0x000000ffff247224 */ /* 0x000fce00078e0002 */
.L_x_21575:
[----:B------:R-:W-:Y:S05]  /*124c0*/  BSYNC B2 ;  /* 0x0000000000027941 */ /* 0x000fea0003800000 */
.L_x_21573:
        /* <DEDUP_REMOVED lines=16> */
.L_x_21579:
[----:B------:R-:W-:Y:S05]  /*125d0*/  BSYNC B3 ;  /* 0x0000000000037941 */ /* 0x000fea0003800000 */
.L_x_21578:
        /* <DEDUP_REMOVED lines=43> */
.L_x_21577:
[----:B------:R-:W-:Y:S05]  /*12890*/  BSYNC B2 ;  /* 0x0000000000027941 */ /* 0x000fea0003800000 */
.L_x_21576:
        /* <DEDUP_REMOVED lines=10> */
.L_x_21572:
        /* <DEDUP_REMOVED lines=12> */
.L_x_21581:
[----:B------:R-:W-:-:S07]  /*12a00*/  IMAD.MOV.U32 R171, RZ, RZ, R2 ;  /* 0x000000ffffab7224 */ /* 0x000fce00078e0002 */
.L_x_21582:
[----:B------:R-:W-:Y:S05]  /*12a10*/  BSYNC B2 ;  /* 0x0000000000027941 */ /* 0x000fea0003800000 */
.L_x_21580:
        /* <DEDUP_REMOVED lines=16> */
.L_x_21586:
[----:B------:R-:W-:Y:S05]  /*12b20*/  BSYNC B3 ;  /* 0x0000000000037941 */ /* 0x000fea0003800000 */
.L_x_21585:
        /* <DEDUP_REMOVED lines=43> */
.L_x_21584:
[----:B------:R-:W-:Y:S05]  /*12de0*/  BSYNC B2 ;  /* 0x0000000000027941 */ /* 0x000fea0003800000 */
.L_x_21583:
        /* <DEDUP_REMOVED lines=12> */
[----:B------:R-:W-:Y:S02]  /*12eb0*/  IMAD.MOV.U32 R171, RZ, RZ, R3 ;  /* 0x000000ffffab7224 */ /* 0x000fe400078e0003 */
[----:B------:R-:W-:Y:S01]  /*12ec0*/  FADD.FTZ R72, R44, R72 ;  /* 0x000000482c487221 */ /* 0x000fe20000010000 */
[----:B------:R-:W-:Y:S06]  /*12ed0*/  BRA `(.L_x_21588) ;  /* 0x0000000400507947 */ /* 0x000fec0003800000 */
.L_x_21587:
        /* <DEDUP_REMOVED lines=12> */
.L_x_21590:
[----:B------:R-:W-:-:S07]  /*12fa0*/  MOV R37, R2 ;  /* 0x0000000200257202 */ /* 0x000fce0000000f00 */
.L_x_21591:
[----:B------:R-:W-:Y:S05]  /*12fb0*/  BSYNC B2 ;  /* 0x0000000000027941 */ /* 0x000fea0003800000 */
.L_x_21589:
        /* <DEDUP_REMOVED lines=16> */
.L_x_21595:
[----:B------:R-:W-:Y:S05]  /*130c0*/  BSYNC B3 ;  /* 0x0000000000037941 */ /* 0x000fea0003800000 */
.L_x_21594:
        /* <DEDUP_REMOVED lines=43> */
.L_x_21593:
[----:B------:R-:W-:Y:S05]  /*13380*/  BSYNC B2 ;  /* 0x0000000000027941 */ /* 0x000fea0003800000 */
.L_x_21592:
        /* <DEDUP_REMOVED lines=9> */
.L_x_21588:
        /* <DEDUP_REMOVED lines=12> */
.L_x_21597:
[----:B------:R-:W-:-:S07]  /*134e0*/  MOV R73, R2 ;  /* 0x0000000200497202 */ /* 0x000fce0000000f00 */
.L_x_21598:
[----:B------:R-:W-:Y:S05]  /*134f0*/  BSYNC B2 ;  /* 0x0000000000027941 */ /* 0x000fea0003800000 */
.L_x_21596:
        /* <DEDUP_REMOVED lines=16> */
.L_x_21602:
[----:B------:R-:W-:Y:S05]  /*13600*/  BSYNC B3 ;  /* 0x0000000000037941 */ /* 0x000fea0003800000 */
.L_x_21601:
        /* <DEDUP_REMOVED lines=43> */
.L_x_21600:
[----:B------:R-:W-:Y:S05]  /*138c0*/  BSYNC B2 ;  /* 0x0000000000027941 */ /* 0x000fea0003800000 */
.L_x_21599:
        /* <DEDUP_REMOVED lines=9> */
[----:B------:R-:W-:Y:S01]  /*13960*/  MOV R171, R3 ;  /* 0x0000000300ab7202 */ /* 0x000fe20000000f00 */
[----:B------:R-:W-:Y:S01]  /*13970*/  FADD.FTZ R73, R45, R73 ;  /* 0x000000492d497221 */ /* 0x000fe20000010000 */
[----:B------:R-:W-:Y:S06]  /*13980*/  BRA `(.L_x_21604) ;  /* 0x0000000400547947 */ /* 0x000fec0003800000 */
.L_x_21603:
        /* <DEDUP_REMOVED lines=12> */
.L_x_21606:
[----:B------:R-:W-:-:S07]  /*13a50*/  IMAD.MOV.U32 R38, RZ, RZ, R2 ;  /* 0x000000ffff267224 */ /* 0x000fce00078e0002 */
.L_x_21607:
[----:B------:R-:W-:Y:S05]  /*13a60*/  BSYNC B2 ;  /* 0x0000000000027941 */ /* 0x000fea0003800000 */
.L_x_21605:
        /* <DEDUP_REMOVED lines=16> */
.L_x_21611:
[----:B------:R-:W-:Y:S05]  /*13b70*/  BSYNC B3 ;  /* 0x0000000000037941 */ /* 0x000fea0003800000 */
.L_x_21610:
        /* <DEDUP_REMOVED lines=43> */
.L_x_21609:
[----:B------:R-:W-:Y:S05]  /*13e30*/  BSYNC B2 ;  /* 0x0000000000027941 */ /* 0x000fea0003800000 */
.L_x_21608:
        /* <DEDUP_REMOVED lines=8> */
[----:B------:R-:W-:-:S04]  /*13ec0*/  FADD.FTZ R73, R3, R73 ;  /* 0x0000004903497221 */ /* 0x000fc80000010000 */
[----:B------:R-:W-:-:S07]  /*13ed0*/  @P0 FADD.FTZ R73, R45, R73 ;  /* 0x000000492d490221 */ /* 0x000fce0000010000 */
.L_x_21604:
        /* <DEDUP_REMOVED lines=12> */
.L_x_21613:
[----:B------:R-:W-:-:S07]  /*13fa0*/  IMAD.MOV.U32 R74, RZ, RZ, R2 ;  /* 0x000000ffff4a7224 */ /* 0x000fce00078e0002 */
.L_x_21614:
[----:B------:R-:W-:Y:S05]  /*13fb0*/  BSYNC B2 ;  /* 0x0000000000027941 */ /* 0x000fea0003800000 */
.L_x_21612:
        /* <DEDUP_REMOVED lines=16> */
.L_x_21618:
[----:B------:R-:W-:Y:S05]  /*140c0*/  BSYNC B3 ;  /* 0x0000000000037941 */ /* 0x000fea0003800000 */
.L_x_21617:
        /* <DEDUP_REMOVED lines=43> */
.L_x_21616:
[----:B------:R-:W-:Y:S05]  /*14380*/  BSYNC B2 ;  /* 0x0000000000027941 */ /* 0x000fea0003800000 */
.L_x_21615:
        /* <DEDUP_REMOVED lines=13> */
.L_x_21619:
        /* <DEDUP_REMOVED lines=12> */
.L_x_21622:
[----:B------:R-:W-:-:S07]  /*14520*/  IMAD.MOV.U32 R39, RZ, RZ, R2 ;  /* 0x000000ffff277224 */ /* 0x000fce00078e0002 */
.L_x_21623:
[----:B------:R-:W-:Y:S05]  /*14530*/  BSYNC B2 ;  /* 0x0000000000027941 */ /* 0x000fea0003800000 */
.L_x_21621:
        /* <DEDUP_REMOVED lines=16> */
.L_x_21627:
[----:B------:R-:W-:Y:S05]  /*14640*/  BSYNC B3 ;  /* 0x0000000000037941 */ /* 0x000fea0003800000 */
.L_x_21626:
        /* <DEDUP_REMOVED lines=43> */
.L_x_21625:
[----:B------:R-:W-:Y:S05]  /*14900*/  BSYNC B2 ;  /* 0x0000000000027941 */ /* 0x000fea0003800000 */
.L_x_21624:
        /* <DEDUP_REMOVED lines=9> */
.L_x_21620:
        /* <DEDUP_REMOVED lines=12> */
.L_x_21629:
[----:B------:R-:W-:-:S07]  /*14a60*/  IMAD.MOV.U32 R171, RZ, RZ, R2 ;  /* 0x000000ffffab7224 */ /* 0x000fce00078e0002 */
.L_x_21630:
[----:B------:R-:W-:Y:S05]  /*14a70*/  BSYNC B2 ;  /* 0x0000000000027941 */ /* 0x000fea0003800000 */
.L_x_21628:
        /* <DEDUP_REMOVED lines=16> */
.L_x_21634:
[----:B------:R-:W-:Y:S05]  /*14b80*/  BSYNC B3 ;  /* 0x0000000000037941 */ /* 0x000fea0003800000 */
.L_x_21633:
        /* <DEDUP_REMOVED lines=43> */
.L_x_21632:
[----:B------:R-:W-:Y:S05]  /*14e40*/  BSYNC B2 ;  /* 0x0000000000027941 */ /* 0x000fea0003800000 */
.L_x_21631:
        /* <DEDUP_REMOVED lines=12> */
.L_x_21635:
        /* <DEDUP_REMOVED lines=12> */
.L_x_21638:
[----:B------:R-:W-:-:S07]  /*14fd0*/  MOV R136, R2 ;  /* 0x0000000200887202 */ /* 0x000fce0000000f00 */
.L_x_21639:
[----:B------:R-:W-:Y:S05]  /*14fe0*/  BSYNC B2 ;  /* 0x0000000000027941 */ /* 0x000fea0003800000 */
.L_x_21637:
        /* <DEDUP_REMOVED lines=16> */
.L_x_21643:
[----:B------:R-:W-:Y:S05]  /*150f0*/  BSYNC B3 ;  /* 0x0000000000037941 */ /* 0x000fea0003800000 */
.L_x_21642:
        /* <DEDUP_REMOVED lines=43> */
.L_x_21641:
[----:B------:R-:W-:Y:S05]  /*153b0*/  BSYNC B2 ;  /* 0x0000000000027941 */ /* 0x000fea0003800000 */
.L_x_21640:
        /* <DEDUP_REMOVED lines=10> */
.L_x_21636:
        /* <DEDUP_REMOVED lines=22> */
[----:B------:R-:W-:Y:S01]  /*155c0*/  LOP3.LUT R174, R133, R171, RZ, 0xfc, !PT ;  /* 0x000000ab85ae7212 */ /* 0x000fe200078efcff */
[C---:B------:R-:W-:Y:S01]  /*155d0*/  IMAD.SHL.U32 R171, R132.reuse, 0x8, RZ ;  /* 0x0000000884ab7824 */ /* 0x040fe200078e00ff */
[----:B------:R-:W-:Y:S01]  /*155e0*/  SHF.L.U64.HI R133, R132, 0x3, RZ ;  /* 0x0000000384857819 */ /* 0x000fe200000102ff */
[----:B------:R-:W-:Y:S04]  /*155f0*/  STG.E.128 desc[UR4][R134.64], R68 ;  /* 0x0000004486007986 */ /* 0x000fe8000c101d04 */
[----:B------:R0:W-:Y:S02]  /*15600*/  STG.E.128 desc[UR4][R134.64+0x10], R72 ;  /* 0x0000104886007986 */ /* 0x0001e4000c101d04 */
[----:B0-----:R-:W-:-:S04]  /*15610*/  IADD3 R134, P0, R171, UR32, RZ ;  /* 0x00000020ab867c10 */ /* 0x001fc8000ff1e0ff */
        /* <DEDUP_REMOVED lines=23> */
.L_x_21644:
[----:B------:R-:W-:-:S07]  /*15790*/  VIADD R132, R132, 0x20 ;  /* 0x0000002084847836 */ /* 0x000fce0000000000 */
.L_x_21515:
[----:B------:R-:W-:Y:S05]  /*157a0*/  BSYNC B1 ;  /* 0x0000000000017941 */ /* 0x000fea0003800000 */
.L_x_21514:
        /* <DEDUP_REMOVED lines=19> */
[C---:B------:R-:W-:Y:S01]  /*158e0*/  ISETP.NE.AND P2, PT, R3.reuse, 0x1, PT ;  /* 0x000000010300780c */ /* 0x040fe20003f45270 */
[----:B--2---:R-:W-:-:S12]  /*158f0*/  VIADD R78, R3, 0x1 ;  /* 0x00000001034e7836 */ /* 0x004fd80000000000 */
[----:B---3--:R-:W-:Y:S05]  /*15900*/  @!P2 BRA `(.L_x_21648) ;  /* 0x000000000020a947 */ /* 0x008fea0003800000 */
[----:B------:R-:W-:Y:S02]  /*15910*/  ISETP.NE.AND P2, PT, R3, 0x2, PT ;  /* 0x000000020300780c */ /* 0x000fe40003f45270 */
[----:B01----:R-:W-:-:S11]  /*15920*/  MOV R135, R4 ;  /* 0x0000000400877202 */ /* 0x003fd60000000f00 */
[----:B------:R-:W-:Y:S05]  /*15930*/  @!P2 BRA `(.L_x_21649) ;  /* 0x000000000018a947 */ /* 0x000fea0003800000 */
[----:B------:R-:W-:Y:S01]  /*15940*/  ISETP.NE.AND P2, PT, R3, 0x3, PT ;  /* 0x000000030300780c */ /* 0x000fe20003f45270 */
[----:B------:R-:W-:-:S12]  /*15950*/  IMAD.MOV.U32 R135, RZ, RZ, R5 ;  /* 0x000000ffff877224 */ /* 0x000fd800078e0005 */
[----:B------:R-:W-:Y:S05]  /*15960*/  @P2 BRA `(.L_x_21649) ;  /* 0x00000000000c2947 */ /* 0x000fea0003800000 */
[----:B------:R-:W-:Y:S01]  /*15970*/  IMAD.MOV.U32 R135, RZ, RZ, R0 ;  /* 0x000000ffff877224 */ /* 0x000fe200078e0000 */
[----:B------:R-:W-:Y:S06]  /*15980*/  BRA `(.L_x_21649) ;  /* 0x0000000000047947 */ /* 0x000fec0003800000 */
.L_x_21648:
[----:B01----:R-:W-:-:S07]  /*15990*/  MOV R135, R2 ;  /* 0x0000000200877202 */ /* 0x003fce0000000f00 */
.L_x_21649:
[----:B------:R-:W-:Y:S05]  /*159a0*/  BSYNC B2 ;  /* 0x0000000000027941 */ /* 0x000fea0003800000 */
.L_x_21647:
        /* <DEDUP_REMOVED lines=16> */
.L_x_21653:
[----:B------:R-:W-:Y:S05]  /*15ab0*/  BSYNC B3 ;  /* 0x0000000000037941 */ /* 0x000fea0003800000 */
.L_x_21652:
        /* <DEDUP_REMOVED lines=43> */
.L_x_21651:
[----:B------:R-:W-:Y:S05]  /*15d70*/  BSYNC B2 ;  /* 0x0000000000027941 */ /* 0x000fea0003800000 */
.L_x_21650:
        /* <DEDUP_REMOVED lines=17> */
[----:B------:R-:W-:Y:S02]  /*15e90*/  IMAD.MOV.U32 R79, RZ, RZ, R78 ;  /* 0x000000ffff4f7224 */ /* 0x000fe400078e004e */
[----:B------:R-:W-:Y:S01]  /*15ea0*/  FADD.FTZ R76, R40, R76 ;  /* 0x0000004c284c7221 */ /* 0x000fe20000010000 */
[----:B------:R-:W-:Y:S06]  /*15eb0*/  BRA `(.L_x_21655) ;  /* 0x0000000400507947 */ /* 0x000fec0003800000 */
.L_x_21654:
        /* <DEDUP_REMOVED lines=12> */
.L_x_21657:
[----:B------:R-:W-:-:S07]  /*15f80*/  MOV R33, R2 ;  /* 0x0000000200217202 */ /* 0x000fce0000000f00 */
.L_x_21658:
[----:B------:R-:W-:Y:S05]  /*15f90*/  BSYNC B2 ;  /* 0x0000000000027941 */ /* 0x000fea0003800000 */
.L_x_21656:
        /* <DEDUP_REMOVED lines=16> */
.L_x_21662:
[----:B------:R-:W-:Y:S05]  /*160a0*/  BSYNC B3 ;  /* 0x0000000000037941 */ /* 0x000fea0003800000 */
.L_x_21661:
        /* <DEDUP_REMOVED lines=43> */
.L_x_21660:
[----:B------:R-:W-:Y:S05]  /*16360*/  BSYNC B2 ;  /* 0x0000000000027941 */ /* 0x000fea0003800000 */
.L_x_21659:
        /* <DEDUP_REMOVED lines=9> */
.L_x_21655:
        /* <DEDUP_REMOVED lines=12> */
.L_x_21664:
[----:B------:R-:W-:-:S07]  /*164c0*/  MOV R77, R2 ;  /* 0x00000002004d7202 */ /* 0x000fce0000000f00 */
.L_x_21665:
[----:B------:R-:W-:Y:S05]  /*164d0*/  BSYNC B2 ;  /* 0x0000000000027941 */ /* 0x000fea0003800000 */
.L_x_21663:
        /* <DEDUP_REMOVED lines=16> */
.L_x_21669:
[----:B------:R-:W-:Y:S05]  /*165e0*/  BSYNC B3 ;  /* 0x0000000000037941 */ /* 0x000fea0003800000 */
.L_x_21668:
        /* <DEDUP_REMOVED lines=43> */
.L_x_21667:
[----:B------:R-:W-:Y:S05]  /*168a0*/  BSYNC B2 ;  /* 0x0000000000027941 */ /* 0x000fea0003800000 */
.L_x_21666:
        /* <DEDUP_REMOVED lines=11> */
[----:B------:R-:W-:Y:S01]  /*16960*/  MOV R78, R3 ;  /* 0x00000003004e7202 */ /* 0x000fe20000000f00 */
[----:B------:R-:W-:Y:S01]  /*16970*/  FADD.FTZ R77, R41, R77 ;  /* 0x0000004d294d7221 */ /* 0x000fe20000010000 */
[----:B------:R-:W-:Y:S06]  /*16980*/  BRA `(.L_x_21671) ;  /* 0x0000000400547947 */ /* 0x000fec0003800000 */
.L_x_21670:
        /* <DEDUP_REMOVED lines=12> */
.L_x_21673:
[----:B------:R-:W-:-:S07]  /*16a50*/  IMAD.MOV.U32 R34, RZ, RZ, R2 ;  /* 0x000000ffff227224 */ /* 0x000fce00078e0002 */
.L_x_21674:
[----:B------:R-:W-:Y:S05]  /*16a60*/  BSYNC B2 ;  /* 0x0000000000027941 */ /* 0x000fea0003800000 */
.L_x_21672:
        /* <DEDUP_REMOVED lines=16> */
.L_x_21678:
[----:B------:R-:W-:Y:S05]  /*16b70*/  BSYNC B3 ;  /* 0x0000000000037941 */ /* 0x000fea0003800000 */
.L_x_21677:
        /* <DEDUP_REMOVED lines=43> */
.L_x_21676:
[----:B------:R-:W-:Y:S05]  /*16e30*/  BSYNC B2 ;  /* 0x0000000000027941 */ /* 0x000fea0003800000 */
.L_x_21675:
        /* <DEDUP_REMOVED lines=10> */
.L_x_21671:
        /* <DEDUP_REMOVED lines=12> */
.L_x_21680:
[----:B------:R-:W-:-:S07]  /*16fa0*/  IMAD.MOV.U32 R80, RZ, RZ, R2 ;  /* 0x000000ffff507224 */ /* 0x000fce00078e0002 */
.L_x_21681:
[----:B------:R-:W-:Y:S05]  /*16fb0*/  BSYNC B2 ;  /* 0x0000000000027941 */ /* 0x000fea0003800000 */
.L_x_21679:
        /* <DEDUP_REMOVED lines=16> */
.L_x_21685:
[----:B------:R-:W-:Y:S05]  /*170c0*/  BSYNC B3 ;  /* 0x0000000000037941 */ /* 0x000fea0003800000 */
.L_x_21684:
        /* <DEDUP_REMOVED lines=43> */
.L_x_21683:
[----:B------:R-:W-:Y:S05]  /*17380*/  BSYNC B2 ;  /* 0x0000000000027941 */ /* 0x000fea0003800000 */
.L_x_21682:
        /* <DEDUP_REMOVED lines=15> */
.L_x_21686:
        /* <DEDUP_REMOVED lines=12> */
.L_x_21689:
[----:B------:R-:W-:-:S07]  /*17540*/  IMAD.MOV.U32 R35, RZ, RZ, R2 ;  /* 0x000000ffff237224 */ /* 0x000fce00078e0002 */
.L_x_21690:
[----:B------:R-:W-:Y:S05]  /*17550*/  BSYNC B2 ;  /* 0x0000000000027941 */ /* 0x000fea0003800000 */
.L_x_21688:
        /* <DEDUP_REMOVED lines=16> */
.L_x_21694:
[----:B------:R-:W-:Y:S05]  /*17660*/  BSYNC B3 ;  /* 0x0000000000037941 */ /* 0x000fea0003800000 */
.L_x_21693:
        /* <DEDUP_REMOVED lines=43> */
.L_x_21692:
[----:B------:R-:W-:Y:S05]  /*17920*/  BSYNC B2 ;  /* 0x0000000000027941 */ /* 0x000fea0003800000 */
.L_x_21691:
        /* <DEDUP_REMOVED lines=9> */
.L_x_21687:
        /* <DEDUP_REMOVED lines=12> */
.L_x_21696:
[----:B------:R-:W-:-:S07]  /*17a80*/  IMAD.MOV.U32 R171, RZ, RZ, R2 ;  /* 0x000000ffffab7224 */ /* 0x000fce00078e0002 */
.L_x_21697:
[----:B------:R-:W-:Y:S05]  /*17a90*/  BSYNC B2 ;  /* 0x0000000000027941 */ /* 0x000fea0003800000 */
.L_x_21695:
        /* <DEDUP_REMOVED lines=16> */
.L_x_21701:
[----:B------:R-:W-:Y:S05]  /*17ba0*/  BSYNC B3 ;  /* 0x0000000000037941 */ /* 0x000fea0003800000 */
.L_x_21700:
        /* <DEDUP_REMOVED lines=43> */
.L_x_21699:
[----:B------:R-:W-:Y:S05]  /*17e60*/  BSYNC B2 ;  /* 0x0000000000027941 */ /* 0x000fea0003800000 */
.L_x_21698:
        /* <DEDUP_REMOVED lines=14> */
.L_x_21702:
        /* <DEDUP_REMOVED lines=12> */
.L_x_21705:
[----:B------:R-:W-:-:S07]  /*18010*/  MOV R36, R2 ;  /* 0x0000000200247202 */ /* 0x000fce0000000f00 */
.L_x_21706:
[----:B------:R-:W-:Y:S05]  /*18020*/  BSYNC B2 ;  /* 0x0000000000027941 */ /* 0x000fea0003800000 */
.L_x_21704:
        /* <DEDUP_REMOVED lines=16> */
.L_x_21710:
[----:B------:R-:W-:Y:S05]  /*18130*/  BSYNC B3 ;  /* 0x0000000000037941 */ /* 0x000fea0003800000 */
.L_x_21709:
        /* <DEDUP_REMOVED lines=43> */
.L_x_21708:
[----:B------:R-:W-:Y:S05]  /*183f0*/  BSYNC B2 ;  /* 0x0000000000027941 */ /* 0x000fea0003800000 */
.L_x_21707:
        /* <DEDUP_REMOVED lines=10> */
.L_x_21703:
        /* <DEDUP_REMOVED lines=12> */
.L_x_21712:
[----:B------:R-:W-:-:S07]  /*18560*/  MOV R171, R2 ;  /* 0x0000000200ab7202 */ /* 0x000fce0000000f00 */
.L_x_21713:
[----:B------:R-:W-:Y:S05]  /*18570*/  BSYNC B2 ;  /* 0x0000000000027941 */ /* 0x000fea0003800000 */
.L_x_21711:
        /* <DEDUP_REMOVED lines=16> */
.L_x_21717:
[----:B------:R-:W-:Y:S05]  /*18680*/  BSYNC B3 ;  /* 0x0000000000037941 */ /* 0x000fea0003800000 */
.L_x_21716:
        /* <DEDUP_REMOVED lines=43> */
.L_x_21715:
[----:B------:R-:W-:Y:S05]  /*18940*/  BSYNC B2 ;  /* 0x0000000000027941 */ /* 0x000fea0003800000 */
.L_x_21714:
        /* <DEDUP_REMOVED lines=15> */
.L_x_21718:
        /* <DEDUP_REMOVED lines=12> */
.L_x_21721:
[----:B------:R-:W-:-:S07]  /*18b00*/  IMAD.MOV.U32 R37, RZ, RZ, R2 ;  /* 0x000000ffff257224 */ /* 0x000fce00078e0002 */
.L_x_21722:
[----:B------:R-:W-:Y:S05]  /*18b10*/  BSYNC B2 ;  /* 0x0000000000027941 */ /* 0x000fea0003800000 */
.L_x_21720:
        /* <DEDUP_REMOVED lines=16> */
.L_x_21726:
[----:B------:R-:W-:Y:S05]  /*18c20*/  BSYNC B3 ;  /* 0x0000000000037941 */ /* 0x000fea0003800000 */
.L_x_21725:
        /* <DEDUP_REMOVED lines=43> */
.L_x_21724:
[----:B------:R-:W-:Y:S05]  /*18ee0*/  BSYNC B2 ;  /* 0x0000000000027941 */ /* 0x000fea0003800000 */
.L_x_21723:
        /* <DEDUP_REMOVED lines=9> */
.L_x_21719:
        /* <DEDUP_REMOVED lines=12> */
.L_x_21728:
[----:B------:R-:W-:-:S07]  /*19040*/  IMAD.MOV.U32 R81, RZ, RZ, R2 ;  /* 0x000000ffff517224 */ /* 0x000fce00078e0002 */
.L_x_21729:
[----:B------:R-:W-:Y:S05]  /*19050*/  BSYNC B2 ;  /* 0x0000000000027941 */ /* 0x000fea0003800000 */
.L_x_21727:
        /* <DEDUP_REMOVED lines=16> */
.L_x_21733:
[----:B------:R-:W-:Y:S05]  /*19160*/  BSYNC B3 ;  /* 0x0000000000037941 */ /* 0x000fea0003800000 */
.L_x_21732:
        /* <DEDUP_REMOVED lines=43> */
.L_x_21731:
[----:B------:R-:W-:Y:S05]  /*19420*/  BSYNC B2 ;  /* 0x0000000000027941 */ /* 0x000fea0003800000 */
.L_x_21730:
        /* <DEDUP_REMOVED lines=12> */
.L_x_21734:
        /* <DEDUP_REMOVED lines=12> */
.L_x_21737:
[----:B------:R-:W-:-:S07]  /*195b0*/  IMAD.MOV.U32 R38, RZ, RZ, R2 ;  /* 0x000000ffff267224 */ /* 0x000fce00078e0002 */
.L_x_21738:
[----:B------:R-:W-:Y:S05]  /*195c0*/  BSYNC B2 ;  /* 0x0000000000027941 */ /* 0x000fea0003800000 */
.L_x_21736:
        /* <DEDUP_REMOVED lines=16> */
.L_x_21742:
[----:B------:R-:W-:Y:S05]  /*196d0*/  BSYNC B3 ;  /* 0x0000000000037941 */ /* 0x000fea0003800000 */
.L_x_21741:
        /* <DEDUP_REMOVED lines=43> */
.L_x_21740:
[----:B------:R-:W-:Y:S05]  /*19990*/  BSYNC B2 ;  /* 0x0000000000027941 */ /* 0x000fea0003800000 */
.L_x_21739:
        /* <DEDUP_REMOVED lines=10> */
.L_x_21735:
        /* <DEDUP_REMOVED lines=12> */
.L_x_21744:
[----:B------:R-:W-:-:S07]  /*19b00*/  IMAD.MOV.U32 R82, RZ, RZ, R2 ;  /* 0x000000ffff527224 */ /* 0x000fce00078e0002 */
.L_x_21745:
[----:B------:R-:W-:Y:S05]  /*19b10*/  BSYNC B2 ;  /* 0x0000000000027941 */ /* 0x000fea0003800000 */
.L_x_21743:
        /* <DEDUP_REMOVED lines=16> */
.L_x_21749:
[----:B------:R-:W-:Y:S05]  /*19c20*/  BSYNC B3 ;  /* 0x0000000000037941 */ /* 0x000fea0003800000 */
.L_x_21748:
        /* <DEDUP_REMOVED lines=43> */
.L_x_21747:
[----:B------:R-:W-:Y:S05]  /*19ee0*/  BSYNC B2 ;  /* 0x0000000000027941 */ /* 0x000fea0003800000 */
.L_x_21746:
        /* <DEDUP_REMOVED lines=10> */
[----:B------:R-:W-:Y:S02]  /*19f90*/  IMAD.MOV.U32 R174, RZ, RZ, R3 ;  /* 0x000000ffffae7224 */ /* 0x000fe400078e0003 */
[----:B------:R-:W-:Y:S01]  /*19fa0*/  FADD.FTZ R82, R46, R82 ;  /* 0x000000522e527221 */ /* 0x000fe20000010000 */
[----:B------:R-:W-:Y:S06]  /*19fb0*/  BRA `(.L_x_21751) ;  /* 0x0000000400507947 */ /* 0x000fec0003800000 */
.L_x_21750:
        /* <DEDUP_REMOVED lines=12> */
.L_x_21753:
[----:B------:R-:W-:-:S07]  /*1a080*/  MOV R39, R2 ;  /* 0x0000000200277202 */ /* 0x000fce0000000f00 */
.L_x_21754:
[----:B------:R-:W-:Y:S05]  /*1a090*/  BSYNC B2 ;  /* 0x0000000000027941 */ /* 0x000fea0003800000 */
.L_x_21752:
        /* <DEDUP_REMOVED lines=16> */
.L_x_21758:
[----:B------:R-:W-:Y:S05]  /*1a1a0*/  BSYNC B3 ;  /* 0x0000000000037941 */ /* 0x000fea0003800000 */
.L_x_21757:
        /* <DEDUP_REMOVED lines=43> */
.L_x_21756:
[----:B------:R-:W-:Y:S05]  /*1a460*/  BSYNC B2 ;  /* 0x0000000000027941 */ /* 0x000fea0003800000 */
.L_x_21755:
        /* <DEDUP_REMOVED lines=9> */
.L_x_21751:
        /* <DEDUP_REMOVED lines=12> */
.L_x_21760:
[----:B------:R-:W-:-:S07]  /*1a5c0*/  MOV R171, R2 ;  /* 0x0000000200ab7202 */ /* 0x000fce0000000f00 */
.L_x_21761:
[----:B------:R-:W-:Y:S05]  /*1a5d0*/  BSYNC B2 ;  /* 0x0000000000027941 */ /* 0x000fea0003800000 */
.L_x_21759:
        /* <DEDUP_REMOVED lines=16> */
.L_x_21765:
[----:B------:R-:W-:Y:S05]  /*1a6e0*/  BSYNC B3 ;  /* 0x0000000000037941 */ /* 0x000fea0003800000 */
.L_x_21764:
        /* <DEDUP_REMOVED lines=43> */
.L_x_21763:
[----:B------:R-:W-:Y:S05]  /*1a9a0*/  BSYNC B2 ;  /* 0x0000000000027941 */ /* 0x000fea0003800000 */
.L_x_21762:
        /* <DEDUP_REMOVED lines=12> */
.L_x_21766:
        /* <DEDUP_REMOVED lines=12> */
.L_x_21769:
[----:B------:R-:W-:-:S07]  /*1ab30*/  IMAD.MOV.U32 R136, RZ, RZ, R2 ;  /* 0x000000ffff887224 */ /* 0x000fce00078e0002 */
.L_x_21770:
[----:B------:R-:W-:Y:S05]  /*1ab40*/  BSYNC B2 ;  /* 0x0000000000027941 */ /* 0x000fea0003800000 */
.L_x_21768:
        /* <DEDUP_REMOVED lines=16> */
.L_x_21774:
[----:B------:R-:W-:Y:S05]  /*1ac50*/  BSYNC B3 ;  /* 0x0000000000037941 */ /* 0x000fea0003800000 */
.L_x_21773:
        /* <DEDUP_REMOVED lines=43> */
.L_x_21772:
[----:B------:R-:W-:Y:S05]  /*1af10*/  BSYNC B2 ;  /* 0x0000000000027941 */ /* 0x000fea0003800000 */
.L_x_21771:
[----:B------:R-:W-:-:S05]  /*1af20*/  I2FP.F32.U32 R136, R136 ;  /* 0x0000008800887245 */ /* 0x000fca0000201000 */
[----:B------:R-:W-:Y:S01]  /*1af30*/  FFMA.FTZ R136, R136, R135, 1.1641532182693481445e-10 ;  /* 0x2f00000088887423 */ /* 0x000fe20000010087 */
[----:B------:R-:W-:-:S04]  /*1af40*/  PRMT R135, R51, 0x7632, R135 ;  /* 0x0000763233877816 */ /* 0x000fc80000000087 */
[----:B------:R-:W-:Y:S02]  /*1af50*/  SHF.L.U32 R135, R135, 0x10, RZ ;  /* 0x0000001087877819 */ /* 0x000fe400000006ff */
[----:B------:R-:W-:-:S03]  /*1af60*/  FSETP.GTU.FTZ.AND P2, PT, R136, R133, PT ;  /* 0x000000858800720b */ /* 0x000fc60003f5c000 */
[----:B------:R-:W-:Y:S01]  /*1af70*/  FMUL.FTZ R135, R135, R134 ;  /* 0x0000008687877220 */ /* 0x000fe20000410000 */
[----:B------:R-:W-:-:S04]  /*1af80*/  SEL R136, RZ, 0x1, P2 ;  /* 0x00000001ff887807 */ /* 0x000fc80001000000 */
[----:B------:R-:W-:-:S05]  /*1af90*/  FSEL R135, R135, RZ, !P2 ;  /* 0x000000ff87877208 */ /* 0x000fca0005000000 */
[----:B------:R-:W-:-:S04]  /*1afa0*/  FADD.FTZ R83, R135, R83 ;  /* 0x0000005387537221 */ /* 0x000fc80000010000 */
[----:B------:R-:W-:-:S07]  /*1afb0*/  @P0 FADD.FTZ R83, R47, R83 ;  /* 0x000000532f530221 */ /* 0x000fce0000010000 */
.L_x_21767:
        /* <DEDUP_REMOVED lines=51> */
.L_x_21775:
[----:B------:R-:W-:-:S07]  /*1b2f0*/  IADD3 R132, R132, 0x20, RZ ;  /* 0x0000002084847810 */ /* 0x000fce0007ffe0ff */
.L_x_21646:
[----:B------:R-:W-:Y:S05]  /*1b300*/  BSYNC B1 ;  /* 0x0000000000017941 */ /* 0x000fea0003800000 */
.L_x_21645:
        /* <DEDUP_REMOVED lines=22> */
[----:B------:R-:W-:Y:S01]  /*1b470*/  ISETP.NE.AND P2, PT, R3, 0x2, PT ;  /* 0x000000020300780c */ /* 0x000fe20003f45270 */
[----:B01----:R-:W-:-:S12]  /*1b480*/  IMAD.MOV.U32 R135, RZ, RZ, R4 ;  /* 0x000000ffff877224 */ /* 0x003fd800078e0004 */
[----:B------:R-:W-:Y:S05]  /*1b490*/  @!P2 BRA `(.L_x_21780) ;  /* 0x000000000018a947 */ /* 0x000fea0003800000 */
[----:B------:R-:W-:Y:S02]  /*1b4a0*/  ISETP.NE.AND P2, PT, R3, 0x3, PT ;  /* 0x000000030300780c */ /* 0x000fe40003f45270 */
[----:B------:R-:W-:-:S11]  /*1b4b0*/  MOV R135, R5 ;  /* 0x0000000500877202 */ /* 0x000fd60000000f00 */
[----:B------:R-:W-:Y:S05]  /*1b4c0*/  @P2 BRA `(.L_x_21780) ;  /* 0x00000000000c2947 */ /* 0x000fea0003800000 */
[----:B------:R-:W-:Y:S01]  /*1b4d0*/  IMAD.MOV.U32 R135, RZ, RZ, R0 ;  /* 0x000000ffff877224 */ /* 0x000fe200078e0000 */
[----:B------:R-:W-:Y:S06]  /*1b4e0*/  BRA `(.L_x_21780) ;  /* 0x0000000000047947 */ /* 0x000fec0003800000 */
.L_x_21779:
[----:B01----:R-:W-:-:S07]  /*1b4f0*/  IMAD.MOV.U32 R135, RZ, RZ, R2 ;  /* 0x000000ffff877224 */ /* 0x003fce00078e0002 */
.L_x_21780:
[----:B------:R-:W-:Y:S05]  /*1b500*/  BSYNC B2 ;  /* 0x0000000000027941 */ /* 0x000fea0003800000 */
.L_x_21778:
        /* <DEDUP_REMOVED lines=16> */
.L_x_21784:
[----:B------:R-:W-:Y:S05]  /*1b610*/  BSYNC B3 ;  /* 0x0000000000037941 */ /* 0x000fea0003800000 */
.L_x_21783:
        /* <DEDUP_REMOVED lines=43> */
.L_x_21782:
[----:B------:R-:W-:Y:S05]  /*1b8d0*/  BSYNC B2 ;  /* 0x0000000000027941 */ /* 0x000fea0003800000 */
.L_x_21781:
[----:B------:R-:W0:Y:S01]  /*1b8e0*/  LDC R133, c[0x0][0x294] ;  /* 0x0000a500ff857b82 */ /* 0x000e220000000800 */
[----:B------:R-:W-:Y:S01]  /*1b8f0*/  I2FP.F32.U32 R3, R135 ;  /* 0x0000008700037245 */ /* 0x000fe20000201000 */
[----:B------:R-:W-:Y:S01]  /*1b900*/  HFMA2.MMA R135, -RZ, RZ, 0.1171875, 0 ;  /* 0x2f800000ff877435 */ /* 0x000fe200000001ff */
[----:B------:R-:W-:Y:S01]  /*1b910*/  ISETP.NE.U32.AND P2, PT, R84, RZ, PT ;  /* 0x000000ff5400720c */ /* 0x000fe20003f45070 */
[C---:B-----5:R-:W-:Y:S01]  /*1b920*/  IMAD.U32 R84, R88.reuse, 0x10000, RZ ;  /* 0x0001000058547824 */ /* 0x060fe200078e00ff */
[----:B------:R-:W-:Y:S02]  /*1b930*/  LOP3.LUT R7, R7, 0xffffffef, RZ, 0xc0, !PT ;  /* 0xffffffef07077812 */ /* 0x000fe400078ec0ff */
[----:B------:R-:W-:Y:S01]  /*1b940*/  ISETP.NE.AND.EX P2, PT, R85, RZ, PT, P2 ;  /* 0x000000ff5500720c */ /* 0x000fe20003f45320 */
[----:B------:R-:W1:Y:S01]  /*1b950*/  LDC R134, c[0x0][0x298] ;  /* 0x0000a600ff867b82 */ /* 0x000e620000000800 */
[----:B------:R-:W-:-:S03]  /*1b960*/  PRMT R88, R88, 0x7632, R88 ;  /* 0x0000763258587816 */ /* 0x000fc60000000058 */
        /* <DEDUP_REMOVED lines=8> */
[----:B------:R-:W-:Y:S01]  /*1b9f0*/  MOV R87, R86 ;  /* 0x0000005600577202 */ /* 0x000fe20000000f00 */
[----:B------:R-:W-:Y:S01]  /*1ba00*/  FADD.FTZ R84, R40, R84 ;  /* 0x0000005428547221 */ /* 0x000fe20000010000 */
[----:B------:R-:W-:Y:S06]  /*1ba10*/  BRA `(.L_x_21786) ;  /* 0x0000000400507947 */ /* 0x000fec0003800000 */
.L_x_21785:
        /* <DEDUP_REMOVED lines=12> */
.L_x_21788:
[----:B------:R-:W-:-:S07]  /*1bae0*/  IMAD.MOV.U32 R33, RZ, RZ, R2 ;  /* 0x000000ffff217224 */ /* 0x000fce00078e0002 */
.L_x_21789:
[----:B------:R-:W-:Y:S05]  /*1baf0*/  BSYNC B2 ;  /* 0x0000000000027941 */ /* 0x000fea0003800000 */
.L_x_21787:
        /* <DEDUP_REMOVED lines=16> */
.L_x_21793:
[----:B------:R-:W-:Y:S05]  /*1bc00*/  BSYNC B3 ;  /* 0x0000000000037941 */ /* 0x000fea0003800000 */
.L_x_21792:
        /* <DEDUP_REMOVED lines=42> */
[----:B------:R-:W-:-:S07]  /*1beb0*/  LOP3.LUT R5, R3, UR24, R86, 0x96, !PT ;  /* 0x0000001803057c12 */ /* 0x000fce000f8e9656 */
.L_x_21791:
[----:B------:R-:W-:Y:S05]  /*1bec0*/  BSYNC B2 ;  /* 0x0000000000027941 */ /* 0x000fea0003800000 */
.L_x_21790:
        /* <DEDUP_REMOVED lines=9> */
.L_x_21786:
        /* <DEDUP_REMOVED lines=12> */
.L_x_21795:
[----:B------:R-:W-:-:S07]  /*1c020*/  IMAD.MOV.U32 R85, RZ, RZ, R2 ;  /* 0x000000ffff557224 */ /* 0x000fce00078e0002 */
.L_x_21796:
[----:B------:R-:W-:Y:S05]  /*1c030*/  BSYNC B2 ;  /* 0x0000000000027941 */ /* 0x000fea0003800000 */
.L_x_21794:
        /* <DEDUP_REMOVED lines=16> */
.L_x_21800:
[----:B------:R-:W-:Y:S05]  /*1c140*/  BSYNC B3 ;  /* 0x0000000000037941 */ /* 0x000fea0003800000 */
.L_x_21799:
        /* <DEDUP_REMOVED lines=43> */
.L_x_21798:
[----:B------:R-:W-:Y:S05]  /*1c400*/  BSYNC B2 ;  /* 0x0000000000027941 */ /* 0x000fea0003800000 */
.L_x_21797:
        /* <DEDUP_REMOVED lines=14> */
.L_x_21801:
        /* <DEDUP_REMOVED lines=12> */
.L_x_21804:
[----:B------:R-:W-:-:S07]  /*1c5b0*/  IMAD.MOV.U32 R34, RZ, RZ, R2 ;  /* 0x000000ffff227224 */ /* 0x000fce00078e0002 */
.L_x_21805:
[----:B------:R-:W-:Y:S05]  /*1c5c0*/  BSYNC B2 ;  /* 0x0000000000027941 */ /* 0x000fea0003800000 */
.L_x_21803:
        /* <DEDUP_REMOVED lines=16> */
.L_x_21809:
[----:B------:R-:W-:Y:S05]  /*1c6d0*/  BSYNC B3 ;  /* 0x0000000000037941 */ /* 0x000fea0003800000 */
.L_x_21808:
        /* <DEDUP_REMOVED lines=43> */
.L_x_21807:
[----:B------:R-:W-:Y:S05]  /*1c990*/  BSYNC B2 ;  /* 0x0000000000027941 */ /* 0x000fea0003800000 */
.L_x_21806:
        /* <DEDUP_REMOVED lines=10> */
.L_x_21802:
        /* <DEDUP_REMOVED lines=12> */
.L_x_21811:
[----:B------:R-:W-:-:S07]  /*1cb00*/  IMAD.MOV.U32 R88, RZ, RZ, R2 ;  /* 0x000000ffff587224 */ /* 0x000fce00078e0002 */
.L_x_21812:
[----:B------:R-:W-:Y:S05]  /*1cb10*/  BSYNC B2 ;  /* 0x0000000000027941 */ /* 0x000fea0003800000 */
.L_x_21810:
        /* <DEDUP_REMOVED lines=16> */
.L_x_21816:
[----:B------:R-:W-:Y:S05]  /*1cc20*/  BSYNC B3 ;  /* 0x0000000000037941 */ /* 0x000fea0003800000 */
.L_x_21815:
        /* <DEDUP_REMOVED lines=43> */
.L_x_21814:
[----:B------:R-:W-:Y:S05]  /*1cee0*/  BSYNC B2 ;  /* 0x0000000000027941 */ /* 0x000fea0003800000 */
.L_x_21813:
        /* <DEDUP_REMOVED lines=15> */
.L_x_21817:
        /* <DEDUP_REMOVED lines=12> */
.L_x_21820:
[----:B------:R-:W-:-:S07]  /*1d0a0*/  MOV R35, R2 ;  /* 0x0000000200237202 */ /* 0x000fce0000000f00 */
.L_x_21821:
[----:B------:R-:W-:Y:S05]  /*1d0b0*/  BSYNC B2 ;  /* 0x0000000000027941 */ /* 0x000fea0003800000 */
.L_x_21819:
        /* <DEDUP_REMOVED lines=16> */
.L_x_21825:
[----:B------:R-:W-:Y:S05]  /*1d1c0*/  BSYNC B3 ;  /* 0x0000000000037941 */ /* 0x000fea0003800000 */
.L_x_21824:
        /* <DEDUP_REMOVED lines=43> */
.L_x_21823:
[----:B------:R-:W-:Y:S05]  /*1d480*/  BSYNC B2 ;  /* 0x0000000000027941 */ /* 0x000fea0003800000 */
.L_x_21822:
        /* <DEDUP_REMOVED lines=9> */
.L_x_21818:
        /* <DEDUP_REMOVED lines=12> */
.L_x_21827:
[----:B------:R-:W-:-:S07]  /*1d5e0*/  MOV R171, R2 ;  /* 0x0000000200ab7202 */ /* 0x000fce0000000f00 */
.L_x_21828:
[----:B------:R-:W-:Y:S05]  /*1d5f0*/  BSYNC B2 ;  /* 0x0000000000027941 */ /* 0x000fea0003800000 */
.L_x_21826:
        /* <DEDUP_REMOVED lines=16> */
.L_x_21832:
[----:B------:R-:W-:Y:S05]  /*1d700*/  BSYNC B3 ;  /* 0x0000000000037941 */ /* 0x000fea0003800000 */
.L_x_21831:
        /* <DEDUP_REMOVED lines=43> */
.L_x_21830:
[----:B------:R-:W-:Y:S05]  /*1d9c0*/  BSYNC B2 ;  /* 0x0000000000027941 */ /* 0x000fea0003800000 */
.L_x_21829:
        /* <DEDUP_REMOVED lines=14> */
.L_x_21833:
        /* <DEDUP_REMOVED lines=12> */
.L_x_21836:
[----:B------:R-:W-:-:S07]  /*1db70*/  IMAD.MOV.U32 R36, RZ, RZ, R2 ;  /* 0x000000ffff247224 */ /* 0x000fce00078e0002 */
.L_x_21837:
[----:B------:R-:W-:Y:S05]  /*1db80*/  BSYNC B2 ;  /* 0x0000000000027941 */ /* 0x000fea0003800000 */
.L_x_21835:
        /* <DEDUP_REMOVED lines=16> */
.L_x_21841:
[----:B------:R-:W-:Y:S05]  /*1dc90*/  BSYNC B3 ;  /* 0x0000000000037941 */ /* 0x000fea0003800000 */
.L_x_21840:
        /* <DEDUP_REMOVED lines=43> */
.L_x_21839:
[----:B------:R-:W-:Y:S05]  /*1df50*/  BSYNC B2 ;  /* 0x0000000000027941 */ /* 0x000fea0003800000 */
.L_x_21838:
        /* <DEDUP_REMOVED lines=10> */
.L_x_21834:
        /* <DEDUP_REMOVED lines=12> */
.L_x_21843:
[----:B------:R-:W-:-:S07]  /*1e0c0*/  IMAD.MOV.U32 R171, RZ, RZ, R2 ;  /* 0x000000ffffab7224 */ /* 0x000fce00078e0002 */
.L_x_21844:
[----:B------:R-:W-:Y:S05]  /*1e0d0*/  BSYNC B2 ;  /* 0x0000000000027941 */ /* 0x000fea0003800000 */
.L_x_21842:
        /* <DEDUP_REMOVED lines=16> */
.L_x_21848:
[----:B------:R-:W-:Y:S05]  /*1e1e0*/  BSYNC B3 ;  /* 0x0000000000037941 */ /* 0x000fea0003800000 */
.L_x_21847:
        /* <DEDUP_REMOVED lines=43> */
.L_x_21846:
[----:B------:R-:W-:Y:S05]  /*1e4a0*/  BSYNC B2 ;  /* 0x0000000000027941 */ /* 0x000fea0003800000 */
.L_x_21845:
        /* <DEDUP_REMOVED lines=15> */
.L_x_21849:
        /* <DEDUP_REMOVED lines=12> */
.L_x_21852:
[----:B------:R-:W-:-:S07]  /*1e660*/  IMAD.MOV.U32 R37, RZ, RZ, R2 ;  /* 0x000000ffff257224 */ /* 0x000fce00078e0002 */
.L_x_21853:
[----:B------:R-:W-:Y:S05]  /*1e670*/  BSYNC B2 ;  /* 0x0000000000027941 */ /* 0x000fea0003800000 */
.L_x_21851:
        /* <DEDUP_REMOVED lines=16> */
.L_x_21857:
[----:B------:R-:W-:Y:S05]  /*1e780*/  BSYNC B3 ;  /* 0x0000000000037941 */ /* 0x000fea0003800000 */
.L_x_21856:
        /* <DEDUP_REMOVED lines=43> */
.L_x_21855:
[----:B------:R-:W-:Y:S05]  /*1ea40*/  BSYNC B2 ;  /* 0x0000000000027941 */ /* 0x000fea0003800000 */
.L_x_21854:
        /* <DEDUP_REMOVED lines=9> */
.L_x_21850:
        /* <DEDUP_REMOVED lines=12> */
.L_x_21859:
[----:B------:R-:W-:-:S07]  /*1eba0*/  IMAD.MOV.U32 R89, RZ, RZ, R2 ;  /* 0x000000ffff597224 */ /* 0x000fce00078e0002 */
.L_x_21860:
[----:B------:R-:W-:Y:S05]  /*1ebb0*/  BSYNC B2 ;  /* 0x0000000000027941 */ /* 0x000fea0003800000 */
.L_x_21858:
        /* <DEDUP_REMOVED lines=16> */
.L_x_21864:
[----:B------:R-:W-:Y:S05]  /*1ecc0*/  BSYNC B3 ;  /* 0x0000000000037941 */ /* 0x000fea0003800000 */
.L_x_21863:
        /* <DEDUP_REMOVED lines=43> */
.L_x_21862:
[----:B------:R-:W-:Y:S05]  /*1ef80*/  BSYNC B2 ;  /* 0x0000000000027941 */ /* 0x000fea0003800000 */
.L_x_21861:
        /* <DEDUP_REMOVED lines=12> */
.L_x_21865:
        /* <DEDUP_REMOVED lines=12> */
.L_x_21868:
[----:B------:R-:W-:-:S07]  /*1f110*/  MOV R38, R2 ;  /* 0x0000000200267202 */ /* 0x000fce0000000f00 */
.L_x_21869:
[----:B------:R-:W-:Y:S05]  /*1f120*/  BSYNC B2 ;  /* 0x0000000000027941 */ /* 0x000fea0003800000 */
.L_x_21867:
        /* <DEDUP_REMOVED lines=16> */
.L_x_21873:
[----:B------:R-:W-:Y:S05]  /*1f230*/  BSYNC B3 ;  /* 0x0000000000037941 */ /* 0x000fea0003800000 */
.L_x_21872:
        /* <DEDUP_REMOVED lines=43> */
.L_x_21871:
[----:B------:R-:W-:Y:S05]  /*1f4f0*/  BSYNC B2 ;  /* 0x0000000000027941 */ /* 0x000fea0003800000 */
.L_x_21870:
        /* <DEDUP_REMOVED lines=10> */
.L_x_21866:
        /* <DEDUP_REMOVED lines=12> */
.L_x_21875:
[----:B------:R-:W-:-:S07]  /*1f660*/  MOV R90, R2 ;  /* 0x00000002005a7202 */ /* 0x000fce0000000f00 */
.L_x_21876:
[----:B------:R-:W-:Y:S05]  /*1f670*/  BSYNC B2 ;  /* 0x0000000000027941 */ /* 0x000fea0003800000 */
.L_x_21874:
        /* <DEDUP_REMOVED lines=16> */
.L_x_21880:
[----:B------:R-:W-:Y:S05]  /*1f780*/  BSYNC B3 ;  /* 0x0000000000037941 */ /* 0x000fea0003800000 */
.L_x_21879:
        /* <DEDUP_REMOVED lines=43> */
.L_x_21878:
[----:B------:R-:W-:Y:S05]  /*1fa40*/  BSYNC B2 ;  /* 0x0000000000027941 */ /* 0x000fea0003800000 */
.L_x_21877:
        /* <DEDUP_REMOVED lines=13> */
.L_x_21881:
        /* <DEDUP_REMOVED lines=12> */
.L_x_21884:
[----:B------:R-:W-:-:S07]  /*1fbe0*/  IMAD.MOV.U32 R39, RZ, RZ, R2 ;  /* 0x000000ffff277224 */ /* 0x000fce00078e0002 */
.L_x_21885:
[----:B------:R-:W-:Y:S05]  /*1fbf0*/  BSYNC B2 ;  /* 0x0000000000027941 */ /* 0x000fea0003800000 */
.L_x_21883:
        /* <DEDUP_REMOVED lines=16> */
.L_x_21889:
[----:B------:R-:W-:Y:S05]  /*1fd00*/  BSYNC B3 ;  /* 0x0000000000037941 */ /* 0x000fea0003800000 */
.L_x_21888:
        /* <DEDUP_REMOVED lines=43> */
.L_x_21887:
[----:B------:R-:W-:Y:S05]  /*1ffc0*/  BSYNC B2 ;  /* 0x0000000000027941 */ /* 0x000fea0003800000 */
.L_x_21886:
        /* <DEDUP_REMOVED lines=9> */
.L_x_21882:
        /* <DEDUP_REMOVED lines=12> */
.L_x_21891:
[----:B------:R-:W-:-:S07]  /*20120*/  IMAD.MOV.U32 R171, RZ, RZ, R2 ;  /* 0x000000ffffab7224 */ /* 0x000fce00078e0002 */
.L_x_21892:
[----:B------:R-:W-:Y:S05]  /*20130*/  BSYNC B2 ;  /* 0x0000000000027941 */ /* 0x000fea0003800000 */
.L_x_21890:
        /* <DEDUP_REMOVED lines=16> */
.L_x_21896:
[----:B------:R-:W-:Y:S05]  /*20240*/  BSYNC B3 ;  /* 0x0000000000037941 */ /* 0x000fea0003800000 */
.L_x_21895:
        /* <DEDUP_REMOVED lines=43> */
.L_x_21894:
[----:B------:R-:W-:Y:S05]  /*20500*/  BSYNC B2 ;  /* 0x0000000000027941 */ /* 0x000fea0003800000 */
.L_x_21893:
        /* <DEDUP_REMOVED lines=12> */
.L_x_21897:
        /* <DEDUP_REMOVED lines=12> */
.L_x_21900:
[----:B------:R-:W-:-:S07]  /*20690*/  IMAD.MOV.U32 R136, RZ, RZ, R2 ;  /* 0x000000ffff887224 */ /* 0x000fce00078e0002 */
.L_x_21901:
[----:B------:R-:W-:Y:S05]  /*206a0*/  BSYNC B2 ;  /* 0x0000000000027941 */ /* 0x000fea0003800000 */
.L_x_21899:
        /* <DEDUP_REMOVED lines=16> */
.L_x_21905:
[----:B------:R-:W-:Y:S05]  /*207b0*/  BSYNC B3 ;  /* 0x0000000000037941 */ /* 0x000fea0003800000 */
.L_x_21904:
        /* <DEDUP_REMOVED lines=43> */
.L_x_21903:
[----:B------:R-:W-:Y:S05]  /*20a70*/  BSYNC B2 ;  /* 0x0000000000027941 */ /* 0x000fea0003800000 */
.L_x_21902:
        /* <DEDUP_REMOVED lines=10> */
.L_x_21898:
        /* <DEDUP_REMOVED lines=51> */
.L_x_21906:
[----:B------:R-:W-:-:S07]  /*20e50*/  VIADD R132, R132, 0x20 ;  /* 0x0000002084847836 */ /* 0x000fce0000000000 */
.L_x_21777:
[----:B------:R-:W-:Y:S05]  /*20e60*/  BSYNC B1 ;  /* 0x0000000000017941 */ /* 0x000fea0003800000 */
.L_x_21776:
        /* <DEDUP_REMOVED lines=30> */
.L_x_21910:
[----:B01----:R-:W-:-:S07]  /*21050*/  IMAD.MOV.U32 R135, RZ, RZ, R2 ;  /* 0x000000ffff877224 */ /* 0x003fce00078e0002 */
.L_x_21911:
[----:B------:R-:W-:Y:S05]  /*21060*/  BSYNC B2 ;  /* 0x0000000000027941 */ /* 0x000fea0003800000 */
.L_x_21909:
        /* <DEDUP_REMOVED lines=16> */
.L_x_21915:
[----:B------:R-:W-:Y:S05]  /*21170*/  BSYNC B3 ;  /* 0x0000000000037941 */ /* 0x000fea0003800000 */
.L_x_21914:
        /* <DEDUP_REMOVED lines=43> */
.L_x_21913:
[----:B------:R-:W-:Y:S05]  /*21430*/  BSYNC B2 ;  /* 0x0000000000027941 */ /* 0x000fea0003800000 */
.L_x_21912:
        /* <DEDUP_REMOVED lines=20> */
.L_x_21916:
        /* <DEDUP_REMOVED lines=12> */
.L_x_21919:
[----:B------:R-:W-:-:S07]  /*21640*/  IMAD.MOV.U32 R33, RZ, RZ, R2 ;  /* 0x000000ffff217224 */ /* 0x000fce00078e0002 */
.L_x_21920:
[----:B------:R-:W-:Y:S05]  /*21650*/  BSYNC B2 ;  /* 0x0000000000027941 */ /* 0x000fea0003800000 */
.L_x_21918:
        /* <DEDUP_REMOVED lines=16> */
.L_x_21924:
[----:B------:R-:W-:Y:S05]  /*21760*/  BSYNC B3 ;  /* 0x0000000000037941 */ /* 0x000fea0003800000 */
.L_x_21923:
        /* <DEDUP_REMOVED lines=43> */
.L_x_21922:
[----:B------:R-:W-:Y:S05]  /*21a20*/  BSYNC B2 ;  /* 0x0000000000027941 */ /* 0x000fea0003800000 */
.L_x_21921:
        /* <DEDUP_REMOVED lines=9> */
.L_x_21917:
        /* <DEDUP_REMOVED lines=12> */
.L_x_21926:
[----:B------:R-:W-:-:S07]  /*21b80*/  IMAD.MOV.U32 R93, RZ, RZ, R2 ;  /* 0x000000ffff5d7224 */ /* 0x000fce00078e0002 */
.L_x_21927:
[----:B------:R-:W-:Y:S05]  /*21b90*/  BSYNC B2 ;  /* 0x0000000000027941 */ /* 0x000fea0003800000 */
.L_x_21925:
        /* <DEDUP_REMOVED lines=16> */
.L_x_21931:
[----:B------:R-:W-:Y:S05]  /*21ca0*/  BSYNC B3 ;  /* 0x0000000000037941 */ /* 0x000fea0003800000 */
.L_x_21930:
        /* <DEDUP_REMOVED lines=43> */
.L_x_21929:
[----:B------:R-:W-:Y:S05]  /*21f60*/  BSYNC B2 ;  /* 0x0000000000027941 */ /* 0x000fea0003800000 */
.L_x_21928:
        /* <DEDUP_REMOVED lines=14> */
.L_x_21932:
        /* <DEDUP_REMOVED lines=12> */
.L_x_21935:
[----:B------:R-:W-:-:S07]  /*22110*/  MOV R34, R2 ;  /* 0x0000000200227202 */ /* 0x000fce0000000f00 */
.L_x_21936:
[----:B------:R-:W-:Y:S05]  /*22120*/  BSYNC B2 ;  /* 0x0000000000027941 */ /* 0x000fea0003800000 */
.L_x_21934:
        /* <DEDUP_REMOVED lines=16> */
.L_x_21940:
[----:B------:R-:W-:Y:S05]  /*22230*/  BSYNC B3 ;  /* 0x0000000000037941 */ /* 0x000fea0003800000 */
.L_x_21939:
        /* <DEDUP_REMOVED lines=43> */
.L_x_21938:
[----:B------:R-:W-:Y:S05]  /*224f0*/  BSYNC B2 ;  /* 0x0000000000027941 */ /* 0x000fea0003800000 */
.L_x_21937:
        /* <DEDUP_REMOVED lines=10> */
.L_x_21933:
        /* <DEDUP_REMOVED lines=12> */
.L_x_21942:
[----:B------:R-:W-:-:S07]  /*22660*/  MOV R96, R2 ;  /* 0x0000000200607202 */ /* 0x000fce0000000f00 */
.L_x_21943:
[----:B------:R-:W-:Y:S05]  /*22670*/  BSYNC B2 ;  /* 0x0000000000027941 */ /* 0x000fea0003800000 */
.L_x_21941:
        /* <DEDUP_REMOVED lines=16> */
.L_x_21947:
[----:B------:R-:W-:Y:S05]  /*22780*/  BSYNC B3 ;  /* 0x0000000000037941 */ /* 0x000fea0003800000 */
.L_x_21946:
        /* <DEDUP_REMOVED lines=43> */
.L_x_21945:
[----:B------:R-:W-:Y:S05]  /*22a40*/  BSYNC B2 ;  /* 0x0000000000027941 */ /* 0x000fea0003800000 */
.L_x_21944:
        /* <DEDUP_REMOVED lines=15> */
.L_x_21948:
        /* <DEDUP_REMOVED lines=12> */
.L_x_21951:
[----:B------:R-:W-:-:S07]  /*22c00*/  IMAD.MOV.U32 R35, RZ, RZ, R2 ;  /* 0x000000ffff237224 */ /* 0x000fce00078e0002 */
.L_x_21952:
[----:B------:R-:W-:Y:S05]  /*22c10*/  BSYNC B2 ;  /* 0x0000000000027941 */ /* 0x000fea0003800000 */
.L_x_21950:
        /* <DEDUP_REMOVED lines=16> */
.L_x_21956:
[----:B------:R-:W-:Y:S05]  /*22d20*/  BSYNC B3 ;  /* 0x0000000000037941 */ /* 0x000fea0003800000 */
.L_x_21955:
        /* <DEDUP_REMOVED lines=43> */
.L_x_21954:
[----:B------:R-:W-:Y:S05]  /*22fe0*/  BSYNC B2 ;  /* 0x0000000000027941 */ /* 0x000fea0003800000 */
.L_x_21953:
        /* <DEDUP_REMOVED lines=9> */
.L_x_21949:
        /* <DEDUP_REMOVED lines=12> */
.L_x_21958:
[----:B------:R-:W-:-:S07]  /*23140*/  IMAD.MOV.U32 R171, RZ, RZ, R2 ;  /* 0x000000ffffab7224 */ /* 0x000fce00078e0002 */
.L_x_21959:
[----:B------:R-:W-:Y:S05]  /*23150*/  BSYNC B2 ;  /* 0x0000000000027941 */ /* 0x000fea0003800000 */
.L_x_21957:
        /* <DEDUP_REMOVED lines=16> */
.L_x_21963:
[----:B------:R-:W-:Y:S05]  /*23260*/  BSYNC B3 ;  /* 0x0000000000037941 */ /* 0x000fea0003800000 */
.L_x_21962:
        /* <DEDUP_REMOVED lines=43> */
.L_x_21961:
[----:B------:R-:W-:Y:S05]  /*23520*/  BSYNC B2 ;  /* 0x0000000000027941 */ /* 0x000fea0003800000 */
.L_x_21960:
        /* <DEDUP_REMOVED lines=14> */
.L_x_21964:
        /* <DEDUP_REMOVED lines=12> */
.L_x_21967:
[----:B------:R-:W-:-:S07]  /*236d0*/  IMAD.MOV.U32 R36, RZ, RZ, R2 ;  /* 0x000000ffff247224 */ /* 0x000fce00078e0002 */
.L_x_21968:
[----:B------:R-:W-:Y:S05]  /*236e0*/  BSYNC B2 ;  /* 0x0000000000027941 */ /* 0x000fea0003800000 */
.L_x_21966:
        /* <DEDUP_REMOVED lines=16> */
.L_x_21972:
[----:B------:R-:W-:Y:S05]  /*237f0*/  BSYNC B3 ;  /* 0x0000000000037941 */ /* 0x000fea0003800000 */
.L_x_21971:
        /* <DEDUP_REMOVED lines=43> */
.L_x_21970:
[----:B------:R-:W-:Y:S05]  /*23ab0*/  BSYNC B2 ;  /* 0x0000000000027941 */ /* 0x000fea0003800000 */
.L_x_21969:
        /* <DEDUP_REMOVED lines=10> */
.L_x_21965:
        /* <DEDUP_REMOVED lines=12> */
.L_x_21974:
[----:B------:R-:W-:-:S07]  /*23c20*/  IMAD.MOV.U32 R171, RZ, RZ, R2 ;  /* 0x000000ffffab7224 */ /* 0x000fce00078e0002 */
.L_x_21975:
[----:B------:R-:W-:Y:S05]  /*23c30*/  BSYNC B2 ;  /* 0x0000000000027941 */ /* 0x000fea0003800000 */
.L_x_21973:
        /* <DEDUP_REMOVED lines=16> */
.L_x_21979:
[----:B------:R-:W-:Y:S05]  /*23d40*/  BSYNC B3 ;  /* 0x0000000000037941 */ /* 0x000fea0003800000 */
.L_x_21978:
        /* <DEDUP_REMOVED lines=43> */
.L_x_21977:
[----:B------:R-:W-:Y:S05]  /*24000*/  BSYNC B2 ;  /* 0x0000000000027941 */ /* 0x000fea0003800000 */
.L_x_21976:
        /* <DEDUP_REMOVED lines=15> */
.L_x_21980:
        /* <DEDUP_REMOVED lines=12> */
.L_x_21983:
[----:B------:R-:W-:-:S07]  /*241c0*/  MOV R37, R2 ;  /* 0x0000000200257202 */ /* 0x000fce0000000f00 */
.L_x_21984:
[----:B------:R-:W-:Y:S05]  /*241d0*/  BSYNC B2 ;  /* 0x0000000000027941 */ /* 0x000fea0003800000 */
.L_x_21982:
        /* <DEDUP_REMOVED lines=16> */
.L_x_21988:
[----:B------:R-:W-:Y:S05]  /*242e0*/  BSYNC B3 ;  /* 0x0000000000037941 */ /* 0x000fea0003800000 */
.L_x_21987:
        /* <DEDUP_REMOVED lines=43> */
.L_x_21986:
[----:B------:R-:W-:Y:S05]  /*245a0*/  BSYNC B2 ;  /* 0x0000000000027941 */ /* 0x000fea0003800000 */
.L_x_21985:
        /* <DEDUP_REMOVED lines=9> */
.L_x_21981:
        /* <DEDUP_REMOVED lines=12> */
.L_x_21990:
[----:B------:R-:W-:-:S07]  /*24700*/  MOV R97, R2 ;  /* 0x0000000200617202 */ /* 0x000fce0000000f00 */
.L_x_21991:
[----:B------:R-:W-:Y:S05]  /*24710*/  BSYNC B2 ;  /* 0x0000000000027941 */ /* 0x000fea0003800000 */
.L_x_21989:
        /* <DEDUP_REMOVED lines=16> */
.L_x_21995:
[----:B------:R-:W-:Y:S05]  /*24820*/  BSYNC B3 ;  /* 0x0000000000037941 */ /* 0x000fea0003800000 */
.L_x_21994:
        /* <DEDUP_REMOVED lines=43> */
.L_x_21993:
[----:B------:R-:W-:Y:S05]  /*24ae0*/  BSYNC B2 ;  /* 0x0000000000027941 */ /* 0x000fea0003800000 */
.L_x_21992:
        /* <DEDUP_REMOVED lines=12> */
.L_x_21996:
        /* <DEDUP_REMOVED lines=12> */
.L_x_21999:
[----:B------:R-:W-:-:S07]  /*24c70*/  IMAD.MOV.U32 R38, RZ, RZ, R2 ;  /* 0x000000ffff267224 */ /* 0x000fce00078e0002 */
.L_x_22000:
[----:B------:R-:W-:Y:S05]  /*24c80*/  BSYNC B2 ;  /* 0x0000000000027941 */ /* 0x000fea0003800000 */
.L_x_21998:
        /* <DEDUP_REMOVED lines=16> */
.L_x_22004:
[----:B------:R-:W-:Y:S05]  /*24d90*/  BSYNC B3 ;  /* 0x0000000000037941 */ /* 0x000fea0003800000 */
.L_x_22003:
        /* <DEDUP_REMOVED lines=43> */
.L_x_22002:
[----:B------:R-:W-:Y:S05]  /*25050*/  BSYNC B2 ;  /* 0x0000000000027941 */ /* 0x000fea0003800000 */
.L_x_22001:
        /* <DEDUP_REMOVED lines=10> */
.L_x_21997:
        /* <DEDUP_REMOVED lines=12> */
.L_x_22006:
[----:B------:R-:W-:-:S07]  /*251c0*/  IMAD.MOV.U32 R98, RZ, RZ, R2 ;  /* 0x000000ffff627224 */ /* 0x000fce00078e0002 */
.L_x_22007:
[----:B------:R-:W-:Y:S05]  /*251d0*/  BSYNC B2 ;  /* 0x0000000000027941 */ /* 0x000fea0003800000 */
.L_x_22005:
        /* <DEDUP_REMOVED lines=16> */
.L_x_22011:
[----:B------:R-:W-:Y:S05]  /*252e0*/  BSYNC B3 ;  /* 0x0000000000037941 */ /* 0x000fea0003800000 */
.L_x_22010:
        /* <DEDUP_REMOVED lines=43> */
.L_x_22009:
[----:B------:R-:W-:Y:S05]  /*255a0*/  BSYNC B2 ;  /* 0x0000000000027941 */ /* 0x000fea0003800000 */
.L_x_22008:
        /* <DEDUP_REMOVED lines=13> */
.L_x_22012:
        /* <DEDUP_REMOVED lines=12> */
.L_x_22015:
[----:B------:R-:W-:-:S07]  /*25740*/  IMAD.MOV.U32 R39, RZ, RZ, R2 ;  /* 0x000000ffff277224 */ /* 0x000fce00078e0002 */
.L_x_22016:
[----:B------:R-:W-:Y:S05]  /*25750*/  BSYNC B2 ;  /* 0x0000000000027941 */ /* 0x000fea0003800000 */
.L_x_22014:
        /* <DEDUP_REMOVED lines=16> */
.L_x_22020:
[----:B------:R-:W-:Y:S05]  /*25860*/  BSYNC B3 ;  /* 0x0000000000037941 */ /* 0x000fea0003800000 */
.L_x_22019:
        /* <DEDUP_REMOVED lines=43> */
.L_x_22018:
[----:B------:R-:W-:Y:S05]  /*25b20*/  BSYNC B2 ;  /* 0x0000000000027941 */ /* 0x000fea0003800000 */
.L_x_22017:
        /* <DEDUP_REMOVED lines=9> */
.L_x_22013:
        /* <DEDUP_REMOVED lines=12> */
.L_x_22022:
[----:B------:R-:W-:-:S07]  /*25c80*/  IMAD.MOV.U32 R171, RZ, RZ, R2 ;  /* 0x000000ffffab7224 */ /* 0x000fce00078e0002 */
.L_x_22023:
[----:B------:R-:W-:Y:S05]  /*25c90*/  BSYNC B2 ;  /* 0x0000000000027941 */ /* 0x000fea0003800000 */
.L_x_22021:
        /* <DEDUP_REMOVED lines=16> */
.L_x_22027:
[----:B------:R-:W-:Y:S05]  /*25da0*/  BSYNC B3 ;  /* 0x0000000000037941 */ /* 0x000fea0003800000 */
.L_x_22026:
        /* <DEDUP_REMOVED lines=43> */
.L_x_22025:
[----:B------:R-:W-:Y:S05]  /*26060*/  BSYNC B2 ;  /* 0x0000000000027941 */ /* 0x000fea0003800000 */
.L_x_22024:
        /* <DEDUP_REMOVED lines=12> */
.L_x_22028:
        /* <DEDUP_REMOVED lines=12> */
.L_x_22031:
[----:B------:R-:W-:-:S07]  /*261f0*/  MOV R136, R2 ;  /* 0x0000000200887202 */ /* 0x000fce0000000f00 */
.L_x_22032:
[----:B------:R-:W-:Y:S05]  /*26200*/  BSYNC B2 ;  /* 0x0000000000027941 */ /* 0x000fea0003800000 */
.L_x_22030:
        /* <DEDUP_REMOVED lines=16> */
.L_x_22036:
[----:B------:R-:W-:Y:S05]  /*26310*/  BSYNC B3 ;  /* 0x0000000000037941 */ /* 0x000fea0003800000 */
.L_x_22035:
        /* <DEDUP_REMOVED lines=43> */
.L_x_22034:
[----:B------:R-:W-:Y:S05]  /*265d0*/  BSYNC B2 ;  /* 0x0000000000027941 */ /* 0x000fea0003800000 */
.L_x_22033:
        /* <DEDUP_REMOVED lines=10> */
.L_x_22029:
        /* <DEDUP_REMOVED lines=51> */
.L_x_22037:
[----:B------:R-:W-:-:S07]  /*269b0*/  VIADD R132, R132, 0x20 ;  /* 0x0000002084847836 */ /* 0x000fce0000000000 */
.L_x_21908:
[----:B------:R-:W-:Y:S05]  /*269c0*/  BSYNC B1 ;  /* 0x0000000000017941 */ /* 0x000fea0003800000 */
.L_x_21907:
        /* <DEDUP_REMOVED lines=30> */
.L_x_22041:
[----:B01----:R-:W-:-:S07]  /*26bb0*/  MOV R135, R2 ;  /* 0x0000000200877202 */ /* 0x003fce0000000f00 */
.L_x_22042:
[----:B------:R-:W-:Y:S05]  /*26bc0*/  BSYNC B2 ;  /* 0x0000000000027941 */ /* 0x000fea0003800000 */
.L_x_22040:
        /* <DEDUP_REMOVED lines=16> */
.L_x_22046:
[----:B------:R-:W-:Y:S05]  /*26cd0*/  BSYNC B3 ;  /* 0x0000000000037941 */ /* 0x000fea0003800000 */
.L_x_22045:
        /* <DEDUP_REMOVED lines=43> */
.L_x_22044:
[----:B------:R-:W-:Y:S05]  /*26f90*/  BSYNC B2 ;  /* 0x0000000000027941 */ /* 0x000fea0003800000 */
.L_x_22043:
        /* <DEDUP_REMOVED lines=20> */
.L_x_22047:
        /* <DEDUP_REMOVED lines=12> */
.L_x_22050:
[----:B------:R-:W-:-:S07]  /*271a0*/  MOV R33, R2 ;  /* 0x0000000200217202 */ /* 0x000fce0000000f00 */
.L_x_22051:
[----:B------:R-:W-:Y:S05]  /*271b0*/  BSYNC B2 ;  /* 0x0000000000027941 */ /* 0x000fea0003800000 */
.L_x_22049:
        /* <DEDUP_REMOVED lines=16> */
.L_x_22055:
[----:B------:R-:W-:Y:S05]  /*272c0*/  BSYNC B3 ;  /* 0x0000000000037941 */ /* 0x000fea0003800000 */
.L_x_22054:
        /* <DEDUP_REMOVED lines=43> */
.L_x_22053:
[----:B------:R-:W-:Y:S05]  /*27580*/  BSYNC B2 ;  /* 0x0000000000027941 */ /* 0x000fea0003800000 */
.L_x_22052:
        /* <DEDUP_REMOVED lines=9> */
.L_x_22048:
        /* <DEDUP_REMOVED lines=12> */
.L_x_22057:
[----:B------:R-:W-:-:S07]  /*276e0*/  MOV R101, R2 ;  /* 0x0000000200657202 */ /* 0x000fce0000000f00 */
.L_x_22058:
[----:B------:R-:W-:Y:S05]  /*276f0*/  BSYNC B2 ;  /* 0x0000000000027941 */ /* 0x000fea0003800000 */
.L_x_22056:
        /* <DEDUP_REMOVED lines=16> */
.L_x_22062:
[----:B------:R-:W-:Y:S05]  /*27800*/  BSYNC B3 ;  /* 0x0000000000037941 */ /* 0x000fea0003800000 */
.L_x_22061:
        /* <DEDUP_REMOVED lines=43> */
.L_x_22060:
[----:B------:R-:W-:Y:S05]  /*27ac0*/  BSYNC B2 ;  /* 0x0000000000027941 */ /* 0x000fea0003800000 */
.L_x_22059:
        /* <DEDUP_REMOVED lines=14> */
.L_x_22063:
        /* <DEDUP_REMOVED lines=12> */
.L_x_22066:
[----:B------:R-:W-:-:S07]  /*27c70*/  IMAD.MOV.U32 R34, RZ, RZ, R2 ;  /* 0x000000ffff227224 */ /* 0x000fce00078e0002 */
.L_x_22067:
[----:B------:R-:W-:Y:S05]  /*27c80*/  BSYNC B2 ;  /* 0x0000000000027941 */ /* 0x000fea0003800000 */
.L_x_22065:
        /* <DEDUP_REMOVED lines=16> */
.L_x_22071:
[----:B------:R-:W-:Y:S05]  /*27d90*/  BSYNC B3 ;  /* 0x0000000000037941 */ /* 0x000fea0003800000 */
.L_x_22070:
        /* <DEDUP_REMOVED lines=43> */
.L_x_22069:
[----:B------:R-:W-:Y:S05]  /*28050*/  BSYNC B2 ;  /* 0x0000000000027941 */ /* 0x000fea0003800000 */
.L_x_22068:
        /* <DEDUP_REMOVED lines=10> */
.L_x_22064:
        /* <DEDUP_REMOVED lines=12> */
.L_x_22073:
[----:B------:R-:W-:-:S07]  /*281c0*/  IMAD.MOV.U32 R104, RZ, RZ, R2 ;  /* 0x000000ffff687224 */ /* 0x000fce00078e0002 */
.L_x_22074:
[----:B------:R-:W-:Y:S05]  /*281d0*/  BSYNC B2 ;  /* 0x0000000000027941 */ /* 0x000fea0003800000 */
.L_x_22072:
        /* <DEDUP_REMOVED lines=16> */
.L_x_22078:
[----:B------:R-:W-:Y:S05]  /*282e0*/  BSYNC B3 ;  /* 0x0000000000037941 */ /* 0x000fea0003800000 */
.L_x_22077:
        /* <DEDUP_REMOVED lines=43> */
.L_x_22076:
[----:B------:R-:W-:Y:S05]  /*285a0*/  BSYNC B2 ;  /* 0x0000000000027941 */ /* 0x000fea0003800000 */
.L_x_22075:
        /* <DEDUP_REMOVED lines=15> */
.L_x_22079:
        /* <DEDUP_REMOVED lines=12> */
.L_x_22082:
[----:B------:R-:W-:-:S07]  /*28760*/  IMAD.MOV.U32 R35, RZ, RZ, R2 ;  /* 0x000000ffff237224 */ /* 0x000fce00078e0002 */
.L_x_22083:
[----:B------:R-:W-:Y:S05]  /*28770*/  BSYNC B2 ;  /* 0x0000000000027941 */ /* 0x000fea0003800000 */
.L_x_22081:
        /* <DEDUP_REMOVED lines=16> */
.L_x_22087:
[----:B------:R-:W-:Y:S05]  /*28880*/  BSYNC B3 ;  /* 0x0000000000037941 */ /* 0x000fea0003800000 */
.L_x_22086:
        /* <DEDUP_REMOVED lines=43> */
.L_x_22085:
[----:B------:R-:W-:Y:S05]  /*28b40*/  BSYNC B2 ;  /* 0x0000000000027941 */ /* 0x000fea0003800000 */
.L_x_22084:
        /* <DEDUP_REMOVED lines=9> */
.L_x_22080:
        /* <DEDUP_REMOVED lines=12> */
.L_x_22089:
[----:B------:R-:W-:-:S07]  /*28ca0*/  IMAD.MOV.U32 R171, RZ, RZ, R2 ;  /* 0x000000ffffab7224 */ /* 0x000fce00078e0002 */
.L_x_22090:
[----:B------:R-:W-:Y:S05]  /*28cb0*/  BSYNC B2 ;  /* 0x0000000000027941 */ /* 0x000fea0003800000 */
.L_x_22088:
        /* <DEDUP_REMOVED lines=16> */
.L_x_22094:
[----:B------:R-:W-:Y:S05]  /*28dc0*/  BSYNC B3 ;  /* 0x0000000000037941 */ /* 0x000fea0003800000 */
.L_x_22093:
        /* <DEDUP_REMOVED lines=43> */
.L_x_22092:
[----:B------:R-:W-:Y:S05]  /*29080*/  BSYNC B2 ;  /* 0x0000000000027941 */ /* 0x000fea0003800000 */
.L_x_22091:
        /* <DEDUP_REMOVED lines=14> */
.L_x_22095:
        /* <DEDUP_REMOVED lines=12> */
.L_x_22098:
[----:B------:R-:W-:-:S07]  /*29230*/  MOV R36, R2 ;  /* 0x0000000200247202 */ /* 0x000fce0000000f00 */
.L_x_22099:
[----:B------:R-:W-:Y:S05]  /*29240*/  BSYNC B2 ;  /* 0x0000000000027941 */ /* 0x000fea0003800000 */
.L_x_22097:
        /* <DEDUP_REMOVED lines=16> */
.L_x_22103:
[----:B------:R-:W-:Y:S05]  /*29350*/  BSYNC B3 ;  /* 0x0000000000037941 */ /* 0x000fea0003800000 */
.L_x_22102:
        /* <DEDUP_REMOVED lines=43> */
.L_x_22101:
[----:B------:R-:W-:Y:S05]  /*29610*/  BSYNC B2 ;  /* 0x0000000000027941 */ /* 0x000fea0003800000 */
.L_x_22100:
        /* <DEDUP_REMOVED lines=10> */
.L_x_22096:
        /* <DEDUP_REMOVED lines=12> */
.L_x_22105:
[----:B------:R-:W-:-:S07]  /*29780*/  MOV R171, R2 ;  /* 0x0000000200ab7202 */ /* 0x000fce0000000f00 */
.L_x_22106:
[----:B------:R-:W-:Y:S05]  /*29790*/  BSYNC B2 ;  /* 0x0000000000027941 */ /* 0x000fea0003800000 */
.L_x_22104:
        /* <DEDUP_REMOVED lines=16> */
.L_x_22110:
[----:B------:R-:W-:Y:S05]  /*298a0*/  BSYNC B3 ;  /* 0x0000000000037941 */ /* 0x000fea0003800000 */
.L_x_22109:
        /* <DEDUP_REMOVED lines=43> */
.L_x_22108:
[----:B------:R-:W-:Y:S05]  /*29b60*/  BSYNC B2 ;  /* 0x0000000000027941 */ /* 0x000fea0003800000 */
.L_x_22107:
        /* <DEDUP_REMOVED lines=15> */
.L_x_22111:
        /* <DEDUP_REMOVED lines=12> */
.L_x_22114:
[----:B------:R-:W-:-:S07]  /*29d20*/  IMAD.MOV.U32 R37, RZ, RZ, R2 ;  /* 0x000000ffff257224 */ /* 0x000fce00078e0002 */
.L_x_22115:
[----:B------:R-:W-:Y:S05]  /*29d30*/  BSYNC B2 ;  /* 0x0000000000027941 */ /* 0x000fea0003800000 */
.L_x_22113:
        /* <DEDUP_REMOVED lines=16> */
.L_x_22119:
[----:B------:R-:W-:Y:S05]  /*29e40*/  BSYNC B3 ;  /* 0x0000000000037941 */ /* 0x000fea0003800000 */
.L_x_22118:
        /* <DEDUP_REMOVED lines=43> */
.L_x_22117:
[----:B------:R-:W-:Y:S05]  /*2a100*/  BSYNC B2 ;  /* 0x0000000000027941 */ /* 0x000fea0003800000 */
.L_x_22116:
        /* <DEDUP_REMOVED lines=9> */
.L_x_22112:
        /* <DEDUP_REMOVED lines=12> */
.L_x_22121:
[----:B------:R-:W-:-:S07]  /*2a260*/  IMAD.MOV.U32 R105, RZ, RZ, R2 ;  /* 0x000000ffff697224 */ /* 0x000fce00078e0002 */
.L_x_22122:
[----:B------:R-:W-:Y:S05]  /*2a270*/  BSYNC B2 ;  /* 0x0000000000027941 */ /* 0x000fea0003800000 */
.L_x_22120:
        /* <DEDUP_REMOVED lines=16> */
.L_x_22126:
[----:B------:R-:W-:Y:S05]  /*2a380*/  BSYNC B3 ;  /* 0x0000000000037941 */ /* 0x000fea0003800000 */
.L_x_22125:
        /* <DEDUP_REMOVED lines=43> */
.L_x_22124:
[----:B------:R-:W-:Y:S05]  /*2a640*/  BSYNC B2 ;  /* 0x0000000000027941 */ /* 0x000fea0003800000 */
.L_x_22123:
        /* <DEDUP_REMOVED lines=12> */
.L_x_22127:
        /* <DEDUP_REMOVED lines=12> */
.L_x_22130:
[----:B------:R-:W-:-:S07]  /*2a7d0*/  IMAD.MOV.U32 R38, RZ, RZ, R2 ;  /* 0x000000ffff267224 */ /* 0x000fce00078e0002 */
.L_x_22131:
[----:B------:R-:W-:Y:S05]  /*2a7e0*/  BSYNC B2 ;  /* 0x0000000000027941 */ /* 0x000fea0003800000 */
.L_x_22129:
        /* <DEDUP_REMOVED lines=16> */
.L_x_22135:
[----:B------:R-:W-:Y:S05]  /*2a8f0*/  BSYNC B3 ;  /* 0x0000000000037941 */ /* 0x000fea0003800000 */
.L_x_22134:
        /* <DEDUP_REMOVED lines=43> */
.L_x_22133:
[----:B------:R-:W-:Y:S05]  /*2abb0*/  BSYNC B2 ;  /* 0x0000000000027941 */ /* 0x000fea0003800000 */
.L_x_22132:
        /* <DEDUP_REMOVED lines=10> */
.L_x_22128:
        /* <DEDUP_REMOVED lines=12> */
.L_x_22137:
[----:B------:R-:W-:-:S07]  /*2ad20*/  IMAD.MOV.U32 R106, RZ, RZ, R2 ;  /* 0x000000ffff6a7224 */ /* 0x000fce00078e0002 */
.L_x_22138:
[----:B------:R-:W-:Y:S05]  /*2ad30*/  BSYNC B2 ;  /* 0x0000000000027941 */ /* 0x000fea0003800000 */
.L_x_22136:
        /* <DEDUP_REMOVED lines=16> */
.L_x_22142:
[----:B------:R-:W-:Y:S05]  /*2ae40*/  BSYNC B3 ;  /* 0x0000000000037941 */ /* 0x000fea0003800000 */
.L_x_22141:
        /* <DEDUP_REMOVED lines=43> */
.L_x_22140:
[----:B------:R-:W-:Y:S05]  /*2b100*/  BSYNC B2 ;  /* 0x0000000000027941 */ /* 0x000fea0003800000 */
.L_x_22139:
        /* <DEDUP_REMOVED lines=13> */
.L_x_22143:
        /* <DEDUP_REMOVED lines=12> */
.L_x_22146:
[----:B------:R-:W-:-:S07]  /*2b2a0*/  MOV R39, R2 ;  /* 0x0000000200277202 */ /* 0x000fce0000000f00 */
.L_x_22147:
[----:B------:R-:W-:Y:S05]  /*2b2b0*/  BSYNC B2 ;  /* 0x0000000000027941 */ /* 0x000fea0003800000 */
.L_x_22145:
        /* <DEDUP_REMOVED lines=16> */
.L_x_22151:
[----:B------:R-:W-:Y:S05]  /*2b3c0*/  BSYNC B3 ;  /* 0x0000000000037941 */ /* 0x000fea0003800000 */
.L_x_22150:
        /* <DEDUP_REMOVED lines=43> */
.L_x_22149:
[----:B------:R-:W-:Y:S05]  /*2b680*/  BSYNC B2 ;  /* 0x0000000000027941 */ /* 0x000fea0003800000 */
.L_x_22148:
        /* <DEDUP_REMOVED lines=9> */
.L_x_22144:
        /* <DEDUP_REMOVED lines=12> */
.L_x_22153:
[----:B------:R-:W-:-:S07]  /*2b7e0*/  MOV R171, R2 ;  /* 0x0000000200ab7202 */ /* 0x000fce0000000f00 */
.L_x_22154:
[----:B------:R-:W-:Y:S05]  /*2b7f0*/  BSYNC B2 ;  /* 0x0000000000027941 */ /* 0x000fea0003800000 */
.L_x_22152:
        /* <DEDUP_REMOVED lines=16> */
.L_x_22158:
[----:B------:R-:W-:Y:S05]  /*2b900*/  BSYNC B3 ;  /* 0x0000000000037941 */ /* 0x000fea0003800000 */
.L_x_22157:
        /* <DEDUP_REMOVED lines=43> */
.L_x_22156:
[----:B------:R-:W-:Y:S05]  /*2bbc0*/  BSYNC B2 ;  /* 0x0000000000027941 */ /* 0x000fea0003800000 */
.L_x_22155:
        /* <DEDUP_REMOVED lines=12> */
.L_x_22159:
        /* <DEDUP_REMOVED lines=12> */
.L_x_22162:
[----:B------:R-:W-:-:S07]  /*2bd50*/  IMAD.MOV.U32 R136, RZ, RZ, R2 ;  /* 0x000000ffff887224 */ /* 0x000fce00078e0002 */
.L_x_22163:
[----:B------:R-:W-:Y:S05]  /*2bd60*/  BSYNC B2 ;  /* 0x0000000000027941 */ /* 0x000fea0003800000 */
.L_x_22161:
        /* <DEDUP_REMOVED lines=16> */
.L_x_22167:
[----:B------:R-:W-:Y:S05]  /*2be70*/  BSYNC B3 ;  /* 0x0000000000037941 */ /* 0x000fea0003800000 */
.L_x_22166:
        /* <DEDUP_REMOVED lines=43> */
.L_x_22165:
[----:B------:R-:W-:Y:S05]  /*2c130*/  BSYNC B2 ;  /* 0x0000000000027941 */ /* 0x000fea0003800000 */
.L_x_22164:
        /* <DEDUP_REMOVED lines=10> */
.L_x_22160:
        /* <DEDUP_REMOVED lines=51> */
.L_x_22168:
[----:B------:R-:W-:-:S07]  /*2c510*/  IADD3 R132, R132, 0x20, RZ ;  /* 0x0000002084847810 */ /* 0x000fce0007ffe0ff */
.L_x_22039:
[----:B------:R-:W-:Y:S05]  /*2c520*/  BSYNC B1 ;  /* 0x0000000000017941 */ /* 0x000fea0003800000 */
.L_x_22038:
        /* <DEDUP_REMOVED lines=30> */
.L_x_22172:
[----:B01----:R-:W-:-:S07]  /*2c710*/  IMAD.MOV.U32 R135, RZ, RZ, R2 ;  /* 0x000000ffff877224 */ /* 0x003fce00078e0002 */
.L_x_22173:
[----:B------:R-:W-:Y:S05]  /*2c720*/  BSYNC B2 ;  /* 0x0000000000027941 */ /* 0x000fea0003800000 */
.L_x_22171:
        /* <DEDUP_REMOVED lines=16> */
.L_x_22177:
[----:B------:R-:W-:Y:S05]  /*2c830*/  BSYNC B3 ;  /* 0x0000000000037941 */ /* 0x000fea0003800000 */
.L_x_22176:
        /* <DEDUP_REMOVED lines=43> */
.L_x_22175:
[----:B------:R-:W-:Y:S05]  /*2caf0*/  BSYNC B2 ;  /* 0x0000000000027941 */ /* 0x000fea0003800000 */
.L_x_22174:
        /* <DEDUP_REMOVED lines=20> */
.L_x_22178:
        /* <DEDUP_REMOVED lines=12> */
.L_x_22181:
[----:B------:R-:W-:-:S07]  /*2cd00*/  IMAD.MOV.U32 R33, RZ, RZ, R2 ;  /* 0x000000ffff217224 */ /* 0x000fce00078e0002 */
.L_x_22182:
[----:B------:R-:W-:Y:S05]  /*2cd10*/  BSYNC B2 ;  /* 0x0000000000027941 */ /* 0x000fea0003800000 */
.L_x_22180:
        /* <DEDUP_REMOVED lines=16> */
.L_x_22186:
[----:B------:R-:W-:Y:S05]  /*2ce20*/  BSYNC B3 ;  /* 0x0000000000037941 */ /* 0x000fea0003800000 */
.L_x_22185:
        /* <DEDUP_REMOVED lines=43> */
.L_x_22184:
[----:B------:R-:W-:Y:S05]  /*2d0e0*/  BSYNC B2 ;  /* 0x0000000000027941 */ /* 0x000fea0003800000 */
.L_x_22183:
        /* <DEDUP_REMOVED lines=9> */
.L_x_22179:
        /* <DEDUP_REMOVED lines=12> */
.L_x_22188:
[----:B------:R-:W-:-:S07]  /*2d240*/  IMAD.MOV.U32 R109, RZ, RZ, R2 ;  /* 0x000000ffff6d7224 */ /* 0x000fce00078e0002 */
.L_x_22189:
[----:B------:R-:W-:Y:S05]  /*2d250*/  BSYNC B2 ;  /* 0x0000000000027941 */ /* 0x000fea0003800000 */
.L_x_22187:
        /* <DEDUP_REMOVED lines=16> */
.L_x_22193:
[----:B------:R-:W-:Y:S05]  /*2d360*/  BSYNC B3 ;  /* 0x0000000000037941 */ /* 0x000fea0003800000 */
.L_x_22192:
        /* <DEDUP_REMOVED lines=43> */
.L_x_22191:
[----:B------:R-:W-:Y:S05]  /*2d620*/  BSYNC B2 ;  /* 0x0000000000027941 */ /* 0x000fea0003800000 */
.L_x_22190:
        /* <DEDUP_REMOVED lines=14> */
.L_x_22194:
        /* <DEDUP_REMOVED lines=12> */
.L_x_22197:
[----:B------:R-:W-:-:S07]  /*2d7d0*/  IMAD.MOV.U32 R34, RZ, RZ, R2 ;  /* 0x000000ffff227224 */ /* 0x000fce00078e0002 */
.L_x_22198:
[----:B------:R-:W-:Y:S05]  /*2d7e0*/  BSYNC B2 ;  /* 0x0000000000027941 */ /* 0x000fea0003800000 */
.L_x_22196:
        /* <DEDUP_REMOVED lines=16> */
.L_x_22202:
[----:B------:R-:W-:Y:S05]  /*2d8f0*/  BSYNC B3 ;  /* 0x0000000000037941 */ /* 0x000fea0003800000 */
.L_x_22201:
        /* <DEDUP_REMOVED lines=43> */
.L_x_22200:
[----:B------:R-:W-:Y:S05]  /*2dbb0*/  BSYNC B2 ;  /* 0x0000000000027941 */ /* 0x000fea0003800000 */
.L_x_22199:
        /* <DEDUP_REMOVED lines=10> */
.L_x_22195:
        /* <DEDUP_REMOVED lines=12> */
.L_x_22204:
[----:B------:R-:W-:-:S07]  /*2dd20*/  IMAD.MOV.U32 R112, RZ, RZ, R2 ;  /* 0x000000ffff707224 */ /* 0x000fce00078e0002 */
.L_x_22205:
[----:B------:R-:W-:Y:S05]  /*2dd30*/  BSYNC B2 ;  /* 0x0000000000027941 */ /* 0x000fea0003800000 */
.L_x_22203:
        /* <DEDUP_REMOVED lines=16> */
.L_x_22209:
[----:B------:R-:W-:Y:S05]  /*2de40*/  BSYNC B3 ;  /* 0x0000000000037941 */ /* 0x000fea0003800000 */
.L_x_22208:
        /* <DEDUP_REMOVED lines=43> */
.L_x_22207:
[----:B------:R-:W-:Y:S05]  /*2e100*/  BSYNC B2 ;  /* 0x0000000000027941 */ /* 0x000fea0003800000 */
.L_x_22206:
        /* <DEDUP_REMOVED lines=15> */
.L_x_22210:
        /* <DEDUP_REMOVED lines=12> */
.L_x_22213:
[----:B------:R-:W-:-:S07]  /*2e2c0*/  MOV R35, R2 ;  /* 0x0000000200237202 */ /* 0x000fce0000000f00 */
.L_x_22214:
[----:B------:R-:W-:Y:S05]  /*2e2d0*/  BSYNC B2 ;  /* 0x0000000000027941 */ /* 0x000fea0003800000 */
.L_x_22212:
        /* <DEDUP_REMOVED lines=16> */
.L_x_22218:
[----:B------:R-:W-:Y:S05]  /*2e3e0*/  BSYNC B3 ;  /* 0x0000000000037941 */ /* 0x000fea0003800000 */
.L_x_22217:
        /* <DEDUP_REMOVED lines=43> */
.L_x_22216:
[----:B------:R-:W-:Y:S05]  /*2e6a0*/  BSYNC B2 ;  /* 0x0000000000027941 */ /* 0x000fea0003800000 */
.L_x_22215:
        /* <DEDUP_REMOVED lines=9> */
.L_x_22211:
        /* <DEDUP_REMOVED lines=12> */
.L_x_22220:
[----:B------:R-:W-:-:S07]  /*2e800*/  MOV R171, R2 ;  /* 0x0000000200ab7202 */ /* 0x000fce0000000f00 */
.L_x_22221:
[----:B------:R-:W-:Y:S05]  /*2e810*/  BSYNC B2 ;  /* 0x0000000000027941 */ /* 0x000fea0003800000 */
.L_x_22219:
        /* <DEDUP_REMOVED lines=16> */
.L_x_22225:
[----:B------:R-:W-:Y:S05]  /*2e920*/  BSYNC B3 ;  /* 0x0000000000037941 */ /* 0x000fea0003800000 */
.L_x_22224:
        /* <DEDUP_REMOVED lines=43> */
.L_x_22223:
[----:B------:R-:W-:Y:S05]  /*2ebe0*/  BSYNC B2 ;  /* 0x0000000000027941 */ /* 0x000fea0003800000 */
.L_x_22222:
        /* <DEDUP_REMOVED lines=14> */
.L_x_22226:
        /* <DEDUP_REMOVED lines=12> */
.L_x_22229:
[----:B------:R-:W-:-:S07]  /*2ed90*/  IMAD.MOV.U32 R36, RZ, RZ, R2 ;  /* 0x000000ffff247224 */ /* 0x000fce00078e0002 */
.L_x_22230:
[----:B------:R-:W-:Y:S05]  /*2eda0*/  BSYNC B2 ;  /* 0x0000000000027941 */ /* 0x000fea0003800000 */
.L_x_22228:
        /* <DEDUP_REMOVED lines=16> */
.L_x_22234:
[----:B------:R-:W-:Y:S05]  /*2eeb0*/  BSYNC B3 ;  /* 0x0000000000037941 */ /* 0x000fea0003800000 */
.L_x_22233:
        /* <DEDUP_REMOVED lines=43> */
.L_x_22232:
[----:B------:R-:W-:Y:S05]  /*2f170*/  BSYNC B2 ;  /* 0x0000000000027941 */ /* 0x000fea0003800000 */
.L_x_22231:
        /* <DEDUP_REMOVED lines=10> */
.L_x_22227:
        /* <DEDUP_REMOVED lines=12> */
.L_x_22236:
[----:B------:R-:W-:-:S07]  /*2f2e0*/  IMAD.MOV.U32 R171, RZ, RZ, R2 ;  /* 0x000000ffffab7224 */ /* 0x000fce00078e0002 */
.L_x_22237:
[----:B------:R-:W-:Y:S05]  /*2f2f0*/  BSYNC B2 ;  /* 0x0000000000027941 */ /* 0x000fea0003800000 */
.L_x_22235:
        /* <DEDUP_REMOVED lines=16> */
.L_x_22241:
[----:B------:R-:W-:Y:S05]  /*2f400*/  BSYNC B3 ;  /* 0x0000000000037941 */ /* 0x000fea0003800000 */
.L_x_22240:
        /* <DEDUP_REMOVED lines=43> */
.L_x_22239:
[----:B------:R-:W-:Y:S05]  /*2f6c0*/  BSYNC B2 ;  /* 0x0000000000027941 */ /* 0x000fea0003800000 */
.L_x_22238:
        /* <DEDUP_REMOVED lines=15> */
.L_x_22242:
        /* <DEDUP_REMOVED lines=12> */
.L_x_22245:
[----:B------:R-:W-:-:S07]  /*2f880*/  IMAD.MOV.U32 R37, RZ, RZ, R2 ;  /* 0x000000ffff257224 */ /* 0x000fce00078e0002 */
.L_x_22246:
[----:B------:R-:W-:Y:S05]  /*2f890*/  BSYNC B2 ;  /* 0x0000000000027941 */ /* 0x000fea0003800000 */
.L_x_22244:
        /* <DEDUP_REMOVED lines=16> */
.L_x_22250:
[----:B------:R-:W-:Y:S05]  /*2f9a0*/  BSYNC B3 ;  /* 0x0000000000037941 */ /* 0x000fea0003800000 */
.L_x_22249:
        /* <DEDUP_REMOVED lines=43> */
.L_x_22248:
[----:B------:R-:W-:Y:S05]  /*2fc60*/  BSYNC B2 ;  /* 0x0000000000027941 */ /* 0x000fea0003800000 */
.L_x_22247:
        /* <DEDUP_REMOVED lines=9> */
.L_x_22243:
        /* <DEDUP_REMOVED lines=12> */
.L_x_22252:
[----:B------:R-:W-:-:S07]  /*2fdc0*/  IMAD.MOV.U32 R113, RZ, RZ, R2 ;  /* 0x000000ffff717224 */ /* 0x000fce00078e0002 */
.L_x_22253:
[----:B------:R-:W-:Y:S05]  /*2fdd0*/  BSYNC B2 ;  /* 0x0000000000027941 */ /* 0x000fea0003800000 */
.L_x_22251:
        /* <DEDUP_REMOVED lines=16> */
.L_x_22257:
[----:B------:R-:W-:Y:S05]  /*2fee0*/  BSYNC B3 ;  /* 0x0000000000037941 */ /* 0x000fea0003800000 */
.L_x_22256:
        /* <DEDUP_REMOVED lines=43> */
.L_x_22255:
[----:B------:R-:W-:Y:S05]  /*301a0*/  BSYNC B2 ;  /* 0x0000000000027941 */ /* 0x000fea0003800000 */
.L_x_22254:
        /* <DEDUP_REMOVED lines=12> */
.L_x_22258:
        /* <DEDUP_REMOVED lines=12> */
.L_x_22261:
[----:B------:R-:W-:-:S07]  /*30330*/  MOV R38, R2 ;  /* 0x0000000200267202 */ /* 0x000fce0000000f00 */
.L_x_22262:
[----:B------:R-:W-:Y:S05]  /*30340*/  BSYNC B2 ;  /* 0x0000000000027941 */ /* 0x000fea0003800000 */
.L_x_22260:
        /* <DEDUP_REMOVED lines=16> */
.L_x_22266:
[----:B------:R-:W-:Y:S05]  /*30450*/  BSYNC B3 ;  /* 0x0000000000037941 */ /* 0x000fea0003800000 */
.L_x_22265:
        /* <DEDUP_REMOVED lines=43> */
.L_x_22264:
[----:B------:R-:W-:Y:S05]  /*30710*/  BSYNC B2 ;  /* 0x0000000000027941 */ /* 0x000fea0003800000 */
.L_x_22263:
        /* <DEDUP_REMOVED lines=10> */
.L_x_22259:
        /* <DEDUP_REMOVED lines=12> */
.L_x_22268:
[----:B------:R-:W-:-:S07]  /*30880*/  MOV R114, R2 ;  /* 0x0000000200727202 */ /* 0x000fce0000000f00 */
.L_x_22269:
[----:B------:R-:W-:Y:S05]  /*30890*/  BSYNC B2 ;  /* 0x0000000000027941 */ /* 0x000fea0003800000 */
.L_x_22267:
        /* <DEDUP_REMOVED lines=16> */
.L_x_22273:
[----:B------:R-:W-:Y:S05]  /*309a0*/  BSYNC B3 ;  /* 0x0000000000037941 */ /* 0x000fea0003800000 */
.L_x_22272:
        /* <DEDUP_REMOVED lines=43> */
.L_x_22271:
[----:B------:R-:W-:Y:S05]  /*30c60*/  BSYNC B2 ;  /* 0x0000000000027941 */ /* 0x000fea0003800000 */
.L_x_22270:
        /* <DEDUP_REMOVED lines=13> */
.L_x_22274:
        /* <DEDUP_REMOVED lines=12> */
.L_x_22277:
[----:B------:R-:W-:-:S07]  /*30e00*/  IMAD.MOV.U32 R39, RZ, RZ, R2 ;  /* 0x000000ffff277224 */ /* 0x000fce00078e0002 */
.L_x_22278:
[----:B------:R-:W-:Y:S05]  /*30e10*/  BSYNC B2 ;  /* 0x0000000000027941 */ /* 0x000fea0003800000 */
.L_x_22276:
        /* <DEDUP_REMOVED lines=16> */
.L_x_22282:
[----:B------:R-:W-:Y:S05]  /*30f20*/  BSYNC B3 ;  /* 0x0000000000037941 */ /* 0x000fea0003800000 */
.L_x_22281:
        /* <DEDUP_REMOVED lines=43> */
.L_x_22280:
[----:B------:R-:W-:Y:S05]  /*311e0*/  BSYNC B2 ;  /* 0x0000000000027941 */ /* 0x000fea0003800000 */
.L_x_22279:
        /* <DEDUP_REMOVED lines=9> */
.L_x_22275:
        /* <DEDUP_REMOVED lines=12> */
.L_x_22284:
[----:B------:R-:W-:-:S07]  /*31340*/  IMAD.MOV.U32 R171, RZ, RZ, R2 ;  /* 0x000000ffffab7224 */ /* 0x000fce00078e0002 */
.L_x_22285:
[----:B------:R-:W-:Y:S05]  /*31350*/  BSYNC B2 ;  /* 0x0000000000027941 */ /* 0x000fea0003800000 */
.L_x_22283:
        /* <DEDUP_REMOVED lines=16> */
.L_x_22289:
[----:B------:R-:W-:Y:S05]  /*31460*/  BSYNC B3 ;  /* 0x0000000000037941 */ /* 0x000fea0003800000 */
.L_x_22288:
        /* <DEDUP_REMOVED lines=43> */
.L_x_22287:
[----:B------:R-:W-:Y:S05]  /*31720*/  BSYNC B2 ;  /* 0x0000000000027941 */ /* 0x000fea0003800000 */
.L_x_22286:
        /* <DEDUP_REMOVED lines=12> */
.L_x_22290:
        /* <DEDUP_REMOVED lines=12> */
.L_x_22293:
[----:B------:R-:W-:-:S07]  /*318b0*/  IMAD.MOV.U32 R136, RZ, RZ, R2 ;  /* 0x000000ffff887224 */ /* 0x000fce00078e0002 */
.L_x_22294:
[----:B------:R-:W-:Y:S05]  /*318c0*/  BSYNC B2 ;  /* 0x0000000000027941 */ /* 0x000fea0003800000 */
.L_x_22292:
        /* <DEDUP_REMOVED lines=16> */
.L_x_22298:
[----:B------:R-:W-:Y:S05]  /*319d0*/  BSYNC B3 ;  /* 0x0000000000037941 */ /* 0x000fea0003800000 */
.L_x_22297:
        /* <DEDUP_REMOVED lines=43> */
.L_x_22296:
[----:B------:R-:W-:Y:S05]  /*31c90*/  BSYNC B2 ;  /* 0x0000000000027941 */ /* 0x000fea0003800000 */
.L_x_22295:
        /* <DEDUP_REMOVED lines=10> */
.L_x_22291:
        /* <DEDUP_REMOVED lines=51> */
.L_x_22299:
[----:B------:R-:W-:-:S07]  /*32070*/  VIADD R132, R132, 0x20 ;  /* 0x0000002084847836 */ /* 0x000fce0000000000 */
.L_x_22170:
[----:B------:R-:W-:Y:S05]  /*32080*/  BSYNC B1 ;  /* 0x0000000000017941 */ /* 0x000fea0003800000 */
.L_x_22169:
        /* <DEDUP_REMOVED lines=30> */
.L_x_22303:
[----:B01----:R-:W-:-:S07]  /*32270*/  IMAD.MOV.U32 R135, RZ, RZ, R2 ;  /* 0x000000ffff877224 */ /* 0x003fce00078e0002 */
.L_x_22304:
[----:B------:R-:W-:Y:S05]  /*32280*/  BSYNC B2 ;  /* 0x0000000000027941 */ /* 0x000fea0003800000 */
.L_x_22302:
        /* <DEDUP_REMOVED lines=16> */
.L_x_22308:
[----:B------:R-:W-:Y:S05]  /*32390*/  BSYNC B3 ;  /* 0x0000000000037941 */ /* 0x000fea0003800000 */
.L_x_22307:
        /* <DEDUP_REMOVED lines=43> */
.L_x_22306:
[----:B------:R-:W-:Y:S05]  /*32650*/  BSYNC B2 ;  /* 0x0000000000027941 */ /* 0x000fea0003800000 */
.L_x_22305:
        /* <DEDUP_REMOVED lines=20> */
.L_x_22309:
        /* <DEDUP_REMOVED lines=12> */
.L_x_22312:
[----:B------:R-:W-:-:S07]  /*32860*/  IMAD.MOV.U32 R33, RZ, RZ, R2 ;  /* 0x000000ffff217224 */ /* 0x000fce00078e0002 */
.L_x_22313:
[----:B------:R-:W-:Y:S05]  /*32870*/  BSYNC B2 ;  /* 0x0000000000027941 */ /* 0x000fea0003800000 */
.L_x_22311:
        /* <DEDUP_REMOVED lines=16> */
.L_x_22317:
[----:B------:R-:W-:Y:S05]  /*32980*/  BSYNC B3 ;  /* 0x0000000000037941 */ /* 0x000fea0003800000 */
.L_x_22316:
        /* <DEDUP_REMOVED lines=43> */
.L_x_22315:
[----:B------:R-:W-:Y:S05]  /*32c40*/  BSYNC B2 ;  /* 0x0000000000027941 */ /* 0x000fea0003800000 */
.L_x_22314:
        /* <DEDUP_REMOVED lines=9> */
.L_x_22310:
        /* <DEDUP_REMOVED lines=12> */
.L_x_22319:
[----:B------:R-:W-:-:S07]  /*32da0*/  IMAD.MOV.U32 R117, RZ, RZ, R2 ;  /* 0x000000ffff757224 */ /* 0x000fce00078e0002 */
.L_x_22320:
[----:B------:R-:W-:Y:S05]  /*32db0*/  BSYNC B2 ;  /* 0x0000000000027941 */ /* 0x000fea0003800000 */
.L_x_22318:
        /* <DEDUP_REMOVED lines=16> */
.L_x_22324:
[----:B------:R-:W-:Y:S05]  /*32ec0*/  BSYNC B3 ;  /* 0x0000000000037941 */ /* 0x000fea0003800000 */
.L_x_22323:
        /* <DEDUP_REMOVED lines=43> */
.L_x_22322:
[----:B------:R-:W-:Y:S05]  /*33180*/  BSYNC B2 ;  /* 0x0000000000027941 */ /* 0x000fea0003800000 */
.L_x_22321:
        /* <DEDUP_REMOVED lines=14> */
.L_x_22325:
        /* <DEDUP_REMOVED lines=12> */
.L_x_22328:
[----:B------:R-:W-:-:S07]  /*33330*/  MOV R34, R2 ;  /* 0x0000000200227202 */ /* 0x000fce0000000f00 */
.L_x_22329:
[----:B------:R-:W-:Y:S05]  /*33340*/  BSYNC B2 ;  /* 0x0000000000027941 */ /* 0x000fea0003800000 */
.L_x_22327:
        /* <DEDUP_REMOVED lines=16> */
.L_x_22333:
[----:B------:R-:W-:Y:S05]  /*33450*/  BSYNC B3 ;  /* 0x0000000000037941 */ /* 0x000fea0003800000 */
.L_x_22332:
        /* <DEDUP_REMOVED lines=43> */
.L_x_22331:
[----:B------:R-:W-:Y:S05]  /*33710*/  BSYNC B2 ;  /* 0x0000000000027941 */ /* 0x000fea0003800000 */
.L_x_22330:
        /* <DEDUP_REMOVED lines=10> */
.L_x_22326:
        /* <DEDUP_REMOVED lines=12> */
.L_x_22335:
[----:B------:R-:W-:-:S07]  /*33880*/  MOV R120, R2 ;  /* 0x0000000200787202 */ /* 0x000fce0000000f00 */
.L_x_22336:
[----:B------:R-:W-:Y:S05]  /*33890*/  BSYNC B2 ;  /* 0x0000000000027941 */ /* 0x000fea0003800000 */
.L_x_22334:
        /* <DEDUP_REMOVED lines=16> */
.L_x_22340:
[----:B------:R-:W-:Y:S05]  /*339a0*/  BSYNC B3 ;  /* 0x0000000000037941 */ /* 0x000fea0003800000 */
.L_x_22339:
        /* <DEDUP_REMOVED lines=43> */
.L_x_22338:
[----:B------:R-:W-:Y:S05]  /*33c60*/  BSYNC B2 ;  /* 0x0000000000027941 */ /* 0x000fea0003800000 */
.L_x_22337:
        /* <DEDUP_REMOVED lines=15> */
.L_x_22341:
        /* <DEDUP_REMOVED lines=12> */
.L_x_22344:
[----:B------:R-:W-:-:S07]  /*33e20*/  IMAD.MOV.U32 R35, RZ, RZ, R2 ;  /* 0x000000ffff237224 */ /* 0x000fce00078e0002 */
.L_x_22345:
[----:B------:R-:W-:Y:S05]  /*33e30*/  BSYNC B2 ;  /* 0x0000000000027941 */ /* 0x000fea0003800000 */
.L_x_22343:
        /* <DEDUP_REMOVED lines=16> */
.L_x_22349:
[----:B------:R-:W-:Y:S05]  /*33f40*/  BSYNC B3 ;  /* 0x0000000000037941 */ /* 0x000fea0003800000 */
.L_x_22348:
        /* <DEDUP_REMOVED lines=43> */
.L_x_22347:
[----:B------:R-:W-:Y:S05]  /*34200*/  BSYNC B2 ;  /* 0x0000000000027941 */ /* 0x000fea0003800000 */
.L_x_22346:
        /* <DEDUP_REMOVED lines=9> */
.L_x_22342:
        /* <DEDUP_REMOVED lines=12> */
.L_x_22351:
[----:B------:R-:W-:-:S07]  /*34360*/  IMAD.MOV.U32 R171, RZ, RZ, R2 ;  /* 0x000000ffffab7224 */ /* 0x000fce00078e0002 */
.L_x_22352:
[----:B------:R-:W-:Y:S05]  /*34370*/  BSYNC B2 ;  /* 0x0000000000027941 */ /* 0x000fea0003800000 */
.L_x_22350:
        /* <DEDUP_REMOVED lines=16> */
.L_x_22356:
[----:B------:R-:W-:Y:S05]  /*34480*/  BSYNC B3 ;  /* 0x0000000000037941 */ /* 0x000fea0003800000 */
.L_x_22355:
        /* <DEDUP_REMOVED lines=43> */
.L_x_22354:
[----:B------:R-:W-:Y:S05]  /*34740*/  BSYNC B2 ;  /* 0x0000000000027941 */ /* 0x000fea0003800000 */
.L_x_22353:
        /* <DEDUP_REMOVED lines=14> */
.L_x_22357:
        /* <DEDUP_REMOVED lines=12> */
.L_x_22360:
[----:B------:R-:W-:-:S07]  /*348f0*/  IMAD.MOV.U32 R36, RZ, RZ, R2 ;  /* 0x000000ffff247224 */ /* 0x000fce00078e0002 */
.L_x_22361:
[----:B------:R-:W-:Y:S05]  /*34900*/  BSYNC B2 ;  /* 0x0000000000027941 */ /* 0x000fea0003800000 */
.L_x_22359:
        /* <DEDUP_REMOVED lines=16> */
.L_x_22365:
[----:B------:R-:W-:Y:S05]  /*34a10*/  BSYNC B3 ;  /* 0x0000000000037941 */ /* 0x000fea0003800000 */
.L_x_22364:
        /* <DEDUP_REMOVED lines=43> */
.L_x_22363:
[----:B------:R-:W-:Y:S05]  /*34cd0*/  BSYNC B2 ;  /* 0x0000000000027941 */ /* 0x000fea0003800000 */
.L_x_22362:
        /* <DEDUP_REMOVED lines=10> */
.L_x_22358:
        /* <DEDUP_REMOVED lines=12> */
.L_x_22367:
[----:B------:R-:W-:-:S07]  /*34e40*/  IMAD.MOV.U32 R171, RZ, RZ, R2 ;  /* 0x000000ffffab7224 */ /* 0x000fce00078e0002 */
.L_x_22368:
[----:B------:R-:W-:Y:S05]  /*34e50*/  BSYNC B2 ;  /* 0x0000000000027941 */ /* 0x000fea0003800000 */
.L_x_22366:
        /* <DEDUP_REMOVED lines=16> */
.L_x_22372:
[----:B------:R-:W-:Y:S05]  /*34f60*/  BSYNC B3 ;  /* 0x0000000000037941 */ /* 0x000fea0003800000 */
.L_x_22371:
        /* <DEDUP_REMOVED lines=43> */
.L_x_22370:
[----:B------:R-:W-:Y:S05]  /*35220*/  BSYNC B2 ;  /* 0x0000000000027941 */ /* 0x000fea0003800000 */
.L_x_22369:
        /* <DEDUP_REMOVED lines=15> */
.L_x_22373:
        /* <DEDUP_REMOVED lines=12> */
.L_x_22376:
[----:B------:R-:W-:-:S07]  /*353e0*/  MOV R37, R2 ;  /* 0x0000000200257202 */ /* 0x000fce0000000f00 */
.L_x_22377:
[----:B------:R-:W-:Y:S05]  /*353f0*/  BSYNC B2 ;  /* 0x0000000000027941 */ /* 0x000fea0003800000 */
.L_x_22375:
        /* <DEDUP_REMOVED lines=16> */
.L_x_22381:
[----:B------:R-:W-:Y:S05]  /*35500*/  BSYNC B3 ;  /* 0x0000000000037941 */ /* 0x000fea0003800000 */
.L_x_22380:
        /* <DEDUP_REMOVED lines=43> */
.L_x_22379:
[----:B------:R-:W-:Y:S05]  /*357c0*/  BSYNC B2 ;  /* 0x0000000000027941 */ /* 0x000fea0003800000 */
.L_x_22378:
        /* <DEDUP_REMOVED lines=9> */
.L_x_22374:
        /* <DEDUP_REMOVED lines=12> */
.L_x_22383:
[----:B------:R-:W-:-:S07]  /*35920*/  MOV R121, R2 ;  /* 0x0000000200797202 */ /* 0x000fce0000000f00 */
.L_x_22384:
[----:B------:R-:W-:Y:S05]  /*35930*/  BSYNC B2 ;  /* 0x0000000000027941 */ /* 0x000fea0003800000 */
.L_x_22382:
        /* <DEDUP_REMOVED lines=16> */
.L_x_22388:
[----:B------:R-:W-:Y:S05]  /*35a40*/  BSYNC B3 ;  /* 0x0000000000037941 */ /* 0x000fea0003800000 */
.L_x_22387:
        /* <DEDUP_REMOVED lines=43> */
.L_x_22386:
[----:B------:R-:W-:Y:S05]  /*35d00*/  BSYNC B2 ;  /* 0x0000000000027941 */ /* 0x000fea0003800000 */
.L_x_22385:
        /* <DEDUP_REMOVED lines=12> */
.L_x_22389:
        /* <DEDUP_REMOVED lines=12> */
.L_x_22392:
[----:B------:R-:W-:-:S07]  /*35e90*/  IMAD.MOV.U32 R38, RZ, RZ, R2 ;  /* 0x000000ffff267224 */ /* 0x000fce00078e0002 */
.L_x_22393:
[----:B------:R-:W-:Y:S05]  /*35ea0*/  BSYNC B2 ;  /* 0x0000000000027941 */ /* 0x000fea0003800000 */
.L_x_22391:
        /* <DEDUP_REMOVED lines=16> */
.L_x_22397:
[----:B------:R-:W-:Y:S05]  /*35fb0*/  BSYNC B3 ;  /* 0x0000000000037941 */ /* 0x000fea0003800000 */
.L_x_22396:
        /* <DEDUP_REMOVED lines=43> */
.L_x_22395:
[----:B------:R-:W-:Y:S05]  /*36270*/  BSYNC B2 ;  /* 0x0000000000027941 */ /* 0x000fea0003800000 */
.L_x_22394:
        /* <DEDUP_REMOVED lines=10> */
.L_x_22390:
        /* <DEDUP_REMOVED lines=12> */
.L_x_22399:
[----:B------:R-:W-:-:S07]  /*363e0*/  IMAD.MOV.U32 R122, RZ, RZ, R2 ;  /* 0x000000ffff7a7224 */ /* 0x000fce00078e0002 */
.L_x_22400:
[----:B------:R-:W-:Y:S05]  /*363f0*/  BSYNC B2 ;  /* 0x0000000000027941 */ /* 0x000fea0003800000 */
.L_x_22398:
        /* <DEDUP_REMOVED lines=16> */
.L_x_22404:
[----:B------:R-:W-:Y:S05]  /*36500*/  BSYNC B3 ;  /* 0x0000000000037941 */ /* 0x000fea0003800000 */
.L_x_22403:
        /* <DEDUP_REMOVED lines=43> */
.L_x_22402:
[----:B------:R-:W-:Y:S05]  /*367c0*/  BSYNC B2 ;  /* 0x0000000000027941 */ /* 0x000fea0003800000 */
.L_x_22401:
        /* <DEDUP_REMOVED lines=13> */
.L_x_22405:
        /* <DEDUP_REMOVED lines=12> */
.L_x_22408:
[----:B------:R-:W-:-:S07]  /*36960*/  IMAD.MOV.U32 R39, RZ, RZ, R2 ;  /* 0x000000ffff277224 */ /* 0x000fce00078e0002 */
.L_x_22409:
[----:B------:R-:W-:Y:S05]  /*36970*/  BSYNC B2 ;  /* 0x0000000000027941 */ /* 0x000fea0003800000 */
.L_x_22407:
        /* <DEDUP_REMOVED lines=16> */
.L_x_22413:
[----:B------:R-:W-:Y:S05]  /*36a80*/  BSYNC B3 ;  /* 0x0000000000037941 */ /* 0x000fea0003800000 */
.L_x_22412:
        /* <DEDUP_REMOVED lines=43> */
.L_x_22411:
[----:B------:R-:W-:Y:S05]  /*36d40*/  BSYNC B2 ;  /* 0x0000000000027941 */ /* 0x000fea0003800000 */
.L_x_22410:
        /* <DEDUP_REMOVED lines=9> */
.L_x_22406:
        /* <DEDUP_REMOVED lines=12> */
.L_x_22415:
[----:B------:R-:W-:-:S07]  /*36ea0*/  IMAD.MOV.U32 R171, RZ, RZ, R2 ;  /* 0x000000ffffab7224 */ /* 0x000fce00078e0002 */
.L_x_22416:
[----:B------:R-:W-:Y:S05]  /*36eb0*/  BSYNC B2 ;  /* 0x0000000000027941 */ /* 0x000fea0003800000 */
.L_x_22414:
        /* <DEDUP_REMOVED lines=16> */
.L_x_22420:
[----:B------:R-:W-:Y:S05]  /*36fc0*/  BSYNC B3 ;  /* 0x0000000000037941 */ /* 0x000fea0003800000 */
.L_x_22419:
        /* <DEDUP_REMOVED lines=43> */
.L_x_22418:
[----:B------:R-:W-:Y:S05]  /*37280*/  BSYNC B2 ;  /* 0x0000000000027941 */ /* 0x000fea0003800000 */
.L_x_22417:
        /* <DEDUP_REMOVED lines=12> */
.L_x_22421:
        /* <DEDUP_REMOVED lines=12> */
.L_x_22424:
[----:B------:R-:W-:-:S07]  /*37410*/  MOV R136, R2 ;  /* 0x0000000200887202 */ /* 0x000fce0000000f00 */
.L_x_22425:
[----:B------:R-:W-:Y:S05]  /*37420*/  BSYNC B2 ;  /* 0x0000000000027941 */ /* 0x000fea0003800000 */
.L_x_22423:
        /* <DEDUP_REMOVED lines=16> */
.L_x_22429:
[----:B------:R-:W-:Y:S05]  /*37530*/  BSYNC B3 ;  /* 0x0000000000037941 */ /* 0x000fea0003800000 */
.L_x_22428:
        /* <DEDUP_REMOVED lines=43> */
.L_x_22427:
[----:B------:R-:W-:Y:S05]  /*377f0*/  BSYNC B2 ;  /* 0x0000000000027941 */ /* 0x000fea0003800000 */
.L_x_22426:
        /* <DEDUP_REMOVED lines=10> */
.L_x_22422:
        /* <DEDUP_REMOVED lines=51> */
.L_x_22430:
[----:B------:R-:W-:-:S07]  /*37bd0*/  VIADD R132, R132, 0x20 ;  /* 0x0000002084847836 */ /* 0x000fce0000000000 */
.L_x_22301:
[----:B------:R-:W-:Y:S05]  /*37be0*/  BSYNC B1 ;  /* 0x0000000000017941 */ /* 0x000fea0003800000 */
.L_x_22300:
        /* <DEDUP_REMOVED lines=30> */
.L_x_22434:
[----:B01----:R-:W-:-:S07]  /*37dd0*/  MOV R135, R2 ;  /* 0x0000000200877202 */ /* 0x003fce0000000f00 */
.L_x_22435:
[----:B------:R-:W-:Y:S05]  /*37de0*/  BSYNC B2 ;  /* 0x0000000000027941 */ /* 0x000fea0003800000 */
.L_x_22433:
        /* <DEDUP_REMOVED lines=16> */
.L_x_22439:
[----:B------:R-:W-:Y:S05]  /*37ef0*/  BSYNC B3 ;  /* 0x0000000000037941 */ /* 0x000fea0003800000 */
.L_x_22438:
        /* <DEDUP_REMOVED lines=43> */
.L_x_22437:
[----:B------:R-:W-:Y:S05]  /*381b0*/  BSYNC B2 ;  /* 0x0000000000027941 */ /* 0x000fea0003800000 */
.L_x_22436:
        /* <DEDUP_REMOVED lines=20> */
.L_x_22440:
        /* <DEDUP_REMOVED lines=12> */
.L_x_22443:
[----:B------:R-:W-:-:S07]  /*383c0*/  MOV R33, R2 ;  /* 0x0000000200217202 */ /* 0x000fce0000000f00 */
.L_x_22444:
[----:B------:R-:W-:Y:S05]  /*383d0*/  BSYNC B2 ;  /* 0x0000000000027941 */ /* 0x000fea0003800000 */
.L_x_22442:
        /* <DEDUP_REMOVED lines=16> */
.L_x_22448:
[----:B------:R-:W-:Y:S05]  /*384e0*/  BSYNC B3 ;  /* 0x0000000000037941 */ /* 0x000fea0003800000 */
.L_x_22447:
        /* <DEDUP_REMOVED lines=43> */
.L_x_22446:
[----:B------:R-:W-:Y:S05]  /*387a0*/  BSYNC B2 ;  /* 0x0000000000027941 */ /* 0x000fea0003800000 */
.L_x_22445:
        /* <DEDUP_REMOVED lines=9> */
.L_x_22441:
        /* <DEDUP_REMOVED lines=12> */
.L_x_22450:
[----:B------:R-:W-:-:S07]  /*38900*/  MOV R125, R2 ;  /* 0x00000002007d7202 */ /* 0x000fce0000000f00 */
.L_x_22451:
[----:B------:R-:W-:Y:S05]  /*38910*/  BSYNC B2 ;  /* 0x0000000000027941 */ /* 0x000fea0003800000 */
.L_x_22449:
        /* <DEDUP_REMOVED lines=16> */
.L_x_22455:
[----:B------:R-:W-:Y:S05]  /*38a20*/  BSYNC B3 ;  /* 0x0000000000037941 */ /* 0x000fea0003800000 */
.L_x_22454:
        /* <DEDUP_REMOVED lines=43> */
.L_x_22453:
[----:B------:R-:W-:Y:S05]  /*38ce0*/  BSYNC B2 ;  /* 0x0000000000027941 */ /* 0x000fea0003800000 */
.L_x_22452:
        /* <DEDUP_REMOVED lines=14> */
.L_x_22456:
        /* <DEDUP_REMOVED lines=12> */
.L_x_22459:
[----:B------:R-:W-:-:S07]  /*38e90*/  IMAD.MOV.U32 R34, RZ, RZ, R2 ;  /* 0x000000ffff227224 */ /* 0x000fce00078e0002 */
.L_x_22460:
[----:B------:R-:W-:Y:S05]  /*38ea0*/  BSYNC B2 ;  /* 0x0000000000027941 */ /* 0x000fea0003800000 */
.L_x_22458:
        /* <DEDUP_REMOVED lines=16> */
.L_x_22464:
[----:B------:R-:W-:Y:S05]  /*38fb0*/  BSYNC B3 ;  /* 0x0000000000037941 */ /* 0x000fea0003800000 */
.L_x_22463:
        /* <DEDUP_REMOVED lines=43> */
.L_x_22462:
[----:B------:R-:W-:Y:S05]  /*39270*/  BSYNC B2 ;  /* 0x0000000000027941 */ /* 0x000fea0003800000 */
.L_x_22461:
        /* <DEDUP_REMOVED lines=10> */
.L_x_22457:
        /* <DEDUP_REMOVED lines=12> */
.L_x_22466:
[----:B------:R-:W-:-:S07]  /*393e0*/  IMAD.MOV.U32 R128, RZ, RZ, R2 ;  /* 0x000000ffff807224 */ /* 0x000fce00078e0002 */
.L_x_22467:
[----:B------:R-:W-:Y:S05]  /*393f0*/  BSYNC B2 ;  /* 0x0000000000027941 */ /* 0x000fea0003800000 */
.L_x_22465:
        /* <DEDUP_REMOVED lines=16> */
.L_x_22471:
[----:B------:R-:W-:Y:S05]  /*39500*/  BSYNC B3 ;  /* 0x0000000000037941 */ /* 0x000fea0003800000 */
.L_x_22470:
        /* <DEDUP_REMOVED lines=43> */
.L_x_22469:
[----:B------:R-:W-:Y:S05]  /*397c0*/  BSYNC B2 ;  /* 0x0000000000027941 */ /* 0x000fea0003800000 */
.L_x_22468:
        /* <DEDUP_REMOVED lines=15> */
.L_x_22472:
        /* <DEDUP_REMOVED lines=12> */
.L_x_22475:
[----:B------:R-:W-:-:S07]  /*39980*/  IMAD.MOV.U32 R35, RZ, RZ, R2 ;  /* 0x000000ffff237224 */ /* 0x000fce00078e0002 */
.L_x_22476:
[----:B------:R-:W-:Y:S05]  /*39990*/  BSYNC B2 ;  /* 0x0000000000027941 */ /* 0x000fea0003800000 */
.L_x_22474:
        /* <DEDUP_REMOVED lines=16> */
.L_x_22480:
[----:B------:R-:W-:Y:S05]  /*39aa0*/  BSYNC B3 ;  /* 0x0000000000037941 */ /* 0x000fea0003800000 */
.L_x_22479:
        /* <DEDUP_REMOVED lines=43> */
.L_x_22478:
[----:B------:R-:W-:Y:S05]  /*39d60*/  BSYNC B2 ;  /* 0x0000000000027941 */ /* 0x000fea0003800000 */
.L_x_22477:
        /* <DEDUP_REMOVED lines=9> */
.L_x_22473:
        /* <DEDUP_REMOVED lines=12> */
.L_x_22482:
[----:B------:R-:W-:-:S07]  /*39ec0*/  IMAD.MOV.U32 R171, RZ, RZ, R2 ;  /* 0x000000ffffab7224 */ /* 0x000fce00078e0002 */
.L_x_22483:
[----:B------:R-:W-:Y:S05]  /*39ed0*/  BSYNC B2 ;  /* 0x0000000000027941 */ /* 0x000fea0003800000 */
.L_x_22481:
        /* <DEDUP_REMOVED lines=16> */
.L_x_22487:
[----:B------:R-:W-:Y:S05]  /*39fe0*/  BSYNC B3 ;  /* 0x0000000000037941 */ /* 0x000fea0003800000 */
.L_x_22486:
        /* <DEDUP_REMOVED lines=43> */
.L_x_22485:
[----:B------:R-:W-:Y:S05]  /*3a2a0*/  BSYNC B2 ;  /* 0x0000000000027941 */ /* 0x000fea0003800000 */
.L_x_22484:
        /* <DEDUP_REMOVED lines=14> */
.L_x_22488:
        /* <DEDUP_REMOVED lines=12> */
.L_x_22491:
[----:B------:R-:W-:-:S07]  /*3a450*/  MOV R36, R2 ;  /* 0x0000000200247202 */ /* 0x000fce0000000f00 */
.L_x_22492:
[----:B------:R-:W-:Y:S05]  /*3a460*/  BSYNC B2 ;  /* 0x0000000000027941 */ /* 0x000fea0003800000 */
.L_x_22490:
        /* <DEDUP_REMOVED lines=16> */
.L_x_22496:
[----:B------:R-:W-:Y:S05]  /*3a570*/  BSYNC B3 ;  /* 0x0000000000037941 */ /* 0x000fea0003800000 */
.L_x_22495:
        /* <DEDUP_REMOVED lines=43> */
.L_x_22494:
[----:B------:R-:W-:Y:S05]  /*3a830*/  BSYNC B2 ;  /* 0x0000000000027941 */ /* 0x000fea0003800000 */
.L_x_22493:
        /* <DEDUP_REMOVED lines=10> */
.L_x_22489:
        /* <DEDUP_REMOVED lines=12> */
.L_x_22498:
[----:B------:R-:W-:-:S07]  /*3a9a0*/  MOV R171, R2 ;  /* 0x0000000200ab7202 */ /* 0x000fce0000000f00 */
.L_x_22499:
[----:B------:R-:W-:Y:S05]  /*3a9b0*/  BSYNC B2 ;  /* 0x0000000000027941 */ /* 0x000fea0003800000 */
.L_x_22497:
        /* <DEDUP_REMOVED lines=16> */
.L_x_22503:
[----:B------:R-:W-:Y:S05]  /*3aac0*/  BSYNC B3 ;  /* 0x0000000000037941 */ /* 0x000fea0003800000 */
.L_x_22502:
        /* <DEDUP_REMOVED lines=43> */
.L_x_22501:
[----:B------:R-:W-:Y:S05]  /*3ad80*/  BSYNC B2 ;  /* 0x0000000000027941 */ /* 0x000fea0003800000 */
.L_x_22500:
        /* <DEDUP_REMOVED lines=15> */
.L_x_22504:
        /* <DEDUP_REMOVED lines=12> */
.L_x_22507:
[----:B------:R-:W-:-:S07]  /*3af40*/  IMAD.MOV.U32 R37, RZ, RZ, R2 ;  /* 0x000000ffff257224 */ /* 0x000fce00078e0002 */
.L_x_22508:
[----:B------:R-:W-:Y:S05]  /*3af50*/  BSYNC B2 ;  /* 0x0000000000027941 */ /* 0x000fea0003800000 */
.L_x_22506:
        /* <DEDUP_REMOVED lines=16> */
.L_x_22512:
[----:B------:R-:W-:Y:S05]  /*3b060*/  BSYNC B3 ;  /* 0x0000000000037941 */ /* 0x000fea0003800000 */
.L_x_22511:
        /* <DEDUP_REMOVED lines=43> */
.L_x_22510:
[----:B------:R-:W-:Y:S05]  /*3b320*/  BSYNC B2 ;  /* 0x0000000000027941 */ /* 0x000fea0003800000 */
.L_x_22509:
        /* <DEDUP_REMOVED lines=9> */
.L_x_22505:
        /* <DEDUP_REMOVED lines=12> */
.L_x_22514:
[----:B------:R-:W-:-:S07]  /*3b480*/  IMAD.MOV.U32 R129, RZ, RZ, R2 ;  /* 0x000000ffff817224 */ /* 0x000fce00078e0002 */
.L_x_22515:
[----:B------:R-:W-:Y:S05]  /*3b490*/  BSYNC B2 ;  /* 0x0000000000027941 */ /* 0x000fea0003800000 */
.L_x_22513:
        /* <DEDUP_REMOVED lines=16> */
.L_x_22519:
[----:B------:R-:W-:Y:S05]  /*3b5a0*/  BSYNC B3 ;  /* 0x0000000000037941 */ /* 0x000fea0003800000 */
.L_x_22518:
        /* <DEDUP_REMOVED lines=43> */
.L_x_22517:
[----:B------:R-:W-:Y:S05]  /*3b860*/  BSYNC B2 ;  /* 0x0000000000027941 */ /* 0x000fea0003800000 */
.L_x_22516:
        /* <DEDUP_REMOVED lines=12> */
.L_x_22520:
        /* <DEDUP_REMOVED lines=12> */
.L_x_22523:
[----:B------:R-:W-:-:S07]  /*3b9f0*/  IMAD.MOV.U32 R38, RZ, RZ, R2 ;  /* 0x000000ffff267224 */ /* 0x000fce00078e0002 */
.L_x_22524:
[----:B------:R-:W-:Y:S05]  /*3ba00*/  BSYNC B2 ;  /* 0x0000000000027941 */ /* 0x000fea0003800000 */
.L_x_22522:
        /* <DEDUP_REMOVED lines=16> */
.L_x_22528:
[----:B------:R-:W-:Y:S05]  /*3bb10*/  BSYNC B3 ;  /* 0x0000000000037941 */ /* 0x000fea0003800000 */
.L_x_22527:
        /* <DEDUP_REMOVED lines=43> */
.L_x_22526:
[----:B------:R-:W-:Y:S05]  /*3bdd0*/  BSYNC B2 ;  /* 0x0000000000027941 */ /* 0x000fea0003800000 */
.L_x_22525:
        /* <DEDUP_REMOVED lines=10> */
.L_x_22521:
        /* <DEDUP_REMOVED lines=12> */
.L_x_22530:
[----:B------:R-:W-:-:S07]  /*3bf40*/  IMAD.MOV.U32 R130, RZ, RZ, R2 ;  /* 0x000000ffff827224 */ /* 0x000fce00078e0002 */
.L_x_22531:
[----:B------:R-:W-:Y:S05]  /*3bf50*/  BSYNC B2 ;  /* 0x0000000000027941 */ /* 0x000fea0003800000 */
.L_x_22529:
        /* <DEDUP_REMOVED lines=16> */
.L_x_22535:
[----:B------:R-:W-:Y:S05]  /*3c060*/  BSYNC B3 ;  /* 0x0000000000037941 */ /* 0x000fea0003800000 */
.L_x_22534:
        /* <DEDUP_REMOVED lines=43> */
.L_x_22533:
[----:B------:R-:W-:Y:S05]  /*3c320*/  BSYNC B2 ;  /* 0x0000000000027941 */ /* 0x000fea0003800000 */
.L_x_22532:
        /* <DEDUP_REMOVED lines=13> */
.L_x_22536:
        /* <DEDUP_REMOVED lines=12> */
.L_x_22539:
[----:B------:R-:W-:-:S07]  /*3c4c0*/  MOV R39, R2 ;  /* 0x0000000200277202 */ /* 0x000fce0000000f00 */
.L_x_22540:
[----:B------:R-:W-:Y:S05]  /*3c4d0*/  BSYNC B2 ;  /* 0x0000000000027941 */ /* 0x000fea0003800000 */
.L_x_22538:
        /* <DEDUP_REMOVED lines=16> */
.L_x_22544:
[----:B------:R-:W-:Y:S05]  /*3c5e0*/  BSYNC B3 ;  /* 0x0000000000037941 */ /* 0x000fea0003800000 */
.L_x_22543:
        /* <DEDUP_REMOVED lines=43> */
.L_x_22542:
[----:B------:R-:W-:Y:S05]  /*3c8a0*/  BSYNC B2 ;  /* 0x0000000000027941 */ /* 0x000fea0003800000 */
.L_x_22541:
        /* <DEDUP_REMOVED lines=9> */
.L_x_22537:
        /* <DEDUP_REMOVED lines=12> */
.L_x_22546:
[----:B------:R-:W-:-:S07]  /*3ca00*/  MOV R171, R2 ;  /* 0x0000000200ab7202 */ /* 0x000fce0000000f00 */
.L_x_22547:
[----:B------:R-:W-:Y:S05]  /*3ca10*/  BSYNC B2 ;  /* 0x0000000000027941 */ /* 0x000fea0003800000 */
.L_x_22545:
        /* <DEDUP_REMOVED lines=16> */
.L_x_22551:
[----:B------:R-:W-:Y:S05]  /*3cb20*/  BSYNC B3 ;  /* 0x0000000000037941 */ /* 0x000fea0003800000 */
.L_x_22550:
        /* <DEDUP_REMOVED lines=43> */
.L_x_22549:
[----:B------:R-:W-:Y:S05]  /*3cde0*/  BSYNC B2 ;  /* 0x0000000000027941 */ /* 0x000fea0003800000 */
.L_x_22548:
        /* <DEDUP_REMOVED lines=12> */
.L_x_22552:
        /* <DEDUP_REMOVED lines=12> */
.L_x_22555:
[----:B------:R-:W-:-:S07]  /*3cf70*/  IMAD.MOV.U32 R136, RZ, RZ, R2 ;  /* 0x000000ffff887224 */ /* 0x000fce00078e0002 */
.L_x_22556:
[----:B------:R-:W-:Y:S05]  /*3cf80*/  BSYNC B2 ;  /* 0x0000000000027941 */ /* 0x000fea0003800000 */
.L_x_22554:
        /* <DEDUP_REMOVED lines=16> */
.L_x_22560:
[----:B------:R-:W-:Y:S05]  /*3d090*/  BSYNC B3 ;  /* 0x0000000000037941 */ /* 0x000fea0003800000 */
.L_x_22559:
        /* <DEDUP_REMOVED lines=43> */
.L_x_22558:
[----:B------:R-:W-:Y:S05]  /*3d350*/  BSYNC B2 ;  /* 0x0000000000027941 */ /* 0x000fea0003800000 */
.L_x_22557:
        /* <DEDUP_REMOVED lines=10> */
.L_x_22553:
        /* <DEDUP_REMOVED lines=9> */
[----:B------:R-:W-:Y:S01]  /*3d490*/  LOP3.LUT R171, R172, R171, R135, 0xfe, !PT ;  /* 0x000000abacab7212 */ /* 0x000fe200078efe87 */
[----:B------:R-:W-:Y:S01]  /*3d4a0*/  IMAD.WIDE.U32 R134, R134, 0x1000000, RZ ;  /* 0x0100000086867825 */ /* 0x000fe200078e00ff */
[C---:B------:R-:W-:Y:S02]  /*3d4b0*/  LOP3.LUT P5, RZ, R7.reuse, 0x1, RZ, 0xc0, !PT ;  /* 0x0000000107ff7812 */ /* 0x040fe400078ac0ff */
[----:B------:R-:W-:Y:S01]  /*3d4c0*/  LOP3.LUT P2, RZ, R7, 0x10, RZ, 0xc0, !PT ;  /* 0x0000001007ff7812 */ /* 0x000fe2000784c0ff */
[----:B------:R-:W-:Y:S01]  /*3d4d0*/  IMAD.WIDE.U32 R174, R174, 0x10000, RZ ;  /* 0x00010000aeae7825 */ /* 0x000fe200078e00ff */
[----:B------:R-:W-:-:S03]  /*3d4e0*/  SEL R133, RZ, 0x1, P5 ;  /* 0x00000001ff857807 */ /* 0x000fc60002800000 */
[----:B------:R-:W-:Y:S01]  /*3d4f0*/  IMAD.WIDE.U32 R176, R176, 0x100, RZ ;  /* 0x00000100b0b07825 */ /* 0x000fe200078e00ff */
[----:B------:R-:W-:Y:S02]  /*3d500*/  LOP3.LUT R133, R135, R171, R133, 0xfe, !PT ;  /* 0x000000ab87857212 */ /* 0x000fe400078efe85 */
[----:B------:R-:W-:Y:S01]  /*3d510*/  SHF.R.U32.HI R171, RZ, 0x1d, R132 ;  /* 0x0000001dffab7819 */ /* 0x000fe20000011684 */
[----:B------:R-:W-:Y:S01]  /*3d520*/  IMAD.SHL.U32 R172, R132, 0x8, RZ ;  /* 0x0000000884ac7824 */ /* 0x000fe200078e00ff */
[----:B------:R-:W-:Y:S02]  /*3d530*/  LOP3.LUT R174, R176, R134, R174, 0xfe, !PT ;  /* 0x00000086b0ae7212 */ /* 0x000fe400078efeae */
[C---:B------:R-:W-:Y:S02]  /*3d540*/  LEA R134, P0, R132.reuse, UR30, 0x5 ;  /* 0x0000001e84867c11 */ /* 0x040fe4000f8028ff */
[----:B------:R-:W-:Y:S02]  /*3d550*/  SEL R176, RZ, 0x1, P2 ;  /* 0x00000001ffb07807 */ /* 0x000fe40001000000 */
[----:B------:R-:W-:-:S02]  /*3d560*/  LEA.HI.X R135, R132, UR31, RZ, 0x5, P0 ;  /* 0x0000001f84877c11 */ /* 0x000fc400080f2cff */
[----:B------:R-:W-:Y:S02]  /*3d570*/  IADD3 R132, P0, R172, UR32, RZ ;  /* 0x00000020ac847c10 */ /* 0x000fe4000ff1e0ff */
[----:B------:R-:W-:Y:S01]  /*3d580*/  LOP3.LUT R175, R177, R133, R175, 0xfe, !PT ;  /* 0x00000085b1af7212 */ /* 0x000fe200078efeaf */
[----:B------:R2:W-:Y:S01]  /*3d590*/  STG.E.128 desc[UR4][R134.64], R124 ;  /* 0x0000007c86007986 */ /* 0x0005e2000c101d04 */
[----:B------:R-:W-:Y:S02]  /*3d5a0*/  IADD3.X R133, R171, UR33, RZ, P0, !PT ;  /* 0x00000021ab857c10 */ /* 0x000fe400087fe4ff */
[----:B------:R-:W-:Y:S01]  /*3d5b0*/  LOP3.LUT R174, R174, R176, RZ, 0xfc, !PT ;  /* 0x000000b0aeae7212 */ /* 0x000fe200078efcff */
[----:B------:R2:W-:Y:S04]  /*3d5c0*/  STG.E.128 desc[UR4][R134.64+0x10], R128 ;  /* 0x0000108086007986 */ /* 0x0005e8000c101d04 */
        /* <DEDUP_REMOVED lines=22> */
.L_x_22432:
[----:B------:R-:W-:Y:S05]  /*3d730*/  BSYNC B1 ;  /* 0x0000000000017941 */ /* 0x000fea0003800000 */
.L_x_22431:
[----:B--23--:R-:W-:Y:S01]  /*3d740*/  FADD.FTZ R132, RZ, R52 ;  /* 0x00000034ff847221 */ /* 0x00cfe20000010000 */
        /* <DEDUP_REMOVED lines=101> */
[----:B------:R-:W2:Y:S01]  /*3dda0*/  SHFL.BFLY PT, R133, R132, 0x1, 0x1f ;  /* 0x0c201f0084857f89 */ /* 0x000ea200000e0000 */
[C---:B------:R-:W-:Y:S02]  /*3ddb0*/  LOP3.LUT P6, RZ, R7.reuse, 0x20, RZ, 0xc0, !PT ;  /* 0x0000002007ff7812 */ /* 0x040fe400078cc0ff */
[----:B------:R-:W-:-:S04]  /*3ddc0*/  LOP3.LUT R7, R7, 0xffff7fff, RZ, 0xc0, !PT ;  /* 0xffff7fff07077812 */ /* 0x000fc800078ec0ff */
[----:B------:R-:W-:-:S04]  /*3ddd0*/  @P5 LOP3.LUT R7, R7, 0x8000, RZ, 0xfc, !PT ;  /* 0x0000800007075812 */ /* 0x000fc800078efcff */
[----:B------:R-:W-:Y:S01]  /*3dde0*/  LOP3.LUT P5, RZ, R7, 0x8, RZ, 0xc0, !PT ;  /* 0x0000000807ff7812 */ /* 0x000fe200078ac0ff */
[----:B--2---:R-:W-:-:S05]  /*3ddf0*/  FADD.FTZ R132, R132, R133 ;  /* 0x0000008584847221 */ /* 0x004fca0000010000 */
[----:B------:R-:W2:Y:S02]  /*3de00*/  SHFL.BFLY PT, R133, R132, 0x2, 0x1f ;  /* 0x0c401f0084857f89 */ /* 0x000ea400000e0000 */
[----:B--2---:R-:W-:-:S05]  /*3de10*/  FADD.FTZ R132, R132, R133 ;  /* 0x0000008584847221 */ /* 0x004fca0000010000 */
[----:B------:R-:W2:Y:S02]  /*3de20*/  SHFL.BFLY PT, R133, R132, 0x4, 0x1f ;  /* 0x0c801f0084857f89 */ /* 0x000ea400000e0000 */
[----:B--2---:R-:W-:-:S05]  /*3de30*/  FADD.FTZ R132, R132, R133 ;  /* 0x0000008584847221 */ /* 0x004fca0000010000 */
[----:B------:R-:W2:Y:S02]  /*3de40*/  SHFL.BFLY PT, R171, R132, 0x8, 0x1f ;  /* 0x0d001f0084ab7f89 */ /* 0x000ea400000e0000 */
[----:B--2---:R-:W-:Y:S02]  /*3de50*/  FADD.FTZ R171, R132, R171 ;  /* 0x000000ab84ab7221 */ /* 0x004fe40000010000 */
[----:B------:R-:W2:Y:S03]  /*3de60*/  LDC R132, c[0x0][0x290] ;  /* 0x0000a400ff847b82 */ /* 0x000ea60000000800 */
[----:B------:R-:W3:Y:S02]  /*3de70*/  SHFL.BFLY PT, R133, R171, 0x10, 0x1f ;  /* 0x0e001f00ab857f89 */ /* 0x000ee400000e0000 */
[----:B---3--:R-:W-:-:S04]  /*3de80*/  FADD.FTZ R133, R171, R133 ;  /* 0x00000085ab857221 */ /* 0x008fc80000010000 */
[----:B--2---:R-:W-:-:S04]  /*3de90*/  FMUL.FTZ R172, R133, R132 ;  /* 0x0000008485ac7220 */ /* 0x004fc80000410000 */
[--C-:B------:R-:W-:Y:S01]  /*3dea0*/  FADD.FTZ R133, R52, -R172.reuse ;  /* 0x800000ac34857221 */ /* 0x100fe20000010000 */
[----:B01----:R-:W-:-:S03]  /*3deb0*/  FADD.FTZ R134, R53, -R172 ;  /* 0x800000ac35867221 */ /* 0x003fc60000010000 */
        /* <DEDUP_REMOVED lines=172> */
.L_x_22594:
        /* <DEDUP_REMOVED lines=16> */
[----:B------:R-:W0:Y:S04]  /*3ea80*/  LDL R176, [R1+0x90] ;  /* 0x0000900001b07983 */ /* 0x000e280000100800 */
[----:B------:R-:W2:Y:S04]  /*3ea90*/  LDL R233, [R1+0x1f0] ;  /* 0x0001f00001e97983 */ /* 0x000ea80000100800 */
[----:B------:R-:W2:Y:S04]  /*3eaa0*/  LDL R177, [R1+0x310] ;  /* 0x0003100001b17983 */ /* 0x000ea80000100800 */
[----:B------:R-:W3:Y:S04]  /*3eab0*/  LDL R175, [R1+0x1ec] ;  /* 0x0001ec0001af7983 */ /* 0x000ee80000100800 */
[----:B------:R-:W3:Y:S01]  /*3eac0*/  LDL R174, [R1+0x30c] ;  /* 0x00030c0001ae7983 */ /* 0x000ee20000100800 */
[----:B------:R-:W-:-:S03]  /*3ead0*/  PLOP3.LUT P0, PT, PT, PT, UP0, 0x40, 0x0 ;  /* 0x000000000000781c */ /* 0x000fc60003f0e808 */
[----:B------:R-:W4:Y:S01]  /*3eae0*/  LDL R135, [R1+0x88] ;  /* 0x0000880001877983 */ /* 0x000f220000100800 */
[----:B------:R-:W-:-:S05]  /*3eaf0*/  FSEL R248, R172, RZ, P0 ;  /* 0x000000ffacf87208 */ /* 0x000fca0000000000 */
[--C-:B------:R-:W-:Y:S01]  /*3eb00*/  FADD.FTZ R250, R53, -R248.reuse ;  /* 0x800000f835fa7221 */ /* 0x100fe20000010000 */
[----:B------:R-:W-:-:S03]  /*3eb10*/  FADD.FTZ R249, R52, -R248 ;  /* 0x800000f834f97221 */ /* 0x000fc60000010000 */
[C---:B------:R-:W-:Y:S01]  /*3eb20*/  FMUL.FTZ R250, R171.reuse, R250 ;  /* 0x000000faabfa7220 */ /* 0x040fe20000410000 */
[----:B------:R-:W-:Y:S01]  /*3eb30*/  STL [R1+0x324], R5 ;  /* 0x0003240501007387 */ /* 0x000fe20000100800 */
[----:B------:R-:W-:-:S03]  /*3eb40*/  FMUL.FTZ R249, R171, R249 ;  /* 0x000000f9abf97220 */ /* 0x000fc60000410000 */
[----:B------:R1:W-:Y:S04]  /*3eb50*/  STL [R1+0x320], R4 ;  /* 0x0003200401007387 */ /* 0x0003e80000100800 */
[----:B------:R1:W-:Y:S04]  /*3eb60*/  STL [R1+0x31c], R3 ;  /* 0x00031c0301007387 */ /* 0x0003e80000100800 */
[----:B------:R1:W-:Y:S04]  /*3eb70*/  STL [R1+0x318], R2 ;  /* 0x0003180201007387 */ /* 0x0003e80000100800 */
[----:B------:R1:W-:Y:S04]  /*3eb80*/  STL [R1+0x314], R0 ;  /* 0x0003140001007387 */ /* 0x0003e80000100800 */
[----:B-1----:R-:W4:Y:S04]  /*3eb90*/  LDL R4, [R1+0x308] ;  /* 0x0003080001047983 */ /* 0x002f280000100800 */
[----:B------:R-:W4:Y:S04]  /*3eba0*/  LDL R5, [R1+0x1e8] ;  /* 0x0001e80001057983 */ /* 0x000f280000100800 */
[----:B------:R-:W4:Y:S04]  /*3ebb0*/  LDL R3, [R1+0x80] ;  /* 0x0000800001037983 */ /* 0x000f280000100800 */
[----:B------:R-:W4:Y:S04]  /*3ebc0*/  LDL R2, [R1+0x1e4] ;  /* 0x0001e40001027983 */ /* 0x000f280000100800 */
[----:B------:R-:W4:Y:S01]  /*3ebd0*/  LDL R0, [R1+0x304] ;  /* 0x0003040001007983 */ /* 0x000f220000100800 */
[----:B0-----:R-:W-:Y:S01]  /*3ebe0*/  FFMA.FTZ R133, R176, R250, R211 ;  /* 0x000000fab0857223 */ /* 0x001fe200000100d3 */
[----:B------:R-:W-:-:S04]  /*3ebf0*/  FADD.FTZ R176, R54, -R248 ;  /* 0x800000f836b07221 */ /* 0x000fc80000010000 */
[----:B------:R-:W-:Y:S01]  /*3ec00*/  FMUL.FTZ R176, R171, R176 ;  /* 0x000000b0abb07220 */ /* 0x000fe20000410000 */
[----:B--2---:R-:W-:-:S05]  /*3ec10*/  FFMA.FTZ R132, R177, R249, R233 ;  /* 0x000000f9b1847223 */ /* 0x004fca00000100e9 */
[----:B------:R-:W-:Y:S01]  /*3ec20*/  F2FP.BF16.F32.PACK_AB R132, R133, R132 ;  /* 0x000000848584723e */ /* 0x000fe200000010ff */
[----:B---3--:R-:W-:Y:S02]  /*3ec30*/  FFMA.FTZ R133, R174, R176, R175 ;  /* 0x000000b0ae857223 */ /* 0x008fe400000100af */
[----:B------:R-:W2:Y:S01]  /*3ec40*/  LDL R174, [R1+0x78] ;  /* 0x0000780001ae7983 */ /* 0x000ea20000100800 */
[--C-:B------:R-:W-:Y:S01]  /*3ec50*/  FADD.FTZ R177, R55, -R248.reuse ;  /* 0x800000f837b17221 */ /* 0x100fe20000010000 */
[--C-:B------:R-:W-:Y:S01]  /*3ec60*/  FADD.FTZ R233, R56, -R248.reuse ;  /* 0x800000f838e97221 */ /* 0x100fe20000010000 */
[----:B------:R-:W-:Y:S02]  /*3ec70*/  FADD.FTZ R246, R57, -R248 ;  /* 0x800000f839f67221 */ /* 0x000fe40000010000 */
[C---:B------:R-:W-:Y:S01]  /*3ec80*/  FMUL.FTZ R177, R171.reuse, R177 ;  /* 0x000000b1abb17220 */ /* 0x040fe20000410000 */
[C---:B------:R-:W-:Y:S01]  /*3ec90*/  FMUL.FTZ R233, R171.reuse, R233 ;  /* 0x000000e9abe97220 */ /* 0x040fe20000410000 */
[----:B------:R-:W-:-:S02]  /*3eca0*/  FMUL.FTZ R246, R171, R246 ;  /* 0x000000f6abf67220 */ /* 0x000fc40000410000 */
[----:B----4-:R-:W-:Y:S01]  /*3ecb0*/  FFMA.FTZ R134, R135, R177, R209 ;  /* 0x000000b187867223 */ /* 0x010fe200000100d1 */
[--C-:B------:R-:W-:Y:S01]  /*3ecc0*/  FADD.FTZ R247, R58, -R248.reuse ;  /* 0x800000f83af77221 */ /* 0x100fe20000010000 */
[----:B------:R-:W-:-:S03]  /*3ecd0*/  FADD.FTZ R248, R59, -R248 ;  /* 0x800000f83bf87221 */ /* 0x000fc60000010000 */
[----:B------:R-:W-:Y:S01]  /*3ece0*/  F2FP.BF16.F32.PACK_AB R133, R134, R133 ;  /* 0x000000858685723e */ /* 0x000fe200000010ff */
[C---:B------:R-:W-:Y:S01]  /*3ecf0*/  FMUL.FTZ R247, R171.reuse, R247 ;  /* 0x000000f7abf77220 */ /* 0x040fe20000410000 */
[----:B------:R-:W-:Y:S01]  /*3ed00*/  FMUL.FTZ R248, R171, R248 ;  /* 0x000000f8abf87220 */ /* 0x000fe20000410000 */
[----:B------:R-:W-:Y:S02]  /*3ed10*/  FFMA.FTZ R134, R4, R233, R5 ;  /* 0x000000e904867223 */ /* 0x000fe40000010005 */
[----:B------:R-:W3:Y:S01]  /*3ed20*/  LDL R5, [R1+0x1e0] ;  /* 0x0001e00001057983 */ /* 0x000ee20000100800 */
[----:B------:R-:W-:-:S03]  /*3ed30*/  FFMA.FTZ R135, R3, R246, R207 ;  /* 0x000000f603877223 */ /* 0x000fc600000100cf */
[----:B------:R-:W4:Y:S02]  /*3ed40*/  LDL R4, [R1+0x8c] ;  /* 0x00008c0001047983 */ /* 0x000f240000100800 */
[----:B------:R-:W-:Y:S02]  /*3ed50*/  F2FP.BF16.F32.PACK_AB R134, R135, R134 ;  /* 0x000000868786723e */ /* 0x000fe400000010ff */
[----:B------:R-:W3:Y:S01]  /*3ed60*/  LDL R3, [R1+0x1dc] ;  /* 0x0001dc0001037983 */ /* 0x000ee20000100800 */
[----:B------:R-:W-:-:S03]  /*3ed70*/  FFMA.FTZ R135, R0, R247, R2 ;  /* 0x000000f700877223 */ /* 0x000fc60000010002 */
[----:B------:R-:W3:Y:S04]  /*3ed80*/  LDL R2, [R1+0x84] ;  /* 0x0000840001027983 */ /* 0x000ee80000100800 */
[----:B------:R-:W3:Y:S01]  /*3ed90*/  LDL R0, [R1+0x1d8] ;  /* 0x0001d80001007983 */ /* 0x000ee20000100800 */
[----:B--2---:R-:W-:-:S05]  /*3eda0*/  FFMA.FTZ R174, R174, R248, R205 ;  /* 0x000000f8aeae7223 */ /* 0x004fca00000100cd */
[----:B------:R-:W-:Y:S02]  /*3edb0*/  F2FP.BF16.F32.PACK_AB R135, R174, R135 ;  /* 0x00000087ae87723e */ /* 0x000fe400000010ff */
[----:B------:R-:W0:Y:S02]  /*3edc0*/  LDC.64 R174, c[0x0][0x2b8] ;  /* 0x0000ae00ffae7b82 */ /* 0x000e240000000a00 */
[----:B0-----:R-:W-:-:S05]  /*3edd0*/  IMAD.WIDE.U32 R174, R32, 0x10, R174 ;  /* 0x0000001020ae7825 */ /* 0x001fca00078e00ae */
[----:B------:R0:W-:Y:S04]  /*3ede0*/  STG.E.128 desc[UR4][R174.64], R132 ;  /* 0x00000084ae007986 */ /* 0x0001e8000c101d04 */
[----:B0-----:R-:W2:Y:S01]  /*3edf0*/  LDL R132, [R1+0x300] ;  /* 0x0003000001847983 */ /* 0x001ea20000100800 */
[----:B----4-:R-:W-:Y:S01]  /*3ee00*/  FFMA.FTZ R250, R4, R250, R210 ;  /* 0x000000fa04fa7223 */ /* 0x010fe200000100d2 */
[----:B---3--:R-:W-:Y:S01]  /*3ee10*/  FFMA.FTZ R177, R2, R177, R208 ;  /* 0x000000b102b17223 */ /* 0x008fe200000100d0 */
[----:B------:R-:W0:Y:S01]  /*3ee20*/  LDC.64 R174, c[0x0][0x2c0] ;  /* 0x0000b000ffae7b82 */ /* 0x000e220000000a00 */
[----:B------:R-:W3:Y:S04]  /*3ee30*/  LDL R133, [R1+0x2fc] ;  /* 0x0002fc0001857983 */ /* 0x000ee80000100800 */
[----:B------:R-:W4:Y:S04]  /*3ee40*/  LDL R134, [R1+0x2f8] ;  /* 0x0002f80001867983 */ /* 0x000f280000100800 */
[----:B------:R-:W4:Y:S01]  /*3ee50*/  LDL R135, [R1+0x2f4] ;  /* 0x0002f40001877983 */ /* 0x000f220000100800 */
[----:B--2---:R-:W-:-:S03]  /*3ee60*/  FFMA.FTZ R132, R132, R249, R5 ;  /* 0x000000f984847223 */ /* 0x004fc60000010005 */
[----:B------:R1:W5:Y:S01]  /*3ee70*/  LDL.LU R5, [R1+0x324] ;  /* 0x0003240001057983 */ /* 0x0003620000300800 */
[----:B---3--:R-:W-:Y:S01]  /*3ee80*/  FFMA.FTZ R133, R133, R176, R3 ;  /* 0x000000b085857223 */ /* 0x008fe20000010003 */
[----:B------:R-:W-:Y:S02]  /*3ee90*/  F2FP.BF16.F32.PACK_AB R132, R250, R132 ;  /* 0x00000084fa84723e */ /* 0x000fe400000010ff */
[----:B------:R-:W2:Y:S04]  /*3eea0*/  LDL R249, [R1+0x74] ;  /* 0x0000740001f97983 */ /* 0x000ea80000100800 */
[----:B------:R1:W5:Y:S04]  /*3eeb0*/  LDL.LU R4, [R1+0x320] ;  /* 0x0003200001047983 */ /* 0x0003680000300800 */
[----:B------:R-:W3:Y:S04]  /*3eec0*/  LDL R250, [R1+0x1d4] ;  /* 0x0001d40001fa7983 */ /* 0x000ee80000100800 */
[----:B------:R1:W5:Y:S04]  /*3eed0*/  LDL.LU R3, [R1+0x31c] ;  /* 0x00031c0001037983 */ /* 0x0003680000300800 */
[----:B------:R-:W3:Y:S01]  /*3eee0*/  LDL R176, [R1+0x7c] ;  /* 0x00007c0001b07983 */ /* 0x000ee20000100800 */
[----:B----4-:R-:W-:-:S03]  /*3eef0*/  FFMA.FTZ R134, R134, R233, R0 ;  /* 0x000000e986867223 */ /* 0x010fc60000010000 */
[----:B------:R1:W5:Y:S04]  /*3ef00*/  LDL.LU R2, [R1+0x318] ;  /* 0x0003180001027983 */ /* 0x0003680000300800 */
[----:B------:R1:W5:Y:S01]  /*3ef10*/  LDL.LU R0, [R1+0x314] ;  /* 0x0003140001007983 */ /* 0x0003620000300800 */
[----:B------:R-:W-:Y:S01]  /*3ef20*/  F2FP.BF16.F32.PACK_AB R133, R177, R133 ;  /* 0x00000085b185723e */ /* 0x000fe200000010ff */
[C---:B0-----:R-:W-:Y:S01]  /*3ef30*/  IMAD.WIDE.U32 R174, R32.reuse, 0x10, R174 ;  /* 0x0000001020ae7825 */ /* 0x041fe200078e00ae */
[----:B------:R-:W-:-:S03]  /*3ef40*/  IADD3 R32, R32, 0x20, RZ ;  /* 0x0000002020207810 */ /* 0x000fc60007ffe0ff */
[----:B--2---:R-:W-:Y:S01]  /*3ef50*/  FFMA.FTZ R248, R249, R248, R204 ;  /* 0x000000f8f9f87223 */ /* 0x004fe200000100cc */
[----:B---3--:R-:W-:Y:S01]  /*3ef60*/  FFMA.FTZ R135, R135, R247, R250 ;  /* 0x000000f787877223 */ /* 0x008fe200000100fa */
[----:B------:R-:W-:-:S04]  /*3ef70*/  FFMA.FTZ R246, R176, R246, R206 ;  /* 0x000000f6b0f67223 */ /* 0x000fc800000100ce */
[----:B------:R-:W-:Y:S02]  /*3ef80*/  F2FP.BF16.F32.PACK_AB R135, R248, R135 ;  /* 0x00000087f887723e */ /* 0x000fe400000010ff */
[----:B------:R-:W-:-:S05]  /*3ef90*/  F2FP.BF16.F32.PACK_AB R134, R246, R134 ;  /* 0x00000086f686723e */ /* 0x000fca00000010ff */
[----:B------:R1:W-:Y:S02]  /*3efa0*/  STG.E.128 desc[UR4][R174.64], R132 ;  /* 0x00000084ae007986 */ /* 0x0003e4000c101d04 */
.L_x_22563:
[----:B------:R-:W-:Y:S05]  /*3efb0*/  BSYNC B1 ;  /* 0x0000000000017941 */ /* 0x000fea0003800000 */
.L_x_22562:
[----:B------:R-:W-:Y:S01]  /*3efc0*/  LOP3.LUT P0, RZ, R7, 0x4000, RZ, 0xc0, !PT ;  /* 0x0000400007ff7812 */ /* 0x000fe2000780c0ff */
[----:B------:R-:W-:-:S12]  /*3efd0*/  BSSY B1, `(.L_x_22564) ;  /* 0x0000055000017945 */ /* 0x000fd80003800000 */
[----:B------:R-:W-:Y:S05]  /*3efe0*/  @!P0 BRA `(.L_x_22565) ;  /* 0x00000004004c8947 */ /* 0x000fea0003800000 */
[----:B-1----:R-:W2:Y:S04]  /*3eff0*/  LDL R175, [R1+0x1d0] ;  /* 0x0001d00001af7983 */ /* 0x002ea80000100800 */
[----:B0-----:R-:W2:Y:S04]  /*3f000*/  LDL R132, [R1+0x2f0] ;  /* 0x0002f00001847983 */ /* 0x001ea80000100800 */
[----:B------:R-:W3:Y:S04]  /*3f010*/  LDL R133, [R1+0x70] ;  /* 0x0000700001857983 */ /* 0x000ee80000100800 */
[----:B------:R-:W4:Y:S04]  /*3f020*/  LDL R174, [R1+0x1cc] ;  /* 0x0001cc0001ae7983 */ /* 0x000f280000100800 */
[----:B------:R-:W4:Y:S01]  /*3f030*/  LDL R135, [R1+0x2ec] ;  /* 0x0002ec0001877983 */ /* 0x000f220000100800 */
[----:B------:R-:W-:-:S03]  /*3f040*/  PLOP3.LUT P0, PT, PT, PT, UP0, 0x40, 0x0 ;  /* 0x000000000000781c */ /* 0x000fc60003f0e808 */
[----:B------:R-:W4:Y:S01]  /*3f050*/  LDL R134, [R1+0x68] ;  /* 0x0000680001867983 */ /* 0x000f220000100800 */
[----:B------:R-:W-:-:S03]  /*3f060*/  FSEL R248, R172, RZ, P0 ;  /* 0x000000ffacf87208 */ /* 0x000fc60000000000 */
[----:B-----5:R-:W-:Y:S02]  /*3f070*/  STL [R1+0x324], R5 ;  /* 0x0003240501007387 */ /* 0x020fe40000100800 */
[--C-:B------:R-:W-:Y:S01]  /*3f080*/  FADD.FTZ R249, R60, -R248.reuse ;  /* 0x800000f83cf97221 */ /* 0x100fe20000010000 */
[--C-:B------:R-:W-:Y:S01]  /*3f090*/  FADD.FTZ R250, R61, -R248.reuse ;  /* 0x800000f83dfa7221 */ /* 0x100fe20000010000 */
[----:B------:R0:W-:Y:S02]  /*3f0a0*/  STL [R1+0x320], R4 ;  /* 0x0003200401007387 */ /* 0x0001e40000100800 */
[C---:B------:R-:W-:Y:S01]  /*3f0b0*/  FMUL.FTZ R249, R171.reuse, R249 ;  /* 0x000000f9abf97220 */ /* 0x040fe20000410000 */
[----:B------:R-:W-:Y:S01]  /*3f0c0*/  FMUL.FTZ R250, R171, R250 ;  /* 0x000000faabfa7220 */ /* 0x000fe20000410000 */
[----:B------:R1:W-:Y:S01]  /*3f0d0*/  STL [R1+0x31c], R3 ;  /* 0x00031c0301007387 */ /* 0x0003e20000100800 */
[----:B------:R-:W-:-:S03]  /*3f0e0*/  FADD.FTZ R176, R62, -R248 ;  /* 0x800000f83eb07221 */ /* 0x000fc60000010000 */
[----:B------:R1:W-:Y:S01]  /*3f0f0*/  STL [R1+0x318], R2 ;  /* 0x0003180201007387 */ /* 0x0003e20000100800 */
[----:B------:R-:W-:-:S03]  /*3f100*/  FMUL.FTZ R176, R171, R176 ;  /* 0x000000b0abb07220 */ /* 0x000fc60000410000 */
[----:B------:R1:W-:Y:S04]  /*3f110*/  STL [R1+0x314], R0 ;  /* 0x0003140001007387 */ /* 0x0003e80000100800 */
[----:B0-----:R-:W4:Y:S04]  /*3f120*/  LDL R4, [R1+0x2e8] ;  /* 0x0002e80001047983 */ /* 0x001f280000100800 */
[----:B------:R-:W4:Y:S04]  /*3f130*/  LDL R5, [R1+0x1c8] ;  /* 0x0001c80001057983 */ /* 0x000f280000100800 */
[----:B-1----:R-:W4:Y:S04]  /*3f140*/  LDL R3, [R1+0x60] ;  /* 0x0000600001037983 */ /* 0x002f280000100800 */
[----:B------:R-:W4:Y:S04]  /*3f150*/  LDL R2, [R1+0x1c4] ;  /* 0x0001c40001027983 */ /* 0x000f280000100800 */
[----:B------:R-:W4:Y:S01]  /*3f160*/  LDL R0, [R1+0x2e4] ;  /* 0x0002e40001007983 */ /* 0x000f220000100800 */
[----:B--2---:R-:W-:Y:S01]  /*3f170*/  FFMA.FTZ R132, R132, R249, R175 ;  /* 0x000000f984847223 */ /* 0x004fe200000100af */
[----:B---3--:R-:W-:-:S05]  /*3f180*/  FFMA.FTZ R133, R133, R250, R203 ;  /* 0x000000fa85857223 */ /* 0x008fca00000100cb */
[----:B------:R-:W-:Y:S01]  /*3f190*/  F2FP.BF16.F32.PACK_AB R132, R133, R132 ;  /* 0x000000848584723e */ /* 0x000fe200000010ff */
[----:B----4-:R-:W-:Y:S02]  /*3f1a0*/  FFMA.FTZ R133, R135, R176, R174 ;  /* 0x000000b087857223 */ /* 0x010fe400000100ae */
[----:B------:R-:W2:Y:S01]  /*3f1b0*/  LDL R174, [R1+0x58] ;  /* 0x0000580001ae7983 */ /* 0x000ea20000100800 */
[--C-:B------:R-:W-:Y:S01]  /*3f1c0*/  FADD.FTZ R177, R63, -R248.reuse ;  /* 0x800000f83fb17221 */ /* 0x100fe20000010000 */
[--C-:B------:R-:W-:Y:S01]  /*3f1d0*/  FADD.FTZ R233, R64, -R248.reuse ;  /* 0x800000f840e97221 */ /* 0x100fe20000010000 */
[----:B------:R-:W-:Y:S02]  /*3f1e0*/  FADD.FTZ R246, R65, -R248 ;  /* 0x800000f841f67221 */ /* 0x000fe40000010000 */
[C---:B------:R-:W-:Y:S01]  /*3f1f0*/  FMUL.FTZ R177, R171.reuse, R177 ;  /* 0x000000b1abb17220 */ /* 0x040fe20000410000 */
[C---:B------:R-:W-:Y:S01]  /*3f200*/  FMUL.FTZ R233, R171.reuse, R233 ;  /* 0x000000e9abe97220 */ /* 0x040fe20000410000 */
[----:B------:R-:W-:-:S02]  /*3f210*/  FMUL.FTZ R246, R171, R246 ;  /* 0x000000f6abf67220 */ /* 0x000fc40000410000 */
[----:B------:R-:W-:Y:S01]  /*3f220*/  FFMA.FTZ R134, R134, R177, R201 ;  /* 0x000000b186867223 */ /* 0x000fe200000100c9 */
        /* <DEDUP_REMOVED lines=30> */
[----:B------:R-:W3:Y:S04]  /*3f410*/  LDL R249, [R1+0x54] ;  /* 0x0000540001f97983 */ /* 0x000ee80000100800 */
[----:B------:R2:W5:Y:S04]  /*3f420*/  LDL.LU R4, [R1+0x320] ;  /* 0x0003200001047983 */ /* 0x0005680000300800 */
[----:B------:R-:W2:Y:S04]  /*3f430*/  LDL R250, [R1+0x1b4] ;  /* 0x0001b40001fa7983 */ /* 0x000ea80000100800 */
[----:B------:R1:W5:Y:S04]  /*3f440*/  LDL.LU R3, [R1+0x31c] ;  /* 0x00031c0001037983 */ /* 0x0003680000300800 */
[----:B------:R-:W2:Y:S01]  /*3f450*/  LDL R176, [R1+0x5c] ;  /* 0x00005c0001b07983 */ /* 0x000ea20000100800 */
[----:B----4-:R-:W-:-:S03]  /*3f460*/  FFMA.FTZ R134, R134, R233, R0 ;  /* 0x000000e986867223 */ /* 0x010fc60000010000 */
[----:B------:R1:W5:Y:S04]  /*3f470*/  LDL.LU R2, [R1+0x318] ;  /* 0x0003180001027983 */ /* 0x0003680000300800 */
[----:B------:R1:W5:Y:S01]  /*3f480*/  LDL.LU R0, [R1+0x314] ;  /* 0x0003140001007983 */ /* 0x0003620000300800 */
[----:B------:R-:W-:Y:S01]  /*3f490*/  F2FP.BF16.F32.PACK_AB R133, R177, R133 ;  /* 0x00000085b185723e */ /* 0x000fe200000010ff */
[----:B0-----:R-:W-:-:S04]  /*3f4a0*/  IMAD.WIDE.U32 R174, R32, 0x10, R174 ;  /* 0x0000001020ae7825 */ /* 0x001fc800078e00ae */
[----:B------:R-:W-:Y:S02]  /*3f4b0*/  VIADD R32, R32, 0x20 ;  /* 0x0000002020207836 */ /* 0x000fe40000000000 */
[----:B---3--:R-:W-:Y:S01]  /*3f4c0*/  FFMA.FTZ R248, R249, R248, R196 ;  /* 0x000000f8f9f87223 */ /* 0x008fe200000100c4 */
[----:B--2---:R-:W-:Y:S01]  /*3f4d0*/  FFMA.FTZ R135, R135, R247, R250 ;  /* 0x000000f787877223 */ /* 0x004fe200000100fa */
[----:B------:R-:W-:-:S04]  /*3f4e0*/  FFMA.FTZ R246, R176, R246, R198 ;  /* 0x000000f6b0f67223 */ /* 0x000fc800000100c6 */
[----:B------:R-:W-:Y:S02]  /*3f4f0*/  F2FP.BF16.F32.PACK_AB R135, R248, R135 ;  /* 0x00000087f887723e */ /* 0x000fe400000010ff */
[----:B------:R-:W-:-:S05]  /*3f500*/  F2FP.BF16.F32.PACK_AB R134, R246, R134 ;  /* 0x00000086f686723e */ /* 0x000fca00000010ff */
[----:B------:R1:W-:Y:S02]  /*3f510*/  STG.E.128 desc[UR4][R174.64], R132 ;  /* 0x00000084ae007986 */ /* 0x0003e4000c101d04 */
.L_x_22565:
[----:B------:R-:W-:Y:S05]  /*3f520*/  BSYNC B1 ;  /* 0x0000000000017941 */ /* 0x000fea0003800000 */
.L_x_22564:
        /* <DEDUP_REMOVED lines=86> */
.L_x_22567:
[----:B------:R-:W-:Y:S05]  /*3fa90*/  BSYNC B1 ;  /* 0x0000000000017941 */ /* 0x000fea0003800000 */
.L_x_22566:
        /* <DEDUP_REMOVED lines=78> */
[C---:B0-----:R-:W-:Y:S01]  /*3ff80*/  IMAD.WIDE.U32 R174, R32.reuse, 0x10, R174 ;  /* 0x0000001020ae7825 */ /* 0x041fe200078e00ae */
[----:B------:R-:W-:-:S03]  /*3ff90*/  IADD3 R32, R32, 0x20, RZ ;  /* 0x0000002020207810 */ /* 0x000fc60007ffe0ff */
[----:B---3--:R-:W-:Y:S01]  /*3ffa0*/  FFMA.FTZ R248, R249, R248, R180 ;  /* 0x000000f8f9f87223 */ /* 0x008fe200000100b4 */
[----:B--2---:R-:W-:Y:S01]  /*3ffb0*/  FFMA.FTZ R135, R135, R247, R250 ;  /* 0x000000f787877223 */ /* 0x004fe200000100fa */
[----:B------:R-:W-:-:S04]  /*3ffc0*/  FFMA.FTZ R246, R176, R246, R182 ;  /* 0x000000f6b0f67223 */ /* 0x000fc800000100b6 */
[----:B------:R-:W-:Y:S02]  /*3ffd0*/  F2FP.BF16.F32.PACK_AB R135, R248, R135 ;  /* 0x00000087f887723e */ /* 0x000fe400000010ff */
[----:B------:R-:W-:-:S05]  /*3ffe0*/  F2FP.BF16.F32.PACK_AB R134, R246, R134 ;  /* 0x00000086f686723e */ /* 0x000fca00000010ff */
[----:B------:R1:W-:Y:S02]  /*3fff0*/  STG.E.128 desc[UR4][R174.64], R132 ;  /* 0x00000084ae007986 */ /* 0x0003e4000c101d04 */
.L_x_22569:
[----:B------:R-:W-:Y:S05]  /*40000*/  BSYNC B1 ;  /* 0x0000000000017941 */ /* 0x000fea0003800000 */
.L_x_22568:
[----:B------:R-:W-:Y:S01]  /*40010*/  LOP3.LUT P0, RZ, R7, 0x800, RZ, 0xc0, !PT ;  /* 0x0000080007ff7812 */ /* 0x000fe2000780c0ff */
[----:B------:R-:W-:-:S12]  /*40020*/  BSSY B1, `(.L_x_22570) ;  /* 0x000004e000017945 */ /* 0x000fd80003800000 */
[----:B------:R-:W-:Y:S05]  /*40030*/  @!P0 BRA `(.L_x_22571) ;  /* 0x0000000400308947 */ /* 0x000fea0003800000 */
[----:B-1----:R-:W2:Y:S04]  /*40040*/  LDL R174, [R1+0x170] ;  /* 0x0001700001ae7983 */ /* 0x002ea80000100800 */
[----:B0-----:R-:W2:Y:S01]  /*40050*/  LDL R132, [R1+0x290] ;  /* 0x0002900001847983 */ /* 0x001ea20000100800 */
[----:B------:R-:W-:-:S03]  /*40060*/  PLOP3.LUT P0, PT, PT, PT, UP0, 0x40, 0x0 ;  /* 0x000000000000781c */ /* 0x000fc60003f0e808 */
[----:B------:R-:W3:Y:S01]  /*40070*/  LDL R133, [R1+0x10] ;  /* 0x0000100001857983 */ /* 0x000ee20000100800 */
[----:B------:R-:W-:-:S03]  /*40080*/  FSEL R248, R172, RZ, P0 ;  /* 0x000000ffacf87208 */ /* 0x000fc60000000000 */
[----:B------:R-:W4:Y:S04]  /*40090*/  LDL R247, [R1+0x16c] ;  /* 0x00016c0001f77983 */ /* 0x000f280000100800 */
[----:B------:R-:W4:Y:S01]  /*400a0*/  LDL R135, [R1+0x28c] ;  /* 0x00028c0001877983 */ /* 0x000f220000100800 */
[----:B------:R-:W-:-:S03]  /*400b0*/  FADD.FTZ R249, R84, -R248 ;  /* 0x800000f854f97221 */ /* 0x000fc60000010000 */
[----:B------:R-:W4:Y:S01]  /*400c0*/  LDL R134, [R1+0x8] ;  /* 0x0000080001867983 */ /* 0x000f220000100800 */
[----:B------:R-:W-:Y:S01]  /*400d0*/  FMUL.FTZ R249, R171, R249 ;  /* 0x000000f9abf97220 */ /* 0x000fe20000410000 */
[----:B------:R-:W-:Y:S02]  /*400e0*/  FADD.FTZ R250, R85, -R248 ;  /* 0x800000f855fa7221 */ /* 0x000fe40000010000 */
[----:B-----5:R0:W-:Y:S02]  /*400f0*/  STL [R1+0x31c], R3 ;  /* 0x00031c0301007387 */ /* 0x0201e40000100800 */
[----:B------:R-:W-:Y:S02]  /*40100*/  FMUL.FTZ R250, R171, R250 ;  /* 0x000000faabfa7220 */ /* 0x000fe40000410000 */
[----:B------:R1:W-:Y:S04]  /*40110*/  STL [R1+0x318], R2 ;  /* 0x0003180201007387 */ /* 0x0003e80000100800 */
[----:B------:R1:W-:Y:S04]  /*40120*/  STL [R1+0x314], R0 ;  /* 0x0003140001007387 */ /* 0x0003e80000100800 */
[----:B0-----:R-:W4:Y:S04]  /*40130*/  LDL R3, [R1+0x168] ;  /* 0x0001680001037983 */ /* 0x001f280000100800 */
[----:B-1----:R-:W4:Y:S04]  /*40140*/  LDL R2, [R1+0x288] ;  /* 0x0002880001027983 */ /* 0x002f280000100800 */
[----:B------:R-:W4:Y:S04]  /*40150*/  LDL R0, [R1] ;  /* 0x0000000001007983 */ /* 0x000f280000100800 */
[----:B------:R-:W4:Y:S01]  /*40160*/  LDL R175, [R1+0x164] ;  /* 0x0001640001af7983 */ /* 0x000f220000100800 */
[----:B--2---:R-:W-:-:S03]  /*40170*/  FFMA.FTZ R132, R132, R249, R174 ;  /* 0x000000f984847223 */ /* 0x004fc600000100ae */
[----:B------:R-:W2:Y:S01]  /*40180*/  LDL R174, [R1+0x284] ;  /* 0x0002840001ae7983 */ /* 0x000ea20000100800 */
[--C-:B------:R-:W-:Y:S01]  /*40190*/  FADD.FTZ R176, R86, -R248.reuse ;  /* 0x800000f856b07221 */ /* 0x100fe20000010000 */
[--C-:B------:R-:W-:Y:S01]  /*401a0*/  FADD.FTZ R177, R87, -R248.reuse ;  /* 0x800000f857b17221 */ /* 0x100fe20000010000 */
[----:B---3--:R-:W-:Y:S02]  /*401b0*/  FFMA.FTZ R133, R133, R250, R179 ;  /* 0x000000fa85857223 */ /* 0x008fe400000100b3 */
[C---:B------:R-:W-:Y:S01]  /*401c0*/  FMUL.FTZ R176, R171.reuse, R176 ;  /* 0x000000b0abb07220 */ /* 0x040fe20000410000 */
[----:B------:R-:W-:Y:S01]  /*401d0*/  FMUL.FTZ R177, R171, R177 ;  /* 0x000000b1abb17220 */ /* 0x000fe20000410000 */
[--C-:B------:R-:W-:Y:S01]  /*401e0*/  FADD.FTZ R233, R88, -R248.reuse ;  /* 0x800000f858e97221 */ /* 0x100fe20000010000 */
[--C-:B------:R-:W-:Y:S01]  /*401f0*/  FADD.FTZ R246, R89, -R248.reuse ;  /* 0x800000f859f67221 */ /* 0x100fe20000010000 */
[----:B------:R-:W-:Y:S01]  /*40200*/  F2FP.BF16.F32.PACK_AB R132, R133, R132 ;  /* 0x000000848584723e */ /* 0x000fe200000010ff */
[----:B----4-:R-:W-:Y:S01]  /*40210*/  FFMA.FTZ R133, R135, R176, R247 ;  /* 0x000000b087857223 */ /* 0x010fe200000100f7 */
[C---:B------:R-:W-:Y:S01]  /*40220*/  FMUL.FTZ R233, R171.reuse, R233 ;  /* 0x000000e9abe97220 */ /* 0x040fe20000410000 */
[----:B------:R-:W-:Y:S01]  /*40230*/  FMUL.FTZ R246, R171, R246 ;  /* 0x000000f6abf67220 */ /* 0x000fe20000410000 */
        /* <DEDUP_REMOVED lines=12> */
[----:B--2---:R-:W-:Y:S01]  /*40300*/  FFMA.FTZ R135, R174, R247, R175 ;  /* 0x000000f7ae877223 */ /* 0x004fe200000100af */
[----:B------:R-:W-:-:S05]  /*40310*/  FFMA.FTZ R174, R251, R248, R167 ;  /* 0x000000f8fbae7223 */ /* 0x000fca00000100a7 */
[----:B------:R-:W-:Y:S02]  /*40320*/  F2FP.BF16.F32.PACK_AB R135, R174, R135 ;  /* 0x00000087ae87723e */ /* 0x000fe400000010ff */
[----:B------:R-:W0:Y:S02]  /*40330*/  LDC.64 R174, c[0x0][0x2b8] ;  /* 0x0000ae00ffae7b82 */ /* 0x000e240000000a00 */
[----:B0-----:R-:W-:-:S05]  /*40340*/  IMAD.WIDE.U32 R174, R32, 0x10, R174 ;  /* 0x0000001020ae7825 */ /* 0x001fca00078e00ae */
[----:B------:R0:W-:Y:S04]  /*40350*/  STG.E.128 desc[UR4][R174.64], R132 ;  /* 0x00000084ae007986 */ /* 0x0001e8000c101d04 */
[----:B0-----:R-:W3:Y:S01]  /*40360*/  LDL R132, [R1+0x280] ;  /* 0x0002800001847983 */ /* 0x001ee20000100800 */
[----:B----4-:R-:W-:Y:S01]  /*40370*/  FFMA.FTZ R250, R2, R250, R178 ;  /* 0x000000fa02fa7223 */ /* 0x010fe200000100b2 */
[----:B------:R-:W0:Y:S02]  /*40380*/  LDC.64 R174, c[0x0][0x2c0] ;  /* 0x0000b000ffae7b82 */ /* 0x000e240000000a00 */
[----:B------:R-:W2:Y:S04]  /*40390*/  LDL R133, [R1+0x27c] ;  /* 0x00027c0001857983 */ /* 0x000ea80000100800 */
[----:B------:R-:W4:Y:S04]  /*403a0*/  LDL R134, [R1+0x278] ;  /* 0x0002780001867983 */ /* 0x000f280000100800 */
[----:B------:R-:W4:Y:S01]  /*403b0*/  LDL R135, [R1+0x274] ;  /* 0x0002740001877983 */ /* 0x000f220000100800 */
[----:B---3--:R-:W-:-:S03]  /*403c0*/  FFMA.FTZ R132, R132, R249, R3 ;  /* 0x000000f984847223 */ /* 0x008fc60000010003 */
[----:B------:R3:W5:Y:S01]  /*403d0*/  LDL.LU R3, [R1+0x31c] ;  /* 0x00031c0001037983 */ /* 0x0007620000300800 */
[----:B--2---:R-:W-:Y:S01]  /*403e0*/  FFMA.FTZ R133, R133, R176, R0 ;  /* 0x000000b085857223 */ /* 0x004fe20000010000 */
[----:B------:R-:W-:Y:S02]  /*403f0*/  F2FP.BF16.F32.PACK_AB R132, R250, R132 ;  /* 0x00000084fa84723e */ /* 0x000fe400000010ff */
[----:B------:R-:W4:Y:S04]  /*40400*/  LDL R249, [R1+0x154] ;  /* 0x0001540001f97983 */ /* 0x000f280000100800 */
[----:B------:R3:W5:Y:S04]  /*40410*/  LDL.LU R2, [R1+0x318] ;  /* 0x0003180001027983 */ /* 0x0007680000300800 */
[----:B------:R-:W2:Y:S04]  /*40420*/  LDL R250, [R1+0x158] ;  /* 0x0001580001fa7983 */ /* 0x000ea80000100800 */
[----:B------:R3:W5:Y:S04]  /*40430*/  LDL.LU R0, [R1+0x314] ;  /* 0x0003140001007983 */ /* 0x0007680000300800 */
[----:B------:R-:W3:Y:S01]  /*40440*/  LDL R176, [R1+0x4] ;  /* 0x0000040001b07983 */ /* 0x000ee20000100800 */
[----:B------:R-:W-:Y:S01]  /*40450*/  FFMA.FTZ R246, R252, R246, R168 ;  /* 0x000000f6fcf67223 */ /* 0x000fe200000100a8 */
[----:B------:R-:W-:Y:S01]  /*40460*/  FFMA.FTZ R248, R245, R248, R166 ;  /* 0x000000f8f5f87223 */ /* 0x000fe200000100a6 */
[----:B0-----:R-:W-:-:S04]  /*40470*/  IMAD.WIDE.U32 R174, R32, 0x10, R174 ;  /* 0x0000001020ae7825 */ /* 0x001fc800078e00ae */
[----:B------:R-:W-:Y:S02]  /*40480*/  VIADD R32, R32, 0x20 ;  /* 0x0000002020207836 */ /* 0x000fe40000000000 */
[----:B----4-:R-:W-:Y:S01]  /*40490*/  FFMA.FTZ R135, R135, R247, R249 ;  /* 0x000000f787877223 */ /* 0x010fe200000100f9 */
[----:B--2---:R-:W-:-:S04]  /*404a0*/  FFMA.FTZ R134, R134, R233, R250 ;  /* 0x000000e986867223 */ /* 0x004fc800000100fa */
[----:B------:R-:W-:Y:S01]  /*404b0*/  F2FP.BF16.F32.PACK_AB R135, R248, R135 ;  /* 0x00000087f887723e */ /* 0x000fe200000010ff */
[----:B---3--:R-:W-:Y:S01]  /*404c0*/  FFMA.FTZ R177, R176, R177, R170 ;  /* 0x000000b1b0b17223 */ /* 0x008fe200000100aa */
[----:B------:R-:W-:-:S04]  /*404d0*/  F2FP.BF16.F32.PACK_AB R134, R246, R134 ;  /* 0x00000086f686723e */ /* 0x000fc800000010ff */
[----:B------:R-:W-:-:S05]  /*404e0*/  F2FP.BF16.F32.PACK_AB R133, R177, R133 ;  /* 0x00000085b185723e */ /* 0x000fca00000010ff */
[----:B------:R2:W-:Y:S02]  /*404f0*/  STG.E.128 desc[UR4][R174.64], R132 ;  /* 0x00000084ae007986 */ /* 0x0005e4000c101d04 */
.L_x_22571:
[----:B------:R-:W-:Y:S05]  /*40500*/  BSYNC B1 ;  /* 0x0000000000017941 */ /* 0x000fea0003800000 */
.L_x_22570:
[----:B------:R-:W-:Y:S01]  /*40510*/  LOP3.LUT P0, RZ, R7, 0x400, RZ, 0xc0, !PT ;  /* 0x0000040007ff7812 */ /* 0x000fe2000780c0ff */
[----:B------:R-:W-:-:S12]  /*40520*/  BSSY B1, `(.L_x_22572) ;  /* 0x0000047000017945 */ /* 0x000fd80003800000 */
[----:B------:R-:W-:Y:S05]  /*40530*/  @!P0 BRA `(.L_x_22573) ;  /* 0x0000000400148947 */ /* 0x000fea0003800000 */
[----:B012---:R-:W2:Y:S04]  /*40540*/  LDL R133, [R1+0x150] ;  /* 0x0001500001857983 */ /* 0x007ea80000100800 */
[----:B------:R-:W2:Y:S04]  /*40550*/  LDL R132, [R1+0x270] ;  /* 0x0002700001847983 */ /* 0x000ea80000100800 */
[----:B------:R-:W3:Y:S04]  /*40560*/  LDL R134, [R1+0x26c] ;  /* 0x00026c0001867983 */ /* 0x000ee80000100800 */
[----:B------:R-:W4:Y:S04]  /*40570*/  LDL R247, [R1+0x148] ;  /* 0x0001480001f77983 */ /* 0x000f280000100800 */
[----:B------:R-:W4:Y:S04]  /*40580*/  LDL R135, [R1+0x268] ;  /* 0x0002680001877983 */ /* 0x000f280000100800 */
[----:B-----5:R0:W-:Y:S04]  /*40590*/  STL [R1+0x318], R2 ;  /* 0x0003180201007387 */ /* 0x0201e80000100800 */
[----:B0-----:R-:W3:Y:S01]  /*405a0*/  LDL R2, [R1+0x14c] ;  /* 0x00014c0001027983 */ /* 0x001ee20000100800 */
[----:B------:R-:W-:-:S03]  /*405b0*/  PLOP3.LUT P0, PT, PT, PT, UP0, 0x40, 0x0 ;  /* 0x000000000000781c */ /* 0x000fc60003f0e808 */
[----:B------:R0:W-:Y:S01]  /*405c0*/  STL [R1+0x314], R0 ;  /* 0x0003140001007387 */ /* 0x0001e20000100800 */
[----:B------:R-:W-:-:S03]  /*405d0*/  FSEL R248, R172, RZ, P0 ;  /* 0x000000ffacf87208 */ /* 0x000fc60000000000 */
[----:B------:R-:W4:Y:S02]  /*405e0*/  LDL R175, [R1+0x144] ;  /* 0x0001440001af7983 */ /* 0x000f240000100800 */
[--C-:B------:R-:W-:Y:S01]  /*405f0*/  FADD.FTZ R249, R92, -R248.reuse ;  /* 0x800000f85cf97221 */ /* 0x100fe20000010000 */
[--C-:B------:R-:W-:Y:S01]  /*40600*/  FADD.FTZ R250, R93, -R248.reuse ;  /* 0x800000f85dfa7221 */ /* 0x100fe20000010000 */
[----:B------:R-:W4:Y:S02]  /*40610*/  LDL R174, [R1+0x264] ;  /* 0x0002640001ae7983 */ /* 0x000f240000100800 */
[C---:B------:R-:W-:Y:S01]  /*40620*/  FMUL.FTZ R249, R171.reuse, R249 ;  /* 0x000000f9abf97220 */ /* 0x040fe20000410000 */
[----:B------:R-:W-:Y:S01]  /*40630*/  FMUL.FTZ R250, R171, R250 ;  /* 0x000000faabfa7220 */ /* 0x000fe20000410000 */
[--C-:B------:R-:W-:Y:S01]  /*40640*/  FADD.FTZ R176, R94, -R248.reuse ;  /* 0x800000f85eb07221 */ /* 0x100fe20000010000 */
[--C-:B------:R-:W-:Y:S01]  /*40650*/  FADD.FTZ R177, R95, -R248.reuse ;  /* 0x800000f85fb17221 */ /* 0x100fe20000010000 */
[----:B0-----:R-:W4:Y:S02]  /*40660*/  LDL R0, [R1+0x13c] ;  /* 0x00013c0001007983 */ /* 0x001f240000100800 */
[C---:B------:R-:W-:Y:S01]  /*40670*/  FMUL.FTZ R176, R171.reuse, R176 ;  /* 0x000000b0abb07220 */ /* 0x040fe20000410000 */
[----:B------:R-:W-:Y:S01]  /*40680*/  FMUL.FTZ R177, R171, R177 ;  /* 0x000000b1abb17220 */ /* 0x000fe20000410000 */
[--C-:B------:R-:W-:Y:S01]  /*40690*/  FADD.FTZ R233, R96, -R248.reuse ;  /* 0x800000f860e97221 */ /* 0x100fe20000010000 */
[----:B------:R-:W-:-:S03]  /*406a0*/  FADD.FTZ R246, R97, -R248 ;  /* 0x800000f861f67221 */ /* 0x000fc60000010000 */
[C---:B------:R-:W-:Y:S01]  /*406b0*/  FMUL.FTZ R233, R171.reuse, R233 ;  /* 0x000000e9abe97220 */ /* 0x040fe20000410000 */
[----:B------:R-:W-:Y:S01]  /*406c0*/  FMUL.FTZ R246, R171, R246 ;  /* 0x000000f6abf67220 */ /* 0x000fe20000410000 */
[----:B--2---:R-:W-:Y:S01]  /*406d0*/  FFMA.FTZ R132, R132, R249, R133 ;  /* 0x000000f984847223 */ /* 0x004fe20000010085 */
[----:B------:R-:W-:-:S05]  /*406e0*/  FFMA.FTZ R133, R244, R250, R165 ;  /* 0x000000faf4857223 */ /* 0x000fca00000100a5 */
[----:B------:R-:W-:Y:S01]  /*406f0*/  F2FP.BF16.F32.PACK_AB R132, R133, R132 ;  /* 0x000000848584723e */ /* 0x000fe200000010ff */
[----:B---3--:R-:W-:Y:S01]  /*40700*/  FFMA.FTZ R133, R134, R176, R2 ;  /* 0x000000b086857223 */ /* 0x008fe20000010002 */
[----:B------:R-:W-:Y:S01]  /*40710*/  FFMA.FTZ R134, R242, R177, R163 ;  /* 0x000000b1f2867223 */ /* 0x000fe200000100a3 */
[----:B------:R-:W2:Y:S04]  /*40720*/  LDL R2, [R1+0x140] ;  /* 0x0001400001027983 */ /* 0x000ea80000100800 */
[----:B------:R-:W-:Y:S01]  /*40730*/  F2FP.BF16.F32.PACK_AB R133, R134, R133 ;  /* 0x000000858685723e */ /* 0x000fe200000010ff */
[----:B----4-:R-:W-:Y:S01]  /*40740*/  FFMA.FTZ R134, R135, R233, R247 ;  /* 0x000000e987867223 */ /* 0x010fe200000100f7 */
[--C-:B------:R-:W-:Y:S01]  /*40750*/  FADD.FTZ R247, R98, -R248.reuse ;  /* 0x800000f862f77221 */ /* 0x100fe20000010000 */
[----:B------:R-:W-:Y:S01]  /*40760*/  FADD.FTZ R248, R99, -R248 ;  /* 0x800000f863f87221 */ /* 0x000fe20000010000 */
[----:B------:R-:W-:-:S02]  /*40770*/  FFMA.FTZ R135, R231, R246, R161 ;  /* 0x000000f6e7877223 */ /* 0x000fc400000100a1 */
[C---:B------:R-:W-:Y:S01]  /*40780*/  FMUL.FTZ R247, R171.reuse, R247 ;  /* 0x000000f7abf77220 */ /* 0x040fe20000410000 */
[----:B------:R-:W-:Y:S02]  /*40790*/  FMUL.FTZ R248, R171, R248 ;  /* 0x000000f8abf87220 */ /* 0x000fe40000410000 */
[----:B------:R-:W-:Y:S01]  /*407a0*/  F2FP.BF16.F32.PACK_AB R134, R135, R134 ;  /* 0x000000868786723e */ /* 0x000fe200000010ff */
[----:B------:R-:W-:Y:S01]  /*407b0*/  FFMA.FTZ R135, R174, R247, R175 ;  /* 0x000000f7ae877223 */ /* 0x000fe200000100af */
[----:B------:R-:W-:-:S05]  /*407c0*/  FFMA.FTZ R174, R213, R248, R159 ;  /* 0x000000f8d5ae7223 */ /* 0x000fca000001009f */
[----:B------:R-:W-:Y:S02]  /*407d0*/  F2FP.BF16.F32.PACK_AB R135, R174, R135 ;  /* 0x00000087ae87723e */ /* 0x000fe400000010ff */
[----:B------:R-:W0:Y:S02]  /*407e0*/  LDC.64 R174, c[0x0][0x2b8] ;  /* 0x0000ae00ffae7b82 */ /* 0x000e240000000a00 */
[----:B0-----:R-:W-:-:S05]  /*407f0*/  IMAD.WIDE.U32 R174, R32, 0x10, R174 ;  /* 0x0000001020ae7825 */ /* 0x001fca00078e00ae */
[----:B------:R0:W-:Y:S04]  /*40800*/  STG.E.128 desc[UR4][R174.64], R132 ;  /* 0x00000084ae007986 */ /* 0x0001e8000c101d04 */
[----:B0-----:R-:W2:Y:S01]  /*40810*/  LDL R132, [R1+0x260] ;  /* 0x0002600001847983 */ /* 0x001ea20000100800 */
[----:B------:R-:W-:Y:S01]  /*40820*/  FFMA.FTZ R250, R243, R250, R164 ;  /* 0x000000faf3fa7223 */ /* 0x000fe200000100a4 */
[----:B------:R-:W0:Y:S02]  /*40830*/  LDC.64 R174, c[0x0][0x2c0] ;  /* 0x0000b000ffae7b82 */ /* 0x000e240000000a00 */
[----:B------:R-:W3:Y:S04]  /*40840*/  LDL R133, [R1+0x25c] ;  /* 0x00025c0001857983 */ /* 0x000ee80000100800 */
[----:B------:R-:W4:Y:S04]  /*40850*/  LDL R134, [R1+0x258] ;  /* 0x0002580001867983 */ /* 0x000f280000100800 */
[----:B------:R-:W4:Y:S01]  /*40860*/  LDL R135, [R1+0x254] ;  /* 0x0002540001877983 */ /* 0x000f220000100800 */
[----:B--2---:R-:W-:-:S03]  /*40870*/  FFMA.FTZ R132, R132, R249, R2 ;  /* 0x000000f984847223 */ /* 0x004fc60000010002 */
[----:B------:R1:W5:Y:S02]  /*40880*/  LDL.LU R2, [R1+0x318] ;  /* 0x0003180001027983 */ /* 0x0003640000300800 */
[----:B------:R-:W-:Y:S02]  /*40890*/  F2FP.BF16.F32.PACK_AB R132, R250, R132 ;  /* 0x00000084fa84723e */ /* 0x000fe400000010ff */
[----:B------:R-:W4:Y:S04]  /*408a0*/  LDL R249, [R1+0x134] ;  /* 0x0001340001f97983 */ /* 0x000f280000100800 */
[----:B------:R-:W2:Y:S01]  /*408b0*/  LDL R250, [R1+0x138] ;  /* 0x0001380001fa7983 */ /* 0x000ea20000100800 */
[----:B---3--:R-:W-:-:S03]  /*408c0*/  FFMA.FTZ R133, R133, R176, R0 ;  /* 0x000000b085857223 */ /* 0x008fc60000010000 */
[----:B------:R1:W5:Y:S01]  /*408d0*/  LDL.LU R0, [R1+0x314] ;  /* 0x0003140001007983 */ /* 0x0003620000300800 */
[----:B------:R-:W-:Y:S01]  /*408e0*/  FFMA.FTZ R177, R232, R177, R162 ;  /* 0x000000b1e8b17223 */ /* 0x000fe200000100a2 */
[----:B------:R-:W-:Y:S01]  /*408f0*/  FFMA.FTZ R246, R214, R246, R160 ;  /* 0x000000f6d6f67223 */ /* 0x000fe200000100a0 */
[----:B------:R-:W-:Y:S01]  /*40900*/  FFMA.FTZ R248, R212, R248, R158 ;  /* 0x000000f8d4f87223 */ /* 0x000fe2000001009e */
[C---:B0-----:R-:W-:Y:S02]  /*40910*/  IMAD.WIDE.U32 R174, R32.reuse, 0x10, R174 ;  /* 0x0000001020ae7825 */ /* 0x041fe400078e00ae */
[----:B------:R-:W-:Y:S02]  /*40920*/  F2FP.BF16.F32.PACK_AB R133, R177, R133 ;  /* 0x00000085b185723e */ /* 0x000fe400000010ff */
[----:B------:R-:W-:Y:S02]  /*40930*/  VIADD R32, R32, 0x20 ;  /* 0x0000002020207836 */ /* 0x000fe40000000000 */
[----:B----4-:R-:W-:Y:S01]  /*40940*/  FFMA.FTZ R135, R135, R247, R249 ;  /* 0x000000f787877223 */ /* 0x010fe200000100f9 */
[----:B--2---:R-:W-:-:S04]  /*40950*/  FFMA.FTZ R134, R134, R233, R250 ;  /* 0x000000e986867223 */ /* 0x004fc800000100fa */
[----:B------:R-:W-:Y:S02]  /*40960*/  F2FP.BF16.F32.PACK_AB R135, R248, R135 ;  /* 0x00000087f887723e */ /* 0x000fe400000010ff */
[----:B------:R-:W-:-:S05]  /*40970*/  F2FP.BF16.F32.PACK_AB R134, R246, R134 ;  /* 0x00000086f686723e */ /* 0x000fca00000010ff */
[----:B------:R1:W-:Y:S02]  /*40980*/  STG.E.128 desc[UR4][R174.64], R132 ;  /* 0x00000084ae007986 */ /* 0x0003e4000c101d04 */
.L_x_22573:
[----:B------:R-:W-:Y:S05]  /*40990*/  BSYNC B1 ;  /* 0x0000000000017941 */ /* 0x000fea0003800000 */
.L_x_22572:
        /* <DEDUP_REMOVED lines=66> */
[----:B------:R-:W-:Y:S01]  /*40dc0*/  IADD3 R32, R32, 0x20, RZ ;  /* 0x0000002020207810 */ /* 0x000fe20007ffe0ff */
[----:B----4-:R-:W-:Y:S01]  /*40dd0*/  FFMA.FTZ R135, R135, R247, R249 ;  /* 0x000000f787877223 */ /* 0x010fe200000100f9 */
[----:B--2---:R-:W-:-:S04]  /*40de0*/  FFMA.FTZ R134, R134, R233, R250 ;  /* 0x000000e986867223 */ /* 0x004fc800000100fa */
[----:B------:R-:W-:Y:S02]  /*40df0*/  F2FP.BF16.F32.PACK_AB R135, R248, R135 ;  /* 0x00000087f887723e */ /* 0x000fe400000010ff */
[----:B------:R-:W-:-:S05]  /*40e00*/  F2FP.BF16.F32.PACK_AB R134, R246, R134 ;  /* 0x00000086f686723e */ /* 0x000fca00000010ff */
[----:B------:R1:W-:Y:S02]  /*40e10*/  STG.E.128 desc[UR4][R174.64], R132 ;  /* 0x00000084ae007986 */ /* 0x0003e4000c101d04 */
.L_x_22575:
[----:B------:R-:W-:Y:S05]  /*40e20*/  BSYNC B1 ;  /* 0x0000000000017941 */ /* 0x000fea0003800000 */
.L_x_22574:
        /* <DEDUP_REMOVED lines=72> */
.L_x_22577:
[----:B------:R-:W-:Y:S05]  /*412b0*/  BSYNC B1 ;  /* 0x0000000000017941 */ /* 0x000fea0003800000 */
.L_x_22576:
        /* <DEDUP_REMOVED lines=72> */
.L_x_22579:
[----:B------:R-:W-:Y:S05]  /*41740*/  BSYNC B1 ;  /* 0x0000000000017941 */ /* 0x000fea0003800000 */
.L_x_22578:
[----:B------:R-:W-:Y:S01]  /*41750*/  LOP3.LUT P0, RZ, R7, 0x40, RZ, 0xc0, !PT ;  /* 0x0000004007ff7812 */ /* 0x000fe2000780c0ff */
[----:B------:R-:W-:-:S12]  /*41760*/  BSSY B1, `(.L_x_22580) ;  /* 0x0000044000017945 */ /* 0x000fd80003800000 */
[----:B------:R-:W-:Y:S05]  /*41770*/  @!P0 BRA `(.L_x_22581) ;  /* 0x0000000400088947 */ /* 0x000fea0003800000 */
[----:B------:R-:W3:Y:S04]  /*41780*/  LDL R249, [R1+0xc0] ;  /* 0x0000c00001f97983 */ /* 0x000ee80000100800 */
[----:B-12---:R-:W3:Y:S04]  /*41790*/  LDL R135, [R1+0xd0] ;  /* 0x0000d00001877983 */ /* 0x006ee80000100800 */
[----:B------:R-:W2:Y:S04]  /*417a0*/  LDL R134, [R1+0xbc] ;  /* 0x0000bc0001867983 */ /* 0x000ea80000100800 */
[----:B0-----:R-:W2:Y:S01]  /*417b0*/  LDL R133, [R1+0xcc] ;  /* 0x0000cc0001857983 */ /* 0x001ea20000100800 */
[----:B------:R-:W-:-:S03]  /*417c0*/  PLOP3.LUT P0, PT, PT, PT, UP0, 0x40, 0x0 ;  /* 0x000000000000781c */ /* 0x000fc60003f0e808 */
[----:B------:R-:W4:Y:S01]  /*417d0*/  LDL R175, [R1+0xc8] ;  /* 0x0000c80001af7983 */ /* 0x000f220000100800 */
[----:B------:R-:W-:-:S03]  /*417e0*/  FSEL R132, R172, RZ, P0 ;  /* 0x000000ffac847208 */ /* 0x000fc60000000000 */
[----:B------:R-:W4:Y:S02]  /*417f0*/  LDL R174, [R1+0xc4] ;  /* 0x0000c40001ae7983 */ /* 0x000f240000100800 */
        /* <DEDUP_REMOVED lines=16> */
[----:B-----5:R0:W-:Y:S04]  /*41900*/  STL [R1+0x314], R0 ;  /* 0x0003140001007387 */ /* 0x0201e80000100800 */
[----:B------:R-:W4:Y:S04]  /*41910*/  LDL R250, [R1+0x98] ;  /* 0x0000980001fa7983 */ /* 0x000f280000100800 */
[----:B0-----:R-:W4:Y:S01]  /*41920*/  LDL R0, [R1+0x94] ;  /* 0x0000940001007983 */ /* 0x001f220000100800 */
[----:B---3--:R-:W-:Y:S01]  /*41930*/  FFMA.FTZ R132, R135, R177, R249 ;  /* 0x000000b187847223 */ /* 0x008fe200000100f9 */
[----:B------:R-:W-:-:S02]  /*41940*/  FFMA.FTZ R135, R15, R176, R16 ;  /* 0x000000b00f877223 */ /* 0x000fc40000010010 */
[----:B------:R-:W3:Y:S01]  /*41950*/  LDL R249, [R1+0xa8] ;  /* 0x0000a80001f97983 */ /* 0x000ee20000100800 */
[----:B--2---:R-:W-:Y:S01]  /*41960*/  FFMA.FTZ R133, R133, R233, R134 ;  /* 0x000000e985857223 */ /* 0x004fe20000010086 */
[----:B------:R-:W-:Y:S01]  /*41970*/  FFMA.FTZ R134, R19, R172, R20 ;  /* 0x000000ac13867223 */ /* 0x000fe20000010014 */
[----:B------:R-:W-:Y:S02]  /*41980*/  F2FP.BF16.F32.PACK_AB R132, R135, R132 ;  /* 0x000000848784723e */ /* 0x000fe400000010ff */
[----:B------:R-:W4:Y:S02]  /*41990*/  LDL R135, [R1+0xb4] ;  /* 0x0000b40001877983 */ /* 0x000f240000100800 */
[----:B------:R-:W-:Y:S02]  /*419a0*/  F2FP.BF16.F32.PACK_AB R133, R134, R133 ;  /* 0x000000858685723e */ /* 0x000fe400000010ff */
[----:B------:R-:W2:Y:S01]  /*419b0*/  LDL R134, [R1+0xb8] ;  /* 0x0000b80001867983 */ /* 0x000ea20000100800 */
[----:B----4-:R-:W-:Y:S01]  /*419c0*/  FFMA.FTZ R135, R174, R248, R135 ;  /* 0x000000f8ae877223 */ /* 0x010fe20000010087 */
[----:B------:R-:W-:Y:S01]  /*419d0*/  FFMA.FTZ R174, R27, R171, R28 ;  /* 0x000000ab1bae7223 */ /* 0x000fe2000001001c */
[----:B--2---:R-:W-:Y:S01]  /*419e0*/  FFMA.FTZ R134, R175, R246, R134 ;  /* 0x000000f6af867223 */ /* 0x004fe20000010086 */
[----:B------:R-:W-:-:S03]  /*419f0*/  FFMA.FTZ R175, R23, R247, R24 ;  /* 0x000000f717af7223 */ /* 0x000fc60000010018 */
[----:B------:R-:W-:Y:S02]  /*41a00*/  F2FP.BF16.F32.PACK_AB R135, R174, R135 ;  /* 0x00000087ae87723e */ /* 0x000fe400000010ff */
[----:B------:R-:W-:Y:S02]  /*41a10*/  F2FP.BF16.F32.PACK_AB R134, R175, R134 ;  /* 0x00000086af86723e */ /* 0x000fe400000010ff */
[----:B------:R-:W0:Y:S02]  /*41a20*/  LDC.64 R174, c[0x0][0x2b8] ;  /* 0x0000ae00ffae7b82 */ /* 0x000e240000000a00 */
[----:B0-----:R-:W-:-:S05]  /*41a30*/  IMAD.WIDE.U32 R174, R32, 0x10, R174 ;  /* 0x0000001020ae7825 */ /* 0x001fca00078e00ae */
[----:B------:R0:W-:Y:S04]  /*41a40*/  STG.E.128 desc[UR4][R174.64], R132 ;  /* 0x00000084ae007986 */ /* 0x0001e8000c101d04 */
[----:B0-----:R-:W2:Y:S01]  /*41a50*/  LDL R135, [R1+0xa4] ;  /* 0x0000a40001877983 */ /* 0x001ea20000100800 */
[----:B------:R-:W0:Y:S03]  /*41a60*/  LDC.64 R174, c[0x0][0x2c0] ;  /* 0x0000b000ffae7b82 */ /* 0x000e260000000a00 */
[----:B------:R-:W4:Y:S04]  /*41a70*/  LDL R132, [R1+0xb0] ;  /* 0x0000b00001847983 */ /* 0x000f280000100800 */
[----:B------:R-:W3:Y:S04]  /*41a80*/  LDL R133, [R1+0x9c] ;  /* 0x00009c0001857983 */ /* 0x000ee80000100800 */
[----:B------:R-:W3:Y:S01]  /*41a90*/  LDL R134, [R1+0xac] ;  /* 0x0000ac0001867983 */ /* 0x000ee20000100800 */
[----:B--2---:R-:W-:-:S03]  /*41aa0*/  FFMA.FTZ R135, R135, R248, R0 ;  /* 0x000000f887877223 */ /* 0x004fc60000010000 */
[----:B------:R1:W5:Y:S04]  /*41ab0*/  LDL.LU R0, [R1+0x314] ;  /* 0x0003140001007983 */ /* 0x0003680000300800 */
[----:B------:R-:W4:Y:S01]  /*41ac0*/  LDL R248, [R1+0xa0] ;  /* 0x0000a00001f87983 */ /* 0x000f220000100800 */
[----:B------:R-:W-:Y:S01]  /*41ad0*/  FFMA.FTZ R171, R29, R171, R30 ;  /* 0x000000ab1dab7223 */ /* 0x000fe2000001001e */
[----:B------:R-:W-:Y:S01]  /*41ae0*/  FFMA.FTZ R247, R25, R247, R26 ;  /* 0x000000f719f77223 */ /* 0x000fe2000001001a */
[----:B------:R-:W-:Y:S01]  /*41af0*/  FFMA.FTZ R172, R21, R172, R22 ;  /* 0x000000ac15ac7223 */ /* 0x000fe20000010016 */
[----:B------:R-:W-:Y:S01]  /*41b00*/  FFMA.FTZ R176, R17, R176, R18 ;  /* 0x000000b011b07223 */ /* 0x000fe20000010012 */
[----:B---3--:R-:W-:Y:S01]  /*41b10*/  FFMA.FTZ R133, R134, R233, R133 ;  /* 0x000000e986857223 */ /* 0x008fe20000010085 */
[----:B------:R-:W-:Y:S01]  /*41b20*/  FFMA.FTZ R134, R249, R246, R250 ;  /* 0x000000f6f9867223 */ /* 0x000fe200000100fa */
[----:B------:R-:W-:Y:S01]  /*41b30*/  F2FP.BF16.F32.PACK_AB R135, R171, R135 ;  /* 0x00000087ab87723e */ /* 0x000fe200000010ff */
[----:B0-----:R-:W-:-:S02]  /*41b40*/  IMAD.WIDE.U32 R174, R32, 0x10, R174 ;  /* 0x0000001020ae7825 */ /* 0x001fc400078e00ae */
[----:B------:R-:W-:Y:S02]  /*41b50*/  F2FP.BF16.F32.PACK_AB R133, R172, R133 ;  /* 0x00000085ac85723e */ /* 0x000fe400000010ff */
[----:B------:R-:W-:Y:S01]  /*41b60*/  F2FP.BF16.F32.PACK_AB R134, R247, R134 ;  /* 0x00000086f786723e */ /* 0x000fe200000010ff */
[----:B----4-:R-:W-:-:S05]  /*41b70*/  FFMA.FTZ R132, R132, R177, R248 ;  /* 0x000000b184847223 */ /* 0x010fca00000100f8 */
[----:B------:R-:W-:-:S05]  /*41b80*/  F2FP.BF16.F32.PACK_AB R132, R176, R132 ;  /* 0x00000084b084723e */ /* 0x000fca00000010ff */
[----:B------:R1:W-:Y:S02]  /*41b90*/  STG.E.128 desc[UR4][R174.64], R132 ;  /* 0x00000084ae007986 */ /* 0x0003e4000c101d04 */
.L_x_22581:
[----:B------:R-:W-:Y:S05]  /*41ba0*/  BSYNC B1 ;  /* 0x0000000000017941 */ /* 0x000fea0003800000 */
.L_x_22580:
[----:B012---:R-:W0:Y:S02]  /*41bb0*/  LDC.64 R132, c[0x0][0x210] ;  /* 0x00008400ff847b82 */ /* 0x007e240000000a00 */
[----:B0-----:R-:W-:-:S04]  /*41bc0*/  LEA R6, R132, R6, 0x2 ;  /* 0x0000000684067211 */ /* 0x001fc800078e10ff */
[----:B------:R-:W-:-:S13]  /*41bd0*/  ISETP.GE.AND P0, PT, R6, R133, PT ;  /* 0x000000850600720c */ /* 0x000fda0003f06270 */
[----:B------:R-:W-:Y:S05]  /*41be0*/  @!P0 BRA `(.L_x_22582) ;  /* 0xfffffc28004c8947 */ /* 0x000fea000383ffff */
[----:B------:R-:W-:Y:S05]  /*41bf0*/  BSYNC B0 ;  /* 0x0000000000007941 */ /* 0x000fea0003800000 */
.L_x_21251:
[----:B------:R-:W-:Y:S05]  /*41c00*/  EXIT ;  /* 0x000000000000794d */ /* 0x000fea0003800000 */
.L_x_22561:
[----:B01----:R-:W-:Y:S01]  /*41c10*/  HFMA2.MMA R134, -RZ, RZ, 0, 1.847743988037109375e-06 ;  /* 0x0000001fff867435 */ /* 0x003fe200000001ff */
[----:B------:R-:W-:Y:S01]  /*41c20*/  BSSY B1, `(.L_x_22583) ;  /* 0x0000007000017945 */ /* 0x000fe20003800000 */
[----:B------:R-:W-:Y:S02]  /*41c30*/  IMAD.MOV.U32 R174, RZ, RZ, R132 ;  /* 0x000000ffffae7224 */ /* 0x000fe400078e0084 */
[----:B------:R-:W-:Y:S02]  /*41c40*/  IMAD.MOV.U32 R135, RZ, RZ, 0x1 ;  /* 0x00000001ff877424 */ /* 0x000fe400078e00ff */
[----:B------:R-:W-:-:S07]  /*41c50*/  IMAD.MOV.U32 R133, RZ, RZ, -0x1 ;  /* 0xffffffffff857424 */ /* 0x000fce00078e00ff */
[----:B------:R-:W-:Y:S05]  /*41c60*/  WARPSYNC.COLLECTIVE R133, `(.L_x_22584) ;  /* 0x0000000085087348 */ /* 0x000fea0003c00000 */
[----:B------:R0:W1:Y:S02]  /*41c70*/  SHFL.BFLY P6, R133, R174, R135, R134 ;  /* 0x0c000087ae857389 */ /* 0x00006400000c0086 */
[----:B01----:R-:W-:Y:S01]  /*41c80*/  ENDCOLLECTIVE ;  /* 0x000000000000791b */ /* 0x003fe20003800000 */
.L_x_22584:
[----:B------:R-:W-:Y:S05]  /*41c90*/  BSYNC B1 ;  /* 0x0000000000017941 */ /* 0x000fea0003800000 */
.L_x_22583:
        /* <DEDUP_REMOVED lines=10> */
.L_x_22585:
        /* <DEDUP_REMOVED lines=8> */
.L_x_22586:
[----:B------:R-:W-:Y:S02]  /*41dc0*/  IMAD.MOV.U32 R135, RZ, RZ, 0x8 ;  /* 0x00000008ff877424 */ /* 0x000fe400078e00ff */
[----:B------:R-:W-:Y:S01]  /*41dd0*/  FADD.FTZ R132, R132, R133 ;  /* 0x0000008584847221 */ /* 0x000fe20000010000 */
[----:B------:R-:W-:-:S04]  /*41de0*/  IMAD.MOV.U32 R133, RZ, RZ, -0x1 ;  /* 0xffffffffff857424 */ /* 0x000fc800078e00ff */
[----:B------:R-:W-:-:S07]  /*41df0*/  MOV R174, R132 ;  /* 0x0000008400ae7202 */ /* 0x000fce0000000f00 */
[----:B------:R-:W-:Y:S05]  /*41e00*/  WARPSYNC.COLLECTIVE R133, `(.L_x_22587) ;  /* 0x0000000085087348 */ /* 0x000fea0003c00000 */
[----:B------:R0:W1:Y:S02]  /*41e10*/  SHFL.BFLY P6, R133, R174, R135, R134 ;  /* 0x0c000087ae857389 */ /* 0x00006400000c0086 */
[----:B01----:R-:W-:Y:S01]  /*41e20*/  ENDCOLLECTIVE ;  /* 0x000000000000791b */ /* 0x003fe20003800000 */
.L_x_22587:
        /* <DEDUP_REMOVED lines=9> */
.L_x_22588:
        /* <DEDUP_REMOVED lines=175> */
.L_x_22589:
[----:B------:R-:W-:Y:S01]  /*429b0*/  MOV R135, 0x2 ;  /* 0x0000000200877802 */ /* 0x000fe20000000f00 */
[----:B------:R-:W-:Y:S01]  /*429c0*/  FADD.FTZ R171, R171, R133 ;  /* 0x00000085abab7221 */ /* 0x000fe20000010000 */
[----:B------:R-:W-:-:S03]  /*429d0*/  IMAD.MOV.U32 R133, RZ, RZ, -0x1 ;  /* 0xffffffffff857424 */ /* 0x000fc600078e00ff */
[----:B------:R-:W-:-:S07]  /*429e0*/  IMAD.MOV.U32 R174, RZ, RZ, R171 ;  /* 0x000000ffffae7224 */ /* 0x000fce00078e00ab */
[----:B------:R-:W-:Y:S05]  /*429f0*/  WARPSYNC.COLLECTIVE R133, `(.L_x_22590) ;  /* 0x0000000085087348 */ /* 0x000fea0003c00000 */
[----:B------:R0:W1:Y:S02]  /*42a00*/  SHFL.BFLY P6, R133, R174, R135, R134 ;  /* 0x0c000087ae857389 */ /* 0x00006400000c0086 */
[----:B01----:R-:W-:Y:S01]  /*42a10*/  ENDCOLLECTIVE ;  /* 0x000000000000791b */ /* 0x003fe20003800000 */
.L_x_22590:
[----:B------:R-:W-:Y:S01]  /*42a20*/  HFMA2.MMA R135, -RZ, RZ, 0, 2.384185791015625e-07 ;  /* 0x00000004ff877435 */ /* 0x000fe200000001ff */
[----:B------:R-:W-:Y:S01]  /*42a30*/  FADD.FTZ R171, R171, R133 ;  /* 0x00000085abab7221 */ /* 0x000fe20000010000 */
[----:B------:R-:W-:-:S03]  /*42a40*/  IMAD.MOV.U32 R133, RZ, RZ, -0x1 ;  /* 0xffffffffff857424 */ /* 0x000fc600078e00ff */
[----:B------:R-:W-:-:S07]  /*42a50*/  IMAD.MOV.U32 R174, RZ, RZ, R171 ;  /* 0x000000ffffae7224 */ /* 0x000fce00078e00ab */
[----:B------:R-:W-:Y:S05]  /*42a60*/  WARPSYNC.COLLECTIVE R133, `(.L_x_22591) ;  /* 0x0000000085087348 */ /* 0x000fea0003c00000 */
[----:B------:R0:W1:Y:S02]  /*42a70*/  SHFL.BFLY P6, R133, R174, R135, R134 ;  /* 0x0c000087ae857389 */ /* 0x00006400000c0086 */
[----:B01----:R-:W-:Y:S01]  /*42a80*/  ENDCOLLECTIVE ;  /* 0x000000000000791b */ /* 0x003fe20003800000 */
.L_x_22591:
[----:B------:R-:W-:Y:S01]  /*42a90*/  MOV R135, 0x8 ;  /* 0x0000000800877802 */ /* 0x000fe20000000f00 */
[----:B------:R-:W-:Y:S01]  /*42aa0*/  FADD.FTZ R171, R171, R133 ;  /* 0x00000085abab7221 */ /* 0x000fe20000010000 */
[----:B------:R-:W-:-:S03]  /*42ab0*/  IMAD.MOV.U32 R133, RZ, RZ, -0x1 ;  /* 0xffffffffff857424 */ /* 0x000fc600078e00ff */
[----:B------:R-:W-:-:S07]  /*42ac0*/  IMAD.MOV.U32 R174, RZ, RZ, R171 ;  /* 0x000000ffffae7224 */ /* 0x000fce00078e00ab */
[----:B------:R-:W-:Y:S05]  /*42ad0*/  WARPSYNC.COLLECTIVE R133, `(.L_x_22592) ;  /* 0x0000000085087348 */ /* 0x000fea0003c00000 */
[----:B------:R0:W1:Y:S02]  /*42ae0*/  SHFL.BFLY P6, R133, R174, R135, R134 ;  /* 0x0c000087ae857389 */ /* 0x00006400000c0086 */
[----:B01----:R-:W-:Y:S01]  /*42af0*/  ENDCOLLECTIVE ;  /* 0x000000000000791b */ /* 0x003fe20003800000 */
.L_x_22592:
[----:B------:R-:W-:Y:S01]  /*42b00*/  HFMA2.MMA R135, -RZ, RZ, 0, 9.5367431640625e-07 ;  /* 0x00000010ff877435 */ /* 0x000fe200000001ff */
[----:B------:R-:W-:Y:S01]  /*42b10*/  FADD.FTZ R171, R171, R133 ;  /* 0x00000085abab7221 */ /* 0x000fe20000010000 */
[----:B------:R-:W-:-:S03]  /*42b20*/  IMAD.MOV.U32 R133, RZ, RZ, -0x1 ;  /* 0xffffffffff857424 */ /* 0x000fc600078e00ff */
[----:B------:R-:W-:-:S07]  /*42b30*/  IMAD.MOV.U32 R174, RZ, RZ, R171 ;  /* 0x000000ffffae7224 */ /* 0x000fce00078e00ab */
[----:B------:R-:W-:Y:S05]  /*42b40*/  WARPSYNC.COLLECTIVE R133, `(.L_x_22593) ;  /* 0x0000000085087348 */ /* 0x000fea0003c00000 */
[----:B------:R0:W1:Y:S02]  /*42b50*/  SHFL.BFLY P6, R133, R174, R135, R134 ;  /* 0x0c000087ae857389 */ /* 0x00006400000c0086 */
[----:B01----:R-:W-:Y:S01]  /*42b60*/  ENDCOLLECTIVE ;  /* 0x000000000000791b */ /* 0x003fe20003800000 */
.L_x_22593:
[----:B------:R-:W-:Y:S05]  /*42b70*/  BRA `(.L_x_22594) ;  /* 0xffffffbc00807947 */ /* 0x000fea000383ffff */
.L_x_22595:
        /* <DEDUP_REMOVED lines=16> */
.L_x_66062:


//--------------------- .text._ZN10layer_norm31ln_parallel_residual_fwd_kernelINS_13Kernel_traitsI13__nv_bfloat16S2_fS2_fjLj2560ELj1ELj4ELj1ELj16ENS_18Kernel_traits_baseILj2560ES2_S2_fS2_fjLj128EEEEELb1ELb0ELb1EEEvNS_9FwdParamsE --------------------------
	.section	.text._ZN10layer_norm31ln_parallel_residual_fwd_kernelINS_13Kernel_traitsI13__nv_bfloat16S2_fS2_fjLj2560ELj1ELj4ELj1ELj16ENS_18Kernel_traits_baseILj2560ES2_S2_fS2_fjLj128EEEEELb1ELb0ELb1EEEvNS_9FwdParamsE,"ax",@progbits
	.align	128
        .global         _ZN10layer_norm31ln_parallel_residual_fwd_kernelINS_13Kernel_traitsI13__nv_bfloat16S2_fS2_fjLj2560ELj1ELj4ELj1ELj16ENS_18Kernel_traits_baseILj2560ES2_S2_fS2_fjLj128EEEEELb1ELb0ELb1EEEvNS_9FwdParamsE
        .type           _ZN10layer_norm31ln_parallel_residual_fwd_kernelINS_13Kernel_traitsI13__nv_bfloat16S2_fS2_fjLj2560ELj1ELj4ELj1ELj16ENS_18Kernel_traits_baseILj2560ES2_S2_fS2_fjLj128EEEEELb1ELb0ELb1EEEvNS_9FwdParamsE,@function
        .size           _ZN10layer_norm31ln_parallel_residual_fwd_kernelINS_13Kernel_traitsI13__nv_bfloat16S2_fS2_fjLj2560ELj1ELj4ELj1ELj16ENS_18Kernel_traits_baseILj2560ES2_S2_fS2_fjLj128EEEEELb1ELb0ELb1EEEvNS_9FwdParamsE,(.L_x_66063 - _ZN10layer_norm31ln_parallel_residual_fwd_kernelINS_13Kernel_traitsI13__nv_bfloat16S2_fS2_fjLj2560ELj1ELj4ELj1ELj16ENS_18Kernel_traits_baseILj2560ES2_S2_fS2_fjLj128EEEEELb1ELb0ELb1EEEvNS_9FwdParamsE)
        .other          _ZN10layer_norm31ln_parallel_residual_fwd_kernelINS_13Kernel_traitsI13__nv_bfloat16S2_fS2_fjLj2560ELj1ELj4ELj1ELj16ENS_18Kernel_traits_baseILj2560ES2_S2_fS2_fjLj128EEEEELb1ELb0ELb1EEEvNS_9FwdParamsE,@"STO_CUDA_ENTRY STV_DEFAULT"
_ZN10layer_norm31ln_parallel_residual_fwd_kernelINS_13Kernel_traitsI13__nv_bfloat16S2_fS2_fjLj2560ELj1ELj4ELj1ELj16ENS_18Kernel_traits_baseILj2560ES2_S2_fS2_fjLj128EEEEELb1ELb0ELb1EEEvNS_9FwdParamsE:
.text._ZN10layer_norm31ln_parallel_residual_fwd_kernelINS_13Kernel_traitsI13__nv_bfloat16S2_fS2_fjLj2560ELj1ELj4ELj1ELj16ENS_18Kernel_traits_baseILj2560ES2_S2_fS2_fjLj128EEEEELb1ELb0ELb1EEEvNS_9FwdParamsE:
[----:B------:R-:W0:Y:S08]  /*0000*/  LDC R1, c[0x0][0x28] ;  /* 0x00000a00ff017b82 */ /* 0x000e300000000800 */
[----:B------:R-:W1:Y:S01]  /*0010*/  LDC R209, c[0x0][0x2e8] ;  /* 0x0000ba00ffd17b82 */ /* 0x000e620000000800 */
[----:B------:R-:W-:Y:S01]  /*0020*/  ULDC.U8 UR4, c[0x0][0x2f4] ;  /* 0x0000bd0000047ab9 */ /* 0x000fe20000000000 */
[----:B------:R-:W-:Y:S01]  /*0030*/  ULDC.64 UR6, c[0x0][0x208] ;  /* 0x0000820000067ab9 */ /* 0x000fe20000000a00 */
[----:B------:R-:W-:Y:S01]  /*0040*/  ISETP.NE.AND P2, PT, RZ, UR4, PT ;  /* 0x00000004ff007c0c */ /* 0x000fe2000bf45270 */
[----:B0-----:R-:W-:-:S04]  /*0050*/  VIADD R1, R1, 0xfffffe18 ;  /* 0xfffffe1801017836 */ /* 0x001fc80000000000 */
[----:B------:R-:W0:Y:S01]  /*0060*/  LDC R6, c[0x0][0x2ec] ;  /* 0x0000bb00ff067b82 */ /* 0x000e220000000800 */
[----:B------:R-:W-:Y:S01]  /*0070*/  ULDC.64 UR4, c[0x0][0x2e0] ;  /* 0x0000b80000047ab9 */ /* 0x000fe20000000a00 */
[----:B------:R-:W2:Y:S01]  /*0080*/  S2R R195, SR_TID.X ;  /* 0x0000000000c37919 */ /* 0x000ea20000002100 */
[----:B------:R-:W-:Y:S01]  /*0090*/  IMAD.U32 R2, RZ, RZ, UR4 ;  /* 0x00000004ff027e24 */ /* 0x000fe2000f8e00ff */
[----:B------:R-:W-:Y:S01]  /*00a0*/  ULDC.64 UR10, c[0x0][0x2c8] ;  /* 0x0000b200000a7ab9 */ /* 0x000fe20000000a00 */
[----:B------:R-:W-:Y:S01]  /*00b0*/  IMAD.U32 R3, RZ, RZ, UR5 ;  /* 0x00000005ff037e24 */ /* 0x000fe2000f8e00ff */
[----:B------:R-:W-:Y:S01]  /*00c0*/  ULDC.64 UR12, c[0x0][0x2d0] ;  /* 0x0000b400000c7ab9 */ /* 0x000fe20000000a00 */
[----:B------:R-:W3:Y:S01]  /*00d0*/  S2R R0, SR_CTAID.X ;  /* 0x0000000000007919 */ /* 0x000ee20000002500 */
[----:B------:R-:W4:Y:S03]  /*00e0*/  @P2 LDC R7, c[0x0][0x2f0] ;  /* 0x0000bc00ff072b82 */ /* 0x000f260000000800 */
[----:B------:R-:W4:Y:S01]  /*00f0*/  @P2 LDG.E.64 R2, desc[UR6][R2.64] ;  /* 0x0000000602022981 */ /* 0x000f22000c1e1b00 */
[----:B-1----:R-:W-:Y:S01]  /*0100*/  @P2 IMAD.MOV.U32 R4, RZ, RZ, R209 ;  /* 0x000000ffff042224 */ /* 0x002fe200078e00d1 */
        /* <DEDUP_REMOVED lines=9> */
[----:B------:R-:W-:-:S03]  /*01a0*/  IMAD.SHL.U32 R184, R92, 0x10, RZ ;  /* 0x000000105cb87824 */ /* 0x000fc600078e00ff */
[----:B------:R-:W-:Y:S02]  /*01b0*/  @P1 IADD3.X R89, RZ, UR11, RZ, P3, !PT ;  /* 0x0000000bff591c10 */ /* 0x000fe40009ffe4ff */
[C---:B------:R-:W-:Y:S02]  /*01c0*/  @P1 LEA R80, P3, R92.reuse, UR10, 0x4 ;  /* 0x0000000a5c501c11 */ /* 0x040fe4000f8620ff */
[C---:B------:R-:W-:Y:S01]  /*01d0*/  LOP3.LUT R145, R92.reuse, 0x20, RZ, 0xfc, !PT ;  /* 0x000000205c917812 */ /* 0x040fe200078efcff */
[----:B------:R-:W-:Y:S01]  /*01e0*/  ULDC UR8, c[0x0][0x0] ;  /* 0x0000000000087ab9 */ /* 0x000fe20000000800 */
[----:B------:R-:W-:Y:S01]  /*01f0*/  LOP3.LUT R141, R92, 0x40, RZ, 0xfc, !PT ;  /* 0x000000405c8d7812 */ /* 0x000fe200078efcff */
[----:B------:R-:W-:Y:S01]  /*0200*/  @P1 IMAD.X R81, RZ, RZ, UR11, P3 ;  /* 0x0000000bff511e24 */ /* 0x000fe200098e06ff */
[----:B------:R-:W-:Y:S01]  /*0210*/  @P0 IADD3 R76, P3, R184, UR12, RZ ;  /* 0x0000000cb84c0c10 */ /* 0x000fe2000ff7e0ff */
[----:B------:R-:W-:Y:S01]  /*0220*/  IMAD.SHL.U32 R180, R145, 0x10, RZ ;  /* 0x0000001091b47824 */ /* 0x000fe200078e00ff */
[C---:B------:R-:W-:Y:S01]  /*0230*/  LOP3.LUT R137, R92.reuse, 0x60, RZ, 0xfc, !PT ;  /* 0x000000605c897812 */ /* 0x040fe200078efcff */
[----:B------:R-:W0:Y:S01]  /*0240*/  @P0 LDC.64 R84, c[0x0][0x2d0] ;  /* 0x0000b400ff540b82 */ /* 0x000e220000000a00 */
[----:B------:R-:W-:Y:S01]  /*0250*/  @P0 IADD3.X R77, RZ, UR13, RZ, P3, !PT ;  /* 0x0000000dff4d0c10 */ /* 0x000fe20009ffe4ff */
[----:B------:R-:W-:Y:S01]  /*0260*/  IMAD.SHL.U32 R176, R141, 0x10, RZ ;  /* 0x000000108db07824 */ /* 0x000fe200078e00ff */
[----:B------:R-:W-:Y:S01]  /*0270*/  @P1 LEA R72, P3, R145, UR10, 0x4 ;  /* 0x0000000a91481c11 */ /* 0x000fe2000f8620ff */
[----:B------:R-:W-:Y:S01]  /*0280*/  IMAD.SHL.U32 R172, R137, 0x10, RZ ;  /* 0x0000001089ac7824 */ /* 0x000fe200078e00ff */
[----:B------:R-:W-:Y:S01]  /*0290*/  LOP3.LUT R133, R92, 0x80, RZ, 0xfc, !PT ;  /* 0x000000805c857812 */ /* 0x000fe200078efcff */
[----:B---3--:R-:W-:Y:S01]  /*02a0*/  IMAD R199, R0, UR8, R195 ;  /* 0x0000000800c77c24 */ /* 0x008fe2000f8e02c3 */
[----:B------:R-:W-:Y:S01]  /*02b0*/  LOP3.LUT R129, R92, 0xa0, RZ, 0xfc, !PT ;  /* 0x000000a05c817812 */ /* 0x000fe200078efcff */
[----:B------:R-:W-:Y:S01]  /*02c0*/  @P1 IMAD.X R73, RZ, RZ, UR11, P3 ;  /* 0x0000000bff491e24 */ /* 0x000fe200098e06ff */
[----:B------:R-:W-:Y:S01]  /*02d0*/  @P0 IADD3 R68, P3, R180, UR12, RZ ;  /* 0x0000000cb4440c10 */ /* 0x000fe2000ff7e0ff */
[----:B------:R-:W5:Y:S01]  /*02e0*/  @P1 LDG.E.128 R88, desc[UR6][R88.64] ;  /* 0x0000000658581981 */ /* 0x000f62000c1e1d00 */
[----:B------:R-:W-:Y:S01]  /*02f0*/  SHF.L.U32 R168, R133, 0x4, RZ ;  /* 0x0000000485a87819 */ /* 0x000fe200000006ff */
[----:B------:R-:W-:Y:S01]  /*0300*/  ULDC.64 UR8, c[0x0][0x268] ;  /* 0x00009a0000087ab9 */ /* 0x000fe20000000a00 */
[----:B------:R-:W-:Y:S01]  /*0310*/  @P0 IADD3.X R69, RZ, UR13, RZ, P3, !PT ;  /* 0x0000000dff450c10 */ /* 0x000fe20009ffe4ff */
[----:B------:R-:W5:Y:S01]  /*0320*/  @P1 LDG.E.128 R80, desc[UR6][R80.64] ;  /* 0x0000000650501981 */ /* 0x000f62000c1e1d00 */
[----:B------:R-:W-:-:S02]  /*0330*/  @P1 LEA R56, P3, R141, UR10, 0x4 ;  /* 0x0000000a8d381c11 */ /* 0x000fc4000f8620ff */
[----:B------:R-:W-:Y:S01]  /*0340*/  SHF.L.U32 R164, R129, 0x4, RZ ;  /* 0x0000000481a47819 */ /* 0x000fe200000006ff */
[----:B------:R-:W5:Y:S02]  /*0350*/  @P0 LDG.E.128 R76, desc[UR6][R76.64] ;  /* 0x000000064c4c0981 */ /* 0x000f64000c1e1d00 */
[----:B------:R-:W-:Y:S01]  /*0360*/  @P1 IMAD.X R57, RZ, RZ, UR11, P3 ;  /* 0x0000000bff391e24 */ /* 0x000fe200098e06ff */
[----:B------:R-:W-:Y:S01]  /*0370*/  @P0 IADD3 R52, P3, R176, UR12, RZ ;  /* 0x0000000cb0340c10 */ /* 0x000fe2000ff7e0ff */
[----:B------:R-:W5:Y:S03]  /*0380*/  @P1 LDG.E.128 R72, desc[UR6][R72.64] ;  /* 0x0000000648481981 */ /* 0x000f66000c1e1d00 */
[----:B------:R-:W-:Y:S02]  /*0390*/  @P0 IADD3.X R53, RZ, UR13, RZ, P3, !PT ;  /* 0x0000000dff350c10 */ /* 0x000fe40009ffe4ff */
[----:B------:R-:W-:-:S02]  /*03a0*/  LOP3.LUT R125, R92, 0xc0, RZ, 0xfc, !PT ;  /* 0x000000c05c7d7812 */ /* 0x000fc400078efcff */
[C---:B------:R-:W-:Y:S02]  /*03b0*/  LOP3.LUT R121, R92.reuse, 0xe0, RZ, 0xfc, !PT ;  /* 0x000000e05c797812 */ /* 0x040fe400078efcff */
[----:B------:R-:W-:Y:S01]  /*03c0*/  LOP3.LUT R117, R92, 0x100, RZ, 0xfc, !PT ;  /* 0x000001005c757812 */ /* 0x000fe200078efcff */
[----:B0-----:R-:W-:Y:S01]  /*03d0*/  @P0 IMAD.WIDE.U32 R84, R112, 0x10, R84 ;  /* 0x0000001070540825 */ /* 0x001fe200078e0054 */
[----:B------:R-:W-:Y:S01]  /*03e0*/  @P1 LEA R44, P3, R137, UR10, 0x4 ;  /* 0x0000000a892c1c11 */ /* 0x000fe2000f8620ff */
[----:B------:R-:W5:Y:S04]  /*03f0*/  @P0 LDG.E.128 R68, desc[UR6][R68.64] ;  /* 0x0000000644440981 */ /* 0x000f68000c1e1d00 */
[----:B------:R-:W-:Y:S01]  /*0400*/  @P1 IMAD.X R45, RZ, RZ, UR11, P3 ;  /* 0x0000000bff2d1e24 */ /* 0x000fe200098e06ff */
[----:B------:R-:W-:Y:S01]  /*0410*/  @P0 IADD3 R40, P3, R172, UR12, RZ ;  /* 0x0000000cac280c10 */ /* 0x000fe2000ff7e0ff */
[----:B------:R-:W5:Y:S03]  /*0420*/  @P1 LDG.E.128 R56, desc[UR6][R56.64] ;  /* 0x0000000638381981 */ /* 0x000f66000c1e1d00 */
[----:B------:R-:W-:Y:S01]  /*0430*/  @P0 IADD3.X R41, RZ, UR13, RZ, P3, !PT ;  /* 0x0000000dff290c10 */ /* 0x000fe20009ffe4ff */
[----:B------:R-:W5:Y:S01]  /*0440*/  @P0 LDG.E.128 R52, desc[UR6][R52.64] ;  /* 0x0000000634340981 */ /* 0x000f62000c1e1d00 */
[----:B------:R-:W-:-:S02]  /*0450*/  SHF.L.U32 R160, R125, 0x4, RZ ;  /* 0x000000047da07819 */ /* 0x000fc400000006ff */
[----:B------:R-:W-:Y:S02]  /*0460*/  SHF.L.U32 R156, R121, 0x4, RZ ;  /* 0x00000004799c7819 */ /* 0x000fe400000006ff */
[----:B------:R-:W-:Y:S01]  /*0470*/  SHF.R.U32.HI R195, RZ, 0x5, R195 ;  /* 0x00000005ffc37819 */ /* 0x000fe200000116c3 */
[----:B------:R-:W-:Y:S01]  /*0480*/  IMAD.SHL.U32 R152, R117, 0x10, RZ ;  /* 0x0000001075987824 */ /* 0x000fe200078e00ff */
[----:B------:R-:W-:Y:S01]  /*0490*/  @P1 LEA R32, P4, R133, UR10, 0x4 ;  /* 0x0000000a85201c11 */ /* 0x000fe2000f8820ff */
[----:B------:R-:W5:Y:S02]  /*04a0*/  @P0 LDG.E.128 R84, desc[UR6][R84.64] ;  /* 0x0000000654540981 */ /* 0x000f64000c1e1d00 */
[----:B------:R-:W-:Y:S02]  /*04b0*/  IMAD R195, R0, 0x4, R195 ;  /* 0x0000000400c37824 */ /* 0x000fe400078e02c3 */
[----:B------:R-:W-:Y:S01]  /*04c0*/  @P1 IMAD.X R33, RZ, RZ, UR11, P4 ;  /* 0x0000000bff211e24 */ /* 0x000fe2000a0e06ff */
[----:B------:R-:W5:Y:S04]  /*04d0*/  @P1 LDG.E.128 R44, desc[UR6][R44.64] ;  /* 0x000000062c2c1981 */ /* 0x000f68000c1e1d00 */
[----:B------:R-:W5:Y:S04]  /*04e0*/  @P0 LDG.E.128 R40, desc[UR6][R40.64] ;  /* 0x0000000628280981 */ /* 0x000f68000c1e1d00 */
[----:B------:R-:W5:Y:S01]  /*04f0*/  @P1 LDG.E.128 R32, desc[UR6][R32.64] ;  /* 0x0000000620201981 */ /* 0x000f62000c1e1d00 */
[----:B----4-:R-:W-:-:S02]  /*0500*/  @P2 R2UR UR4, R2 ;  /* 0x00000000020422ca */ /* 0x010fc400000e0000 */
[----:B------:R-:W-:Y:S02]  /*0510*/  @P2 R2UR UR5, R3 ;  /* 0x00000000030522ca */ /* 0x000fe400000e0000 */
[----:B------:R-:W-:-:S05]  /*0520*/  @P2 IADD3 R209, P3, R4, R7, RZ ;  /* 0x0000000704d12210 */ /* 0x000fca0007f7e0ff */
[----:B------:R-:W-:Y:S02]  /*0530*/  @P2 IMAD.X R6, RZ, RZ, R5, P3 ;  /* 0x000000ffff062224 */ /* 0x000fe400018e0605 */
        /* <DEDUP_REMOVED lines=20> */
[----:B------:R-:W-:Y:S01]  /*0680*/  UIADD3 UR30, UR4, -0x255992d5, URZ ;  /* 0xdaa66d2b041e7890 */ /* 0x000fe2000fffe03f */
[----:B------:R-:W-:Y:S02]  /*0690*/  @P0 IADD3 R28, P2, R168, UR12, RZ ;  /* 0x0000000ca81c0c10 */ /* 0x000fe4000ff5e0ff */
[----:B------:R-:W-:Y:S01]  /*06a0*/  IMAD.WIDE.U32 R8, R8, -0x326172a9, RZ ;  /* 0xcd9e8d5708087825 */ /* 0x000fe200078e00ff */
[----:B------:R-:W-:Y:S01]  /*06b0*/  LOP3.LUT R5, R7, UR31, R2, 0x96, !PT ;  /* 0x0000001f07057c12 */ /* 0x000fe2000f8e9602 */
[----:B------:R-:W-:Y:S02]  /*06c0*/  UIADD3 UR32, UR4, 0x78dde6e4, URZ ;  /* 0x78dde6e404207890 */ /* 0x000fe4000fffe03f */
[----:B------:R-:W-:Y:S01]  /*06d0*/  @P0 IMAD.X R29, RZ, RZ, UR13, P2 ;  /* 0x0000000dff1d0e24 */ /* 0x000fe200090e06ff */
[----:B------:R-:W-:Y:S01]  /*06e0*/  LOP3.LUT R2, R9, UR30, R4, 0x96, !PT ;  /* 0x0000001e09027c12 */ /* 0x000fe2000f8e9604 */
[----:B------:R-:W-:Y:S01]  /*06f0*/  IMAD.WIDE.U32 R4, R5, -0x326172a9, RZ ;  /* 0xcd9e8d5705047825 */ /* 0x000fe200078e00ff */
[----:B------:R-:W-:Y:S01]  /*0700*/  @P1 LEA R20, P2, R129, UR10, 0x4 ;  /* 0x0000000a81141c11 */ /* 0x000fe2000f8420ff */
[----:B------:R-:W-:-:S02]  /*0710*/  UIADD3 UR33, UR5, -0x126145ec, URZ ;  /* 0xed9eba1405217890 */ /* 0x000fc4000fffe03f */
[----:B------:R-:W-:Y:S01]  /*0720*/  IMAD.WIDE.U32 R2, R2, -0x2daee0ad, RZ ;  /* 0xd2511f5302027825 */ /* 0x000fe200078e00ff */
[----:B------:R-:W-:Y:S01]  /*0730*/  LOP3.LUT R7, R5, UR32, R8, 0x96, !PT ;  /* 0x0000002005077c12 */ /* 0x000fe2000f8e9608 */
[----:B------:R-:W-:Y:S01]  /*0740*/  UIADD3 UR35, UR5, -0x56f99767, URZ ;  /* 0xa906689905237890 */ /* 0x000fe2000fffe03f */
[----:B------:R-:W5:Y:S01]  /*0750*/  @P0 LDG.E.128 R28, desc[UR6][R28.64] ;  /* 0x000000061c1c0981 */ /* 0x000f62000c1e1d00 */
[----:B------:R-:W-:Y:S01]  /*0760*/  @P1 IMAD.X R21, RZ, RZ, UR11, P2 ;  /* 0x0000000bff151e24 */ /* 0x000fe200090e06ff */
[----:B------:R-:W-:Y:S02]  /*0770*/  @P0 IADD3 R64, P2, R164, UR12, RZ ;  /* 0x0000000ca4400c10 */ /* 0x000fe4000ff5e0ff */
[----:B------:R-:W-:Y:S01]  /*0780*/  LOP3.LUT R8, R3, UR33, R6, 0x96, !PT ;  /* 0x0000002103087c12 */ /* 0x000fe2000f8e9606 */
[----:B------:R-:W-:Y:S01]  /*0790*/  IMAD.WIDE.U32 R6, R7, -0x2daee0ad, RZ ;  /* 0xd2511f5307067825 */ /* 0x000fe200078e00ff */
[----:B------:R-:W-:Y:S01]  /*07a0*/  UIADD3 UR34, UR4, 0x1715609d, URZ ;  /* 0x1715609d04227890 */ /* 0x000fe2000fffe03f */
[----:B------:R-:W5:Y:S02]  /*07b0*/  @P1 LDG.E.128 R20, desc[UR6][R20.64] ;  /* 0x0000000614141981 */ /* 0x000f64000c1e1d00 */
[----:B------:R-:W-:Y:S01]  /*07c0*/  @P0 IMAD.X R65, RZ, RZ, UR13, P2 ;  /* 0x0000000dff410e24 */ /* 0x000fe200090e06ff */
[----:B------:R-:W-:Y:S01]  /*07d0*/  @P1 LEA R60, P2, R125, UR10, 0x4 ;  /* 0x0000000a7d3c1c11 */ /* 0x000fe2000f8420ff */
[----:B------:R-:W-:Y:S01]  /*07e0*/  IMAD.WIDE.U32 R8, R8, -0x326172a9, RZ ;  /* 0xcd9e8d5708087825 */ /* 0x000fe200078e00ff */
[----:B------:R-:W-:Y:S01]  /*07f0*/  LOP3.LUT R5, R7, UR35, R2, 0x96, !PT ;  /* 0x0000002307057c12 */ /* 0x000fe2000f8e9602 */
[----:B------:R-:W-:-:S02]  /*0800*/  UIADD3 UR36, UR4, -0x4ab325aa, URZ ;  /* 0xb54cda5604247890 */ /* 0x000fc4000fffe03f */
[----:B------:R-:W-:Y:S01]  /*0810*/  @P1 IMAD.X R61, RZ, RZ, UR11, P2 ;  /* 0x0000000bff3d1e24 */ /* 0x000fe200090e06ff */
[----:B------:R-:W-:Y:S01]  /*0820*/  @P0 IADD3 R48, P2, R160, UR12, RZ ;  /* 0x0000000ca0300c10 */ /* 0x000fe2000ff5e0ff */
[----:B------:R-:W-:Y:S01]  /*0830*/  UIADD3 UR37, UR5, 0x646e171e, URZ ;  /* 0x646e171e05257890 */ /* 0x000fe2000fffe03f */
        /* <DEDUP_REMOVED lines=8> */
[----:B------:R-:W-:Y:S01]  /*08c0*/  UIADD3 UR38, UR4, 0x5384540f, URZ ;  /* 0x5384540f04267890 */ /* 0x000fe2000fffe03f */
[----:B------:R-:W5:Y:S01]  /*08d0*/  @P1 LDG.E.128 R60, desc[UR6][R60.64] ;  /* 0x000000063c3c1981 */ /* 0x000f62000c1e1d00 */
[----:B------:R-:W-:Y:S01]  /*08e0*/  @P1 IMAD.X R37, RZ, RZ, UR11, P2 ;  /* 0x0000000bff251e24 */ /* 0x000fe200090e06ff */
[----:B------:R-:W-:Y:S01]  /*08f0*/  LOP3.LUT R12, R3, UR37, R6, 0x96, !PT ;  /* 0x00000025030c7c12 */ /* 0x000fe2000f8e9606 */
[----:B------:R-:W-:Y:S01]  /*0900*/  IMAD.WIDE.U32 R6, R7, -0x2daee0ad, RZ ;  /* 0xd2511f5307067825 */ /* 0x000fe200078e00ff */
[----:B------:R-:W-:Y:S01]  /*0910*/  @P0 IADD3 R24, P2, R156, UR12, RZ ;  /* 0x0000000c9c180c10 */ /* 0x000fe2000ff5e0ff */
[----:B------:R-:W-:Y:S01]  /*0920*/  UIADD3 UR40, UR4, -0xe443238, URZ ;  /* 0xf1bbcdc804287890 */ /* 0x000fe2000fffe03f */
[----:B------:R-:W5:Y:S01]  /*0930*/  @P0 LDG.E.128 R48, desc[UR6][R48.64] ;  /* 0x0000000630300981 */ /* 0x000f62000c1e1d00 */
        /* <DEDUP_REMOVED lines=8> */
[----:B------:R-:W-:Y:S01]  /*09c0*/  ULDC UR10, c[0x0][0x214] ;  /* 0x00008500000a7ab9 */ /* 0x000fe20000000800 */
[----:B------:R-:W-:Y:S01]  /*09d0*/  @P1 IADD3.X R9, RZ, UR11, RZ, P2, !PT ;  /* 0x0000000bff091c10 */ /* 0x000fe200097fe4ff */
[----:B------:R-:W5:Y:S01]  /*09e0*/  @P0 LDG.E.128 R24, desc[UR6][R24.64] ;  /* 0x0000000618180981 */ /* 0x000f62000c1e1d00 */
[----:B------:R-:W-:Y:S01]  /*09f0*/  @P0 IADD3 R4, P2, R152, UR12, RZ ;  /* 0x0000000c98040c10 */ /* 0x000fe2000ff5e0ff */
[----:B------:R-:W-:Y:S01]  /*0a00*/  IMAD.HI.U32 R3, R0, -0x2daee0ad, RZ ;  /* 0xd2511f5300037827 */ /* 0x000fe200078e00ff */
[----:B------:R-:W-:-:S02]  /*0a10*/  LOP3.LUT R194, R5, UR40, R12, 0x96, !PT ;  /* 0x0000002805c27c12 */ /* 0x000fc4000f8e960c */
[----:B------:R-:W5:Y:S01]  /*0a20*/  @P1 LDG.E.128 R8, desc[UR6][R8.64] ;  /* 0x0000000608081981 */ /* 0x000f62000c1e1d00 */
[----:B------:R-:W-:Y:S01]  /*0a30*/  @P0 IMAD.X R5, RZ, RZ, UR13, P2 ;  /* 0x0000000dff050e24 */ /* 0x000fe200090e06ff */
[----:B------:R-:W-:-:S05]  /*0a40*/  LOP3.LUT R196, R3, UR41, R6, 0x96, !PT ;  /* 0x0000002903c47c12 */ /* 0x000fca000f8e9606 */
[----:B------:R-:W5:Y:S01]  /*0a50*/  @P0 LDG.E.128 R4, desc[UR6][R4.64] ;  /* 0x0000000604040981 */ /* 0x000f62000c1e1d00 */
[----:B------:R-:W-:Y:S02]  /*0a60*/  IADD3 R180, P5, R180, UR8, RZ ;  /* 0x00000008b4b47c10 */ /* 0x000fe4000ffbe0ff */
[----:B------:R-:W-:Y:S02]  /*0a70*/  IADD3 R176, P6, R176, UR8, RZ ;  /* 0x00000008b0b07c10 */ /* 0x000fe4000ffde0ff */
[----:B------:R-:W-:Y:S01]  /*0a80*/  IADD3 R184, P4, R184, UR8, RZ ;  /* 0x00000008b8b87c10 */ /* 0x000fe2000ff9e0ff */
[----:B------:R-:W-:Y:S01]  /*0a90*/  IMAD.X R181, RZ, RZ, UR9, P5 ;  /* 0x00000009ffb57e24 */ /* 0x000fe2000a8e06ff */
[----:B------:R-:W-:Y:S01]  /*0aa0*/  ISETP.GE.AND P2, PT, R195, UR10, PT ;  /* 0x0000000ac3007c0c */ /* 0x000fe2000bf46270 */
[----:B------:R-:W-:Y:S01]  /*0ab0*/  IMAD.X R177, RZ, RZ, UR9, P6 ;  /* 0x00000009ffb17e24 */ /* 0x000fe2000b0e06ff */
[----:B------:R-:W-:Y:S02]  /*0ac0*/  IADD3.X R185, RZ, UR9, RZ, P4, !PT ;  /* 0x00000009ffb97c10 */ /* 0x000fe4000a7fe4ff */
[----:B------:R-:W-:-:S02]  /*0ad0*/  IADD3 R168, P5, R168, UR8, RZ ;  /* 0x00000008a8a87c10 */ /* 0x000fc4000ffbe0ff */
[----:B------:R-:W-:Y:S02]  /*0ae0*/  IADD3 R172, P4, R172, UR8, RZ ;  /* 0x00000008acac7c10 */ /* 0x000fe4000ff9e0ff */
[----:B------:R-:W-:Y:S01]  /*0af0*/  IADD3 R164, P6, R164, UR8, RZ ;  /* 0x00000008a4a47c10 */ /* 0x000fe2000ffde0ff */
[----:B------:R-:W-:Y:S01]  /*0b00*/  IMAD.X R169, RZ, RZ, UR9, P5 ;  /* 0x00000009ffa97e24 */ /* 0x000fe2000a8e06ff */
[----:B------:R-:W-:Y:S02]  /*0b10*/  IADD3.X R173, RZ, UR9, RZ, P4, !PT ;  /* 0x00000009ffad7c10 */ /* 0x000fe4000a7fe4ff */
[----:B------:R-:W-:Y:S01]  /*0b20*/  IADD3 R160, P4, R160, UR8, RZ ;  /* 0x00000008a0a07c10 */ /* 0x000fe2000ff9e0ff */
[----:B------:R-:W-:Y:S01]  /*0b30*/  IMAD.X R165, RZ, RZ, UR9, P6 ;  /* 0x00000009ffa57e24 */ /* 0x000fe2000b0e06ff */
[----:B------:R-:W-:Y:S02]  /*0b40*/  IADD3 R156, P5, R156, UR8, RZ ;  /* 0x000000089c9c7c10 */ /* 0x000fe4000ffbe0ff */
[----:B------:R-:W-:-:S02]  /*0b50*/  LEA R148, P3, R112, UR8, 0x4 ;  /* 0x0000000870947c11 */ /* 0x000fc4000f8620ff */
[----:B------:R-:W-:Y:S01]  /*0b60*/  IADD3 R152, P6, R152, UR8, RZ ;  /* 0x0000000898987c10 */ /* 0x000fe2000ffde0ff */
[----:B------:R-:W-:Y:S01]  /*0b70*/  IMAD.X R161, RZ, RZ, UR9, P4 ;  /* 0x00000009ffa17e24 */ /* 0x000fe2000a0e06ff */
[----:B------:R-:W-:Y:S01]  /*0b80*/  IADD3.X R149, RZ, UR9, RZ, P3, !PT ;  /* 0x00000009ff957c10 */ /* 0x000fe20009ffe4ff */
[----:B------:R-:W-:Y:S01]  /*0b90*/  IMAD.X R157, RZ, RZ, UR9, P5 ;  /* 0x00000009ff9d7e24 */ /* 0x000fe2000a8e06ff */
[----:B------:R-:W-:Y:S02]  /*0ba0*/  IADD3.X R153, RZ, UR9, RZ, P6, !PT ;  /* 0x00000009ff997c10 */ /* 0x000fe4000b7fe4ff */
[----:B------:R-:W-:Y:S02]  /*0bb0*/  @!P1 CS2R R88, SRZ ;  /* 0x0000000000589805 */ /* 0x000fe4000001ff00 */
[----:B------:R-:W-:Y:S01]  /*0bc0*/  @!P1 CS2R R90, SRZ ;  /* 0x00000000005a9805 */ /* 0x000fe2000001ff00 */
[----:B------:R-:W-:Y:S06]  /*0bd0*/  @P2 EXIT ;  /* 0x000000000000294d */ /* 0x000fec0003800000 */
[----:B------:R-:W0:Y:S01]  /*0be0*/  LDC.64 R108, c[0x0][0x260] ;  /* 0x00009800ff6c7b82 */ /* 0x000e220000000a00 */
[----:B-----5:R-:W-:Y:S01]  /*0bf0*/  IMAD.U32 R93, R88, 0x10000, RZ ;  /* 0x00010000585d7824 */ /* 0x020fe200078e00ff */
[C---:B------:R-:W-:Y:S01]  /*0c00*/  PRMT R19, R89.reuse, 0x7632, R19 ;  /* 0x0000763259137816 */ /* 0x040fe20000000013 */
[----:B------:R-:W-:Y:S01]  /*0c10*/  IMAD.U32 R3, R89, 0x10000, RZ ;  /* 0x0001000059037824 */ /* 0x000fe200078e00ff */
[----:B------:R-:W-:Y:S02]  /*0c20*/  SHF.L.U32 R89, R90, 0x10, RZ ;  /* 0x000000105a597819 */ /* 0x000fe400000006ff */
[----:B------:R-:W-:Y:S01]  /*0c30*/  @!P0 CS2R R84, SRZ ;  /* 0x0000000000548805 */ /* 0x000fe2000001ff00 */
[----:B------:R-:W-:Y:S01]  /*0c40*/  STL [R1+0x1b4], R93 ;  /* 0x0001b45d01007387 */ /* 0x000fe20000100800 */
[----:B------:R-:W-:Y:S02]  /*0c50*/  @!P0 CS2R R86, SRZ ;  /* 0x0000000000568805 */ /* 0x000fe4000001ff00 */
[----:B------:R-:W-:-:S02]  /*0c60*/  @!P1 CS2R R80, SRZ ;  /* 0x0000000000509805 */ /* 0x000fc4000001ff00 */
[----:B------:R-:W-:Y:S01]  /*0c70*/  @!P1 CS2R R82, SRZ ;  /* 0x0000000000529805 */ /* 0x000fe2000001ff00 */
[----:B------:R1:W-:Y:S01]  /*0c80*/  STL [R1+0x1ac], R3 ;  /* 0x0001ac0301007387 */ /* 0x0003e20000100800 */
[----:B------:R-:W-:Y:S02]  /*0c90*/  @!P0 CS2R R76, SRZ ;  /* 0x00000000004c8805 */ /* 0x000fe4000001ff00 */
[----:B------:R-:W-:Y:S02]  /*0ca0*/  @!P0 CS2R R78, SRZ ;  /* 0x00000000004e8805 */ /* 0x000fe4000001ff00 */
[----:B------:R-:W-:Y:S01]  /*0cb0*/  @!P1 CS2R R72, SRZ ;  /* 0x0000000000489805 */ /* 0x000fe2000001ff00 */
[----:B------:R2:W-:Y:S01]  /*0cc0*/  STL [R1+0x1a4], R89 ;  /* 0x0001a45901007387 */ /* 0x0005e20000100800 */
[----:B------:R-:W-:Y:S02]  /*0cd0*/  @!P1 CS2R R74, SRZ ;  /* 0x00000000004a9805 */ /* 0x000fe4000001ff00 */
[----:B------:R-:W-:Y:S01]  /*0ce0*/  PRMT R193, R88, 0x7632, R193 ;  /* 0x0000763258c17816 */ /* 0x000fe200000000c1 */
[----:B------:R-:W5:Y:S01]  /*0cf0*/  LDG.E.128 R184, desc[UR6][R184.64] ;  /* 0x00000006b8b87981 */ /* 0x000f62000c1e1d00 */
[----:B------:R-:W-:Y:S01]  /*0d00*/  PRMT R17, R90, 0x7632, R17 ;  /* 0x000076325a117816 */ /* 0x000fe20000000011 */
[C---:B-1----:R-:W-:Y:S01]  /*0d10*/  IMAD.U32 R3, R91.reuse, 0x10000, RZ ;  /* 0x000100005b037824 */ /* 0x042fe200078e00ff */
[----:B------:R-:W-:Y:S01]  /*0d20*/  PRMT R15, R91, 0x7632, R15 ;  /* 0x000076325b0f7816 */ /* 0x000fe2000000000f */
[----:B------:R-:W5:Y:S04]  /*0d30*/  LDG.E.128 R180, desc[UR6][R180.64] ;  /* 0x00000006b4b47981 */ /* 0x000f68000c1e1d00 */
[----:B------:R-:W5:Y:S01]  /*0d40*/  LDG.E.128 R176, desc[UR6][R176.64] ;  /* 0x00000006b0b07981 */ /* 0x000f62000c1e1d00 */
[----:B--2---:R-:W-:-:S03]  /*0d50*/  IMAD.U32 R89, R84, 0x10000, RZ ;  /* 0x0001000054597824 */ /* 0x004fc600078e00ff */
[----:B------:R-:W5:Y:S01]  /*0d60*/  LDG.E.128 R172, desc[UR6][R172.64] ;  /* 0x00000006acac7981 */ /* 0x000f62000c1e1d00 */
[----:B0-----:R-:W-:-:S03]  /*0d70*/  IMAD.WIDE.U32 R144, R145, 0x10, R108 ;  /* 0x0000001091907825 */ /* 0x001fc600078e006c */
[----:B------:R-:W5:Y:S01]  /*0d80*/  LDG.E.128 R168, desc[UR6][R168.64] ;  /* 0x00000006a8a87981 */ /* 0x000f62000c1e1d00 */
[----:B------:R-:W-:-:S03]  /*0d90*/  IMAD.WIDE.U32 R140, R141, 0x10, R108 ;  /* 0x000000108d8c7825 */ /* 0x000fc600078e006c */
        /* <DEDUP_REMOVED lines=16> */
[----:B------:R1:W-:Y:S01]  /*0ea0*/  STL [R1+0x1b0], R89 ;  /* 0x0001b05901007387 */ /* 0x0003e20000100800 */
[----:B------:R-:W-:Y:S01]  /*0eb0*/  IMAD.WIDE.U32 R112, R112, 0x10, R108 ;  /* 0x0000001070707825 */ /* 0x000fe200078e006c */
[----:B------:R-:W-:-:S02]  /*0ec0*/  @!P0 CS2R R52, SRZ ;  /* 0x0000000000348805 */ /* 0x000fc4000001ff00 */
[----:B------:R-:W-:Y:S01]  /*0ed0*/  @!P0 CS2R R54, SRZ ;  /* 0x0000000000368805 */ /* 0x000fe2000001ff00 */
[----:B------:R-:W5:Y:S01]  /*0ee0*/  LDG.E.128 R144, desc[UR6][R144.64] ;  /* 0x0000000690907981 */ /* 0x000f62000c1e1d00 */
[----:B------:R-:W-:Y:S01]  /*0ef0*/  IMAD.WIDE.U32 R108, R92, 0x10, R108 ;  /* 0x000000105c6c7825 */ /* 0x000fe200078e006c */
[----:B0-----:R-:W-:Y:S02]  /*0f00*/  SHF.L.U32 R3, R85, 0x10, RZ ;  /* 0x0000001055037819 */ /* 0x001fe400000006ff */
[----:B------:R-:W-:Y:S01]  /*0f10*/  @!P1 CS2R R44, SRZ ;  /* 0x00000000002c9805 */ /* 0x000fe2000001ff00 */
[----:B------:R-:W5:Y:S01]  /*0f20*/  LDG.E.128 R140, desc[UR6][R140.64] ;  /* 0x000000068c8c7981 */ /* 0x000f62000c1e1d00 */
[----:B------:R-:W-:Y:S01]  /*0f30*/  @!P1 CS2R R46, SRZ ;  /* 0x00000000002e9805 */ /* 0x000fe2000001ff00 */
[----:B-1----:R-:W-:Y:S01]  /*0f40*/  IMAD.U32 R89, R86, 0x10000, RZ ;  /* 0x0001000056597824 */ /* 0x002fe200078e00ff */
[----:B------:R-:W-:Y:S01]  /*0f50*/  @!P0 CS2R R40, SRZ ;  /* 0x0000000000288805 */ /* 0x000fe2000001ff00 */
[----:B------:R0:W-:Y:S01]  /*0f60*/  STL [R1+0x1a8], R3 ;  /* 0x0001a80301007387 */ /* 0x0001e20000100800 */
[----:B------:R-:W-:-:S02]  /*0f70*/  @!P0 CS2R R42, SRZ ;  /* 0x00000000002a8805 */ /* 0x000fc4000001ff00 */
[----:B------:R-:W-:Y:S02]  /*0f80*/  @!P1 CS2R R32, SRZ ;  /* 0x0000000000209805 */ /* 0x000fe4000001ff00 */
[----:B------:R-:W-:Y:S01]  /*0f90*/  @!P1 CS2R R34, SRZ ;  /* 0x0000000000229805 */ /* 0x000fe2000001ff00 */
[----:B------:R1:W-:Y:S01]  /*0fa0*/  STL [R1+0x1a0], R89 ;  /* 0x0001a05901007387 */ /* 0x0003e20000100800 */
[----:B------:R-:W-:Y:S02]  /*0fb0*/  @!P0 CS2R R28, SRZ ;  /* 0x00000000001c8805 */ /* 0x000fe4000001ff00 */
[----:B------:R-:W-:Y:S02]  /*0fc0*/  @!P0 CS2R R30, SRZ ;  /* 0x00000000001e8805 */ /* 0x000fe4000001ff00 */
[----:B------:R-:W-:Y:S01]  /*0fd0*/  @!P1 CS2R R20, SRZ ;  /* 0x0000000000149805 */ /* 0x000fe2000001ff00 */
[----:B------:R-:W5:Y:S01]  /*0fe0*/  LDG.E.128 R136, desc[UR6][R136.64] ;  /* 0x0000000688887981 */ /* 0x000f62000c1e1d00 */
[----:B------:R-:W-:Y:S01]  /*0ff0*/  PRMT R192, R84, 0x7632, R192 ;  /* 0x0000763254c07816 */ /* 0x000fe200000000c0 */
[----:B0-----:R-:W-:Y:S01]  /*1000*/  IMAD.U32 R3, R87, 0x10000, RZ ;  /* 0x0001000057037824 */ /* 0x001fe200078e00ff */
[----:B------:R-:W-:Y:S01]  /*1010*/  PRMT R84, R82, 0x7632, R84 ;  /* 0x0000763252547816 */ /* 0x000fe20000000054 */
[----:B------:R-:W5:Y:S01]  /*1020*/  LDG.E.128 R132, desc[UR6][R132.64] ;  /* 0x0000000684847981 */ /* 0x000f62000c1e1d00 */
[----:B------:R-:W-:-:S02]  /*1030*/  @!P1 CS2R R22, SRZ ;  /* 0x0000000000169805 */ /* 0x000fc4000001ff00 */
[C---:B-1----:R-:W-:Y:S02]  /*1040*/  SHF.L.U32 R89, R80.reuse, 0x10, RZ ;  /* 0x0000001050597819 */ /* 0x042fe400000006ff */
[----:B------:R-:W-:Y:S01]  /*1050*/  @!P0 CS2R R64, SRZ ;  /* 0x0000000000408805 */ /* 0x000fe2000001ff00 */
[----:B------:R0:W-:Y:S01]  /*1060*/  STL [R1+0x198], R3 ;  /* 0x0001980301007387 */ /* 0x0001e20000100800 */
[----:B------:R-:W-:Y:S02]  /*1070*/  @!P0 CS2R R66, SRZ ;  /* 0x0000000000428805 */ /* 0x000fe4000001ff00 */
[----:B------:R-:W-:Y:S02]  /*1080*/  @!P1 CS2R R60, SRZ ;  /* 0x00000000003c9805 */ /* 0x000fe4000001ff00 */
[----:B------:R-:W-:Y:S01]  /*1090*/  PRMT R88, R80, 0x7632, R88 ;  /* 0x0000763250587816 */ /* 0x000fe20000000058 */
[----:B------:R-:W5:Y:S01]  /*10a0*/  LDG.E.128 R128, desc[UR6][R128.64] ;  /* 0x0000000680807981 */ /* 0x000f62000c1e1d00 */
[----:B------:R-:W-:-:S02]  /*10b0*/  PRMT R80, R72, 0x7632, R80 ;  /* 0x0000763248507816 */ /* 0x000fc40000000050 */
[----:B------:R-:W-:Y:S01]  /*10c0*/  @!P1 CS2R R62, SRZ ;  /* 0x00000000003e9805 */ /* 0x000fe2000001ff00 */
[----:B------:R-:W-:Y:S01]  /*10d0*/  UIADD3 UR42, UR4, -0x700cb87f, URZ ;  /* 0x8ff34781042a7890 */ /* 0x000fe2000fffe03f */
[----:B------:R-:W5:Y:S01]  /*10e0*/  LDG.E.128 R124, desc[UR6][R124.64] ;  /* 0x000000067c7c7981 */ /* 0x000f62000c1e1d00 */
[----:B------:R-:W-:Y:S01]  /*10f0*/  IMAD R201, R2, -0x326172a9, RZ ;  /* 0xcd9e8d5702c97824 */ /* 0x000fe200078e02ff */
[----:B------:R-:W-:Y:S01]  /*1100*/  @!P0 CS2R R48, SRZ ;  /* 0x0000000000308805 */ /* 0x000fe2000001ff00 */
[----:B0-----:R-:W-:Y:S01]  /*1110*/  IMAD.U32 R3, R81, 0x10000, RZ ;  /* 0x0001000051037824 */ /* 0x001fe200078e00ff */
[----:B------:R-:W5:Y:S01]  /*1120*/  LDG.E.128 R120, desc[UR6][R120.64] ;  /* 0x0000000678787981 */ /* 0x000f62000c1e1d00 */
[----:B------:R-:W-:Y:S01]  /*1130*/  UIADD3 UR43, UR5, -0x695add53, URZ ;  /* 0x96a522ad052b7890 */ /* 0x000fe2000fffe03f */
[----:B------:R-:W-:Y:S01]  /*1140*/  IMAD R0, R0, -0x2daee0ad, RZ ;  /* 0xd2511f5300007824 */ /* 0x000fe200078e02ff */
[----:B------:R-:W-:Y:S01]  /*1150*/  @!P0 CS2R R50, SRZ ;  /* 0x0000000000328805 */ /* 0x000fe2000001ff00 */
[----:B------:R-:W5:Y:S01]  /*1160*/  LDG.E.128 R116, desc[UR6][R116.64] ;  /* 0x0000000674747981 */ /* 0x000f62000c1e1d00 */
[----:B------:R-:W-:-:S02]  /*1170*/  @!P0 CS2R R6, SRZ ;  /* 0x0000000000068805 */ /* 0x000fc4000001ff00 */
[----:B------:R-:W-:Y:S02]  /*1180*/  @!P0 CS2R R4, SRZ ;  /* 0x0000000000048805 */ /* 0x000fe4000001ff00 */
[----:B------:R-:W-:Y:S01]  /*1190*/  PRMT R14, R87, 0x7632, R14 ;  /* 0x00007632570e7816 */ /* 0x000fe2000000000e */
[----:B------:R-:W5:Y:S01]  /*11a0*/  LDG.E.128 R112, desc[UR6][R112.64] ;  /* 0x0000000670707981 */ /* 0x000f62000c1e1d00 */
[----:B------:R-:W-:Y:S02]  /*11b0*/  PRMT R16, R86, 0x7632, R16 ;  /* 0x0000763256107816 */ /* 0x000fe40000000010 */
[----:B------:R-:W-:Y:S02]  /*11c0*/  @!P1 CS2R R36, SRZ ;  /* 0x0000000000249805 */ /* 0x000fe4000001ff00 */
[----:B------:R-:W-:Y:S01]  /*11d0*/  PRMT R18, R85, 0x7632, R18 ;  /* 0x0000763255127816 */ /* 0x000fe20000000012 */
[----:B------:R-:W5:Y:S01]  /*11e0*/  LDG.E.128 R108, desc[UR6][R108.64] ;  /* 0x000000066c6c7981 */ /* 0x000f62000c1e1d00 */
[----:B------:R-:W-:-:S02]  /*11f0*/  @!P1 CS2R R38, SRZ ;  /* 0x0000000000269805 */ /* 0x000fc4000001ff00 */
[----:B------:R-:W-:Y:S02]  /*1200*/  @!P0 CS2R R24, SRZ ;  /* 0x0000000000188805 */ /* 0x000fe4000001ff00 */
[----:B------:R-:W-:Y:S01]  /*1210*/  @!P0 CS2R R26, SRZ ;  /* 0x00000000001a8805 */ /* 0x000fe2000001ff00 */
[----:B------:R0:W-:Y:S01]  /*1220*/  STL [R1+0x1d4], R89 ;  /* 0x0001d45901007387 */ /* 0x0001e20000100800 */
[----:B------:R-:W-:Y:S02]  /*1230*/  PRMT R2, R62, 0x7632, R2 ;  /* 0x000076323e027816 */ /* 0x000fe40000000002 */
[----:B------:R-:W-:Y:S02]  /*1240*/  @!P1 CS2R R8, SRZ ;  /* 0x0000000000089805 */ /* 0x000fe4000001ff00 */
[----:B------:R-:W-:Y:S01]  /*1250*/  PRMT R12, R61, 0x7632, R12 ;  /* 0x000076323d0c7816 */ /* 0x000fe2000000000c */
[----:B------:R1:W-:Y:S01]  /*1260*/  STL [R1+0x1cc], R3 ;  /* 0x0001cc0301007387 */ /* 0x0003e20000100800 */
[----:B------:R-:W-:-:S02]  /*1270*/  PRMT R13, R48, 0x7632, R13 ;  /* 0x00007632300d7816 */ /* 0x000fc4000000000d */
[----:B------:R-:W-:Y:S02]  /*1280*/  @!P1 CS2R R10, SRZ ;  /* 0x00000000000a9805 */ /* 0x000fe4000001ff00 */
[----:B------:R-:W-:Y:S01]  /*1290*/  PRMT R87, R76, 0x7632, R87 ;  /* 0x000076324c577816 */ /* 0x000fe20000000057 */
[----:B------:R-:W-:Y:S01]  /*12a0*/  ULDC.64 UR8, c[0x0][0x228] ;  /* 0x00008a0000087ab9 */ /* 0x000fe20000000a00 */
[----:B------:R-:W-:Y:S01]  /*12b0*/  PRMT R86, R81, 0x7632, R86 ;  /* 0x0000763251567816 */ /* 0x000fe20000000056 */
[----:B0-----:R-:W-:Y:S01]  /*12c0*/  IMAD.U32 R89, R82, 0x10000, RZ ;  /* 0x0001000052597824 */ /* 0x001fe200078e00ff */
[C---:B------:R-:W-:Y:S01]  /*12d0*/  PRMT R82, R83.reuse, 0x7632, R82 ;  /* 0x0000763253527816 */ /* 0x040fe20000000052 */
[----:B------:R-:W-:Y:S01]  /*12e0*/  IMAD.U32 R62, R62, 0x10000, RZ ;  /* 0x000100003e3e7824 */ /* 0x000fe200078e00ff */
[----:B------:R-:W-:Y:S01]  /*12f0*/  PRMT R222, R6, 0x7632, R222 ;  /* 0x0000763206de7816 */ /* 0x000fe200000000de */
[----:B------:R-:W-:Y:S01]  /*1300*/  ULDC UR23, c[0x0][0x218] ;  /* 0x0000860000177ab9 */ /* 0x000fe20000000800 */
[----:B-1----:R-:W-:Y:S01]  /*1310*/  SHF.L.U32 R3, R83, 0x10, RZ ;  /* 0x0000001053037819 */ /* 0x002fe200000006ff */
[----:B------:R0:W-:Y:S01]  /*1320*/  STL [R1+0x1c4], R89 ;  /* 0x0001c45901007387 */ /* 0x0001e20000100800 */
[----:B------:R-:W-:Y:S01]  /*1330*/  PRMT R83, R78, 0x7632, R83 ;  /* 0x000076324e537816 */ /* 0x000fe20000000053 */
[----:B------:R-:W-:Y:S01]  /*1340*/  IMAD.U32 R224, R6, 0x10000, RZ ;  /* 0x0001000006e07824 */ /* 0x000fe200078e00ff */
[C---:B------:R-:W-:Y:S01]  /*1350*/  PRMT R226, R5.reuse, 0x7632, R226 ;  /* 0x0000763205e27816 */ /* 0x040fe200000000e2 */
[----:B------:R1:W-:Y:S01]  /*1360*/  STL [R1+0x1bc], R3 ;  /* 0x0001bc0301007387 */ /* 0x0003e20000100800 */
[----:B------:R-:W-:Y:S01]  /*1370*/  SHF.L.U32 R228, R5, 0x10, RZ ;  /* 0x0000001005e47819 */ /* 0x000fe200000006ff */
[C---:B------:R-:W-:Y:S01]  /*1380*/  IMAD.U32 R232, R4.reuse, 0x10000, RZ ;  /* 0x0001000004e87824 */ /* 0x040fe200078e00ff */
[----:B------:R-:W-:Y:S01]  /*1390*/  PRMT R230, R4, 0x7632, R230 ;  /* 0x0000763204e67816 */ /* 0x000fe200000000e6 */
[----:B------:R-:W-:Y:S01]  /*13a0*/  ULDC.U8 UR24, c[0x0][0x2a0] ;  /* 0x0000a80000187ab9 */ /* 0x000fe20000000000 */
[----:B------:R-:W-:Y:S01]  /*13b0*/  PRMT R85, R77, 0x7632, R85 ;  /* 0x000076324d557816 */ /* 0x000fe20000000055 */
[----:B0-----:R-:W-:Y:S01]  /*13c0*/  IMAD.U32 R89, R76, 0x10000, RZ ;  /* 0x000100004c597824 */ /* 0x001fe200078e00ff */
[----:B------:R-:W-:Y:S01]  /*13d0*/  PRMT R81, R79, 0x7632, R81 ;  /* 0x000076324f517816 */ /* 0x000fe20000000051 */
[----:B------:R-:W-:Y:S01]  /*13e0*/  ULDC UR25, c[0x0][0x2d8] ;  /* 0x0000b60000197ab9 */ /* 0x000fe20000000800 */
[----:B------:R-:W-:Y:S01]  /*13f0*/  LOP3.LUT R209, R209, 0x3, RZ, 0xc0, !PT ;  /* 0x00000003d1d17812 */ /* 0x000fe200078ec0ff */
[----:B-1----:R-:W-:Y:S01]  /*1400*/  IMAD.U32 R3, R77, 0x10000, RZ ;  /* 0x000100004d037824 */ /* 0x002fe200078e00ff */
[----:B------:R0:W-:Y:S01]  /*1410*/  STL [R1+0x1d0], R89 ;  /* 0x0001d05901007387 */ /* 0x0001e20000100800 */
[----:B------:R-:W-:Y:S01]  /*1420*/  ULDC.64 UR10, c[0x0][0x230] ;  /* 0x00008c00000a7ab9 */ /* 0x000fe20000000a00 */
[----:B------:R-:W-:Y:S01]  /*1430*/  ULDC.64 UR12, c[0x0][0x238] ;  /* 0x00008e00000c7ab9 */ /* 0x000fe20000000a00 */
[----:B------:R-:W-:Y:S01]  /*1440*/  ULDC.64 UR14, c[0x0][0x240] ;  /* 0x00009000000e7ab9 */ /* 0x000fe20000000a00 */
[----:B------:R1:W-:Y:S01]  /*1450*/  STL [R1+0x1c8], R3 ;  /* 0x0001c80301007387 */ /* 0x0003e20000100800 */
[----:B------:R-:W-:Y:S01]  /*1460*/  ULDC.64 UR16, c[0x0][0x248] ;  /* 0x0000920000107ab9 */ /* 0x000fe20000000a00 */
[----:B------:R-:W-:Y:S01]  /*1470*/  ULDC.64 UR18, c[0x0][0x2b8] ;  /* 0x0000ae0000127ab9 */ /* 0x000fe20000000a00 */
[----:B------:R-:W-:Y:S01]  /*1480*/  ULDC.64 UR20, c[0x0][0x2c0] ;  /* 0x0000b00000147ab9 */ /* 0x000fe20000000a00 */
[----:B0-----:R-:W-:-:S02]  /*1490*/  SHF.L.U32 R89, R78, 0x10, RZ ;  /* 0x000000104e597819 */ /* 0x001fc400000006ff */
[----:B------:R-:W-:Y:S01]  /*14a0*/  PRMT R78, R73, 0x7632, R78 ;  /* 0x00007632494e7816 */ /* 0x000fe2000000004e */
[----:B-1----:R-:W-:Y:S02]  /*14b0*/  IMAD.U32 R3, R79, 0x10000, RZ ;  /* 0x000100004f037824 */ /* 0x002fe400078e00ff */
[----:B------:R-:W-:Y:S04]  /*14c0*/  STL [R1+0x1c0], R89 ;  /* 0x0001c05901007387 */ /* 0x000fe80000100800 */
[----:B------:R0:W-:Y:S02]  /*14d0*/  STL [R1+0x1b8], R3 ;  /* 0x0001b80301007387 */ /* 0x0001e40000100800 */
[----:B0-----:R-:W-:-:S05]  /*14e0*/  IMAD.U32 R3, R72, 0x10000, RZ ;  /* 0x0001000048037824 */ /* 0x001fca00078e00ff */
[----:B------:R0:W-:Y:S01]  /*14f0*/  STL [R1+0x194], R3 ;  /* 0x0001940301007387 */ /* 0x0001e20000100800 */
[----:B------:R-:W-:Y:S01]  /*1500*/  IMAD.U32 R89, R74, 0x10000, RZ ;  /* 0x000100004a597824 */ /* 0x000fe200078e00ff */
[----:B0-----:R-:W-:-:S05]  /*1510*/  SHF.L.U32 R3, R73, 0x10, RZ ;  /* 0x0000001049037819 */ /* 0x001fca00000006ff */
        /* <DEDUP_REMOVED lines=60> */
[----:B------:R0:W-:Y:S01]  /*18e0*/  STL [R1+0x118], R3 ;  /* 0x0001180301007387 */ /* 0x0001e20000100800 */
[----:B------:R-:W-:Y:S02]  /*18f0*/  PRMT R73, R71, 0x7632, R73 ;  /* 0x0000763247497816 */ /* 0x000fe40000000049 */
[----:B------:R-:W-:Y:S01]  /*1900*/  PRMT R71, R52, 0x7632, R71 ;  /* 0x0000763234477816 */ /* 0x000fe20000000047 */
[----:B------:R1:W-:Y:S01]  /*1910*/  STL [R1+0x114], R89 ;  /* 0x0001145901007387 */ /* 0x0003e20000100800 */
[----:B------:R-:W-:Y:S01]  /*1920*/  PRMT R52, R46, 0x7632, R52 ;  /* 0x000076322e347816 */ /* 0x000fe20000000034 */
[----:B0-----:R-:W-:Y:S01]  /*1930*/  IMAD.U32 R3, R21, 0x10000, RZ ;  /* 0x0001000015037824 */ /* 0x001fe200078e00ff */
[----:B------:R-:W-:Y:S02]  /*1940*/  PRMT R46, R47, 0x7632, R46 ;  /* 0x000076322f2e7816 */ /* 0x000fe4000000002e */
[----:B-1----:R-:W-:Y:S02]  /*1950*/  SHF.L.U32 R89, R22, 0x10, RZ ;  /* 0x0000001016597819 */ /* 0x002fe400000006ff */
[----:B------:R0:W-:Y:S01]  /*1960*/  STL [R1+0x110], R3 ;  /* 0x0001100301007387 */ /* 0x0001e20000100800 */
[----:B------:R-:W-:-:S02]  /*1970*/  PRMT R47, R42, 0x7632, R47 ;  /* 0x000076322a2f7816 */ /* 0x000fc4000000002f */
[----:B------:R-:W-:Y:S01]  /*1980*/  PRMT R42, R33, 0x7632, R42 ;  /* 0x00007632212a7816 */ /* 0x000fe2000000002a */
[----:B------:R-:W-:Y:S01]  /*1990*/  STL [R1+0x10c], R89 ;  /* 0x00010c5901007387 */ /* 0x000fe20000100800 */
[----:B------:R-:W-:Y:S01]  /*19a0*/  PRMT R33, R31, 0x7632, R33 ;  /* 0x000076321f217816 */ /* 0x000fe20000000021 */
[----:B0-----:R-:W-:Y:S01]  /*19b0*/  IMAD.U32 R3, R23, 0x10000, RZ ;  /* 0x0001000017037824 */ /* 0x001fe200078e00ff */
[C---:B------:R-:W-:Y:S01]  /*19c0*/  PRMT R31, R64.reuse, 0x7632, R31 ;  /* 0x00007632401f7816 */ /* 0x040fe2000000001f */
[----:B------:R-:W-:-:S03]  /*19d0*/  IMAD.U32 R64, R64, 0x10000, RZ ;  /* 0x0001000040407824 */ /* 0x000fc600078e00ff */
[----:B------:R0:W-:Y:S04]  /*19e0*/  STL [R1+0x108], R3 ;  /* 0x0001080301007387 */ /* 0x0001e80000100800 */
[----:B------:R1:W-:Y:S01]  /*19f0*/  STL [R1+0x104], R64 ;  /* 0x0001044001007387 */ /* 0x0003e20000100800 */
[----:B0-----:R-:W-:Y:S01]  /*1a00*/  SHF.L.U32 R3, R65, 0x10, RZ ;  /* 0x0000001041037819 */ /* 0x001fe200000006ff */
[----:B-1----:R-:W-:-:S04]  /*1a10*/  IMAD.U32 R64, R66, 0x10000, RZ ;  /* 0x0001000042407824 */ /* 0x002fc800078e00ff */
[----:B------:R0:W-:Y:S04]  /*1a20*/  STL [R1+0x100], R3 ;  /* 0x0001000301007387 */ /* 0x0001e80000100800 */
[----:B------:R-:W-:Y:S01]  /*1a30*/  STL [R1+0xfc], R64 ;  /* 0x0000fc4001007387 */ /* 0x000fe20000100800 */
[----:B0-----:R-:W-:Y:S01]  /*1a40*/  IMAD.U32 R3, R67, 0x10000, RZ ;  /* 0x0001000043037824 */ /* 0x001fe200078e00ff */
[----:B------:R-:W-:-:S04]  /*1a50*/  PRMT R72, R56, 0x7632, R72 ;  /* 0x0000763238487816 */ /* 0x000fc80000000048 */
[----:B------:R0:W-:Y:S01]  /*1a60*/  STL [R1+0xf8], R3 ;  /* 0x0000f80301007387 */ /* 0x0001e20000100800 */
[----:B------:R-:W-:Y:S02]  /*1a70*/  PRMT R56, R44, 0x7632, R56 ;  /* 0x000076322c387816 */ /* 0x000fe40000000038 */
[----:B------:R-:W-:Y:S02]  /*1a80*/  PRMT R44, R32, 0x7632, R44 ;  /* 0x00007632202c7816 */ /* 0x000fe4000000002c */
[----:B------:R-:W-:Y:S02]  /*1a90*/  PRMT R32, R20, 0x7632, R32 ;  /* 0x0000763214207816 */ /* 0x000fe40000000020 */
[C---:B0-----:R-:W-:Y:S02]  /*1aa0*/  SHF.L.U32 R3, R60.reuse, 0x10, RZ ;  /* 0x000000103c037819 */ /* 0x041fe400000006ff */
[----:B------:R-:W-:Y:S01]  /*1ab0*/  PRMT R20, R60, 0x7632, R20 ;  /* 0x000076323c147816 */ /* 0x000fe20000000014 */
[----:B------:R-:W-:-:S02]  /*1ac0*/  IMAD.HI.U32 R60, R196, -0x326172a9, RZ ;  /* 0xcd9e8d57c43c7827 */ /* 0x000fc400078e00ff */
[----:B------:R0:W-:Y:S03]  /*1ad0*/  STL [R1+0xf4], R3 ;  /* 0x0000f40301007387 */ /* 0x0001e60000100800 */
[----:B------:R-:W-:Y:S01]  /*1ae0*/  LOP3.LUT R201, R60, UR42, R201, 0x96, !PT ;  /* 0x0000002a3cc97c12 */ /* 0x000fe2000f8e96c9 */
[----:B0-----:R-:W-:Y:S01]  /*1af0*/  IMAD.U32 R3, R61, 0x10000, RZ ;  /* 0x000100003d037824 */ /* 0x001fe200078e00ff */
[----:B------:R-:W-:Y:S01]  /*1b00*/  SHF.L.U32 R61, R63, 0x10, RZ ;  /* 0x000000103f3d7819 */ /* 0x000fe200000006ff */
[----:B------:R-:W-:-:S03]  /*1b10*/  IMAD.U32 R60, R48, 0x10000, RZ ;  /* 0x00010000303c7824 */ /* 0x000fc600078e00ff */
[----:B------:R0:W-:Y:S01]  /*1b20*/  STL [R1+0xf0], R3 ;  /* 0x0000f00301007387 */ /* 0x0001e20000100800 */
[----:B------:R-:W-:-:S03]  /*1b30*/  IMAD.U32 R48, R49, 0x10000, RZ ;  /* 0x0001000031307824 */ /* 0x000fc600078e00ff */
[----:B------:R-:W-:Y:S01]  /*1b40*/  STL [R1+0xec], R62 ;  /* 0x0000ec3e01007387 */ /* 0x000fe20000100800 */
[----:B0-----:R-:W-:-:S03]  /*1b50*/  IMAD.HI.U32 R3, R194, -0x2daee0ad, RZ ;  /* 0xd2511f53c2037827 */ /* 0x001fc600078e00ff */
[----:B------:R-:W-:Y:S02]  /*1b60*/  STL [R1+0xe8], R61 ;  /* 0x0000e83d01007387 */ /* 0x000fe40000100800 */
[----:B------:R-:W-:Y:S02]  /*1b70*/  LOP3.LUT R200, R3, UR43, R0, 0x96, !PT ;  /* 0x0000002b03c87c12 */ /* 0x000fe4000f8e9600 */
[----:B------:R-:W-:Y:S01]  /*1b80*/  STL [R1+0xe4], R60 ;  /* 0x0000e43c01007387 */ /* 0x000fe20000100800 */
[----:B------:R-:W-:Y:S02]  /*1b90*/  PRMT R3, R49, 0x7632, R3 ;  /* 0x0000763231037816 */ /* 0x000fe40000000003 */
[----:B------:R-:W-:Y:S01]  /*1ba0*/  SHF.L.U32 R49, R50, 0x10, RZ ;  /* 0x0000001032317819 */ /* 0x000fe200000006ff */
[----:B------:R0:W-:Y:S01]  /*1bb0*/  STL [R1+0x18], R48 ;  /* 0x0000183001007387 */ /* 0x0001e20000100800 */
[----:B------:R-:W-:Y:S01]  /*1bc0*/  SHF.L.U32 R6, R88, 0x10, RZ ;  /* 0x0000001058067819 */ /* 0x000fe200000006ff */
[----:B------:R-:W-:-:S02]  /*1bd0*/  IMAD.U32 R5, R87, 0x10000, RZ ;  /* 0x0001000057057824 */ /* 0x000fc400078e00ff */
[----:B------:R-:W-:Y:S01]  /*1be0*/  IMAD.U32 R4, R86, 0x10000, RZ ;  /* 0x0001000056047824 */ /* 0x000fe200078e00ff */
[----:B------:R-:W-:Y:S01]  /*1bf0*/  STL [R1+0xc], R49 ;  /* 0x00000c3101007387 */ /* 0x000fe20000100800 */
[----:B0-----:R-:W-:-:S05]  /*1c00*/  IMAD.U32 R48, R51, 0x10000, RZ ;  /* 0x0001000033307824 */ /* 0x001fca00078e00ff */
[----:B------:R-:W-:Y:S04]  /*1c10*/  STL [R1], R48 ;  /* 0x0000003001007387 */ /* 0x000fe80000100800 */
[----:B------:R0:W-:Y:S04]  /*1c20*/  STL [R1+0xe0], R6 ;  /* 0x0000e00601007387 */ /* 0x0001e80000100800 */
[----:B------:R1:W-:Y:S04]  /*1c30*/  STL [R1+0xdc], R5 ;  /* 0x0000dc0501007387 */ /* 0x0003e80000100800 */
[----:B------:R2:W-:Y:S01]  /*1c40*/  STL [R1+0xd8], R4 ;  /* 0x0000d80401007387 */ /* 0x0005e20000100800 */
[----:B0-----:R-:W-:Y:S01]  /*1c50*/  SHF.L.U32 R6, R85, 0x10, RZ ;  /* 0x0000001055067819 */ /* 0x001fe200000006ff */
[----:B-1----:R-:W-:-:S04]  /*1c60*/  IMAD.U32 R5, R84, 0x10000, RZ ;  /* 0x0001000054057824 */ /* 0x002fc800078e00ff */
[----:B------:R0:W-:Y:S01]  /*1c70*/  STL [R1+0xd4], R6 ;  /* 0x0000d40601007387 */ /* 0x0001e20000100800 */
[----:B--2---:R-:W-:-:S03]  /*1c80*/  IMAD.U32 R4, R83, 0x10000, RZ ;  /* 0x0001000053047824 */ /* 0x004fc600078e00ff */
[----:B------:R1:W-:Y:S01]  /*1c90*/  STL [R1+0xd0], R5 ;  /* 0x0000d00501007387 */ /* 0x0003e20000100800 */
[----:B------:R-:W-:-:S03]  /*1ca0*/  PRMT R79, R68, 0x7632, R79 ;  /* 0x00007632444f7816 */ /* 0x000fc6000000004f */
[----:B------:R2:W-:Y:S01]  /*1cb0*/  STL [R1+0xcc], R4 ;  /* 0x0000cc0401007387 */ /* 0x0005e20000100800 */
[----:B0-----:R-:W-:Y:S02]  /*1cc0*/  SHF.L.U32 R6, R82, 0x10, RZ ;  /* 0x0000001052067819 */ /* 0x001fe400000006ff */
[----:B------:R-:W-:Y:S01]  /*1cd0*/  PRMT R77, R69, 0x7632, R77 ;  /* 0x00007632454d7816 */ /* 0x000fe2000000004d */
[----:B-1----:R-:W-:Y:S02]  /*1ce0*/  IMAD.U32 R5, R81, 0x10000, RZ ;  /* 0x0001000051057824 */ /* 0x002fe400078e00ff */
[----:B------:R0:W-:Y:S01]  /*1cf0*/  STL [R1+0xc8], R6 ;  /* 0x0000c80601007387 */ /* 0x0001e20000100800 */
[----:B--2---:R-:W-:Y:S01]  /*1d00*/  IMAD.U32 R4, R80, 0x10000, RZ ;  /* 0x0001000050047824 */ /* 0x004fe200078e00ff */
[----:B------:R-:W-:Y:S02]  /*1d10*/  PRMT R76, R74, 0x7632, R76 ;  /* 0x000076324a4c7816 */ /* 0x000fe4000000004c */
[----:B------:R1:W-:Y:S01]  /*1d20*/  STL [R1+0xc4], R5 ;  /* 0x0000c40501007387 */ /* 0x0003e20000100800 */
[----:B------:R-:W-:-:S02]  /*1d30*/  PRMT R74, R75, 0x7632, R74 ;  /* 0x000076324b4a7816 */ /* 0x000fc4000000004a */
[----:B------:R-:W-:Y:S01]  /*1d40*/  PRMT R75, R70, 0x7632, R75 ;  /* 0x00007632464b7816 */ /* 0x000fe2000000004b */
[----:B------:R2:W-:Y:S01]  /*1d50*/  STL [R1+0xc0], R4 ;  /* 0x0000c00401007387 */ /* 0x0005e20000100800 */
[----:B0-----:R-:W-:Y:S01]  /*1d60*/  SHF.L.U32 R6, R79, 0x10, RZ ;  /* 0x000000104f067819 */ /* 0x001fe200000006ff */
[----:B-1----:R-:W-:-:S04]  /*1d70*/  IMAD.U32 R5, R78, 0x10000, RZ ;  /* 0x000100004e057824 */ /* 0x002fc800078e00ff */
        /* <DEDUP_REMOVED lines=8> */
[----:B------:R1:W-:Y:S01]  /*1e00*/  STL [R1+0xac], R5 ;  /* 0x0000ac0501007387 */ /* 0x0003e20000100800 */
[----:B------:R-:W-:Y:S02]  /*1e10*/  PRMT R70, R57, 0x7632, R70 ;  /* 0x0000763239467816 */ /* 0x000fe40000000046 */
[----:B------:R-:W-:Y:S01]  /*1e20*/  PRMT R69, R53, 0x7632, R69 ;  /* 0x0000763235457816 */ /* 0x000fe20000000045 */
[----:B------:R2:W-:Y:S01]  /*1e30*/  STL [R1+0xa8], R4 ;  /* 0x0000a80401007387 */ /* 0x0005e20000100800 */
[----:B0-----:R-:W-:Y:S02]  /*1e40*/  SHF.L.U32 R6, R73, 0x10, RZ ;  /* 0x0000001049067819 */ /* 0x001fe400000006ff */
[----:B------:R-:W-:Y:S01]  /*1e50*/  PRMT R68, R58, 0x7632, R68 ;  /* 0x000076323a447816 */ /* 0x000fe20000000044 */
[----:B-1----:R-:W-:Y:S02]  /*1e60*/  IMAD.U32 R5, R72, 0x10000, RZ ;  /* 0x0001000048057824 */ /* 0x002fe400078e00ff */
        /* <DEDUP_REMOVED lines=74> */
[----:B------:R1:W-:Y:S04]  /*2310*/  STL [R1+0x34], R5 ;  /* 0x0000340501007387 */ /* 0x0003e80000100800 */
[----:B------:R2:W-:Y:S01]  /*2320*/  STL [R1+0x30], R4 ;  /* 0x0000300401007387 */ /* 0x0005e20000100800 */
[----:B0-----:R-:W-:Y:S01]  /*2330*/  SHF.L.U32 R6, R23, 0x10, RZ ;  /* 0x0000001017067819 */ /* 0x001fe200000006ff */
[----:B-1----:R-:W-:-:S04]  /*2340*/  IMAD.U32 R5, R22, 0x10000, RZ ;  /* 0x0001000016057824 */ /* 0x002fc800078e00ff */
[----:B------:R0:W-:Y:S01]  /*2350*/  STL [R1+0x2c], R6 ;  /* 0x00002c0601007387 */ /* 0x0001e20000100800 */
[----:B--2---:R-:W-:Y:S01]  /*2360*/  IMAD.U32 R4, R21, 0x10000, RZ ;  /* 0x0001000015047824 */ /* 0x004fe200078e00ff */
[----:B------:R-:W-:Y:S02]  /*2370*/  PRMT R0, R50, 0x7632, R0 ;  /* 0x0000763232007816 */ /* 0x000fe40000000000 */
[----:B------:R1:W-:Y:S01]  /*2380*/  STL [R1+0x28], R5 ;  /* 0x0000280501007387 */ /* 0x0003e20000100800 */
[----:B------:R-:W-:-:S03]  /*2390*/  SHF.L.U32 R3, R3, 0x10, RZ ;  /* 0x0000001003037819 */ /* 0x000fc600000006ff */
[----:B------:R2:W-:Y:S01]  /*23a0*/  STL [R1+0x24], R4 ;  /* 0x0000240401007387 */ /* 0x0005e20000100800 */
[----:B0-----:R-:W-:Y:S01]  /*23b0*/  SHF.L.U32 R6, R20, 0x10, RZ ;  /* 0x0000001014067819 */ /* 0x001fe200000006ff */
[----:B------:R-:W-:Y:S02]  /*23c0*/  IMAD.U32 R2, R2, 0x10000, RZ ;  /* 0x0001000002027824 */ /* 0x000fe400078e00ff */
[----:B-1----:R-:W-:Y:S02]  /*23d0*/  IMAD.U32 R5, R13, 0x10000, RZ ;  /* 0x000100000d057824 */ /* 0x002fe400078e00ff */
[----:B------:R0:W-:Y:S01]  /*23e0*/  STL [R1+0x20], R6 ;  /* 0x0000200601007387 */ /* 0x0001e20000100800 */
[----:B--2---:R-:W-:-:S03]  /*23f0*/  IMAD.U32 R4, R12, 0x10000, RZ ;  /* 0x000100000c047824 */ /* 0x004fc600078e00ff */
[----:B------:R0:W-:Y:S01]  /*2400*/  STL [R1+0x1c], R5 ;  /* 0x00001c0501007387 */ /* 0x0001e20000100800 */
[----:B------:R-:W-:-:S03]  /*2410*/  IMAD.U32 R0, R0, 0x10000, RZ ;  /* 0x0001000000007824 */ /* 0x000fc600078e00ff */
[----:B------:R0:W-:Y:S04]  /*2420*/  STL [R1+0x14], R4 ;  /* 0x0000140401007387 */ /* 0x0001e80000100800 */
[----:B------:R0:W-:Y:S04]  /*2430*/  STL [R1+0x10], R3 ;  /* 0x0000100301007387 */ /* 0x0001e80000100800 */
[----:B------:R0:W-:Y:S04]  /*2440*/  STL [R1+0x8], R2 ;  /* 0x0000080201007387 */ /* 0x0001e80000100800 */
[----:B------:R0:W-:Y:S01]  /*2450*/  STL [R1+0x4], R0 ;  /* 0x0000040001007387 */ /* 0x0001e20000100800 */
        /* <DEDUP_REMOVED lines=14> */
[----:B------:R-:W-:Y:S01]  /*2540*/  PRMT R227, R9, 0x7632, R227 ;  /* 0x0000763209e37816 */ /* 0x000fe200000000e3 */
[----:B------:R-:W-:Y:S01]  /*2550*/  BSSY B0, `(.L_x_22596) ;  /* 0x0003dc3000007945 */ /* 0x000fe20003800000 */
[----:B------:R-:W-:Y:S01]  /*2560*/  ISETP.NE.U32.AND P0, PT, RZ, UR8, PT ;  /* 0x00000008ff007c0c */ /* 0x000fe2000bf05070 */
        /* <DEDUP_REMOVED lines=41> */
[----:B------:R-:W-:Y:S01]  /*2800*/  IMAD.MOV.U32 R13, RZ, RZ, RZ ;  /* 0x000000ffff0d7224 */ /* 0x000fe200078e00ff */
[----:B------:R-:W-:Y:S01]  /*2810*/  ISETP.NE.AND.EX P0, PT, RZ, UR9, PT, P0 ;  /* 0x00000009ff007c0c */ /* 0x000fe2000bf05300 */
[----:B0-----:R-:W-:-:S12]  /*2820*/  ULDC.64 UR8, c[0x0][0x228] ;  /* 0x00008a0000087ab9 */ /* 0x001fd80000000a00 */
.L_x_23888:
[----:B0-----:R-:W0:Y:S01]  /*2830*/  S2R R251, SR_TID.X ;  /* 0x0000000000fb7919 */ /* 0x001e220000002100 */
[----:B------:R-:W-:Y:S01]  /*2840*/  IMAD R207, R195, UR23, RZ ;  /* 0x00000017c3cf7c24 */ /* 0x000fe2000f8e02ff */
[----:B------:R-:W-:Y:S01]  /*2850*/  ISETP.NE.U32.AND P1, PT, RZ, UR10, PT ;  /* 0x0000000aff007c0c */ /* 0x000fe2000bf25070 */
[----:B------:R-:W1:Y:S03]  /*2860*/  LDC.64 R214, c[0x0][0x220] ;  /* 0x00008800ffd67b82 */ /* 0x000e660000000a00 */
[----:B------:R-:W-:Y:S02]  /*2870*/  ISETP.NE.AND.EX P1, PT, RZ, UR11, PT, P1 ;  /* 0x0000000bff007c0c */ /* 0x000fe4000bf25310 */
[----:B------:R-:W-:-:S03]  /*2880*/  SHF.R.S32.HI R0, RZ, 0x1f, R207 ;  /* 0x0000001fff007819 */ /* 0x000fc600000114cf */
[----:B------:R-:W2:Y:S01]  /*2890*/  @P0 LDC.64 R2, c[0x0][0x228] ;  /* 0x00008a00ff020b82 */ /* 0x000ea20000000a00 */
[----:B------:R-:W-:Y:S02]  /*28a0*/  LEA.HI R207, R0, R207, RZ, 0x3 ;  /* 0x000000cf00cf7211 */ /* 0x000fe400078f18ff */
[----:B0-----:R-:W-:-:S04]  /*28b0*/  LOP3.LUT R251, R251, 0x1f, RZ, 0xc0, !PT ;  /* 0x0000001ffbfb7812 */ /* 0x001fc800078ec0ff */
[----:B------:R-:W-:-:S04]  /*28c0*/  LEA.HI.SX32 R207, R207, R251, 0x1d ;  /* 0x000000fbcfcf7211 */ /* 0x000fc800078feaff */
[----:B------:R-:W-:-:S04]  /*28d0*/  @P1 LEA R20, P2, R207, UR10, 0x5 ;  /* 0x0000000acf141c11 */ /* 0x000fc8000f8428ff */
[----:B------:R-:W-:-:S05]  /*28e0*/  @P1 LEA.HI.X R21, R207, UR11, RZ, 0x5, P2 ;  /* 0x0000000bcf151c11 */ /* 0x000fca00090f2cff */
[----:B-----5:R-:W5:Y:S04]  /*28f0*/  @P1 LDG.E.128 R104, desc[UR6][R20.64] ;  /* 0x0000000614681981 */ /* 0x020f68000c1e1d00 */
[----:B------:R1:W5:Y:S01]  /*2900*/  @P1 LDG.E.128 R100, desc[UR6][R20.64+0x10] ;  /* 0x0000100614641981 */ /* 0x000362000c1e1d00 */
[----:B--2---:R-:W-:-:S04]  /*2910*/  @P0 LEA R2, P2, R207, R2, 0x4 ;  /* 0x00000002cf020211 */ /* 0x004fc800078420ff */
[C---:B------:R-:W-:Y:S01]  /*2920*/  @P0 LEA.HI.X R3, R207.reuse, R3, RZ, 0x4, P2 ;  /* 0x00000003cf030211 */ /* 0x040fe200010f24ff */
[----:B-1----:R-:W-:Y:S01]  /*2930*/  IMAD.WIDE.U32 R20, R207, 0x10, R214 ;  /* 0x00000010cf147825 */ /* 0x002fe200078e00d6 */
[C---:B------:R-:W-:Y:S01]  /*2940*/  ISETP.NE.AND P2, PT, R209.reuse, 0x1, PT ;  /* 0x00000001d100780c */ /* 0x040fe20003f45270 */
[----:B------:R-:W-:Y:S02]  /*2950*/  BSSY B1, `(.L_x_22597) ;  /* 0x000000e000017945 */ /* 0x000fe40003800000 */
[----:B------:R0:W5:Y:S04]  /*2960*/  @P0 LDG.E.128 R96, desc[UR6][R2.64] ;  /* 0x0000000602600981 */ /* 0x000168000c1e1d00 */
[----:B------:R-:W5:Y:S01]  /*2970*/  LDG.E.128 R20, desc[UR6][R20.64] ;  /* 0x0000000614147981 */ /* 0x000f62000c1e1d00 */
        /* <DEDUP_REMOVED lines=10> */
.L_x_22598:
[----:B------:R-:W-:-:S07]  /*2a20*/  IMAD.MOV.U32 R0, RZ, RZ, R196 ;  /* 0x000000ffff007224 */ /* 0x000fce00078e00c4 */
.L_x_22599:
[----:B------:R-:W-:Y:S05]  /*2a30*/  BSYNC B1 ;  /* 0x0000000000017941 */ /* 0x000fea0003800000 */
.L_x_22597:
        /* <DEDUP_REMOVED lines=16> */
.L_x_22603:
[----:B------:R-:W-:Y:S05]  /*2b40*/  BSYNC B2 ;  /* 0x0000000000027941 */ /* 0x000fea0003800000 */
.L_x_22602:
        /* <DEDUP_REMOVED lines=44> */
.L_x_22601:
[----:B------:R-:W-:Y:S05]  /*2e10*/  BSYNC B1 ;  /* 0x0000000000017941 */ /* 0x000fea0003800000 */
.L_x_22600:
[----:B------:R-:W0:Y:S01]  /*2e20*/  LDC R210, c[0x0][0x294] ;  /* 0x0000a500ffd27b82 */ /* 0x000e220000000800 */
[----:B------:R-:W-:Y:S01]  /*2e30*/  HFMA2.MMA R211, -RZ, RZ, 0.1171875, 0 ;  /* 0x2f800000ffd37435 */ /* 0x000fe200000001ff */
[----:B------:R-:W-:Y:S01]  /*2e40*/  I2FP.F32.U32 R0, R0 ;  /* 0x0000000000007245 */ /* 0x000fe20000201000 */
[----:B-----5:R-:W-:Y:S01]  /*2e50*/  IMAD.U32 R92, R20, 0x10000, RZ ;  /* 0x00010000145c7824 */ /* 0x020fe200078e00ff */
[----:B------:R-:W-:Y:S02]  /*2e60*/  ISETP.NE.U32.AND P2, PT, RZ, UR8, PT ;  /* 0x00000008ff007c0c */ /* 0x000fe4000bf45070 */
[----:B------:R-:W-:Y:S02]  /*2e70*/  LOP3.LUT R11, R11, 0xffffffdf, RZ, 0xc0, !PT ;  /* 0xffffffdf0b0b7812 */ /* 0x000fe400078ec0ff */
[----:B------:R-:W1:Y:S01]  /*2e80*/  LDC R212, c[0x0][0x298] ;  /* 0x0000a600ffd47b82 */ /* 0x000e620000000800 */
[----:B------:R-:W-:Y:S02]  /*2e90*/  ISETP.NE.AND.EX P2, PT, RZ, UR9, PT, P2 ;  /* 0x00000009ff007c0c */ /* 0x000fe4000bf45320 */
        /* <DEDUP_REMOVED lines=12> */
.L_x_22604:
        /* <DEDUP_REMOVED lines=12> */
.L_x_22607:
[----:B------:R-:W-:-:S07]  /*3020*/  IMAD.MOV.U32 R0, RZ, RZ, R196 ;  /* 0x000000ffff007224 */ /* 0x000fce00078e00c4 */
.L_x_22608:
[----:B------:R-:W-:Y:S05]  /*3030*/  BSYNC B1 ;  /* 0x0000000000017941 */ /* 0x000fea0003800000 */
.L_x_22606:
        /* <DEDUP_REMOVED lines=16> */
.L_x_22612:
[----:B------:R-:W-:Y:S05]  /*3140*/  BSYNC B2 ;  /* 0x0000000000027941 */ /* 0x000fea0003800000 */
.L_x_22611:
        /* <DEDUP_REMOVED lines=44> */
.L_x_22610:
[----:B------:R-:W-:Y:S05]  /*3410*/  BSYNC B1 ;  /* 0x0000000000017941 */ /* 0x000fea0003800000 */
.L_x_22609:
        /* <DEDUP_REMOVED lines=9> */
.L_x_22605:
        /* <DEDUP_REMOVED lines=12> */
.L_x_22614:
[----:B------:R-:W-:-:S07]  /*3570*/  MOV R0, R196 ;  /* 0x000000c400007202 */ /* 0x000fce0000000f00 */
.L_x_22615:
[----:B------:R-:W-:Y:S05]  /*3580*/  BSYNC B1 ;  /* 0x0000000000017941 */ /* 0x000fea0003800000 */
.L_x_22613:
        /* <DEDUP_REMOVED lines=16> */
.L_x_22619:
[----:B------:R-:W-:Y:S05]  /*3690*/  BSYNC B2 ;  /* 0x0000000000027941 */ /* 0x000fea0003800000 */
.L_x_22618:
        /* <DEDUP_REMOVED lines=44> */
.L_x_22617:
[----:B------:R-:W-:Y:S05]  /*3960*/  BSYNC B1 ;  /* 0x0000000000017941 */ /* 0x000fea0003800000 */
.L_x_22616:
        /* <DEDUP_REMOVED lines=14> */
.L_x_22620:
        /* <DEDUP_REMOVED lines=12> */
.L_x_22623:
[----:B------:R-:W-:-:S07]  /*3b10*/  MOV R0, R196 ;  /* 0x000000c400007202 */ /* 0x000fce0000000f00 */
.L_x_22624:
[----:B------:R-:W-:Y:S05]  /*3b20*/  BSYNC B1 ;  /* 0x0000000000017941 */ /* 0x000fea0003800000 */
.L_x_22622:
        /* <DEDUP_REMOVED lines=16> */
.L_x_22628:
[----:B------:R-:W-:Y:S05]  /*3c30*/  BSYNC B2 ;  /* 0x0000000000027941 */ /* 0x000fea0003800000 */
.L_x_22627:
        /* <DEDUP_REMOVED lines=44> */
.L_x_22626:
[----:B------:R-:W-:Y:S05]  /*3f00*/  BSYNC B1 ;  /* 0x0000000000017941 */ /* 0x000fea0003800000 */
.L_x_22625:
        /* <DEDUP_REMOVED lines=10> */
.L_x_22621:
        /* <DEDUP_REMOVED lines=12> */
.L_x_22630:
[----:B------:R-:W-:-:S07]  /*4070*/  IMAD.MOV.U32 R0, RZ, RZ, R196 ;  /* 0x000000ffff007224 */ /* 0x000fce00078e00c4 */
.L_x_22631:
[----:B------:R-:W-:Y:S05]  /*4080*/  BSYNC B1 ;  /* 0x0000000000017941 */ /* 0x000fea0003800000 */
.L_x_22629:
        /* <DEDUP_REMOVED lines=16> */
.L_x_22635:
[----:B------:R-:W-:Y:S05]  /*4190*/  BSYNC B2 ;  /* 0x0000000000027941 */ /* 0x000fea0003800000 */
.L_x_22634:
        /* <DEDUP_REMOVED lines=44> */
.L_x_22633:
[----:B------:R-:W-:Y:S05]  /*4460*/  BSYNC B1 ;  /* 0x0000000000017941 */ /* 0x000fea0003800000 */
.L_x_22632:
        /* <DEDUP_REMOVED lines=15> */
.L_x_22636:
        /* <DEDUP_REMOVED lines=12> */
.L_x_22639:
[----:B------:R-:W-:-:S07]  /*4620*/  IMAD.MOV.U32 R9, RZ, RZ, R196 ;  /* 0x000000ffff097224 */ /* 0x000fce00078e00c4 */
.L_x_22640:
[----:B------:R-:W-:Y:S05]  /*4630*/  BSYNC B1 ;  /* 0x0000000000017941 */ /* 0x000fea0003800000 */
.L_x_22638:
        /* <DEDUP_REMOVED lines=16> */
.L_x_22644:
[----:B------:R-:W-:Y:S05]  /*4740*/  BSYNC B2 ;  /* 0x0000000000027941 */ /* 0x000fea0003800000 */
.L_x_22643:
        /* <DEDUP_REMOVED lines=44> */
.L_x_22642:
[----:B------:R-:W-:Y:S05]  /*4a10*/  BSYNC B1 ;  /* 0x0000000000017941 */ /* 0x000fea0003800000 */
.L_x_22641:
        /* <DEDUP_REMOVED lines=9> */
.L_x_22637:
        /* <DEDUP_REMOVED lines=12> */
.L_x_22646:
[----:B------:R-:W-:-:S07]  /*4b70*/  IMAD.MOV.U32 R26, RZ, RZ, R196 ;  /* 0x000000ffff1a7224 */ /* 0x000fce00078e00c4 */
.L_x_22647:
[----:B------:R-:W-:Y:S05]  /*4b80*/  BSYNC B1 ;  /* 0x0000000000017941 */ /* 0x000fea0003800000 */
.L_x_22645:
        /* <DEDUP_REMOVED lines=16> */
.L_x_22651:
[----:B------:R-:W-:Y:S05]  /*4c90*/  BSYNC B2 ;  /* 0x0000000000027941 */ /* 0x000fea0003800000 */
.L_x_22650:
        /* <DEDUP_REMOVED lines=44> */
.L_x_22649:
[----:B------:R-:W-:Y:S05]  /*4f60*/  BSYNC B1 ;  /* 0x0000000000017941 */ /* 0x000fea0003800000 */
.L_x_22648:
        /* <DEDUP_REMOVED lines=14> */
.L_x_22652:
        /* <DEDUP_REMOVED lines=12> */
.L_x_22655:
[----:B------:R-:W-:-:S07]  /*5110*/  IMAD.MOV.U32 R0, RZ, RZ, R196 ;  /* 0x000000ffff007224 */ /* 0x000fce00078e00c4 */
.L_x_22656:
[----:B------:R-:W-:Y:S05]  /*5120*/  BSYNC B1 ;  /* 0x0000000000017941 */ /* 0x000fea0003800000 */
.L_x_22654:
        /* <DEDUP_REMOVED lines=16> */
.L_x_22660:
[----:B------:R-:W-:Y:S05]  /*5230*/  BSYNC B2 ;  /* 0x0000000000027941 */ /* 0x000fea0003800000 */
.L_x_22659:
        /* <DEDUP_REMOVED lines=44> */
.L_x_22658:
[----:B------:R-:W-:Y:S05]  /*5500*/  BSYNC B1 ;  /* 0x0000000000017941 */ /* 0x000fea0003800000 */
.L_x_22657:
        /* <DEDUP_REMOVED lines=10> */
.L_x_22653:
        /* <DEDUP_REMOVED lines=12> */
.L_x_22662:
[----:B------:R-:W-:-:S07]  /*5670*/  MOV R0, R196 ;  /* 0x000000c400007202 */ /* 0x000fce0000000f00 */
.L_x_22663:
[----:B------:R-:W-:Y:S05]  /*5680*/  BSYNC B1 ;  /* 0x0000000000017941 */ /* 0x000fea0003800000 */
.L_x_22661:
        /* <DEDUP_REMOVED lines=16> */
.L_x_22667:
[----:B------:R-:W-:Y:S05]  /*5790*/  BSYNC B2 ;  /* 0x0000000000027941 */ /* 0x000fea0003800000 */
.L_x_22666:
        /* <DEDUP_REMOVED lines=44> */
.L_x_22665:
[----:B------:R-:W-:Y:S05]  /*5a60*/  BSYNC B1 ;  /* 0x0000000000017941 */ /* 0x000fea0003800000 */
.L_x_22664:
        /* <DEDUP_REMOVED lines=15> */
.L_x_22668:
        /* <DEDUP_REMOVED lines=12> */
.L_x_22671:
[----:B------:R-:W-:-:S07]  /*5c20*/  MOV R0, R196 ;  /* 0x000000c400007202 */ /* 0x000fce0000000f00 */
.L_x_22672:
[----:B------:R-:W-:Y:S05]  /*5c30*/  BSYNC B1 ;  /* 0x0000000000017941 */ /* 0x000fea0003800000 */
.L_x_22670:
        /* <DEDUP_REMOVED lines=16> */
.L_x_22676:
[----:B------:R-:W-:Y:S05]  /*5d40*/  BSYNC B2 ;  /* 0x0000000000027941 */ /* 0x000fea0003800000 */
.L_x_22675:
        /* <DEDUP_REMOVED lines=44> */
.L_x_22674:
[----:B------:R-:W-:Y:S05]  /*6010*/  BSYNC B1 ;  /* 0x0000000000017941 */ /* 0x000fea0003800000 */
.L_x_22673:
        /* <DEDUP_REMOVED lines=9> */
.L_x_22669:
        /* <DEDUP_REMOVED lines=12> */
.L_x_22678:
[----:B------:R-:W-:-:S07]  /*6170*/  IMAD.MOV.U32 R0, RZ, RZ, R196 ;  /* 0x000000ffff007224 */ /* 0x000fce00078e00c4 */
.L_x_22679:
[----:B------:R-:W-:Y:S05]  /*6180*/  BSYNC B1 ;  /* 0x0000000000017941 */ /* 0x000fea0003800000 */
.L_x_22677:
        /* <DEDUP_REMOVED lines=16> */
.L_x_22683:
[----:B------:R-:W-:Y:S05]  /*6290*/  BSYNC B2 ;  /* 0x0000000000027941 */ /* 0x000fea0003800000 */
.L_x_22682:
        /* <DEDUP_REMOVED lines=44> */
.L_x_22681:
[----:B------:R-:W-:Y:S05]  /*6560*/  BSYNC B1 ;  /* 0x0000000000017941 */ /* 0x000fea0003800000 */
.L_x_22680:
        /* <DEDUP_REMOVED lines=12> */
.L_x_22684:
        /* <DEDUP_REMOVED lines=12> */
.L_x_22687:
[----:B------:R-:W-:-:S07]  /*66f0*/  IMAD.MOV.U32 R0, RZ, RZ, R196 ;  /* 0x000000ffff007224 */ /* 0x000fce00078e00c4 */
.L_x_22688:
[----:B------:R-:W-:Y:S05]  /*6700*/  BSYNC B1 ;  /* 0x0000000000017941 */ /* 0x000fea0003800000 */
.L_x_22686:
        /* <DEDUP_REMOVED lines=16> */
.L_x_22692:
[----:B------:R-:W-:Y:S05]  /*6810*/  BSYNC B2 ;  /* 0x0000000000027941 */ /* 0x000fea0003800000 */
.L_x_22691:
        /* <DEDUP_REMOVED lines=44> */
.L_x_22690:
[----:B------:R-:W-:Y:S05]  /*6ae0*/  BSYNC B1 ;  /* 0x0000000000017941 */ /* 0x000fea0003800000 */
.L_x_22689:
        /* <DEDUP_REMOVED lines=10> */
.L_x_22685:
        /* <DEDUP_REMOVED lines=12> */
.L_x_22694:
[----:B------:R-:W-:-:S07]  /*6c50*/  IMAD.MOV.U32 R0, RZ, RZ, R196 ;  /* 0x000000ffff007224 */ /* 0x000fce00078e00c4 */
.L_x_22695:
[----:B------:R-:W-:Y:S05]  /*6c60*/  BSYNC B1 ;  /* 0x0000000000017941 */ /* 0x000fea0003800000 */
.L_x_22693:
        /* <DEDUP_REMOVED lines=16> */
.L_x_22699:
[----:B------:R-:W-:Y:S05]  /*6d70*/  BSYNC B2 ;  /* 0x0000000000027941 */ /* 0x000fea0003800000 */
.L_x_22698:
        /* <DEDUP_REMOVED lines=44> */
.L_x_22697:
[----:B------:R-:W-:Y:S05]  /*7040*/  BSYNC B1 ;  /* 0x0000000000017941 */ /* 0x000fea0003800000 */
.L_x_22696:
        /* <DEDUP_REMOVED lines=10> */
[----:B------:R-:W-:Y:S01]  /*70f0*/  MOV R3, R2 ;  /* 0x0000000200037202 */ /* 0x000fe20000000f00 */
[----:B------:R-:W-:Y:S01]  /*7100*/  FADD.FTZ R90, R102, R90 ;  /* 0x0000005a665a7221 */ /* 0x000fe20000010000 */
[----:B------:R-:W-:Y:S06]  /*7110*/  BRA `(.L_x_22701) ;  /* 0x0000000400547947 */ /* 0x000fec0003800000 */
.L_x_22700:
        /* <DEDUP_REMOVED lines=12> */
.L_x_22703:
[----:B------:R-:W-:-:S07]  /*71e0*/  IMAD.MOV.U32 R5, RZ, RZ, R196 ;  /* 0x000000ffff057224 */ /* 0x000fce00078e00c4 */
.L_x_22704:
[----:B------:R-:W-:Y:S05]  /*71f0*/  BSYNC B1 ;  /* 0x0000000000017941 */ /* 0x000fea0003800000 */
.L_x_22702:
        /* <DEDUP_REMOVED lines=16> */
.L_x_22708:
[----:B------:R-:W-:Y:S05]  /*7300*/  BSYNC B2 ;  /* 0x0000000000027941 */ /* 0x000fea0003800000 */
.L_x_22707:
        /* <DEDUP_REMOVED lines=44> */
.L_x_22706:
[----:B------:R-:W-:Y:S05]  /*75d0*/  BSYNC B1 ;  /* 0x0000000000017941 */ /* 0x000fea0003800000 */
.L_x_22705:
        /* <DEDUP_REMOVED lines=9> */
.L_x_22701:
        /* <DEDUP_REMOVED lines=12> */
.L_x_22710:
[----:B------:R-:W-:-:S07]  /*7730*/  MOV R24, R196 ;  /* 0x000000c400187202 */ /* 0x000fce0000000f00 */
.L_x_22711:
[----:B------:R-:W-:Y:S05]  /*7740*/  BSYNC B1 ;  /* 0x0000000000017941 */ /* 0x000fea0003800000 */
.L_x_22709:
        /* <DEDUP_REMOVED lines=16> */
.L_x_22715:
[----:B------:R-:W-:Y:S05]  /*7850*/  BSYNC B2 ;  /* 0x0000000000027941 */ /* 0x000fea0003800000 */
.L_x_22714:
        /* <DEDUP_REMOVED lines=44> */
.L_x_22713:
[----:B------:R-:W-:Y:S05]  /*7b20*/  BSYNC B1 ;  /* 0x0000000000017941 */ /* 0x000fea0003800000 */
.L_x_22712:
        /* <DEDUP_REMOVED lines=12> */
.L_x_22716:
        /* <DEDUP_REMOVED lines=12> */
.L_x_22719:
[----:B------:R-:W-:-:S07]  /*7cb0*/  MOV R0, R196 ;  /* 0x000000c400007202 */ /* 0x000fce0000000f00 */
.L_x_22720:
[----:B------:R-:W-:Y:S05]  /*7cc0*/  BSYNC B1 ;  /* 0x0000000000017941 */ /* 0x000fea0003800000 */
.L_x_22718:
        /* <DEDUP_REMOVED lines=19> */
.L_x_22724:
[----:B------:R-:W-:Y:S05]  /*7e00*/  BSYNC B2 ;  /* 0x0000000000027941 */ /* 0x000fea0003800000 */
.L_x_22723:
        /* <DEDUP_REMOVED lines=44> */
.L_x_22722:
[----:B------:R-:W-:Y:S05]  /*80d0*/  BSYNC B1 ;  /* 0x0000000000017941 */ /* 0x000fea0003800000 */
.L_x_22721:
        /* <DEDUP_REMOVED lines=10> */
.L_x_22717:
[----:B------:R-:W-:Y:S02]  /*8180*/  LOP3.LUT R11, R11, 0xffffffbf, RZ, 0xc0, !PT ;  /* 0xffffffbf0b0b7812 */ /* 0x000fe400078ec0ff */
[----:B------:R-:W-:Y:S02]  /*8190*/  SEL R0, RZ, 0x1000000, P5 ;  /* 0x01000000ff007807 */ /* 0x000fe40002800000 */
[----:B------:R-:W-:Y:S02]  /*81a0*/  @P1 LOP3.LUT R11, R11, 0x40, RZ, 0xfc, !PT ;  /* 0x000000400b0b1812 */ /* 0x000fe400078efcff */
[----:B------:R-:W-:Y:S02]  /*81b0*/  SEL R3, RZ, 0x10000, P4 ;  /* 0x00010000ff037807 */ /* 0x000fe40002000000 */
[----:B------:R-:W-:Y:S02]  /*81c0*/  LOP3.LUT P1, RZ, R11, 0x4, RZ, 0xc0, !PT ;  /* 0x000000040bff7812 */ /* 0x000fe4000782c0ff */
[----:B------:R-:W-:-:S02]  /*81d0*/  SEL R20, RZ, 0x100, P3 ;  /* 0x00000100ff147807 */ /* 0x000fc40001800000 */
[----:B------:R-:W-:Y:S02]  /*81e0*/  SEL R2, RZ, 0x1, P1 ;  /* 0x00000001ff027807 */ /* 0x000fe40000800000 */
[C---:B------:R-:W-:Y:S02]  /*81f0*/  LOP3.LUT P3, RZ, R11.reuse, 0x2, RZ, 0xc0, !PT ;  /* 0x000000020bff7812 */ /* 0x040fe4000786c0ff */
[----:B------:R-:W-:Y:S01]  /*8200*/  LOP3.LUT R0, R20, R0, R3, 0xfe, !PT ;  /* 0x0000000014007212 */ /* 0x000fe200078efe03 */
[----:B------:R-:W-:Y:S01]  /*8210*/  IMAD.WIDE.U32 R2, R2, 0x1000000, RZ ;  /* 0x0100000002027825 */ /* 0x000fe200078e00ff */
[----:B------:R-:W-:Y:S02]  /*8220*/  SEL R20, RZ, 0x1, P3 ;  /* 0x00000001ff147807 */ /* 0x000fe40001800000 */
[C---:B------:R-:W-:Y:S02]  /*8230*/  LOP3.LUT P5, RZ, R11.reuse, 0x10, RZ, 0xc0, !PT ;  /* 0x000000100bff7812 */ /* 0x040fe400078ac0ff */
[----:B------:R-:W-:-:S02]  /*8240*/  LOP3.LUT P4, RZ, R11, 0x8, RZ, 0xc0, !PT ;  /* 0x000000080bff7812 */ /* 0x000fc4000788c0ff */
[----:B------:R-:W-:Y:S02]  /*8250*/  LOP3.LUT R3, R3, R0, R20, 0xfe, !PT ;  /* 0x0000000003037212 */ /* 0x000fe400078efe14 */
[----:B------:R-:W-:Y:S02]  /*8260*/  SEL R20, RZ, 0x1, P4 ;  /* 0x00000001ff147807 */ /* 0x000fe40002000000 */
[----:B------:R-:W-:Y:S02]  /*8270*/  SEL R22, RZ, 0x1, P5 ;  /* 0x00000001ff167807 */ /* 0x000fe40002800000 */
[----:B------:R-:W-:Y:S01]  /*8280*/  LOP3.LUT P6, RZ, R11, 0x20, RZ, 0xc0, !PT ;  /* 0x000000200bff7812 */ /* 0x000fe200078cc0ff */
[----:B------:R-:W-:Y:S01]  /*8290*/  IMAD.WIDE.U32 R20, R20, 0x10000, RZ ;  /* 0x0001000014147825 */ /* 0x000fe200078e00ff */
[----:B------:R-:W-:Y:S02]  /*82a0*/  SHF.L.U32 R25, R207, 0x3, RZ ;  /* 0x00000003cf197819 */ /* 0x000fe400000006ff */
[----:B------:R-:W-:Y:S01]  /*82b0*/  LOP3.LUT P1, RZ, R11, 0x40, RZ, 0xc0, !PT ;  /* 0x000000400bff7812 */ /* 0x000fe2000782c0ff */
[----:B------:R-:W-:-:S03]  /*82c0*/  IMAD.WIDE.U32 R22, R22, 0x100, RZ ;  /* 0x0000010016167825 */ /* 0x000fc600078e00ff */
[----:B------:R-:W-:Y:S02]  /*82d0*/  LOP3.LUT R0, R22, R2, R20, 0xfe, !PT ;  /* 0x0000000216007212 */ /* 0x000fe400078efe14 */
[----:B------:R-:W-:Y:S02]  /*82e0*/  LEA R2, P3, R207, UR12, 0x5 ;  /* 0x0000000ccf027c11 */ /* 0x000fe4000f8628ff */
[----:B------:R-:W-:Y:S02]  /*82f0*/  LOP3.LUT R21, R23, R3, R21, 0xfe, !PT ;  /* 0x0000000317157212 */ /* 0x000fe400078efe15 */
[----:B------:R-:W-:-:S05]  /*8300*/  LEA.HI.X R3, R207, UR13, RZ, 0x5, P3 ;  /* 0x0000000dcf037c11 */ /* 0x000fca00098f2cff */
[----:B------:R-:W-:Y:S04]  /*8310*/  STG.E.128 desc[UR6][R2.64], R92 ;  /* 0x0000005c02007986 */ /* 0x000fe8000c101d06 */
[----:B------:R0:W-:Y:S02]  /*8320*/  STG.E.128 desc[UR6][R2.64+0x10], R88 ;  /* 0x0000105802007986 */ /* 0x0001e4000c101d06 */
[----:B0-----:R-:W-:-:S04]  /*8330*/  SEL R2, RZ, 0x1, P6 ;  /* 0x00000001ff027807 */ /* 0x001fc80003000000 */
[----:B------:R-:W-:Y:S02]  /*8340*/  LOP3.LUT R20, R0, R2, RZ, 0xfc, !PT ;  /* 0x0000000200147212 */ /* 0x000fe400078efcff */
[----:B------:R-:W-:Y:S02]  /*8350*/  SHF.R.U32.HI R0, RZ, 0x1d, R207 ;  /* 0x0000001dff007819 */ /* 0x000fe400000116cf */
        /* <DEDUP_REMOVED lines=24> */
.L_x_22725:
        /* <DEDUP_REMOVED lines=8> */
[----:B------:R-:W5:Y:S01]  /*8560*/  @P1 LDG.E.128 R104, desc[UR6][R2.64] ;  /* 0x0000000602681981 */ /* 0x000f62000c1e1d00 */
[----:B0-----:R-:W-:-:S03]  /*8570*/  IMAD.WIDE.U32 R20, R203, 0x10, R214 ;  /* 0x00000010cb147825 */ /* 0x001fc600078e00d6 */
[----:B------:R0:W5:Y:S04]  /*8580*/  @P1 LDG.E.128 R100, desc[UR6][R2.64+0x10] ;  /* 0x0000100602641981 */ /* 0x000168000c1e1d00 */
[----:B------:R-:W5:Y:S01]  /*8590*/  LDG.E.128 R20, desc[UR6][R20.64] ;  /* 0x0000000614147981 */ /* 0x000f62000c1e1d00 */
        /* <DEDUP_REMOVED lines=10> */
.L_x_22727:
[----:B------:R-:W-:-:S07]  /*8640*/  IMAD.MOV.U32 R0, RZ, RZ, R196 ;  /* 0x000000ffff007224 */ /* 0x000fce00078e00c4 */
.L_x_22728:
[----:B------:R-:W-:Y:S05]  /*8650*/  BSYNC B1 ;  /* 0x0000000000017941 */ /* 0x000fea0003800000 */
.L_x_22726:
        /* <DEDUP_REMOVED lines=16> */
.L_x_22732:
[----:B------:R-:W-:Y:S05]  /*8760*/  BSYNC B2 ;  /* 0x0000000000027941 */ /* 0x000fea0003800000 */
.L_x_22731:
        /* <DEDUP_REMOVED lines=44> */
.L_x_22730:
[----:B------:R-:W-:Y:S05]  /*8a30*/  BSYNC B1 ;  /* 0x0000000000017941 */ /* 0x000fea0003800000 */
.L_x_22729:
        /* <DEDUP_REMOVED lines=15> */
.L_x_22733:
        /* <DEDUP_REMOVED lines=12> */
.L_x_22736:
[----:B------:R-:W-:-:S07]  /*8bf0*/  IMAD.MOV.U32 R0, RZ, RZ, R196 ;  /* 0x000000ffff007224 */ /* 0x000fce00078e00c4 */
.L_x_22737:
[----:B------:R-:W-:Y:S05]  /*8c00*/  BSYNC B1 ;  /* 0x0000000000017941 */ /* 0x000fea0003800000 */
.L_x_22735:
        /* <DEDUP_REMOVED lines=16> */
.L_x_22741:
[----:B------:R-:W-:Y:S05]  /*8d10*/  BSYNC B2 ;  /* 0x0000000000027941 */ /* 0x000fea0003800000 */
.L_x_22740:
        /* <DEDUP_REMOVED lines=44> */
.L_x_22739:
[----:B------:R-:W-:Y:S05]  /*8fe0*/  BSYNC B1 ;  /* 0x0000000000017941 */ /* 0x000fea0003800000 */
.L_x_22738:
        /* <DEDUP_REMOVED lines=9> */
.L_x_22734:
        /* <DEDUP_REMOVED lines=12> */
.L_x_22743:
[----:B------:R-:W-:-:S07]  /*9140*/  IMAD.MOV.U32 R0, RZ, RZ, R196 ;  /* 0x000000ffff007224 */ /* 0x000fce00078e00c4 */
.L_x_22744:
[----:B------:R-:W-:Y:S05]  /*9150*/  BSYNC B1 ;  /* 0x0000000000017941 */ /* 0x000fea0003800000 */
.L_x_22742:
        /* <DEDUP_REMOVED lines=16> */
.L_x_22748:
[----:B------:R-:W-:Y:S05]  /*9260*/  BSYNC B2 ;  /* 0x0000000000027941 */ /* 0x000fea0003800000 */
.L_x_22747:
        /* <DEDUP_REMOVED lines=44> */
.L_x_22746:
[----:B------:R-:W-:Y:S05]  /*9530*/  BSYNC B1 ;  /* 0x0000000000017941 */ /* 0x000fea0003800000 */
.L_x_22745:
        /* <DEDUP_REMOVED lines=14> */
.L_x_22749:
        /* <DEDUP_REMOVED lines=12> */
.L_x_22752:
[----:B------:R-:W-:-:S07]  /*96e0*/  IMAD.MOV.U32 R0, RZ, RZ, R196 ;  /* 0x000000ffff007224 */ /* 0x000fce00078e00c4 */
.L_x_22753:
[----:B------:R-:W-:Y:S05]  /*96f0*/  BSYNC B1 ;  /* 0x0000000000017941 */ /* 0x000fea0003800000 */
.L_x_22751:
        /* <DEDUP_REMOVED lines=16> */
.L_x_22757:
[----:B------:R-:W-:Y:S05]  /*9800*/  BSYNC B2 ;  /* 0x0000000000027941 */ /* 0x000fea0003800000 */
.L_x_22756:
        /* <DEDUP_REMOVED lines=44> */
.L_x_22755:
[----:B------:R-:W-:Y:S05]  /*9ad0*/  BSYNC B1 ;  /* 0x0000000000017941 */ /* 0x000fea0003800000 */
.L_x_22754:
        /* <DEDUP_REMOVED lines=10> */
.L_x_22750:
        /* <DEDUP_REMOVED lines=12> */
.L_x_22759:
[----:B------:R-:W-:-:S07]  /*9c40*/  MOV R0, R196 ;  /* 0x000000c400007202 */ /* 0x000fce0000000f00 */
.L_x_22760:
[----:B------:R-:W-:Y:S05]  /*9c50*/  BSYNC B1 ;  /* 0x0000000000017941 */ /* 0x000fea0003800000 */
.L_x_22758:
        /* <DEDUP_REMOVED lines=16> */
.L_x_22764:
[----:B------:R-:W-:Y:S05]  /*9d60*/  BSYNC B2 ;  /* 0x0000000000027941 */ /* 0x000fea0003800000 */
.L_x_22763:
        /* <DEDUP_REMOVED lines=44> */
.L_x_22762:
[----:B------:R-:W-:Y:S05]  /*a030*/  BSYNC B1 ;  /* 0x0000000000017941 */ /* 0x000fea0003800000 */
.L_x_22761:
        /* <DEDUP_REMOVED lines=15> */
.L_x_22765:
        /* <DEDUP_REMOVED lines=12> */
.L_x_22768:
[----:B------:R-:W-:-:S07]  /*a1f0*/  MOV R9, R196 ;  /* 0x000000c400097202 */ /* 0x000fce0000000f00 */
.L_x_22769:
[----:B------:R-:W-:Y:S05]  /*a200*/  BSYNC B1 ;  /* 0x0000000000017941 */ /* 0x000fea0003800000 */
.L_x_22767:
        /* <DEDUP_REMOVED lines=16> */
.L_x_22773:
[----:B------:R-:W-:Y:S05]  /*a310*/  BSYNC B2 ;  /* 0x0000000000027941 */ /* 0x000fea0003800000 */
.L_x_22772:
        /* <DEDUP_REMOVED lines=44> */
.L_x_22771:
[----:B------:R-:W-:Y:S05]  /*a5e0*/  BSYNC B1 ;  /* 0x0000000000017941 */ /* 0x000fea0003800000 */
.L_x_22770:
        /* <DEDUP_REMOVED lines=9> */
.L_x_22766:
        /* <DEDUP_REMOVED lines=12> */
.L_x_22775:
[----:B------:R-:W-:-:S07]  /*a740*/  IMAD.MOV.U32 R26, RZ, RZ, R196 ;  /* 0x000000ffff1a7224 */ /* 0x000fce00078e00c4 */
.L_x_22776:
[----:B------:R-:W-:Y:S05]  /*a750*/  BSYNC B1 ;  /* 0x0000000000017941 */ /* 0x000fea0003800000 */
.L_x_22774:
        /* <DEDUP_REMOVED lines=16> */
.L_x_22780:
[----:B------:R-:W-:Y:S05]  /*a860*/  BSYNC B2 ;  /* 0x0000000000027941 */ /* 0x000fea0003800000 */
.L_x_22779:
        /* <DEDUP_REMOVED lines=44> */
.L_x_22778:
[----:B------:R-:W-:Y:S05]  /*ab30*/  BSYNC B1 ;  /* 0x0000000000017941 */ /* 0x000fea0003800000 */
.L_x_22777:
        /* <DEDUP_REMOVED lines=14> */
.L_x_22781:
        /* <DEDUP_REMOVED lines=12> */
.L_x_22784:
[----:B------:R-:W-:-:S07]  /*ace0*/  IMAD.MOV.U32 R0, RZ, RZ, R196 ;  /* 0x000000ffff007224 */ /* 0x000fce00078e00c4 */
.L_x_22785:
[----:B------:R-:W-:Y:S05]  /*acf0*/  BSYNC B1 ;  /* 0x0000000000017941 */ /* 0x000fea0003800000 */
.L_x_22783:
        /* <DEDUP_REMOVED lines=16> */
.L_x_22789:
[----:B------:R-:W-:Y:S05]  /*ae00*/  BSYNC B2 ;  /* 0x0000000000027941 */ /* 0x000fea0003800000 */
.L_x_22788:
        /* <DEDUP_REMOVED lines=44> */
.L_x_22787:
[----:B------:R-:W-:Y:S05]  /*b0d0*/  BSYNC B1 ;  /* 0x0000000000017941 */ /* 0x000fea0003800000 */
.L_x_22786:
        /* <DEDUP_REMOVED lines=10> */
.L_x_22782:
        /* <DEDUP_REMOVED lines=12> */
.L_x_22791:
[----:B------:R-:W-:-:S07]  /*b240*/  IMAD.MOV.U32 R0, RZ, RZ, R196 ;  /* 0x000000ffff007224 */ /* 0x000fce00078e00c4 */
.L_x_22792:
[----:B------:R-:W-:Y:S05]  /*b250*/  BSYNC B1 ;  /* 0x0000000000017941 */ /* 0x000fea0003800000 */
.L_x_22790:
        /* <DEDUP_REMOVED lines=16> */
.L_x_22796:
[----:B------:R-:W-:Y:S05]  /*b360*/  BSYNC B2 ;  /* 0x0000000000027941 */ /* 0x000fea0003800000 */
.L_x_22795:
        /* <DEDUP_REMOVED lines=44> */
.L_x_22794:
[----:B------:R-:W-:Y:S05]  /*b630*/  BSYNC B1 ;  /* 0x0000000000017941 */ /* 0x000fea0003800000 */
.L_x_22793:
        /* <DEDUP_REMOVED lines=15> */
.L_x_22797:
        /* <DEDUP_REMOVED lines=12> */
.L_x_22800:
[----:B------:R-:W-:-:S07]  /*b7f0*/  IMAD.MOV.U32 R0, RZ, RZ, R196 ;  /* 0x000000ffff007224 */ /* 0x000fce00078e00c4 */
.L_x_22801:
[----:B------:R-:W-:Y:S05]  /*b800*/  BSYNC B1 ;  /* 0x0000000000017941 */ /* 0x000fea0003800000 */
.L_x_22799:
        /* <DEDUP_REMOVED lines=16> */
.L_x_22805:
[----:B------:R-:W-:Y:S05]  /*b910*/  BSYNC B2 ;  /* 0x0000000000027941 */ /* 0x000fea0003800000 */
.L_x_22804:
        /* <DEDUP_REMOVED lines=44> */
.L_x_22803:
[----:B------:R-:W-:Y:S05]  /*bbe0*/  BSYNC B1 ;  /* 0x0000000000017941 */ /* 0x000fea0003800000 */
.L_x_22802:
        /* <DEDUP_REMOVED lines=9> */
.L_x_22798:
        /* <DEDUP_REMOVED lines=12> */
.L_x_22807:
[----:B------:R-:W-:-:S07]  /*bd40*/  MOV R0, R196 ;  /* 0x000000c400007202 */ /* 0x000fce0000000f00 */
.L_x_22808:
[----:B------:R-:W-:Y:S05]  /*bd50*/  BSYNC B1 ;  /* 0x0000000000017941 */ /* 0x000fea0003800000 */
.L_x_22806:
        /* <DEDUP_REMOVED lines=16> */
.L_x_22812:
[----:B------:R-:W-:Y:S05]  /*be60*/  BSYNC B2 ;  /* 0x0000000000027941 */ /* 0x000fea0003800000 */
.L_x_22811:
        /* <DEDUP_REMOVED lines=44> */
.L_x_22810:
[----:B------:R-:W-:Y:S05]  /*c130*/  BSYNC B1 ;  /* 0x0000000000017941 */ /* 0x000fea0003800000 */
.L_x_22809:
        /* <DEDUP_REMOVED lines=12> */
.L_x_22813:
        /* <DEDUP_REMOVED lines=12> */
.L_x_22816:
[----:B------:R-:W-:-:S07]  /*c2c0*/  MOV R0, R196 ;  /* 0x000000c400007202 */ /* 0x000fce0000000f00 */
.L_x_22817:
[----:B------:R-:W-:Y:S05]  /*c2d0*/  BSYNC B1 ;  /* 0x0000000000017941 */ /* 0x000fea0003800000 */
.L_x_22815:
        /* <DEDUP_REMOVED lines=16> */
.L_x_22821:
[----:B------:R-:W-:Y:S05]  /*c3e0*/  BSYNC B2 ;  /* 0x0000000000027941 */ /* 0x000fea0003800000 */
.L_x_22820:
        /* <DEDUP_REMOVED lines=44> */
.L_x_22819:
[----:B------:R-:W-:Y:S05]  /*c6b0*/  BSYNC B1 ;  /* 0x0000000000017941 */ /* 0x000fea0003800000 */
.L_x_22818:
        /* <DEDUP_REMOVED lines=10> */
.L_x_22814:
        /* <DEDUP_REMOVED lines=12> */
.L_x_22823:
[----:B------:R-:W-:-:S07]  /*c820*/  IMAD.MOV.U32 R0, RZ, RZ, R196 ;  /* 0x000000ffff007224 */ /* 0x000fce00078e00c4 */
.L_x_22824:
[----:B------:R-:W-:Y:S05]  /*c830*/  BSYNC B1 ;  /* 0x0000000000017941 */ /* 0x000fea0003800000 */
.L_x_22822:
        /* <DEDUP_REMOVED lines=16> */
.L_x_22828:
[----:B------:R-:W-:Y:S05]  /*c940*/  BSYNC B2 ;  /* 0x0000000000027941 */ /* 0x000fea0003800000 */
.L_x_22827:
        /* <DEDUP_REMOVED lines=44> */
.L_x_22826:
[----:B------:R-:W-:Y:S05]  /*cc10*/  BSYNC B1 ;  /* 0x0000000000017941 */ /* 0x000fea0003800000 */
.L_x_22825:
[----:B------:R-:W-:Y:S02]  /*cc20*/  I2FP.F32.U32 R0, R0 ;  /* 0x0000000000007245 */ /* 0x000fe40000201000 */
[----:B------:R-:W-:-:S03]  /*cc30*/  SHF.L.U32 R82, R23, 0x10, RZ ;  /* 0x0000001017527819 */ /* 0x000fc600000006ff */
[----:B------:R-:W-:Y:S02]  /*cc40*/  FFMA.FTZ R0, R0, R211, 1.1641532182693481445e-10 ;  /* 0x2f00000000007423 */ /* 0x000fe400000100d3 */
[----:B------:R-:W-:-:S03]  /*cc50*/  FMUL.FTZ R82, R82, R212 ;  /* 0x000000d452527220 */ /* 0x000fc60000410000 */
[----:B------:R-:W-:Y:S02]  /*cc60*/  FSETP.GTU.FTZ.AND P4, PT, R0, R210, PT ;  /* 0x000000d20000720b */ /* 0x000fe40003f9c000 */
[----:B------:R-:W-:Y:S02]  /*cc70*/  PRMT R0, R23, 0x7632, R0 ;  /* 0x0000763217007816 */ /* 0x000fe40000000000 */
[----:B------:R-:W-:Y:S01]  /*cc80*/  FSEL R82, R82, RZ, !P4 ;  /* 0x000000ff52527208 */ /* 0x000fe20006000000 */
[----:B------:R-:W-:Y:S08]  /*cc90*/  @P2 BRA `(.L_x_22829) ;  /* 0x0000000000142947 */ /* 0x000ff00003800000 */
[----:B------:R-:W-:Y:S01]  /*cca0*/  IMAD.MOV.U32 R3, RZ, RZ, R2 ;  /* 0x000000ffff037224 */ /* 0x000fe200078e0002 */
[----:B------:R-:W-:Y:S06]  /*ccb0*/  @!P1 BRA `(.L_x_22830) ;  /* 0x0000000400609947 */ /* 0x000fec0003800000 */
[----:B------:R-:W-:Y:S02]  /*ccc0*/  IMAD.MOV.U32 R3, RZ, RZ, R2 ;  /* 0x000000ffff037224 */ /* 0x000fe400078e0002 */
[----:B------:R-:W-:Y:S01]  /*ccd0*/  FADD.FTZ R82, R102, R82 ;  /* 0x0000005266527221 */ /* 0x000fe20000010000 */
[----:B------:R-:W-:Y:S06]  /*cce0*/  BRA `(.L_x_22830) ;  /* 0x0000000400547947 */ /* 0x000fec0003800000 */
.L_x_22829:
        /* <DEDUP_REMOVED lines=12> */
.L_x_22832:
[----:B------:R-:W-:-:S07]  /*cdb0*/  IMAD.MOV.U32 R5, RZ, RZ, R196 ;  /* 0x000000ffff057224 */ /* 0x000fce00078e00c4 */
.L_x_22833:
[----:B------:R-:W-:Y:S05]  /*cdc0*/  BSYNC B1 ;  /* 0x0000000000017941 */ /* 0x000fea0003800000 */
.L_x_22831:
        /* <DEDUP_REMOVED lines=16> */
.L_x_22837:
[----:B------:R-:W-:Y:S05]  /*ced0*/  BSYNC B2 ;  /* 0x0000000000027941 */ /* 0x000fea0003800000 */
.L_x_22836:
        /* <DEDUP_REMOVED lines=44> */
.L_x_22835:
[----:B------:R-:W-:Y:S05]  /*d1a0*/  BSYNC B1 ;  /* 0x0000000000017941 */ /* 0x000fea0003800000 */
.L_x_22834:
        /* <DEDUP_REMOVED lines=9> */
.L_x_22830:
        /* <DEDUP_REMOVED lines=12> */
.L_x_22839:
[----:B------:R-:W-:-:S07]  /*d300*/  IMAD.MOV.U32 R24, RZ, RZ, R196 ;  /* 0x000000ffff187224 */ /* 0x000fce00078e00c4 */
.L_x_22840:
[----:B------:R-:W-:Y:S05]  /*d310*/  BSYNC B1 ;  /* 0x0000000000017941 */ /* 0x000fea0003800000 */
.L_x_22838:
        /* <DEDUP_REMOVED lines=16> */
.L_x_22844:
[----:B------:R-:W-:Y:S05]  /*d420*/  BSYNC B2 ;  /* 0x0000000000027941 */ /* 0x000fea0003800000 */
.L_x_22843:
        /* <DEDUP_REMOVED lines=44> */
.L_x_22842:
[----:B------:R-:W-:Y:S05]  /*d6f0*/  BSYNC B1 ;  /* 0x0000000000017941 */ /* 0x000fea0003800000 */
.L_x_22841:
        /* <DEDUP_REMOVED lines=12> */
.L_x_22845:
        /* <DEDUP_REMOVED lines=12> */
.L_x_22848:
[----:B------:R-:W-:-:S07]  /*d880*/  IMAD.MOV.U32 R0, RZ, RZ, R196 ;  /* 0x000000ffff007224 */ /* 0x000fce00078e00c4 */
.L_x_22849:
[----:B------:R-:W-:Y:S05]  /*d890*/  BSYNC B1 ;  /* 0x0000000000017941 */ /* 0x000fea0003800000 */
.L_x_22847:
        /* <DEDUP_REMOVED lines=19> */
.L_x_22853:
[----:B------:R-:W-:Y:S05]  /*d9d0*/  BSYNC B2 ;  /* 0x0000000000027941 */ /* 0x000fea0003800000 */
.L_x_22852:
        /* <DEDUP_REMOVED lines=44> */
.L_x_22851:
[----:B------:R-:W-:Y:S05]  /*dca0*/  BSYNC B1 ;  /* 0x0000000000017941 */ /* 0x000fea0003800000 */
.L_x_22850:
        /* <DEDUP_REMOVED lines=10> */
.L_x_22846:
[----:B------:R-:W-:Y:S01]  /*dd50*/  LOP3.LUT R11, R11, 0xffffffbf, RZ, 0xc0, !PT ;  /* 0xffffffbf0b0b7812 */ /* 0x000fe200078ec0ff */
[----:B------:R-:W0:Y:S01]  /*dd60*/  LDC.64 R216, c[0x0][0x238] ;  /* 0x00008e00ffd87b82 */ /* 0x000e220000000a00 */
[----:B------:R-:W-:Y:S02]  /*dd70*/  SEL R0, RZ, 0x1000000, P5 ;  /* 0x01000000ff007807 */ /* 0x000fe40002800000 */
[----:B------:R-:W-:Y:S02]  /*dd80*/  @P1 LOP3.LUT R11, R11, 0x40, RZ, 0xfc, !PT ;  /* 0x000000400b0b1812 */ /* 0x000fe400078efcff */
[----:B------:R-:W-:Y:S02]  /*dd90*/  SEL R3, RZ, 0x10000, P4 ;  /* 0x00010000ff037807 */ /* 0x000fe40002000000 */
[----:B------:R-:W-:Y:S01]  /*dda0*/  LOP3.LUT P1, RZ, R11, 0x4, RZ, 0xc0, !PT ;  /* 0x000000040bff7812 */ /* 0x000fe2000782c0ff */
[----:B------:R-:W1:Y:S01]  /*ddb0*/  LDC.64 R208, c[0x0][0x240] ;  /* 0x00009000ffd07b82 */ /* 0x000e620000000a00 */
        /* <DEDUP_REMOVED lines=11> */
[C---:B------:R-:W-:Y:S01]  /*de70*/  LOP3.LUT P6, RZ, R11.reuse, 0x20, RZ, 0xc0, !PT ;  /* 0x000000200bff7812 */ /* 0x040fe200078cc0ff */
[----:B------:R-:W-:Y:S01]  /*de80*/  IMAD.WIDE.U32 R20, R20, 0x10000, RZ ;  /* 0x0001000014147825 */ /* 0x000fe200078e00ff */
[----:B------:R-:W-:-:S03]  /*de90*/  LOP3.LUT P1, RZ, R11, 0x40, RZ, 0xc0, !PT ;  /* 0x000000400bff7812 */ /* 0x000fc6000782c0ff */
[----:B------:R-:W-:-:S03]  /*dea0*/  IMAD.WIDE.U32 R22, R22, 0x100, RZ ;  /* 0x0000010016167825 */ /* 0x000fc600078e00ff */
[----:B------:R-:W-:Y:S02]  /*deb0*/  LOP3.LUT R0, R22, R2, R20, 0xfe, !PT ;  /* 0x0000000216007212 */ /* 0x000fe400078efe14 */
[----:B------:R-:W-:Y:S01]  /*dec0*/  LOP3.LUT R21, R23, R3, R21, 0xfe, !PT ;  /* 0x0000000317157212 */ /* 0x000fe200078efe15 */
[----:B0-----:R-:W-:-:S05]  /*ded0*/  IMAD.WIDE.U32 R2, R203, 0x20, R216 ;  /* 0x00000020cb027825 */ /* 0x001fca00078e00d8 */
[----:B------:R-:W-:Y:S04]  /*dee0*/  STG.E.128 desc[UR6][R2.64], R84 ;  /* 0x0000005402007986 */ /* 0x000fe8000c101d06 */
[----:B------:R0:W-:Y:S02]  /*def0*/  STG.E.128 desc[UR6][R2.64+0x10], R80 ;  /* 0x0000105002007986 */ /* 0x0001e4000c101d06 */
[----:B0-----:R-:W-:-:S04]  /*df00*/  SEL R2, RZ, 0x1, P6 ;  /* 0x00000001ff027807 */ /* 0x001fc80003000000 */
        /* <DEDUP_REMOVED lines=24> */
.L_x_22854:
[----:B0-----:R-:W0:Y:S01]  /*e090*/  @P1 LDC.64 R20, c[0x0][0x230] ;  /* 0x00008c00ff141b82 */ /* 0x001e220000000a00 */
[----:B-1----:R-:W-:-:S07]  /*e0a0*/  IADD3 R3, R207, 0x40, RZ ;  /* 0x00000040cf037810 */ /* 0x002fce0007ffe0ff */
[----:B------:R-:W1:Y:S01]  /*e0b0*/  @P0 LDC.64 R22, c[0x0][0x228] ;  /* 0x00008a00ff160b82 */ /* 0x000e620000000a00 */
[----:B0-----:R-:W-:-:S05]  /*e0c0*/  @P1 IMAD.WIDE.U32 R20, R3, 0x20, R20 ;  /* 0x0000002003141825 */ /* 0x001fca00078e0014 */
[----:B------:R-:W5:Y:S01]  /*e0d0*/  @P1 LDG.E.128 R104, desc[UR6][R20.64] ;  /* 0x0000000614681981 */ /* 0x000f62000c1e1d00 */
[----:B-1----:R-:W-:-:S03]  /*e0e0*/  @P0 IMAD.WIDE.U32 R22, R3, 0x10, R22 ;  /* 0x0000001003160825 */ /* 0x002fc600078e0016 */
[----:B------:R0:W5:Y:S04]  /*e0f0*/  @P1 LDG.E.128 R100, desc[UR6][R20.64+0x10] ;  /* 0x0000100614641981 */ /* 0x000168000c1e1d00 */
        /* <DEDUP_REMOVED lines=15> */
.L_x_22856:
[----:B------:R-:W-:-:S07]  /*e1f0*/  IMAD.MOV.U32 R0, RZ, RZ, R196 ;  /* 0x000000ffff007224 */ /* 0x000fce00078e00c4 */
.L_x_22857:
[----:B------:R-:W-:Y:S05]  /*e200*/  BSYNC B1 ;  /* 0x0000000000017941 */ /* 0x000fea0003800000 */
.L_x_22855:
        /* <DEDUP_REMOVED lines=16> */
.L_x_22861:
[----:B------:R-:W-:Y:S05]  /*e310*/  BSYNC B2 ;  /* 0x0000000000027941 */ /* 0x000fea0003800000 */
.L_x_22860:
        /* <DEDUP_REMOVED lines=40> */
[----:B------:R-:W-:Y:S01]  /*e5a0*/  IMAD.WIDE.U32 R24, R2, -0x326172a9, RZ ;  /* 0xcd9e8d5702187825 */ /* 0x000fe200078e00ff */
[----:B------:R-:W-:-:S03]  /*e5b0*/  HFMA2.MMA R2, -RZ, RZ, 0, 0 ;  /* 0x00000000ff027435 */ /* 0x000fc600000001ff */
[----:B------:R-:W-:Y:S01]  /*e5c0*/  IMAD.MOV.U32 R196, RZ, RZ, R24 ;  /* 0x000000ffffc47224 */ /* 0x000fe200078e0018 */
[----:B------:R-:W-:-:S07]  /*e5d0*/  LOP3.LUT R201, R25, UR42, R26, 0x96, !PT ;  /* 0x0000002a19c97c12 */ /* 0x000fce000f8e961a */
.L_x_22859:
[----:B------:R-:W-:Y:S05]  /*e5e0*/  BSYNC B1 ;  /* 0x0000000000017941 */ /* 0x000fea0003800000 */
.L_x_22858:
        /* <DEDUP_REMOVED lines=15> */
.L_x_22862:
        /* <DEDUP_REMOVED lines=12> */
.L_x_22865:
[----:B------:R-:W-:-:S07]  /*e7a0*/  IMAD.MOV.U32 R0, RZ, RZ, R196 ;  /* 0x000000ffff007224 */ /* 0x000fce00078e00c4 */
.L_x_22866:
[----:B------:R-:W-:Y:S05]  /*e7b0*/  BSYNC B1 ;  /* 0x0000000000017941 */ /* 0x000fea0003800000 */
.L_x_22864:
        /* <DEDUP_REMOVED lines=16> */
.L_x_22870:
[----:B------:R-:W-:Y:S05]  /*e8c0*/  BSYNC B2 ;  /* 0x0000000000027941 */ /* 0x000fea0003800000 */
.L_x_22869:
        /* <DEDUP_REMOVED lines=44> */
.L_x_22868:
[----:B------:R-:W-:Y:S05]  /*eb90*/  BSYNC B1 ;  /* 0x0000000000017941 */ /* 0x000fea0003800000 */
.L_x_22867:
        /* <DEDUP_REMOVED lines=9> */
.L_x_22863:
        /* <DEDUP_REMOVED lines=12> */
.L_x_22872:
[----:B------:R-:W-:-:S07]  /*ecf0*/  MOV R0, R196 ;  /* 0x000000c400007202 */ /* 0x000fce0000000f00 */
.L_x_22873:
[----:B------:R-:W-:Y:S05]  /*ed00*/  BSYNC B1 ;  /* 0x0000000000017941 */ /* 0x000fea0003800000 */
.L_x_22871:
        /* <DEDUP_REMOVED lines=16> */
.L_x_22877:
[----:B------:R-:W-:Y:S05]  /*ee10*/  BSYNC B2 ;  /* 0x0000000000027941 */ /* 0x000fea0003800000 */
.L_x_22876:
        /* <DEDUP_REMOVED lines=41> */
[----:B------:R-:W-:Y:S01]  /*f0b0*/  IMAD.MOV.U32 R2, RZ, RZ, RZ ;  /* 0x000000ffff027224 */ /* 0x000fe200078e00ff */
[----:B------:R-:W-:Y:S02]  /*f0c0*/  LOP3.LUT R201, R25, UR42, R26, 0x96, !PT ;  /* 0x0000002a19c97c12 */ /* 0x000fe4000f8e961a */
[----:B------:R-:W-:-:S07]  /*f0d0*/  MOV R196, R24 ;  /* 0x0000001800c47202 */ /* 0x000fce0000000f00 */
.L_x_22875:
[----:B------:R-:W-:Y:S05]  /*f0e0*/  BSYNC B1 ;  /* 0x0000000000017941 */ /* 0x000fea0003800000 */
.L_x_22874:
        /* <DEDUP_REMOVED lines=14> */
.L_x_22878:
        /* <DEDUP_REMOVED lines=12> */
.L_x_22881:
[----:B------:R-:W-:-:S07]  /*f290*/  MOV R0, R196 ;  /* 0x000000c400007202 */ /* 0x000fce0000000f00 */
.L_x_22882:
[----:B------:R-:W-:Y:S05]  /*f2a0*/  BSYNC B1 ;  /* 0x0000000000017941 */ /* 0x000fea0003800000 */
.L_x_22880:
        /* <DEDUP_REMOVED lines=16> */
.L_x_22886:
[----:B------:R-:W-:Y:S05]  /*f3b0*/  BSYNC B2 ;  /* 0x0000000000027941 */ /* 0x000fea0003800000 */
.L_x_22885:
        /* <DEDUP_REMOVED lines=44> */
.L_x_22884:
[----:B------:R-:W-:Y:S05]  /*f680*/  BSYNC B1 ;  /* 0x0000000000017941 */ /* 0x000fea0003800000 */
.L_x_22883:
        /* <DEDUP_REMOVED lines=10> */
.L_x_22879:
        /* <DEDUP_REMOVED lines=12> */
.L_x_22888:
[----:B------:R-:W-:-:S07]  /*f7f0*/  IMAD.MOV.U32 R0, RZ, RZ, R196 ;  /* 0x000000ffff007224 */ /* 0x000fce00078e00c4 */
.L_x_22889:
[----:B------:R-:W-:Y:S05]  /*f800*/  BSYNC B1 ;  /* 0x0000000000017941 */ /* 0x000fea0003800000 */
.L_x_22887:
        /* <DEDUP_REMOVED lines=16> */
.L_x_22893:
[----:B------:R-:W-:Y:S05]  /*f910*/  BSYNC B2 ;  /* 0x0000000000027941 */ /* 0x000fea0003800000 */
.L_x_22892:
        /* <DEDUP_REMOVED lines=44> */
.L_x_22891:
[----:B------:R-:W-:Y:S05]  /*fbe0*/  BSYNC B1 ;  /* 0x0000000000017941 */ /* 0x000fea0003800000 */
.L_x_22890:
        /* <DEDUP_REMOVED lines=15> */
.L_x_22894:
        /* <DEDUP_REMOVED lines=12> */
.L_x_22897:
[----:B------:R-:W-:-:S07]  /*fda0*/  IMAD.MOV.U32 R2, RZ, RZ, R196 ;  /* 0x000000ffff027224 */ /* 0x000fce00078e00c4 */
.L_x_22898:
[----:B------:R-:W-:Y:S05]  /*fdb0*/  BSYNC B1 ;  /* 0x0000000000017941 */ /* 0x000fea0003800000 */
.L_x_22896:
        /* <DEDUP_REMOVED lines=16> */
.L_x_22902:
[----:B------:R-:W-:Y:S05]  /*fec0*/  BSYNC B2 ;  /* 0x0000000000027941 */ /* 0x000fea0003800000 */
.L_x_22901:
        /* <DEDUP_REMOVED lines=44> */
.L_x_22900:
[----:B------:R-:W-:Y:S05]  /*10190*/  BSYNC B1 ;  /* 0x0000000000017941 */ /* 0x000fea0003800000 */
.L_x_22899:
        /* <DEDUP_REMOVED lines=9> */
.L_x_22895:
        /* <DEDUP_REMOVED lines=12> */
.L_x_22904:
[----:B------:R-:W-:-:S07]  /*102f0*/  IMAD.MOV.U32 R2, RZ, RZ, R196 ;  /* 0x000000ffff027224 */ /* 0x000fce00078e00c4 */
.L_x_22905:
[----:B------:R-:W-:Y:S05]  /*10300*/  BSYNC B1 ;  /* 0x0000000000017941 */ /* 0x000fea0003800000 */
.L_x_22903:
        /* <DEDUP_REMOVED lines=16> */
.L_x_22909:
[----:B------:R-:W-:Y:S05]  /*10410*/  BSYNC B2 ;  /* 0x0000000000027941 */ /* 0x000fea0003800000 */
.L_x_22908:
        /* <DEDUP_REMOVED lines=44> */
.L_x_22907:
[----:B------:R-:W-:Y:S05]  /*106e0*/  BSYNC B1 ;  /* 0x0000000000017941 */ /* 0x000fea0003800000 */
.L_x_22906:
        /* <DEDUP_REMOVED lines=14> */
.L_x_22910:
        /* <DEDUP_REMOVED lines=12> */
.L_x_22913:
[----:B------:R-:W-:-:S07]  /*10890*/  IMAD.MOV.U32 R0, RZ, RZ, R196 ;  /* 0x000000ffff007224 */ /* 0x000fce00078e00c4 */
.L_x_22914:
[----:B------:R-:W-:Y:S05]  /*108a0*/  BSYNC B1 ;  /* 0x0000000000017941 */ /* 0x000fea0003800000 */
.L_x_22912:
        /* <DEDUP_REMOVED lines=16> */
.L_x_22918:
[----:B------:R-:W-:Y:S05]  /*109b0*/  BSYNC B2 ;  /* 0x0000000000027941 */ /* 0x000fea0003800000 */
.L_x_22917:
        /* <DEDUP_REMOVED lines=44> */
.L_x_22916:
[----:B------:R-:W-:Y:S05]  /*10c80*/  BSYNC B1 ;  /* 0x0000000000017941 */ /* 0x000fea0003800000 */
.L_x_22915:
        /* <DEDUP_REMOVED lines=10> */
.L_x_22911:
        /* <DEDUP_REMOVED lines=12> */
.L_x_22920:
[----:B------:R-:W-:-:S07]  /*10df0*/  MOV R0, R196 ;  /* 0x000000c400007202 */ /* 0x000fce0000000f00 */
.L_x_22921:
[----:B------:R-:W-:Y:S05]  /*10e00*/  BSYNC B1 ;  /* 0x0000000000017941 */ /* 0x000fea0003800000 */
.L_x_22919:
        /* <DEDUP_REMOVED lines=16> */
.L_x_22925:
[----:B------:R-:W-:Y:S05]  /*10f10*/  BSYNC B2 ;  /* 0x0000000000027941 */ /* 0x000fea0003800000 */
.L_x_22924:
        /* <DEDUP_REMOVED lines=44> */
.L_x_22923:
[----:B------:R-:W-:Y:S05]  /*111e0*/  BSYNC B1 ;  /* 0x0000000000017941 */ /* 0x000fea0003800000 */
.L_x_22922:
        /* <DEDUP_REMOVED lines=15> */
.L_x_22926:
        /* <DEDUP_REMOVED lines=12> */
.L_x_22929:
[----:B------:R-:W-:-:S07]  /*113a0*/  MOV R0, R196 ;  /* 0x000000c400007202 */ /* 0x000fce0000000f00 */
.L_x_22930:
[----:B------:R-:W-:Y:S05]  /*113b0*/  BSYNC B1 ;  /* 0x0000000000017941 */ /* 0x000fea0003800000 */
.L_x_22928:
        /* <DEDUP_REMOVED lines=16> */
.L_x_22934:
[----:B------:R-:W-:Y:S05]  /*114c0*/  BSYNC B2 ;  /* 0x0000000000027941 */ /* 0x000fea0003800000 */
.L_x_22933:
        /* <DEDUP_REMOVED lines=44> */
.L_x_22932:
[----:B------:R-:W-:Y:S05]  /*11790*/  BSYNC B1 ;  /* 0x0000000000017941 */ /* 0x000fea0003800000 */
.L_x_22931:
        /* <DEDUP_REMOVED lines=9> */
.L_x_22927:
        /* <DEDUP_REMOVED lines=12> */
.L_x_22936:
[----:B------:R-:W-:-:S07]  /*118f0*/  IMAD.MOV.U32 R0, RZ, RZ, R196 ;  /* 0x000000ffff007224 */ /* 0x000fce00078e00c4 */
.L_x_22937:
[----:B------:R-:W-:Y:S05]  /*11900*/  BSYNC B1 ;  /* 0x0000000000017941 */ /* 0x000fea0003800000 */
.L_x_22935:
        /* <DEDUP_REMOVED lines=16> */
.L_x_22941:
[----:B------:R-:W-:Y:S05]  /*11a10*/  BSYNC B2 ;  /* 0x0000000000027941 */ /* 0x000fea0003800000 */
.L_x_22940:
        /* <DEDUP_REMOVED lines=44> */
.L_x_22939:
[----:B------:R-:W-:Y:S05]  /*11ce0*/  BSYNC B1 ;  /* 0x0000000000017941 */ /* 0x000fea0003800000 */
.L_x_22938:
        /* <DEDUP_REMOVED lines=12> */
.L_x_22942:
        /* <DEDUP_REMOVED lines=12> */
.L_x_22945:
[----:B------:R-:W-:-:S07]  /*11e70*/  IMAD.MOV.U32 R0, RZ, RZ, R196 ;  /* 0x000000ffff007224 */ /* 0x000fce00078e00c4 */
.L_x_22946:
[----:B------:R-:W-:Y:S05]  /*11e80*/  BSYNC B1 ;  /* 0x0000000000017941 */ /* 0x000fea0003800000 */
.L_x_22944:
        /* <DEDUP_REMOVED lines=16> */
.L_x_22950:
[----:B------:R-:W-:Y:S05]  /*11f90*/  BSYNC B2 ;  /* 0x0000000000027941 */ /* 0x000fea0003800000 */
.L_x_22949:
        /* <DEDUP_REMOVED lines=44> */
.L_x_22948:
[----:B------:R-:W-:Y:S05]  /*12260*/  BSYNC B1 ;  /* 0x0000000000017941 */ /* 0x000fea0003800000 */
.L_x_22947:
        /* <DEDUP_REMOVED lines=10> */
.L_x_22943:
        /* <DEDUP_REMOVED lines=12> */
.L_x_22952:
[----:B------:R-:W-:-:S07]  /*123d0*/  IMAD.MOV.U32 R0, RZ, RZ, R196 ;  /* 0x000000ffff007224 */ /* 0x000fce00078e00c4 */
.L_x_22953:
[----:B------:R-:W-:Y:S05]  /*123e0*/  BSYNC B1 ;  /* 0x0000000000017941 */ /* 0x000fea0003800000 */
.L_x_22951:
        /* <DEDUP_REMOVED lines=16> */
.L_x_22957:
[----:B------:R-:W-:Y:S05]  /*124f0*/  BSYNC B2 ;  /* 0x0000000000027941 */ /* 0x000fea0003800000 */
.L_x_22956:
        /* <DEDUP_REMOVED lines=44> */
.L_x_22955:
[----:B------:R-:W-:Y:S05]  /*127c0*/  BSYNC B1 ;  /* 0x0000000000017941 */ /* 0x000fea0003800000 */
.L_x_22954:
        /* <DEDUP_REMOVED lines=13> */
.L_x_22958:
        /* <DEDUP_REMOVED lines=12> */
.L_x_22961:
[----:B------:R-:W-:-:S07]  /*12960*/  IMAD.MOV.U32 R2, RZ, RZ, R196 ;  /* 0x000000ffff027224 */ /* 0x000fce00078e00c4 */
.L_x_22962:
[----:B------:R-:W-:Y:S05]  /*12970*/  BSYNC B1 ;  /* 0x0000000000017941 */ /* 0x000fea0003800000 */
.L_x_22960:
        /* <DEDUP_REMOVED lines=16> */
.L_x_22966:
[----:B------:R-:W-:Y:S05]  /*12a80*/  BSYNC B2 ;  /* 0x0000000000027941 */ /* 0x000fea0003800000 */
.L_x_22965:
        /* <DEDUP_REMOVED lines=44> */
.L_x_22964:
[----:B------:R-:W-:Y:S05]  /*12d50*/  BSYNC B1 ;  /* 0x0000000000017941 */ /* 0x000fea0003800000 */
.L_x_22963:
        /* <DEDUP_REMOVED lines=9> */
.L_x_22959:
        /* <DEDUP_REMOVED lines=12> */
.L_x_22968:
[----:B------:R-:W-:-:S07]  /*12eb0*/  MOV R2, R196 ;  /* 0x000000c400027202 */ /* 0x000fce0000000f00 */
.L_x_22969:
[----:B------:R-:W-:Y:S05]  /*12ec0*/  BSYNC B1 ;  /* 0x0000000000017941 */ /* 0x000fea0003800000 */
.L_x_22967:
        /* <DEDUP_REMOVED lines=16> */
.L_x_22973:
[----:B------:R-:W-:Y:S05]  /*12fd0*/  BSYNC B2 ;  /* 0x0000000000027941 */ /* 0x000fea0003800000 */
.L_x_22972:
        /* <DEDUP_REMOVED lines=44> */
.L_x_22971:
[----:B------:R-:W-:Y:S05]  /*132a0*/  BSYNC B1 ;  /* 0x0000000000017941 */ /* 0x000fea0003800000 */
.L_x_22970:
        /* <DEDUP_REMOVED lines=12> */
.L_x_22974:
        /* <DEDUP_REMOVED lines=12> */
.L_x_22977:
[----:B------:R-:W-:-:S07]  /*13430*/  MOV R0, R196 ;  /* 0x000000c400007202 */ /* 0x000fce0000000f00 */
.L_x_22978:
[----:B------:R-:W-:Y:S05]  /*13440*/  BSYNC B1 ;  /* 0x0000000000017941 */ /* 0x000fea0003800000 */
.L_x_22976:
        /* <DEDUP_REMOVED lines=19> */
.L_x_22982:
[----:B------:R-:W-:Y:S05]  /*13580*/  BSYNC B2 ;  /* 0x0000000000027941 */ /* 0x000fea0003800000 */
.L_x_22981:
        /* <DEDUP_REMOVED lines=44> */
.L_x_22980:
[----:B------:R-:W-:Y:S05]  /*13850*/  BSYNC B1 ;  /* 0x0000000000017941 */ /* 0x000fea0003800000 */
.L_x_22979:
        /* <DEDUP_REMOVED lines=10> */
.L_x_22975:
[----:B------:R-:W-:Y:S02]  /*13900*/  LOP3.LUT R11, R11, 0xffffffbf, RZ, 0xc0, !PT ;  /* 0xffffffbf0b0b7812 */ /* 0x000fe400078ec0ff */
[----:B------:R-:W-:Y:S02]  /*13910*/  SEL R2, RZ, 0x1000000, P5 ;  /* 0x01000000ff027807 */ /* 0x000fe40002800000 */
[----:B------:R-:W-:Y:S02]  /*13920*/  @P1 LOP3.LUT R11, R11, 0x40, RZ, 0xfc, !PT ;  /* 0x000000400b0b1812 */ /* 0x000fe400078efcff */
[----:B------:R-:W-:Y:S02]  /*13930*/  SEL R0, RZ, 0x10000, P4 ;  /* 0x00010000ff007807 */ /* 0x000fe40002000000 */
[C---:B------:R-:W-:Y:S02]  /*13940*/  LOP3.LUT P1, RZ, R11.reuse, 0x4, RZ, 0xc0, !PT ;  /* 0x000000040bff7812 */ /* 0x040fe4000782c0ff */
[----:B------:R-:W-:-:S02]  /*13950*/  LOP3.LUT P5, RZ, R11, 0x10, RZ, 0xc0, !PT ;  /* 0x000000100bff7812 */ /* 0x000fc400078ac0ff */
[C---:B------:R-:W-:Y:S02]  /*13960*/  LOP3.LUT P4, RZ, R11.reuse, 0x8, RZ, 0xc0, !PT ;  /* 0x000000080bff7812 */ /* 0x040fe4000788c0ff */
[----:B------:R-:W-:Y:S02]  /*13970*/  SEL R21, RZ, 0x100, P3 ;  /* 0x00000100ff157807 */ /* 0x000fe40001800000 */
[----:B------:R-:W-:Y:S02]  /*13980*/  SEL R20, RZ, 0x1, P1 ;  /* 0x00000001ff147807 */ /* 0x000fe40000800000 */
[----:B------:R-:W-:Y:S02]  /*13990*/  LOP3.LUT P3, RZ, R11, 0x2, RZ, 0xc0, !PT ;  /* 0x000000020bff7812 */ /* 0x000fe4000786c0ff */
        /* <DEDUP_REMOVED lines=8> */
[----:B------:R-:W-:Y:S01]  /*13a20*/  LOP3.LUT P1, RZ, R11, 0x40, RZ, 0xc0, !PT ;  /* 0x000000400bff7812 */ /* 0x000fe2000782c0ff */
[----:B------:R-:W-:-:S03]  /*13a30*/  IMAD.WIDE.U32 R24, R24, 0x100, RZ ;  /* 0x0000010018187825 */ /* 0x000fc600078e00ff */
[----:B------:R-:W-:Y:S01]  /*13a40*/  LOP3.LUT R0, R24, R20, R22, 0xfe, !PT ;  /* 0x0000001418007212 */ /* 0x000fe200078efe16 */
[----:B------:R-:W-:Y:S01]  /*13a50*/  IMAD.WIDE.U32 R20, R3, 0x20, R216 ;  /* 0x0000002003147825 */ /* 0x000fe200078e00d8 */
[----:B------:R-:W-:Y:S02]  /*13a60*/  LOP3.LUT R23, R25, R2, R23, 0xfe, !PT ;  /* 0x0000000219177212 */ /* 0x000fe400078efe17 */
[----:B------:R-:W-:Y:S02]  /*13a70*/  SEL R2, RZ, 0x1, P6 ;  /* 0x00000001ff027807 */ /* 0x000fe40003000000 */
[----:B------:R-:W-:Y:S02]  /*13a80*/  STG.E.128 desc[UR6][R20.64], R76 ;  /* 0x0000004c14007986 */ /* 0x000fe4000c101d06 */
[----:B------:R-:W-:Y:S02]  /*13a90*/  LOP3.LUT R22, R0, R2, RZ, 0xfc, !PT ;  /* 0x0000000200167212 */ /* 0x000fe400078efcff */
[----:B------:R0:W-:Y:S02]  /*13aa0*/  STG.E.128 desc[UR6][R20.64+0x10], R72 ;  /* 0x0000104814007986 */ /* 0x0001e4000c101d06 */
[----:B0-----:R-:W-:-:S05]  /*13ab0*/  IMAD.WIDE.U32 R20, R3, 0x8, R208 ;  /* 0x0000000803147825 */ /* 0x001fca00078e00d0 */
[----:B------:R0:W-:Y:S01]  /*13ac0*/  STG.E.64 desc[UR6][R20.64], R22 ;  /* 0x0000001614007986 */ /* 0x0001e2000c101b06 */
[----:B------:R-:W-:Y:S05]  /*13ad0*/  @!P0 BRA `(.L_x_22983) ;  /* 0x0000000000508947 */ /* 0x000fea0003800000 */
[----:B------:R-:W-:Y:S02]  /*13ae0*/  SHF.L.U32 R0, R5, 0x10, RZ ;  /* 0x0000001005007819 */ /* 0x000fe400000006ff */
[----:B------:R-:W-:Y:S02]  /*13af0*/  LOP3.LUT R2, R4, 0xffff, RZ, 0xc0, !PT ;  /* 0x0000ffff04027812 */ /* 0x000fe400078ec0ff */
[----:B------:R-:W-:Y:S02]  /*13b00*/  LOP3.LUT R0, R0, 0xff0000, RZ, 0xc0, !PT ;  /* 0x00ff000000007812 */ /* 0x000fe400078ec0ff */
[----:B0-----:R-:W-:Y:S02]  /*13b10*/  LOP3.LUT R20, R8, 0xff, RZ, 0xc0, !PT ;  /* 0x000000ff08147812 */ /* 0x001fe400078ec0ff */
[----:B------:R-:W-:Y:S02]  /*13b20*/  PRMT R0, R0, 0x4210, R2 ;  /* 0x0000421000007816 */ /* 0x000fe40000000002 */
[----:B------:R-:W-:Y:S01]  /*13b30*/  PRMT R2, R6, 0x7104, RZ ;  /* 0x0000710406027816 */ /* 0x000fe200000000ff */
[----:B------:R-:W-:Y:S01]  /*13b40*/  IMAD.WIDE.U32 R20, R20, 0x1000000, RZ ;  /* 0x0100000014147825 */ /* 0x000fe200078e00ff */
[----:B------:R-:W-:-:S02]  /*13b50*/  LOP3.LUT R22, R9, 0xff, RZ, 0xc0, !PT ;  /* 0x000000ff09167812 */ /* 0x000fc400078ec0ff */
[----:B------:R-:W-:Y:S02]  /*13b60*/  LOP3.LUT R24, R10, 0xff, RZ, 0xc0, !PT ;  /* 0x000000ff0a187812 */ /* 0x000fe400078ec0ff */
[----:B------:R-:W-:Y:S01]  /*13b70*/  LOP3.LUT R0, R0, 0xff00, R2, 0xf8, !PT ;  /* 0x0000ff0000007812 */ /* 0x000fe200078ef802 */
[----:B------:R-:W-:-:S03]  /*13b80*/  IMAD.WIDE.U32 R22, R22, 0x10000, RZ ;  /* 0x0001000016167825 */ /* 0x000fc600078e00ff */
[----:B------:R-:W-:Y:S01]  /*13b90*/  LOP3.LUT R0, R0, 0xff, R7, 0xf8, !PT ;  /* 0x000000ff00007812 */ /* 0x000fe200078ef807 */
[----:B------:R-:W-:-:S03]  /*13ba0*/  IMAD.WIDE.U32 R24, R24, 0x100, RZ ;  /* 0x0000010018187825 */ /* 0x000fc600078e00ff */
[----:B------:R-:W-:Y:S02]  /*13bb0*/  LOP3.LUT R0, R23, R0, R21, 0xfe, !PT ;  /* 0x0000000017007212 */ /* 0x000fe400078efe15 */
[----:B------:R-:W-:Y:S02]  /*13bc0*/  LOP3.LUT R22, R24, R20, R22, 0xfe, !PT ;  /* 0x0000001418167212 */ /* 0x000fe400078efe16 */
[----:B------:R-:W0:Y:S01]  /*13bd0*/  LDC.64 R20, c[0x0][0x248] ;  /* 0x00009200ff147b82 */ /* 0x000e220000000a00 */
[----:B------:R-:W-:Y:S02]  /*13be0*/  LOP3.LUT R25, R0, R25, RZ, 0xfc, !PT ;  /* 0x0000001900197212 */ /* 0x000fe400078efcff */
[----:B------:R-:W-:Y:S01]  /*13bf0*/  LOP3.LUT R24, R22, 0xff, R12, 0xf8, !PT ;  /* 0x000000ff16187812 */ /* 0x000fe200078ef80c */
[----:B0-----:R-:W-:-:S05]  /*13c00*/  IMAD.WIDE.U32 R20, R3, 0x8, R20 ;  /* 0x0000000803147825 */ /* 0x001fca00078e0014 */
[----:B------:R1:W-:Y:S02]  /*13c10*/  STG.E.64 desc[UR6][R20.64], R24 ;  /* 0x0000001814007986 */ /* 0x0003e4000c101b06 */
.L_x_22983:
[----:B01----:R-:W0:Y:S01]  /*13c20*/  @P1 LDC.64 R20, c[0x0][0x230] ;  /* 0x00008c00ff141b82 */ /* 0x003e220000000a00 */
[----:B------:R-:W-:-:S07]  /*13c30*/  VIADD R2, R207, 0x60 ;  /* 0x00000060cf027836 */ /* 0x000fce0000000000 */
        /* <DEDUP_REMOVED lines=20> */
.L_x_22985:
[----:B------:R-:W-:-:S07]  /*13d80*/  MOV R0, R196 ;  /* 0x000000c400007202 */ /* 0x000fce0000000f00 */
.L_x_22986:
[----:B------:R-:W-:Y:S05]  /*13d90*/  BSYNC B1 ;  /* 0x0000000000017941 */ /* 0x000fea0003800000 */
.L_x_22984:
        /* <DEDUP_REMOVED lines=16> */
.L_x_22990:
[----:B------:R-:W-:Y:S05]  /*13ea0*/  BSYNC B2 ;  /* 0x0000000000027941 */ /* 0x000fea0003800000 */
.L_x_22989:
        /* <DEDUP_REMOVED lines=44> */
.L_x_22988:
[----:B------:R-:W-:Y:S05]  /*14170*/  BSYNC B1 ;  /* 0x0000000000017941 */ /* 0x000fea0003800000 */
.L_x_22987:
        /* <DEDUP_REMOVED lines=15> */
.L_x_22991:
        /* <DEDUP_REMOVED lines=12> */
.L_x_22994:
[----:B------:R-:W-:-:S07]  /*14330*/  MOV R0, R196 ;  /* 0x000000c400007202 */ /* 0x000fce0000000f00 */
.L_x_22995:
[----:B------:R-:W-:Y:S05]  /*14340*/  BSYNC B1 ;  /* 0x0000000000017941 */ /* 0x000fea0003800000 */
.L_x_22993:
        /* <DEDUP_REMOVED lines=16> */
.L_x_22999:
[----:B------:R-:W-:Y:S05]  /*14450*/  BSYNC B2 ;  /* 0x0000000000027941 */ /* 0x000fea0003800000 */
.L_x_22998:
        /* <DEDUP_REMOVED lines=44> */
.L_x_22997:
[----:B------:R-:W-:Y:S05]  /*14720*/  BSYNC B1 ;  /* 0x0000000000017941 */ /* 0x000fea0003800000 */
.L_x_22996:
        /* <DEDUP_REMOVED lines=9> */
.L_x_22992:
        /* <DEDUP_REMOVED lines=12> */
.L_x_23001:
[----:B------:R-:W-:-:S07]  /*14880*/  IMAD.MOV.U32 R0, RZ, RZ, R196 ;  /* 0x000000ffff007224 */ /* 0x000fce00078e00c4 */
.L_x_23002:
[----:B------:R-:W-:Y:S05]  /*14890*/  BSYNC B1 ;  /* 0x0000000000017941 */ /* 0x000fea0003800000 */
.L_x_23000:
        /* <DEDUP_REMOVED lines=16> */
.L_x_23006:
[----:B------:R-:W-:Y:S05]  /*149a0*/  BSYNC B2 ;  /* 0x0000000000027941 */ /* 0x000fea0003800000 */
.L_x_23005:
        /* <DEDUP_REMOVED lines=44> */
.L_x_23004:
[----:B------:R-:W-:Y:S05]  /*14c70*/  BSYNC B1 ;  /* 0x0000000000017941 */ /* 0x000fea0003800000 */
.L_x_23003:
        /* <DEDUP_REMOVED lines=14> */
.L_x_23007:
        /* <DEDUP_REMOVED lines=12> */
.L_x_23010:
[----:B------:R-:W-:-:S07]  /*14e20*/  IMAD.MOV.U32 R0, RZ, RZ, R196 ;  /* 0x000000ffff007224 */ /* 0x000fce00078e00c4 */
.L_x_23011:
[----:B------:R-:W-:Y:S05]  /*14e30*/  BSYNC B1 ;  /* 0x0000000000017941 */ /* 0x000fea0003800000 */
.L_x_23009:
        /* <DEDUP_REMOVED lines=16> */
.L_x_23015:
[----:B------:R-:W-:Y:S05]  /*14f40*/  BSYNC B2 ;  /* 0x0000000000027941 */ /* 0x000fea0003800000 */
.L_x_23014:
        /* <DEDUP_REMOVED lines=44> */
.L_x_23013:
[----:B------:R-:W-:Y:S05]  /*15210*/  BSYNC B1 ;  /* 0x0000000000017941 */ /* 0x000fea0003800000 */
.L_x_23012:
        /* <DEDUP_REMOVED lines=10> */
.L_x_23008:
        /* <DEDUP_REMOVED lines=12> */
.L_x_23017:
[----:B------:R-:W-:-:S07]  /*15380*/  IMAD.MOV.U32 R0, RZ, RZ, R196 ;  /* 0x000000ffff007224 */ /* 0x000fce00078e00c4 */
.L_x_23018:
[----:B------:R-:W-:Y:S05]  /*15390*/  BSYNC B1 ;  /* 0x0000000000017941 */ /* 0x000fea0003800000 */
.L_x_23016:
        /* <DEDUP_REMOVED lines=16> */
.L_x_23022:
[----:B------:R-:W-:Y:S05]  /*154a0*/  BSYNC B2 ;  /* 0x0000000000027941 */ /* 0x000fea0003800000 */
.L_x_23021:
        /* <DEDUP_REMOVED lines=44> */
.L_x_23020:
[----:B------:R-:W-:Y:S05]  /*15770*/  BSYNC B1 ;  /* 0x0000000000017941 */ /* 0x000fea0003800000 */
.L_x_23019:
        /* <DEDUP_REMOVED lines=15> */
.L_x_23023:
        /* <DEDUP_REMOVED lines=12> */
.L_x_23026:
[----:B------:R-:W-:-:S07]  /*15930*/  IMAD.MOV.U32 R9, RZ, RZ, R196 ;  /* 0x000000ffff097224 */ /* 0x000fce00078e00c4 */
.L_x_23027:
[----:B------:R-:W-:Y:S05]  /*15940*/  BSYNC B1 ;  /* 0x0000000000017941 */ /* 0x000fea0003800000 */
.L_x_23025:
        /* <DEDUP_REMOVED lines=16> */
.L_x_23031:
[----:B------:R-:W-:Y:S05]  /*15a50*/  BSYNC B2 ;  /* 0x0000000000027941 */ /* 0x000fea0003800000 */
.L_x_23030:
        /* <DEDUP_REMOVED lines=44> */
.L_x_23029:
[----:B------:R-:W-:Y:S05]  /*15d20*/  BSYNC B1 ;  /* 0x0000000000017941 */ /* 0x000fea0003800000 */
.L_x_23028:
[----:B------:R-:W-:-:S05]  /*15d30*/  I2FP.F32.U32 R9, R9 ;  /* 0x0000000900097245 */ /* 0x000fca0000201000 */
[----:B------:R-:W-:-:S05]  /*15d40*/  FFMA.FTZ R9, R9, R211, 1.1641532182693481445e-10 ;  /* 0x2f00000009097423 */ /* 0x000fca00000100d3 */
[----:B------:R-:W-:Y:S01]  /*15d50*/  FSETP.GTU.FTZ.AND P3, PT, R9, R210, PT ;  /* 0x000000d20900720b */ /* 0x000fe20003f7c000 */
[----:B------:R-:W-:-:S04]  /*15d60*/  IMAD.U32 R9, R97, 0x10000, RZ ;  /* 0x0001000061097824 */ /* 0x000fc800078e00ff */
[----:B------:R-:W-:-:S05]  /*15d70*/  FMUL.FTZ R9, R9, R212 ;  /* 0x000000d409097220 */ /* 0x000fca0000410000 */
[----:B------:R-:W-:-:S05]  /*15d80*/  FSEL R9, R9, RZ, !P3 ;  /* 0x000000ff09097208 */ /* 0x000fca0005800000 */
[----:B------:R-:W-:Y:S01]  /*15d90*/  FADD.FTZ R70, R70, R9 ;  /* 0x0000000946467221 */ /* 0x000fe20000010000 */
[----:B------:R-:W-:-:S03]  /*15da0*/  SEL R9, RZ, 0x1, P3 ;  /* 0x00000001ff097807 */ /* 0x000fc60001800000 */
[----:B------:R-:W-:-:S07]  /*15db0*/  @P1 FADD.FTZ R70, R106, R70 ;  /* 0x000000466a461221 */ /* 0x000fce0000010000 */
.L_x_23024:
        /* <DEDUP_REMOVED lines=12> */
.L_x_23033:
[----:B------:R-:W-:-:S07]  /*15e80*/  MOV R28, R196 ;  /* 0x000000c4001c7202 */ /* 0x000fce0000000f00 */
.L_x_23034:
[----:B------:R-:W-:Y:S05]  /*15e90*/  BSYNC B1 ;  /* 0x0000000000017941 */ /* 0x000fea0003800000 */
.L_x_23032:
        /* <DEDUP_REMOVED lines=16> */
.L_x_23038:
[----:B------:R-:W-:Y:S05]  /*15fa0*/  BSYNC B2 ;  /* 0x0000000000027941 */ /* 0x000fea0003800000 */
.L_x_23037:
        /* <DEDUP_REMOVED lines=44> */
.L_x_23036:
[----:B------:R-:W-:Y:S05]  /*16270*/  BSYNC B1 ;  /* 0x0000000000017941 */ /* 0x000fea0003800000 */
.L_x_23035:
        /* <DEDUP_REMOVED lines=14> */
.L_x_23039:
        /* <DEDUP_REMOVED lines=12> */
.L_x_23042:
[----:B------:R-:W-:-:S07]  /*16420*/  MOV R0, R196 ;  /* 0x000000c400007202 */ /* 0x000fce0000000f00 */
.L_x_23043:
[----:B------:R-:W-:Y:S05]  /*16430*/  BSYNC B1 ;  /* 0x0000000000017941 */ /* 0x000fea0003800000 */
.L_x_23041:
        /* <DEDUP_REMOVED lines=16> */
.L_x_23047:
[----:B------:R-:W-:Y:S05]  /*16540*/  BSYNC B2 ;  /* 0x0000000000027941 */ /* 0x000fea0003800000 */
.L_x_23046:
        /* <DEDUP_REMOVED lines=44> */
.L_x_23045:
[----:B------:R-:W-:Y:S05]  /*16810*/  BSYNC B1 ;  /* 0x0000000000017941 */ /* 0x000fea0003800000 */
.L_x_23044:
        /* <DEDUP_REMOVED lines=10> */
.L_x_23040:
        /* <DEDUP_REMOVED lines=12> */
.L_x_23049:
[----:B------:R-:W-:-:S07]  /*16980*/  IMAD.MOV.U32 R0, RZ, RZ, R196 ;  /* 0x000000ffff007224 */ /* 0x000fce00078e00c4 */
.L_x_23050:
[----:B------:R-:W-:Y:S05]  /*16990*/  BSYNC B1 ;  /* 0x0000000000017941 */ /* 0x000fea0003800000 */
.L_x_23048:
        /* <DEDUP_REMOVED lines=16> */
.L_x_23054:
[----:B------:R-:W-:Y:S05]  /*16aa0*/  BSYNC B2 ;  /* 0x0000000000027941 */ /* 0x000fea0003800000 */
.L_x_23053:
        /* <DEDUP_REMOVED lines=44> */
.L_x_23052:
[----:B------:R-:W-:Y:S05]  /*16d70*/  BSYNC B1 ;  /* 0x0000000000017941 */ /* 0x000fea0003800000 */
.L_x_23051:
        /* <DEDUP_REMOVED lines=15> */
.L_x_23055:
        /* <DEDUP_REMOVED lines=12> */
.L_x_23058:
[----:B------:R-:W-:-:S07]  /*16f30*/  IMAD.MOV.U32 R0, RZ, RZ, R196 ;  /* 0x000000ffff007224 */ /* 0x000fce00078e00c4 */
.L_x_23059:
[----:B------:R-:W-:Y:S05]  /*16f40*/  BSYNC B1 ;  /* 0x0000000000017941 */ /* 0x000fea0003800000 */
.L_x_23057:
        /* <DEDUP_REMOVED lines=16> */
.L_x_23063:
[----:B------:R-:W-:Y:S05]  /*17050*/  BSYNC B2 ;  /* 0x0000000000027941 */ /* 0x000fea0003800000 */
.L_x_23062:
        /* <DEDUP_REMOVED lines=44> */
.L_x_23061:
[----:B------:R-:W-:Y:S05]  /*17320*/  BSYNC B1 ;  /* 0x0000000000017941 */ /* 0x000fea0003800000 */
.L_x_23060:
        /* <DEDUP_REMOVED lines=9> */
.L_x_23056:
        /* <DEDUP_REMOVED lines=12> */
.L_x_23065:
[----:B------:R-:W-:-:S07]  /*17480*/  IMAD.MOV.U32 R0, RZ, RZ, R196 ;  /* 0x000000ffff007224 */ /* 0x000fce00078e00c4 */
.L_x_23066:
[----:B------:R-:W-:Y:S05]  /*17490*/  BSYNC B1 ;  /* 0x0000000000017941 */ /* 0x000fea0003800000 */
.L_x_23064:
        /* <DEDUP_REMOVED lines=16> */
.L_x_23070:
[----:B------:R-:W-:Y:S05]  /*175a0*/  BSYNC B2 ;  /* 0x0000000000027941 */ /* 0x000fea0003800000 */
.L_x_23069:
        /* <DEDUP_REMOVED lines=44> */
.L_x_23068:
[----:B------:R-:W-:Y:S05]  /*17870*/  BSYNC B1 ;  /* 0x0000000000017941 */ /* 0x000fea0003800000 */
.L_x_23067:
        /* <DEDUP_REMOVED lines=12> */
.L_x_23071:
        /* <DEDUP_REMOVED lines=12> */
.L_x_23074:
[----:B------:R-:W-:-:S07]  /*17a00*/  IMAD.MOV.U32 R0, RZ, RZ, R196 ;  /* 0x000000ffff007224 */ /* 0x000fce00078e00c4 */
.L_x_23075:
[----:B------:R-:W-:Y:S05]  /*17a10*/  BSYNC B1 ;  /* 0x0000000000017941 */ /* 0x000fea0003800000 */
.L_x_23073:
        /* <DEDUP_REMOVED lines=16> */
.L_x_23079:
[----:B------:R-:W-:Y:S05]  /*17b20*/  BSYNC B2 ;  /* 0x0000000000027941 */ /* 0x000fea0003800000 */
.L_x_23078:
        /* <DEDUP_REMOVED lines=44> */
.L_x_23077:
[----:B------:R-:W-:Y:S05]  /*17df0*/  BSYNC B1 ;  /* 0x0000000000017941 */ /* 0x000fea0003800000 */
.L_x_23076:
        /* <DEDUP_REMOVED lines=10> */
.L_x_23072:
        /* <DEDUP_REMOVED lines=12> */
.L_x_23081:
[----:B------:R-:W-:-:S07]  /*17f60*/  MOV R0, R196 ;  /* 0x000000c400007202 */ /* 0x000fce0000000f00 */
.L_x_23082:
[----:B------:R-:W-:Y:S05]  /*17f70*/  BSYNC B1 ;  /* 0x0000000000017941 */ /* 0x000fea0003800000 */
.L_x_23080:
        /* <DEDUP_REMOVED lines=16> */
.L_x_23086:
[----:B------:R-:W-:Y:S05]  /*18080*/  BSYNC B2 ;  /* 0x0000000000027941 */ /* 0x000fea0003800000 */
.L_x_23085:
        /* <DEDUP_REMOVED lines=44> */
.L_x_23084:
[----:B------:R-:W-:Y:S05]  /*18350*/  BSYNC B1 ;  /* 0x0000000000017941 */ /* 0x000fea0003800000 */
.L_x_23083:
        /* <DEDUP_REMOVED lines=8> */
[----:B------:R-:W-:Y:S01]  /*183e0*/  MOV R21, R20 ;  /* 0x0000001400157202 */ /* 0x000fe20000000f00 */
[----:B------:R-:W-:Y:S06]  /*183f0*/  @!P1 BRA `(.L_x_23088) ;  /* 0x0000000400609947 */ /* 0x000fec0003800000 */
[----:B------:R-:W-:Y:S02]  /*18400*/  IMAD.MOV.U32 R21, RZ, RZ, R20 ;  /* 0x000000ffff157224 */ /* 0x000fe400078e0014 */
[----:B------:R-:W-:Y:S01]  /*18410*/  FADD.FTZ R66, R102, R66 ;  /* 0x0000004266427221 */ /* 0x000fe20000010000 */
[----:B------:R-:W-:Y:S06]  /*18420*/  BRA `(.L_x_23088) ;  /* 0x0000000400547947 */ /* 0x000fec0003800000 */
.L_x_23087:
        /* <DEDUP_REMOVED lines=12> */
.L_x_23090:
[----:B------:R-:W-:-:S07]  /*184f0*/  MOV R5, R196 ;  /* 0x000000c400057202 */ /* 0x000fce0000000f00 */
.L_x_23091:
[----:B------:R-:W-:Y:S05]  /*18500*/  BSYNC B1 ;  /* 0x0000000000017941 */ /* 0x000fea0003800000 */
.L_x_23089:
        /* <DEDUP_REMOVED lines=16> */
.L_x_23095:
[----:B------:R-:W-:Y:S05]  /*18610*/  BSYNC B2 ;  /* 0x0000000000027941 */ /* 0x000fea0003800000 */
.L_x_23094:
        /* <DEDUP_REMOVED lines=44> */
.L_x_23093:
[----:B------:R-:W-:Y:S05]  /*188e0*/  BSYNC B1 ;  /* 0x0000000000017941 */ /* 0x000fea0003800000 */
.L_x_23092:
        /* <DEDUP_REMOVED lines=9> */
.L_x_23088:
        /* <DEDUP_REMOVED lines=12> */
.L_x_23097:
[----:B------:R-:W-:-:S07]  /*18a40*/  IMAD.MOV.U32 R26, RZ, RZ, R196 ;  /* 0x000000ffff1a7224 */ /* 0x000fce00078e00c4 */
.L_x_23098:
[----:B------:R-:W-:Y:S05]  /*18a50*/  BSYNC B1 ;  /* 0x0000000000017941 */ /* 0x000fea0003800000 */
.L_x_23096:
        /* <DEDUP_REMOVED lines=16> */
.L_x_23102:
[----:B------:R-:W-:Y:S05]  /*18b60*/  BSYNC B2 ;  /* 0x0000000000027941 */ /* 0x000fea0003800000 */
.L_x_23101:
        /* <DEDUP_REMOVED lines=44> */
.L_x_23100:
[----:B------:R-:W-:Y:S05]  /*18e30*/  BSYNC B1 ;  /* 0x0000000000017941 */ /* 0x000fea0003800000 */
.L_x_23099:
        /* <DEDUP_REMOVED lines=12> */
.L_x_23103:
        /* <DEDUP_REMOVED lines=12> */
.L_x_23106:
[----:B------:R-:W-:-:S07]  /*18fc0*/  IMAD.MOV.U32 R0, RZ, RZ, R196 ;  /* 0x000000ffff007224 */ /* 0x000fce00078e00c4 */
.L_x_23107:
[----:B------:R-:W-:Y:S05]  /*18fd0*/  BSYNC B1 ;  /* 0x0000000000017941 */ /* 0x000fea0003800000 */
.L_x_23105:
        /* <DEDUP_REMOVED lines=19> */
.L_x_23111:
[----:B------:R-:W-:Y:S05]  /*19110*/  BSYNC B2 ;  /* 0x0000000000027941 */ /* 0x000fea0003800000 */
.L_x_23110:
        /* <DEDUP_REMOVED lines=44> */
.L_x_23109:
[----:B------:R-:W-:Y:S05]  /*193e0*/  BSYNC B1 ;  /* 0x0000000000017941 */ /* 0x000fea0003800000 */
.L_x_23108:
        /* <DEDUP_REMOVED lines=10> */
.L_x_23104:
        /* <DEDUP_REMOVED lines=22> */
[----:B------:R-:W-:-:S05]  /*195f0*/  IMAD.WIDE.U32 R20, R2, 0x20, R216 ;  /* 0x0000002002147825 */ /* 0x000fca00078e00d8 */
[----:B------:R-:W-:Y:S04]  /*19600*/  STG.E.128 desc[UR6][R20.64], R68 ;  /* 0x0000004414007986 */ /* 0x000fe8000c101d06 */
[----:B------:R0:W-:Y:S02]  /*19610*/  STG.E.128 desc[UR6][R20.64+0x10], R64 ;  /* 0x0000104014007986 */ /* 0x0001e4000c101d06 */
[----:B0-----:R-:W-:-:S04]  /*19620*/  SEL R20, RZ, 0x1, P6 ;  /* 0x00000001ff147807 */ /* 0x001fc80003000000 */
        /* <DEDUP_REMOVED lines=24> */
.L_x_23112:
        /* <DEDUP_REMOVED lines=22> */
.L_x_23114:
[----:B------:R-:W-:-:S07]  /*19910*/  IMAD.MOV.U32 R30, RZ, RZ, R196 ;  /* 0x000000ffff1e7224 */ /* 0x000fce00078e00c4 */
.L_x_23115:
[----:B------:R-:W-:Y:S05]  /*19920*/  BSYNC B1 ;  /* 0x0000000000017941 */ /* 0x000fea0003800000 */
.L_x_23113:
        /* <DEDUP_REMOVED lines=16> */
.L_x_23119:
[----:B------:R-:W-:Y:S05]  /*19a30*/  BSYNC B2 ;  /* 0x0000000000027941 */ /* 0x000fea0003800000 */
.L_x_23118:
        /* <DEDUP_REMOVED lines=44> */
.L_x_23117:
[----:B------:R-:W-:Y:S05]  /*19d00*/  BSYNC B1 ;  /* 0x0000000000017941 */ /* 0x000fea0003800000 */
.L_x_23116:
        /* <DEDUP_REMOVED lines=15> */
.L_x_23120:
        /* <DEDUP_REMOVED lines=12> */
.L_x_23123:
[----:B------:R-:W-:-:S07]  /*19ec0*/  IMAD.MOV.U32 R12, RZ, RZ, R196 ;  /* 0x000000ffff0c7224 */ /* 0x000fce00078e00c4 */
.L_x_23124:
[----:B------:R-:W-:Y:S05]  /*19ed0*/  BSYNC B1 ;  /* 0x0000000000017941 */ /* 0x000fea0003800000 */
.L_x_23122:
        /* <DEDUP_REMOVED lines=16> */
.L_x_23128:
[----:B------:R-:W-:Y:S05]  /*19fe0*/  BSYNC B2 ;  /* 0x0000000000027941 */ /* 0x000fea0003800000 */
.L_x_23127:
        /* <DEDUP_REMOVED lines=44> */
.L_x_23126:
[----:B------:R-:W-:Y:S05]  /*1a2b0*/  BSYNC B1 ;  /* 0x0000000000017941 */ /* 0x000fea0003800000 */
.L_x_23125:
[----:B------:R-:W-:-:S05]  /*1a2c0*/  I2FP.F32.U32 R12, R12 ;  /* 0x0000000c000c7245 */ /* 0x000fca0000201000 */
[----:B------:R-:W-:-:S05]  /*1a2d0*/  FFMA.FTZ R12, R12, R211, 1.1641532182693481445e-10 ;  /* 0x2f0000000c0c7423 */ /* 0x000fca00000100d3 */
[----:B------:R-:W-:Y:S02]  /*1a2e0*/  FSETP.GTU.FTZ.AND P3, PT, R12, R210, PT ;  /* 0x000000d20c00720b */ /* 0x000fe40003f7c000 */
[----:B------:R-:W-:-:S05]  /*1a2f0*/  SHF.L.U32 R12, R96, 0x10, RZ ;  /* 0x00000010600c7819 */ /* 0x000fca00000006ff */
[----:B------:R-:W-:-:S05]  /*1a300*/  FMUL.FTZ R12, R12, R212 ;  /* 0x000000d40c0c7220 */ /* 0x000fca0000410000 */
[----:B------:R-:W-:-:S05]  /*1a310*/  FSEL R12, R12, RZ, !P3 ;  /* 0x000000ff0c0c7208 */ /* 0x000fca0005800000 */
[----:B------:R-:W-:Y:S01]  /*1a320*/  FADD.FTZ R60, R60, R12 ;  /* 0x0000000c3c3c7221 */ /* 0x000fe20000010000 */
[----:B------:R-:W-:-:S03]  /*1a330*/  SEL R12, RZ, 0x1, P3 ;  /* 0x00000001ff0c7807 */ /* 0x000fc60001800000 */
[----:B------:R-:W-:-:S07]  /*1a340*/  @P1 FADD.FTZ R60, R104, R60 ;  /* 0x0000003c683c1221 */ /* 0x000fce0000010000 */
.L_x_23121:
        /* <DEDUP_REMOVED lines=12> */
.L_x_23130:
[----:B------:R-:W-:-:S07]  /*1a410*/  IMAD.MOV.U32 R30, RZ, RZ, R196 ;  /* 0x000000ffff1e7224 */ /* 0x000fce00078e00c4 */
.L_x_23131:
[----:B------:R-:W-:Y:S05]  /*1a420*/  BSYNC B1 ;  /* 0x0000000000017941 */ /* 0x000fea0003800000 */
.L_x_23129:
        /* <DEDUP_REMOVED lines=16> */
.L_x_23135:
[----:B------:R-:W-:Y:S05]  /*1a530*/  BSYNC B2 ;  /* 0x0000000000027941 */ /* 0x000fea0003800000 */
.L_x_23134:
        /* <DEDUP_REMOVED lines=44> */
.L_x_23133:
[----:B------:R-:W-:Y:S05]  /*1a800*/  BSYNC B1 ;  /* 0x0000000000017941 */ /* 0x000fea0003800000 */
.L_x_23132:
        /* <DEDUP_REMOVED lines=14> */
.L_x_23136:
        /* <DEDUP_REMOVED lines=12> */
.L_x_23139:
[----:B------:R-:W-:-:S07]  /*1a9b0*/  IMAD.MOV.U32 R10, RZ, RZ, R196 ;  /* 0x000000ffff0a7224 */ /* 0x000fce00078e00c4 */
.L_x_23140:
[----:B------:R-:W-:Y:S05]  /*1a9c0*/  BSYNC B1 ;  /* 0x0000000000017941 */ /* 0x000fea0003800000 */
.L_x_23138:
        /* <DEDUP_REMOVED lines=16> */
.L_x_23144:
[----:B------:R-:W-:Y:S05]  /*1aad0*/  BSYNC B2 ;  /* 0x0000000000027941 */ /* 0x000fea0003800000 */
.L_x_23143:
        /* <DEDUP_REMOVED lines=44> */
.L_x_23142:
[----:B------:R-:W-:Y:S05]  /*1ada0*/  BSYNC B1 ;  /* 0x0000000000017941 */ /* 0x000fea0003800000 */
.L_x_23141:
        /* <DEDUP_REMOVED lines=8> */
[----:B------:R-:W-:-:S03]  /*1ae30*/  SEL R10, RZ, 0x1, P3 ;  /* 0x00000001ff0a7807 */ /* 0x000fc60001800000 */
[----:B------:R-:W-:-:S07]  /*1ae40*/  @P1 FADD.FTZ R61, R105, R61 ;  /* 0x0000003d693d1221 */ /* 0x000fce0000010000 */
.L_x_23137:
        /* <DEDUP_REMOVED lines=12> */
.L_x_23146:
[----:B------:R-:W-:-:S07]  /*1af10*/  MOV R20, R196 ;  /* 0x000000c400147202 */ /* 0x000fce0000000f00 */
.L_x_23147:
[----:B------:R-:W-:Y:S05]  /*1af20*/  BSYNC B1 ;  /* 0x0000000000017941 */ /* 0x000fea0003800000 */
.L_x_23145:
        /* <DEDUP_REMOVED lines=16> */
.L_x_23151:
[----:B------:R-:W-:Y:S05]  /*1b030*/  BSYNC B2 ;  /* 0x0000000000027941 */ /* 0x000fea0003800000 */
.L_x_23150:
        /* <DEDUP_REMOVED lines=44> */
.L_x_23149:
[----:B------:R-:W-:Y:S05]  /*1b300*/  BSYNC B1 ;  /* 0x0000000000017941 */ /* 0x000fea0003800000 */
.L_x_23148:
        /* <DEDUP_REMOVED lines=15> */
.L_x_23152:
        /* <DEDUP_REMOVED lines=12> */
.L_x_23155:
[----:B------:R-:W-:-:S07]  /*1b4c0*/  MOV R9, R196 ;  /* 0x000000c400097202 */ /* 0x000fce0000000f00 */
.L_x_23156:
[----:B------:R-:W-:Y:S05]  /*1b4d0*/  BSYNC B1 ;  /* 0x0000000000017941 */ /* 0x000fea0003800000 */
.L_x_23154:
        /* <DEDUP_REMOVED lines=16> */
.L_x_23160:
[----:B------:R-:W-:Y:S05]  /*1b5e0*/  BSYNC B2 ;  /* 0x0000000000027941 */ /* 0x000fea0003800000 */
.L_x_23159:
        /* <DEDUP_REMOVED lines=44> */
.L_x_23158:
[----:B------:R-:W-:Y:S05]  /*1b8b0*/  BSYNC B1 ;  /* 0x0000000000017941 */ /* 0x000fea0003800000 */
.L_x_23157:
        /* <DEDUP_REMOVED lines=9> */
.L_x_23153:
        /* <DEDUP_REMOVED lines=12> */
.L_x_23162:
[----:B------:R-:W-:-:S07]  /*1ba10*/  IMAD.MOV.U32 R29, RZ, RZ, R196 ;  /* 0x000000ffff1d7224 */ /* 0x000fce00078e00c4 */
.L_x_23163:
[----:B------:R-:W-:Y:S05]  /*1ba20*/  BSYNC B1 ;  /* 0x0000000000017941 */ /* 0x000fea0003800000 */
.L_x_23161:
        /* <DEDUP_REMOVED lines=16> */
.L_x_23167:
[----:B------:R-:W-:Y:S05]  /*1bb30*/  BSYNC B2 ;  /* 0x0000000000027941 */ /* 0x000fea0003800000 */
.L_x_23166:
        /* <DEDUP_REMOVED lines=44> */
.L_x_23165:
[----:B------:R-:W-:Y:S05]  /*1be00*/  BSYNC B1 ;  /* 0x0000000000017941 */ /* 0x000fea0003800000 */
.L_x_23164:
        /* <DEDUP_REMOVED lines=14> */
.L_x_23168:
        /* <DEDUP_REMOVED lines=12> */
.L_x_23171:
[----:B------:R-:W-:-:S07]  /*1bfb0*/  IMAD.MOV.U32 R8, RZ, RZ, R196 ;  /* 0x000000ffff087224 */ /* 0x000fce00078e00c4 */
.L_x_23172:
[----:B------:R-:W-:Y:S05]  /*1bfc0*/  BSYNC B1 ;  /* 0x0000000000017941 */ /* 0x000fea0003800000 */
.L_x_23170:
        /* <DEDUP_REMOVED lines=16> */
.L_x_23176:
[----:B------:R-:W-:Y:S05]  /*1c0d0*/  BSYNC B2 ;  /* 0x0000000000027941 */ /* 0x000fea0003800000 */
.L_x_23175:
        /* <DEDUP_REMOVED lines=44> */
.L_x_23174:
[----:B------:R-:W-:Y:S05]  /*1c3a0*/  BSYNC B1 ;  /* 0x0000000000017941 */ /* 0x000fea0003800000 */
.L_x_23173:
        /* <DEDUP_REMOVED lines=8> */
[----:B------:R-:W-:-:S03]  /*1c430*/  SEL R8, RZ, 0x1, P3 ;  /* 0x00000001ff087807 */ /* 0x000fc60001800000 */
[----:B------:R-:W-:-:S07]  /*1c440*/  @P1 FADD.FTZ R63, R107, R63 ;  /* 0x0000003f6b3f1221 */ /* 0x000fce0000010000 */
.L_x_23169:
        /* <DEDUP_REMOVED lines=12> */
.L_x_23178:
[----:B------:R-:W-:-:S07]  /*1c510*/  IMAD.MOV.U32 R28, RZ, RZ, R196 ;  /* 0x000000ffff1c7224 */ /* 0x000fce00078e00c4 */
.L_x_23179:
[----:B------:R-:W-:Y:S05]  /*1c520*/  BSYNC B1 ;  /* 0x0000000000017941 */ /* 0x000fea0003800000 */
.L_x_23177:
        /* <DEDUP_REMOVED lines=16> */
.L_x_23183:
[----:B------:R-:W-:Y:S05]  /*1c630*/  BSYNC B2 ;  /* 0x0000000000027941 */ /* 0x000fea0003800000 */
.L_x_23182:
        /* <DEDUP_REMOVED lines=44> */
.L_x_23181:
[----:B------:R-:W-:Y:S05]  /*1c900*/  BSYNC B1 ;  /* 0x0000000000017941 */ /* 0x000fea0003800000 */
.L_x_23180:
        /* <DEDUP_REMOVED lines=15> */
.L_x_23184:
        /* <DEDUP_REMOVED lines=12> */
.L_x_23187:
[----:B------:R-:W-:-:S07]  /*1cac0*/  IMAD.MOV.U32 R7, RZ, RZ, R196 ;  /* 0x000000ffff077224 */ /* 0x000fce00078e00c4 */
.L_x_23188:
[----:B------:R-:W-:Y:S05]  /*1cad0*/  BSYNC B1 ;  /* 0x0000000000017941 */ /* 0x000fea0003800000 */
.L_x_23186:
        /* <DEDUP_REMOVED lines=16> */
.L_x_23192:
[----:B------:R-:W-:Y:S05]  /*1cbe0*/  BSYNC B2 ;  /* 0x0000000000027941 */ /* 0x000fea0003800000 */
.L_x_23191:
        /* <DEDUP_REMOVED lines=44> */
.L_x_23190:
[----:B------:R-:W-:Y:S05]  /*1ceb0*/  BSYNC B1 ;  /* 0x0000000000017941 */ /* 0x000fea0003800000 */
.L_x_23189:
        /* <DEDUP_REMOVED lines=9> */
.L_x_23185:
        /* <DEDUP_REMOVED lines=12> */
.L_x_23194:
[----:B------:R-:W-:-:S07]  /*1d010*/  MOV R28, R196 ;  /* 0x000000c4001c7202 */ /* 0x000fce0000000f00 */
.L_x_23195:
[----:B------:R-:W-:Y:S05]  /*1d020*/  BSYNC B1 ;  /* 0x0000000000017941 */ /* 0x000fea0003800000 */
.L_x_23193:
        /* <DEDUP_REMOVED lines=16> */
.L_x_23199:
[----:B------:R-:W-:Y:S05]  /*1d130*/  BSYNC B2 ;  /* 0x0000000000027941 */ /* 0x000fea0003800000 */
.L_x_23198:
        /* <DEDUP_REMOVED lines=44> */
.L_x_23197:
[----:B------:R-:W-:Y:S05]  /*1d400*/  BSYNC B1 ;  /* 0x0000000000017941 */ /* 0x000fea0003800000 */
.L_x_23196:
        /* <DEDUP_REMOVED lines=12> */
.L_x_23200:
        /* <DEDUP_REMOVED lines=12> */
.L_x_23203:
[----:B------:R-:W-:-:S07]  /*1d590*/  MOV R6, R196 ;  /* 0x000000c400067202 */ /* 0x000fce0000000f00 */
.L_x_23204:
[----:B------:R-:W-:Y:S05]  /*1d5a0*/  BSYNC B1 ;  /* 0x0000000000017941 */ /* 0x000fea0003800000 */
.L_x_23202:
        /* <DEDUP_REMOVED lines=16> */
.L_x_23208:
[----:B------:R-:W-:Y:S05]  /*1d6b0*/  BSYNC B2 ;  /* 0x0000000000027941 */ /* 0x000fea0003800000 */
.L_x_23207:
        /* <DEDUP_REMOVED lines=44> */
.L_x_23206:
[----:B------:R-:W-:Y:S05]  /*1d980*/  BSYNC B1 ;  /* 0x0000000000017941 */ /* 0x000fea0003800000 */
.L_x_23205:
        /* <DEDUP_REMOVED lines=10> */
.L_x_23201:
        /* <DEDUP_REMOVED lines=12> */
.L_x_23210:
[----:B------:R-:W-:-:S07]  /*1daf0*/  IMAD.MOV.U32 R22, RZ, RZ, R196 ;  /* 0x000000ffff167224 */ /* 0x000fce00078e00c4 */
.L_x_23211:
[----:B------:R-:W-:Y:S05]  /*1db00*/  BSYNC B1 ;  /* 0x0000000000017941 */ /* 0x000fea0003800000 */
.L_x_23209:
        /* <DEDUP_REMOVED lines=16> */
.L_x_23215:
[----:B------:R-:W-:Y:S05]  /*1dc10*/  BSYNC B2 ;  /* 0x0000000000027941 */ /* 0x000fea0003800000 */
.L_x_23214:
        /* <DEDUP_REMOVED lines=44> */
.L_x_23213:
[----:B------:R-:W-:Y:S05]  /*1dee0*/  BSYNC B1 ;  /* 0x0000000000017941 */ /* 0x000fea0003800000 */
.L_x_23212:
        /* <DEDUP_REMOVED lines=13> */
.L_x_23216:
        /* <DEDUP_REMOVED lines=12> */
.L_x_23219:
[----:B------:R-:W-:-:S07]  /*1e080*/  IMAD.MOV.U32 R5, RZ, RZ, R196 ;  /* 0x000000ffff057224 */ /* 0x000fce00078e00c4 */
.L_x_23220:
[----:B------:R-:W-:Y:S05]  /*1e090*/  BSYNC B1 ;  /* 0x0000000000017941 */ /* 0x000fea0003800000 */
.L_x_23218:
        /* <DEDUP_REMOVED lines=16> */
.L_x_23224:
[----:B------:R-:W-:Y:S05]  /*1e1a0*/  BSYNC B2 ;  /* 0x0000000000027941 */ /* 0x000fea0003800000 */
.L_x_23223:
        /* <DEDUP_REMOVED lines=44> */
.L_x_23222:
[----:B------:R-:W-:Y:S05]  /*1e470*/  BSYNC B1 ;  /* 0x0000000000017941 */ /* 0x000fea0003800000 */
.L_x_23221:
        /* <DEDUP_REMOVED lines=9> */
.L_x_23217:
        /* <DEDUP_REMOVED lines=12> */
.L_x_23226:
[----:B------:R-:W-:-:S07]  /*1e5d0*/  IMAD.MOV.U32 R27, RZ, RZ, R196 ;  /* 0x000000ffff1b7224 */ /* 0x000fce00078e00c4 */
.L_x_23227:
[----:B------:R-:W-:Y:S05]  /*1e5e0*/  BSYNC B1 ;  /* 0x0000000000017941 */ /* 0x000fea0003800000 */
.L_x_23225:
        /* <DEDUP_REMOVED lines=16> */
.L_x_23231:
[----:B------:R-:W-:Y:S05]  /*1e6f0*/  BSYNC B2 ;  /* 0x0000000000027941 */ /* 0x000fea0003800000 */
.L_x_23230:
        /* <DEDUP_REMOVED lines=44> */
.L_x_23229:
[----:B------:R-:W-:Y:S05]  /*1e9c0*/  BSYNC B1 ;  /* 0x0000000000017941 */ /* 0x000fea0003800000 */
.L_x_23228:
        /* <DEDUP_REMOVED lines=12> */
.L_x_23232:
        /* <DEDUP_REMOVED lines=12> */
.L_x_23235:
[----:B------:R-:W-:-:S07]  /*1eb50*/  IMAD.MOV.U32 R4, RZ, RZ, R196 ;  /* 0x000000ffff047224 */ /* 0x000fce00078e00c4 */
.L_x_23236:
[----:B------:R-:W-:Y:S05]  /*1eb60*/  BSYNC B1 ;  /* 0x0000000000017941 */ /* 0x000fea0003800000 */
.L_x_23234:
        /* <DEDUP_REMOVED lines=19> */
.L_x_23240:
[----:B------:R-:W-:Y:S05]  /*1eca0*/  BSYNC B2 ;  /* 0x0000000000027941 */ /* 0x000fea0003800000 */
.L_x_23239:
        /* <DEDUP_REMOVED lines=44> */
.L_x_23238:
[----:B------:R-:W-:Y:S05]  /*1ef70*/  BSYNC B1 ;  /* 0x0000000000017941 */ /* 0x000fea0003800000 */
.L_x_23237:
        /* <DEDUP_REMOVED lines=10> */
.L_x_23233:
[----:B------:R-:W-:Y:S02]  /*1f020*/  LOP3.LUT R11, R11, 0xffffffbf, RZ, 0xc0, !PT ;  /* 0xffffffbf0b0b7812 */ /* 0x000fe400078ec0ff */
[----:B------:R-:W-:Y:S02]  /*1f030*/  SEL R22, RZ, 0x1000000, P5 ;  /* 0x01000000ff167807 */ /* 0x000fe40002800000 */
[----:B------:R-:W-:Y:S02]  /*1f040*/  @P1 LOP3.LUT R11, R11, 0x40, RZ, 0xfc, !PT ;  /* 0x000000400b0b1812 */ /* 0x000fe400078efcff */
[----:B------:R-:W-:Y:S02]  /*1f050*/  SEL R21, RZ, 0x10000, P4 ;  /* 0x00010000ff157807 */ /* 0x000fe40002000000 */
[----:B------:R-:W-:Y:S02]  /*1f060*/  LOP3.LUT P1, RZ, R11, 0x4, RZ, 0xc0, !PT ;  /* 0x000000040bff7812 */ /* 0x000fe4000782c0ff */
[----:B------:R-:W-:-:S02]  /*1f070*/  SEL R23, RZ, 0x100, P3 ;  /* 0x00000100ff177807 */ /* 0x000fc40001800000 */
[----:B------:R-:W-:Y:S02]  /*1f080*/  SEL R20, RZ, 0x1, P1 ;  /* 0x00000001ff147807 */ /* 0x000fe40000800000 */
[----:B------:R-:W-:Y:S02]  /*1f090*/  LOP3.LUT P3, RZ, R11, 0x2, RZ, 0xc0, !PT ;  /* 0x000000020bff7812 */ /* 0x000fe4000786c0ff */
        /* <DEDUP_REMOVED lines=42> */
.L_x_23241:
[----:B01----:R-:W0:Y:S01]  /*1f340*/  @P1 LDC.64 R20, c[0x0][0x230] ;  /* 0x00008c00ff141b82 */ /* 0x003e220000000a00 */
[----:B------:R-:W-:-:S07]  /*1f350*/  IADD3 R202, R207, 0xa0, RZ ;  /* 0x000000a0cfca7810 */ /* 0x000fce0007ffe0ff */
        /* <DEDUP_REMOVED lines=20> */
.L_x_23243:
[----:B------:R-:W-:-:S07]  /*1f4a0*/  IMAD.MOV.U32 R30, RZ, RZ, R196 ;  /* 0x000000ffff1e7224 */ /* 0x000fce00078e00c4 */
.L_x_23244:
[----:B------:R-:W-:Y:S05]  /*1f4b0*/  BSYNC B1 ;  /* 0x0000000000017941 */ /* 0x000fea0003800000 */
.L_x_23242:
        /* <DEDUP_REMOVED lines=16> */
.L_x_23248:
[----:B------:R-:W-:Y:S05]  /*1f5c0*/  BSYNC B2 ;  /* 0x0000000000027941 */ /* 0x000fea0003800000 */
.L_x_23247:
        /* <DEDUP_REMOVED lines=44> */
.L_x_23246:
[----:B------:R-:W-:Y:S05]  /*1f890*/  BSYNC B1 ;  /* 0x0000000000017941 */ /* 0x000fea0003800000 */
.L_x_23245:
        /* <DEDUP_REMOVED lines=15> */
.L_x_23249:
        /* <DEDUP_REMOVED lines=12> */
.L_x_23252:
[----:B------:R-:W-:-:S07]  /*1fa50*/  IMAD.MOV.U32 R12, RZ, RZ, R196 ;  /* 0x000000ffff0c7224 */ /* 0x000fce00078e00c4 */
.L_x_23253:
[----:B------:R-:W-:Y:S05]  /*1fa60*/  BSYNC B1 ;  /* 0x0000000000017941 */ /* 0x000fea0003800000 */
.L_x_23251:
        /* <DEDUP_REMOVED lines=16> */
.L_x_23257:
[----:B------:R-:W-:Y:S05]  /*1fb70*/  BSYNC B2 ;  /* 0x0000000000027941 */ /* 0x000fea0003800000 */
.L_x_23256:
        /* <DEDUP_REMOVED lines=44> */
.L_x_23255:
[----:B------:R-:W-:Y:S05]  /*1fe40*/  BSYNC B1 ;  /* 0x0000000000017941 */ /* 0x000fea0003800000 */
.L_x_23254:
        /* <DEDUP_REMOVED lines=9> */
.L_x_23250:
        /* <DEDUP_REMOVED lines=12> */
.L_x_23259:
[----:B------:R-:W-:-:S07]  /*1ffa0*/  MOV R30, R196 ;  /* 0x000000c4001e7202 */ /* 0x000fce0000000f00 */
.L_x_23260:
[----:B------:R-:W-:Y:S05]  /*1ffb0*/  BSYNC B1 ;  /* 0x0000000000017941 */ /* 0x000fea0003800000 */
.L_x_23258:
        /* <DEDUP_REMOVED lines=16> */
.L_x_23264:
[----:B------:R-:W-:Y:S05]  /*200c0*/  BSYNC B2 ;  /* 0x0000000000027941 */ /* 0x000fea0003800000 */
.L_x_23263:
        /* <DEDUP_REMOVED lines=44> */
.L_x_23262:
[----:B------:R-:W-:Y:S05]  /*20390*/  BSYNC B1 ;  /* 0x0000000000017941 */ /* 0x000fea0003800000 */
.L_x_23261:
        /* <DEDUP_REMOVED lines=14> */
.L_x_23265:
        /* <DEDUP_REMOVED lines=12> */
.L_x_23268:
[----:B------:R-:W-:-:S07]  /*20540*/  MOV R10, R196 ;  /* 0x000000c4000a7202 */ /* 0x000fce0000000f00 */
.L_x_23269:
[----:B------:R-:W-:Y:S05]  /*20550*/  BSYNC B1 ;  /* 0x0000000000017941 */ /* 0x000fea0003800000 */
.L_x_23267:
        /* <DEDUP_REMOVED lines=16> */
.L_x_23273:
[----:B------:R-:W-:Y:S05]  /*20660*/  BSYNC B2 ;  /* 0x0000000000027941 */ /* 0x000fea0003800000 */
.L_x_23272:
        /* <DEDUP_REMOVED lines=44> */
.L_x_23271:
[----:B------:R-:W-:Y:S05]  /*20930*/  BSYNC B1 ;  /* 0x0000000000017941 */ /* 0x000fea0003800000 */
.L_x_23270:
        /* <DEDUP_REMOVED lines=10> */
.L_x_23266:
        /* <DEDUP_REMOVED lines=12> */
.L_x_23275:
[----:B------:R-:W-:-:S07]  /*20aa0*/  IMAD.MOV.U32 R20, RZ, RZ, R196 ;  /* 0x000000ffff147224 */ /* 0x000fce00078e00c4 */
.L_x_23276:
[----:B------:R-:W-:Y:S05]  /*20ab0*/  BSYNC B1 ;  /* 0x0000000000017941 */ /* 0x000fea0003800000 */
.L_x_23274:
        /* <DEDUP_REMOVED lines=16> */
.L_x_23280:
[----:B------:R-:W-:Y:S05]  /*20bc0*/  BSYNC B2 ;  /* 0x0000000000027941 */ /* 0x000fea0003800000 */
.L_x_23279:
        /* <DEDUP_REMOVED lines=44> */
.L_x_23278:
[----:B------:R-:W-:Y:S05]  /*20e90*/  BSYNC B1 ;  /* 0x0000000000017941 */ /* 0x000fea0003800000 */
.L_x_23277:
        /* <DEDUP_REMOVED lines=15> */
.L_x_23281:
        /* <DEDUP_REMOVED lines=12> */
.L_x_23284:
[----:B------:R-:W-:-:S07]  /*21050*/  IMAD.MOV.U32 R9, RZ, RZ, R196 ;  /* 0x000000ffff097224 */ /* 0x000fce00078e00c4 */
.L_x_23285:
[----:B------:R-:W-:Y:S05]  /*21060*/  BSYNC B1 ;  /* 0x0000000000017941 */ /* 0x000fea0003800000 */
.L_x_23283:
        /* <DEDUP_REMOVED lines=16> */
.L_x_23289:
[----:B------:R-:W-:Y:S05]  /*21170*/  BSYNC B2 ;  /* 0x0000000000027941 */ /* 0x000fea0003800000 */
.L_x_23288:
        /* <DEDUP_REMOVED lines=44> */
.L_x_23287:
[----:B------:R-:W-:Y:S05]  /*21440*/  BSYNC B1 ;  /* 0x0000000000017941 */ /* 0x000fea0003800000 */
.L_x_23286:
        /* <DEDUP_REMOVED lines=9> */
.L_x_23282:
        /* <DEDUP_REMOVED lines=12> */
.L_x_23291:
[----:B------:R-:W-:-:S07]  /*215a0*/  IMAD.MOV.U32 R29, RZ, RZ, R196 ;  /* 0x000000ffff1d7224 */ /* 0x000fce00078e00c4 */
.L_x_23292:
[----:B------:R-:W-:Y:S05]  /*215b0*/  BSYNC B1 ;  /* 0x0000000000017941 */ /* 0x000fea0003800000 */
.L_x_23290:
        /* <DEDUP_REMOVED lines=16> */
.L_x_23296:
[----:B------:R-:W-:Y:S05]  /*216c0*/  BSYNC B2 ;  /* 0x0000000000027941 */ /* 0x000fea0003800000 */
.L_x_23295:
        /* <DEDUP_REMOVED lines=44> */
.L_x_23294:
[----:B------:R-:W-:Y:S05]  /*21990*/  BSYNC B1 ;  /* 0x0000000000017941 */ /* 0x000fea0003800000 */
.L_x_23293:
        /* <DEDUP_REMOVED lines=14> */
.L_x_23297:
        /* <DEDUP_REMOVED lines=12> */
.L_x_23300:
[----:B------:R-:W-:-:S07]  /*21b40*/  IMAD.MOV.U32 R8, RZ, RZ, R196 ;  /* 0x000000ffff087224 */ /* 0x000fce00078e00c4 */
.L_x_23301:
[----:B------:R-:W-:Y:S05]  /*21b50*/  BSYNC B1 ;  /* 0x0000000000017941 */ /* 0x000fea0003800000 */
.L_x_23299:
        /* <DEDUP_REMOVED lines=16> */
.L_x_23305:
[----:B------:R-:W-:Y:S05]  /*21c60*/  BSYNC B2 ;  /* 0x0000000000027941 */ /* 0x000fea0003800000 */
.L_x_23304:
        /* <DEDUP_REMOVED lines=44> */
.L_x_23303:
[----:B------:R-:W-:Y:S05]  /*21f30*/  BSYNC B1 ;  /* 0x0000000000017941 */ /* 0x000fea0003800000 */
.L_x_23302:
        /* <DEDUP_REMOVED lines=10> */
.L_x_23298:
        /* <DEDUP_REMOVED lines=12> */
.L_x_23307:
[----:B------:R-:W-:-:S07]  /*220a0*/  MOV R28, R196 ;  /* 0x000000c4001c7202 */ /* 0x000fce0000000f00 */
.L_x_23308:
[----:B------:R-:W-:Y:S05]  /*220b0*/  BSYNC B1 ;  /* 0x0000000000017941 */ /* 0x000fea0003800000 */
.L_x_23306:
        /* <DEDUP_REMOVED lines=16> */
.L_x_23312:
[----:B------:R-:W-:Y:S05]  /*221c0*/  BSYNC B2 ;  /* 0x0000000000027941 */ /* 0x000fea0003800000 */
.L_x_23311:
        /* <DEDUP_REMOVED lines=44> */
.L_x_23310:
[----:B------:R-:W-:Y:S05]  /*22490*/  BSYNC B1 ;  /* 0x0000000000017941 */ /* 0x000fea0003800000 */
.L_x_23309:
        /* <DEDUP_REMOVED lines=15> */
.L_x_23313:
        /* <DEDUP_REMOVED lines=12> */
.L_x_23316:
[----:B------:R-:W-:-:S07]  /*22650*/  MOV R7, R196 ;  /* 0x000000c400077202 */ /* 0x000fce0000000f00 */
.L_x_23317:
[----:B------:R-:W-:Y:S05]  /*22660*/  BSYNC B1 ;  /* 0x0000000000017941 */ /* 0x000fea0003800000 */
.L_x_23315:
        /* <DEDUP_REMOVED lines=16> */
.L_x_23321:
[----:B------:R-:W-:Y:S05]  /*22770*/  BSYNC B2 ;  /* 0x0000000000027941 */ /* 0x000fea0003800000 */
.L_x_23320:
        /* <DEDUP_REMOVED lines=44> */
.L_x_23319:
[----:B------:R-:W-:Y:S05]  /*22a40*/  BSYNC B1 ;  /* 0x0000000000017941 */ /* 0x000fea0003800000 */
.L_x_23318:
        /* <DEDUP_REMOVED lines=9> */
.L_x_23314:
        /* <DEDUP_REMOVED lines=12> */
.L_x_23323:
[----:B------:R-:W-:-:S07]  /*22ba0*/  IMAD.MOV.U32 R28, RZ, RZ, R196 ;  /* 0x000000ffff1c7224 */ /* 0x000fce00078e00c4 */
.L_x_23324:
[----:B------:R-:W-:Y:S05]  /*22bb0*/  BSYNC B1 ;  /* 0x0000000000017941 */ /* 0x000fea0003800000 */
.L_x_23322:
        /* <DEDUP_REMOVED lines=16> */
.L_x_23328:
[----:B------:R-:W-:Y:S05]  /*22cc0*/  BSYNC B2 ;  /* 0x0000000000027941 */ /* 0x000fea0003800000 */
.L_x_23327:
        /* <DEDUP_REMOVED lines=44> */
.L_x_23326:
[----:B------:R-:W-:Y:S05]  /*22f90*/  BSYNC B1 ;  /* 0x0000000000017941 */ /* 0x000fea0003800000 */
.L_x_23325:
        /* <DEDUP_REMOVED lines=12> */
.L_x_23329:
        /* <DEDUP_REMOVED lines=12> */
.L_x_23332:
[----:B------:R-:W-:-:S07]  /*23120*/  IMAD.MOV.U32 R6, RZ, RZ, R196 ;  /* 0x000000ffff067224 */ /* 0x000fce00078e00c4 */
.L_x_23333:
[----:B------:R-:W-:Y:S05]  /*23130*/  BSYNC B1 ;  /* 0x0000000000017941 */ /* 0x000fea0003800000 */
.L_x_23331:
        /* <DEDUP_REMOVED lines=16> */
.L_x_23337:
[----:B------:R-:W-:Y:S05]  /*23240*/  BSYNC B2 ;  /* 0x0000000000027941 */ /* 0x000fea0003800000 */
.L_x_23336:
        /* <DEDUP_REMOVED lines=44> */
.L_x_23335:
[----:B------:R-:W-:Y:S05]  /*23510*/  BSYNC B1 ;  /* 0x0000000000017941 */ /* 0x000fea0003800000 */
.L_x_23334:
        /* <DEDUP_REMOVED lines=10> */
.L_x_23330:
        /* <DEDUP_REMOVED lines=12> */
.L_x_23339:
[----:B------:R-:W-:-:S07]  /*23680*/  IMAD.MOV.U32 R22, RZ, RZ, R196 ;  /* 0x000000ffff167224 */ /* 0x000fce00078e00c4 */
.L_x_23340:
[----:B------:R-:W-:Y:S05]  /*23690*/  BSYNC B1 ;  /* 0x0000000000017941 */ /* 0x000fea0003800000 */
.L_x_23338:
        /* <DEDUP_REMOVED lines=16> */
.L_x_23344:
[----:B------:R-:W-:Y:S05]  /*237a0*/  BSYNC B2 ;  /* 0x0000000000027941 */ /* 0x000fea0003800000 */
.L_x_23343:
        /* <DEDUP_REMOVED lines=44> */
.L_x_23342:
[----:B------:R-:W-:Y:S05]  /*23a70*/  BSYNC B1 ;  /* 0x0000000000017941 */ /* 0x000fea0003800000 */
.L_x_23341:
        /* <DEDUP_REMOVED lines=13> */
.L_x_23345:
        /* <DEDUP_REMOVED lines=12> */
.L_x_23348:
[----:B------:R-:W-:-:S07]  /*23c10*/  IMAD.MOV.U32 R5, RZ, RZ, R196 ;  /* 0x000000ffff057224 */ /* 0x000fce00078e00c4 */
.L_x_23349:
[----:B------:R-:W-:Y:S05]  /*23c20*/  BSYNC B1 ;  /* 0x0000000000017941 */ /* 0x000fea0003800000 */
.L_x_23347:
        /* <DEDUP_REMOVED lines=16> */
.L_x_23353:
[----:B------:R-:W-:Y:S05]  /*23d30*/  BSYNC B2 ;  /* 0x0000000000027941 */ /* 0x000fea0003800000 */
.L_x_23352:
        /* <DEDUP_REMOVED lines=44> */
.L_x_23351:
[----:B------:R-:W-:Y:S05]  /*24000*/  BSYNC B1 ;  /* 0x0000000000017941 */ /* 0x000fea0003800000 */
.L_x_23350:
        /* <DEDUP_REMOVED lines=9> */
.L_x_23346:
        /* <DEDUP_REMOVED lines=12> */
.L_x_23355:
[----:B------:R-:W-:-:S07]  /*24160*/  MOV R27, R196 ;  /* 0x000000c4001b7202 */ /* 0x000fce0000000f00 */
.L_x_23356:
[----:B------:R-:W-:Y:S05]  /*24170*/  BSYNC B1 ;  /* 0x0000000000017941 */ /* 0x000fea0003800000 */
.L_x_23354:
        /* <DEDUP_REMOVED lines=16> */
.L_x_23360:
[----:B------:R-:W-:Y:S05]  /*24280*/  BSYNC B2 ;  /* 0x0000000000027941 */ /* 0x000fea0003800000 */
.L_x_23359:
        /* <DEDUP_REMOVED lines=44> */
.L_x_23358:
[----:B------:R-:W-:Y:S05]  /*24550*/  BSYNC B1 ;  /* 0x0000000000017941 */ /* 0x000fea0003800000 */
.L_x_23357:
        /* <DEDUP_REMOVED lines=12> */
.L_x_23361:
        /* <DEDUP_REMOVED lines=12> */
.L_x_23364:
[----:B------:R-:W-:-:S07]  /*246e0*/  MOV R4, R196 ;  /* 0x000000c400047202 */ /* 0x000fce0000000f00 */
.L_x_23365:
[----:B------:R-:W-:Y:S05]  /*246f0*/  BSYNC B1 ;  /* 0x0000000000017941 */ /* 0x000fea0003800000 */
.L_x_23363:
        /* <DEDUP_REMOVED lines=19> */
.L_x_23369:
[----:B------:R-:W-:Y:S05]  /*24830*/  BSYNC B2 ;  /* 0x0000000000027941 */ /* 0x000fea0003800000 */
.L_x_23368:
        /* <DEDUP_REMOVED lines=44> */
.L_x_23367:
[----:B------:R-:W-:Y:S05]  /*24b00*/  BSYNC B1 ;  /* 0x0000000000017941 */ /* 0x000fea0003800000 */
.L_x_23366:
        /* <DEDUP_REMOVED lines=10> */
.L_x_23362:
        /* <DEDUP_REMOVED lines=50> */
.L_x_23370:
        /* <DEDUP_REMOVED lines=22> */
.L_x_23372:
[----:B------:R-:W-:-:S07]  /*25030*/  MOV R30, R196 ;  /* 0x000000c4001e7202 */ /* 0x000fce0000000f00 */
.L_x_23373:
[----:B------:R-:W-:Y:S05]  /*25040*/  BSYNC B1 ;  /* 0x0000000000017941 */ /* 0x000fea0003800000 */
.L_x_23371:
        /* <DEDUP_REMOVED lines=16> */
.L_x_23377:
[----:B------:R-:W-:Y:S05]  /*25150*/  BSYNC B2 ;  /* 0x0000000000027941 */ /* 0x000fea0003800000 */
.L_x_23376:
        /* <DEDUP_REMOVED lines=44> */
.L_x_23375:
[----:B------:R-:W-:Y:S05]  /*25420*/  BSYNC B1 ;  /* 0x0000000000017941 */ /* 0x000fea0003800000 */
.L_x_23374:
        /* <DEDUP_REMOVED lines=15> */
.L_x_23378:
        /* <DEDUP_REMOVED lines=12> */
.L_x_23381:
[----:B------:R-:W-:-:S07]  /*255e0*/  MOV R12, R196 ;  /* 0x000000c4000c7202 */ /* 0x000fce0000000f00 */
.L_x_23382:
[----:B------:R-:W-:Y:S05]  /*255f0*/  BSYNC B1 ;  /* 0x0000000000017941 */ /* 0x000fea0003800000 */
.L_x_23380:
        /* <DEDUP_REMOVED lines=16> */
.L_x_23386:
[----:B------:R-:W-:Y:S05]  /*25700*/  BSYNC B2 ;  /* 0x0000000000027941 */ /* 0x000fea0003800000 */
.L_x_23385:
        /* <DEDUP_REMOVED lines=44> */
.L_x_23384:
[----:B------:R-:W-:Y:S05]  /*259d0*/  BSYNC B1 ;  /* 0x0000000000017941 */ /* 0x000fea0003800000 */
.L_x_23383:
        /* <DEDUP_REMOVED lines=9> */
.L_x_23379:
        /* <DEDUP_REMOVED lines=12> */
.L_x_23388:
[----:B------:R-:W-:-:S07]  /*25b30*/  IMAD.MOV.U32 R30, RZ, RZ, R196 ;  /* 0x000000ffff1e7224 */ /* 0x000fce00078e00c4 */
.L_x_23389:
[----:B------:R-:W-:Y:S05]  /*25b40*/  BSYNC B1 ;  /* 0x0000000000017941 */ /* 0x000fea0003800000 */
.L_x_23387:
        /* <DEDUP_REMOVED lines=16> */
.L_x_23393:
[----:B------:R-:W-:Y:S05]  /*25c50*/  BSYNC B2 ;  /* 0x0000000000027941 */ /* 0x000fea0003800000 */
.L_x_23392:
        /* <DEDUP_REMOVED lines=44> */
.L_x_23391:
[----:B------:R-:W-:Y:S05]  /*25f20*/  BSYNC B1 ;  /* 0x0000000000017941 */ /* 0x000fea0003800000 */
.L_x_23390:
        /* <DEDUP_REMOVED lines=14> */
.L_x_23394:
        /* <DEDUP_REMOVED lines=12> */
.L_x_23397:
[----:B------:R-:W-:-:S07]  /*260d0*/  IMAD.MOV.U32 R10, RZ, RZ, R196 ;  /* 0x000000ffff0a7224 */ /* 0x000fce00078e00c4 */
.L_x_23398:
[----:B------:R-:W-:Y:S05]  /*260e0*/  BSYNC B1 ;  /* 0x0000000000017941 */ /* 0x000fea0003800000 */
.L_x_23396:
        /* <DEDUP_REMOVED lines=16> */
.L_x_23402:
[----:B------:R-:W-:Y:S05]  /*261f0*/  BSYNC B2 ;  /* 0x0000000000027941 */ /* 0x000fea0003800000 */
.L_x_23401:
        /* <DEDUP_REMOVED lines=44> */
.L_x_23400:
[----:B------:R-:W-:Y:S05]  /*264c0*/  BSYNC B1 ;  /* 0x0000000000017941 */ /* 0x000fea0003800000 */
.L_x_23399:
        /* <DEDUP_REMOVED lines=10> */
.L_x_23395:
        /* <DEDUP_REMOVED lines=12> */
.L_x_23404:
[----:B------:R-:W-:-:S07]  /*26630*/  IMAD.MOV.U32 R20, RZ, RZ, R196 ;  /* 0x000000ffff147224 */ /* 0x000fce00078e00c4 */
.L_x_23405:
[----:B------:R-:W-:Y:S05]  /*26640*/  BSYNC B1 ;  /* 0x0000000000017941 */ /* 0x000fea0003800000 */
.L_x_23403:
        /* <DEDUP_REMOVED lines=16> */
.L_x_23409:
[----:B------:R-:W-:Y:S05]  /*26750*/  BSYNC B2 ;  /* 0x0000000000027941 */ /* 0x000fea0003800000 */
.L_x_23408:
        /* <DEDUP_REMOVED lines=44> */
.L_x_23407:
[----:B------:R-:W-:Y:S05]  /*26a20*/  BSYNC B1 ;  /* 0x0000000000017941 */ /* 0x000fea0003800000 */
.L_x_23406:
        /* <DEDUP_REMOVED lines=15> */
.L_x_23410:
        /* <DEDUP_REMOVED lines=12> */
.L_x_23413:
[----:B------:R-:W-:-:S07]  /*26be0*/  IMAD.MOV.U32 R9, RZ, RZ, R196 ;  /* 0x000000ffff097224 */ /* 0x000fce00078e00c4 */
.L_x_23414:
[----:B------:R-:W-:Y:S05]  /*26bf0*/  BSYNC B1 ;  /* 0x0000000000017941 */ /* 0x000fea0003800000 */
.L_x_23412:
        /* <DEDUP_REMOVED lines=16> */
.L_x_23418:
[----:B------:R-:W-:Y:S05]  /*26d00*/  BSYNC B2 ;  /* 0x0000000000027941 */ /* 0x000fea0003800000 */
.L_x_23417:
        /* <DEDUP_REMOVED lines=44> */
.L_x_23416:
[----:B------:R-:W-:Y:S05]  /*26fd0*/  BSYNC B1 ;  /* 0x0000000000017941 */ /* 0x000fea0003800000 */
.L_x_23415:
        /* <DEDUP_REMOVED lines=9> */
.L_x_23411:
        /* <DEDUP_REMOVED lines=12> */
.L_x_23420:
[----:B------:R-:W-:-:S07]  /*27130*/  MOV R29, R196 ;  /* 0x000000c4001d7202 */ /* 0x000fce0000000f00 */
.L_x_23421:
[----:B------:R-:W-:Y:S05]  /*27140*/  BSYNC B1 ;  /* 0x0000000000017941 */ /* 0x000fea0003800000 */
.L_x_23419:
        /* <DEDUP_REMOVED lines=16> */
.L_x_23425:
[----:B------:R-:W-:Y:S05]  /*27250*/  BSYNC B2 ;  /* 0x0000000000027941 */ /* 0x000fea0003800000 */
.L_x_23424:
        /* <DEDUP_REMOVED lines=44> */
.L_x_23423:
[----:B------:R-:W-:Y:S05]  /*27520*/  BSYNC B1 ;  /* 0x0000000000017941 */ /* 0x000fea0003800000 */
.L_x_23422:
        /* <DEDUP_REMOVED lines=14> */
.L_x_23426:
        /* <DEDUP_REMOVED lines=12> */
.L_x_23429:
[----:B------:R-:W-:-:S07]  /*276d0*/  MOV R8, R196 ;  /* 0x000000c400087202 */ /* 0x000fce0000000f00 */
.L_x_23430:
[----:B------:R-:W-:Y:S05]  /*276e0*/  BSYNC B1 ;  /* 0x0000000000017941 */ /* 0x000fea0003800000 */
.L_x_23428:
        /* <DEDUP_REMOVED lines=16> */
.L_x_23434:
[----:B------:R-:W-:Y:S05]  /*277f0*/  BSYNC B2 ;  /* 0x0000000000027941 */ /* 0x000fea0003800000 */
.L_x_23433:
        /* <DEDUP_REMOVED lines=44> */
.L_x_23432:
[----:B------:R-:W-:Y:S05]  /*27ac0*/  BSYNC B1 ;  /* 0x0000000000017941 */ /* 0x000fea0003800000 */
.L_x_23431:
        /* <DEDUP_REMOVED lines=10> */
.L_x_23427:
        /* <DEDUP_REMOVED lines=12> */
.L_x_23436:
[----:B------:R-:W-:-:S07]  /*27c30*/  IMAD.MOV.U32 R28, RZ, RZ, R196 ;  /* 0x000000ffff1c7224 */ /* 0x000fce00078e00c4 */
.L_x_23437:
[----:B------:R-:W-:Y:S05]  /*27c40*/  BSYNC B1 ;  /* 0x0000000000017941 */ /* 0x000fea0003800000 */
.L_x_23435:
        /* <DEDUP_REMOVED lines=16> */
.L_x_23441:
[----:B------:R-:W-:Y:S05]  /*27d50*/  BSYNC B2 ;  /* 0x0000000000027941 */ /* 0x000fea0003800000 */
.L_x_23440:
        /* <DEDUP_REMOVED lines=44> */
.L_x_23439:
[----:B------:R-:W-:Y:S05]  /*28020*/  BSYNC B1 ;  /* 0x0000000000017941 */ /* 0x000fea0003800000 */
.L_x_23438:
        /* <DEDUP_REMOVED lines=15> */
.L_x_23442:
        /* <DEDUP_REMOVED lines=12> */
.L_x_23445:
[----:B------:R-:W-:-:S07]  /*281e0*/  IMAD.MOV.U32 R7, RZ, RZ, R196 ;  /* 0x000000ffff077224 */ /* 0x000fce00078e00c4 */
.L_x_23446:
[----:B------:R-:W-:Y:S05]  /*281f0*/  BSYNC B1 ;  /* 0x0000000000017941 */ /* 0x000fea0003800000 */
.L_x_23444:
        /* <DEDUP_REMOVED lines=16> */
.L_x_23450:
[----:B------:R-:W-:Y:S05]  /*28300*/  BSYNC B2 ;  /* 0x0000000000027941 */ /* 0x000fea0003800000 */
.L_x_23449:
        /* <DEDUP_REMOVED lines=44> */
.L_x_23448:
[----:B------:R-:W-:Y:S05]  /*285d0*/  BSYNC B1 ;  /* 0x0000000000017941 */ /* 0x000fea0003800000 */
.L_x_23447:
        /* <DEDUP_REMOVED lines=9> */
.L_x_23443:
        /* <DEDUP_REMOVED lines=12> */
.L_x_23452:
[----:B------:R-:W-:-:S07]  /*28730*/  IMAD.MOV.U32 R28, RZ, RZ, R196 ;  /* 0x000000ffff1c7224 */ /* 0x000fce00078e00c4 */
.L_x_23453:
[----:B------:R-:W-:Y:S05]  /*28740*/  BSYNC B1 ;  /* 0x0000000000017941 */ /* 0x000fea0003800000 */
.L_x_23451:
        /* <DEDUP_REMOVED lines=16> */
.L_x_23457:
[----:B------:R-:W-:Y:S05]  /*28850*/  BSYNC B2 ;  /* 0x0000000000027941 */ /* 0x000fea0003800000 */
.L_x_23456:
        /* <DEDUP_REMOVED lines=44> */
.L_x_23455:
[----:B------:R-:W-:Y:S05]  /*28b20*/  BSYNC B1 ;  /* 0x0000000000017941 */ /* 0x000fea0003800000 */
.L_x_23454:
        /* <DEDUP_REMOVED lines=12> */
.L_x_23458:
        /* <DEDUP_REMOVED lines=12> */
.L_x_23461:
[----:B------:R-:W-:-:S07]  /*28cb0*/  IMAD.MOV.U32 R6, RZ, RZ, R196 ;  /* 0x000000ffff067224 */ /* 0x000fce00078e00c4 */
.L_x_23462:
[----:B------:R-:W-:Y:S05]  /*28cc0*/  BSYNC B1 ;  /* 0x0000000000017941 */ /* 0x000fea0003800000 */
.L_x_23460:
        /* <DEDUP_REMOVED lines=16> */
.L_x_23466:
[----:B------:R-:W-:Y:S05]  /*28dd0*/  BSYNC B2 ;  /* 0x0000000000027941 */ /* 0x000fea0003800000 */
.L_x_23465:
        /* <DEDUP_REMOVED lines=44> */
.L_x_23464:
[----:B------:R-:W-:Y:S05]  /*290a0*/  BSYNC B1 ;  /* 0x0000000000017941 */ /* 0x000fea0003800000 */
.L_x_23463:
        /* <DEDUP_REMOVED lines=10> */
.L_x_23459:
        /* <DEDUP_REMOVED lines=12> */
.L_x_23468:
[----:B------:R-:W-:-:S07]  /*29210*/  MOV R22, R196 ;  /* 0x000000c400167202 */ /* 0x000fce0000000f00 */
.L_x_23469:
[----:B------:R-:W-:Y:S05]  /*29220*/  BSYNC B1 ;  /* 0x0000000000017941 */ /* 0x000fea0003800000 */
.L_x_23467:
        /* <DEDUP_REMOVED lines=16> */
.L_x_23473:
[----:B------:R-:W-:Y:S05]  /*29330*/  BSYNC B2 ;  /* 0x0000000000027941 */ /* 0x000fea0003800000 */
.L_x_23472:
        /* <DEDUP_REMOVED lines=44> */
.L_x_23471:
[----:B------:R-:W-:Y:S05]  /*29600*/  BSYNC B1 ;  /* 0x0000000000017941 */ /* 0x000fea0003800000 */
.L_x_23470:
        /* <DEDUP_REMOVED lines=13> */
.L_x_23474:
        /* <DEDUP_REMOVED lines=12> */
.L_x_23477:
[----:B------:R-:W-:-:S07]  /*297a0*/  MOV R5, R196 ;  /* 0x000000c400057202 */ /* 0x000fce0000000f00 */
.L_x_23478:
[----:B------:R-:W-:Y:S05]  /*297b0*/  BSYNC B1 ;  /* 0x0000000000017941 */ /* 0x000fea0003800000 */
.L_x_23476:
        /* <DEDUP_REMOVED lines=16> */
.L_x_23482:
[----:B------:R-:W-:Y:S05]  /*298c0*/  BSYNC B2 ;  /* 0x0000000000027941 */ /* 0x000fea0003800000 */
.L_x_23481:
        /* <DEDUP_REMOVED lines=44> */
.L_x_23480:
[----:B------:R-:W-:Y:S05]  /*29b90*/  BSYNC B1 ;  /* 0x0000000000017941 */ /* 0x000fea0003800000 */
.L_x_23479:
        /* <DEDUP_REMOVED lines=9> */
.L_x_23475:
        /* <DEDUP_REMOVED lines=12> */
.L_x_23484:
[----:B------:R-:W-:-:S07]  /*29cf0*/  IMAD.MOV.U32 R27, RZ, RZ, R196 ;  /* 0x000000ffff1b7224 */ /* 0x000fce00078e00c4 */
.L_x_23485:
[----:B------:R-:W-:Y:S05]  /*29d00*/  BSYNC B1 ;  /* 0x0000000000017941 */ /* 0x000fea0003800000 */
.L_x_23483:
        /* <DEDUP_REMOVED lines=16> */
.L_x_23489:
[----:B------:R-:W-:Y:S05]  /*29e10*/  BSYNC B2 ;  /* 0x0000000000027941 */ /* 0x000fea0003800000 */
.L_x_23488:
        /* <DEDUP_REMOVED lines=44> */
.L_x_23487:
[----:B------:R-:W-:Y:S05]  /*2a0e0*/  BSYNC B1 ;  /* 0x0000000000017941 */ /* 0x000fea0003800000 */
.L_x_23486:
        /* <DEDUP_REMOVED lines=12> */
.L_x_23490:
        /* <DEDUP_REMOVED lines=12> */
.L_x_23493:
[----:B------:R-:W-:-:S07]  /*2a270*/  IMAD.MOV.U32 R4, RZ, RZ, R196 ;  /* 0x000000ffff047224 */ /* 0x000fce00078e00c4 */
.L_x_23494:
[----:B------:R-:W-:Y:S05]  /*2a280*/  BSYNC B1 ;  /* 0x0000000000017941 */ /* 0x000fea0003800000 */
.L_x_23492:
        /* <DEDUP_REMOVED lines=19> */
.L_x_23498:
[----:B------:R-:W-:Y:S05]  /*2a3c0*/  BSYNC B2 ;  /* 0x0000000000027941 */ /* 0x000fea0003800000 */
.L_x_23497:
        /* <DEDUP_REMOVED lines=44> */
.L_x_23496:
[----:B------:R-:W-:Y:S05]  /*2a690*/  BSYNC B1 ;  /* 0x0000000000017941 */ /* 0x000fea0003800000 */
.L_x_23495:
        /* <DEDUP_REMOVED lines=10> */
.L_x_23491:
        /* <DEDUP_REMOVED lines=50> */
.L_x_23499:
        /* <DEDUP_REMOVED lines=22> */
.L_x_23501:
[----:B------:R-:W-:-:S07]  /*2abc0*/  IMAD.MOV.U32 R30, RZ, RZ, R196 ;  /* 0x000000ffff1e7224 */ /* 0x000fce00078e00c4 */
.L_x_23502:
[----:B------:R-:W-:Y:S05]  /*2abd0*/  BSYNC B1 ;  /* 0x0000000000017941 */ /* 0x000fea0003800000 */
.L_x_23500:
        /* <DEDUP_REMOVED lines=16> */
.L_x_23506:
[----:B------:R-:W-:Y:S05]  /*2ace0*/  BSYNC B2 ;  /* 0x0000000000027941 */ /* 0x000fea0003800000 */
.L_x_23505:
        /* <DEDUP_REMOVED lines=44> */
.L_x_23504:
[----:B------:R-:W-:Y:S05]  /*2afb0*/  BSYNC B1 ;  /* 0x0000000000017941 */ /* 0x000fea0003800000 */
.L_x_23503:
        /* <DEDUP_REMOVED lines=15> */
.L_x_23507:
        /* <DEDUP_REMOVED lines=12> */
.L_x_23510:
[----:B------:R-:W-:-:S07]  /*2b170*/  IMAD.MOV.U32 R12, RZ, RZ, R196 ;  /* 0x000000ffff0c7224 */ /* 0x000fce00078e00c4 */
.L_x_23511:
[----:B------:R-:W-:Y:S05]  /*2b180*/  BSYNC B1 ;  /* 0x0000000000017941 */ /* 0x000fea0003800000 */
.L_x_23509:
        /* <DEDUP_REMOVED lines=16> */
.L_x_23515:
[----:B------:R-:W-:Y:S05]  /*2b290*/  BSYNC B2 ;  /* 0x0000000000027941 */ /* 0x000fea0003800000 */
.L_x_23514:
        /* <DEDUP_REMOVED lines=44> */
.L_x_23513:
[----:B------:R-:W-:Y:S05]  /*2b560*/  BSYNC B1 ;  /* 0x0000000000017941 */ /* 0x000fea0003800000 */
.L_x_23512:
        /* <DEDUP_REMOVED lines=9> */
.L_x_23508:
        /* <DEDUP_REMOVED lines=12> */
.L_x_23517:
[----:B------:R-:W-:-:S07]  /*2b6c0*/  IMAD.MOV.U32 R30, RZ, RZ, R196 ;  /* 0x000000ffff1e7224 */ /* 0x000fce00078e00c4 */
.L_x_23518:
[----:B------:R-:W-:Y:S05]  /*2b6d0*/  BSYNC B1 ;  /* 0x0000000000017941 */ /* 0x000fea0003800000 */
.L_x_23516:
        /* <DEDUP_REMOVED lines=16> */
.L_x_23522:
[----:B------:R-:W-:Y:S05]  /*2b7e0*/  BSYNC B2 ;  /* 0x0000000000027941 */ /* 0x000fea0003800000 */
.L_x_23521:
        /* <DEDUP_REMOVED lines=44> */
.L_x_23520:
[----:B------:R-:W-:Y:S05]  /*2bab0*/  BSYNC B1 ;  /* 0x0000000000017941 */ /* 0x000fea0003800000 */
.L_x_23519:
        /* <DEDUP_REMOVED lines=14> */
.L_x_23523:
        /* <DEDUP_REMOVED lines=12> */
.L_x_23526:
[----:B------:R-:W-:-:S07]  /*2bc60*/  IMAD.MOV.U32 R10, RZ, RZ, R196 ;  /* 0x000000ffff0a7224 */ /* 0x000fce00078e00c4 */
.L_x_23527:
[----:B------:R-:W-:Y:S05]  /*2bc70*/  BSYNC B1 ;  /* 0x0000000000017941 */ /* 0x000fea0003800000 */
.L_x_23525:
        /* <DEDUP_REMOVED lines=16> */
.L_x_23531:
[----:B------:R-:W-:Y:S05]  /*2bd80*/  BSYNC B2 ;  /* 0x0000000000027941 */ /* 0x000fea0003800000 */
.L_x_23530:
        /* <DEDUP_REMOVED lines=44> */
.L_x_23529:
[----:B------:R-:W-:Y:S05]  /*2c050*/  BSYNC B1 ;  /* 0x0000000000017941 */ /* 0x000fea0003800000 */
.L_x_23528:
        /* <DEDUP_REMOVED lines=10> */
.L_x_23524:
        /* <DEDUP_REMOVED lines=12> */
.L_x_23533:
[----:B------:R-:W-:-:S07]  /*2c1c0*/  MOV R20, R196 ;  /* 0x000000c400147202 */ /* 0x000fce0000000f00 */
.L_x_23534:
[----:B------:R-:W-:Y:S05]  /*2c1d0*/  BSYNC B1 ;  /* 0x0000000000017941 */ /* 0x000fea0003800000 */
.L_x_23532:
        /* <DEDUP_REMOVED lines=16> */
.L_x_23538:
[----:B------:R-:W-:Y:S05]  /*2c2e0*/  BSYNC B2 ;  /* 0x0000000000027941 */ /* 0x000fea0003800000 */
.L_x_23537:
        /* <DEDUP_REMOVED lines=44> */
.L_x_23536:
[----:B------:R-:W-:Y:S05]  /*2c5b0*/  BSYNC B1 ;  /* 0x0000000000017941 */ /* 0x000fea0003800000 */
.L_x_23535:
        /* <DEDUP_REMOVED lines=15> */
.L_x_23539:
        /* <DEDUP_REMOVED lines=12> */
.L_x_23542:
[----:B------:R-:W-:-:S07]  /*2c770*/  MOV R9, R196 ;  /* 0x000000c400097202 */ /* 0x000fce0000000f00 */
.L_x_23543:
[----:B------:R-:W-:Y:S05]  /*2c780*/  BSYNC B1 ;  /* 0x0000000000017941 */ /* 0x000fea0003800000 */
.L_x_23541:
        /* <DEDUP_REMOVED lines=16> */
.L_x_23547:
[----:B------:R-:W-:Y:S05]  /*2c890*/  BSYNC B2 ;  /* 0x0000000000027941 */ /* 0x000fea0003800000 */
.L_x_23546:
        /* <DEDUP_REMOVED lines=44> */
.L_x_23545:
[----:B------:R-:W-:Y:S05]  /*2cb60*/  BSYNC B1 ;  /* 0x0000000000017941 */ /* 0x000fea0003800000 */
.L_x_23544:
        /* <DEDUP_REMOVED lines=9> */
.L_x_23540:
        /* <DEDUP_REMOVED lines=12> */
.L_x_23549:
[----:B------:R-:W-:-:S07]  /*2ccc0*/  IMAD.MOV.U32 R29, RZ, RZ, R196 ;  /* 0x000000ffff1d7224 */ /* 0x000fce00078e00c4 */
.L_x_23550:
[----:B------:R-:W-:Y:S05]  /*2ccd0*/  BSYNC B1 ;  /* 0x0000000000017941 */ /* 0x000fea0003800000 */
.L_x_23548:
        /* <DEDUP_REMOVED lines=16> */
.L_x_23554:
[----:B------:R-:W-:Y:S05]  /*2cde0*/  BSYNC B2 ;  /* 0x0000000000027941 */ /* 0x000fea0003800000 */
.L_x_23553:
        /* <DEDUP_REMOVED lines=44> */
.L_x_23552:
[----:B------:R-:W-:Y:S05]  /*2d0b0*/  BSYNC B1 ;  /* 0x0000000000017941 */ /* 0x000fea0003800000 */
.L_x_23551:
        /* <DEDUP_REMOVED lines=14> */
.L_x_23555:
        /* <DEDUP_REMOVED lines=12> */
.L_x_23558:
[----:B------:R-:W-:-:S07]  /*2d260*/  IMAD.MOV.U32 R8, RZ, RZ, R196 ;  /* 0x000000ffff087224 */ /* 0x000fce00078e00c4 */
.L_x_23559:
[----:B------:R-:W-:Y:S05]  /*2d270*/  BSYNC B1 ;  /* 0x0000000000017941 */ /* 0x000fea0003800000 */
.L_x_23557:
        /* <DEDUP_REMOVED lines=16> */
.L_x_23563:
[----:B------:R-:W-:Y:S05]  /*2d380*/  BSYNC B2 ;  /* 0x0000000000027941 */ /* 0x000fea0003800000 */
.L_x_23562:
        /* <DEDUP_REMOVED lines=44> */
.L_x_23561:
[----:B------:R-:W-:Y:S05]  /*2d650*/  BSYNC B1 ;  /* 0x0000000000017941 */ /* 0x000fea0003800000 */
.L_x_23560:
        /* <DEDUP_REMOVED lines=10> */
.L_x_23556:
        /* <DEDUP_REMOVED lines=12> */
.L_x_23565:
[----:B------:R-:W-:-:S07]  /*2d7c0*/  IMAD.MOV.U32 R28, RZ, RZ, R196 ;  /* 0x000000ffff1c7224 */ /* 0x000fce00078e00c4 */
.L_x_23566:
[----:B------:R-:W-:Y:S05]  /*2d7d0*/  BSYNC B1 ;  /* 0x0000000000017941 */ /* 0x000fea0003800000 */
.L_x_23564:
        /* <DEDUP_REMOVED lines=16> */
.L_x_23570:
[----:B------:R-:W-:Y:S05]  /*2d8e0*/  BSYNC B2 ;  /* 0x0000000000027941 */ /* 0x000fea0003800000 */
.L_x_23569:
        /* <DEDUP_REMOVED lines=44> */
.L_x_23568:
[----:B------:R-:W-:Y:S05]  /*2dbb0*/  BSYNC B1 ;  /* 0x0000000000017941 */ /* 0x000fea0003800000 */
.L_x_23567:
        /* <DEDUP_REMOVED lines=15> */
.L_x_23571:
        /* <DEDUP_REMOVED lines=12> */
.L_x_23574:
[----:B------:R-:W-:-:S07]  /*2dd70*/  IMAD.MOV.U32 R7, RZ, RZ, R196 ;  /* 0x000000ffff077224 */ /* 0x000fce00078e00c4 */
.L_x_23575:
[----:B------:R-:W-:Y:S05]  /*2dd80*/  BSYNC B1 ;  /* 0x0000000000017941 */ /* 0x000fea0003800000 */
.L_x_23573:
        /* <DEDUP_REMOVED lines=16> */
.L_x_23579:
[----:B------:R-:W-:Y:S05]  /*2de90*/  BSYNC B2 ;  /* 0x0000000000027941 */ /* 0x000fea0003800000 */
.L_x_23578:
        /* <DEDUP_REMOVED lines=44> */
.L_x_23577:
[----:B------:R-:W-:Y:S05]  /*2e160*/  BSYNC B1 ;  /* 0x0000000000017941 */ /* 0x000fea0003800000 */
.L_x_23576:
        /* <DEDUP_REMOVED lines=9> */
.L_x_23572:
        /* <DEDUP_REMOVED lines=12> */
.L_x_23581:
[----:B------:R-:W-:-:S07]  /*2e2c0*/  MOV R28, R196 ;  /* 0x000000c4001c7202 */ /* 0x000fce0000000f00 */
.L_x_23582:
[----:B------:R-:W-:Y:S05]  /*2e2d0*/  BSYNC B1 ;  /* 0x0000000000017941 */ /* 0x000fea0003800000 */
.L_x_23580:
        /* <DEDUP_REMOVED lines=16> */
.L_x_23586:
[----:B------:R-:W-:Y:S05]  /*2e3e0*/  BSYNC B2 ;  /* 0x0000000000027941 */ /* 0x000fea0003800000 */
.L_x_23585:
        /* <DEDUP_REMOVED lines=44> */
.L_x_23584:
[----:B------:R-:W-:Y:S05]  /*2e6b0*/  BSYNC B1 ;  /* 0x0000000000017941 */ /* 0x000fea0003800000 */
.L_x_23583:
        /* <DEDUP_REMOVED lines=12> */
.L_x_23587:
        /* <DEDUP_REMOVED lines=12> */
.L_x_23590:
[----:B------:R-:W-:-:S07]  /*2e840*/  MOV R6, R196 ;  /* 0x000000c400067202 */ /* 0x000fce0000000f00 */
.L_x_23591:
[----:B------:R-:W-:Y:S05]  /*2e850*/  BSYNC B1 ;  /* 0x0000000000017941 */ /* 0x000fea0003800000 */
.L_x_23589:
        /* <DEDUP_REMOVED lines=16> */
.L_x_23595:
[----:B------:R-:W-:Y:S05]  /*2e960*/  BSYNC B2 ;  /* 0x0000000000027941 */ /* 0x000fea0003800000 */
.L_x_23594:
        /* <DEDUP_REMOVED lines=44> */
.L_x_23593:
[----:B------:R-:W-:Y:S05]  /*2ec30*/  BSYNC B1 ;  /* 0x0000000000017941 */ /* 0x000fea0003800000 */
.L_x_23592:
        /* <DEDUP_REMOVED lines=10> */
.L_x_23588:
        /* <DEDUP_REMOVED lines=12> */
.L_x_23597:
[----:B------:R-:W-:-:S07]  /*2eda0*/  IMAD.MOV.U32 R22, RZ, RZ, R196 ;  /* 0x000000ffff167224 */ /* 0x000fce00078e00c4 */
.L_x_23598:
[----:B------:R-:W-:Y:S05]  /*2edb0*/  BSYNC B1 ;  /* 0x0000000000017941 */ /* 0x000fea0003800000 */
.L_x_23596:
        /* <DEDUP_REMOVED lines=16> */
.L_x_23602:
[----:B------:R-:W-:Y:S05]  /*2eec0*/  BSYNC B2 ;  /* 0x0000000000027941 */ /* 0x000fea0003800000 */
.L_x_23601:
        /* <DEDUP_REMOVED lines=44> */
.L_x_23600:
[----:B------:R-:W-:Y:S05]  /*2f190*/  BSYNC B1 ;  /* 0x0000000000017941 */ /* 0x000fea0003800000 */
.L_x_23599:
        /* <DEDUP_REMOVED lines=13> */
.L_x_23603:
        /* <DEDUP_REMOVED lines=12> */
.L_x_23606:
[----:B------:R-:W-:-:S07]  /*2f330*/  IMAD.MOV.U32 R5, RZ, RZ, R196 ;  /* 0x000000ffff057224 */ /* 0x000fce00078e00c4 */
.L_x_23607:
[----:B------:R-:W-:Y:S05]  /*2f340*/  BSYNC B1 ;  /* 0x0000000000017941 */ /* 0x000fea0003800000 */
.L_x_23605:
        /* <DEDUP_REMOVED lines=16> */
.L_x_23611:
[----:B------:R-:W-:Y:S05]  /*2f450*/  BSYNC B2 ;  /* 0x0000000000027941 */ /* 0x000fea0003800000 */
.L_x_23610:
        /* <DEDUP_REMOVED lines=44> */
.L_x_23609:
[----:B------:R-:W-:Y:S05]  /*2f720*/  BSYNC B1 ;  /* 0x0000000000017941 */ /* 0x000fea0003800000 */
.L_x_23608:
        /* <DEDUP_REMOVED lines=9> */
.L_x_23604:
        /* <DEDUP_REMOVED lines=12> */
.L_x_23613:
[----:B------:R-:W-:-:S07]  /*2f880*/  IMAD.MOV.U32 R27, RZ, RZ, R196 ;  /* 0x000000ffff1b7224 */ /* 0x000fce00078e00c4 */
.L_x_23614:
[----:B------:R-:W-:Y:S05]  /*2f890*/  BSYNC B1 ;  /* 0x0000000000017941 */ /* 0x000fea0003800000 */
.L_x_23612:
        /* <DEDUP_REMOVED lines=16> */
.L_x_23618:
[----:B------:R-:W-:Y:S05]  /*2f9a0*/  BSYNC B2 ;  /* 0x0000000000027941 */ /* 0x000fea0003800000 */
.L_x_23617:
        /* <DEDUP_REMOVED lines=44> */
.L_x_23616:
[----:B------:R-:W-:Y:S05]  /*2fc70*/  BSYNC B1 ;  /* 0x0000000000017941 */ /* 0x000fea0003800000 */
.L_x_23615:
        /* <DEDUP_REMOVED lines=12> */
.L_x_23619:
        /* <DEDUP_REMOVED lines=12> */
.L_x_23622:
[----:B------:R-:W-:-:S07]  /*2fe00*/  IMAD.MOV.U32 R4, RZ, RZ, R196 ;  /* 0x000000ffff047224 */ /* 0x000fce00078e00c4 */
.L_x_23623:
[----:B------:R-:W-:Y:S05]  /*2fe10*/  BSYNC B1 ;  /* 0x0000000000017941 */ /* 0x000fea0003800000 */
.L_x_23621:
        /* <DEDUP_REMOVED lines=19> */
.L_x_23627:
[----:B------:R-:W-:Y:S05]  /*2ff50*/  BSYNC B2 ;  /* 0x0000000000027941 */ /* 0x000fea0003800000 */
.L_x_23626:
        /* <DEDUP_REMOVED lines=44> */
.L_x_23625:
[----:B------:R-:W-:Y:S05]  /*30220*/  BSYNC B1 ;  /* 0x0000000000017941 */ /* 0x000fea0003800000 */
.L_x_23624:
        /* <DEDUP_REMOVED lines=10> */
.L_x_23620:
        /* <DEDUP_REMOVED lines=50> */
.L_x_23628:
        /* <DEDUP_REMOVED lines=22> */
.L_x_23630:
[----:B------:R-:W-:-:S07]  /*30750*/  IMAD.MOV.U32 R30, RZ, RZ, R196 ;  /* 0x000000ffff1e7224 */ /* 0x000fce00078e00c4 */
.L_x_23631:
[----:B------:R-:W-:Y:S05]  /*30760*/  BSYNC B1 ;  /* 0x0000000000017941 */ /* 0x000fea0003800000 */
.L_x_23629:
        /* <DEDUP_REMOVED lines=16> */
.L_x_23635:
[----:B------:R-:W-:Y:S05]  /*30870*/  BSYNC B2 ;  /* 0x0000000000027941 */ /* 0x000fea0003800000 */
.L_x_23634:
        /* <DEDUP_REMOVED lines=44> */
.L_x_23633:
[----:B------:R-:W-:Y:S05]  /*30b40*/  BSYNC B1 ;  /* 0x0000000000017941 */ /* 0x000fea0003800000 */
.L_x_23632:
        /* <DEDUP_REMOVED lines=15> */
.L_x_23636:
        /* <DEDUP_REMOVED lines=12> */
.L_x_23639:
[----:B------:R-:W-:-:S07]  /*30d00*/  IMAD.MOV.U32 R12, RZ, RZ, R196 ;  /* 0x000000ffff0c7224 */ /* 0x000fce00078e00c4 */
.L_x_23640:
[----:B------:R-:W-:Y:S05]  /*30d10*/  BSYNC B1 ;  /* 0x0000000000017941 */ /* 0x000fea0003800000 */
.L_x_23638:
        /* <DEDUP_REMOVED lines=16> */
.L_x_23644:
[----:B------:R-:W-:Y:S05]  /*30e20*/  BSYNC B2 ;  /* 0x0000000000027941 */ /* 0x000fea0003800000 */
.L_x_23643:
        /* <DEDUP_REMOVED lines=44> */
.L_x_23642:
[----:B------:R-:W-:Y:S05]  /*310f0*/  BSYNC B1 ;  /* 0x0000000000017941 */ /* 0x000fea0003800000 */
.L_x_23641:
        /* <DEDUP_REMOVED lines=9> */
.L_x_23637:
        /* <DEDUP_REMOVED lines=12> */
.L_x_23646:
[----:B------:R-:W-:-:S07]  /*31250*/  MOV R29, R196 ;  /* 0x000000c4001d7202 */ /* 0x000fce0000000f00 */
.L_x_23647:
[----:B------:R-:W-:Y:S05]  /*31260*/  BSYNC B1 ;  /* 0x0000000000017941 */ /* 0x000fea0003800000 */
.L_x_23645:
        /* <DEDUP_REMOVED lines=16> */
.L_x_23651:
[----:B------:R-:W-:Y:S05]  /*31370*/  BSYNC B2 ;  /* 0x0000000000027941 */ /* 0x000fea0003800000 */
.L_x_23650:
        /* <DEDUP_REMOVED lines=44> */
.L_x_23649:
[----:B------:R-:W-:Y:S05]  /*31640*/  BSYNC B1 ;  /* 0x0000000000017941 */ /* 0x000fea0003800000 */
.L_x_23648:
        /* <DEDUP_REMOVED lines=14> */
.L_x_23652:
        /* <DEDUP_REMOVED lines=12> */
.L_x_23655:
[----:B------:R-:W-:-:S07]  /*317f0*/  MOV R10, R196 ;  /* 0x000000c4000a7202 */ /* 0x000fce0000000f00 */
.L_x_23656:
[----:B------:R-:W-:Y:S05]  /*31800*/  BSYNC B1 ;  /* 0x0000000000017941 */ /* 0x000fea0003800000 */
.L_x_23654:
        /* <DEDUP_REMOVED lines=16> */
.L_x_23660:
[----:B------:R-:W-:Y:S05]  /*31910*/  BSYNC B2 ;  /* 0x0000000000027941 */ /* 0x000fea0003800000 */
.L_x_23659:
        /* <DEDUP_REMOVED lines=44> */
.L_x_23658:
[----:B------:R-:W-:Y:S05]  /*31be0*/  BSYNC B1 ;  /* 0x0000000000017941 */ /* 0x000fea0003800000 */
.L_x_23657:
        /* <DEDUP_REMOVED lines=10> */
.L_x_23653:
        /* <DEDUP_REMOVED lines=12> */
.L_x_23662:
[----:B------:R-:W-:-:S07]  /*31d50*/  MOV R20, R196 ;  /* 0x000000c400147202 */ /* 0x000fce0000000f00 */
.L_x_23663:
[----:B------:R-:W-:Y:S05]  /*31d60*/  BSYNC B1 ;  /* 0x0000000000017941 */ /* 0x000fea0003800000 */
.L_x_23661:
        /* <DEDUP_REMOVED lines=16> */
.L_x_23667:
[----:B------:R-:W-:Y:S05]  /*31e70*/  BSYNC B2 ;  /* 0x0000000000027941 */ /* 0x000fea0003800000 */
.L_x_23666:
        /* <DEDUP_REMOVED lines=44> */
.L_x_23665:
[----:B------:R-:W-:Y:S05]  /*32140*/  BSYNC B1 ;  /* 0x0000000000017941 */ /* 0x000fea0003800000 */
.L_x_23664:
        /* <DEDUP_REMOVED lines=15> */
.L_x_23668:
        /* <DEDUP_REMOVED lines=12> */
.L_x_23671:
[----:B------:R-:W-:-:S07]  /*32300*/  MOV R9, R196 ;  /* 0x000000c400097202 */ /* 0x000fce0000000f00 */
.L_x_23672:
[----:B------:R-:W-:Y:S05]  /*32310*/  BSYNC B1 ;  /* 0x0000000000017941 */ /* 0x000fea0003800000 */
.L_x_23670:
        /* <DEDUP_REMOVED lines=16> */
.L_x_23676:
[----:B------:R-:W-:Y:S05]  /*32420*/  BSYNC B2 ;  /* 0x0000000000027941 */ /* 0x000fea0003800000 */
.L_x_23675:
        /* <DEDUP_REMOVED lines=44> */
.L_x_23674:
[----:B------:R-:W-:Y:S05]  /*326f0*/  BSYNC B1 ;  /* 0x0000000000017941 */ /* 0x000fea0003800000 */
.L_x_23673:
        /* <DEDUP_REMOVED lines=9> */
.L_x_23669:
        /* <DEDUP_REMOVED lines=12> */
.L_x_23678:
[----:B------:R-:W-:-:S07]  /*32850*/  MOV R188, R196 ;  /* 0x000000c400bc7202 */ /* 0x000fce0000000f00 */
.L_x_23679:
[----:B------:R-:W-:Y:S05]  /*32860*/  BSYNC B1 ;  /* 0x0000000000017941 */ /* 0x000fea0003800000 */
.L_x_23677:
        /* <DEDUP_REMOVED lines=16> */
.L_x_23683:
[----:B------:R-:W-:Y:S05]  /*32970*/  BSYNC B2 ;  /* 0x0000000000027941 */ /* 0x000fea0003800000 */
.L_x_23682:
        /* <DEDUP_REMOVED lines=44> */
.L_x_23681:
[----:B------:R-:W-:Y:S05]  /*32c40*/  BSYNC B1 ;  /* 0x0000000000017941 */ /* 0x000fea0003800000 */
.L_x_23680:
        /* <DEDUP_REMOVED lines=14> */
.L_x_23684:
        /* <DEDUP_REMOVED lines=12> */
.L_x_23687:
[----:B------:R-:W-:-:S07]  /*32df0*/  MOV R8, R196 ;  /* 0x000000c400087202 */ /* 0x000fce0000000f00 */
.L_x_23688:
[----:B------:R-:W-:Y:S05]  /*32e00*/  BSYNC B1 ;  /* 0x0000000000017941 */ /* 0x000fea0003800000 */
.L_x_23686:
        /* <DEDUP_REMOVED lines=16> */
.L_x_23692:
[----:B------:R-:W-:Y:S05]  /*32f10*/  BSYNC B2 ;  /* 0x0000000000027941 */ /* 0x000fea0003800000 */
.L_x_23691:
        /* <DEDUP_REMOVED lines=44> */
.L_x_23690:
[----:B------:R-:W-:Y:S05]  /*331e0*/  BSYNC B1 ;  /* 0x0000000000017941 */ /* 0x000fea0003800000 */
.L_x_23689:
        /* <DEDUP_REMOVED lines=10> */
.L_x_23685:
        /* <DEDUP_REMOVED lines=12> */
.L_x_23694:
[----:B------:R-:W-:-:S07]  /*33350*/  MOV R188, R196 ;  /* 0x000000c400bc7202 */ /* 0x000fce0000000f00 */
.L_x_23695:
[----:B------:R-:W-:Y:S05]  /*33360*/  BSYNC B1 ;  /* 0x0000000000017941 */ /* 0x000fea0003800000 */
.L_x_23693:
        /* <DEDUP_REMOVED lines=16> */
.L_x_23699:
[----:B------:R-:W-:Y:S05]  /*33470*/  BSYNC B2 ;  /* 0x0000000000027941 */ /* 0x000fea0003800000 */
.L_x_23698:
        /* <DEDUP_REMOVED lines=44> */
.L_x_23697:
[----:B------:R-:W-:Y:S05]  /*33740*/  BSYNC B1 ;  /* 0x0000000000017941 */ /* 0x000fea0003800000 */
.L_x_23696:
        /* <DEDUP_REMOVED lines=15> */
.L_x_23700:
        /* <DEDUP_REMOVED lines=12> */
.L_x_23703:
[----:B------:R-:W-:-:S07]  /*33900*/  MOV R7, R196 ;  /* 0x000000c400077202 */ /* 0x000fce0000000f00 */
.L_x_23704:
[----:B------:R-:W-:Y:S05]  /*33910*/  BSYNC B1 ;  /* 0x0000000000017941 */ /* 0x000fea0003800000 */
.L_x_23702:
        /* <DEDUP_REMOVED lines=16> */
.L_x_23708:
[----:B------:R-:W-:Y:S05]  /*33a20*/  BSYNC B2 ;  /* 0x0000000000027941 */ /* 0x000fea0003800000 */
.L_x_23707:
        /* <DEDUP_REMOVED lines=44> */
.L_x_23706:
[----:B------:R-:W-:Y:S05]  /*33cf0*/  BSYNC B1 ;  /* 0x0000000000017941 */ /* 0x000fea0003800000 */
.L_x_23705:
        /* <DEDUP_REMOVED lines=9> */
.L_x_23701:
        /* <DEDUP_REMOVED lines=12> */
.L_x_23710:
[----:B------:R-:W-:-:S07]  /*33e50*/  MOV R25, R196 ;  /* 0x000000c400197202 */ /* 0x000fce0000000f00 */
.L_x_23711:
[----:B------:R-:W-:Y:S05]  /*33e60*/  BSYNC B1 ;  /* 0x0000000000017941 */ /* 0x000fea0003800000 */
.L_x_23709:
        /* <DEDUP_REMOVED lines=16> */
.L_x_23715:
[----:B------:R-:W-:Y:S05]  /*33f70*/  BSYNC B2 ;  /* 0x0000000000027941 */ /* 0x000fea0003800000 */
.L_x_23714:
        /* <DEDUP_REMOVED lines=44> */
.L_x_23713:
[----:B------:R-:W-:Y:S05]  /*34240*/  BSYNC B1 ;  /* 0x0000000000017941 */ /* 0x000fea0003800000 */
.L_x_23712:
        /* <DEDUP_REMOVED lines=12> */
.L_x_23716:
        /* <DEDUP_REMOVED lines=12> */
.L_x_23719:
[----:B------:R-:W-:-:S07]  /*343d0*/  MOV R6, R196 ;  /* 0x000000c400067202 */ /* 0x000fce0000000f00 */
.L_x_23720:
[----:B------:R-:W-:Y:S05]  /*343e0*/  BSYNC B1 ;  /* 0x0000000000017941 */ /* 0x000fea0003800000 */
.L_x_23718:
        /* <DEDUP_REMOVED lines=16> */
.L_x_23724:
[----:B------:R-:W-:Y:S05]  /*344f0*/  BSYNC B2 ;  /* 0x0000000000027941 */ /* 0x000fea0003800000 */
.L_x_23723:
        /* <DEDUP_REMOVED lines=44> */
.L_x_23722:
[----:B------:R-:W-:Y:S05]  /*347c0*/  BSYNC B1 ;  /* 0x0000000000017941 */ /* 0x000fea0003800000 */
.L_x_23721:
        /* <DEDUP_REMOVED lines=10> */
.L_x_23717:
        /* <DEDUP_REMOVED lines=12> */
.L_x_23726:
[----:B------:R-:W-:-:S07]  /*34930*/  MOV R22, R196 ;  /* 0x000000c400167202 */ /* 0x000fce0000000f00 */
.L_x_23727:
[----:B------:R-:W-:Y:S05]  /*34940*/  BSYNC B1 ;  /* 0x0000000000017941 */ /* 0x000fea0003800000 */
.L_x_23725:
        /* <DEDUP_REMOVED lines=16> */
.L_x_23731:
[----:B------:R-:W-:Y:S05]  /*34a50*/  BSYNC B2 ;  /* 0x0000000000027941 */ /* 0x000fea0003800000 */
.L_x_23730:
        /* <DEDUP_REMOVED lines=44> */
.L_x_23729:
[----:B------:R-:W-:Y:S05]  /*34d20*/  BSYNC B1 ;  /* 0x0000000000017941 */ /* 0x000fea0003800000 */
.L_x_23728:
        /* <DEDUP_REMOVED lines=13> */
.L_x_23732:
        /* <DEDUP_REMOVED lines=12> */
.L_x_23735:
[----:B------:R-:W-:-:S07]  /*34ec0*/  MOV R5, R196 ;  /* 0x000000c400057202 */ /* 0x000fce0000000f00 */
.L_x_23736:
[----:B------:R-:W-:Y:S05]  /*34ed0*/  BSYNC B1 ;  /* 0x0000000000017941 */ /* 0x000fea0003800000 */
.L_x_23734:
        /* <DEDUP_REMOVED lines=16> */
.L_x_23740:
[----:B------:R-:W-:Y:S05]  /*34fe0*/  BSYNC B2 ;  /* 0x0000000000027941 */ /* 0x000fea0003800000 */
.L_x_23739:
        /* <DEDUP_REMOVED lines=44> */
.L_x_23738:
[----:B------:R-:W-:Y:S05]  /*352b0*/  BSYNC B1 ;  /* 0x0000000000017941 */ /* 0x000fea0003800000 */
.L_x_23737:
        /* <DEDUP_REMOVED lines=9> */
.L_x_23733:
        /* <DEDUP_REMOVED lines=12> */
.L_x_23742:
[----:B------:R-:W-:-:S07]  /*35410*/  MOV R190, R196 ;  /* 0x000000c400be7202 */ /* 0x000fce0000000f00 */
.L_x_23743:
[----:B------:R-:W-:Y:S05]  /*35420*/  BSYNC B1 ;  /* 0x0000000000017941 */ /* 0x000fea0003800000 */
.L_x_23741:
        /* <DEDUP_REMOVED lines=16> */
.L_x_23747:
[----:B------:R-:W-:Y:S05]  /*35530*/  BSYNC B2 ;  /* 0x0000000000027941 */ /* 0x000fea0003800000 */
.L_x_23746:
        /* <DEDUP_REMOVED lines=44> */
.L_x_23745:
[----:B------:R-:W-:Y:S05]  /*35800*/  BSYNC B1 ;  /* 0x0000000000017941 */ /* 0x000fea0003800000 */
.L_x_23744:
        /* <DEDUP_REMOVED lines=12> */
.L_x_23748:
        /* <DEDUP_REMOVED lines=12> */
.L_x_23751:
[----:B------:R-:W-:-:S07]  /*35990*/  MOV R4, R196 ;  /* 0x000000c400047202 */ /* 0x000fce0000000f00 */
.L_x_23752:
[----:B------:R-:W-:Y:S05]  /*359a0*/  BSYNC B1 ;  /* 0x0000000000017941 */ /* 0x000fea0003800000 */
.L_x_23750:
        /* <DEDUP_REMOVED lines=19> */
.L_x_23756:
[----:B------:R-:W-:Y:S05]  /*35ae0*/  BSYNC B2 ;  /* 0x0000000000027941 */ /* 0x000fea0003800000 */
.L_x_23755:
        /* <DEDUP_REMOVED lines=44> */
.L_x_23754:
[----:B------:R-:W-:Y:S05]  /*35db0*/  BSYNC B1 ;  /* 0x0000000000017941 */ /* 0x000fea0003800000 */
.L_x_23753:
        /* <DEDUP_REMOVED lines=10> */
.L_x_23749:
        /* <DEDUP_REMOVED lines=50> */
.L_x_23757:
[----:B0-----:R-:W0:Y:S01]  /*36180*/  @P0 LDC.64 R22, c[0x0][0x228] ;  /* 0x00008a00ff160b82 */ /* 0x001e220000000a00 */
[----:B------:R-:W-:-:S04]  /*36190*/  VIADD R208, R207, 0x120 ;  /* 0x00000120cfd07836 */ /* 0x000fc80000000000 */
[----:B-1----:R-:W-:-:S03]  /*361a0*/  IMAD.WIDE.U32 R188, R208, 0x10, R214 ;  /* 0x00000010d0bc7825 */ /* 0x002fc600078e00d6 */
[----:B------:R-:W1:Y:S03]  /*361b0*/  @P1 LDC.64 R20, c[0x0][0x230] ;  /* 0x00008c00ff141b82 */ /* 0x000e660000000a00 */
[----:B------:R-:W5:Y:S01]  /*361c0*/  LDG.E.128 R188, desc[UR6][R188.64] ;  /* 0x00000006bcbc7981 */ /* 0x000f62000c1e1d00 */
[----:B0-----:R-:W-:-:S05]  /*361d0*/  @P0 IMAD.WIDE.U32 R22, R208, 0x10, R22 ;  /* 0x00000010d0160825 */ /* 0x001fca00078e0016 */
[----:B------:R-:W5:Y:S01]  /*361e0*/  @P0 LDG.E.128 R96, desc[UR6][R22.64] ;  /* 0x0000000616600981 */ /* 0x000f62000c1e1d00 */
[C---:B------:R-:W-:Y:S01]  /*361f0*/  ISETP.NE.AND P3, PT, R213.reuse, 0x1, PT ;  /* 0x00000001d500780c */ /* 0x040fe20003f65270 */
[----:B-1----:R-:W-:Y:S01]  /*36200*/  @P1 IMAD.WIDE.U32 R20, R208, 0x20, R20 ;  /* 0x00000020d0141825 */ /* 0x002fe200078e0014 */
[----:B------:R-:W-:Y:S04]  /*36210*/  BSSY B1, `(.L_x_23758) ;  /* 0x000000e000017945 */ /* 0x000fe80003800000 */
[----:B------:R-:W5:Y:S04]  /*36220*/  @P1 LDG.E.128 R104, desc[UR6][R20.64] ;  /* 0x0000000614681981 */ /* 0x000f68000c1e1d00 */
[----:B------:R0:W5:Y:S02]  /*36230*/  @P1 LDG.E.128 R100, desc[UR6][R20.64+0x10] ;  /* 0x0000100614641981 */ /* 0x000164000c1e1d00 */
[----:B0-----:R-:W-:Y:S01]  /*36240*/  IADD3 R21, R213, 0x1, RZ ;  /* 0x00000001d5157810 */ /* 0x001fe20007ffe0ff */
[----:B------:R-:W-:Y:S06]  /*36250*/  @!P3 BRA `(.L_x_23759) ;  /* 0x000000000020b947 */ /* 0x000fec0003800000 */
        /* <DEDUP_REMOVED lines=8> */
.L_x_23759:
[----:B------:R-:W-:-:S07]  /*362e0*/  MOV R209, R196 ;  /* 0x000000c400d17202 */ /* 0x000fce0000000f00 */
.L_x_23760:
[----:B------:R-:W-:Y:S05]  /*362f0*/  BSYNC B1 ;  /* 0x0000000000017941 */ /* 0x000fea0003800000 */
.L_x_23758:
        /* <DEDUP_REMOVED lines=16> */
.L_x_23764:
[----:B------:R-:W-:Y:S05]  /*36400*/  BSYNC B2 ;  /* 0x0000000000027941 */ /* 0x000fea0003800000 */
.L_x_23763:
        /* <DEDUP_REMOVED lines=44> */
.L_x_23762:
[----:B------:R-:W-:Y:S05]  /*366d0*/  BSYNC B1 ;  /* 0x0000000000017941 */ /* 0x000fea0003800000 */
.L_x_23761:
        /* <DEDUP_REMOVED lines=15> */
.L_x_23765:
        /* <DEDUP_REMOVED lines=12> */
.L_x_23768:
[----:B------:R-:W-:-:S07]  /*36890*/  MOV R12, R196 ;  /* 0x000000c4000c7202 */ /* 0x000fce0000000f00 */
.L_x_23769:
[----:B------:R-:W-:Y:S05]  /*368a0*/  BSYNC B1 ;  /* 0x0000000000017941 */ /* 0x000fea0003800000 */
.L_x_23767:
        /* <DEDUP_REMOVED lines=16> */
.L_x_23773:
[----:B------:R-:W-:Y:S05]  /*369b0*/  BSYNC B2 ;  /* 0x0000000000027941 */ /* 0x000fea0003800000 */
.L_x_23772:
        /* <DEDUP_REMOVED lines=44> */
.L_x_23771:
[----:B------:R-:W-:Y:S05]  /*36c80*/  BSYNC B1 ;  /* 0x0000000000017941 */ /* 0x000fea0003800000 */
.L_x_23770:
        /* <DEDUP_REMOVED lines=9> */
.L_x_23766:
        /* <DEDUP_REMOVED lines=12> */
.L_x_23775:
[----:B------:R-:W-:-:S07]  /*36de0*/  MOV R21, R196 ;  /* 0x000000c400157202 */ /* 0x000fce0000000f00 */
.L_x_23776:
[----:B------:R-:W-:Y:S05]  /*36df0*/  BSYNC B1 ;  /* 0x0000000000017941 */ /* 0x000fea0003800000 */
.L_x_23774:
        /* <DEDUP_REMOVED lines=16> */
.L_x_23780:
[----:B------:R-:W-:Y:S05]  /*36f00*/  BSYNC B2 ;  /* 0x0000000000027941 */ /* 0x000fea0003800000 */
.L_x_23779:
        /* <DEDUP_REMOVED lines=44> */
.L_x_23778:
[----:B------:R-:W-:Y:S05]  /*371d0*/  BSYNC B1 ;  /* 0x0000000000017941 */ /* 0x000fea0003800000 */
.L_x_23777:
        /* <DEDUP_REMOVED lines=14> */
.L_x_23781:
        /* <DEDUP_REMOVED lines=12> */
.L_x_23784:
[----:B------:R-:W-:-:S07]  /*37380*/  MOV R10, R196 ;  /* 0x000000c4000a7202 */ /* 0x000fce0000000f00 */
.L_x_23785:
[----:B------:R-:W-:Y:S05]  /*37390*/  BSYNC B1 ;  /* 0x0000000000017941 */ /* 0x000fea0003800000 */
.L_x_23783:
        /* <DEDUP_REMOVED lines=16> */
.L_x_23789:
[----:B------:R-:W-:Y:S05]  /*374a0*/  BSYNC B2 ;  /* 0x0000000000027941 */ /* 0x000fea0003800000 */
.L_x_23788:
        /* <DEDUP_REMOVED lines=44> */
.L_x_23787:
[----:B------:R-:W-:Y:S05]  /*37770*/  BSYNC B1 ;  /* 0x0000000000017941 */ /* 0x000fea0003800000 */
.L_x_23786:
        /* <DEDUP_REMOVED lines=10> */
.L_x_23782:
        /* <DEDUP_REMOVED lines=12> */
.L_x_23791:
[----:B------:R-:W-:-:S07]  /*378e0*/  MOV R188, R196 ;  /* 0x000000c400bc7202 */ /* 0x000fce0000000f00 */
.L_x_23792:
[----:B------:R-:W-:Y:S05]  /*378f0*/  BSYNC B1 ;  /* 0x0000000000017941 */ /* 0x000fea0003800000 */
.L_x_23790:
        /* <DEDUP_REMOVED lines=16> */
.L_x_23796:
[----:B------:R-:W-:Y:S05]  /*37a00*/  BSYNC B2 ;  /* 0x0000000000027941 */ /* 0x000fea0003800000 */
.L_x_23795:
        /* <DEDUP_REMOVED lines=44> */
.L_x_23794:
[----:B------:R-:W-:Y:S05]  /*37cd0*/  BSYNC B1 ;  /* 0x0000000000017941 */ /* 0x000fea0003800000 */
.L_x_23793:
        /* <DEDUP_REMOVED lines=15> */
.L_x_23797:
        /* <DEDUP_REMOVED lines=12> */
.L_x_23800:
[----:B------:R-:W-:-:S07]  /*37e90*/  MOV R9, R196 ;  /* 0x000000c400097202 */ /* 0x000fce0000000f00 */
.L_x_23801:
[----:B------:R-:W-:Y:S05]  /*37ea0*/  BSYNC B1 ;  /* 0x0000000000017941 */ /* 0x000fea0003800000 */
.L_x_23799:
        /* <DEDUP_REMOVED lines=16> */
.L_x_23805:
[----:B------:R-:W-:Y:S05]  /*37fb0*/  BSYNC B2 ;  /* 0x0000000000027941 */ /* 0x000fea0003800000 */
.L_x_23804:
        /* <DEDUP_REMOVED lines=44> */
.L_x_23803:
[----:B------:R-:W-:Y:S05]  /*38280*/  BSYNC B1 ;  /* 0x0000000000017941 */ /* 0x000fea0003800000 */
.L_x_23802:
        /* <DEDUP_REMOVED lines=9> */
.L_x_23798:
        /* <DEDUP_REMOVED lines=12> */
.L_x_23807:
[----:B------:R-:W-:-:S07]  /*383e0*/  MOV R209, R196 ;  /* 0x000000c400d17202 */ /* 0x000fce0000000f00 */
.L_x_23808:
[----:B------:R-:W-:Y:S05]  /*383f0*/  BSYNC B1 ;  /* 0x0000000000017941 */ /* 0x000fea0003800000 */
.L_x_23806:
        /* <DEDUP_REMOVED lines=16> */
.L_x_23812:
[----:B------:R-:W-:Y:S05]  /*38500*/  BSYNC B2 ;  /* 0x0000000000027941 */ /* 0x000fea0003800000 */
.L_x_23811:
        /* <DEDUP_REMOVED lines=44> */
.L_x_23810:
[----:B------:R-:W-:Y:S05]  /*387d0*/  BSYNC B1 ;  /* 0x0000000000017941 */ /* 0x000fea0003800000 */
.L_x_23809:
        /* <DEDUP_REMOVED lines=14> */
.L_x_23813:
        /* <DEDUP_REMOVED lines=12> */
.L_x_23816:
[----:B------:R-:W-:-:S07]  /*38980*/  MOV R8, R196 ;  /* 0x000000c400087202 */ /* 0x000fce0000000f00 */
.L_x_23817:
[----:B------:R-:W-:Y:S05]  /*38990*/  BSYNC B1 ;  /* 0x0000000000017941 */ /* 0x000fea0003800000 */
.L_x_23815:
        /* <DEDUP_REMOVED lines=16> */
.L_x_23821:
[----:B------:R-:W-:Y:S05]  /*38aa0*/  BSYNC B2 ;  /* 0x0000000000027941 */ /* 0x000fea0003800000 */
.L_x_23820:
        /* <DEDUP_REMOVED lines=44> */
.L_x_23819:
[----:B------:R-:W-:Y:S05]  /*38d70*/  BSYNC B1 ;  /* 0x0000000000017941 */ /* 0x000fea0003800000 */
.L_x_23818:
        /* <DEDUP_REMOVED lines=10> */
.L_x_23814:
        /* <DEDUP_REMOVED lines=12> */
.L_x_23823:
[----:B------:R-:W-:-:S07]  /*38ee0*/  MOV R209, R196 ;  /* 0x000000c400d17202 */ /* 0x000fce0000000f00 */
.L_x_23824:
[----:B------:R-:W-:Y:S05]  /*38ef0*/  BSYNC B1 ;  /* 0x0000000000017941 */ /* 0x000fea0003800000 */
.L_x_23822:
        /* <DEDUP_REMOVED lines=16> */
.L_x_23828:
[----:B------:R-:W-:Y:S05]  /*39000*/  BSYNC B2 ;  /* 0x0000000000027941 */ /* 0x000fea0003800000 */
.L_x_23827:
        /* <DEDUP_REMOVED lines=44> */
.L_x_23826:
[----:B------:R-:W-:Y:S05]  /*392d0*/  BSYNC B1 ;  /* 0x0000000000017941 */ /* 0x000fea0003800000 */
.L_x_23825:
        /* <DEDUP_REMOVED lines=15> */
.L_x_23829:
        /* <DEDUP_REMOVED lines=12> */
.L_x_23832:
[----:B------:R-:W-:-:S07]  /*39490*/  MOV R7, R196 ;  /* 0x000000c400077202 */ /* 0x000fce0000000f00 */
.L_x_23833:
[----:B------:R-:W-:Y:S05]  /*394a0*/  BSYNC B1 ;  /* 0x0000000000017941 */ /* 0x000fea0003800000 */
.L_x_23831:
        /* <DEDUP_REMOVED lines=16> */
.L_x_23837:
[----:B------:R-:W-:Y:S05]  /*395b0*/  BSYNC B2 ;  /* 0x0000000000027941 */ /* 0x000fea0003800000 */
.L_x_23836:
        /* <DEDUP_REMOVED lines=44> */
.L_x_23835:
[----:B------:R-:W-:Y:S05]  /*39880*/  BSYNC B1 ;  /* 0x0000000000017941 */ /* 0x000fea0003800000 */
.L_x_23834:
        /* <DEDUP_REMOVED lines=9> */
.L_x_23830:
        /* <DEDUP_REMOVED lines=12> */
.L_x_23839:
[----:B------:R-:W-:-:S07]  /*399e0*/  MOV R189, R196 ;  /* 0x000000c400bd7202 */ /* 0x000fce0000000f00 */
.L_x_23840:
[----:B------:R-:W-:Y:S05]  /*399f0*/  BSYNC B1 ;  /* 0x0000000000017941 */ /* 0x000fea0003800000 */
.L_x_23838:
        /* <DEDUP_REMOVED lines=16> */
.L_x_23844:
[----:B------:R-:W-:Y:S05]  /*39b00*/  BSYNC B2 ;  /* 0x0000000000027941 */ /* 0x000fea0003800000 */
.L_x_23843:
        /* <DEDUP_REMOVED lines=44> */
.L_x_23842:
[----:B------:R-:W-:Y:S05]  /*39dd0*/  BSYNC B1 ;  /* 0x0000000000017941 */ /* 0x000fea0003800000 */
.L_x_23841:
        /* <DEDUP_REMOVED lines=12> */
.L_x_23845:
        /* <DEDUP_REMOVED lines=12> */
.L_x_23848:
[----:B------:R-:W-:-:S07]  /*39f60*/  MOV R6, R196 ;  /* 0x000000c400067202 */ /* 0x000fce0000000f00 */
.L_x_23849:
[----:B------:R-:W-:Y:S05]  /*39f70*/  BSYNC B1 ;  /* 0x0000000000017941 */ /* 0x000fea0003800000 */
.L_x_23847:
        /* <DEDUP_REMOVED lines=16> */
.L_x_23853:
[----:B------:R-:W-:Y:S05]  /*3a080*/  BSYNC B2 ;  /* 0x0000000000027941 */ /* 0x000fea0003800000 */
.L_x_23852:
        /* <DEDUP_REMOVED lines=44> */
.L_x_23851:
[----:B------:R-:W-:Y:S05]  /*3a350*/  BSYNC B1 ;  /* 0x0000000000017941 */ /* 0x000fea0003800000 */
.L_x_23850:
        /* <DEDUP_REMOVED lines=10> */
.L_x_23846:
        /* <DEDUP_REMOVED lines=12> */
.L_x_23855:
[----:B------:R-:W-:-:S07]  /*3a4c0*/  MOV R190, R196 ;  /* 0x000000c400be7202 */ /* 0x000fce0000000f00 */
.L_x_23856:
[----:B------:R-:W-:Y:S05]  /*3a4d0*/  BSYNC B1 ;  /* 0x0000000000017941 */ /* 0x000fea0003800000 */
.L_x_23854:
        /* <DEDUP_REMOVED lines=16> */
.L_x_23860:
[----:B------:R-:W-:Y:S05]  /*3a5e0*/  BSYNC B2 ;  /* 0x0000000000027941 */ /* 0x000fea0003800000 */
.L_x_23859:
        /* <DEDUP_REMOVED lines=44> */
.L_x_23858:
[----:B------:R-:W-:Y:S05]  /*3a8b0*/  BSYNC B1 ;  /* 0x0000000000017941 */ /* 0x000fea0003800000 */
.L_x_23857:
        /* <DEDUP_REMOVED lines=13> */
.L_x_23861:
        /* <DEDUP_REMOVED lines=12> */
.L_x_23864:
[----:B------:R-:W-:-:S07]  /*3aa50*/  MOV R5, R196 ;  /* 0x000000c400057202 */ /* 0x000fce0000000f00 */
.L_x_23865:
[----:B------:R-:W-:Y:S05]  /*3aa60*/  BSYNC B1 ;  /* 0x0000000000017941 */ /* 0x000fea0003800000 */
.L_x_23863:
        /* <DEDUP_REMOVED lines=16> */
.L_x_23869:
[----:B------:R-:W-:Y:S05]  /*3ab70*/  BSYNC B2 ;  /* 0x0000000000027941 */ /* 0x000fea0003800000 */
.L_x_23868:
        /* <DEDUP_REMOVED lines=44> */
.L_x_23867:
[----:B------:R-:W-:Y:S05]  /*3ae40*/  BSYNC B1 ;  /* 0x0000000000017941 */ /* 0x000fea0003800000 */
.L_x_23866:
        /* <DEDUP_REMOVED lines=9> */
.L_x_23862:
        /* <DEDUP_REMOVED lines=12> */
.L_x_23871:
[----:B------:R-:W-:-:S07]  /*3afa0*/  MOV R209, R196 ;  /* 0x000000c400d17202 */ /* 0x000fce0000000f00 */
.L_x_23872:
[----:B------:R-:W-:Y:S05]  /*3afb0*/  BSYNC B1 ;  /* 0x0000000000017941 */ /* 0x000fea0003800000 */
.L_x_23870:
        /* <DEDUP_REMOVED lines=16> */
.L_x_23876:
[----:B------:R-:W-:Y:S05]  /*3b0c0*/  BSYNC B2 ;  /* 0x0000000000027941 */ /* 0x000fea0003800000 */
.L_x_23875:
        /* <DEDUP_REMOVED lines=44> */
.L_x_23874:
[----:B------:R-:W-:Y:S05]  /*3b390*/  BSYNC B1 ;  /* 0x0000000000017941 */ /* 0x000fea0003800000 */
.L_x_23873:
        /* <DEDUP_REMOVED lines=12> */
.L_x_23877:
        /* <DEDUP_REMOVED lines=12> */
.L_x_23880:
[----:B------:R-:W-:-:S07]  /*3b520*/  MOV R4, R196 ;  /* 0x000000c400047202 */ /* 0x000fce0000000f00 */
.L_x_23881:
[----:B------:R-:W-:Y:S05]  /*3b530*/  BSYNC B1 ;  /* 0x0000000000017941 */ /* 0x000fea0003800000 */
.L_x_23879:
        /* <DEDUP_REMOVED lines=16> */
.L_x_23885:
[----:B------:R-:W-:Y:S05]  /*3b640*/  BSYNC B2 ;  /* 0x0000000000027941 */ /* 0x000fea0003800000 */
.L_x_23884:
        /* <DEDUP_REMOVED lines=44> */
.L_x_23883:
[----:B------:R-:W-:Y:S05]  /*3b910*/  BSYNC B1 ;  /* 0x0000000000017941 */ /* 0x000fea0003800000 */
.L_x_23882:
        /* <DEDUP_REMOVED lines=8> */
[--C-:B------:R-:W-:Y:S01]  /*3b9a0*/  FADD.FTZ R191, R191, R4.reuse ;  /* 0x00000004bfbf7221 */ /* 0x100fe20000010000 */
[----:B------:R-:W-:-:S03]  /*3b9b0*/  PRMT R4, R210, 0x7610, R4 ;  /* 0x00007610d2047816 */ /* 0x000fc60000000004 */
[----:B------:R-:W-:-:S07]  /*3b9c0*/  @P1 FADD.FTZ R191, R103, R191 ;  /* 0x000000bf67bf1221 */ /* 0x000fce0000010000 */
.L_x_23878:
[----:B------:R-:W0:Y:S01]  /*3b9d0*/  LDC.64 R210, c[0x0][0x238] ;  /* 0x00008e00ffd27b82 */ /* 0x000e220000000a00 */
[----:B------:R-:W-:Y:S02]  /*3b9e0*/  SEL R212, RZ, 0x1000000, P5 ;  /* 0x01000000ffd47807 */ /* 0x000fe40002800000 */
[----:B------:R-:W-:Y:S02]  /*3b9f0*/  SEL R213, RZ, 0x10000, P4 ;  /* 0x00010000ffd57807 */ /* 0x000fe40002000000 */
[C---:B------:R-:W-:Y:S02]  /*3ba00*/  LOP3.LUT P4, RZ, R11.reuse, 0x2, RZ, 0xc0, !PT ;  /* 0x000000020bff7812 */ /* 0x040fe4000788c0ff */
[C---:B------:R-:W-:Y:S01]  /*3ba10*/  LOP3.LUT P5, RZ, R11.reuse, 0x1, RZ, 0xc0, !PT ;  /* 0x000000010bff7812 */ /* 0x040fe200078ac0ff */
[----:B------:R-:W1:Y:S01]  /*3ba20*/  LDC.64 R216, c[0x0][0x240] ;  /* 0x00009000ffd87b82 */ /* 0x000e620000000a00 */
[C---:B------:R-:W-:Y:S02]  /*3ba30*/  LOP3.LUT P6, RZ, R11.reuse, 0x4, RZ, 0xc0, !PT ;  /* 0x000000040bff7812 */ /* 0x040fe400078cc0ff */
[----:B------:R-:W-:-:S02]  /*3ba40*/  LOP3.LUT P2, RZ, R11, 0x8, RZ, 0xc0, !PT ;  /* 0x000000080bff7812 */ /* 0x000fc4000784c0ff */
[----:B------:R-:W-:Y:S02]  /*3ba50*/  LOP3.LUT P1, RZ, R11, 0x10, RZ, 0xc0, !PT ;  /* 0x000000100bff7812 */ /* 0x000fe4000782c0ff */
[----:B------:R-:W-:-:S05]  /*3ba60*/  SEL R214, RZ, 0x1, P2 ;  /* 0x00000001ffd67807 */ /* 0x000fca0001000000 */
[----:B------:R-:W-:-:S04]  /*3ba70*/  IMAD.WIDE.U32 R214, R214, 0x100, RZ ;  /* 0x00000100d6d67825 */ /* 0x000fc800078e00ff */
[----:B0-----:R-:W-:-:S05]  /*3ba80*/  IMAD.WIDE.U32 R210, R208, 0x20, R210 ;  /* 0x00000020d0d27825 */ /* 0x001fca00078e00d2 */
[----:B------:R-:W-:Y:S04]  /*3ba90*/  STG.E.128 desc[UR6][R210.64], R20 ;  /* 0x00000014d2007986 */ /* 0x000fe8000c101d06 */
[----:B------:R0:W-:Y:S02]  /*3baa0*/  STG.E.128 desc[UR6][R210.64+0x10], R188 ;  /* 0x000010bcd2007986 */ /* 0x0001e4000c101d06 */
[----:B0-----:R-:W-:-:S04]  /*3bab0*/  SEL R210, RZ, 0x100, P3 ;  /* 0x00000100ffd27807 */ /* 0x001fc80001800000 */
[----:B------:R-:W-:Y:S02]  /*3bac0*/  LOP3.LUT R212, R210, R212, R213, 0xfe, !PT ;  /* 0x000000d4d2d47212 */ /* 0x000fe400078efed5 */
[----:B------:R-:W-:Y:S02]  /*3bad0*/  SEL R210, RZ, 0x1, P4 ;  /* 0x00000001ffd27807 */ /* 0x000fe40002000000 */
[----:B------:R-:W-:-:S03]  /*3bae0*/  SEL R213, RZ, 0x1, P5 ;  /* 0x00000001ffd57807 */ /* 0x000fc60002800000 */
[----:B------:R-:W-:-:S05]  /*3baf0*/  IMAD.WIDE.U32 R210, R210, 0x1000000, RZ ;  /* 0x01000000d2d27825 */ /* 0x000fca00078e00ff */
[----:B------:R-:W-:Y:S02]  /*3bb00*/  LOP3.LUT R211, R211, R212, R213, 0xfe, !PT ;  /* 0x000000d4d3d37212 */ /* 0x000fe400078efed5 */
[----:B------:R-:W-:-:S05]  /*3bb10*/  SEL R212, RZ, 0x1, P6 ;  /* 0x00000001ffd47807 */ /* 0x000fca0003000000 */
        /* <DEDUP_REMOVED lines=28> */
.L_x_23886:
        /* <DEDUP_REMOVED lines=264> */
.L_x_23900:
        /* <DEDUP_REMOVED lines=11> */
[----:B------:R0:W-:Y:S04]  /*3ce10*/  STL [R1+0x1e0], R6 ;  /* 0x0001e00601007387 */ /* 0x0001e80000100800 */
[----:B------:R4:W-:Y:S01]  /*3ce20*/  STL [R1+0x1dc], R5 ;  /* 0x0001dc0501007387 */ /* 0x0009e20000100800 */
[----:B------:R-:W4:Y:S03]  /*3ce30*/  MUFU.RSQ R214, R214 ;  /* 0x000000d600d67308 */ /* 0x000f260000001400 */
[----:B------:R4:W-:Y:S04]  /*3ce40*/  STL [R1+0x1d8], R4 ;  /* 0x0001d80401007387 */ /* 0x0009e80000100800 */
[----:B-1----:R-:W3:Y:S01]  /*3ce50*/  LDL R7, [R1+0xd8] ;  /* 0x0000d80001077983 */ /* 0x002ee20000100800 */
[----:B0-----:R-:W-:-:S03]  /*3ce60*/  @!P2 IMAD.WIDE R212, R195, 0x4, R212 ;  /* 0x00000004c3d4a825 */ /* 0x001fc600078e02d4 */
[----:B------:R-:W3:Y:S04]  /*3ce70*/  LDL R6, [R1+0x1cc] ;  /* 0x0001cc0001067983 */ /* 0x000ee80000100800 */
[----:B------:R-:W-:Y:S01]  /*3ce80*/  @!P2 STG.E desc[UR6][R212.64], R215 ;  /* 0x000000d7d400a986 */ /* 0x000fe2000c101906 */
[----:B----4-:R-:W-:-:S03]  /*3ce90*/  @!P2 IMAD.WIDE R210, R195, 0x4, R210 ;  /* 0x00000004c3d2a825 */ /* 0x010fc600078e02d2 */
[----:B------:R-:W4:Y:S04]  /*3cea0*/  LDL R5, [R1+0xc8] ;  /* 0x0000c80001057983 */ /* 0x000f280000100800 */
[----:B------:R0:W-:Y:S04]  /*3ceb0*/  @!P2 STG.E desc[UR6][R210.64], R214 ;  /* 0x000000d6d200a986 */ /* 0x0001e8000c101906 */
[----:B------:R-:W4:Y:S01]  /*3cec0*/  LDL R4, [R1+0x1bc] ;  /* 0x0001bc0001047983 */ /* 0x000f220000100800 */
[----:B0-----:R-:W-:-:S03]  /*3ced0*/  FSEL R210, R215, RZ, !P1 ;  /* 0x000000ffd7d27208 */ /* 0x001fc60004800000 */
[----:B------:R-:W4:Y:S02]  /*3cee0*/  LDL R215, [R1+0x1c4] ;  /* 0x0001c40001d77983 */ /* 0x000f240000100800 */
[--C-:B------:R-:W-:Y:S01]  /*3cef0*/  FADD.FTZ R211, -R210, R92.reuse ;  /* 0x0000005cd2d37221 */ /* 0x100fe20000010100 */
[----:B------:R-:W-:Y:S01]  /*3cf00*/  PRMT R92, R108, 0x7632, R92 ;  /* 0x000076326c5c7816 */ /* 0x000fe2000000005c */
[----:B------:R-:W-:Y:S01]  /*3cf10*/  FADD.FTZ R212, -R210, R93 ;  /* 0x0000005dd2d47221 */ /* 0x000fe20000010100 */
[----:B------:R-:W-:Y:S01]  /*3cf20*/  SHF.L.U32 R93, R108, 0x10, RZ ;  /* 0x000000106c5d7819 */ /* 0x000fe200000006ff */
[----:B------:R-:W-:Y:S02]  /*3cf30*/  FMUL.FTZ R211, R214, R211 ;  /* 0x000000d3d6d37220 */ /* 0x000fe40000410000 */
[----:B------:R-:W-:Y:S02]  /*3cf40*/  IMAD.U32 R92, R92, 0x10000, RZ ;  /* 0x000100005c5c7824 */ /* 0x000fe400078e00ff */
[----:B------:R-:W-:-:S04]  /*3cf50*/  FMUL.FTZ R212, R214, R212 ;  /* 0x000000d4d6d47220 */ /* 0x000fc80000410000 */
[----:B--2---:R-:W-:Y:S01]  /*3cf60*/  FFMA.FTZ R92, R212, R92, R251 ;  /* 0x0000005cd45c7223 */ /* 0x004fe200000100fb */
[C---:B------:R-:W-:Y:S02]  /*3cf70*/  FADD.FTZ R251, -R210.reuse, R89 ;  /* 0x00000059d2fb7221 */ /* 0x040fe40000010100 */
[----:B------:R-:W2:Y:S01]  /*3cf80*/  LDL R89, [R1+0xd0] ;  /* 0x0000d00001597983 */ /* 0x000ea20000100800 */
[----:B---3--:R-:W-:Y:S01]  /*3cf90*/  FFMA.FTZ R93, R211, R93, R217 ;  /* 0x0000005dd35d7223 */ /* 0x008fe200000100d9 */
[C-C-:B------:R-:W-:Y:S01]  /*3cfa0*/  FADD.FTZ R213, -R210.reuse, R94.reuse ;  /* 0x0000005ed2d57221 */ /* 0x140fe20000010100 */
[----:B------:R-:W-:Y:S01]  /*3cfb0*/  PRMT R94, R109, 0x7632, R94 ;  /* 0x000076326d5e7816 */ /* 0x000fe2000000005e */
[----:B------:R-:W-:Y:S02]  /*3cfc0*/  FADD.FTZ R216, -R210, R95 ;  /* 0x0000005fd2d87221 */ /* 0x000fe40000010100 */
[----:B------:R-:W-:Y:S01]  /*3cfd0*/  F2FP.BF16.F32.PACK_AB R92, R92, R93 ;  /* 0x0000005d5c5c723e */ /* 0x000fe200000010ff */
[----:B------:R-:W-:Y:S01]  /*3cfe0*/  FADD.FTZ R217, -R210, R88 ;  /* 0x00000058d2d97221 */ /* 0x000fe20000010100 */
[----:B------:R-:W-:Y:S01]  /*3cff0*/  PRMT R93, R110, 0x7632, R93 ;  /* 0x000076326e5d7816 */ /* 0x000fe2000000005d */
[----:B------:R-:W-:-:S02]  /*3d000*/  IMAD.U32 R94, R94, 0x10000, RZ ;  /* 0x000100005e5e7824 */ /* 0x000fc400078e00ff */
[C---:B------:R-:W-:Y:S01]  /*3d010*/  FMUL.FTZ R213, R214.reuse, R213 ;  /* 0x000000d5d6d57220 */ /* 0x040fe20000410000 */
[----:B------:R-:W-:Y:S01]  /*3d020*/  FMUL.FTZ R216, R214, R216 ;  /* 0x000000d8d6d87220 */ /* 0x000fe20000410000 */
[----:B------:R-:W-:Y:S01]  /*3d030*/  SHF.L.U32 R93, R93, 0x10, RZ ;  /* 0x000000105d5d7819 */ /* 0x000fe200000006ff */
[----:B------:R-:W-:Y:S01]  /*3d040*/  IMAD.U32 R95, R109, 0x10000, RZ ;  /* 0x000100006d5f7824 */ /* 0x000fe200078e00ff */
[----:B------:R-:W-:Y:S01]  /*3d050*/  SHF.L.U32 R88, R110, 0x10, RZ ;  /* 0x000000106e587819 */ /* 0x000fe200000006ff */
[C---:B------:R-:W-:Y:S01]  /*3d060*/  FMUL.FTZ R217, R214.reuse, R217 ;  /* 0x000000d9d6d97220 */ /* 0x040fe20000410000 */
[----:B------:R-:W-:Y:S01]  /*3d070*/  FMUL.FTZ R251, R214, R251 ;  /* 0x000000fbd6fb7220 */ /* 0x000fe20000410000 */
[----:B------:R-:W-:Y:S01]  /*3d080*/  FFMA.FTZ R94, R216, R94, R7 ;  /* 0x0000005ed85e7223 */ /* 0x000fe20000010007 */
[C---:B------:R-:W-:Y:S01]  /*3d090*/  FADD.FTZ R90, -R210.reuse, R90 ;  /* 0x0000005ad25a7221 */ /* 0x040fe20000010100 */
[----:B------:R-:W-:Y:S01]  /*3d0a0*/  FADD.FTZ R91, -R210, R91 ;  /* 0x0000005bd25b7221 */ /* 0x000fe20000010100 */
[----:B------:R0:W5:Y:S01]  /*3d0b0*/  LDL.LU R7, [R1+0x1e4] ;  /* 0x0001e40001077983 */ /* 0x0001620000300800 */
[----:B------:R-:W-:Y:S01]  /*3d0c0*/  FFMA.FTZ R95, R213, R95, R6 ;  /* 0x0000005fd55f7223 */ /* 0x000fe20000010006 */
[C---:B------:R-:W-:Y:S01]  /*3d0d0*/  FMUL.FTZ R90, R214.reuse, R90 ;  /* 0x0000005ad65a7220 */ /* 0x040fe20000410000 */
[----:B------:R-:W-:Y:S01]  /*3d0e0*/  FMUL.FTZ R91, R214, R91 ;  /* 0x0000005bd65b7220 */ /* 0x000fe20000410000 */
[----:B------:R0:W5:Y:S01]  /*3d0f0*/  LDL.LU R6, [R1+0x1e0] ;  /* 0x0001e00001067983 */ /* 0x0001620000300800 */
[----:B----4-:R-:W-:Y:S01]  /*3d100*/  FFMA.FTZ R88, R217, R88, R215 ;  /* 0x00000058d9587223 */ /* 0x010fe200000100d7 */
[----:B------:R-:W-:Y:S01]  /*3d110*/  IMAD.SHL.U32 R215, R207, 0x10, RZ ;  /* 0x00000010cfd77824 */ /* 0x000fe200078e00ff */
[----:B------:R-:W-:Y:S01]  /*3d120*/  SHF.R.U32.HI R207, RZ, 0x1c, R207 ;  /* 0x0000001cffcf7819 */ /* 0x000fe200000116cf */
[----:B--2---:R-:W-:Y:S01]  /*3d130*/  FFMA.FTZ R89, R251, R93, R89 ;  /* 0x0000005dfb597223 */ /* 0x004fe20000010059 */
[----:B------:R-:W-:-:S04]  /*3d140*/  F2FP.BF16.F32.PACK_AB R93, R94, R95 ;  /* 0x0000005f5e5d723e */ /* 0x000fc800000010ff */
[----:B------:R-:W-:Y:S02]  /*3d150*/  F2FP.BF16.F32.PACK_AB R94, R89, R88 ;  /* 0x00000058595e723e */ /* 0x000fe400000010ff */
[C---:B------:R-:W-:Y:S02]  /*3d160*/  PRMT R88, R111.reuse, 0x7632, R88 ;  /* 0x000076326f587816 */ /* 0x040fe40000000058 */
[----:B------:R-:W-:-:S03]  /*3d170*/  SHF.L.U32 R89, R111, 0x10, RZ ;  /* 0x000000106f597819 */ /* 0x000fc600000006ff */
[----:B------:R-:W-:Y:S02]  /*3d180*/  IMAD.U32 R88, R88, 0x10000, RZ ;  /* 0x0001000058587824 */ /* 0x000fe400078e00ff */
[----:B------:R-:W-:Y:S02]  /*3d190*/  FFMA.FTZ R89, R90, R89, R4 ;  /* 0x000000595a597223 */ /* 0x000fe40000010004 */
[----:B------:R-:W-:Y:S01]  /*3d1a0*/  FFMA.FTZ R88, R91, R88, R5 ;  /* 0x000000585b587223 */ /* 0x000fe20000010005 */
[----:B------:R-:W2:Y:S04]  /*3d1b0*/  LDL R4, [R1+0x1c0] ;  /* 0x0001c00001047983 */ /* 0x000ea80000100800 */
[----:B------:R-:W-:Y:S01]  /*3d1c0*/  F2FP.BF16.F32.PACK_AB R95, R88, R89 ;  /* 0x00000059585f723e */ /* 0x000fe200000010ff */
[----:B------:R-:W3:Y:S01]  /*3d1d0*/  LDL R5, [R1+0xc4] ;  /* 0x0000c40001057983 */ /* 0x000ee20000100800 */
[----:B------:R-:W-:-:S04]  /*3d1e0*/  IADD3 R88, P1, R215, UR18, RZ ;  /* 0x00000012d7587c10 */ /* 0x000fc8000ff3e0ff */
[----:B------:R-:W-:-:S05]  /*3d1f0*/  IADD3.X R89, R207, UR19, RZ, P1, !PT ;  /* 0x00000013cf597c10 */ /* 0x000fca0008ffe4ff */
[----:B------:R1:W-:Y:S04]  /*3d200*/  STG.E.128 desc[UR6][R88.64], R92 ;  /* 0x0000005c58007986 */ /* 0x0003e8000c101d06 */
[----:B-1----:R-:W4:Y:S04]  /*3d210*/  LDL R93, [R1+0xcc] ;  /* 0x0000cc00015d7983 */ /* 0x002f280000100800 */
[----:B------:R-:W2:Y:S04]  /*3d220*/  LDL R92, [R1+0x1b8] ;  /* 0x0001b800015c7983 */ /* 0x000ea80000100800 */
[----:B------:R-:W2:Y:S04]  /*3d230*/  LDL R94, [R1+0xd4] ;  /* 0x0000d400015e7983 */ /* 0x000ea80000100800 */
[----:B------:R-:W2:Y:S01]  /*3d240*/  LDL R95, [R1+0xdc] ;  /* 0x0000dc00015f7983 */ /* 0x000ea20000100800 */
[----:B------:R-:W-:-:S02]  /*3d250*/  PRMT R88, R186, 0x7632, R88 ;  /* 0x00007632ba587816 */ /* 0x000fc40000000058 */
[----:B------:R-:W-:-:S03]  /*3d260*/  PRMT R89, R187, 0x7632, R89 ;  /* 0x00007632bb597816 */ /* 0x000fc60000000059 */
[----:B------:R-:W-:Y:S01]  /*3d270*/  IMAD.U32 R88, R88, 0x10000, RZ ;  /* 0x0001000058587824 */ /* 0x000fe200078e00ff */
[----:B------:R-:W-:-:S05]  /*3d280*/  SHF.L.U32 R89, R89, 0x10, RZ ;  /* 0x0000001059597819 */ /* 0x000fca00000006ff */
[----:B---3--:R-:W-:Y:S01]  /*3d290*/  FFMA.FTZ R91, R91, R89, R5 ;  /* 0x000000595b5b7223 */ /* 0x008fe20000010005 */
[----:B------:R-:W-:Y:S01]  /*3d2a0*/  PRMT R89, R185, 0x7632, R89 ;  /* 0x00007632b9597816 */ /* 0x000fe20000000059 */
[----:B------:R0:W5:Y:S03]  /*3d2b0*/  LDL.LU R5, [R1+0x1dc] ;  /* 0x0001dc0001057983 */ /* 0x0001660000300800 */
[----:B------:R-:W-:Y:S01]  /*3d2c0*/  SHF.L.U32 R89, R89, 0x10, RZ ;  /* 0x0000001059597819 */ /* 0x000fe200000006ff */
[----:B----4-:R-:W-:Y:S01]  /*3d2d0*/  FFMA.FTZ R251, R251, R88, R93 ;  /* 0x00000058fbfb7223 */ /* 0x010fe2000001005d */
[----:B------:R-:W-:Y:S01]  /*3d2e0*/  SHF.L.U32 R88, R187, 0x10, RZ ;  /* 0x00000010bb587819 */ /* 0x000fe200000006ff */
[----:B------:R-:W3:Y:S04]  /*3d2f0*/  LDL R93, [R1+0x1d0] ;  /* 0x0001d000015d7983 */ /* 0x000ee80000100800 */
[----:B--2---:R-:W-:Y:S01]  /*3d300*/  FFMA.FTZ R90, R90, R88, R92 ;  /* 0x000000585a5a7223 */ /* 0x004fe2000001005c */
[----:B------:R-:W-:-:S02]  /*3d310*/  IMAD.U32 R92, R186, 0x10000, RZ ;  /* 0x00010000ba5c7824 */ /* 0x000fc400078e00ff */
[----:B------:R-:W-:Y:S02]  /*3d320*/  FFMA.FTZ R89, R216, R89, R94 ;  /* 0x00000059d8597223 */ /* 0x000fe4000001005e */
[----:B------:R-:W-:Y:S02]  /*3d330*/  FFMA.FTZ R217, R217, R92, R4 ;  /* 0x0000005cd9d97223 */ /* 0x000fe40000010004 */
[----:B------:R0:W5:Y:S04]  /*3d340*/  LDL.LU R4, [R1+0x1d8] ;  /* 0x0001d80001047983 */ /* 0x0001680000300800 */
[----:B------:R-:W2:Y:S01]  /*3d350*/  LDL R216, [R1+0x1c8] ;  /* 0x0001c80001d87983 */ /* 0x000ea20000100800 */
[----:B------:R-:W-:Y:S02]  /*3d360*/  PRMT R88, R184, 0x7632, R88 ;  /* 0x00007632b8587816 */ /* 0x000fe40000000058 */
[----:B------:R-:W-:Y:S01]  /*3d370*/  SHF.L.U32 R92, R185, 0x10, RZ ;  /* 0x00000010b95c7819 */ /* 0x000fe200000006ff */
[----:B------:R-:W4:Y:S02]  /*3d380*/  LDL R94, [R1+0x194] ;  /* 0x00019400015e7983 */ /* 0x000f240000100800 */
[----:B------:R-:W-:-:S04]  /*3d390*/  IMAD.U32 R88, R88, 0x10000, RZ ;  /* 0x0001000058587824 */ /* 0x000fc800078e00ff */
[----:B------:R-:W-:Y:S02]  /*3d3a0*/  FFMA.FTZ R88, R212, R88, R95 ;  /* 0x00000058d4587223 */ /* 0x000fe4000001005f */
[----:B------:R-:W4:Y:S04]  /*3d3b0*/  LDL R212, [R1+0x190] ;  /* 0x0001900001d47983 */ /* 0x000f280000100800 */
[----:B------:R-:W4:Y:S01]  /*3d3c0*/  LDL R95, [R1+0xc0] ;  /* 0x0000c000015f7983 */ /* 0x000f220000100800 */
[----:B------:R-:W-:Y:S02]  /*3d3d0*/  F2FP.BF16.F32.PACK_AB R91, R91, R90 ;  /* 0x0000005a5b5b723e */ /* 0x000fe400000010ff */
[----:B------:R-:W-:Y:S02]  /*3d3e0*/  F2FP.BF16.F32.PACK_AB R90, R251, R217 ;  /* 0x000000d9fb5a723e */ /* 0x000fe400000010ff */
[----:B------:R-:W4:Y:S04]  /*3d3f0*/  LDL R217, [R1+0xb8] ;  /* 0x0000b80001d97983 */ /* 0x000f280000100800 */
[----:B------:R-:W4:Y:S01]  /*3d400*/  LDL R251, [R1+0xb4] ;  /* 0x0000b40001fb7983 */ /* 0x000f220000100800 */
[----:B--2---:R-:W-:Y:S01]  /*3d410*/  FFMA.FTZ R213, R213, R92, R216 ;  /* 0x0000005cd5d57223 */ /* 0x004fe200000100d8 */
[----:B------:R-:W-:-:S02]  /*3d420*/  IMAD.U32 R92, R184, 0x10000, RZ ;  /* 0x00010000b85c7824 */ /* 0x000fc400078e00ff */
[----:B------:R-:W2:Y:S02]  /*3d430*/  LDL R216, [R1+0xb0] ;  /* 0x0000b00001d87983 */ /* 0x000ea40000100800 */
[----:B---3--:R-:W-:Y:S01]  /*3d440*/  FFMA.FTZ R211, R211, R92, R93 ;  /* 0x0000005cd3d37223 */ /* 0x008fe2000001005d */
[----:B------:R-:W-:Y:S02]  /*3d450*/  F2FP.BF16.F32.PACK_AB R89, R89, R213 ;  /* 0x000000d55959723e */ /* 0x000fe400000010ff */
[----:B------:R-:W-:Y:S01]  /*3d460*/  IADD3 R92, P1, R215, UR20, RZ ;  /* 0x00000014d75c7c10 */ /* 0x000fe2000ff3e0ff */
[----:B------:R-:W3:Y:S01]  /*3d470*/  LDL R213, [R1+0xa8] ;  /* 0x0000a80001d57983 */ /* 0x000ee20000100800 */
[----:B------:R-:W-:-:S03]  /*3d480*/  F2FP.BF16.F32.PACK_AB R88, R88, R211 ;  /* 0x000000d35858723e */ /* 0x000fc600000010ff */
[----:B------:R-:W3:Y:S04]  /*3d490*/  LDL R215, [R1+0x18c] ;  /* 0x00018c0001d77983 */ /* 0x000ee80000100800 */
[----:B------:R-:W3:Y:S01]  /*3d4a0*/  LDL R211, [R1+0x188] ;  /* 0x0001880001d37983 */ /* 0x000ee20000100800 */
[----:B------:R-:W-:-:S05]  /*3d4b0*/  IADD3.X R93, R207, UR21, RZ, P1, !PT ;  /* 0x00000015cf5d7c10 */ /* 0x000fca0008ffe4ff */
[----:B------:R1:W-:Y:S01]  /*3d4c0*/  STG.E.128 desc[UR6][R92.64], R88 ;  /* 0x000000585c007986 */ /* 0x0003e2000c101d06 */
[----:B------:R-:W-:Y:S02]  /*3d4d0*/  IMAD.U32 R207, R145, 0x10000, RZ ;  /* 0x0001000091cf7824 */ /* 0x000fe400078e00ff */
[----:B-1----:R-:W-:-:S04]  /*3d4e0*/  FADD.FTZ R92, -R210, R86 ;  /* 0x00000056d25c7221 */ /* 0x002fc80000010100 */
[----:B------:R-:W-:-:S04]  /*3d4f0*/  FMUL.FTZ R92, R214, R92 ;  /* 0x0000005cd65c7220 */ /* 0x000fc80000410000 */
[----:B----4-:R-:W-:Y:S02]  /*3d500*/  FFMA.FTZ R207, R92, R207, R212 ;  /* 0x000000cf5ccf7223 */ /* 0x010fe400000100d4 */
[----:B------:R-:W4:Y:S01]  /*3d510*/  LDL R212, [R1+0xa4] ;  /* 0x0000a40001d47983 */ /* 0x000f220000100800 */
[C---:B------:R-:W-:Y:S01]  /*3d520*/  FADD.FTZ R90, -R210.reuse, R84 ;  /* 0x00000054d25a7221 */ /* 0x040fe20000010100 */
[----:B------:R-:W-:Y:S01]  /*3d530*/  FADD.FTZ R88, -R210, R80 ;  /* 0x00000050d2587221 */ /* 0x000fe20000010100 */
[----:B------:R-:W-:Y:S01]  /*3d540*/  PRMT R84, R144, 0x7632, R84 ;  /* 0x0000763290547816 */ /* 0x000fe20000000054 */
[C---:B------:R-:W-:Y:S01]  /*3d550*/  FADD.FTZ R91, -R210.reuse, R85 ;  /* 0x00000055d25b7221 */ /* 0x040fe20000010100 */
[----:B------:R-:W-:Y:S01]  /*3d560*/  FADD.FTZ R80, -R210, R82 ;  /* 0x00000052d2507221 */ /* 0x000fe20000010100 */
[----:B------:R-:W-:Y:S01]  /*3d570*/  FMUL.FTZ R82, R214, R88 ;  /* 0x00000058d6527220 */ /* 0x000fe20000410000 */
[----:B------:R-:W-:Y:S01]  /*3d580*/  SHF.L.U32 R84, R84, 0x10, RZ ;  /* 0x0000001054547819 */ /* 0x000fe200000006ff */
[C---:B------:R-:W-:Y:S01]  /*3d590*/  FMUL.FTZ R90, R214.reuse, R90 ;  /* 0x0000005ad65a7220 */ /* 0x040fe20000410000 */
[----:B------:R-:W-:Y:S01]  /*3d5a0*/  FMUL.FTZ R91, R214, R91 ;  /* 0x0000005bd65b7220 */ /* 0x000fe20000410000 */
[----:B------:R-:W-:Y:S01]  /*3d5b0*/  IMAD.U32 R85, R144, 0x10000, RZ ;  /* 0x0001000090557824 */ /* 0x000fe200078e00ff */
[----:B------:R-:W1:Y:S02]  /*3d5c0*/  LDC.64 R88, c[0x0][0x2b8] ;  /* 0x0000ae00ff587b82 */ /* 0x000e640000000a00 */
[----:B------:R-:W-:Y:S01]  /*3d5d0*/  FFMA.FTZ R84, R91, R84, R95 ;  /* 0x000000545b547223 */ /* 0x000fe2000001005f */
[----:B------:R-:W-:Y:S01]  /*3d5e0*/  FFMA.FTZ R85, R90, R85, R94 ;  /* 0x000000555a557223 */ /* 0x000fe2000001005e */
[----:B------:R-:W-:Y:S01]  /*3d5f0*/  FADD.FTZ R94, -R210, R87 ;  /* 0x00000057d25e7221 */ /* 0x000fe20000010100 */
[----:B------:R-:W-:Y:S01]  /*3d600*/  PRMT R86, R146, 0x7632, R86 ;  /* 0x0000763292567816 */ /* 0x000fe20000000056 */
[C---:B------:R-:W-:Y:S01]  /*3d610*/  FADD.FTZ R93, -R210.reuse, R81 ;  /* 0x00000051d25d7221 */ /* 0x040fe20000010100 */
[----:B------:R-:W-:Y:S01]  /*3d620*/  PRMT R87, R147, 0x7632, R87 ;  /* 0x0000763293577816 */ /* 0x000fe20000000057 */
[----:B------:R-:W-:Y:S01]  /*3d630*/  FADD.FTZ R95, -R210, R83 ;  /* 0x00000053d25f7221 */ /* 0x000fe20000010100 */
[----:B------:R-:W-:-:S02]  /*3d640*/  F2FP.BF16.F32.PACK_AB R84, R84, R85 ;  /* 0x000000555454723e */ /* 0x000fc400000010ff */
[----:B------:R-:W-:Y:S01]  /*3d650*/  PRMT R85, R145, 0x7632, R85 ;  /* 0x0000763291557816 */ /* 0x000fe20000000055 */
[----:B------:R-:W-:Y:S01]  /*3d660*/  FMUL.FTZ R83, R214, R80 ;  /* 0x00000050d6537220 */ /* 0x000fe20000410000 */
[----:B------:R-:W-:Y:S01]  /*3d670*/  SHF.L.U32 R87, R87, 0x10, RZ ;  /* 0x0000001057577819 */ /* 0x000fe200000006ff */
[----:B------:R-:W-:Y:S01]  /*3d680*/  IMAD.U32 R86, R86, 0x10000, RZ ;  /* 0x0001000056567824 */ /* 0x000fe200078e00ff */
[----:B------:R-:W-:Y:S01]  /*3d690*/  SHF.L.U32 R81, R146, 0x10, RZ ;  /* 0x0000001092517819 */ /* 0x000fe200000006ff */
[C---:B------:R-:W-:Y:S01]  /*3d6a0*/  FMUL.FTZ R93, R214.reuse, R93 ;  /* 0x0000005dd65d7220 */ /* 0x040fe20000410000 */
[----:B------:R-:W-:Y:S01]  /*3d6b0*/  SHF.L.U32 R85, R85, 0x10, RZ ;  /* 0x0000001055557819 */ /* 0x000fe200000006ff */
[C---:B------:R-:W-:Y:S01]  /*3d6c0*/  FMUL.FTZ R95, R214.reuse, R95 ;  /* 0x0000005fd65f7220 */ /* 0x040fe20000410000 */
[----:B------:R-:W-:Y:S02]  /*3d6d0*/  IMAD.U32 R80, R147, 0x10000, RZ ;  /* 0x0001000093507824 */ /* 0x000fe400078e00ff */
[----:B------:R-:W-:-:S04]  /*3d6e0*/  FMUL.FTZ R94, R214, R94 ;  /* 0x0000005ed65e7220 */ /* 0x000fc80000410000 */
[----:B------:R-:W-:Y:S02]  /*3d6f0*/  FFMA.FTZ R85, R94, R85, R217 ;  /* 0x000000555e557223 */ /* 0x000fe400000100d9 */
[----:B------:R-:W4:Y:S03]  /*3d700*/  LDL R217, [R1+0xbc] ;  /* 0x0000bc0001d97983 */ /* 0x000f260000100800 */
[----:B------:R-:W-:Y:S02]  /*3d710*/  F2FP.BF16.F32.PACK_AB R85, R85, R207 ;  /* 0x000000cf5555723e */ /* 0x000fe400000010ff */
[----:B------:R-:W4:Y:S01]  /*3d720*/  LDL R207, [R1+0x174] ;  /* 0x0001740001cf7983 */ /* 0x000f220000100800 */
[----:B--2---:R-:W-:-:S03]  /*3d730*/  FFMA.FTZ R86, R93, R86, R216 ;  /* 0x000000565d567223 */ /* 0x004fc600000100d8 */
[----:B------:R-:W2:Y:S01]  /*3d740*/  LDL R216, [R1+0x178] ;  /* 0x0001780001d87983 */ /* 0x000ea20000100800 */
[----:B---3--:R-:W-:-:S03]  /*3d750*/  FFMA.FTZ R87, R95, R87, R213 ;  /* 0x000000575f577223 */ /* 0x008fc600000100d5 */
[----:B------:R-:W3:Y:S01]  /*3d760*/  LDL R213, [R1+0x180] ;  /* 0x0001800001d57983 */ /* 0x000ee20000100800 */
[----:B------:R-:W-:-:S03]  /*3d770*/  FFMA.FTZ R81, R82, R81, R215 ;  /* 0x0000005152517223 */ /* 0x000fc600000100d7 */
[----:B------:R-:W3:Y:S01]  /*3d780*/  LDL R215, [R1+0x17c] ;  /* 0x00017c0001d77983 */ /* 0x000ee20000100800 */
[----:B------:R-:W-:-:S03]  /*3d790*/  FFMA.FTZ R80, R83, R80, R211 ;  /* 0x0000005053507223 */ /* 0x000fc600000100d3 */
[----:B------:R-:W3:Y:S01]  /*3d7a0*/  LDL R211, [R1+0xac] ;  /* 0x0000ac0001d37983 */ /* 0x000ee20000100800 */
[----:B------:R-:W-:Y:S02]  /*3d7b0*/  F2FP.BF16.F32.PACK_AB R86, R86, R81 ;  /* 0x000000515656723e */ /* 0x000fe400000010ff */
[----:B------:R-:W-:Y:S01]  /*3d7c0*/  F2FP.BF16.F32.PACK_AB R87, R87, R80 ;  /* 0x000000505757723e */ /* 0x000fe200000010ff */
[----:B-1----:R-:W-:-:S05]  /*3d7d0*/  IMAD.WIDE.U32 R80, R203, 0x10, R88 ;  /* 0x00000010cb507825 */ /* 0x002fca00078e0058 */
[----:B------:R1:W-:Y:S02]  /*3d7e0*/  STG.E.128 desc[UR6][R80.64], R84 ;  /* 0x0000005450007986 */ /* 0x0003e4000c101d06 */
[----:B-1----:R-:W-:-:S04]  /*3d7f0*/  PRMT R80, R183, 0x7632, R80 ;  /* 0x00007632b7507816 */ /* 0x002fc80000000050 */
[----:B------:R-:W-:-:S05]  /*3d800*/  SHF.L.U32 R80, R80, 0x10, RZ ;  /* 0x0000001050507819 */ /* 0x000fca00000006ff */
[----:B----4-:R-:W-:Y:S02]  /*3d810*/  FFMA.FTZ R95, R95, R80, R212 ;  /* 0x000000505f5f7223 */ /* 0x010fe400000100d4 */
[----:B------:R-:W4:Y:S01]  /*3d820*/  LDL R212, [R1+0x184] ;  /* 0x0001840001d47983 */ /* 0x000f220000100800 */
[----:B------:R-:W-:-:S04]  /*3d830*/  PRMT R81, R181, 0x7632, R81 ;  /* 0x00007632b5517816 */ /* 0x000fc80000000051 */
[----:B------:R-:W-:-:S05]  /*3d840*/  SHF.L.U32 R81, R81, 0x10, RZ ;  /* 0x0000001051517819 */ /* 0x000fca00000006ff */
[----:B------:R-:W-:Y:S02]  /*3d850*/  FFMA.FTZ R81, R94, R81, R251 ;  /* 0x000000515e517223 */ /* 0x000fe400000100fb */
[----:B------:R-:W4:Y:S01]  /*3d860*/  LDL R94, [R1+0x98] ;  /* 0x00009800015e7983 */ /* 0x000f220000100800 */
[----:B------:R-:W-:-:S05]  /*3d870*/  PRMT R84, R182, 0x7632, R84 ;  /* 0x00007632b6547816 */ /* 0x000fca0000000054 */
[----:B------:R-:W-:Y:S01]  /*3d880*/  IMAD.U32 R84, R84, 0x10000, RZ ;  /* 0x0001000054547824 */ /* 0x000fe200078e00ff */
[----:B------:R-:W-:Y:S02]  /*3d890*/  PRMT R80, R180, 0x7632, R80 ;  /* 0x00007632b4507816 */ /* 0x000fe40000000050 */
[----:B------:R-:W-:-:S03]  /*3d8a0*/  SHF.L.U32 R87, R183, 0x10, RZ ;  /* 0x00000010b7577819 */ /* 0x000fc600000006ff */
[----:B------:R-:W-:Y:S02]  /*3d8b0*/  IMAD.U32 R80, R80, 0x10000, RZ ;  /* 0x0001000050507824 */ /* 0x000fe400078e00ff */
[----:B------:R-:W-:Y:S02]  /*3d8c0*/  IMAD.U32 R86, R182, 0x10000, RZ ;  /* 0x00010000b6567824 */ /* 0x000fe400078e00ff */
[----:B------:R-:W-:Y:S02]  /*3d8d0*/  FFMA.FTZ R80, R91, R80, R217 ;  /* 0x000000505b507223 */ /* 0x000fe400000100d9 */
[----:B------:R-:W4:Y:S04]  /*3d8e0*/  LDL R91, [R1+0x170] ;  /* 0x00017000015b7983 */ /* 0x000f280000100800 */
[----:B------:R-:W4:Y:S01]  /*3d8f0*/  LDL R217, [R1+0x90] ;  /* 0x0000900001d97983 */ /* 0x000f220000100800 */
[----:B------:R-:W-:Y:S01]  /*3d900*/  FADD.FTZ R79, -R210, R79 ;  /* 0x0000004fd24f7221 */ /* 0x000fe20000010100 */
[----:B--2---:R-:W-:Y:S01]  /*3d910*/  FFMA.FTZ R83, R83, R87, R216 ;  /* 0x0000005753537223 */ /* 0x004fe200000100d8 */
[----:B------:R-:W-:Y:S01]  /*3d920*/  SHF.L.U32 R87, R181, 0x10, RZ ;  /* 0x00000010b5577819 */ /* 0x000fe200000006ff */
[----:B------:R-:W2:Y:S01]  /*3d930*/  LDL R216, [R1+0x16c] ;  /* 0x00016c0001d87983 */ /* 0x000ea20000100800 */
[----:B---3--:R-:W-:-:S02]  /*3d940*/  FFMA.FTZ R93, R93, R84, R211 ;  /* 0x000000545d5d7223 */ /* 0x008fc400000100d3 */
[----:B------:R-:W1:Y:S01]  /*3d950*/  LDC.64 R84, c[0x0][0x2c0] ;  /* 0x0000b000ff547b82 */ /* 0x000e620000000a00 */
[----:B------:R-:W3:Y:S01]  /*3d960*/  LDL R211, [R1+0xa0] ;  /* 0x0000a00001d37983 */ /* 0x000ee20000100800 */
[----:B------:R-:W-:Y:S01]  /*3d970*/  FFMA.FTZ R82, R82, R86, R215 ;  /* 0x0000005652527223 */ /* 0x000fe200000100d7 */
[----:B------:R-:W-:Y:S02]  /*3d980*/  IMAD.U32 R86, R180, 0x10000, RZ ;  /* 0x00010000b4567824 */ /* 0x000fe400078e00ff */
[----:B------:R-:W-:Y:S01]  /*3d990*/  FFMA.FTZ R92, R92, R87, R213 ;  /* 0x000000575c5c7223 */ /* 0x000fe200000100d5 */
[----:B------:R-:W3:Y:S04]  /*3d9a0*/  LDL R215, [R1+0x88] ;  /* 0x0000880001d77983 */ /* 0x000ee80000100800 */
[----:B------:R-:W3:Y:S01]  /*3d9b0*/  LDL R213, [R1+0x168] ;  /* 0x0001680001d57983 */ /* 0x000ee20000100800 */
[----:B------:R-:W-:-:S02]  /*3d9c0*/  F2FP.BF16.F32.PACK_AB R83, R95, R83 ;  /* 0x000000535f53723e */ /* 0x000fc400000010ff */
[----:B------:R-:W-:Y:S01]  /*3d9d0*/  F2FP.BF16.F32.PACK_AB R82, R93, R82 ;  /* 0x000000525d52723e */ /* 0x000fe200000010ff */
[----:B------:R-:W3:Y:S01]  /*3d9e0*/  LDL R95, [R1+0x158] ;  /* 0x00015800015f7983 */ /* 0x000ee20000100800 */
[----:B------:R-:W-:-:S03]  /*3d9f0*/  F2FP.BF16.F32.PACK_AB R81, R81, R92 ;  /* 0x0000005c5151723e */ /* 0x000fc600000010ff */
[----:B------:R-:W3:Y:S01]  /*3da00*/  LDL R93, [R1+0x160] ;  /* 0x00016000015d7983 */ /* 0x000ee20000100800 */
[----:B------:R-:W-:-:S03]  /*3da10*/  FADD.FTZ R78, -R210, R78 ;  /* 0x0000004ed24e7221 */ /* 0x000fc60000010100 */
[----:B------:R-:W3:Y:S01]  /*3da20*/  LDL R92, [R1+0x164] ;  /* 0x00016400015c7983 */ /* 0x000ee20000100800 */
[----:B----4-:R-:W-:Y:S01]  /*3da30*/  FFMA.FTZ R90, R90, R86, R212 ;  /* 0x000000565a5a7223 */ /* 0x010fe200000100d4 */
[----:B-1----:R-:W-:Y:S02]  /*3da40*/  IMAD.WIDE.U32 R86, R203, 0x10, R84 ;  /* 0x00000010cb567825 */ /* 0x002fe400078e0054 */
[----:B------:R-:W4:Y:S02]  /*3da50*/  LDL R212, [R1+0x84] ;  /* 0x0000840001d47983 */ /* 0x000f240000100800 */
[----:B------:R-:W-:Y:S02]  /*3da60*/  F2FP.BF16.F32.PACK_AB R80, R80, R90 ;  /* 0x0000005a5050723e */ /* 0x000fe400000010ff */
[----:B------:R-:W4:Y:S04]  /*3da70*/  LDL R203, [R1+0x9c] ;  /* 0x00009c0001cb7983 */ /* 0x000f280000100800 */
[----:B------:R1:W-:Y:S02]  /*3da80*/  STG.E.128 desc[UR6][R86.64], R80 ;  /* 0x0000005056007986 */ /* 0x0003e4000c101d06 */
[C---:B-1----:R-:W-:Y:S01]  /*3da90*/  FADD.FTZ R81, -R210.reuse, R76 ;  /* 0x0000004cd2517221 */ /* 0x042fe20000010100 */
[----:B------:R-:W-:Y:S01]  /*3daa0*/  FADD.FTZ R80, -R210, R77 ;  /* 0x0000004dd2507221 */ /* 0x000fe20000010100 */
[----:B------:R-:W-:-:S02]  /*3dab0*/  IMAD.U32 R77, R140, 0x10000, RZ ;  /* 0x000100008c4d7824 */ /* 0x000fc400078e00ff */
[----:B------:R-:W-:Y:S01]  /*3dac0*/  FMUL.FTZ R81, R214, R81 ;  /* 0x00000051d6517220 */ /* 0x000fe20000410000 */
[C-C-:B------:R-:W-:Y:S01]  /*3dad0*/  FADD.FTZ R82, -R210.reuse, R72.reuse ;  /* 0x00000048d2527221 */ /* 0x140fe20000010100 */
[----:B------:R-:W-:Y:S02]  /*3dae0*/  PRMT R72, R141, 0x7632, R72 ;  /* 0x000076328d487816 */ /* 0x000fe40000000048 */
[----:B------:R-:W-:Y:S02]  /*3daf0*/  FFMA.FTZ R77, R81, R77, R207 ;  /* 0x0000004d514d7223 */ /* 0x000fe400000100cf */
[----:B------:R-:W4:Y:S01]  /*3db00*/  LDL R207, [R1+0x94] ;  /* 0x0000940001cf7983 */ /* 0x000f220000100800 */
[----:B------:R-:W-:Y:S01]  /*3db10*/  FADD.FTZ R87, -R210, R75 ;  /* 0x0000004bd2577221 */ /* 0x000fe20000010100 */
[----:B------:R-:W-:Y:S01]  /*3db20*/  SHF.L.U32 R72, R72, 0x10, RZ ;  /* 0x0000001048487819 */ /* 0x000fe200000006ff */
[----:B------:R-:W-:-:S04]  /*3db30*/  FMUL.FTZ R75, R214, R79 ;  /* 0x0000004fd64b7220 */ /* 0x000fc80000410000 */
[----:B------:R-:W-:Y:S02]  /*3db40*/  FFMA.FTZ R90, R75, R72, R94 ;  /* 0x000000484b5a7223 */ /* 0x000fe4000001005e */
[----:B------:R-:W4:Y:S01]  /*3db50*/  LDL R94, [R1+0x15c] ;  /* 0x00015c00015e7983 */ /* 0x000f220000100800 */
[----:B------:R-:W-:Y:S01]  /*3db60*/  PRMT R76, R140, 0x7632, R76 ;  /* 0x000076328c4c7816 */ /* 0x000fe2000000004c */
[----:B------:R-:W-:-:S03]  /*3db70*/  FMUL.FTZ R80, R214, R80 ;  /* 0x00000050d6507220 */ /* 0x000fc60000410000 */
[----:B------:R-:W-:Y:S01]  /*3db80*/  SHF.L.U32 R76, R76, 0x10, RZ ;  /* 0x000000104c4c7819 */ /* 0x000fe200000006ff */
[----:B------:R-:W-:Y:S01]  /*3db90*/  FADD.FTZ R86, -R210, R74 ;  /* 0x0000004ad2567221 */ /* 0x000fe20000010100 */
[----:B------:R-:W-:Y:S01]  /*3dba0*/  FMUL.FTZ R74, R214, R78 ;  /* 0x0000004ed64a7220 */ /* 0x000fe20000410000 */
[--C-:B------:R-:W-:Y:S01]  /*3dbb0*/  FADD.FTZ R83, -R210, R73.reuse ;  /* 0x00000049d2537221 */ /* 0x100fe20000010100 */
[----:B------:R-:W-:Y:S01]  /*3dbc0*/  IMAD.U32 R78, R141, 0x10000, RZ ;  /* 0x000100008d4e7824 */ /* 0x000fe200078e00ff */
[----:B------:R-:W-:Y:S01]  /*3dbd0*/  PRMT R73, R142, 0x7632, R73 ;  /* 0x000076328e497816 */ /* 0x000fe20000000049 */
[----:B------:R-:W-:Y:S02]  /*3dbe0*/  FMUL.FTZ R82, R214, R82 ;  /* 0x00000052d6527220 */ /* 0x000fe40000410000 */
[----:B------:R-:W-:Y:S01]  /*3dbf0*/  FFMA.FTZ R72, R74, R78, R91 ;  /* 0x0000004e4a487223 */ /* 0x000fe2000001005b */
[----:B------:R-:W-:Y:S01]  /*3dc00*/  SHF.L.U32 R78, R142, 0x10, RZ ;  /* 0x000000108e4e7819 */ /* 0x000fe200000006ff */
[----:B------:R-:W-:-:S02]  /*3dc10*/  IMAD.U32 R73, R73, 0x10000, RZ ;  /* 0x0001000049497824 */ /* 0x000fc400078e00ff */
[C---:B------:R-:W-:Y:S01]  /*3dc20*/  FMUL.FTZ R83, R214.reuse, R83 ;  /* 0x00000053d6537220 */ /* 0x040fe20000410000 */
[C---:B------:R-:W-:Y:S01]  /*3dc30*/  FMUL.FTZ R86, R214.reuse, R86 ;  /* 0x00000056d6567220 */ /* 0x040fe20000410000 */
[----:B------:R-:W-:Y:S01]  /*3dc40*/  FMUL.FTZ R87, R214, R87 ;  /* 0x00000057d6577220 */ /* 0x000fe20000410000 */
[----:B------:R-:W-:Y:S02]  /*3dc50*/  IMAD.U32 R91, R143, 0x10000, RZ ;  /* 0x000100008f5b7824 */ /* 0x000fe400078e00ff */
[----:B------:R-:W-:Y:S01]  /*3dc60*/  FFMA.FTZ R73, R83, R73, R217 ;  /* 0x0000004953497223 */ /* 0x000fe200000100d9 */
[----:B--2---:R-:W-:Y:S01]  /*3dc70*/  FFMA.FTZ R78, R82, R78, R216 ;  /* 0x0000004e524e7223 */ /* 0x004fe200000100d8 */
[C---:B------:R-:W-:Y:S01]  /*3dc80*/  FADD.FTZ R67, -R210.reuse, R67 ;  /* 0x00000043d2437221 */ /* 0x040fe20000010100 */
[C---:B------:R-:W-:Y:S01]  /*3dc90*/  FADD.FTZ R21, -R210.reuse, R21 ;  /* 0x00000015d2157221 */ /* 0x040fe20000010100 */
[C---:B------:R-:W-:Y:S01]  /*3dca0*/  FADD.FTZ R23, -R210.reuse, R23 ;  /* 0x00000017d2177221 */ /* 0x040fe20000010100 */
[----:B------:R-:W-:Y:S01]  /*3dcb0*/  FADD.FTZ R25, -R210, R25 ;  /* 0x00000019d2197221 */ /* 0x000fe20000010100 */
[----:B---3--:R-:W-:Y:S01]  /*3dcc0*/  FFMA.FTZ R76, R80, R76, R211 ;  /* 0x0000004c504c7223 */ /* 0x008fe200000100d3 */
[----:B------:R-:W-:Y:S01]  /*3dcd0*/  F2FP.BF16.F32.PACK_AB R78, R73, R78 ;  /* 0x0000004e494e723e */ /* 0x000fe200000010ff */
[----:B------:R-:W2:Y:S03]  /*3dce0*/  LDL R211, [R1+0x8c] ;  /* 0x00008c0001d37983 */ /* 0x000ea60000100800 */
[----:B------:R-:W-:Y:S01]  /*3dcf0*/  F2FP.BF16.F32.PACK_AB R76, R76, R77 ;  /* 0x0000004d4c4c723e */ /* 0x000fe200000010ff */
[----:B------:R-:W-:Y:S01]  /*3dd00*/  FADD.FTZ R71, -R210, R71 ;  /* 0x00000047d2477221 */ /* 0x000fe20000010100 */
[----:B------:R-:W-:Y:S01]  /*3dd10*/  PRMT R77, R143, 0x7632, R77 ;  /* 0x000076328f4d7816 */ /* 0x000fe2000000004d */
[----:B------:R-:W-:Y:S01]  /*3dd20*/  FFMA.FTZ R91, R86, R91, R213 ;  /* 0x0000005b565b7223 */ /* 0x000fe200000100d5 */
[C---:B------:R-:W-:Y:S01]  /*3dd30*/  FMUL.FTZ R67, R214.reuse, R67 ;  /* 0x00000043d6437220 */ /* 0x040fe20000410000 */
[----:B------:R-:W-:Y:S01]  /*3dd40*/  FMUL.FTZ R71, R214, R71 ;  /* 0x00000047d6477220 */ /* 0x000fe20000410000 */
[----:B------:R-:W-:Y:S01]  /*3dd50*/  SHF.L.U32 R77, R77, 0x10, RZ ;  /* 0x000000104d4d7819 */ /* 0x000fe200000006ff */
[C---:B------:R-:W-:Y:S01]  /*3dd60*/  FADD.FTZ R26, -R210.reuse, R26 ;  /* 0x0000001ad21a7221 */ /* 0x040fe20000010100 */
[C---:B------:R-:W-:Y:S01]  /*3dd70*/  FADD.FTZ R33, -R210.reuse, R33 ;  /* 0x00000021d2217221 */ /* 0x040fe20000010100 */
[C---:B------:R-:W-:Y:S01]  /*3dd80*/  FADD.FTZ R20, -R210.reuse, R20 ;  /* 0x00000014d2147221 */ /* 0x040fe20000010100 */
[----:B------:R-:W-:Y:S01]  /*3dd90*/  FADD.FTZ R29, -R210, R29 ;  /* 0x0000001dd21d7221 */ /* 0x000fe20000010100 */
[----:B------:R-:W-:Y:S01]  /*3dda0*/  FFMA.FTZ R79, R87, R77, R215 ;  /* 0x0000004d574f7223 */ /* 0x000fe200000100d7 */
[----:B------:R-:W-:Y:S01]  /*3ddb0*/  F2FP.BF16.F32.PACK_AB R77, R90, R72 ;  /* 0x000000485a4d723e */ /* 0x000fe200000010ff */
[----:B------:R-:W-:Y:S01]  /*3ddc0*/  IMAD.WIDE.U32 R72, R3, 0x10, R88 ;  /* 0x0000001003487825 */ /* 0x000fe200078e0058 */
[----:B------:R-:W3:Y:S02]  /*3ddd0*/  LDL R90, [R1+0x138] ;  /* 0x00013800015a7983 */ /* 0x000ee40000100800 */
[----:B------:R-:W-:-:S02]  /*3dde0*/  F2FP.BF16.F32.PACK_AB R79, R79, R91 ;  /* 0x0000005b4f4f723e */ /* 0x000fc400000010ff */
[----:B------:R-:W3:Y:S04]  /*3ddf0*/  LDL R91, [R1+0x148] ;  /* 0x00014800015b7983 */ /* 0x000ee80000100800 */
        /* <DEDUP_REMOVED lines=18> */
[----:B-1----:R-:W-:Y:S01]  /*3df20*/  PRMT R73, R177, 0x7632, R73 ;  /* 0x00007632b1497816 */ /* 0x002fe20000000049 */
[----:B------:R-:W3:Y:S03]  /*3df30*/  LDL R79, [R1+0x64] ;  /* 0x00006400014f7983 */ /* 0x000ee60000100800 */
[----:B------:R-:W-:Y:S01]  /*3df40*/  SHF.L.U32 R73, R73, 0x10, RZ ;  /* 0x0000001049497819 */ /* 0x000fe200000006ff */
[----:B------:R-:W-:-:S02]  /*3df50*/  IMAD.U32 R77, R178, 0x10000, RZ ;  /* 0x00010000b24d7824 */ /* 0x000fc400078e00ff */
        /* <DEDUP_REMOVED lines=22> */
[----:B----4-:R-:W-:Y:S01]  /*3e0c0*/  FFMA.FTZ R73, R75, R73, R207 ;  /* 0x000000494b497223 */ /* 0x010fe200000100cf */
[C---:B------:R-:W-:Y:S01]  /*3e0d0*/  SHF.L.U32 R75, R179.reuse, 0x10, RZ ;  /* 0x00000010b34b7819 */ /* 0x040fe200000006ff */
[C---:B------:R-:W-:Y:S01]  /*3e0e0*/  FADD.FTZ R35, -R210.reuse, R35 ;  /* 0x00000023d2237221 */ /* 0x040fe20000010100 */
[----:B------:R-:W-:Y:S01]  /*3e0f0*/  PRMT R72, R179, 0x7632, R72 ;  /* 0x00007632b3487816 */ /* 0x000fe20000000048 */
[----:B------:R-:W-:Y:S01]  /*3e100*/  FADD.FTZ R28, -R210, R28 ;  /* 0x0000001cd21c7221 */ /* 0x000fe20000010100 */
[----:B------:R-:W-:Y:S01]  /*3e110*/  PRMT R76, R178, 0x7632, R76 ;  /* 0x00007632b24c7816 */ /* 0x000fe2000000004c */
[----:B------:R-:W-:Y:S01]  /*3e120*/  FFMA.FTZ R75, R86, R75, R95 ;  /* 0x0000004b564b7223 */ /* 0x000fe2000001005f */
[----:B------:R-:W-:Y:S01]  /*3e130*/  IMAD.U32 R78, R176, 0x10000, RZ ;  /* 0x00010000b04e7824 */ /* 0x000fe200078e00ff */
[----:B------:R-:W4:Y:S01]  /*3e140*/  LDL R86, [R1+0x68] ;  /* 0x0000680001567983 */ /* 0x000f220000100800 */
[----:B------:R-:W-:Y:S01]  /*3e150*/  FFMA.FTZ R82, R82, R77, R94 ;  /* 0x0000004d52527223 */ /* 0x000fe2000001005e */
[----:B------:R-:W-:-:S02]  /*3e160*/  SHF.L.U32 R77, R177, 0x10, RZ ;  /* 0x00000010b14d7819 */ /* 0x000fc400000006ff */
[----:B------:R-:W4:Y:S03]  /*3e170*/  LDL R94, [R1+0x78] ;  /* 0x00007800015e7983 */ /* 0x000f260000100800 */
[----:B------:R-:W-:Y:S01]  /*3e180*/  FFMA.FTZ R77, R74, R77, R93 ;  /* 0x0000004d4a4d7223 */ /* 0x000fe2000001005d */
[----:B------:R-:W-:Y:S01]  /*3e190*/  SHF.L.U32 R72, R72, 0x10, RZ ;  /* 0x0000001048487819 */ /* 0x000fe200000006ff */
[----:B------:R-:W4:Y:S04]  /*3e1a0*/  LDL R93, [R1+0x74] ;  /* 0x00007400015d7983 */ /* 0x000f280000100800 */
[----:B------:R-:W-:Y:S01]  /*3e1b0*/  FFMA.FTZ R87, R87, R72, R212 ;  /* 0x0000004857577223 */ /* 0x000fe200000100d4 */
[----:B------:R-:W-:Y:S01]  /*3e1c0*/  PRMT R72, R176, 0x7632, R72 ;  /* 0x00007632b0487816 */ /* 0x000fe20000000048 */
[----:B------:R-:W4:Y:S04]  /*3e1d0*/  LDL R95, [R1+0x154] ;  /* 0x00015400015f7983 */ /* 0x000f280000100800 */
[----:B------:R-:W-:Y:S01]  /*3e1e0*/  IMAD.U32 R72, R72, 0x10000, RZ ;  /* 0x0001000048487824 */ /* 0x000fe200078e00ff */
[----:B------:R-:W4:Y:S01]  /*3e1f0*/  LDL R207, [R1+0x6c] ;  /* 0x00006c0001cf7983 */ /* 0x000f220000100800 */
[----:B------:R-:W-:-:S02]  /*3e200*/  IMAD.U32 R76, R76, 0x10000, RZ ;  /* 0x000100004c4c7824 */ /* 0x000fc400078e00ff */
[----:B------:R-:W-:Y:S01]  /*3e210*/  FFMA.FTZ R72, R80, R72, R203 ;  /* 0x0000004850487223 */ /* 0x000fe200000100cb */
[----:B------:R-:W-:Y:S01]  /*3e220*/  FFMA.FTZ R81, R81, R78, R92 ;  /* 0x0000004e51517223 */ /* 0x000fe2000001005c */
[----:B------:R-:W4:Y:S01]  /*3e230*/  LDL R203, [R1+0x80] ;  /* 0x0000800001cb7983 */ /* 0x000f220000100800 */
[----:B------:R-:W-:-:S03]  /*3e240*/  F2FP.BF16.F32.PACK_AB R73, R73, R77 ;  /* 0x0000004d4949723e */ /* 0x000fc600000010ff */
[----:B------:R-:W4:Y:S01]  /*3e250*/  LDL R92, [R1+0x14c] ;  /* 0x00014c00015c7983 */ /* 0x000f220000100800 */
[----:B------:R-:W-:Y:S02]  /*3e260*/  F2FP.BF16.F32.PACK_AB R75, R87, R75 ;  /* 0x0000004b574b723e */ /* 0x000fe400000010ff */
[----:B------:R-:W-:Y:S01]  /*3e270*/  F2FP.BF16.F32.PACK_AB R72, R72, R81 ;  /* 0x000000514848723e */ /* 0x000fe200000010ff */
[----:B------:R-:W4:Y:S01]  /*3e280*/  LDL R80, [R1+0x150] ;  /* 0x0001500001507983 */ /* 0x000f220000100800 */
        /* <DEDUP_REMOVED lines=47> */
[----:B------:R-:W4:Y:S04]  /*3e580*/  LDL R212, [R1+0x10c] ;  /* 0x00010c0001d47983 */ /* 0x000f280000100800 */
[----:B------:R-:W4:Y:S04]  /*3e590*/  LDL R216, [R1+0x28] ;  /* 0x0000280001d87983 */ /* 0x000f280000100800 */
[----:B------:R-:W4:Y:S01]  /*3e5a0*/  LDL R215, [R1+0x24] ;  /* 0x0000240001d77983 */ /* 0x000f220000100800 */
[----:B--2---:R-:W-:Y:S01]  /*3e5b0*/  FFMA.FTZ R76, R83, R76, R211 ;  /* 0x0000004c534c7223 */ /* 0x004fe200000100d3 */
[----:B------:R-:W-:-:S02]  /*3e5c0*/  PRMT R81, R132, 0x7632, R81 ;  /* 0x0000763284517816 */ /* 0x000fc40000000051 */
[----:B------:R-:W2:Y:S02]  /*3e5d0*/  LDL R211, [R1+0x70] ;  /* 0x0000700001d37983 */ /* 0x000ea40000100800 */
[----:B------:R-:W-:Y:S01]  /*3e5e0*/  F2FP.BF16.F32.PACK_AB R74, R76, R82 ;  /* 0x000000524c4a723e */ /* 0x000fe200000010ff */
[----:B------:R-:W-:Y:S01]  /*3e5f0*/  IMAD.WIDE.U32 R76, R3, 0x10, R84 ;  /* 0x00000010034c7825 */ /* 0x000fe200078e0054 */
[----:B------:R-:W-:Y:S01]  /*3e600*/  PRMT R3, R175, 0x7632, R3 ;  /* 0x00007632af037816 */ /* 0x000fe20000000003 */
[----:B------:R-:W2:Y:S04]  /*3e610*/  LDL R82, [R1+0x7c] ;  /* 0x00007c0001527983 */ /* 0x000ea80000100800 */
[----:B------:R1:W-:Y:S01]  /*3e620*/  STG.E.128 desc[UR6][R76.64], R72 ;  /* 0x000000484c007986 */ /* 0x0003e2000c101d06 */
[----:B------:R-:W-:-:S02]  /*3e630*/  IMAD.U32 R3, R3, 0x10000, RZ ;  /* 0x0001000003037824 */ /* 0x000fc400078e00ff */
[C---:B------:R-:W-:Y:S01]  /*3e640*/  FMUL.FTZ R30, R214.reuse, R30 ;  /* 0x0000001ed61e7220 */ /* 0x040fe20000410000 */
[C---:B------:R-:W-:Y:S01]  /*3e650*/  FMUL.FTZ R31, R214.reuse, R31 ;  /* 0x0000001fd61f7220 */ /* 0x040fe20000410000 */
[C---:B------:R-:W-:Y:S01]  /*3e660*/  FMUL.FTZ R188, R214.reuse, R188 ;  /* 0x000000bcd6bc7220 */ /* 0x040fe20000410000 */
[C---:B------:R-:W-:Y:S01]  /*3e670*/  FMUL.FTZ R189, R214.reuse, R189 ;  /* 0x000000bdd6bd7220 */ /* 0x040fe20000410000 */
[----:B------:R-:W-:Y:S01]  /*3e680*/  FMUL.FTZ R190, R214, R190 ;  /* 0x000000bed6be7220 */ /* 0x000fe20000410000 */
[----:B------:R-:W2:Y:S01]  /*3e690*/  LDL R210, [R1+0x110] ;  /* 0x0001100001d27983 */ /* 0x000ea20000100800 */
[----:B-1----:R-:W-:-:S04]  /*3e6a0*/  PRMT R72, R139, 0x7632, R72 ;  /* 0x000076328b487816 */ /* 0x002fc80000000048 */
[----:B------:R-:W-:Y:S01]  /*3e6b0*/  SHF.L.U32 R72, R72, 0x10, RZ ;  /* 0x0000001048487819 */ /* 0x000fe200000006ff */
[C---:B------:R-:W-:Y:S01]  /*3e6c0*/  FMUL.FTZ R74, R214.reuse, R21 ;  /* 0x00000015d64a7220 */ /* 0x040fe20000410000 */
[----:B------:R-:W-:Y:S01]  /*3e6d0*/  FMUL.FTZ R75, R214, R25 ;  /* 0x00000019d64b7220 */ /* 0x000fe20000410000 */
[----:B------:R-:W-:Y:S02]  /*3e6e0*/  PRMT R21, R137, 0x7632, R21 ;  /* 0x0000763289157816 */ /* 0x000fe40000000015 */
[----:B------:R-:W-:Y:S01]  /*3e6f0*/  PRMT R25, R173, 0x7632, R25 ;  /* 0x00007632ad197816 */ /* 0x000fe20000000019 */
[----:B---3--:R-:W-:Y:S02]  /*3e700*/  FFMA.FTZ R3, R67, R3, R79 ;  /* 0x0000000343037223 */ /* 0x008fe4000001004f */
[----:B------:R-:W3:Y:S01]  /*3e710*/  LDL R79, [R1+0x140] ;  /* 0x00014000014f7983 */ /* 0x000ee20000100800 */
[----:B------:R-:W-:Y:S01]  /*3e720*/  SHF.L.U32 R21, R21, 0x10, RZ ;  /* 0x0000001015157819 */ /* 0x000fe200000006ff */
[----:B------:R-:W-:-:S02]  /*3e730*/  IMAD.U32 R25, R25, 0x10000, RZ ;  /* 0x0001000019197824 */ /* 0x000fc400078e00ff */
[----:B----4-:R-:W-:Y:S02]  /*3e740*/  FFMA.FTZ R23, R67, R72, R86 ;  /* 0x0000004843177223 */ /* 0x010fe40000010056 */
[----:B------:R-:W4:Y:S01]  /*3e750*/  LDL R86, [R1+0x13c] ;  /* 0x00013c0001567983 */ /* 0x000f220000100800 */
[----:B------:R-:W-:-:S03]  /*3e760*/  FFMA.FTZ R21, R71, R21, R94 ;  /* 0x0000001547157223 */ /* 0x000fc6000001005e */
[----:B------:R-:W3:Y:S01]  /*3e770*/  LDL R94, [R1+0x50] ;  /* 0x00005000015e7983 */ /* 0x000ee20000100800 */
[----:B------:R-:W-:-:S03]  /*3e780*/  FFMA.FTZ R71, R71, R25, R93 ;  /* 0x0000001947477223 */ /* 0x000fc6000001005d */
[----:B------:R-:W3:Y:S01]  /*3e790*/  LDL R93, [R1+0x4c] ;  /* 0x00004c00015d7983 */ /* 0x000ee20000100800 */
[C---:B------:R-:W-:Y:S01]  /*3e7a0*/  FMUL.FTZ R76, R214.reuse, R26 ;  /* 0x0000001ad64c7220 */ /* 0x040fe20000410000 */
[C---:B------:R-:W-:Y:S01]  /*3e7b0*/  FMUL.FTZ R73, R214.reuse, R33 ;  /* 0x00000021d6497220 */ /* 0x040fe20000410000 */
[C---:B------:R-:W-:Y:S01]  /*3e7c0*/  FMUL.FTZ R26, R214.reuse, R20 ;  /* 0x00000014d61a7220 */ /* 0x040fe20000410000 */
[----:B------:R-:W-:Y:S01]  /*3e7d0*/  FMUL.FTZ R33, R214, R29 ;  /* 0x0000001dd6217220 */ /* 0x000fe20000410000 */
[----:B------:R-:W-:Y:S01]  /*3e7e0*/  PRMT R20, R174, 0x7632, R20 ;  /* 0x00007632ae147816 */ /* 0x000fe20000000014 */
[----:B------:R-:W-:Y:S01]  /*3e7f0*/  FMUL.FTZ R29, R214, R24 ;  /* 0x00000018d61d7220 */ /* 0x000fe20000410000 */
[----:B------:R-:W-:Y:S01]  /*3e800*/  PRMT R24, R136, 0x7632, R24 ;  /* 0x0000763288187816 */ /* 0x000fe20000000018 */
[----:B------:R-:W-:Y:S02]  /*3e810*/  FMUL.FTZ R77, R214, R27 ;  /* 0x0000001bd64d7220 */ /* 0x000fe40000410000 */
[----:B------:R-:W-:Y:S01]  /*3e820*/  IMAD.U32 R72, R20, 0x10000, RZ ;  /* 0x0001000014487824 */ /* 0x000fe200078e00ff */
[----:B------:R-:W-:Y:S01]  /*3e830*/  SHF.L.U32 R20, R24, 0x10, RZ ;  /* 0x0000001018147819 */ /* 0x000fe200000006ff */
[----:B------:R-:W-:Y:S01]  /*3e840*/  FMUL.FTZ R27, R214, R22 ;  /* 0x00000016d61b7220 */ /* 0x000fe20000410000 */
[----:B------:R-:W-:Y:S01]  /*3e850*/  IMAD.U32 R24, R136, 0x10000, RZ ;  /* 0x0001000088187824 */ /* 0x000fe200078e00ff */
[----:B------:R-:W-:-:S02]  /*3e860*/  PRMT R22, R138, 0x7632, R22 ;  /* 0x000076328a167816 */ /* 0x000fc40000000016 */
[----:B------:R-:W-:Y:S01]  /*3e870*/  FFMA.FTZ R20, R69, R20, R203 ;  /* 0x0000001445147223 */ /* 0x000fe200000100cb */
[----:B------:R-:W-:Y:S01]  /*3e880*/  FFMA.FTZ R24, R68, R24, R95 ;  /* 0x0000001844187223 */ /* 0x000fe2000001005f */
[----:B------:R-:W-:Y:S01]  /*3e890*/  SHF.L.U32 R22, R22, 0x10, RZ ;  /* 0x0000001016167819 */ /* 0x000fe200000006ff */
[----:B------:R-:W-:Y:S01]  /*3e8a0*/  FFMA.FTZ R72, R65, R72, R207 ;  /* 0x0000004841487223 */ /* 0x000fe200000100cf */
[----:B------:R-:W-:Y:S01]  /*3e8b0*/  IMAD.U32 R25, R138, 0x10000, RZ ;  /* 0x000100008a197824 */ /* 0x000fe200078e00ff */
[----:B------:R-:W3:Y:S01]  /*3e8c0*/  LDL R95, [R1+0x44] ;  /* 0x00004400015f7983 */ /* 0x000ee20000100800 */
[----:B------:R-:W-:Y:S02]  /*3e8d0*/  F2FP.BF16.F32.PACK_AB R20, R20, R24 ;  /* 0x000000181414723e */ /* 0x000fe400000010ff */
[----:B------:R-:W-:Y:S01]  /*3e8e0*/  SHF.L.U32 R24, R139, 0x10, RZ ;  /* 0x000000108b187819 */ /* 0x000fe200000006ff */
[----:B------:R-:W-:Y:S01]  /*3e8f0*/  FFMA.FTZ R25, R64, R25, R92 ;  /* 0x0000001940197223 */ /* 0x000fe2000001005c */
[----:B------:R-:W-:Y:S01]  /*3e900*/  SHF.L.U32 R67, R174, 0x10, RZ ;  /* 0x00000010ae437819 */ /* 0x000fe200000006ff */
[----:B------:R-:W3:Y:S02]  /*3e910*/  LDL R92, [R1+0x144] ;  /* 0x00014400015c7983 */ /* 0x000ee40000100800 */
[----:B------:R-:W-:-:S02]  /*3e920*/  FFMA.FTZ R24, R66, R24, R91 ;  /* 0x0000001842187223 */ /* 0x000fc4000001005b */
[----:B------:R-:W3:Y:S03]  /*3e930*/  LDL R91, [R1+0x58] ;  /* 0x00005800015b7983 */ /* 0x000ee60000100800 */
[----:B------:R-:W-:Y:S01]  /*3e940*/  F2FP.BF16.F32.PACK_AB R23, R23, R24 ;  /* 0x000000181717723e */ /* 0x000fe200000010ff */
[----:B------:R-:W3:Y:S01]  /*3e950*/  LDL R203, [R1+0x130] ;  /* 0x0001300001cb7983 */ /* 0x000ee20000100800 */
[----:B------:R-:W-:Y:S01]  /*3e960*/  SHF.L.U32 R81, R81, 0x10, RZ ;  /* 0x0000001051517819 */ /* 0x000fe200000006ff */
[----:B------:R-:W-:Y:S02]  /*3e970*/  FMUL.FTZ R191, R214, R191 ;  /* 0x000000bfd6bf7220 */ /* 0x000fe40000410000 */
[----:B------:R-:W3:Y:S04]  /*3e980*/  LDL R214, [R1+0x30] ;  /* 0x0000300001d67983 */ /* 0x000ee80000100800 */
[----:B------:R-:W3:Y:S01]  /*3e990*/  LDL R207, [R1+0x100] ;  /* 0x0001000001cf7983 */ /* 0x000ee20000100800 */
[----:B--2---:R-:W-:Y:S01]  /*3e9a0*/  FFMA.FTZ R22, R65, R22, R211 ;  /* 0x0000001641167223 */ /* 0x004fe200000100d3 */
[----:B------:R-:W-:Y:S01]  /*3e9b0*/  SHF.L.U32 R65, R137, 0x10, RZ ;  /* 0x0000001089417819 */ /* 0x000fe200000006ff */
[----:B----4-:R-:W-:-:S04]  /*3e9c0*/  FFMA.FTZ R64, R64, R67, R86 ;  /* 0x0000004340407223 */ /* 0x010fc80000010056 */
[----:B------:R-:W-:Y:S01]  /*3e9d0*/  FFMA.FTZ R65, R70, R65, R80 ;  /* 0x0000004146417223 */ /* 0x000fe20000010050 */
[----:B------:R-:W-:Y:S01]  /*3e9e0*/  F2FP.BF16.F32.PACK_AB R22, R22, R25 ;  /* 0x000000191616723e */ /* 0x000fe200000010ff */
[----:B------:R-:W-:Y:S01]  /*3e9f0*/  IMAD.WIDE.U32 R24, R2, 0x10, R88 ;  /* 0x0000001002187825 */ /* 0x000fe200078e0058 */
[----:B------:R-:W2:Y:S02]  /*3ea00*/  LDL R80, [R1+0x48] ;  /* 0x0000480001507983 */ /* 0x000ea40000100800 */
[----:B------:R-:W-:Y:S01]  /*3ea10*/  F2FP.BF16.F32.PACK_AB R21, R21, R65 ;  /* 0x000000411515723e */ /* 0x000fe200000010ff */
[----:B------:R-:W-:Y:S01]  /*3ea20*/  IMAD.U32 R65, R175, 0x10000, RZ ;  /* 0x00010000af417824 */ /* 0x000fe200078e00ff */
[----:B------:R-:W-:Y:S01]  /*3ea30*/  PRMT R67, R170, 0x7632, R67 ;  /* 0x00007632aa437816 */ /* 0x000fe20000000043 */
[----:B------:R-:W4:Y:S02]  /*3ea40*/  LDL R86, [R1+0x128] ;  /* 0x0001280001567983 */ /* 0x000f240000100800 */
[----:B------:R-:W-:Y:S01]  /*3ea50*/  FFMA.FTZ R66, R66, R65, R90 ;  /* 0x0000004142427223 */ /* 0x000fe2000001005a */
[----:B------:R-:W-:Y:S01]  /*3ea60*/  IMAD.U32 R65, R173, 0x10000, RZ ;  /* 0x00010000ad417824 */ /* 0x000fe200078e00ff */
[----:B------:R1:W-:Y:S04]  /*3ea70*/  STG.E.128 desc[UR6][R24.64], R20 ;  /* 0x0000001418007986 */ /* 0x0003e8000c101d06 */
[----:B------:R-:W4:Y:S01]  /*3ea80*/  LDL R90, [R1+0x54] ;  /* 0x00005400015a7983 */ /* 0x000f220000100800 */
[----:B---3--:R-:W-:-:S03]  /*3ea90*/  FFMA.FTZ R70, R70, R65, R79 ;  /* 0x0000004146467223 */ /* 0x008fc6000001004f */
[----:B------:R-:W3:Y:S01]  /*3eaa0*/  LDL R79, [R1+0x5c] ;  /* 0x00005c00014f7983 */ /* 0x000ee20000100800 */
[----:B------:R-:W-:-:S03]  /*3eab0*/  FFMA.FTZ R81, R61, R81, R87 ;  /* 0x000000513d517223 */ /* 0x000fc60000010057 */
[----:B------:R-:W3:Y:S01]  /*3eac0*/  LDL R211, [R1+0xfc] ;  /* 0x0000fc0001d37983 */ /* 0x000ee20000100800 */
[----:B-1----:R-:W-:-:S03]  /*3ead0*/  PRMT R20, R172, 0x7632, R20 ;  /* 0x00007632ac147816 */ /* 0x002fc60000000014 */
[----:B------:R-:W3:Y:S01]  /*3eae0*/  LDL R23, [R1+0x11c] ;  /* 0x00011c0001177983 */ /* 0x000ee20000100800 */
[----:B------:R-:W-:Y:S02]  /*3eaf0*/  PRMT R25, R134, 0x7632, R25 ;  /* 0x0000763286197816 */ /* 0x000fe40000000019 */
[----:B------:R-:W-:Y:S02]  /*3eb00*/  SHF.L.U32 R20, R20, 0x10, RZ ;  /* 0x0000001014147819 */ /* 0x000fe400000006ff */
[----:B------:R-:W-:Y:S01]  /*3eb10*/  SHF.L.U32 R67, R67, 0x10, RZ ;  /* 0x0000001043437819 */ /* 0x000fe200000006ff */
[----:B------:R-:W-:Y:S02]  /*3eb20*/  IMAD.U32 R25, R25, 0x10000, RZ ;  /* 0x0001000019197824 */ /* 0x000fe400078e00ff */
[----:B------:R-:W-:Y:S02]  /*3eb30*/  FFMA.FTZ R20, R69, R20, R82 ;  /* 0x0000001445147223 */ /* 0x000fe40000010052 */
[----:B------:R-:W3:Y:S01]  /*3eb40*/  LDL R82, [R1+0x118] ;  /* 0x0001180001527983 */ /* 0x000ee20000100800 */
[C---:B------:R-:W-:Y:S01]  /*3eb50*/  FFMA.FTZ R25, R57.reuse, R25, R94 ;  /* 0x0000001939197223 */ /* 0x040fe2000001005e */
[----:B------:R-:W-:-:S02]  /*3eb60*/  FFMA.FTZ R67, R57, R67, R93 ;  /* 0x0000004339437223 */ /* 0x000fc4000001005d */
[----:B------:R-:W3:Y:S04]  /*3eb70*/  LDL R94, [R1+0x134] ;  /* 0x00013400015e7983 */ /* 0x000ee80000100800 */
[----:B------:R-:W3:Y:S01]  /*3eb80*/  LDL R93, [R1+0x124] ;  /* 0x00012400015d7983 */ /* 0x000ee20000100800 */
[----:B------:R-:W-:Y:S02]  /*3eb90*/  PRMT R24, R135, 0x7632, R24 ;  /* 0x0000763287187816 */ /* 0x000fe40000000018 */
[----:B------:R-:W-:Y:S02]  /*3eba0*/  PRMT R65, R171, 0x7632, R65 ;  /* 0x00007632ab417816 */ /* 0x000fe40000000041 */
[----:B------:R-:W-:Y:S01]  /*3ebb0*/  PRMT R57, R133, 0x7632, R57 ;  /* 0x0000763285397816 */ /* 0x000fe20000000039 */
[----:B------:R-:W-:Y:S01]  /*3ebc0*/  IMAD.U32 R24, R24, 0x10000, RZ ;  /* 0x0001000018187824 */ /* 0x000fe200078e00ff */
[----:B------:R-:W-:-:S02]  /*3ebd0*/  SHF.L.U32 R65, R65, 0x10, RZ ;  /* 0x0000001041417819 */ /* 0x000fc400000006ff */
[----:B------:R-:W-:Y:S02]  /*3ebe0*/  PRMT R22, R169, 0x7632, R22 ;  /* 0x00007632a9167816 */ /* 0x000fe40000000016 */
[----:B------:R-:W-:Y:S01]  /*3ebf0*/  SHF.L.U32 R57, R57, 0x10, RZ ;  /* 0x0000001039397819 */ /* 0x000fe200000006ff */
[----:B------:R-:W-:Y:S01]  /*3ec00*/  FFMA.FTZ R65, R59, R65, R95 ;  /* 0x000000413b417223 */ /* 0x000fe2000001005f */
[----:B------:R-:W-:Y:S01]  /*3ec10*/  PRMT R21, R168, 0x7632, R21 ;  /* 0x00007632a8157816 */ /* 0x000fe20000000015 */
[----:B------:R-:W-:Y:S01]  /*3ec20*/  IMAD.U32 R22, R22, 0x10000, RZ ;  /* 0x0001000016167824 */ /* 0x000fe200078e00ff */
[----:B------:R-:W-:Y:S01]  /*3ec30*/  SHF.L.U32 R87, R135, 0x10, RZ ;  /* 0x0000001087577819 */ /* 0x000fe200000006ff */
[----:B------:R-:W-:Y:S01]  /*3ec40*/  FFMA.FTZ R57, R63, R57, R91 ;  /* 0x000000393f397223 */ /* 0x000fe2000001005b */
[----:B------:R-:W3:Y:S01]  /*3ec50*/  LDL R95, [R1+0x120] ;  /* 0x00012000015f7983 */ /* 0x000ee20000100800 */
[----:B------:R-:W-:-:S03]  /*3ec60*/  IMAD.U32 R21, R21, 0x10000, RZ ;  /* 0x0001000015157824 */ /* 0x000fc600078e00ff */
[----:B------:R-:W3:Y:S01]  /*3ec70*/  LDL R91, [R1+0x108] ;  /* 0x00010800015b7983 */ /* 0x000ee20000100800 */
[----:B--2---:R-:W-:Y:S01]  /*3ec80*/  FFMA.FTZ R24, R59, R24, R80 ;  /* 0x000000183b187223 */ /* 0x004fe20000010050 */
[----:B------:R-:W-:Y:S02]  /*3ec90*/  IMAD.U32 R59, R172, 0x10000, RZ ;  /* 0x00010000ac3b7824 */ /* 0x000fe400078e00ff */
[----:B------:R-:W2:Y:S02]  /*3eca0*/  LDL R80, [R1+0x12c] ;  /* 0x00012c0001507983 */ /* 0x000ea40000100800 */
[----:B------:R-:W-:Y:S01]  /*3ecb0*/  FFMA.FTZ R59, R68, R59, R92 ;  /* 0x0000003b443b7223 */ /* 0x000fe2000001005c */
[----:B----4-:R-:W-:Y:S02]  /*3ecc0*/  FFMA.FTZ R68, R63, R22, R90 ;  /* 0x000000163f447223 */ /* 0x010fe4000001005a */
[----:B------:R-:W4:Y:S01]  /*3ecd0*/  LDL R90, [R1+0xf8] ;  /* 0x0000f800015a7983 */ /* 0x000f220000100800 */
[----:B---3--:R-:W-:Y:S01]  /*3ece0*/  FFMA.FTZ R61, R61, R21, R79 ;  /* 0x000000153d3d7223 */ /* 0x008fe2000001004f */
[----:B------:R-:W-:-:S02]  /*3ecf0*/  IMAD.U32 R21, R171, 0x10000, RZ ;  /* 0x00010000ab157824 */ /* 0x000fc400078e00ff */
[----:B------:R-:W-:Y:S01]  /*3ed00*/  FFMA.FTZ R87, R58, R87, R86 ;  /* 0x000000573a577223 */ /* 0x000fe20000010056 */
[----:B------:R-:W-:Y:S02]  /*3ed10*/  IMAD.U32 R86, R168, 0x10000, RZ ;  /* 0x00010000a8567824 */ /* 0x000fe400078e00ff */
[----:B------:R-:W-:Y:S01]  /*3ed20*/  FFMA.FTZ R58, R58, R21, R82 ;  /* 0x000000153a3a7223 */ /* 0x000fe20000010052 */
[----:B------:R-:W-:-:S05]  /*3ed30*/  SHF.L.U32 R82, R132, 0x10, RZ ;  /* 0x0000001084527819 */ /* 0x000fca00000006ff */
[C---:B------:R-:W-:Y:S01]  /*3ed40*/  FFMA.FTZ R82, R60.reuse, R82, R94 ;  /* 0x000000523c527223 */ /* 0x040fe2000001005e */
[----:B------:R-:W-:Y:S01]  /*3ed50*/  FFMA.FTZ R86, R60, R86, R93 ;  /* 0x000000563c567223 */ /* 0x000fe2000001005d */
[----:B------:R-:W3:Y:S04]  /*3ed60*/  LDL R94, [R1+0x38] ;  /* 0x00003800015e7983 */ /* 0x000ee80000100800 */
[----:B------:R-:W3:Y:S01]  /*3ed70*/  LDL R93, [R1+0x34] ;  /* 0x00003400015d7983 */ /* 0x000ee20000100800 */
[----:B------:R-:W-:Y:S02]  /*3ed80*/  F2FP.BF16.F32.PACK_AB R20, R20, R59 ;  /* 0x0000003b1414723e */ /* 0x000fe400000010ff */
[----:B------:R-:W-:Y:S01]  /*3ed90*/  SHF.L.U32 R59, R131, 0x10, RZ ;  /* 0x00000010833b7819 */ /* 0x000fe200000006ff */
[----:B------:R-:W-:Y:S01]  /*3eda0*/  IMAD.U32 R79, R170, 0x10000, RZ ;  /* 0x00010000aa4f7824 */ /* 0x000fe200078e00ff */
[----:B------:R-:W-:Y:S01]  /*3edb0*/  SHF.L.U32 R92, R134, 0x10, RZ ;  /* 0x00000010865c7819 */ /* 0x000fe200000006ff */
[----:B------:R-:W-:-:S02]  /*3edc0*/  IMAD.U32 R60, R167, 0x10000, RZ ;  /* 0x00010000a73c7824 */ /* 0x000fc400078e00ff */
[----:B------:R-:W-:Y:S01]  /*3edd0*/  FFMA.FTZ R79, R56, R79, R23 ;  /* 0x0000004f384f7223 */ /* 0x000fe20000010017 */
[----:B------:R-:W-:Y:S01]  /*3ede0*/  F2FP.BF16.F32.PACK_AB R22, R72, R64 ;  /* 0x000000404816723e */ /* 0x000fe200000010ff */
[----:B------:R-:W-:Y:S01]  /*3edf0*/  FFMA.FTZ R59, R50, R59, R91 ;  /* 0x0000003b323b7223 */ /* 0x000fe2000001005b */
[----:B------:R-:W-:Y:S01]  /*3ee00*/  PRMT R72, R129, 0x7632, R72 ;  /* 0x0000763281487816 */ /* 0x000fe20000000048 */
[----:B------:R-:W3:Y:S03]  /*3ee10*/  LDL R91, [R1+0x40] ;  /* 0x00004000015b7983 */ /* 0x000ee60000100800 */
[----:B------:R-:W-:Y:S01]  /*3ee20*/  SHF.L.U32 R72, R72, 0x10, RZ ;  /* 0x0000001048487819 */ /* 0x000fe200000006ff */
[----:B--2---:R-:W-:Y:S01]  /*3ee30*/  FFMA.FTZ R92, R56, R92, R80 ;  /* 0x0000005c385c7223 */ /* 0x004fe20000010050 */
[----:B------:R-:W-:Y:S01]  /*3ee40*/  SHF.L.U32 R56, R133, 0x10, RZ ;  /* 0x0000001085387819 */ /* 0x000fe200000006ff */
[----:B------:R-:W-:-:S04]  /*3ee50*/  IMAD.U32 R80, R169, 0x10000, RZ ;  /* 0x00010000a9507824 */ /* 0x000fc800078e00ff */
[C---:B------:R-:W-:Y:S01]  /*3ee60*/  FFMA.FTZ R56, R62.reuse, R56, R203 ;  /* 0x000000383e387223 */ /* 0x040fe200000100cb */
[----:B------:R-:W-:Y:S01]  /*3ee70*/  FFMA.FTZ R80, R62, R80, R95 ;  /* 0x000000503e507223 */ /* 0x000fe2000001005f */
[----:B----4-:R-:W-:Y:S01]  /*3ee80*/  FFMA.FTZ R50, R50, R60, R90 ;  /* 0x0000003c32327223 */ /* 0x010fe2000001005a */
[----:B------:R-:W-:Y:S01]  /*3ee90*/  PRMT R62, R165, 0x7632, R62 ;  /* 0x00007632a53e7816 */ /* 0x000fe2000000003e */
[----:B------:R-:W2:Y:S04]  /*3eea0*/  LDL R90, [R1+0x3c] ;  /* 0x00003c00015a7983 */ /* 0x000ea80000100800 */
[----:B------:R-:W-:Y:S01]  /*3eeb0*/  IMAD.U32 R62, R62, 0x10000, RZ ;  /* 0x000100003e3e7824 */ /* 0x000fe200078e00ff */
[----:B------:R-:W4:Y:S01]  /*3eec0*/  LDL R95, [R1+0x104] ;  /* 0x00010400015f7983 */ /* 0x000f220000100800 */
[----:B------:R-:W-:-:S02]  /*3eed0*/  F2FP.BF16.F32.PACK_AB R23, R3, R66 ;  /* 0x000000420317723e */ /* 0x000fc400000010ff */
[----:B------:R-:W-:Y:S01]  /*3eee0*/  PRMT R69, R130, 0x7632, R69 ;  /* 0x0000763282457816 */ /* 0x000fe20000000045 */
[----:B------:R-:W4:Y:S01]  /*3eef0*/  LDL R203, [R1+0x114] ;  /* 0x0001140001cb7983 */ /* 0x000f220000100800 */
[----:B---3--:R-:W-:-:S03]  /*3ef00*/  FFMA.FTZ R72, R55, R72, R94 ;  /* 0x0000004837487223 */ /* 0x008fc6000001005e */
[----:B------:R-:W3:Y:S01]  /*3ef10*/  LDL R94, [R1+0xe8] ;  /* 0x0000e800015e7983 */ /* 0x000ee20000100800 */
[----:B------:R-:W-:-:S03]  /*3ef20*/  FFMA.FTZ R62, R55, R62, R93 ;  /* 0x0000003e373e7223 */ /* 0x000fc6000001005d */
[----:B------:R-:W3:Y:S01]  /*3ef30*/  LDL R93, [R1] ;  /* 0x00000000015d7983 */ /* 0x000ee20000100800 */
[----:B------:R-:W-:Y:S02]  /*3ef40*/  PRMT R66, R164, 0x7632, R66 ;  /* 0x00007632a4427816 */ /* 0x000fe40000000042 */
[----:B------:R-:W-:Y:S01]  /*3ef50*/  PRMT R64, R166, 0x7632, R64 ;  /* 0x00007632a6407816 */ /* 0x000fe20000000040 */
[----:B------:R-:W-:Y:S02]  /*3ef60*/  IMAD.U32 R69, R69, 0x10000, RZ ;  /* 0x0001000045457824 */ /* 0x000fe400078e00ff */
[----:B------:R-:W-:Y:S01]  /*3ef70*/  IMAD.U32 R66, R66, 0x10000, RZ ;  /* 0x0001000042427824 */ /* 0x000fe200078e00ff */
[----:B------:R-:W-:Y:S01]  /*3ef80*/  SHF.L.U32 R64, R64, 0x10, RZ ;  /* 0x0000001040407819 */ /* 0x000fe200000006ff */
[----:B------:R-:W-:Y:S01]  /*3ef90*/  FFMA.FTZ R69, R49, R69, R214 ;  /* 0x0000004531457223 */ /* 0x000fe200000100d6 */
[----:B------:R-:W-:Y:S01]  /*3efa0*/  F2FP.BF16.F32.PACK_AB R21, R71, R70 ;  /* 0x000000464715723e */ /* 0x000fe200000010ff */
[----:B------:R-:W-:Y:S01]  /*3efb0*/  IMAD.U32 R70, R166, 0x10000, RZ ;  /* 0x00010000a6467824 */ /* 0x000fe200078e00ff */
[----:B------:R-:W-:Y:S01]  /*3efc0*/  SHF.L.U32 R71, R130, 0x10, RZ ;  /* 0x0000001082477819 */ /* 0x000fe200000006ff */
[----:B------:R-:W-:Y:S01]  /*3efd0*/  FFMA.FTZ R64, R49, R64, R213 ;  /* 0x0000004031407223 */ /* 0x000fe200000100d5 */
[----:B------:R-:W-:Y:S01]  /*3efe0*/  IMAD.WIDE.U32 R2, R2, 0x10, R84 ;  /* 0x0000001002027825 */ /* 0x000fe200078e0054 */
[----:B------:R-:W3:Y:S03]  /*3eff0*/  LDL R49, [R1+0x4] ;  /* 0x0000040001317983 */ /* 0x000ee60000100800 */
[C---:B------:R-:W-:Y:S01]  /*3f000*/  FFMA.FTZ R70, R48.reuse, R70, R211 ;  /* 0x0000004630467223 */ /* 0x040fe200000100d3 */
[----:B------:R-:W-:Y:S01]  /*3f010*/  FFMA.FTZ R71, R48, R71, R212 ;  /* 0x0000004730477223 */ /* 0x000fe200000100d4 */
[----:B------:R-:W3:Y:S04]  /*3f020*/  LDL R213, [R1+0xc] ;  /* 0x00000c0001d57983 */ /* 0x000ee80000100800 */
[----:B------:R-:W3:Y:S04]  /*3f030*/  LDL R211, [R1+0xf0] ;  /* 0x0000f00001d37983 */ /* 0x000ee80000100800 */
[----:B------:R-:W3:Y:S04]  /*3f040*/  LDL R212, [R1+0x8] ;  /* 0x0000080001d47983 */ /* 0x000ee80000100800 */
[----:B------:R1:W-:Y:S04]  /*3f050*/  STG.E.128 desc[UR6][R2.64], R20 ;  /* 0x0000001402007986 */ /* 0x0003e8000c101d06 */
[----:B------:R-:W3:Y:S01]  /*3f060*/  LDL R214, [R1+0xec] ;  /* 0x0000ec0001d67983 */ /* 0x000ee20000100800 */
[----:B-1----:R-:W-:-:S02]  /*3f070*/  F2FP.BF16.F32.PACK_AB R23, R24, R87 ;  /* 0x000000571817723e */ /* 0x002fc400000010ff */
[----:B------:R-:W-:Y:S02]  /*3f080*/  SHF.L.U32 R24, R127, 0x10, RZ ;  /* 0x000000107f187819 */ /* 0x000fe400000006ff */
[----:B------:R-:W-:Y:S01]  /*3f090*/  F2FP.BF16.F32.PACK_AB R20, R81, R82 ;  /* 0x000000525114723e */ /* 0x000fe200000010ff */
[----:B------:R-:W-:Y:S01]  /*3f0a0*/  IMAD.U32 R81, R165, 0x10000, RZ ;  /* 0x00010000a5517824 */ /* 0x000fe200078e00ff */
[----:B------:R-:W-:Y:S01]  /*3f0b0*/  F2FP.BF16.F32.PACK_AB R22, R25, R92 ;  /* 0x0000005c1916723e */ /* 0x000fe200000010ff */
[----:B------:R-:W-:Y:S01]  /*3f0c0*/  IMAD.U32 R82, R164, 0x10000, RZ ;  /* 0x00010000a4527824 */ /* 0x000fe200078e00ff */
[----:B------:R-:W-:Y:S01]  /*3f0d0*/  PRMT R83, R128, 0x7632, R83 ;  /* 0x0000763280537816 */ /* 0x000fe20000000053 */
[----:B------:R-:W-:Y:S02]  /*3f0e0*/  IMAD.U32 R25, R163, 0x10000, RZ ;  /* 0x00010000a3197824 */ /* 0x000fe400078e00ff */
[----:B------:R-:W-:Y:S01]  /*3f0f0*/  FFMA.FTZ R81, R54, R81, R207 ;  /* 0x0000005136517223 */ /* 0x000fe200000100cf */
[----:B------:R-:W-:Y:S01]  /*3f100*/  PRMT R60, R131, 0x7632, R60 ;  /* 0x00007632833c7816 */ /* 0x000fe2000000003c */
[----:B------:R-:W3:Y:S01]  /*3f110*/  LDL R207, [R1+0x14] ;  /* 0x0000140001cf7983 */ /* 0x000ee20000100800 */
[----:B------:R-:W-:-:S03]  /*3f120*/  PRMT R63, R167, 0x7632, R63 ;  /* 0x00007632a73f7816 */ /* 0x000fc6000000003f */
[----:B------:R-:W3:Y:S01]  /*3f130*/  LDL R92, [R1+0x1c] ;  /* 0x00001c00015c7983 */ /* 0x000ee20000100800 */
[----:B--2---:R-:W-:Y:S01]  /*3f140*/  FFMA.FTZ R66, R53, R66, R90 ;  /* 0x0000004235427223 */ /* 0x004fe2000001005a */
[----:B------:R-:W-:-:S05]  /*3f150*/  SHF.L.U32 R90, R129, 0x10, RZ ;  /* 0x00000010815a7819 */ /* 0x000fca00000006ff */
[----:B------:R-:W-:Y:S02]  /*3f160*/  FFMA.FTZ R90, R54, R90, R210 ;  /* 0x0000005a365a7223 */ /* 0x000fe400000100d2 */
[----:B------:R-:W2:Y:S01]  /*3f170*/  LDL R210, [R1+0x18] ;  /* 0x0000180001d27983 */ /* 0x000ea20000100800 */
[----:B----4-:R-:W-:-:S03]  /*3f180*/  FFMA.FTZ R82, R52, R82, R95 ;  /* 0x0000005234527223 */ /* 0x010fc6000001005f */
[----:B------:R-:W4:Y:S01]  /*3f190*/  LDL R95, [R1+0xf4] ;  /* 0x0000f400015f7983 */ /* 0x000f220000100800 */
[----:B---3--:R-:W-:-:S03]  /*3f1a0*/  FFMA.FTZ R24, R42, R24, R94 ;  /* 0x000000182a187223 */ /* 0x008fc6000001005e */
[----:B------:R-:W3:Y:S01]  /*3f1b0*/  LDL R94, [R1+0xe4] ;  /* 0x0000e400015e7983 */ /* 0x000ee20000100800 */
[----:B------:R-:W-:-:S03]  /*3f1c0*/  FFMA.FTZ R42, R42, R25, R93 ;  /* 0x000000192a2a7223 */ /* 0x000fc6000001005d */
[----:B------:R-:W3:Y:S01]  /*3f1d0*/  LDL R93, [R1+0x20] ;  /* 0x00002000015d7983 */ /* 0x000ee20000100800 */
[----:B------:R-:W-:Y:S01]  /*3f1e0*/  SHF.L.U32 R83, R83, 0x10, RZ ;  /* 0x0000001053537819 */ /* 0x000fe200000006ff */
[----:B------:R-:W-:Y:S01]  /*3f1f0*/  IMAD.U32 R60, R60, 0x10000, RZ ;  /* 0x000100003c3c7824 */ /* 0x000fe200078e00ff */
[----:B------:R-:W-:-:S03]  /*3f200*/  SHF.L.U32 R63, R63, 0x10, RZ ;  /* 0x000000103f3f7819 */ /* 0x000fc600000006ff */
[----:B------:R-:W-:Y:S01]  /*3f210*/  FFMA.FTZ R83, R53, R83, R91 ;  /* 0x0000005335537223 */ /* 0x000fe2000001005b */
[----:B------:R-:W-:Y:S01]  /*3f220*/  SHF.L.U32 R91, R128, 0x10, RZ ;  /* 0x00000010805b7819 */ /* 0x000fe200000006ff */
[C---:B------:R-:W-:Y:S01]  /*3f230*/  FFMA.FTZ R60, R51.reuse, R60, R216 ;  /* 0x0000003c333c7223 */ /* 0x040fe200000100d8 */
[----:B------:R-:W-:Y:S01]  /*3f240*/  FFMA.FTZ R63, R51, R63, R215 ;  /* 0x0000003f333f7223 */ /* 0x000fe200000100d7 */
[----:B------:R-:W-:Y:S02]  /*3f250*/  PRMT R51, R162, 0x7632, R51 ;  /* 0x00007632a2337816 */ /* 0x000fe40000000033 */
[----:B------:R-:W-:Y:S02]  /*3f260*/  FFMA.FTZ R91, R52, R91, R203 ;  /* 0x0000005b345b7223 */ /* 0x000fe400000100cb */
[----:B------:R-:W3:Y:S01]  /*3f270*/  LDL R203, [R1+0x10] ;  /* 0x0000100001cb7983 */ /* 0x000ee20000100800 */
[----:B------:R-:W-:Y:S01]  /*3f280*/  PRMT R54, R126, 0x7632, R54 ;  /* 0x000076327e367816 */ /* 0x000fe20000000036 */
[----:B------:R-:W-:Y:S01]  /*3f290*/  IMAD.U32 R51, R51, 0x10000, RZ ;  /* 0x0001000033337824 */ /* 0x000fe200078e00ff */
[----:B------:R-:W-:Y:S01]  /*3f2a0*/  F2FP.BF16.F32.PACK_AB R21, R57, R56 ;  /* 0x000000383915723e */ /* 0x000fe200000010ff */
[----:B------:R-:W-:Y:S01]  /*3f2b0*/  IMAD.WIDE.U32 R2, R0, 0x10, R88 ;  /* 0x0000001000027825 */ /* 0x000fe200078e0058 */
[----:B------:R-:W-:-:S03]  /*3f2c0*/  SHF.L.U32 R56, R125, 0x10, RZ ;  /* 0x000000107d387819 */ /* 0x000fc600000006ff */
[----:B------:R-:W-:Y:S01]  /*3f2d0*/  FFMA.FTZ R51, R41, R51, R49 ;  /* 0x0000003329337223 */ /* 0x000fe20000010031 */
[----:B------:R-:W-:Y:S01]  /*3f2e0*/  SHF.L.U32 R54, R54, 0x10, RZ ;  /* 0x0000001036367819 */ /* 0x000fe200000006ff */
[----:B------:R-:W-:Y:S02]  /*3f2f0*/  IMAD.U32 R48, R162, 0x10000, RZ ;  /* 0x00010000a2307824 */ /* 0x000fe400078e00ff */
[----:B------:R-:W-:Y:S01]  /*3f300*/  IMAD.U32 R49, R161, 0x10000, RZ ;  /* 0x00010000a1317824 */ /* 0x000fe200078e00ff */
[----:B------:R1:W-:Y:S01]  /*3f310*/  STG.E.128 desc[UR6][R2.64], R20 ;  /* 0x0000001402007986 */ /* 0x0003e2000c101d06 */
[----:B------:R-:W-:Y:S01]  /*3f320*/  PRMT R25, R127, 0x7632, R25 ;  /* 0x000076327f197816 */ /* 0x000fe20000000019 */
[----:B------:R-:W-:Y:S01]  /*3f330*/  FFMA.FTZ R48, R40, R48, R213 ;  /* 0x0000003028307223 */ /* 0x000fe200000100d5 */
[----:B------:R-:W-:Y:S01]  /*3f340*/  FFMA.FTZ R56, R46, R56, R211 ;  /* 0x000000382e387223 */ /* 0x000fe200000100d3 */
[----:B------:R-:W-:Y:S01]  /*3f350*/  SHF.L.U32 R52, R126, 0x10, RZ ;  /* 0x000000107e347819 */ /* 0x000fe200000006ff */
[----:B------:R-:W-:Y:S01]  /*3f360*/  FFMA.FTZ R54, R41, R54, R212 ;  /* 0x0000003629367223 */ /* 0x000fe200000100d4 */
[----:B------:R-:W3:Y:S01]  /*3f370*/  LDL R213, [R1+0x19c] ;  /* 0x00019c0001d57983 */ /* 0x000ee20000100800 */
[----:B------:R-:W-:-:S03]  /*3f380*/  PRMT R57, R125, 0x7632, R57 ;  /* 0x000076327d397816 */ /* 0x000fc60000000039 */
[----:B------:R-:W3:Y:S01]  /*3f390*/  LDL R211, [R1+0x1a4] ;  /* 0x0001a40001d37983 */ /* 0x000ee20000100800 */
[----:B------:R-:W-:-:S03]  /*3f3a0*/  IMAD.U32 R25, R25, 0x10000, RZ ;  /* 0x0001000019197824 */ /* 0x000fc600078e00ff */
[----:B------:R-:W3:Y:S01]  /*3f3b0*/  LDL R212, [R1+0x198] ;  /* 0x0001980001d47983 */ /* 0x000ee20000100800 */
[----:B-1----:R-:W-:Y:S02]  /*3f3c0*/  PRMT R2, R163, 0x7632, R2 ;  /* 0x00007632a3027816 */ /* 0x002fe40000000002 */
[----:B------:R-:W-:Y:S02]  /*3f3d0*/  F2FP.BF16.F32.PACK_AB R22, R67, R79 ;  /* 0x0000004f4316723e */ /* 0x000fe400000010ff */
[----:B------:R-:W-:Y:S02]  /*3f3e0*/  PRMT R79, R124, 0x7632, R79 ;  /* 0x000076327c4f7816 */ /* 0x000fe4000000004f */
[----:B------:R-:W-:Y:S01]  /*3f3f0*/  SHF.L.U32 R2, R2, 0x10, RZ ;  /* 0x0000001002027819 */ /* 0x000fe200000006ff */
[----:B------:R-:W-:Y:S01]  /*3f400*/  FFMA.FTZ R52, R40, R52, R214 ;  /* 0x0000003428347223 */ /* 0x000fe200000100d6 */
[----:B------:R-:W-:Y:S01]  /*3f410*/  SHF.L.U32 R57, R57, 0x10, RZ ;  /* 0x0000001039397819 */ /* 0x000fe200000006ff */
[----:B------:R-:W-:Y:S01]  /*3f420*/  IMAD.U32 R40, R160, 0x10000, RZ ;  /* 0x00010000a0287824 */ /* 0x000fe200078e00ff */
[----:B------:R-:W-:-:S02]  /*3f430*/  SHF.L.U32 R67, R124, 0x10, RZ ;  /* 0x000000107c437819 */ /* 0x000fc400000006ff */
[----:B------:R-:W-:Y:S01]  /*3f440*/  SHF.L.U32 R79, R79, 0x10, RZ ;  /* 0x000000104f4f7819 */ /* 0x000fe200000006ff */
[C---:B------:R-:W-:Y:S01]  /*3f450*/  FFMA.FTZ R25, R43.reuse, R25, R252 ;  /* 0x000000192b197223 */ /* 0x040fe200000100fc */
[----:B------:R-:W-:Y:S01]  /*3f460*/  FFMA.FTZ R43, R43, R2, R250 ;  /* 0x000000022b2b7223 */ /* 0x000fe200000100fa */
[----:B------:R-:W-:-:S04]  /*3f470*/  IMAD.WIDE.U32 R2, R0, 0x10, R84 ;  /* 0x0000001000027825 */ /* 0x000fc800078e0054 */
[----:B------:R-:W-:Y:S02]  /*3f480*/  FFMA.FTZ R57, R47, R57, R207 ;  /* 0x000000392f397223 */ /* 0x000fe400000100cf */
[----:B------:R-:W3:Y:S01]  /*3f490*/  LDL R207, [R1+0x1ac] ;  /* 0x0001ac0001cf7983 */ /* 0x000ee20000100800 */
[----:B--2---:R-:W-:-:S03]  /*3f4a0*/  FFMA.FTZ R49, R46, R49, R210 ;  /* 0x000000312e317223 */ /* 0x004fc600000100d2 */
[----:B------:R-:W2:Y:S01]  /*3f4b0*/  LDL R210, [R1+0x1a0] ;  /* 0x0001a00001d27983 */ /* 0x000ea20000100800 */
[----:B----4-:R-:W-:-:S03]  /*3f4c0*/  FFMA.FTZ R67, R44, R67, R95 ;  /* 0x000000432c437223 */ /* 0x010fc6000001005f */
[----:B------:R-:W4:Y:S01]  /*3f4d0*/  LDL R95, [R1+0x1a8] ;  /* 0x0001a800015f7983 */ /* 0x000f220000100800 */
[----:B---3--:R-:W-:-:S03]  /*3f4e0*/  FFMA.FTZ R0, R44, R40, R94 ;  /* 0x000000282c007223 */ /* 0x008fc6000001005e */
[----:B------:R-:W3:Y:S01]  /*3f4f0*/  LDL R94, [R1+0x1b4] ;  /* 0x0001b400015e7983 */ /* 0x000ee20000100800 */
[----:B------:R-:W-:-:S03]  /*3f500*/  FFMA.FTZ R79, R45, R79, R93 ;  /* 0x0000004f2d4f7223 */ /* 0x000fc6000001005d */
[----:B------:R-:W3:Y:S01]  /*3f510*/  LDL R93, [R1+0x1b0] ;  /* 0x0001b000015d7983 */ /* 0x000ee20000100800 */
[----:B------:R-:W-:Y:S02]  /*3f520*/  F2FP.BF16.F32.PACK_AB R23, R65, R58 ;  /* 0x0000003a4117723e */ /* 0x000fe400000010ff */
[----:B------:R-:W-:Y:S02]  /*3f530*/  F2FP.BF16.F32.PACK_AB R21, R68, R80 ;  /* 0x000000504415723e */ /* 0x000fe400000010ff */
[----:B------:R-:W-:Y:S02]  /*3f540*/  F2FP.BF16.F32.PACK_AB R20, R61, R86 ;  /* 0x000000563d14723e */ /* 0x000fe400000010ff */
[----:B------:R-:W-:-:S03]  /*3f550*/  PRMT R68, R122, 0x7632, R68 ;  /* 0x000076327a447816 */ /* 0x000fc60000000044 */
[----:B------:R1:W-:Y:S01]  /*3f560*/  STG.E.128 desc[UR6][R2.64], R20 ;  /* 0x0000001402007986 */ /* 0x0003e2000c101d06 */
[----:B------:R-:W-:Y:S02]  /*3f570*/  PRMT R61, R123, 0x7632, R61 ;  /* 0x000076327b3d7816 */ /* 0x000fe4000000003d */
[----:B------:R-:W-:Y:S02]  /*3f580*/  SHF.L.U32 R68, R68, 0x10, RZ ;  /* 0x0000001044447819 */ /* 0x000fe400000006ff */
[----:B------:R-:W-:Y:S01]  /*3f590*/  PRMT R87, R120, 0x7632, R87 ;  /* 0x0000763278577816 */ /* 0x000fe20000000057 */
[----:B------:R-:W-:Y:S02]  /*3f5a0*/  IMAD.U32 R61, R61, 0x10000, RZ ;  /* 0x000100003d3d7824 */ /* 0x000fe400078e00ff */
[----:B------:R-:W-:Y:S01]  /*3f5b0*/  FFMA.FTZ R68, R73, R68, R239 ;  /* 0x0000004449447223 */ /* 0x000fe200000100ef */
[----:B-1----:R-:W-:Y:S02]  /*3f5c0*/  PRMT R2, R158, 0x7632, R2 ;  /* 0x000076329e027816 */ /* 0x002fe40000000002 */
[----:B------:R-:W-:-:S03]  /*3f5d0*/  PRMT R3, R159, 0x7632, R3 ;  /* 0x000076329f037816 */ /* 0x000fc60000000003 */
[----:B------:R-:W-:Y:S01]  /*3f5e0*/  IMAD.U32 R2, R2, 0x10000, RZ ;  /* 0x0001000002027824 */ /* 0x000fe200078e00ff */
[----:B------:R-:W-:-:S03]  /*3f5f0*/  SHF.L.U32 R3, R3, 0x10, RZ ;  /* 0x0000001003037819 */ /* 0x000fc600000006ff */
[----:B------:R-:W-:Y:S01]  /*3f600*/  FFMA.FTZ R73, R73, R2, R238 ;  /* 0x0000000249497223 */ /* 0x000fe200000100ee */
[----:B------:R-:W-:Y:S01]  /*3f610*/  PRMT R2, R156, 0x7632, R2 ;  /* 0x000076329c027816 */ /* 0x000fe20000000002 */
[----:B------:R-:W-:Y:S01]  /*3f620*/  FFMA.FTZ R61, R35, R61, R235 ;  /* 0x0000003d233d7223 */ /* 0x000fe200000100eb */
[----:B------:R-:W-:Y:S01]  /*3f630*/  SHF.L.U32 R58, R123, 0x10, RZ ;  /* 0x000000107b3a7819 */ /* 0x000fe200000006ff */
[----:B------:R-:W-:Y:S01]  /*3f640*/  FFMA.FTZ R35, R35, R3, R234 ;  /* 0x0000000323237223 */ /* 0x000fe200000100ea */
[----:B------:R-:W-:Y:S01]  /*3f650*/  SHF.L.U32 R80, R122, 0x10, RZ ;  /* 0x000000107a507819 */ /* 0x000fe200000006ff */
[----:B------:R-:W-:Y:S01]  /*3f660*/  IMAD.U32 R87, R87, 0x10000, RZ ;  /* 0x0001000057577824 */ /* 0x000fe200078e00ff */
[----:B------:R-:W-:Y:S01]  /*3f670*/  SHF.L.U32 R3, R158, 0x10, RZ ;  /* 0x000000109e037819 */ /* 0x000fe200000006ff */
[----:B------:R-:W-:Y:S02]  /*3f680*/  IMAD.U32 R20, R159, 0x10000, RZ ;  /* 0x000100009f147824 */ /* 0x000fe400078e00ff */
[----:B------:R-:W-:-:S02]  /*3f690*/  IMAD.U32 R2, R2, 0x10000, RZ ;  /* 0x0001000002027824 */ /* 0x000fc400078e00ff */
[----:B------:R-:W-:Y:S01]  /*3f6a0*/  FFMA.FTZ R58, R34, R58, R237 ;  /* 0x0000003a223a7223 */ /* 0x000fe200000100ed */
[----:B------:R-:W-:Y:S01]  /*3f6b0*/  FFMA.FTZ R80, R32, R80, R241 ;  /* 0x0000005020507223 */ /* 0x000fe200000100f1 */
[C---:B------:R-:W-:Y:S01]  /*3f6c0*/  FFMA.FTZ R87, R37.reuse, R87, R247 ;  /* 0x0000005725577223 */ /* 0x040fe200000100f7 */
[----:B------:R-:W-:Y:S01]  /*3f6d0*/  FFMA.FTZ R34, R34, R20, R236 ;  /* 0x0000001422227223 */ /* 0x000fe200000100ec */
[----:B------:R-:W-:Y:S01]  /*3f6e0*/  FFMA.FTZ R32, R32, R3, R240 ;  /* 0x0000000320207223 */ /* 0x000fe200000100f0 */
[----:B------:R-:W-:Y:S01]  /*3f6f0*/  FFMA.FTZ R37, R37, R2, R246 ;  /* 0x0000000225257223 */ /* 0x000fe200000100f6 */
[----:B------:R-:W-:Y:S01]  /*3f700*/  F2FP.BF16.F32.PACK_AB R20, R83, R91 ;  /* 0x0000005b5314723e */ /* 0x000fe200000010ff */
[----:B------:R-:W-:Y:S01]  /*3f710*/  IMAD.WIDE.U32 R2, R202, 0x10, R88 ;  /* 0x00000010ca027825 */ /* 0x000fe200078e0058 */
[----:B------:R-:W-:Y:S02]  /*3f720*/  F2FP.BF16.F32.PACK_AB R21, R72, R90 ;  /* 0x0000005a4815723e */ /* 0x000fe400000010ff */
[----:B------:R-:W-:-:S02]  /*3f730*/  F2FP.BF16.F32.PACK_AB R22, R69, R71 ;  /* 0x000000474516723e */ /* 0x000fc400000010ff */
[----:B------:R-:W-:Y:S02]  /*3f740*/  F2FP.BF16.F32.PACK_AB R23, R60, R59 ;  /* 0x0000003b3c17723e */ /* 0x000fe400000010ff */
[----:B------:R-:W-:-:S03]  /*3f750*/  PRMT R60, R115, 0x7632, R60 ;  /* 0x00007632733c7816 */ /* 0x000fc6000000003c */
[----:B------:R1:W-:Y:S01]  /*3f760*/  STG.E.128 desc[UR6][R2.64], R20 ;  /* 0x0000001402007986 */ /* 0x0003e2000c101d06 */
[----:B------:R-:W-:Y:S02]  /*3f770*/  SHF.L.U32 R60, R60, 0x10, RZ ;  /* 0x000000103c3c7819 */ /* 0x000fe400000006ff */
[----:B------:R-:W-:Y:S02]  /*3f780*/  PRMT R55, R160, 0x7632, R55 ;  /* 0x00007632a0377816 */ /* 0x000fe40000000037 */
[----:B------:R-:W-:Y:S01]  /*3f790*/  PRMT R83, R113, 0x7632, R83 ;  /* 0x0000763271537816 */ /* 0x000fe20000000053 */
[----:B------:R-:W-:Y:S01]  /*3f7a0*/  FFMA.FTZ R60, R191, R60, R15 ;  /* 0x0000003cbf3c7223 */ /* 0x000fe2000001000f */
[----:B------:R-:W-:Y:S02]  /*3f7b0*/  PRMT R53, R161, 0x7632, R53 ;  /* 0x00007632a1357816 */ /* 0x000fe40000000035 */
[----:B-1----:R-:W-:-:S05]  /*3f7c0*/  PRMT R2, R151, 0x7632, R2 ;  /* 0x0000763297027816 */ /* 0x002fca0000000002 */
[----:B------:R-:W-:Y:S01]  /*3f7d0*/  IMAD.U32 R2, R2, 0x10000, RZ ;  /* 0x0001000002027824 */ /* 0x000fe200078e00ff */
[----:B------:R-:W-:-:S03]  /*3f7e0*/  PRMT R91, R116, 0x7632, R91 ;  /* 0x00007632745b7816 */ /* 0x000fc6000000005b */
[----:B------:R-:W-:Y:S01]  /*3f7f0*/  FFMA.FTZ R191, R191, R2, R14 ;  /* 0x00000002bfbf7223 */ /* 0x000fe2000001000e */
[----:B------:R-:W-:Y:S01]  /*3f800*/  PRMT R2, R149, 0x7632, R2 ;  /* 0x0000763295027816 */ /* 0x000fe20000000002 */
[----:B------:R-:W-:Y:S01]  /*3f810*/  IMAD.U32 R55, R55, 0x10000, RZ ;  /* 0x0001000037377824 */ /* 0x000fe200078e00ff */
[----:B------:R-:W-:Y:S02]  /*3f820*/  PRMT R90, R117, 0x7632, R90 ;  /* 0x00007632755a7816 */ /* 0x000fe4000000005a */
[----:B------:R-:W-:Y:S02]  /*3f830*/  PRMT R72, R153, 0x7632, R72 ;  /* 0x0000763299487816 */ /* 0x000fe40000000048 */
[----:B------:R-:W-:Y:S01]  /*3f840*/  PRMT R71, R152, 0x7632, R71 ;  /* 0x0000763298477816 */ /* 0x000fe20000000047 */
[----:B------:R-:W-:Y:S01]  /*3f850*/  IMAD.U32 R83, R83, 0x10000, RZ ;  /* 0x0001000053537824 */ /* 0x000fe200078e00ff */
[----:B------:R-:W-:Y:S01]  /*3f860*/  SHF.L.U32 R91, R91, 0x10, RZ ;  /* 0x000000105b5b7819 */ /* 0x000fe200000006ff */
[----:B------:R-:W-:Y:S01]  /*3f870*/  IMAD.U32 R2, R2, 0x10000, RZ ;  /* 0x0001000002027824 */ /* 0x000fe200078e00ff */
[----:B------:R-:W-:Y:S01]  /*3f880*/  SHF.L.U32 R72, R72, 0x10, RZ ;  /* 0x0000001048487819 */ /* 0x000fe200000006ff */
[----:B------:R-:W-:-:S02]  /*3f890*/  IMAD.U32 R53, R53, 0x10000, RZ ;  /* 0x0001000035357824 */ /* 0x000fc400078e00ff */
[----:B------:R-:W-:Y:S01]  /*3f8a0*/  FFMA.FTZ R55, R45, R55, R92 ;  /* 0x000000372d377223 */ /* 0x000fe2000001005c */
[----:B------:R-:W-:Y:S02]  /*3f8b0*/  IMAD.U32 R90, R90, 0x10000, RZ ;  /* 0x000100005a5a7824 */ /* 0x000fe400078e00ff */
[C---:B------:R-:W-:Y:S01]  /*3f8c0*/  FFMA.FTZ R83, R78.reuse, R83, R19 ;  /* 0x000000534e537223 */ /* 0x040fe20000010013 */
[----:B------:R-:W-:Y:S01]  /*3f8d0*/  IMAD.U32 R71, R71, 0x10000, RZ ;  /* 0x0001000047477824 */ /* 0x000fe200078e00ff */
[----:B------:R-:W-:Y:S01]  /*3f8e0*/  SHF.L.U32 R92, R119, 0x10, RZ ;  /* 0x00000010775c7819 */ /* 0x000fe200000006ff */
[----:B------:R-:W-:Y:S01]  /*3f8f0*/  FFMA.FTZ R78, R78, R2, R18 ;  /* 0x000000024e4e7223 */ /* 0x000fe20000010012 */
[----:B------:R-:W-:Y:S01]  /*3f900*/  PRMT R69, R114, 0x7632, R69 ;  /* 0x0000763272457816 */ /* 0x000fe20000000045 */
[----:B------:R-:W-:Y:S01]  /*3f910*/  FFMA.FTZ R53, R47, R53, R203 ;  /* 0x000000352f357223 */ /* 0x000fe200000100cb */
[----:B------:R-:W-:Y:S01]  /*3f920*/  PRMT R3, R150, 0x7632, R3 ;  /* 0x0000763296037816 */ /* 0x000fe20000000003 */
[----:B------:R-:W-:-:S02]  /*3f930*/  IMAD.U32 R2, R155, 0x10000, RZ ;  /* 0x000100009b027824 */ /* 0x000fc400078e00ff */
[C---:B------:R-:W-:Y:S01]  /*3f940*/  FFMA.FTZ R90, R31.reuse, R90, R227 ;  /* 0x0000005a1f5a7223 */ /* 0x040fe200000100e3 */
[----:B------:R-:W-:Y:S01]  /*3f950*/  FFMA.FTZ R72, R31, R72, R226 ;  /* 0x000000481f487223 */ /* 0x000fe200000100e2 */
[C---:B------:R-:W-:Y:S01]  /*3f960*/  FFMA.FTZ R91, R33.reuse, R91, R231 ;  /* 0x0000005b215b7223 */ /* 0x040fe200000100e7 */
[----:B------:R-:W-:Y:S01]  /*3f970*/  FFMA.FTZ R71, R33, R71, R230 ;  /* 0x0000004721477223 */ /* 0x000fe200000100e6 */
[----:B------:R-:W-:Y:S01]  /*3f980*/  F2FP.BF16.F32.PACK_AB R23, R63, R50 ;  /* 0x000000323f17723e */ /* 0x000fe200000010ff */
[----:B------:R-:W-:Y:S01]  /*3f990*/  IMAD.WIDE.U32 R202, R202, 0x10, R84 ;  /* 0x00000010caca7825 */ /* 0x000fe200078e0054 */
[----:B------:R-:W-:Y:S02]  /*3f9a0*/  F2FP.BF16.F32.PACK_AB R22, R64, R70 ;  /* 0x000000464016723e */ /* 0x000fe400000010ff */
[----:B------:R-:W-:Y:S02]  /*3f9b0*/  F2FP.BF16.F32.PACK_AB R21, R62, R81 ;  /* 0x000000513e15723e */ /* 0x000fe400000010ff */
[----:B------:R-:W-:Y:S01]  /*3f9c0*/  F2FP.BF16.F32.PACK_AB R20, R66, R82 ;  /* 0x000000524214723e */ /* 0x000fe200000010ff */
[----:B------:R-:W-:Y:S01]  /*3f9d0*/  FFMA.FTZ R92, R76, R92, R221 ;  /* 0x0000005c4c5c7223 */ /* 0x000fe200000100dd */
[----:B------:R-:W-:-:S02]  /*3f9e0*/  SHF.L.U32 R31, R121, 0x10, RZ ;  /* 0x00000010791f7819 */ /* 0x000fc400000006ff */
[----:B------:R-:W-:Y:S01]  /*3f9f0*/  SHF.L.U32 R33, R157, 0x10, RZ ;  /* 0x000000109d217819 */ /* 0x000fe200000006ff */
[----:B------:R-:W-:Y:S01]  /*3fa00*/  IMAD.U32 R69, R69, 0x10000, RZ ;  /* 0x0001000045457824 */ /* 0x000fe200078e00ff */
[----:B------:R-:W-:Y:S01]  /*3fa10*/  SHF.L.U32 R3, R3, 0x10, RZ ;  /* 0x0000001003037819 */ /* 0x000fe200000006ff */
[----:B------:R-:W-:Y:S01]  /*3fa20*/  FFMA.FTZ R76, R76, R2, R220 ;  /* 0x000000024c4c7223 */ /* 0x000fe200000100dc */
[----:B------:R-:W-:Y:S01]  /*3fa30*/  PRMT R50, R112, 0x7632, R50 ;  /* 0x0000763270327816 */ /* 0x000fe20000000032 */
[----:B------:R1:W-:Y:S01]  /*3fa40*/  STG.E.128 desc[UR6][R202.64], R20 ;  /* 0x00000014ca007986 */ /* 0x0003e2000c101d06 */
[----:B------:R-:W-:Y:S01]  /*3fa50*/  PRMT R2, R148, 0x7632, R2 ;  /* 0x0000763294027816 */ /* 0x000fe20000000002 */
[C---:B------:R-:W-:Y:S01]  /*3fa60*/  FFMA.FTZ R31, R38.reuse, R31, R245 ;  /* 0x0000001f261f7223 */ /* 0x040fe200000100f5 */
[----:B------:R-:W-:Y:S01]  /*3fa70*/  FFMA.FTZ R33, R38, R33, R244 ;  /* 0x0000002126217223 */ /* 0x000fe200000100f4 */
[C---:B------:R-:W-:Y:S01]  /*3fa80*/  FFMA.FTZ R69, R189.reuse, R69, R17 ;  /* 0x00000045bd457223 */ /* 0x040fe20000010011 */
[----:B------:R-:W-:Y:S01]  /*3fa90*/  SHF.L.U32 R38, R120, 0x10, RZ ;  /* 0x0000001078267819 */ /* 0x000fe200000006ff */
[----:B------:R-:W-:Y:S01]  /*3faa0*/  FFMA.FTZ R189, R189, R3, R16 ;  /* 0x00000003bdbd7223 */ /* 0x000fe20000010010 */
[----:B------:R-:W-:Y:S01]  /*3fab0*/  SHF.L.U32 R50, R50, 0x10, RZ ;  /* 0x0000001032327819 */ /* 0x000fe200000006ff */
[----:B------:R-:W-:Y:S01]  /*3fac0*/  IMAD.U32 R3, R156, 0x10000, RZ ;  /* 0x000100009c037824 */ /* 0x000fe200078e00ff */
[----:B------:R-:W-:Y:S01]  /*3fad0*/  PRMT R86, R121, 0x7632, R86 ;  /* 0x0000763279567816 */ /* 0x000fe20000000056 */
[----:B------:R-:W-:Y:S01]  /*3fae0*/  IMAD.U32 R2, R2, 0x10000, RZ ;  /* 0x0001000002027824 */ /* 0x000fe200078e00ff */
[----:B------:R-:W-:Y:S01]  /*3faf0*/  PRMT R65, R157, 0x7632, R65 ;  /* 0x000076329d417816 */ /* 0x000fe20000000041 */
[----:B------:R-:W-:Y:S01]  /*3fb00*/  FFMA.FTZ R38, R36, R38, R249 ;  /* 0x0000002624267223 */ /* 0x000fe200000100f9 */
[----:B-1----:R-:W-:-:S02]  /*3fb10*/  F2FP.BF16.F32.PACK_AB R21, R57, R56 ;  /* 0x000000383915723e */ /* 0x002fc400000010ff */
[----:B------:R-:W-:Y:S02]  /*3fb20*/  SHF.L.U32 R56, R115, 0x10, RZ ;  /* 0x0000001073387819 */ /* 0x000fe400000006ff */
[----:B------:R-:W-:Y:S01]  /*3fb30*/  SHF.L.U32 R57, R114, 0x10, RZ ;  /* 0x0000001072397819 */ /* 0x000fe200000006ff */
[----:B------:R-:W-:Y:S02]  /*3fb40*/  IMAD.U32 R23, R151, 0x10000, RZ ;  /* 0x0001000097177824 */ /* 0x000fe400078e00ff */
[----:B------:R-:W-:Y:S02]  /*3fb50*/  IMAD.U32 R22, R150, 0x10000, RZ ;  /* 0x0001000096167824 */ /* 0x000fe400078e00ff */
[----:B------:R-:W-:Y:S01]  /*3fb60*/  FFMA.FTZ R50, R74, R50, R193 ;  /* 0x000000324a327223 */ /* 0x000fe200000100c1 */
[----:B------:R-:W-:Y:S01]  /*3fb70*/  FFMA.FTZ R56, R190, R56, R213 ;  /* 0x00000038be387223 */ /* 0x000fe200000100d5 */
[----:B------:R-:W-:Y:S01]  /*3fb80*/  FFMA.FTZ R57, R188, R57, R211 ;  /* 0x00000039bc397223 */ /* 0x000fe200000100d3 */
[----:B------:R-:W-:Y:S01]  /*3fb90*/  SHF.L.U32 R65, R65, 0x10, RZ ;  /* 0x0000001041417819 */ /* 0x000fe200000006ff */
[----:B------:R-:W-:Y:S01]  /*3fba0*/  FFMA.FTZ R36, R36, R3, R248 ;  /* 0x0000000324247223 */ /* 0x000fe200000100f8 */
[----:B------:R-:W-:Y:S01]  /*3fbb0*/  FFMA.FTZ R74, R74, R2, R192 ;  /* 0x000000024a4a7223 */ /* 0x000fe200000100c0 */
[----:B------:R-:W-:Y:S01]  /*3fbc0*/  FFMA.FTZ R190, R190, R23, R212 ;  /* 0x00000017bebe7223 */ /* 0x000fe200000100d4 */
[----:B------:R-:W-:Y:S01]  /*3fbd0*/  IMAD.U32 R86, R86, 0x10000, RZ ;  /* 0x0001000056567824 */ /* 0x000fe200078e00ff */
[----:B------:R-:W-:Y:S01]  /*3fbe0*/  F2FP.BF16.F32.PACK_AB R20, R79, R67 ;  /* 0x000000434f14723e */ /* 0x000fe200000010ff */
[----:B------:R-:W-:Y:S01]  /*3fbf0*/  IMAD.WIDE.U32 R2, R204, 0x10, R88 ;  /* 0x00000010cc027825 */ /* 0x000fe200078e0058 */
[----:B------:R-:W-:-:S03]  /*3fc00*/  F2FP.BF16.F32.PACK_AB R23, R25, R24 ;  /* 0x000000181917723e */ /* 0x000fc600000010ff */
[C---:B------:R-:W-:Y:S01]  /*3fc10*/  FFMA.FTZ R86, R39.reuse, R86, R243 ;  /* 0x0000005627567223 */ /* 0x040fe200000100f3 */
[----:B------:R-:W-:Y:S01]  /*3fc20*/  FFMA.FTZ R65, R39, R65, R242 ;  /* 0x0000004127417223 */ /* 0x000fe200000100f2 */
[----:B------:R-:W-:Y:S02]  /*3fc30*/  SHF.L.U32 R67, R113, 0x10, RZ ;  /* 0x0000001071437819 */ /* 0x000fe400000006ff */
[----:B------:R-:W-:Y:S02]  /*3fc40*/  SHF.L.U32 R79, R112, 0x10, RZ ;  /* 0x00000010704f7819 */ /* 0x000fe400000006ff */
[----:B------:R-:W-:Y:S02]  /*3fc50*/  PRMT R39, R119, 0x7632, R39 ;  /* 0x0000763277277816 */ /* 0x000fe40000000027 */
[----:B------:R-:W-:Y:S02]  /*3fc60*/  PRMT R59, R118, 0x7632, R59 ;  /* 0x00007632763b7816 */ /* 0x000fe4000000003b */
[----:B------:R-:W-:-:S02]  /*3fc70*/  PRMT R41, R155, 0x7632, R41 ;  /* 0x000076329b297816 */ /* 0x000fc40000000029 */
[C---:B------:R-:W-:Y:S01]  /*3fc80*/  PRMT R40, R154.reuse, 0x7632, R40 ;  /* 0x000076329a287816 */ /* 0x040fe20000000028 */
[----:B------:R-:W-:Y:S01]  /*3fc90*/  FFMA.FTZ R67, R27, R67, R207 ;  /* 0x000000431b437223 */ /* 0x000fe200000100cf */
[----:B------:R-:W-:Y:S01]  /*3fca0*/  SHF.L.U32 R39, R39, 0x10, RZ ;  /* 0x0000001027277819 */ /* 0x000fe200000006ff */
[----:B------:R-:W-:Y:S01]  /*3fcb0*/  IMAD.U32 R62, R154, 0x10000, RZ ;  /* 0x000100009a3e7824 */ /* 0x000fe200078e00ff */
[----:B------:R-:W-:Y:S01]  /*3fcc0*/  SHF.L.U32 R59, R59, 0x10, RZ ;  /* 0x000000103b3b7819 */ /* 0x000fe200000006ff */
[----:B------:R-:W-:Y:S01]  /*3fcd0*/  IMAD.WIDE.U32 R44, R204, 0x10, R84 ;  /* 0x00000010cc2c7825 */ /* 0x000fe200078e0054 */
[----:B------:R-:W-:Y:S02]  /*3fce0*/  SHF.L.U32 R63, R118, 0x10, RZ ;  /* 0x00000010763f7819 */ /* 0x000fe400000006ff */
[----:B------:R-:W-:Y:S01]  /*3fcf0*/  SHF.L.U32 R70, R117, 0x10, RZ ;  /* 0x0000001075467819 */ /* 0x000fe200000006ff */
[----:B------:R-:W-:Y:S01]  /*3fd00*/  IMAD.U32 R41, R41, 0x10000, RZ ;  /* 0x0001000029297824 */ /* 0x000fe200078e00ff */
[----:B------:R-:W-:Y:S01]  /*3fd10*/  SHF.L.U32 R81, R116, 0x10, RZ ;  /* 0x0000001074517819 */ /* 0x000fe200000006ff */
[----:B------:R-:W-:Y:S01]  /*3fd20*/  IMAD.U32 R40, R40, 0x10000, RZ ;  /* 0x0001000028287824 */ /* 0x000fe200078e00ff */
[----:B------:R-:W-:Y:S01]  /*3fd30*/  F2FP.BF16.F32.PACK_AB R25, R53, R49 ;  /* 0x000000313519723e */ /* 0x000fe200000010ff */
[----:B------:R-:W-:Y:S01]  /*3fd40*/  IMAD.U32 R66, R153, 0x10000, RZ ;  /* 0x0001000099427824 */ /* 0x000fe200078e00ff */
[----:B------:R-:W-:Y:S01]  /*3fd50*/  F2FP.BF16.F32.PACK_AB R24, R55, R0 ;  /* 0x000000003718723e */ /* 0x000fe200000010ff */
[----:B------:R-:W-:-:S02]  /*3fd60*/  IMAD.U32 R64, R152, 0x10000, RZ ;  /* 0x0001000098407824 */ /* 0x000fc400078e00ff */
[----:B------:R-:W-:Y:S01]  /*3fd70*/  FFMA.FTZ R39, R77, R39, R219 ;  /* 0x000000274d277223 */ /* 0x000fe200000100db */
[----:B------:R-:W-:Y:S01]  /*3fd80*/  FFMA.FTZ R59, R75, R59, R223 ;  /* 0x0000003b4b3b7223 */ /* 0x000fe200000100df */
[C---:B------:R-:W-:Y:S01]  /*3fd90*/  FFMA.FTZ R63, R29.reuse, R63, R225 ;  /* 0x0000003f1d3f7223 */ /* 0x040fe200000100e1 */
[----:B------:R-:W-:Y:S01]  /*3fda0*/  FFMA.FTZ R62, R29, R62, R224 ;  /* 0x0000003e1d3e7223 */ /* 0x000fe200000100e0 */
[----:B------:R-:W-:Y:S01]  /*3fdb0*/  FFMA.FTZ R77, R77, R41, R218 ;  /* 0x000000294d4d7223 */ /* 0x000fe200000100da */
[----:B------:R-:W-:Y:S01]  /*3fdc0*/  FFMA.FTZ R75, R75, R40, R222 ;  /* 0x000000284b4b7223 */ /* 0x000fe200000100de */
[C---:B------:R-:W-:Y:S01]  /*3fdd0*/  FFMA.FTZ R70, R30.reuse, R70, R229 ;  /* 0x000000461e467223 */ /* 0x040fe200000100e5 */
[----:B------:R-:W-:Y:S01]  /*3fde0*/  FFMA.FTZ R66, R30, R66, R228 ;  /* 0x000000421e427223 */ /* 0x000fe200000100e4 */
[C---:B------:R-:W-:Y:S01]  /*3fdf0*/  FFMA.FTZ R81, R28.reuse, R81, R233 ;  /* 0x000000511c517223 */ /* 0x040fe200000100e9 */
[----:B------:R-:W-:Y:S01]  /*3fe00*/  FFMA.FTZ R64, R28, R64, R232 ;  /* 0x000000401c407223 */ /* 0x000fe200000100e8 */
[----:B------:R-:W-:Y:S01]  /*3fe10*/  F2FP.BF16.F32.PACK_AB R29, R86, R31 ;  /* 0x0000001f561d723e */ /* 0x000fe200000010ff */
[----:B------:R-:W-:Y:S01]  /*3fe20*/  IMAD.WIDE.U32 R40, R205, 0x10, R88 ;  /* 0x00000010cd287825 */ /* 0x000fe200078e0058 */
[----:B------:R-:W-:-:S02]  /*3fe30*/  F2FP.BF16.F32.PACK_AB R35, R35, R34 ;  /* 0x000000222323723e */ /* 0x000fc400000010ff */
[----:B------:R-:W-:Y:S01]  /*3fe40*/  F2FP.BF16.F32.PACK_AB R28, R87, R38 ;  /* 0x00000026571c723e */ /* 0x000fe200000010ff */
[----:B------:R-:W-:Y:S01]  /*3fe50*/  IMAD.WIDE.U32 R46, R205, 0x10, R84 ;  /* 0x00000010cd2e7825 */ /* 0x000fe200078e0054 */
[----:B------:R-:W-:Y:S02]  /*3fe60*/  F2FP.BF16.F32.PACK_AB R30, R68, R80 ;  /* 0x00000050441e723e */ /* 0x000fe400000010ff */
[----:B------:R-:W-:Y:S02]  /*3fe70*/  F2FP.BF16.F32.PACK_AB R31, R61, R58 ;  /* 0x0000003a3d1f723e */ /* 0x000fe400000010ff */
[----:B------:R-:W-:Y:S02]  /*3fe80*/  F2FP.BF16.F32.PACK_AB R34, R73, R32 ;  /* 0x000000204922723e */ /* 0x000fe400000010ff */
[----:B------:R-:W-:Y:S02]  /*3fe90*/  F2FP.BF16.F32.PACK_AB R33, R65, R33 ;  /* 0x000000214121723e */ /* 0x000fe400000010ff */
[----:B------:R-:W-:Y:S01]  /*3fea0*/  F2FP.BF16.F32.PACK_AB R32, R37, R36 ;  /* 0x000000242520723e */ /* 0x000fe200000010ff */
[----:B------:R-:W-:Y:S01]  /*3feb0*/  IMAD.WIDE.U32 R88, R206, 0x10, R88 ;  /* 0x00000010ce587825 */ /* 0x000fe200078e0058 */
[----:B------:R-:W-:-:S02]  /*3fec0*/  F2FP.BF16.F32.PACK_AB R36, R91, R81 ;  /* 0x000000515b24723e */ /* 0x000fc400000010ff */
[----:B------:R-:W-:Y:S01]  /*3fed0*/  F2FP.BF16.F32.PACK_AB R37, R90, R70 ;  /* 0x000000465a25723e */ /* 0x000fe200000010ff */
[----:B------:R-:W-:Y:S01]  /*3fee0*/  IMAD.WIDE.U32 R84, R206, 0x10, R84 ;  /* 0x00000010ce547825 */ /* 0x000fe200078e0054 */
[----:B------:R-:W-:Y:S02]  /*3fef0*/  F2FP.BF16.F32.PACK_AB R38, R59, R63 ;  /* 0x0000003f3b26723e */ /* 0x000fe400000010ff */
[----:B------:R-:W-:Y:S01]  /*3ff00*/  F2FP.BF16.F32.PACK_AB R39, R39, R92 ;  /* 0x0000005c2727723e */ /* 0x000fe200000010ff */
[----:B--2---:R-:W-:Y:S01]  /*3ff10*/  FFMA.FTZ R188, R188, R22, R210 ;  /* 0x00000016bcbc7223 */ /* 0x004fe200000100d2 */
[----:B------:R-:W-:Y:S01]  /*3ff20*/  F2FP.BF16.F32.PACK_AB R22, R54, R52 ;  /* 0x000000343616723e */ /* 0x000fe200000010ff */
[----:B------:R-:W-:Y:S02]  /*3ff30*/  IMAD.U32 R54, R149, 0x10000, RZ ;  /* 0x0001000095367824 */ /* 0x000fe400078e00ff */
[----:B------:R-:W-:Y:S02]  /*3ff40*/  IMAD.U32 R52, R148, 0x10000, RZ ;  /* 0x0001000094347824 */ /* 0x000fe400078e00ff */
[----:B------:R1:W-:Y:S01]  /*3ff50*/  STG.E.128 desc[UR6][R2.64], R20 ;  /* 0x0000001402007986 */ /* 0x0003e2000c101d06 */
[----:B----4-:R-:W-:Y:S01]  /*3ff60*/  FFMA.FTZ R54, R27, R54, R95 ;  /* 0x000000361b367223 */ /* 0x010fe2000001005f */
[----:B------:R-:W-:Y:S01]  /*3ff70*/  F2FP.BF16.F32.PACK_AB R27, R43, R42 ;  /* 0x0000002a2b1b723e */ /* 0x000fe200000010ff */
[----:B-1----:R-:W1:Y:S01]  /*3ff80*/  LDC.64 R2, c[0x0][0x210] ;  /* 0x00008400ff027b82 */ /* 0x002e620000000a00 */
[C---:B---3--:R-:W-:Y:S01]  /*3ff90*/  FFMA.FTZ R79, R26.reuse, R79, R94 ;  /* 0x0000004f1a4f7223 */ /* 0x048fe2000001005e */
[----:B------:R-:W-:Y:S01]  /*3ffa0*/  FFMA.FTZ R52, R26, R52, R93 ;  /* 0x000000341a347223 */ /* 0x000fe2000001005d */
[----:B------:R-:W-:-:S05]  /*3ffb0*/  F2FP.BF16.F32.PACK_AB R26, R51, R48 ;  /* 0x00000030331a723e */ /* 0x000fca00000010ff */
[----:B------:R2:W-:Y:S01]  /*3ffc0*/  STG.E.128 desc[UR6][R44.64], R24 ;  /* 0x000000182c007986 */ /* 0x0005e2000c101d06 */
[----:B------:R-:W-:-:S03]  /*3ffd0*/  F2FP.BF16.F32.PACK_AB R42, R69, R57 ;  /* 0x00000039452a723e */ /* 0x000fc600000010ff */
[----:B------:R-:W-:Y:S01]  /*3ffe0*/  STG.E.128 desc[UR6][R40.64], R28 ;  /* 0x0000001c28007986 */ /* 0x000fe2000c101d06 */
[----:B------:R-:W-:-:S03]  /*3fff0*/  F2FP.BF16.F32.PACK_AB R43, R60, R56 ;  /* 0x000000383c2b723e */ /* 0x000fc600000010ff */
[----:B------:R3:W-:Y:S01]  /*40000*/  STG.E.128 desc[UR6][R46.64], R32 ;  /* 0x000000202e007986 */ /* 0x0007e2000c101d06 */
[----:B------:R-:W-:Y:S02]  /*40010*/  F2FP.BF16.F32.PACK_AB R23, R191, R190 ;  /* 0x000000bebf17723e */ /* 0x000fe400000010ff */
[----:B--2---:R-:W-:Y:S02]  /*40020*/  SHF.L.U32 R26, R208, 0x4, RZ ;  /* 0x00000004d01a7819 */ /* 0x004fe400000006ff */
[----:B------:R-:W-:Y:S02]  /*40030*/  SHF.R.U32.HI R208, RZ, 0x1c, R208 ;  /* 0x0000001cffd07819 */ /* 0x000fe400000116d0 */
[C---:B------:R-:W-:Y:S02]  /*40040*/  IADD3 R24, P1, R26.reuse, UR18, RZ ;  /* 0x000000121a187c10 */ /* 0x040fe4000ff3e0ff */
[----:B------:R-:W-:Y:S02]  /*40050*/  IADD3 R26, P2, R26, UR20, RZ ;  /* 0x000000141a1a7c10 */ /* 0x000fe4000ff5e0ff */
[----:B---3--:R-:W-:-:S02]  /*40060*/  F2FP.BF16.F32.PACK_AB R47, R77, R76 ;  /* 0x0000004c4d2f723e */ /* 0x008fc400000010ff */
[----:B------:R-:W-:Y:S02]  /*40070*/  F2FP.BF16.F32.PACK_AB R46, R75, R62 ;  /* 0x0000003e4b2e723e */ /* 0x000fe400000010ff */
[----:B------:R-:W-:Y:S02]  /*40080*/  F2FP.BF16.F32.PACK_AB R45, R72, R66 ;  /* 0x00000042482d723e */ /* 0x000fe400000010ff */
[----:B------:R-:W-:Y:S02]  /*40090*/  F2FP.BF16.F32.PACK_AB R44, R71, R64 ;  /* 0x00000040472c723e */ /* 0x000fe400000010ff */
[----:B------:R-:W-:Y:S02]  /*400a0*/  F2FP.BF16.F32.PACK_AB R40, R50, R79 ;  /* 0x0000004f3228723e */ /* 0x000fe400000010ff */
[----:B------:R-:W-:Y:S02]  /*400b0*/  F2FP.BF16.F32.PACK_AB R41, R83, R67 ;  /* 0x000000435329723e */ /* 0x000fe400000010ff */
[----:B------:R-:W-:-:S02]  /*400c0*/  IADD3.X R25, R208, UR19, RZ, P1, !PT ;  /* 0x00000013d0197c10 */ /* 0x000fc40008ffe4ff */
[----:B------:R-:W-:Y:S02]  /*400d0*/  F2FP.BF16.F32.PACK_AB R22, R189, R188 ;  /* 0x000000bcbd16723e */ /* 0x000fe400000010ff */
[----:B------:R-:W-:Y:S02]  /*400e0*/  F2FP.BF16.F32.PACK_AB R21, R78, R54 ;  /* 0x000000364e15723e */ /* 0x000fe400000010ff */
[----:B------:R-:W-:Y:S02]  /*400f0*/  IADD3.X R27, R208, UR21, RZ, P2, !PT ;  /* 0x00000015d01b7c10 */ /* 0x000fe400097fe4ff */
        /* <DEDUP_REMOVED lines=9> */
.L_x_22596:
[----:B------:R-:W-:Y:S05]  /*40190*/  EXIT ;  /* 0x000000000000794d */ /* 0x000fea0003800000 */
.L_x_23887:
        /* <DEDUP_REMOVED lines=8> */
.L_x_23890:
[----:B------:R-:W-:Y:S05]  /*40220*/  BSYNC B1 ;  /* 0x0000000000017941 */ /* 0x000fea0003800000 */
.L_x_23889:
        /* <DEDUP_REMOVED lines=8> */
.L_x_23891:
[----:B------:R-:W-:Y:S02]  /*402b0*/  IMAD.MOV.U32 R213, RZ, RZ, 0x4 ;  /* 0x00000004ffd57424 */ /* 0x000fe400078e00ff */
[----:B------:R-:W-:Y:S01]  /*402c0*/  FADD.FTZ R210, R210, R211 ;  /* 0x000000d3d2d27221 */ /* 0x000fe20000010000 */
[----:B------:R-:W-:-:S04]  /*402d0*/  MOV R211, 0xffffffff ;  /* 0xffffffff00d37802 */ /* 0x000fc80000000f00 */
[----:B------:R-:W-:-:S07]  /*402e0*/  MOV R216, R210 ;  /* 0x000000d200d87202 */ /* 0x000fce0000000f00 */
[----:B------:R-:W-:Y:S05]  /*402f0*/  WARPSYNC.COLLECTIVE R211, `(.L_x_23892) ;  /* 0x00000000d3087348 */ /* 0x000fea0003c00000 */
[----:B------:R0:W1:Y:S02]  /*40300*/  SHFL.BFLY P1, R211, R216, R213, R212 ;  /* 0x0c0000d5d8d37389 */ /* 0x00006400000200d4 */
[----:B01----:R-:W-:Y:S01]  /*40310*/  ENDCOLLECTIVE ;  /* 0x000000000000791b */ /* 0x003fe20003800000 */
.L_x_23892:
[----:B------:R-:W-:Y:S01]  /*40320*/  HFMA2.MMA R213, -RZ, RZ, 0, 4.76837158203125e-07 ;  /* 0x00000008ffd57435 */ /* 0x000fe200000001ff */
[----:B------:R-:W-:Y:S01]  /*40330*/  FADD.FTZ R210, R210, R211 ;  /* 0x000000d3d2d27221 */ /* 0x000fe20000010000 */
[----:B------:R-:W-:-:S03]  /*40340*/  IMAD.MOV.U32 R211, RZ, RZ, -0x1 ;  /* 0xffffffffffd37424 */ /* 0x000fc600078e00ff */
[----:B------:R-:W-:-:S07]  /*40350*/  IMAD.MOV.U32 R216, RZ, RZ, R210 ;  /* 0x000000ffffd87224 */ /* 0x000fce00078e00d2 */
[----:B------:R-:W-:Y:S05]  /*40360*/  WARPSYNC.COLLECTIVE R211, `(.L_x_23893) ;  /* 0x00000000d3087348 */ /* 0x000fea0003c00000 */
[----:B------:R0:W1:Y:S02]  /*40370*/  SHFL.BFLY P1, R211, R216, R213, R212 ;  /* 0x0c0000d5d8d37389 */ /* 0x00006400000200d4 */
[----:B01----:R-:W-:Y:S01]  /*40380*/  ENDCOLLECTIVE ;  /* 0x000000000000791b */ /* 0x003fe20003800000 */
.L_x_23893:
[----:B------:R-:W-:Y:S02]  /*40390*/  IMAD.MOV.U32 R213, RZ, RZ, 0x10 ;  /* 0x00000010ffd57424 */ /* 0x000fe400078e00ff */
[----:B------:R-:W-:Y:S01]  /*403a0*/  FADD.FTZ R210, R210, R211 ;  /* 0x000000d3d2d27221 */ /* 0x000fe20000010000 */
[----:B------:R-:W-:-:S04]  /*403b0*/  MOV R211, 0xffffffff ;  /* 0xffffffff00d37802 */ /* 0x000fc80000000f00 */
[----:B------:R-:W-:-:S07]  /*403c0*/  MOV R216, R210 ;  /* 0x000000d200d87202 */ /* 0x000fce0000000f00 */
[----:B------:R-:W-:Y:S05]  /*403d0*/  WARPSYNC.COLLECTIVE R211, `(.L_x_23894) ;  /* 0x00000000d3087348 */ /* 0x000fea0003c00000 */
[----:B------:R0:W1:Y:S02]  /*403e0*/  SHFL.BFLY P1, R211, R216, R213, R212 ;  /* 0x0c0000d5d8d37389 */ /* 0x00006400000200d4 */
[----:B01----:R-:W-:Y:S01]  /*403f0*/  ENDCOLLECTIVE ;  /* 0x000000000000791b */ /* 0x003fe20003800000 */
.L_x_23894:
        /* <DEDUP_REMOVED lines=170> */
.L_x_23895:
[----:B------:R-:W-:Y:S01]  /*40ea0*/  HFMA2.MMA R213, -RZ, RZ, 0, 1.1920928955078125e-07 ;  /* 0x00000002ffd57435 */ /* 0x000fe200000001ff */
[----:B------:R-:W-:Y:S01]  /*40eb0*/  FADD.FTZ R214, R214, R211 ;  /* 0x000000d3d6d67221 */ /* 0x000fe20000010000 */
[----:B------:R-:W-:-:S03]  /*40ec0*/  IMAD.MOV.U32 R211, RZ, RZ, -0x1 ;  /* 0xffffffffffd37424 */ /* 0x000fc600078e00ff */
[----:B------:R-:W-:-:S07]  /*40ed0*/  IMAD.MOV.U32 R216, RZ, RZ, R214 ;  /* 0x000000ffffd87224 */ /* 0x000fce00078e00d6 */
[----:B------:R-:W-:Y:S05]  /*40ee0*/  WARPSYNC.COLLECTIVE R211, `(.L_x_23896) ;  /* 0x00000000d3087348 */ /* 0x000fea0003c00000 */
[----:B------:R0:W1:Y:S02]  /*40ef0*/  SHFL.BFLY P1, R211, R216, R213, R212 ;  /* 0x0c0000d5d8d37389 */ /* 0x00006400000200d4 */
[----:B01----:R-:W-:Y:S01]  /*40f00*/  ENDCOLLECTIVE ;  /* 0x000000000000791b */ /* 0x003fe20003800000 */
.L_x_23896:
[----:B------:R-:W-:Y:S02]  /*40f10*/  IMAD.MOV.U32 R213, RZ, RZ, 0x4 ;  /* 0x00000004ffd57424 */ /* 0x000fe400078e00ff */
[----:B------:R-:W-:Y:S01]  /*40f20*/  FADD.FTZ R214, R214, R211 ;  /* 0x000000d3d6d67221 */ /* 0x000fe20000010000 */
[----:B------:R-:W-:-:S04]  /*40f30*/  MOV R211, 0xffffffff ;  /* 0xffffffff00d37802 */ /* 0x000fc80000000f00 */
[----:B------:R-:W-:-:S07]  /*40f40*/  MOV R216, R214 ;  /* 0x000000d600d87202 */ /* 0x000fce0000000f00 */
[----:B------:R-:W-:Y:S05]  /*40f50*/  WARPSYNC.COLLECTIVE R211, `(.L_x_23897) ;  /* 0x00000000d3087348 */ /* 0x000fea0003c00000 */
[----:B------:R0:W1:Y:S02]  /*40f60*/  SHFL.BFLY P1, R211, R216, R213, R212 ;  /* 0x0c0000d5d8d37389 */ /* 0x00006400000200d4 */
[----:B01----:R-:W-:Y:S01]  /*40f70*/  ENDCOLLECTIVE ;  /* 0x000000000000791b */ /* 0x003fe20003800000 */
.L_x_23897:
[----:B------:R-:W-:Y:S01]  /*40f80*/  HFMA2.MMA R213, -RZ, RZ, 0, 4.76837158203125e-07 ;  /* 0x00000008ffd57435 */ /* 0x000fe200000001ff */
[----:B------:R-:W-:Y:S01]  /*40f90*/  FADD.FTZ R214, R214, R211 ;  /* 0x000000d3d6d67221 */ /* 0x000fe20000010000 */
[----:B------:R-:W-:-:S03]  /*40fa0*/  IMAD.MOV.U32 R211, RZ, RZ, -0x1 ;  /* 0xffffffffffd37424 */ /* 0x000fc600078e00ff */
[----:B------:R-:W-:-:S07]  /*40fb0*/  IMAD.MOV.U32 R216, RZ, RZ, R214 ;  /* 0x000000ffffd87224 */ /* 0x000fce00078e00d6 */
[----:B------:R-:W-:Y:S05]  /*40fc0*/  WARPSYNC.COLLECTIVE R211, `(.L_x_23898) ;  /* 0x00000000d3087348 */ /* 0x000fea0003c00000 */
[----:B------:R0:W1:Y:S02]  /*40fd0*/  SHFL.BFLY P1, R211, R216, R213, R212 ;  /* 0x0c0000d5d8d37389 */ /* 0x00006400000200d4 */
[----:B01----:R-:W-:Y:S01]  /*40fe0*/  ENDCOLLECTIVE ;  /* 0x000000000000791b */ /* 0x003fe20003800000 */
.L_x_23898:
[----:B------:R-:W-:Y:S02]  /*40ff0*/  IMAD.MOV.U32 R213, RZ, RZ, 0x10 ;  /* 0x00000010ffd57424 */ /* 0x000fe400078e00ff */
[----:B------:R-:W-:Y:S01]  /*41000*/  FADD.FTZ R214, R214, R211 ;  /* 0x000000d3d6d67221 */ /* 0x000fe20000010000 */
[----:B------:R-:W-:-:S04]  /*41010*/  MOV R211, 0xffffffff ;  /* 0xffffffff00d37802 */ /* 0x000fc80000000f00 */
[----:B------:R-:W-:-:S07]  /*41020*/  MOV R216, R214 ;  /* 0x000000d600d87202 */ /* 0x000fce0000000f00 */
[----:B------:R-:W-:Y:S05]  /*41030*/  WARPSYNC.COLLECTIVE R211, `(.L_x_23899) ;  /* 0x00000000d3087348 */ /* 0x000fea0003c00000 */
[----:B------:R0:W1:Y:S02]  /*41040*/  SHFL.BFLY P1, R211, R216, R213, R212 ;  /* 0x0c0000d5d8d37389 */ /* 0x00006400000200d4 */
[----:B01----:R-:W-:Y:S01]  /*41050*/  ENDCOLLECTIVE ;  /* 0x000000000000791b */ /* 0x003fe20003800000 */
.L_x_23899:
[----:B------:R-:W-:Y:S05]  /*41060*/  BRA `(.L_x_23900) ;  /* 0xffffffbc003c7947 */ /* 0x000fea000383ffff */
.L_x_23901:
        /* <DEDUP_REMOVED lines=9> */
.L_x_66063:


//--------------------- .text._ZN10layer_norm31ln_parallel_residual_fwd_kernelINS_13Kernel_traitsI13__nv_bfloat16S2_fS2_fjLj2560ELj1ELj4ELj1ELj16ENS_18Kernel_traits_baseILj2560ES2_S2_fS2_fjLj128EEEEELb1ELb1ELb0EEEvNS_9FwdParamsE --------------------------
	.section	.text._ZN10layer_norm31ln_parallel_residual_fwd_kernelINS_13Kernel_traitsI13__nv_bfloat16S2_fS2_fjLj2560ELj1ELj4ELj1ELj16ENS_18Kernel_traits_baseILj2560ES2_S2_fS2_fjLj128EEEEELb1ELb1ELb0EEEvNS_9FwdParamsE,"ax",@progbits
	.align	128
        .global         _ZN10layer_norm31ln_parallel_residual_fwd_kernelINS_13Kernel_traitsI13__nv_bfloat16S2_fS2_fjLj2560ELj1ELj4ELj1ELj16ENS_18Kernel_traits_baseILj2560ES2_S2_fS2_fjLj128EEEEELb1ELb1ELb0EEEvNS_9FwdParamsE
        .type           _ZN10layer_norm31ln_parallel_residual_fwd_kernelINS_13Kernel_traitsI13__nv_bfloat16S2_fS2_fjLj2560ELj1ELj4ELj1ELj16ENS_18Kernel_traits_baseILj2560ES2_S2_fS2_fjLj128EEEEELb1ELb1ELb0EEEvNS_9FwdParamsE,@function
        .size           _ZN10layer_norm31ln_parallel_residual_fwd_kernelINS_13Kernel_traitsI13__nv_bfloat16S2_fS2_fjLj2560ELj1ELj4ELj1ELj16ENS_18Kernel_traits_baseILj2560ES2_S2_fS2_fjLj128EEEEELb1ELb1ELb0EEEvNS_9FwdParamsE,(.L_x_66064 - _ZN10layer_norm31ln_parallel_residual_fwd_kernelINS_13Kernel_traitsI13__nv_bfloat16S2_fS2_fjLj2560ELj1ELj4ELj1ELj16ENS_18Kernel_traits_baseILj2560ES2_S2_fS2_fjLj128EEEEELb1ELb1ELb0EEEvNS_9FwdParamsE)
        .other          _ZN10layer_norm31ln_parallel_residual_fwd_kernelINS_13Kernel_traitsI13__nv_bfloat16S2_fS2_fjLj2560ELj1ELj4ELj1ELj16ENS_18Kernel_traits_baseILj2560ES2_S2_fS2_fjLj128EEEEELb1ELb1ELb0EEEvNS_9FwdParamsE,@"STO_CUDA_ENTRY STV_DEFAULT"
_ZN10layer_norm31ln_parallel_residual_fwd_kernelINS_13Kernel_traitsI13__nv_bfloat16S2_fS2_fjLj2560ELj1ELj4ELj1ELj16ENS_18Kernel_traits_baseILj2560ES2_S2_fS2_fjLj128EEEEELb1ELb1ELb0EEEvNS_9FwdParamsE:
.text._ZN10layer_norm31ln_parallel_residual_fwd_kernelINS_13Kernel_traitsI13__nv_bfloat16S2_fS2_fjLj2560ELj1ELj4ELj1ELj16ENS_18Kernel_traits_baseILj2560ES2_S2_fS2_fjLj128EEEEELb1ELb1ELb0EEEvNS_9FwdParamsE:
        /* <DEDUP_REMOVED lines=108> */
.L_x_23903:
[----:B------:R-:W-:Y:S05]  /*06c0*/  BSYNC B0 ;  /* 0x0000000000007941 */ /* 0x000fea0003800000 */
.L_x_23902:
        /* <DEDUP_REMOVED lines=18> */
.L_x_23905:
[----:B------:R-:W-:Y:S05]  /*07f0*/  BSYNC B0 ;  /* 0x0000000000007941 */ /* 0x000fea0003800000 */
.L_x_23904:
        /* <DEDUP_REMOVED lines=18> */
.L_x_23907:
[----:B------:R-:W-:Y:S05]  /*0920*/  BSYNC B0 ;  /* 0x0000000000007941 */ /* 0x000fea0003800000 */
.L_x_23906:
        /* <DEDUP_REMOVED lines=18> */
.L_x_23909:
[----:B------:R-:W-:Y:S05]  /*0a50*/  BSYNC B0 ;  /* 0x0000000000007941 */ /* 0x000fea0003800000 */
.L_x_23908:
        /* <DEDUP_REMOVED lines=18> */
.L_x_23911:
[----:B------:R-:W-:Y:S05]  /*0b80*/  BSYNC B0 ;  /* 0x0000000000007941 */ /* 0x000fea0003800000 */
.L_x_23910:
        /* <DEDUP_REMOVED lines=27> */
.L_x_23913:
[----:B------:R-:W-:Y:S05]  /*0d40*/  BSYNC B0 ;  /* 0x0000000000007941 */ /* 0x000fea0003800000 */
.L_x_23912:
        /* <DEDUP_REMOVED lines=26> */
.L_x_23915:
[----:B------:R-:W-:Y:S05]  /*0ef0*/  BSYNC B0 ;  /* 0x0000000000007941 */ /* 0x000fea0003800000 */
.L_x_23914:
        /* <DEDUP_REMOVED lines=21> */
.L_x_23917:
[----:B------:R-:W-:Y:S05]  /*1050*/  BSYNC B0 ;  /* 0x0000000000007941 */ /* 0x000fea0003800000 */
.L_x_23916:
        /* <DEDUP_REMOVED lines=22> */
.L_x_23919:
[----:B------:R-:W-:Y:S05]  /*11c0*/  BSYNC B0 ;  /* 0x0000000000007941 */ /* 0x000fea0003800000 */
.L_x_23918:
        /* <DEDUP_REMOVED lines=16> */
.L_x_23921:
[----:B------:R-:W-:Y:S05]  /*12d0*/  BSYNC B0 ;  /* 0x0000000000007941 */ /* 0x000fea0003800000 */
.L_x_23920:
        /* <DEDUP_REMOVED lines=14> */
[C---:B------:R-:W-:Y:S01]  /*13c0*/  PRMT R145, R18.reuse, 0x7632, R145 ;  /* 0x0000763212917816 */ /* 0x040fe20000000091 */
[----:B------:R-:W-:Y:S01]  /*13d0*/  IMAD.U32 R176, R18, 0x10000, RZ ;  /* 0x0001000012b07824 */ /* 0x000fe200078e00ff */
[C---:B------:R-:W-:Y:S01]  /*13e0*/  PRMT R148, R21.reuse, 0x7632, R148 ;  /* 0x0000763215947816 */ /* 0x040fe20000000094 */
[----:B------:R1:W-:Y:S01]  /*13f0*/  STL [R1+0x68], R7 ;  /* 0x0000680701007387 */ /* 0x0003e20000100800 */
[----:B------:R-:W-:Y:S01]  /*1400*/  IMAD.U32 R18, R21, 0x10000, RZ ;  /* 0x0001000015127824 */ /* 0x000fe200078e00ff */
[C---:B------:R-:W-:Y:S01]  /*1410*/  PRMT R151, R24.reuse, 0x7632, R151 ;  /* 0x0000763218977816 */ /* 0x040fe20000000097 */
[----:B------:R-:W-:Y:S01]  /*1420*/  IMAD.U32 R21, R24, 0x10000, RZ ;  /* 0x0001000018157824 */ /* 0x000fe200078e00ff */
[----:B------:R-:W-:Y:S01]  /*1430*/  STL [R1+0x60], R69 ;  /* 0x0000604501007387 */ /* 0x000fe20000100800 */
[----:B------:R-:W-:Y:S01]  /*1440*/  PRMT R154, R27, 0x7632, R154 ;  /* 0x000076321b9a7816 */ /* 0x000fe2000000009a */
        /* <DEDUP_REMOVED lines=10> */
[----:B------:R-:W-:Y:S01]  /*14f0*/  IMAD.U32 R193, R198, 0x10000, RZ ;  /* 0x00010000c6c17824 */ /* 0x000fe200078e00ff */
[----:B------:R-:W-:Y:S01]  /*1500*/  PRMT R198, R36, 0x7632, R198 ;  /* 0x0000763224c67816 */ /* 0x000fe200000000c6 */
[----:B------:R-:W-:Y:S01]  /*1510*/  IMAD.U32 R27, R30, 0x10000, RZ ;  /* 0x000100001e1b7824 */ /* 0x000fe200078e00ff */
[----:B------:R1:W-:Y:S01]  /*1520*/  STL [R1+0x48], R64 ;  /* 0x0000484001007387 */ /* 0x0003e20000100800 */
[----:B------:R-:W-:Y:S01]  /*1530*/  IMAD.U32 R200, R36, 0x10000, RZ ;  /* 0x0001000024c87824 */ /* 0x000fe200078e00ff */
[----:B------:R-:W-:Y:S01]  /*1540*/  PRMT R239, R49, 0x7632, R239 ;  /* 0x0000763231ef7816 */ /* 0x000fe200000000ef */
[----:B------:R-:W-:Y:S01]  /*1550*/  IMAD.U32 R30, R33, 0x10000, RZ ;  /* 0x00010000211e7824 */ /* 0x000fe200078e00ff */
[----:B------:R-:W-:Y:S01]  /*1560*/  STL [R1+0x40], R65 ;  /* 0x0000404101007387 */ /* 0x000fe20000100800 */
[----:B------:R-:W-:Y:S01]  /*1570*/  IMAD R33, R85, -0x326172a9, RZ ;  /* 0xcd9e8d5755217824 */ /* 0x000fe200078e02ff */
[----:B------:R-:W-:Y:S01]  /*1580*/  PRMT R194, R37, 0x7632, R194 ;  /* 0x0000763225c27816 */ /* 0x000fe200000000c2 */
[----:B0-----:R-:W-:Y:S01]  /*1590*/  IMAD.U32 R7, R60, 0x10000, RZ ;  /* 0x000100003c077824 */ /* 0x001fe200078e00ff */
[----:B------:R-:W-:Y:S01]  /*15a0*/  PRMT R60, R56, 0x7632, R60 ;  /* 0x00007632383c7816 */ /* 0x000fe2000000003c */
[----:B------:R-:W-:Y:S01]  /*15b0*/  IMAD.HI.U32 R36, R142, -0x326172a9, RZ ;  /* 0xcd9e8d578e247827 */ /* 0x000fe200078e00ff */
[----:B------:R-:W-:Y:S01]  /*15c0*/  PRMT R146, R19, 0x7632, R146 ;  /* 0x0000763213927816 */ /* 0x000fe20000000092 */
[----:B------:R-:W-:Y:S01]  /*15d0*/  BSSY B0, `(.L_x_23922) ;  /* 0x0003d7c000007945 */ /* 0x000fe20003800000 */
[----:B------:R0:W-:Y:S01]  /*15e0*/  STL [R1+0x38], R7 ;  /* 0x0000380701007387 */ /* 0x0001e20000100800 */
[----:B-1----:R-:W-:Y:S01]  /*15f0*/  IMAD.U32 R64, R61, 0x10000, RZ ;  /* 0x000100003d407824 */ /* 0x002fe200078e00ff */
[----:B------:R-:W-:Y:S01]  /*1600*/  PRMT R149, R22, 0x7632, R149 ;  /* 0x0000763216957816 */ /* 0x000fe20000000095 */
[----:B------:R-:W-:Y:S01]  /*1610*/  IMAD.U32 R61, R62, 0x10000, RZ ;  /* 0x000100003e3d7824 */ /* 0x000fe200078e00ff */
[----:B------:R-:W-:Y:S01]  /*1620*/  LOP3.LUT R33, R36, UR34, R33, 0x96, !PT ;  /* 0x0000002224217c12 */ /* 0x000fe2000f8e9621 */
[----:B------:R-:W-:Y:S01]  /*1630*/  IMAD.U32 R62, R57, 0x10000, RZ ;  /* 0x00010000393e7824 */ /* 0x000fe200078e00ff */
[----:B------:R-:W-:Y:S01]  /*1640*/  STL [R1+0x30], R64 ;  /* 0x0000304001007387 */ /* 0x000fe20000100800 */
[----:B------:R-:W-:Y:S01]  /*1650*/  IMAD.U32 R177, R182, 0x10000, RZ ;  /* 0x00010000b6b17824 */ /* 0x000fe200078e00ff */
[----:B------:R-:W-:Y:S01]  /*1660*/  PRMT R182, R16, 0x7632, R182 ;  /* 0x0000763210b67816 */ /* 0x000fe200000000b6 */
[----:B------:R-:W-:Y:S01]  /*1670*/  IMAD.U32 R201, R196, 0x10000, RZ ;  /* 0x00010000c4c97824 */ /* 0x000fe200078e00ff */
[----:B0-----:R-:W-:Y:S01]  /*1680*/  SHF.L.U32 R7, R63, 0x10, RZ ;  /* 0x000000103f077819 */ /* 0x001fe200000006ff */
[----:B------:R0:W-:Y:S01]  /*1690*/  STL [R1+0x28], R61 ;  /* 0x0000283d01007387 */ /* 0x0001e20000100800 */
[----:B------:R-:W-:Y:S01]  /*16a0*/  IMAD.U32 R184, R16, 0x10000, RZ ;  /* 0x0001000010b87824 */ /* 0x000fe200078e00ff */
[----:B------:R-:W-:Y:S01]  /*16b0*/  PRMT R152, R25, 0x7632, R152 ;  /* 0x0000763219987816 */ /* 0x000fe20000000098 */
[----:B------:R-:W-:Y:S01]  /*16c0*/  IMAD.U32 R196, R37, 0x10000, RZ ;  /* 0x0001000025c47824 */ /* 0x000fe200078e00ff */
[----:B------:R-:W-:Y:S01]  /*16d0*/  STL [R1+0x20], R7 ;  /* 0x0000200701007387 */ /* 0x000fe20000100800 */
[----:B------:R-:W-:Y:S01]  /*16e0*/  IMAD.U32 R16, R19, 0x10000, RZ ;  /* 0x0001000013107824 */ /* 0x000fe200078e00ff */
[----:B------:R-:W-:Y:S01]  /*16f0*/  PRMT R155, R28, 0x7632, R155 ;  /* 0x000076321c9b7816 */ /* 0x000fe2000000009b */
[----:B------:R-:W-:Y:S01]  /*1700*/  IMAD.U32 R19, R22, 0x10000, RZ ;  /* 0x0001000016137824 */ /* 0x000fe200078e00ff */
[----:B------:R-:W-:Y:S01]  /*1710*/  PRMT R161, R31, 0x7632, R161 ;  /* 0x000076321fa17816 */ /* 0x000fe200000000a1 */
[----:B------:R-:W-:Y:S01]  /*1720*/  IMAD R86, R86, -0x2daee0ad, RZ ;  /* 0xd2511f5356567824 */ /* 0x000fe200078e02ff */
[----:B------:R-:W-:Y:S01]  /*1730*/  PRMT R190, R38, 0x7632, R190 ;  /* 0x0000763226be7816 */ /* 0x000fe200000000be */
[----:B0-----:R-:W-:Y:S01]  /*1740*/  IMAD.U32 R61, R56, 0x10000, RZ ;  /* 0x00010000383d7824 */ /* 0x001fe200078e00ff */
[----:B------:R-:W-:Y:S01]  /*1750*/  PRMT R56, R57, 0x7632, R56 ;  /* 0x0000763239387816 */ /* 0x000fe20000000038 */
[----:B------:R-:W-:Y:S01]  /*1760*/  IMAD.HI.U32 R37, R144, -0x2daee0ad, RZ ;  /* 0xd2511f5390257827 */ /* 0x000fe200078e00ff */
[----:B------:R-:W-:Y:S01]  /*1770*/  PRMT R57, R58, 0x7632, R57 ;  /* 0x000076323a397816 */ /* 0x000fe20000000039 */
[----:B------:R-:W-:Y:S01]  /*1780*/  ULDC.U8 UR8, c[0x0][0x2a0] ;  /* 0x0000a80000087ab9 */ /* 0x000fe20000000000 */
[----:B------:R0:W-:Y:S01]  /*1790*/  STL [R1+0x74], R61 ;  /* 0x0000743d01007387 */ /* 0x0001e20000100800 */
[----:B------:R-:W-:Y:S01]  /*17a0*/  IMAD.U32 R22, R25, 0x10000, RZ ;  /* 0x0001000019167824 */ /* 0x000fe200078e00ff */
[----:B------:R-:W-:Y:S01]  /*17b0*/  SHF.L.U32 R192, R38, 0x10, RZ ;  /* 0x0000001026c07819 */ /* 0x000fe200000006ff */
[----:B------:R-:W-:Y:S01]  /*17c0*/  IMAD.U32 R36, R83, 0x10000, RZ ;  /* 0x0001000053247824 */ /* 0x000fe200078e00ff */
[----:B------:R-:W-:Y:S01]  /*17d0*/  STL [R1+0x6c], R62 ;  /* 0x00006c3e01007387 */ /* 0x000fe20000100800 */
[----:B------:R-:W-:Y:S01]  /*17e0*/  IMAD.U32 R25, R28, 0x10000, RZ ;  /* 0x000100001c197824 */ /* 0x000fe200078e00ff */
[----:B------:R-:W-:Y:S01]  /*17f0*/  PRMT R160, R34, 0x7632, R160 ;  /* 0x0000763222a07816 */ /* 0x000fe200000000a0 */
[----:B------:R-:W-:Y:S01]  /*1800*/  IMAD.U32 R28, R31, 0x10000, RZ ;  /* 0x000100001f1c7824 */ /* 0x000fe200078e00ff */
[----:B------:R-:W-:Y:S01]  /*1810*/  PRMT R206, R42, 0x7632, R206 ;  /* 0x000076322ace7816 */ /* 0x000fe200000000ce */
[----:B------:R-:W-:Y:S01]  /*1820*/  IMAD.U32 R31, R34, 0x10000, RZ ;  /* 0x00010000221f7824 */ /* 0x000fe200078e00ff */
[----:B------:R-:W-:Y:S01]  /*1830*/  LOP3.LUT R34, R37, UR35, R86, 0x96, !PT ;  /* 0x0000002325227c12 */ /* 0x000fe2000f8e9656 */
[----:B0-----:R-:W-:Y:S01]  /*1840*/  IMAD.U32 R61, R58, 0x10000, RZ ;  /* 0x000100003a3d7824 */ /* 0x001fe200078e00ff */
[----:B------:R-:W-:Y:S01]  /*1850*/  SHF.L.U32 R58, R59, 0x10, RZ ;  /* 0x000000103b3a7819 */ /* 0x000fe200000006ff */
[----:B------:R-:W-:Y:S01]  /*1860*/  IMAD.U32 R38, R82, 0x10000, RZ ;  /* 0x0001000052267824 */ /* 0x000fe200078e00ff */
[----:B------:R-:W-:Y:S01]  /*1870*/  SHF.L.U32 R37, R81, 0x10, RZ ;  /* 0x0000001051257819 */ /* 0x000fe200000006ff */
[----:B------:R-:W-:Y:S01]  /*1880*/  IMAD.U32 R217, R212, 0x10000, RZ ;  /* 0x00010000d4d97824 */ /* 0x000fe200078e00ff */
[----:B------:R-:W-:Y:S01]  /*1890*/  STL [R1+0x64], R61 ;  /* 0x0000643d01007387 */ /* 0x000fe20000100800 */
[----:B------:R-:W-:Y:S01]  /*18a0*/  IMAD.U32 R208, R42, 0x10000, RZ ;  /* 0x000100002ad07824 */ /* 0x000fe200078e00ff */
[C---:B------:R-:W-:Y:S01]  /*18b0*/  PRMT R210, R41.reuse, 0x7632, R210 ;  /* 0x0000763229d27816 */ /* 0x040fe200000000d2 */
[----:B------:R-:W-:Y:S01]  /*18c0*/  IMAD.U32 R209, R214, 0x10000, RZ ;  /* 0x00010000d6d17824 */ /* 0x000fe200078e00ff */
[----:B------:R-:W-:Y:S01]  /*18d0*/  STL [R1+0x5c], R58 ;  /* 0x00005c3a01007387 */ /* 0x000fe20000100800 */
[----:B------:R-:W-:Y:S01]  /*18e0*/  IMAD.U32 R212, R41, 0x10000, RZ ;  /* 0x0001000029d47824 */ /* 0x000fe200078e00ff */
[----:B------:R-:W-:Y:S01]  /*18f0*/  PRMT R214, R40, 0x7632, R214 ;  /* 0x0000763228d67816 */ /* 0x000fe200000000d6 */
[----:B------:R-:W-:Y:S01]  /*1900*/  IMAD.U32 R42, R60, 0x10000, RZ ;  /* 0x000100003c2a7824 */ /* 0x000fe200078e00ff */
[----:B------:R0:W-:Y:S01]  /*1910*/  STL [R1+0x54], R52 ;  /* 0x0000543401007387 */ /* 0x0001e20000100800 */
[----:B------:R-:W-:Y:S01]  /*1920*/  IMAD.U32 R216, R40, 0x10000, RZ ;  /* 0x0001000028d87824 */ /* 0x000fe200078e00ff */
[----:B------:R-:W-:Y:S01]  /*1930*/  SHF.L.U32 R41, R56, 0x10, RZ ;  /* 0x0000001038297819 */ /* 0x000fe200000006ff */
[----:B------:R-:W-:Y:S01]  /*1940*/  IMAD.U32 R40, R57, 0x10000, RZ ;  /* 0x0001000039287824 */ /* 0x000fe200078e00ff */
[----:B------:R1:W-:Y:S01]  /*1950*/  STL [R1+0x4c], R53 ;  /* 0x00004c3501007387 */ /* 0x0003e20000100800 */
[----:B------:R-:W-:Y:S01]  /*1960*/  IMAD.U32 R185, R180, 0x10000, RZ ;  /* 0x00010000b4b97824 */ /* 0x000fe200078e00ff */
        /* <DEDUP_REMOVED lines=8> */
[----:B-1----:R-:W-:Y:S01]  /*19f0*/  SHF.L.U32 R53, R55, 0x10, RZ ;  /* 0x0000001037357819 */ /* 0x002fe200000006ff */
[----:B------:R-:W-:Y:S01]  /*1a00*/  IMAD.U32 R226, R226, 0x10000, RZ ;  /* 0x00010000e2e27824 */ /* 0x000fe200078e00ff */
[----:B------:R0:W-:Y:S01]  /*1a10*/  STL [R1+0x44], R52 ;  /* 0x0000443401007387 */ /* 0x0001e20000100800 */
[----:B------:R-:W-:Y:S01]  /*1a20*/  SHF.L.U32 R222, R227, 0x10, RZ ;  /* 0x00000010e3de7819 */ /* 0x000fe200000006ff */
        /* <DEDUP_REMOVED lines=12> */
[----:B------:R-:W-:Y:S01]  /*1af0*/  IMAD.U32 R49, R50, 0x10000, RZ ;  /* 0x0001000032317824 */ /* 0x000fe200078e00ff */
[----:B------:R-:W-:Y:S01]  /*1b00*/  STL [R1+0x34], R52 ;  /* 0x0000343401007387 */ /* 0x000fe20000100800 */
[----:B------:R-:W-:Y:S01]  /*1b10*/  PRMT R186, R39, 0x7632, R186 ;  /* 0x0000763227ba7816 */ /* 0x000fe200000000ba */
[----:B------:R-:W-:Y:S01]  /*1b20*/  IMAD.U32 R8, R8, 0x10000, RZ ;  /* 0x0001000008087824 */ /* 0x000fe200078e00ff */
[C---:B------:R-:W-:Y:S01]  /*1b30*/  PRMT R150, R23.reuse, 0x7632, R150 ;  /* 0x0000763217967816 */ /* 0x040fe20000000096 */
        /* <DEDUP_REMOVED lines=15> */
[C---:B------:R-:W-:Y:S01]  /*1c30*/  PRMT R153, R26.reuse, 0x7632, R153 ;  /* 0x000076321a997816 */ /* 0x040fe20000000099 */
[----:B------:R-:W-:Y:S01]  /*1c40*/  STL [R1+0x1c], R48 ;  /* 0x00001c3001007387 */ /* 0x000fe20000100800 */
[----:B------:R-:W-:Y:S01]  /*1c50*/  SHF.L.U32 R23, R26, 0x10, RZ ;  /* 0x000000101a177819 */ /* 0x000fe200000006ff */
[----:B------:R-:W-:Y:S01]  /*1c60*/  IMAD.U32 R229, R45, 0x10000, RZ ;  /* 0x000100002de57824 */ /* 0x000fe200078e00ff */
[----:B------:R-:W-:Y:S01]  /*1c70*/  PRMT R156, R32, 0x7632, R156 ;  /* 0x00007632209c7816 */ /* 0x000fe2000000009c */
[----:B------:R0:W-:Y:S01]  /*1c80*/  STL [R1+0x18], R36 ;  /* 0x0000182401007387 */ /* 0x0001e20000100800 */
[----:B------:R-:W-:Y:S01]  /*1c90*/  PRMT R162, R35, 0x7632, R162 ;  /* 0x0000763223a27816 */ /* 0x000fe200000000a2 */
[----:B------:R-:W-:Y:S01]  /*1ca0*/  IMAD.U32 R225, R46, 0x10000, RZ ;  /* 0x000100002ee17824 */ /* 0x000fe200078e00ff */
[----:B------:R-:W-:Y:S01]  /*1cb0*/  SHF.L.U32 R26, R29, 0x10, RZ ;  /* 0x000000101d1a7819 */ /* 0x000fe200000006ff */
[----:B------:R-:W-:Y:S01]  /*1cc0*/  STL [R1+0x10], R38 ;  /* 0x0000102601007387 */ /* 0x000fe20000100800 */
[----:B------:R-:W-:Y:S01]  /*1cd0*/  SHF.L.U32 R29, R32, 0x10, RZ ;  /* 0x00000010201d7819 */ /* 0x000fe200000006ff */
[----:B------:R-:W-:Y:S01]  /*1ce0*/  IMAD.U32 R250, R250, 0x10000, RZ ;  /* 0x00010000fafa7824 */ /* 0x000fe200078e00ff */
[----:B------:R-:W-:Y:S01]  /*1cf0*/  SHF.L.U32 R205, R215, 0x10, RZ ;  /* 0x00000010d7cd7819 */ /* 0x000fe200000006ff */
[----:B------:R-:W-:Y:S01]  /*1d00*/  STL [R1+0x8], R37 ;  /* 0x0000082501007387 */ /* 0x000fe20000100800 */
[----:B------:R-:W-:Y:S01]  /*1d10*/  SHF.L.U32 R189, R199, 0x10, RZ ;  /* 0x00000010c7bd7819 */ /* 0x000fe200000006ff */
[----:B0-----:R-:W-:Y:S01]  /*1d20*/  IMAD.U32 R36, R80, 0x10000, RZ ;  /* 0x0001000050247824 */ /* 0x001fe200078e00ff */
[----:B------:R-:W-:Y:S01]  /*1d30*/  SHF.L.U32 R7, R183, 0x10, RZ ;  /* 0x00000010b7077819 */ /* 0x000fe200000006ff */
[----:B------:R-:W-:Y:S01]  /*1d40*/  IMAD.U32 R246, R246, 0x10000, RZ ;  /* 0x00010000f6f67824 */ /* 0x000fe200078e00ff */
[----:B------:R-:W-:Y:S01]  /*1d50*/  SHF.L.U32 R32, R35, 0x10, RZ ;  /* 0x0000001023207819 */ /* 0x000fe200000006ff */
[----:B------:R-:W-:Y:S01]  /*1d60*/  IMAD.U32 R244, R244, 0x10000, RZ ;  /* 0x00010000f4f47824 */ /* 0x000fe200078e00ff */
[----:B------:R0:W-:Y:S01]  /*1d70*/  STL [R1], R36 ;  /* 0x0000002401007387 */ /* 0x0001e20000100800 */
        /* <DEDUP_REMOVED lines=8> */
[----:B------:R-:W-:Y:S01]  /*1e00*/  LOP3.LUT R35, R84, 0x3, RZ, 0xc0, !PT ;  /* 0x0000000354237812 */ /* 0x000fe200078ec0ff */
[----:B------:R-:W-:Y:S01]  /*1e10*/  IMAD.U32 R232, R232, 0x10000, RZ ;  /* 0x00010000e8e87824 */ /* 0x000fe200078e00ff */
[----:B------:R-:W-:Y:S01]  /*1e20*/  SHF.L.U32 R248, R248, 0x10, RZ ;  /* 0x00000010f8f87819 */ /* 0x000fe200000006ff */
[----:B------:R1:W-:Y:S01]  /*1e30*/  STL [R1+0x4], R40 ;  /* 0x0000042801007387 */ /* 0x0003e20000100800 */
        /* <DEDUP_REMOVED lines=12> */
[----:B0-----:R-:W-:Y:S01]  /*1f00*/  SHF.L.U32 R36, R75, 0x10, RZ ;  /* 0x000000104b247819 */ /* 0x001fe200000006ff */
        /* <DEDUP_REMOVED lines=22> */
[----:B------:R-:W-:Y:S01]  /*2070*/  IMAD.MOV.U32 R143, RZ, RZ, RZ ;  /* 0x000000ffff8f7224 */ /* 0x000fe200078e00ff */
        /* <DEDUP_REMOVED lines=21> */
[----:B------:R-:W-:Y:S01]  /*21d0*/  IMAD.U32 R206, R206, 0x10000, RZ ;  /* 0x00010000cece7824 */ /* 0x000fe200078e00ff */
[----:B------:R-:W-:Y:S01]  /*21e0*/  ULDC.64 UR14, c[0x0][0x240] ;  /* 0x00009000000e7ab9 */ /* 0x000fe20000000a00 */
[----:B------:R-:W-:Y:S01]  /*21f0*/  IMAD.U32 R198, R198, 0x10000, RZ ;  /* 0x00010000c6c67824 */ /* 0x000fe200078e00ff */
[----:B------:R-:W-:Y:S01]  /*2200*/  ULDC.64 UR16, c[0x0][0x248] ;  /* 0x0000920000107ab9 */ /* 0x000fe20000000a00 */
        /* <DEDUP_REMOVED lines=15> */
.L_x_25253:
        /* <DEDUP_REMOVED lines=37> */
.L_x_23926:
[----:B------:R-:W-:-:S07]  /*2550*/  MOV R134, R142 ;  /* 0x0000008e00867202 */ /* 0x000fce0000000f00 */
.L_x_23927:
[----:B------:R-:W-:Y:S05]  /*2560*/  BSYNC B2 ;  /* 0x0000000000027941 */ /* 0x000fea0003800000 */
.L_x_23925:
        /* <DEDUP_REMOVED lines=16> */
.L_x_23931:
[----:B------:R-:W-:Y:S05]  /*2670*/  BSYNC B3 ;  /* 0x0000000000037941 */ /* 0x000fea0003800000 */
.L_x_23930:
        /* <DEDUP_REMOVED lines=44> */
.L_x_23929:
[----:B------:R-:W-:Y:S05]  /*2940*/  BSYNC B2 ;  /* 0x0000000000027941 */ /* 0x000fea0003800000 */
.L_x_23928:
        /* <DEDUP_REMOVED lines=20> */
.L_x_23932:
        /* <DEDUP_REMOVED lines=12> */
.L_x_23935:
[----:B------:R-:W-:-:S07]  /*2b50*/  IMAD.MOV.U32 R53, RZ, RZ, R142 ;  /* 0x000000ffff357224 */ /* 0x000fce00078e008e */
.L_x_23936:
[----:B------:R-:W-:Y:S05]  /*2b60*/  BSYNC B2 ;  /* 0x0000000000027941 */ /* 0x000fea0003800000 */
.L_x_23934:
        /* <DEDUP_REMOVED lines=16> */
.L_x_23940:
[----:B------:R-:W-:Y:S05]  /*2c70*/  BSYNC B3 ;  /* 0x0000000000037941 */ /* 0x000fea0003800000 */
.L_x_23939:
        /* <DEDUP_REMOVED lines=44> */
.L_x_23938:
[----:B------:R-:W-:Y:S05]  /*2f40*/  BSYNC B2 ;  /* 0x0000000000027941 */ /* 0x000fea0003800000 */
.L_x_23937:
        /* <DEDUP_REMOVED lines=9> */
.L_x_23933:
        /* <DEDUP_REMOVED lines=12> */
.L_x_23942:
[----:B------:R-:W-:-:S07]  /*30a0*/  IMAD.MOV.U32 R53, RZ, RZ, R142 ;  /* 0x000000ffff357224 */ /* 0x000fce00078e008e */
.L_x_23943:
[----:B------:R-:W-:Y:S05]  /*30b0*/  BSYNC B2 ;  /* 0x0000000000027941 */ /* 0x000fea0003800000 */
.L_x_23941:
        /* <DEDUP_REMOVED lines=16> */
.L_x_23947:
[----:B------:R-:W-:Y:S05]  /*31c0*/  BSYNC B3 ;  /* 0x0000000000037941 */ /* 0x000fea0003800000 */
.L_x_23946:
        /* <DEDUP_REMOVED lines=44> */
.L_x_23945:
[----:B------:R-:W-:Y:S05]  /*3490*/  BSYNC B2 ;  /* 0x0000000000027941 */ /* 0x000fea0003800000 */
.L_x_23944:
        /* <DEDUP_REMOVED lines=14> */
.L_x_23948:
        /* <DEDUP_REMOVED lines=12> */
.L_x_23951:
[----:B------:R-:W-:-:S07]  /*3640*/  IMAD.MOV.U32 R56, RZ, RZ, R142 ;  /* 0x000000ffff387224 */ /* 0x000fce00078e008e */
.L_x_23952:
[----:B------:R-:W-:Y:S05]  /*3650*/  BSYNC B2 ;  /* 0x0000000000027941 */ /* 0x000fea0003800000 */
.L_x_23950:
        /* <DEDUP_REMOVED lines=16> */
.L_x_23956:
[----:B------:R-:W-:Y:S05]  /*3760*/  BSYNC B3 ;  /* 0x0000000000037941 */ /* 0x000fea0003800000 */
.L_x_23955:
        /* <DEDUP_REMOVED lines=44> */
.L_x_23954:
[----:B------:R-:W-:Y:S05]  /*3a30*/  BSYNC B2 ;  /* 0x0000000000027941 */ /* 0x000fea0003800000 */
.L_x_23953:
        /* <DEDUP_REMOVED lines=10> */
.L_x_23949:
        /* <DEDUP_REMOVED lines=12> */
.L_x_23958:
[----:B------:R-:W-:-:S07]  /*3ba0*/  MOV R56, R142 ;  /* 0x0000008e00387202 */ /* 0x000fce0000000f00 */
.L_x_23959:
[----:B------:R-:W-:Y:S05]  /*3bb0*/  BSYNC B2 ;  /* 0x0000000000027941 */ /* 0x000fea0003800000 */
.L_x_23957:
        /* <DEDUP_REMOVED lines=16> */
.L_x_23963:
[----:B------:R-:W-:Y:S05]  /*3cc0*/  BSYNC B3 ;  /* 0x0000000000037941 */ /* 0x000fea0003800000 */
.L_x_23962:
        /* <DEDUP_REMOVED lines=44> */
.L_x_23961:
[----:B------:R-:W-:Y:S05]  /*3f90*/  BSYNC B2 ;  /* 0x0000000000027941 */ /* 0x000fea0003800000 */
.L_x_23960:
        /* <DEDUP_REMOVED lines=15> */
.L_x_23964:
        /* <DEDUP_REMOVED lines=12> */
.L_x_23967:
[----:B------:R-:W-:-:S07]  /*4150*/  MOV R166, R142 ;  /* 0x0000008e00a67202 */ /* 0x000fce0000000f00 */
.L_x_23968:
[----:B------:R-:W-:Y:S05]  /*4160*/  BSYNC B2 ;  /* 0x0000000000027941 */ /* 0x000fea0003800000 */
.L_x_23966:
        /* <DEDUP_REMOVED lines=16> */
.L_x_23972:
[----:B------:R-:W-:Y:S05]  /*4270*/  BSYNC B3 ;  /* 0x0000000000037941 */ /* 0x000fea0003800000 */
.L_x_23971:
        /* <DEDUP_REMOVED lines=44> */
.L_x_23970:
[----:B------:R-:W-:Y:S05]  /*4540*/  BSYNC B2 ;  /* 0x0000000000027941 */ /* 0x000fea0003800000 */
.L_x_23969:
        /* <DEDUP_REMOVED lines=9> */
.L_x_23965:
        /* <DEDUP_REMOVED lines=12> */
.L_x_23974:
[----:B------:R-:W-:-:S07]  /*46a0*/  IMAD.MOV.U32 R172, RZ, RZ, R142 ;  /* 0x000000ffffac7224 */ /* 0x000fce00078e008e */
.L_x_23975:
[----:B------:R-:W-:Y:S05]  /*46b0*/  BSYNC B2 ;  /* 0x0000000000027941 */ /* 0x000fea0003800000 */
.L_x_23973:
        /* <DEDUP_REMOVED lines=16> */
.L_x_23979:
[----:B------:R-:W-:Y:S05]  /*47c0*/  BSYNC B3 ;  /* 0x0000000000037941 */ /* 0x000fea0003800000 */
.L_x_23978:
        /* <DEDUP_REMOVED lines=44> */
.L_x_23977:
[----:B------:R-:W-:Y:S05]  /*4a90*/  BSYNC B2 ;  /* 0x0000000000027941 */ /* 0x000fea0003800000 */
.L_x_23976:
        /* <DEDUP_REMOVED lines=14> */
.L_x_23980:
        /* <DEDUP_REMOVED lines=12> */
.L_x_23983:
[----:B------:R-:W-:-:S07]  /*4c40*/  IMAD.MOV.U32 R167, RZ, RZ, R142 ;  /* 0x000000ffffa77224 */ /* 0x000fce00078e008e */
.L_x_23984:
[----:B------:R-:W-:Y:S05]  /*4c50*/  BSYNC B2 ;  /* 0x0000000000027941 */ /* 0x000fea0003800000 */
.L_x_23982:
        /* <DEDUP_REMOVED lines=16> */
.L_x_23988:
[----:B------:R-:W-:Y:S05]  /*4d60*/  BSYNC B3 ;  /* 0x0000000000037941 */ /* 0x000fea0003800000 */
.L_x_23987:
        /* <DEDUP_REMOVED lines=44> */
.L_x_23986:
[----:B------:R-:W-:Y:S05]  /*5030*/  BSYNC B2 ;  /* 0x0000000000027941 */ /* 0x000fea0003800000 */
.L_x_23985:
        /* <DEDUP_REMOVED lines=10> */
.L_x_23981:
        /* <DEDUP_REMOVED lines=12> */
.L_x_23990:
[----:B------:R-:W-:-:S07]  /*51a0*/  IMAD.MOV.U32 R172, RZ, RZ, R142 ;  /* 0x000000ffffac7224 */ /* 0x000fce00078e008e */
.L_x_23991:
[----:B------:R-:W-:Y:S05]  /*51b0*/  BSYNC B2 ;  /* 0x0000000000027941 */ /* 0x000fea0003800000 */
.L_x_23989:
        /* <DEDUP_REMOVED lines=16> */
.L_x_23995:
[----:B------:R-:W-:Y:S05]  /*52c0*/  BSYNC B3 ;  /* 0x0000000000037941 */ /* 0x000fea0003800000 */
.L_x_23994:
        /* <DEDUP_REMOVED lines=44> */
.L_x_23993:
[----:B------:R-:W-:Y:S05]  /*5590*/  BSYNC B2 ;  /* 0x0000000000027941 */ /* 0x000fea0003800000 */
.L_x_23992:
        /* <DEDUP_REMOVED lines=15> */
.L_x_23996:
        /* <DEDUP_REMOVED lines=12> */
.L_x_23999:
[----:B------:R-:W-:-:S07]  /*5750*/  IMAD.MOV.U32 R57, RZ, RZ, R142 ;  /* 0x000000ffff397224 */ /* 0x000fce00078e008e */
.L_x_24000:
[----:B------:R-:W-:Y:S05]  /*5760*/  BSYNC B2 ;  /* 0x0000000000027941 */ /* 0x000fea0003800000 */
.L_x_23998:
        /* <DEDUP_REMOVED lines=16> */
.L_x_24004:
[----:B------:R-:W-:Y:S05]  /*5870*/  BSYNC B3 ;  /* 0x0000000000037941 */ /* 0x000fea0003800000 */
.L_x_24003:
        /* <DEDUP_REMOVED lines=44> */
.L_x_24002:
[----:B------:R-:W-:Y:S05]  /*5b40*/  BSYNC B2 ;  /* 0x0000000000027941 */ /* 0x000fea0003800000 */
.L_x_24001:
        /* <DEDUP_REMOVED lines=9> */
.L_x_23997:
        /* <DEDUP_REMOVED lines=12> */
.L_x_24006:
[----:B------:R-:W-:-:S07]  /*5ca0*/  MOV R57, R142 ;  /* 0x0000008e00397202 */ /* 0x000fce0000000f00 */
.L_x_24007:
[----:B------:R-:W-:Y:S05]  /*5cb0*/  BSYNC B2 ;  /* 0x0000000000027941 */ /* 0x000fea0003800000 */
.L_x_24005:
        /* <DEDUP_REMOVED lines=16> */
.L_x_24011:
[----:B------:R-:W-:Y:S05]  /*5dc0*/  BSYNC B3 ;  /* 0x0000000000037941 */ /* 0x000fea0003800000 */
.L_x_24010:
        /* <DEDUP_REMOVED lines=44> */
.L_x_24009:
[----:B------:R-:W-:Y:S05]  /*6090*/  BSYNC B2 ;  /* 0x0000000000027941 */ /* 0x000fea0003800000 */
.L_x_24008:
        /* <DEDUP_REMOVED lines=12> */
.L_x_24012:
        /* <DEDUP_REMOVED lines=12> */
.L_x_24015:
[----:B------:R-:W-:-:S07]  /*6220*/  MOV R58, R142 ;  /* 0x0000008e003a7202 */ /* 0x000fce0000000f00 */
.L_x_24016:
[----:B------:R-:W-:Y:S05]  /*6230*/  BSYNC B2 ;  /* 0x0000000000027941 */ /* 0x000fea0003800000 */
.L_x_24014:
        /* <DEDUP_REMOVED lines=16> */
.L_x_24020:
[----:B------:R-:W-:Y:S05]  /*6340*/  BSYNC B3 ;  /* 0x0000000000037941 */ /* 0x000fea0003800000 */
.L_x_24019:
        /* <DEDUP_REMOVED lines=44> */
.L_x_24018:
[----:B------:R-:W-:Y:S05]  /*6610*/  BSYNC B2 ;  /* 0x0000000000027941 */ /* 0x000fea0003800000 */
.L_x_24017:
        /* <DEDUP_REMOVED lines=10> */
.L_x_24013:
        /* <DEDUP_REMOVED lines=12> */
.L_x_24022:
[----:B------:R-:W-:-:S07]  /*6780*/  IMAD.MOV.U32 R58, RZ, RZ, R142 ;  /* 0x000000ffff3a7224 */ /* 0x000fce00078e008e */
.L_x_24023:
[----:B------:R-:W-:Y:S05]  /*6790*/  BSYNC B2 ;  /* 0x0000000000027941 */ /* 0x000fea0003800000 */
.L_x_24021:
        /* <DEDUP_REMOVED lines=16> */
.L_x_24027:
[----:B------:R-:W-:Y:S05]  /*68a0*/  BSYNC B3 ;  /* 0x0000000000037941 */ /* 0x000fea0003800000 */
.L_x_24026:
        /* <DEDUP_REMOVED lines=44> */
.L_x_24025:
[----:B------:R-:W-:Y:S05]  /*6b70*/  BSYNC B2 ;  /* 0x0000000000027941 */ /* 0x000fea0003800000 */
.L_x_24024:
        /* <DEDUP_REMOVED lines=13> */
.L_x_24028:
        /* <DEDUP_REMOVED lines=12> */
.L_x_24031:
[----:B------:R-:W-:-:S07]  /*6d10*/  IMAD.MOV.U32 R170, RZ, RZ, R142 ;  /* 0x000000ffffaa7224 */ /* 0x000fce00078e008e */
.L_x_24032:
[----:B------:R-:W-:Y:S05]  /*6d20*/  BSYNC B2 ;  /* 0x0000000000027941 */ /* 0x000fea0003800000 */
.L_x_24030:
        /* <DEDUP_REMOVED lines=16> */
.L_x_24036:
[----:B------:R-:W-:Y:S05]  /*6e30*/  BSYNC B3 ;  /* 0x0000000000037941 */ /* 0x000fea0003800000 */
.L_x_24035:
        /* <DEDUP_REMOVED lines=44> */
.L_x_24034:
[----:B------:R-:W-:Y:S05]  /*7100*/  BSYNC B2 ;  /* 0x0000000000027941 */ /* 0x000fea0003800000 */
.L_x_24033:
        /* <DEDUP_REMOVED lines=9> */
.L_x_24029:
        /* <DEDUP_REMOVED lines=12> */
.L_x_24038:
[----:B------:R-:W-:-:S07]  /*7260*/  IMAD.MOV.U32 R175, RZ, RZ, R142 ;  /* 0x000000ffffaf7224 */ /* 0x000fce00078e008e */
.L_x_24039:
[----:B------:R-:W-:Y:S05]  /*7270*/  BSYNC B2 ;  /* 0x0000000000027941 */ /* 0x000fea0003800000 */
.L_x_24037:
        /* <DEDUP_REMOVED lines=16> */
.L_x_24043:
[----:B------:R-:W-:Y:S05]  /*7380*/  BSYNC B3 ;  /* 0x0000000000037941 */ /* 0x000fea0003800000 */
.L_x_24042:
        /* <DEDUP_REMOVED lines=44> */
.L_x_24041:
[----:B------:R-:W-:Y:S05]  /*7650*/  BSYNC B2 ;  /* 0x0000000000027941 */ /* 0x000fea0003800000 */
.L_x_24040:
        /* <DEDUP_REMOVED lines=12> */
.L_x_24044:
        /* <DEDUP_REMOVED lines=12> */
.L_x_24047:
[----:B------:R-:W-:-:S07]  /*77e0*/  IMAD.MOV.U32 R171, RZ, RZ, R142 ;  /* 0x000000ffffab7224 */ /* 0x000fce00078e008e */
.L_x_24048:
[----:B------:R-:W-:Y:S05]  /*77f0*/  BSYNC B2 ;  /* 0x0000000000027941 */ /* 0x000fea0003800000 */
.L_x_24046:
        /* <DEDUP_REMOVED lines=16> */
.L_x_24052:
[----:B------:R-:W-:Y:S05]  /*7900*/  BSYNC B3 ;  /* 0x0000000000037941 */ /* 0x000fea0003800000 */
.L_x_24051:
        /* <DEDUP_REMOVED lines=44> */
.L_x_24050:
[----:B------:R-:W-:Y:S05]  /*7bd0*/  BSYNC B2 ;  /* 0x0000000000027941 */ /* 0x000fea0003800000 */
.L_x_24049:
        /* <DEDUP_REMOVED lines=10> */
.L_x_24045:
[----:B------:R-:W-:Y:S01]  /*7c80*/  SEL R133, RZ, 0x10000, P4 ;  /* 0x00010000ff857807 */ /* 0x000fe20002000000 */
[----:B------:R-:W-:Y:S01]  /*7c90*/  IMAD.SHL.U32 R175, R163, 0x8, RZ ;  /* 0x00000008a3af7824 */ /* 0x000fe200078e00ff */
[C---:B------:R-:W-:Y:S02]  /*7ca0*/  LOP3.LUT P4, RZ, R5.reuse, 0x2, RZ, 0xc0, !PT ;  /* 0x0000000205ff7812 */ /* 0x040fe4000788c0ff */
[----:B------:R-:W-:Y:S02]  /*7cb0*/  SEL R134, RZ, 0x1000000, P5 ;  /* 0x01000000ff867807 */ /* 0x000fe40002800000 */
[----:B------:R-:W-:Y:S02]  /*7cc0*/  SEL R135, RZ, 0x100, P3 ;  /* 0x00000100ff877807 */ /* 0x000fe40001800000 */
[----:B------:R-:W-:Y:S02]  /*7cd0*/  SEL R132, RZ, 0x1, P4 ;  /* 0x00000001ff847807 */ /* 0x000fe40002000000 */
[----:B------:R-:W-:-:S02]  /*7ce0*/  LOP3.LUT P5, RZ, R5, 0x1, RZ, 0xc0, !PT ;  /* 0x0000000105ff7812 */ /* 0x000fc400078ac0ff */
[----:B------:R-:W-:Y:S01]  /*7cf0*/  LOP3.LUT R134, R135, R134, R133, 0xfe, !PT ;  /* 0x0000008687867212 */ /* 0x000fe200078efe85 */
[----:B------:R-:W-:Y:S01]  /*7d00*/  IMAD.WIDE.U32 R132, R132, 0x1000000, RZ ;  /* 0x0100000084847825 */ /* 0x000fe200078e00ff */
[----:B------:R-:W-:Y:S02]  /*7d10*/  SEL R135, RZ, 0x1, P5 ;  /* 0x00000001ff877807 */ /* 0x000fe40002800000 */
[C---:B------:R-:W-:Y:S02]  /*7d20*/  LOP3.LUT P6, RZ, R5.reuse, 0x4, RZ, 0xc0, !PT ;  /* 0x0000000405ff7812 */ /* 0x040fe400078cc0ff */
[----:B------:R-:W-:Y:S02]  /*7d30*/  LOP3.LUT P0, RZ, R5, 0x8, RZ, 0xc0, !PT ;  /* 0x0000000805ff7812 */ /* 0x000fe4000780c0ff */
[----:B------:R-:W-:Y:S02]  /*7d40*/  LOP3.LUT R133, R133, R134, R135, 0xfe, !PT ;  /* 0x0000008685857212 */ /* 0x000fe400078efe87 */
[----:B------:R-:W-:-:S02]  /*7d50*/  SEL R134, RZ, 0x1, P6 ;  /* 0x00000001ff867807 */ /* 0x000fc40003000000 */
[----:B------:R-:W-:Y:S02]  /*7d60*/  SEL R172, RZ, 0x1, P0 ;  /* 0x00000001ffac7807 */ /* 0x000fe40000000000 */
[----:B------:R-:W-:Y:S01]  /*7d70*/  LOP3.LUT P2, RZ, R5, 0x10, RZ, 0xc0, !PT ;  /* 0x0000001005ff7812 */ /* 0x000fe2000784c0ff */
[----:B------:R-:W-:Y:S01]  /*7d80*/  IMAD.WIDE.U32 R134, R134, 0x10000, RZ ;  /* 0x0001000086867825 */ /* 0x000fe200078e00ff */
[----:B------:R-:W-:-:S03]  /*7d90*/  SHF.L.U64.HI R174, R163, 0x3, RZ ;  /* 0x00000003a3ae7819 */ /* 0x000fc600000102ff */
        /* <DEDUP_REMOVED lines=33> */
.L_x_24053:
[----:B01----:R-:W-:-:S07]  /*7fb0*/  VIADD R132, R163, 0x20 ;  /* 0x00000020a3847836 */ /* 0x003fce0000000000 */
.L_x_23924:
[----:B------:R-:W-:Y:S05]  /*7fc0*/  BSYNC B1 ;  /* 0x0000000000017941 */ /* 0x000fea0003800000 */
.L_x_23923:
        /* <DEDUP_REMOVED lines=30> */
.L_x_24057:
[----:B------:R-:W-:-:S07]  /*81b0*/  MOV R172, R142 ;  /* 0x0000008e00ac7202 */ /* 0x000fce0000000f00 */
.L_x_24058:
[----:B------:R-:W-:Y:S05]  /*81c0*/  BSYNC B2 ;  /* 0x0000000000027941 */ /* 0x000fea0003800000 */
.L_x_24056:
        /* <DEDUP_REMOVED lines=16> */
.L_x_24062:
[----:B------:R-:W-:Y:S05]  /*82d0*/  BSYNC B3 ;  /* 0x0000000000037941 */ /* 0x000fea0003800000 */
.L_x_24061:
        /* <DEDUP_REMOVED lines=44> */
.L_x_24060:
[----:B------:R-:W-:Y:S05]  /*85a0*/  BSYNC B2 ;  /* 0x0000000000027941 */ /* 0x000fea0003800000 */
.L_x_24059:
        /* <DEDUP_REMOVED lines=20> */
.L_x_24063:
        /* <DEDUP_REMOVED lines=12> */
.L_x_24066:
[----:B------:R-:W-:-:S07]  /*87b0*/  IMAD.MOV.U32 R61, RZ, RZ, R142 ;  /* 0x000000ffff3d7224 */ /* 0x000fce00078e008e */
.L_x_24067:
[----:B------:R-:W-:Y:S05]  /*87c0*/  BSYNC B2 ;  /* 0x0000000000027941 */ /* 0x000fea0003800000 */
.L_x_24065:
        /* <DEDUP_REMOVED lines=16> */
.L_x_24071:
[----:B------:R-:W-:Y:S05]  /*88d0*/  BSYNC B3 ;  /* 0x0000000000037941 */ /* 0x000fea0003800000 */
.L_x_24070:
        /* <DEDUP_REMOVED lines=44> */
.L_x_24069:
[----:B------:R-:W-:Y:S05]  /*8ba0*/  BSYNC B2 ;  /* 0x0000000000027941 */ /* 0x000fea0003800000 */
.L_x_24068:
        /* <DEDUP_REMOVED lines=9> */
.L_x_24064:
        /* <DEDUP_REMOVED lines=12> */
.L_x_24073:
[----:B------:R-:W-:-:S07]  /*8d00*/  IMAD.MOV.U32 R61, RZ, RZ, R142 ;  /* 0x000000ffff3d7224 */ /* 0x000fce00078e008e */
.L_x_24074:
[----:B------:R-:W-:Y:S05]  /*8d10*/  BSYNC B2 ;  /* 0x0000000000027941 */ /* 0x000fea0003800000 */
.L_x_24072:
        /* <DEDUP_REMOVED lines=16> */
.L_x_24078:
[----:B------:R-:W-:Y:S05]  /*8e20*/  BSYNC B3 ;  /* 0x0000000000037941 */ /* 0x000fea0003800000 */
.L_x_24077:
        /* <DEDUP_REMOVED lines=44> */
.L_x_24076:
[----:B------:R-:W-:Y:S05]  /*90f0*/  BSYNC B2 ;  /* 0x0000000000027941 */ /* 0x000fea0003800000 */
.L_x_24075:
        /* <DEDUP_REMOVED lines=14> */
.L_x_24079:
        /* <DEDUP_REMOVED lines=12> */
.L_x_24082:
[----:B------:R-:W-:-:S07]  /*92a0*/  IMAD.MOV.U32 R64, RZ, RZ, R142 ;  /* 0x000000ffff407224 */ /* 0x000fce00078e008e */
.L_x_24083:
[----:B------:R-:W-:Y:S05]  /*92b0*/  BSYNC B2 ;  /* 0x0000000000027941 */ /* 0x000fea0003800000 */
.L_x_24081:
        /* <DEDUP_REMOVED lines=16> */
.L_x_24087:
[----:B------:R-:W-:Y:S05]  /*93c0*/  BSYNC B3 ;  /* 0x0000000000037941 */ /* 0x000fea0003800000 */
.L_x_24086:
        /* <DEDUP_REMOVED lines=44> */
.L_x_24085:
[----:B------:R-:W-:Y:S05]  /*9690*/  BSYNC B2 ;  /* 0x0000000000027941 */ /* 0x000fea0003800000 */
.L_x_24084:
        /* <DEDUP_REMOVED lines=10> */
.L_x_24080:
        /* <DEDUP_REMOVED lines=12> */
.L_x_24089:
[----:B------:R-:W-:-:S07]  /*9800*/  MOV R64, R142 ;  /* 0x0000008e00407202 */ /* 0x000fce0000000f00 */
.L_x_24090:
[----:B------:R-:W-:Y:S05]  /*9810*/  BSYNC B2 ;  /* 0x0000000000027941 */ /* 0x000fea0003800000 */
.L_x_24088:
        /* <DEDUP_REMOVED lines=16> */
.L_x_24094:
[----:B------:R-:W-:Y:S05]  /*9920*/  BSYNC B3 ;  /* 0x0000000000037941 */ /* 0x000fea0003800000 */
.L_x_24093:
        /* <DEDUP_REMOVED lines=44> */
.L_x_24092:
[----:B------:R-:W-:Y:S05]  /*9bf0*/  BSYNC B2 ;  /* 0x0000000000027941 */ /* 0x000fea0003800000 */
.L_x_24091:
        /* <DEDUP_REMOVED lines=15> */
.L_x_24095:
        /* <DEDUP_REMOVED lines=12> */
.L_x_24098:
[----:B------:R-:W-:-:S07]  /*9db0*/  MOV R166, R142 ;  /* 0x0000008e00a67202 */ /* 0x000fce0000000f00 */
.L_x_24099:
[----:B------:R-:W-:Y:S05]  /*9dc0*/  BSYNC B2 ;  /* 0x0000000000027941 */ /* 0x000fea0003800000 */
.L_x_24097:
        /* <DEDUP_REMOVED lines=16> */
.L_x_24103:
[----:B------:R-:W-:Y:S05]  /*9ed0*/  BSYNC B3 ;  /* 0x0000000000037941 */ /* 0x000fea0003800000 */
.L_x_24102:
        /* <DEDUP_REMOVED lines=44> */
.L_x_24101:
[----:B------:R-:W-:Y:S05]  /*a1a0*/  BSYNC B2 ;  /* 0x0000000000027941 */ /* 0x000fea0003800000 */
.L_x_24100:
        /* <DEDUP_REMOVED lines=9> */
.L_x_24096:
        /* <DEDUP_REMOVED lines=12> */
.L_x_24105:
[----:B------:R-:W-:-:S07]  /*a300*/  IMAD.MOV.U32 R174, RZ, RZ, R142 ;  /* 0x000000ffffae7224 */ /* 0x000fce00078e008e */
.L_x_24106:
[----:B------:R-:W-:Y:S05]  /*a310*/  BSYNC B2 ;  /* 0x0000000000027941 */ /* 0x000fea0003800000 */
.L_x_24104:
        /* <DEDUP_REMOVED lines=16> */
.L_x_24110:
[----:B------:R-:W-:Y:S05]  /*a420*/  BSYNC B3 ;  /* 0x0000000000037941 */ /* 0x000fea0003800000 */
.L_x_24109:
        /* <DEDUP_REMOVED lines=44> */
.L_x_24108:
[----:B------:R-:W-:Y:S05]  /*a6f0*/  BSYNC B2 ;  /* 0x0000000000027941 */ /* 0x000fea0003800000 */
.L_x_24107:
        /* <DEDUP_REMOVED lines=14> */
.L_x_24111:
        /* <DEDUP_REMOVED lines=12> */
.L_x_24114:
[----:B------:R-:W-:-:S07]  /*a8a0*/  IMAD.MOV.U32 R167, RZ, RZ, R142 ;  /* 0x000000ffffa77224 */ /* 0x000fce00078e008e */
.L_x_24115:
[----:B------:R-:W-:Y:S05]  /*a8b0*/  BSYNC B2 ;  /* 0x0000000000027941 */ /* 0x000fea0003800000 */
.L_x_24113:
        /* <DEDUP_REMOVED lines=16> */
.L_x_24119:
[----:B------:R-:W-:Y:S05]  /*a9c0*/  BSYNC B3 ;  /* 0x0000000000037941 */ /* 0x000fea0003800000 */
.L_x_24118:
        /* <DEDUP_REMOVED lines=44> */
.L_x_24117:
[----:B------:R-:W-:Y:S05]  /*ac90*/  BSYNC B2 ;  /* 0x0000000000027941 */ /* 0x000fea0003800000 */
.L_x_24116:
        /* <DEDUP_REMOVED lines=10> */
.L_x_24112:
        /* <DEDUP_REMOVED lines=12> */
.L_x_24121:
[----:B------:R-:W-:-:S07]  /*ae00*/  IMAD.MOV.U32 R174, RZ, RZ, R142 ;  /* 0x000000ffffae7224 */ /* 0x000fce00078e008e */
.L_x_24122:
[----:B------:R-:W-:Y:S05]  /*ae10*/  BSYNC B2 ;  /* 0x0000000000027941 */ /* 0x000fea0003800000 */
.L_x_24120:
        /* <DEDUP_REMOVED lines=16> */
.L_x_24126:
[----:B------:R-:W-:Y:S05]  /*af20*/  BSYNC B3 ;  /* 0x0000000000037941 */ /* 0x000fea0003800000 */
.L_x_24125:
        /* <DEDUP_REMOVED lines=44> */
.L_x_24124:
[----:B------:R-:W-:Y:S05]  /*b1f0*/  BSYNC B2 ;  /* 0x0000000000027941 */ /* 0x000fea0003800000 */
.L_x_24123:
        /* <DEDUP_REMOVED lines=15> */
.L_x_24127:
        /* <DEDUP_REMOVED lines=12> */
.L_x_24130:
[----:B------:R-:W-:-:S07]  /*b3b0*/  IMAD.MOV.U32 R65, RZ, RZ, R142 ;  /* 0x000000ffff417224 */ /* 0x000fce00078e008e */
.L_x_24131:
[----:B------:R-:W-:Y:S05]  /*b3c0*/  BSYNC B2 ;  /* 0x0000000000027941 */ /* 0x000fea0003800000 */
.L_x_24129:
        /* <DEDUP_REMOVED lines=16> */
.L_x_24135:
[----:B------:R-:W-:Y:S05]  /*b4d0*/  BSYNC B3 ;  /* 0x0000000000037941 */ /* 0x000fea0003800000 */
.L_x_24134:
        /* <DEDUP_REMOVED lines=44> */
.L_x_24133:
[----:B------:R-:W-:Y:S05]  /*b7a0*/  BSYNC B2 ;  /* 0x0000000000027941 */ /* 0x000fea0003800000 */
.L_x_24132:
        /* <DEDUP_REMOVED lines=9> */
.L_x_24128:
        /* <DEDUP_REMOVED lines=12> */
.L_x_24137:
[----:B------:R-:W-:-:S07]  /*b900*/  MOV R65, R142 ;  /* 0x0000008e00417202 */ /* 0x000fce0000000f00 */
.L_x_24138:
[----:B------:R-:W-:Y:S05]  /*b910*/  BSYNC B2 ;  /* 0x0000000000027941 */ /* 0x000fea0003800000 */
.L_x_24136:
        /* <DEDUP_REMOVED lines=16> */
.L_x_24142:
[----:B------:R-:W-:Y:S05]  /*ba20*/  BSYNC B3 ;  /* 0x0000000000037941 */ /* 0x000fea0003800000 */
.L_x_24141:
        /* <DEDUP_REMOVED lines=44> */
.L_x_24140:
[----:B------:R-:W-:Y:S05]  /*bcf0*/  BSYNC B2 ;  /* 0x0000000000027941 */ /* 0x000fea0003800000 */
.L_x_24139:
        /* <DEDUP_REMOVED lines=12> */
.L_x_24143:
        /* <DEDUP_REMOVED lines=12> */
.L_x_24146:
[----:B------:R-:W-:-:S07]  /*be80*/  MOV R66, R142 ;  /* 0x0000008e00427202 */ /* 0x000fce0000000f00 */
.L_x_24147:
[----:B------:R-:W-:Y:S05]  /*be90*/  BSYNC B2 ;  /* 0x0000000000027941 */ /* 0x000fea0003800000 */
.L_x_24145:
        /* <DEDUP_REMOVED lines=16> */
.L_x_24151:
[----:B------:R-:W-:Y:S05]  /*bfa0*/  BSYNC B3 ;  /* 0x0000000000037941 */ /* 0x000fea0003800000 */
.L_x_24150:
        /* <DEDUP_REMOVED lines=44> */
.L_x_24149:
[----:B------:R-:W-:Y:S05]  /*c270*/  BSYNC B2 ;  /* 0x0000000000027941 */ /* 0x000fea0003800000 */
.L_x_24148:
        /* <DEDUP_REMOVED lines=10> */
.L_x_24144:
        /* <DEDUP_REMOVED lines=12> */
.L_x_24153:
[----:B------:R-:W-:-:S07]  /*c3e0*/  IMAD.MOV.U32 R66, RZ, RZ, R142 ;  /* 0x000000ffff427224 */ /* 0x000fce00078e008e */
.L_x_24154:
[----:B------:R-:W-:Y:S05]  /*c3f0*/  BSYNC B2 ;  /* 0x0000000000027941 */ /* 0x000fea0003800000 */
.L_x_24152:
        /* <DEDUP_REMOVED lines=16> */
.L_x_24158:
[----:B------:R-:W-:Y:S05]  /*c500*/  BSYNC B3 ;  /* 0x0000000000037941 */ /* 0x000fea0003800000 */
.L_x_24157:
        /* <DEDUP_REMOVED lines=44> */
.L_x_24156:
[----:B------:R-:W-:Y:S05]  /*c7d0*/  BSYNC B2 ;  /* 0x0000000000027941 */ /* 0x000fea0003800000 */
.L_x_24155:
        /* <DEDUP_REMOVED lines=13> */
.L_x_24159:
        /* <DEDUP_REMOVED lines=12> */
.L_x_24162:
[----:B------:R-:W-:-:S07]  /*c970*/  IMAD.MOV.U32 R170, RZ, RZ, R142 ;  /* 0x000000ffffaa7224 */ /* 0x000fce00078e008e */
.L_x_24163:
[----:B------:R-:W-:Y:S05]  /*c980*/  BSYNC B2 ;  /* 0x0000000000027941 */ /* 0x000fea0003800000 */
.L_x_24161:
        /* <DEDUP_REMOVED lines=16> */
.L_x_24167:
[----:B------:R-:W-:Y:S05]  /*ca90*/  BSYNC B3 ;  /* 0x0000000000037941 */ /* 0x000fea0003800000 */
.L_x_24166:
        /* <DEDUP_REMOVED lines=44> */
.L_x_24165:
[----:B------:R-:W-:Y:S05]  /*cd60*/  BSYNC B2 ;  /* 0x0000000000027941 */ /* 0x000fea0003800000 */
.L_x_24164:
        /* <DEDUP_REMOVED lines=9> */
.L_x_24160:
        /* <DEDUP_REMOVED lines=12> */
.L_x_24169:
[----:B------:R-:W-:-:S07]  /*cec0*/  IMAD.MOV.U32 R221, RZ, RZ, R142 ;  /* 0x000000ffffdd7224 */ /* 0x000fce00078e008e */
.L_x_24170:
[----:B------:R-:W-:Y:S05]  /*ced0*/  BSYNC B2 ;  /* 0x0000000000027941 */ /* 0x000fea0003800000 */
.L_x_24168:
        /* <DEDUP_REMOVED lines=16> */
.L_x_24174:
[----:B------:R-:W-:Y:S05]  /*cfe0*/  BSYNC B3 ;  /* 0x0000000000037941 */ /* 0x000fea0003800000 */
.L_x_24173:
        /* <DEDUP_REMOVED lines=44> */
.L_x_24172:
[----:B------:R-:W-:Y:S05]  /*d2b0*/  BSYNC B2 ;  /* 0x0000000000027941 */ /* 0x000fea0003800000 */
.L_x_24171:
        /* <DEDUP_REMOVED lines=12> */
.L_x_24175:
        /* <DEDUP_REMOVED lines=12> */
.L_x_24178:
[----:B------:R-:W-:-:S07]  /*d440*/  IMAD.MOV.U32 R171, RZ, RZ, R142 ;  /* 0x000000ffffab7224 */ /* 0x000fce00078e008e */
.L_x_24179:
[----:B------:R-:W-:Y:S05]  /*d450*/  BSYNC B2 ;  /* 0x0000000000027941 */ /* 0x000fea0003800000 */
.L_x_24177:
        /* <DEDUP_REMOVED lines=16> */
.L_x_24183:
[----:B------:R-:W-:Y:S05]  /*d560*/  BSYNC B3 ;  /* 0x0000000000037941 */ /* 0x000fea0003800000 */
.L_x_24182:
        /* <DEDUP_REMOVED lines=44> */
.L_x_24181:
[----:B------:R-:W-:Y:S05]  /*d830*/  BSYNC B2 ;  /* 0x0000000000027941 */ /* 0x000fea0003800000 */
.L_x_24180:
        /* <DEDUP_REMOVED lines=10> */
.L_x_24176:
        /* <DEDUP_REMOVED lines=16> */
[----:B------:R-:W-:-:S04]  /*d9e0*/  IMAD.WIDE.U32 R172, R172, 0x10000, RZ ;  /* 0x00010000acac7825 */ /* 0x000fc800078e00ff */
[----:B------:R-:W-:-:S03]  /*d9f0*/  IMAD.WIDE.U32 R174, R174, 0x100, RZ ;  /* 0x00000100aeae7825 */ /* 0x000fc600078e00ff */
[----:B------:R-:W-:Y:S02]  /*da00*/  LOP3.LUT R133, R174, R134, R172, 0xfe, !PT ;  /* 0x00000086ae857212 */ /* 0x000fe400078efeac */
[C---:B------:R-:W-:Y:S02]  /*da10*/  LEA R134, P0, R132.reuse, UR12, 0x5 ;  /* 0x0000000c84867c11 */ /* 0x040fe4000f8028ff */
[----:B------:R-:W-:Y:S02]  /*da20*/  LOP3.LUT R173, R175, R135, R173, 0xfe, !PT ;  /* 0x00000087afad7212 */ /* 0x000fe400078efead */
[----:B------:R-:W-:-:S05]  /*da30*/  LEA.HI.X R135, R132, UR13, RZ, 0x5, P0 ;  /* 0x0000000d84877c11 */ /* 0x000fca00080f2cff */
[----:B------:R-:W-:Y:S04]  /*da40*/  STG.E.128 desc[UR4][R134.64], R60 ;  /* 0x0000003c86007986 */ /* 0x000fe8000c101d04 */
[----:B------:R0:W-:Y:S02]  /*da50*/  STG.E.128 desc[UR4][R134.64+0x10], R64 ;  /* 0x0000104086007986 */ /* 0x0001e4000c101d04 */
[----:B0-----:R-:W-:-:S04]  /*da60*/  SEL R134, RZ, 0x1, P2 ;  /* 0x00000001ff867807 */ /* 0x001fc80001000000 */
        /* <DEDUP_REMOVED lines=26> */
.L_x_24184:
[----:B------:R-:W-:-:S07]  /*dc10*/  VIADD R132, R132, 0x20 ;  /* 0x0000002084847836 */ /* 0x000fce0000000000 */
.L_x_24055:
[----:B------:R-:W-:Y:S05]  /*dc20*/  BSYNC B1 ;  /* 0x0000000000017941 */ /* 0x000fea0003800000 */
.L_x_24054:
        /* <DEDUP_REMOVED lines=23> */
[----:B0-----:R-:W-:-:S11]  /*dda0*/  MOV R172, R34 ;  /* 0x0000002200ac7202 */ /* 0x001fd60000000f00 */
[----:B------:R-:W-:Y:S05]  /*ddb0*/  @!P2 BRA `(.L_x_24189) ;  /* 0x000000000018a947 */ /* 0x000fea0003800000 */
[----:B------:R-:W-:Y:S01]  /*ddc0*/  ISETP.NE.AND P2, PT, R35, 0x3, PT ;  /* 0x000000032300780c */ /* 0x000fe20003f45270 */
[----:B------:R-:W-:-:S12]  /*ddd0*/  IMAD.MOV.U32 R172, RZ, RZ, R33 ;  /* 0x000000ffffac7224 */ /* 0x000fd800078e0021 */
[----:B------:R-:W-:Y:S05]  /*dde0*/  @P2 BRA `(.L_x_24189) ;  /* 0x00000000000c2947 */ /* 0x000fea0003800000 */
[----:B------:R-:W-:Y:S01]  /*ddf0*/  IMAD.MOV.U32 R172, RZ, RZ, R144 ;  /* 0x000000ffffac7224 */ /* 0x000fe200078e0090 */
[----:B------:R-:W-:Y:S06]  /*de00*/  BRA `(.L_x_24189) ;  /* 0x0000000000047947 */ /* 0x000fec0003800000 */
.L_x_24188:
[----:B0-----:R-:W-:-:S07]  /*de10*/  MOV R172, R142 ;  /* 0x0000008e00ac7202 */ /* 0x001fce0000000f00 */
.L_x_24189:
[----:B------:R-:W-:Y:S05]  /*de20*/  BSYNC B2 ;  /* 0x0000000000027941 */ /* 0x000fea0003800000 */
.L_x_24187:
        /* <DEDUP_REMOVED lines=16> */
.L_x_24193:
[----:B------:R-:W-:Y:S05]  /*df30*/  BSYNC B3 ;  /* 0x0000000000037941 */ /* 0x000fea0003800000 */
.L_x_24192:
[----:B------:R-:W-:Y:S01]  /*df40*/  LOP3.LUT R70, R70, UR7, R143, 0x96, !PT ;  /* 0x0000000746467c12 */ /* 0x000fe2000f8e968f */
[----:B-1----:R-:W-:-:S04]  /*df50*/  IMAD.HI.U32 R134, R0, -0x326172a9, RZ ;  /* 0xcd9e8d5700867827 */ /* 0x002fc800078e00ff */
        /* <DEDUP_REMOVED lines=42> */
.L_x_24191:
[----:B------:R-:W-:Y:S05]  /*e200*/  BSYNC B2 ;  /* 0x0000000000027941 */ /* 0x000fea0003800000 */
.L_x_24190:
[----:B------:R-:W0:Y:S01]  /*e210*/  LDC R133, c[0x0][0x294] ;  /* 0x0000a500ff857b82 */ /* 0x000e220000000800 */
[----:B------:R-:W-:Y:S01]  /*e220*/  I2FP.F32.U32 R35, R172 ;  /* 0x000000ac00237245 */ /* 0x000fe20000201000 */
[----:B-1----:R-:W-:Y:S01]  /*e230*/  IMAD.MOV.U32 R134, RZ, RZ, 0x2f800000 ;  /* 0x2f800000ff867424 */ /* 0x002fe200078e00ff */
        /* <DEDUP_REMOVED lines=17> */
.L_x_24194:
        /* <DEDUP_REMOVED lines=12> */
.L_x_24197:
[----:B------:R-:W-:-:S07]  /*e410*/  IMAD.MOV.U32 R69, RZ, RZ, R142 ;  /* 0x000000ffff457224 */ /* 0x000fce00078e008e */
.L_x_24198:
[----:B------:R-:W-:Y:S05]  /*e420*/  BSYNC B2 ;  /* 0x0000000000027941 */ /* 0x000fea0003800000 */
.L_x_24196:
        /* <DEDUP_REMOVED lines=16> */
.L_x_24202:
[----:B------:R-:W-:Y:S05]  /*e530*/  BSYNC B3 ;  /* 0x0000000000037941 */ /* 0x000fea0003800000 */
.L_x_24201:
        /* <DEDUP_REMOVED lines=44> */
.L_x_24200:
[----:B------:R-:W-:Y:S05]  /*e800*/  BSYNC B2 ;  /* 0x0000000000027941 */ /* 0x000fea0003800000 */
.L_x_24199:
        /* <DEDUP_REMOVED lines=9> */
.L_x_24195:
        /* <DEDUP_REMOVED lines=12> */
.L_x_24204:
[----:B------:R-:W-:-:S07]  /*e960*/  IMAD.MOV.U32 R69, RZ, RZ, R142 ;  /* 0x000000ffff457224 */ /* 0x000fce00078e008e */
.L_x_24205:
[----:B------:R-:W-:Y:S05]  /*e970*/  BSYNC B2 ;  /* 0x0000000000027941 */ /* 0x000fea0003800000 */
.L_x_24203:
        /* <DEDUP_REMOVED lines=16> */
.L_x_24209:
[----:B------:R-:W-:Y:S05]  /*ea80*/  BSYNC B3 ;  /* 0x0000000000037941 */ /* 0x000fea0003800000 */
.L_x_24208:
        /* <DEDUP_REMOVED lines=44> */
.L_x_24207:
[----:B------:R-:W-:Y:S05]  /*ed50*/  BSYNC B2 ;  /* 0x0000000000027941 */ /* 0x000fea0003800000 */
.L_x_24206:
        /* <DEDUP_REMOVED lines=14> */
.L_x_24210:
        /* <DEDUP_REMOVED lines=12> */
.L_x_24213:
[----:B------:R-:W-:-:S07]  /*ef00*/  IMAD.MOV.U32 R72, RZ, RZ, R142 ;  /* 0x000000ffff487224 */ /* 0x000fce00078e008e */
.L_x_24214:
[----:B------:R-:W-:Y:S05]  /*ef10*/  BSYNC B2 ;  /* 0x0000000000027941 */ /* 0x000fea0003800000 */
.L_x_24212:
        /* <DEDUP_REMOVED lines=16> */
.L_x_24218:
[----:B------:R-:W-:Y:S05]  /*f020*/  BSYNC B3 ;  /* 0x0000000000037941 */ /* 0x000fea0003800000 */
.L_x_24217:
        /* <DEDUP_REMOVED lines=44> */
.L_x_24216:
[----:B------:R-:W-:Y:S05]  /*f2f0*/  BSYNC B2 ;  /* 0x0000000000027941 */ /* 0x000fea0003800000 */
.L_x_24215:
        /* <DEDUP_REMOVED lines=10> */
.L_x_24211:
        /* <DEDUP_REMOVED lines=12> */
.L_x_24220:
[----:B------:R-:W-:-:S07]  /*f460*/  MOV R72, R142 ;  /* 0x0000008e00487202 */ /* 0x000fce0000000f00 */
.L_x_24221:
[----:B------:R-:W-:Y:S05]  /*f470*/  BSYNC B2 ;  /* 0x0000000000027941 */ /* 0x000fea0003800000 */
.L_x_24219:
        /* <DEDUP_REMOVED lines=16> */
.L_x_24225:
[----:B------:R-:W-:Y:S05]  /*f580*/  BSYNC B3 ;  /* 0x0000000000037941 */ /* 0x000fea0003800000 */
.L_x_24224:
        /* <DEDUP_REMOVED lines=44> */
.L_x_24223:
[----:B------:R-:W-:Y:S05]  /*f850*/  BSYNC B2 ;  /* 0x0000000000027941 */ /* 0x000fea0003800000 */
.L_x_24222:
        /* <DEDUP_REMOVED lines=15> */
.L_x_24226:
        /* <DEDUP_REMOVED lines=12> */
.L_x_24229:
[----:B------:R-:W-:-:S07]  /*fa10*/  MOV R166, R142 ;  /* 0x0000008e00a67202 */ /* 0x000fce0000000f00 */
.L_x_24230:
[----:B------:R-:W-:Y:S05]  /*fa20*/  BSYNC B2 ;  /* 0x0000000000027941 */ /* 0x000fea0003800000 */
.L_x_24228:
        /* <DEDUP_REMOVED lines=16> */
.L_x_24234:
[----:B------:R-:W-:Y:S05]  /*fb30*/  BSYNC B3 ;  /* 0x0000000000037941 */ /* 0x000fea0003800000 */
.L_x_24233:
        /* <DEDUP_REMOVED lines=44> */
.L_x_24232:
[----:B------:R-:W-:Y:S05]  /*fe00*/  BSYNC B2 ;  /* 0x0000000000027941 */ /* 0x000fea0003800000 */
.L_x_24231:
        /* <DEDUP_REMOVED lines=9> */
.L_x_24227:
        /* <DEDUP_REMOVED lines=12> */
.L_x_24236:
[----:B------:R-:W-:-:S07]  /*ff60*/  IMAD.MOV.U32 R174, RZ, RZ, R142 ;  /* 0x000000ffffae7224 */ /* 0x000fce00078e008e */
.L_x_24237:
[----:B------:R-:W-:Y:S05]  /*ff70*/  BSYNC B2 ;  /* 0x0000000000027941 */ /* 0x000fea0003800000 */
.L_x_24235:
        /* <DEDUP_REMOVED lines=16> */
.L_x_24241:
[----:B------:R-:W-:Y:S05]  /*10080*/  BSYNC B3 ;  /* 0x0000000000037941 */ /* 0x000fea0003800000 */
.L_x_24240:
        /* <DEDUP_REMOVED lines=44> */
.L_x_24239:
[----:B------:R-:W-:Y:S05]  /*10350*/  BSYNC B2 ;  /* 0x0000000000027941 */ /* 0x000fea0003800000 */
.L_x_24238:
        /* <DEDUP_REMOVED lines=14> */
.L_x_24242:
        /* <DEDUP_REMOVED lines=12> */
.L_x_24245:
[----:B------:R-:W-:-:S07]  /*10500*/  IMAD.MOV.U32 R167, RZ, RZ, R142 ;  /* 0x000000ffffa77224 */ /* 0x000fce00078e008e */
.L_x_24246:
[----:B------:R-:W-:Y:S05]  /*10510*/  BSYNC B2 ;  /* 0x0000000000027941 */ /* 0x000fea0003800000 */
.L_x_24244:
        /* <DEDUP_REMOVED lines=16> */
.L_x_24250:
[----:B------:R-:W-:Y:S05]  /*10620*/  BSYNC B3 ;  /* 0x0000000000037941 */ /* 0x000fea0003800000 */
.L_x_24249:
        /* <DEDUP_REMOVED lines=44> */
.L_x_24248:
[----:B------:R-:W-:Y:S05]  /*108f0*/  BSYNC B2 ;  /* 0x0000000000027941 */ /* 0x000fea0003800000 */
.L_x_24247:
        /* <DEDUP_REMOVED lines=10> */
.L_x_24243:
        /* <DEDUP_REMOVED lines=12> */
.L_x_24252:
[----:B------:R-:W-:-:S07]  /*10a60*/  IMAD.MOV.U32 R174, RZ, RZ, R142 ;  /* 0x000000ffffae7224 */ /* 0x000fce00078e008e */
.L_x_24253:
[----:B------:R-:W-:Y:S05]  /*10a70*/  BSYNC B2 ;  /* 0x0000000000027941 */ /* 0x000fea0003800000 */
.L_x_24251:
        /* <DEDUP_REMOVED lines=16> */
.L_x_24257:
[----:B------:R-:W-:Y:S05]  /*10b80*/  BSYNC B3 ;  /* 0x0000000000037941 */ /* 0x000fea0003800000 */
.L_x_24256:
        /* <DEDUP_REMOVED lines=44> */
.L_x_24255:
[----:B------:R-:W-:Y:S05]  /*10e50*/  BSYNC B2 ;  /* 0x0000000000027941 */ /* 0x000fea0003800000 */
.L_x_24254:
        /* <DEDUP_REMOVED lines=15> */
.L_x_24258:
        /* <DEDUP_REMOVED lines=12> */
.L_x_24261:
[----:B------:R-:W-:-:S07]  /*11010*/  IMAD.MOV.U32 R73, RZ, RZ, R142 ;  /* 0x000000ffff497224 */ /* 0x000fce00078e008e */
.L_x_24262:
[----:B------:R-:W-:Y:S05]  /*11020*/  BSYNC B2 ;  /* 0x0000000000027941 */ /* 0x000fea0003800000 */
.L_x_24260:
        /* <DEDUP_REMOVED lines=16> */
.L_x_24266:
[----:B------:R-:W-:Y:S05]  /*11130*/  BSYNC B3 ;  /* 0x0000000000037941 */ /* 0x000fea0003800000 */
.L_x_24265:
        /* <DEDUP_REMOVED lines=44> */
.L_x_24264:
[----:B------:R-:W-:Y:S05]  /*11400*/  BSYNC B2 ;  /* 0x0000000000027941 */ /* 0x000fea0003800000 */
.L_x_24263:
        /* <DEDUP_REMOVED lines=9> */
.L_x_24259:
        /* <DEDUP_REMOVED lines=12> */
.L_x_24268:
[----:B------:R-:W-:-:S07]  /*11560*/  MOV R73, R142 ;  /* 0x0000008e00497202 */ /* 0x000fce0000000f00 */
.L_x_24269:
[----:B------:R-:W-:Y:S05]  /*11570*/  BSYNC B2 ;  /* 0x0000000000027941 */ /* 0x000fea0003800000 */
.L_x_24267:
        /* <DEDUP_REMOVED lines=16> */
.L_x_24273:
[----:B------:R-:W-:Y:S05]  /*11680*/  BSYNC B3 ;  /* 0x0000000000037941 */ /* 0x000fea0003800000 */
.L_x_24272:
        /* <DEDUP_REMOVED lines=44> */
.L_x_24271:
[----:B------:R-:W-:Y:S05]  /*11950*/  BSYNC B2 ;  /* 0x0000000000027941 */ /* 0x000fea0003800000 */
.L_x_24270:
        /* <DEDUP_REMOVED lines=12> */
.L_x_24274:
        /* <DEDUP_REMOVED lines=12> */
.L_x_24277:
[----:B------:R-:W-:-:S07]  /*11ae0*/  MOV R74, R142 ;  /* 0x0000008e004a7202 */ /* 0x000fce0000000f00 */
.L_x_24278:
[----:B------:R-:W-:Y:S05]  /*11af0*/  BSYNC B2 ;  /* 0x0000000000027941 */ /* 0x000fea0003800000 */
.L_x_24276:
        /* <DEDUP_REMOVED lines=16> */
.L_x_24282:
[----:B------:R-:W-:Y:S05]  /*11c00*/  BSYNC B3 ;  /* 0x0000000000037941 */ /* 0x000fea0003800000 */
.L_x_24281:
        /* <DEDUP_REMOVED lines=44> */
.L_x_24280:
[----:B------:R-:W-:Y:S05]  /*11ed0*/  BSYNC B2 ;  /* 0x0000000000027941 */ /* 0x000fea0003800000 */
.L_x_24279:
        /* <DEDUP_REMOVED lines=10> */
.L_x_24275:
        /* <DEDUP_REMOVED lines=12> */
.L_x_24284:
[----:B------:R-:W-:-:S07]  /*12040*/  IMAD.MOV.U32 R74, RZ, RZ, R142 ;  /* 0x000000ffff4a7224 */ /* 0x000fce00078e008e */
.L_x_24285:
[----:B------:R-:W-:Y:S05]  /*12050*/  BSYNC B2 ;  /* 0x0000000000027941 */ /* 0x000fea0003800000 */
.L_x_24283:
        /* <DEDUP_REMOVED lines=16> */
.L_x_24289:
[----:B------:R-:W-:Y:S05]  /*12160*/  BSYNC B3 ;  /* 0x0000000000037941 */ /* 0x000fea0003800000 */
.L_x_24288:
        /* <DEDUP_REMOVED lines=44> */
.L_x_24287:
[----:B------:R-:W-:Y:S05]  /*12430*/  BSYNC B2 ;  /* 0x0000000000027941 */ /* 0x000fea0003800000 */
.L_x_24286:
        /* <DEDUP_REMOVED lines=13> */
.L_x_24290:
        /* <DEDUP_REMOVED lines=12> */
.L_x_24293:
[----:B------:R-:W-:-:S07]  /*125d0*/  IMAD.MOV.U32 R170, RZ, RZ, R142 ;  /* 0x000000ffffaa7224 */ /* 0x000fce00078e008e */
.L_x_24294:
[----:B------:R-:W-:Y:S05]  /*125e0*/  BSYNC B2 ;  /* 0x0000000000027941 */ /* 0x000fea0003800000 */
.L_x_24292:
        /* <DEDUP_REMOVED lines=16> */
.L_x_24298:
[----:B------:R-:W-:Y:S05]  /*126f0*/  BSYNC B3 ;  /* 0x0000000000037941 */ /* 0x000fea0003800000 */
.L_x_24297:
        /* <DEDUP_REMOVED lines=44> */
.L_x_24296:
[----:B------:R-:W-:Y:S05]  /*129c0*/  BSYNC B2 ;  /* 0x0000000000027941 */ /* 0x000fea0003800000 */
.L_x_24295:
        /* <DEDUP_REMOVED lines=9> */
.L_x_24291:
        /* <DEDUP_REMOVED lines=12> */
.L_x_24300:
[----:B------:R-:W-:-:S07]  /*12b20*/  IMAD.MOV.U32 R221, RZ, RZ, R142 ;  /* 0x000000ffffdd7224 */ /* 0x000fce00078e008e */
.L_x_24301:
[----:B------:R-:W-:Y:S05]  /*12b30*/  BSYNC B2 ;  /* 0x0000000000027941 */ /* 0x000fea0003800000 */
.L_x_24299:
        /* <DEDUP_REMOVED lines=16> */
.L_x_24305:
[----:B------:R-:W-:Y:S05]  /*12c40*/  BSYNC B3 ;  /* 0x0000000000037941 */ /* 0x000fea0003800000 */
.L_x_24304:
        /* <DEDUP_REMOVED lines=44> */
.L_x_24303:
[----:B------:R-:W-:Y:S05]  /*12f10*/  BSYNC B2 ;  /* 0x0000000000027941 */ /* 0x000fea0003800000 */
.L_x_24302:
        /* <DEDUP_REMOVED lines=12> */
.L_x_24306:
        /* <DEDUP_REMOVED lines=12> */
.L_x_24309:
[----:B------:R-:W-:-:S07]  /*130a0*/  IMAD.MOV.U32 R171, RZ, RZ, R142 ;  /* 0x000000ffffab7224 */ /* 0x000fce00078e008e */
.L_x_24310:
[----:B------:R-:W-:Y:S05]  /*130b0*/  BSYNC B2 ;  /* 0x0000000000027941 */ /* 0x000fea0003800000 */
.L_x_24308:
        /* <DEDUP_REMOVED lines=16> */
.L_x_24314:
[----:B------:R-:W-:Y:S05]  /*131c0*/  BSYNC B3 ;  /* 0x0000000000037941 */ /* 0x000fea0003800000 */
.L_x_24313:
        /* <DEDUP_REMOVED lines=44> */
.L_x_24312:
[----:B------:R-:W-:Y:S05]  /*13490*/  BSYNC B2 ;  /* 0x0000000000027941 */ /* 0x000fea0003800000 */
.L_x_24311:
        /* <DEDUP_REMOVED lines=10> */
.L_x_24307:
        /* <DEDUP_REMOVED lines=51> */
.L_x_24315:
[----:B------:R-:W-:-:S07]  /*13870*/  VIADD R132, R132, 0x20 ;  /* 0x0000002084847836 */ /* 0x000fce0000000000 */
.L_x_24186:
[----:B------:R-:W-:Y:S05]  /*13880*/  BSYNC B1 ;  /* 0x0000000000017941 */ /* 0x000fea0003800000 */
.L_x_24185:
        /* <DEDUP_REMOVED lines=30> */
.L_x_24319:
[----:B0-----:R-:W-:-:S07]  /*13a70*/  MOV R172, R142 ;  /* 0x0000008e00ac7202 */ /* 0x001fce0000000f00 */
.L_x_24320:
[----:B------:R-:W-:Y:S05]  /*13a80*/  BSYNC B2 ;  /* 0x0000000000027941 */ /* 0x000fea0003800000 */
.L_x_24318:
        /* <DEDUP_REMOVED lines=16> */
.L_x_24324:
[----:B------:R-:W-:Y:S05]  /*13b90*/  BSYNC B3 ;  /* 0x0000000000037941 */ /* 0x000fea0003800000 */
.L_x_24323:
        /* <DEDUP_REMOVED lines=44> */
.L_x_24322:
[----:B------:R-:W-:Y:S05]  /*13e60*/  BSYNC B2 ;  /* 0x0000000000027941 */ /* 0x000fea0003800000 */
.L_x_24321:
        /* <DEDUP_REMOVED lines=20> */
.L_x_24325:
        /* <DEDUP_REMOVED lines=12> */
.L_x_24328:
[----:B------:R-:W-:-:S07]  /*14070*/  IMAD.MOV.U32 R77, RZ, RZ, R142 ;  /* 0x000000ffff4d7224 */ /* 0x000fce00078e008e */
.L_x_24329:
[----:B------:R-:W-:Y:S05]  /*14080*/  BSYNC B2 ;  /* 0x0000000000027941 */ /* 0x000fea0003800000 */
.L_x_24327:
        /* <DEDUP_REMOVED lines=16> */
.L_x_24333:
[----:B------:R-:W-:Y:S05]  /*14190*/  BSYNC B3 ;  /* 0x0000000000037941 */ /* 0x000fea0003800000 */
.L_x_24332:
        /* <DEDUP_REMOVED lines=44> */
.L_x_24331:
[----:B------:R-:W-:Y:S05]  /*14460*/  BSYNC B2 ;  /* 0x0000000000027941 */ /* 0x000fea0003800000 */
.L_x_24330:
        /* <DEDUP_REMOVED lines=9> */
.L_x_24326:
        /* <DEDUP_REMOVED lines=12> */
.L_x_24335:
[----:B------:R-:W-:-:S07]  /*145c0*/  IMAD.MOV.U32 R77, RZ, RZ, R142 ;  /* 0x000000ffff4d7224 */ /* 0x000fce00078e008e */
.L_x_24336:
[----:B------:R-:W-:Y:S05]  /*145d0*/  BSYNC B2 ;  /* 0x0000000000027941 */ /* 0x000fea0003800000 */
.L_x_24334:
        /* <DEDUP_REMOVED lines=16> */
.L_x_24340:
[----:B------:R-:W-:Y:S05]  /*146e0*/  BSYNC B3 ;  /* 0x0000000000037941 */ /* 0x000fea0003800000 */
.L_x_24339:
        /* <DEDUP_REMOVED lines=44> */
.L_x_24338:
[----:B------:R-:W-:Y:S05]  /*149b0*/  BSYNC B2 ;  /* 0x0000000000027941 */ /* 0x000fea0003800000 */
.L_x_24337:
        /* <DEDUP_REMOVED lines=14> */
.L_x_24341:
        /* <DEDUP_REMOVED lines=12> */
.L_x_24344:
[----:B------:R-:W-:-:S07]  /*14b60*/  IMAD.MOV.U32 R80, RZ, RZ, R142 ;  /* 0x000000ffff507224 */ /* 0x000fce00078e008e */
.L_x_24345:
[----:B------:R-:W-:Y:S05]  /*14b70*/  BSYNC B2 ;  /* 0x0000000000027941 */ /* 0x000fea0003800000 */
.L_x_24343:
        /* <DEDUP_REMOVED lines=16> */
.L_x_24349:
[----:B------:R-:W-:Y:S05]  /*14c80*/  BSYNC B3 ;  /* 0x0000000000037941 */ /* 0x000fea0003800000 */
.L_x_24348:
        /* <DEDUP_REMOVED lines=44> */
.L_x_24347:
[----:B------:R-:W-:Y:S05]  /*14f50*/  BSYNC B2 ;  /* 0x0000000000027941 */ /* 0x000fea0003800000 */
.L_x_24346:
        /* <DEDUP_REMOVED lines=10> */
.L_x_24342:
        /* <DEDUP_REMOVED lines=12> */
.L_x_24351:
[----:B------:R-:W-:-:S07]  /*150c0*/  MOV R80, R142 ;  /* 0x0000008e00507202 */ /* 0x000fce0000000f00 */
.L_x_24352:
[----:B------:R-:W-:Y:S05]  /*150d0*/  BSYNC B2 ;  /* 0x0000000000027941 */ /* 0x000fea0003800000 */
.L_x_24350:
        /* <DEDUP_REMOVED lines=16> */
.L_x_24356:
[----:B------:R-:W-:Y:S05]  /*151e0*/  BSYNC B3 ;  /* 0x0000000000037941 */ /* 0x000fea0003800000 */
.L_x_24355:
        /* <DEDUP_REMOVED lines=44> */
.L_x_24354:
[----:B------:R-:W-:Y:S05]  /*154b0*/  BSYNC B2 ;  /* 0x0000000000027941 */ /* 0x000fea0003800000 */
.L_x_24353:
        /* <DEDUP_REMOVED lines=15> */
.L_x_24357:
        /* <DEDUP_REMOVED lines=12> */
.L_x_24360:
[----:B------:R-:W-:-:S07]  /*15670*/  MOV R166, R142 ;  /* 0x0000008e00a67202 */ /* 0x000fce0000000f00 */
.L_x_24361:
[----:B------:R-:W-:Y:S05]  /*15680*/  BSYNC B2 ;  /* 0x0000000000027941 */ /* 0x000fea0003800000 */
.L_x_24359:
        /* <DEDUP_REMOVED lines=16> */
.L_x_24365:
[----:B------:R-:W-:Y:S05]  /*15790*/  BSYNC B3 ;  /* 0x0000000000037941 */ /* 0x000fea0003800000 */
.L_x_24364:
        /* <DEDUP_REMOVED lines=44> */
.L_x_24363:
[----:B------:R-:W-:Y:S05]  /*15a60*/  BSYNC B2 ;  /* 0x0000000000027941 */ /* 0x000fea0003800000 */
.L_x_24362:
        /* <DEDUP_REMOVED lines=9> */
.L_x_24358:
        /* <DEDUP_REMOVED lines=12> */
.L_x_24367:
[----:B------:R-:W-:-:S07]  /*15bc0*/  IMAD.MOV.U32 R174, RZ, RZ, R142 ;  /* 0x000000ffffae7224 */ /* 0x000fce00078e008e */
.L_x_24368:
[----:B------:R-:W-:Y:S05]  /*15bd0*/  BSYNC B2 ;  /* 0x0000000000027941 */ /* 0x000fea0003800000 */
.L_x_24366:
        /* <DEDUP_REMOVED lines=16> */
.L_x_24372:
[----:B------:R-:W-:Y:S05]  /*15ce0*/  BSYNC B3 ;  /* 0x0000000000037941 */ /* 0x000fea0003800000 */
.L_x_24371:
        /* <DEDUP_REMOVED lines=44> */
.L_x_24370:
[----:B------:R-:W-:Y:S05]  /*15fb0*/  BSYNC B2 ;  /* 0x0000000000027941 */ /* 0x000fea0003800000 */
.L_x_24369:
        /* <DEDUP_REMOVED lines=14> */
.L_x_24373:
        /* <DEDUP_REMOVED lines=12> */
.L_x_24376:
[----:B------:R-:W-:-:S07]  /*16160*/  IMAD.MOV.U32 R167, RZ, RZ, R142 ;  /* 0x000000ffffa77224 */ /* 0x000fce00078e008e */
.L_x_24377:
[----:B------:R-:W-:Y:S05]  /*16170*/  BSYNC B2 ;  /* 0x0000000000027941 */ /* 0x000fea0003800000 */
.L_x_24375:
        /* <DEDUP_REMOVED lines=16> */
.L_x_24381:
[----:B------:R-:W-:Y:S05]  /*16280*/  BSYNC B3 ;  /* 0x0000000000037941 */ /* 0x000fea0003800000 */
.L_x_24380:
        /* <DEDUP_REMOVED lines=44> */
.L_x_24379:
[----:B------:R-:W-:Y:S05]  /*16550*/  BSYNC B2 ;  /* 0x0000000000027941 */ /* 0x000fea0003800000 */
.L_x_24378:
        /* <DEDUP_REMOVED lines=10> */
.L_x_24374:
        /* <DEDUP_REMOVED lines=12> */
.L_x_24383:
[----:B------:R-:W-:-:S07]  /*166c0*/  IMAD.MOV.U32 R174, RZ, RZ, R142 ;  /* 0x000000ffffae7224 */ /* 0x000fce00078e008e */
.L_x_24384:
[----:B------:R-:W-:Y:S05]  /*166d0*/  BSYNC B2 ;  /* 0x0000000000027941 */ /* 0x000fea0003800000 */
.L_x_24382:
        /* <DEDUP_REMOVED lines=16> */
.L_x_24388:
[----:B------:R-:W-:Y:S05]  /*167e0*/  BSYNC B3 ;  /* 0x0000000000037941 */ /* 0x000fea0003800000 */
.L_x_24387:
        /* <DEDUP_REMOVED lines=44> */
.L_x_24386:
[----:B------:R-:W-:Y:S05]  /*16ab0*/  BSYNC B2 ;  /* 0x0000000000027941 */ /* 0x000fea0003800000 */
.L_x_24385:
        /* <DEDUP_REMOVED lines=15> */
.L_x_24389:
        /* <DEDUP_REMOVED lines=12> */
.L_x_24392:
[----:B------:R-:W-:-:S07]  /*16c70*/  IMAD.MOV.U32 R81, RZ, RZ, R142 ;  /* 0x000000ffff517224 */ /* 0x000fce00078e008e */
.L_x_24393:
[----:B------:R-:W-:Y:S05]  /*16c80*/  BSYNC B2 ;  /* 0x0000000000027941 */ /* 0x000fea0003800000 */
.L_x_24391:
        /* <DEDUP_REMOVED lines=16> */
.L_x_24397:
[----:B------:R-:W-:Y:S05]  /*16d90*/  BSYNC B3 ;  /* 0x0000000000037941 */ /* 0x000fea0003800000 */
.L_x_24396:
        /* <DEDUP_REMOVED lines=44> */
.L_x_24395:
[----:B------:R-:W-:Y:S05]  /*17060*/  BSYNC B2 ;  /* 0x0000000000027941 */ /* 0x000fea0003800000 */
.L_x_24394:
        /* <DEDUP_REMOVED lines=9> */
.L_x_24390:
        /* <DEDUP_REMOVED lines=12> */
.L_x_24399:
[----:B------:R-:W-:-:S07]  /*171c0*/  MOV R81, R142 ;  /* 0x0000008e00517202 */ /* 0x000fce0000000f00 */
.L_x_24400:
[----:B------:R-:W-:Y:S05]  /*171d0*/  BSYNC B2 ;  /* 0x0000000000027941 */ /* 0x000fea0003800000 */
.L_x_24398:
        /* <DEDUP_REMOVED lines=16> */
.L_x_24404:
[----:B------:R-:W-:Y:S05]  /*172e0*/  BSYNC B3 ;  /* 0x0000000000037941 */ /* 0x000fea0003800000 */
.L_x_24403:
        /* <DEDUP_REMOVED lines=44> */
.L_x_24402:
[----:B------:R-:W-:Y:S05]  /*175b0*/  BSYNC B2 ;  /* 0x0000000000027941 */ /* 0x000fea0003800000 */
.L_x_24401:
        /* <DEDUP_REMOVED lines=12> */
.L_x_24405:
        /* <DEDUP_REMOVED lines=12> */
.L_x_24408:
[----:B------:R-:W-:-:S07]  /*17740*/  MOV R82, R142 ;  /* 0x0000008e00527202 */ /* 0x000fce0000000f00 */
.L_x_24409:
[----:B------:R-:W-:Y:S05]  /*17750*/  BSYNC B2 ;  /* 0x0000000000027941 */ /* 0x000fea0003800000 */
.L_x_24407:
        /* <DEDUP_REMOVED lines=16> */
.L_x_24413:
[----:B------:R-:W-:Y:S05]  /*17860*/  BSYNC B3 ;  /* 0x0000000000037941 */ /* 0x000fea0003800000 */
.L_x_24412:
        /* <DEDUP_REMOVED lines=44> */
.L_x_24411:
[----:B------:R-:W-:Y:S05]  /*17b30*/  BSYNC B2 ;  /* 0x0000000000027941 */ /* 0x000fea0003800000 */
.L_x_24410:
        /* <DEDUP_REMOVED lines=10> */
.L_x_24406:
        /* <DEDUP_REMOVED lines=12> */
.L_x_24415:
[----:B------:R-:W-:-:S07]  /*17ca0*/  IMAD.MOV.U32 R82, RZ, RZ, R142 ;  /* 0x000000ffff527224 */ /* 0x000fce00078e008e */
.L_x_24416:
[----:B------:R-:W-:Y:S05]  /*17cb0*/  BSYNC B2 ;  /* 0x0000000000027941 */ /* 0x000fea0003800000 */
.L_x_24414:
        /* <DEDUP_REMOVED lines=16> */
.L_x_24420:
[----:B------:R-:W-:Y:S05]  /*17dc0*/  BSYNC B3 ;  /* 0x0000000000037941 */ /* 0x000fea0003800000 */
.L_x_24419:
        /* <DEDUP_REMOVED lines=44> */
.L_x_24418:
[----:B------:R-:W-:Y:S05]  /*18090*/  BSYNC B2 ;  /* 0x0000000000027941 */ /* 0x000fea0003800000 */
.L_x_24417:
        /* <DEDUP_REMOVED lines=13> */
.L_x_24421:
        /* <DEDUP_REMOVED lines=12> */
.L_x_24424:
[----:B------:R-:W-:-:S07]  /*18230*/  IMAD.MOV.U32 R170, RZ, RZ, R142 ;  /* 0x000000ffffaa7224 */ /* 0x000fce00078e008e */
.L_x_24425:
[----:B------:R-:W-:Y:S05]  /*18240*/  BSYNC B2 ;  /* 0x0000000000027941 */ /* 0x000fea0003800000 */
.L_x_24423:
        /* <DEDUP_REMOVED lines=16> */
.L_x_24429:
[----:B------:R-:W-:Y:S05]  /*18350*/  BSYNC B3 ;  /* 0x0000000000037941 */ /* 0x000fea0003800000 */
.L_x_24428:
        /* <DEDUP_REMOVED lines=44> */
.L_x_24427:
[----:B------:R-:W-:Y:S05]  /*18620*/  BSYNC B2 ;  /* 0x0000000000027941 */ /* 0x000fea0003800000 */
.L_x_24426:
        /* <DEDUP_REMOVED lines=9> */
.L_x_24422:
        /* <DEDUP_REMOVED lines=12> */
.L_x_24431:
[----:B------:R-:W-:-:S07]  /*18780*/  IMAD.MOV.U32 R221, RZ, RZ, R142 ;  /* 0x000000ffffdd7224 */ /* 0x000fce00078e008e */
.L_x_24432:
[----:B------:R-:W-:Y:S05]  /*18790*/  BSYNC B2 ;  /* 0x0000000000027941 */ /* 0x000fea0003800000 */
.L_x_24430:
        /* <DEDUP_REMOVED lines=16> */
.L_x_24436:
[----:B------:R-:W-:Y:S05]  /*188a0*/  BSYNC B3 ;  /* 0x0000000000037941 */ /* 0x000fea0003800000 */
.L_x_24435:
        /* <DEDUP_REMOVED lines=44> */
.L_x_24434:
[----:B------:R-:W-:Y:S05]  /*18b70*/  BSYNC B2 ;  /* 0x0000000000027941 */ /* 0x000fea0003800000 */
.L_x_24433:
        /* <DEDUP_REMOVED lines=12> */
.L_x_24437:
        /* <DEDUP_REMOVED lines=12> */
.L_x_24440:
[----:B------:R-:W-:-:S07]  /*18d00*/  IMAD.MOV.U32 R171, RZ, RZ, R142 ;  /* 0x000000ffffab7224 */ /* 0x000fce00078e008e */
.L_x_24441:
[----:B------:R-:W-:Y:S05]  /*18d10*/  BSYNC B2 ;  /* 0x0000000000027941 */ /* 0x000fea0003800000 */
.L_x_24439:
        /* <DEDUP_REMOVED lines=16> */
.L_x_24445:
[----:B------:R-:W-:Y:S05]  /*18e20*/  BSYNC B3 ;  /* 0x0000000000037941 */ /* 0x000fea0003800000 */
.L_x_24444:
        /* <DEDUP_REMOVED lines=44> */
.L_x_24443:
[----:B------:R-:W-:Y:S05]  /*190f0*/  BSYNC B2 ;  /* 0x0000000000027941 */ /* 0x000fea0003800000 */
.L_x_24442:
        /* <DEDUP_REMOVED lines=10> */
.L_x_24438:
        /* <DEDUP_REMOVED lines=51> */
.L_x_24446:
[----:B------:R-:W-:-:S07]  /*194d0*/  VIADD R132, R132, 0x20 ;  /* 0x0000002084847836 */ /* 0x000fce0000000000 */
.L_x_24317:
[----:B------:R-:W-:Y:S05]  /*194e0*/  BSYNC B1 ;  /* 0x0000000000017941 */ /* 0x000fea0003800000 */
.L_x_24316:
        /* <DEDUP_REMOVED lines=30> */
.L_x_24450:
[----:B0-----:R-:W-:-:S07]  /*196d0*/  MOV R172, R142 ;  /* 0x0000008e00ac7202 */ /* 0x001fce0000000f00 */
.L_x_24451:
[----:B------:R-:W-:Y:S05]  /*196e0*/  BSYNC B2 ;  /* 0x0000000000027941 */ /* 0x000fea0003800000 */
.L_x_24449:
        /* <DEDUP_REMOVED lines=16> */
.L_x_24455:
[----:B------:R-:W-:Y:S05]  /*197f0*/  BSYNC B3 ;  /* 0x0000000000037941 */ /* 0x000fea0003800000 */
.L_x_24454:
        /* <DEDUP_REMOVED lines=44> */
.L_x_24453:
[----:B------:R-:W-:Y:S05]  /*19ac0*/  BSYNC B2 ;  /* 0x0000000000027941 */ /* 0x000fea0003800000 */
.L_x_24452:
        /* <DEDUP_REMOVED lines=20> */
.L_x_24456:
        /* <DEDUP_REMOVED lines=12> */
.L_x_24459:
[----:B------:R-:W-:-:S07]  /*19cd0*/  IMAD.MOV.U32 R85, RZ, RZ, R142 ;  /* 0x000000ffff557224 */ /* 0x000fce00078e008e */
.L_x_24460:
[----:B------:R-:W-:Y:S05]  /*19ce0*/  BSYNC B2 ;  /* 0x0000000000027941 */ /* 0x000fea0003800000 */
.L_x_24458:
        /* <DEDUP_REMOVED lines=16> */
.L_x_24464:
[----:B------:R-:W-:Y:S05]  /*19df0*/  BSYNC B3 ;  /* 0x0000000000037941 */ /* 0x000fea0003800000 */
.L_x_24463:
        /* <DEDUP_REMOVED lines=44> */
.L_x_24462:
[----:B------:R-:W-:Y:S05]  /*1a0c0*/  BSYNC B2 ;  /* 0x0000000000027941 */ /* 0x000fea0003800000 */
.L_x_24461:
        /* <DEDUP_REMOVED lines=9> */
.L_x_24457:
        /* <DEDUP_REMOVED lines=12> */
.L_x_24466:
[----:B------:R-:W-:-:S07]  /*1a220*/  IMAD.MOV.U32 R85, RZ, RZ, R142 ;  /* 0x000000ffff557224 */ /* 0x000fce00078e008e */
.L_x_24467:
[----:B------:R-:W-:Y:S05]  /*1a230*/  BSYNC B2 ;  /* 0x0000000000027941 */ /* 0x000fea0003800000 */
.L_x_24465:
        /* <DEDUP_REMOVED lines=16> */
.L_x_24471:
[----:B------:R-:W-:Y:S05]  /*1a340*/  BSYNC B3 ;  /* 0x0000000000037941 */ /* 0x000fea0003800000 */
.L_x_24470:
        /* <DEDUP_REMOVED lines=44> */
.L_x_24469:
[----:B------:R-:W-:Y:S05]  /*1a610*/  BSYNC B2 ;  /* 0x0000000000027941 */ /* 0x000fea0003800000 */
.L_x_24468:
        /* <DEDUP_REMOVED lines=14> */
.L_x_24472:
        /* <DEDUP_REMOVED lines=12> */
.L_x_24475:
[----:B------:R-:W-:-:S07]  /*1a7c0*/  IMAD.MOV.U32 R88, RZ, RZ, R142 ;  /* 0x000000ffff587224 */ /* 0x000fce00078e008e */
.L_x_24476:
[----:B------:R-:W-:Y:S05]  /*1a7d0*/  BSYNC B2 ;  /* 0x0000000000027941 */ /* 0x000fea0003800000 */
.L_x_24474:
        /* <DEDUP_REMOVED lines=16> */
.L_x_24480:
[----:B------:R-:W-:Y:S05]  /*1a8e0*/  BSYNC B3 ;  /* 0x0000000000037941 */ /* 0x000fea0003800000 */
.L_x_24479:
        /* <DEDUP_REMOVED lines=44> */
.L_x_24478:
[----:B------:R-:W-:Y:S05]  /*1abb0*/  BSYNC B2 ;  /* 0x0000000000027941 */ /* 0x000fea0003800000 */
.L_x_24477:
        /* <DEDUP_REMOVED lines=10> */
.L_x_24473:
        /* <DEDUP_REMOVED lines=12> */
.L_x_24482:
[----:B------:R-:W-:-:S07]  /*1ad20*/  MOV R88, R142 ;  /* 0x0000008e00587202 */ /* 0x000fce0000000f00 */
.L_x_24483:
[----:B------:R-:W-:Y:S05]  /*1ad30*/  BSYNC B2 ;  /* 0x0000000000027941 */ /* 0x000fea0003800000 */
.L_x_24481:
        /* <DEDUP_REMOVED lines=16> */
.L_x_24487:
[----:B------:R-:W-:Y:S05]  /*1ae40*/  BSYNC B3 ;  /* 0x0000000000037941 */ /* 0x000fea0003800000 */
.L_x_24486:
        /* <DEDUP_REMOVED lines=44> */
.L_x_24485:
[----:B------:R-:W-:Y:S05]  /*1b110*/  BSYNC B2 ;  /* 0x0000000000027941 */ /* 0x000fea0003800000 */
.L_x_24484:
        /* <DEDUP_REMOVED lines=15> */
.L_x_24488:
        /* <DEDUP_REMOVED lines=12> */
.L_x_24491:
[----:B------:R-:W-:-:S07]  /*1b2d0*/  MOV R166, R142 ;  /* 0x0000008e00a67202 */ /* 0x000fce0000000f00 */
.L_x_24492:
[----:B------:R-:W-:Y:S05]  /*1b2e0*/  BSYNC B2 ;  /* 0x0000000000027941 */ /* 0x000fea0003800000 */
.L_x_24490:
        /* <DEDUP_REMOVED lines=16> */
.L_x_24496:
[----:B------:R-:W-:Y:S05]  /*1b3f0*/  BSYNC B3 ;  /* 0x0000000000037941 */ /* 0x000fea0003800000 */
.L_x_24495:
        /* <DEDUP_REMOVED lines=44> */
.L_x_24494:
[----:B------:R-:W-:Y:S05]  /*1b6c0*/  BSYNC B2 ;  /* 0x0000000000027941 */ /* 0x000fea0003800000 */
.L_x_24493:
        /* <DEDUP_REMOVED lines=9> */
.L_x_24489:
        /* <DEDUP_REMOVED lines=12> */
.L_x_24498:
[----:B------:R-:W-:-:S07]  /*1b820*/  IMAD.MOV.U32 R174, RZ, RZ, R142 ;  /* 0x000000ffffae7224 */ /* 0x000fce00078e008e */
.L_x_24499:
[----:B------:R-:W-:Y:S05]  /*1b830*/  BSYNC B2 ;  /* 0x0000000000027941 */ /* 0x000fea0003800000 */
.L_x_24497:
        /* <DEDUP_REMOVED lines=16> */
.L_x_24503:
[----:B------:R-:W-:Y:S05]  /*1b940*/  BSYNC B3 ;  /* 0x0000000000037941 */ /* 0x000fea0003800000 */
.L_x_24502:
        /* <DEDUP_REMOVED lines=44> */
.L_x_24501:
[----:B------:R-:W-:Y:S05]  /*1bc10*/  BSYNC B2 ;  /* 0x0000000000027941 */ /* 0x000fea0003800000 */
.L_x_24500:
        /* <DEDUP_REMOVED lines=14> */
.L_x_24504:
        /* <DEDUP_REMOVED lines=12> */
.L_x_24507:
[----:B------:R-:W-:-:S07]  /*1bdc0*/  IMAD.MOV.U32 R167, RZ, RZ, R142 ;  /* 0x000000ffffa77224 */ /* 0x000fce00078e008e */
.L_x_24508:
[----:B------:R-:W-:Y:S05]  /*1bdd0*/  BSYNC B2 ;  /* 0x0000000000027941 */ /* 0x000fea0003800000 */
.L_x_24506:
        /* <DEDUP_REMOVED lines=16> */
.L_x_24512:
[----:B------:R-:W-:Y:S05]  /*1bee0*/  BSYNC B3 ;  /* 0x0000000000037941 */ /* 0x000fea0003800000 */
.L_x_24511:
        /* <DEDUP_REMOVED lines=44> */
.L_x_24510:
[----:B------:R-:W-:Y:S05]  /*1c1b0*/  BSYNC B2 ;  /* 0x0000000000027941 */ /* 0x000fea0003800000 */
.L_x_24509:
        /* <DEDUP_REMOVED lines=10> */
.L_x_24505:
        /* <DEDUP_REMOVED lines=12> */
.L_x_24514:
[----:B------:R-:W-:-:S07]  /*1c320*/  IMAD.MOV.U32 R174, RZ, RZ, R142 ;  /* 0x000000ffffae7224 */ /* 0x000fce00078e008e */
.L_x_24515:
[----:B------:R-:W-:Y:S05]  /*1c330*/  BSYNC B2 ;  /* 0x0000000000027941 */ /* 0x000fea0003800000 */
.L_x_24513:
        /* <DEDUP_REMOVED lines=16> */
.L_x_24519:
[----:B------:R-:W-:Y:S05]  /*1c440*/  BSYNC B3 ;  /* 0x0000000000037941 */ /* 0x000fea0003800000 */
.L_x_24518:
        /* <DEDUP_REMOVED lines=44> */
.L_x_24517:
[----:B------:R-:W-:Y:S05]  /*1c710*/  BSYNC B2 ;  /* 0x0000000000027941 */ /* 0x000fea0003800000 */
.L_x_24516:
        /* <DEDUP_REMOVED lines=15> */
.L_x_24520:
        /* <DEDUP_REMOVED lines=12> */
.L_x_24523:
[----:B------:R-:W-:-:S07]  /*1c8d0*/  IMAD.MOV.U32 R89, RZ, RZ, R142 ;  /* 0x000000ffff597224 */ /* 0x000fce00078e008e */
.L_x_24524:
[----:B------:R-:W-:Y:S05]  /*1c8e0*/  BSYNC B2 ;  /* 0x0000000000027941 */ /* 0x000fea0003800000 */
.L_x_24522:
        /* <DEDUP_REMOVED lines=16> */
.L_x_24528:
[----:B------:R-:W-:Y:S05]  /*1c9f0*/  BSYNC B3 ;  /* 0x0000000000037941 */ /* 0x000fea0003800000 */
.L_x_24527:
        /* <DEDUP_REMOVED lines=44> */
.L_x_24526:
[----:B------:R-:W-:Y:S05]  /*1ccc0*/  BSYNC B2 ;  /* 0x0000000000027941 */ /* 0x000fea0003800000 */
.L_x_24525:
        /* <DEDUP_REMOVED lines=9> */
.L_x_24521:
        /* <DEDUP_REMOVED lines=12> */
.L_x_24530:
[----:B------:R-:W-:-:S07]  /*1ce20*/  MOV R89, R142 ;  /* 0x0000008e00597202 */ /* 0x000fce0000000f00 */
.L_x_24531:
[----:B------:R-:W-:Y:S05]  /*1ce30*/  BSYNC B2 ;  /* 0x0000000000027941 */ /* 0x000fea0003800000 */
.L_x_24529:
        /* <DEDUP_REMOVED lines=16> */
.L_x_24535:
[----:B------:R-:W-:Y:S05]  /*1cf40*/  BSYNC B3 ;  /* 0x0000000000037941 */ /* 0x000fea0003800000 */
.L_x_24534:
        /* <DEDUP_REMOVED lines=44> */
.L_x_24533:
[----:B------:R-:W-:Y:S05]  /*1d210*/  BSYNC B2 ;  /* 0x0000000000027941 */ /* 0x000fea0003800000 */
.L_x_24532:
        /* <DEDUP_REMOVED lines=12> */
.L_x_24536:
        /* <DEDUP_REMOVED lines=12> */
.L_x_24539:
[----:B------:R-:W-:-:S07]  /*1d3a0*/  MOV R90, R142 ;  /* 0x0000008e005a7202 */ /* 0x000fce0000000f00 */
.L_x_24540:
[----:B------:R-:W-:Y:S05]  /*1d3b0*/  BSYNC B2 ;  /* 0x0000000000027941 */ /* 0x000fea0003800000 */
.L_x_24538:
        /* <DEDUP_REMOVED lines=16> */
.L_x_24544:
[----:B------:R-:W-:Y:S05]  /*1d4c0*/  BSYNC B3 ;  /* 0x0000000000037941 */ /* 0x000fea0003800000 */
.L_x_24543:
        /* <DEDUP_REMOVED lines=44> */
.L_x_24542:
[----:B------:R-:W-:Y:S05]  /*1d790*/  BSYNC B2 ;  /* 0x0000000000027941 */ /* 0x000fea0003800000 */
.L_x_24541:
        /* <DEDUP_REMOVED lines=10> */
.L_x_24537:
        /* <DEDUP_REMOVED lines=12> */
.L_x_24546:
[----:B------:R-:W-:-:S07]  /*1d900*/  IMAD.MOV.U32 R90, RZ, RZ, R142 ;  /* 0x000000ffff5a7224 */ /* 0x000fce00078e008e */
.L_x_24547:
[----:B------:R-:W-:Y:S05]  /*1d910*/  BSYNC B2 ;  /* 0x0000000000027941 */ /* 0x000fea0003800000 */
.L_x_24545:
        /* <DEDUP_REMOVED lines=16> */
.L_x_24551:
[----:B------:R-:W-:Y:S05]  /*1da20*/  BSYNC B3 ;  /* 0x0000000000037941 */ /* 0x000fea0003800000 */
.L_x_24550:
        /* <DEDUP_REMOVED lines=44> */
.L_x_24549:
[----:B------:R-:W-:Y:S05]  /*1dcf0*/  BSYNC B2 ;  /* 0x0000000000027941 */ /* 0x000fea0003800000 */
.L_x_24548:
        /* <DEDUP_REMOVED lines=13> */
.L_x_24552:
        /* <DEDUP_REMOVED lines=12> */
.L_x_24555:
[----:B------:R-:W-:-:S07]  /*1de90*/  IMAD.MOV.U32 R170, RZ, RZ, R142 ;  /* 0x000000ffffaa7224 */ /* 0x000fce00078e008e */
.L_x_24556:
[----:B------:R-:W-:Y:S05]  /*1dea0*/  BSYNC B2 ;  /* 0x0000000000027941 */ /* 0x000fea0003800000 */
.L_x_24554:
        /* <DEDUP_REMOVED lines=16> */
.L_x_24560:
[----:B------:R-:W-:Y:S05]  /*1dfb0*/  BSYNC B3 ;  /* 0x0000000000037941 */ /* 0x000fea0003800000 */
.L_x_24559:
        /* <DEDUP_REMOVED lines=44> */
.L_x_24558:
[----:B------:R-:W-:Y:S05]  /*1e280*/  BSYNC B2 ;  /* 0x0000000000027941 */ /* 0x000fea0003800000 */
.L_x_24557:
        /* <DEDUP_REMOVED lines=9> */
.L_x_24553:
        /* <DEDUP_REMOVED lines=12> */
.L_x_24562:
[----:B------:R-:W-:-:S07]  /*1e3e0*/  IMAD.MOV.U32 R221, RZ, RZ, R142 ;  /* 0x000000ffffdd7224 */ /* 0x000fce00078e008e */
.L_x_24563:
[----:B------:R-:W-:Y:S05]  /*1e3f0*/  BSYNC B2 ;  /* 0x0000000000027941 */ /* 0x000fea0003800000 */
.L_x_24561:
        /* <DEDUP_REMOVED lines=16> */
.L_x_24567:
[----:B------:R-:W-:Y:S05]  /*1e500*/  BSYNC B3 ;  /* 0x0000000000037941 */ /* 0x000fea0003800000 */
.L_x_24566:
        /* <DEDUP_REMOVED lines=44> */
.L_x_24565:
[----:B------:R-:W-:Y:S05]  /*1e7d0*/  BSYNC B2 ;  /* 0x0000000000027941 */ /* 0x000fea0003800000 */
.L_x_24564:
        /* <DEDUP_REMOVED lines=12> */
.L_x_24568:
        /* <DEDUP_REMOVED lines=12> */
.L_x_24571:
[----:B------:R-:W-:-:S07]  /*1e960*/  IMAD.MOV.U32 R171, RZ, RZ, R142 ;  /* 0x000000ffffab7224 */ /* 0x000fce00078e008e */
.L_x_24572:
[----:B------:R-:W-:Y:S05]  /*1e970*/  BSYNC B2 ;  /* 0x0000000000027941 */ /* 0x000fea0003800000 */
.L_x_24570:
        /* <DEDUP_REMOVED lines=16> */
.L_x_24576:
[----:B------:R-:W-:Y:S05]  /*1ea80*/  BSYNC B3 ;  /* 0x0000000000037941 */ /* 0x000fea0003800000 */
.L_x_24575:
        /* <DEDUP_REMOVED lines=44> */
.L_x_24574:
[----:B------:R-:W-:Y:S05]  /*1ed50*/  BSYNC B2 ;  /* 0x0000000000027941 */ /* 0x000fea0003800000 */
.L_x_24573:
        /* <DEDUP_REMOVED lines=10> */
.L_x_24569:
        /* <DEDUP_REMOVED lines=51> */
.L_x_24577:
[----:B------:R-:W-:-:S07]  /*1f130*/  VIADD R132, R132, 0x20 ;  /* 0x0000002084847836 */ /* 0x000fce0000000000 */
.L_x_24448:
[----:B------:R-:W-:Y:S05]  /*1f140*/  BSYNC B1 ;  /* 0x0000000000017941 */ /* 0x000fea0003800000 */
.L_x_24447:
        /* <DEDUP_REMOVED lines=30> */
.L_x_24581:
[----:B0-----:R-:W-:-:S07]  /*1f330*/  MOV R172, R142 ;  /* 0x0000008e00ac7202 */ /* 0x001fce0000000f00 */
.L_x_24582:
[----:B------:R-:W-:Y:S05]  /*1f340*/  BSYNC B2 ;  /* 0x0000000000027941 */ /* 0x000fea0003800000 */
.L_x_24580:
        /* <DEDUP_REMOVED lines=16> */
.L_x_24586:
[----:B------:R-:W-:Y:S05]  /*1f450*/  BSYNC B3 ;  /* 0x0000000000037941 */ /* 0x000fea0003800000 */
.L_x_24585:
        /* <DEDUP_REMOVED lines=44> */
.L_x_24584:
[----:B------:R-:W-:Y:S05]  /*1f720*/  BSYNC B2 ;  /* 0x0000000000027941 */ /* 0x000fea0003800000 */
.L_x_24583:
        /* <DEDUP_REMOVED lines=20> */
.L_x_24587:
        /* <DEDUP_REMOVED lines=12> */
.L_x_24590:
[----:B------:R-:W-:-:S07]  /*1f930*/  IMAD.MOV.U32 R93, RZ, RZ, R142 ;  /* 0x000000ffff5d7224 */ /* 0x000fce00078e008e */
.L_x_24591:
[----:B------:R-:W-:Y:S05]  /*1f940*/  BSYNC B2 ;  /* 0x0000000000027941 */ /* 0x000fea0003800000 */
.L_x_24589:
        /* <DEDUP_REMOVED lines=16> */
.L_x_24595:
[----:B------:R-:W-:Y:S05]  /*1fa50*/  BSYNC B3 ;  /* 0x0000000000037941 */ /* 0x000fea0003800000 */
.L_x_24594:
        /* <DEDUP_REMOVED lines=44> */
.L_x_24593:
[----:B------:R-:W-:Y:S05]  /*1fd20*/  BSYNC B2 ;  /* 0x0000000000027941 */ /* 0x000fea0003800000 */
.L_x_24592:
        /* <DEDUP_REMOVED lines=9> */
.L_x_24588:
        /* <DEDUP_REMOVED lines=12> */
.L_x_24597:
[----:B------:R-:W-:-:S07]  /*1fe80*/  IMAD.MOV.U32 R93, RZ, RZ, R142 ;  /* 0x000000ffff5d7224 */ /* 0x000fce00078e008e */
.L_x_24598:
[----:B------:R-:W-:Y:S05]  /*1fe90*/  BSYNC B2 ;  /* 0x0000000000027941 */ /* 0x000fea0003800000 */
.L_x_24596:
        /* <DEDUP_REMOVED lines=16> */
.L_x_24602:
[----:B------:R-:W-:Y:S05]  /*1ffa0*/  BSYNC B3 ;  /* 0x0000000000037941 */ /* 0x000fea0003800000 */
.L_x_24601:
        /* <DEDUP_REMOVED lines=44> */
.L_x_24600:
[----:B------:R-:W-:Y:S05]  /*20270*/  BSYNC B2 ;  /* 0x0000000000027941 */ /* 0x000fea0003800000 */
.L_x_24599:
        /* <DEDUP_REMOVED lines=14> */
.L_x_24603:
        /* <DEDUP_REMOVED lines=12> */
.L_x_24606:
[----:B------:R-:W-:-:S07]  /*20420*/  IMAD.MOV.U32 R96, RZ, RZ, R142 ;  /* 0x000000ffff607224 */ /* 0x000fce00078e008e */
.L_x_24607:
[----:B------:R-:W-:Y:S05]  /*20430*/  BSYNC B2 ;  /* 0x0000000000027941 */ /* 0x000fea0003800000 */
.L_x_24605:
        /* <DEDUP_REMOVED lines=16> */
.L_x_24611:
[----:B------:R-:W-:Y:S05]  /*20540*/  BSYNC B3 ;  /* 0x0000000000037941 */ /* 0x000fea0003800000 */
.L_x_24610:
        /* <DEDUP_REMOVED lines=44> */
.L_x_24609:
[----:B------:R-:W-:Y:S05]  /*20810*/  BSYNC B2 ;  /* 0x0000000000027941 */ /* 0x000fea0003800000 */
.L_x_24608:
        /* <DEDUP_REMOVED lines=10> */
.L_x_24604:
        /* <DEDUP_REMOVED lines=12> */
.L_x_24613:
[----:B------:R-:W-:-:S07]  /*20980*/  MOV R96, R142 ;  /* 0x0000008e00607202 */ /* 0x000fce0000000f00 */
.L_x_24614:
[----:B------:R-:W-:Y:S05]  /*20990*/  BSYNC B2 ;  /* 0x0000000000027941 */ /* 0x000fea0003800000 */
.L_x_24612:
        /* <DEDUP_REMOVED lines=16> */
.L_x_24618:
[----:B------:R-:W-:Y:S05]  /*20aa0*/  BSYNC B3 ;  /* 0x0000000000037941 */ /* 0x000fea0003800000 */
.L_x_24617:
        /* <DEDUP_REMOVED lines=44> */
.L_x_24616:
[----:B------:R-:W-:Y:S05]  /*20d70*/  BSYNC B2 ;  /* 0x0000000000027941 */ /* 0x000fea0003800000 */
.L_x_24615:
        /* <DEDUP_REMOVED lines=15> */
.L_x_24619:
        /* <DEDUP_REMOVED lines=12> */
.L_x_24622:
[----:B------:R-:W-:-:S07]  /*20f30*/  MOV R166, R142 ;  /* 0x0000008e00a67202 */ /* 0x000fce0000000f00 */
.L_x_24623:
[----:B------:R-:W-:Y:S05]  /*20f40*/  BSYNC B2 ;  /* 0x0000000000027941 */ /* 0x000fea0003800000 */
.L_x_24621:
        /* <DEDUP_REMOVED lines=16> */
.L_x_24627:
[----:B------:R-:W-:Y:S05]  /*21050*/  BSYNC B3 ;  /* 0x0000000000037941 */ /* 0x000fea0003800000 */
.L_x_24626:
        /* <DEDUP_REMOVED lines=44> */
.L_x_24625:
[----:B------:R-:W-:Y:S05]  /*21320*/  BSYNC B2 ;  /* 0x0000000000027941 */ /* 0x000fea0003800000 */
.L_x_24624:
        /* <DEDUP_REMOVED lines=9> */
.L_x_24620:
        /* <DEDUP_REMOVED lines=12> */
.L_x_24629:
[----:B------:R-:W-:-:S07]  /*21480*/  IMAD.MOV.U32 R174, RZ, RZ, R142 ;  /* 0x000000ffffae7224 */ /* 0x000fce00078e008e */
.L_x_24630:
[----:B------:R-:W-:Y:S05]  /*21490*/  BSYNC B2 ;  /* 0x0000000000027941 */ /* 0x000fea0003800000 */
.L_x_24628:
        /* <DEDUP_REMOVED lines=16> */
.L_x_24634:
[----:B------:R-:W-:Y:S05]  /*215a0*/  BSYNC B3 ;  /* 0x0000000000037941 */ /* 0x000fea0003800000 */
.L_x_24633:
        /* <DEDUP_REMOVED lines=44> */
.L_x_24632:
[----:B------:R-:W-:Y:S05]  /*21870*/  BSYNC B2 ;  /* 0x0000000000027941 */ /* 0x000fea0003800000 */
.L_x_24631:
        /* <DEDUP_REMOVED lines=14> */
.L_x_24635:
        /* <DEDUP_REMOVED lines=12> */
.L_x_24638:
[----:B------:R-:W-:-:S07]  /*21a20*/  IMAD.MOV.U32 R167, RZ, RZ, R142 ;  /* 0x000000ffffa77224 */ /* 0x000fce00078e008e */
.L_x_24639:
[----:B------:R-:W-:Y:S05]  /*21a30*/  BSYNC B2 ;  /* 0x0000000000027941 */ /* 0x000fea0003800000 */
.L_x_24637:
        /* <DEDUP_REMOVED lines=16> */
.L_x_24643:
[----:B------:R-:W-:Y:S05]  /*21b40*/  BSYNC B3 ;  /* 0x0000000000037941 */ /* 0x000fea0003800000 */
.L_x_24642:
        /* <DEDUP_REMOVED lines=44> */
.L_x_24641:
[----:B------:R-:W-:Y:S05]  /*21e10*/  BSYNC B2 ;  /* 0x0000000000027941 */ /* 0x000fea0003800000 */
.L_x_24640:
        /* <DEDUP_REMOVED lines=10> */
.L_x_24636:
        /* <DEDUP_REMOVED lines=12> */
.L_x_24645:
[----:B------:R-:W-:-:S07]  /*21f80*/  IMAD.MOV.U32 R174, RZ, RZ, R142 ;  /* 0x000000ffffae7224 */ /* 0x000fce00078e008e */
.L_x_24646:
[----:B------:R-:W-:Y:S05]  /*21f90*/  BSYNC B2 ;  /* 0x0000000000027941 */ /* 0x000fea0003800000 */
.L_x_24644:
        /* <DEDUP_REMOVED lines=16> */
.L_x_24650:
[----:B------:R-:W-:Y:S05]  /*220a0*/  BSYNC B3 ;  /* 0x0000000000037941 */ /* 0x000fea0003800000 */
.L_x_24649:
        /* <DEDUP_REMOVED lines=44> */
.L_x_24648:
[----:B------:R-:W-:Y:S05]  /*22370*/  BSYNC B2 ;  /* 0x0000000000027941 */ /* 0x000fea0003800000 */
.L_x_24647:
        /* <DEDUP_REMOVED lines=15> */
.L_x_24651:
        /* <DEDUP_REMOVED lines=12> */
.L_x_24654:
[----:B------:R-:W-:-:S07]  /*22530*/  IMAD.MOV.U32 R97, RZ, RZ, R142 ;  /* 0x000000ffff617224 */ /* 0x000fce00078e008e */
.L_x_24655:
[----:B------:R-:W-:Y:S05]  /*22540*/  BSYNC B2 ;  /* 0x0000000000027941 */ /* 0x000fea0003800000 */
.L_x_24653:
        /* <DEDUP_REMOVED lines=16> */
.L_x_24659:
[----:B------:R-:W-:Y:S05]  /*22650*/  BSYNC B3 ;  /* 0x0000000000037941 */ /* 0x000fea0003800000 */
.L_x_24658:
        /* <DEDUP_REMOVED lines=44> */
.L_x_24657:
[----:B------:R-:W-:Y:S05]  /*22920*/  BSYNC B2 ;  /* 0x0000000000027941 */ /* 0x000fea0003800000 */
.L_x_24656:
        /* <DEDUP_REMOVED lines=9> */
.L_x_24652:
        /* <DEDUP_REMOVED lines=12> */
.L_x_24661:
[----:B------:R-:W-:-:S07]  /*22a80*/  MOV R97, R142 ;  /* 0x0000008e00617202 */ /* 0x000fce0000000f00 */
.L_x_24662:
[----:B------:R-:W-:Y:S05]  /*22a90*/  BSYNC B2 ;  /* 0x0000000000027941 */ /* 0x000fea0003800000 */
.L_x_24660:
        /* <DEDUP_REMOVED lines=16> */
.L_x_24666:
[----:B------:R-:W-:Y:S05]  /*22ba0*/  BSYNC B3 ;  /* 0x0000000000037941 */ /* 0x000fea0003800000 */
.L_x_24665:
        /* <DEDUP_REMOVED lines=44> */
.L_x_24664:
[----:B------:R-:W-:Y:S05]  /*22e70*/  BSYNC B2 ;  /* 0x0000000000027941 */ /* 0x000fea0003800000 */
.L_x_24663:
        /* <DEDUP_REMOVED lines=12> */
.L_x_24667:
        /* <DEDUP_REMOVED lines=12> */
.L_x_24670:
[----:B------:R-:W-:-:S07]  /*23000*/  MOV R98, R142 ;  /* 0x0000008e00627202 */ /* 0x000fce0000000f00 */
.L_x_24671:
[----:B------:R-:W-:Y:S05]  /*23010*/  BSYNC B2 ;  /* 0x0000000000027941 */ /* 0x000fea0003800000 */
.L_x_24669:
        /* <DEDUP_REMOVED lines=16> */
.L_x_24675:
[----:B------:R-:W-:Y:S05]  /*23120*/  BSYNC B3 ;  /* 0x0000000000037941 */ /* 0x000fea0003800000 */
.L_x_24674:
        /* <DEDUP_REMOVED lines=44> */
.L_x_24673:
[----:B------:R-:W-:Y:S05]  /*233f0*/  BSYNC B2 ;  /* 0x0000000000027941 */ /* 0x000fea0003800000 */
.L_x_24672:
        /* <DEDUP_REMOVED lines=10> */
.L_x_24668:
        /* <DEDUP_REMOVED lines=12> */
.L_x_24677:
[----:B------:R-:W-:-:S07]  /*23560*/  IMAD.MOV.U32 R98, RZ, RZ, R142 ;  /* 0x000000ffff627224 */ /* 0x000fce00078e008e */
.L_x_24678:
[----:B------:R-:W-:Y:S05]  /*23570*/  BSYNC B2 ;  /* 0x0000000000027941 */ /* 0x000fea0003800000 */
.L_x_24676:
        /* <DEDUP_REMOVED lines=16> */
.L_x_24682:
[----:B------:R-:W-:Y:S05]  /*23680*/  BSYNC B3 ;  /* 0x0000000000037941 */ /* 0x000fea0003800000 */
.L_x_24681:
        /* <DEDUP_REMOVED lines=44> */
.L_x_24680:
[----:B------:R-:W-:Y:S05]  /*23950*/  BSYNC B2 ;  /* 0x0000000000027941 */ /* 0x000fea0003800000 */
.L_x_24679:
        /* <DEDUP_REMOVED lines=13> */
.L_x_24683:
        /* <DEDUP_REMOVED lines=12> */
.L_x_24686:
[----:B------:R-:W-:-:S07]  /*23af0*/  IMAD.MOV.U32 R170, RZ, RZ, R142 ;  /* 0x000000ffffaa7224 */ /* 0x000fce00078e008e */
.L_x_24687:
[----:B------:R-:W-:Y:S05]  /*23b00*/  BSYNC B2 ;  /* 0x0000000000027941 */ /* 0x000fea0003800000 */
.L_x_24685:
        /* <DEDUP_REMOVED lines=16> */
.L_x_24691:
[----:B------:R-:W-:Y:S05]  /*23c10*/  BSYNC B3 ;  /* 0x0000000000037941 */ /* 0x000fea0003800000 */
.L_x_24690:
        /* <DEDUP_REMOVED lines=44> */
.L_x_24689:
[----:B------:R-:W-:Y:S05]  /*23ee0*/  BSYNC B2 ;  /* 0x0000000000027941 */ /* 0x000fea0003800000 */
.L_x_24688:
        /* <DEDUP_REMOVED lines=9> */
.L_x_24684:
        /* <DEDUP_REMOVED lines=12> */
.L_x_24693:
[----:B------:R-:W-:-:S07]  /*24040*/  IMAD.MOV.U32 R221, RZ, RZ, R142 ;  /* 0x000000ffffdd7224 */ /* 0x000fce00078e008e */
.L_x_24694:
[----:B------:R-:W-:Y:S05]  /*24050*/  BSYNC B2 ;  /* 0x0000000000027941 */ /* 0x000fea0003800000 */
.L_x_24692:
        /* <DEDUP_REMOVED lines=16> */
.L_x_24698:
[----:B------:R-:W-:Y:S05]  /*24160*/  BSYNC B3 ;  /* 0x0000000000037941 */ /* 0x000fea0003800000 */
.L_x_24697:
        /* <DEDUP_REMOVED lines=44> */
.L_x_24696:
[----:B------:R-:W-:Y:S05]  /*24430*/  BSYNC B2 ;  /* 0x0000000000027941 */ /* 0x000fea0003800000 */
.L_x_24695:
        /* <DEDUP_REMOVED lines=12> */
.L_x_24699:
        /* <DEDUP_REMOVED lines=12> */
.L_x_24702:
[----:B------:R-:W-:-:S07]  /*245c0*/  IMAD.MOV.U32 R171, RZ, RZ, R142 ;  /* 0x000000ffffab7224 */ /* 0x000fce00078e008e */
.L_x_24703:
[----:B------:R-:W-:Y:S05]  /*245d0*/  BSYNC B2 ;  /* 0x0000000000027941 */ /* 0x000fea0003800000 */
.L_x_24701:
        /* <DEDUP_REMOVED lines=16> */
.L_x_24707:
[----:B------:R-:W-:Y:S05]  /*246e0*/  BSYNC B3 ;  /* 0x0000000000037941 */ /* 0x000fea0003800000 */
.L_x_24706:
        /* <DEDUP_REMOVED lines=44> */
.L_x_24705:
[----:B------:R-:W-:Y:S05]  /*249b0*/  BSYNC B2 ;  /* 0x0000000000027941 */ /* 0x000fea0003800000 */
.L_x_24704:
        /* <DEDUP_REMOVED lines=10> */
.L_x_24700:
        /* <DEDUP_REMOVED lines=51> */
.L_x_24708:
[----:B------:R-:W-:-:S07]  /*24d90*/  VIADD R132, R132, 0x20 ;  /* 0x0000002084847836 */ /* 0x000fce0000000000 */
.L_x_24579:
[----:B------:R-:W-:Y:S05]  /*24da0*/  BSYNC B1 ;  /* 0x0000000000017941 */ /* 0x000fea0003800000 */
.L_x_24578:
        /* <DEDUP_REMOVED lines=30> */
.L_x_24712:
[----:B0-----:R-:W-:-:S07]  /*24f90*/  MOV R172, R142 ;  /* 0x0000008e00ac7202 */ /* 0x001fce0000000f00 */
.L_x_24713:
[----:B------:R-:W-:Y:S05]  /*24fa0*/  BSYNC B2 ;  /* 0x0000000000027941 */ /* 0x000fea0003800000 */
.L_x_24711:
        /* <DEDUP_REMOVED lines=16> */
.L_x_24717:
[----:B------:R-:W-:Y:S05]  /*250b0*/  BSYNC B3 ;  /* 0x0000000000037941 */ /* 0x000fea0003800000 */
.L_x_24716:
        /* <DEDUP_REMOVED lines=44> */
.L_x_24715:
[----:B------:R-:W-:Y:S05]  /*25380*/  BSYNC B2 ;  /* 0x0000000000027941 */ /* 0x000fea0003800000 */
.L_x_24714:
        /* <DEDUP_REMOVED lines=20> */
.L_x_24718:
        /* <DEDUP_REMOVED lines=12> */
.L_x_24721:
[----:B------:R-:W-:-:S07]  /*25590*/  IMAD.MOV.U32 R101, RZ, RZ, R142 ;  /* 0x000000ffff657224 */ /* 0x000fce00078e008e */
.L_x_24722:
[----:B------:R-:W-:Y:S05]  /*255a0*/  BSYNC B2 ;  /* 0x0000000000027941 */ /* 0x000fea0003800000 */
.L_x_24720:
        /* <DEDUP_REMOVED lines=16> */
.L_x_24726:
[----:B------:R-:W-:Y:S05]  /*256b0*/  BSYNC B3 ;  /* 0x0000000000037941 */ /* 0x000fea0003800000 */
.L_x_24725:
        /* <DEDUP_REMOVED lines=44> */
.L_x_24724:
[----:B------:R-:W-:Y:S05]  /*25980*/  BSYNC B2 ;  /* 0x0000000000027941 */ /* 0x000fea0003800000 */
.L_x_24723:
        /* <DEDUP_REMOVED lines=9> */
.L_x_24719:
        /* <DEDUP_REMOVED lines=12> */
.L_x_24728:
[----:B------:R-:W-:-:S07]  /*25ae0*/  IMAD.MOV.U32 R101, RZ, RZ, R142 ;  /* 0x000000ffff657224 */ /* 0x000fce00078e008e */
.L_x_24729:
[----:B------:R-:W-:Y:S05]  /*25af0*/  BSYNC B2 ;  /* 0x0000000000027941 */ /* 0x000fea0003800000 */
.L_x_24727:
        /* <DEDUP_REMOVED lines=16> */
.L_x_24733:
[----:B------:R-:W-:Y:S05]  /*25c00*/  BSYNC B3 ;  /* 0x0000000000037941 */ /* 0x000fea0003800000 */
.L_x_24732:
        /* <DEDUP_REMOVED lines=44> */
.L_x_24731:
[----:B------:R-:W-:Y:S05]  /*25ed0*/  BSYNC B2 ;  /* 0x0000000000027941 */ /* 0x000fea0003800000 */
.L_x_24730:
        /* <DEDUP_REMOVED lines=14> */
.L_x_24734:
        /* <DEDUP_REMOVED lines=12> */
.L_x_24737:
[----:B------:R-:W-:-:S07]  /*26080*/  IMAD.MOV.U32 R104, RZ, RZ, R142 ;  /* 0x000000ffff687224 */ /* 0x000fce00078e008e */
.L_x_24738:
[----:B------:R-:W-:Y:S05]  /*26090*/  BSYNC B2 ;  /* 0x0000000000027941 */ /* 0x000fea0003800000 */
.L_x_24736:
        /* <DEDUP_REMOVED lines=16> */
.L_x_24742:
[----:B------:R-:W-:Y:S05]  /*261a0*/  BSYNC B3 ;  /* 0x0000000000037941 */ /* 0x000fea0003800000 */
.L_x_24741:
        /* <DEDUP_REMOVED lines=44> */
.L_x_24740:
[----:B------:R-:W-:Y:S05]  /*26470*/  BSYNC B2 ;  /* 0x0000000000027941 */ /* 0x000fea0003800000 */
.L_x_24739:
        /* <DEDUP_REMOVED lines=10> */
.L_x_24735:
        /* <DEDUP_REMOVED lines=12> */
.L_x_24744:
[----:B------:R-:W-:-:S07]  /*265e0*/  MOV R104, R142 ;  /* 0x0000008e00687202 */ /* 0x000fce0000000f00 */
.L_x_24745:
[----:B------:R-:W-:Y:S05]  /*265f0*/  BSYNC B2 ;  /* 0x0000000000027941 */ /* 0x000fea0003800000 */
.L_x_24743:
        /* <DEDUP_REMOVED lines=16> */
.L_x_24749:
[----:B------:R-:W-:Y:S05]  /*26700*/  BSYNC B3 ;  /* 0x0000000000037941 */ /* 0x000fea0003800000 */
.L_x_24748:
        /* <DEDUP_REMOVED lines=44> */
.L_x_24747:
[----:B------:R-:W-:Y:S05]  /*269d0*/  BSYNC B2 ;  /* 0x0000000000027941 */ /* 0x000fea0003800000 */
.L_x_24746:
        /* <DEDUP_REMOVED lines=15> */
.L_x_24750:
        /* <DEDUP_REMOVED lines=12> */
.L_x_24753:
[----:B------:R-:W-:-:S07]  /*26b90*/  MOV R166, R142 ;  /* 0x0000008e00a67202 */ /* 0x000fce0000000f00 */
.L_x_24754:
[----:B------:R-:W-:Y:S05]  /*26ba0*/  BSYNC B2 ;  /* 0x0000000000027941 */ /* 0x000fea0003800000 */
.L_x_24752:
        /* <DEDUP_REMOVED lines=16> */
.L_x_24758:
[----:B------:R-:W-:Y:S05]  /*26cb0*/  BSYNC B3 ;  /* 0x0000000000037941 */ /* 0x000fea0003800000 */
.L_x_24757:
        /* <DEDUP_REMOVED lines=44> */
.L_x_24756:
[----:B------:R-:W-:Y:S05]  /*26f80*/  BSYNC B2 ;  /* 0x0000000000027941 */ /* 0x000fea0003800000 */
.L_x_24755:
        /* <DEDUP_REMOVED lines=9> */
.L_x_24751:
        /* <DEDUP_REMOVED lines=12> */
.L_x_24760:
[----:B------:R-:W-:-:S07]  /*270e0*/  IMAD.MOV.U32 R174, RZ, RZ, R142 ;  /* 0x000000ffffae7224 */ /* 0x000fce00078e008e */
.L_x_24761:
[----:B------:R-:W-:Y:S05]  /*270f0*/  BSYNC B2 ;  /* 0x0000000000027941 */ /* 0x000fea0003800000 */
.L_x_24759:
        /* <DEDUP_REMOVED lines=16> */
.L_x_24765:
[----:B------:R-:W-:Y:S05]  /*27200*/  BSYNC B3 ;  /* 0x0000000000037941 */ /* 0x000fea0003800000 */
.L_x_24764:
        /* <DEDUP_REMOVED lines=44> */
.L_x_24763:
[----:B------:R-:W-:Y:S05]  /*274d0*/  BSYNC B2 ;  /* 0x0000000000027941 */ /* 0x000fea0003800000 */
.L_x_24762:
        /* <DEDUP_REMOVED lines=14> */
.L_x_24766:
        /* <DEDUP_REMOVED lines=12> */
.L_x_24769:
[----:B------:R-:W-:-:S07]  /*27680*/  IMAD.MOV.U32 R167, RZ, RZ, R142 ;  /* 0x000000ffffa77224 */ /* 0x000fce00078e008e */
.L_x_24770:
[----:B------:R-:W-:Y:S05]  /*27690*/  BSYNC B2 ;  /* 0x0000000000027941 */ /* 0x000fea0003800000 */
.L_x_24768:
        /* <DEDUP_REMOVED lines=16> */
.L_x_24774:
[----:B------:R-:W-:Y:S05]  /*277a0*/  BSYNC B3 ;  /* 0x0000000000037941 */ /* 0x000fea0003800000 */
.L_x_24773:
        /* <DEDUP_REMOVED lines=44> */
.L_x_24772:
[----:B------:R-:W-:Y:S05]  /*27a70*/  BSYNC B2 ;  /* 0x0000000000027941 */ /* 0x000fea0003800000 */
.L_x_24771:
        /* <DEDUP_REMOVED lines=10> */
.L_x_24767:
        /* <DEDUP_REMOVED lines=12> */
.L_x_24776:
[----:B------:R-:W-:-:S07]  /*27be0*/  IMAD.MOV.U32 R174, RZ, RZ, R142 ;  /* 0x000000ffffae7224 */ /* 0x000fce00078e008e */
.L_x_24777:
[----:B------:R-:W-:Y:S05]  /*27bf0*/  BSYNC B2 ;  /* 0x0000000000027941 */ /* 0x000fea0003800000 */
.L_x_24775:
        /* <DEDUP_REMOVED lines=16> */
.L_x_24781:
[----:B------:R-:W-:Y:S05]  /*27d00*/  BSYNC B3 ;  /* 0x0000000000037941 */ /* 0x000fea0003800000 */
.L_x_24780:
        /* <DEDUP_REMOVED lines=44> */
.L_x_24779:
[----:B------:R-:W-:Y:S05]  /*27fd0*/  BSYNC B2 ;  /* 0x0000000000027941 */ /* 0x000fea0003800000 */
.L_x_24778:
        /* <DEDUP_REMOVED lines=15> */
.L_x_24782:
        /* <DEDUP_REMOVED lines=12> */
.L_x_24785:
[----:B------:R-:W-:-:S07]  /*28190*/  IMAD.MOV.U32 R105, RZ, RZ, R142 ;  /* 0x000000ffff697224 */ /* 0x000fce00078e008e */
.L_x_24786:
[----:B------:R-:W-:Y:S05]  /*281a0*/  BSYNC B2 ;  /* 0x0000000000027941 */ /* 0x000fea0003800000 */
.L_x_24784:
        /* <DEDUP_REMOVED lines=16> */
.L_x_24790:
[----:B------:R-:W-:Y:S05]  /*282b0*/  BSYNC B3 ;  /* 0x0000000000037941 */ /* 0x000fea0003800000 */
.L_x_24789:
        /* <DEDUP_REMOVED lines=44> */
.L_x_24788:
[----:B------:R-:W-:Y:S05]  /*28580*/  BSYNC B2 ;  /* 0x0000000000027941 */ /* 0x000fea0003800000 */
.L_x_24787:
        /* <DEDUP_REMOVED lines=9> */
.L_x_24783:
        /* <DEDUP_REMOVED lines=12> */
.L_x_24792:
[----:B------:R-:W-:-:S07]  /*286e0*/  MOV R105, R142 ;  /* 0x0000008e00697202 */ /* 0x000fce0000000f00 */
.L_x_24793:
[----:B------:R-:W-:Y:S05]  /*286f0*/  BSYNC B2 ;  /* 0x0000000000027941 */ /* 0x000fea0003800000 */
.L_x_24791:
        /* <DEDUP_REMOVED lines=16> */
.L_x_24797:
[----:B------:R-:W-:Y:S05]  /*28800*/  BSYNC B3 ;  /* 0x0000000000037941 */ /* 0x000fea0003800000 */
.L_x_24796:
        /* <DEDUP_REMOVED lines=44> */
.L_x_24795:
[----:B------:R-:W-:Y:S05]  /*28ad0*/  BSYNC B2 ;  /* 0x0000000000027941 */ /* 0x000fea0003800000 */
.L_x_24794:
        /* <DEDUP_REMOVED lines=12> */
.L_x_24798:
        /* <DEDUP_REMOVED lines=12> */
.L_x_24801:
[----:B------:R-:W-:-:S07]  /*28c60*/  MOV R106, R142 ;  /* 0x0000008e006a7202 */ /* 0x000fce0000000f00 */
.L_x_24802:
[----:B------:R-:W-:Y:S05]  /*28c70*/  BSYNC B2 ;  /* 0x0000000000027941 */ /* 0x000fea0003800000 */
.L_x_24800:
        /* <DEDUP_REMOVED lines=16> */
.L_x_24806:
[----:B------:R-:W-:Y:S05]  /*28d80*/  BSYNC B3 ;  /* 0x0000000000037941 */ /* 0x000fea0003800000 */
.L_x_24805:
        /* <DEDUP_REMOVED lines=44> */
.L_x_24804:
[----:B------:R-:W-:Y:S05]  /*29050*/  BSYNC B2 ;  /* 0x0000000000027941 */ /* 0x000fea0003800000 */
.L_x_24803:
        /* <DEDUP_REMOVED lines=10> */
.L_x_24799:
        /* <DEDUP_REMOVED lines=12> */
.L_x_24808:
[----:B------:R-:W-:-:S07]  /*291c0*/  IMAD.MOV.U32 R106, RZ, RZ, R142 ;  /* 0x000000ffff6a7224 */ /* 0x000fce00078e008e */
.L_x_24809:
[----:B------:R-:W-:Y:S05]  /*291d0*/  BSYNC B2 ;  /* 0x0000000000027941 */ /* 0x000fea0003800000 */
.L_x_24807:
        /* <DEDUP_REMOVED lines=16> */
.L_x_24813:
[----:B------:R-:W-:Y:S05]  /*292e0*/  BSYNC B3 ;  /* 0x0000000000037941 */ /* 0x000fea0003800000 */
.L_x_24812:
        /* <DEDUP_REMOVED lines=44> */
.L_x_24811:
[----:B------:R-:W-:Y:S05]  /*295b0*/  BSYNC B2 ;  /* 0x0000000000027941 */ /* 0x000fea0003800000 */
.L_x_24810:
        /* <DEDUP_REMOVED lines=13> */
.L_x_24814:
        /* <DEDUP_REMOVED lines=12> */
.L_x_24817:
[----:B------:R-:W-:-:S07]  /*29750*/  IMAD.MOV.U32 R170, RZ, RZ, R142 ;  /* 0x000000ffffaa7224 */ /* 0x000fce00078e008e */
.L_x_24818:
[----:B------:R-:W-:Y:S05]  /*29760*/  BSYNC B2 ;  /* 0x0000000000027941 */ /* 0x000fea0003800000 */
.L_x_24816:
        /* <DEDUP_REMOVED lines=16> */
.L_x_24822:
[----:B------:R-:W-:Y:S05]  /*29870*/  BSYNC B3 ;  /* 0x0000000000037941 */ /* 0x000fea0003800000 */
.L_x_24821:
        /* <DEDUP_REMOVED lines=44> */
.L_x_24820:
[----:B------:R-:W-:Y:S05]  /*29b40*/  BSYNC B2 ;  /* 0x0000000000027941 */ /* 0x000fea0003800000 */
.L_x_24819:
        /* <DEDUP_REMOVED lines=9> */
.L_x_24815:
        /* <DEDUP_REMOVED lines=12> */
.L_x_24824:
[----:B------:R-:W-:-:S07]  /*29ca0*/  IMAD.MOV.U32 R221, RZ, RZ, R142 ;  /* 0x000000ffffdd7224 */ /* 0x000fce00078e008e */
.L_x_24825:
[----:B------:R-:W-:Y:S05]  /*29cb0*/  BSYNC B2 ;  /* 0x0000000000027941 */ /* 0x000fea0003800000 */
.L_x_24823:
        /* <DEDUP_REMOVED lines=16> */
.L_x_24829:
[----:B------:R-:W-:Y:S05]  /*29dc0*/  BSYNC B3 ;  /* 0x0000000000037941 */ /* 0x000fea0003800000 */
.L_x_24828:
        /* <DEDUP_REMOVED lines=44> */
.L_x_24827:
[----:B------:R-:W-:Y:S05]  /*2a090*/  BSYNC B2 ;  /* 0x0000000000027941 */ /* 0x000fea0003800000 */
.L_x_24826:
        /* <DEDUP_REMOVED lines=12> */
.L_x_24830:
        /* <DEDUP_REMOVED lines=12> */
.L_x_24833:
[----:B------:R-:W-:-:S07]  /*2a220*/  IMAD.MOV.U32 R171, RZ, RZ, R142 ;  /* 0x000000ffffab7224 */ /* 0x000fce00078e008e */
.L_x_24834:
[----:B------:R-:W-:Y:S05]  /*2a230*/  BSYNC B2 ;  /* 0x0000000000027941 */ /* 0x000fea0003800000 */
.L_x_24832:
        /* <DEDUP_REMOVED lines=16> */
.L_x_24838:
[----:B------:R-:W-:Y:S05]  /*2a340*/  BSYNC B3 ;  /* 0x0000000000037941 */ /* 0x000fea0003800000 */
.L_x_24837:
        /* <DEDUP_REMOVED lines=44> */
.L_x_24836:
[----:B------:R-:W-:Y:S05]  /*2a610*/  BSYNC B2 ;  /* 0x0000000000027941 */ /* 0x000fea0003800000 */
.L_x_24835:
        /* <DEDUP_REMOVED lines=10> */
.L_x_24831:
        /* <DEDUP_REMOVED lines=51> */
.L_x_24839:
[----:B------:R-:W-:-:S07]  /*2a9f0*/  VIADD R132, R132, 0x20 ;  /* 0x0000002084847836 */ /* 0x000fce0000000000 */
.L_x_24710:
[----:B------:R-:W-:Y:S05]  /*2aa00*/  BSYNC B1 ;  /* 0x0000000000017941 */ /* 0x000fea0003800000 */
.L_x_24709:
        /* <DEDUP_REMOVED lines=30> */
.L_x_24843:
[----:B0-----:R-:W-:-:S07]  /*2abf0*/  MOV R172, R142 ;  /* 0x0000008e00ac7202 */ /* 0x001fce0000000f00 */
.L_x_24844:
[----:B------:R-:W-:Y:S05]  /*2ac00*/  BSYNC B2 ;  /* 0x0000000000027941 */ /* 0x000fea0003800000 */
.L_x_24842:
        /* <DEDUP_REMOVED lines=16> */
.L_x_24848:
[----:B------:R-:W-:Y:S05]  /*2ad10*/  BSYNC B3 ;  /* 0x0000000000037941 */ /* 0x000fea0003800000 */
.L_x_24847:
        /* <DEDUP_REMOVED lines=44> */
.L_x_24846:
[----:B------:R-:W-:Y:S05]  /*2afe0*/  BSYNC B2 ;  /* 0x0000000000027941 */ /* 0x000fea0003800000 */
.L_x_24845:
        /* <DEDUP_REMOVED lines=20> */
.L_x_24849:
        /* <DEDUP_REMOVED lines=12> */
.L_x_24852:
[----:B------:R-:W-:-:S07]  /*2b1f0*/  IMAD.MOV.U32 R109, RZ, RZ, R142 ;  /* 0x000000ffff6d7224 */ /* 0x000fce00078e008e */
.L_x_24853:
[----:B------:R-:W-:Y:S05]  /*2b200*/  BSYNC B2 ;  /* 0x0000000000027941 */ /* 0x000fea0003800000 */
.L_x_24851:
        /* <DEDUP_REMOVED lines=16> */
.L_x_24857:
[----:B------:R-:W-:Y:S05]  /*2b310*/  BSYNC B3 ;  /* 0x0000000000037941 */ /* 0x000fea0003800000 */
.L_x_24856:
        /* <DEDUP_REMOVED lines=44> */
.L_x_24855:
[----:B------:R-:W-:Y:S05]  /*2b5e0*/  BSYNC B2 ;  /* 0x0000000000027941 */ /* 0x000fea0003800000 */
.L_x_24854:
        /* <DEDUP_REMOVED lines=9> */
.L_x_24850:
        /* <DEDUP_REMOVED lines=12> */
.L_x_24859:
[----:B------:R-:W-:-:S07]  /*2b740*/  IMAD.MOV.U32 R109, RZ, RZ, R142 ;  /* 0x000000ffff6d7224 */ /* 0x000fce00078e008e */
.L_x_24860:
[----:B------:R-:W-:Y:S05]  /*2b750*/  BSYNC B2 ;  /* 0x0000000000027941 */ /* 0x000fea0003800000 */
.L_x_24858:
        /* <DEDUP_REMOVED lines=16> */
.L_x_24864:
[----:B------:R-:W-:Y:S05]  /*2b860*/  BSYNC B3 ;  /* 0x0000000000037941 */ /* 0x000fea0003800000 */
.L_x_24863:
        /* <DEDUP_REMOVED lines=44> */
.L_x_24862:
[----:B------:R-:W-:Y:S05]  /*2bb30*/  BSYNC B2 ;  /* 0x0000000000027941 */ /* 0x000fea0003800000 */
.L_x_24861:
        /* <DEDUP_REMOVED lines=14> */
.L_x_24865:
        /* <DEDUP_REMOVED lines=12> */
.L_x_24868:
[----:B------:R-:W-:-:S07]  /*2bce0*/  IMAD.MOV.U32 R112, RZ, RZ, R142 ;  /* 0x000000ffff707224 */ /* 0x000fce00078e008e */
.L_x_24869:
[----:B------:R-:W-:Y:S05]  /*2bcf0*/  BSYNC B2 ;  /* 0x0000000000027941 */ /* 0x000fea0003800000 */
.L_x_24867:
        /* <DEDUP_REMOVED lines=16> */
.L_x_24873:
[----:B------:R-:W-:Y:S05]  /*2be00*/  BSYNC B3 ;  /* 0x0000000000037941 */ /* 0x000fea0003800000 */
.L_x_24872:
        /* <DEDUP_REMOVED lines=44> */
.L_x_24871:
[----:B------:R-:W-:Y:S05]  /*2c0d0*/  BSYNC B2 ;  /* 0x0000000000027941 */ /* 0x000fea0003800000 */
.L_x_24870:
        /* <DEDUP_REMOVED lines=10> */
.L_x_24866:
        /* <DEDUP_REMOVED lines=12> */
.L_x_24875:
[----:B------:R-:W-:-:S07]  /*2c240*/  MOV R112, R142 ;  /* 0x0000008e00707202 */ /* 0x000fce0000000f00 */
.L_x_24876:
[----:B------:R-:W-:Y:S05]  /*2c250*/  BSYNC B2 ;  /* 0x0000000000027941 */ /* 0x000fea0003800000 */
.L_x_24874:
        /* <DEDUP_REMOVED lines=16> */
.L_x_24880:
[----:B------:R-:W-:Y:S05]  /*2c360*/  BSYNC B3 ;  /* 0x0000000000037941 */ /* 0x000fea0003800000 */
.L_x_24879:
        /* <DEDUP_REMOVED lines=44> */
.L_x_24878:
[----:B------:R-:W-:Y:S05]  /*2c630*/  BSYNC B2 ;  /* 0x0000000000027941 */ /* 0x000fea0003800000 */
.L_x_24877:
        /* <DEDUP_REMOVED lines=15> */
.L_x_24881:
        /* <DEDUP_REMOVED lines=12> */
.L_x_24884:
[----:B------:R-:W-:-:S07]  /*2c7f0*/  MOV R166, R142 ;  /* 0x0000008e00a67202 */ /* 0x000fce0000000f00 */
.L_x_24885:
[----:B------:R-:W-:Y:S05]  /*2c800*/  BSYNC B2 ;  /* 0x0000000000027941 */ /* 0x000fea0003800000 */
.L_x_24883:
        /* <DEDUP_REMOVED lines=16> */
.L_x_24889:
[----:B------:R-:W-:Y:S05]  /*2c910*/  BSYNC B3 ;  /* 0x0000000000037941 */ /* 0x000fea0003800000 */
.L_x_24888:
        /* <DEDUP_REMOVED lines=44> */
.L_x_24887:
[----:B------:R-:W-:Y:S05]  /*2cbe0*/  BSYNC B2 ;  /* 0x0000000000027941 */ /* 0x000fea0003800000 */
.L_x_24886:
        /* <DEDUP_REMOVED lines=9> */
.L_x_24882:
        /* <DEDUP_REMOVED lines=12> */
.L_x_24891:
[----:B------:R-:W-:-:S07]  /*2cd40*/  IMAD.MOV.U32 R174, RZ, RZ, R142 ;  /* 0x000000ffffae7224 */ /* 0x000fce00078e008e */
.L_x_24892:
[----:B------:R-:W-:Y:S05]  /*2cd50*/  BSYNC B2 ;  /* 0x0000000000027941 */ /* 0x000fea0003800000 */
.L_x_24890:
        /* <DEDUP_REMOVED lines=16> */
.L_x_24896:
[----:B------:R-:W-:Y:S05]  /*2ce60*/  BSYNC B3 ;  /* 0x0000000000037941 */ /* 0x000fea0003800000 */
.L_x_24895:
        /* <DEDUP_REMOVED lines=44> */
.L_x_24894:
[----:B------:R-:W-:Y:S05]  /*2d130*/  BSYNC B2 ;  /* 0x0000000000027941 */ /* 0x000fea0003800000 */
.L_x_24893:
        /* <DEDUP_REMOVED lines=14> */
.L_x_24897:
        /* <DEDUP_REMOVED lines=12> */
.L_x_24900:
[----:B------:R-:W-:-:S07]  /*2d2e0*/  IMAD.MOV.U32 R167, RZ, RZ, R142 ;  /* 0x000000ffffa77224 */ /* 0x000fce00078e008e */
.L_x_24901:
[----:B------:R-:W-:Y:S05]  /*2d2f0*/  BSYNC B2 ;  /* 0x0000000000027941 */ /* 0x000fea0003800000 */
.L_x_24899:
        /* <DEDUP_REMOVED lines=16> */
.L_x_24905:
[----:B------:R-:W-:Y:S05]  /*2d400*/  BSYNC B3 ;  /* 0x0000000000037941 */ /* 0x000fea0003800000 */
.L_x_24904:
        /* <DEDUP_REMOVED lines=44> */
.L_x_24903:
[----:B------:R-:W-:Y:S05]  /*2d6d0*/  BSYNC B2 ;  /* 0x0000000000027941 */ /* 0x000fea0003800000 */
.L_x_24902:
        /* <DEDUP_REMOVED lines=10> */
.L_x_24898:
        /* <DEDUP_REMOVED lines=12> */
.L_x_24907:
[----:B------:R-:W-:-:S07]  /*2d840*/  IMAD.MOV.U32 R174, RZ, RZ, R142 ;  /* 0x000000ffffae7224 */ /* 0x000fce00078e008e */
.L_x_24908:
[----:B------:R-:W-:Y:S05]  /*2d850*/  BSYNC B2 ;  /* 0x0000000000027941 */ /* 0x000fea0003800000 */
.L_x_24906:
        /* <DEDUP_REMOVED lines=16> */
.L_x_24912:
[----:B------:R-:W-:Y:S05]  /*2d960*/  BSYNC B3 ;  /* 0x0000000000037941 */ /* 0x000fea0003800000 */
.L_x_24911:
        /* <DEDUP_REMOVED lines=44> */
.L_x_24910:
[----:B------:R-:W-:Y:S05]  /*2dc30*/  BSYNC B2 ;  /* 0x0000000000027941 */ /* 0x000fea0003800000 */
.L_x_24909:
        /* <DEDUP_REMOVED lines=15> */
.L_x_24913:
        /* <DEDUP_REMOVED lines=12> */
.L_x_24916:
[----:B------:R-:W-:-:S07]  /*2ddf0*/  IMAD.MOV.U32 R113, RZ, RZ, R142 ;  /* 0x000000ffff717224 */ /* 0x000fce00078e008e */
.L_x_24917:
[----:B------:R-:W-:Y:S05]  /*2de00*/  BSYNC B2 ;  /* 0x0000000000027941 */ /* 0x000fea0003800000 */
.L_x_24915:
        /* <DEDUP_REMOVED lines=16> */
.L_x_24921:
[----:B------:R-:W-:Y:S05]  /*2df10*/  BSYNC B3 ;  /* 0x0000000000037941 */ /* 0x000fea0003800000 */
.L_x_24920:
        /* <DEDUP_REMOVED lines=44> */
.L_x_24919:
[----:B------:R-:W-:Y:S05]  /*2e1e0*/  BSYNC B2 ;  /* 0x0000000000027941 */ /* 0x000fea0003800000 */
.L_x_24918:
        /* <DEDUP_REMOVED lines=9> */
.L_x_24914:
        /* <DEDUP_REMOVED lines=12> */
.L_x_24923:
[----:B------:R-:W-:-:S07]  /*2e340*/  MOV R113, R142 ;  /* 0x0000008e00717202 */ /* 0x000fce0000000f00 */
.L_x_24924:
[----:B------:R-:W-:Y:S05]  /*2e350*/  BSYNC B2 ;  /* 0x0000000000027941 */ /* 0x000fea0003800000 */
.L_x_24922:
        /* <DEDUP_REMOVED lines=16> */
.L_x_24928:
[----:B------:R-:W-:Y:S05]  /*2e460*/  BSYNC B3 ;  /* 0x0000000000037941 */ /* 0x000fea0003800000 */
.L_x_24927:
        /* <DEDUP_REMOVED lines=44> */
.L_x_24926:
[----:B------:R-:W-:Y:S05]  /*2e730*/  BSYNC B2 ;  /* 0x0000000000027941 */ /* 0x000fea0003800000 */
.L_x_24925:
        /* <DEDUP_REMOVED lines=12> */
.L_x_24929:
        /* <DEDUP_REMOVED lines=12> */
.L_x_24932:
[----:B------:R-:W-:-:S07]  /*2e8c0*/  MOV R114, R142 ;  /* 0x0000008e00727202 */ /* 0x000fce0000000f00 */
.L_x_24933:
[----:B------:R-:W-:Y:S05]  /*2e8d0*/  BSYNC B2 ;  /* 0x0000000000027941 */ /* 0x000fea0003800000 */
.L_x_24931:
        /* <DEDUP_REMOVED lines=16> */
.L_x_24937:
[----:B------:R-:W-:Y:S05]  /*2e9e0*/  BSYNC B3 ;  /* 0x0000000000037941 */ /* 0x000fea0003800000 */
.L_x_24936:
        /* <DEDUP_REMOVED lines=44> */
.L_x_24935:
[----:B------:R-:W-:Y:S05]  /*2ecb0*/  BSYNC B2 ;  /* 0x0000000000027941 */ /* 0x000fea0003800000 */
.L_x_24934:
        /* <DEDUP_REMOVED lines=10> */
.L_x_24930:
        /* <DEDUP_REMOVED lines=12> */
.L_x_24939:
[----:B------:R-:W-:-:S07]  /*2ee20*/  IMAD.MOV.U32 R114, RZ, RZ, R142 ;  /* 0x000000ffff727224 */ /* 0x000fce00078e008e */
.L_x_24940:
[----:B------:R-:W-:Y:S05]  /*2ee30*/  BSYNC B2 ;  /* 0x0000000000027941 */ /* 0x000fea0003800000 */
.L_x_24938:
        /* <DEDUP_REMOVED lines=16> */
.L_x_24944:
[----:B------:R-:W-:Y:S05]  /*2ef40*/  BSYNC B3 ;  /* 0x0000000000037941 */ /* 0x000fea0003800000 */
.L_x_24943:
        /* <DEDUP_REMOVED lines=44> */
.L_x_24942:
[----:B------:R-:W-:Y:S05]  /*2f210*/  BSYNC B2 ;  /* 0x0000000000027941 */ /* 0x000fea0003800000 */
.L_x_24941:
        /* <DEDUP_REMOVED lines=13> */
.L_x_24945:
        /* <DEDUP_REMOVED lines=12> */
.L_x_24948:
[----:B------:R-:W-:-:S07]  /*2f3b0*/  IMAD.MOV.U32 R170, RZ, RZ, R142 ;  /* 0x000000ffffaa7224 */ /* 0x000fce00078e008e */
.L_x_24949:
[----:B------:R-:W-:Y:S05]  /*2f3c0*/  BSYNC B2 ;  /* 0x0000000000027941 */ /* 0x000fea0003800000 */
.L_x_24947:
        /* <DEDUP_REMOVED lines=16> */
.L_x_24953:
[----:B------:R-:W-:Y:S05]  /*2f4d0*/  BSYNC B3 ;  /* 0x0000000000037941 */ /* 0x000fea0003800000 */
.L_x_24952:
        /* <DEDUP_REMOVED lines=44> */
.L_x_24951:
[----:B------:R-:W-:Y:S05]  /*2f7a0*/  BSYNC B2 ;  /* 0x0000000000027941 */ /* 0x000fea0003800000 */
.L_x_24950:
        /* <DEDUP_REMOVED lines=9> */
.L_x_24946:
        /* <DEDUP_REMOVED lines=12> */
.L_x_24955:
[----:B------:R-:W-:-:S07]  /*2f900*/  IMAD.MOV.U32 R221, RZ, RZ, R142 ;  /* 0x000000ffffdd7224 */ /* 0x000fce00078e008e */
.L_x_24956:
[----:B------:R-:W-:Y:S05]  /*2f910*/  BSYNC B2 ;  /* 0x0000000000027941 */ /* 0x000fea0003800000 */
.L_x_24954:
        /* <DEDUP_REMOVED lines=16> */
.L_x_24960:
[----:B------:R-:W-:Y:S05]  /*2fa20*/  BSYNC B3 ;  /* 0x0000000000037941 */ /* 0x000fea0003800000 */
.L_x_24959:
        /* <DEDUP_REMOVED lines=44> */
.L_x_24958:
[----:B------:R-:W-:Y:S05]  /*2fcf0*/  BSYNC B2 ;  /* 0x0000000000027941 */ /* 0x000fea0003800000 */
.L_x_24957:
        /* <DEDUP_REMOVED lines=12> */
.L_x_24961:
        /* <DEDUP_REMOVED lines=12> */
.L_x_24964:
[----:B------:R-:W-:-:S07]  /*2fe80*/  IMAD.MOV.U32 R171, RZ, RZ, R142 ;  /* 0x000000ffffab7224 */ /* 0x000fce00078e008e */
.L_x_24965:
[----:B------:R-:W-:Y:S05]  /*2fe90*/  BSYNC B2 ;  /* 0x0000000000027941 */ /* 0x000fea0003800000 */
.L_x_24963:
        /* <DEDUP_REMOVED lines=16> */
.L_x_24969:
[----:B------:R-:W-:Y:S05]  /*2ffa0*/  BSYNC B3 ;  /* 0x0000000000037941 */ /* 0x000fea0003800000 */
.L_x_24968:
        /* <DEDUP_REMOVED lines=44> */
.L_x_24967:
[----:B------:R-:W-:Y:S05]  /*30270*/  BSYNC B2 ;  /* 0x0000000000027941 */ /* 0x000fea0003800000 */
.L_x_24966:
        /* <DEDUP_REMOVED lines=10> */
.L_x_24962:
        /* <DEDUP_REMOVED lines=51> */
.L_x_24970:
[----:B------:R-:W-:-:S07]  /*30650*/  VIADD R132, R132, 0x20 ;  /* 0x0000002084847836 */ /* 0x000fce0000000000 */
.L_x_24841:
[----:B------:R-:W-:Y:S05]  /*30660*/  BSYNC B1 ;  /* 0x0000000000017941 */ /* 0x000fea0003800000 */
.L_x_24840:
        /* <DEDUP_REMOVED lines=30> */
.L_x_24974:
[----:B0-----:R-:W-:-:S07]  /*30850*/  MOV R172, R142 ;  /* 0x0000008e00ac7202 */ /* 0x001fce0000000f00 */
.L_x_24975:
[----:B------:R-:W-:Y:S05]  /*30860*/  BSYNC B2 ;  /* 0x0000000000027941 */ /* 0x000fea0003800000 */
.L_x_24973:
        /* <DEDUP_REMOVED lines=16> */
.L_x_24979:
[----:B------:R-:W-:Y:S05]  /*30970*/  BSYNC B3 ;  /* 0x0000000000037941 */ /* 0x000fea0003800000 */
.L_x_24978:
        /* <DEDUP_REMOVED lines=44> */
.L_x_24977:
[----:B------:R-:W-:Y:S05]  /*30c40*/  BSYNC B2 ;  /* 0x0000000000027941 */ /* 0x000fea0003800000 */
.L_x_24976:
        /* <DEDUP_REMOVED lines=20> */
.L_x_24980:
        /* <DEDUP_REMOVED lines=12> */
.L_x_24983:
[----:B------:R-:W-:-:S07]  /*30e50*/  IMAD.MOV.U32 R117, RZ, RZ, R142 ;  /* 0x000000ffff757224 */ /* 0x000fce00078e008e */
.L_x_24984:
[----:B------:R-:W-:Y:S05]  /*30e60*/  BSYNC B2 ;  /* 0x0000000000027941 */ /* 0x000fea0003800000 */
.L_x_24982:
        /* <DEDUP_REMOVED lines=16> */
.L_x_24988:
[----:B------:R-:W-:Y:S05]  /*30f70*/  BSYNC B3 ;  /* 0x0000000000037941 */ /* 0x000fea0003800000 */
.L_x_24987:
        /* <DEDUP_REMOVED lines=44> */
.L_x_24986:
[----:B------:R-:W-:Y:S05]  /*31240*/  BSYNC B2 ;  /* 0x0000000000027941 */ /* 0x000fea0003800000 */
.L_x_24985:
        /* <DEDUP_REMOVED lines=9> */
.L_x_24981:
        /* <DEDUP_REMOVED lines=12> */
.L_x_24990:
[----:B------:R-:W-:-:S07]  /*313a0*/  IMAD.MOV.U32 R117, RZ, RZ, R142 ;  /* 0x000000ffff757224 */ /* 0x000fce00078e008e */
.L_x_24991:
[----:B------:R-:W-:Y:S05]  /*313b0*/  BSYNC B2 ;  /* 0x0000000000027941 */ /* 0x000fea0003800000 */
.L_x_24989:
        /* <DEDUP_REMOVED lines=16> */
.L_x_24995:
[----:B------:R-:W-:Y:S05]  /*314c0*/  BSYNC B3 ;  /* 0x0000000000037941 */ /* 0x000fea0003800000 */
.L_x_24994:
        /* <DEDUP_REMOVED lines=44> */
.L_x_24993:
[----:B------:R-:W-:Y:S05]  /*31790*/  BSYNC B2 ;  /* 0x0000000000027941 */ /* 0x000fea0003800000 */
.L_x_24992:
        /* <DEDUP_REMOVED lines=14> */
.L_x_24996:
        /* <DEDUP_REMOVED lines=12> */
.L_x_24999:
[----:B------:R-:W-:-:S07]  /*31940*/  IMAD.MOV.U32 R120, RZ, RZ, R142 ;  /* 0x000000ffff787224 */ /* 0x000fce00078e008e */
.L_x_25000:
[----:B------:R-:W-:Y:S05]  /*31950*/  BSYNC B2 ;  /* 0x0000000000027941 */ /* 0x000fea0003800000 */
.L_x_24998:
        /* <DEDUP_REMOVED lines=16> */
.L_x_25004:
[----:B------:R-:W-:Y:S05]  /*31a60*/  BSYNC B3 ;  /* 0x0000000000037941 */ /* 0x000fea0003800000 */
.L_x_25003:
        /* <DEDUP_REMOVED lines=44> */
.L_x_25002:
[----:B------:R-:W-:Y:S05]  /*31d30*/  BSYNC B2 ;  /* 0x0000000000027941 */ /* 0x000fea0003800000 */
.L_x_25001:
        /* <DEDUP_REMOVED lines=10> */
.L_x_24997:
        /* <DEDUP_REMOVED lines=12> */
.L_x_25006:
[----:B------:R-:W-:-:S07]  /*31ea0*/  MOV R120, R142 ;  /* 0x0000008e00787202 */ /* 0x000fce0000000f00 */
.L_x_25007:
[----:B------:R-:W-:Y:S05]  /*31eb0*/  BSYNC B2 ;  /* 0x0000000000027941 */ /* 0x000fea0003800000 */
.L_x_25005:
        /* <DEDUP_REMOVED lines=16> */
.L_x_25011:
[----:B------:R-:W-:Y:S05]  /*31fc0*/  BSYNC B3 ;  /* 0x0000000000037941 */ /* 0x000fea0003800000 */
.L_x_25010:
        /* <DEDUP_REMOVED lines=44> */
.L_x_25009:
[----:B------:R-:W-:Y:S05]  /*32290*/  BSYNC B2 ;  /* 0x0000000000027941 */ /* 0x000fea0003800000 */
.L_x_25008:
        /* <DEDUP_REMOVED lines=15> */
.L_x_25012:
        /* <DEDUP_REMOVED lines=12> */
.L_x_25015:
[----:B------:R-:W-:-:S07]  /*32450*/  MOV R166, R142 ;  /* 0x0000008e00a67202 */ /* 0x000fce0000000f00 */
.L_x_25016:
[----:B------:R-:W-:Y:S05]  /*32460*/  BSYNC B2 ;  /* 0x0000000000027941 */ /* 0x000fea0003800000 */
.L_x_25014:
        /* <DEDUP_REMOVED lines=16> */
.L_x_25020:
[----:B------:R-:W-:Y:S05]  /*32570*/  BSYNC B3 ;  /* 0x0000000000037941 */ /* 0x000fea0003800000 */
.L_x_25019:
        /* <DEDUP_REMOVED lines=44> */
.L_x_25018:
[----:B------:R-:W-:Y:S05]  /*32840*/  BSYNC B2 ;  /* 0x0000000000027941 */ /* 0x000fea0003800000 */
.L_x_25017:
        /* <DEDUP_REMOVED lines=9> */
.L_x_25013:
        /* <DEDUP_REMOVED lines=12> */
.L_x_25022:
[----:B------:R-:W-:-:S07]  /*329a0*/  IMAD.MOV.U32 R174, RZ, RZ, R142 ;  /* 0x000000ffffae7224 */ /* 0x000fce00078e008e */
.L_x_25023:
[----:B------:R-:W-:Y:S05]  /*329b0*/  BSYNC B2 ;  /* 0x0000000000027941 */ /* 0x000fea0003800000 */
.L_x_25021:
        /* <DEDUP_REMOVED lines=16> */
.L_x_25027:
[----:B------:R-:W-:Y:S05]  /*32ac0*/  BSYNC B3 ;  /* 0x0000000000037941 */ /* 0x000fea0003800000 */
.L_x_25026:
        /* <DEDUP_REMOVED lines=44> */
.L_x_25025:
[----:B------:R-:W-:Y:S05]  /*32d90*/  BSYNC B2 ;  /* 0x0000000000027941 */ /* 0x000fea0003800000 */
.L_x_25024:
        /* <DEDUP_REMOVED lines=14> */
.L_x_25028:
        /* <DEDUP_REMOVED lines=12> */
.L_x_25031:
[----:B------:R-:W-:-:S07]  /*32f40*/  IMAD.MOV.U32 R167, RZ, RZ, R142 ;  /* 0x000000ffffa77224 */ /* 0x000fce00078e008e */
.L_x_25032:
[----:B------:R-:W-:Y:S05]  /*32f50*/  BSYNC B2 ;  /* 0x0000000000027941 */ /* 0x000fea0003800000 */
.L_x_25030:
        /* <DEDUP_REMOVED lines=16> */
.L_x_25036:
[----:B------:R-:W-:Y:S05]  /*33060*/  BSYNC B3 ;  /* 0x0000000000037941 */ /* 0x000fea0003800000 */
.L_x_25035:
        /* <DEDUP_REMOVED lines=44> */
.L_x_25034:
[----:B------:R-:W-:Y:S05]  /*33330*/  BSYNC B2 ;  /* 0x0000000000027941 */ /* 0x000fea0003800000 */
.L_x_25033:
        /* <DEDUP_REMOVED lines=10> */
.L_x_25029:
        /* <DEDUP_REMOVED lines=12> */
.L_x_25038:
[----:B------:R-:W-:-:S07]  /*334a0*/  IMAD.MOV.U32 R174, RZ, RZ, R142 ;  /* 0x000000ffffae7224 */ /* 0x000fce00078e008e */
.L_x_25039:
[----:B------:R-:W-:Y:S05]  /*334b0*/  BSYNC B2 ;  /* 0x0000000000027941 */ /* 0x000fea0003800000 */
.L_x_25037:
        /* <DEDUP_REMOVED lines=16> */
.L_x_25043:
[----:B------:R-:W-:Y:S05]  /*335c0*/  BSYNC B3 ;  /* 0x0000000000037941 */ /* 0x000fea0003800000 */
.L_x_25042:
        /* <DEDUP_REMOVED lines=44> */
.L_x_25041:
[----:B------:R-:W-:Y:S05]  /*33890*/  BSYNC B2 ;  /* 0x0000000000027941 */ /* 0x000fea0003800000 */
.L_x_25040:
        /* <DEDUP_REMOVED lines=15> */
.L_x_25044:
        /* <DEDUP_REMOVED lines=12> */
.L_x_25047:
[----:B------:R-:W-:-:S07]  /*33a50*/  IMAD.MOV.U32 R121, RZ, RZ, R142 ;  /* 0x000000ffff797224 */ /* 0x000fce00078e008e */
.L_x_25048:
[----:B------:R-:W-:Y:S05]  /*33a60*/  BSYNC B2 ;  /* 0x0000000000027941 */ /* 0x000fea0003800000 */
.L_x_25046:
        /* <DEDUP_REMOVED lines=16> */
.L_x_25052:
[----:B------:R-:W-:Y:S05]  /*33b70*/  BSYNC B3 ;  /* 0x0000000000037941 */ /* 0x000fea0003800000 */
.L_x_25051:
        /* <DEDUP_REMOVED lines=44> */
.L_x_25050:
[----:B------:R-:W-:Y:S05]  /*33e40*/  BSYNC B2 ;  /* 0x0000000000027941 */ /* 0x000fea0003800000 */
.L_x_25049:
        /* <DEDUP_REMOVED lines=9> */
.L_x_25045:
        /* <DEDUP_REMOVED lines=12> */
.L_x_25054:
[----:B------:R-:W-:-:S07]  /*33fa0*/  MOV R121, R142 ;  /* 0x0000008e00797202 */ /* 0x000fce0000000f00 */
.L_x_25055:
[----:B------:R-:W-:Y:S05]  /*33fb0*/  BSYNC B2 ;  /* 0x0000000000027941 */ /* 0x000fea0003800000 */
.L_x_25053:
        /* <DEDUP_REMOVED lines=16> */
.L_x_25059:
[----:B------:R-:W-:Y:S05]  /*340c0*/  BSYNC B3 ;  /* 0x0000000000037941 */ /* 0x000fea0003800000 */
.L_x_25058:
        /* <DEDUP_REMOVED lines=44> */
.L_x_25057:
[----:B------:R-:W-:Y:S05]  /*34390*/  BSYNC B2 ;  /* 0x0000000000027941 */ /* 0x000fea0003800000 */
.L_x_25056:
        /* <DEDUP_REMOVED lines=12> */
.L_x_25060:
        /* <DEDUP_REMOVED lines=12> */
.L_x_25063:
[----:B------:R-:W-:-:S07]  /*34520*/  MOV R122, R142 ;  /* 0x0000008e007a7202 */ /* 0x000fce0000000f00 */
.L_x_25064:
[----:B------:R-:W-:Y:S05]  /*34530*/  BSYNC B2 ;  /* 0x0000000000027941 */ /* 0x000fea0003800000 */
.L_x_25062:
        /* <DEDUP_REMOVED lines=16> */
.L_x_25068:
[----:B------:R-:W-:Y:S05]  /*34640*/  BSYNC B3 ;  /* 0x0000000000037941 */ /* 0x000fea0003800000 */
.L_x_25067:
        /* <DEDUP_REMOVED lines=44> */
.L_x_25066:
[----:B------:R-:W-:Y:S05]  /*34910*/  BSYNC B2 ;  /* 0x0000000000027941 */ /* 0x000fea0003800000 */
.L_x_25065:
        /* <DEDUP_REMOVED lines=10> */
.L_x_25061:
        /* <DEDUP_REMOVED lines=12> */
.L_x_25070:
[----:B------:R-:W-:-:S07]  /*34a80*/  IMAD.MOV.U32 R122, RZ, RZ, R142 ;  /* 0x000000ffff7a7224 */ /* 0x000fce00078e008e */
.L_x_25071:
[----:B------:R-:W-:Y:S05]  /*34a90*/  BSYNC B2 ;  /* 0x0000000000027941 */ /* 0x000fea0003800000 */
.L_x_25069:
        /* <DEDUP_REMOVED lines=16> */
.L_x_25075:
[----:B------:R-:W-:Y:S05]  /*34ba0*/  BSYNC B3 ;  /* 0x0000000000037941 */ /* 0x000fea0003800000 */
.L_x_25074:
        /* <DEDUP_REMOVED lines=44> */
.L_x_25073:
[----:B------:R-:W-:Y:S05]  /*34e70*/  BSYNC B2 ;  /* 0x0000000000027941 */ /* 0x000fea0003800000 */
.L_x_25072:
        /* <DEDUP_REMOVED lines=13> */
.L_x_25076:
        /* <DEDUP_REMOVED lines=12> */
.L_x_25079:
[----:B------:R-:W-:-:S07]  /*35010*/  IMAD.MOV.U32 R170, RZ, RZ, R142 ;  /* 0x000000ffffaa7224 */ /* 0x000fce00078e008e */
.L_x_25080:
[----:B------:R-:W-:Y:S05]  /*35020*/  BSYNC B2 ;  /* 0x0000000000027941 */ /* 0x000fea0003800000 */
.L_x_25078:
        /* <DEDUP_REMOVED lines=16> */
.L_x_25084:
[----:B------:R-:W-:Y:S05]  /*35130*/  BSYNC B3 ;  /* 0x0000000000037941 */ /* 0x000fea0003800000 */
.L_x_25083:
        /* <DEDUP_REMOVED lines=44> */
.L_x_25082:
[----:B------:R-:W-:Y:S05]  /*35400*/  BSYNC B2 ;  /* 0x0000000000027941 */ /* 0x000fea0003800000 */
.L_x_25081:
        /* <DEDUP_REMOVED lines=9> */
.L_x_25077:
        /* <DEDUP_REMOVED lines=12> */
.L_x_25086:
[----:B------:R-:W-:-:S07]  /*35560*/  IMAD.MOV.U32 R221, RZ, RZ, R142 ;  /* 0x000000ffffdd7224 */ /* 0x000fce00078e008e */
.L_x_25087:
[----:B------:R-:W-:Y:S05]  /*35570*/  BSYNC B2 ;  /* 0x0000000000027941 */ /* 0x000fea0003800000 */
.L_x_25085:
        /* <DEDUP_REMOVED lines=16> */
.L_x_25091:
[----:B------:R-:W-:Y:S05]  /*35680*/  BSYNC B3 ;  /* 0x0000000000037941 */ /* 0x000fea0003800000 */
.L_x_25090:
        /* <DEDUP_REMOVED lines=44> */
.L_x_25089:
[----:B------:R-:W-:Y:S05]  /*35950*/  BSYNC B2 ;  /* 0x0000000000027941 */ /* 0x000fea0003800000 */
.L_x_25088:
        /* <DEDUP_REMOVED lines=12> */
.L_x_25092:
        /* <DEDUP_REMOVED lines=12> */
.L_x_25095:
[----:B------:R-:W-:-:S07]  /*35ae0*/  IMAD.MOV.U32 R171, RZ, RZ, R142 ;  /* 0x000000ffffab7224 */ /* 0x000fce00078e008e */
.L_x_25096:
[----:B------:R-:W-:Y:S05]  /*35af0*/  BSYNC B2 ;  /* 0x0000000000027941 */ /* 0x000fea0003800000 */
.L_x_25094:
        /* <DEDUP_REMOVED lines=16> */
.L_x_25100:
[----:B------:R-:W-:Y:S05]  /*35c00*/  BSYNC B3 ;  /* 0x0000000000037941 */ /* 0x000fea0003800000 */
.L_x_25099:
        /* <DEDUP_REMOVED lines=44> */
.L_x_25098:
[----:B------:R-:W-:Y:S05]  /*35ed0*/  BSYNC B2 ;  /* 0x0000000000027941 */ /* 0x000fea0003800000 */
.L_x_25097:
        /* <DEDUP_REMOVED lines=10> */
.L_x_25093:
        /* <DEDUP_REMOVED lines=51> */
.L_x_25101:
[----:B------:R-:W-:-:S07]  /*362b0*/  VIADD R132, R132, 0x20 ;  /* 0x0000002084847836 */ /* 0x000fce0000000000 */
.L_x_24972:
[----:B------:R-:W-:Y:S05]  /*362c0*/  BSYNC B1 ;  /* 0x0000000000017941 */ /* 0x000fea0003800000 */
.L_x_24971:
        /* <DEDUP_REMOVED lines=30> */
.L_x_25105:
[----:B0-----:R-:W-:-:S07]  /*364b0*/  MOV R172, R142 ;  /* 0x0000008e00ac7202 */ /* 0x001fce0000000f00 */
.L_x_25106:
[----:B------:R-:W-:Y:S05]  /*364c0*/  BSYNC B2 ;  /* 0x0000000000027941 */ /* 0x000fea0003800000 */
.L_x_25104:
        /* <DEDUP_REMOVED lines=16> */
.L_x_25110:
[----:B------:R-:W-:Y:S05]  /*365d0*/  BSYNC B3 ;  /* 0x0000000000037941 */ /* 0x000fea0003800000 */
.L_x_25109:
        /* <DEDUP_REMOVED lines=44> */
.L_x_25108:
[----:B------:R-:W-:Y:S05]  /*368a0*/  BSYNC B2 ;  /* 0x0000000000027941 */ /* 0x000fea0003800000 */
.L_x_25107:
        /* <DEDUP_REMOVED lines=20> */
.L_x_25111:
        /* <DEDUP_REMOVED lines=12> */
.L_x_25114:
[----:B------:R-:W-:-:S07]  /*36ab0*/  IMAD.MOV.U32 R125, RZ, RZ, R142 ;  /* 0x000000ffff7d7224 */ /* 0x000fce00078e008e */
.L_x_25115:
[----:B------:R-:W-:Y:S05]  /*36ac0*/  BSYNC B2 ;  /* 0x0000000000027941 */ /* 0x000fea0003800000 */
.L_x_25113:
        /* <DEDUP_REMOVED lines=16> */
.L_x_25119:
[----:B------:R-:W-:Y:S05]  /*36bd0*/  BSYNC B3 ;  /* 0x0000000000037941 */ /* 0x000fea0003800000 */
.L_x_25118:
        /* <DEDUP_REMOVED lines=44> */
.L_x_25117:
[----:B------:R-:W-:Y:S05]  /*36ea0*/  BSYNC B2 ;  /* 0x0000000000027941 */ /* 0x000fea0003800000 */
.L_x_25116:
        /* <DEDUP_REMOVED lines=9> */
.L_x_25112:
        /* <DEDUP_REMOVED lines=12> */
.L_x_25121:
[----:B------:R-:W-:-:S07]  /*37000*/  IMAD.MOV.U32 R125, RZ, RZ, R142 ;  /* 0x000000ffff7d7224 */ /* 0x000fce00078e008e */
.L_x_25122:
[----:B------:R-:W-:Y:S05]  /*37010*/  BSYNC B2 ;  /* 0x0000000000027941 */ /* 0x000fea0003800000 */
.L_x_25120:
        /* <DEDUP_REMOVED lines=16> */
.L_x_25126:
[----:B------:R-:W-:Y:S05]  /*37120*/  BSYNC B3 ;  /* 0x0000000000037941 */ /* 0x000fea0003800000 */
.L_x_25125:
        /* <DEDUP_REMOVED lines=44> */
.L_x_25124:
[----:B------:R-:W-:Y:S05]  /*373f0*/  BSYNC B2 ;  /* 0x0000000000027941 */ /* 0x000fea0003800000 */
.L_x_25123:
        /* <DEDUP_REMOVED lines=14> */
.L_x_25127:
        /* <DEDUP_REMOVED lines=12> */
.L_x_25130:
[----:B------:R-:W-:-:S07]  /*375a0*/  IMAD.MOV.U32 R128, RZ, RZ, R142 ;  /* 0x000000ffff807224 */ /* 0x000fce00078e008e */
.L_x_25131:
[----:B------:R-:W-:Y:S05]  /*375b0*/  BSYNC B2 ;  /* 0x0000000000027941 */ /* 0x000fea0003800000 */
.L_x_25129:
        /* <DEDUP_REMOVED lines=16> */
.L_x_25135:
[----:B------:R-:W-:Y:S05]  /*376c0*/  BSYNC B3 ;  /* 0x0000000000037941 */ /* 0x000fea0003800000 */
.L_x_25134:
        /* <DEDUP_REMOVED lines=44> */
.L_x_25133:
[----:B------:R-:W-:Y:S05]  /*37990*/  BSYNC B2 ;  /* 0x0000000000027941 */ /* 0x000fea0003800000 */
.L_x_25132:
        /* <DEDUP_REMOVED lines=10> */
.L_x_25128:
        /* <DEDUP_REMOVED lines=12> */
.L_x_25137:
[----:B------:R-:W-:-:S07]  /*37b00*/  MOV R128, R142 ;  /* 0x0000008e00807202 */ /* 0x000fce0000000f00 */
.L_x_25138:
[----:B------:R-:W-:Y:S05]  /*37b10*/  BSYNC B2 ;  /* 0x0000000000027941 */ /* 0x000fea0003800000 */
.L_x_25136:
        /* <DEDUP_REMOVED lines=16> */
.L_x_25142:
[----:B------:R-:W-:Y:S05]  /*37c20*/  BSYNC B3 ;  /* 0x0000000000037941 */ /* 0x000fea0003800000 */
.L_x_25141:
        /* <DEDUP_REMOVED lines=44> */
.L_x_25140:
[----:B------:R-:W-:Y:S05]  /*37ef0*/  BSYNC B2 ;  /* 0x0000000000027941 */ /* 0x000fea0003800000 */
.L_x_25139:
        /* <DEDUP_REMOVED lines=15> */
.L_x_25143:
        /* <DEDUP_REMOVED lines=12> */
.L_x_25146:
[----:B------:R-:W-:-:S07]  /*380b0*/  MOV R166, R142 ;  /* 0x0000008e00a67202 */ /* 0x000fce0000000f00 */
.L_x_25147:
[----:B------:R-:W-:Y:S05]  /*380c0*/  BSYNC B2 ;  /* 0x0000000000027941 */ /* 0x000fea0003800000 */
.L_x_25145:
        /* <DEDUP_REMOVED lines=16> */
.L_x_25151:
[----:B------:R-:W-:Y:S05]  /*381d0*/  BSYNC B3 ;  /* 0x0000000000037941 */ /* 0x000fea0003800000 */
.L_x_25150:
        /* <DEDUP_REMOVED lines=44> */
.L_x_25149:
[----:B------:R-:W-:Y:S05]  /*384a0*/  BSYNC B2 ;  /* 0x0000000000027941 */ /* 0x000fea0003800000 */
.L_x_25148:
        /* <DEDUP_REMOVED lines=9> */
.L_x_25144:
        /* <DEDUP_REMOVED lines=12> */
.L_x_25153:
[----:B------:R-:W-:-:S07]  /*38600*/  IMAD.MOV.U32 R174, RZ, RZ, R142 ;  /* 0x000000ffffae7224 */ /* 0x000fce00078e008e */
.L_x_25154:
[----:B------:R-:W-:Y:S05]  /*38610*/  BSYNC B2 ;  /* 0x0000000000027941 */ /* 0x000fea0003800000 */
.L_x_25152:
        /* <DEDUP_REMOVED lines=16> */
.L_x_25158:
[----:B------:R-:W-:Y:S05]  /*38720*/  BSYNC B3 ;  /* 0x0000000000037941 */ /* 0x000fea0003800000 */
.L_x_25157:
        /* <DEDUP_REMOVED lines=44> */
.L_x_25156:
[----:B------:R-:W-:Y:S05]  /*389f0*/  BSYNC B2 ;  /* 0x0000000000027941 */ /* 0x000fea0003800000 */
.L_x_25155:
        /* <DEDUP_REMOVED lines=14> */
.L_x_25159:
        /* <DEDUP_REMOVED lines=12> */
.L_x_25162:
[----:B------:R-:W-:-:S07]  /*38ba0*/  IMAD.MOV.U32 R167, RZ, RZ, R142 ;  /* 0x000000ffffa77224 */ /* 0x000fce00078e008e */
.L_x_25163:
[----:B------:R-:W-:Y:S05]  /*38bb0*/  BSYNC B2 ;  /* 0x0000000000027941 */ /* 0x000fea0003800000 */
.L_x_25161:
        /* <DEDUP_REMOVED lines=16> */
.L_x_25167:
[----:B------:R-:W-:Y:S05]  /*38cc0*/  BSYNC B3 ;  /* 0x0000000000037941 */ /* 0x000fea0003800000 */
.L_x_25166:
        /* <DEDUP_REMOVED lines=44> */
.L_x_25165:
[----:B------:R-:W-:Y:S05]  /*38f90*/  BSYNC B2 ;  /* 0x0000000000027941 */ /* 0x000fea0003800000 */
.L_x_25164:
        /* <DEDUP_REMOVED lines=10> */
.L_x_25160:
        /* <DEDUP_REMOVED lines=12> */
.L_x_25169:
[----:B------:R-:W-:-:S07]  /*39100*/  IMAD.MOV.U32 R174, RZ, RZ, R142 ;  /* 0x000000ffffae7224 */ /* 0x000fce00078e008e */
.L_x_25170:
[----:B------:R-:W-:Y:S05]  /*39110*/  BSYNC B2 ;  /* 0x0000000000027941 */ /* 0x000fea0003800000 */
.L_x_25168:
        /* <DEDUP_REMOVED lines=16> */
.L_x_25174:
[----:B------:R-:W-:Y:S05]  /*39220*/  BSYNC B3 ;  /* 0x0000000000037941 */ /* 0x000fea0003800000 */
.L_x_25173:
        /* <DEDUP_REMOVED lines=44> */
.L_x_25172:
[----:B------:R-:W-:Y:S05]  /*394f0*/  BSYNC B2 ;  /* 0x0000000000027941 */ /* 0x000fea0003800000 */
.L_x_25171:
        /* <DEDUP_REMOVED lines=15> */
.L_x_25175:
        /* <DEDUP_REMOVED lines=12> */
.L_x_25178:
[----:B------:R-:W-:-:S07]  /*396b0*/  IMAD.MOV.U32 R129, RZ, RZ, R142 ;  /* 0x000000ffff817224 */ /* 0x000fce00078e008e */
.L_x_25179:
[----:B------:R-:W-:Y:S05]  /*396c0*/  BSYNC B2 ;  /* 0x0000000000027941 */ /* 0x000fea0003800000 */
.L_x_25177:
        /* <DEDUP_REMOVED lines=16> */
.L_x_25183:
[----:B------:R-:W-:Y:S05]  /*397d0*/  BSYNC B3 ;  /* 0x0000000000037941 */ /* 0x000fea0003800000 */
.L_x_25182:
        /* <DEDUP_REMOVED lines=44> */
.L_x_25181:
[----:B------:R-:W-:Y:S05]  /*39aa0*/  BSYNC B2 ;  /* 0x0000000000027941 */ /* 0x000fea0003800000 */
.L_x_25180:
        /* <DEDUP_REMOVED lines=9> */
.L_x_25176:
        /* <DEDUP_REMOVED lines=12> */
.L_x_25185:
[----:B------:R-:W-:-:S07]  /*39c00*/  MOV R129, R142 ;  /* 0x0000008e00817202 */ /* 0x000fce0000000f00 */
.L_x_25186:
[----:B------:R-:W-:Y:S05]  /*39c10*/  BSYNC B2 ;  /* 0x0000000000027941 */ /* 0x000fea0003800000 */
.L_x_25184:
        /* <DEDUP_REMOVED lines=16> */
.L_x_25190:
[----:B------:R-:W-:Y:S05]  /*39d20*/  BSYNC B3 ;  /* 0x0000000000037941 */ /* 0x000fea0003800000 */
.L_x_25189:
        /* <DEDUP_REMOVED lines=44> */
.L_x_25188:
[----:B------:R-:W-:Y:S05]  /*39ff0*/  BSYNC B2 ;  /* 0x0000000000027941 */ /* 0x000fea0003800000 */
.L_x_25187:
        /* <DEDUP_REMOVED lines=12> */
.L_x_25191:
        /* <DEDUP_REMOVED lines=12> */
.L_x_25194:
[----:B------:R-:W-:-:S07]  /*3a180*/  MOV R130, R142 ;  /* 0x0000008e00827202 */ /* 0x000fce0000000f00 */
.L_x_25195:
[----:B------:R-:W-:Y:S05]  /*3a190*/  BSYNC B2 ;  /* 0x0000000000027941 */ /* 0x000fea0003800000 */
.L_x_25193:
        /* <DEDUP_REMOVED lines=16> */
.L_x_25199:
[----:B------:R-:W-:Y:S05]  /*3a2a0*/  BSYNC B3 ;  /* 0x0000000000037941 */ /* 0x000fea0003800000 */
.L_x_25198:
        /* <DEDUP_REMOVED lines=44> */
.L_x_25197:
[----:B------:R-:W-:Y:S05]  /*3a570*/  BSYNC B2 ;  /* 0x0000000000027941 */ /* 0x000fea0003800000 */
.L_x_25196:
        /* <DEDUP_REMOVED lines=10> */
.L_x_25192:
        /* <DEDUP_REMOVED lines=12> */
.L_x_25201:
[----:B------:R-:W-:-:S07]  /*3a6e0*/  IMAD.MOV.U32 R130, RZ, RZ, R142 ;  /* 0x000000ffff827224 */ /* 0x000fce00078e008e */
.L_x_25202:
[----:B------:R-:W-:Y:S05]  /*3a6f0*/  BSYNC B2 ;  /* 0x0000000000027941 */ /* 0x000fea0003800000 */
.L_x_25200:
        /* <DEDUP_REMOVED lines=16> */
.L_x_25206:
[----:B------:R-:W-:Y:S05]  /*3a800*/  BSYNC B3 ;  /* 0x0000000000037941 */ /* 0x000fea0003800000 */
.L_x_25205:
        /* <DEDUP_REMOVED lines=44> */
.L_x_25204:
[----:B------:R-:W-:Y:S05]  /*3aad0*/  BSYNC B2 ;  /* 0x0000000000027941 */ /* 0x000fea0003800000 */
.L_x_25203:
        /* <DEDUP_REMOVED lines=13> */
.L_x_25207:
        /* <DEDUP_REMOVED lines=12> */
.L_x_25210:
[----:B------:R-:W-:-:S07]  /*3ac70*/  IMAD.MOV.U32 R170, RZ, RZ, R142 ;  /* 0x000000ffffaa7224 */ /* 0x000fce00078e008e */
.L_x_25211:
[----:B------:R-:W-:Y:S05]  /*3ac80*/  BSYNC B2 ;  /* 0x0000000000027941 */ /* 0x000fea0003800000 */
.L_x_25209:
        /* <DEDUP_REMOVED lines=16> */
.L_x_25215:
[----:B------:R-:W-:Y:S05]  /*3ad90*/  BSYNC B3 ;  /* 0x0000000000037941 */ /* 0x000fea0003800000 */
.L_x_25214:
        /* <DEDUP_REMOVED lines=44> */
.L_x_25213:
[----:B------:R-:W-:Y:S05]  /*3b060*/  BSYNC B2 ;  /* 0x0000000000027941 */ /* 0x000fea0003800000 */
.L_x_25212:
        /* <DEDUP_REMOVED lines=9> */
.L_x_25208:
        /* <DEDUP_REMOVED lines=12> */
.L_x_25217:
[----:B------:R-:W-:-:S07]  /*3b1c0*/  IMAD.MOV.U32 R221, RZ, RZ, R142 ;  /* 0x000000ffffdd7224 */ /* 0x000fce00078e008e */
.L_x_25218:
[----:B------:R-:W-:Y:S05]  /*3b1d0*/  BSYNC B2 ;  /* 0x0000000000027941 */ /* 0x000fea0003800000 */
.L_x_25216:
        /* <DEDUP_REMOVED lines=16> */
.L_x_25222:
[----:B------:R-:W-:Y:S05]  /*3b2e0*/  BSYNC B3 ;  /* 0x0000000000037941 */ /* 0x000fea0003800000 */
.L_x_25221:
        /* <DEDUP_REMOVED lines=44> */
.L_x_25220:
[----:B------:R-:W-:Y:S05]  /*3b5b0*/  BSYNC B2 ;  /* 0x0000000000027941 */ /* 0x000fea0003800000 */
.L_x_25219:
        /* <DEDUP_REMOVED lines=12> */
.L_x_25223:
        /* <DEDUP_REMOVED lines=12> */
.L_x_25226:
[----:B------:R-:W-:-:S07]  /*3b740*/  IMAD.MOV.U32 R171, RZ, RZ, R142 ;  /* 0x000000ffffab7224 */ /* 0x000fce00078e008e */
.L_x_25227:
[----:B------:R-:W-:Y:S05]  /*3b750*/  BSYNC B2 ;  /* 0x0000000000027941 */ /* 0x000fea0003800000 */
.L_x_25225:
        /* <DEDUP_REMOVED lines=16> */
.L_x_25231:
[----:B------:R-:W-:Y:S05]  /*3b860*/  BSYNC B3 ;  /* 0x0000000000037941 */ /* 0x000fea0003800000 */
.L_x_25230:
        /* <DEDUP_REMOVED lines=44> */
.L_x_25229:
[----:B------:R-:W-:Y:S05]  /*3bb30*/  BSYNC B2 ;  /* 0x0000000000027941 */ /* 0x000fea0003800000 */
.L_x_25228:
        /* <DEDUP_REMOVED lines=10> */
.L_x_25224:
[----:B------:R-:W-:Y:S02]  /*3bbe0*/  SEL R135, RZ, 0x10000, P4 ;  /* 0x00010000ff877807 */ /* 0x000fe40002000000 */
        /* <DEDUP_REMOVED lines=18> */
[----:B------:R-:W-:Y:S01]  /*3bd10*/  LOP3.LUT R173, R175, R135, R173, 0xfe, !PT ;  /* 0x00000087afad7212 */ /* 0x000fe200078efead */
[C---:B------:R-:W-:Y:S01]  /*3bd20*/  IMAD.SHL.U32 R175, R132.reuse, 0x8, RZ ;  /* 0x0000000884af7824 */ /* 0x040fe200078e00ff */
[----:B------:R-:W-:Y:S02]  /*3bd30*/  LEA.HI.X R135, R132, UR13, RZ, 0x5, P0 ;  /* 0x0000000d84877c11 */ /* 0x000fe400080f2cff */
[----:B------:R-:W-:Y:S02]  /*3bd40*/  SHF.R.U32.HI R174, RZ, 0x1d, R132 ;  /* 0x0000001dffae7819 */ /* 0x000fe40000011684 */
[----:B------:R-:W-:Y:S01]  /*3bd50*/  IADD3 R132, P0, R175, UR14, RZ ;  /* 0x0000000eaf847c10 */ /* 0x000fe2000ff1e0ff */
[----:B------:R-:W-:Y:S04]  /*3bd60*/  STG.E.128 desc[UR4][R134.64], R124 ;  /* 0x0000007c86007986 */ /* 0x000fe8000c101d04 */
[----:B------:R0:W-:Y:S02]  /*3bd70*/  STG.E.128 desc[UR4][R134.64+0x10], R128 ;  /* 0x0000108086007986 */ /* 0x0001e4000c101d04 */
[----:B0-----:R-:W-:-:S04]  /*3bd80*/  SEL R134, RZ, 0x1, P2 ;  /* 0x00000001ff867807 */ /* 0x001fc80001000000 */
[----:B------:R-:W-:Y:S02]  /*3bd90*/  LOP3.LUT R172, R133, R134, RZ, 0xfc, !PT ;  /* 0x0000008685ac7212 */ /* 0x000fe400078efcff */
        /* <DEDUP_REMOVED lines=23> */
.L_x_25103:
[----:B------:R-:W-:Y:S05]  /*3bf10*/  BSYNC B1 ;  /* 0x0000000000017941 */ /* 0x000fea0003800000 */
.L_x_25102:
[----:B--23--:R-:W-:Y:S01]  /*3bf20*/  FADD.FTZ R132, RZ, R52 ;  /* 0x00000034ff847221 */ /* 0x00cfe20000010000 */
[C---:B------:R-:W-:Y:S01]  /*3bf30*/  LOP3.LUT P0, RZ, R5.reuse, 0x20, RZ, 0xc0, !PT ;  /* 0x0000002005ff7812 */ /* 0x040fe2000780c0ff */
[----:B01----:R-:W0:Y:S01]  /*3bf40*/  S2R R134, SR_TID.X ;  /* 0x0000000000867919 */ /* 0x003e220000002100 */
        /* <DEDUP_REMOVED lines=291> */
.L_x_25265:
        /* <DEDUP_REMOVED lines=20> */
[----:B------:R4:W-:Y:S04]  /*3d2c0*/  STL [R1+0x94], R7 ;  /* 0x0000940701007387 */ /* 0x0009e80000100800 */
[----:B----4-:R-:W4:Y:S04]  /*3d2d0*/  LDL R7, [R1+0x6c] ;  /* 0x00006c0001077983 */ /* 0x010f280000100800 */
[----:B------:R0:W-:Y:S04]  /*3d2e0*/  STL [R1+0x90], R6 ;  /* 0x0000900601007387 */ /* 0x0001e80000100800 */
[----:B0-----:R-:W4:Y:S04]  /*3d2f0*/  LDL R6, [R1+0x70] ;  /* 0x0000700001067983 */ /* 0x001f280000100800 */
[----:B------:R0:W-:Y:S04]  /*3d300*/  STL [R1+0x8c], R5 ;  /* 0x00008c0501007387 */ /* 0x0001e80000100800 */
[----:B------:R-:W4:Y:S04]  /*3d310*/  LDL R135, [R1+0x10] ;  /* 0x0000100001877983 */ /* 0x000f280000100800 */
[----:B0-----:R-:W4:Y:S04]  /*3d320*/  LDL R5, [R1+0xc] ;  /* 0x00000c0001057983 */ /* 0x001f280000100800 */
[----:B------:R0:W-:Y:S04]  /*3d330*/  STL [R1+0x88], R4 ;  /* 0x0000880401007387 */ /* 0x0001e80000100800 */
[----:B------:R1:W-:Y:S04]  /*3d340*/  STL [R1+0x84], R3 ;  /* 0x0000840301007387 */ /* 0x0003e80000100800 */
[----:B------:R1:W-:Y:S04]  /*3d350*/  STL [R1+0x80], R2 ;  /* 0x0000800201007387 */ /* 0x0003e80000100800 */
[----:B------:R1:W-:Y:S04]  /*3d360*/  STL [R1+0x7c], R0 ;  /* 0x00007c0001007387 */ /* 0x0003e80000100800 */
[----:B0-----:R-:W4:Y:S04]  /*3d370*/  LDL R4, [R1+0x64] ;  /* 0x0000640001047983 */ /* 0x001f280000100800 */
[----:B-1----:R-:W4:Y:S04]  /*3d380*/  LDL R3, [R1+0x68] ;  /* 0x0000680001037983 */ /* 0x002f280000100800 */
[----:B------:R-:W4:Y:S04]  /*3d390*/  LDL R2, [R1+0x4] ;  /* 0x0000040001027983 */ /* 0x000f280000100800 */
[----:B------:R-:W4:Y:S01]  /*3d3a0*/  LDL R0, [R1+0x8] ;  /* 0x0000080001007983 */ /* 0x000f220000100800 */
[----:B------:R-:W-:-:S04]  /*3d3b0*/  PLOP3.LUT P0, PT, PT, PT, UP0, 0x40, 0x0 ;  /* 0x000000000000781c */ /* 0x000fc80003f0e808 */
[----:B------:R-:W-:-:S05]  /*3d3c0*/  FSEL R172, R175, RZ, P0 ;  /* 0x000000ffafac7208 */ /* 0x000fca0000000000 */
[--C-:B------:R-:W-:Y:S01]  /*3d3d0*/  FADD.FTZ R132, R52, -R172.reuse ;  /* 0x800000ac34847221 */ /* 0x100fe20000010000 */
[----:B------:R-:W-:-:S03]  /*3d3e0*/  FADD.FTZ R133, R53, -R172 ;  /* 0x800000ac35857221 */ /* 0x000fc60000010000 */
[C---:B------:R-:W-:Y:S01]  /*3d3f0*/  FMUL.FTZ R132, R174.reuse, R132 ;  /* 0x00000084ae847220 */ /* 0x040fe20000410000 */
[----:B------:R-:W-:-:S03]  /*3d400*/  FMUL.FTZ R133, R174, R133 ;  /* 0x00000085ae857220 */ /* 0x000fc60000410000 */
[----:B--2---:R-:W-:Y:S02]  /*3d410*/  FFMA.FTZ R132, R252, R132, R134 ;  /* 0x00000084fc847223 */ /* 0x004fe40000010086 */
[----:B------:R-:W2:Y:S01]  /*3d420*/  LDL R252, [R1+0x5c] ;  /* 0x00005c0001fc7983 */ /* 0x000ea20000100800 */
[----:B---3--:R-:W-:-:S03]  /*3d430*/  FFMA.FTZ R133, R173, R133, R221 ;  /* 0x00000085ad857223 */ /* 0x008fc600000100dd */
[----:B------:R-:W2:Y:S04]  /*3d440*/  LDL R221, [R1+0x60] ;  /* 0x0000600001dd7983 */ /* 0x000ea80000100800 */
[----:B------:R-:W3:Y:S01]  /*3d450*/  LDL R173, [R1] ;  /* 0x0000000001ad7983 */ /* 0x000ee20000100800 */
[----:B------:R-:W-:Y:S01]  /*3d460*/  F2FP.BF16.F32.PACK_AB R132, R133, R132 ;  /* 0x000000848584723e */ /* 0x000fe200000010ff */
        /* <DEDUP_REMOVED lines=10> */
[----:B------:R-:W-:Y:S01]  /*3d510*/  F2FP.BF16.F32.PACK_AB R133, R134, R133 ;  /* 0x000000858685723e */ /* 0x000fe200000010ff */
[----:B------:R-:W-:Y:S01]  /*3d520*/  FADD.FTZ R134, R56, -R172 ;  /* 0x800000ac38867221 */ /* 0x000fe20000010000 */
[----:B------:R-:W-:-:S03]  /*3d530*/  FMUL.FTZ R135, R174, R135 ;  /* 0x00000087ae877220 */ /* 0x000fc60000410000 */
[----:B------:R-:W-:-:S04]  /*3d540*/  FMUL.FTZ R134, R174, R134 ;  /* 0x00000086ae867220 */ /* 0x000fc80000410000 */
[----:B------:R-:W-:Y:S02]  /*3d550*/  FFMA.FTZ R134, R3, R134, R4 ;  /* 0x0000008603867223 */ /* 0x000fe40000010004 */
[----:B------:R4:W5:Y:S04]  /*3d560*/  LDL.LU R4, [R1+0x88] ;  /* 0x0000880001047983 */ /* 0x0009680000300800 */
[----:B------:R4:W5:Y:S01]  /*3d570*/  LDL.LU R3, [R1+0x84] ;  /* 0x0000840001037983 */ /* 0x0009620000300800 */
[----:B------:R-:W-:-:S03]  /*3d580*/  FFMA.FTZ R135, R0, R135, R2 ;  /* 0x0000008700877223 */ /* 0x000fc60000010002 */
[----:B------:R4:W5:Y:S04]  /*3d590*/  LDL.LU R2, [R1+0x80] ;  /* 0x0000800001027983 */ /* 0x0009680000300800 */
[----:B------:R4:W5:Y:S01]  /*3d5a0*/  LDL.LU R0, [R1+0x7c] ;  /* 0x00007c0001007983 */ /* 0x0009620000300800 */
[----:B------:R-:W-:Y:S01]  /*3d5b0*/  F2FP.BF16.F32.PACK_AB R134, R135, R134 ;  /* 0x000000868786723e */ /* 0x000fe200000010ff */
[--C-:B------:R-:W-:Y:S01]  /*3d5c0*/  FADD.FTZ R135, R58, -R172.reuse ;  /* 0x800000ac3a877221 */ /* 0x100fe20000010000 */
[----:B------:R-:W-:-:S03]  /*3d5d0*/  FADD.FTZ R172, R59, -R172 ;  /* 0x800000ac3bac7221 */ /* 0x000fc60000010000 */
[C---:B------:R-:W-:Y:S01]  /*3d5e0*/  FMUL.FTZ R135, R174.reuse, R135 ;  /* 0x00000087ae877220 */ /* 0x040fe20000410000 */
[----:B------:R-:W-:-:S03]  /*3d5f0*/  FMUL.FTZ R172, R174, R172 ;  /* 0x000000acaeac7220 */ /* 0x000fc60000410000 */
[----:B--2---:R-:W-:Y:S01]  /*3d600*/  FFMA.FTZ R135, R221, R135, R252 ;  /* 0x00000087dd877223 */ /* 0x004fe200000100fc */
[----:B---3--:R-:W-:-:S05]  /*3d610*/  FFMA.FTZ R172, R173, R172, R251 ;  /* 0x000000acadac7223 */ /* 0x008fca00000100fb */
[----:B------:R-:W-:Y:S02]  /*3d620*/  F2FP.BF16.F32.PACK_AB R135, R172, R135 ;  /* 0x00000087ac87723e */ /* 0x000fe400000010ff */
[----:B------:R-:W0:Y:S02]  /*3d630*/  LDC.64 R172, c[0x0][0x2b8] ;  /* 0x0000ae00ffac7b82 */ /* 0x000e240000000a00 */
[----:B0-----:R-:W-:-:S05]  /*3d640*/  IMAD.WIDE.U32 R172, R163, 0x10, R172 ;  /* 0x00000010a3ac7825 */ /* 0x001fca00078e00ac */
[----:B------:R4:W-:Y:S01]  /*3d650*/  STG.E.128 desc[UR4][R172.64], R132 ;  /* 0x00000084ac007986 */ /* 0x0009e2000c101d04 */
[----:B------:R-:W-:-:S07]  /*3d660*/  VIADD R163, R163, 0x20 ;  /* 0x00000020a3a37836 */ /* 0x000fce0000000000 */
.L_x_25234:
[----:B------:R-:W-:Y:S05]  /*3d670*/  BSYNC B1 ;  /* 0x0000000000017941 */ /* 0x000fea0003800000 */
.L_x_25233:
[----:B-----5:R-:W-:Y:S01]  /*3d680*/  LOP3.LUT P0, RZ, R5, 0x4000, RZ, 0xc0, !PT ;  /* 0x0000400005ff7812 */ /* 0x020fe2000780c0ff */
[----:B------:R-:W-:-:S12]  /*3d690*/  BSSY B1, `(.L_x_25235) ;  /* 0x0000030000017945 */ /* 0x000fd80003800000 */
[----:B------:R-:W-:Y:S05]  /*3d6a0*/  @!P0 BRA `(.L_x_25236) ;  /* 0x0000000000b88947 */ /* 0x000fea0003800000 */
[----:B----4-:R-:W2:Y:S04]  /*3d6b0*/  LDL R173, [R1+0x54] ;  /* 0x0000540001ad7983 */ /* 0x010ea80000100800 */
[----:B------:R-:W2:Y:S04]  /*3d6c0*/  LDL R134, [R1+0x58] ;  /* 0x0000580001867983 */ /* 0x000ea80000100800 */
[----:B------:R3:W-:Y:S04]  /*3d6d0*/  STL [R1+0x80], R2 ;  /* 0x0000800201007387 */ /* 0x0007e80000100800 */
[----:B------:R-:W4:Y:S04]  /*3d6e0*/  LDL R135, [R1+0x50] ;  /* 0x0000500001877983 */ /* 0x000f280000100800 */
[----:B---3--:R-:W4:Y:S04]  /*3d6f0*/  LDL R2, [R1+0x4c] ;  /* 0x00004c0001027983 */ /* 0x008f280000100800 */
[----:B------:R3:W-:Y:S04]  /*3d700*/  STL [R1+0x7c], R0 ;  /* 0x00007c0001007387 */ /* 0x0007e80000100800 */
[----:B------:R-:W4:Y:S01]  /*3d710*/  LDL R252, [R1+0x48] ;  /* 0x0000480001fc7983 */ /* 0x000f220000100800 */
[----:B------:R-:W-:-:S03]  /*3d720*/  PLOP3.LUT P0, PT, PT, PT, UP0, 0x40, 0x0 ;  /* 0x000000000000781c */ /* 0x000fc60003f0e808 */
[----:B------:R-:W4:Y:S04]  /*3d730*/  LDL R221, [R1+0x3c] ;  /* 0x00003c0001dd7983 */ /* 0x000f280000100800 */
[----:B---3--:R-:W3:Y:S01]  /*3d740*/  LDL R0, [R1+0x44] ;  /* 0x0000440001007983 */ /* 0x008ee20000100800 */
[----:B0-----:R-:W-:-:S05]  /*3d750*/  FSEL R172, R175, RZ, P0 ;  /* 0x000000ffafac7208 */ /* 0x001fca0000000000 */
[----:B-1----:R-:W-:-:S04]  /*3d760*/  FADD.FTZ R132, R60, -R172 ;  /* 0x800000ac3c847221 */ /* 0x002fc80000010000 */
        /* <DEDUP_REMOVED lines=12> */
[----:B----4-:R-:W-:Y:S02]  /*3d830*/  FFMA.FTZ R133, R135, R133, R2 ;  /* 0x0000008587857223 */ /* 0x010fe40000010002 */
[----:B------:R0:W5:Y:S03]  /*3d840*/  LDL.LU R2, [R1+0x80] ;  /* 0x0000800001027983 */ /* 0x0001660000300800 */
[----:B------:R-:W-:Y:S01]  /*3d850*/  F2FP.BF16.F32.PACK_AB R133, R134, R133 ;  /* 0x000000858685723e */ /* 0x000fe200000010ff */
[----:B------:R-:W-:-:S04]  /*3d860*/  FADD.FTZ R134, R64, -R172 ;  /* 0x800000ac40867221 */ /* 0x000fc80000010000 */
[----:B------:R-:W-:-:S04]  /*3d870*/  FMUL.FTZ R134, R174, R134 ;  /* 0x00000086ae867220 */ /* 0x000fc80000410000 */
[----:B---3--:R-:W-:Y:S02]  /*3d880*/  FFMA.FTZ R134, R252, R134, R0 ;  /* 0x00000086fc867223 */ /* 0x008fe40000010000 */
        /* <DEDUP_REMOVED lines=15> */
[----:B------:R-:W-:-:S07]  /*3d980*/  VIADD R163, R163, 0x20 ;  /* 0x00000020a3a37836 */ /* 0x000fce0000000000 */
.L_x_25236:
[----:B------:R-:W-:Y:S05]  /*3d990*/  BSYNC B1 ;  /* 0x0000000000017941 */ /* 0x000fea0003800000 */
.L_x_25235:
[----:B------:R-:W-:Y:S01]  /*3d9a0*/  LOP3.LUT P0, RZ, R5, 0x2000, RZ, 0xc0, !PT ;  /* 0x0000200005ff7812 */ /* 0x000fe2000780c0ff */
[----:B------:R-:W-:-:S12]  /*3d9b0*/  BSSY B1, `(.L_x_25237) ;  /* 0x0000030000017945 */ /* 0x000fd80003800000 */
[----:B------:R-:W-:Y:S05]  /*3d9c0*/  @!P0 BRA `(.L_x_25238) ;  /* 0x0000000000b88947 */ /* 0x000fea0003800000 */
[----:B0---4-:R-:W2:Y:S04]  /*3d9d0*/  LDL R173, [R1+0x34] ;  /* 0x0000340001ad7983 */ /* 0x011ea80000100800 */
[----:B------:R-:W2:Y:S04]  /*3d9e0*/  LDL R134, [R1+0x38] ;  /* 0x0000380001867983 */ /* 0x000ea80000100800 */
[----:B-----5:R0:W-:Y:S04]  /*3d9f0*/  STL [R1+0x80], R2 ;  /* 0x0000800201007387 */ /* 0x0201e80000100800 */
[----:B------:R-:W3:Y:S04]  /*3da00*/  LDL R135, [R1+0x30] ;  /* 0x0000300001877983 */ /* 0x000ee80000100800 */
[----:B0-----:R-:W3:Y:S04]  /*3da10*/  LDL R2, [R1+0x2c] ;  /* 0x00002c0001027983 */ /* 0x001ee80000100800 */
[----:B------:R0:W-:Y:S04]  /*3da20*/  STL [R1+0x7c], R0 ;  /* 0x00007c0001007387 */ /* 0x0001e80000100800 */
[----:B------:R-:W4:Y:S01]  /*3da30*/  LDL R252, [R1+0x28] ;  /* 0x0000280001fc7983 */ /* 0x000f220000100800 */
[----:B------:R-:W-:-:S03]  /*3da40*/  PLOP3.LUT P0, PT, PT, PT, UP0, 0x40, 0x0 ;  /* 0x000000000000781c */ /* 0x000fc60003f0e808 */
[----:B------:R-:W4:Y:S04]  /*3da50*/  LDL R221, [R1+0x1c] ;  /* 0x00001c0001dd7983 */ /* 0x000f280000100800 */
[----:B0-----:R-:W4:Y:S01]  /*3da60*/  LDL R0, [R1+0x24] ;  /* 0x0000240001007983 */ /* 0x001f220000100800 */
[----:B------:R-:W-:-:S05]  /*3da70*/  FSEL R172, R175, RZ, P0 ;  /* 0x000000ffafac7208 */ /* 0x000fca0000000000 */
        /* <DEDUP_REMOVED lines=35> */
.L_x_25238:
[----:B------:R-:W-:Y:S05]  /*3dcb0*/  BSYNC B1 ;  /* 0x0000000000017941 */ /* 0x000fea0003800000 */
.L_x_25237:
[----:B------:R-:W-:Y:S01]  /*3dcc0*/  LOP3.LUT P0, RZ, R5, 0x1000, RZ, 0xc0, !PT ;  /* 0x0000100005ff7812 */ /* 0x000fe2000780c0ff */
[----:B------:R-:W-:-:S12]  /*3dcd0*/  BSSY B1, `(.L_x_25239) ;  /* 0x0000024000017945 */ /* 0x000fd80003800000 */
[----:B------:R-:W-:Y:S05]  /*3dce0*/  @!P0 BRA `(.L_x_25240) ;  /* 0x0000000000888947 */ /* 0x000fea0003800000 */
[----:B------:R-:W-:-:S04]  /*3dcf0*/  PLOP3.LUT P0, PT, PT, PT, UP0, 0x40, 0x0 ;  /* 0x000000000000781c */ /* 0x000fc80003f0e808 */
[----:B0--34-:R-:W-:-:S05]  /*3dd00*/  FSEL R172, R175, RZ, P0 ;  /* 0x000000ffafac7208 */ /* 0x019fca0000000000 */
        /* <DEDUP_REMOVED lines=32> */
.L_x_25240:
[----:B------:R-:W-:Y:S05]  /*3df10*/  BSYNC B1 ;  /* 0x0000000000017941 */ /* 0x000fea0003800000 */
.L_x_25239:
[----:B------:R-:W-:Y:S01]  /*3df20*/  LOP3.LUT P0, RZ, R5, 0x800, RZ, 0xc0, !PT ;  /* 0x0000080005ff7812 */ /* 0x000fe2000780c0ff */
[----:B------:R-:W-:-:S12]  /*3df30*/  BSSY B1, `(.L_x_25241) ;  /* 0x0000024000017945 */ /* 0x000fd80003800000 */
[----:B------:R-:W-:Y:S05]  /*3df40*/  @!P0 BRA `(.L_x_25242) ;  /* 0x0000000000888947 */ /* 0x000fea0003800000 */
[----:B------:R-:W-:-:S04]  /*3df50*/  PLOP3.LUT P0, PT, PT, PT, UP0, 0x40, 0x0 ;  /* 0x000000000000781c */ /* 0x000fc80003f0e808 */
[----:B0-234-:R-:W-:-:S05]  /*3df60*/  FSEL R172, R175, RZ, P0 ;  /* 0x000000ffafac7208 */ /* 0x01dfca0000000000 */
        /* <DEDUP_REMOVED lines=32> */
.L_x_25242:
[----:B------:R-:W-:Y:S05]  /*3e170*/  BSYNC B1 ;  /* 0x0000000000017941 */ /* 0x000fea0003800000 */
.L_x_25241:
        /* <DEDUP_REMOVED lines=37> */
.L_x_25244:
[----:B------:R-:W-:Y:S05]  /*3e3d0*/  BSYNC B1 ;  /* 0x0000000000017941 */ /* 0x000fea0003800000 */
.L_x_25243:
        /* <DEDUP_REMOVED lines=37> */
.L_x_25246:
[----:B------:R-:W-:Y:S05]  /*3e630*/  BSYNC B1 ;  /* 0x0000000000017941 */ /* 0x000fea0003800000 */
.L_x_25245:
        /* <DEDUP_REMOVED lines=37> */
.L_x_25248:
[----:B------:R-:W-:Y:S05]  /*3e890*/  BSYNC B1 ;  /* 0x0000000000017941 */ /* 0x000fea0003800000 */
.L_x_25247:
        /* <DEDUP_REMOVED lines=37> */
.L_x_25250:
[----:B------:R-:W-:Y:S05]  /*3eaf0*/  BSYNC B1 ;  /* 0x0000000000017941 */ /* 0x000fea0003800000 */
.L_x_25249:
[----:B------:R-:W-:Y:S01]  /*3eb00*/  LOP3.LUT P0, RZ, R5, 0x40, RZ, 0xc0, !PT ;  /* 0x0000004005ff7812 */ /* 0x000fe2000780c0ff */
[----:B------:R-:W-:-:S12]  /*3eb10*/  BSSY B1, `(.L_x_25251) ;  /* 0x0000023000017945 */ /* 0x000fd80003800000 */
[----:B------:R-:W-:Y:S05]  /*3eb20*/  @!P0 BRA `(.L_x_25252) ;  /* 0x0000000000848947 */ /* 0x000fea0003800000 */
[----:B------:R-:W-:-:S04]  /*3eb30*/  PLOP3.LUT P0, PT, PT, PT, UP0, 0x40, 0x0 ;  /* 0x000000000000781c */ /* 0x000fc80003f0e808 */
[----:B------:R-:W-:-:S05]  /*3eb40*/  FSEL R221, R175, RZ, P0 ;  /* 0x000000ffafdd7208 */ /* 0x000fca0000000000 */
        /* <DEDUP_REMOVED lines=31> */
.L_x_25252:
[----:B------:R-:W-:Y:S05]  /*3ed40*/  BSYNC B1 ;  /* 0x0000000000017941 */ /* 0x000fea0003800000 */
.L_x_25251:
[----:B01234-:R-:W0:Y:S02]  /*3ed50*/  LDC.64 R132, c[0x0][0x210] ;  /* 0x00008400ff847b82 */ /* 0x01fe240000000a00 */
[----:B0-----:R-:W-:-:S05]  /*3ed60*/  IMAD R6, R132, 0x4, R6 ;  /* 0x0000000484067824 */ /* 0x001fca00078e0206 */
[----:B------:R-:W-:-:S13]  /*3ed70*/  ISETP.GE.AND P0, PT, R6, R133, PT ;  /* 0x000000850600720c */ /* 0x000fda0003f06270 */
[----:B------:R-:W-:Y:S05]  /*3ed80*/  @!P0 BRA `(.L_x_25253) ;  /* 0xfffffc34005c8947 */ /* 0x000fea000383ffff */
[----:B------:R-:W-:Y:S05]  /*3ed90*/  BSYNC B0 ;  /* 0x0000000000007941 */ /* 0x000fea0003800000 */
.L_x_23922:
[----:B------:R-:W-:Y:S05]  /*3eda0*/  EXIT ;  /* 0x000000000000794d */ /* 0x000fea0003800000 */
.L_x_25232:
        /* <DEDUP_REMOVED lines=8> */
.L_x_25255:
[----:B------:R-:W-:Y:S05]  /*3ee30*/  BSYNC B1 ;  /* 0x0000000000017941 */ /* 0x000fea0003800000 */
.L_x_25254:
        /* <DEDUP_REMOVED lines=10> */
.L_x_25256:
        /* <DEDUP_REMOVED lines=8> */
.L_x_25257:
[----:B------:R-:W-:Y:S02]  /*3ef60*/  IMAD.MOV.U32 R135, RZ, RZ, 0x8 ;  /* 0x00000008ff877424 */ /* 0x000fe400078e00ff */
[----:B------:R-:W-:Y:S01]  /*3ef70*/  FADD.FTZ R132, R132, R133 ;  /* 0x0000008584847221 */ /* 0x000fe20000010000 */
[----:B------:R-:W-:-:S03]  /*3ef80*/  MOV R133, 0xffffffff ;  /* 0xffffffff00857802 */ /* 0x000fc60000000f00 */
[----:B------:R-:W-:-:S07]  /*3ef90*/  IMAD.MOV.U32 R174, RZ, RZ, R132 ;  /* 0x000000ffffae7224 */ /* 0x000fce00078e0084 */
[----:B------:R-:W-:Y:S05]  /*3efa0*/  WARPSYNC.COLLECTIVE R133, `(.L_x_25258) ;  /* 0x0000000085087348 */ /* 0x000fea0003c00000 */
[----:B------:R0:W1:Y:S02]  /*3efb0*/  SHFL.BFLY P6, R133, R174, R135, R134 ;  /* 0x0c000087ae857389 */ /* 0x00006400000c0086 */
[----:B01----:R-:W-:Y:S01]  /*3efc0*/  ENDCOLLECTIVE ;  /* 0x000000000000791b */ /* 0x003fe20003800000 */
.L_x_25258:
[----:B------:R-:W-:Y:S02]  /*3efd0*/  IMAD.MOV.U32 R135, RZ, RZ, 0x10 ;  /* 0x00000010ff877424 */ /* 0x000fe400078e00ff */
[----:B------:R-:W-:Y:S01]  /*3efe0*/  FADD.FTZ R132, R132, R133 ;  /* 0x0000008584847221 */ /* 0x000fe20000010000 */
[----:B------:R-:W-:-:S03]  /*3eff0*/  MOV R133, 0xffffffff ;  /* 0xffffffff00857802 */ /* 0x000fc60000000f00 */
[----:B------:R-:W-:-:S07]  /*3f000*/  IMAD.MOV.U32 R174, RZ, RZ, R132 ;  /* 0x000000ffffae7224 */ /* 0x000fce00078e0084 */
[----:B------:R-:W-:Y:S05]  /*3f010*/  WARPSYNC.COLLECTIVE R133, `(.L_x_25259) ;  /* 0x0000000085087348 */ /* 0x000fea0003c00000 */
[----:B------:R0:W1:Y:S02]  /*3f020*/  SHFL.BFLY P6, R133, R174, R135, R134 ;  /* 0x0c000087ae857389 */ /* 0x00006400000c0086 */
[----:B01----:R-:W-:Y:S01]  /*3f030*/  ENDCOLLECTIVE ;  /* 0x000000000000791b */ /* 0x003fe20003800000 */
.L_x_25259:
        /* <DEDUP_REMOVED lines=176> */
.L_x_25260:
[----:B------:R-:W-:Y:S01]  /*3fb40*/  MOV R135, 0x2 ;  /* 0x0000000200877802 */ /* 0x000fe20000000f00 */
[----:B------:R-:W-:Y:S01]  /*3fb50*/  FADD.FTZ R172, R172, R133 ;  /* 0x00000085acac7221 */ /* 0x000fe20000010000 */
[----:B------:R-:W-:-:S03]  /*3fb60*/  IMAD.MOV.U32 R133, RZ, RZ, -0x1 ;  /* 0xffffffffff857424 */ /* 0x000fc600078e00ff */
[----:B------:R-:W-:-:S07]  /*3fb70*/  IMAD.MOV.U32 R174, RZ, RZ, R172 ;  /* 0x000000ffffae7224 */ /* 0x000fce00078e00ac */
[----:B------:R-:W-:Y:S05]  /*3fb80*/  WARPSYNC.COLLECTIVE R133, `(.L_x_25261) ;  /* 0x0000000085087348 */ /* 0x000fea0003c00000 */
[----:B------:R0:W1:Y:S02]  /*3fb90*/  SHFL.BFLY P6, R133, R174, R135, R134 ;  /* 0x0c000087ae857389 */ /* 0x00006400000c0086 */
[----:B01----:R-:W-:Y:S01]  /*3fba0*/  ENDCOLLECTIVE ;  /* 0x000000000000791b */ /* 0x003fe20003800000 */
.L_x_25261:
[----:B------:R-:W-:Y:S01]  /*3fbb0*/  HFMA2.MMA R135, -RZ, RZ, 0, 2.384185791015625e-07 ;  /* 0x00000004ff877435 */ /* 0x000fe200000001ff */
[----:B------:R-:W-:Y:S01]  /*3fbc0*/  FADD.FTZ R172, R172, R133 ;  /* 0x00000085acac7221 */ /* 0x000fe20000010000 */
[----:B------:R-:W-:-:S03]  /*3fbd0*/  IMAD.MOV.U32 R133, RZ, RZ, -0x1 ;  /* 0xffffffffff857424 */ /* 0x000fc600078e00ff */
[----:B------:R-:W-:-:S07]  /*3fbe0*/  IMAD.MOV.U32 R174, RZ, RZ, R172 ;  /* 0x000000ffffae7224 */ /* 0x000fce00078e00ac */
[----:B------:R-:W-:Y:S05]  /*3fbf0*/  WARPSYNC.COLLECTIVE R133, `(.L_x_25262) ;  /* 0x0000000085087348 */ /* 0x000fea0003c00000 */
[----:B------:R0:W1:Y:S02]  /*3fc00*/  SHFL.BFLY P6, R133, R174, R135, R134 ;  /* 0x0c000087ae857389 */ /* 0x00006400000c0086 */
[----:B01----:R-:W-:Y:S01]  /*3fc10*/  ENDCOLLECTIVE ;  /* 0x000000000000791b */ /* 0x003fe20003800000 */
.L_x_25262:
[----:B------:R-:W-:Y:S01]  /*3fc20*/  MOV R135, 0x8 ;  /* 0x0000000800877802 */ /* 0x000fe20000000f00 */
[----:B------:R-:W-:Y:S01]  /*3fc30*/  FADD.FTZ R172, R172, R133 ;  /* 0x00000085acac7221 */ /* 0x000fe20000010000 */
[----:B------:R-:W-:-:S03]  /*3fc40*/  IMAD.MOV.U32 R133, RZ, RZ, -0x1 ;  /* 0xffffffffff857424 */ /* 0x000fc600078e00ff */
[----:B------:R-:W-:-:S07]  /*3fc50*/  IMAD.MOV.U32 R174, RZ, RZ, R172 ;  /* 0x000000ffffae7224 */ /* 0x000fce00078e00ac */
[----:B------:R-:W-:Y:S05]  /*3fc60*/  WARPSYNC.COLLECTIVE R133, `(.L_x_25263) ;  /* 0x0000000085087348 */ /* 0x000fea0003c00000 */
[----:B------:R0:W1:Y:S02]  /*3fc70*/  SHFL.BFLY P6, R133, R174, R135, R134 ;  /* 0x0c000087ae857389 */ /* 0x00006400000c0086 */
[----:B01----:R-:W-:Y:S01]  /*3fc80*/  ENDCOLLECTIVE ;  /* 0x000000000000791b */ /* 0x003fe20003800000 */
.L_x_25263:
[----:B------:R-:W-:Y:S01]  /*3fc90*/  HFMA2.MMA R135, -RZ, RZ, 0, 9.5367431640625e-07 ;  /* 0x00000010ff877435 */ /* 0x000fe200000001ff */
[----:B------:R-:W-:Y:S01]  /*3fca0*/  FADD.FTZ R172, R172, R133 ;  /* 0x00000085acac7221 */ /* 0x000fe20000010000 */
[----:B------:R-:W-:-:S03]  /*3fcb0*/  IMAD.MOV.U32 R133, RZ, RZ, -0x1 ;  /* 0xffffffffff857424 */ /* 0x000fc600078e00ff */
[----:B------:R-:W-:-:S07]  /*3fcc0*/  IMAD.MOV.U32 R174, RZ, RZ, R172 ;  /* 0x000000ffffae7224 */ /* 0x000fce00078e00ac */
[----:B------:R-:W-:Y:S05]  /*3fcd0*/  WARPSYNC.COLLECTIVE R133, `(.L_x_25264) ;  /* 0x0000000085087348 */ /* 0x000fea0003c00000 */
[----:B------:R0:W1:Y:S02]  /*3fce0*/  SHFL.BFLY P6, R133, R174, R135, R134 ;  /* 0x0c000087ae857389 */ /* 0x00006400000c0086 */
[----:B01----:R-:W-:Y:S01]  /*3fcf0*/  ENDCOLLECTIVE ;  /* 0x000000000000791b */ /* 0x003fe20003800000 */
.L_x_25264:
[----:B------:R-:W-:Y:S05]  /*3fd00*/  BRA `(.L_x_25265) ;  /* 0xffffffd4001c7947 */ /* 0x000fea000383ffff */
.L_x_25266:
        /* <DEDUP_REMOVED lines=15> */
.L_x_66064:


//--------------------- .text._ZN10layer_norm31ln_parallel_residual_fwd_kernelINS_13Kernel_traitsI13__nv_bfloat16S2_fS2_fjLj2560ELj1ELj4ELj1ELj16ENS_18Kernel_traits_baseILj2560ES2_S2_fS2_fjLj128EEEEELb1ELb1ELb1EEEvNS_9FwdParamsE --------------------------
	.section	.text._ZN10layer_norm31ln_parallel_residual_fwd_kernelINS_13Kernel_traitsI13__nv_bfloat16S2_fS2_fjLj2560ELj1ELj4ELj1ELj16ENS_18Kernel_traits_baseILj2560ES2_S2_fS2_fjLj128EEEEELb1ELb1ELb1EEEvNS_9FwdParamsE,"ax",@progbits
	.align	128
        .global         _ZN10layer_norm31ln_parallel_residual_fwd_kernelINS_13Kernel_traitsI13__nv_bfloat16S2_fS2_fjLj2560ELj1ELj4ELj1ELj16ENS_18Kernel_traits_baseILj2560ES2_S2_fS2_fjLj128EEEEELb1ELb1ELb1EEEvNS_9FwdParamsE
        .type           _ZN10layer_norm31ln_parallel_residual_fwd_kernelINS_13Kernel_traitsI13__nv_bfloat16S2_fS2_fjLj2560ELj1ELj4ELj1ELj16ENS_18Kernel_traits_baseILj2560ES2_S2_fS2_fjLj128EEEEELb1ELb1ELb1EEEvNS_9FwdParamsE,@function
        .size           _ZN10layer_norm31ln_parallel_residual_fwd_kernelINS_13Kernel_traitsI13__nv_bfloat16S2_fS2_fjLj2560ELj1ELj4ELj1ELj16ENS_18Kernel_traits_baseILj2560ES2_S2_fS2_fjLj128EEEEELb1ELb1ELb1EEEvNS_9FwdParamsE,(.L_x_66065 - _ZN10layer_norm31ln_parallel_residual_fwd_kernelINS_13Kernel_traitsI13__nv_bfloat16S2_fS2_fjLj2560ELj1ELj4ELj1ELj16ENS_18Kernel_traits_baseILj2560ES2_S2_fS2_fjLj128EEEEELb1ELb1ELb1EEEvNS_9FwdParamsE)
        .other          _ZN10layer_norm31ln_parallel_residual_fwd_kernelINS_13Kernel_traitsI13__nv_bfloat16S2_fS2_fjLj2560ELj1ELj4ELj1ELj16ENS_18Kernel_traits_baseILj2560ES2_S2_fS2_fjLj128EEEEELb1ELb1ELb1EEEvNS_9FwdParamsE,@"STO_CUDA_ENTRY STV_DEFAULT"
_ZN10layer_norm31ln_parallel_residual_fwd_kernelINS_13Kernel_traitsI13__nv_bfloat16S2_fS2_fjLj2560ELj1ELj4ELj1ELj16ENS_18Kernel_traits_baseILj2560ES2_S2_fS2_fjLj128EEEEELb1ELb1ELb1EEEvNS_9FwdParamsE:
.text._ZN10layer_norm31ln_parallel_residual_fwd_kernelINS_13Kernel_traitsI13__nv_bfloat16S2_fS2_fjLj2560ELj1ELj4ELj1ELj16ENS_18Kernel_traits_baseILj2560ES2_S2_fS2_fjLj128EEEEELb1ELb1ELb1EEEvNS_9FwdParamsE:
        /* <DEDUP_REMOVED lines=24> */
[----:B0-----:R-:W-:-:S04]  /*0180*/  IMAD R52, R0, UR8, R53 ;  /* 0x0000000800347c24 */ /* 0x001fc8000f8e0235 */
[----:B------:R-:W-:Y:S01]  /*0190*/  IMAD.WIDE.U32 R12, R52, -0x326172a9, RZ ;  /* 0xcd9e8d57340c7825 */ /* 0x000fe200078e00ff */
        /* <DEDUP_REMOVED lines=8> */
[----:B------:R-:W5:Y:S01]  /*0220*/  @P0 LDG.E.128 R16, desc[UR4][R44.64+0xc00] ;  /* 0x000c00042c100981 */ /* 0x000f62000c1e1d00 */
[----:B------:R-:W-:-:S05]  /*0230*/  SHF.R.U32.HI R177, RZ, 0x5, R53 ;  /* 0x00000005ffb17819 */ /* 0x000fca0000011635 */
[----:B------:R-:W-:Y:S01]  /*0240*/  IMAD R177, R0, 0x4, R177 ;  /* 0x0000000400b17824 */ /* 0x000fe200078e02b1 */
[----:B---3--:R-:W-:Y:S02]  /*0250*/  @P1 R2UR UR6, R2 ;  /* 0x00000000020612ca */ /* 0x008fe400000e0000 */
[----:B------:R-:W-:Y:S02]  /*0260*/  @P1 R2UR UR7, R3 ;  /* 0x00000000030712ca */ /* 0x000fe400000e0000 */
[----:B----4-:R-:W-:-:S05]  /*0270*/  @P1 IADD3 R181, P2, R4, R7, RZ ;  /* 0x0000000704b51210 */ /* 0x010fca0007f5e0ff */
[----:B------:R-:W-:-:S06]  /*0280*/  @P1 IMAD.X R8, RZ, RZ, R5, P2 ;  /* 0x000000ffff081224 */ /* 0x000fcc00010e0605 */
[----:B------:R-:W-:Y:S01]  /*0290*/  UIADD3 UR24, UR7, -0x4498517b, URZ ;  /* 0xbb67ae8507187890 */ /* 0x000fe2000fffe03f */
[----:B------:R-:W5:Y:S01]  /*02a0*/  @P0 LDG.E.128 R4, desc[UR4][R44.64+0xe00] ;  /* 0x000e00042c040981 */ /* 0x000f62000c1e1d00 */
[--C-:B------:R-:W-:Y:S02]  /*02b0*/  SHF.R.U64 R56, R181, 0x2, R8.reuse ;  /* 0x00000002b5387819 */ /* 0x100fe40000001208 */
[----:B------:R-:W-:Y:S01]  /*02c0*/  SHF.R.U32.HI R55, RZ, 0x2, R8 ;  /* 0x00000002ff377819 */ /* 0x000fe20000011608 */
[----:B------:R-:W-:Y:S01]  /*02d0*/  UIADD3 UR23, UR6, -0x61c88647, URZ ;  /* 0x9e3779b906177890 */ /* 0x000fe2000fffe03f */
[----:B------:R-:W5:Y:S01]  /*02e0*/  @P0 LDG.E.128 R8, desc[UR4][R44.64+0x1000] ;  /* 0x001000042c080981 */ /* 0x000f62000c1e1d00 */
[----:B------:R-:W-:Y:S01]  /*02f0*/  IMAD.WIDE.U32 R2, R56, -0x2daee0ad, RZ ;  /* 0xd2511f5338027825 */ /* 0x000fe200078e00ff */
[----:B------:R-:W-:-:S04]  /*0300*/  LOP3.LUT R46, R13, UR6, R55, 0x96, !PT ;  /* 0x000000060d2e7c12 */ /* 0x000fc8000f8e9637 */
[----:B------:R-:W-:Y:S01]  /*0310*/  LOP3.LUT R48, R3, UR7, RZ, 0x3c, !PT ;  /* 0x0000000703307c12 */ /* 0x000fe2000f8e3cff */
[----:B------:R-:W-:-:S04]  /*0320*/  IMAD.WIDE.U32 R46, R46, -0x2daee0ad, RZ ;  /* 0xd2511f532e2e7825 */ /* 0x000fc800078e00ff */
[----:B------:R-:W-:Y:S01]  /*0330*/  IMAD.WIDE.U32 R48, R48, -0x326172a9, RZ ;  /* 0xcd9e8d5730307825 */ /* 0x000fe200078e00ff */
[----:B------:R-:W-:Y:S01]  /*0340*/  LOP3.LUT R50, R47, UR24, R2, 0x96, !PT ;  /* 0x000000182f327c12 */ /* 0x000fe2000f8e9602 */
[----:B------:R-:W-:-:S03]  /*0350*/  UIADD3 UR25, UR6, 0x3c6ef372, URZ ;  /* 0x3c6ef37206197890 */ /* 0x000fc6000fffe03f */
[----:B------:R-:W-:Y:S01]  /*0360*/  LOP3.LUT R2, R49, UR23, R12, 0x96, !PT ;  /* 0x0000001731027c12 */ /* 0x000fe2000f8e960c */
[----:B------:R-:W-:Y:S01]  /*0370*/  UIADD3 UR26, UR7, 0x76cf5d0a, URZ ;  /* 0x76cf5d0a071a7890 */ /* 0x000fe2000fffe03f */
[----:B------:R-:W-:Y:S01]  /*0380*/  IMAD.WIDE.U32 R50, R50, -0x326172a9, RZ ;  /* 0xcd9e8d5732327825 */ /* 0x000fe200078e00ff */
[----:B------:R-:W-:Y:S01]  /*0390*/  UIADD3 UR28, UR7, 0x32370b8f, URZ ;  /* 0x32370b8f071c7890 */ /* 0x000fe2000fffe03f */
[----:B------:R0:W5:Y:S02]  /*03a0*/  @P0 LDG.E.128 R12, desc[UR4][R44.64+0x1200] ;  /* 0x001200042c0c0981 */ /* 0x000164000c1e1d00 */
[----:B------:R-:W-:Y:S01]  /*03b0*/  IMAD.WIDE.U32 R2, R2, -0x2daee0ad, RZ ;  /* 0xd2511f5302027825 */ /* 0x000fe200078e00ff */
[----:B------:R-:W-:-:S04]  /*03c0*/  LOP3.LUT R47, R51, UR25, R48, 0x96, !PT ;  /* 0x00000019332f7c12 */ /* 0x000fc8000f8e9630 */
        /* <DEDUP_REMOVED lines=8> */
[----:B0-----:R-:W-:-:S04]  /*0450*/  IMAD.WIDE.U32 R44, R3, -0x326172a9, RZ ;  /* 0xcd9e8d57032c7825 */ /* 0x001fc800078e00ff */
[----:B------:R-:W-:Y:S01]  /*0460*/  IMAD.WIDE.U32 R2, R2, -0x2daee0ad, RZ ;  /* 0xd2511f5302027825 */ /* 0x000fe200078e00ff */
[----:B------:R-:W-:Y:S01]  /*0470*/  LOP3.LUT R47, R45, UR29, R48, 0x96, !PT ;  /* 0x0000001d2d2f7c12 */ /* 0x000fe2000f8e9630 */
        /* <DEDUP_REMOVED lines=38> */
[----:B------:R-:W-:Y:S01]  /*06e0*/  @!P0 CS2R R12, SRZ ;  /* 0x00000000000c8805 */ /* 0x000fe2000001ff00 */
[----:B------:R-:W5:Y:S01]  /*06f0*/  LDG.E.128 R156, desc[UR4][R2.64] ;  /* 0x00000004029c7981 */ /* 0x000f62000c1e1d00 */
[C---:B------:R-:W-:Y:S01]  /*0700*/  PRMT R215, R24.reuse, 0x7632, R215 ;  /* 0x0000763218d77816 */ /* 0x040fe200000000d7 */
[----:B------:R-:W-:Y:S01]  /*0710*/  IMAD.U32 R216, R24, 0x10000, RZ ;  /* 0x0001000018d87824 */ /* 0x000fe200078e00ff */
[----:B------:R-:W-:Y:S01]  /*0720*/  @!P0 CS2R R16, SRZ ;  /* 0x0000000000108805 */ /* 0x000fe2000001ff00 */
[----:B------:R-:W5:Y:S01]  /*0730*/  LDG.E.128 R152, desc[UR4][R2.64+0x200] ;  /* 0x0002000402987981 */ /* 0x000f62000c1e1d00 */
[----:B------:R-:W-:-:S02]  /*0740*/  @!P0 CS2R R18, SRZ ;  /* 0x0000000000128805 */ /* 0x000fc4000001ff00 */
[----:B------:R-:W-:Y:S02]  /*0750*/  @!P0 CS2R R14, SRZ ;  /* 0x00000000000e8805 */ /* 0x000fe4000001ff00 */
[C---:B------:R-:W-:Y:S01]  /*0760*/  PRMT R211, R26.reuse, 0x7632, R211 ;  /* 0x000076321ad37816 */ /* 0x040fe200000000d3 */
[----:B------:R-:W5:Y:S01]  /*0770*/  LDG.E.128 R148, desc[UR4][R2.64+0x400] ;  /* 0x0004000402947981 */ /* 0x000f62000c1e1d00 */
[----:B------:R-:W-:Y:S01]  /*0780*/  IMAD.U32 R212, R26, 0x10000, RZ ;  /* 0x000100001ad47824 */ /* 0x000fe200078e00ff */
[----:B------:R-:W-:Y:S02]  /*0790*/  @!P0 CS2R R20, SRZ ;  /* 0x0000000000148805 */ /* 0x000fe4000001ff00 */
[----:B------:R-:W-:Y:S01]  /*07a0*/  PRMT R24, R4, 0x7632, R24 ;  /* 0x0000763204187816 */ /* 0x000fe20000000018 */
[----:B------:R-:W5:Y:S01]  /*07b0*/  LDG.E.128 R144, desc[UR4][R2.64+0x600] ;  /* 0x0006000402907981 */ /* 0x000f62000c1e1d00 */
[----:B------:R-:W-:Y:S02]  /*07c0*/  @!P0 CS2R R40, SRZ ;  /* 0x0000000000288805 */ /* 0x000fe4000001ff00 */
[----:B------:R-:W-:Y:S01]  /*07d0*/  @!P0 CS2R R42, SRZ ;  /* 0x00000000002a8805 */ /* 0x000fe2000001ff00 */
[----:B------:R-:W5:Y:S01]  /*07e0*/  LDG.E.128 R140, desc[UR4][R2.64+0x800] ;  /* 0x00080004028c7981 */ /* 0x000f62000c1e1d00 */
[----:B------:R-:W-:-:S02]  /*07f0*/  @!P0 CS2R R36, SRZ ;  /* 0x0000000000248805 */ /* 0x000fc4000001ff00 */
[----:B------:R-:W-:Y:S01]  /*0800*/  @!P0 CS2R R38, SRZ ;  /* 0x0000000000268805 */ /* 0x000fe2000001ff00 */
[----:B------:R-:W5:Y:S01]  /*0810*/  LDG.E.128 R136, desc[UR4][R2.64+0xa00] ;  /* 0x000a000402887981 */ /* 0x000f62000c1e1d00 */
[----:B------:R-:W-:Y:S02]  /*0820*/  @!P0 CS2R R32, SRZ ;  /* 0x0000000000208805 */ /* 0x000fe4000001ff00 */
[----:B------:R-:W-:Y:S01]  /*0830*/  @!P0 CS2R R34, SRZ ;  /* 0x0000000000228805 */ /* 0x000fe2000001ff00 */
[----:B------:R-:W5:Y:S01]  /*0840*/  LDG.E.128 R132, desc[UR4][R2.64+0xc00] ;  /* 0x000c000402847981 */ /* 0x000f62000c1e1d00 */
[C---:B------:R-:W-:Y:S01]  /*0850*/  PRMT R223, R28.reuse, 0x7632, R223 ;  /* 0x000076321cdf7816 */ /* 0x040fe200000000df */
[----:B------:R-:W-:Y:S02]  /*0860*/  IMAD.U32 R224, R28, 0x10000, RZ ;  /* 0x000100001ce07824 */ /* 0x000fe400078e00ff */
[----:B------:R-:W5:Y:S01]  /*0870*/  LDG.E.128 R128, desc[UR4][R2.64+0xe00] ;  /* 0x000e000402807981 */ /* 0x000f62000c1e1d00 */
[----:B------:R-:W-:-:S03]  /*0880*/  PRMT R26, R6, 0x7632, R26 ;  /* 0x00007632061a7816 */ /* 0x000fc6000000001a */
[----:B------:R-:W5:Y:S01]  /*0890*/  LDG.E.128 R124, desc[UR4][R2.64+0x1000] ;  /* 0x00100004027c7981 */ /* 0x000f62000c1e1d00 */
[----:B------:R-:W-:-:S03]  /*08a0*/  PRMT R219, R30, 0x7632, R219 ;  /* 0x000076321edb7816 */ /* 0x000fc600000000db */
[----:B------:R0:W5:Y:S01]  /*08b0*/  LDG.E.128 R120, desc[UR4][R2.64+0x1200] ;  /* 0x0012000402787981 */ /* 0x000162000c1e1d00 */
        /* <DEDUP_REMOVED lines=8> */
[----:B------:R-:W-:Y:S01]  /*0940*/  SHF.L.U32 R214, R25, 0x10, RZ ;  /* 0x0000001019d67819 */ /* 0x000fe200000006ff */
[----:B0-----:R-:W-:Y:S01]  /*0950*/  IMAD.U32 R2, R4, 0x10000, RZ ;  /* 0x0001000004027824 */ /* 0x001fe200078e00ff */
[C---:B------:R-:W-:Y:S01]  /*0960*/  PRMT R201, R23.reuse, 0x7632, R201 ;  /* 0x0000763217c97816 */ /* 0x040fe200000000c9 */
[----:B------:R-:W-:Y:S01]  /*0970*/  IMAD.U32 R4, R6, 0x10000, RZ ;  /* 0x0001000006047824 */ /* 0x000fe200078e00ff */
[----:B------:R-:W-:Y:S01]  /*0980*/  SHF.L.U32 R6, R8, 0x10, RZ ;  /* 0x0000001008067819 */ /* 0x000fe200000006ff */
[----:B------:R-:W-:Y:S01]  /*0990*/  IMAD.U32 R8, R10, 0x10000, RZ ;  /* 0x000100000a087824 */ /* 0x000fe200078e00ff */
[----:B------:R-:W-:Y:S01]  /*09a0*/  SHF.L.U32 R202, R23, 0x10, RZ ;  /* 0x0000001017ca7819 */ /* 0x000fe200000006ff */
[C---:B------:R-:W-:Y:S01]  /*09b0*/  IMAD.U32 R10, R12.reuse, 0x10000, RZ ;  /* 0x000100000c0a7824 */ /* 0x040fe200078e00ff */
[----:B------:R-:W-:Y:S01]  /*09c0*/  PRMT R164, R12, 0x7632, R164 ;  /* 0x000076320ca47816 */ /* 0x000fe200000000a4 */
[----:B------:R-:W-:Y:S01]  /*09d0*/  UIADD3 UR39, UR6, -0x700cb87f, URZ ;  /* 0x8ff3478106277890 */ /* 0x000fe2000fffe03f */
[----:B------:R-:W-:Y:S01]  /*09e0*/  PRMT R209, R27, 0x7632, R209 ;  /* 0x000076321bd17816 */ /* 0x000fe200000000d1 */
[----:B------:R-:W-:Y:S01]  /*09f0*/  UIADD3 UR40, UR7, -0x695add53, URZ ;  /* 0x96a522ad07287890 */ /* 0x000fe2000fffe03f */
[----:B------:R-:W-:Y:S01]  /*0a00*/  PRMT R199, R16, 0x7632, R199 ;  /* 0x0000763210c77816 */ /* 0x000fe200000000c7 */
[----:B------:R-:W-:Y:S01]  /*0a10*/  IMAD.U32 R222, R29, 0x10000, RZ ;  /* 0x000100001dde7824 */ /* 0x000fe200078e00ff */
[----:B------:R-:W-:Y:S01]  /*0a20*/  PRMT R179, R17, 0x7632, R179 ;  /* 0x0000763211b37816 */ /* 0x000fe200000000b3 */
[----:B------:R-:W-:Y:S01]  /*0a30*/  IMAD.U32 R218, R31, 0x10000, RZ ;  /* 0x000100001fda7824 */ /* 0x000fe200078e00ff */
[----:B------:R-:W-:Y:S01]  /*0a40*/  PRMT R23, R19, 0x7632, R23 ;  /* 0x0000763213177816 */ /* 0x000fe20000000017 */
[----:B------:R-:W-:Y:S01]  /*0a50*/  IMAD.U32 R206, R21, 0x10000, RZ ;  /* 0x0001000015ce7824 */ /* 0x000fe200078e00ff */
[C---:B------:R-:W-:Y:S01]  /*0a60*/  PRMT R25, R5.reuse, 0x7632, R25 ;  /* 0x0000763205197816 */ /* 0x040fe20000000019 */
[----:B------:R-:W-:Y:S01]  /*0a70*/  IMAD R16, R44, -0x2daee0ad, RZ ;  /* 0xd2511f532c107824 */ /* 0x000fe200078e02ff */
[----:B------:R-:W-:Y:S01]  /*0a80*/  SHF.L.U32 R3, R5, 0x10, RZ ;  /* 0x0000001005037819 */ /* 0x000fe200000006ff */
[----:B------:R-:W-:Y:S01]  /*0a90*/  IMAD.U32 R5, R7, 0x10000, RZ ;  /* 0x0001000007057824 */ /* 0x000fe200078e00ff */
[C---:B------:R-:W-:Y:S01]  /*0aa0*/  PRMT R166, R14.reuse, 0x7632, R166 ;  /* 0x000076320ea67816 */ /* 0x040fe200000000a6 */
[----:B------:R-:W-:Y:S01]  /*0ab0*/  IMAD.HI.U32 R19, R45, -0x326172a9, RZ ;  /* 0xcd9e8d572d137827 */ /* 0x000fe200078e00ff */
[----:B------:R-:W-:Y:S01]  /*0ac0*/  SHF.L.U32 R12, R14, 0x10, RZ ;  /* 0x000000100e0c7819 */ /* 0x000fe200000006ff */
[----:B------:R-:W-:Y:S01]  /*0ad0*/  ULDC.64 UR8, c[0x0][0x228] ;  /* 0x00008a0000087ab9 */ /* 0x000fe20000000a00 */
[----:B------:R-:W-:Y:S01]  /*0ae0*/  PRMT R221, R29, 0x7632, R221 ;  /* 0x000076321ddd7816 */ /* 0x000fe200000000dd */
[----:B------:R-:W-:Y:S01]  /*0af0*/  IMAD R14, R50, -0x326172a9, RZ ;  /* 0xcd9e8d57320e7824 */ /* 0x000fe200078e02ff */
[----:B------:R-:W-:Y:S01]  /*0b00*/  PRMT R217, R31, 0x7632, R217 ;  /* 0x000076321fd97816 */ /* 0x000fe200000000d9 */
[----:B------:R-:W-:Y:S01]  /*0b10*/  IMAD.HI.U32 R17, R47, -0x2daee0ad, RZ ;  /* 0xd2511f532f117827 */ /* 0x000fe200078e00ff */
[----:B------:R-:W-:Y:S01]  /*0b20*/  PRMT R205, R21, 0x7632, R205 ;  /* 0x0000763215cd7816 */ /* 0x000fe200000000cd */
[----:B------:R-:W-:Y:S01]  /*0b30*/  BSSY B0, `(.L_x_25267) ;  /* 0x0003c37000007945 */ /* 0x000fe20003800000 */
[----:B------:R-:W-:Y:S01]  /*0b40*/  PRMT R27, R7, 0x7632, R27 ;  /* 0x00007632071b7816 */ /* 0x000fe2000000001b */
[----:B------:R-:W-:Y:S01]  /*0b50*/  IMAD.U32 R7, R9, 0x10000, RZ ;  /* 0x0001000009077824 */ /* 0x000fe200078e00ff */
[C---:B------:R-:W-:Y:S01]  /*0b60*/  PRMT R249, R41.reuse, 0x7632, R249 ;  /* 0x0000763229f97816 */ /* 0x040fe200000000f9 */
[----:B------:R-:W-:Y:S01]  /*0b70*/  IMAD.U32 R204, R22, 0x10000, RZ ;  /* 0x0001000016cc7824 */ /* 0x000fe200078e00ff */
        /* <DEDUP_REMOVED lines=17> */
[----:B------:R-:W-:Y:S01]  /*0c90*/  ULDC.U8 UR16, c[0x0][0x2a0] ;  /* 0x0000a80000107ab9 */ /* 0x000fe20000000000 */
[----:B------:R-:W-:Y:S01]  /*0ca0*/  PRMT R21, R18, 0x7632, R21 ;  /* 0x0000763212157816 */ /* 0x000fe20000000015 */
[----:B------:R-:W-:Y:S01]  /*0cb0*/  IMAD R22, R47, -0x2daee0ad, RZ ;  /* 0xd2511f532f167824 */ /* 0x000fe200078e02ff */
        /* <DEDUP_REMOVED lines=16> */
[C---:B------:R-:W-:Y:S01]  /*0dc0*/  PRMT R167, R15.reuse, 0x7632, R167 ;  /* 0x000076320fa77816 */ /* 0x040fe200000000a7 */
[----:B------:R-:W-:Y:S01]  /*0dd0*/  IMAD.U32 R13, R15, 0x10000, RZ ;  /* 0x000100000f0d7824 */ /* 0x000fe200078e00ff */
[----:B------:R-:W-:Y:S01]  /*0de0*/  ISETP.NE.U32.AND P0, PT, RZ, UR8, PT ;  /* 0x00000008ff007c0c */ /* 0x000fe2000bf05070 */
[----:B------:R-:W-:Y:S01]  /*0df0*/  IMAD.U32 R225, R225, 0x10000, RZ ;  /* 0x00010000e1e17824 */ /* 0x000fe200078e00ff */
[----:B------:R-:W-:Y:S01]  /*0e00*/  SHF.L.U32 R208, R20, 0x10, RZ ;  /* 0x0000001014d07819 */ /* 0x000fe200000006ff */
[----:B------:R-:W-:Y:S01]  /*0e10*/  IMAD R20, R45, -0x326172a9, RZ ;  /* 0xcd9e8d572d147824 */ /* 0x000fe200078e02ff */
[----:B------:R-:W-:Y:S01]  /*0e20*/  SHF.L.U32 R178, R18, 0x10, RZ ;  /* 0x0000001012b27819 */ /* 0x000fe200000006ff */
[----:B------:R-:W-:Y:S01]  /*0e30*/  IMAD.MOV.U32 R18, RZ, RZ, R55 ;  /* 0x000000ffff127224 */ /* 0x000fe200078e0037 */
[----:B------:R-:W-:Y:S01]  /*0e40*/  LOP3.LUT R14, R19, UR39, R14, 0x96, !PT ;  /* 0x00000027130e7c12 */ /* 0x000fe2000f8e960e */
[----:B------:R-:W-:Y:S01]  /*0e50*/  IMAD.MOV.U32 R19, RZ, RZ, RZ ;  /* 0x000000ffff137224 */ /* 0x000fe200078e00ff */
        /* <DEDUP_REMOVED lines=42> */
[----:B------:R-:W-:Y:S01]  /*1100*/  ISETP.NE.AND.EX P0, PT, RZ, UR9, PT, P0 ;  /* 0x00000009ff007c0c */ /* 0x000fe2000bf05300 */
[----:B------:R-:W-:Y:S01]  /*1110*/  ULDC UR22, c[0x0][0x2d8] ;  /* 0x0000b60000167ab9 */ /* 0x000fe20000000800 */
[----:B------:R-:W-:Y:S01]  /*1120*/  ULDC.64 UR8, c[0x0][0x228] ;  /* 0x00008a0000087ab9 */ /* 0x000fe20000000a00 */
[----:B------:R-:W-:Y:S01]  /*1130*/  ULDC.64 UR10, c[0x0][0x230] ;  /* 0x00008c00000a7ab9 */ /* 0x000fe20000000a00 */
[----:B------:R-:W-:Y:S01]  /*1140*/  ULDC.64 UR12, c[0x0][0x238] ;  /* 0x00008e00000c7ab9 */ /* 0x000fe20000000a00 */
[----:B------:R-:W-:Y:S01]  /*1150*/  ULDC.64 UR14, c[0x0][0x240] ;  /* 0x00009000000e7ab9 */ /* 0x000fe20000000a00 */
[----:B------:R-:W-:Y:S01]  /*1160*/  ULDC.64 UR16, c[0x0][0x248] ;  /* 0x0000920000107ab9 */ /* 0x000fe20000000a00 */
[----:B------:R-:W-:-:S06]  /*1170*/  ULDC.64 UR18, c[0x0][0x2b8] ;  /* 0x0000ae0000127ab9 */ /* 0x000fcc0000000a00 */
.L_x_26559:
[----:B------:R-:W0:Y:S01]  /*1180*/  S2R R232, SR_TID.X ;  /* 0x0000000000e87919 */ /* 0x000e220000002100 */
[----:B--2---:R-:W1:Y:S01]  /*1190*/  @P0 LDC.64 R32, c[0x0][0x228] ;  /* 0x00008a00ff200b82 */ /* 0x004e620000000a00 */
[----:B------:R-:W-:Y:S01]  /*11a0*/  ISETP.NE.U32.AND P1, PT, RZ, UR10, PT ;  /* 0x0000000aff007c0c */ /* 0x000fe2000bf25070 */
[----:B------:R-:W-:-:S03]  /*11b0*/  IMAD R34, R177, UR21, RZ ;  /* 0x00000015b1227c24 */ /* 0x000fc6000f8e02ff */
[----:B------:R-:W-:Y:S02]  /*11c0*/  ISETP.NE.AND.EX P1, PT, RZ, UR11, PT, P1 ;  /* 0x0000000bff007c0c */ /* 0x000fe4000bf25310 */
[----:B------:R-:W-:Y:S01]  /*11d0*/  SHF.R.S32.HI R35, RZ, 0x1f, R34 ;  /* 0x0000001fff237819 */ /* 0x000fe20000011422 */
[----:B------:R-:W2:Y:S03]  /*11e0*/  LDC.64 R162, c[0x0][0x220] ;  /* 0x00008800ffa27b82 */ /* 0x000ea60000000a00 */
[----:B------:R-:W-:Y:S02]  /*11f0*/  LEA.HI R35, R35, R34, RZ, 0x3 ;  /* 0x0000002223237211 */ /* 0x000fe400078f18ff */
[----:B0-----:R-:W-:-:S04]  /*1200*/  LOP3.LUT R232, R232, 0x1f, RZ, 0xc0, !PT ;  /* 0x0000001fe8e87812 */ /* 0x001fc800078ec0ff */
[----:B------:R-:W-:-:S04]  /*1210*/  LEA.HI.SX32 R180, R35, R232, 0x1d ;  /* 0x000000e823b47211 */ /* 0x000fc800078feaff */
[C---:B------:R-:W-:Y:S01]  /*1220*/  @P1 LEA R34, P3, R180.reuse, UR10, 0x5 ;  /* 0x0000000ab4221c11 */ /* 0x040fe2000f8628ff */
[C---:B--2---:R-:W-:Y:S01]  /*1230*/  IMAD.WIDE.U32 R36, R180.reuse, 0x10, R162 ;  /* 0x00000010b4247825 */ /* 0x044fe200078e00a2 */
[C---:B-1----:R-:W-:Y:S02]  /*1240*/  @P0 LEA R32, P2, R180.reuse, R32, 0x4 ;  /* 0x00000020b4200211 */ /* 0x042fe400078420ff */
[C---:B------:R-:W-:Y:S02]  /*1250*/  @P1 LEA.HI.X R35, R180.reuse, UR11, RZ, 0x5, P3 ;  /* 0x0000000bb4231c11 */ /* 0x040fe400098f2cff */
[----:B------:R-:W-:-:S03]  /*1260*/  @P0 LEA.HI.X R33, R180, R33, RZ, 0x4, P2 ;  /* 0x00000021b4210211 */ /* 0x000fc600010f24ff */
[----:B-----5:R0:W5:Y:S04]  /*1270*/  @P1 LDG.E.128 R116, desc[UR4][R34.64] ;  /* 0x0000000422741981 */ /* 0x020168000c1e1d00 */
[----:B------:R0:W5:Y:S04]  /*1280*/  @P1 LDG.E.128 R112, desc[UR4][R34.64+0x10] ;  /* 0x0000100422701981 */ /* 0x000168000c1e1d00 */
[----:B------:R0:W5:Y:S04]  /*1290*/  @P0 LDG.E.128 R108, desc[UR4][R32.64] ;  /* 0x00000004206c0981 */ /* 0x000168000c1e1d00 */
[----:B------:R0:W5:Y:S01]  /*12a0*/  LDG.E.128 R32, desc[UR4][R36.64] ;  /* 0x0000000424207981 */ /* 0x000162000c1e1d00 */
        /* <DEDUP_REMOVED lines=12> */
.L_x_25269:
[----:B------:R-:W-:-:S07]  /*1370*/  IMAD.MOV.U32 R42, RZ, RZ, R20 ;  /* 0x000000ffff2a7224 */ /* 0x000fce00078e0014 */
.L_x_25270:
[----:B------:R-:W-:Y:S05]  /*1380*/  BSYNC B1 ;  /* 0x0000000000017941 */ /* 0x000fea0003800000 */
.L_x_25268:
        /* <DEDUP_REMOVED lines=16> */
.L_x_25274:
[----:B------:R-:W-:Y:S05]  /*1490*/  BSYNC B2 ;  /* 0x0000000000027941 */ /* 0x000fea0003800000 */
.L_x_25273:
        /* <DEDUP_REMOVED lines=44> */
.L_x_25272:
[----:B------:R-:W-:Y:S05]  /*1760*/  BSYNC B1 ;  /* 0x0000000000017941 */ /* 0x000fea0003800000 */
.L_x_25271:
        /* <DEDUP_REMOVED lines=16> */
[----:B------:R-:W-:Y:S02]  /*1870*/  IMAD.MOV.U32 R36, RZ, RZ, R38 ;  /* 0x000000ffff247224 */ /* 0x000fe400078e0026 */
[----:B------:R-:W-:Y:S01]  /*1880*/  FADD.FTZ R104, R116, R104 ;  /* 0x0000006874687221 */ /* 0x000fe20000010000 */
[----:B------:R-:W-:Y:S06]  /*1890*/  BRA `(.L_x_25276) ;  /* 0x0000000400547947 */ /* 0x000fec0003800000 */
.L_x_25275:
        /* <DEDUP_REMOVED lines=12> */
.L_x_25278:
[----:B------:R-:W-:-:S07]  /*1960*/  MOV R43, R20 ;  /* 0x00000014002b7202 */ /* 0x000fce0000000f00 */
.L_x_25279:
[----:B------:R-:W-:Y:S05]  /*1970*/  BSYNC B1 ;  /* 0x0000000000017941 */ /* 0x000fea0003800000 */
.L_x_25277:
        /* <DEDUP_REMOVED lines=16> */
.L_x_25283:
[----:B------:R-:W-:Y:S05]  /*1a80*/  BSYNC B2 ;  /* 0x0000000000027941 */ /* 0x000fea0003800000 */
.L_x_25282:
        /* <DEDUP_REMOVED lines=44> */
.L_x_25281:
[----:B------:R-:W-:Y:S05]  /*1d50*/  BSYNC B1 ;  /* 0x0000000000017941 */ /* 0x000fea0003800000 */
.L_x_25280:
[----:B------:R-:W-:Y:S01]  /*1d60*/  I2FP.F32.U32 R37, R43 ;  /* 0x0000002b00257245 */ /* 0x000fe20000201000 */
[----:B------:R-:W-:-:S04]  /*1d70*/  IMAD.U32 R38, R108, 0x10000, RZ ;  /* 0x000100006c267824 */ /* 0x000fc800078e00ff */
[----:B------:R-:W-:Y:S01]  /*1d80*/  FFMA.FTZ R37, R37, R186, 1.1641532182693481445e-10 ;  /* 0x2f00000025257423 */ /* 0x000fe200000100ba */
[----:B------:R-:W-:-:S04]  /*1d90*/  FMUL.FTZ R38, R38, R185 ;  /* 0x000000b926267220 */ /* 0x000fc80000410000 */
[----:B------:R-:W-:-:S04]  /*1da0*/  FSETP.GTU.FTZ.AND P3, PT, R37, R184, PT ;  /* 0x000000b82500720b */ /* 0x000fc80003f7c000 */
[----:B------:R-:W-:Y:S02]  /*1db0*/  FSEL R37, R38, RZ, !P3 ;  /* 0x000000ff26257208 */ /* 0x000fe40005800000 */
[----:B------:R-:W-:-:S03]  /*1dc0*/  SEL R168, RZ, 0x1, P3 ;  /* 0x00000001ffa87807 */ /* 0x000fc60001800000 */
[----:B------:R-:W-:-:S04]  /*1dd0*/  FADD.FTZ R104, R104, R37 ;  /* 0x0000002568687221 */ /* 0x000fc80000010000 */
[----:B------:R-:W-:-:S07]  /*1de0*/  @P1 FADD.FTZ R104, R116, R104 ;  /* 0x0000006874681221 */ /* 0x000fce0000010000 */
.L_x_25276:
        /* <DEDUP_REMOVED lines=12> */
.L_x_25285:
[----:B------:R-:W-:-:S07]  /*1eb0*/  IMAD.MOV.U32 R43, RZ, RZ, R20 ;  /* 0x000000ffff2b7224 */ /* 0x000fce00078e0014 */
.L_x_25286:
[----:B------:R-:W-:Y:S05]  /*1ec0*/  BSYNC B1 ;  /* 0x0000000000017941 */ /* 0x000fea0003800000 */
.L_x_25284:
        /* <DEDUP_REMOVED lines=16> */
.L_x_25290:
[----:B------:R-:W-:Y:S05]  /*1fd0*/  BSYNC B2 ;  /* 0x0000000000027941 */ /* 0x000fea0003800000 */
.L_x_25289:
        /* <DEDUP_REMOVED lines=44> */
.L_x_25288:
[----:B------:R-:W-:Y:S05]  /*22a0*/  BSYNC B1 ;  /* 0x0000000000017941 */ /* 0x000fea0003800000 */
.L_x_25287:
        /* <DEDUP_REMOVED lines=10> */
[----:B------:R-:W-:Y:S02]  /*2350*/  IMAD.MOV.U32 R38, RZ, RZ, R37 ;  /* 0x000000ffff267224 */ /* 0x000fe400078e0025 */
[----:B------:R-:W-:Y:S01]  /*2360*/  FADD.FTZ R105, R117, R105 ;  /* 0x0000006975697221 */ /* 0x000fe20000010000 */
[----:B------:R-:W-:Y:S06]  /*2370*/  BRA `(.L_x_25292) ;  /* 0x0000000400587947 */ /* 0x000fec0003800000 */
.L_x_25291:
        /* <DEDUP_REMOVED lines=12> */
.L_x_25294:
[----:B------:R-:W-:-:S07]  /*2440*/  IMAD.MOV.U32 R44, RZ, RZ, R20 ;  /* 0x000000ffff2c7224 */ /* 0x000fce00078e0014 */
.L_x_25295:
[----:B------:R-:W-:Y:S05]  /*2450*/  BSYNC B1 ;  /* 0x0000000000017941 */ /* 0x000fea0003800000 */
.L_x_25293:
        /* <DEDUP_REMOVED lines=16> */
.L_x_25299:
[----:B------:R-:W-:Y:S05]  /*2560*/  BSYNC B2 ;  /* 0x0000000000027941 */ /* 0x000fea0003800000 */
.L_x_25298:
        /* <DEDUP_REMOVED lines=44> */
.L_x_25297:
[----:B------:R-:W-:Y:S05]  /*2830*/  BSYNC B1 ;  /* 0x0000000000017941 */ /* 0x000fea0003800000 */
.L_x_25296:
        /* <DEDUP_REMOVED lines=8> */
[----:B------:R-:W-:-:S04]  /*28c0*/  FADD.FTZ R105, R105, R40 ;  /* 0x0000002869697221 */ /* 0x000fc80000010000 */
[----:B------:R-:W-:-:S07]  /*28d0*/  @P1 FADD.FTZ R105, R117, R105 ;  /* 0x0000006975691221 */ /* 0x000fce0000010000 */
.L_x_25292:
        /* <DEDUP_REMOVED lines=12> */
.L_x_25301:
[----:B------:R-:W-:-:S07]  /*29a0*/  IMAD.MOV.U32 R37, RZ, RZ, R20 ;  /* 0x000000ffff257224 */ /* 0x000fce00078e0014 */
.L_x_25302:
[----:B------:R-:W-:Y:S05]  /*29b0*/  BSYNC B1 ;  /* 0x0000000000017941 */ /* 0x000fea0003800000 */
.L_x_25300:
        /* <DEDUP_REMOVED lines=16> */
.L_x_25306:
[----:B------:R-:W-:Y:S05]  /*2ac0*/  BSYNC B2 ;  /* 0x0000000000027941 */ /* 0x000fea0003800000 */
.L_x_25305:
        /* <DEDUP_REMOVED lines=44> */
.L_x_25304:
[----:B------:R-:W-:Y:S05]  /*2d90*/  BSYNC B1 ;  /* 0x0000000000017941 */ /* 0x000fea0003800000 */
.L_x_25303:
[----:B------:R-:W-:Y:S01]  /*2da0*/  I2FP.F32.U32 R37, R37 ;  /* 0x0000002500257245 */ /* 0x000fe20000201000 */
[----:B------:R-:W-:-:S04]  /*2db0*/  IMAD.U32 R38, R33, 0x10000, RZ ;  /* 0x0001000021267824 */ /* 0x000fc800078e00ff */
[----:B------:R-:W-:Y:S01]  /*2dc0*/  FFMA.FTZ R37, R37, R186, 1.1641532182693481445e-10 ;  /* 0x2f00000025257423 */ /* 0x000fe200000100ba */
[----:B------:R-:W-:-:S04]  /*2dd0*/  FMUL.FTZ R38, R38, R185 ;  /* 0x000000b926267220 */ /* 0x000fc80000410000 */
[----:B------:R-:W-:Y:S02]  /*2de0*/  FSETP.GTU.FTZ.AND P3, PT, R37, R184, PT ;  /* 0x000000b82500720b */ /* 0x000fe40003f7c000 */
[----:B------:R-:W-:Y:S02]  /*2df0*/  PRMT R37, R33, 0x7632, R37 ;  /* 0x0000763221257816 */ /* 0x000fe40000000025 */
[----:B------:R-:W-:Y:S02]  /*2e00*/  P2R R33, PR, RZ, 0x8 ;  /* 0x00000008ff217803 */ /* 0x000fe40000000000 */
[----:B------:R-:W-:Y:S01]  /*2e10*/  FSEL R106, R38, RZ, !P3 ;  /* 0x000000ff266a7208 */ /* 0x000fe20005800000 */
[----:B------:R-:W-:Y:S06]  /*2e20*/  @P2 BRA `(.L_x_25307) ;  /* 0x0000000000142947 */ /* 0x000fec0003800000 */
[----:B------:R-:W-:Y:S01]  /*2e30*/  IMAD.MOV.U32 R38, RZ, RZ, R39 ;  /* 0x000000ffff267224 */ /* 0x000fe200078e0027 */
[----:B------:R-:W-:Y:S06]  /*2e40*/  @!P1 BRA `(.L_x_25308) ;  /* 0x0000000400609947 */ /* 0x000fec0003800000 */
[----:B------:R-:W-:Y:S01]  /*2e50*/  MOV R38, R39 ;  /* 0x0000002700267202 */ /* 0x000fe20000000f00 */
[----:B------:R-:W-:Y:S01]  /*2e60*/  FADD.FTZ R106, R118, R106 ;  /* 0x0000006a766a7221 */ /* 0x000fe20000010000 */
[----:B------:R-:W-:Y:S06]  /*2e70*/  BRA `(.L_x_25308) ;  /* 0x0000000400547947 */ /* 0x000fec0003800000 */
.L_x_25307:
        /* <DEDUP_REMOVED lines=12> */
.L_x_25310:
[----:B------:R-:W-:-:S07]  /*2f40*/  IMAD.MOV.U32 R44, RZ, RZ, R20 ;  /* 0x000000ffff2c7224 */ /* 0x000fce00078e0014 */
.L_x_25311:
[----:B------:R-:W-:Y:S05]  /*2f50*/  BSYNC B1 ;  /* 0x0000000000017941 */ /* 0x000fea0003800000 */
.L_x_25309:
        /* <DEDUP_REMOVED lines=16> */
.L_x_25315:
[----:B------:R-:W-:Y:S05]  /*3060*/  BSYNC B2 ;  /* 0x0000000000027941 */ /* 0x000fea0003800000 */
.L_x_25314:
        /* <DEDUP_REMOVED lines=44> */
.L_x_25313:
[----:B------:R-:W-:Y:S05]  /*3330*/  BSYNC B1 ;  /* 0x0000000000017941 */ /* 0x000fea0003800000 */
.L_x_25312:
        /* <DEDUP_REMOVED lines=9> */
.L_x_25308:
        /* <DEDUP_REMOVED lines=12> */
.L_x_25317:
[----:B------:R-:W-:-:S07]  /*3490*/  MOV R44, R20 ;  /* 0x00000014002c7202 */ /* 0x000fce0000000f00 */
.L_x_25318:
[----:B------:R-:W-:Y:S05]  /*34a0*/  BSYNC B1 ;  /* 0x0000000000017941 */ /* 0x000fea0003800000 */
.L_x_25316:
        /* <DEDUP_REMOVED lines=16> */
.L_x_25322:
[----:B------:R-:W-:Y:S05]  /*35b0*/  BSYNC B2 ;  /* 0x0000000000027941 */ /* 0x000fea0003800000 */
.L_x_25321:
        /* <DEDUP_REMOVED lines=44> */
.L_x_25320:
[----:B------:R-:W-:Y:S05]  /*3880*/  BSYNC B1 ;  /* 0x0000000000017941 */ /* 0x000fea0003800000 */
.L_x_25319:
        /* <DEDUP_REMOVED lines=13> */
.L_x_25323:
        /* <DEDUP_REMOVED lines=12> */
.L_x_25326:
[----:B------:R-:W-:-:S07]  /*3a20*/  MOV R44, R20 ;  /* 0x00000014002c7202 */ /* 0x000fce0000000f00 */
.L_x_25327:
[----:B------:R-:W-:Y:S05]  /*3a30*/  BSYNC B1 ;  /* 0x0000000000017941 */ /* 0x000fea0003800000 */
.L_x_25325:
        /* <DEDUP_REMOVED lines=16> */
.L_x_25331:
[----:B------:R-:W-:Y:S05]  /*3b40*/  BSYNC B2 ;  /* 0x0000000000027941 */ /* 0x000fea0003800000 */
.L_x_25330:
        /* <DEDUP_REMOVED lines=44> */
.L_x_25329:
[----:B------:R-:W-:Y:S05]  /*3e10*/  BSYNC B1 ;  /* 0x0000000000017941 */ /* 0x000fea0003800000 */
.L_x_25328:
        /* <DEDUP_REMOVED lines=10> */
.L_x_25324:
        /* <DEDUP_REMOVED lines=12> */
.L_x_25333:
[----:B------:R-:W-:-:S07]  /*3f80*/  IMAD.MOV.U32 R44, RZ, RZ, R20 ;  /* 0x000000ffff2c7224 */ /* 0x000fce00078e0014 */
.L_x_25334:
[----:B------:R-:W-:Y:S05]  /*3f90*/  BSYNC B1 ;  /* 0x0000000000017941 */ /* 0x000fea0003800000 */
.L_x_25332:
        /* <DEDUP_REMOVED lines=16> */
.L_x_25338:
[----:B------:R-:W-:Y:S05]  /*40a0*/  BSYNC B2 ;  /* 0x0000000000027941 */ /* 0x000fea0003800000 */
.L_x_25337:
        /* <DEDUP_REMOVED lines=44> */
.L_x_25336:
[----:B------:R-:W-:Y:S05]  /*4370*/  BSYNC B1 ;  /* 0x0000000000017941 */ /* 0x000fea0003800000 */
.L_x_25335:
        /* <DEDUP_REMOVED lines=14> */
.L_x_25339:
        /* <DEDUP_REMOVED lines=12> */
.L_x_25342:
[----:B------:R-:W-:-:S07]  /*4520*/  IMAD.MOV.U32 R45, RZ, RZ, R20 ;  /* 0x000000ffff2d7224 */ /* 0x000fce00078e0014 */
.L_x_25343:
[----:B------:R-:W-:Y:S05]  /*4530*/  BSYNC B1 ;  /* 0x0000000000017941 */ /* 0x000fea0003800000 */
.L_x_25341:
        /* <DEDUP_REMOVED lines=16> */
.L_x_25347:
[----:B------:R-:W-:Y:S05]  /*4640*/  BSYNC B2 ;  /* 0x0000000000027941 */ /* 0x000fea0003800000 */
.L_x_25346:
        /* <DEDUP_REMOVED lines=44> */
.L_x_25345:
[----:B------:R-:W-:Y:S05]  /*4910*/  BSYNC B1 ;  /* 0x0000000000017941 */ /* 0x000fea0003800000 */
.L_x_25344:
[----:B------:R-:W-:Y:S02]  /*4920*/  I2FP.F32.U32 R39, R45 ;  /* 0x0000002d00277245 */ /* 0x000fe40000201000 */
        /* <DEDUP_REMOVED lines=8> */
.L_x_25340:
        /* <DEDUP_REMOVED lines=12> */
.L_x_25349:
[----:B------:R-:W-:-:S07]  /*4a70*/  IMAD.MOV.U32 R45, RZ, RZ, R20 ;  /* 0x000000ffff2d7224 */ /* 0x000fce00078e0014 */
.L_x_25350:
[----:B------:R-:W-:Y:S05]  /*4a80*/  BSYNC B1 ;  /* 0x0000000000017941 */ /* 0x000fea0003800000 */
.L_x_25348:
        /* <DEDUP_REMOVED lines=16> */
.L_x_25354:
[----:B------:R-:W-:Y:S05]  /*4b90*/  BSYNC B2 ;  /* 0x0000000000027941 */ /* 0x000fea0003800000 */
.L_x_25353:
        /* <DEDUP_REMOVED lines=44> */
.L_x_25352:
[----:B------:R-:W-:Y:S05]  /*4e60*/  BSYNC B1 ;  /* 0x0000000000017941 */ /* 0x000fea0003800000 */
.L_x_25351:
        /* <DEDUP_REMOVED lines=12> */
.L_x_25355:
        /* <DEDUP_REMOVED lines=12> */
.L_x_25358:
[----:B------:R-:W-:-:S07]  /*4ff0*/  IMAD.MOV.U32 R44, RZ, RZ, R20 ;  /* 0x000000ffff2c7224 */ /* 0x000fce00078e0014 */
.L_x_25359:
[----:B------:R-:W-:Y:S05]  /*5000*/  BSYNC B1 ;  /* 0x0000000000017941 */ /* 0x000fea0003800000 */
.L_x_25357:
        /* <DEDUP_REMOVED lines=16> */
.L_x_25363:
[----:B------:R-:W-:Y:S05]  /*5110*/  BSYNC B2 ;  /* 0x0000000000027941 */ /* 0x000fea0003800000 */
.L_x_25362:
        /* <DEDUP_REMOVED lines=44> */
.L_x_25361:
[----:B------:R-:W-:Y:S05]  /*53e0*/  BSYNC B1 ;  /* 0x0000000000017941 */ /* 0x000fea0003800000 */
.L_x_25360:
        /* <DEDUP_REMOVED lines=10> */
.L_x_25356:
        /* <DEDUP_REMOVED lines=12> */
.L_x_25365:
[----:B------:R-:W-:-:S07]  /*5550*/  MOV R44, R20 ;  /* 0x00000014002c7202 */ /* 0x000fce0000000f00 */
.L_x_25366:
[----:B------:R-:W-:Y:S05]  /*5560*/  BSYNC B1 ;  /* 0x0000000000017941 */ /* 0x000fea0003800000 */
.L_x_25364:
        /* <DEDUP_REMOVED lines=16> */
.L_x_25370:
[----:B------:R-:W-:Y:S05]  /*5670*/  BSYNC B2 ;  /* 0x0000000000027941 */ /* 0x000fea0003800000 */
.L_x_25369:
        /* <DEDUP_REMOVED lines=44> */
.L_x_25368:
[----:B------:R-:W-:Y:S05]  /*5940*/  BSYNC B1 ;  /* 0x0000000000017941 */ /* 0x000fea0003800000 */
.L_x_25367:
        /* <DEDUP_REMOVED lines=13> */
.L_x_25371:
        /* <DEDUP_REMOVED lines=12> */
.L_x_25374:
[----:B------:R-:W-:-:S07]  /*5ae0*/  MOV R44, R20 ;  /* 0x00000014002c7202 */ /* 0x000fce0000000f00 */
.L_x_25375:
[----:B------:R-:W-:Y:S05]  /*5af0*/  BSYNC B1 ;  /* 0x0000000000017941 */ /* 0x000fea0003800000 */
.L_x_25373:
        /* <DEDUP_REMOVED lines=16> */
.L_x_25379:
[----:B------:R-:W-:Y:S05]  /*5c00*/  BSYNC B2 ;  /* 0x0000000000027941 */ /* 0x000fea0003800000 */
.L_x_25378:
        /* <DEDUP_REMOVED lines=44> */
.L_x_25377:
[----:B------:R-:W-:Y:S05]  /*5ed0*/  BSYNC B1 ;  /* 0x0000000000017941 */ /* 0x000fea0003800000 */
.L_x_25376:
        /* <DEDUP_REMOVED lines=9> */
.L_x_25372:
        /* <DEDUP_REMOVED lines=12> */
.L_x_25381:
[----:B------:R-:W-:-:S07]  /*6030*/  IMAD.MOV.U32 R44, RZ, RZ, R20 ;  /* 0x000000ffff2c7224 */ /* 0x000fce00078e0014 */
.L_x_25382:
[----:B------:R-:W-:Y:S05]  /*6040*/  BSYNC B1 ;  /* 0x0000000000017941 */ /* 0x000fea0003800000 */
.L_x_25380:
        /* <DEDUP_REMOVED lines=16> */
.L_x_25386:
[----:B------:R-:W-:Y:S05]  /*6150*/  BSYNC B2 ;  /* 0x0000000000027941 */ /* 0x000fea0003800000 */
.L_x_25385:
        /* <DEDUP_REMOVED lines=44> */
.L_x_25384:
[----:B------:R-:W-:Y:S05]  /*6420*/  BSYNC B1 ;  /* 0x0000000000017941 */ /* 0x000fea0003800000 */
.L_x_25383:
        /* <DEDUP_REMOVED lines=12> */
.L_x_25387:
        /* <DEDUP_REMOVED lines=12> */
.L_x_25390:
[----:B------:R-:W-:-:S07]  /*65b0*/  IMAD.MOV.U32 R35, RZ, RZ, R20 ;  /* 0x000000ffff237224 */ /* 0x000fce00078e0014 */
.L_x_25391:
[----:B------:R-:W-:Y:S05]  /*65c0*/  BSYNC B1 ;  /* 0x0000000000017941 */ /* 0x000fea0003800000 */
.L_x_25389:
        /* <DEDUP_REMOVED lines=18> */
.L_x_25395:
[----:B------:R-:W-:Y:S05]  /*66f0*/  BSYNC B2 ;  /* 0x0000000000027941 */ /* 0x000fea0003800000 */
.L_x_25394:
        /* <DEDUP_REMOVED lines=44> */
.L_x_25393:
[----:B------:R-:W-:Y:S05]  /*69c0*/  BSYNC B1 ;  /* 0x0000000000017941 */ /* 0x000fea0003800000 */
.L_x_25392:
        /* <DEDUP_REMOVED lines=10> */
.L_x_25388:
[----:B------:R-:W-:Y:S01]  /*6a70*/  P2R R39, PR, RZ, 0x4 ;  /* 0x00000004ff277803 */ /* 0x000fe20000000000 */
[C---:B------:R-:W-:Y:S01]  /*6a80*/  IMAD.SHL.U32 R47, R180.reuse, 0x8, RZ ;  /* 0x00000008b42f7824 */ /* 0x040fe200078e00ff */
[----:B------:R-:W-:Y:S01]  /*6a90*/  ISETP.NE.AND P2, PT, R37, RZ, PT ;  /* 0x000000ff2500720c */ /* 0x000fe20003f45270 */
[----:B------:R-:W-:Y:S01]  /*6aa0*/  VIADD R183, R180, 0x20 ;  /* 0x00000020b4b77836 */ /* 0x000fe20000000000 */
[----:B------:R-:W-:Y:S02]  /*6ab0*/  ISETP.NE.AND P6, PT, R32, RZ, PT ;  /* 0x000000ff2000720c */ /* 0x000fe40003fc5270 */
[----:B------:R-:W-:Y:S02]  /*6ac0*/  SEL R35, RZ, 0x10000, P4 ;  /* 0x00010000ff237807 */ /* 0x000fe40002000000 */
[----:B------:R-:W-:Y:S02]  /*6ad0*/  SEL R32, RZ, 0x100, P3 ;  /* 0x00000100ff207807 */ /* 0x000fe40001800000 */
[----:B------:R-:W-:-:S02]  /*6ae0*/  SEL R38, RZ, 0x1, P2 ;  /* 0x00000001ff267807 */ /* 0x000fc40001000000 */
[----:B------:R-:W-:Y:S02]  /*6af0*/  SEL R37, RZ, 0x1000000, P5 ;  /* 0x01000000ff257807 */ /* 0x000fe40002800000 */
[----:B------:R-:W-:Y:S02]  /*6b00*/  ISETP.NE.AND P4, PT, R36, RZ, PT ;  /* 0x000000ff2400720c */ /* 0x000fe40003f85270 */
[----:B------:R-:W-:Y:S02]  /*6b10*/  ISETP.NE.AND P3, PT, R33, RZ, PT ;  /* 0x000000ff2100720c */ /* 0x000fe40003f65270 */
[----:B------:R-:W-:Y:S02]  /*6b20*/  ISETP.NE.AND P5, PT, R34, RZ, PT ;  /* 0x000000ff2200720c */ /* 0x000fe40003fa5270 */
[----:B------:R-:W-:Y:S01]  /*6b30*/  ISETP.NE.AND P2, PT, R39, RZ, PT ;  /* 0x000000ff2700720c */ /* 0x000fe20003f45270 */
[----:B------:R-:W-:Y:S01]  /*6b40*/  IMAD.WIDE.U32 R38, R38, 0x1000000, RZ ;  /* 0x0100000026267825 */ /* 0x000fe200078e00ff */
[----:B------:R-:W-:-:S02]  /*6b50*/  SEL R40, RZ, 0x1, P3 ;  /* 0x00000001ff287807 */ /* 0x000fc40001800000 */
[----:B------:R-:W-:Y:S02]  /*6b60*/  SEL R42, RZ, 0x1, P4 ;  /* 0x00000001ff2a7807 */ /* 0x000fe40002000000 */
[----:B------:R-:W-:Y:S01]  /*6b70*/  LOP3.LUT R32, R32, R37, R35, 0xfe, !PT ;  /* 0x0000002520207212 */ /* 0x000fe200078efe23 */
[----:B------:R-:W-:Y:S01]  /*6b80*/  IMAD.WIDE.U32 R40, R40, 0x10000, RZ ;  /* 0x0001000028287825 */ /* 0x000fe200078e00ff */
[----:B------:R-:W-:Y:S01]  /*6b90*/  SEL R33, RZ, 0x1, P5 ;  /* 0x00000001ff217807 */ /* 0x000fe20002800000 */
[----:B------:R-:W0:Y:S01]  /*6ba0*/  @P0 LDC.64 R34, c[0x0][0x228] ;  /* 0x00008a00ff220b82 */ /* 0x000e220000000a00 */
[----:B------:R-:W-:Y:S01]  /*6bb0*/  SHF.R.U32.HI R48, RZ, 0x1d, R180 ;  /* 0x0000001dff307819 */ /* 0x000fe200000116b4 */
[----:B------:R-:W-:Y:S01]  /*6bc0*/  IMAD.WIDE.U32 R42, R42, 0x100, RZ ;  /* 0x000001002a2a7825 */ /* 0x000fe200078e00ff */
[----:B------:R-:W-:Y:S02]  /*6bd0*/  LOP3.LUT R39, R39, R32, R33, 0xfe, !PT ;  /* 0x0000002027277212 */ /* 0x000fe400078efe21 */
[----:B------:R-:W-:-:S02]  /*6be0*/  LEA R32, P3, R180, UR12, 0x5 ;  /* 0x0000000cb4207c11 */ /* 0x000fc4000f8628ff */
[----:B------:R-:W-:Y:S01]  /*6bf0*/  LOP3.LUT R38, R42, R38, R40, 0xfe, !PT ;  /* 0x000000262a267212 */ /* 0x000fe200078efe28 */
[----:B------:R-:W1:Y:S01]  /*6c00*/  @P1 LDC.64 R36, c[0x0][0x230] ;  /* 0x00008c00ff241b82 */ /* 0x000e620000000a00 */
[----:B------:R-:W-:Y:S02]  /*6c10*/  LOP3.LUT R39, R43, R39, R41, 0xfe, !PT ;  /* 0x000000272b277212 */ /* 0x000fe400078efe29 */
[----:B------:R-:W-:Y:S02]  /*6c20*/  LEA.HI.X R33, R180, UR13, RZ, 0x5, P3 ;  /* 0x0000000db4217c11 */ /* 0x000fe400098f2cff */
[----:B------:R-:W-:Y:S02]  /*6c30*/  SEL R43, RZ, 0x1, P6 ;  /* 0x00000001ff2b7807 */ /* 0x000fe40003000000 */
[----:B------:R-:W-:Y:S01]  /*6c40*/  IADD3 R40, P3, R47, UR14, RZ ;  /* 0x0000000e2f287c10 */ /* 0x000fe2000ff7e0ff */
[----:B------:R-:W-:Y:S01]  /*6c50*/  STG.E.128 desc[UR4][R32.64], R104 ;  /* 0x0000006820007986 */ /* 0x000fe2000c101d04 */
[----:B------:R-:W-:-:S02]  /*6c60*/  LOP3.LUT R38, R38, R43, RZ, 0xfc, !PT ;  /* 0x0000002b26267212 */ /* 0x000fc400078efcff */
[----:B------:R-:W-:Y:S01]  /*6c70*/  IADD3.X R41, R48, UR15, RZ, P3, !PT ;  /* 0x0000000f30297c10 */ /* 0x000fe20009ffe4ff */
[----:B------:R2:W-:Y:S04]  /*6c80*/  STG.E.128 desc[UR4][R32.64+0x10], R100 ;  /* 0x0000106420007986 */ /* 0x0005e8000c101d04 */
[----:B------:R3:W-:Y:S01]  /*6c90*/  STG.E.64 desc[UR4][R40.64], R38 ;  /* 0x0000002628007986 */ /* 0x0007e2000c101b04 */
[----:B0-----:R-:W-:-:S04]  /*6ca0*/  @P0 IMAD.WIDE.U32 R34, R183, 0x10, R34 ;  /* 0x00000010b7220825 */ /* 0x001fc800078e0022 */
[----:B-1----:R-:W-:-:S04]  /*6cb0*/  @P1 IMAD.WIDE.U32 R36, R183, 0x20, R36 ;  /* 0x00000020b7241825 */ /* 0x002fc800078e0024 */
[----:B--2---:R-:W-:Y:S01]  /*6cc0*/  IMAD.WIDE.U32 R32, R183, 0x10, R162 ;  /* 0x00000010b7207825 */ /* 0x004fe200078e00a2 */
[----:B---3--:R-:W-:Y:S06]  /*6cd0*/  @!P0 BRA `(.L_x_25396) ;  /* 0x0000000000508947 */ /* 0x008fec0003800000 */
[----:B------:R-:W-:Y:S02]  /*6ce0*/  SHF.L.U32 R38, R174, 0x10, RZ ;  /* 0x00000010ae267819 */ /* 0x000fe400000006ff */
        /* <DEDUP_REMOVED lines=19> */
.L_x_25396:
[----:B------:R1:W5:Y:S04]  /*6e20*/  @P0 LDG.E.128 R108, desc[UR4][R34.64] ;  /* 0x00000004226c0981 */ /* 0x000368000c1e1d00 */
        /* <DEDUP_REMOVED lines=15> */
.L_x_25398:
[----:B------:R-:W-:-:S07]  /*6f20*/  IMAD.MOV.U32 R42, RZ, RZ, R20 ;  /* 0x000000ffff2a7224 */ /* 0x000fce00078e0014 */
.L_x_25399:
[----:B------:R-:W-:Y:S05]  /*6f30*/  BSYNC B1 ;  /* 0x0000000000017941 */ /* 0x000fea0003800000 */
.L_x_25397:
        /* <DEDUP_REMOVED lines=16> */
.L_x_25403:
[----:B------:R-:W-:Y:S05]  /*7040*/  BSYNC B2 ;  /* 0x0000000000027941 */ /* 0x000fea0003800000 */
.L_x_25402:
        /* <DEDUP_REMOVED lines=44> */
.L_x_25401:
[----:B------:R-:W-:Y:S05]  /*7310*/  BSYNC B1 ;  /* 0x0000000000017941 */ /* 0x000fea0003800000 */
.L_x_25400:
        /* <DEDUP_REMOVED lines=14> */
.L_x_25404:
        /* <DEDUP_REMOVED lines=12> */
.L_x_25407:
[----:B------:R-:W-:-:S07]  /*74c0*/  IMAD.MOV.U32 R43, RZ, RZ, R20 ;  /* 0x000000ffff2b7224 */ /* 0x000fce00078e0014 */
.L_x_25408:
[----:B------:R-:W-:Y:S05]  /*74d0*/  BSYNC B1 ;  /* 0x0000000000017941 */ /* 0x000fea0003800000 */
.L_x_25406:
        /* <DEDUP_REMOVED lines=16> */
.L_x_25412:
[----:B------:R-:W-:Y:S05]  /*75e0*/  BSYNC B2 ;  /* 0x0000000000027941 */ /* 0x000fea0003800000 */
.L_x_25411:
        /* <DEDUP_REMOVED lines=44> */
.L_x_25410:
[----:B------:R-:W-:Y:S05]  /*78b0*/  BSYNC B1 ;  /* 0x0000000000017941 */ /* 0x000fea0003800000 */
.L_x_25409:
        /* <DEDUP_REMOVED lines=9> */
.L_x_25405:
        /* <DEDUP_REMOVED lines=12> */
.L_x_25414:
[----:B------:R-:W-:-:S07]  /*7a10*/  MOV R43, R20 ;  /* 0x00000014002b7202 */ /* 0x000fce0000000f00 */
.L_x_25415:
[----:B------:R-:W-:Y:S05]  /*7a20*/  BSYNC B1 ;  /* 0x0000000000017941 */ /* 0x000fea0003800000 */
.L_x_25413:
        /* <DEDUP_REMOVED lines=16> */
.L_x_25419:
[----:B------:R-:W-:Y:S05]  /*7b30*/  BSYNC B2 ;  /* 0x0000000000027941 */ /* 0x000fea0003800000 */
.L_x_25418:
        /* <DEDUP_REMOVED lines=44> */
.L_x_25417:
[----:B------:R-:W-:Y:S05]  /*7e00*/  BSYNC B1 ;  /* 0x0000000000017941 */ /* 0x000fea0003800000 */
.L_x_25416:
        /* <DEDUP_REMOVED lines=13> */
.L_x_25420:
        /* <DEDUP_REMOVED lines=12> */
.L_x_25423:
[----:B------:R-:W-:-:S07]  /*7fa0*/  MOV R44, R20 ;  /* 0x00000014002c7202 */ /* 0x000fce0000000f00 */
.L_x_25424:
[----:B------:R-:W-:Y:S05]  /*7fb0*/  BSYNC B1 ;  /* 0x0000000000017941 */ /* 0x000fea0003800000 */
.L_x_25422:
        /* <DEDUP_REMOVED lines=16> */
.L_x_25428:
[----:B------:R-:W-:Y:S05]  /*80c0*/  BSYNC B2 ;  /* 0x0000000000027941 */ /* 0x000fea0003800000 */
.L_x_25427:
        /* <DEDUP_REMOVED lines=44> */
.L_x_25426:
[----:B------:R-:W-:Y:S05]  /*8390*/  BSYNC B1 ;  /* 0x0000000000017941 */ /* 0x000fea0003800000 */
.L_x_25425:
        /* <DEDUP_REMOVED lines=10> */
.L_x_25421:
        /* <DEDUP_REMOVED lines=12> */
.L_x_25430:
[----:B------:R-:W-:-:S07]  /*8500*/  IMAD.MOV.U32 R37, RZ, RZ, R20 ;  /* 0x000000ffff257224 */ /* 0x000fce00078e0014 */
.L_x_25431:
[----:B------:R-:W-:Y:S05]  /*8510*/  BSYNC B1 ;  /* 0x0000000000017941 */ /* 0x000fea0003800000 */
.L_x_25429:
        /* <DEDUP_REMOVED lines=16> */
.L_x_25435:
[----:B------:R-:W-:Y:S05]  /*8620*/  BSYNC B2 ;  /* 0x0000000000027941 */ /* 0x000fea0003800000 */
.L_x_25434:
        /* <DEDUP_REMOVED lines=44> */
.L_x_25433:
[----:B------:R-:W-:Y:S05]  /*88f0*/  BSYNC B1 ;  /* 0x0000000000017941 */ /* 0x000fea0003800000 */
.L_x_25432:
        /* <DEDUP_REMOVED lines=14> */
.L_x_25436:
        /* <DEDUP_REMOVED lines=12> */
.L_x_25439:
[----:B------:R-:W-:-:S07]  /*8aa0*/  IMAD.MOV.U32 R44, RZ, RZ, R20 ;  /* 0x000000ffff2c7224 */ /* 0x000fce00078e0014 */
.L_x_25440:
[----:B------:R-:W-:Y:S05]  /*8ab0*/  BSYNC B1 ;  /* 0x0000000000017941 */ /* 0x000fea0003800000 */
.L_x_25438:
        /* <DEDUP_REMOVED lines=16> */
.L_x_25444:
[----:B------:R-:W-:Y:S05]  /*8bc0*/  BSYNC B2 ;  /* 0x0000000000027941 */ /* 0x000fea0003800000 */
.L_x_25443:
        /* <DEDUP_REMOVED lines=44> */
.L_x_25442:
[----:B------:R-:W-:Y:S05]  /*8e90*/  BSYNC B1 ;  /* 0x0000000000017941 */ /* 0x000fea0003800000 */
.L_x_25441:
        /* <DEDUP_REMOVED lines=9> */
.L_x_25437:
        /* <DEDUP_REMOVED lines=12> */
.L_x_25446:
[----:B------:R-:W-:-:S07]  /*8ff0*/  IMAD.MOV.U32 R44, RZ, RZ, R20 ;  /* 0x000000ffff2c7224 */ /* 0x000fce00078e0014 */
.L_x_25447:
[----:B------:R-:W-:Y:S05]  /*9000*/  BSYNC B1 ;  /* 0x0000000000017941 */ /* 0x000fea0003800000 */
.L_x_25445:
        /* <DEDUP_REMOVED lines=16> */
.L_x_25451:
[----:B------:R-:W-:Y:S05]  /*9110*/  BSYNC B2 ;  /* 0x0000000000027941 */ /* 0x000fea0003800000 */
.L_x_25450:
        /* <DEDUP_REMOVED lines=44> */
.L_x_25449:
[----:B------:R-:W-:Y:S05]  /*93e0*/  BSYNC B1 ;  /* 0x0000000000017941 */ /* 0x000fea0003800000 */
.L_x_25448:
        /* <DEDUP_REMOVED lines=13> */
.L_x_25452:
        /* <DEDUP_REMOVED lines=12> */
.L_x_25455:
[----:B------:R-:W-:-:S07]  /*9580*/  IMAD.MOV.U32 R44, RZ, RZ, R20 ;  /* 0x000000ffff2c7224 */ /* 0x000fce00078e0014 */
.L_x_25456:
[----:B------:R-:W-:Y:S05]  /*9590*/  BSYNC B1 ;  /* 0x0000000000017941 */ /* 0x000fea0003800000 */
.L_x_25454:
        /* <DEDUP_REMOVED lines=16> */
.L_x_25460:
[----:B------:R-:W-:Y:S05]  /*96a0*/  BSYNC B2 ;  /* 0x0000000000027941 */ /* 0x000fea0003800000 */
.L_x_25459:
        /* <DEDUP_REMOVED lines=44> */
.L_x_25458:
[----:B------:R-:W-:Y:S05]  /*9970*/  BSYNC B1 ;  /* 0x0000000000017941 */ /* 0x000fea0003800000 */
.L_x_25457:
        /* <DEDUP_REMOVED lines=10> */
.L_x_25453:
        /* <DEDUP_REMOVED lines=12> */
.L_x_25462:
[----:B------:R-:W-:-:S07]  /*9ae0*/  MOV R44, R20 ;  /* 0x00000014002c7202 */ /* 0x000fce0000000f00 */
.L_x_25463:
[----:B------:R-:W-:Y:S05]  /*9af0*/  BSYNC B1 ;  /* 0x0000000000017941 */ /* 0x000fea0003800000 */
.L_x_25461:
        /* <DEDUP_REMOVED lines=16> */
.L_x_25467:
[----:B------:R-:W-:Y:S05]  /*9c00*/  BSYNC B2 ;  /* 0x0000000000027941 */ /* 0x000fea0003800000 */
.L_x_25466:
        /* <DEDUP_REMOVED lines=44> */
.L_x_25465:
[----:B------:R-:W-:Y:S05]  /*9ed0*/  BSYNC B1 ;  /* 0x0000000000017941 */ /* 0x000fea0003800000 */
.L_x_25464:
        /* <DEDUP_REMOVED lines=14> */
.L_x_25468:
        /* <DEDUP_REMOVED lines=12> */
.L_x_25471:
[----:B------:R-:W-:-:S07]  /*a080*/  MOV R45, R20 ;  /* 0x00000014002d7202 */ /* 0x000fce0000000f00 */
.L_x_25472:
[----:B------:R-:W-:Y:S05]  /*a090*/  BSYNC B1 ;  /* 0x0000000000017941 */ /* 0x000fea0003800000 */
.L_x_25470:
        /* <DEDUP_REMOVED lines=16> */
.L_x_25476:
[----:B------:R-:W-:Y:S05]  /*a1a0*/  BSYNC B2 ;  /* 0x0000000000027941 */ /* 0x000fea0003800000 */
.L_x_25475:
        /* <DEDUP_REMOVED lines=44> */
.L_x_25474:
[----:B------:R-:W-:Y:S05]  /*a470*/  BSYNC B1 ;  /* 0x0000000000017941 */ /* 0x000fea0003800000 */
.L_x_25473:
        /* <DEDUP_REMOVED lines=9> */
.L_x_25469:
        /* <DEDUP_REMOVED lines=12> */
.L_x_25478:
[----:B------:R-:W-:-:S07]  /*a5d0*/  IMAD.MOV.U32 R45, RZ, RZ, R20 ;  /* 0x000000ffff2d7224 */ /* 0x000fce00078e0014 */
.L_x_25479:
[----:B------:R-:W-:Y:S05]  /*a5e0*/  BSYNC B1 ;  /* 0x0000000000017941 */ /* 0x000fea0003800000 */
.L_x_25477:
        /* <DEDUP_REMOVED lines=16> */
.L_x_25483:
[----:B------:R-:W-:Y:S05]  /*a6f0*/  BSYNC B2 ;  /* 0x0000000000027941 */ /* 0x000fea0003800000 */
.L_x_25482:
        /* <DEDUP_REMOVED lines=44> */
.L_x_25481:
[----:B------:R-:W-:Y:S05]  /*a9c0*/  BSYNC B1 ;  /* 0x0000000000017941 */ /* 0x000fea0003800000 */
.L_x_25480:
        /* <DEDUP_REMOVED lines=12> */
.L_x_25484:
        /* <DEDUP_REMOVED lines=12> */
.L_x_25487:
[----:B------:R-:W-:-:S07]  /*ab50*/  IMAD.MOV.U32 R44, RZ, RZ, R20 ;  /* 0x000000ffff2c7224 */ /* 0x000fce00078e0014 */
.L_x_25488:
[----:B------:R-:W-:Y:S05]  /*ab60*/  BSYNC B1 ;  /* 0x0000000000017941 */ /* 0x000fea0003800000 */
.L_x_25486:
        /* <DEDUP_REMOVED lines=16> */
.L_x_25492:
[----:B------:R-:W-:Y:S05]  /*ac70*/  BSYNC B2 ;  /* 0x0000000000027941 */ /* 0x000fea0003800000 */
.L_x_25491:
        /* <DEDUP_REMOVED lines=44> */
.L_x_25490:
[----:B------:R-:W-:Y:S05]  /*af40*/  BSYNC B1 ;  /* 0x0000000000017941 */ /* 0x000fea0003800000 */
.L_x_25489:
        /* <DEDUP_REMOVED lines=10> */
.L_x_25485:
        /* <DEDUP_REMOVED lines=12> */
.L_x_25494:
[----:B------:R-:W-:-:S07]  /*b0b0*/  IMAD.MOV.U32 R44, RZ, RZ, R20 ;  /* 0x000000ffff2c7224 */ /* 0x000fce00078e0014 */
.L_x_25495:
[----:B------:R-:W-:Y:S05]  /*b0c0*/  BSYNC B1 ;  /* 0x0000000000017941 */ /* 0x000fea0003800000 */
.L_x_25493:
        /* <DEDUP_REMOVED lines=16> */
.L_x_25499:
[----:B------:R-:W-:Y:S05]  /*b1d0*/  BSYNC B2 ;  /* 0x0000000000027941 */ /* 0x000fea0003800000 */
.L_x_25498:
        /* <DEDUP_REMOVED lines=44> */
.L_x_25497:
[----:B------:R-:W-:Y:S05]  /*b4a0*/  BSYNC B1 ;  /* 0x0000000000017941 */ /* 0x000fea0003800000 */
.L_x_25496:
        /* <DEDUP_REMOVED lines=13> */
.L_x_25500:
        /* <DEDUP_REMOVED lines=12> */
.L_x_25503:
[----:B------:R-:W-:-:S07]  /*b640*/  IMAD.MOV.U32 R44, RZ, RZ, R20 ;  /* 0x000000ffff2c7224 */ /* 0x000fce00078e0014 */
.L_x_25504:
[----:B------:R-:W-:Y:S05]  /*b650*/  BSYNC B1 ;  /* 0x0000000000017941 */ /* 0x000fea0003800000 */
.L_x_25502:
        /* <DEDUP_REMOVED lines=16> */
.L_x_25508:
[----:B------:R-:W-:Y:S05]  /*b760*/  BSYNC B2 ;  /* 0x0000000000027941 */ /* 0x000fea0003800000 */
.L_x_25507:
        /* <DEDUP_REMOVED lines=44> */
.L_x_25506:
[----:B------:R-:W-:Y:S05]  /*ba30*/  BSYNC B1 ;  /* 0x0000000000017941 */ /* 0x000fea0003800000 */
.L_x_25505:
        /* <DEDUP_REMOVED lines=9> */
.L_x_25501:
        /* <DEDUP_REMOVED lines=12> */
.L_x_25510:
[----:B------:R-:W-:-:S07]  /*bb90*/  MOV R44, R20 ;  /* 0x00000014002c7202 */ /* 0x000fce0000000f00 */
.L_x_25511:
[----:B------:R-:W-:Y:S05]  /*bba0*/  BSYNC B1 ;  /* 0x0000000000017941 */ /* 0x000fea0003800000 */
.L_x_25509:
        /* <DEDUP_REMOVED lines=16> */
.L_x_25515:
[----:B------:R-:W-:Y:S05]  /*bcb0*/  BSYNC B2 ;  /* 0x0000000000027941 */ /* 0x000fea0003800000 */
.L_x_25514:
        /* <DEDUP_REMOVED lines=44> */
.L_x_25513:
[----:B------:R-:W-:Y:S05]  /*bf80*/  BSYNC B1 ;  /* 0x0000000000017941 */ /* 0x000fea0003800000 */
.L_x_25512:
        /* <DEDUP_REMOVED lines=12> */
.L_x_25516:
        /* <DEDUP_REMOVED lines=12> */
.L_x_25519:
[----:B------:R-:W-:-:S07]  /*c110*/  MOV R35, R20 ;  /* 0x0000001400237202 */ /* 0x000fce0000000f00 */
.L_x_25520:
[----:B------:R-:W-:Y:S05]  /*c120*/  BSYNC B1 ;  /* 0x0000000000017941 */ /* 0x000fea0003800000 */
.L_x_25518:
        /* <DEDUP_REMOVED lines=18> */
.L_x_25524:
[----:B------:R-:W-:Y:S05]  /*c250*/  BSYNC B2 ;  /* 0x0000000000027941 */ /* 0x000fea0003800000 */
.L_x_25523:
        /* <DEDUP_REMOVED lines=44> */
.L_x_25522:
[----:B------:R-:W-:Y:S05]  /*c520*/  BSYNC B1 ;  /* 0x0000000000017941 */ /* 0x000fea0003800000 */
.L_x_25521:
        /* <DEDUP_REMOVED lines=10> */
.L_x_25517:
[----:B------:R-:W0:Y:S01]  /*c5d0*/  LDC.64 R234, c[0x0][0x238] ;  /* 0x00008e00ffea7b82 */ /* 0x000e220000000a00 */
[----:B------:R-:W-:Y:S02]  /*c5e0*/  P2R R35, PR, RZ, 0x4 ;  /* 0x00000004ff237803 */ /* 0x000fe40000000000 */
[----:B------:R-:W-:Y:S02]  /*c5f0*/  ISETP.NE.AND P2, PT, R37, RZ, PT ;  /* 0x000000ff2500720c */ /* 0x000fe40003f45270 */
[----:B------:R-:W-:Y:S02]  /*c600*/  SEL R39, RZ, 0x10000, P4 ;  /* 0x00010000ff277807 */ /* 0x000fe40002000000 */
[----:B------:R-:W-:Y:S01]  /*c610*/  SEL R42, RZ, 0x100, P3 ;  /* 0x00000100ff2a7807 */ /* 0x000fe20001800000 */
[----:B------:R-:W1:Y:S01]  /*c620*/  LDC.64 R194, c[0x0][0x240] ;  /* 0x00009000ffc27b82 */ /* 0x000e620000000a00 */
[----:B------:R-:W-:Y:S02]  /*c630*/  ISETP.NE.AND P4, PT, R36, RZ, PT ;  /* 0x000000ff2400720c */ /* 0x000fe40003f85270 */
[----:B------:R-:W-:-:S02]  /*c640*/  ISETP.NE.AND P3, PT, R33, RZ, PT ;  /* 0x000000ff2100720c */ /* 0x000fc40003f65270 */
[----:B------:R-:W-:Y:S02]  /*c650*/  ISETP.NE.AND P6, PT, R32, RZ, PT ;  /* 0x000000ff2000720c */ /* 0x000fe40003fc5270 */
[----:B------:R-:W-:Y:S01]  /*c660*/  SEL R32, RZ, 0x1, P2 ;  /* 0x00000001ff207807 */ /* 0x000fe20001000000 */
[----:B------:R-:W2:Y:S01]  /*c670*/  @P1 LDC.64 R36, c[0x0][0x230] ;  /* 0x00008c00ff241b82 */ /* 0x000ea20000000a00 */
[----:B------:R-:W-:Y:S02]  /*c680*/  SEL R41, RZ, 0x1000000, P5 ;  /* 0x01000000ff297807 */ /* 0x000fe40002800000 */
[----:B------:R-:W-:Y:S01]  /*c690*/  SEL R38, RZ, 0x1, P3 ;  /* 0x00000001ff267807 */ /* 0x000fe20001800000 */
[----:B------:R-:W-:Y:S01]  /*c6a0*/  IMAD.WIDE.U32 R32, R32, 0x1000000, RZ ;  /* 0x0100000020207825 */ /* 0x000fe200078e00ff */
[----:B------:R-:W-:Y:S02]  /*c6b0*/  SEL R40, RZ, 0x1, P4 ;  /* 0x00000001ff287807 */ /* 0x000fe40002000000 */
[----:B------:R-:W-:-:S02]  /*c6c0*/  ISETP.NE.AND P5, PT, R34, RZ, PT ;  /* 0x000000ff2200720c */ /* 0x000fc40003fa5270 */
[----:B------:R-:W-:Y:S01]  /*c6d0*/  LOP3.LUT R42, R42, R41, R39, 0xfe, !PT ;  /* 0x000000292a2a7212 */ /* 0x000fe200078efe27 */
[----:B------:R-:W-:Y:S01]  /*c6e0*/  IMAD.WIDE.U32 R38, R38, 0x10000, RZ ;  /* 0x0001000026267825 */ /* 0x000fe200078e00ff */
[----:B------:R-:W-:Y:S02]  /*c6f0*/  SEL R45, RZ, 0x1, P5 ;  /* 0x00000001ff2d7807 */ /* 0x000fe40002800000 */
[----:B------:R-:W-:Y:S01]  /*c700*/  SEL R43, RZ, 0x1, P6 ;  /* 0x00000001ff2b7807 */ /* 0x000fe20003000000 */
[----:B------:R-:W-:Y:S01]  /*c710*/  IMAD.WIDE.U32 R40, R40, 0x100, RZ ;  /* 0x0000010028287825 */ /* 0x000fe200078e00ff */
[----:B------:R-:W-:Y:S02]  /*c720*/  LOP3.LUT R45, R33, R42, R45, 0xfe, !PT ;  /* 0x0000002a212d7212 */ /* 0x000fe400078efe2d */
[----:B------:R-:W-:Y:S02]  /*c730*/  ISETP.NE.AND P2, PT, R35, RZ, PT ;  /* 0x000000ff2300720c */ /* 0x000fe40003f45270 */
[----:B------:R-:W-:Y:S01]  /*c740*/  LOP3.LUT R38, R40, R32, R38, 0xfe, !PT ;  /* 0x0000002028267212 */ /* 0x000fe200078efe26 */
[----:B0-----:R-:W-:Y:S01]  /*c750*/  IMAD.WIDE.U32 R32, R183, 0x20, R234 ;  /* 0x00000020b7207825 */ /* 0x001fe200078e00ea */
[----:B------:R-:W-:Y:S01]  /*c760*/  LOP3.LUT R39, R41, R45, R39, 0xfe, !PT ;  /* 0x0000002d29277212 */ /* 0x000fe200078efe27 */
[----:B------:R-:W0:Y:S01]  /*c770*/  @P0 LDC.64 R34, c[0x0][0x228] ;  /* 0x00008a00ff220b82 */ /* 0x000e220000000a00 */
[----:B------:R-:W-:Y:S01]  /*c780*/  LOP3.LUT R38, R38, R43, RZ, 0xfc, !PT ;  /* 0x0000002b26267212 */ /* 0x000fe200078efcff */
[----:B-1----:R-:W-:Y:S01]  /*c790*/  IMAD.WIDE.U32 R40, R183, 0x8, R194 ;  /* 0x00000008b7287825 */ /* 0x002fe200078e00c2 */
[----:B------:R-:W-:Y:S01]  /*c7a0*/  STG.E.128 desc[UR4][R32.64], R96 ;  /* 0x0000006020007986 */ /* 0x000fe2000c101d04 */
[----:B------:R-:W-:-:S03]  /*c7b0*/  IADD3 R187, R180, 0x40, RZ ;  /* 0x00000040b4bb7810 */ /* 0x000fc60007ffe0ff */
[----:B------:R1:W-:Y:S02]  /*c7c0*/  STG.E.128 desc[UR4][R32.64+0x10], R92 ;  /* 0x0000105c20007986 */ /* 0x0003e4000c101d04 */
[C---:B--2---:R-:W-:Y:S02]  /*c7d0*/  @P1 IMAD.WIDE.U32 R36, R187.reuse, 0x20, R36 ;  /* 0x00000020bb241825 */ /* 0x044fe400078e0024 */
[----:B------:R2:W-:Y:S02]  /*c7e0*/  STG.E.64 desc[UR4][R40.64], R38 ;  /* 0x0000002628007986 */ /* 0x0005e4000c101b04 */
[----:B0-----:R-:W-:-:S04]  /*c7f0*/  @P0 IMAD.WIDE.U32 R34, R187, 0x10, R34 ;  /* 0x00000010bb220825 */ /* 0x001fc800078e0022 */
[----:B-1----:R-:W-:Y:S01]  /*c800*/  IMAD.WIDE.U32 R32, R187, 0x10, R162 ;  /* 0x00000010bb207825 */ /* 0x002fe200078e00a2 */
[----:B--2---:R-:W-:Y:S06]  /*c810*/  @!P0 BRA `(.L_x_25525) ;  /* 0x0000000000508947 */ /* 0x004fec0003800000 */
        /* <DEDUP_REMOVED lines=20> */
.L_x_25525:
        /* <DEDUP_REMOVED lines=16> */
.L_x_25527:
[----:B------:R-:W-:-:S07]  /*ca60*/  MOV R42, R20 ;  /* 0x00000014002a7202 */ /* 0x000fce0000000f00 */
.L_x_25528:
[----:B------:R-:W-:Y:S05]  /*ca70*/  BSYNC B1 ;  /* 0x0000000000017941 */ /* 0x000fea0003800000 */
.L_x_25526:
        /* <DEDUP_REMOVED lines=16> */
.L_x_25532:
[----:B------:R-:W-:Y:S05]  /*cb80*/  BSYNC B2 ;  /* 0x0000000000027941 */ /* 0x000fea0003800000 */
.L_x_25531:
        /* <DEDUP_REMOVED lines=44> */
.L_x_25530:
[----:B------:R-:W-:Y:S05]  /*ce50*/  BSYNC B1 ;  /* 0x0000000000017941 */ /* 0x000fea0003800000 */
.L_x_25529:
        /* <DEDUP_REMOVED lines=14> */
.L_x_25533:
        /* <DEDUP_REMOVED lines=12> */
.L_x_25536:
[----:B------:R-:W-:-:S07]  /*d000*/  MOV R43, R20 ;  /* 0x00000014002b7202 */ /* 0x000fce0000000f00 */
.L_x_25537:
[----:B------:R-:W-:Y:S05]  /*d010*/  BSYNC B1 ;  /* 0x0000000000017941 */ /* 0x000fea0003800000 */
.L_x_25535:
        /* <DEDUP_REMOVED lines=16> */
.L_x_25541:
[----:B------:R-:W-:Y:S05]  /*d120*/  BSYNC B2 ;  /* 0x0000000000027941 */ /* 0x000fea0003800000 */
.L_x_25540:
        /* <DEDUP_REMOVED lines=44> */
.L_x_25539:
[----:B------:R-:W-:Y:S05]  /*d3f0*/  BSYNC B1 ;  /* 0x0000000000017941 */ /* 0x000fea0003800000 */
.L_x_25538:
        /* <DEDUP_REMOVED lines=9> */
.L_x_25534:
        /* <DEDUP_REMOVED lines=12> */
.L_x_25543:
[----:B------:R-:W-:-:S07]  /*d550*/  IMAD.MOV.U32 R43, RZ, RZ, R20 ;  /* 0x000000ffff2b7224 */ /* 0x000fce00078e0014 */
.L_x_25544:
[----:B------:R-:W-:Y:S05]  /*d560*/  BSYNC B1 ;  /* 0x0000000000017941 */ /* 0x000fea0003800000 */
.L_x_25542:
        /* <DEDUP_REMOVED lines=16> */
.L_x_25548:
[----:B------:R-:W-:Y:S05]  /*d670*/  BSYNC B2 ;  /* 0x0000000000027941 */ /* 0x000fea0003800000 */
.L_x_25547:
        /* <DEDUP_REMOVED lines=44> */
.L_x_25546:
[----:B------:R-:W-:Y:S05]  /*d940*/  BSYNC B1 ;  /* 0x0000000000017941 */ /* 0x000fea0003800000 */
.L_x_25545:
        /* <DEDUP_REMOVED lines=13> */
.L_x_25549:
        /* <DEDUP_REMOVED lines=12> */
.L_x_25552:
[----:B------:R-:W-:-:S07]  /*dae0*/  IMAD.MOV.U32 R44, RZ, RZ, R20 ;  /* 0x000000ffff2c7224 */ /* 0x000fce00078e0014 */
.L_x_25553:
[----:B------:R-:W-:Y:S05]  /*daf0*/  BSYNC B1 ;  /* 0x0000000000017941 */ /* 0x000fea0003800000 */
.L_x_25551:
        /* <DEDUP_REMOVED lines=16> */
.L_x_25557:
[----:B------:R-:W-:Y:S05]  /*dc00*/  BSYNC B2 ;  /* 0x0000000000027941 */ /* 0x000fea0003800000 */
.L_x_25556:
        /* <DEDUP_REMOVED lines=44> */
.L_x_25555:
[----:B------:R-:W-:Y:S05]  /*ded0*/  BSYNC B1 ;  /* 0x0000000000017941 */ /* 0x000fea0003800000 */
.L_x_25554:
        /* <DEDUP_REMOVED lines=10> */
.L_x_25550:
        /* <DEDUP_REMOVED lines=12> */
.L_x_25559:
[----:B------:R-:W-:-:S07]  /*e040*/  IMAD.MOV.U32 R37, RZ, RZ, R20 ;  /* 0x000000ffff257224 */ /* 0x000fce00078e0014 */
.L_x_25560:
[----:B------:R-:W-:Y:S05]  /*e050*/  BSYNC B1 ;  /* 0x0000000000017941 */ /* 0x000fea0003800000 */
.L_x_25558:
        /* <DEDUP_REMOVED lines=16> */
.L_x_25564:
[----:B------:R-:W-:Y:S05]  /*e160*/  BSYNC B2 ;  /* 0x0000000000027941 */ /* 0x000fea0003800000 */
.L_x_25563:
        /* <DEDUP_REMOVED lines=44> */
.L_x_25562:
[----:B------:R-:W-:Y:S05]  /*e430*/  BSYNC B1 ;  /* 0x0000000000017941 */ /* 0x000fea0003800000 */
.L_x_25561:
        /* <DEDUP_REMOVED lines=14> */
.L_x_25565:
        /* <DEDUP_REMOVED lines=12> */
.L_x_25568:
[----:B------:R-:W-:-:S07]  /*e5e0*/  IMAD.MOV.U32 R44, RZ, RZ, R20 ;  /* 0x000000ffff2c7224 */ /* 0x000fce00078e0014 */
.L_x_25569:
[----:B------:R-:W-:Y:S05]  /*e5f0*/  BSYNC B1 ;  /* 0x0000000000017941 */ /* 0x000fea0003800000 */
.L_x_25567:
        /* <DEDUP_REMOVED lines=16> */
.L_x_25573:
[----:B------:R-:W-:Y:S05]  /*e700*/  BSYNC B2 ;  /* 0x0000000000027941 */ /* 0x000fea0003800000 */
.L_x_25572:
        /* <DEDUP_REMOVED lines=44> */
.L_x_25571:
[----:B------:R-:W-:Y:S05]  /*e9d0*/  BSYNC B1 ;  /* 0x0000000000017941 */ /* 0x000fea0003800000 */
.L_x_25570:
        /* <DEDUP_REMOVED lines=9> */
.L_x_25566:
        /* <DEDUP_REMOVED lines=12> */
.L_x_25575:
[----:B------:R-:W-:-:S07]  /*eb30*/  MOV R44, R20 ;  /* 0x00000014002c7202 */ /* 0x000fce0000000f00 */
.L_x_25576:
[----:B------:R-:W-:Y:S05]  /*eb40*/  BSYNC B1 ;  /* 0x0000000000017941 */ /* 0x000fea0003800000 */
.L_x_25574:
        /* <DEDUP_REMOVED lines=16> */
.L_x_25580:
[----:B------:R-:W-:Y:S05]  /*ec50*/  BSYNC B2 ;  /* 0x0000000000027941 */ /* 0x000fea0003800000 */
.L_x_25579:
        /* <DEDUP_REMOVED lines=44> */
.L_x_25578:
[----:B------:R-:W-:Y:S05]  /*ef20*/  BSYNC B1 ;  /* 0x0000000000017941 */ /* 0x000fea0003800000 */
.L_x_25577:
        /* <DEDUP_REMOVED lines=13> */
.L_x_25581:
        /* <DEDUP_REMOVED lines=12> */
.L_x_25584:
[----:B------:R-:W-:-:S07]  /*f0c0*/  MOV R44, R20 ;  /* 0x00000014002c7202 */ /* 0x000fce0000000f00 */
.L_x_25585:
[----:B------:R-:W-:Y:S05]  /*f0d0*/  BSYNC B1 ;  /* 0x0000000000017941 */ /* 0x000fea0003800000 */
.L_x_25583:
        /* <DEDUP_REMOVED lines=16> */
.L_x_25589:
[----:B------:R-:W-:Y:S05]  /*f1e0*/  BSYNC B2 ;  /* 0x0000000000027941 */ /* 0x000fea0003800000 */
.L_x_25588:
        /* <DEDUP_REMOVED lines=44> */
.L_x_25587:
[----:B------:R-:W-:Y:S05]  /*f4b0*/  BSYNC B1 ;  /* 0x0000000000017941 */ /* 0x000fea0003800000 */
.L_x_25586:
        /* <DEDUP_REMOVED lines=10> */
.L_x_25582:
        /* <DEDUP_REMOVED lines=12> */
.L_x_25591:
[----:B------:R-:W-:-:S07]  /*f620*/  IMAD.MOV.U32 R44, RZ, RZ, R20 ;  /* 0x000000ffff2c7224 */ /* 0x000fce00078e0014 */
.L_x_25592:
[----:B------:R-:W-:Y:S05]  /*f630*/  BSYNC B1 ;  /* 0x0000000000017941 */ /* 0x000fea0003800000 */
.L_x_25590:
        /* <DEDUP_REMOVED lines=16> */
.L_x_25596:
[----:B------:R-:W-:Y:S05]  /*f740*/  BSYNC B2 ;  /* 0x0000000000027941 */ /* 0x000fea0003800000 */
.L_x_25595:
        /* <DEDUP_REMOVED lines=44> */
.L_x_25594:
[----:B------:R-:W-:Y:S05]  /*fa10*/  BSYNC B1 ;  /* 0x0000000000017941 */ /* 0x000fea0003800000 */
.L_x_25593:
        /* <DEDUP_REMOVED lines=14> */
.L_x_25597:
        /* <DEDUP_REMOVED lines=12> */
.L_x_25600:
[----:B------:R-:W-:-:S07]  /*fbc0*/  IMAD.MOV.U32 R45, RZ, RZ, R20 ;  /* 0x000000ffff2d7224 */ /* 0x000fce00078e0014 */
.L_x_25601:
[----:B------:R-:W-:Y:S05]  /*fbd0*/  BSYNC B1 ;  /* 0x0000000000017941 */ /* 0x000fea0003800000 */
.L_x_25599:
        /* <DEDUP_REMOVED lines=16> */
.L_x_25605:
[----:B------:R-:W-:Y:S05]  /*fce0*/  BSYNC B2 ;  /* 0x0000000000027941 */ /* 0x000fea0003800000 */
.L_x_25604:
        /* <DEDUP_REMOVED lines=44> */
.L_x_25603:
[----:B------:R-:W-:Y:S05]  /*ffb0*/  BSYNC B1 ;  /* 0x0000000000017941 */ /* 0x000fea0003800000 */
.L_x_25602:
        /* <DEDUP_REMOVED lines=9> */
.L_x_25598:
        /* <DEDUP_REMOVED lines=12> */
.L_x_25607:
[----:B------:R-:W-:-:S07]  /*10110*/  IMAD.MOV.U32 R45, RZ, RZ, R20 ;  /* 0x000000ffff2d7224 */ /* 0x000fce00078e0014 */
.L_x_25608:
[----:B------:R-:W-:Y:S05]  /*10120*/  BSYNC B1 ;  /* 0x0000000000017941 */ /* 0x000fea0003800000 */
.L_x_25606:
        /* <DEDUP_REMOVED lines=16> */
.L_x_25612:
[----:B------:R-:W-:Y:S05]  /*10230*/  BSYNC B2 ;  /* 0x0000000000027941 */ /* 0x000fea0003800000 */
.L_x_25611:
        /* <DEDUP_REMOVED lines=44> */
.L_x_25610:
[----:B------:R-:W-:Y:S05]  /*10500*/  BSYNC B1 ;  /* 0x0000000000017941 */ /* 0x000fea0003800000 */
.L_x_25609:
        /* <DEDUP_REMOVED lines=12> */
.L_x_25613:
        /* <DEDUP_REMOVED lines=12> */
.L_x_25616:
[----:B------:R-:W-:-:S07]  /*10690*/  IMAD.MOV.U32 R44, RZ, RZ, R20 ;  /* 0x000000ffff2c7224 */ /* 0x000fce00078e0014 */
.L_x_25617:
[----:B------:R-:W-:Y:S05]  /*106a0*/  BSYNC B1 ;  /* 0x0000000000017941 */ /* 0x000fea0003800000 */
.L_x_25615:
        /* <DEDUP_REMOVED lines=16> */
.L_x_25621:
[----:B------:R-:W-:Y:S05]  /*107b0*/  BSYNC B2 ;  /* 0x0000000000027941 */ /* 0x000fea0003800000 */
.L_x_25620:
        /* <DEDUP_REMOVED lines=44> */
.L_x_25619:
[----:B------:R-:W-:Y:S05]  /*10a80*/  BSYNC B1 ;  /* 0x0000000000017941 */ /* 0x000fea0003800000 */
.L_x_25618:
        /* <DEDUP_REMOVED lines=10> */
.L_x_25614:
        /* <DEDUP_REMOVED lines=12> */
.L_x_25623:
[----:B------:R-:W-:-:S07]  /*10bf0*/  MOV R44, R20 ;  /* 0x00000014002c7202 */ /* 0x000fce0000000f00 */
.L_x_25624:
[----:B------:R-:W-:Y:S05]  /*10c00*/  BSYNC B1 ;  /* 0x0000000000017941 */ /* 0x000fea0003800000 */
.L_x_25622:
        /* <DEDUP_REMOVED lines=16> */
.L_x_25628:
[----:B------:R-:W-:Y:S05]  /*10d10*/  BSYNC B2 ;  /* 0x0000000000027941 */ /* 0x000fea0003800000 */
.L_x_25627:
        /* <DEDUP_REMOVED lines=44> */
.L_x_25626:
[----:B------:R-:W-:Y:S05]  /*10fe0*/  BSYNC B1 ;  /* 0x0000000000017941 */ /* 0x000fea0003800000 */
.L_x_25625:
        /* <DEDUP_REMOVED lines=13> */
.L_x_25629:
        /* <DEDUP_REMOVED lines=12> */
.L_x_25632:
[----:B------:R-:W-:-:S07]  /*11180*/  MOV R44, R20 ;  /* 0x00000014002c7202 */ /* 0x000fce0000000f00 */
.L_x_25633:
[----:B------:R-:W-:Y:S05]  /*11190*/  BSYNC B1 ;  /* 0x0000000000017941 */ /* 0x000fea0003800000 */
.L_x_25631:
        /* <DEDUP_REMOVED lines=16> */
.L_x_25637:
[----:B------:R-:W-:Y:S05]  /*112a0*/  BSYNC B2 ;  /* 0x0000000000027941 */ /* 0x000fea0003800000 */
.L_x_25636:
        /* <DEDUP_REMOVED lines=44> */
.L_x_25635:
[----:B------:R-:W-:Y:S05]  /*11570*/  BSYNC B1 ;  /* 0x0000000000017941 */ /* 0x000fea0003800000 */
.L_x_25634:
        /* <DEDUP_REMOVED lines=9> */
.L_x_25630:
        /* <DEDUP_REMOVED lines=12> */
.L_x_25639:
[----:B------:R-:W-:-:S07]  /*116d0*/  IMAD.MOV.U32 R44, RZ, RZ, R20 ;  /* 0x000000ffff2c7224 */ /* 0x000fce00078e0014 */
.L_x_25640:
[----:B------:R-:W-:Y:S05]  /*116e0*/  BSYNC B1 ;  /* 0x0000000000017941 */ /* 0x000fea0003800000 */
.L_x_25638:
        /* <DEDUP_REMOVED lines=16> */
.L_x_25644:
[----:B------:R-:W-:Y:S05]  /*117f0*/  BSYNC B2 ;  /* 0x0000000000027941 */ /* 0x000fea0003800000 */
.L_x_25643:
        /* <DEDUP_REMOVED lines=44> */
.L_x_25642:
[----:B------:R-:W-:Y:S05]  /*11ac0*/  BSYNC B1 ;  /* 0x0000000000017941 */ /* 0x000fea0003800000 */
.L_x_25641:
        /* <DEDUP_REMOVED lines=12> */
.L_x_25645:
        /* <DEDUP_REMOVED lines=12> */
.L_x_25648:
[----:B------:R-:W-:-:S07]  /*11c50*/  IMAD.MOV.U32 R35, RZ, RZ, R20 ;  /* 0x000000ffff237224 */ /* 0x000fce00078e0014 */
.L_x_25649:
[----:B------:R-:W-:Y:S05]  /*11c60*/  BSYNC B1 ;  /* 0x0000000000017941 */ /* 0x000fea0003800000 */
.L_x_25647:
        /* <DEDUP_REMOVED lines=18> */
.L_x_25653:
[----:B------:R-:W-:Y:S05]  /*11d90*/  BSYNC B2 ;  /* 0x0000000000027941 */ /* 0x000fea0003800000 */
.L_x_25652:
        /* <DEDUP_REMOVED lines=44> */
.L_x_25651:
[----:B------:R-:W-:Y:S05]  /*12060*/  BSYNC B1 ;  /* 0x0000000000017941 */ /* 0x000fea0003800000 */
.L_x_25650:
        /* <DEDUP_REMOVED lines=10> */
.L_x_25646:
[----:B------:R-:W-:Y:S01]  /*12110*/  P2R R35, PR, RZ, 0x4 ;  /* 0x00000004ff237803 */ /* 0x000fe20000000000 */
[----:B------:R-:W-:Y:S01]  /*12120*/  VIADD R188, R180, 0x60 ;  /* 0x00000060b4bc7836 */ /* 0x000fe20000000000 */
[----:B------:R-:W-:Y:S02]  /*12130*/  ISETP.NE.AND P2, PT, R37, RZ, PT ;  /* 0x000000ff2500720c */ /* 0x000fe40003f45270 */
[----:B------:R-:W-:Y:S02]  /*12140*/  SEL R39, RZ, 0x10000, P4 ;  /* 0x00010000ff277807 */ /* 0x000fe40002000000 */
[----:B------:R-:W-:Y:S02]  /*12150*/  SEL R44, RZ, 0x100, P3 ;  /* 0x00000100ff2c7807 */ /* 0x000fe40001800000 */
[----:B------:R-:W-:Y:S02]  /*12160*/  ISETP.NE.AND P4, PT, R36, RZ, PT ;  /* 0x000000ff2400720c */ /* 0x000fe40003f85270 */
[----:B------:R-:W-:Y:S01]  /*12170*/  ISETP.NE.AND P3, PT, R33, RZ, PT ;  /* 0x000000ff2100720c */ /* 0x000fe20003f65270 */
[----:B------:R-:W0:Y:S01]  /*12180*/  @P1 LDC.64 R36, c[0x0][0x230] ;  /* 0x00008c00ff241b82 */ /* 0x000e220000000a00 */
[----:B------:R-:W-:-:S02]  /*12190*/  ISETP.NE.AND P6, PT, R32, RZ, PT ;  /* 0x000000ff2000720c */ /* 0x000fc40003fc5270 */
[----:B------:R-:W-:Y:S02]  /*121a0*/  SEL R42, RZ, 0x1, P2 ;  /* 0x00000001ff2a7807 */ /* 0x000fe40001000000 */
[----:B------:R-:W-:Y:S02]  /*121b0*/  SEL R40, RZ, 0x1000000, P5 ;  /* 0x01000000ff287807 */ /* 0x000fe40002800000 */
[----:B------:R-:W-:Y:S01]  /*121c0*/  SEL R38, RZ, 0x1, P3 ;  /* 0x00000001ff267807 */ /* 0x000fe20001800000 */
[----:B------:R-:W-:Y:S01]  /*121d0*/  IMAD.WIDE.U32 R42, R42, 0x1000000, RZ ;  /* 0x010000002a2a7825 */ /* 0x000fe200078e00ff */
[----:B------:R-:W-:Y:S02]  /*121e0*/  SEL R32, RZ, 0x1, P4 ;  /* 0x00000001ff207807 */ /* 0x000fe40002000000 */
[----:B------:R-:W-:Y:S02]  /*121f0*/  ISETP.NE.AND P5, PT, R34, RZ, PT ;  /* 0x000000ff2200720c */ /* 0x000fe40003fa5270 */
[----:B------:R-:W-:Y:S01]  /*12200*/  LOP3.LUT R44, R44, R40, R39, 0xfe, !PT ;  /* 0x000000282c2c7212 */ /* 0x000fe200078efe27 */
[----:B------:R-:W-:Y:S01]  /*12210*/  IMAD.WIDE.U32 R38, R38, 0x10000, RZ ;  /* 0x0001000026267825 */ /* 0x000fe200078e00ff */
[----:B------:R-:W-:-:S02]  /*12220*/  SEL R45, RZ, 0x1, P5 ;  /* 0x00000001ff2d7807 */ /* 0x000fc40002800000 */
[----:B------:R-:W-:Y:S01]  /*12230*/  ISETP.NE.AND P2, PT, R35, RZ, PT ;  /* 0x000000ff2300720c */ /* 0x000fe20003f45270 */
[----:B------:R-:W-:Y:S01]  /*12240*/  IMAD.WIDE.U32 R32, R32, 0x100, RZ ;  /* 0x0000010020207825 */ /* 0x000fe200078e00ff */
[----:B------:R-:W-:Y:S01]  /*12250*/  LOP3.LUT R45, R43, R44, R45, 0xfe, !PT ;  /* 0x0000002c2b2d7212 */ /* 0x000fe200078efe2d */
[----:B------:R-:W1:Y:S01]  /*12260*/  @P0 LDC.64 R34, c[0x0][0x228] ;  /* 0x00008a00ff220b82 */ /* 0x000e620000000a00 */
[----:B------:R-:W-:Y:S01]  /*12270*/  SEL R43, RZ, 0x1, P6 ;  /* 0x00000001ff2b7807 */ /* 0x000fe20003000000 */
[----:B------:R-:W-:Y:S01]  /*12280*/  IMAD.WIDE.U32 R40, R187, 0x20, R234 ;  /* 0x00000020bb287825 */ /* 0x000fe200078e00ea */
[----:B------:R-:W-:Y:S02]  /*12290*/  LOP3.LUT R42, R32, R42, R38, 0xfe, !PT ;  /* 0x0000002a202a7212 */ /* 0x000fe400078efe26 */
[----:B------:R-:W-:Y:S01]  /*122a0*/  LOP3.LUT R39, R33, R45, R39, 0xfe, !PT ;  /* 0x0000002d21277212 */ /* 0x000fe200078efe27 */
[----:B------:R-:W-:Y:S01]  /*122b0*/  IMAD.WIDE.U32 R32, R188, 0x10, R162 ;  /* 0x00000010bc207825 */ /* 0x000fe200078e00a2 */
[----:B------:R-:W-:Y:S01]  /*122c0*/  STG.E.128 desc[UR4][R40.64], R88 ;  /* 0x0000005828007986 */ /* 0x000fe2000c101d04 */
[----:B------:R-:W-:-:S02]  /*122d0*/  LOP3.LUT R38, R42, R43, RZ, 0xfc, !PT ;  /* 0x0000002b2a267212 */ /* 0x000fc400078efcff */
[C---:B0-----:R-:W-:Y:S01]  /*122e0*/  @P1 IMAD.WIDE.U32 R36, R188.reuse, 0x20, R36 ;  /* 0x00000020bc241825 */ /* 0x041fe200078e0024 */
[----:B------:R0:W-:Y:S03]  /*122f0*/  STG.E.128 desc[UR4][R40.64+0x10], R84 ;  /* 0x0000105428007986 */ /* 0x0001e6000c101d04 */
[----:B-1----:R-:W-:-:S04]  /*12300*/  @P0 IMAD.WIDE.U32 R34, R188, 0x10, R34 ;  /* 0x00000010bc220825 */ /* 0x002fc800078e0022 */
[----:B0-----:R-:W-:-:S05]  /*12310*/  IMAD.WIDE.U32 R40, R187, 0x8, R194 ;  /* 0x00000008bb287825 */ /* 0x001fca00078e00c2 */
        /* <DEDUP_REMOVED lines=22> */
.L_x_25654:
[----:B------:R2:W5:Y:S04]  /*12480*/  @P0 LDG.E.128 R108, desc[UR4][R34.64] ;  /* 0x00000004226c0981 */ /* 0x000568000c1e1d00 */
[----:B------:R2:W5:Y:S04]  /*12490*/  @P1 LDG.E.128 R116, desc[UR4][R36.64] ;  /* 0x0000000424741981 */ /* 0x000568000c1e1d00 */
[----:B------:R2:W5:Y:S04]  /*124a0*/  @P1 LDG.E.128 R112, desc[UR4][R36.64+0x10] ;  /* 0x0000100424701981 */ /* 0x000568000c1e1d00 */
[----:B------:R-:W5:Y:S01]  /*124b0*/  LDG.E.128 R32, desc[UR4][R32.64] ;  /* 0x0000000420207981 */ /* 0x000f62000c1e1d00 */
[C---:B------:R-:W-:Y:S01]  /*124c0*/  ISETP.NE.AND P3, PT, R46.reuse, 0x1, PT ;  /* 0x000000012e00780c */ /* 0x040fe20003f65270 */
[----:B------:R-:W-:Y:S01]  /*124d0*/  BSSY B1, `(.L_x_25655) ;  /* 0x000000c000017945 */ /* 0x000fe20003800000 */
[----:B01----:R-:W-:-:S11]  /*124e0*/  IADD3 R38, R46, 0x1, RZ ;  /* 0x000000012e267810 */ /* 0x003fd60007ffe0ff */
        /* <DEDUP_REMOVED lines=9> */
.L_x_25656:
[----:B------:R-:W-:-:S07]  /*12580*/  IMAD.MOV.U32 R42, RZ, RZ, R20 ;  /* 0x000000ffff2a7224 */ /* 0x000fce00078e0014 */
.L_x_25657:
[----:B------:R-:W-:Y:S05]  /*12590*/  BSYNC B1 ;  /* 0x0000000000017941 */ /* 0x000fea0003800000 */
.L_x_25655:
        /* <DEDUP_REMOVED lines=16> */
.L_x_25661:
[----:B------:R-:W-:Y:S05]  /*126a0*/  BSYNC B2 ;  /* 0x0000000000027941 */ /* 0x000fea0003800000 */
.L_x_25660:
        /* <DEDUP_REMOVED lines=44> */
.L_x_25659:
[----:B------:R-:W-:Y:S05]  /*12970*/  BSYNC B1 ;  /* 0x0000000000017941 */ /* 0x000fea0003800000 */
.L_x_25658:
        /* <DEDUP_REMOVED lines=14> */
.L_x_25662:
        /* <DEDUP_REMOVED lines=12> */
.L_x_25665:
[----:B------:R-:W-:-:S07]  /*12b20*/  IMAD.MOV.U32 R43, RZ, RZ, R20 ;  /* 0x000000ffff2b7224 */ /* 0x000fce00078e0014 */
.L_x_25666:
[----:B------:R-:W-:Y:S05]  /*12b30*/  BSYNC B1 ;  /* 0x0000000000017941 */ /* 0x000fea0003800000 */
.L_x_25664:
        /* <DEDUP_REMOVED lines=16> */
.L_x_25670:
[----:B------:R-:W-:Y:S05]  /*12c40*/  BSYNC B2 ;  /* 0x0000000000027941 */ /* 0x000fea0003800000 */
.L_x_25669:
        /* <DEDUP_REMOVED lines=44> */
.L_x_25668:
[----:B------:R-:W-:Y:S05]  /*12f10*/  BSYNC B1 ;  /* 0x0000000000017941 */ /* 0x000fea0003800000 */
.L_x_25667:
        /* <DEDUP_REMOVED lines=9> */
.L_x_25663:
        /* <DEDUP_REMOVED lines=12> */
.L_x_25672:
[----:B------:R-:W-:-:S07]  /*13070*/  IMAD.MOV.U32 R43, RZ, RZ, R20 ;  /* 0x000000ffff2b7224 */ /* 0x000fce00078e0014 */
.L_x_25673:
[----:B------:R-:W-:Y:S05]  /*13080*/  BSYNC B1 ;  /* 0x0000000000017941 */ /* 0x000fea0003800000 */
.L_x_25671:
        /* <DEDUP_REMOVED lines=16> */
.L_x_25677:
[----:B------:R-:W-:Y:S05]  /*13190*/  BSYNC B2 ;  /* 0x0000000000027941 */ /* 0x000fea0003800000 */
.L_x_25676:
        /* <DEDUP_REMOVED lines=44> */
.L_x_25675:
[----:B------:R-:W-:Y:S05]  /*13460*/  BSYNC B1 ;  /* 0x0000000000017941 */ /* 0x000fea0003800000 */
.L_x_25674:
        /* <DEDUP_REMOVED lines=13> */
.L_x_25678:
        /* <DEDUP_REMOVED lines=12> */
.L_x_25681:
[----:B------:R-:W-:-:S07]  /*13600*/  IMAD.MOV.U32 R37, RZ, RZ, R20 ;  /* 0x000000ffff257224 */ /* 0x000fce00078e0014 */
.L_x_25682:
[----:B------:R-:W-:Y:S05]  /*13610*/  BSYNC B1 ;  /* 0x0000000000017941 */ /* 0x000fea0003800000 */
.L_x_25680:
        /* <DEDUP_REMOVED lines=16> */
.L_x_25686:
[----:B------:R-:W-:Y:S05]  /*13720*/  BSYNC B2 ;  /* 0x0000000000027941 */ /* 0x000fea0003800000 */
.L_x_25685:
        /* <DEDUP_REMOVED lines=44> */
.L_x_25684:
[----:B------:R-:W-:Y:S05]  /*139f0*/  BSYNC B1 ;  /* 0x0000000000017941 */ /* 0x000fea0003800000 */
.L_x_25683:
        /* <DEDUP_REMOVED lines=10> */
.L_x_25679:
        /* <DEDUP_REMOVED lines=12> */
.L_x_25688:
[----:B------:R-:W-:-:S07]  /*13b60*/  MOV R37, R20 ;  /* 0x0000001400257202 */ /* 0x000fce0000000f00 */
.L_x_25689:
[----:B------:R-:W-:Y:S05]  /*13b70*/  BSYNC B1 ;  /* 0x0000000000017941 */ /* 0x000fea0003800000 */
.L_x_25687:
        /* <DEDUP_REMOVED lines=16> */
.L_x_25693:
[----:B------:R-:W-:Y:S05]  /*13c80*/  BSYNC B2 ;  /* 0x0000000000027941 */ /* 0x000fea0003800000 */
.L_x_25692:
        /* <DEDUP_REMOVED lines=44> */
.L_x_25691:
[----:B------:R-:W-:Y:S05]  /*13f50*/  BSYNC B1 ;  /* 0x0000000000017941 */ /* 0x000fea0003800000 */
.L_x_25690:
        /* <DEDUP_REMOVED lines=14> */
.L_x_25694:
        /* <DEDUP_REMOVED lines=12> */
.L_x_25697:
[----:B------:R-:W-:-:S07]  /*14100*/  MOV R44, R20 ;  /* 0x00000014002c7202 */ /* 0x000fce0000000f00 */
.L_x_25698:
[----:B------:R-:W-:Y:S05]  /*14110*/  BSYNC B1 ;  /* 0x0000000000017941 */ /* 0x000fea0003800000 */
.L_x_25696:
        /* <DEDUP_REMOVED lines=16> */
.L_x_25702:
[----:B------:R-:W-:Y:S05]  /*14220*/  BSYNC B2 ;  /* 0x0000000000027941 */ /* 0x000fea0003800000 */
.L_x_25701:
        /* <DEDUP_REMOVED lines=44> */
.L_x_25700:
[----:B------:R-:W-:Y:S05]  /*144f0*/  BSYNC B1 ;  /* 0x0000000000017941 */ /* 0x000fea0003800000 */
.L_x_25699:
        /* <DEDUP_REMOVED lines=9> */
.L_x_25695:
        /* <DEDUP_REMOVED lines=12> */
.L_x_25704:
[----:B------:R-:W-:-:S07]  /*14650*/  IMAD.MOV.U32 R44, RZ, RZ, R20 ;  /* 0x000000ffff2c7224 */ /* 0x000fce00078e0014 */
.L_x_25705:
[----:B------:R-:W-:Y:S05]  /*14660*/  BSYNC B1 ;  /* 0x0000000000017941 */ /* 0x000fea0003800000 */
.L_x_25703:
        /* <DEDUP_REMOVED lines=16> */
.L_x_25709:
[----:B------:R-:W-:Y:S05]  /*14770*/  BSYNC B2 ;  /* 0x0000000000027941 */ /* 0x000fea0003800000 */
.L_x_25708:
        /* <DEDUP_REMOVED lines=44> */
.L_x_25707:
[----:B------:R-:W-:Y:S05]  /*14a40*/  BSYNC B1 ;  /* 0x0000000000017941 */ /* 0x000fea0003800000 */
.L_x_25706:
        /* <DEDUP_REMOVED lines=13> */
.L_x_25710:
        /* <DEDUP_REMOVED lines=12> */
.L_x_25713:
[----:B------:R-:W-:-:S07]  /*14be0*/  IMAD.MOV.U32 R44, RZ, RZ, R20 ;  /* 0x000000ffff2c7224 */ /* 0x000fce00078e0014 */
.L_x_25714:
[----:B------:R-:W-:Y:S05]  /*14bf0*/  BSYNC B1 ;  /* 0x0000000000017941 */ /* 0x000fea0003800000 */
.L_x_25712:
        /* <DEDUP_REMOVED lines=16> */
.L_x_25718:
[----:B------:R-:W-:Y:S05]  /*14d00*/  BSYNC B2 ;  /* 0x0000000000027941 */ /* 0x000fea0003800000 */
.L_x_25717:
        /* <DEDUP_REMOVED lines=44> */
.L_x_25716:
[----:B------:R-:W-:Y:S05]  /*14fd0*/  BSYNC B1 ;  /* 0x0000000000017941 */ /* 0x000fea0003800000 */
.L_x_25715:
        /* <DEDUP_REMOVED lines=10> */
.L_x_25711:
        /* <DEDUP_REMOVED lines=12> */
.L_x_25720:
[----:B------:R-:W-:-:S07]  /*15140*/  IMAD.MOV.U32 R44, RZ, RZ, R20 ;  /* 0x000000ffff2c7224 */ /* 0x000fce00078e0014 */
.L_x_25721:
[----:B------:R-:W-:Y:S05]  /*15150*/  BSYNC B1 ;  /* 0x0000000000017941 */ /* 0x000fea0003800000 */
.L_x_25719:
        /* <DEDUP_REMOVED lines=16> */
.L_x_25725:
[----:B------:R-:W-:Y:S05]  /*15260*/  BSYNC B2 ;  /* 0x0000000000027941 */ /* 0x000fea0003800000 */
.L_x_25724:
        /* <DEDUP_REMOVED lines=44> */
.L_x_25723:
[----:B------:R-:W-:Y:S05]  /*15530*/  BSYNC B1 ;  /* 0x0000000000017941 */ /* 0x000fea0003800000 */
.L_x_25722:
        /* <DEDUP_REMOVED lines=14> */
.L_x_25726:
        /* <DEDUP_REMOVED lines=12> */
.L_x_25729:
[----:B------:R-:W-:-:S07]  /*156e0*/  IMAD.MOV.U32 R45, RZ, RZ, R20 ;  /* 0x000000ffff2d7224 */ /* 0x000fce00078e0014 */
.L_x_25730:
[----:B------:R-:W-:Y:S05]  /*156f0*/  BSYNC B1 ;  /* 0x0000000000017941 */ /* 0x000fea0003800000 */
.L_x_25728:
        /* <DEDUP_REMOVED lines=16> */
.L_x_25734:
[----:B------:R-:W-:Y:S05]  /*15800*/  BSYNC B2 ;  /* 0x0000000000027941 */ /* 0x000fea0003800000 */
.L_x_25733:
        /* <DEDUP_REMOVED lines=44> */
.L_x_25732:
[----:B------:R-:W-:Y:S05]  /*15ad0*/  BSYNC B1 ;  /* 0x0000000000017941 */ /* 0x000fea0003800000 */
.L_x_25731:
        /* <DEDUP_REMOVED lines=9> */
.L_x_25727:
        /* <DEDUP_REMOVED lines=12> */
.L_x_25736:
[----:B------:R-:W-:-:S07]  /*15c30*/  MOV R45, R20 ;  /* 0x00000014002d7202 */ /* 0x000fce0000000f00 */
.L_x_25737:
[----:B------:R-:W-:Y:S05]  /*15c40*/  BSYNC B1 ;  /* 0x0000000000017941 */ /* 0x000fea0003800000 */
.L_x_25735:
        /* <DEDUP_REMOVED lines=16> */
.L_x_25741:
[----:B------:R-:W-:Y:S05]  /*15d50*/  BSYNC B2 ;  /* 0x0000000000027941 */ /* 0x000fea0003800000 */
.L_x_25740:
        /* <DEDUP_REMOVED lines=44> */
.L_x_25739:
[----:B------:R-:W-:Y:S05]  /*16020*/  BSYNC B1 ;  /* 0x0000000000017941 */ /* 0x000fea0003800000 */
.L_x_25738:
        /* <DEDUP_REMOVED lines=12> */
.L_x_25742:
        /* <DEDUP_REMOVED lines=12> */
.L_x_25745:
[----:B------:R-:W-:-:S07]  /*161b0*/  MOV R44, R20 ;  /* 0x00000014002c7202 */ /* 0x000fce0000000f00 */
.L_x_25746:
[----:B------:R-:W-:Y:S05]  /*161c0*/  BSYNC B1 ;  /* 0x0000000000017941 */ /* 0x000fea0003800000 */
.L_x_25744:
        /* <DEDUP_REMOVED lines=16> */
.L_x_25750:
[----:B------:R-:W-:Y:S05]  /*162d0*/  BSYNC B2 ;  /* 0x0000000000027941 */ /* 0x000fea0003800000 */
.L_x_25749:
        /* <DEDUP_REMOVED lines=44> */
.L_x_25748:
[----:B------:R-:W-:Y:S05]  /*165a0*/  BSYNC B1 ;  /* 0x0000000000017941 */ /* 0x000fea0003800000 */
.L_x_25747:
        /* <DEDUP_REMOVED lines=10> */
.L_x_25743:
        /* <DEDUP_REMOVED lines=12> */
.L_x_25752:
[----:B------:R-:W-:-:S07]  /*16710*/  IMAD.MOV.U32 R44, RZ, RZ, R20 ;  /* 0x000000ffff2c7224 */ /* 0x000fce00078e0014 */
.L_x_25753:
[----:B------:R-:W-:Y:S05]  /*16720*/  BSYNC B1 ;  /* 0x0000000000017941 */ /* 0x000fea0003800000 */
.L_x_25751:
        /* <DEDUP_REMOVED lines=16> */
.L_x_25757:
[----:B------:R-:W-:Y:S05]  /*16830*/  BSYNC B2 ;  /* 0x0000000000027941 */ /* 0x000fea0003800000 */
.L_x_25756:
        /* <DEDUP_REMOVED lines=44> */
.L_x_25755:
[----:B------:R-:W-:Y:S05]  /*16b00*/  BSYNC B1 ;  /* 0x0000000000017941 */ /* 0x000fea0003800000 */
.L_x_25754:
        /* <DEDUP_REMOVED lines=13> */
.L_x_25758:
        /* <DEDUP_REMOVED lines=12> */
.L_x_25761:
[----:B------:R-:W-:-:S07]  /*16ca0*/  IMAD.MOV.U32 R44, RZ, RZ, R20 ;  /* 0x000000ffff2c7224 */ /* 0x000fce00078e0014 */
.L_x_25762:
[----:B------:R-:W-:Y:S05]  /*16cb0*/  BSYNC B1 ;  /* 0x0000000000017941 */ /* 0x000fea0003800000 */
.L_x_25760:
        /* <DEDUP_REMOVED lines=16> */
.L_x_25766:
[----:B------:R-:W-:Y:S05]  /*16dc0*/  BSYNC B2 ;  /* 0x0000000000027941 */ /* 0x000fea0003800000 */
.L_x_25765:
        /* <DEDUP_REMOVED lines=44> */
.L_x_25764:
[----:B------:R-:W-:Y:S05]  /*17090*/  BSYNC B1 ;  /* 0x0000000000017941 */ /* 0x000fea0003800000 */
.L_x_25763:
        /* <DEDUP_REMOVED lines=9> */
.L_x_25759:
        /* <DEDUP_REMOVED lines=12> */
.L_x_25768:
[----:B------:R-:W-:-:S07]  /*171f0*/  IMAD.MOV.U32 R44, RZ, RZ, R20 ;  /* 0x000000ffff2c7224 */ /* 0x000fce00078e0014 */
.L_x_25769:
[----:B------:R-:W-:Y:S05]  /*17200*/  BSYNC B1 ;  /* 0x0000000000017941 */ /* 0x000fea0003800000 */
.L_x_25767:
        /* <DEDUP_REMOVED lines=16> */
.L_x_25773:
[----:B------:R-:W-:Y:S05]  /*17310*/  BSYNC B2 ;  /* 0x0000000000027941 */ /* 0x000fea0003800000 */
.L_x_25772:
        /* <DEDUP_REMOVED lines=44> */
.L_x_25771:
[----:B------:R-:W-:Y:S05]  /*175e0*/  BSYNC B1 ;  /* 0x0000000000017941 */ /* 0x000fea0003800000 */
.L_x_25770:
        /* <DEDUP_REMOVED lines=12> */
.L_x_25774:
        /* <DEDUP_REMOVED lines=12> */
.L_x_25777:
[----:B------:R-:W-:-:S07]  /*17770*/  IMAD.MOV.U32 R35, RZ, RZ, R20 ;  /* 0x000000ffff237224 */ /* 0x000fce00078e0014 */
.L_x_25778:
[----:B------:R-:W-:Y:S05]  /*17780*/  BSYNC B1 ;  /* 0x0000000000017941 */ /* 0x000fea0003800000 */
.L_x_25776:
        /* <DEDUP_REMOVED lines=18> */
.L_x_25782:
[----:B------:R-:W-:Y:S05]  /*178b0*/  BSYNC B2 ;  /* 0x0000000000027941 */ /* 0x000fea0003800000 */
.L_x_25781:
        /* <DEDUP_REMOVED lines=44> */
.L_x_25780:
[----:B------:R-:W-:Y:S05]  /*17b80*/  BSYNC B1 ;  /* 0x0000000000017941 */ /* 0x000fea0003800000 */
.L_x_25779:
        /* <DEDUP_REMOVED lines=10> */
.L_x_25775:
        /* <DEDUP_REMOVED lines=55> */
.L_x_25783:
[----:B------:R2:W5:Y:S04]  /*17fa0*/  @P0 LDG.E.128 R108, desc[UR4][R34.64] ;  /* 0x00000004226c0981 */ /* 0x000568000c1e1d00 */
[----:B------:R2:W5:Y:S04]  /*17fb0*/  @P1 LDG.E.128 R116, desc[UR4][R36.64] ;  /* 0x0000000424741981 */ /* 0x000568000c1e1d00 */
[----:B------:R2:W5:Y:S04]  /*17fc0*/  @P1 LDG.E.128 R112, desc[UR4][R36.64+0x10] ;  /* 0x0000100424701981 */ /* 0x000568000c1e1d00 */
[----:B------:R-:W5:Y:S01]  /*17fd0*/  LDG.E.128 R32, desc[UR4][R32.64] ;  /* 0x0000000420207981 */ /* 0x000f62000c1e1d00 */
[C---:B------:R-:W-:Y:S01]  /*17fe0*/  ISETP.NE.AND P3, PT, R46.reuse, 0x1, PT ;  /* 0x000000012e00780c */ /* 0x040fe20003f65270 */
[----:B------:R-:W-:Y:S01]  /*17ff0*/  BSSY B1, `(.L_x_25784) ;  /* 0x000000c000017945 */ /* 0x000fe20003800000 */
[----:B01----:R-:W-:-:S11]  /*18000*/  VIADD R38, R46, 0x1 ;  /* 0x000000012e267836 */ /* 0x003fd60000000000 */
        /* <DEDUP_REMOVED lines=9> */
.L_x_25785:
[----:B------:R-:W-:-:S07]  /*180a0*/  IMAD.MOV.U32 R42, RZ, RZ, R20 ;  /* 0x000000ffff2a7224 */ /* 0x000fce00078e0014 */
.L_x_25786:
[----:B------:R-:W-:Y:S05]  /*180b0*/  BSYNC B1 ;  /* 0x0000000000017941 */ /* 0x000fea0003800000 */
.L_x_25784:
        /* <DEDUP_REMOVED lines=16> */
.L_x_25790:
[----:B------:R-:W-:Y:S05]  /*181c0*/  BSYNC B2 ;  /* 0x0000000000027941 */ /* 0x000fea0003800000 */
.L_x_25789:
        /* <DEDUP_REMOVED lines=44> */
.L_x_25788:
[----:B------:R-:W-:Y:S05]  /*18490*/  BSYNC B1 ;  /* 0x0000000000017941 */ /* 0x000fea0003800000 */
.L_x_25787:
        /* <DEDUP_REMOVED lines=14> */
.L_x_25791:
        /* <DEDUP_REMOVED lines=12> */
.L_x_25794:
[----:B------:R-:W-:-:S07]  /*18640*/  IMAD.MOV.U32 R43, RZ, RZ, R20 ;  /* 0x000000ffff2b7224 */ /* 0x000fce00078e0014 */
.L_x_25795:
[----:B------:R-:W-:Y:S05]  /*18650*/  BSYNC B1 ;  /* 0x0000000000017941 */ /* 0x000fea0003800000 */
.L_x_25793:
        /* <DEDUP_REMOVED lines=16> */
.L_x_25799:
[----:B------:R-:W-:Y:S05]  /*18760*/  BSYNC B2 ;  /* 0x0000000000027941 */ /* 0x000fea0003800000 */
.L_x_25798:
        /* <DEDUP_REMOVED lines=44> */
.L_x_25797:
[----:B------:R-:W-:Y:S05]  /*18a30*/  BSYNC B1 ;  /* 0x0000000000017941 */ /* 0x000fea0003800000 */
.L_x_25796:
        /* <DEDUP_REMOVED lines=9> */
.L_x_25792:
        /* <DEDUP_REMOVED lines=12> */
.L_x_25801:
[----:B------:R-:W-:-:S07]  /*18b90*/  MOV R43, R20 ;  /* 0x00000014002b7202 */ /* 0x000fce0000000f00 */
.L_x_25802:
[----:B------:R-:W-:Y:S05]  /*18ba0*/  BSYNC B1 ;  /* 0x0000000000017941 */ /* 0x000fea0003800000 */
.L_x_25800:
        /* <DEDUP_REMOVED lines=16> */
.L_x_25806:
[----:B------:R-:W-:Y:S05]  /*18cb0*/  BSYNC B2 ;  /* 0x0000000000027941 */ /* 0x000fea0003800000 */
.L_x_25805:
        /* <DEDUP_REMOVED lines=44> */
.L_x_25804:
[----:B------:R-:W-:Y:S05]  /*18f80*/  BSYNC B1 ;  /* 0x0000000000017941 */ /* 0x000fea0003800000 */
.L_x_25803:
        /* <DEDUP_REMOVED lines=13> */
.L_x_25807:
        /* <DEDUP_REMOVED lines=12> */
.L_x_25810:
[----:B------:R-:W-:-:S07]  /*19120*/  MOV R37, R20 ;  /* 0x0000001400257202 */ /* 0x000fce0000000f00 */
.L_x_25811:
[----:B------:R-:W-:Y:S05]  /*19130*/  BSYNC B1 ;  /* 0x0000000000017941 */ /* 0x000fea0003800000 */
.L_x_25809:
        /* <DEDUP_REMOVED lines=16> */
.L_x_25815:
[----:B------:R-:W-:Y:S05]  /*19240*/  BSYNC B2 ;  /* 0x0000000000027941 */ /* 0x000fea0003800000 */
.L_x_25814:
        /* <DEDUP_REMOVED lines=44> */
.L_x_25813:
[----:B------:R-:W-:Y:S05]  /*19510*/  BSYNC B1 ;  /* 0x0000000000017941 */ /* 0x000fea0003800000 */
.L_x_25812:
        /* <DEDUP_REMOVED lines=10> */
.L_x_25808:
        /* <DEDUP_REMOVED lines=12> */
.L_x_25817:
[----:B------:R-:W-:-:S07]  /*19680*/  IMAD.MOV.U32 R37, RZ, RZ, R20 ;  /* 0x000000ffff257224 */ /* 0x000fce00078e0014 */
.L_x_25818:
[----:B------:R-:W-:Y:S05]  /*19690*/  BSYNC B1 ;  /* 0x0000000000017941 */ /* 0x000fea0003800000 */
.L_x_25816:
        /* <DEDUP_REMOVED lines=16> */
.L_x_25822:
[----:B------:R-:W-:Y:S05]  /*197a0*/  BSYNC B2 ;  /* 0x0000000000027941 */ /* 0x000fea0003800000 */
.L_x_25821:
        /* <DEDUP_REMOVED lines=44> */
.L_x_25820:
[----:B------:R-:W-:Y:S05]  /*19a70*/  BSYNC B1 ;  /* 0x0000000000017941 */ /* 0x000fea0003800000 */
.L_x_25819:
        /* <DEDUP_REMOVED lines=14> */
.L_x_25823:
        /* <DEDUP_REMOVED lines=12> */
.L_x_25826:
[----:B------:R-:W-:-:S07]  /*19c20*/  IMAD.MOV.U32 R44, RZ, RZ, R20 ;  /* 0x000000ffff2c7224 */ /* 0x000fce00078e0014 */
.L_x_25827:
[----:B------:R-:W-:Y:S05]  /*19c30*/  BSYNC B1 ;  /* 0x0000000000017941 */ /* 0x000fea0003800000 */
.L_x_25825:
        /* <DEDUP_REMOVED lines=16> */
.L_x_25831:
[----:B------:R-:W-:Y:S05]  /*19d40*/  BSYNC B2 ;  /* 0x0000000000027941 */ /* 0x000fea0003800000 */
.L_x_25830:
        /* <DEDUP_REMOVED lines=44> */
.L_x_25829:
[----:B------:R-:W-:Y:S05]  /*1a010*/  BSYNC B1 ;  /* 0x0000000000017941 */ /* 0x000fea0003800000 */
.L_x_25828:
        /* <DEDUP_REMOVED lines=9> */
.L_x_25824:
        /* <DEDUP_REMOVED lines=12> */
.L_x_25833:
[----:B------:R-:W-:-:S07]  /*1a170*/  IMAD.MOV.U32 R44, RZ, RZ, R20 ;  /* 0x000000ffff2c7224 */ /* 0x000fce00078e0014 */
.L_x_25834:
[----:B------:R-:W-:Y:S05]  /*1a180*/  BSYNC B1 ;  /* 0x0000000000017941 */ /* 0x000fea0003800000 */
.L_x_25832:
        /* <DEDUP_REMOVED lines=16> */
.L_x_25838:
[----:B------:R-:W-:Y:S05]  /*1a290*/  BSYNC B2 ;  /* 0x0000000000027941 */ /* 0x000fea0003800000 */
.L_x_25837:
        /* <DEDUP_REMOVED lines=44> */
.L_x_25836:
[----:B------:R-:W-:Y:S05]  /*1a560*/  BSYNC B1 ;  /* 0x0000000000017941 */ /* 0x000fea0003800000 */
.L_x_25835:
        /* <DEDUP_REMOVED lines=13> */
.L_x_25839:
        /* <DEDUP_REMOVED lines=12> */
.L_x_25842:
[----:B------:R-:W-:-:S07]  /*1a700*/  IMAD.MOV.U32 R44, RZ, RZ, R20 ;  /* 0x000000ffff2c7224 */ /* 0x000fce00078e0014 */
.L_x_25843:
[----:B------:R-:W-:Y:S05]  /*1a710*/  BSYNC B1 ;  /* 0x0000000000017941 */ /* 0x000fea0003800000 */
.L_x_25841:
        /* <DEDUP_REMOVED lines=16> */
.L_x_25847:
[----:B------:R-:W-:Y:S05]  /*1a820*/  BSYNC B2 ;  /* 0x0000000000027941 */ /* 0x000fea0003800000 */
.L_x_25846:
        /* <DEDUP_REMOVED lines=44> */
.L_x_25845:
[----:B------:R-:W-:Y:S05]  /*1aaf0*/  BSYNC B1 ;  /* 0x0000000000017941 */ /* 0x000fea0003800000 */
.L_x_25844:
        /* <DEDUP_REMOVED lines=10> */
.L_x_25840:
        /* <DEDUP_REMOVED lines=12> */
.L_x_25849:
[----:B------:R-:W-:-:S07]  /*1ac60*/  MOV R44, R20 ;  /* 0x00000014002c7202 */ /* 0x000fce0000000f00 */
.L_x_25850:
[----:B------:R-:W-:Y:S05]  /*1ac70*/  BSYNC B1 ;  /* 0x0000000000017941 */ /* 0x000fea0003800000 */
.L_x_25848:
        /* <DEDUP_REMOVED lines=16> */
.L_x_25854:
[----:B------:R-:W-:Y:S05]  /*1ad80*/  BSYNC B2 ;  /* 0x0000000000027941 */ /* 0x000fea0003800000 */
.L_x_25853:
        /* <DEDUP_REMOVED lines=44> */
.L_x_25852:
[----:B------:R-:W-:Y:S05]  /*1b050*/  BSYNC B1 ;  /* 0x0000000000017941 */ /* 0x000fea0003800000 */
.L_x_25851:
        /* <DEDUP_REMOVED lines=14> */
.L_x_25855:
        /* <DEDUP_REMOVED lines=12> */
.L_x_25858:
[----:B------:R-:W-:-:S07]  /*1b200*/  MOV R45, R20 ;  /* 0x00000014002d7202 */ /* 0x000fce0000000f00 */
.L_x_25859:
[----:B------:R-:W-:Y:S05]  /*1b210*/  BSYNC B1 ;  /* 0x0000000000017941 */ /* 0x000fea0003800000 */
.L_x_25857:
        /* <DEDUP_REMOVED lines=16> */
.L_x_25863:
[----:B------:R-:W-:Y:S05]  /*1b320*/  BSYNC B2 ;  /* 0x0000000000027941 */ /* 0x000fea0003800000 */
.L_x_25862:
        /* <DEDUP_REMOVED lines=44> */
.L_x_25861:
[----:B------:R-:W-:Y:S05]  /*1b5f0*/  BSYNC B1 ;  /* 0x0000000000017941 */ /* 0x000fea0003800000 */
.L_x_25860:
        /* <DEDUP_REMOVED lines=9> */
.L_x_25856:
        /* <DEDUP_REMOVED lines=12> */
.L_x_25865:
[----:B------:R-:W-:-:S07]  /*1b750*/  IMAD.MOV.U32 R45, RZ, RZ, R20 ;  /* 0x000000ffff2d7224 */ /* 0x000fce00078e0014 */
.L_x_25866:
[----:B------:R-:W-:Y:S05]  /*1b760*/  BSYNC B1 ;  /* 0x0000000000017941 */ /* 0x000fea0003800000 */
.L_x_25864:
        /* <DEDUP_REMOVED lines=16> */
.L_x_25870:
[----:B------:R-:W-:Y:S05]  /*1b870*/  BSYNC B2 ;  /* 0x0000000000027941 */ /* 0x000fea0003800000 */
.L_x_25869:
        /* <DEDUP_REMOVED lines=44> */
.L_x_25868:
[----:B------:R-:W-:Y:S05]  /*1bb40*/  BSYNC B1 ;  /* 0x0000000000017941 */ /* 0x000fea0003800000 */
.L_x_25867:
        /* <DEDUP_REMOVED lines=12> */
.L_x_25871:
        /* <DEDUP_REMOVED lines=12> */
.L_x_25874:
[----:B------:R-:W-:-:S07]  /*1bcd0*/  IMAD.MOV.U32 R44, RZ, RZ, R20 ;  /* 0x000000ffff2c7224 */ /* 0x000fce00078e0014 */
.L_x_25875:
[----:B------:R-:W-:Y:S05]  /*1bce0*/  BSYNC B1 ;  /* 0x0000000000017941 */ /* 0x000fea0003800000 */
.L_x_25873:
        /* <DEDUP_REMOVED lines=16> */
.L_x_25879:
[----:B------:R-:W-:Y:S05]  /*1bdf0*/  BSYNC B2 ;  /* 0x0000000000027941 */ /* 0x000fea0003800000 */
.L_x_25878:
        /* <DEDUP_REMOVED lines=44> */
.L_x_25877:
[----:B------:R-:W-:Y:S05]  /*1c0c0*/  BSYNC B1 ;  /* 0x0000000000017941 */ /* 0x000fea0003800000 */
.L_x_25876:
        /* <DEDUP_REMOVED lines=10> */
.L_x_25872:
        /* <DEDUP_REMOVED lines=12> */
.L_x_25881:
[----:B------:R-:W-:-:S07]  /*1c230*/  IMAD.MOV.U32 R44, RZ, RZ, R20 ;  /* 0x000000ffff2c7224 */ /* 0x000fce00078e0014 */
.L_x_25882:
[----:B------:R-:W-:Y:S05]  /*1c240*/  BSYNC B1 ;  /* 0x0000000000017941 */ /* 0x000fea0003800000 */
.L_x_25880:
        /* <DEDUP_REMOVED lines=16> */
.L_x_25886:
[----:B------:R-:W-:Y:S05]  /*1c350*/  BSYNC B2 ;  /* 0x0000000000027941 */ /* 0x000fea0003800000 */
.L_x_25885:
        /* <DEDUP_REMOVED lines=44> */
.L_x_25884:
[----:B------:R-:W-:Y:S05]  /*1c620*/  BSYNC B1 ;  /* 0x0000000000017941 */ /* 0x000fea0003800000 */
.L_x_25883:
        /* <DEDUP_REMOVED lines=13> */
.L_x_25887:
        /* <DEDUP_REMOVED lines=12> */
.L_x_25890:
[----:B------:R-:W-:-:S07]  /*1c7c0*/  IMAD.MOV.U32 R44, RZ, RZ, R20 ;  /* 0x000000ffff2c7224 */ /* 0x000fce00078e0014 */
.L_x_25891:
[----:B------:R-:W-:Y:S05]  /*1c7d0*/  BSYNC B1 ;  /* 0x0000000000017941 */ /* 0x000fea0003800000 */
.L_x_25889:
        /* <DEDUP_REMOVED lines=16> */
.L_x_25895:
[----:B------:R-:W-:Y:S05]  /*1c8e0*/  BSYNC B2 ;  /* 0x0000000000027941 */ /* 0x000fea0003800000 */
.L_x_25894:
        /* <DEDUP_REMOVED lines=44> */
.L_x_25893:
[----:B------:R-:W-:Y:S05]  /*1cbb0*/  BSYNC B1 ;  /* 0x0000000000017941 */ /* 0x000fea0003800000 */
.L_x_25892:
        /* <DEDUP_REMOVED lines=9> */
.L_x_25888:
        /* <DEDUP_REMOVED lines=12> */
.L_x_25897:
[----:B------:R-:W-:-:S07]  /*1cd10*/  MOV R44, R20 ;  /* 0x00000014002c7202 */ /* 0x000fce0000000f00 */
.L_x_25898:
[----:B------:R-:W-:Y:S05]  /*1cd20*/  BSYNC B1 ;  /* 0x0000000000017941 */ /* 0x000fea0003800000 */
.L_x_25896:
        /* <DEDUP_REMOVED lines=16> */
.L_x_25902:
[----:B------:R-:W-:Y:S05]  /*1ce30*/  BSYNC B2 ;  /* 0x0000000000027941 */ /* 0x000fea0003800000 */
.L_x_25901:
        /* <DEDUP_REMOVED lines=44> */
.L_x_25900:
[----:B------:R-:W-:Y:S05]  /*1d100*/  BSYNC B1 ;  /* 0x0000000000017941 */ /* 0x000fea0003800000 */
.L_x_25899:
        /* <DEDUP_REMOVED lines=12> */
.L_x_25903:
        /* <DEDUP_REMOVED lines=12> */
.L_x_25906:
[----:B------:R-:W-:-:S07]  /*1d290*/  MOV R35, R20 ;  /* 0x0000001400237202 */ /* 0x000fce0000000f00 */
.L_x_25907:
[----:B------:R-:W-:Y:S05]  /*1d2a0*/  BSYNC B1 ;  /* 0x0000000000017941 */ /* 0x000fea0003800000 */
.L_x_25905:
        /* <DEDUP_REMOVED lines=18> */
.L_x_25911:
[----:B------:R-:W-:Y:S05]  /*1d3d0*/  BSYNC B2 ;  /* 0x0000000000027941 */ /* 0x000fea0003800000 */
.L_x_25910:
        /* <DEDUP_REMOVED lines=44> */
.L_x_25909:
[----:B------:R-:W-:Y:S05]  /*1d6a0*/  BSYNC B1 ;  /* 0x0000000000017941 */ /* 0x000fea0003800000 */
.L_x_25908:
        /* <DEDUP_REMOVED lines=10> */
.L_x_25904:
[----:B------:R-:W-:Y:S02]  /*1d750*/  P2R R35, PR, RZ, 0x4 ;  /* 0x00000004ff237803 */ /* 0x000fe40000000000 */
        /* <DEDUP_REMOVED lines=23> */
[----:B------:R-:W-:Y:S02]  /*1d8d0*/  LOP3.LUT R39, R33, R45, R39, 0xfe, !PT ;  /* 0x0000002d21277212 */ /* 0x000fe400078efe27 */
[----:B------:R-:W-:Y:S01]  /*1d8e0*/  STG.E.128 desc[UR4][R40.64], R72 ;  /* 0x0000004828007986 */ /* 0x000fe2000c101d04 */
[----:B------:R-:W-:-:S02]  /*1d8f0*/  LOP3.LUT R38, R42, R43, RZ, 0xfc, !PT ;  /* 0x0000002b2a267212 */ /* 0x000fc400078efcff */
[----:B------:R-:W-:Y:S01]  /*1d900*/  IADD3 R190, R180, 0xa0, RZ ;  /* 0x000000a0b4be7810 */ /* 0x000fe20007ffe0ff */
[----:B------:R2:W-:Y:S04]  /*1d910*/  STG.E.128 desc[UR4][R40.64+0x10], R68 ;  /* 0x0000104428007986 */ /* 0x0005e8000c101d04 */
[----:B------:R-:W-:-:S04]  /*1d920*/  IMAD.WIDE.U32 R32, R190, 0x10, R162 ;  /* 0x00000010be207825 */ /* 0x000fc800078e00a2 */
[----:B0-----:R-:W-:-:S04]  /*1d930*/  @P1 IMAD.WIDE.U32 R36, R190, 0x20, R36 ;  /* 0x00000020be241825 */ /* 0x001fc800078e0024 */
[----:B-1----:R-:W-:-:S04]  /*1d940*/  @P0 IMAD.WIDE.U32 R34, R190, 0x10, R34 ;  /* 0x00000010be220825 */ /* 0x002fc800078e0022 */
[----:B--2---:R-:W-:-:S05]  /*1d950*/  IMAD.WIDE.U32 R40, R189, 0x8, R194 ;  /* 0x00000008bd287825 */ /* 0x004fca00078e00c2 */
        /* <DEDUP_REMOVED lines=22> */
.L_x_25912:
        /* <DEDUP_REMOVED lines=16> */
.L_x_25914:
[----:B------:R-:W-:-:S07]  /*1dbc0*/  MOV R42, R20 ;  /* 0x00000014002a7202 */ /* 0x000fce0000000f00 */
.L_x_25915:
[----:B------:R-:W-:Y:S05]  /*1dbd0*/  BSYNC B1 ;  /* 0x0000000000017941 */ /* 0x000fea0003800000 */
.L_x_25913:
        /* <DEDUP_REMOVED lines=16> */
.L_x_25919:
[----:B------:R-:W-:Y:S05]  /*1dce0*/  BSYNC B2 ;  /* 0x0000000000027941 */ /* 0x000fea0003800000 */
.L_x_25918:
        /* <DEDUP_REMOVED lines=44> */
.L_x_25917:
[----:B------:R-:W-:Y:S05]  /*1dfb0*/  BSYNC B1 ;  /* 0x0000000000017941 */ /* 0x000fea0003800000 */
.L_x_25916:
        /* <DEDUP_REMOVED lines=14> */
.L_x_25920:
        /* <DEDUP_REMOVED lines=12> */
.L_x_25923:
[----:B------:R-:W-:-:S07]  /*1e160*/  MOV R43, R20 ;  /* 0x00000014002b7202 */ /* 0x000fce0000000f00 */
.L_x_25924:
[----:B------:R-:W-:Y:S05]  /*1e170*/  BSYNC B1 ;  /* 0x0000000000017941 */ /* 0x000fea0003800000 */
.L_x_25922:
        /* <DEDUP_REMOVED lines=16> */
.L_x_25928:
[----:B------:R-:W-:Y:S05]  /*1e280*/  BSYNC B2 ;  /* 0x0000000000027941 */ /* 0x000fea0003800000 */
.L_x_25927:
        /* <DEDUP_REMOVED lines=44> */
.L_x_25926:
[----:B------:R-:W-:Y:S05]  /*1e550*/  BSYNC B1 ;  /* 0x0000000000017941 */ /* 0x000fea0003800000 */
.L_x_25925:
        /* <DEDUP_REMOVED lines=9> */
.L_x_25921:
        /* <DEDUP_REMOVED lines=12> */
.L_x_25930:
[----:B------:R-:W-:-:S07]  /*1e6b0*/  IMAD.MOV.U32 R43, RZ, RZ, R20 ;  /* 0x000000ffff2b7224 */ /* 0x000fce00078e0014 */
.L_x_25931:
[----:B------:R-:W-:Y:S05]  /*1e6c0*/  BSYNC B1 ;  /* 0x0000000000017941 */ /* 0x000fea0003800000 */
.L_x_25929:
        /* <DEDUP_REMOVED lines=16> */
.L_x_25935:
[----:B------:R-:W-:Y:S05]  /*1e7d0*/  BSYNC B2 ;  /* 0x0000000000027941 */ /* 0x000fea0003800000 */
.L_x_25934:
        /* <DEDUP_REMOVED lines=44> */
.L_x_25933:
[----:B------:R-:W-:Y:S05]  /*1eaa0*/  BSYNC B1 ;  /* 0x0000000000017941 */ /* 0x000fea0003800000 */
.L_x_25932:
        /* <DEDUP_REMOVED lines=13> */
.L_x_25936:
        /* <DEDUP_REMOVED lines=12> */
.L_x_25939:
[----:B------:R-:W-:-:S07]  /*1ec40*/  IMAD.MOV.U32 R37, RZ, RZ, R20 ;  /* 0x000000ffff257224 */ /* 0x000fce00078e0014 */
.L_x_25940:
[----:B------:R-:W-:Y:S05]  /*1ec50*/  BSYNC B1 ;  /* 0x0000000000017941 */ /* 0x000fea0003800000 */
.L_x_25938:
        /* <DEDUP_REMOVED lines=16> */
.L_x_25944:
[----:B------:R-:W-:Y:S05]  /*1ed60*/  BSYNC B2 ;  /* 0x0000000000027941 */ /* 0x000fea0003800000 */
.L_x_25943:
        /* <DEDUP_REMOVED lines=44> */
.L_x_25942:
[----:B------:R-:W-:Y:S05]  /*1f030*/  BSYNC B1 ;  /* 0x0000000000017941 */ /* 0x000fea0003800000 */
.L_x_25941:
        /* <DEDUP_REMOVED lines=10> */
.L_x_25937:
        /* <DEDUP_REMOVED lines=12> */
.L_x_25946:
[----:B------:R-:W-:-:S07]  /*1f1a0*/  IMAD.MOV.U32 R37, RZ, RZ, R20 ;  /* 0x000000ffff257224 */ /* 0x000fce00078e0014 */
.L_x_25947:
[----:B------:R-:W-:Y:S05]  /*1f1b0*/  BSYNC B1 ;  /* 0x0000000000017941 */ /* 0x000fea0003800000 */
.L_x_25945:
        /* <DEDUP_REMOVED lines=16> */
.L_x_25951:
[----:B------:R-:W-:Y:S05]  /*1f2c0*/  BSYNC B2 ;  /* 0x0000000000027941 */ /* 0x000fea0003800000 */
.L_x_25950:
        /* <DEDUP_REMOVED lines=44> */
.L_x_25949:
[----:B------:R-:W-:Y:S05]  /*1f590*/  BSYNC B1 ;  /* 0x0000000000017941 */ /* 0x000fea0003800000 */
.L_x_25948:
        /* <DEDUP_REMOVED lines=14> */
.L_x_25952:
        /* <DEDUP_REMOVED lines=12> */
.L_x_25955:
[----:B------:R-:W-:-:S07]  /*1f740*/  IMAD.MOV.U32 R44, RZ, RZ, R20 ;  /* 0x000000ffff2c7224 */ /* 0x000fce00078e0014 */
.L_x_25956:
[----:B------:R-:W-:Y:S05]  /*1f750*/  BSYNC B1 ;  /* 0x0000000000017941 */ /* 0x000fea0003800000 */
.L_x_25954:
        /* <DEDUP_REMOVED lines=16> */
.L_x_25960:
[----:B------:R-:W-:Y:S05]  /*1f860*/  BSYNC B2 ;  /* 0x0000000000027941 */ /* 0x000fea0003800000 */
.L_x_25959:
        /* <DEDUP_REMOVED lines=44> */
.L_x_25958:
[----:B------:R-:W-:Y:S05]  /*1fb30*/  BSYNC B1 ;  /* 0x0000000000017941 */ /* 0x000fea0003800000 */
.L_x_25957:
        /* <DEDUP_REMOVED lines=9> */
.L_x_25953:
        /* <DEDUP_REMOVED lines=12> */
.L_x_25962:
[----:B------:R-:W-:-:S07]  /*1fc90*/  MOV R44, R20 ;  /* 0x00000014002c7202 */ /* 0x000fce0000000f00 */
.L_x_25963:
[----:B------:R-:W-:Y:S05]  /*1fca0*/  BSYNC B1 ;  /* 0x0000000000017941 */ /* 0x000fea0003800000 */
.L_x_25961:
        /* <DEDUP_REMOVED lines=16> */
.L_x_25967:
[----:B------:R-:W-:Y:S05]  /*1fdb0*/  BSYNC B2 ;  /* 0x0000000000027941 */ /* 0x000fea0003800000 */
.L_x_25966:
        /* <DEDUP_REMOVED lines=44> */
.L_x_25965:
[----:B------:R-:W-:Y:S05]  /*20080*/  BSYNC B1 ;  /* 0x0000000000017941 */ /* 0x000fea0003800000 */
.L_x_25964:
        /* <DEDUP_REMOVED lines=13> */
.L_x_25968:
        /* <DEDUP_REMOVED lines=12> */
.L_x_25971:
[----:B------:R-:W-:-:S07]  /*20220*/  MOV R44, R20 ;  /* 0x00000014002c7202 */ /* 0x000fce0000000f00 */
.L_x_25972:
[----:B------:R-:W-:Y:S05]  /*20230*/  BSYNC B1 ;  /* 0x0000000000017941 */ /* 0x000fea0003800000 */
.L_x_25970:
        /* <DEDUP_REMOVED lines=16> */
.L_x_25976:
[----:B------:R-:W-:Y:S05]  /*20340*/  BSYNC B2 ;  /* 0x0000000000027941 */ /* 0x000fea0003800000 */
.L_x_25975:
        /* <DEDUP_REMOVED lines=44> */
.L_x_25974:
[----:B------:R-:W-:Y:S05]  /*20610*/  BSYNC B1 ;  /* 0x0000000000017941 */ /* 0x000fea0003800000 */
.L_x_25973:
        /* <DEDUP_REMOVED lines=10> */
.L_x_25969:
        /* <DEDUP_REMOVED lines=12> */
.L_x_25978:
[----:B------:R-:W-:-:S07]  /*20780*/  IMAD.MOV.U32 R44, RZ, RZ, R20 ;  /* 0x000000ffff2c7224 */ /* 0x000fce00078e0014 */
.L_x_25979:
[----:B------:R-:W-:Y:S05]  /*20790*/  BSYNC B1 ;  /* 0x0000000000017941 */ /* 0x000fea0003800000 */
.L_x_25977:
        /* <DEDUP_REMOVED lines=16> */
.L_x_25983:
[----:B------:R-:W-:Y:S05]  /*208a0*/  BSYNC B2 ;  /* 0x0000000000027941 */ /* 0x000fea0003800000 */
.L_x_25982:
        /* <DEDUP_REMOVED lines=44> */
.L_x_25981:
[----:B------:R-:W-:Y:S05]  /*20b70*/  BSYNC B1 ;  /* 0x0000000000017941 */ /* 0x000fea0003800000 */
.L_x_25980:
        /* <DEDUP_REMOVED lines=14> */
.L_x_25984:
        /* <DEDUP_REMOVED lines=12> */
.L_x_25987:
[----:B------:R-:W-:-:S07]  /*20d20*/  IMAD.MOV.U32 R45, RZ, RZ, R20 ;  /* 0x000000ffff2d7224 */ /* 0x000fce00078e0014 */
.L_x_25988:
[----:B------:R-:W-:Y:S05]  /*20d30*/  BSYNC B1 ;  /* 0x0000000000017941 */ /* 0x000fea0003800000 */
.L_x_25986:
        /* <DEDUP_REMOVED lines=16> */
.L_x_25992:
[----:B------:R-:W-:Y:S05]  /*20e40*/  BSYNC B2 ;  /* 0x0000000000027941 */ /* 0x000fea0003800000 */
.L_x_25991:
        /* <DEDUP_REMOVED lines=44> */
.L_x_25990:
[----:B------:R-:W-:Y:S05]  /*21110*/  BSYNC B1 ;  /* 0x0000000000017941 */ /* 0x000fea0003800000 */
.L_x_25989:
        /* <DEDUP_REMOVED lines=9> */
.L_x_25985:
        /* <DEDUP_REMOVED lines=12> */
.L_x_25994:
[----:B------:R-:W-:-:S07]  /*21270*/  IMAD.MOV.U32 R45, RZ, RZ, R20 ;  /* 0x000000ffff2d7224 */ /* 0x000fce00078e0014 */
.L_x_25995:
[----:B------:R-:W-:Y:S05]  /*21280*/  BSYNC B1 ;  /* 0x0000000000017941 */ /* 0x000fea0003800000 */
.L_x_25993:
        /* <DEDUP_REMOVED lines=16> */
.L_x_25999:
[----:B------:R-:W-:Y:S05]  /*21390*/  BSYNC B2 ;  /* 0x0000000000027941 */ /* 0x000fea0003800000 */
.L_x_25998:
        /* <DEDUP_REMOVED lines=44> */
.L_x_25997:
[----:B------:R-:W-:Y:S05]  /*21660*/  BSYNC B1 ;  /* 0x0000000000017941 */ /* 0x000fea0003800000 */
.L_x_25996:
        /* <DEDUP_REMOVED lines=12> */
.L_x_26000:
        /* <DEDUP_REMOVED lines=12> */
.L_x_26003:
[----:B------:R-:W-:-:S07]  /*217f0*/  IMAD.MOV.U32 R44, RZ, RZ, R20 ;  /* 0x000000ffff2c7224 */ /* 0x000fce00078e0014 */
.L_x_26004:
[----:B------:R-:W-:Y:S05]  /*21800*/  BSYNC B1 ;  /* 0x0000000000017941 */ /* 0x000fea0003800000 */
.L_x_26002:
        /* <DEDUP_REMOVED lines=16> */
.L_x_26008:
[----:B------:R-:W-:Y:S05]  /*21910*/  BSYNC B2 ;  /* 0x0000000000027941 */ /* 0x000fea0003800000 */
.L_x_26007:
        /* <DEDUP_REMOVED lines=44> */
.L_x_26006:
[----:B------:R-:W-:Y:S05]  /*21be0*/  BSYNC B1 ;  /* 0x0000000000017941 */ /* 0x000fea0003800000 */
.L_x_26005:
        /* <DEDUP_REMOVED lines=10> */
.L_x_26001:
        /* <DEDUP_REMOVED lines=12> */
.L_x_26010:
[----:B------:R-:W-:-:S07]  /*21d50*/  MOV R44, R20 ;  /* 0x00000014002c7202 */ /* 0x000fce0000000f00 */
.L_x_26011:
[----:B------:R-:W-:Y:S05]  /*21d60*/  BSYNC B1 ;  /* 0x0000000000017941 */ /* 0x000fea0003800000 */
.L_x_26009:
        /* <DEDUP_REMOVED lines=16> */
.L_x_26015:
[----:B------:R-:W-:Y:S05]  /*21e70*/  BSYNC B2 ;  /* 0x0000000000027941 */ /* 0x000fea0003800000 */
.L_x_26014:
        /* <DEDUP_REMOVED lines=44> */
.L_x_26013:
[----:B------:R-:W-:Y:S05]  /*22140*/  BSYNC B1 ;  /* 0x0000000000017941 */ /* 0x000fea0003800000 */
.L_x_26012:
        /* <DEDUP_REMOVED lines=13> */
.L_x_26016:
        /* <DEDUP_REMOVED lines=12> */
.L_x_26019:
[----:B------:R-:W-:-:S07]  /*222e0*/  MOV R44, R20 ;  /* 0x00000014002c7202 */ /* 0x000fce0000000f00 */
.L_x_26020:
[----:B------:R-:W-:Y:S05]  /*222f0*/  BSYNC B1 ;  /* 0x0000000000017941 */ /* 0x000fea0003800000 */
.L_x_26018:
        /* <DEDUP_REMOVED lines=16> */
.L_x_26024:
[----:B------:R-:W-:Y:S05]  /*22400*/  BSYNC B2 ;  /* 0x0000000000027941 */ /* 0x000fea0003800000 */
.L_x_26023:
        /* <DEDUP_REMOVED lines=44> */
.L_x_26022:
[----:B------:R-:W-:Y:S05]  /*226d0*/  BSYNC B1 ;  /* 0x0000000000017941 */ /* 0x000fea0003800000 */
.L_x_26021:
        /* <DEDUP_REMOVED lines=9> */
.L_x_26017:
        /* <DEDUP_REMOVED lines=12> */
.L_x_26026:
[----:B------:R-:W-:-:S07]  /*22830*/  IMAD.MOV.U32 R44, RZ, RZ, R20 ;  /* 0x000000ffff2c7224 */ /* 0x000fce00078e0014 */
.L_x_26027:
[----:B------:R-:W-:Y:S05]  /*22840*/  BSYNC B1 ;  /* 0x0000000000017941 */ /* 0x000fea0003800000 */
.L_x_26025:
        /* <DEDUP_REMOVED lines=16> */
.L_x_26031:
[----:B------:R-:W-:Y:S05]  /*22950*/  BSYNC B2 ;  /* 0x0000000000027941 */ /* 0x000fea0003800000 */
.L_x_26030:
        /* <DEDUP_REMOVED lines=44> */
.L_x_26029:
[----:B------:R-:W-:Y:S05]  /*22c20*/  BSYNC B1 ;  /* 0x0000000000017941 */ /* 0x000fea0003800000 */
.L_x_26028:
        /* <DEDUP_REMOVED lines=12> */
.L_x_26032:
        /* <DEDUP_REMOVED lines=12> */
.L_x_26035:
[----:B------:R-:W-:-:S07]  /*22db0*/  IMAD.MOV.U32 R35, RZ, RZ, R20 ;  /* 0x000000ffff237224 */ /* 0x000fce00078e0014 */
.L_x_26036:
[----:B------:R-:W-:Y:S05]  /*22dc0*/  BSYNC B1 ;  /* 0x0000000000017941 */ /* 0x000fea0003800000 */
.L_x_26034:
        /* <DEDUP_REMOVED lines=18> */
.L_x_26040:
[----:B------:R-:W-:Y:S05]  /*22ef0*/  BSYNC B2 ;  /* 0x0000000000027941 */ /* 0x000fea0003800000 */
.L_x_26039:
        /* <DEDUP_REMOVED lines=44> */
.L_x_26038:
[----:B------:R-:W-:Y:S05]  /*231c0*/  BSYNC B1 ;  /* 0x0000000000017941 */ /* 0x000fea0003800000 */
.L_x_26037:
        /* <DEDUP_REMOVED lines=10> */
.L_x_26033:
        /* <DEDUP_REMOVED lines=55> */
.L_x_26041:
        /* <DEDUP_REMOVED lines=16> */
.L_x_26043:
[----:B------:R-:W-:-:S07]  /*236e0*/  IMAD.MOV.U32 R42, RZ, RZ, R20 ;  /* 0x000000ffff2a7224 */ /* 0x000fce00078e0014 */
.L_x_26044:
[----:B------:R-:W-:Y:S05]  /*236f0*/  BSYNC B1 ;  /* 0x0000000000017941 */ /* 0x000fea0003800000 */
.L_x_26042:
        /* <DEDUP_REMOVED lines=16> */
.L_x_26048:
[----:B------:R-:W-:Y:S05]  /*23800*/  BSYNC B2 ;  /* 0x0000000000027941 */ /* 0x000fea0003800000 */
.L_x_26047:
        /* <DEDUP_REMOVED lines=44> */
.L_x_26046:
[----:B------:R-:W-:Y:S05]  /*23ad0*/  BSYNC B1 ;  /* 0x0000000000017941 */ /* 0x000fea0003800000 */
.L_x_26045:
        /* <DEDUP_REMOVED lines=14> */
.L_x_26049:
        /* <DEDUP_REMOVED lines=12> */
.L_x_26052:
[----:B------:R-:W-:-:S07]  /*23c80*/  IMAD.MOV.U32 R43, RZ, RZ, R20 ;  /* 0x000000ffff2b7224 */ /* 0x000fce00078e0014 */
.L_x_26053:
[----:B------:R-:W-:Y:S05]  /*23c90*/  BSYNC B1 ;  /* 0x0000000000017941 */ /* 0x000fea0003800000 */
.L_x_26051:
        /* <DEDUP_REMOVED lines=16> */
.L_x_26057:
[----:B------:R-:W-:Y:S05]  /*23da0*/  BSYNC B2 ;  /* 0x0000000000027941 */ /* 0x000fea0003800000 */
.L_x_26056:
        /* <DEDUP_REMOVED lines=44> */
.L_x_26055:
[----:B------:R-:W-:Y:S05]  /*24070*/  BSYNC B1 ;  /* 0x0000000000017941 */ /* 0x000fea0003800000 */
.L_x_26054:
        /* <DEDUP_REMOVED lines=9> */
.L_x_26050:
        /* <DEDUP_REMOVED lines=12> */
.L_x_26059:
[----:B------:R-:W-:-:S07]  /*241d0*/  IMAD.MOV.U32 R43, RZ, RZ, R20 ;  /* 0x000000ffff2b7224 */ /* 0x000fce00078e0014 */
.L_x_26060:
[----:B------:R-:W-:Y:S05]  /*241e0*/  BSYNC B1 ;  /* 0x0000000000017941 */ /* 0x000fea0003800000 */
.L_x_26058:
        /* <DEDUP_REMOVED lines=16> */
.L_x_26064:
[----:B------:R-:W-:Y:S05]  /*242f0*/  BSYNC B2 ;  /* 0x0000000000027941 */ /* 0x000fea0003800000 */
.L_x_26063:
        /* <DEDUP_REMOVED lines=44> */
.L_x_26062:
[----:B------:R-:W-:Y:S05]  /*245c0*/  BSYNC B1 ;  /* 0x0000000000017941 */ /* 0x000fea0003800000 */
.L_x_26061:
        /* <DEDUP_REMOVED lines=13> */
.L_x_26065:
        /* <DEDUP_REMOVED lines=12> */
.L_x_26068:
[----:B------:R-:W-:-:S07]  /*24760*/  IMAD.MOV.U32 R37, RZ, RZ, R20 ;  /* 0x000000ffff257224 */ /* 0x000fce00078e0014 */
.L_x_26069:
[----:B------:R-:W-:Y:S05]  /*24770*/  BSYNC B1 ;  /* 0x0000000000017941 */ /* 0x000fea0003800000 */
.L_x_26067:
        /* <DEDUP_REMOVED lines=16> */
.L_x_26073:
[----:B------:R-:W-:Y:S05]  /*24880*/  BSYNC B2 ;  /* 0x0000000000027941 */ /* 0x000fea0003800000 */
.L_x_26072:
        /* <DEDUP_REMOVED lines=44> */
.L_x_26071:
[----:B------:R-:W-:Y:S05]  /*24b50*/  BSYNC B1 ;  /* 0x0000000000017941 */ /* 0x000fea0003800000 */
.L_x_26070:
        /* <DEDUP_REMOVED lines=10> */
.L_x_26066:
        /* <DEDUP_REMOVED lines=12> */
.L_x_26075:
[----:B------:R-:W-:-:S07]  /*24cc0*/  MOV R37, R20 ;  /* 0x0000001400257202 */ /* 0x000fce0000000f00 */
.L_x_26076:
[----:B------:R-:W-:Y:S05]  /*24cd0*/  BSYNC B1 ;  /* 0x0000000000017941 */ /* 0x000fea0003800000 */
.L_x_26074:
        /* <DEDUP_REMOVED lines=16> */
.L_x_26080:
[----:B------:R-:W-:Y:S05]  /*24de0*/  BSYNC B2 ;  /* 0x0000000000027941 */ /* 0x000fea0003800000 */
.L_x_26079:
        /* <DEDUP_REMOVED lines=44> */
.L_x_26078:
[----:B------:R-:W-:Y:S05]  /*250b0*/  BSYNC B1 ;  /* 0x0000000000017941 */ /* 0x000fea0003800000 */
.L_x_26077:
        /* <DEDUP_REMOVED lines=14> */
.L_x_26081:
        /* <DEDUP_REMOVED lines=12> */
.L_x_26084:
[----:B------:R-:W-:-:S07]  /*25260*/  MOV R44, R20 ;  /* 0x00000014002c7202 */ /* 0x000fce0000000f00 */
.L_x_26085:
[----:B------:R-:W-:Y:S05]  /*25270*/  BSYNC B1 ;  /* 0x0000000000017941 */ /* 0x000fea0003800000 */
.L_x_26083:
        /* <DEDUP_REMOVED lines=16> */
.L_x_26089:
[----:B------:R-:W-:Y:S05]  /*25380*/  BSYNC B2 ;  /* 0x0000000000027941 */ /* 0x000fea0003800000 */
.L_x_26088:
        /* <DEDUP_REMOVED lines=44> */
.L_x_26087:
[----:B------:R-:W-:Y:S05]  /*25650*/  BSYNC B1 ;  /* 0x0000000000017941 */ /* 0x000fea0003800000 */
.L_x_26086:
        /* <DEDUP_REMOVED lines=9> */
.L_x_26082:
        /* <DEDUP_REMOVED lines=12> */
.L_x_26091:
[----:B------:R-:W-:-:S07]  /*257b0*/  IMAD.MOV.U32 R44, RZ, RZ, R20 ;  /* 0x000000ffff2c7224 */ /* 0x000fce00078e0014 */
.L_x_26092:
[----:B------:R-:W-:Y:S05]  /*257c0*/  BSYNC B1 ;  /* 0x0000000000017941 */ /* 0x000fea0003800000 */
.L_x_26090:
        /* <DEDUP_REMOVED lines=16> */
.L_x_26096:
[----:B------:R-:W-:Y:S05]  /*258d0*/  BSYNC B2 ;  /* 0x0000000000027941 */ /* 0x000fea0003800000 */
.L_x_26095:
        /* <DEDUP_REMOVED lines=44> */
.L_x_26094:
[----:B------:R-:W-:Y:S05]  /*25ba0*/  BSYNC B1 ;  /* 0x0000000000017941 */ /* 0x000fea0003800000 */
.L_x_26093:
        /* <DEDUP_REMOVED lines=13> */
.L_x_26097:
        /* <DEDUP_REMOVED lines=12> */
.L_x_26100:
[----:B------:R-:W-:-:S07]  /*25d40*/  IMAD.MOV.U32 R44, RZ, RZ, R20 ;  /* 0x000000ffff2c7224 */ /* 0x000fce00078e0014 */
.L_x_26101:
[----:B------:R-:W-:Y:S05]  /*25d50*/  BSYNC B1 ;  /* 0x0000000000017941 */ /* 0x000fea0003800000 */
.L_x_26099:
        /* <DEDUP_REMOVED lines=16> */
.L_x_26105:
[----:B------:R-:W-:Y:S05]  /*25e60*/  BSYNC B2 ;  /* 0x0000000000027941 */ /* 0x000fea0003800000 */
.L_x_26104:
        /* <DEDUP_REMOVED lines=44> */
.L_x_26103:
[----:B------:R-:W-:Y:S05]  /*26130*/  BSYNC B1 ;  /* 0x0000000000017941 */ /* 0x000fea0003800000 */
.L_x_26102:
        /* <DEDUP_REMOVED lines=10> */
.L_x_26098:
        /* <DEDUP_REMOVED lines=12> */
.L_x_26107:
[----:B------:R-:W-:-:S07]  /*262a0*/  IMAD.MOV.U32 R44, RZ, RZ, R20 ;  /* 0x000000ffff2c7224 */ /* 0x000fce00078e0014 */
.L_x_26108:
[----:B------:R-:W-:Y:S05]  /*262b0*/  BSYNC B1 ;  /* 0x0000000000017941 */ /* 0x000fea0003800000 */
.L_x_26106:
        /* <DEDUP_REMOVED lines=16> */
.L_x_26112:
[----:B------:R-:W-:Y:S05]  /*263c0*/  BSYNC B2 ;  /* 0x0000000000027941 */ /* 0x000fea0003800000 */
.L_x_26111:
        /* <DEDUP_REMOVED lines=44> */
.L_x_26110:
[----:B------:R-:W-:Y:S05]  /*26690*/  BSYNC B1 ;  /* 0x0000000000017941 */ /* 0x000fea0003800000 */
.L_x_26109:
        /* <DEDUP_REMOVED lines=14> */
.L_x_26113:
        /* <DEDUP_REMOVED lines=12> */
.L_x_26116:
[----:B------:R-:W-:-:S07]  /*26840*/  IMAD.MOV.U32 R45, RZ, RZ, R20 ;  /* 0x000000ffff2d7224 */ /* 0x000fce00078e0014 */
.L_x_26117:
[----:B------:R-:W-:Y:S05]  /*26850*/  BSYNC B1 ;  /* 0x0000000000017941 */ /* 0x000fea0003800000 */
.L_x_26115:
        /* <DEDUP_REMOVED lines=16> */
.L_x_26121:
[----:B------:R-:W-:Y:S05]  /*26960*/  BSYNC B2 ;  /* 0x0000000000027941 */ /* 0x000fea0003800000 */
.L_x_26120:
        /* <DEDUP_REMOVED lines=44> */
.L_x_26119:
[----:B------:R-:W-:Y:S05]  /*26c30*/  BSYNC B1 ;  /* 0x0000000000017941 */ /* 0x000fea0003800000 */
.L_x_26118:
        /* <DEDUP_REMOVED lines=9> */
.L_x_26114:
        /* <DEDUP_REMOVED lines=12> */
.L_x_26123:
[----:B------:R-:W-:-:S07]  /*26d90*/  MOV R45, R20 ;  /* 0x00000014002d7202 */ /* 0x000fce0000000f00 */
.L_x_26124:
[----:B------:R-:W-:Y:S05]  /*26da0*/  BSYNC B1 ;  /* 0x0000000000017941 */ /* 0x000fea0003800000 */
.L_x_26122:
        /* <DEDUP_REMOVED lines=16> */
.L_x_26128:
[----:B------:R-:W-:Y:S05]  /*26eb0*/  BSYNC B2 ;  /* 0x0000000000027941 */ /* 0x000fea0003800000 */
.L_x_26127:
        /* <DEDUP_REMOVED lines=44> */
.L_x_26126:
[----:B------:R-:W-:Y:S05]  /*27180*/  BSYNC B1 ;  /* 0x0000000000017941 */ /* 0x000fea0003800000 */
.L_x_26125:
        /* <DEDUP_REMOVED lines=12> */
.L_x_26129:
        /* <DEDUP_REMOVED lines=12> */
.L_x_26132:
[----:B------:R-:W-:-:S07]  /*27310*/  MOV R44, R20 ;  /* 0x00000014002c7202 */ /* 0x000fce0000000f00 */
.L_x_26133:
[----:B------:R-:W-:Y:S05]  /*27320*/  BSYNC B1 ;  /* 0x0000000000017941 */ /* 0x000fea0003800000 */
.L_x_26131:
        /* <DEDUP_REMOVED lines=16> */
.L_x_26137:
[----:B------:R-:W-:Y:S05]  /*27430*/  BSYNC B2 ;  /* 0x0000000000027941 */ /* 0x000fea0003800000 */
.L_x_26136:
        /* <DEDUP_REMOVED lines=44> */
.L_x_26135:
[----:B------:R-:W-:Y:S05]  /*27700*/  BSYNC B1 ;  /* 0x0000000000017941 */ /* 0x000fea0003800000 */
.L_x_26134:
        /* <DEDUP_REMOVED lines=10> */
.L_x_26130:
        /* <DEDUP_REMOVED lines=12> */
.L_x_26139:
[----:B------:R-:W-:-:S07]  /*27870*/  IMAD.MOV.U32 R44, RZ, RZ, R20 ;  /* 0x000000ffff2c7224 */ /* 0x000fce00078e0014 */
.L_x_26140:
[----:B------:R-:W-:Y:S05]  /*27880*/  BSYNC B1 ;  /* 0x0000000000017941 */ /* 0x000fea0003800000 */
.L_x_26138:
        /* <DEDUP_REMOVED lines=16> */
.L_x_26144:
[----:B------:R-:W-:Y:S05]  /*27990*/  BSYNC B2 ;  /* 0x0000000000027941 */ /* 0x000fea0003800000 */
.L_x_26143:
        /* <DEDUP_REMOVED lines=44> */
.L_x_26142:
[----:B------:R-:W-:Y:S05]  /*27c60*/  BSYNC B1 ;  /* 0x0000000000017941 */ /* 0x000fea0003800000 */
.L_x_26141:
        /* <DEDUP_REMOVED lines=13> */
.L_x_26145:
        /* <DEDUP_REMOVED lines=12> */
.L_x_26148:
[----:B------:R-:W-:-:S07]  /*27e00*/  IMAD.MOV.U32 R44, RZ, RZ, R20 ;  /* 0x000000ffff2c7224 */ /* 0x000fce00078e0014 */
.L_x_26149:
[----:B------:R-:W-:Y:S05]  /*27e10*/  BSYNC B1 ;  /* 0x0000000000017941 */ /* 0x000fea0003800000 */
.L_x_26147:
        /* <DEDUP_REMOVED lines=16> */
.L_x_26153:
[----:B------:R-:W-:Y:S05]  /*27f20*/  BSYNC B2 ;  /* 0x0000000000027941 */ /* 0x000fea0003800000 */
.L_x_26152:
        /* <DEDUP_REMOVED lines=44> */
.L_x_26151:
[----:B------:R-:W-:Y:S05]  /*281f0*/  BSYNC B1 ;  /* 0x0000000000017941 */ /* 0x000fea0003800000 */
.L_x_26150:
        /* <DEDUP_REMOVED lines=9> */
.L_x_26146:
        /* <DEDUP_REMOVED lines=12> */
.L_x_26155:
[----:B------:R-:W-:-:S07]  /*28350*/  IMAD.MOV.U32 R44, RZ, RZ, R20 ;  /* 0x000000ffff2c7224 */ /* 0x000fce00078e0014 */
.L_x_26156:
[----:B------:R-:W-:Y:S05]  /*28360*/  BSYNC B1 ;  /* 0x0000000000017941 */ /* 0x000fea0003800000 */
.L_x_26154:
        /* <DEDUP_REMOVED lines=16> */
.L_x_26160:
[----:B------:R-:W-:Y:S05]  /*28470*/  BSYNC B2 ;  /* 0x0000000000027941 */ /* 0x000fea0003800000 */
.L_x_26159:
        /* <DEDUP_REMOVED lines=44> */
.L_x_26158:
[----:B------:R-:W-:Y:S05]  /*28740*/  BSYNC B1 ;  /* 0x0000000000017941 */ /* 0x000fea0003800000 */
.L_x_26157:
        /* <DEDUP_REMOVED lines=12> */
.L_x_26161:
        /* <DEDUP_REMOVED lines=12> */
.L_x_26164:
[----:B------:R-:W-:-:S07]  /*288d0*/  IMAD.MOV.U32 R35, RZ, RZ, R20 ;  /* 0x000000ffff237224 */ /* 0x000fce00078e0014 */
.L_x_26165:
[----:B------:R-:W-:Y:S05]  /*288e0*/  BSYNC B1 ;  /* 0x0000000000017941 */ /* 0x000fea0003800000 */
.L_x_26163:
        /* <DEDUP_REMOVED lines=18> */
.L_x_26169:
[----:B------:R-:W-:Y:S05]  /*28a10*/  BSYNC B2 ;  /* 0x0000000000027941 */ /* 0x000fea0003800000 */
.L_x_26168:
        /* <DEDUP_REMOVED lines=44> */
.L_x_26167:
[----:B------:R-:W-:Y:S05]  /*28ce0*/  BSYNC B1 ;  /* 0x0000000000017941 */ /* 0x000fea0003800000 */
.L_x_26166:
        /* <DEDUP_REMOVED lines=10> */
.L_x_26162:
[----:B------:R-:W-:Y:S01]  /*28d90*/  SEL R41, RZ, 0x100, P3 ;  /* 0x00000100ff297807 */ /* 0x000fe20001800000 */
[----:B------:R-:W-:Y:S01]  /*28da0*/  VIADD R196, R180, 0xe0 ;  /* 0x000000e0b4c47836 */ /* 0x000fe20000000000 */
[----:B------:R-:W-:Y:S02]  /*28db0*/  P2R R38, PR, RZ, 0x4 ;  /* 0x00000004ff267803 */ /* 0x000fe40000000000 */
[----:B------:R-:W-:Y:S02]  /*28dc0*/  ISETP.NE.AND P3, PT, R33, RZ, PT ;  /* 0x000000ff2100720c */ /* 0x000fe40003f65270 */
[----:B------:R-:W-:Y:S02]  /*28dd0*/  ISETP.NE.AND P2, PT, R34, RZ, PT ;  /* 0x000000ff2200720c */ /* 0x000fe40003f45270 */
[----:B------:R-:W-:Y:S02]  /*28de0*/  SEL R35, RZ, 0x1000000, P5 ;  /* 0x01000000ff237807 */ /* 0x000fe40002800000 */
[----:B------:R-:W-:-:S02]  /*28df0*/  SEL R34, RZ, 0x10000, P4 ;  /* 0x00010000ff227807 */ /* 0x000fc40002000000 */
[----:B------:R-:W-:Y:S02]  /*28e00*/  ISETP.NE.AND P6, PT, R32, RZ, PT ;  /* 0x000000ff2000720c */ /* 0x000fe40003fc5270 */
[----:B------:R-:W-:Y:S02]  /*28e10*/  SEL R32, RZ, 0x1, P3 ;  /* 0x00000001ff207807 */ /* 0x000fe40001800000 */
[----:B------:R-:W-:Y:S02]  /*28e20*/  ISETP.NE.AND P5, PT, R36, RZ, PT ;  /* 0x000000ff2400720c */ /* 0x000fe40003fa5270 */
[----:B------:R-:W-:Y:S01]  /*28e30*/  ISETP.NE.AND P4, PT, R37, RZ, PT ;  /* 0x000000ff2500720c */ /* 0x000fe20003f85270 */
[----:B------:R-:W-:Y:S01]  /*28e40*/  IMAD.WIDE.U32 R32, R32, 0x1000000, RZ ;  /* 0x0100000020207825 */ /* 0x000fe200078e00ff */
[----:B------:R-:W-:Y:S01]  /*28e50*/  LOP3.LUT R41, R41, R35, R34, 0xfe, !PT ;  /* 0x0000002329297212 */ /* 0x000fe200078efe22 */
[----:B------:R-:W0:Y:S01]  /*28e60*/  @P1 LDC.64 R36, c[0x0][0x230] ;  /* 0x00008c00ff241b82 */ /* 0x000e220000000a00 */
[----:B------:R-:W-:-:S02]  /*28e70*/  SEL R39, RZ, 0x1, P2 ;  /* 0x00000001ff277807 */ /* 0x000fc40001000000 */
[----:B------:R-:W-:Y:S02]  /*28e80*/  ISETP.NE.AND P2, PT, R38, RZ, PT ;  /* 0x000000ff2600720c */ /* 0x000fe40003f45270 */
[----:B------:R-:W-:Y:S02]  /*28e90*/  SEL R38, RZ, 0x1, P4 ;  /* 0x00000001ff267807 */ /* 0x000fe40002000000 */
[----:B------:R-:W-:Y:S01]  /*28ea0*/  SEL R40, RZ, 0x1, P5 ;  /* 0x00000001ff287807 */ /* 0x000fe20002800000 */
[----:B------:R-:W1:Y:S01]  /*28eb0*/  @P0 LDC.64 R34, c[0x0][0x228] ;  /* 0x00008a00ff220b82 */ /* 0x000e620000000a00 */
[----:B------:R-:W-:Y:S01]  /*28ec0*/  LOP3.LUT R33, R33, R41, R39, 0xfe, !PT ;  /* 0x0000002921217212 */ /* 0x000fe200078efe27 */
[----:B------:R-:W-:-:S04]  /*28ed0*/  IMAD.WIDE.U32 R38, R38, 0x10000, RZ ;  /* 0x0001000026267825 */ /* 0x000fc800078e00ff */
[----:B------:R-:W-:-:S05]  /*28ee0*/  IMAD.WIDE.U32 R40, R40, 0x100, RZ ;  /* 0x0000010028287825 */ /* 0x000fca00078e00ff */
[----:B------:R-:W-:Y:S02]  /*28ef0*/  LOP3.LUT R33, R41, R33, R39, 0xfe, !PT ;  /* 0x0000002129217212 */ /* 0x000fe400078efe27 */
[----:B------:R-:W-:Y:S01]  /*28f00*/  LOP3.LUT R32, R40, R32, R38, 0xfe, !PT ;  /* 0x0000002028207212 */ /* 0x000fe200078efe26 */
[----:B------:R-:W-:Y:S01]  /*28f10*/  IMAD.WIDE.U32 R38, R191, 0x20, R234 ;  /* 0x00000020bf267825 */ /* 0x000fe200078e00ea */
[----:B------:R-:W-:-:S03]  /*28f20*/  SEL R41, RZ, 0x1, P6 ;  /* 0x00000001ff297807 */ /* 0x000fc60003000000 */
[----:B0-----:R-:W-:Y:S01]  /*28f30*/  @P1 IMAD.WIDE.U32 R36, R196, 0x20, R36 ;  /* 0x00000020c4241825 */ /* 0x001fe200078e0024 */
[----:B------:R-:W-:Y:S01]  /*28f40*/  LOP3.LUT R32, R32, R41, RZ, 0xfc, !PT ;  /* 0x0000002920207212 */ /* 0x000fe200078efcff */
[----:B------:R-:W-:Y:S02]  /*28f50*/  STG.E.128 desc[UR4][R38.64], R56 ;  /* 0x0000003826007986 */ /* 0x000fe4000c101d04 */
[----:B------:R-:W-:Y:S02]  /*28f60*/  IMAD.WIDE.U32 R40, R191, 0x8, R194 ;  /* 0x00000008bf287825 */ /* 0x000fe400078e00c2 */
[----:B------:R-:W-:Y:S02]  /*28f70*/  STG.E.128 desc[UR4][R38.64+0x10], R52 ;  /* 0x0000103426007986 */ /* 0x000fe4000c101d04 */
[C---:B-1----:R-:W-:Y:S02]  /*28f80*/  @P0 IMAD.WIDE.U32 R34, R196.reuse, 0x10, R34 ;  /* 0x00000010c4220825 */ /* 0x042fe400078e0022 */
[----:B------:R0:W-:Y:S02]  /*28f90*/  STG.E.64 desc[UR4][R40.64], R32 ;  /* 0x0000002028007986 */ /* 0x0001e4000c101b04 */
[----:B0-----:R-:W-:Y:S01]  /*28fa0*/  IMAD.WIDE.U32 R32, R196, 0x10, R162 ;  /* 0x00000010c4207825 */ /* 0x001fe200078e00a2 */
        /* <DEDUP_REMOVED lines=21> */
.L_x_26170:
        /* <DEDUP_REMOVED lines=16> */
.L_x_26172:
[----:B------:R-:W-:-:S07]  /*29200*/  IMAD.MOV.U32 R42, RZ, RZ, R20 ;  /* 0x000000ffff2a7224 */ /* 0x000fce00078e0014 */
.L_x_26173:
[----:B------:R-:W-:Y:S05]  /*29210*/  BSYNC B1 ;  /* 0x0000000000017941 */ /* 0x000fea0003800000 */
.L_x_26171:
        /* <DEDUP_REMOVED lines=16> */
.L_x_26177:
[----:B------:R-:W-:Y:S05]  /*29320*/  BSYNC B2 ;  /* 0x0000000000027941 */ /* 0x000fea0003800000 */
.L_x_26176:
        /* <DEDUP_REMOVED lines=44> */
.L_x_26175:
[----:B------:R-:W-:Y:S05]  /*295f0*/  BSYNC B1 ;  /* 0x0000000000017941 */ /* 0x000fea0003800000 */
.L_x_26174:
        /* <DEDUP_REMOVED lines=15> */
.L_x_26178:
        /* <DEDUP_REMOVED lines=12> */
.L_x_26181:
[----:B------:R-:W-:-:S07]  /*297b0*/  MOV R42, R20 ;  /* 0x00000014002a7202 */ /* 0x000fce0000000f00 */
.L_x_26182:
[----:B------:R-:W-:Y:S05]  /*297c0*/  BSYNC B1 ;  /* 0x0000000000017941 */ /* 0x000fea0003800000 */
.L_x_26180:
        /* <DEDUP_REMOVED lines=16> */
.L_x_26186:
[----:B------:R-:W-:Y:S05]  /*298d0*/  BSYNC B2 ;  /* 0x0000000000027941 */ /* 0x000fea0003800000 */
.L_x_26185:
        /* <DEDUP_REMOVED lines=44> */
.L_x_26184:
[----:B------:R-:W-:Y:S05]  /*29ba0*/  BSYNC B1 ;  /* 0x0000000000017941 */ /* 0x000fea0003800000 */
.L_x_26183:
        /* <DEDUP_REMOVED lines=9> */
.L_x_26179:
        /* <DEDUP_REMOVED lines=12> */
.L_x_26188:
[----:B------:R-:W-:-:S07]  /*29d00*/  MOV R42, R20 ;  /* 0x00000014002a7202 */ /* 0x000fce0000000f00 */
.L_x_26189:
[----:B------:R-:W-:Y:S05]  /*29d10*/  BSYNC B1 ;  /* 0x0000000000017941 */ /* 0x000fea0003800000 */
.L_x_26187:
        /* <DEDUP_REMOVED lines=16> */
.L_x_26193:
[----:B------:R-:W-:Y:S05]  /*29e20*/  BSYNC B2 ;  /* 0x0000000000027941 */ /* 0x000fea0003800000 */
.L_x_26192:
        /* <DEDUP_REMOVED lines=44> */
.L_x_26191:
[----:B------:R-:W-:Y:S05]  /*2a0f0*/  BSYNC B1 ;  /* 0x0000000000017941 */ /* 0x000fea0003800000 */
.L_x_26190:
        /* <DEDUP_REMOVED lines=13> */
.L_x_26194:
        /* <DEDUP_REMOVED lines=12> */
.L_x_26197:
[----:B------:R-:W-:-:S07]  /*2a290*/  MOV R42, R20 ;  /* 0x00000014002a7202 */ /* 0x000fce0000000f00 */
.L_x_26198:
[----:B------:R-:W-:Y:S05]  /*2a2a0*/  BSYNC B1 ;  /* 0x0000000000017941 */ /* 0x000fea0003800000 */
.L_x_26196:
        /* <DEDUP_REMOVED lines=16> */
.L_x_26202:
[----:B------:R-:W-:Y:S05]  /*2a3b0*/  BSYNC B2 ;  /* 0x0000000000027941 */ /* 0x000fea0003800000 */
.L_x_26201:
        /* <DEDUP_REMOVED lines=44> */
.L_x_26200:
[----:B------:R-:W-:Y:S05]  /*2a680*/  BSYNC B1 ;  /* 0x0000000000017941 */ /* 0x000fea0003800000 */
.L_x_26199:
        /* <DEDUP_REMOVED lines=10> */
.L_x_26195:
        /* <DEDUP_REMOVED lines=12> */
.L_x_26204:
[----:B------:R-:W-:-:S07]  /*2a7f0*/  MOV R42, R20 ;  /* 0x00000014002a7202 */ /* 0x000fce0000000f00 */
.L_x_26205:
[----:B------:R-:W-:Y:S05]  /*2a800*/  BSYNC B1 ;  /* 0x0000000000017941 */ /* 0x000fea0003800000 */
.L_x_26203:
        /* <DEDUP_REMOVED lines=16> */
.L_x_26209:
[----:B------:R-:W-:Y:S05]  /*2a910*/  BSYNC B2 ;  /* 0x0000000000027941 */ /* 0x000fea0003800000 */
.L_x_26208:
        /* <DEDUP_REMOVED lines=44> */
.L_x_26207:
[----:B------:R-:W-:Y:S05]  /*2abe0*/  BSYNC B1 ;  /* 0x0000000000017941 */ /* 0x000fea0003800000 */
.L_x_26206:
        /* <DEDUP_REMOVED lines=14> */
.L_x_26210:
        /* <DEDUP_REMOVED lines=12> */
.L_x_26213:
[----:B------:R-:W-:-:S07]  /*2ad90*/  MOV R43, R20 ;  /* 0x00000014002b7202 */ /* 0x000fce0000000f00 */
.L_x_26214:
[----:B------:R-:W-:Y:S05]  /*2ada0*/  BSYNC B1 ;  /* 0x0000000000017941 */ /* 0x000fea0003800000 */
.L_x_26212:
        /* <DEDUP_REMOVED lines=16> */
.L_x_26218:
[----:B------:R-:W-:Y:S05]  /*2aeb0*/  BSYNC B2 ;  /* 0x0000000000027941 */ /* 0x000fea0003800000 */
.L_x_26217:
        /* <DEDUP_REMOVED lines=44> */
.L_x_26216:
[----:B------:R-:W-:Y:S05]  /*2b180*/  BSYNC B1 ;  /* 0x0000000000017941 */ /* 0x000fea0003800000 */
.L_x_26215:
        /* <DEDUP_REMOVED lines=9> */
.L_x_26211:
        /* <DEDUP_REMOVED lines=12> */
.L_x_26220:
[----:B------:R-:W-:-:S07]  /*2b2e0*/  MOV R43, R20 ;  /* 0x00000014002b7202 */ /* 0x000fce0000000f00 */
.L_x_26221:
[----:B------:R-:W-:Y:S05]  /*2b2f0*/  BSYNC B1 ;  /* 0x0000000000017941 */ /* 0x000fea0003800000 */
.L_x_26219:
        /* <DEDUP_REMOVED lines=16> */
.L_x_26225:
[----:B------:R-:W-:Y:S05]  /*2b400*/  BSYNC B2 ;  /* 0x0000000000027941 */ /* 0x000fea0003800000 */
.L_x_26224:
        /* <DEDUP_REMOVED lines=44> */
.L_x_26223:
[----:B------:R-:W-:Y:S05]  /*2b6d0*/  BSYNC B1 ;  /* 0x0000000000017941 */ /* 0x000fea0003800000 */
.L_x_26222:
        /* <DEDUP_REMOVED lines=13> */
.L_x_26226:
        /* <DEDUP_REMOVED lines=12> */
.L_x_26229:
[----:B------:R-:W-:-:S07]  /*2b870*/  MOV R37, R20 ;  /* 0x0000001400257202 */ /* 0x000fce0000000f00 */
.L_x_26230:
[----:B------:R-:W-:Y:S05]  /*2b880*/  BSYNC B1 ;  /* 0x0000000000017941 */ /* 0x000fea0003800000 */
.L_x_26228:
        /* <DEDUP_REMOVED lines=16> */
.L_x_26234:
[----:B------:R-:W-:Y:S05]  /*2b990*/  BSYNC B2 ;  /* 0x0000000000027941 */ /* 0x000fea0003800000 */
.L_x_26233:
        /* <DEDUP_REMOVED lines=44> */
.L_x_26232:
[----:B------:R-:W-:Y:S05]  /*2bc60*/  BSYNC B1 ;  /* 0x0000000000017941 */ /* 0x000fea0003800000 */
.L_x_26231:
        /* <DEDUP_REMOVED lines=10> */
.L_x_26227:
        /* <DEDUP_REMOVED lines=12> */
.L_x_26236:
[----:B------:R-:W-:-:S07]  /*2bdd0*/  MOV R37, R20 ;  /* 0x0000001400257202 */ /* 0x000fce0000000f00 */
.L_x_26237:
[----:B------:R-:W-:Y:S05]  /*2bde0*/  BSYNC B1 ;  /* 0x0000000000017941 */ /* 0x000fea0003800000 */
.L_x_26235:
        /* <DEDUP_REMOVED lines=16> */
.L_x_26241:
[----:B------:R-:W-:Y:S05]  /*2bef0*/  BSYNC B2 ;  /* 0x0000000000027941 */ /* 0x000fea0003800000 */
.L_x_26240:
        /* <DEDUP_REMOVED lines=44> */
.L_x_26239:
[----:B------:R-:W-:Y:S05]  /*2c1c0*/  BSYNC B1 ;  /* 0x0000000000017941 */ /* 0x000fea0003800000 */
.L_x_26238:
        /* <DEDUP_REMOVED lines=14> */
.L_x_26242:
        /* <DEDUP_REMOVED lines=12> */
.L_x_26245:
[----:B------:R-:W-:-:S07]  /*2c370*/  MOV R45, R20 ;  /* 0x00000014002d7202 */ /* 0x000fce0000000f00 */
.L_x_26246:
[----:B------:R-:W-:Y:S05]  /*2c380*/  BSYNC B1 ;  /* 0x0000000000017941 */ /* 0x000fea0003800000 */
.L_x_26244:
        /* <DEDUP_REMOVED lines=16> */
.L_x_26250:
[----:B------:R-:W-:Y:S05]  /*2c490*/  BSYNC B2 ;  /* 0x0000000000027941 */ /* 0x000fea0003800000 */
.L_x_26249:
        /* <DEDUP_REMOVED lines=44> */
.L_x_26248:
[----:B------:R-:W-:Y:S05]  /*2c760*/  BSYNC B1 ;  /* 0x0000000000017941 */ /* 0x000fea0003800000 */
.L_x_26247:
        /* <DEDUP_REMOVED lines=9> */
.L_x_26243:
        /* <DEDUP_REMOVED lines=12> */
.L_x_26252:
[----:B------:R-:W-:-:S07]  /*2c8c0*/  MOV R45, R20 ;  /* 0x00000014002d7202 */ /* 0x000fce0000000f00 */
.L_x_26253:
[----:B------:R-:W-:Y:S05]  /*2c8d0*/  BSYNC B1 ;  /* 0x0000000000017941 */ /* 0x000fea0003800000 */
.L_x_26251:
        /* <DEDUP_REMOVED lines=16> */
.L_x_26257:
[----:B------:R-:W-:Y:S05]  /*2c9e0*/  BSYNC B2 ;  /* 0x0000000000027941 */ /* 0x000fea0003800000 */
.L_x_26256:
        /* <DEDUP_REMOVED lines=44> */
.L_x_26255:
[----:B------:R-:W-:Y:S05]  /*2ccb0*/  BSYNC B1 ;  /* 0x0000000000017941 */ /* 0x000fea0003800000 */
.L_x_26254:
        /* <DEDUP_REMOVED lines=12> */
.L_x_26258:
        /* <DEDUP_REMOVED lines=12> */
.L_x_26261:
[----:B------:R-:W-:-:S07]  /*2ce40*/  MOV R37, R20 ;  /* 0x0000001400257202 */ /* 0x000fce0000000f00 */
.L_x_26262:
[----:B------:R-:W-:Y:S05]  /*2ce50*/  BSYNC B1 ;  /* 0x0000000000017941 */ /* 0x000fea0003800000 */
.L_x_26260:
        /* <DEDUP_REMOVED lines=16> */
.L_x_26266:
[----:B------:R-:W-:Y:S05]  /*2cf60*/  BSYNC B2 ;  /* 0x0000000000027941 */ /* 0x000fea0003800000 */
.L_x_26265:
        /* <DEDUP_REMOVED lines=44> */
.L_x_26264:
[----:B------:R-:W-:Y:S05]  /*2d230*/  BSYNC B1 ;  /* 0x0000000000017941 */ /* 0x000fea0003800000 */
.L_x_26263:
        /* <DEDUP_REMOVED lines=10> */
.L_x_26259:
        /* <DEDUP_REMOVED lines=12> */
.L_x_26268:
[----:B------:R-:W-:-:S07]  /*2d3a0*/  MOV R37, R20 ;  /* 0x0000001400257202 */ /* 0x000fce0000000f00 */
.L_x_26269:
[----:B------:R-:W-:Y:S05]  /*2d3b0*/  BSYNC B1 ;  /* 0x0000000000017941 */ /* 0x000fea0003800000 */
.L_x_26267:
        /* <DEDUP_REMOVED lines=16> */
.L_x_26273:
[----:B------:R-:W-:Y:S05]  /*2d4c0*/  BSYNC B2 ;  /* 0x0000000000027941 */ /* 0x000fea0003800000 */
.L_x_26272:
        /* <DEDUP_REMOVED lines=44> */
.L_x_26271:
[----:B------:R-:W-:Y:S05]  /*2d790*/  BSYNC B1 ;  /* 0x0000000000017941 */ /* 0x000fea0003800000 */
.L_x_26270:
        /* <DEDUP_REMOVED lines=13> */
.L_x_26274:
        /* <DEDUP_REMOVED lines=12> */
.L_x_26277:
[----:B------:R-:W-:-:S07]  /*2d930*/  MOV R37, R20 ;  /* 0x0000001400257202 */ /* 0x000fce0000000f00 */
.L_x_26278:
[----:B------:R-:W-:Y:S05]  /*2d940*/  BSYNC B1 ;  /* 0x0000000000017941 */ /* 0x000fea0003800000 */
.L_x_26276:
        /* <DEDUP_REMOVED lines=16> */
.L_x_26282:
[----:B------:R-:W-:Y:S05]  /*2da50*/  BSYNC B2 ;  /* 0x0000000000027941 */ /* 0x000fea0003800000 */
.L_x_26281:
        /* <DEDUP_REMOVED lines=44> */
.L_x_26280:
[----:B------:R-:W-:Y:S05]  /*2dd20*/  BSYNC B1 ;  /* 0x0000000000017941 */ /* 0x000fea0003800000 */
.L_x_26279:
        /* <DEDUP_REMOVED lines=9> */
.L_x_26275:
        /* <DEDUP_REMOVED lines=12> */
.L_x_26284:
[----:B------:R-:W-:-:S07]  /*2de80*/  MOV R37, R20 ;  /* 0x0000001400257202 */ /* 0x000fce0000000f00 */
.L_x_26285:
[----:B------:R-:W-:Y:S05]  /*2de90*/  BSYNC B1 ;  /* 0x0000000000017941 */ /* 0x000fea0003800000 */
.L_x_26283:
        /* <DEDUP_REMOVED lines=16> */
.L_x_26289:
[----:B------:R-:W-:Y:S05]  /*2dfa0*/  BSYNC B2 ;  /* 0x0000000000027941 */ /* 0x000fea0003800000 */
.L_x_26288:
        /* <DEDUP_REMOVED lines=39> */
[----:B------:R-:W-:Y:S01]  /*2e220*/  IMAD.WIDE.U32 R38, R38, -0x2daee0ad, RZ ;  /* 0xd2511f5326267825 */ /* 0x000fe200078e00ff */
[----:B------:R-:W-:-:S03]  /*2e230*/  MOV R20, R42 ;  /* 0x0000002a00147202 */ /* 0x000fc60000000f00 */
[----:B------:R-:W-:Y:S01]  /*2e240*/  IMAD.MOV.U32 R22, RZ, RZ, R38 ;  /* 0x000000ffff167224 */ /* 0x000fe200078e0026 */
[----:B------:R-:W-:Y:S01]  /*2e250*/  HFMA2.MMA R38, -RZ, RZ, 0, 0 ;  /* 0x00000000ff267435 */ /* 0x000fe200000001ff */
[----:B------:R-:W-:-:S10]  /*2e260*/  LOP3.LUT R15, R39, UR40, R40, 0x96, !PT ;  /* 0x00000028270f7c12 */ /* 0x000fd4000f8e9628 */
.L_x_26287:
[----:B------:R-:W-:Y:S05]  /*2e270*/  BSYNC B1 ;  /* 0x0000000000017941 */ /* 0x000fea0003800000 */
.L_x_26286:
        /* <DEDUP_REMOVED lines=12> */
.L_x_26290:
        /* <DEDUP_REMOVED lines=12> */
.L_x_26293:
[----:B------:R-:W-:-:S07]  /*2e400*/  MOV R35, R20 ;  /* 0x0000001400237202 */ /* 0x000fce0000000f00 */
.L_x_26294:
[----:B------:R-:W-:Y:S05]  /*2e410*/  BSYNC B1 ;  /* 0x0000000000017941 */ /* 0x000fea0003800000 */
.L_x_26292:
        /* <DEDUP_REMOVED lines=18> */
.L_x_26298:
[----:B------:R-:W-:Y:S05]  /*2e540*/  BSYNC B2 ;  /* 0x0000000000027941 */ /* 0x000fea0003800000 */
.L_x_26297:
        /* <DEDUP_REMOVED lines=44> */
.L_x_26296:
[----:B------:R-:W-:Y:S05]  /*2e810*/  BSYNC B1 ;  /* 0x0000000000017941 */ /* 0x000fea0003800000 */
.L_x_26295:
        /* <DEDUP_REMOVED lines=10> */
.L_x_26291:
[----:B------:R-:W-:Y:S02]  /*2e8c0*/  P2R R37, PR, RZ, 0x4 ;  /* 0x00000004ff257803 */ /* 0x000fe40000000000 */
[----:B------:R-:W-:Y:S02]  /*2e8d0*/  ISETP.NE.AND P2, PT, R36, RZ, PT ;  /* 0x000000ff2400720c */ /* 0x000fe40003f45270 */
[----:B------:R-:W-:Y:S02]  /*2e8e0*/  SEL R35, RZ, 0x1000000, P5 ;  /* 0x01000000ff237807 */ /* 0x000fe40002800000 */
[----:B------:R-:W-:Y:S02]  /*2e8f0*/  SEL R36, RZ, 0x10000, P4 ;  /* 0x00010000ff247807 */ /* 0x000fe40002000000 */
[----:B------:R-:W-:Y:S02]  /*2e900*/  ISETP.NE.AND P5, PT, R32, RZ, PT ;  /* 0x000000ff2000720c */ /* 0x000fe40003fa5270 */
[----:B------:R-:W-:-:S02]  /*2e910*/  ISETP.NE.AND P4, PT, R33, RZ, PT ;  /* 0x000000ff2100720c */ /* 0x000fc40003f85270 */
[----:B------:R-:W-:Y:S02]  /*2e920*/  SEL R33, RZ, 0x100, P3 ;  /* 0x00000100ff217807 */ /* 0x000fe40001800000 */
[----:B------:R-:W-:Y:S02]  /*2e930*/  SEL R32, RZ, 0x1, P2 ;  /* 0x00000001ff207807 */ /* 0x000fe40001000000 */
[----:B------:R-:W-:Y:S02]  /*2e940*/  ISETP.NE.AND P3, PT, R34, RZ, PT ;  /* 0x000000ff2200720c */ /* 0x000fe40003f65270 */
[----:B------:R-:W-:Y:S01]  /*2e950*/  LOP3.LUT R34, R33, R35, R36, 0xfe, !PT ;  /* 0x0000002321227212 */ /* 0x000fe200078efe24 */
[----:B------:R-:W-:Y:S01]  /*2e960*/  IMAD.WIDE.U32 R32, R32, 0x1000000, RZ ;  /* 0x0100000020207825 */ /* 0x000fe200078e00ff */
[----:B------:R-:W-:Y:S02]  /*2e970*/  SEL R35, RZ, 0x1, P3 ;  /* 0x00000001ff237807 */ /* 0x000fe40001800000 */
[----:B------:R-:W-:-:S02]  /*2e980*/  SEL R36, RZ, 0x1, P5 ;  /* 0x00000001ff247807 */ /* 0x000fc40002800000 */
[----:B------:R-:W-:Y:S02]  /*2e990*/  LOP3.LUT R33, R33, R34, R35, 0xfe, !PT ;  /* 0x0000002221217212 */ /* 0x000fe400078efe23 */
[----:B------:R-:W-:Y:S02]  /*2e9a0*/  SEL R34, RZ, 0x1, P4 ;  /* 0x00000001ff227807 */ /* 0x000fe40002000000 */
[----:B------:R-:W-:Y:S01]  /*2e9b0*/  ISETP.NE.AND P2, PT, R37, RZ, PT ;  /* 0x000000ff2500720c */ /* 0x000fe20003f45270 */
[----:B------:R-:W-:Y:S01]  /*2e9c0*/  IMAD.WIDE.U32 R36, R36, 0x100, RZ ;  /* 0x0000010024247825 */ /* 0x000fe200078e00ff */
[----:B------:R-:W-:Y:S02]  /*2e9d0*/  LOP3.LUT P6, RZ, R176, 0x20, RZ, 0xc0, !PT ;  /* 0x00000020b0ff7812 */ /* 0x000fe400078cc0ff */
[----:B------:R-:W-:Y:S01]  /*2e9e0*/  IADD3 R197, R180, 0x100, RZ ;  /* 0x00000100b4c57810 */ /* 0x000fe20007ffe0ff */
[----:B------:R-:W-:-:S03]  /*2e9f0*/  IMAD.WIDE.U32 R34, R34, 0x10000, RZ ;  /* 0x0001000022227825 */ /* 0x000fc600078e00ff */
[----:B------:R-:W-:Y:S02]  /*2ea00*/  LOP3.LUT R34, R36, R32, R34, 0xfe, !PT ;  /* 0x0000002024227212 */ /* 0x000fe400078efe22 */
[----:B------:R-:W-:Y:S01]  /*2ea10*/  LOP3.LUT R35, R37, R33, R35, 0xfe, !PT ;  /* 0x0000002125237212 */ /* 0x000fe200078efe23 */
[----:B------:R-:W-:Y:S01]  /*2ea20*/  IMAD.WIDE.U32 R32, R196, 0x20, R234 ;  /* 0x00000020c4207825 */ /* 0x000fe200078e00ea */
[----:B------:R-:W-:-:S04]  /*2ea30*/  SEL R37, RZ, 0x1, P6 ;  /* 0x00000001ff257807 */ /* 0x000fc80003000000 */
[----:B------:R-:W-:Y:S01]  /*2ea40*/  STG.E.128 desc[UR4][R32.64], R48 ;  /* 0x0000003020007986 */ /* 0x000fe2000c101d04 */
[----:B------:R-:W-:-:S03]  /*2ea50*/  LOP3.LUT R34, R34, R37, RZ, 0xfc, !PT ;  /* 0x0000002522227212 */ /* 0x000fc600078efcff */
[----:B------:R0:W-:Y:S02]  /*2ea60*/  STG.E.128 desc[UR4][R32.64+0x10], R44 ;  /* 0x0000102c20007986 */ /* 0x0001e4000c101d04 */
[----:B0-----:R-:W-:-:S05]  /*2ea70*/  IMAD.WIDE.U32 R32, R196, 0x8, R194 ;  /* 0x00000008c4207825 */ /* 0x001fca00078e00c2 */
[----:B------:R0:W-:Y:S02]  /*2ea80*/  STG.E.64 desc[UR4][R32.64], R34 ;  /* 0x0000002220007986 */ /* 0x0001e4000c101b04 */
[----:B0-----:R-:W0:Y:S08]  /*2ea90*/  @P0 LDC.64 R34, c[0x0][0x228] ;  /* 0x00008a00ff220b82 */ /* 0x001e300000000a00 */
[----:B------:R-:W1:Y:S01]  /*2eaa0*/  @P1 LDC.64 R32, c[0x0][0x230] ;  /* 0x00008c00ff201b82 */ /* 0x000e620000000a00 */
[----:B0-----:R-:W-:Y:S01]  /*2eab0*/  @P0 IMAD.WIDE.U32 R34, R197, 0x10, R34 ;  /* 0x00000010c5220825 */ /* 0x001fe200078e0022 */
        /* <DEDUP_REMOVED lines=21> */
.L_x_26299:
[C---:B-1----:R-:W-:Y:S01]  /*2ec10*/  @P1 IMAD.WIDE.U32 R32, R197.reuse, 0x20, R32 ;  /* 0x00000020c5201825 */ /* 0x042fe200078e0020 */
[----:B------:R-:W5:Y:S04]  /*2ec20*/  @P0 LDG.E.128 R108, desc[UR4][R34.64] ;  /* 0x00000004226c0981 */ /* 0x000f68000c1e1d00 */
[----:B------:R-:W5:Y:S04]  /*2ec30*/  @P1 LDG.E.128 R116, desc[UR4][R32.64] ;  /* 0x0000000420741981 */ /* 0x000f68000c1e1d00 */
[----:B------:R1:W5:Y:S02]  /*2ec40*/  @P1 LDG.E.128 R112, desc[UR4][R32.64+0x10] ;  /* 0x0000100420701981 */ /* 0x000364000c1e1d00 */
[----:B-1----:R-:W-:-:S06]  /*2ec50*/  IMAD.WIDE.U32 R32, R197, 0x10, R162 ;  /* 0x00000010c5207825 */ /* 0x002fcc00078e00a2 */
[----:B------:R-:W5:Y:S01]  /*2ec60*/  LDG.E.128 R32, desc[UR4][R32.64] ;  /* 0x0000000420207981 */ /* 0x000f62000c1e1d00 */
[C---:B------:R-:W-:Y:S01]  /*2ec70*/  ISETP.NE.AND P3, PT, R160.reuse, 0x1, PT ;  /* 0x00000001a000780c */ /* 0x040fe20003f65270 */
[----:B------:R-:W-:Y:S01]  /*2ec80*/  BSSY B1, `(.L_x_26300) ;  /* 0x000000c000017945 */ /* 0x000fe20003800000 */
[----:B0-----:R-:W-:-:S11]  /*2ec90*/  IADD3 R36, R160, 0x1, RZ ;  /* 0x00000001a0247810 */ /* 0x001fd60007ffe0ff */
        /* <DEDUP_REMOVED lines=9> */
.L_x_26301:
[----:B------:R-:W-:-:S07]  /*2ed30*/  MOV R40, R20 ;  /* 0x0000001400287202 */ /* 0x000fce0000000f00 */
.L_x_26302:
[----:B------:R-:W-:Y:S05]  /*2ed40*/  BSYNC B1 ;  /* 0x0000000000017941 */ /* 0x000fea0003800000 */
.L_x_26300:
        /* <DEDUP_REMOVED lines=16> */
.L_x_26306:
[----:B------:R-:W-:Y:S05]  /*2ee50*/  BSYNC B2 ;  /* 0x0000000000027941 */ /* 0x000fea0003800000 */
.L_x_26305:
        /* <DEDUP_REMOVED lines=44> */
.L_x_26304:
[----:B------:R-:W-:Y:S05]  /*2f120*/  BSYNC B1 ;  /* 0x0000000000017941 */ /* 0x000fea0003800000 */
.L_x_26303:
        /* <DEDUP_REMOVED lines=15> */
.L_x_26307:
        /* <DEDUP_REMOVED lines=12> */
.L_x_26310:
[----:B------:R-:W-:-:S07]  /*2f2e0*/  MOV R41, R20 ;  /* 0x0000001400297202 */ /* 0x000fce0000000f00 */
.L_x_26311:
[----:B------:R-:W-:Y:S05]  /*2f2f0*/  BSYNC B1 ;  /* 0x0000000000017941 */ /* 0x000fea0003800000 */
.L_x_26309:
        /* <DEDUP_REMOVED lines=16> */
.L_x_26315:
[----:B------:R-:W-:Y:S05]  /*2f400*/  BSYNC B2 ;  /* 0x0000000000027941 */ /* 0x000fea0003800000 */
.L_x_26314:
        /* <DEDUP_REMOVED lines=44> */
.L_x_26313:
[----:B------:R-:W-:Y:S05]  /*2f6d0*/  BSYNC B1 ;  /* 0x0000000000017941 */ /* 0x000fea0003800000 */
.L_x_26312:
        /* <DEDUP_REMOVED lines=9> */
.L_x_26308:
        /* <DEDUP_REMOVED lines=12> */
.L_x_26317:
[----:B------:R-:W-:-:S07]  /*2f830*/  MOV R41, R20 ;  /* 0x0000001400297202 */ /* 0x000fce0000000f00 */
.L_x_26318:
[----:B------:R-:W-:Y:S05]  /*2f840*/  BSYNC B1 ;  /* 0x0000000000017941 */ /* 0x000fea0003800000 */
.L_x_26316:
        /* <DEDUP_REMOVED lines=16> */
.L_x_26322:
[----:B------:R-:W-:Y:S05]  /*2f950*/  BSYNC B2 ;  /* 0x0000000000027941 */ /* 0x000fea0003800000 */
.L_x_26321:
        /* <DEDUP_REMOVED lines=44> */
.L_x_26320:
[----:B------:R-:W-:Y:S05]  /*2fc20*/  BSYNC B1 ;  /* 0x0000000000017941 */ /* 0x000fea0003800000 */
.L_x_26319:
        /* <DEDUP_REMOVED lines=14> */
.L_x_26323:
        /* <DEDUP_REMOVED lines=12> */
.L_x_26326:
[----:B------:R-:W-:-:S07]  /*2fdd0*/  MOV R32, R20 ;  /* 0x0000001400207202 */ /* 0x000fce0000000f00 */
.L_x_26327:
[----:B------:R-:W-:Y:S05]  /*2fde0*/  BSYNC B1 ;  /* 0x0000000000017941 */ /* 0x000fea0003800000 */
.L_x_26325:
        /* <DEDUP_REMOVED lines=16> */
.L_x_26331:
[----:B------:R-:W-:Y:S05]  /*2fef0*/  BSYNC B2 ;  /* 0x0000000000027941 */ /* 0x000fea0003800000 */
.L_x_26330:
        /* <DEDUP_REMOVED lines=44> */
.L_x_26329:
[----:B------:R-:W-:Y:S05]  /*301c0*/  BSYNC B1 ;  /* 0x0000000000017941 */ /* 0x000fea0003800000 */
.L_x_26328:
        /* <DEDUP_REMOVED lines=10> */
.L_x_26324:
        /* <DEDUP_REMOVED lines=12> */
.L_x_26333:
[----:B------:R-:W-:-:S07]  /*30330*/  MOV R32, R20 ;  /* 0x0000001400207202 */ /* 0x000fce0000000f00 */
.L_x_26334:
[----:B------:R-:W-:Y:S05]  /*30340*/  BSYNC B1 ;  /* 0x0000000000017941 */ /* 0x000fea0003800000 */
.L_x_26332:
        /* <DEDUP_REMOVED lines=16> */
.L_x_26338:
[----:B------:R-:W-:Y:S05]  /*30450*/  BSYNC B2 ;  /* 0x0000000000027941 */ /* 0x000fea0003800000 */
.L_x_26337:
        /* <DEDUP_REMOVED lines=44> */
.L_x_26336:
[----:B------:R-:W-:Y:S05]  /*30720*/  BSYNC B1 ;  /* 0x0000000000017941 */ /* 0x000fea0003800000 */
.L_x_26335:
        /* <DEDUP_REMOVED lines=15> */
.L_x_26339:
        /* <DEDUP_REMOVED lines=12> */
.L_x_26342:
[----:B------:R-:W-:-:S07]  /*308e0*/  MOV R39, R20 ;  /* 0x0000001400277202 */ /* 0x000fce0000000f00 */
.L_x_26343:
[----:B------:R-:W-:Y:S05]  /*308f0*/  BSYNC B1 ;  /* 0x0000000000017941 */ /* 0x000fea0003800000 */
.L_x_26341:
        /* <DEDUP_REMOVED lines=16> */
.L_x_26347:
[----:B------:R-:W-:Y:S05]  /*30a00*/  BSYNC B2 ;  /* 0x0000000000027941 */ /* 0x000fea0003800000 */
.L_x_26346:
        /* <DEDUP_REMOVED lines=44> */
.L_x_26345:
[----:B------:R-:W-:Y:S05]  /*30cd0*/  BSYNC B1 ;  /* 0x0000000000017941 */ /* 0x000fea0003800000 */
.L_x_26344:
[----:B------:R-:W-:Y:S01]  /*30ce0*/  I2FP.F32.U32 R33, R39 ;  /* 0x0000002700217245 */ /* 0x000fe20000201000 */
[----:B------:R-:W-:-:S04]  /*30cf0*/  IMAD.U32 R36, R109, 0x10000, RZ ;  /* 0x000100006d247824 */ /* 0x000fc800078e00ff */
[----:B------:R-:W-:-:S05]  /*30d00*/  FFMA.FTZ R33, R33, R186, 1.1641532182693481445e-10 ;  /* 0x2f00000021217423 */ /* 0x000fca00000100ba */
[----:B------:R-:W-:Y:S01]  /*30d10*/  FSETP.GTU.FTZ.AND P3, PT, R33, R184, PT ;  /* 0x000000b82100720b */ /* 0x000fe20003f7c000 */
[----:B------:R-:W-:-:S03]  /*30d20*/  FMUL.FTZ R33, R36, R185 ;  /* 0x000000b924217220 */ /* 0x000fc60000410000 */
[----:B------:R-:W-:Y:S02]  /*30d30*/  SEL R170, RZ, 0x1, P3 ;  /* 0x00000001ffaa7807 */ /* 0x000fe40001800000 */
[----:B------:R-:W-:-:S05]  /*30d40*/  FSEL R33, R33, RZ, !P3 ;  /* 0x000000ff21217208 */ /* 0x000fca0005800000 */
[----:B------:R-:W-:-:S04]  /*30d50*/  FADD.FTZ R42, R42, R33 ;  /* 0x000000212a2a7221 */ /* 0x000fc80000010000 */
[----:B------:R-:W-:-:S07]  /*30d60*/  @P1 FADD.FTZ R42, R118, R42 ;  /* 0x0000002a762a1221 */ /* 0x000fce0000010000 */
.L_x_26340:
        /* <DEDUP_REMOVED lines=12> */
.L_x_26349:
[----:B------:R-:W-:-:S07]  /*30e30*/  MOV R39, R20 ;  /* 0x0000001400277202 */ /* 0x000fce0000000f00 */
.L_x_26350:
[----:B------:R-:W-:Y:S05]  /*30e40*/  BSYNC B1 ;  /* 0x0000000000017941 */ /* 0x000fea0003800000 */
.L_x_26348:
        /* <DEDUP_REMOVED lines=16> */
.L_x_26354:
[----:B------:R-:W-:Y:S05]  /*30f50*/  BSYNC B2 ;  /* 0x0000000000027941 */ /* 0x000fea0003800000 */
.L_x_26353:
        /* <DEDUP_REMOVED lines=44> */
.L_x_26352:
[----:B------:R-:W-:Y:S05]  /*31220*/  BSYNC B1 ;  /* 0x0000000000017941 */ /* 0x000fea0003800000 */
.L_x_26351:
        /* <DEDUP_REMOVED lines=14> */
.L_x_26355:
        /* <DEDUP_REMOVED lines=12> */
.L_x_26358:
[----:B------:R-:W-:-:S07]  /*313d0*/  MOV R38, R20 ;  /* 0x0000001400267202 */ /* 0x000fce0000000f00 */
.L_x_26359:
[----:B------:R-:W-:Y:S05]  /*313e0*/  BSYNC B1 ;  /* 0x0000000000017941 */ /* 0x000fea0003800000 */
.L_x_26357:
        /* <DEDUP_REMOVED lines=16> */
.L_x_26363:
[----:B------:R-:W-:Y:S05]  /*314f0*/  BSYNC B2 ;  /* 0x0000000000027941 */ /* 0x000fea0003800000 */
.L_x_26362:
        /* <DEDUP_REMOVED lines=44> */
.L_x_26361:
[----:B------:R-:W-:Y:S05]  /*317c0*/  BSYNC B1 ;  /* 0x0000000000017941 */ /* 0x000fea0003800000 */
.L_x_26360:
        /* <DEDUP_REMOVED lines=10> */
.L_x_26356:
        /* <DEDUP_REMOVED lines=12> */
.L_x_26365:
[----:B------:R-:W-:-:S07]  /*31930*/  MOV R38, R20 ;  /* 0x0000001400267202 */ /* 0x000fce0000000f00 */
.L_x_26366:
[----:B------:R-:W-:Y:S05]  /*31940*/  BSYNC B1 ;  /* 0x0000000000017941 */ /* 0x000fea0003800000 */
.L_x_26364:
        /* <DEDUP_REMOVED lines=16> */
.L_x_26370:
[----:B------:R-:W-:Y:S05]  /*31a50*/  BSYNC B2 ;  /* 0x0000000000027941 */ /* 0x000fea0003800000 */
.L_x_26369:
        /* <DEDUP_REMOVED lines=44> */
.L_x_26368:
[----:B------:R-:W-:Y:S05]  /*31d20*/  BSYNC B1 ;  /* 0x0000000000017941 */ /* 0x000fea0003800000 */
.L_x_26367:
        /* <DEDUP_REMOVED lines=15> */
.L_x_26371:
        /* <DEDUP_REMOVED lines=12> */
.L_x_26374:
[----:B------:R-:W-:-:S07]  /*31ee0*/  MOV R37, R20 ;  /* 0x0000001400257202 */ /* 0x000fce0000000f00 */
.L_x_26375:
[----:B------:R-:W-:Y:S05]  /*31ef0*/  BSYNC B1 ;  /* 0x0000000000017941 */ /* 0x000fea0003800000 */
.L_x_26373:
        /* <DEDUP_REMOVED lines=16> */
.L_x_26379:
[----:B------:R-:W-:Y:S05]  /*32000*/  BSYNC B2 ;  /* 0x0000000000027941 */ /* 0x000fea0003800000 */
.L_x_26378:
        /* <DEDUP_REMOVED lines=44> */
.L_x_26377:
[----:B------:R-:W-:Y:S05]  /*322d0*/  BSYNC B1 ;  /* 0x0000000000017941 */ /* 0x000fea0003800000 */
.L_x_26376:
        /* <DEDUP_REMOVED lines=9> */
.L_x_26372:
        /* <DEDUP_REMOVED lines=12> */
.L_x_26381:
[----:B------:R-:W-:-:S07]  /*32430*/  MOV R37, R20 ;  /* 0x0000001400257202 */ /* 0x000fce0000000f00 */
.L_x_26382:
[----:B------:R-:W-:Y:S05]  /*32440*/  BSYNC B1 ;  /* 0x0000000000017941 */ /* 0x000fea0003800000 */
.L_x_26380:
        /* <DEDUP_REMOVED lines=16> */
.L_x_26386:
[----:B------:R-:W-:Y:S05]  /*32550*/  BSYNC B2 ;  /* 0x0000000000027941 */ /* 0x000fea0003800000 */
.L_x_26385:
        /* <DEDUP_REMOVED lines=44> */
.L_x_26384:
[----:B------:R-:W-:Y:S05]  /*32820*/  BSYNC B1 ;  /* 0x0000000000017941 */ /* 0x000fea0003800000 */
.L_x_26383:
        /* <DEDUP_REMOVED lines=12> */
.L_x_26387:
        /* <DEDUP_REMOVED lines=12> */
.L_x_26390:
[----:B------:R-:W-:-:S07]  /*329b0*/  MOV R34, R20 ;  /* 0x0000001400227202 */ /* 0x000fce0000000f00 */
.L_x_26391:
[----:B------:R-:W-:Y:S05]  /*329c0*/  BSYNC B1 ;  /* 0x0000000000017941 */ /* 0x000fea0003800000 */
.L_x_26389:
        /* <DEDUP_REMOVED lines=16> */
.L_x_26395:
[----:B------:R-:W-:Y:S05]  /*32ad0*/  BSYNC B2 ;  /* 0x0000000000027941 */ /* 0x000fea0003800000 */
.L_x_26394:
        /* <DEDUP_REMOVED lines=44> */
.L_x_26393:
[----:B------:R-:W-:Y:S05]  /*32da0*/  BSYNC B1 ;  /* 0x0000000000017941 */ /* 0x000fea0003800000 */
.L_x_26392:
        /* <DEDUP_REMOVED lines=10> */
.L_x_26388:
        /* <DEDUP_REMOVED lines=12> */
.L_x_26397:
[----:B------:R-:W-:-:S07]  /*32f10*/  MOV R34, R20 ;  /* 0x0000001400227202 */ /* 0x000fce0000000f00 */
.L_x_26398:
[----:B------:R-:W-:Y:S05]  /*32f20*/  BSYNC B1 ;  /* 0x0000000000017941 */ /* 0x000fea0003800000 */
.L_x_26396:
        /* <DEDUP_REMOVED lines=16> */
.L_x_26402:
[----:B------:R-:W-:Y:S05]  /*33030*/  BSYNC B2 ;  /* 0x0000000000027941 */ /* 0x000fea0003800000 */
.L_x_26401:
        /* <DEDUP_REMOVED lines=44> */
.L_x_26400:
[----:B------:R-:W-:Y:S05]  /*33300*/  BSYNC B1 ;  /* 0x0000000000017941 */ /* 0x000fea0003800000 */
.L_x_26399:
        /* <DEDUP_REMOVED lines=13> */
.L_x_26403:
        /* <DEDUP_REMOVED lines=12> */
.L_x_26406:
[----:B------:R-:W-:-:S07]  /*334a0*/  MOV R160, R20 ;  /* 0x0000001400a07202 */ /* 0x000fce0000000f00 */
.L_x_26407:
[----:B------:R-:W-:Y:S05]  /*334b0*/  BSYNC B1 ;  /* 0x0000000000017941 */ /* 0x000fea0003800000 */
.L_x_26405:
        /* <DEDUP_REMOVED lines=16> */
.L_x_26411:
[----:B------:R-:W-:Y:S05]  /*335c0*/  BSYNC B2 ;  /* 0x0000000000027941 */ /* 0x000fea0003800000 */
.L_x_26410:
        /* <DEDUP_REMOVED lines=44> */
.L_x_26409:
[----:B------:R-:W-:Y:S05]  /*33890*/  BSYNC B1 ;  /* 0x0000000000017941 */ /* 0x000fea0003800000 */
.L_x_26408:
        /* <DEDUP_REMOVED lines=9> */
.L_x_26404:
        /* <DEDUP_REMOVED lines=12> */
.L_x_26413:
[----:B------:R-:W-:-:S07]  /*339f0*/  MOV R160, R20 ;  /* 0x0000001400a07202 */ /* 0x000fce0000000f00 */
.L_x_26414:
[----:B------:R-:W-:Y:S05]  /*33a00*/  BSYNC B1 ;  /* 0x0000000000017941 */ /* 0x000fea0003800000 */
.L_x_26412:
        /* <DEDUP_REMOVED lines=16> */
.L_x_26418:
[----:B------:R-:W-:Y:S05]  /*33b10*/  BSYNC B2 ;  /* 0x0000000000027941 */ /* 0x000fea0003800000 */
.L_x_26417:
        /* <DEDUP_REMOVED lines=44> */
.L_x_26416:
[----:B------:R-:W-:Y:S05]  /*33de0*/  BSYNC B1 ;  /* 0x0000000000017941 */ /* 0x000fea0003800000 */
.L_x_26415:
        /* <DEDUP_REMOVED lines=12> */
.L_x_26419:
        /* <DEDUP_REMOVED lines=12> */
.L_x_26422:
[----:B------:R-:W-:-:S07]  /*33f70*/  MOV R160, R20 ;  /* 0x0000001400a07202 */ /* 0x000fce0000000f00 */
.L_x_26423:
[----:B------:R-:W-:Y:S05]  /*33f80*/  BSYNC B1 ;  /* 0x0000000000017941 */ /* 0x000fea0003800000 */
.L_x_26421:
        /* <DEDUP_REMOVED lines=18> */
.L_x_26427:
[----:B------:R-:W-:Y:S05]  /*340b0*/  BSYNC B2 ;  /* 0x0000000000027941 */ /* 0x000fea0003800000 */
.L_x_26426:
        /* <DEDUP_REMOVED lines=44> */
.L_x_26425:
[----:B------:R-:W-:Y:S05]  /*34380*/  BSYNC B1 ;  /* 0x0000000000017941 */ /* 0x000fea0003800000 */
.L_x_26424:
        /* <DEDUP_REMOVED lines=10> */
.L_x_26420:
[----:B------:R-:W-:Y:S02]  /*34430*/  P2R R160, PR, RZ, 0x2 ;  /* 0x00000002ffa07803 */ /* 0x000fe40000000000 */
[----:B------:R-:W-:Y:S02]  /*34440*/  LOP3.LUT P1, RZ, R176, 0x4, RZ, 0xc0, !PT ;  /* 0x00000004b0ff7812 */ /* 0x000fe4000782c0ff */
[----:B------:R-:W-:Y:S02]  /*34450*/  SEL R35, RZ, 0x1000000, P5 ;  /* 0x01000000ff237807 */ /* 0x000fe40002800000 */
[----:B------:R-:W-:Y:S02]  /*34460*/  SEL R33, RZ, 0x10000, P4 ;  /* 0x00010000ff217807 */ /* 0x000fe40002000000 */
[----:B------:R-:W-:Y:S02]  /*34470*/  SEL R34, RZ, 0x100, P3 ;  /* 0x00000100ff227807 */ /* 0x000fe40001800000 */
[----:B------:R-:W-:-:S02]  /*34480*/  SEL R32, RZ, 0x1, P1 ;  /* 0x00000001ff207807 */ /* 0x000fc40000800000 */
[----:B------:R-:W-:Y:S02]  /*34490*/  LOP3.LUT P3, RZ, R176, 0x2, RZ, 0xc0, !PT ;  /* 0x00000002b0ff7812 */ /* 0x000fe4000786c0ff */
[----:B------:R-:W-:Y:S01]  /*344a0*/  LOP3.LUT R34, R34, R35, R33, 0xfe, !PT ;  /* 0x0000002322227212 */ /* 0x000fe200078efe21 */
[----:B------:R-:W-:Y:S01]  /*344b0*/  IMAD.WIDE.U32 R32, R32, 0x1000000, RZ ;  /* 0x0100000020207825 */ /* 0x000fe200078e00ff */
[----:B------:R-:W-:Y:S02]  /*344c0*/  SEL R35, RZ, 0x1, P3 ;  /* 0x00000001ff237807 */ /* 0x000fe40001800000 */
[C---:B------:R-:W-:Y:S02]  /*344d0*/  LOP3.LUT P5, RZ, R176.reuse, 0x10, RZ, 0xc0, !PT ;  /* 0x00000010b0ff7812 */ /* 0x040fe400078ac0ff */
[----:B------:R-:W-:Y:S02]  /*344e0*/  LOP3.LUT P4, RZ, R176, 0x8, RZ, 0xc0, !PT ;  /* 0x00000008b0ff7812 */ /* 0x000fe4000788c0ff */
[----:B------:R-:W-:-:S02]  /*344f0*/  ISETP.NE.AND P1, PT, R160, RZ, PT ;  /* 0x000000ffa000720c */ /* 0x000fc40003f25270 */
[----:B------:R-:W-:Y:S02]  /*34500*/  LOP3.LUT R33, R33, R34, R35, 0xfe, !PT ;  /* 0x0000002221217212 */ /* 0x000fe400078efe23 */
[----:B------:R-:W-:Y:S02]  /*34510*/  SEL R34, RZ, 0x1, P4 ;  /* 0x00000001ff227807 */ /* 0x000fe40002000000 */
[----:B------:R-:W-:Y:S02]  /*34520*/  SEL R160, RZ, 0x1, P5 ;  /* 0x00000001ffa07807 */ /* 0x000fe40002800000 */
[----:B------:R-:W-:Y:S01]  /*34530*/  LOP3.LUT P6, RZ, R176, 0x20, RZ, 0xc0, !PT ;  /* 0x00000020b0ff7812 */ /* 0x000fe200078cc0ff */
[----:B------:R-:W-:-:S04]  /*34540*/  IMAD.WIDE.U32 R34, R34, 0x10000, RZ ;  /* 0x0001000022227825 */ /* 0x000fc800078e00ff */
        /* <DEDUP_REMOVED lines=9> */
[----:B------:R0:W-:Y:S01]  /*345e0*/  STG.E.64 desc[UR4][R32.64], R34 ;  /* 0x0000002220007986 */ /* 0x0001e2000c101b04 */
[----:B------:R-:W-:Y:S05]  /*345f0*/  @!P0 BRA `(.L_x_26428) ;  /* 0x0000000000508947 */ /* 0x000fea0003800000 */
[----:B0-----:R-:W-:Y:S02]  /*34600*/  SHF.L.U32 R32, R174, 0x10, RZ ;  /* 0x00000010ae207819 */ /* 0x001fe400000006ff */
        /* <DEDUP_REMOVED lines=19> */
.L_x_26428:
[----:B0-----:R-:W0:Y:S01]  /*34740*/  @P0 LDC.64 R34, c[0x0][0x228] ;  /* 0x00008a00ff220b82 */ /* 0x001e220000000a00 */
[----:B------:R-:W-:-:S07]  /*34750*/  VIADD R182, R180, 0x120 ;  /* 0x00000120b4b67836 */ /* 0x000fce0000000000 */
[----:B-1----:R-:W1:Y:S01]  /*34760*/  @P1 LDC.64 R32, c[0x0][0x230] ;  /* 0x00008c00ff201b82 */ /* 0x002e620000000a00 */
[----:B------:R-:W-:-:S06]  /*34770*/  IMAD.WIDE.U32 R160, R182, 0x10, R162 ;  /* 0x00000010b6a07825 */ /* 0x000fcc00078e00a2 */
[----:B------:R-:W5:Y:S01]  /*34780*/  LDG.E.128 R160, desc[UR4][R160.64] ;  /* 0x00000004a0a07981 */ /* 0x000f62000c1e1d00 */
[----:B0-----:R-:W-:-:S05]  /*34790*/  @P0 IMAD.WIDE.U32 R34, R182, 0x10, R34 ;  /* 0x00000010b6220825 */ /* 0x001fca00078e0022 */
[----:B------:R0:W5:Y:S01]  /*347a0*/  @P0 LDG.E.128 R108, desc[UR4][R34.64] ;  /* 0x00000004226c0981 */ /* 0x000162000c1e1d00 */
[----:B-1----:R-:W-:-:S05]  /*347b0*/  @P1 IMAD.WIDE.U32 R32, R182, 0x20, R32 ;  /* 0x00000020b6201825 */ /* 0x002fca00078e0020 */
[----:B------:R0:W5:Y:S04]  /*347c0*/  @P1 LDG.E.128 R116, desc[UR4][R32.64] ;  /* 0x0000000420741981 */ /* 0x000168000c1e1d00 */
[----:B------:R0:W5:Y:S01]  /*347d0*/  @P1 LDG.E.128 R112, desc[UR4][R32.64+0x10] ;  /* 0x0000100420701981 */ /* 0x000162000c1e1d00 */
[C---:B------:R-:W-:Y:S01]  /*347e0*/  ISETP.NE.AND P3, PT, R192.reuse, 0x1, PT ;  /* 0x00000001c000780c */ /* 0x040fe20003f65270 */
[----:B------:R-:W-:Y:S01]  /*347f0*/  BSSY B1, `(.L_x_26429) ;  /* 0x000000c000017945 */ /* 0x000fe20003800000 */
[----:B------:R-:W-:-:S11]  /*34800*/  IADD3 R193, R192, 0x1, RZ ;  /* 0x00000001c0c17810 */ /* 0x000fd60007ffe0ff */
        /* <DEDUP_REMOVED lines=9> */
.L_x_26430:
[----:B------:R-:W-:-:S07]  /*348a0*/  MOV R181, R20 ;  /* 0x0000001400b57202 */ /* 0x000fce0000000f00 */
.L_x_26431:
[----:B------:R-:W-:Y:S05]  /*348b0*/  BSYNC B1 ;  /* 0x0000000000017941 */ /* 0x000fea0003800000 */
.L_x_26429:
        /* <DEDUP_REMOVED lines=16> */
.L_x_26435:
[----:B------:R-:W-:Y:S05]  /*349c0*/  BSYNC B2 ;  /* 0x0000000000027941 */ /* 0x000fea0003800000 */
.L_x_26434:
        /* <DEDUP_REMOVED lines=44> */
.L_x_26433:
[----:B------:R-:W-:Y:S05]  /*34c90*/  BSYNC B1 ;  /* 0x0000000000017941 */ /* 0x000fea0003800000 */
.L_x_26432:
        /* <DEDUP_REMOVED lines=15> */
.L_x_26436:
        /* <DEDUP_REMOVED lines=12> */
.L_x_26439:
[----:B------:R-:W-:-:S07]  /*34e50*/  MOV R33, R20 ;  /* 0x0000001400217202 */ /* 0x000fce0000000f00 */
.L_x_26440:
[----:B------:R-:W-:Y:S05]  /*34e60*/  BSYNC B1 ;  /* 0x0000000000017941 */ /* 0x000fea0003800000 */
.L_x_26438:
        /* <DEDUP_REMOVED lines=16> */
.L_x_26444:
[----:B------:R-:W-:Y:S05]  /*34f70*/  BSYNC B2 ;  /* 0x0000000000027941 */ /* 0x000fea0003800000 */
.L_x_26443:
        /* <DEDUP_REMOVED lines=44> */
.L_x_26442:
[----:B------:R-:W-:Y:S05]  /*35240*/  BSYNC B1 ;  /* 0x0000000000017941 */ /* 0x000fea0003800000 */
.L_x_26441:
        /* <DEDUP_REMOVED lines=9> */
.L_x_26437:
        /* <DEDUP_REMOVED lines=12> */
.L_x_26446:
[----:B------:R-:W-:-:S07]  /*353a0*/  MOV R33, R20 ;  /* 0x0000001400217202 */ /* 0x000fce0000000f00 */
.L_x_26447:
[----:B------:R-:W-:Y:S05]  /*353b0*/  BSYNC B1 ;  /* 0x0000000000017941 */ /* 0x000fea0003800000 */
.L_x_26445:
        /* <DEDUP_REMOVED lines=16> */
.L_x_26451:
[----:B------:R-:W-:Y:S05]  /*354c0*/  BSYNC B2 ;  /* 0x0000000000027941 */ /* 0x000fea0003800000 */
.L_x_26450:
        /* <DEDUP_REMOVED lines=44> */
.L_x_26449:
[----:B------:R-:W-:Y:S05]  /*35790*/  BSYNC B1 ;  /* 0x0000000000017941 */ /* 0x000fea0003800000 */
.L_x_26448:
        /* <DEDUP_REMOVED lines=14> */
.L_x_26452:
        /* <DEDUP_REMOVED lines=12> */
.L_x_26455:
[----:B------:R-:W-:-:S07]  /*35940*/  MOV R160, R20 ;  /* 0x0000001400a07202 */ /* 0x000fce0000000f00 */
.L_x_26456:
[----:B------:R-:W-:Y:S05]  /*35950*/  BSYNC B1 ;  /* 0x0000000000017941 */ /* 0x000fea0003800000 */
.L_x_26454:
        /* <DEDUP_REMOVED lines=16> */
.L_x_26460:
[----:B------:R-:W-:Y:S05]  /*35a60*/  BSYNC B2 ;  /* 0x0000000000027941 */ /* 0x000fea0003800000 */
.L_x_26459:
        /* <DEDUP_REMOVED lines=44> */
.L_x_26458:
[----:B------:R-:W-:Y:S05]  /*35d30*/  BSYNC B1 ;  /* 0x0000000000017941 */ /* 0x000fea0003800000 */
.L_x_26457:
        /* <DEDUP_REMOVED lines=10> */
.L_x_26453:
        /* <DEDUP_REMOVED lines=12> */
.L_x_26462:
[----:B------:R-:W-:-:S07]  /*35ea0*/  MOV R160, R20 ;  /* 0x0000001400a07202 */ /* 0x000fce0000000f00 */
.L_x_26463:
[----:B------:R-:W-:Y:S05]  /*35eb0*/  BSYNC B1 ;  /* 0x0000000000017941 */ /* 0x000fea0003800000 */
.L_x_26461:
        /* <DEDUP_REMOVED lines=16> */
.L_x_26467:
[----:B------:R-:W-:Y:S05]  /*35fc0*/  BSYNC B2 ;  /* 0x0000000000027941 */ /* 0x000fea0003800000 */
.L_x_26466:
        /* <DEDUP_REMOVED lines=8> */
[----:B------:R-:W-:Y:S01]  /*36050*/  IMAD.WIDE.U32 R192, R181, -0x2daee0ad, RZ ;  /* 0xd2511f53b5c07825 */ /* 0x000fe200078e00ff */
[----:B------:R-:W-:Y:S02]  /*36060*/  HFMA2.MMA R181, -RZ, RZ, 0, 0 ;  /* 0x00000000ffb57435 */ /* 0x000fe400000001ff */
        /* <DEDUP_REMOVED lines=34> */
.L_x_26465:
[----:B------:R-:W-:Y:S05]  /*36290*/  BSYNC B1 ;  /* 0x0000000000017941 */ /* 0x000fea0003800000 */
.L_x_26464:
        /* <DEDUP_REMOVED lines=15> */
.L_x_26468:
        /* <DEDUP_REMOVED lines=12> */
.L_x_26471:
[----:B------:R-:W-:-:S07]  /*36450*/  MOV R170, R20 ;  /* 0x0000001400aa7202 */ /* 0x000fce0000000f00 */
.L_x_26472:
[----:B------:R-:W-:Y:S05]  /*36460*/  BSYNC B1 ;  /* 0x0000000000017941 */ /* 0x000fea0003800000 */
.L_x_26470:
        /* <DEDUP_REMOVED lines=16> */
.L_x_26476:
[----:B------:R-:W-:Y:S05]  /*36570*/  BSYNC B2 ;  /* 0x0000000000027941 */ /* 0x000fea0003800000 */
.L_x_26475:
        /* <DEDUP_REMOVED lines=44> */
.L_x_26474:
[----:B------:R-:W-:Y:S05]  /*36840*/  BSYNC B1 ;  /* 0x0000000000017941 */ /* 0x000fea0003800000 */
.L_x_26473:
        /* <DEDUP_REMOVED lines=9> */
.L_x_26469:
        /* <DEDUP_REMOVED lines=12> */
.L_x_26478:
[----:B------:R-:W-:-:S07]  /*369a0*/  MOV R181, R20 ;  /* 0x0000001400b57202 */ /* 0x000fce0000000f00 */
.L_x_26479:
[----:B------:R-:W-:Y:S05]  /*369b0*/  BSYNC B1 ;  /* 0x0000000000017941 */ /* 0x000fea0003800000 */
.L_x_26477:
        /* <DEDUP_REMOVED lines=16> */
.L_x_26483:
[----:B------:R-:W-:Y:S05]  /*36ac0*/  BSYNC B2 ;  /* 0x0000000000027941 */ /* 0x000fea0003800000 */
.L_x_26482:
        /* <DEDUP_REMOVED lines=41> */
[----:B------:R-:W-:-:S04]  /*36d60*/  HFMA2.MMA R161, -RZ, RZ, 0, 0 ;  /* 0x00000000ffa17435 */ /* 0x000fc800000001ff */
[----:B------:R-:W-:Y:S02]  /*36d70*/  LOP3.LUT R14, R193, UR39, R14, 0x96, !PT ;  /* 0x00000027c10e7c12 */ /* 0x000fe4000f8e960e */
[----:B------:R-:W-:-:S07]  /*36d80*/  MOV R20, R192 ;  /* 0x000000c000147202 */ /* 0x000fce0000000f00 */
.L_x_26481:
[----:B------:R-:W-:Y:S05]  /*36d90*/  BSYNC B1 ;  /* 0x0000000000017941 */ /* 0x000fea0003800000 */
.L_x_26480:
        /* <DEDUP_REMOVED lines=14> */
.L_x_26484:
        /* <DEDUP_REMOVED lines=12> */
.L_x_26487:
[----:B------:R-:W-:-:S07]  /*36f40*/  MOV R171, R20 ;  /* 0x0000001400ab7202 */ /* 0x000fce0000000f00 */
.L_x_26488:
[----:B------:R-:W-:Y:S05]  /*36f50*/  BSYNC B1 ;  /* 0x0000000000017941 */ /* 0x000fea0003800000 */
.L_x_26486:
        /* <DEDUP_REMOVED lines=16> */
.L_x_26492:
[----:B------:R-:W-:Y:S05]  /*37060*/  BSYNC B2 ;  /* 0x0000000000027941 */ /* 0x000fea0003800000 */
.L_x_26491:
        /* <DEDUP_REMOVED lines=44> */
.L_x_26490:
[----:B------:R-:W-:Y:S05]  /*37330*/  BSYNC B1 ;  /* 0x0000000000017941 */ /* 0x000fea0003800000 */
.L_x_26489:
        /* <DEDUP_REMOVED lines=10> */
.L_x_26485:
        /* <DEDUP_REMOVED lines=12> */
.L_x_26494:
[----:B------:R-:W-:-:S07]  /*374a0*/  MOV R181, R20 ;  /* 0x0000001400b57202 */ /* 0x000fce0000000f00 */
.L_x_26495:
[----:B------:R-:W-:Y:S05]  /*374b0*/  BSYNC B1 ;  /* 0x0000000000017941 */ /* 0x000fea0003800000 */
.L_x_26493:
        /* <DEDUP_REMOVED lines=16> */
.L_x_26499:
[----:B------:R-:W-:Y:S05]  /*375c0*/  BSYNC B2 ;  /* 0x0000000000027941 */ /* 0x000fea0003800000 */
.L_x_26498:
        /* <DEDUP_REMOVED lines=44> */
.L_x_26497:
[----:B------:R-:W-:Y:S05]  /*37890*/  BSYNC B1 ;  /* 0x0000000000017941 */ /* 0x000fea0003800000 */
.L_x_26496:
        /* <DEDUP_REMOVED lines=15> */
.L_x_26500:
        /* <DEDUP_REMOVED lines=12> */
.L_x_26503:
[----:B------:R-:W-:-:S07]  /*37a50*/  MOV R161, R20 ;  /* 0x0000001400a17202 */ /* 0x000fce0000000f00 */
.L_x_26504:
[----:B------:R-:W-:Y:S05]  /*37a60*/  BSYNC B1 ;  /* 0x0000000000017941 */ /* 0x000fea0003800000 */
.L_x_26502:
        /* <DEDUP_REMOVED lines=16> */
.L_x_26508:
[----:B------:R-:W-:Y:S05]  /*37b70*/  BSYNC B2 ;  /* 0x0000000000027941 */ /* 0x000fea0003800000 */
.L_x_26507:
        /* <DEDUP_REMOVED lines=44> */
.L_x_26506:
[----:B------:R-:W-:Y:S05]  /*37e40*/  BSYNC B1 ;  /* 0x0000000000017941 */ /* 0x000fea0003800000 */
.L_x_26505:
        /* <DEDUP_REMOVED lines=9> */
.L_x_26501:
        /* <DEDUP_REMOVED lines=12> */
.L_x_26510:
[----:B------:R-:W-:-:S07]  /*37fa0*/  MOV R161, R20 ;  /* 0x0000001400a17202 */ /* 0x000fce0000000f00 */
.L_x_26511:
[----:B------:R-:W-:Y:S05]  /*37fb0*/  BSYNC B1 ;  /* 0x0000000000017941 */ /* 0x000fea0003800000 */
.L_x_26509:
        /* <DEDUP_REMOVED lines=16> */
.L_x_26515:
[----:B------:R-:W-:Y:S05]  /*380c0*/  BSYNC B2 ;  /* 0x0000000000027941 */ /* 0x000fea0003800000 */
.L_x_26514:
        /* <DEDUP_REMOVED lines=44> */
.L_x_26513:
[----:B------:R-:W-:Y:S05]  /*38390*/  BSYNC B1 ;  /* 0x0000000000017941 */ /* 0x000fea0003800000 */
.L_x_26512:
        /* <DEDUP_REMOVED lines=12> */
.L_x_26516:
        /* <DEDUP_REMOVED lines=12> */
.L_x_26519:
[----:B------:R-:W-:-:S07]  /*38520*/  MOV R162, R20 ;  /* 0x0000001400a27202 */ /* 0x000fce0000000f00 */
.L_x_26520:
[----:B------:R-:W-:Y:S05]  /*38530*/  BSYNC B1 ;  /* 0x0000000000017941 */ /* 0x000fea0003800000 */
.L_x_26518:
        /* <DEDUP_REMOVED lines=16> */
.L_x_26524:
[----:B------:R-:W-:Y:S05]  /*38640*/  BSYNC B2 ;  /* 0x0000000000027941 */ /* 0x000fea0003800000 */
.L_x_26523:
        /* <DEDUP_REMOVED lines=44> */
.L_x_26522:
[----:B------:R-:W-:Y:S05]  /*38910*/  BSYNC B1 ;  /* 0x0000000000017941 */ /* 0x000fea0003800000 */
.L_x_26521:
        /* <DEDUP_REMOVED lines=10> */
.L_x_26517:
        /* <DEDUP_REMOVED lines=12> */
.L_x_26526:
[----:B------:R-:W-:-:S07]  /*38a80*/  MOV R162, R20 ;  /* 0x0000001400a27202 */ /* 0x000fce0000000f00 */
.L_x_26527:
[----:B------:R-:W-:Y:S05]  /*38a90*/  BSYNC B1 ;  /* 0x0000000000017941 */ /* 0x000fea0003800000 */
.L_x_26525:
        /* <DEDUP_REMOVED lines=16> */
.L_x_26531:
[----:B------:R-:W-:Y:S05]  /*38ba0*/  BSYNC B2 ;  /* 0x0000000000027941 */ /* 0x000fea0003800000 */
.L_x_26530:
        /* <DEDUP_REMOVED lines=44> */
.L_x_26529:
[----:B------:R-:W-:Y:S05]  /*38e70*/  BSYNC B1 ;  /* 0x0000000000017941 */ /* 0x000fea0003800000 */
.L_x_26528:
        /* <DEDUP_REMOVED lines=13> */
.L_x_26532:
        /* <DEDUP_REMOVED lines=12> */
.L_x_26535:
[----:B------:R-:W-:-:S07]  /*39010*/  MOV R174, R20 ;  /* 0x0000001400ae7202 */ /* 0x000fce0000000f00 */
.L_x_26536:
[----:B------:R-:W-:Y:S05]  /*39020*/  BSYNC B1 ;  /* 0x0000000000017941 */ /* 0x000fea0003800000 */
.L_x_26534:
        /* <DEDUP_REMOVED lines=16> */
.L_x_26540:
[----:B------:R-:W-:Y:S05]  /*39130*/  BSYNC B2 ;  /* 0x0000000000027941 */ /* 0x000fea0003800000 */
.L_x_26539:
        /* <DEDUP_REMOVED lines=44> */
.L_x_26538:
[----:B------:R-:W-:Y:S05]  /*39400*/  BSYNC B1 ;  /* 0x0000000000017941 */ /* 0x000fea0003800000 */
.L_x_26537:
        /* <DEDUP_REMOVED lines=9> */
.L_x_26533:
        /* <DEDUP_REMOVED lines=12> */
.L_x_26542:
[----:B------:R-:W-:-:S07]  /*39560*/  MOV R181, R20 ;  /* 0x0000001400b57202 */ /* 0x000fce0000000f00 */
.L_x_26543:
[----:B------:R-:W-:Y:S05]  /*39570*/  BSYNC B1 ;  /* 0x0000000000017941 */ /* 0x000fea0003800000 */
.L_x_26541:
        /* <DEDUP_REMOVED lines=16> */
.L_x_26547:
[----:B------:R-:W-:Y:S05]  /*39680*/  BSYNC B2 ;  /* 0x0000000000027941 */ /* 0x000fea0003800000 */
.L_x_26546:
        /* <DEDUP_REMOVED lines=44> */
.L_x_26545:
[----:B------:R-:W-:Y:S05]  /*39950*/  BSYNC B1 ;  /* 0x0000000000017941 */ /* 0x000fea0003800000 */
.L_x_26544:
        /* <DEDUP_REMOVED lines=12> */
.L_x_26548:
        /* <DEDUP_REMOVED lines=12> */
.L_x_26551:
[----:B------:R-:W-:-:S07]  /*39ae0*/  MOV R175, R20 ;  /* 0x0000001400af7202 */ /* 0x000fce0000000f00 */
.L_x_26552:
[----:B------:R-:W-:Y:S05]  /*39af0*/  BSYNC B1 ;  /* 0x0000000000017941 */ /* 0x000fea0003800000 */
.L_x_26550:
        /* <DEDUP_REMOVED lines=16> */
.L_x_26556:
[----:B------:R-:W-:Y:S05]  /*39c00*/  BSYNC B2 ;  /* 0x0000000000027941 */ /* 0x000fea0003800000 */
.L_x_26555:
        /* <DEDUP_REMOVED lines=44> */
.L_x_26554:
[----:B------:R-:W-:Y:S05]  /*39ed0*/  BSYNC B1 ;  /* 0x0000000000017941 */ /* 0x000fea0003800000 */
.L_x_26553:
        /* <DEDUP_REMOVED lines=10> */
.L_x_26549:
[----:B------:R-:W-:Y:S01]  /*39f80*/  SEL R186, RZ, 0x1000000, P5 ;  /* 0x01000000ffba7807 */ /* 0x000fe20002800000 */
[----:B------:R-:W-:Y:S01]  /*39f90*/  IMAD.WIDE.U32 R184, R182, 0x20, R234 ;  /* 0x00000020b6b87825 */ /* 0x000fe200078e00ea */
[----:B------:R-:W-:Y:S02]  /*39fa0*/  SEL R193, RZ, 0x10000, P4 ;  /* 0x00010000ffc17807 */ /* 0x000fe40002000000 */
[----:B------:R-:W-:Y:S02]  /*39fb0*/  SEL R192, RZ, 0x100, P3 ;  /* 0x00000100ffc07807 */ /* 0x000fe40001800000 */
[----:B------:R-:W-:Y:S01]  /*39fc0*/  LOP3.LUT P4, RZ, R176, 0x2, RZ, 0xc0, !PT ;  /* 0x00000002b0ff7812 */ /* 0x000fe2000788c0ff */
[----:B------:R-:W-:Y:S01]  /*39fd0*/  STG.E.128 desc[UR4][R184.64], R32 ;  /* 0x00000020b8007986 */ /* 0x000fe2000c101d04 */
[----:B------:R-:W-:Y:S02]  /*39fe0*/  LOP3.LUT R192, R192, R186, R193, 0xfe, !PT ;  /* 0x000000bac0c07212 */ /* 0x000fe400078efec1 */
[----:B------:R-:W-:Y:S01]  /*39ff0*/  SEL R186, RZ, 0x1, P4 ;  /* 0x00000001ffba7807 */ /* 0x000fe20002000000 */
[----:B------:R0:W-:Y:S01]  /*3a000*/  STG.E.128 desc[UR4][R184.64+0x10], R160 ;  /* 0x000010a0b8007986 */ /* 0x0001e2000c101d04 */
[----:B------:R-:W-:-:S02]  /*3a010*/  LOP3.LUT P5, RZ, R176, 0x1, RZ, 0xc0, !PT ;  /* 0x00000001b0ff7812 */ /* 0x000fc400078ac0ff */
[C---:B------:R-:W-:Y:S02]  /*3a020*/  LOP3.LUT P6, RZ, R176.reuse, 0x4, RZ, 0xc0, !PT ;  /* 0x00000004b0ff7812 */ /* 0x040fe400078cc0ff */
[----:B------:R-:W-:Y:S02]  /*3a030*/  SEL R235, RZ, 0x1, P5 ;  /* 0x00000001ffeb7807 */ /* 0x000fe40002800000 */
[C---:B------:R-:W-:Y:S02]  /*3a040*/  LOP3.LUT P2, RZ, R176.reuse, 0x8, RZ, 0xc0, !PT ;  /* 0x00000008b0ff7812 */ /* 0x040fe4000784c0ff */
[----:B------:R-:W-:Y:S02]  /*3a050*/  LOP3.LUT P1, RZ, R176, 0x10, RZ, 0xc0, !PT ;  /* 0x00000010b0ff7812 */ /* 0x000fe4000782c0ff */
[----:B------:R-:W-:-:S05]  /*3a060*/  SEL R194, RZ, 0x1, P2 ;  /* 0x00000001ffc27807 */ /* 0x000fca0001000000 */
[----:B------:R-:W-:-:S04]  /*3a070*/  IMAD.WIDE.U32 R194, R194, 0x100, RZ ;  /* 0x00000100c2c27825 */ /* 0x000fc800078e00ff */
[----:B0-----:R-:W-:-:S05]  /*3a080*/  IMAD.WIDE.U32 R184, R186, 0x1000000, RZ ;  /* 0x01000000bab87825 */ /* 0x001fca00078e00ff */
[----:B------:R-:W-:Y:S02]  /*3a090*/  LOP3.LUT R235, R185, R192, R235, 0xfe, !PT ;  /* 0x000000c0b9eb7212 */ /* 0x000fe400078efeeb */
[----:B------:R-:W-:Y:S02]  /*3a0a0*/  SEL R192, RZ, 0x1, P6 ;  /* 0x00000001ffc07807 */ /* 0x000fe40003000000 */
[----:B------:R-:W-:-:S03]  /*3a0b0*/  SEL R185, RZ, 0x1, P1 ;  /* 0x00000001ffb97807 */ /* 0x000fc60000800000 */
[----:B------:R-:W-:-:S05]  /*3a0c0*/  IMAD.WIDE.U32 R192, R192, 0x10000, RZ ;  /* 0x00010000c0c07825 */ /* 0x000fca00078e00ff */
[----:B------:R-:W-:Y:S02]  /*3a0d0*/  LOP3.LUT R193, R195, R235, R193, 0xfe, !PT ;  /* 0x000000ebc3c17212 */ /* 0x000fe400078efec1 */
[----:B------:R-:W0:Y:S01]  /*3a0e0*/  LDC.64 R234, c[0x0][0x240] ;  /* 0x00009000ffea7b82 */ /* 0x000e220000000a00 */
[----:B------:R-:W-:-:S04]  /*3a0f0*/  LOP3.LUT R184, R194, R184, R192, 0xfe, !PT ;  /* 0x000000b8c2b87212 */ /* 0x000fc800078efec0 */
[----:B------:R-:W-:Y:S01]  /*3a100*/  LOP3.LUT R192, R184, R185, RZ, 0xfc, !PT ;  /* 0x000000b9b8c07212 */ /* 0x000fe200078efcff */
        /* <DEDUP_REMOVED lines=23> */
.L_x_26557:
        /* <DEDUP_REMOVED lines=264> */
.L_x_26571:
[----:B-1----:R-:W-:Y:S01]  /*3b300*/  FADD.FTZ R184, R238, R184 ;  /* 0x000000b8eeb87221 */ /* 0x002fe20000010000 */
[----:B------:R-:W-:Y:S01]  /*3b310*/  PLOP3.LUT P2, PT, PT, PT, UP0, 0x40, 0x0 ;  /* 0x000000000000781c */ /* 0x000fe20003f4e808 */
[----:B------:R-:W1:Y:S02]  /*3b320*/  @!P1 LDC.64 R192, c[0x0][0x250] ;  /* 0x00009400ffc09b82 */ /* 0x000e640000000a00 */
[----:B------:R-:W-:Y:S01]  /*3b330*/  FFMA.FTZ R186, R184, R185, UR22 ;  /* 0x00000016b8ba7e23 */ /* 0x000fe200080100b9 */
[----:B------:R-:W-:-:S05]  /*3b340*/  FMUL.FTZ R184, R195, R195 ;  /* 0x000000c3c3b87220 */ /* 0x000fca0000410000 */
[----:B------:R-:W-:Y:S02]  /*3b350*/  FSEL R235, R184, RZ, !P2 ;  /* 0x000000ffb8eb7208 */ /* 0x000fe40005000000 */
[----:B------:R-:W2:Y:S03]  /*3b360*/  @!P1 LDC.64 R184, c[0x0][0x258] ;  /* 0x00009600ffb89b82 */ /* 0x000ea60000000a00 */
[----:B------:R-:W-:-:S06]  /*3b370*/  FADD.FTZ R186, R186, R235 ;  /* 0x000000ebbaba7221 */ /* 0x000fcc0000010000 */
[----:B------:R-:W3:Y:S01]  /*3b380*/  MUFU.RSQ R186, R186 ;  /* 0x000000ba00ba7308 */ /* 0x000ee20000001400 */
[----:B-1----:R-:W-:-:S05]  /*3b390*/  @!P1 IMAD.WIDE R192, R177, 0x4, R192 ;  /* 0x00000004b1c09825 */ /* 0x002fca00078e02c0 */
[----:B------:R1:W-:Y:S01]  /*3b3a0*/  @!P1 STG.E desc[UR4][R192.64], R195 ;  /* 0x000000c3c0009986 */ /* 0x0003e2000c101904 */
[----:B--2---:R-:W-:-:S05]  /*3b3b0*/  @!P1 IMAD.WIDE R184, R177, 0x4, R184 ;  /* 0x00000004b1b89825 */ /* 0x004fca00078e02b8 */
[----:B---3--:R2:W-:Y:S01]  /*3b3c0*/  @!P1 STG.E desc[UR4][R184.64], R186 ;  /* 0x000000bab8009986 */ /* 0x0085e2000c101904 */
[----:B------:R-:W-:Y:S02]  /*3b3d0*/  PLOP3.LUT P1, PT, PT, PT, UP0, 0x40, 0x0 ;  /* 0x000000000000781c */ /* 0x000fe40003f2e808 */
[----:B-1----:R-:W-:Y:S02]  /*3b3e0*/  PRMT R192, R158, 0x7632, R192 ;  /* 0x000076329ec07816 */ /* 0x002fe400000000c0 */
[----:B--2---:R-:W-:Y:S02]  /*3b3f0*/  FSEL R184, R195, RZ, P1 ;  /* 0x000000ffc3b87208 */ /* 0x004fe40000800000 */
[----:B------:R-:W-:-:S03]  /*3b400*/  SHF.L.U32 R185, R192, 0x10, RZ ;  /* 0x00000010c0b97819 */ /* 0x000fc600000006ff */
[C-C-:B------:R-:W-:Y:S01]  /*3b410*/  FADD.FTZ R235, -R184.reuse, R103.reuse ;  /* 0x00000067b8eb7221 */ /* 0x140fe20000010100 */
[----:B------:R-:W-:Y:S01]  /*3b420*/  PRMT R103, R159, 0x7632, R103 ;  /* 0x000076329f677816 */ /* 0x000fe20000000067 */
[C---:B------:R-:W-:Y:S01]  /*3b430*/  FADD.FTZ R107, -R184.reuse, R107 ;  /* 0x0000006bb86b7221 */ /* 0x040fe20000010100 */
[----:B------:R-:W-:Y:S01]  /*3b440*/  FADD.FTZ R75, -R184, R75 ;  /* 0x0000004bb84b7221 */ /* 0x000fe20000010100 */
[----:B------:R-:W-:Y:S01]  /*3b450*/  FMUL.FTZ R194, R186, R235 ;  /* 0x000000ebbac27220 */ /* 0x000fe20000410000 */
[--C-:B------:R-:W-:Y:S01]  /*3b460*/  FADD.FTZ R235, -R184, R101.reuse ;  /* 0x00000065b8eb7221 */ /* 0x100fe20000010100 */
[----:B------:R-:W-:Y:S01]  /*3b470*/  IMAD.U32 R103, R103, 0x10000, RZ ;  /* 0x0001000067677824 */ /* 0x000fe200078e00ff */
[----:B------:R-:W-:Y:S01]  /*3b480*/  PRMT R101, R157, 0x7632, R101 ;  /* 0x000076329d657816 */ /* 0x000fe20000000065 */
[----:B------:R-:W-:Y:S01]  /*3b490*/  FMUL.FTZ R192, R186, R107 ;  /* 0x0000006bbac07220 */ /* 0x000fe20000410000 */
[----:B------:R-:W-:Y:S01]  /*3b4a0*/  FADD.FTZ R62, -R184, R62 ;  /* 0x0000003eb83e7221 */ /* 0x000fe20000010100 */
[----:B------:R-:W-:Y:S01]  /*3b4b0*/  FFMA.FTZ R103, R194, R103, R245 ;  /* 0x00000067c2677223 */ /* 0x000fe200000100f5 */
[----:B------:R-:W-:Y:S01]  /*3b4c0*/  FMUL.FTZ R194, R186, R235 ;  /* 0x000000ebbac27220 */ /* 0x000fe20000410000 */
[----:B------:R-:W-:-:S02]  /*3b4d0*/  IMAD.U32 R101, R101, 0x10000, RZ ;  /* 0x0001000065657824 */ /* 0x000fc400078e00ff */
[C---:B------:R-:W-:Y:S01]  /*3b4e0*/  FADD.FTZ R43, -R184.reuse, R43 ;  /* 0x0000002bb82b7221 */ /* 0x040fe20000010100 */
[----:B------:R-:W-:Y:S01]  /*3b4f0*/  FADD.FTZ R32, -R184, R32 ;  /* 0x00000020b8207221 */ /* 0x000fe20000010100 */
[----:B------:R-:W-:Y:S01]  /*3b500*/  FFMA.FTZ R107, R194, R185, R247 ;  /* 0x000000b9c26b7223 */ /* 0x000fe200000100f7 */
[----:B------:R-:W-:Y:S01]  /*3b510*/  FADD.FTZ R185, -R184, R105 ;  /* 0x00000069b8b97221 */ /* 0x000fe20000010100 */
[----:B------:R-:W-:Y:S01]  /*3b520*/  FFMA.FTZ R101, R192, R101, R249 ;  /* 0x00000065c0657223 */ /* 0x000fe200000100f9 */
[----:B------:R-:W-:Y:S01]  /*3b530*/  PRMT R105, R156, 0x7632, R105 ;  /* 0x000076329c697816 */ /* 0x000fe20000000069 */
[----:B------:R-:W-:Y:S01]  /*3b540*/  FADD.FTZ R71, -R184, R71 ;  /* 0x00000047b8477221 */ /* 0x000fe20000010100 */
[----:B------:R-:W-:Y:S01]  /*3b550*/  FMUL.FTZ R192, R186, R185 ;  /* 0x000000b9bac07220 */ /* 0x000fe20000410000 */
[C---:B------:R-:W-:Y:S01]  /*3b560*/  FADD.FTZ R185, -R184.reuse, R102 ;  /* 0x00000066b8b97221 */ /* 0x040fe20000010100 */
[----:B------:R-:W-:Y:S01]  /*3b570*/  IMAD.U32 R102, R159, 0x10000, RZ ;  /* 0x000100009f667824 */ /* 0x000fe200078e00ff */
[----:B------:R-:W-:Y:S01]  /*3b580*/  SHF.L.U32 R105, R105, 0x10, RZ ;  /* 0x0000001069697819 */ /* 0x000fe200000006ff */
[----:B------:R-:W-:Y:S01]  /*3b590*/  FADD.FTZ R66, -R184, R66 ;  /* 0x00000042b8427221 */ /* 0x000fe20000010100 */
[----:B------:R-:W-:Y:S01]  /*3b5a0*/  FMUL.FTZ R193, R186, R185 ;  /* 0x000000b9bac17220 */ /* 0x000fe20000410000 */
[C---:B------:R-:W-:Y:S01]  /*3b5b0*/  FADD.FTZ R185, -R184.reuse, R100 ;  /* 0x00000064b8b97221 */ /* 0x040fe20000010100 */
[----:B------:R-:W-:Y:S01]  /*3b5c0*/  FADD.FTZ R35, -R184, R35 ;  /* 0x00000023b8237221 */ /* 0x000fe20000010100 */
[----:B------:R-:W-:Y:S01]  /*3b5d0*/  FFMA.FTZ R105, R192, R105, R251 ;  /* 0x00000069c0697223 */ /* 0x000fe200000100fb */
[----:B------:R-:W-:Y:S01]  /*3b5e0*/  FFMA.FTZ R100, R193, R102, R246 ;  /* 0x00000066c1647223 */ /* 0x000fe200000100f6 */
[----:B------:R-:W-:Y:S01]  /*3b5f0*/  SHF.L.U32 R102, R158, 0x10, RZ ;  /* 0x000000109e667819 */ /* 0x000fe200000006ff */
[----:B------:R-:W-:Y:S01]  /*3b600*/  FMUL.FTZ R195, R186, R185 ;  /* 0x000000b9bac37220 */ /* 0x000fe20000410000 */
[C---:B------:R-:W-:Y:S01]  /*3b610*/  FADD.FTZ R193, -R184.reuse, R106 ;  /* 0x0000006ab8c17221 */ /* 0x040fe20000010100 */
[----:B------:R-:W-:Y:S01]  /*3b620*/  FADD.FTZ R185, -R184, R104 ;  /* 0x00000068b8b97221 */ /* 0x000fe20000010100 */
[----:B------:R-:W-:-:S02]  /*3b630*/  IMAD.U32 R104, R157, 0x10000, RZ ;  /* 0x000100009d687824 */ /* 0x000fc400078e00ff */
[----:B------:R-:W-:Y:S01]  /*3b640*/  FFMA.FTZ R192, R195, R102, R248 ;  /* 0x00000066c3c07223 */ /* 0x000fe200000100f8 */
[----:B------:R-:W-:Y:S01]  /*3b650*/  FMUL.FTZ R193, R186, R193 ;  /* 0x000000c1bac17220 */ /* 0x000fe20000410000 */
[----:B------:R-:W-:Y:S01]  /*3b660*/  SHF.L.U32 R102, R156, 0x10, RZ ;  /* 0x000000109c667819 */ /* 0x000fe200000006ff */
[----:B------:R-:W-:Y:S01]  /*3b670*/  FMUL.FTZ R185, R186, R185 ;  /* 0x000000b9bab97220 */ /* 0x000fe20000410000 */
[----:B------:R-:W-:Y:S01]  /*3b680*/  F2FP.BF16.F32.PACK_AB R103, R103, R100 ;  /* 0x000000646767723e */ /* 0x000fe200000010ff */
[----:B------:R-:W-:Y:S01]  /*3b690*/  FFMA.FTZ R106, R193, R104, R250 ;  /* 0x00000068c16a7223 */ /* 0x000fe200000100fa */
[----:B------:R-:W-:Y:S01]  /*3b6a0*/  FADD.FTZ R79, -R184, R79 ;  /* 0x0000004fb84f7221 */ /* 0x000fe20000010100 */
[----:B------:R-:W-:Y:S01]  /*3b6b0*/  FFMA.FTZ R104, R185, R102, R252 ;  /* 0x00000066b9687223 */ /* 0x000fe200000100fc */
[----:B------:R-:W-:Y:S01]  /*3b6c0*/  F2FP.BF16.F32.PACK_AB R102, R107, R192 ;  /* 0x000000c06b66723e */ /* 0x000fe200000010ff */
[----:B------:R-:W-:Y:S01]  /*3b6d0*/  FMUL.FTZ R107, R186, R71 ;  /* 0x00000047ba6b7220 */ /* 0x000fe20000410000 */
[----:B------:R-:W-:Y:S01]  /*3b6e0*/  F2FP.BF16.F32.PACK_AB R101, R101, R106 ;  /* 0x0000006a6565723e */ /* 0x000fe200000010ff */
[----:B------:R-:W-:Y:S01]  /*3b6f0*/  FADD.FTZ R58, -R184, R58 ;  /* 0x0000003ab83a7221 */ /* 0x000fe20000010100 */
[----:B------:R-:W-:Y:S01]  /*3b700*/  F2FP.BF16.F32.PACK_AB R100, R105, R104 ;  /* 0x000000686964723e */ /* 0x000fe200000010ff */
[----:B------:R-:W-:Y:S01]  /*3b710*/  FMUL.FTZ R71, R186, R66 ;  /* 0x00000042ba477220 */ /* 0x000fe20000410000 */
[----:B------:R-:W-:Y:S01]  /*3b720*/  LEA R104, P1, R180, UR18, 0x4 ;  /* 0x00000012b4687c11 */ /* 0x000fe2000f8220ff */
[----:B------:R-:W-:Y:S01]  /*3b730*/  FADD.FTZ R45, -R184, R45 ;  /* 0x0000002db82d7221 */ /* 0x000fe20000010100 */
[----:B------:R-:W-:Y:S01]  /*3b740*/  FMUL.FTZ R66, R186, R35 ;  /* 0x00000023ba427220 */ /* 0x000fe20000410000 */
[----:B------:R-:W-:Y:S01]  /*3b750*/  FADD.FTZ R34, -R184, R34 ;  /* 0x00000022b8227221 */ /* 0x000fe20000010100 */
[----:B------:R-:W-:Y:S01]  /*3b760*/  LEA.HI.X R105, R180, UR19, RZ, 0x4, P1 ;  /* 0x00000013b4697c11 */ /* 0x000fe200088f24ff */
        /* <DEDUP_REMOVED lines=10> */
[----:B------:R-:W-:Y:S01]  /*3b810*/  FADD.FTZ R33, -R184, R33 ;  /* 0x00000021b8217221 */ /* 0x000fe20000010100 */
[C---:B------:R-:W-:Y:S01]  /*3b820*/  FMUL.FTZ R232, R186.reuse, R37 ;  /* 0x00000025bae87220 */ /* 0x040fe20000410000 */
[----:B------:R-:W-:Y:S01]  /*3b830*/  FMUL.FTZ R99, R186, R99 ;  /* 0x00000063ba637220 */ /* 0x000fe20000410000 */
[----:B------:R-:W-:Y:S01]  /*3b840*/  PRMT R37, R151, 0x7632, R37 ;  /* 0x0000763297257816 */ /* 0x000fe20000000025 */
[C---:B------:R-:W-:Y:S01]  /*3b850*/  FADD.FTZ R87, -R184.reuse, R87 ;  /* 0x00000057b8577221 */ /* 0x040fe20000010100 */
[C---:B------:R-:W-:Y:S01]  /*3b860*/  FADD.FTZ R39, -R184.reuse, R39 ;  /* 0x00000027b8277221 */ /* 0x040fe20000010100 */
[C---:B------:R-:W-:Y:S01]  /*3b870*/  FADD.FTZ R69, -R184.reuse, R69 ;  /* 0x00000045b8457221 */ /* 0x040fe20000010100 */
[----:B------:R-:W-:Y:S01]  /*3b880*/  FADD.FTZ R64, -R184, R64 ;  /* 0x00000040b8407221 */ /* 0x000fe20000010100 */
[C---:B------:R-:W-:Y:S01]  /*3b890*/  FMUL.FTZ R87, R186.reuse, R87 ;  /* 0x00000057ba577220 */ /* 0x040fe20000410000 */
[----:B------:R-:W-:Y:S01]  /*3b8a0*/  FMUL.FTZ R235, R186, R39 ;  /* 0x00000027baeb7220 */ /* 0x000fe20000410000 */
[C---:B------:R-:W-:Y:S01]  /*3b8b0*/  FADD.FTZ R91, -R184.reuse, R91 ;  /* 0x0000005bb85b7221 */ /* 0x040fe20000010100 */
[----:B------:R-:W-:Y:S01]  /*3b8c0*/  FADD.FTZ R47, -R184, R47 ;  /* 0x0000002fb82f7221 */ /* 0x000fe20000010100 */
[C---:B-1----:R-:W-:Y:S01]  /*3b8d0*/  FMUL.FTZ R105, R186.reuse, R75 ;  /* 0x0000004bba697220 */ /* 0x042fe20000410000 */
[C---:B------:R-:W-:Y:S01]  /*3b8e0*/  FMUL.FTZ R75, R186.reuse, R62 ;  /* 0x0000003eba4b7220 */ /* 0x040fe20000410000 */
[C---:B------:R-:W-:Y:S01]  /*3b8f0*/  FMUL.FTZ R62, R186.reuse, R43 ;  /* 0x0000002bba3e7220 */ /* 0x040fe20000410000 */
[C---:B------:R-:W-:Y:S01]  /*3b900*/  FMUL.FTZ R43, R186.reuse, R32 ;  /* 0x00000020ba2b7220 */ /* 0x040fe20000410000 */
[----:B------:R-:W-:Y:S01]  /*3b910*/  PRMT R32, R155, 0x7632, R32 ;  /* 0x000076329b207816 */ /* 0x000fe20000000020 */
[C---:B------:R-:W-:Y:S01]  /*3b920*/  FMUL.FTZ R103, R186.reuse, R79 ;  /* 0x0000004fba677220 */ /* 0x040fe20000410000 */
[C---:B------:R-:W-:Y:S01]  /*3b930*/  FMUL.FTZ R79, R186.reuse, R58 ;  /* 0x0000003aba4f7220 */ /* 0x040fe20000410000 */
[C---:B------:R-:W-:Y:S01]  /*3b940*/  FMUL.FTZ R58, R186.reuse, R45 ;  /* 0x0000002dba3a7220 */ /* 0x040fe20000410000 */
[----:B------:R-:W-:Y:S01]  /*3b950*/  FMUL.FTZ R45, R186, R34 ;  /* 0x00000022ba2d7220 */ /* 0x000fe20000410000 */
[----:B------:R-:W-:Y:S01]  /*3b960*/  IMAD.U32 R35, R32, 0x10000, RZ ;  /* 0x0001000020237824 */ /* 0x000fe200078e00ff */
[----:B------:R-:W-:Y:S01]  /*3b970*/  PRMT R32, R154, 0x7632, R32 ;  /* 0x000076329a207816 */ /* 0x000fe20000000020 */
[C---:B------:R-:W-:Y:S01]  /*3b980*/  FMUL.FTZ R102, R186.reuse, R77 ;  /* 0x0000004dba667220 */ /* 0x040fe20000410000 */
[C---:B------:R-:W-:Y:S01]  /*3b990*/  FMUL.FTZ R77, R186.reuse, R56 ;  /* 0x00000038ba4d7220 */ /* 0x040fe20000410000 */
[----:B------:R-:W-:Y:S01]  /*3b9a0*/  FMUL.FTZ R56, R186, R55 ;  /* 0x00000037ba387220 */ /* 0x000fe20000410000 */
[----:B------:R-:W-:Y:S01]  /*3b9b0*/  SHF.L.U32 R34, R32, 0x10, RZ ;  /* 0x0000001020227819 */ /* 0x000fe200000006ff */
[C---:B------:R-:W-:Y:S01]  /*3b9c0*/  FMUL.FTZ R55, R186.reuse, R41 ;  /* 0x00000029ba377220 */ /* 0x040fe20000410000 */
[----:B------:R-:W-:Y:S01]  /*3b9d0*/  PRMT R32, R153, 0x7632, R32 ;  /* 0x0000763299207816 */ /* 0x000fe20000000020 */
[C---:B------:R-:W-:Y:S01]  /*3b9e0*/  FMUL.FTZ R41, R186.reuse, R38 ;  /* 0x00000026ba297220 */ /* 0x040fe20000410000 */
[C---:B------:R-:W-:Y:S01]  /*3b9f0*/  FMUL.FTZ R104, R186.reuse, R73 ;  /* 0x00000049ba687220 */ /* 0x040fe20000410000 */
[C---:B------:R-:W-:Y:S01]  /*3ba00*/  FMUL.FTZ R73, R186.reuse, R60 ;  /* 0x0000003cba497220 */ /* 0x040fe20000410000 */
[----:B------:R-:W-:Y:S01]  /*3ba10*/  FMUL.FTZ R60, R186, R33 ;  /* 0x00000021ba3c7220 */ /* 0x000fe20000410000 */
[----:B------:R-:W-:-:S02]  /*3ba20*/  IMAD.U32 R38, R32, 0x10000, RZ ;  /* 0x0001000020267824 */ /* 0x000fc400078e00ff */
[----:B------:R-:W-:Y:S01]  /*3ba30*/  FMUL.FTZ R106, R186, R69 ;  /* 0x00000045ba6a7220 */ /* 0x000fe20000410000 */
[----:B------:R-:W-:Y:S01]  /*3ba40*/  FADD.FTZ R83, -R184, R83 ;  /* 0x00000053b8537221 */ /* 0x000fe20000010100 */
[----:B------:R-:W-:Y:S01]  /*3ba50*/  FMUL.FTZ R69, R186, R64 ;  /* 0x00000040ba457220 */ /* 0x000fe20000410000 */
[----:B------:R-:W-:Y:S01]  /*3ba60*/  FFMA.FTZ R33, R99, R38, R241 ;  /* 0x0000002663217223 */ /* 0x000fe200000100f1 */
[----:B------:R-:W-:Y:S01]  /*3ba70*/  IMAD.U32 R38, R37, 0x10000, RZ ;  /* 0x0001000025267824 */ /* 0x000fe200078e00ff */
[----:B------:R-:W-:Y:S01]  /*3ba80*/  PRMT R37, R150, 0x7632, R37 ;  /* 0x0000763296257816 */ /* 0x000fe20000000025 */
[----:B------:R-:W-:Y:S01]  /*3ba90*/  FADD.FTZ R52, -R184, R52 ;  /* 0x00000034b8347221 */ /* 0x000fe20000010100 */
[C---:B------:R-:W-:Y:S01]  /*3baa0*/  FMUL.FTZ R91, R186.reuse, R91 ;  /* 0x0000005bba5b7220 */ /* 0x040fe20000410000 */
[----:B------:R-:W-:Y:S01]  /*3bab0*/  FFMA.FTZ R39, R87, R38, R225 ;  /* 0x0000002657277223 */ /* 0x000fe200000100e1 */
[----:B------:R-:W-:Y:S01]  /*3bac0*/  SHF.L.U32 R38, R37, 0x10, RZ ;  /* 0x0000001025267819 */ /* 0x000fe200000006ff */
[----:B------:R-:W-:Y:S01]  /*3bad0*/  FMUL.FTZ R64, R186, R47 ;  /* 0x0000002fba407220 */ /* 0x000fe20000410000 */
[----:B------:R-:W-:Y:S01]  /*3bae0*/  PRMT R37, R149, 0x7632, R37 ;  /* 0x0000763295257816 */ /* 0x000fe20000000025 */
[----:B------:R-:W-:Y:S01]  /*3baf0*/  FADD.FTZ R49, -R184, R49 ;  /* 0x00000031b8317221 */ /* 0x000fe20000010100 */
[----:B------:R-:W-:Y:S01]  /*3bb00*/  PRMT R47, R148, 0x7632, R47 ;  /* 0x00007632942f7816 */ /* 0x000fe2000000002f */
[----:B------:R-:W-:Y:S01]  /*3bb10*/  FADD.FTZ R89, -R184, R89 ;  /* 0x00000059b8597221 */ /* 0x000fe20000010100 */
[----:B------:R-:W-:Y:S01]  /*3bb20*/  FMUL.FTZ R100, R186, R83 ;  /* 0x00000053ba647220 */ /* 0x000fe20000410000 */
[----:B------:R-:W-:-:S02]  /*3bb30*/  IMAD.U32 R180, R37, 0x10000, RZ ;  /* 0x0001000025b47824 */ /* 0x000fc400078e00ff */
[C---:B------:R-:W-:Y:S01]  /*3bb40*/  FMUL.FTZ R83, R186.reuse, R52 ;  /* 0x00000034ba537220 */ /* 0x040fe20000410000 */
[C---:B------:R-:W-:Y:S01]  /*3bb50*/  FMUL.FTZ R52, R186.reuse, R49 ;  /* 0x00000031ba347220 */ /* 0x040fe20000410000 */
[----:B------:R-:W-:Y:S01]  /*3bb60*/  FMUL.FTZ R89, R186, R89 ;  /* 0x00000059ba597220 */ /* 0x000fe20000410000 */
[----:B------:R-:W-:Y:S01]  /*3bb70*/  FFMA.FTZ R37, R91, R180, R229 ;  /* 0x000000b45b257223 */ /* 0x000fe200000100e5 */
[----:B------:R-:W-:Y:S01]  /*3bb80*/  SHF.L.U32 R180, R47, 0x10, RZ ;  /* 0x000000102fb47819 */ /* 0x000fe200000006ff */
[C---:B------:R-:W-:Y:S01]  /*3bb90*/  FADD.FTZ R96, -R184.reuse, R96 ;  /* 0x00000060b8607221 */ /* 0x040fe20000010100 */
[----:B------:R-:W-:Y:S01]  /*3bba0*/  PRMT R49, R147, 0x7632, R49 ;  /* 0x0000763293317816 */ /* 0x000fe20000000031 */
[C---:B------:R-:W-:Y:S01]  /*3bbb0*/  FADD.FTZ R97, -R184.reuse, R97 ;  /* 0x00000061b8617221 */ /* 0x040fe20000010100 */
[C---:B------:R-:W-:Y:S01]  /*3bbc0*/  FADD.FTZ R98, -R184.reuse, R98 ;  /* 0x00000062b8627221 */ /* 0x040fe20000010100 */
[----:B------:R-:W-:Y:S01]  /*3bbd0*/  FFMA.FTZ R47, R89, R180, R231 ;  /* 0x000000b4592f7223 */ /* 0x000fe200000100e7 */
[----:B------:R-:W-:Y:S01]  /*3bbe0*/  FADD.FTZ R92, -R184, R92 ;  /* 0x0000005cb85c7221 */ /* 0x000fe20000010100 */
[----:B------:R-:W-:Y:S01]  /*3bbf0*/  IMAD.U32 R180, R49, 0x10000, RZ ;  /* 0x0001000031b47824 */ /* 0x000fe200078e00ff */
[----:B------:R-:W-:Y:S01]  /*3bc00*/  PRMT R49, R146, 0x7632, R49 ;  /* 0x0000763292317816 */ /* 0x000fe20000000031 */
        /* <DEDUP_REMOVED lines=81> */
[----:B0-----:R-:W-:Y:S01]  /*3c120*/  FMUL.FTZ R238, R186, R163 ;  /* 0x000000a3baee7220 */ /* 0x001fe20000410000 */
[----:B------:R-:W-:Y:S01]  /*3c130*/  SHF.L.U32 R186, R49, 0x10, RZ ;  /* 0x0000001031ba7819 */ /* 0x000fe200000006ff */
[----:B------:R-:W-:Y:S01]  /*3c140*/  FFMA.FTZ R185, R100, R185, R221 ;  /* 0x000000b964b97223 */ /* 0x000fe200000100dd */
[----:B------:R-:W-:Y:S01]  /*3c150*/  PRMT R49, R143, 0x7632, R49 ;  /* 0x000076328f317816 */ /* 0x000fe20000000031 */
[----:B------:R-:W-:Y:S01]  /*3c160*/  FFMA.FTZ R180, R103, R180, R217 ;  /* 0x000000b467b47223 */ /* 0x000fe200000100d9 */
[----:B------:R-:W-:Y:S01]  /*3c170*/  PRMT R51, R139, 0x7632, R51 ;  /* 0x000076328b337816 */ /* 0x000fe20000000033 */
[----:B------:R-:W-:Y:S01]  /*3c180*/  FFMA.FTZ R35, R95, R35, R236 ;  /* 0x000000235f237223 */ /* 0x000fe200000100ec */
[----:B------:R-:W-:Y:S01]  /*3c190*/  FFMA.FTZ R34, R93, R34, R239 ;  /* 0x000000225d227223 */ /* 0x000fe200000100ef */
[----:B------:R-:W-:Y:S01]  /*3c1a0*/  IMAD.U32 R192, R49, 0x10000, RZ ;  /* 0x0001000031c07824 */ /* 0x000fe200078e00ff */
[----:B------:R-:W-:Y:S01]  /*3c1b0*/  PRMT R49, R142, 0x7632, R49 ;  /* 0x000076328e317816 */ /* 0x000fe20000000031 */
[----:B------:R-:W-:-:S02]  /*3c1c0*/  IMAD.U32 R100, R51, 0x10000, RZ ;  /* 0x0001000033647824 */ /* 0x000fc400078e00ff */
[----:B------:R-:W-:Y:S01]  /*3c1d0*/  FFMA.FTZ R186, R81, R186, R223 ;  /* 0x000000ba51ba7223 */ /* 0x000fe200000100df */
[----:B------:R-:W-:Y:S01]  /*3c1e0*/  FFMA.FTZ R192, R107, R192, R209 ;  /* 0x000000c06bc07223 */ /* 0x000fe200000100d1 */
[----:B------:R-:W-:Y:S01]  /*3c1f0*/  SHF.L.U32 R193, R49, 0x10, RZ ;  /* 0x0000001031c17819 */ /* 0x000fe200000006ff */
[----:B------:R-:W-:Y:S01]  /*3c200*/  FFMA.FTZ R51, R63, R100, R201 ;  /* 0x000000643f337223 */ /* 0x000fe200000100c9 */
[----:B------:R-:W-:Y:S01]  /*3c210*/  PRMT R49, R141, 0x7632, R49 ;  /* 0x000076328d317816 */ /* 0x000fe20000000031 */
[----:B------:R-:W-:Y:S01]  /*3c220*/  FFMA.FTZ R38, R85, R38, R227 ;  /* 0x0000002655267223 */ /* 0x000fe200000100e3 */
[----:B------:R-:W-:Y:S01]  /*3c230*/  PRMT R63, R137, 0x7632, R63 ;  /* 0x00007632893f7816 */ /* 0x000fe2000000003f */
[----:B------:R-:W-:Y:S01]  /*3c240*/  FFMA.FTZ R193, R106, R193, R211 ;  /* 0x000000c16ac17223 */ /* 0x000fe200000100d3 */
[----:B------:R-:W-:Y:S01]  /*3c250*/  PRMT R32, R152, 0x7632, R32 ;  /* 0x0000763298207816 */ /* 0x000fe20000000020 */
[----:B------:R-:W-:Y:S01]  /*3c260*/  IMAD.U32 R194, R49, 0x10000, RZ ;  /* 0x0001000031c27824 */ /* 0x000fe200078e00ff */
[----:B------:R-:W-:Y:S01]  /*3c270*/  PRMT R49, R140, 0x7632, R49 ;  /* 0x000076328c317816 */ /* 0x000fe20000000031 */
[----:B------:R-:W-:Y:S01]  /*3c280*/  FFMA.FTZ R184, R102, R184, R219 ;  /* 0x000000b866b87223 */ /* 0x000fe200000100db */
[----:B------:R-:W-:Y:S01]  /*3c290*/  SHF.L.U32 R32, R32, 0x10, RZ ;  /* 0x0000001020207819 */ /* 0x000fe200000006ff */
[----:B------:R-:W-:Y:S01]  /*3c2a0*/  FFMA.FTZ R194, R105, R194, R213 ;  /* 0x000000c269c27223 */ /* 0x000fe200000100d5 */
[----:B------:R-:W-:-:S03]  /*3c2b0*/  SHF.L.U32 R49, R49, 0x10, RZ ;  /* 0x0000001031317819 */ /* 0x000fc600000006ff */
[----:B------:R-:W-:Y:S02]  /*3c2c0*/  FFMA.FTZ R32, R97, R32, R243 ;  /* 0x0000002061207223 */ /* 0x000fe400000100f3 */
[----:B------:R-:W-:Y:S01]  /*3c2d0*/  FFMA.FTZ R195, R104, R49, R215 ;  /* 0x0000003168c37223 */ /* 0x000fe200000100d7 */
[----:B------:R-:W-:-:S04]  /*3c2e0*/  PRMT R49, R138, 0x7632, R49 ;  /* 0x000076328a317816 */ /* 0x000fc80000000031 */
[----:B------:R-:W-:-:S05]  /*3c2f0*/  SHF.L.U32 R100, R49, 0x10, RZ ;  /* 0x0000001031647819 */ /* 0x000fca00000006ff */
[----:B------:R-:W-:Y:S01]  /*3c300*/  FFMA.FTZ R49, R61, R100, R203 ;  /* 0x000000643d317223 */ /* 0x000fe200000100cb */
[----:B------:R-:W-:Y:S01]  /*3c310*/  IMAD.U32 R100, R63, 0x10000, RZ ;  /* 0x000100003f647824 */ /* 0x000fe200078e00ff */
[----:B------:R-:W-:-:S03]  /*3c320*/  PRMT R61, R136, 0x7632, R61 ;  /* 0x00007632883d7816 */ /* 0x000fc6000000003d */
[----:B------:R-:W-:Y:S01]  /*3c330*/  FFMA.FTZ R161, R67, R100, R205 ;  /* 0x0000006443a17223 */ /* 0x000fe200000100cd */
[----:B------:R-:W-:Y:S02]  /*3c340*/  SHF.L.U32 R100, R61, 0x10, RZ ;  /* 0x000000103d647819 */ /* 0x000fe400000006ff */
[----:B------:R-:W-:-:S03]  /*3c350*/  PRMT R61, R135, 0x7632, R61 ;  /* 0x00007632873d7816 */ /* 0x000fc6000000003d */
[----:B------:R-:W-:Y:S02]  /*3c360*/  FFMA.FTZ R163, R65, R100, R207 ;  /* 0x0000006441a37223 */ /* 0x000fe400000100cf */
[----:B------:R-:W-:Y:S01]  /*3c370*/  IMAD.U32 R107, R61, 0x10000, RZ ;  /* 0x000100003d6b7824 */ /* 0x000fe200078e00ff */
[----:B------:R-:W-:-:S03]  /*3c380*/  PRMT R61, R134, 0x7632, R61 ;  /* 0x00007632863d7816 */ /* 0x000fc6000000003d */
[----:B------:R-:W-:Y:S01]  /*3c390*/  FFMA.FTZ R107, R56, R107, R23 ;  /* 0x0000006b386b7223 */ /* 0x000fe20000010017 */
[----:B------:R-:W-:Y:S02]  /*3c3a0*/  SHF.L.U32 R106, R61, 0x10, RZ ;  /* 0x000000103d6a7819 */ /* 0x000fe400000006ff */
[----:B------:R-:W-:-:S03]  /*3c3b0*/  PRMT R56, R133, 0x7632, R56 ;  /* 0x0000763285387816 */ /* 0x000fc60000000038 */
[----:B------:R-:W-:Y:S01]  /*3c3c0*/  FFMA.FTZ R106, R53, R106, R21 ;  /* 0x0000006a356a7223 */ /* 0x000fe20000010015 */
[----:B------:R-:W-:Y:S01]  /*3c3d0*/  PRMT R53, R132, 0x7632, R53 ;  /* 0x0000763284357816 */ /* 0x000fe20000000035 */
[----:B------:R-:W-:-:S03]  /*3c3e0*/  IMAD.U32 R56, R56, 0x10000, RZ ;  /* 0x0001000038387824 */ /* 0x000fc600078e00ff */
[----:B------:R-:W-:Y:S01]  /*3c3f0*/  SHF.L.U32 R104, R53, 0x10, RZ ;  /* 0x0000001035687819 */ /* 0x000fe200000006ff */
[----:B------:R-:W-:Y:S01]  /*3c400*/  FFMA.FTZ R105, R59, R56, R179 ;  /* 0x000000383b697223 */ /* 0x000fe200000100b3 */
[----:B------:R-:W-:-:S03]  /*3c410*/  PRMT R53, R131, 0x7632, R53 ;  /* 0x0000763283357816 */ /* 0x000fc60000000035 */
[----:B------:R-:W-:Y:S02]  /*3c420*/  FFMA.FTZ R104, R57, R104, R199 ;  /* 0x0000006839687223 */ /* 0x000fe400000100c7 */
[----:B------:R-:W-:Y:S01]  /*3c430*/  IMAD.U32 R103, R53, 0x10000, RZ ;  /* 0x0001000035677824 */ /* 0x000fe200078e00ff */
[----:B------:R-:W-:-:S03]  /*3c440*/  PRMT R53, R130, 0x7632, R53 ;  /* 0x0000763282357816 */ /* 0x000fc60000000035 */
[----:B------:R-:W-:Y:S01]  /*3c450*/  FFMA.FTZ R103, R64, R103, R27 ;  /* 0x0000006740677223 */ /* 0x000fe2000001001b */
[----:B------:R-:W-:Y:S01]  /*3c460*/  SHF.L.U32 R57, R53, 0x10, RZ ;  /* 0x0000001035397819 */ /* 0x000fe200000006ff */
[----:B------:R-:W0:Y:S01]  /*3c470*/  LDC.64 R64, c[0x0][0x2b8] ;  /* 0x0000ae00ff407b82 */ /* 0x000e220000000a00 */
        /* <DEDUP_REMOVED lines=9> */
[----:B------:R-:W-:Y:S01]  /*3c510*/  IMAD.U32 R54, R54, 0x10000, RZ ;  /* 0x0001000036367824 */ /* 0x000fe200078e00ff */
[----:B------:R-:W-:Y:S02]  /*3c520*/  PRMT R53, R123, 0x7632, R53 ;  /* 0x000076327b357816 */ /* 0x000fe40000000035 */
[----:B------:R-:W-:Y:S01]  /*3c530*/  SHF.L.U32 R95, R52, 0x10, RZ ;  /* 0x00000010345f7819 */ /* 0x000fe200000006ff */
[----:B------:R-:W-:Y:S01]  /*3c540*/  FFMA.FTZ R97, R235, R54, R31 ;  /* 0x00000036eb617223 */ /* 0x000fe2000001001f */
[----:B------:R-:W-:Y:S01]  /*3c550*/  PRMT R52, R125, 0x7632, R52 ;  /* 0x000076327d347816 */ /* 0x000fe20000000034 */
[----:B------:R-:W-:Y:S01]  /*3c560*/  IMAD.U32 R53, R53, 0x10000, RZ ;  /* 0x0001000035357824 */ /* 0x000fe200078e00ff */
[----:B------:R-:W-:Y:S01]  /*3c570*/  PRMT R54, R122, 0x7632, R54 ;  /* 0x000076327a367816 */ /* 0x000fe20000000036 */
[----:B0-----:R-:W-:-:S04]  /*3c580*/  IMAD.WIDE.U32 R58, R189, 0x10, R64 ;  /* 0x00000010bd3a7825 */ /* 0x001fc800078e0040 */
[----:B------:R-:W-:Y:S01]  /*3c590*/  FFMA.FTZ R95, R232, R95, R30 ;  /* 0x0000005fe85f7223 */ /* 0x000fe2000001001e */
[----:B------:R-:W-:Y:S01]  /*3c5a0*/  FFMA.FTZ R89, R238, R53, R167 ;  /* 0x00000035ee597223 */ /* 0x000fe200000100a7 */
[----:B------:R-:W-:Y:S01]  /*3c5b0*/  PRMT R53, R121, 0x7632, R53 ;  /* 0x0000763279357816 */ /* 0x000fe20000000035 */
[----:B------:R-:W-:Y:S01]  /*3c5c0*/  IMAD.U32 R93, R52, 0x10000, RZ ;  /* 0x00010000345d7824 */ /* 0x000fe200078e00ff */
[----:B------:R-:W-:Y:S01]  /*3c5d0*/  PRMT R52, R124, 0x7632, R52 ;  /* 0x000076327c347816 */ /* 0x000fe20000000034 */
[----:B------:R-:W-:Y:S01]  /*3c5e0*/  IMAD.WIDE.U32 R56, R188, 0x10, R64 ;  /* 0x00000010bc387825 */ /* 0x000fe200078e0040 */
[----:B------:R-:W-:-:S03]  /*3c5f0*/  SHF.L.U32 R87, R54, 0x10, RZ ;  /* 0x0000001036577819 */ /* 0x000fc600000006ff */
[----:B------:R-:W-:Y:S01]  /*3c600*/  FFMA.FTZ R93, R62, R93, R29 ;  /* 0x0000005d3e5d7223 */ /* 0x000fe2000001001d */
[----:B------:R-:W-:Y:S01]  /*3c610*/  SHF.L.U32 R52, R52, 0x10, RZ ;  /* 0x0000001034347819 */ /* 0x000fe200000006ff */
[----:B------:R-:W-:Y:S02]  /*3c620*/  IMAD.U32 R53, R53, 0x10000, RZ ;  /* 0x0001000035357824 */ /* 0x000fe400078e00ff */
[----:B------:R-:W-:Y:S01]  /*3c630*/  FFMA.FTZ R87, R234, R87, R166 ;  /* 0x00000057ea577223 */ /* 0x000fe200000100a6 */
[----:B------:R-:W-:-:S04]  /*3c640*/  IMAD.WIDE.U32 R62, R196, 0x10, R64 ;  /* 0x00000010c43e7825 */ /* 0x000fc800078e0040 */
[----:B------:R-:W-:Y:S01]  /*3c650*/  FFMA.FTZ R91, R55, R52, R28 ;  /* 0x00000034375b7223 */ /* 0x000fe2000001001c */
[----:B------:R-:W-:Y:S01]  /*3c660*/  PRMT R52, R120, 0x7632, R52 ;  /* 0x0000763278347816 */ /* 0x000fe20000000034 */
[----:B------:R-:W-:Y:S01]  /*3c670*/  FFMA.FTZ R85, R66, R53, R165 ;  /* 0x0000003542557223 */ /* 0x000fe200000100a5 */
[----:B------:R-:W-:Y:S02]  /*3c680*/  IMAD.WIDE.U32 R54, R187, 0x10, R64 ;  /* 0x00000010bb367825 */ /* 0x000fe400078e0040 */
[----:B------:R-:W-:Y:S02]  /*3c690*/  SHF.L.U32 R81, R52, 0x10, RZ ;  /* 0x0000001034517819 */ /* 0x000fe400000006ff */
[----:B------:R-:W-:Y:S02]  /*3c6a0*/  IMAD.U32 R52, R155, 0x10000, RZ ;  /* 0x000100009b347824 */ /* 0x000fe400078e00ff */
[----:B------:R-:W-:Y:S02]  /*3c6b0*/  IMAD.U32 R187, R153, 0x10000, RZ ;  /* 0x0001000099bb7824 */ /* 0x000fe400078e00ff */
[----:B------:R-:W-:Y:S01]  /*3c6c0*/  FFMA.FTZ R81, R60, R81, R164 ;  /* 0x000000513c517223 */ /* 0x000fe200000100a4 */
[----:B------:R-:W-:Y:S01]  /*3c6d0*/  FFMA.FTZ R94, R94, R52, R237 ;  /* 0x000000345e5e7223 */ /* 0x000fe200000100ed */
[----:B------:R-:W-:Y:S01]  /*3c6e0*/  IMAD.WIDE.U32 R52, R183, 0x10, R64 ;  /* 0x00000010b7347825 */ /* 0x000fe200078e0040 */
[----:B------:R-:W-:-:S03]  /*3c6f0*/  SHF.L.U32 R183, R154, 0x10, RZ ;  /* 0x000000109ab77819 */ /* 0x000fc600000006ff */
[----:B------:R-:W-:Y:S01]  /*3c700*/  FFMA.FTZ R98, R98, R187, R242 ;  /* 0x000000bb62627223 */ /* 0x000fe200000100f2 */
[----:B------:R-:W-:Y:S01]  /*3c710*/  SHF.L.U32 R187, R150, 0x10, RZ ;  /* 0x0000001096bb7819 */ /* 0x000fe200000006ff */
[----:B------:R-:W-:Y:S01]  /*3c720*/  IMAD.WIDE.U32 R60, R191, 0x10, R64 ;  /* 0x00000010bf3c7825 */ /* 0x000fe200078e0040 */
[----:B------:R-:W-:-:S03]  /*3c730*/  F2FP.BF16.F32.PACK_AB R35, R35, R94 ;  /* 0x0000005e2323723e */ /* 0x000fc600000010ff */
[----:B------:R-:W-:Y:S01]  /*3c740*/  FFMA.FTZ R189, R92, R183, R240 ;  /* 0x000000b75cbd7223 */ /* 0x000fe200000100f0 */
[----:B------:R-:W-:Y:S01]  /*3c750*/  SHF.L.U32 R183, R152, 0x10, RZ ;  /* 0x0000001098b77819 */ /* 0x000fe200000006ff */
[----:B------:R-:W-:Y:S02]  /*3c760*/  IMAD.U32 R191, R151, 0x10000, RZ ;  /* 0x0001000097bf7824 */ /* 0x000fe400078e00ff */
[----:B------:R-:W-:Y:S01]  /*3c770*/  FFMA.FTZ R187, R84, R187, R228 ;  /* 0x000000bb54bb7223 */ /* 0x000fe200000100e4 */
[----:B------:R-:W-:Y:S01]  /*3c780*/  SHF.L.U32 R84, R148, 0x10, RZ ;  /* 0x0000001094547819 */ /* 0x000fe200000006ff */
[----:B------:R-:W-:Y:S02]  /*3c790*/  IMAD.U32 R94, R139, 0x10000, RZ ;  /* 0x000100008b5e7824 */ /* 0x000fe400078e00ff */
[----:B------:R-:W-:Y:S01]  /*3c7a0*/  FFMA.FTZ R183, R96, R183, R244 ;  /* 0x000000b760b77223 */ /* 0x000fe200000100f4 */
[----:B------:R-:W-:Y:S01]  /*3c7b0*/  FFMA.FTZ R86, R86, R191, R226 ;  /* 0x000000bf56567223 */ /* 0x000fe200000100e2 */
[----:B------:R-:W-:Y:S01]  /*3c7c0*/  F2FP.BF16.F32.PACK_AB R38, R38, R187 ;  /* 0x000000bb2626723e */ /* 0x000fe200000010ff */
[----:B------:R-:W-:Y:S01]  /*3c7d0*/  IMAD.U32 R187, R147, 0x10000, RZ ;  /* 0x0001000093bb7824 */ /* 0x000fe200078e00ff */
[----:B------:R-:W-:Y:S01]  /*3c7e0*/  SHF.L.U32 R96, R138, 0x10, RZ ;  /* 0x000000108a607819 */ /* 0x000fe200000006ff */
[----:B------:R-:W-:Y:S01]  /*3c7f0*/  FFMA.FTZ R88, R88, R84, R233 ;  /* 0x0000005458587223 */ /* 0x000fe200000100e9 */
[----:B------:R-:W-:Y:S01]  /*3c800*/  F2FP.BF16.F32.PACK_AB R32, R32, R183 ;  /* 0x000000b72020723e */ /* 0x000fe200000010ff */
[----:B------:R-:W-:Y:S01]  /*3c810*/  IMAD.U32 R183, R149, 0x10000, RZ ;  /* 0x0001000095b77824 */ /* 0x000fe200078e00ff */
[----:B------:R-:W-:Y:S01]  /*3c820*/  F2FP.BF16.F32.PACK_AB R39, R39, R86 ;  /* 0x000000562727723e */ /* 0x000fe200000010ff */
[----:B------:R-:W-:Y:S01]  /*3c830*/  FFMA.FTZ R78, R78, R187, R218 ;  /* 0x000000bb4e4e7223 */ /* 0x000fe200000100da */
[----:B------:R-:W-:-:S02]  /*3c840*/  IMAD.U32 R187, R145, 0x10000, RZ ;  /* 0x0001000091bb7824 */ /* 0x000fc400078e00ff */
[----:B------:R-:W-:Y:S01]  /*3c850*/  FFMA.FTZ R90, R90, R183, R230 ;  /* 0x000000b75a5a7223 */ /* 0x000fe200000100e6 */
[----:B------:R-:W-:Y:S01]  /*3c860*/  SHF.L.U32 R183, R146, 0x10, RZ ;  /* 0x0000001092b77819 */ /* 0x000fe200000006ff */
[----:B------:R-:W-:Y:S01]  /*3c870*/  FFMA.FTZ R96, R73, R96, R204 ;  /* 0x0000006049607223 */ /* 0x000fe200000100cc */
[----:B------:R-:W-:Y:S01]  /*3c880*/  FFMA.FTZ R82, R82, R187, R222 ;  /* 0x000000bb52527223 */ /* 0x000fe200000100de */
[----:B------:R-:W-:Y:S01]  /*3c890*/  IMAD.U32 R187, R143, 0x10000, RZ ;  /* 0x000100008fbb7824 */ /* 0x000fe200078e00ff */
[----:B------:R-:W-:Y:S01]  /*3c8a0*/  SHF.L.U32 R73, R126, 0x10, RZ ;  /* 0x000000107e497819 */ /* 0x000fe200000006ff */
[----:B------:R-:W-:Y:S01]  /*3c8b0*/  FFMA.FTZ R76, R76, R183, R220 ;  /* 0x000000b74c4c7223 */ /* 0x000fe200000100dc */
[----:B------:R-:W-:Y:S01]  /*3c8c0*/  SHF.L.U32 R183, R144, 0x10, RZ ;  /* 0x0000001090b77819 */ /* 0x000fe200000006ff */
[----:B------:R-:W-:Y:S01]  /*3c8d0*/  FFMA.FTZ R84, R70, R187, R210 ;  /* 0x000000bb46547223 */ /* 0x000fe200000100d2 */
[----:B------:R-:W-:Y:S01]  /*3c8e0*/  IMAD.U32 R187, R141, 0x10000, RZ ;  /* 0x000100008dbb7824 */ /* 0x000fe200078e00ff */
[----:B------:R-:W-:Y:S01]  /*3c8f0*/  F2FP.BF16.F32.PACK_AB R37, R37, R90 ;  /* 0x0000005a2525723e */ /* 0x000fe200000010ff */
[----:B------:R-:W-:Y:S01]  /*3c900*/  FFMA.FTZ R94, R75, R94, R202 ;  /* 0x0000005e4b5e7223 */ /* 0x000fe200000100ca */
[----:B------:R-:W-:Y:S01]  /*3c910*/  FFMA.FTZ R80, R80, R183, R224 ;  /* 0x000000b750507223 */ /* 0x000fe200000100e0 */
[----:B------:R-:W-:Y:S01]  /*3c920*/  SHF.L.U32 R183, R142, 0x10, RZ ;  /* 0x000000108eb77819 */ /* 0x000fe200000006ff */
[----:B------:R-:W-:Y:S01]  /*3c930*/  FFMA.FTZ R73, R36, R73, R8 ;  /* 0x0000004924497223 */ /* 0x000fe20000010008 */
[----:B------:R-:W-:Y:S01]  /*3c940*/  FFMA.FTZ R90, R74, R187, R214 ;  /* 0x000000bb4a5a7223 */ /* 0x000fe200000100d6 */
[----:B------:R-:W-:Y:S01]  /*3c950*/  SHF.L.U32 R75, R124, 0x10, RZ ;  /* 0x000000107c4b7819 */ /* 0x000fe200000006ff */
[----:B------:R-:W-:-:S02]  /*3c960*/  IMAD.U32 R36, R123, 0x10000, RZ ;  /* 0x000100007b247824 */ /* 0x000fc400078e00ff */
[----:B------:R-:W-:Y:S01]  /*3c970*/  FFMA.FTZ R86, R68, R183, R212 ;  /* 0x000000b744567223 */ /* 0x000fe200000100d4 */
[----:B------:R-:W-:Y:S01]  /*3c980*/  SHF.L.U32 R183, R140, 0x10, RZ ;  /* 0x000000108cb77819 */ /* 0x000fe200000006ff */
[----:B------:R-:W-:Y:S01]  /*3c990*/  IMAD.U32 R74, R125, 0x10000, RZ ;  /* 0x000100007d4a7824 */ /* 0x000fe200078e00ff */
[----:B------:R-:W-:Y:S01]  /*3c9a0*/  F2FP.BF16.F32.PACK_AB R34, R34, R189 ;  /* 0x000000bd2222723e */ /* 0x000fe200000010ff */
[----:B------:R-:W-:Y:S01]  /*3c9b0*/  FFMA.FTZ R162, R162, R36, R13 ;  /* 0x00000024a2a27223 */ /* 0x000fe2000001000d */
[----:B------:R-:W-:Y:S01]  /*3c9c0*/  F2FP.BF16.F32.PACK_AB R33, R33, R98 ;  /* 0x000000622121723e */ /* 0x000fe200000010ff */
[----:B------:R-:W-:Y:S01]  /*3c9d0*/  FFMA.FTZ R92, R72, R183, R216 ;  /* 0x000000b7485c7223 */ /* 0x000fe200000100d8 */
[----:B------:R-:W-:Y:S01]  /*3c9e0*/  SHF.L.U32 R183, R136, 0x10, RZ ;  /* 0x0000001088b77819 */ /* 0x000fe200000006ff */
[----:B------:R-:W-:Y:S02]  /*3c9f0*/  IMAD.U32 R72, R127, 0x10000, RZ ;  /* 0x000100007f487824 */ /* 0x000fe400078e00ff */
[----:B------:R-:W-:Y:S01]  /*3ca00*/  FFMA.FTZ R74, R42, R74, R7 ;  /* 0x0000004a2a4a7223 */ /* 0x000fe20000010007 */
[----:B------:R-:W-:Y:S01]  /*3ca10*/  FFMA.FTZ R75, R40, R75, R6 ;  /* 0x0000004b284b7223 */ /* 0x000fe20000010006 */
[----:B------:R-:W-:Y:S01]  /*3ca20*/  F2FP.BF16.F32.PACK_AB R36, R47, R88 ;  /* 0x000000582f24723e */ /* 0x000fe200000010ff */
[----:B------:R-:W-:Y:S01]  /*3ca30*/  FFMA.FTZ R183, R69, R183, R208 ;  /* 0x000000b745b77223 */ /* 0x000fe200000100d0 */
[----:B------:R-:W-:-:S02]  /*3ca40*/  IMAD.U32 R69, R135, 0x10000, RZ ;  /* 0x0001000087457824 */ /* 0x000fc400078e00ff */
[----:B------:R-:W-:Y:S01]  /*3ca50*/  FFMA.FTZ R72, R41, R72, R9 ;  /* 0x0000004829487223 */ /* 0x000fe20000010009 */
[----:B------:R-:W-:Y:S01]  /*3ca60*/  SHF.L.U32 R41, R122, 0x10, RZ ;  /* 0x000000107a297819 */ /* 0x000fe200000006ff */
[----:B------:R-:W-:Y:S01]  /*3ca70*/  STG.E.128 desc[UR4][R52.64], R32 ;  /* 0x0000002034007986 */ /* 0x000fe2000c101d04 */
[----:B------:R-:W-:Y:S01]  /*3ca80*/  FFMA.FTZ R101, R101, R69, R0 ;  /* 0x0000004565657223 */ /* 0x000fe20000010000 */
[----:B------:R-:W-:Y:S01]  /*3ca90*/  IMAD.U32 R69, R133, 0x10000, RZ ;  /* 0x0001000085457824 */ /* 0x000fe200078e00ff */
[----:B------:R-:W-:Y:S01]  /*3caa0*/  SHF.L.U32 R68, R134, 0x10, RZ ;  /* 0x0000001086447819 */ /* 0x000fe200000006ff */
[----:B------:R-:W-:Y:S01]  /*3cab0*/  FFMA.FTZ R160, R160, R41, R12 ;  /* 0x00000029a0a07223 */ /* 0x000fe2000001000c */
[----:B------:R-:W-:Y:S01]  /*3cac0*/  F2FP.BF16.F32.PACK_AB R42, R184, R76 ;  /* 0x0000004cb82a723e */ /* 0x000fe200000010ff */
[----:B------:R-:W-:Y:S01]  /*3cad0*/  FFMA.FTZ R79, R79, R69, R198 ;  /* 0x000000454f4f7223 */ /* 0x000fe200000100c6 */
[----:B------:R-:W-:Y:S01]  /*3cae0*/  SHF.L.U32 R69, R130, 0x10, RZ ;  /* 0x0000001082457819 */ /* 0x000fe200000006ff */
[----:B------:R-:W-:Y:S01]  /*3caf0*/  STG.E.128 desc[UR4][R54.64], R36 ;  /* 0x0000002436007986 */ /* 0x000fe2000c101d04 */
[----:B------:R-:W-:Y:S01]  /*3cb00*/  F2FP.BF16.F32.PACK_AB R41, R185, R82 ;  /* 0x00000052b929723e */ /* 0x000fe200000010ff */
[----:B------:R-:W-:Y:S01]  /*3cb10*/  FFMA.FTZ R83, R83, R68, R178 ;  /* 0x0000004453537223 */ /* 0x000fe200000100b2 */
[----:B------:R-:W-:Y:S01]  /*3cb20*/  F2FP.BF16.F32.PACK_AB R40, R186, R80 ;  /* 0x00000050ba28723e */ /* 0x000fe200000010ff */
[----:B------:R-:W-:Y:S01]  /*3cb30*/  FFMA.FTZ R188, R44, R69, R4 ;  /* 0x000000452cbc7223 */ /* 0x000fe20000010004 */
[----:B------:R-:W-:Y:S01]  /*3cb40*/  SHF.L.U32 R69, R120, 0x10, RZ ;  /* 0x0000001078457819 */ /* 0x000fe200000006ff */
[----:B------:R-:W-:Y:S01]  /*3cb50*/  IMAD.U32 R98, R137, 0x10000, RZ ;  /* 0x0001000089627824 */ /* 0x000fe200078e00ff */
[----:B------:R-:W-:Y:S01]  /*3cb60*/  SHF.L.U32 R68, R132, 0x10, RZ ;  /* 0x0000001084447819 */ /* 0x000fe200000006ff */
[----:B------:R-:W-:Y:S01]  /*3cb70*/  IMAD.U32 R187, R131, 0x10000, RZ ;  /* 0x0001000083bb7824 */ /* 0x000fe200078e00ff */
[----:B------:R-:W-:Y:S01]  /*3cb80*/  F2FP.BF16.F32.PACK_AB R47, R192, R84 ;  /* 0x00000054c02f723e */ /* 0x000fe200000010ff */
[----:B------:R-:W-:Y:S01]  /*3cb90*/  FFMA.FTZ R69, R43, R69, R10 ;  /* 0x000000452b457223 */ /* 0x000fe2000001000a */
[----:B------:R-:W-:Y:S01]  /*3cba0*/  F2FP.BF16.F32.PACK_AB R43, R180, R78 ;  /* 0x0000004eb42b723e */ /* 0x000fe200000010ff */
[----:B------:R-:W-:Y:S01]  /*3cbb0*/  FFMA.FTZ R77, R77, R68, R200 ;  /* 0x000000444d4d7223 */ /* 0x000fe200000100c8 */
[----:B------:R-:W-:Y:S01]  /*3cbc0*/  FFMA.FTZ R98, R71, R98, R206 ;  /* 0x0000006247627223 */ /* 0x000fe200000100ce */
[----:B------:R-:W-:Y:S01]  /*3cbd0*/  IMAD.U32 R68, R121, 0x10000, RZ ;  /* 0x0001000079447824 */ /* 0x000fe200078e00ff */
[----:B------:R-:W-:Y:S01]  /*3cbe0*/  SHF.L.U32 R71, R128, 0x10, RZ ;  /* 0x0000001080477819 */ /* 0x000fe200000006ff */
[----:B------:R0:W-:Y:S01]  /*3cbf0*/  STG.E.128 desc[UR4][R56.64], R40 ;  /* 0x0000002838007986 */ /* 0x0001e2000c101d04 */
[----:B------:R-:W-:-:S02]  /*3cc00*/  IMAD.U32 R70, R129, 0x10000, RZ ;  /* 0x0001000081467824 */ /* 0x000fc400078e00ff */
[----:B------:R-:W-:Y:S01]  /*3cc10*/  FFMA.FTZ R187, R46, R187, R5 ;  /* 0x000000bb2ebb7223 */ /* 0x000fe20000010005 */
        /* <DEDUP_REMOVED lines=9> */
[----:B------:R1:W-:Y:S01]  /*3ccb0*/  STG.E.128 desc[UR4][R58.64], R44 ;  /* 0x0000002c3a007986 */ /* 0x0003e2000c101d04 */
[----:B------:R-:W-:Y:S01]  /*3ccc0*/  F2FP.BF16.F32.PACK_AB R49, R161, R98 ;  /* 0x00000062a131723e */ /* 0x000fe200000010ff */
[----:B------:R-:W-:Y:S01]  /*3ccd0*/  IMAD.WIDE.U32 R64, R197, 0x10, R64 ;  /* 0x00000010c5407825 */ /* 0x000fe200078e0040 */
[----:B------:R-:W-:Y:S01]  /*3cce0*/  F2FP.BF16.F32.PACK_AB R48, R163, R183 ;  /* 0x000000b7a330723e */ /* 0x000fe200000010ff */
[----:B0-----:R-:W0:Y:S01]  /*3ccf0*/  LDC.64 R40, c[0x0][0x210] ;  /* 0x00008400ff287b82 */ /* 0x001e220000000a00 */
[----:B------:R-:W-:-:S02]  /*3cd00*/  LEA R42, P1, R182, UR18, 0x4 ;  /* 0x00000012b62a7c11 */ /* 0x000fc4000f8220ff */
[----:B------:R-:W-:Y:S01]  /*3cd10*/  F2FP.BF16.F32.PACK_AB R55, R107, R101 ;  /* 0x000000656b37723e */ /* 0x000fe200000010ff */
[----:B------:R2:W-:Y:S01]  /*3cd20*/  STG.E.128 desc[UR4][R66.64], R48 ;  /* 0x0000003042007986 */ /* 0x0005e2000c101d04 */
[----:B------:R-:W-:Y:S02]  /*3cd30*/  F2FP.BF16.F32.PACK_AB R54, R106, R83 ;  /* 0x000000536a36723e */ /* 0x000fe400000010ff */
[----:B------:R-:W-:Y:S02]  /*3cd40*/  F2FP.BF16.F32.PACK_AB R53, R105, R79 ;  /* 0x0000004f6935723e */ /* 0x000fe400000010ff */
[----:B------:R-:W-:Y:S02]  /*3cd50*/  F2FP.BF16.F32.PACK_AB R52, R104, R77 ;  /* 0x0000004d6834723e */ /* 0x000fe400000010ff */
[----:B------:R-:W-:Y:S02]  /*3cd60*/  F2FP.BF16.F32.PACK_AB R57, R100, R70 ;  /* 0x000000466439723e */ /* 0x000fe400000010ff */
[----:B-1----:R-:W-:Y:S01]  /*3cd70*/  F2FP.BF16.F32.PACK_AB R59, R103, R187 ;  /* 0x000000bb673b723e */ /* 0x002fe200000010ff */
[----:B------:R2:W-:Y:S01]  /*3cd80*/  STG.E.128 desc[UR4][R60.64], R52 ;  /* 0x000000343c007986 */ /* 0x0005e2000c101d04 */
[----:B------:R-:W-:-:S02]  /*3cd90*/  F2FP.BF16.F32.PACK_AB R58, R102, R188 ;  /* 0x000000bc663a723e */ /* 0x000fc400000010ff */
[----:B------:R-:W-:Y:S02]  /*3cda0*/  F2FP.BF16.F32.PACK_AB R56, R99, R71 ;  /* 0x000000476338723e */ /* 0x000fe400000010ff */
[----:B------:R-:W-:Y:S02]  /*3cdb0*/  F2FP.BF16.F32.PACK_AB R35, R97, R72 ;  /* 0x000000486123723e */ /* 0x000fe400000010ff */
[----:B------:R-:W-:Y:S01]  /*3cdc0*/  F2FP.BF16.F32.PACK_AB R34, R95, R73 ;  /* 0x000000495f22723e */ /* 0x000fe200000010ff */
[----:B------:R2:W-:Y:S01]  /*3cdd0*/  STG.E.128 desc[UR4][R62.64], R56 ;  /* 0x000000383e007986 */ /* 0x0005e2000c101d04 */
[----:B------:R-:W-:Y:S01]  /*3cde0*/  F2FP.BF16.F32.PACK_AB R33, R93, R74 ;  /* 0x0000004a5d21723e */ /* 0x000fe200000010ff */
[----:B0-----:R-:W-:Y:S01]  /*3cdf0*/  IMAD R177, R40, 0x4, R177 ;  /* 0x0000000428b17824 */ /* 0x001fe200078e02b1 */
[----:B------:R-:W-:Y:S02]  /*3ce00*/  F2FP.BF16.F32.PACK_AB R32, R91, R75 ;  /* 0x0000004b5b20723e */ /* 0x000fe400000010ff */
[----:B------:R-:W-:-:S02]  /*3ce10*/  F2FP.BF16.F32.PACK_AB R39, R89, R162 ;  /* 0x000000a25927723e */ /* 0x000fc400000010ff */
[----:B------:R-:W-:Y:S01]  /*3ce20*/  F2FP.BF16.F32.PACK_AB R38, R87, R160 ;  /* 0x000000a05726723e */ /* 0x000fe200000010ff */
[----:B------:R2:W-:Y:S01]  /*3ce30*/  STG.E.128 desc[UR4][R64.64], R32 ;  /* 0x0000002040007986 */ /* 0x0005e2000c101d04 */
[----:B------:R-:W-:Y:S02]  /*3ce40*/  F2FP.BF16.F32.PACK_AB R37, R85, R68 ;  /* 0x000000445525723e */ /* 0x000fe400000010ff */
[----:B------:R-:W-:Y:S02]  /*3ce50*/  LEA.HI.X R43, R182, UR19, RZ, 0x4, P1 ;  /* 0x00000013b62b7c11 */ /* 0x000fe400088f24ff */
[----:B------:R-:W-:Y:S02]  /*3ce60*/  F2FP.BF16.F32.PACK_AB R36, R81, R69 ;  /* 0x000000455124723e */ /* 0x000fe400000010ff */
[----:B------:R-:W-:-:S03]  /*3ce70*/  ISETP.GE.AND P1, PT, R177, R41, PT ;  /* 0x00000029b100720c */ /* 0x000fc60003f26270 */
[----:B------:R2:W-:Y:S10]  /*3ce80*/  STG.E.128 desc[UR4][R42.64], R36 ;  /* 0x000000242a007986 */ /* 0x0005f4000c101d04 */
[----:B------:R-:W-:Y:S05]  /*3ce90*/  @!P1 BRA `(.L_x_26559) ;  /* 0xfffffc4000b89947 */ /* 0x000fea000383ffff */
[----:B------:R-:W-:Y:S05]  /*3cea0*/  BSYNC B0 ;  /* 0x0000000000007941 */ /* 0x000fea0003800000 */
.L_x_25267:
[----:B------:R-:W-:Y:S05]  /*3ceb0*/  EXIT ;  /* 0x000000000000794d */ /* 0x000fea0003800000 */
.L_x_26558:
[----:B------:R-:W-:Y:S01]  /*3cec0*/  HFMA2.MMA R192, -RZ, RZ, 0, 5.9604644775390625e-08 ;  /* 0x00000001ffc07435 */ /* 0x000fe200000001ff */
[----:B------:R-:W-:Y:S01]  /*3ced0*/  BSSY B1, `(.L_x_26560) ;  /* 0x0000006000017945 */ /* 0x000fe20003800000 */
[----:B------:R-:W-:Y:S01]  /*3cee0*/  IMAD.MOV.U32 R193, RZ, RZ, 0x1f ;  /* 0x0000001fffc17424 */ /* 0x000fe200078e00ff */
[----:B------:R-:W-:-:S08]  /*3cef0*/  MOV R186, 0xffffffff ;  /* 0xffffffff00ba7802 */ /* 0x000fd00000000f00 */
[----:B------:R-:W-:Y:S05]  /*3cf00*/  WARPSYNC.COLLECTIVE R186, `(.L_x_26561) ;  /* 0x00000000ba087348 */ /* 0x000fea0003c00000 */
[----:B------:R0:W1:Y:S02]  /*3cf10*/  SHFL.BFLY P2, R184, R194, R192, R193 ;  /* 0x0c0000c0c2b87389 */ /* 0x00006400000400c1 */
[----:B01----:R-:W-:Y:S01]  /*3cf20*/  ENDCOLLECTIVE ;  /* 0x000000000000791b */ /* 0x003fe20003800000 */
.L_x_26561:
[----:B------:R-:W-:Y:S05]  /*3cf30*/  BSYNC B1 ;  /* 0x0000000000017941 */ /* 0x000fea0003800000 */
.L_x_26560:
[----:B------:R-:W-:Y:S01]  /*3cf40*/  FADD.FTZ R232, R194, R184 ;  /* 0x000000b8c2e87221 */ /* 0x000fe20000010000 */
[----:B------:R-:W-:Y:S01]  /*3cf50*/  HFMA2.MMA R192, -RZ, RZ, 0, 1.1920928955078125e-07 ;  /* 0x00000002ffc07435 */ /* 0x000fe200000001ff */
[----:B------:R-:W-:Y:S01]  /*3cf60*/  IMAD.MOV.U32 R193, RZ, RZ, 0x1f ;  /* 0x0000001fffc17424 */ /* 0x000fe200078e00ff */
[----:B------:R-:W-:Y:S01]  /*3cf70*/  MOV R186, 0xffffffff ;  /* 0xffffffff00ba7802 */ /* 0x000fe20000000f00 */
[----:B------:R-:W-:Y:S01]  /*3cf80*/  IMAD.MOV.U32 R194, RZ, RZ, R232 ;  /* 0x000000ffffc27224 */ /* 0x000fe200078e00e8 */
[----:B------:R-:W0:Y:S07]  /*3cf90*/  LDC R185, c[0x0][0x290] ;  /* 0x0000a400ffb97b82 */ /* 0x000e2e0000000800 */
[----:B0-----:R-:W-:Y:S05]  /*3cfa0*/  WARPSYNC.COLLECTIVE R186, `(.L_x_26562) ;  /* 0x00000000ba087348 */ /* 0x001fea0003c00000 */
[----:B------:R1:W2:Y:S02]  /*3cfb0*/  SHFL.BFLY P2, R184, R194, R192, R193 ;  /* 0x0c0000c0c2b87389 */ /* 0x0002a400000400c1 */
[----:B012---:R-:W-:Y:S01]  /*3cfc0*/  ENDCOLLECTIVE ;  /* 0x000000000000791b */ /* 0x007fe20003800000 */
.L_x_26562:
[----:B------:R-:W-:Y:S01]  /*3cfd0*/  HFMA2.MMA R192, -RZ, RZ, 0, 2.384185791015625e-07 ;  /* 0x00000004ffc07435 */ /* 0x000fe200000001ff */
[----:B------:R-:W-:-:S04]  /*3cfe0*/  FADD.FTZ R234, R232, R184 ;  /* 0x000000b8e8ea7221 */ /* 0x000fc80000010000 */
[----:B------:R-:W-:-:S07]  /*3cff0*/  IMAD.MOV.U32 R194, RZ, RZ, R234 ;  /* 0x000000ffffc27224 */ /* 0x000fce00078e00ea */
[----:B------:R-:W-:Y:S05]  /*3d000*/  WARPSYNC.COLLECTIVE R186, `(.L_x_26563) ;  /* 0x00000000ba087348 */ /* 0x000fea0003c00000 */
[----:B------:R0:W1:Y:S02]  /*3d010*/  SHFL.BFLY P2, R184, R194, R192, R193 ;  /* 0x0c0000c0c2b87389 */ /* 0x00006400000400c1 */
[----:B01----:R-:W-:Y:S01]  /*3d020*/  ENDCOLLECTIVE ;  /* 0x000000000000791b */ /* 0x003fe20003800000 */
.L_x_26563:
[----:B------:R-:W-:Y:S01]  /*3d030*/  MOV R192, 0x8 ;  /* 0x0000000800c07802 */ /* 0x000fe20000000f00 */
[----:B------:R-:W-:-:S04]  /*3d040*/  FADD.FTZ R235, R234, R184 ;  /* 0x000000b8eaeb7221 */ /* 0x000fc80000010000 */
[----:B------:R-:W-:-:S07]  /*3d050*/  IMAD.MOV.U32 R194, RZ, RZ, R235 ;  /* 0x000000ffffc27224 */ /* 0x000fce00078e00eb */
[----:B------:R-:W-:Y:S05]  /*3d060*/  WARPSYNC.COLLECTIVE R186, `(.L_x_26564) ;  /* 0x00000000ba087348 */ /* 0x000fea0003c00000 */
[----:B------:R0:W1:Y:S02]  /*3d070*/  SHFL.BFLY P2, R184, R194, R192, R193 ;  /* 0x0c0000c0c2b87389 */ /* 0x00006400000400c1 */
[----:B01----:R-:W-:Y:S01]  /*3d080*/  ENDCOLLECTIVE ;  /* 0x000000000000791b */ /* 0x003fe20003800000 */
.L_x_26564:
[----:B------:R-:W-:Y:S01]  /*3d090*/  HFMA2.MMA R192, -RZ, RZ, 0, 9.5367431640625e-07 ;  /* 0x00000010ffc07435 */ /* 0x000fe200000001ff */
[----:B------:R-:W-:-:S04]  /*3d0a0*/  FADD.FTZ R238, R235, R184 ;  /* 0x000000b8ebee7221 */ /* 0x000fc80000010000 */
[----:B------:R-:W-:-:S07]  /*3d0b0*/  IMAD.MOV.U32 R194, RZ, RZ, R238 ;  /* 0x000000ffffc27224 */ /* 0x000fce00078e00ee */
[----:B------:R-:W-:Y:S05]  /*3d0c0*/  WARPSYNC.COLLECTIVE R186, `(.L_x_26565) ;  /* 0x00000000ba087348 */ /* 0x000fea0003c00000 */
[----:B------:R0:W1:Y:S02]  /*3d0d0*/  SHFL.BFLY P2, R184, R194, R192, R193 ;  /* 0x0c0000c0c2b87389 */ /* 0x00006400000400c1 */
[----:B01----:R-:W-:Y:S01]  /*3d0e0*/  ENDCOLLECTIVE ;  /* 0x000000000000791b */ /* 0x003fe20003800000 */
.L_x_26565:
        /* <DEDUP_REMOVED lines=163> */
[----:B------:R-:W-:-:S07]  /*3db20*/  MOV R193, 0x1f ;  /* 0x0000001f00c17802 */ /* 0x000fce0000000f00 */
[----:B------:R-:W-:Y:S05]  /*3db30*/  WARPSYNC.COLLECTIVE R186, `(.L_x_26566) ;  /* 0x00000000ba087348 */ /* 0x000fea0003c00000 */
[----:B------:R0:W1:Y:S02]  /*3db40*/  SHFL.BFLY P2, R184, R194, R192, R193 ;  /* 0x0c0000c0c2b87389 */ /* 0x00006400000400c1 */
[----:B01----:R-:W-:Y:S01]  /*3db50*/  ENDCOLLECTIVE ;  /* 0x000000000000791b */ /* 0x003fe20003800000 */
.L_x_26566:
[----:B------:R-:W-:Y:S01]  /*3db60*/  HFMA2.MMA R192, -RZ, RZ, 0, 1.1920928955078125e-07 ;  /* 0x00000002ffc07435 */ /* 0x000fe200000001ff */
[----:B------:R-:W-:-:S04]  /*3db70*/  FADD.FTZ R232, R194, R184 ;  /* 0x000000b8c2e87221 */ /* 0x000fc80000010000 */
[----:B------:R-:W-:-:S07]  /*3db80*/  IMAD.MOV.U32 R194, RZ, RZ, R232 ;  /* 0x000000ffffc27224 */ /* 0x000fce00078e00e8 */
[----:B------:R-:W-:Y:S05]  /*3db90*/  WARPSYNC.COLLECTIVE R186, `(.L_x_26567) ;  /* 0x00000000ba087348 */ /* 0x000fea0003c00000 */
[----:B------:R0:W1:Y:S02]  /*3dba0*/  SHFL.BFLY P2, R184, R194, R192, R193 ;  /* 0x0c0000c0c2b87389 */ /* 0x00006400000400c1 */
[----:B01----:R-:W-:Y:S01]  /*3dbb0*/  ENDCOLLECTIVE ;  /* 0x000000000000791b */ /* 0x003fe20003800000 */
.L_x_26567:
[----:B------:R-:W-:Y:S01]  /*3dbc0*/  MOV R192, 0x4 ;  /* 0x0000000400c07802 */ /* 0x000fe20000000f00 */
[----:B------:R-:W-:-:S04]  /*3dbd0*/  FADD.FTZ R234, R232, R184 ;  /* 0x000000b8e8ea7221 */ /* 0x000fc80000010000 */
[----:B------:R-:W-:-:S07]  /*3dbe0*/  IMAD.MOV.U32 R194, RZ, RZ, R234 ;  /* 0x000000ffffc27224 */ /* 0x000fce00078e00ea */
[----:B------:R-:W-:Y:S05]  /*3dbf0*/  WARPSYNC.COLLECTIVE R186, `(.L_x_26568) ;  /* 0x00000000ba087348 */ /* 0x000fea0003c00000 */
[----:B------:R0:W1:Y:S02]  /*3dc00*/  SHFL.BFLY P2, R184, R194, R192, R193 ;  /* 0x0c0000c0c2b87389 */ /* 0x00006400000400c1 */
[----:B01----:R-:W-:Y:S01]  /*3dc10*/  ENDCOLLECTIVE ;  /* 0x000000000000791b */ /* 0x003fe20003800000 */
.L_x_26568:
[----:B------:R-:W-:Y:S01]  /*3dc20*/  HFMA2.MMA R192, -RZ, RZ, 0, 4.76837158203125e-07 ;  /* 0x00000008ffc07435 */ /* 0x000fe200000001ff */
[----:B------:R-:W-:-:S04]  /*3dc30*/  FADD.FTZ R235, R234, R184 ;  /* 0x000000b8eaeb7221 */ /* 0x000fc80000010000 */
[----:B------:R-:W-:-:S07]  /*3dc40*/  IMAD.MOV.U32 R194, RZ, RZ, R235 ;  /* 0x000000ffffc27224 */ /* 0x000fce00078e00eb */
[----:B------:R-:W-:Y:S05]  /*3dc50*/  WARPSYNC.COLLECTIVE R186, `(.L_x_26569) ;  /* 0x00000000ba087348 */ /* 0x000fea0003c00000 */
[----:B------:R0:W1:Y:S02]  /*3dc60*/  SHFL.BFLY P2, R184, R194, R192, R193 ;  /* 0x0c0000c0c2b87389 */ /* 0x00006400000400c1 */
[----:B01----:R-:W-:Y:S01]  /*3dc70*/  ENDCOLLECTIVE ;  /* 0x000000000000791b */ /* 0x003fe20003800000 */
.L_x_26569:
[----:B------:R-:W-:Y:S01]  /*3dc80*/  MOV R192, 0x10 ;  /* 0x0000001000c07802 */ /* 0x000fe20000000f00 */
[----:B------:R-:W-:-:S04]  /*3dc90*/  FADD.FTZ R238, R235, R184 ;  /* 0x000000b8ebee7221 */ /* 0x000fc80000010000 */
[----:B------:R-:W-:-:S07]  /*3dca0*/  IMAD.MOV.U32 R194, RZ, RZ, R238 ;  /* 0x000000ffffc27224 */ /* 0x000fce00078e00ee */
[----:B------:R-:W-:Y:S05]  /*3dcb0*/  WARPSYNC.COLLECTIVE R186, `(.L_x_26570) ;  /* 0x00000000ba087348 */ /* 0x000fea0003c00000 */
[----:B------:R0:W1:Y:S02]  /*3dcc0*/  SHFL.BFLY P2, R184, R194, R192, R193 ;  /* 0x0c0000c0c2b87389 */ /* 0x00006400000400c1 */
[----:B01----:R-:W-:Y:S01]  /*3dcd0*/  ENDCOLLECTIVE ;  /* 0x000000000000791b */ /* 0x003fe20003800000 */
.L_x_26570:
[----:B------:R-:W-:Y:S05]  /*3dce0*/  BRA `(.L_x_26571) ;  /* 0xffffffd400847947 */ /* 0x000fea000383ffff */
.L_x_26572:
        /* <DEDUP_REMOVED lines=9> */
.L_x_66065:


//--------------------- .text._ZN10layer_norm31ln_parallel_residual_fwd_kernelINS_13Kernel_traitsIf13__nv_bfloat16fS2_fjLj2560ELj1ELj4ELj1ELj16ENS_18Kernel_traits_baseILj2560EfS2_fS2_fjLj128EEEEELb0ELb0ELb0EEEvNS_9FwdParamsE --------------------------
	.section	.text._ZN10layer_norm31ln_parallel_residual_fwd_kernelINS_13Kernel_traitsIf13__nv_bfloat16fS2_fjLj2560ELj1ELj4ELj1ELj16ENS_18Kernel_traits_baseILj2560EfS2_fS2_fjLj128EEEEELb0ELb0ELb0EEEvNS_9FwdParamsE,"ax",@progbits
	.align	128
        .global         _ZN10layer_norm31ln_parallel_residual_fwd_kernelINS_13Kernel_traitsIf13__nv_bfloat16fS2_fjLj2560ELj1ELj4ELj1ELj16ENS_18Kernel_traits_baseILj2560EfS2_fS2_fjLj128EEEEELb0ELb0ELb0EEEvNS_9FwdParamsE
        .type           _ZN10layer_norm31ln_parallel_residual_fwd_kernelINS_13Kernel_traitsIf13__nv_bfloat16fS2_fjLj2560ELj1ELj4ELj1ELj16ENS_18Kernel_traits_baseILj2560EfS2_fS2_fjLj128EEEEELb0ELb0ELb0EEEvNS_9FwdParamsE,@function
        .size           _ZN10layer_norm31ln_parallel_residual_fwd_kernelINS_13Kernel_traitsIf13__nv_bfloat16fS2_fjLj2560ELj1ELj4ELj1ELj16ENS_18Kernel_traits_baseILj2560EfS2_fS2_fjLj128EEEEELb0ELb0ELb0EEEvNS_9FwdParamsE,(.L_x_66066 - _ZN10layer_norm31ln_parallel_residual_fwd_kernelINS_13Kernel_traitsIf13__nv_bfloat16fS2_fjLj2560ELj1ELj4ELj1ELj16ENS_18Kernel_traits_baseILj2560EfS2_fS2_fjLj128EEEEELb0ELb0ELb0EEEvNS_9FwdParamsE)
        .other          _ZN10layer_norm31ln_parallel_residual_fwd_kernelINS_13Kernel_traitsIf13__nv_bfloat16fS2_fjLj2560ELj1ELj4ELj1ELj16ENS_18Kernel_traits_baseILj2560EfS2_fS2_fjLj128EEEEELb0ELb0ELb0EEEvNS_9FwdParamsE,@"STO_CUDA_ENTRY STV_DEFAULT"
_ZN10layer_norm31ln_parallel_residual_fwd_kernelINS_13Kernel_traitsIf13__nv_bfloat16fS2_fjLj2560ELj1ELj4ELj1ELj16ENS_18Kernel_traits_baseILj2560EfS2_fS2_fjLj128EEEEELb0ELb0ELb0EEEvNS_9FwdParamsE:
.text._ZN10layer_norm31ln_parallel_residual_fwd_kernelINS_13Kernel_traitsIf13__nv_bfloat16fS2_fjLj2560ELj1ELj4ELj1ELj16ENS_18Kernel_traits_baseILj2560EfS2_fS2_fjLj128EEEEELb0ELb0ELb0EEEvNS_9FwdParamsE:
        /* <DEDUP_REMOVED lines=28> */
[C---:B------:R-:W-:Y:S02]  /*01c0*/  IADD3 R8, P4, R10.reuse, UR8, RZ ;  /* 0x000000080a087c10 */ /* 0x040fe4000ff9e0ff */
[----:B------:R-:W-:Y:S01]  /*01d0*/  CS2R R12, SRZ ;  /* 0x00000000000c7805 */ /* 0x000fe2000001ff00 */
[----:B------:R-:W0:Y:S01]  /*01e0*/  LDC.64 R4, c[0x0][0x260] ;  /* 0x00009800ff047b82 */ /* 0x000e220000000a00 */
[----:B------:R-:W-:Y:S02]  /*01f0*/  CS2R R26, SRZ ;  /* 0x00000000001a7805 */ /* 0x000fe4000001ff00 */
[----:B------:R-:W-:Y:S02]  /*0200*/  CS2R R24, SRZ ;  /* 0x0000000000187805 */ /* 0x000fe4000001ff00 */
[----:B------:R-:W-:Y:S02]  /*0210*/  @P1 LEA R6, P3, R3, UR6, 0x5 ;  /* 0x0000000603061c11 */ /* 0x000fe4000f8628ff */
[----:B------:R-:W-:-:S02]  /*0220*/  @P2 IADD3 R10, P5, R10, UR10, RZ ;  /* 0x0000000a0a0a2c10 */ /* 0x000fc4000ffbe0ff */
[C---:B------:R-:W-:Y:S02]  /*0230*/  @P1 LEA.HI.X R7, R3.reuse, UR7, RZ, 0x5, P3 ;  /* 0x0000000703071c11 */ /* 0x040fe400098f2cff */
        /* <DEDUP_REMOVED lines=9> */
[----:B---3--:R-:W-:Y:S04]  /*02d0*/  STL.64 [R1], R16 ;  /* 0x0000001001007387 */ /* 0x008fe80000100a00 */
        /* <DEDUP_REMOVED lines=18> */
.L_x_26574:
[----:B------:R-:W-:Y:S05]  /*0400*/  BSYNC B0 ;  /* 0x0000000000007941 */ /* 0x000fea0003800000 */
.L_x_26573:
[----:B------:R-:W-:Y:S01]  /*0410*/  ISETP.GE.U32.AND P1, PT, R0, 0x40, PT ;  /* 0x000000400000780c */ /* 0x000fe20003f26070 */
[----:B------:R-:W-:Y:S01]  /*0420*/  BSSY B0, `(.L_x_26575) ;  /* 0x000002e000007945 */ /* 0x000fe20003800000 */
[----:B------:R-:W-:-:S11]  /*0430*/  LOP3.LUT R2, R2, 0xffffbfff, RZ, 0xc0, !PT ;  /* 0xffffbfff02027812 */ /* 0x000fd600078ec0ff */
[----:B------:R-:W-:Y:S01]  /*0440*/  @P1 LOP3.LUT R2, R2, 0x4000, RZ, 0xfc, !PT ;  /* 0x0000400002021812 */ /* 0x000fe200078efcff */
[----:B------:R-:W-:Y:S06]  /*0450*/  @!P1 BRA `(.L_x_26576) ;  /* 0x0000000000a89947 */ /* 0x000fec0003800000 */
[----:B------:R-:W1:Y:S01]  /*0460*/  LDC.64 R10, c[0x0][0x260] ;  /* 0x00009800ff0a7b82 */ /* 0x000e620000000a00 */
        /* <DEDUP_REMOVED lines=12> */
[----:B0-----:R-:W-:Y:S02]  /*0530*/  SHF.L.U64.HI R5, R3, 0x5, RZ ;  /* 0x0000000503057819 */ /* 0x001fe400000102ff */
[----:B------:R-:W-:-:S02]  /*0540*/  CS2R R246, SRZ ;  /* 0x0000000000f67805 */ /* 0x000fc4000001ff00 */
[C---:B------:R-:W-:Y:S02]  /*0550*/  IADD3 R6, P4, R8.reuse, UR8, RZ ;  /* 0x0000000808067c10 */ /* 0x040fe4000ff9e0ff */
[----:B------:R-:W-:Y:S02]  /*0560*/  CS2R R244, SRZ ;  /* 0x0000000000f47805 */ /* 0x000fe4000001ff00 */
[----:B------:R-:W-:Y:S02]  /*0570*/  CS2R R250, SRZ ;  /* 0x0000000000fa7805 */ /* 0x000fe4000001ff00 */
[----:B------:R-:W-:Y:S02]  /*0580*/  CS2R R248, SRZ ;  /* 0x0000000000f87805 */ /* 0x000fe4000001ff00 */
[----:B------:R-:W-:Y:S02]  /*0590*/  IADD3.X R7, R5, UR9, RZ, P4, !PT ;  /* 0x0000000905077c10 */ /* 0x000fe4000a7fe4ff */
[----:B------:R-:W-:-:S02]  /*05a0*/  @P1 IADD3 R8, P5, R8, UR10, RZ ;  /* 0x0000000a08081c10 */ /* 0x000fc4000ffbe0ff */
[C---:B------:R-:W-:Y:S01]  /*05b0*/  @P2 LEA R4, P3, R3.reuse, UR6, 0x5 ;  /* 0x0000000603042c11 */ /* 0x040fe2000f8628ff */
[----:B-1----:R-:W-:Y:S01]  /*05c0*/  IMAD.WIDE.U32 R10, R3, 0x20, R10 ;  /* 0x00000020030a7825 */ /* 0x002fe200078e000a */
[----:B------:R-:W-:Y:S02]  /*05d0*/  @P1 IADD3.X R9, R5, UR11, RZ, P5, !PT ;  /* 0x0000000b05091c10 */ /* 0x000fe4000affe4ff */
[C---:B------:R-:W-:Y:S02]  /*05e0*/  @P2 LEA.HI.X R5, R3.reuse, UR7, RZ, 0x5, P3 ;  /* 0x0000000703052c11 */ /* 0x040fe400098f2cff */
[----:B------:R-:W2:Y:S04]  /*05f0*/  LDG.E.128 R16, desc[UR4][R10.64] ;  /* 0x000000040a107981 */ /* 0x000ea8000c1e1d00 */
[----:B------:R1:W5:Y:S04]  /*0600*/  @P1 LDG.E.128 R236, desc[UR4][R8.64] ;  /* 0x0000000408ec1981 */ /* 0x000368000c1e1d00 */
[----:B------:R1:W5:Y:S04]  /*0610*/  @P1 LDG.E.128 R240, desc[UR4][R8.64+0x10] ;  /* 0x0000100408f01981 */ /* 0x000368000c1e1d00 */
[----:B------:R-:W3:Y:S04]  /*0620*/  LDG.E.128 R12, desc[UR4][R10.64+0x10] ;  /* 0x000010040a0c7981 */ /* 0x000ee8000c1e1d00 */
[----:B------:R1:W5:Y:S04]  /*0630*/  @P2 LDG.E.128 R244, desc[UR4][R4.64] ;  /* 0x0000000404f42981 */ /* 0x000368000c1e1d00 */
[----:B------:R1:W5:Y:S04]  /*0640*/  @P2 LDG.E.128 R248, desc[UR4][R4.64+0x10] ;  /* 0x0000100404f82981 */ /* 0x000368000c1e1d00 */
[----:B------:R-:W4:Y:S04]  /*0650*/  LDG.E.128 R8, desc[UR4][R6.64] ;  /* 0x0000000406087981 */ /* 0x000f28000c1e1d00 */
[----:B------:R-:W2:Y:S01]  /*0660*/  LDG.E.128 R4, desc[UR4][R6.64+0x10] ;  /* 0x0000100406047981 */ /* 0x000ea2000c1e1d00 */
[----:B------:R-:W-:-:S03]  /*0670*/  IADD3 R3, R3, 0x20, RZ ;  /* 0x0000002003037810 */ /* 0x000fc60007ffe0ff */
[----:B--2---:R1:W-:Y:S04]  /*0680*/  STL.64 [R1+0x260], R4 ;  /* 0x0002600401007387 */ /* 0x0043e80000100a00 */
[----:B------:R1:W-:Y:S04]  /*0690*/  STL.64 [R1+0x268], R6 ;  /* 0x0002680601007387 */ /* 0x0003e80000100a00 */
[----:B----4-:R1:W-:Y:S04]  /*06a0*/  STL.64 [R1+0x270], R8 ;  /* 0x0002700801007387 */ /* 0x0103e80000100a00 */
[----:B------:R1:W-:Y:S04]  /*06b0*/  STL.64 [R1+0x278], R10 ;  /* 0x0002780a01007387 */ /* 0x0003e80000100a00 */
[----:B---3--:R1:W-:Y:S04]  /*06c0*/  STL.64 [R1+0x120], R12 ;  /* 0x0001200c01007387 */ /* 0x0083e80000100a00 */
[----:B------:R1:W-:Y:S04]  /*06d0*/  STL.64 [R1+0x128], R14 ;  /* 0x0001280e01007387 */ /* 0x0003e80000100a00 */
[----:B------:R1:W-:Y:S04]  /*06e0*/  STL.64 [R1+0x130], R16 ;  /* 0x0001301001007387 */ /* 0x0003e80000100a00 */
[----:B------:R1:W-:Y:S02]  /*06f0*/  STL.64 [R1+0x138], R18 ;  /* 0x0001381201007387 */ /* 0x0003e40000100a00 */
.L_x_26576:
[----:B------:R-:W-:Y:S05]  /*0700*/  BSYNC B0 ;  /* 0x0000000000007941 */ /* 0x000fea0003800000 */
.L_x_26575:
[----:B------:R-:W-:Y:S01]  /*0710*/  ISETP.GE.U32.AND P1, PT, R0, 0x60, PT ;  /* 0x000000600000780c */ /* 0x000fe20003f26070 */
[----:B------:R-:W-:Y:S01]  /*0720*/  BSSY B0, `(.L_x_26577) ;  /* 0x000002e000007945 */ /* 0x000fe20003800000 */
[----:B------:R-:W-:-:S11]  /*0730*/  LOP3.LUT R2, R2, 0xffffdfff, RZ, 0xc0, !PT ;  /* 0xffffdfff02027812 */ /* 0x000fd600078ec0ff */
[----:B------:R-:W-:Y:S01]  /*0740*/  @P1 LOP3.LUT R2, R2, 0x2000, RZ, 0xfc, !PT ;  /* 0x0000200002021812 */ /* 0x000fe200078efcff */
[----:B------:R-:W-:Y:S06]  /*0750*/  @!P1 BRA `(.L_x_26578) ;  /* 0x0000000000a89947 */ /* 0x000fec0003800000 */
[----:B0-----:R-:W0:Y:S01]  /*0760*/  LDC.64 R26, c[0x0][0x260] ;  /* 0x00009800ff1a7b82 */ /* 0x001e220000000a00 */
[----:B------:R-:W-:Y:S01]  /*0770*/  ULDC.64 UR10, c[0x0][0x2d0] ;  /* 0x0000b400000a7ab9 */ /* 0x000fe20000000a00 */
[----:B------:R-:W-:Y:S01]  /*0780*/  ULDC.64 UR6, c[0x0][0x2c8] ;  /* 0x0000b20000067ab9 */ /* 0x000fe20000000a00 */
[----:B------:R-:W-:Y:S01]  /*0790*/  ISETP.NE.U32.AND P1, PT, RZ, UR10, PT ;  /* 0x0000000aff007c0c */ /* 0x000fe2000bf25070 */
[----:B------:R-:W-:Y:S01]  /*07a0*/  ULDC.64 UR8, c[0x0][0x268] ;  /* 0x00009a0000087ab9 */ /* 0x000fe20000000a00 */
[----:B------:R-:W-:Y:S02]  /*07b0*/  ISETP.NE.U32.AND P2, PT, RZ, UR6, PT ;  /* 0x00000006ff007c0c */ /* 0x000fe4000bf45070 */
[----:B-1----:R-:W-:Y:S02]  /*07c0*/  CS2R R18, SRZ ;  /* 0x0000000000127805 */ /* 0x002fe4000001ff00 */
        /* <DEDUP_REMOVED lines=15> */
[----:B0-----:R-:W-:Y:S01]  /*08c0*/  IMAD.WIDE.U32 R26, R3, 0x20, R26 ;  /* 0x00000020031a7825 */ /* 0x001fe200078e001a */
[----:B------:R-:W-:Y:S02]  /*08d0*/  @P1 IADD3.X R25, R5, UR11, RZ, P4, !PT ;  /* 0x0000000b05191c10 */ /* 0x000fe4000a7fe4ff */
[C---:B------:R-:W-:Y:S02]  /*08e0*/  @P2 LEA.HI.X R5, R3.reuse, UR7, RZ, 0x5, P3 ;  /* 0x0000000703052c11 */ /* 0x040fe400098f2cff */
[----:B------:R-:W2:Y:S04]  /*08f0*/  LDG.E.128 R32, desc[UR4][R26.64] ;  /* 0x000000041a207981 */ /* 0x000ea8000c1e1d00 */
[----:B------:R3:W5:Y:S04]  /*0900*/  @P1 LDG.E.128 R16, desc[UR4][R24.64] ;  /* 0x0000000418101981 */ /* 0x000768000c1e1d00 */
[----:B------:R3:W5:Y:S04]  /*0910*/  @P1 LDG.E.128 R20, desc[UR4][R24.64+0x10] ;  /* 0x0000100418141981 */ /* 0x000768000c1e1d00 */
[----:B------:R-:W4:Y:S04]  /*0920*/  LDG.E.128 R28, desc[UR4][R26.64+0x10] ;  /* 0x000010041a1c7981 */ /* 0x000f28000c1e1d00 */
[----:B------:R3:W5:Y:S04]  /*0930*/  @P2 LDG.E.128 R8, desc[UR4][R4.64] ;  /* 0x0000000404082981 */ /* 0x000768000c1e1d00 */
[----:B------:R3:W5:Y:S04]  /*0940*/  @P2 LDG.E.128 R12, desc[UR4][R4.64+0x10] ;  /* 0x00001004040c2981 */ /* 0x000768000c1e1d00 */
[----:B------:R-:W3:Y:S04]  /*0950*/  LDG.E.128 R24, desc[UR4][R6.64] ;  /* 0x0000000406187981 */ /* 0x000ee8000c1e1d00 */
[----:B------:R-:W2:Y:S01]  /*0960*/  LDG.E.128 R4, desc[UR4][R6.64+0x10] ;  /* 0x0000100406047981 */ /* 0x000ea2000c1e1d00 */
[----:B------:R-:W-:-:S03]  /*0970*/  IADD3 R3, R3, 0x20, RZ ;  /* 0x0000002003037810 */ /* 0x000fc60007ffe0ff */
[----:B--2---:R2:W-:Y:S04]  /*0980*/  STL.64 [R1+0x240], R4 ;  /* 0x0002400401007387 */ /* 0x0045e80000100a00 */
[----:B------:R2:W-:Y:S04]  /*0990*/  STL.64 [R1+0x248], R6 ;  /* 0x0002480601007387 */ /* 0x0005e80000100a00 */
[----:B---3--:R2:W-:Y:S04]  /*09a0*/  STL.64 [R1+0x250], R24 ;  /* 0x0002501801007387 */ /* 0x0085e80000100a00 */
[----:B------:R2:W-:Y:S04]  /*09b0*/  STL.64 [R1+0x258], R26 ;  /* 0x0002581a01007387 */ /* 0x0005e80000100a00 */
[----:B----4-:R2:W-:Y:S04]  /*09c0*/  STL.64 [R1+0x100], R28 ;  /* 0x0001001c01007387 */ /* 0x0105e80000100a00 */
[----:B------:R2:W-:Y:S04]  /*09d0*/  STL.64 [R1+0x108], R30 ;  /* 0x0001081e01007387 */ /* 0x0005e80000100a00 */
[----:B------:R2:W-:Y:S04]  /*09e0*/  STL.64 [R1+0x110], R32 ;  /* 0x0001102001007387 */ /* 0x0005e80000100a00 */
[----:B------:R2:W-:Y:S02]  /*09f0*/  STL.64 [R1+0x118], R34 ;  /* 0x0001182201007387 */ /* 0x0005e40000100a00 */
.L_x_26578:
[----:B------:R-:W-:Y:S05]  /*0a00*/  BSYNC B0 ;  /* 0x0000000000007941 */ /* 0x000fea0003800000 */
.L_x_26577:
        /* <DEDUP_REMOVED lines=8> */
[----:B------:R-:W3:Y:S01]  /*0a90*/  LDC.64 R42, c[0x0][0x260] ;  /* 0x00009800ff2a7b82 */ /* 0x000ee20000000a00 */
[----:B------:R-:W-:Y:S02]  /*0aa0*/  ISETP.NE.U32.AND P2, PT, RZ, UR8, PT ;  /* 0x00000008ff007c0c */ /* 0x000fe4000bf45070 */
[----:B--2---:R-:W-:Y:S02]  /*0ab0*/  CS2R R34, SRZ ;  /* 0x0000000000227805 */ /* 0x004fe4000001ff00 */
        /* <DEDUP_REMOVED lines=8> */
[----:B------:R-:W-:Y:S02]  /*0b40*/  CS2R R30, SRZ ;  /* 0x00000000001e7805 */ /* 0x000fe4000001ff00 */
[----:B------:R-:W-:Y:S02]  /*0b50*/  CS2R R28, SRZ ;  /* 0x00000000001c7805 */ /* 0x000fe4000001ff00 */
[----:B-1----:R-:W-:-:S04]  /*0b60*/  @P1 LEA R4, P3, R3, UR6, 0x5 ;  /* 0x0000000603041c11 */ /* 0x002fc8000f8628ff */
[C---:B------:R-:W-:Y:S01]  /*0b70*/  @P1 LEA.HI.X R5, R3.reuse, UR7, RZ, 0x5, P3 ;  /* 0x0000000703051c11 */ /* 0x040fe200098f2cff */
[----:B------:R-:W-:Y:S02]  /*0b80*/  ULDC.64 UR6, c[0x0][0x268] ;  /* 0x00009a0000067ab9 */ /* 0x000fe40000000a00 */
[----:B------:R-:W-:Y:S01]  /*0b90*/  IADD3 R6, P3, R40, UR6, RZ ;  /* 0x0000000628067c10 */ /* 0x000fe2000ff7e0ff */
[----:B---3--:R-:W-:Y:S01]  /*0ba0*/  IMAD.WIDE.U32 R42, R3, 0x20, R42 ;  /* 0x00000020032a7825 */ /* 0x008fe200078e002a */
[----:B------:R3:W5:Y:S02]  /*0bb0*/  @P1 LDG.E.128 R28, desc[UR4][R4.64+0x10] ;  /* 0x00001004041c1981 */ /* 0x000764000c1e1d00 */
[----:B------:R-:W-:Y:S02]  /*0bc0*/  IADD3.X R7, R24, UR7, RZ, P3, !PT ;  /* 0x0000000718077c10 */ /* 0x000fe40009ffe4ff */
[----:B------:R-:W-:Y:S01]  /*0bd0*/  @P2 IADD3 R40, P3, R40, UR8, RZ ;  /* 0x0000000828282c10 */ /* 0x000fe2000ff7e0ff */
[----:B------:R-:W2:Y:S03]  /*0be0*/  LDG.E.128 R48, desc[UR4][R42.64] ;  /* 0x000000042a307981 */ /* 0x000ea6000c1e1d00 */
[----:B------:R-:W-:-:S02]  /*0bf0*/  @P2 IADD3.X R41, R24, UR9, RZ, P3, !PT ;  /* 0x0000000918292c10 */ /* 0x000fc40009ffe4ff */
[----:B------:R-:W-:Y:S01]  /*0c00*/  CS2R R24, SRZ ;  /* 0x0000000000187805 */ /* 0x000fe2000001ff00 */
[----:B------:R-:W4:Y:S04]  /*0c10*/  LDG.E.128 R44, desc[UR4][R42.64+0x10] ;  /* 0x000010042a2c7981 */ /* 0x000f28000c1e1d00 */
[----:B------:R3:W5:Y:S04]  /*0c20*/  @P2 LDG.E.128 R32, desc[UR4][R40.64] ;  /* 0x0000000428202981 */ /* 0x000768000c1e1d00 */
        /* <DEDUP_REMOVED lines=13> */
.L_x_26580:
[----:B------:R-:W-:Y:S05]  /*0d00*/  BSYNC B0 ;  /* 0x0000000000007941 */ /* 0x000fea0003800000 */
.L_x_26579:
        /* <DEDUP_REMOVED lines=9> */
[----:B0-----:R-:W-:Y:S02]  /*0da0*/  CS2R R42, SRZ ;  /* 0x00000000002a7805 */ /* 0x001fe4000001ff00 */
[----:B------:R-:W-:Y:S02]  /*0db0*/  CS2R R40, SRZ ;  /* 0x0000000000287805 */ /* 0x000fe4000001ff00 */
[----:B------:R-:W-:Y:S02]  /*0dc0*/  ISETP.NE.AND.EX P1, PT, RZ, UR7, PT, P1 ;  /* 0x00000007ff007c0c */ /* 0x000fe4000bf25310 */
[----:B------:R-:W-:-:S02]  /*0dd0*/  CS2R R46, SRZ ;  /* 0x00000000002e7805 */ /* 0x000fc4000001ff00 */
[----:B------:R-:W-:Y:S02]  /*0de0*/  CS2R R44, SRZ ;  /* 0x00000000002c7805 */ /* 0x000fe4000001ff00 */
[----:B------:R-:W-:-:S07]  /*0df0*/  SHF.L.U32 R56, R3, 0x5, RZ ;  /* 0x0000000503387819 */ /* 0x000fce00000006ff */
[----:B-12---:R-:W-:-:S04]  /*0e00*/  @P1 LEA R4, P2, R3, UR6, 0x5 ;  /* 0x0000000603041c11 */ /* 0x006fc8000f8428ff */
[C---:B------:R-:W-:Y:S01]  /*0e10*/  @P1 LEA.HI.X R5, R3.reuse, UR7, RZ, 0x5, P2 ;  /* 0x0000000703051c11 */ /* 0x040fe200090f2cff */
[----:B------:R-:W-:Y:S01]  /*0e20*/  ULDC.64 UR6, c[0x0][0x268] ;  /* 0x00009a0000067ab9 */ /* 0x000fe20000000a00 */
[----:B------:R-:W-:Y:S02]  /*0e30*/  ISETP.NE.U32.AND P2, PT, RZ, UR8, PT ;  /* 0x00000008ff007c0c */ /* 0x000fe4000bf45070 */
[----:B------:R-:W-:Y:S01]  /*0e40*/  SHF.L.U64.HI R48, R3, 0x5, RZ ;  /* 0x0000000503307819 */ /* 0x000fe200000102ff */
[----:B------:R4:W5:Y:S01]  /*0e50*/  @P1 LDG.E.128 R40, desc[UR4][R4.64] ;  /* 0x0000000404281981 */ /* 0x000962000c1e1d00 */
[----:B------:R-:W-:-:S03]  /*0e60*/  ISETP.NE.AND.EX P2, PT, RZ, UR9, PT, P2 ;  /* 0x00000009ff007c0c */ /* 0x000fc6000bf45320 */
[----:B------:R4:W5:Y:S01]  /*0e70*/  @P1 LDG.E.128 R44, desc[UR4][R4.64+0x10] ;  /* 0x00001004042c1981 */ /* 0x000962000c1e1d00 */
[----:B------:R-:W-:-:S04]  /*0e80*/  IADD3 R6, P1, R56, UR6, RZ ;  /* 0x0000000638067c10 */ /* 0x000fc8000ff3e0ff */
[----:B------:R-:W-:-:S05]  /*0e90*/  IADD3.X R7, R48, UR7, RZ, P1, !PT ;  /* 0x0000000730077c10 */ /* 0x000fca0008ffe4ff */
[----:B------:R-:W-:Y:S02]  /*0ea0*/  @P2 IADD3 R56, P1, R56, UR8, RZ ;  /* 0x0000000838382c10 */ /* 0x000fe4000ff3e0ff */
[----:B------:R-:W-:Y:S02]  /*0eb0*/  CS2R R50, SRZ ;  /* 0x0000000000327805 */ /* 0x000fe4000001ff00 */
[----:B------:R-:W-:Y:S02]  /*0ec0*/  CS2R R54, SRZ ;  /* 0x0000000000367805 */ /* 0x000fe4000001ff00 */
[----:B------:R-:W-:Y:S02]  /*0ed0*/  CS2R R52, SRZ ;  /* 0x0000000000347805 */ /* 0x000fe4000001ff00 */
[----:B------:R-:W-:Y:S02]  /*0ee0*/  @P2 IADD3.X R57, R48, UR9, RZ, P1, !PT ;  /* 0x0000000930392c10 */ /* 0x000fe40008ffe4ff */
[----:B------:R-:W-:Y:S01]  /*0ef0*/  CS2R R48, SRZ ;  /* 0x0000000000307805 */ /* 0x000fe2000001ff00 */
[----:B---3--:R-:W-:-:S02]  /*0f00*/  IMAD.WIDE.U32 R58, R3, 0x20, R58 ;  /* 0x00000020033a7825 */ /* 0x008fc400078e003a */
[----:B------:R4:W5:Y:S04]  /*0f10*/  @P2 LDG.E.128 R52, desc[UR4][R56.64+0x10] ;  /* 0x0000100438342981 */ /* 0x000968000c1e1d00 */
[----:B------:R4:W5:Y:S04]  /*0f20*/  @P2 LDG.E.128 R48, desc[UR4][R56.64] ;  /* 0x0000000438302981 */ /* 0x000968000c1e1d00 */
[----:B------:R-:W2:Y:S04]  /*0f30*/  LDG.E.128 R64, desc[UR4][R58.64] ;  /* 0x000000043a407981 */ /* 0x000ea8000c1e1d00 */
[----:B------:R-:W3:Y:S04]  /*0f40*/  LDG.E.128 R60, desc[UR4][R58.64+0x10] ;  /* 0x000010043a3c7981 */ /* 0x000ee8000c1e1d00 */
        /* <DEDUP_REMOVED lines=11> */
.L_x_26582:
[----:B------:R-:W-:Y:S05]  /*1000*/  BSYNC B0 ;  /* 0x0000000000007941 */ /* 0x000fea0003800000 */
.L_x_26581:
[----:B------:R-:W-:Y:S01]  /*1010*/  ISETP.GE.U32.AND P1, PT, R0, 0xc0, PT ;  /* 0x000000c00000780c */ /* 0x000fe20003f26070 */
[----:B------:R-:W-:Y:S01]  /*1020*/  BSSY B0, `(.L_x_26583) ;  /* 0x000002e000007945 */ /* 0x000fe20003800000 */
[----:B------:R-:W-:-:S11]  /*1030*/  LOP3.LUT R2, R2, 0xfffffbff, RZ, 0xc0, !PT ;  /* 0xfffffbff02027812 */ /* 0x000fd600078ec0ff */
[----:B------:R-:W-:Y:S01]  /*1040*/  @P1 LOP3.LUT R2, R2, 0x400, RZ, 0xfc, !PT ;  /* 0x0000040002021812 */ /* 0x000fe200078efcff */
[----:B------:R-:W-:Y:S06]  /*1050*/  @!P1 BRA `(.L_x_26584) ;  /* 0x0000000000a89947 */ /* 0x000fec0003800000 */
[C---:B------:R-:W-:Y:S01]  /*1060*/  SHF.L.U32 R72, R3.reuse, 0x5, RZ ;  /* 0x0000000503487819 */ /* 0x040fe200000006ff */
[----:B------:R-:W-:Y:S01]  /*1070*/  ULDC.64 UR6, c[0x0][0x268] ;  /* 0x00009a0000067ab9 */ /* 0x000fe20000000a00 */
[----:B012---:R-:W-:Y:S01]  /*1080*/  SHF.L.U64.HI R4, R3, 0x5, RZ ;  /* 0x0000000503047819 */ /* 0x007fe200000102ff */
[----:B------:R-:W-:Y:S01]  /*1090*/  ULDC.64 UR8, c[0x0][0x2d0] ;  /* 0x0000b40000087ab9 */ /* 0x000fe20000000a00 */
[----:B------:R-:W-:Y:S01]  /*10a0*/  IADD3 R6, P1, R72, UR6, RZ ;  /* 0x0000000648067c10 */ /* 0x000fe2000ff3e0ff */
[----:B------:R-:W0:Y:S01]  /*10b0*/  LDC.64 R74, c[0x0][0x260] ;  /* 0x00009800ff4a7b82 */ /* 0x000e220000000a00 */
[----:B------:R-:W-:Y:S02]  /*10c0*/  CS2R R58, SRZ ;  /* 0x00000000003a7805 */ /* 0x000fe4000001ff00 */
[----:B------:R-:W-:Y:S02]  /*10d0*/  CS2R R56, SRZ ;  /* 0x0000000000387805 */ /* 0x000fe4000001ff00 */
[----:B------:R-:W-:Y:S01]  /*10e0*/  IADD3.X R7, R4, UR7, RZ, P1, !PT ;  /* 0x0000000704077c10 */ /* 0x000fe20008ffe4ff */
[----:B------:R-:W-:Y:S01]  /*10f0*/  ULDC.64 UR6, c[0x0][0x2c8] ;  /* 0x0000b20000067ab9 */ /* 0x000fe20000000a00 */
[----:B------:R-:W-:-:S02]  /*1100*/  ISETP.NE.U32.AND P1, PT, RZ, UR8, PT ;  /* 0x00000008ff007c0c */ /* 0x000fc4000bf25070 */
[----:B------:R-:W-:Y:S02]  /*1110*/  CS2R R62, SRZ ;  /* 0x00000000003e7805 */ /* 0x000fe4000001ff00 */
[----:B------:R-:W-:Y:S02]  /*1120*/  CS2R R60, SRZ ;  /* 0x00000000003c7805 */ /* 0x000fe4000001ff00 */
[----:B------:R-:W-:-:S13]  /*1130*/  ISETP.NE.AND.EX P1, PT, RZ, UR9, PT, P1 ;  /* 0x00000009ff007c0c */ /* 0x000fda000bf25310 */
[----:B------:R-:W-:-:S04]  /*1140*/  @P1 IADD3 R72, P2, R72, UR8, RZ ;  /* 0x0000000848481c10 */ /* 0x000fc8000ff5e0ff */
[----:B------:R-:W-:Y:S02]  /*1150*/  @P1 IADD3.X R73, R4, UR9, RZ, P2, !PT ;  /* 0x0000000904491c10 */ /* 0x000fe400097fe4ff */
[----:B------:R-:W-:-:S04]  /*1160*/  ISETP.NE.U32.AND P2, PT, RZ, UR6, PT ;  /* 0x00000006ff007c0c */ /* 0x000fc8000bf45070 */
[----:B------:R-:W-:Y:S02]  /*1170*/  ISETP.NE.AND.EX P2, PT, RZ, UR7, PT, P2 ;  /* 0x00000007ff007c0c */ /* 0x000fe4000bf45320 */
[----:B------:R-:W-:Y:S02]  /*1180*/  CS2R R66, SRZ ;  /* 0x0000000000427805 */ /* 0x000fe4000001ff00 */
[----:B------:R-:W-:Y:S02]  /*1190*/  CS2R R64, SRZ ;  /* 0x0000000000407805 */ /* 0x000fe4000001ff00 */
[----:B------:R-:W-:Y:S02]  /*11a0*/  CS2R R70, SRZ ;  /* 0x0000000000467805 */ /* 0x000fe4000001ff00 */
[----:B------:R-:W-:Y:S01]  /*11b0*/  CS2R R68, SRZ ;  /* 0x0000000000447805 */ /* 0x000fe2000001ff00 */
[C---:B0-----:R-:W-:Y:S01]  /*11c0*/  IMAD.WIDE.U32 R74, R3.reuse, 0x20, R74 ;  /* 0x00000020034a7825 */ /* 0x041fe200078e004a */
[----:B------:R3:W5:Y:S04]  /*11d0*/  @P1 LDG.E.128 R64, desc[UR4][R72.64] ;  /* 0x0000000448401981 */ /* 0x000768000c1e1d00 */
[----:B------:R3:W5:Y:S01]  /*11e0*/  @P1 LDG.E.128 R68, desc[UR4][R72.64+0x10] ;  /* 0x0000100448441981 */ /* 0x000762000c1e1d00 */
[----:B------:R-:W-:-:S03]  /*11f0*/  @P2 LEA R4, P3, R3, UR6, 0x5 ;  /* 0x0000000603042c11 */ /* 0x000fc6000f8628ff */
[----:B------:R-:W2:Y:S01]  /*1200*/  LDG.E.128 R80, desc[UR4][R74.64] ;  /* 0x000000044a507981 */ /* 0x000ea2000c1e1d00 */
[----:B------:R-:W-:-:S03]  /*1210*/  @P2 LEA.HI.X R5, R3, UR7, RZ, 0x5, P3 ;  /* 0x0000000703052c11 */ /* 0x000fc600098f2cff */
        /* <DEDUP_REMOVED lines=14> */
.L_x_26584:
[----:B------:R-:W-:Y:S05]  /*1300*/  BSYNC B0 ;  /* 0x0000000000007941 */ /* 0x000fea0003800000 */
.L_x_26583:
[----:B------:R-:W-:Y:S01]  /*1310*/  ISETP.GE.U32.AND P1, PT, R0, 0xe0, PT ;  /* 0x000000e00000780c */ /* 0x000fe20003f26070 */
[----:B------:R-:W-:Y:S01]  /*1320*/  BSSY B0, `(.L_x_26585) ;  /* 0x000002e000007945 */ /* 0x000fe20003800000 */
[----:B------:R-:W-:-:S11]  /*1330*/  LOP3.LUT R2, R2, 0xfffffdff, RZ, 0xc0, !PT ;  /* 0xfffffdff02027812 */ /* 0x000fd600078ec0ff */
[----:B------:R-:W-:Y:S01]  /*1340*/  @P1 LOP3.LUT R2, R2, 0x200, RZ, 0xfc, !PT ;  /* 0x0000020002021812 */ /* 0x000fe200078efcff */
[----:B------:R-:W-:Y:S06]  /*1350*/  @!P1 BRA `(.L_x_26586) ;  /* 0x0000000000a89947 */ /* 0x000fec0003800000 */
[C---:B------:R-:W-:Y:S01]  /*1360*/  SHF.L.U32 R88, R3.reuse, 0x5, RZ ;  /* 0x0000000503587819 */ /* 0x040fe200000006ff */
[----:B------:R-:W-:Y:S01]  /*1370*/  ULDC.64 UR6, c[0x0][0x268] ;  /* 0x00009a0000067ab9 */ /* 0x000fe20000000a00 */
[----:B012---:R-:W-:Y:S02]  /*1380*/  SHF.L.U64.HI R4, R3, 0x5, RZ ;  /* 0x0000000503047819 */ /* 0x007fe400000102ff */
[----:B------:R-:W-:Y:S02]  /*1390*/  CS2R R74, SRZ ;  /* 0x00000000004a7805 */ /* 0x000fe4000001ff00 */
[----:B------:R-:W-:Y:S02]  /*13a0*/  IADD3 R6, P1, R88, UR6, RZ ;  /* 0x0000000658067c10 */ /* 0x000fe4000ff3e0ff */
[----:B------:R-:W-:Y:S02]  /*13b0*/  CS2R R72, SRZ ;  /* 0x0000000000487805 */ /* 0x000fe4000001ff00 */
        /* <DEDUP_REMOVED lines=13> */
[----:B------:R-:W5:Y:S04]  /*1490*/  @P2 LDG.E.128 R72, desc[UR4][R4.64] ;  /* 0x0000000404482981 */ /* 0x000f68000c1e1d00 */
[----:B------:R0:W5:Y:S01]  /*14a0*/  @P2 LDG.E.128 R76, desc[UR4][R4.64+0x10] ;  /* 0x00001004044c2981 */ /* 0x000162000c1e1d00 */
[----:B------:R-:W-:Y:S02]  /*14b0*/  CS2R R82, SRZ ;  /* 0x0000000000527805 */ /* 0x000fe4000001ff00 */
[----:B------:R-:W-:Y:S02]  /*14c0*/  CS2R R80, SRZ ;  /* 0x0000000000507805 */ /* 0x000fe4000001ff00 */
[----:B------:R-:W-:Y:S02]  /*14d0*/  CS2R R86, SRZ ;  /* 0x0000000000567805 */ /* 0x000fe4000001ff00 */
[----:B------:R-:W-:-:S02]  /*14e0*/  CS2R R84, SRZ ;  /* 0x0000000000547805 */ /* 0x000fc4000001ff00 */
[----:B------:R3:W5:Y:S01]  /*14f0*/  @P1 LDG.E.128 R80, desc[UR4][R88.64] ;  /* 0x0000000458501981 */ /* 0x000762000c1e1d00 */
[----:B0-----:R-:W0:Y:S03]  /*1500*/  LDC.64 R4, c[0x0][0x260] ;  /* 0x00009800ff047b82 */ /* 0x001e260000000a00 */
[----:B------:R3:W5:Y:S04]  /*1510*/  @P1 LDG.E.128 R84, desc[UR4][R88.64+0x10] ;  /* 0x0000100458541981 */ /* 0x000768000c1e1d00 */
[----:B------:R-:W2:Y:S01]  /*1520*/  LDG.E.128 R88, desc[UR4][R6.64] ;  /* 0x0000000406587981 */ /* 0x000ea2000c1e1d00 */
[----:B0-----:R-:W-:-:S05]  /*1530*/  IMAD.WIDE.U32 R4, R3, 0x20, R4 ;  /* 0x0000002003047825 */ /* 0x001fca00078e0004 */
[----:B------:R-:W4:Y:S04]  /*1540*/  LDG.E.128 R96, desc[UR4][R4.64] ;  /* 0x0000000404607981 */ /* 0x000f28000c1e1d00 */
[----:B------:R-:W3:Y:S04]  /*1550*/  LDG.E.128 R92, desc[UR4][R4.64+0x10] ;  /* 0x00001004045c7981 */ /* 0x000ee8000c1e1d00 */
[----:B------:R-:W2:Y:S01]  /*1560*/  LDG.E.128 R4, desc[UR4][R6.64+0x10] ;  /* 0x0000100406047981 */ /* 0x000ea2000c1e1d00 */
[----:B------:R-:W-:-:S03]  /*1570*/  IADD3 R3, R3, 0x20, RZ ;  /* 0x0000002003037810 */ /* 0x000fc60007ffe0ff */
[----:B--2---:R0:W-:Y:S04]  /*1580*/  STL.64 [R1+0x1c0], R4 ;  /* 0x0001c00401007387 */ /* 0x0041e80000100a00 */
[----:B------:R0:W-:Y:S04]  /*1590*/  STL.64 [R1+0x1c8], R6 ;  /* 0x0001c80601007387 */ /* 0x0001e80000100a00 */
[----:B------:R0:W-:Y:S04]  /*15a0*/  STL.64 [R1+0x1d0], R88 ;  /* 0x0001d05801007387 */ /* 0x0001e80000100a00 */
[----:B------:R0:W-:Y:S04]  /*15b0*/  STL.64 [R1+0x1d8], R90 ;  /* 0x0001d85a01007387 */ /* 0x0001e80000100a00 */
[----:B---3--:R0:W-:Y:S04]  /*15c0*/  STL.64 [R1+0x80], R92 ;  /* 0x0000805c01007387 */ /* 0x0081e80000100a00 */
[----:B------:R0:W-:Y:S04]  /*15d0*/  STL.64 [R1+0x88], R94 ;  /* 0x0000885e01007387 */ /* 0x0001e80000100a00 */
[----:B----4-:R0:W-:Y:S04]  /*15e0*/  STL.64 [R1+0x90], R96 ;  /* 0x0000906001007387 */ /* 0x0101e80000100a00 */
[----:B------:R0:W-:Y:S02]  /*15f0*/  STL.64 [R1+0x98], R98 ;  /* 0x0000986201007387 */ /* 0x0001e40000100a00 */
.L_x_26586:
[----:B------:R-:W-:Y:S05]  /*1600*/  BSYNC B0 ;  /* 0x0000000000007941 */ /* 0x000fea0003800000 */
.L_x_26585:
        /* <DEDUP_REMOVED lines=11> */
[----:B------:R-:W-:-:S13]  /*16c0*/  ISETP.NE.AND.EX P1, PT, RZ, UR7, PT, P1 ;  /* 0x00000007ff007c0c */ /* 0x000fda000bf25310 */
[----:B-12---:R-:W-:-:S04]  /*16d0*/  @P1 LEA R6, P2, R3, UR6, 0x5 ;  /* 0x0000000603061c11 */ /* 0x006fc8000f8428ff */
[----:B------:R-:W-:Y:S01]  /*16e0*/  @P1 LEA.HI.X R7, R3, UR7, RZ, 0x5, P2 ;  /* 0x0000000703071c11 */ /* 0x000fe200090f2cff */
[----:B------:R-:W-:-:S04]  /*16f0*/  ULDC.64 UR6, c[0x0][0x2d0] ;  /* 0x0000b40000067ab9 */ /* 0x000fc80000000a00 */
[----:B------:R-:W5:Y:S04]  /*1700*/  @P1 LDG.E.128 R88, desc[UR4][R6.64] ;  /* 0x0000000406581981 */ /* 0x000f68000c1e1d00 */
[----:B------:R0:W5:Y:S01]  /*1710*/  @P1 LDG.E.128 R92, desc[UR4][R6.64+0x10] ;  /* 0x00001004065c1981 */ /* 0x000162000c1e1d00 */
[----:B------:R-:W-:Y:S02]  /*1720*/  ISETP.NE.U32.AND P1, PT, RZ, UR6, PT ;  /* 0x00000006ff007c0c */ /* 0x000fe4000bf25070 */
[----:B------:R-:W-:Y:S02]  /*1730*/  CS2R R98, SRZ ;  /* 0x0000000000627805 */ /* 0x000fe4000001ff00 */
[----:B------:R-:W-:Y:S02]  /*1740*/  SHF.L.U32 R105, R3, 0x5, RZ ;  /* 0x0000000503697819 */ /* 0x000fe400000006ff */
[----:B------:R-:W-:-:S02]  /*1750*/  CS2R R96, SRZ ;  /* 0x0000000000607805 */ /* 0x000fc4000001ff00 */
[----:B------:R-:W-:Y:S02]  /*1760*/  ISETP.NE.AND.EX P1, PT, RZ, UR7, PT, P1 ;  /* 0x00000007ff007c0c */ /* 0x000fe4000bf25310 */
[----:B------:R-:W-:Y:S02]  /*1770*/  CS2R R102, SRZ ;  /* 0x0000000000667805 */ /* 0x000fe4000001ff00 */
[----:B------:R-:W-:Y:S02]  /*1780*/  SHF.L.U64.HI R104, R3, 0x5, RZ ;  /* 0x0000000503687819 */ /* 0x000fe400000102ff */
[----:B------:R-:W-:Y:S01]  /*1790*/  CS2R R100, SRZ ;  /* 0x0000000000647805 */ /* 0x000fe2000001ff00 */
[----:B0-----:R-:W0:Y:S06]  /*17a0*/  LDC.64 R6, c[0x0][0x260] ;  /* 0x00009800ff067b82 */ /* 0x001e2c0000000a00 */
[----:B------:R-:W-:-:S04]  /*17b0*/  @P1 IADD3 R4, P2, R105, UR6, RZ ;  /* 0x0000000669041c10 */ /* 0x000fc8000ff5e0ff */
[----:B------:R-:W-:Y:S01]  /*17c0*/  @P1 IADD3.X R5, R104, UR7, RZ, P2, !PT ;  /* 0x0000000768051c10 */ /* 0x000fe200097fe4ff */
[----:B------:R-:W-:-:S04]  /*17d0*/  ULDC.64 UR6, c[0x0][0x268] ;  /* 0x00009a0000067ab9 */ /* 0x000fc80000000a00 */
[----:B------:R-:W5:Y:S04]  /*17e0*/  @P1 LDG.E.128 R96, desc[UR4][R4.64] ;  /* 0x0000000404601981 */ /* 0x000f68000c1e1d00 */
[----:B------:R1:W5:Y:S01]  /*17f0*/  @P1 LDG.E.128 R100, desc[UR4][R4.64+0x10] ;  /* 0x0000100404641981 */ /* 0x000362000c1e1d00 */
[----:B0-----:R-:W-:-:S05]  /*1800*/  IMAD.WIDE.U32 R6, R3, 0x20, R6 ;  /* 0x0000002003067825 */ /* 0x001fca00078e0006 */
[----:B------:R-:W2:Y:S01]  /*1810*/  LDG.E.128 R112, desc[UR4][R6.64] ;  /* 0x0000000406707981 */ /* 0x000ea2000c1e1d00 */
[----:B-1----:R-:W-:-:S03]  /*1820*/  IADD3 R4, P1, R105, UR6, RZ ;  /* 0x0000000669047c10 */ /* 0x002fc6000ff3e0ff */
[----:B------:R-:W3:Y:S01]  /*1830*/  LDG.E.128 R108, desc[UR4][R6.64+0x10] ;  /* 0x00001004066c7981 */ /* 0x000ee2000c1e1d00 */
[----:B------:R-:W-:-:S05]  /*1840*/  IADD3.X R5, R104, UR7, RZ, P1, !PT ;  /* 0x0000000768057c10 */ /* 0x000fca0008ffe4ff */
        /* <DEDUP_REMOVED lines=11> */
.L_x_26588:
[----:B------:R-:W-:Y:S05]  /*1900*/  BSYNC B0 ;  /* 0x0000000000007941 */ /* 0x000fea0003800000 */
.L_x_26587:
        /* <DEDUP_REMOVED lines=24> */
[----:B------:R-:W-:-:S07]  /*1a90*/  CS2R R116, SRZ ;  /* 0x0000000000747805 */ /* 0x000fce000001ff00 */
[----:B0-----:R-:W-:-:S04]  /*1aa0*/  @P1 IADD3 R4, P2, R6, UR6, RZ ;  /* 0x0000000606041c10 */ /* 0x001fc8000ff5e0ff */
[----:B------:R-:W-:Y:S01]  /*1ab0*/  @P1 IADD3.X R5, R7, UR7, RZ, P2, !PT ;  /* 0x0000000707051c10 */ /* 0x000fe200097fe4ff */
[----:B------:R-:W-:-:S04]  /*1ac0*/  ULDC.64 UR6, c[0x0][0x268] ;  /* 0x00009a0000067ab9 */ /* 0x000fc80000000a00 */
[----:B------:R-:W5:Y:S04]  /*1ad0*/  @P1 LDG.E.128 R112, desc[UR4][R4.64] ;  /* 0x0000000404701981 */ /* 0x000f68000c1e1d00 */
[----:B------:R0:W5:Y:S02]  /*1ae0*/  @P1 LDG.E.128 R116, desc[UR4][R4.64+0x10] ;  /* 0x0000100404741981 */ /* 0x000164000c1e1d00 */
[----:B0-----:R-:W-:-:S04]  /*1af0*/  IADD3 R4, P1, R6, UR6, RZ ;  /* 0x0000000606047c10 */ /* 0x001fc8000ff3e0ff */
[----:B------:R-:W-:Y:S02]  /*1b00*/  IADD3.X R5, R7, UR7, RZ, P1, !PT ;  /* 0x0000000707057c10 */ /* 0x000fe40008ffe4ff */
[----:B------:R-:W0:Y:S03]  /*1b10*/  LDC.64 R6, c[0x0][0x260] ;  /* 0x00009800ff067b82 */ /* 0x000e260000000a00 */
[----:B------:R-:W2:Y:S01]  /*1b20*/  LDG.E.128 R120, desc[UR4][R4.64] ;  /* 0x0000000404787981 */ /* 0x000ea2000c1e1d00 */
[----:B0-----:R-:W-:-:S05]  /*1b30*/  IMAD.WIDE.U32 R6, R3, 0x20, R6 ;  /* 0x0000002003067825 */ /* 0x001fca00078e0006 */
[----:B------:R-:W3:Y:S04]  /*1b40*/  LDG.E.128 R128, desc[UR4][R6.64] ;  /* 0x0000000406807981 */ /* 0x000ee8000c1e1d00 */
[----:B------:R-:W4:Y:S04]  /*1b50*/  LDG.E.128 R124, desc[UR4][R6.64+0x10] ;  /* 0x00001004067c7981 */ /* 0x000f28000c1e1d00 */
[----:B------:R-:W2:Y:S01]  /*1b60*/  LDG.E.128 R4, desc[UR4][R4.64+0x10] ;  /* 0x0000100404047981 */ /* 0x000ea2000c1e1d00 */
[----:B------:R-:W-:-:S03]  /*1b70*/  IADD3 R3, R3, 0x20, RZ ;  /* 0x0000002003037810 */ /* 0x000fc60007ffe0ff */
[----:B--2---:R0:W-:Y:S04]  /*1b80*/  STL.64 [R1+0x180], R4 ;  /* 0x0001800401007387 */ /* 0x0041e80000100a00 */
[----:B------:R0:W-:Y:S04]  /*1b90*/  STL.64 [R1+0x188], R6 ;  /* 0x0001880601007387 */ /* 0x0001e80000100a00 */
[----:B------:R0:W-:Y:S04]  /*1ba0*/  STL.64 [R1+0x190], R120 ;  /* 0x0001907801007387 */ /* 0x0001e80000100a00 */
[----:B------:R0:W-:Y:S04]  /*1bb0*/  STL.64 [R1+0x198], R122 ;  /* 0x0001987a01007387 */ /* 0x0001e80000100a00 */
[----:B----4-:R0:W-:Y:S04]  /*1bc0*/  STL.64 [R1+0x40], R124 ;  /* 0x0000407c01007387 */ /* 0x0101e80000100a00 */
[----:B------:R0:W-:Y:S04]  /*1bd0*/  STL.64 [R1+0x48], R126 ;  /* 0x0000487e01007387 */ /* 0x0001e80000100a00 */
[----:B---3--:R0:W-:Y:S04]  /*1be0*/  STL.64 [R1+0x50], R128 ;  /* 0x0000508001007387 */ /* 0x0081e80000100a00 */
[----:B------:R0:W-:Y:S02]  /*1bf0*/  STL.64 [R1+0x58], R130 ;  /* 0x0000588201007387 */ /* 0x0001e40000100a00 */
.L_x_26590:
[----:B------:R-:W-:Y:S05]  /*1c00*/  BSYNC B0 ;  /* 0x0000000000007941 */ /* 0x000fea0003800000 */
.L_x_26589:
        /* <DEDUP_REMOVED lines=23> */
[----:B------:R-:W-:Y:S02]  /*1d80*/  SHF.R.U32.HI R7, RZ, 0x1b, R3 ;  /* 0x0000001bff077819 */ /* 0x000fe40000011603 */
        /* <DEDUP_REMOVED lines=13> */
[----:B------:R-:W2:Y:S04]  /*1e60*/  LDG.E.128 R4, desc[UR4][R4.64+0x10] ;  /* 0x0000100404047981 */ /* 0x000ea8000c1e1d00 */
        /* <DEDUP_REMOVED lines=8> */
.L_x_26592:
[----:B------:R-:W-:Y:S05]  /*1ef0*/  BSYNC B0 ;  /* 0x0000000000007941 */ /* 0x000fea0003800000 */
.L_x_26591:
[----:B------:R-:W3:Y:S01]  /*1f00*/  S2R R3, SR_CTAID.X ;  /* 0x0000000000037919 */ /* 0x000ee20000002500 */
[----:B------:R-:W-:Y:S01]  /*1f10*/  SHF.R.U32.HI R252, RZ, 0x5, R136 ;  /* 0x00000005fffc7819 */ /* 0x000fe20000011688 */
[----:B------:R-:W-:-:S03]  /*1f20*/  ULDC UR6, c[0x0][0x214] ;  /* 0x0000850000067ab9 */ /* 0x000fc60000000800 */
[----:B---3--:R-:W-:-:S04]  /*1f30*/  LEA R252, R3, R252, 0x2 ;  /* 0x000000fc03fc7211 */ /* 0x008fc800078e10ff */
        /* <DEDUP_REMOVED lines=8> */
[----:B------:R-:W-:Y:S01]  /*1fc0*/  ULDC.64 UR10, c[0x0][0x230] ;  /* 0x00008c00000a7ab9 */ /* 0x000fe20000000a00 */
[----:B------:R-:W-:-:S09]  /*1fd0*/  ULDC.64 UR12, c[0x0][0x238] ;  /* 0x00008e00000c7ab9 */ /* 0x000fd20000000a00 */
[----:B------:R-:W-:-:S07]  /*1fe0*/  @P1 LOP3.LUT R2, R2, 0x20, RZ, 0xfc, !PT ;  /* 0x0000002002021812 */ /* 0x000fce00078efcff */
.L_x_26794:
[----:B---3--:R-:W3:Y:S01]  /*1ff0*/  S2R R228, SR_TID.X ;  /* 0x0000000000e47919 */ /* 0x008ee20000002100 */
[----:B-1----:R-:W-:Y:S01]  /*2000*/  IMAD R3, R252, UR14, RZ ;  /* 0x0000000efc037c24 */ /* 0x002fe2000f8e02ff */
[----:B------:R-:W-:Y:S04]  /*2010*/  BSSY B0, `(.L_x_26593) ;  /* 0x0000064000007945 */ /* 0x000fe80003800000 */
[----:B012---:R-:W-:-:S04]  /*2020*/  SHF.R.S32.HI R4, RZ, 0x1f, R3 ;  /* 0x0000001fff047819 */ /* 0x007fc80000011403 */
[----:B------:R-:W-:Y:S02]  /*2030*/  LEA.HI R3, R4, R3, RZ, 0x3 ;  /* 0x0000000304037211 */ /* 0x000fe400078f18ff */
[----:B---3--:R-:W-:-:S04]  /*2040*/  LOP3.LUT R228, R228, 0x1f, RZ, 0xc0, !PT ;  /* 0x0000001fe4e47812 */ /* 0x008fc800078ec0ff */
[----:B------:R-:W-:-:S04]  /*2050*/  LEA.HI.SX32 R5, R3, R228, 0x1d ;  /* 0x000000e403057211 */ /* 0x000fc800078feaff */
[----:B------:R-:W-:Y:S01]  /*2060*/  MOV R3, R5 ;  /* 0x0000000500037202 */ /* 0x000fe20000000f00 */
[----:B----45:R-:W-:Y:S06]  /*2070*/  @!P0 BRA `(.L_x_26594) ;  /* 0x0000000400748947 */ /* 0x030fec0003800000 */
        /* <DEDUP_REMOVED lines=10> */
[----:B------:R-:W5:Y:S04]  /*2120*/  @P1 LDG.E.128 R140, desc[UR4][R6.64] ;  /* 0x00000004068c1981 */ /* 0x000f68000c1e1d00 */
[----:B------:R0:W5:Y:S02]  /*2130*/  @P1 LDG.E.128 R144, desc[UR4][R6.64+0x10] ;  /* 0x0000100406901981 */ /* 0x000164000c1e1d00 */
[----:B0-----:R-:W-:-:S05]  /*2140*/  IMAD.WIDE.U32 R6, R5, 0x10, R148 ;  /* 0x0000001005067825 */ /* 0x001fca00078e0094 */
        /* <DEDUP_REMOVED lines=9> */
.L_x_26595:
[----:B-----5:R-:W-:-:S05]  /*21e0*/  SHF.L.U32 R4, R136, 0x10, RZ ;  /* 0x0000001088047819 */ /* 0x020fca00000006ff */
[----:B------:R-:W-:-:S04]  /*21f0*/  FADD.FTZ R148, R4, R148 ;  /* 0x0000009404947221 */ /* 0x000fc80000010000 */
[----:B------:R-:W-:-:S07]  /*2200*/  @P1 FADD.FTZ R148, R140, R148 ;  /* 0x000000948c941221 */ /* 0x000fce0000010000 */
.L_x_26596:
[----:B------:R-:W-:Y:S01]  /*2210*/  SHF.L.U32 R149, R3, 0x10, RZ ;  /* 0x0000001003957819 */ /* 0x000fe200000006ff */
[----:B------:R-:W-:Y:S06]  /*2220*/  @P2 BRA `(.L_x_26597) ;  /* 0x00000000000c2947 */ /* 0x000fec0003800000 */
[----:B------:R-:W-:Y:S05]  /*2230*/  @!P1 BRA `(.L_x_26598) ;  /* 0x0000000000189947 */ /* 0x000fea0003800000 */
[----:B-----5:R-:W-:Y:S01]  /*2240*/  FADD.FTZ R149, R141, R149 ;  /* 0x000000958d957221 */ /* 0x020fe20000010000 */
[----:B------:R-:W-:Y:S06]  /*2250*/  BRA `(.L_x_26598) ;  /* 0x0000000000107947 */ /* 0x000fec0003800000 */
.L_x_26597:
[----:B-----5:R-:W-:-:S04]  /*2260*/  PRMT R3, R136, 0x7632, R3 ;  /* 0x0000763288037816 */ /* 0x020fc80000000003 */
[----:B------:R-:W-:-:S05]  /*2270*/  SHF.L.U32 R3, R3, 0x10, RZ ;  /* 0x0000001003037819 */ /* 0x000fca00000006ff */
[----:B------:R-:W-:-:S04]  /*2280*/  FADD.FTZ R149, R3, R149 ;  /* 0x0000009503957221 */ /* 0x000fc80000010000 */
[----:B------:R-:W-:-:S07]  /*2290*/  @P1 FADD.FTZ R149, R141, R149 ;  /* 0x000000958d951221 */ /* 0x000fce0000010000 */
.L_x_26598:
[C---:B------:R-:W-:Y:S02]  /*22a0*/  PRMT R3, R153.reuse, 0x7632, R3 ;  /* 0x0000763299037816 */ /* 0x040fe40000000003 */
[----:B------:R-:W-:Y:S01]  /*22b0*/  SHF.L.U32 R150, R153, 0x10, RZ ;  /* 0x0000001099967819 */ /* 0x000fe200000006ff */
[----:B------:R-:W-:Y:S06]  /*22c0*/  @P2 BRA `(.L_x_26599) ;  /* 0x00000000000c2947 */ /* 0x000fec0003800000 */
[----:B------:R-:W-:Y:S05]  /*22d0*/  @!P1 BRA `(.L_x_26600) ;  /* 0x0000000000149947 */ /* 0x000fea0003800000 */
[----:B-----5:R-:W-:Y:S01]  /*22e0*/  FADD.FTZ R150, R142, R150 ;  /* 0x000000968e967221 */ /* 0x020fe20000010000 */
[----:B------:R-:W-:Y:S06]  /*22f0*/  BRA `(.L_x_26600) ;  /* 0x00000000000c7947 */ /* 0x000fec0003800000 */
.L_x_26599:
[----:B-----5:R-:W-:-:S05]  /*2300*/  SHF.L.U32 R4, R137, 0x10, RZ ;  /* 0x0000001089047819 */ /* 0x020fca00000006ff */
[----:B------:R-:W-:-:S04]  /*2310*/  FADD.FTZ R150, R4, R150 ;  /* 0x0000009604967221 */ /* 0x000fc80000010000 */
[----:B------:R-:W-:-:S07]  /*2320*/  @P1 FADD.FTZ R150, R142, R150 ;  /* 0x000000968e961221 */ /* 0x000fce0000010000 */
.L_x_26600:
[----:B------:R-:W-:Y:S01]  /*2330*/  SHF.L.U32 R151, R3, 0x10, RZ ;  /* 0x0000001003977819 */ /* 0x000fe200000006ff */
[----:B------:R-:W-:Y:S06]  /*2340*/  @P2 BRA `(.L_x_26601) ;  /* 0x00000000000c2947 */ /* 0x000fec0003800000 */
[----:B------:R-:W-:Y:S05]  /*2350*/  @!P1 BRA `(.L_x_26602) ;  /* 0x0000000000189947 */ /* 0x000fea0003800000 */
[----:B-----5:R-:W-:Y:S01]  /*2360*/  FADD.FTZ R151, R143, R151 ;  /* 0x000000978f977221 */ /* 0x020fe20000010000 */
[----:B------:R-:W-:Y:S06]  /*2370*/  BRA `(.L_x_26602) ;  /* 0x0000000000107947 */ /* 0x000fec0003800000 */
.L_x_26601:
[----:B-----5:R-:W-:-:S04]  /*2380*/  PRMT R3, R137, 0x7632, R3 ;  /* 0x0000763289037816 */ /* 0x020fc80000000003 */
[----:B------:R-:W-:-:S05]  /*2390*/  SHF.L.U32 R3, R3, 0x10, RZ ;  /* 0x0000001003037819 */ /* 0x000fca00000006ff */
[----:B------:R-:W-:-:S04]  /*23a0*/  FADD.FTZ R151, R3, R151 ;  /* 0x0000009703977221 */ /* 0x000fc80000010000 */
[----:B------:R-:W-:-:S07]  /*23b0*/  @P1 FADD.FTZ R151, R143, R151 ;  /* 0x000000978f971221 */ /* 0x000fce0000010000 */
.L_x_26602:
[C---:B------:R-:W-:Y:S02]  /*23c0*/  PRMT R3, R154.reuse, 0x7632, R3 ;  /* 0x000076329a037816 */ /* 0x040fe40000000003 */
[----:B------:R-:W-:Y:S01]  /*23d0*/  SHF.L.U32 R152, R154, 0x10, RZ ;  /* 0x000000109a987819 */ /* 0x000fe200000006ff */
[----:B------:R-:W-:Y:S06]  /*23e0*/  @P2 BRA `(.L_x_26603) ;  /* 0x00000000000c2947 */ /* 0x000fec0003800000 */
[----:B------:R-:W-:Y:S05]  /*23f0*/  @!P1 BRA `(.L_x_26604) ;  /* 0x0000000000149947 */ /* 0x000fea0003800000 */
[----:B-----5:R-:W-:Y:S01]  /*2400*/  FADD.FTZ R152, R144, R152 ;  /* 0x0000009890987221 */ /* 0x020fe20000010000 */
[----:B------:R-:W-:Y:S06]  /*2410*/  BRA `(.L_x_26604) ;  /* 0x00000000000c7947 */ /* 0x000fec0003800000 */
.L_x_26603:
[----:B-----5:R-:W-:-:S05]  /*2420*/  SHF.L.U32 R4, R138, 0x10, RZ ;  /* 0x000000108a047819 */ /* 0x020fca00000006ff */
[----:B------:R-:W-:-:S04]  /*2430*/  FADD.FTZ R152, R4, R152 ;  /* 0x0000009804987221 */ /* 0x000fc80000010000 */
[----:B------:R-:W-:-:S07]  /*2440*/  @P1 FADD.FTZ R152, R144, R152 ;  /* 0x0000009890981221 */ /* 0x000fce0000010000 */
.L_x_26604:
[----:B------:R-:W-:Y:S01]  /*2450*/  SHF.L.U32 R153, R3, 0x10, RZ ;  /* 0x0000001003997819 */ /* 0x000fe200000006ff */
[----:B------:R-:W-:Y:S06]  /*2460*/  @P2 BRA `(.L_x_26605) ;  /* 0x00000000000c2947 */ /* 0x000fec0003800000 */
[----:B------:R-:W-:Y:S05]  /*2470*/  @!P1 BRA `(.L_x_26606) ;  /* 0x0000000000189947 */ /* 0x000fea0003800000 */
[----:B-----5:R-:W-:Y:S01]  /*2480*/  FADD.FTZ R153, R145, R153 ;  /* 0x0000009991997221 */ /* 0x020fe20000010000 */
[----:B------:R-:W-:Y:S06]  /*2490*/  BRA `(.L_x_26606) ;  /* 0x0000000000107947 */ /* 0x000fec0003800000 */
.L_x_26605:
[----:B-----5:R-:W-:-:S04]  /*24a0*/  PRMT R3, R138, 0x7632, R3 ;  /* 0x000076328a037816 */ /* 0x020fc80000000003 */
[----:B------:R-:W-:-:S05]  /*24b0*/  SHF.L.U32 R3, R3, 0x10, RZ ;  /* 0x0000001003037819 */ /* 0x000fca00000006ff */
[----:B------:R-:W-:-:S04]  /*24c0*/  FADD.FTZ R153, R3, R153 ;  /* 0x0000009903997221 */ /* 0x000fc80000010000 */
[----:B------:R-:W-:-:S07]  /*24d0*/  @P1 FADD.FTZ R153, R145, R153 ;  /* 0x0000009991991221 */ /* 0x000fce0000010000 */
.L_x_26606:
[C---:B------:R-:W-:Y:S02]  /*24e0*/  PRMT R3, R155.reuse, 0x7632, R3 ;  /* 0x000076329b037816 */ /* 0x040fe40000000003 */
[----:B------:R-:W-:Y:S01]  /*24f0*/  SHF.L.U32 R154, R155, 0x10, RZ ;  /* 0x000000109b9a7819 */ /* 0x000fe200000006ff */
[----:B------:R-:W-:Y:S06]  /*2500*/  @P2 BRA `(.L_x_26607) ;  /* 0x00000000000c2947 */ /* 0x000fec0003800000 */
[----:B------:R-:W-:Y:S05]  /*2510*/  @!P1 BRA `(.L_x_26608) ;  /* 0x0000000000149947 */ /* 0x000fea0003800000 */
[----:B-----5:R-:W-:Y:S01]  /*2520*/  FADD.FTZ R154, R146, R154 ;  /* 0x0000009a929a7221 */ /* 0x020fe20000010000 */
[----:B------:R-:W-:Y:S06]  /*2530*/  BRA `(.L_x_26608) ;  /* 0x00000000000c7947 */ /* 0x000fec0003800000 */
.L_x_26607:
[----:B-----5:R-:W-:-:S05]  /*2540*/  SHF.L.U32 R4, R139, 0x10, RZ ;  /* 0x000000108b047819 */ /* 0x020fca00000006ff */
[----:B------:R-:W-:-:S04]  /*2550*/  FADD.FTZ R154, R4, R154 ;  /* 0x0000009a049a7221 */ /* 0x000fc80000010000 */
[----:B------:R-:W-:-:S07]  /*2560*/  @P1 FADD.FTZ R154, R146, R154 ;  /* 0x0000009a929a1221 */ /* 0x000fce0000010000 */
.L_x_26608:
[----:B------:R-:W-:Y:S01]  /*2570*/  SHF.L.U32 R155, R3, 0x10, RZ ;  /* 0x00000010039b7819 */ /* 0x000fe200000006ff */
[----:B------:R-:W-:Y:S06]  /*2580*/  @P2 BRA `(.L_x_26609) ;  /* 0x00000000000c2947 */ /* 0x000fec0003800000 */
[----:B------:R-:W-:Y:S05]  /*2590*/  @!P1 BRA `(.L_x_26610) ;  /* 0x0000000000189947 */ /* 0x000fea0003800000 */
[----:B-----5:R-:W-:Y:S01]  /*25a0*/  FADD.FTZ R155, R147, R155 ;  /* 0x0000009b939b7221 */ /* 0x020fe20000010000 */
[----:B------:R-:W-:Y:S06]  /*25b0*/  BRA `(.L_x_26610) ;  /* 0x0000000000107947 */ /* 0x000fec0003800000 */
.L_x_26609:
[----:B-----5:R-:W-:-:S04]  /*25c0*/  PRMT R3, R139, 0x7632, R3 ;  /* 0x000076328b037816 */ /* 0x020fc80000000003 */
[----:B------:R-:W-:-:S05]  /*25d0*/  SHF.L.U32 R3, R3, 0x10, RZ ;  /* 0x0000001003037819 */ /* 0x000fca00000006ff */
[----:B------:R-:W-:-:S04]  /*25e0*/  FADD.FTZ R155, R3, R155 ;  /* 0x0000009b039b7221 */ /* 0x000fc80000010000 */
[----:B------:R-:W-:-:S07]  /*25f0*/  @P1 FADD.FTZ R155, R147, R155 ;  /* 0x0000009b939b1221 */ /* 0x000fce0000010000 */
.L_x_26610:
[C---:B------:R-:W-:Y:S02]  /*2600*/  LEA R6, P1, R5.reuse, UR12, 0x5 ;  /* 0x0000000c05067c11 */ /* 0x040fe4000f8228ff */
[C---:B------:R-:W-:Y:S02]  /*2610*/  IADD3 R3, R5.reuse, 0x20, RZ ;  /* 0x0000002005037810 */ /* 0x040fe40007ffe0ff */
[----:B------:R-:W-:-:S05]  /*2620*/  LEA.HI.X R7, R5, UR13, RZ, 0x5, P1 ;  /* 0x0000000d05077c11 */ /* 0x000fca00088f2cff */
[----:B------:R0:W-:Y:S04]  /*2630*/  STG.E.128 desc[UR4][R6.64], R148 ;  /* 0x0000009406007986 */ /* 0x0001e8000c101d04 */
[----:B------:R0:W-:Y:S02]  /*2640*/  STG.E.128 desc[UR4][R6.64+0x10], R152 ;  /* 0x0000109806007986 */ /* 0x0001e4000c101d04 */
.L_x_26594:
[----:B------:R-:W-:Y:S05]  /*2650*/  BSYNC B0 ;  /* 0x0000000000007941 */ /* 0x000fea0003800000 */
.L_x_26593:
[----:B------:R-:W-:Y:S01]  /*2660*/  ISETP.GE.U32.AND P1, PT, R0, 0x40, PT ;  /* 0x000000400000780c */ /* 0x000fe20003f26070 */
[----:B------:R-:W-:-:S12]  /*2670*/  BSSY B0, `(.L_x_26611) ;  /* 0x000005f000007945 */ /* 0x000fd80003800000 */
[----:B------:R-:W-:Y:S05]  /*2680*/  @!P1 BRA `(.L_x_26612) ;  /* 0x0000000400749947 */ /* 0x000fea0003800000 */
[----:B------:R-:W-:Y:S01]  /*2690*/  ISETP.NE.U32.AND P1, PT, RZ, UR8, PT ;  /* 0x00000008ff007c0c */ /* 0x000fe2000bf25070 */
[----:B------:R-:W1:Y:S03]  /*26a0*/  LDC.64 R156, c[0x0][0x220] ;  /* 0x00008800ff9c7b82 */ /* 0x000e660000000a00 */
[----:B------:R-:W-:-:S13]  /*26b0*/  ISETP.NE.AND.EX P1, PT, RZ, UR9, PT, P1 ;  /* 0x00000009ff007c0c */ /* 0x000fda000bf25310 */
[----:B0-----:R-:W-:-:S04]  /*26c0*/  @P1 LEA R6, P2, R3, UR8, 0x4 ;  /* 0x0000000803061c11 */ /* 0x001fc8000f8420ff */
[----:B------:R-:W-:-:S05]  /*26d0*/  @P1 LEA.HI.X R7, R3, UR9, RZ, 0x4, P2 ;  /* 0x0000000903071c11 */ /* 0x000fca00090f24ff */
[----:B-----5:R0:W5:Y:S01]  /*26e0*/  @P1 LDG.E.128 R136, desc[UR4][R6.64] ;  /* 0x0000000406881981 */ /* 0x020162000c1e1d00 */
[----:B------:R-:W-:-:S04]  /*26f0*/  ISETP.NE.U32.AND P1, PT, RZ, UR10, PT ;  /* 0x0000000aff007c0c */ /* 0x000fc8000bf25070 */
[----:B------:R-:W-:-:S13]  /*2700*/  ISETP.NE.AND.EX P1, PT, RZ, UR11, PT, P1 ;  /* 0x0000000bff007c0c */ /* 0x000fda000bf25310 */
[----:B0-----:R-:W-:-:S04]  /*2710*/  @P1 LEA R6, P2, R3, UR10, 0x5 ;  /* 0x0000000a03061c11 */ /* 0x001fc8000f8428ff */
[----:B------:R-:W-:-:S05]  /*2720*/  @P1 LEA.HI.X R7, R3, UR11, RZ, 0x5, P2 ;  /* 0x0000000b03071c11 */ /* 0x000fca00090f2cff */
[----:B------:R-:W5:Y:S04]  /*2730*/  @P1 LDG.E.128 R140, desc[UR4][R6.64] ;  /* 0x00000004068c1981 */ /* 0x000f68000c1e1d00 */
[----:B------:R1:W5:Y:S02]  /*2740*/  @P1 LDG.E.128 R144, desc[UR4][R6.64+0x10] ;  /* 0x0000100406901981 */ /* 0x000364000c1e1d00 */
[----:B-1----:R-:W-:-:S05]  /*2750*/  IMAD.WIDE.U32 R6, R3, 0x10, R156 ;  /* 0x0000001003067825 */ /* 0x002fca00078e009c */
        /* <DEDUP_REMOVED lines=9> */
.L_x_26613:
[----:B-----5:R-:W-:-:S05]  /*27f0*/  SHF.L.U32 R6, R136, 0x10, RZ ;  /* 0x0000001088067819 */ /* 0x020fca00000006ff */
[----:B------:R-:W-:-:S04]  /*2800*/  FADD.FTZ R156, R6, R156 ;  /* 0x0000009c069c7221 */ /* 0x000fc80000010000 */
[----:B------:R-:W-:-:S07]  /*2810*/  @P1 FADD.FTZ R156, R140, R156 ;  /* 0x0000009c8c9c1221 */ /* 0x000fce0000010000 */
.L_x_26614:
[----:B------:R-:W-:Y:S01]  /*2820*/  SHF.L.U32 R157, R4, 0x10, RZ ;  /* 0x00000010049d7819 */ /* 0x000fe200000006ff */
[----:B------:R-:W-:Y:S06]  /*2830*/  @P2 BRA `(.L_x_26615) ;  /* 0x00000000000c2947 */ /* 0x000fec0003800000 */
[----:B------:R-:W-:Y:S05]  /*2840*/  @!P1 BRA `(.L_x_26616) ;  /* 0x0000000000189947 */ /* 0x000fea0003800000 */
[----:B-----5:R-:W-:Y:S01]  /*2850*/  FADD.FTZ R157, R141, R157 ;  /* 0x0000009d8d9d7221 */ /* 0x020fe20000010000 */
[----:B------:R-:W-:Y:S06]  /*2860*/  BRA `(.L_x_26616) ;  /* 0x0000000000107947 */ /* 0x000fec0003800000 */
.L_x_26615:
[----:B-----5:R-:W-:-:S04]  /*2870*/  PRMT R4, R136, 0x7632, R4 ;  /* 0x0000763288047816 */ /* 0x020fc80000000004 */
[----:B------:R-:W-:-:S05]  /*2880*/  SHF.L.U32 R4, R4, 0x10, RZ ;  /* 0x0000001004047819 */ /* 0x000fca00000006ff */
[----:B------:R-:W-:-:S04]  /*2890*/  FADD.FTZ R157, R4, R157 ;  /* 0x0000009d049d7221 */ /* 0x000fc80000010000 */
[----:B------:R-:W-:-:S07]  /*28a0*/  @P1 FADD.FTZ R157, R141, R157 ;  /* 0x0000009d8d9d1221 */ /* 0x000fce0000010000 */
.L_x_26616:
[C---:B------:R-:W-:Y:S02]  /*28b0*/  PRMT R4, R161.reuse, 0x7632, R4 ;  /* 0x00007632a1047816 */ /* 0x040fe40000000004 */
[----:B------:R-:W-:Y:S01]  /*28c0*/  SHF.L.U32 R158, R161, 0x10, RZ ;  /* 0x00000010a19e7819 */ /* 0x000fe200000006ff */
[----:B------:R-:W-:Y:S06]  /*28d0*/  @P2 BRA `(.L_x_26617) ;  /* 0x00000000000c2947 */ /* 0x000fec0003800000 */
[----:B------:R-:W-:Y:S05]  /*28e0*/  @!P1 BRA `(.L_x_26618) ;  /* 0x0000000000149947 */ /* 0x000fea0003800000 */
[----:B-----5:R-:W-:Y:S01]  /*28f0*/  FADD.FTZ R158, R142, R158 ;  /* 0x0000009e8e9e7221 */ /* 0x020fe20000010000 */
[----:B------:R-:W-:Y:S06]  /*2900*/  BRA `(.L_x_26618) ;  /* 0x00000000000c7947 */ /* 0x000fec0003800000 */
.L_x_26617:
[----:B-----5:R-:W-:-:S05]  /*2910*/  SHF.L.U32 R6, R137, 0x10, RZ ;  /* 0x0000001089067819 */ /* 0x020fca00000006ff */
[----:B------:R-:W-:-:S04]  /*2920*/  FADD.FTZ R158, R6, R158 ;  /* 0x0000009e069e7221 */ /* 0x000fc80000010000 */
[----:B------:R-:W-:-:S07]  /*2930*/  @P1 FADD.FTZ R158, R142, R158 ;  /* 0x0000009e8e9e1221 */ /* 0x000fce0000010000 */
.L_x_26618:
[----:B------:R-:W-:Y:S01]  /*2940*/  SHF.L.U32 R159, R4, 0x10, RZ ;  /* 0x00000010049f7819 */ /* 0x000fe200000006ff */
[----:B------:R-:W-:Y:S06]  /*2950*/  @P2 BRA `(.L_x_26619) ;  /* 0x00000000000c2947 */ /* 0x000fec0003800000 */
[----:B------:R-:W-:Y:S05]  /*2960*/  @!P1 BRA `(.L_x_26620) ;  /* 0x0000000000189947 */ /* 0x000fea0003800000 */
[----:B-----5:R-:W-:Y:S01]  /*2970*/  FADD.FTZ R159, R143, R159 ;  /* 0x0000009f8f9f7221 */ /* 0x020fe20000010000 */
[----:B------:R-:W-:Y:S06]  /*2980*/  BRA `(.L_x_26620) ;  /* 0x0000000000107947 */ /* 0x000fec0003800000 */
.L_x_26619:
[----:B-----5:R-:W-:-:S04]  /*2990*/  PRMT R4, R137, 0x7632, R4 ;  /* 0x0000763289047816 */ /* 0x020fc80000000004 */
[----:B------:R-:W-:-:S05]  /*29a0*/  SHF.L.U32 R4, R4, 0x10, RZ ;  /* 0x0000001004047819 */ /* 0x000fca00000006ff */
[----:B------:R-:W-:-:S04]  /*29b0*/  FADD.FTZ R159, R4, R159 ;  /* 0x0000009f049f7221 */ /* 0x000fc80000010000 */
[----:B------:R-:W-:-:S07]  /*29c0*/  @P1 FADD.FTZ R159, R143, R159 ;  /* 0x0000009f8f9f1221 */ /* 0x000fce0000010000 */
.L_x_26620:
[C---:B------:R-:W-:Y:S02]  /*29d0*/  PRMT R4, R162.reuse, 0x7632, R4 ;  /* 0x00007632a2047816 */ /* 0x040fe40000000004 */
[----:B------:R-:W-:Y:S01]  /*29e0*/  SHF.L.U32 R160, R162, 0x10, RZ ;  /* 0x00000010a2a07819 */ /* 0x000fe200000006ff */
[----:B------:R-:W-:Y:S06]  /*29f0*/  @P2 BRA `(.L_x_26621) ;  /* 0x00000000000c2947 */ /* 0x000fec0003800000 */
[----:B------:R-:W-:Y:S05]  /*2a00*/  @!P1 BRA `(.L_x_26622) ;  /* 0x0000000000149947 */ /* 0x000fea0003800000 */
[----:B-----5:R-:W-:Y:S01]  /*2a10*/  FADD.FTZ R160, R144, R160 ;  /* 0x000000a090a07221 */ /* 0x020fe20000010000 */
[----:B------:R-:W-:Y:S06]  /*2a20*/  BRA `(.L_x_26622) ;  /* 0x00000000000c7947 */ /* 0x000fec0003800000 */
.L_x_26621:
[----:B-----5:R-:W-:-:S05]  /*2a30*/  SHF.L.U32 R6, R138, 0x10, RZ ;  /* 0x000000108a067819 */ /* 0x020fca00000006ff */
[----:B------:R-:W-:-:S04]  /*2a40*/  FADD.FTZ R160, R6, R160 ;  /* 0x000000a006a07221 */ /* 0x000fc80000010000 */
[----:B------:R-:W-:-:S07]  /*2a50*/  @P1 FADD.FTZ R160, R144, R160 ;  /* 0x000000a090a01221 */ /* 0x000fce0000010000 */
.L_x_26622:
[----:B------:R-:W-:Y:S01]  /*2a60*/  SHF.L.U32 R161, R4, 0x10, RZ ;  /* 0x0000001004a17819 */ /* 0x000fe200000006ff */
[----:B------:R-:W-:Y:S06]  /*2a70*/  @P2 BRA `(.L_x_26623) ;  /* 0x00000000000c2947 */ /* 0x000fec0003800000 */
[----:B------:R-:W-:Y:S05]  /*2a80*/  @!P1 BRA `(.L_x_26624) ;  /* 0x0000000000189947 */ /* 0x000fea0003800000 */
[----:B-----5:R-:W-:Y:S01]  /*2a90*/  FADD.FTZ R161, R145, R161 ;  /* 0x000000a191a17221 */ /* 0x020fe20000010000 */
[----:B------:R-:W-:Y:S06]  /*2aa0*/  BRA `(.L_x_26624) ;  /* 0x0000000000107947 */ /* 0x000fec0003800000 */
.L_x_26623:
[----:B-----5:R-:W-:-:S04]  /*2ab0*/  PRMT R4, R138, 0x7632, R4 ;  /* 0x000076328a047816 */ /* 0x020fc80000000004 */
[----:B------:R-:W-:-:S05]  /*2ac0*/  SHF.L.U32 R4, R4, 0x10, RZ ;  /* 0x0000001004047819 */ /* 0x000fca00000006ff */
[----:B------:R-:W-:-:S04]  /*2ad0*/  FADD.FTZ R161, R4, R161 ;  /* 0x000000a104a17221 */ /* 0x000fc80000010000 */
[----:B------:R-:W-:-:S07]  /*2ae0*/  @P1 FADD.FTZ R161, R145, R161 ;  /* 0x000000a191a11221 */ /* 0x000fce0000010000 */
.L_x_26624:
[C---:B------:R-:W-:Y:S02]  /*2af0*/  PRMT R4, R163.reuse, 0x7632, R4 ;  /* 0x00007632a3047816 */ /* 0x040fe40000000004 */
[----:B------:R-:W-:Y:S01]  /*2b00*/  SHF.L.U32 R162, R163, 0x10, RZ ;  /* 0x00000010a3a27819 */ /* 0x000fe200000006ff */
[----:B------:R-:W-:Y:S06]  /*2b10*/  @P2 BRA `(.L_x_26625) ;  /* 0x00000000000c2947 */ /* 0x000fec0003800000 */
[----:B------:R-:W-:Y:S05]  /*2b20*/  @!P1 BRA `(.L_x_26626) ;  /* 0x0000000000149947 */ /* 0x000fea0003800000 */
[----:B-----5:R-:W-:Y:S01]  /*2b30*/  FADD.FTZ R162, R146, R162 ;  /* 0x000000a292a27221 */ /* 0x020fe20000010000 */
[----:B------:R-:W-:Y:S06]  /*2b40*/  BRA `(.L_x_26626) ;  /* 0x00000000000c7947 */ /* 0x000fec0003800000 */
.L_x_26625:
[----:B-----5:R-:W-:-:S05]  /*2b50*/  SHF.L.U32 R6, R139, 0x10, RZ ;  /* 0x000000108b067819 */ /* 0x020fca00000006ff */
[----:B------:R-:W-:-:S04]  /*2b60*/  FADD.FTZ R162, R6, R162 ;  /* 0x000000a206a27221 */ /* 0x000fc80000010000 */
[----:B------:R-:W-:-:S07]  /*2b70*/  @P1 FADD.FTZ R162, R146, R162 ;  /* 0x000000a292a21221 */ /* 0x000fce0000010000 */
.L_x_26626:
[----:B------:R-:W-:Y:S01]  /*2b80*/  SHF.L.U32 R163, R4, 0x10, RZ ;  /* 0x0000001004a37819 */ /* 0x000fe200000006ff */
[----:B------:R-:W-:Y:S06]  /*2b90*/  @P2 BRA `(.L_x_26627) ;  /* 0x00000000000c2947 */ /* 0x000fec0003800000 */
[----:B------:R-:W-:Y:S05]  /*2ba0*/  @!P1 BRA `(.L_x_26628) ;  /* 0x0000000000189947 */ /* 0x000fea0003800000 */
[----:B-----5:R-:W-:Y:S01]  /*2bb0*/  FADD.FTZ R163, R147, R163 ;  /* 0x000000a393a37221 */ /* 0x020fe20000010000 */
[----:B------:R-:W-:Y:S06]  /*2bc0*/  BRA `(.L_x_26628) ;  /* 0x0000000000107947 */ /* 0x000fec0003800000 */
.L_x_26627:
[----:B-----5:R-:W-:-:S04]  /*2bd0*/  PRMT R4, R139, 0x7632, R4 ;  /* 0x000076328b047816 */ /* 0x020fc80000000004 */
[----:B------:R-:W-:-:S05]  /*2be0*/  SHF.L.U32 R4, R4, 0x10, RZ ;  /* 0x0000001004047819 */ /* 0x000fca00000006ff */
[----:B------:R-:W-:-:S04]  /*2bf0*/  FADD.FTZ R163, R4, R163 ;  /* 0x000000a304a37221 */ /* 0x000fc80000010000 */
[----:B------:R-:W-:-:S07]  /*2c00*/  @P1 FADD.FTZ R163, R147, R163 ;  /* 0x000000a393a31221 */ /* 0x000fce0000010000 */
.L_x_26628:
[----:B------:R-:W-:-:S04]  /*2c10*/  LEA R6, P1, R3, UR12, 0x5 ;  /* 0x0000000c03067c11 */ /* 0x000fc8000f8228ff */
[C---:B------:R-:W-:Y:S02]  /*2c20*/  LEA.HI.X R7, R3.reuse, UR13, RZ, 0x5, P1 ;  /* 0x0000000d03077c11 */ /* 0x040fe400088f2cff */
[----:B------:R-:W-:-:S03]  /*2c30*/  IADD3 R3, R3, 0x20, RZ ;  /* 0x0000002003037810 */ /* 0x000fc60007ffe0ff */
[----:B------:R1:W-:Y:S04]  /*2c40*/  STG.E.128 desc[UR4][R6.64], R156 ;  /* 0x0000009c06007986 */ /* 0x0003e8000c101d04 */
[----:B------:R1:W-:Y:S02]  /*2c50*/  STG.E.128 desc[UR4][R6.64+0x10], R160 ;  /* 0x000010a006007986 */ /* 0x0003e4000c101d04 */
.L_x_26612:
[----:B------:R-:W-:Y:S05]  /*2c60*/  BSYNC B0 ;  /* 0x0000000000007941 */ /* 0x000fea0003800000 */
.L_x_26611:
        /* <DEDUP_REMOVED lines=15> */
[----:B--2---:R-:W-:-:S05]  /*2d60*/  IMAD.WIDE.U32 R6, R3, 0x10, R164 ;  /* 0x0000001003067825 */ /* 0x004fca00078e00a4 */
        /* <DEDUP_REMOVED lines=9> */
.L_x_26631:
[----:B-----5:R-:W-:-:S05]  /*2e00*/  SHF.L.U32 R6, R136, 0x10, RZ ;  /* 0x0000001088067819 */ /* 0x020fca00000006ff */
[----:B------:R-:W-:-:S04]  /*2e10*/  FADD.FTZ R164, R6, R164 ;  /* 0x000000a406a47221 */ /* 0x000fc80000010000 */
[----:B------:R-:W-:-:S07]  /*2e20*/  @P1 FADD.FTZ R164, R140, R164 ;  /* 0x000000a48ca41221 */ /* 0x000fce0000010000 */
.L_x_26632:
[----:B------:R-:W-:Y:S01]  /*2e30*/  SHF.L.U32 R165, R4, 0x10, RZ ;  /* 0x0000001004a57819 */ /* 0x000fe200000006ff */
[----:B------:R-:W-:Y:S06]  /*2e40*/  @P2 BRA `(.L_x_26633) ;  /* 0x00000000000c2947 */ /* 0x000fec0003800000 */
[----:B------:R-:W-:Y:S05]  /*2e50*/  @!P1 BRA `(.L_x_26634) ;  /* 0x0000000000189947 */ /* 0x000fea0003800000 */
[----:B-----5:R-:W-:Y:S01]  /*2e60*/  FADD.FTZ R165, R141, R165 ;  /* 0x000000a58da57221 */ /* 0x020fe20000010000 */
[----:B------:R-:W-:Y:S06]  /*2e70*/  BRA `(.L_x_26634) ;  /* 0x0000000000107947 */ /* 0x000fec0003800000 */
.L_x_26633:
[----:B-----5:R-:W-:-:S04]  /*2e80*/  PRMT R4, R136, 0x7632, R4 ;  /* 0x0000763288047816 */ /* 0x020fc80000000004 */
[----:B------:R-:W-:-:S05]  /*2e90*/  SHF.L.U32 R4, R4, 0x10, RZ ;  /* 0x0000001004047819 */ /* 0x000fca00000006ff */
[----:B------:R-:W-:-:S04]  /*2ea0*/  FADD.FTZ R165, R4, R165 ;  /* 0x000000a504a57221 */ /* 0x000fc80000010000 */
[----:B------:R-:W-:-:S07]  /*2eb0*/  @P1 FADD.FTZ R165, R141, R165 ;  /* 0x000000a58da51221 */ /* 0x000fce0000010000 */
.L_x_26634:
[C---:B------:R-:W-:Y:S02]  /*2ec0*/  PRMT R4, R169.reuse, 0x7632, R4 ;  /* 0x00007632a9047816 */ /* 0x040fe40000000004 */
[----:B------:R-:W-:Y:S01]  /*2ed0*/  SHF.L.U32 R166, R169, 0x10, RZ ;  /* 0x00000010a9a67819 */ /* 0x000fe200000006ff */
[----:B------:R-:W-:Y:S06]  /*2ee0*/  @P2 BRA `(.L_x_26635) ;  /* 0x00000000000c2947 */ /* 0x000fec0003800000 */
[----:B------:R-:W-:Y:S05]  /*2ef0*/  @!P1 BRA `(.L_x_26636) ;  /* 0x0000000000149947 */ /* 0x000fea0003800000 */
[----:B-----5:R-:W-:Y:S01]  /*2f00*/  FADD.FTZ R166, R142, R166 ;  /* 0x000000a68ea67221 */ /* 0x020fe20000010000 */
[----:B------:R-:W-:Y:S06]  /*2f10*/  BRA `(.L_x_26636) ;  /* 0x00000000000c7947 */ /* 0x000fec0003800000 */
.L_x_26635:
[----:B-----5:R-:W-:-:S05]  /*2f20*/  SHF.L.U32 R6, R137, 0x10, RZ ;  /* 0x0000001089067819 */ /* 0x020fca00000006ff */
[----:B------:R-:W-:-:S04]  /*2f30*/  FADD.FTZ R166, R6, R166 ;  /* 0x000000a606a67221 */ /* 0x000fc80000010000 */
[----:B------:R-:W-:-:S07]  /*2f40*/  @P1 FADD.FTZ R166, R142, R166 ;  /* 0x000000a68ea61221 */ /* 0x000fce0000010000 */
.L_x_26636:
[----:B------:R-:W-:Y:S01]  /*2f50*/  SHF.L.U32 R167, R4, 0x10, RZ ;  /* 0x0000001004a77819 */ /* 0x000fe200000006ff */
[----:B------:R-:W-:Y:S06]  /*2f60*/  @P2 BRA `(.L_x_26637) ;  /* 0x00000000000c2947 */ /* 0x000fec0003800000 */
[----:B------:R-:W-:Y:S05]  /*2f70*/  @!P1 BRA `(.L_x_26638) ;  /* 0x0000000000189947 */ /* 0x000fea0003800000 */
[----:B-----5:R-:W-:Y:S01]  /*2f80*/  FADD.FTZ R167, R143, R167 ;  /* 0x000000a78fa77221 */ /* 0x020fe20000010000 */
[----:B------:R-:W-:Y:S06]  /*2f90*/  BRA `(.L_x_26638) ;  /* 0x0000000000107947 */ /* 0x000fec0003800000 */
.L_x_26637:
[----:B-----5:R-:W-:-:S04]  /*2fa0*/  PRMT R4, R137, 0x7632, R4 ;  /* 0x0000763289047816 */ /* 0x020fc80000000004 */
[----:B------:R-:W-:-:S05]  /*2fb0*/  SHF.L.U32 R4, R4, 0x10, RZ ;  /* 0x0000001004047819 */ /* 0x000fca00000006ff */
[----:B------:R-:W-:-:S04]  /*2fc0*/  FADD.FTZ R167, R4, R167 ;  /* 0x000000a704a77221 */ /* 0x000fc80000010000 */
[----:B------:R-:W-:-:S07]  /*2fd0*/  @P1 FADD.FTZ R167, R143, R167 ;  /* 0x000000a78fa71221 */ /* 0x000fce0000010000 */
.L_x_26638:
[C---:B------:R-:W-:Y:S02]  /*2fe0*/  PRMT R4, R170.reuse, 0x7632, R4 ;  /* 0x00007632aa047816 */ /* 0x040fe40000000004 */
[----:B------:R-:W-:Y:S01]  /*2ff0*/  SHF.L.U32 R168, R170, 0x10, RZ ;  /* 0x00000010aaa87819 */ /* 0x000fe200000006ff */
[----:B------:R-:W-:Y:S06]  /*3000*/  @P2 BRA `(.L_x_26639) ;  /* 0x00000000000c2947 */ /* 0x000fec0003800000 */
[----:B------:R-:W-:Y:S05]  /*3010*/  @!P1 BRA `(.L_x_26640) ;  /* 0x0000000000149947 */ /* 0x000fea0003800000 */
[----:B-----5:R-:W-:Y:S01]  /*3020*/  FADD.FTZ R168, R144, R168 ;  /* 0x000000a890a87221 */ /* 0x020fe20000010000 */
[----:B------:R-:W-:Y:S06]  /*3030*/  BRA `(.L_x_26640) ;  /* 0x00000000000c7947 */ /* 0x000fec0003800000 */
.L_x_26639:
[----:B-----5:R-:W-:-:S05]  /*3040*/  SHF.L.U32 R6, R138, 0x10, RZ ;  /* 0x000000108a067819 */ /* 0x020fca00000006ff */
[----:B------:R-:W-:-:S04]  /*3050*/  FADD.FTZ R168, R6, R168 ;  /* 0x000000a806a87221 */ /* 0x000fc80000010000 */
[----:B------:R-:W-:-:S07]  /*3060*/  @P1 FADD.FTZ R168, R144, R168 ;  /* 0x000000a890a81221 */ /* 0x000fce0000010000 */
.L_x_26640:
[----:B------:R-:W-:Y:S01]  /*3070*/  SHF.L.U32 R169, R4, 0x10, RZ ;  /* 0x0000001004a97819 */ /* 0x000fe200000006ff */
[----:B------:R-:W-:Y:S06]  /*3080*/  @P2 BRA `(.L_x_26641) ;  /* 0x00000000000c2947 */ /* 0x000fec0003800000 */
[----:B------:R-:W-:Y:S05]  /*3090*/  @!P1 BRA `(.L_x_26642) ;  /* 0x0000000000189947 */ /* 0x000fea0003800000 */
[----:B-----5:R-:W-:Y:S01]  /*30a0*/  FADD.FTZ R169, R145, R169 ;  /* 0x000000a991a97221 */ /* 0x020fe20000010000 */
[----:B------:R-:W-:Y:S06]  /*30b0*/  BRA `(.L_x_26642) ;  /* 0x0000000000107947 */ /* 0x000fec0003800000 */
.L_x_26641:
[----:B-----5:R-:W-:-:S04]  /*30c0*/  PRMT R4, R138, 0x7632, R4 ;  /* 0x000076328a047816 */ /* 0x020fc80000000004 */
[----:B------:R-:W-:-:S05]  /*30d0*/  SHF.L.U32 R4, R4, 0x10, RZ ;  /* 0x0000001004047819 */ /* 0x000fca00000006ff */
[----:B------:R-:W-:-:S04]  /*30e0*/  FADD.FTZ R169, R4, R169 ;  /* 0x000000a904a97221 */ /* 0x000fc80000010000 */
[----:B------:R-:W-:-:S07]  /*30f0*/  @P1 FADD.FTZ R169, R145, R169 ;  /* 0x000000a991a91221 */ /* 0x000fce0000010000 */
.L_x_26642:
[C---:B------:R-:W-:Y:S02]  /*3100*/  PRMT R4, R171.reuse, 0x7632, R4 ;  /* 0x00007632ab047816 */ /* 0x040fe40000000004 */
[----:B------:R-:W-:Y:S01]  /*3110*/  SHF.L.U32 R170, R171, 0x10, RZ ;  /* 0x00000010abaa7819 */ /* 0x000fe200000006ff */
[----:B------:R-:W-:Y:S06]  /*3120*/  @P2 BRA `(.L_x_26643) ;  /* 0x00000000000c2947 */ /* 0x000fec0003800000 */
[----:B------:R-:W-:Y:S05]  /*3130*/  @!P1 BRA `(.L_x_26644) ;  /* 0x0000000000149947 */ /* 0x000fea0003800000 */
[----:B-----5:R-:W-:Y:S01]  /*3140*/  FADD.FTZ R170, R146, R170 ;  /* 0x000000aa92aa7221 */ /* 0x020fe20000010000 */
[----:B------:R-:W-:Y:S06]  /*3150*/  BRA `(.L_x_26644) ;  /* 0x00000000000c7947 */ /* 0x000fec0003800000 */
.L_x_26643:
[----:B-----5:R-:W-:-:S05]  /*3160*/  SHF.L.U32 R6, R139, 0x10, RZ ;  /* 0x000000108b067819 */ /* 0x020fca00000006ff */
[----:B------:R-:W-:-:S04]  /*3170*/  FADD.FTZ R170, R6, R170 ;  /* 0x000000aa06aa7221 */ /* 0x000fc80000010000 */
[----:B------:R-:W-:-:S07]  /*3180*/  @P1 FADD.FTZ R170, R146, R170 ;  /* 0x000000aa92aa1221 */ /* 0x000fce0000010000 */
.L_x_26644:
[----:B------:R-:W-:Y:S01]  /*3190*/  SHF.L.U32 R171, R4, 0x10, RZ ;  /* 0x0000001004ab7819 */ /* 0x000fe200000006ff */
[----:B------:R-:W-:Y:S06]  /*31a0*/  @P2 BRA `(.L_x_26645) ;  /* 0x00000000000c2947 */ /* 0x000fec0003800000 */
[----:B------:R-:W-:Y:S05]  /*31b0*/  @!P1 BRA `(.L_x_26646) ;  /* 0x0000000000189947 */ /* 0x000fea0003800000 */
[----:B-----5:R-:W-:Y:S01]  /*31c0*/  FADD.FTZ R171, R147, R171 ;  /* 0x000000ab93ab7221 */ /* 0x020fe20000010000 */
[----:B------:R-:W-:Y:S06]  /*31d0*/  BRA `(.L_x_26646) ;  /* 0x0000000000107947 */ /* 0x000fec0003800000 */
.L_x_26645:
[----:B-----5:R-:W-:-:S04]  /*31e0*/  PRMT R4, R139, 0x7632, R4 ;  /* 0x000076328b047816 */ /* 0x020fc80000000004 */
[----:B------:R-:W-:-:S05]  /*31f0*/  SHF.L.U32 R4, R4, 0x10, RZ ;  /* 0x0000001004047819 */ /* 0x000fca00000006ff */
[----:B------:R-:W-:-:S04]  /*3200*/  FADD.FTZ R171, R4, R171 ;  /* 0x000000ab04ab7221 */ /* 0x000fc80000010000 */
[----:B------:R-:W-:-:S07]  /*3210*/  @P1 FADD.FTZ R171, R147, R171 ;  /* 0x000000ab93ab1221 */ /* 0x000fce0000010000 */
.L_x_26646:
[----:B------:R-:W-:-:S04]  /*3220*/  LEA R6, P1, R3, UR12, 0x5 ;  /* 0x0000000c03067c11 */ /* 0x000fc8000f8228ff */
[C---:B------:R-:W-:Y:S02]  /*3230*/  LEA.HI.X R7, R3.reuse, UR13, RZ, 0x5, P1 ;  /* 0x0000000d03077c11 */ /* 0x040fe400088f2cff */
[----:B------:R-:W-:-:S03]  /*3240*/  IADD3 R3, R3, 0x20, RZ ;  /* 0x0000002003037810 */ /* 0x000fc60007ffe0ff */
[----:B------:R2:W-:Y:S04]  /*3250*/  STG.E.128 desc[UR4][R6.64], R164 ;  /* 0x000000a406007986 */ /* 0x0005e8000c101d04 */
[----:B------:R2:W-:Y:S02]  /*3260*/  STG.E.128 desc[UR4][R6.64+0x10], R168 ;  /* 0x000010a806007986 */ /* 0x0005e4000c101d04 */
.L_x_26630:
[----:B------:R-:W-:Y:S05]  /*3270*/  BSYNC B0 ;  /* 0x0000000000007941 */ /* 0x000fea0003800000 */
.L_x_26629:
[----:B------:R-:W-:Y:S01]  /*3280*/  ISETP.GE.U32.AND P1, PT, R0, 0x80, PT ;  /* 0x000000800000780c */ /* 0x000fe20003f26070 */
[----:B------:R-:W-:-:S12]  /*3290*/  BSSY B0, `(.L_x_26647) ;  /* 0x000005f000007945 */ /* 0x000fd80003800000 */
[----:B------:R-:W-:Y:S05]  /*32a0*/  @!P1 BRA `(.L_x_26648) ;  /* 0x0000000400749947 */ /* 0x000fea0003800000 */
[----:B------:R-:W-:Y:S01]  /*32b0*/  ISETP.NE.U32.AND P1, PT, RZ, UR8, PT ;  /* 0x00000008ff007c0c */ /* 0x000fe2000bf25070 */
[----:B------:R-:W3:Y:S03]  /*32c0*/  LDC.64 R172, c[0x0][0x220] ;  /* 0x00008800ffac7b82 */ /* 0x000ee60000000a00 */
[----:B------:R-:W-:-:S13]  /*32d0*/  ISETP.NE.AND.EX P1, PT, RZ, UR9, PT, P1 ;  /* 0x00000009ff007c0c */ /* 0x000fda000bf25310 */
[----:B012---:R-:W-:-:S04]  /*32e0*/  @P1 LEA R6, P2, R3, UR8, 0x4 ;  /* 0x0000000803061c11 */ /* 0x007fc8000f8420ff */
        /* <DEDUP_REMOVED lines=8> */
[----:B---3--:R-:W-:-:S05]  /*3370*/  IMAD.WIDE.U32 R6, R3, 0x10, R172 ;  /* 0x0000001003067825 */ /* 0x008fca00078e00ac */
        /* <DEDUP_REMOVED lines=9> */
.L_x_26649:
[----:B-----5:R-:W-:-:S05]  /*3410*/  SHF.L.U32 R6, R136, 0x10, RZ ;  /* 0x0000001088067819 */ /* 0x020fca00000006ff */
[----:B------:R-:W-:-:S04]  /*3420*/  FADD.FTZ R172, R6, R172 ;  /* 0x000000ac06ac7221 */ /* 0x000fc80000010000 */
[----:B------:R-:W-:-:S07]  /*3430*/  @P1 FADD.FTZ R172, R140, R172 ;  /* 0x000000ac8cac1221 */ /* 0x000fce0000010000 */
.L_x_26650:
[----:B------:R-:W-:Y:S01]  /*3440*/  SHF.L.U32 R173, R4, 0x10, RZ ;  /* 0x0000001004ad7819 */ /* 0x000fe200000006ff */
[----:B------:R-:W-:Y:S06]  /*3450*/  @P2 BRA `(.L_x_26651) ;  /* 0x00000000000c2947 */ /* 0x000fec0003800000 */
[----:B------:R-:W-:Y:S05]  /*3460*/  @!P1 BRA `(.L_x_26652) ;  /* 0x0000000000189947 */ /* 0x000fea0003800000 */
[----:B-----5:R-:W-:Y:S01]  /*3470*/  FADD.FTZ R173, R141, R173 ;  /* 0x000000ad8dad7221 */ /* 0x020fe20000010000 */
[----:B------:R-:W-:Y:S06]  /*3480*/  BRA `(.L_x_26652) ;  /* 0x0000000000107947 */ /* 0x000fec0003800000 */
.L_x_26651:
[----:B-----5:R-:W-:-:S04]  /*3490*/  PRMT R4, R136, 0x7632, R4 ;  /* 0x0000763288047816 */ /* 0x020fc80000000004 */
[----:B------:R-:W-:-:S05]  /*34a0*/  SHF.L.U32 R4, R4, 0x10, RZ ;  /* 0x0000001004047819 */ /* 0x000fca00000006ff */
[----:B------:R-:W-:-:S04]  /*34b0*/  FADD.FTZ R173, R4, R173 ;  /* 0x000000ad04ad7221 */ /* 0x000fc80000010000 */
[----:B------:R-:W-:-:S07]  /*34c0*/  @P1 FADD.FTZ R173, R141, R173 ;  /* 0x000000ad8dad1221 */ /* 0x000fce0000010000 */
.L_x_26652:
[C---:B------:R-:W-:Y:S02]  /*34d0*/  PRMT R4, R177.reuse, 0x7632, R4 ;  /* 0x00007632b1047816 */ /* 0x040fe40000000004 */
[----:B------:R-:W-:Y:S01]  /*34e0*/  SHF.L.U32 R174, R177, 0x10, RZ ;  /* 0x00000010b1ae7819 */ /* 0x000fe200000006ff */
[----:B------:R-:W-:Y:S06]  /*34f0*/  @P2 BRA `(.L_x_26653) ;  /* 0x00000000000c2947 */ /* 0x000fec0003800000 */
[----:B------:R-:W-:Y:S05]  /*3500*/  @!P1 BRA `(.L_x_26654) ;  /* 0x0000000000149947 */ /* 0x000fea0003800000 */
[----:B-----5:R-:W-:Y:S01]  /*3510*/  FADD.FTZ R174, R142, R174 ;  /* 0x000000ae8eae7221 */ /* 0x020fe20000010000 */
[----:B------:R-:W-:Y:S06]  /*3520*/  BRA `(.L_x_26654) ;  /* 0x00000000000c7947 */ /* 0x000fec0003800000 */
.L_x_26653:
[----:B-----5:R-:W-:-:S05]  /*3530*/  SHF.L.U32 R6, R137, 0x10, RZ ;  /* 0x0000001089067819 */ /* 0x020fca00000006ff */
[----:B------:R-:W-:-:S04]  /*3540*/  FADD.FTZ R174, R6, R174 ;  /* 0x000000ae06ae7221 */ /* 0x000fc80000010000 */
[----:B------:R-:W-:-:S07]  /*3550*/  @P1 FADD.FTZ R174, R142, R174 ;  /* 0x000000ae8eae1221 */ /* 0x000fce0000010000 */
.L_x_26654:
[----:B------:R-:W-:Y:S01]  /*3560*/  SHF.L.U32 R175, R4, 0x10, RZ ;  /* 0x0000001004af7819 */ /* 0x000fe200000006ff */
[----:B------:R-:W-:Y:S06]  /*3570*/  @P2 BRA `(.L_x_26655) ;  /* 0x00000000000c2947 */ /* 0x000fec0003800000 */
[----:B------:R-:W-:Y:S05]  /*3580*/  @!P1 BRA `(.L_x_26656) ;  /* 0x0000000000189947 */ /* 0x000fea0003800000 */
[----:B-----5:R-:W-:Y:S01]  /*3590*/  FADD.FTZ R175, R143, R175 ;  /* 0x000000af8faf7221 */ /* 0x020fe20000010000 */
[----:B------:R-:W-:Y:S06]  /*35a0*/  BRA `(.L_x_26656) ;  /* 0x0000000000107947 */ /* 0x000fec0003800000 */
.L_x_26655:
[----:B-----5:R-:W-:-:S04]  /*35b0*/  PRMT R4, R137, 0x7632, R4 ;  /* 0x0000763289047816 */ /* 0x020fc80000000004 */
[----:B------:R-:W-:-:S05]  /*35c0*/  SHF.L.U32 R4, R4, 0x10, RZ ;  /* 0x0000001004047819 */ /* 0x000fca00000006ff */
[----:B------:R-:W-:-:S04]  /*35d0*/  FADD.FTZ R175, R4, R175 ;  /* 0x000000af04af7221 */ /* 0x000fc80000010000 */
[----:B------:R-:W-:-:S07]  /*35e0*/  @P1 FADD.FTZ R175, R143, R175 ;  /* 0x000000af8faf1221 */ /* 0x000fce0000010000 */
.L_x_26656:
[C---:B------:R-:W-:Y:S02]  /*35f0*/  PRMT R4, R178.reuse, 0x7632, R4 ;  /* 0x00007632b2047816 */ /* 0x040fe40000000004 */
[----:B------:R-:W-:Y:S01]  /*3600*/  SHF.L.U32 R176, R178, 0x10, RZ ;  /* 0x00000010b2b07819 */ /* 0x000fe200000006ff */
[----:B------:R-:W-:Y:S06]  /*3610*/  @P2 BRA `(.L_x_26657) ;  /* 0x00000000000c2947 */ /* 0x000fec0003800000 */
[----:B------:R-:W-:Y:S05]  /*3620*/  @!P1 BRA `(.L_x_26658) ;  /* 0x0000000000149947 */ /* 0x000fea0003800000 */
[----:B-----5:R-:W-:Y:S01]  /*3630*/  FADD.FTZ R176, R144, R176 ;  /* 0x000000b090b07221 */ /* 0x020fe20000010000 */
[----:B------:R-:W-:Y:S06]  /*3640*/  BRA `(.L_x_26658) ;  /* 0x00000000000c7947 */ /* 0x000fec0003800000 */
.L_x_26657:
[----:B-----5:R-:W-:-:S05]  /*3650*/  SHF.L.U32 R6, R138, 0x10, RZ ;  /* 0x000000108a067819 */ /* 0x020fca00000006ff */
[----:B------:R-:W-:-:S04]  /*3660*/  FADD.FTZ R176, R6, R176 ;  /* 0x000000b006b07221 */ /* 0x000fc80000010000 */
[----:B------:R-:W-:-:S07]  /*3670*/  @P1 FADD.FTZ R176, R144, R176 ;  /* 0x000000b090b01221 */ /* 0x000fce0000010000 */
.L_x_26658:
[----:B------:R-:W-:Y:S01]  /*3680*/  SHF.L.U32 R177, R4, 0x10, RZ ;  /* 0x0000001004b17819 */ /* 0x000fe200000006ff */
[----:B------:R-:W-:Y:S06]  /*3690*/  @P2 BRA `(.L_x_26659) ;  /* 0x00000000000c2947 */ /* 0x000fec0003800000 */
[----:B------:R-:W-:Y:S05]  /*36a0*/  @!P1 BRA `(.L_x_26660) ;  /* 0x0000000000189947 */ /* 0x000fea0003800000 */
[----:B-----5:R-:W-:Y:S01]  /*36b0*/  FADD.FTZ R177, R145, R177 ;  /* 0x000000b191b17221 */ /* 0x020fe20000010000 */
[----:B------:R-:W-:Y:S06]  /*36c0*/  BRA `(.L_x_26660) ;  /* 0x0000000000107947 */ /* 0x000fec0003800000 */
.L_x_26659:
[----:B-----5:R-:W-:-:S04]  /*36d0*/  PRMT R4, R138, 0x7632, R4 ;  /* 0x000076328a047816 */ /* 0x020fc80000000004 */
[----:B------:R-:W-:-:S05]  /*36e0*/  SHF.L.U32 R4, R4, 0x10, RZ ;  /* 0x0000001004047819 */ /* 0x000fca00000006ff */
[----:B------:R-:W-:-:S04]  /*36f0*/  FADD.FTZ R177, R4, R177 ;  /* 0x000000b104b17221 */ /* 0x000fc80000010000 */
[----:B------:R-:W-:-:S07]  /*3700*/  @P1 FADD.FTZ R177, R145, R177 ;  /* 0x000000b191b11221 */ /* 0x000fce0000010000 */
.L_x_26660:
[C---:B------:R-:W-:Y:S02]  /*3710*/  PRMT R4, R179.reuse, 0x7632, R4 ;  /* 0x00007632b3047816 */ /* 0x040fe40000000004 */
[----:B------:R-:W-:Y:S01]  /*3720*/  SHF.L.U32 R178, R179, 0x10, RZ ;  /* 0x00000010b3b27819 */ /* 0x000fe200000006ff */
[----:B------:R-:W-:Y:S06]  /*3730*/  @P2 BRA `(.L_x_26661) ;  /* 0x00000000000c2947 */ /* 0x000fec0003800000 */
[----:B------:R-:W-:Y:S05]  /*3740*/  @!P1 BRA `(.L_x_26662) ;  /* 0x0000000000149947 */ /* 0x000fea0003800000 */
[----:B-----5:R-:W-:Y:S01]  /*3750*/  FADD.FTZ R178, R146, R178 ;  /* 0x000000b292b27221 */ /* 0x020fe20000010000 */
[----:B------:R-:W-:Y:S06]  /*3760*/  BRA `(.L_x_26662) ;  /* 0x00000000000c7947 */ /* 0x000fec0003800000 */
.L_x_26661:
[----:B-----5:R-:W-:-:S05]  /*3770*/  SHF.L.U32 R6, R139, 0x10, RZ ;  /* 0x000000108b067819 */ /* 0x020fca00000006ff */
[----:B------:R-:W-:-:S04]  /*3780*/  FADD.FTZ R178, R6, R178 ;  /* 0x000000b206b27221 */ /* 0x000fc80000010000 */
[----:B------:R-:W-:-:S07]  /*3790*/  @P1 FADD.FTZ R178, R146, R178 ;  /* 0x000000b292b21221 */ /* 0x000fce0000010000 */
.L_x_26662:
[----:B------:R-:W-:Y:S01]  /*37a0*/  SHF.L.U32 R179, R4, 0x10, RZ ;  /* 0x0000001004b37819 */ /* 0x000fe200000006ff */
[----:B------:R-:W-:Y:S06]  /*37b0*/  @P2 BRA `(.L_x_26663) ;  /* 0x00000000000c2947 */ /* 0x000fec0003800000 */
[----:B------:R-:W-:Y:S05]  /*37c0*/  @!P1 BRA `(.L_x_26664) ;  /* 0x0000000000189947 */ /* 0x000fea0003800000 */
[----:B-----5:R-:W-:Y:S01]  /*37d0*/  FADD.FTZ R179, R147, R179 ;  /* 0x000000b393b37221 */ /* 0x020fe20000010000 */
[----:B------:R-:W-:Y:S06]  /*37e0*/  BRA `(.L_x_26664) ;  /* 0x0000000000107947 */ /* 0x000fec0003800000 */
.L_x_26663:
[----:B-----5:R-:W-:-:S04]  /*37f0*/  PRMT R4, R139, 0x7632, R4 ;  /* 0x000076328b047816 */ /* 0x020fc80000000004 */
[----:B------:R-:W-:-:S05]  /*3800*/  SHF.L.U32 R4, R4, 0x10, RZ ;  /* 0x0000001004047819 */ /* 0x000fca00000006ff */
[----:B------:R-:W-:-:S04]  /*3810*/  FADD.FTZ R179, R4, R179 ;  /* 0x000000b304b37221 */ /* 0x000fc80000010000 */
[----:B------:R-:W-:-:S07]  /*3820*/  @P1 FADD.FTZ R179, R147, R179 ;  /* 0x000000b393b31221 */ /* 0x000fce0000010000 */
.L_x_26664:
[----:B------:R-:W-:-:S04]  /*3830*/  LEA R6, P1, R3, UR12, 0x5 ;  /* 0x0000000c03067c11 */ /* 0x000fc8000f8228ff */
[C---:B------:R-:W-:Y:S02]  /*3840*/  LEA.HI.X R7, R3.reuse, UR13, RZ, 0x5, P1 ;  /* 0x0000000d03077c11 */ /* 0x040fe400088f2cff */
[----:B------:R-:W-:-:S03]  /*3850*/  IADD3 R3, R3, 0x20, RZ ;  /* 0x0000002003037810 */ /* 0x000fc60007ffe0ff */
[----:B------:R3:W-:Y:S04]  /*3860*/  STG.E.128 desc[UR4][R6.64], R172 ;  /* 0x000000ac06007986 */ /* 0x0007e8000c101d04 */
[----:B------:R3:W-:Y:S02]  /*3870*/  STG.E.128 desc[UR4][R6.64+0x10], R176 ;  /* 0x000010b006007986 */ /* 0x0007e4000c101d04 */
.L_x_26648:
[----:B------:R-:W-:Y:S05]  /*3880*/  BSYNC B0 ;  /* 0x0000000000007941 */ /* 0x000fea0003800000 */
.L_x_26647:
[----:B------:R-:W-:Y:S01]  /*3890*/  ISETP.GE.U32.AND P1, PT, R0, 0xa0, PT ;  /* 0x000000a00000780c */ /* 0x000fe20003f26070 */
[----:B------:R-:W-:-:S12]  /*38a0*/  BSSY B0, `(.L_x_26665) ;  /* 0x000005f000007945 */ /* 0x000fd80003800000 */
[----:B------:R-:W-:Y:S05]  /*38b0*/  @!P1 BRA `(.L_x_26666) ;  /* 0x0000000400749947 */ /* 0x000fea0003800000 */
[----:B------:R-:W-:Y:S01]  /*38c0*/  ISETP.NE.U32.AND P1, PT, RZ, UR8, PT ;  /* 0x00000008ff007c0c */ /* 0x000fe2000bf25070 */
[----:B------:R-:W4:Y:S03]  /*38d0*/  LDC.64 R180, c[0x0][0x220] ;  /* 0x00008800ffb47b82 */ /* 0x000f260000000a00 */
[----:B------:R-:W-:-:S13]  /*38e0*/  ISETP.NE.AND.EX P1, PT, RZ, UR9, PT, P1 ;  /* 0x00000009ff007c0c */ /* 0x000fda000bf25310 */
[----:B0123--:R-:W-:-:S04]  /*38f0*/  @P1 LEA R6, P2, R3, UR8, 0x4 ;  /* 0x0000000803061c11 */ /* 0x00ffc8000f8420ff */
        /* <DEDUP_REMOVED lines=8> */
[----:B----4-:R-:W-:-:S05]  /*3980*/  IMAD.WIDE.U32 R6, R3, 0x10, R180 ;  /* 0x0000001003067825 */ /* 0x010fca00078e00b4 */
        /* <DEDUP_REMOVED lines=9> */
.L_x_26667:
[----:B-----5:R-:W-:-:S05]  /*3a20*/  SHF.L.U32 R6, R136, 0x10, RZ ;  /* 0x0000001088067819 */ /* 0x020fca00000006ff */
[----:B------:R-:W-:-:S04]  /*3a30*/  FADD.FTZ R180, R6, R180 ;  /* 0x000000b406b47221 */ /* 0x000fc80000010000 */
[----:B------:R-:W-:-:S07]  /*3a40*/  @P1 FADD.FTZ R180, R140, R180 ;  /* 0x000000b48cb41221 */ /* 0x000fce0000010000 */
.L_x_26668:
[----:B------:R-:W-:Y:S01]  /*3a50*/  SHF.L.U32 R181, R4, 0x10, RZ ;  /* 0x0000001004b57819 */ /* 0x000fe200000006ff */
[----:B------:R-:W-:Y:S06]  /*3a60*/  @P2 BRA `(.L_x_26669) ;  /* 0x00000000000c2947 */ /* 0x000fec0003800000 */
[----:B------:R-:W-:Y:S05]  /*3a70*/  @!P1 BRA `(.L_x_26670) ;  /* 0x0000000000189947 */ /* 0x000fea0003800000 */
[----:B-----5:R-:W-:Y:S01]  /*3a80*/  FADD.FTZ R181, R141, R181 ;  /* 0x000000b58db57221 */ /* 0x020fe20000010000 */
[----:B------:R-:W-:Y:S06]  /*3a90*/  BRA `(.L_x_26670) ;  /* 0x0000000000107947 */ /* 0x000fec0003800000 */
.L_x_26669:
[----:B-----5:R-:W-:-:S04]  /*3aa0*/  PRMT R4, R136, 0x7632, R4 ;  /* 0x0000763288047816 */ /* 0x020fc80000000004 */
[----:B------:R-:W-:-:S05]  /*3ab0*/  SHF.L.U32 R4, R4, 0x10, RZ ;  /* 0x0000001004047819 */ /* 0x000fca00000006ff */
[----:B------:R-:W-:-:S04]  /*3ac0*/  FADD.FTZ R181, R4, R181 ;  /* 0x000000b504b57221 */ /* 0x000fc80000010000 */
[----:B------:R-:W-:-:S07]  /*3ad0*/  @P1 FADD.FTZ R181, R141, R181 ;  /* 0x000000b58db51221 */ /* 0x000fce0000010000 */
.L_x_26670:
[C---:B------:R-:W-:Y:S02]  /*3ae0*/  PRMT R4, R185.reuse, 0x7632, R4 ;  /* 0x00007632b9047816 */ /* 0x040fe40000000004 */
[----:B------:R-:W-:Y:S01]  /*3af0*/  SHF.L.U32 R182, R185, 0x10, RZ ;  /* 0x00000010b9b67819 */ /* 0x000fe200000006ff */
[----:B------:R-:W-:Y:S06]  /*3b00*/  @P2 BRA `(.L_x_26671) ;  /* 0x00000000000c2947 */ /* 0x000fec0003800000 */
[----:B------:R-:W-:Y:S05]  /*3b10*/  @!P1 BRA `(.L_x_26672) ;  /* 0x0000000000149947 */ /* 0x000fea0003800000 */
[----:B-----5:R-:W-:Y:S01]  /*3b20*/  FADD.FTZ R182, R142, R182 ;  /* 0x000000b68eb67221 */ /* 0x020fe20000010000 */
[----:B------:R-:W-:Y:S06]  /*3b30*/  BRA `(.L_x_26672) ;  /* 0x00000000000c7947 */ /* 0x000fec0003800000 */
.L_x_26671:
[----:B-----5:R-:W-:-:S05]  /*3b40*/  SHF.L.U32 R6, R137, 0x10, RZ ;  /* 0x0000001089067819 */ /* 0x020fca00000006ff */
[----:B------:R-:W-:-:S04]  /*3b50*/  FADD.FTZ R182, R6, R182 ;  /* 0x000000b606b67221 */ /* 0x000fc80000010000 */
[----:B------:R-:W-:-:S07]  /*3b60*/  @P1 FADD.FTZ R182, R142, R182 ;  /* 0x000000b68eb61221 */ /* 0x000fce0000010000 */
.L_x_26672:
[----:B------:R-:W-:Y:S01]  /*3b70*/  SHF.L.U32 R183, R4, 0x10, RZ ;  /* 0x0000001004b77819 */ /* 0x000fe200000006ff */
[----:B------:R-:W-:Y:S06]  /*3b80*/  @P2 BRA `(.L_x_26673) ;  /* 0x00000000000c2947 */ /* 0x000fec0003800000 */
[----:B------:R-:W-:Y:S05]  /*3b90*/  @!P1 BRA `(.L_x_26674) ;  /* 0x0000000000189947 */ /* 0x000fea0003800000 */
[----:B-----5:R-:W-:Y:S01]  /*3ba0*/  FADD.FTZ R183, R143, R183 ;  /* 0x000000b78fb77221 */ /* 0x020fe20000010000 */
[----:B------:R-:W-:Y:S06]  /*3bb0*/  BRA `(.L_x_26674) ;  /* 0x0000000000107947 */ /* 0x000fec0003800000 */
.L_x_26673:
[----:B-----5:R-:W-:-:S04]  /*3bc0*/  PRMT R4, R137, 0x7632, R4 ;  /* 0x0000763289047816 */ /* 0x020fc80000000004 */
[----:B------:R-:W-:-:S05]  /*3bd0*/  SHF.L.U32 R4, R4, 0x10, RZ ;  /* 0x0000001004047819 */ /* 0x000fca00000006ff */
[----:B------:R-:W-:-:S04]  /*3be0*/  FADD.FTZ R183, R4, R183 ;  /* 0x000000b704b77221 */ /* 0x000fc80000010000 */
[----:B------:R-:W-:-:S07]  /*3bf0*/  @P1 FADD.FTZ R183, R143, R183 ;  /* 0x000000b78fb71221 */ /* 0x000fce0000010000 */
.L_x_26674:
[C---:B------:R-:W-:Y:S02]  /*3c00*/  PRMT R4, R186.reuse, 0x7632, R4 ;  /* 0x00007632ba047816 */ /* 0x040fe40000000004 */
[----:B------:R-:W-:Y:S01]  /*3c10*/  SHF.L.U32 R184, R186, 0x10, RZ ;  /* 0x00000010bab87819 */ /* 0x000fe200000006ff */
[----:B------:R-:W-:Y:S06]  /*3c20*/  @P2 BRA `(.L_x_26675) ;  /* 0x00000000000c2947 */ /* 0x000fec0003800000 */
[----:B------:R-:W-:Y:S05]  /*3c30*/  @!P1 BRA `(.L_x_26676) ;  /* 0x0000000000149947 */ /* 0x000fea0003800000 */
[----:B-----5:R-:W-:Y:S01]  /*3c40*/  FADD.FTZ R184, R144, R184 ;  /* 0x000000b890b87221 */ /* 0x020fe20000010000 */
[----:B------:R-:W-:Y:S06]  /*3c50*/  BRA `(.L_x_26676) ;  /* 0x00000000000c7947 */ /* 0x000fec0003800000 */
.L_x_26675:
[----:B-----5:R-:W-:-:S05]  /*3c60*/  SHF.L.U32 R6, R138, 0x10, RZ ;  /* 0x000000108a067819 */ /* 0x020fca00000006ff */
[----:B------:R-:W-:-:S04]  /*3c70*/  FADD.FTZ R184, R6, R184 ;  /* 0x000000b806b87221 */ /* 0x000fc80000010000 */
[----:B------:R-:W-:-:S07]  /*3c80*/  @P1 FADD.FTZ R184, R144, R184 ;  /* 0x000000b890b81221 */ /* 0x000fce0000010000 */
.L_x_26676:
[----:B------:R-:W-:Y:S01]  /*3c90*/  SHF.L.U32 R185, R4, 0x10, RZ ;  /* 0x0000001004b97819 */ /* 0x000fe200000006ff */
[----:B------:R-:W-:Y:S06]  /*3ca0*/  @P2 BRA `(.L_x_26677) ;  /* 0x00000000000c2947 */ /* 0x000fec0003800000 */
[----:B------:R-:W-:Y:S05]  /*3cb0*/  @!P1 BRA `(.L_x_26678) ;  /* 0x0000000000189947 */ /* 0x000fea0003800000 */
[----:B-----5:R-:W-:Y:S01]  /*3cc0*/  FADD.FTZ R185, R145, R185 ;  /* 0x000000b991b97221 */ /* 0x020fe20000010000 */
[----:B------:R-:W-:Y:S06]  /*3cd0*/  BRA `(.L_x_26678) ;  /* 0x0000000000107947 */ /* 0x000fec0003800000 */
.L_x_26677:
[----:B-----5:R-:W-:-:S04]  /*3ce0*/  PRMT R4, R138, 0x7632, R4 ;  /* 0x000076328a047816 */ /* 0x020fc80000000004 */
[----:B------:R-:W-:-:S05]  /*3cf0*/  SHF.L.U32 R4, R4, 0x10, RZ ;  /* 0x0000001004047819 */ /* 0x000fca00000006ff */
[----:B------:R-:W-:-:S04]  /*3d00*/  FADD.FTZ R185, R4, R185 ;  /* 0x000000b904b97221 */ /* 0x000fc80000010000 */
[----:B------:R-:W-:-:S07]  /*3d10*/  @P1 FADD.FTZ R185, R145, R185 ;  /* 0x000000b991b91221 */ /* 0x000fce0000010000 */
.L_x_26678:
[C---:B------:R-:W-:Y:S02]  /*3d20*/  PRMT R4, R187.reuse, 0x7632, R4 ;  /* 0x00007632bb047816 */ /* 0x040fe40000000004 */
[----:B------:R-:W-:Y:S01]  /*3d30*/  SHF.L.U32 R186, R187, 0x10, RZ ;  /* 0x00000010bbba7819 */ /* 0x000fe200000006ff */
[----:B------:R-:W-:Y:S06]  /*3d40*/  @P2 BRA `(.L_x_26679) ;  /* 0x00000000000c2947 */ /* 0x000fec0003800000 */
[----:B------:R-:W-:Y:S05]  /*3d50*/  @!P1 BRA `(.L_x_26680) ;  /* 0x0000000000149947 */ /* 0x000fea0003800000 */
[----:B-----5:R-:W-:Y:S01]  /*3d60*/  FADD.FTZ R186, R146, R186 ;  /* 0x000000ba92ba7221 */ /* 0x020fe20000010000 */
[----:B------:R-:W-:Y:S06]  /*3d70*/  BRA `(.L_x_26680) ;  /* 0x00000000000c7947 */ /* 0x000fec0003800000 */
.L_x_26679:
[----:B-----5:R-:W-:-:S05]  /*3d80*/  SHF.L.U32 R6, R139, 0x10, RZ ;  /* 0x000000108b067819 */ /* 0x020fca00000006ff */
[----:B------:R-:W-:-:S04]  /*3d90*/  FADD.FTZ R186, R6, R186 ;  /* 0x000000ba06ba7221 */ /* 0x000fc80000010000 */
[----:B------:R-:W-:-:S07]  /*3da0*/  @P1 FADD.FTZ R186, R146, R186 ;  /* 0x000000ba92ba1221 */ /* 0x000fce0000010000 */
.L_x_26680:
[----:B------:R-:W-:Y:S01]  /*3db0*/  SHF.L.U32 R187, R4, 0x10, RZ ;  /* 0x0000001004bb7819 */ /* 0x000fe200000006ff */
[----:B------:R-:W-:Y:S06]  /*3dc0*/  @P2 BRA `(.L_x_26681) ;  /* 0x00000000000c2947 */ /* 0x000fec0003800000 */
[----:B------:R-:W-:Y:S05]  /*3dd0*/  @!P1 BRA `(.L_x_26682) ;  /* 0x0000000000189947 */ /* 0x000fea0003800000 */
[----:B-----5:R-:W-:Y:S01]  /*3de0*/  FADD.FTZ R187, R147, R187 ;  /* 0x000000bb93bb7221 */ /* 0x020fe20000010000 */
[----:B------:R-:W-:Y:S06]  /*3df0*/  BRA `(.L_x_26682) ;  /* 0x0000000000107947 */ /* 0x000fec0003800000 */
.L_x_26681:
[----:B-----5:R-:W-:-:S04]  /*3e00*/  PRMT R4, R139, 0x7632, R4 ;  /* 0x000076328b047816 */ /* 0x020fc80000000004 */
[----:B------:R-:W-:-:S05]  /*3e10*/  SHF.L.U32 R4, R4, 0x10, RZ ;  /* 0x0000001004047819 */ /* 0x000fca00000006ff */
[----:B------:R-:W-:-:S04]  /*3e20*/  FADD.FTZ R187, R4, R187 ;  /* 0x000000bb04bb7221 */ /* 0x000fc80000010000 */
[----:B------:R-:W-:-:S07]  /*3e30*/  @P1 FADD.FTZ R187, R147, R187 ;  /* 0x000000bb93bb1221 */ /* 0x000fce0000010000 */
.L_x_26682:
[----:B------:R-:W-:-:S04]  /*3e40*/  LEA R6, P1, R3, UR12, 0x5 ;  /* 0x0000000c03067c11 */ /* 0x000fc8000f8228ff */
[C---:B------:R-:W-:Y:S02]  /*3e50*/  LEA.HI.X R7, R3.reuse, UR13, RZ, 0x5, P1 ;  /* 0x0000000d03077c11 */ /* 0x040fe400088f2cff */
[----:B------:R-:W-:-:S03]  /*3e60*/  IADD3 R3, R3, 0x20, RZ ;  /* 0x0000002003037810 */ /* 0x000fc60007ffe0ff */
[----:B------:R4:W-:Y:S04]  /*3e70*/  STG.E.128 desc[UR4][R6.64], R180 ;  /* 0x000000b406007986 */ /* 0x0009e8000c101d04 */
[----:B------:R4:W-:Y:S02]  /*3e80*/  STG.E.128 desc[UR4][R6.64+0x10], R184 ;  /* 0x000010b806007986 */ /* 0x0009e4000c101d04 */
.L_x_26666:
[----:B------:R-:W-:Y:S05]  /*3e90*/  BSYNC B0 ;  /* 0x0000000000007941 */ /* 0x000fea0003800000 */
.L_x_26665:
        /* <DEDUP_REMOVED lines=25> */
.L_x_26685:
[----:B-----5:R-:W-:-:S05]  /*4030*/  SHF.L.U32 R6, R136, 0x10, RZ ;  /* 0x0000001088067819 */ /* 0x020fca00000006ff */
[----:B------:R-:W-:-:S04]  /*4040*/  FADD.FTZ R188, R6, R188 ;  /* 0x000000bc06bc7221 */ /* 0x000fc80000010000 */
[----:B------:R-:W-:-:S07]  /*4050*/  @P1 FADD.FTZ R188, R140, R188 ;  /* 0x000000bc8cbc1221 */ /* 0x000fce0000010000 */
.L_x_26686:
[----:B------:R-:W-:Y:S01]  /*4060*/  SHF.L.U32 R189, R4, 0x10, RZ ;  /* 0x0000001004bd7819 */ /* 0x000fe200000006ff */
[----:B------:R-:W-:Y:S06]  /*4070*/  @P2 BRA `(.L_x_26687) ;  /* 0x00000000000c2947 */ /* 0x000fec0003800000 */
[----:B------:R-:W-:Y:S05]  /*4080*/  @!P1 BRA `(.L_x_26688) ;  /* 0x0000000000189947 */ /* 0x000fea0003800000 */
[----:B-----5:R-:W-:Y:S01]  /*4090*/  FADD.FTZ R189, R141, R189 ;  /* 0x000000bd8dbd7221 */ /* 0x020fe20000010000 */
[----:B------:R-:W-:Y:S06]  /*40a0*/  BRA `(.L_x_26688) ;  /* 0x0000000000107947 */ /* 0x000fec0003800000 */
.L_x_26687:
[----:B-----5:R-:W-:-:S04]  /*40b0*/  PRMT R4, R136, 0x7632, R4 ;  /* 0x0000763288047816 */ /* 0x020fc80000000004 */
[----:B------:R-:W-:-:S05]  /*40c0*/  SHF.L.U32 R4, R4, 0x10, RZ ;  /* 0x0000001004047819 */ /* 0x000fca00000006ff */
[----:B------:R-:W-:-:S04]  /*40d0*/  FADD.FTZ R189, R4, R189 ;  /* 0x000000bd04bd7221 */ /* 0x000fc80000010000 */
[----:B------:R-:W-:-:S07]  /*40e0*/  @P1 FADD.FTZ R189, R141, R189 ;  /* 0x000000bd8dbd1221 */ /* 0x000fce0000010000 */
.L_x_26688:
[C---:B------:R-:W-:Y:S02]  /*40f0*/  PRMT R4, R193.reuse, 0x7632, R4 ;  /* 0x00007632c1047816 */ /* 0x040fe40000000004 */
[----:B------:R-:W-:Y:S01]  /*4100*/  SHF.L.U32 R190, R193, 0x10, RZ ;  /* 0x00000010c1be7819 */ /* 0x000fe200000006ff */
[----:B------:R-:W-:Y:S06]  /*4110*/  @P2 BRA `(.L_x_26689) ;  /* 0x00000000000c2947 */ /* 0x000fec0003800000 */
[----:B------:R-:W-:Y:S05]  /*4120*/  @!P1 BRA `(.L_x_26690) ;  /* 0x0000000000149947 */ /* 0x000fea0003800000 */
[----:B-----5:R-:W-:Y:S01]  /*4130*/  FADD.FTZ R190, R142, R190 ;  /* 0x000000be8ebe7221 */ /* 0x020fe20000010000 */
[----:B------:R-:W-:Y:S06]  /*4140*/  BRA `(.L_x_26690) ;  /* 0x00000000000c7947 */ /* 0x000fec0003800000 */
.L_x_26689:
[----:B-----5:R-:W-:-:S05]  /*4150*/  SHF.L.U32 R6, R137, 0x10, RZ ;  /* 0x0000001089067819 */ /* 0x020fca00000006ff */
[----:B------:R-:W-:-:S04]  /*4160*/  FADD.FTZ R190, R6, R190 ;  /* 0x000000be06be7221 */ /* 0x000fc80000010000 */
[----:B------:R-:W-:-:S07]  /*4170*/  @P1 FADD.FTZ R190, R142, R190 ;  /* 0x000000be8ebe1221 */ /* 0x000fce0000010000 */
.L_x_26690:
[----:B------:R-:W-:Y:S01]  /*4180*/  SHF.L.U32 R191, R4, 0x10, RZ ;  /* 0x0000001004bf7819 */ /* 0x000fe200000006ff */
[----:B------:R-:W-:Y:S06]  /*4190*/  @P2 BRA `(.L_x_26691) ;  /* 0x00000000000c2947 */ /* 0x000fec0003800000 */
[----:B------:R-:W-:Y:S05]  /*41a0*/  @!P1 BRA `(.L_x_26692) ;  /* 0x0000000000189947 */ /* 0x000fea0003800000 */
[----:B-----5:R-:W-:Y:S01]  /*41b0*/  FADD.FTZ R191, R143, R191 ;  /* 0x000000bf8fbf7221 */ /* 0x020fe20000010000 */
[----:B------:R-:W-:Y:S06]  /*41c0*/  BRA `(.L_x_26692) ;  /* 0x0000000000107947 */ /* 0x000fec0003800000 */
.L_x_26691:
[----:B-----5:R-:W-:-:S04]  /*41d0*/  PRMT R4, R137, 0x7632, R4 ;  /* 0x0000763289047816 */ /* 0x020fc80000000004 */
[----:B------:R-:W-:-:S05]  /*41e0*/  SHF.L.U32 R4, R4, 0x10, RZ ;  /* 0x0000001004047819 */ /* 0x000fca00000006ff */
[----:B------:R-:W-:-:S04]  /*41f0*/  FADD.FTZ R191, R4, R191 ;  /* 0x000000bf04bf7221 */ /* 0x000fc80000010000 */
[----:B------:R-:W-:-:S07]  /*4200*/  @P1 FADD.FTZ R191, R143, R191 ;  /* 0x000000bf8fbf1221 */ /* 0x000fce0000010000 */
.L_x_26692:
[C---:B------:R-:W-:Y:S02]  /*4210*/  PRMT R4, R194.reuse, 0x7632, R4 ;  /* 0x00007632c2047816 */ /* 0x040fe40000000004 */
[----:B------:R-:W-:Y:S01]  /*4220*/  SHF.L.U32 R192, R194, 0x10, RZ ;  /* 0x00000010c2c07819 */ /* 0x000fe200000006ff */
[----:B------:R-:W-:Y:S06]  /*4230*/  @P2 BRA `(.L_x_26693) ;  /* 0x00000000000c2947 */ /* 0x000fec0003800000 */
[----:B------:R-:W-:Y:S05]  /*4240*/  @!P1 BRA `(.L_x_26694) ;  /* 0x0000000000149947 */ /* 0x000fea0003800000 */
[----:B-----5:R-:W-:Y:S01]  /*4250*/  FADD.FTZ R192, R144, R192 ;  /* 0x000000c090c07221 */ /* 0x020fe20000010000 */
[----:B------:R-:W-:Y:S06]  /*4260*/  BRA `(.L_x_26694) ;  /* 0x00000000000c7947 */ /* 0x000fec0003800000 */
.L_x_26693:
[----:B-----5:R-:W-:-:S05]  /*4270*/  SHF.L.U32 R6, R138, 0x10, RZ ;  /* 0x000000108a067819 */ /* 0x020fca00000006ff */
[----:B------:R-:W-:-:S04]  /*4280*/  FADD.FTZ R192, R6, R192 ;  /* 0x000000c006c07221 */ /* 0x000fc80000010000 */
[----:B------:R-:W-:-:S07]  /*4290*/  @P1 FADD.FTZ R192, R144, R192 ;  /* 0x000000c090c01221 */ /* 0x000fce0000010000 */
.L_x_26694:
[----:B------:R-:W-:Y:S01]  /*42a0*/  SHF.L.U32 R193, R4, 0x10, RZ ;  /* 0x0000001004c17819 */ /* 0x000fe200000006ff */
[----:B------:R-:W-:Y:S06]  /*42b0*/  @P2 BRA `(.L_x_26695) ;  /* 0x00000000000c2947 */ /* 0x000fec0003800000 */
[----:B------:R-:W-:Y:S05]  /*42c0*/  @!P1 BRA `(.L_x_26696) ;  /* 0x0000000000189947 */ /* 0x000fea0003800000 */
[----:B-----5:R-:W-:Y:S01]  /*42d0*/  FADD.FTZ R193, R145, R193 ;  /* 0x000000c191c17221 */ /* 0x020fe20000010000 */
[----:B------:R-:W-:Y:S06]  /*42e0*/  BRA `(.L_x_26696) ;  /* 0x0000000000107947 */ /* 0x000fec0003800000 */
.L_x_26695:
[----:B-----5:R-:W-:-:S04]  /*42f0*/  PRMT R4, R138, 0x7632, R4 ;  /* 0x000076328a047816 */ /* 0x020fc80000000004 */
[----:B------:R-:W-:-:S05]  /*4300*/  SHF.L.U32 R4, R4, 0x10, RZ ;  /* 0x0000001004047819 */ /* 0x000fca00000006ff */
[----:B------:R-:W-:-:S04]  /*4310*/  FADD.FTZ R193, R4, R193 ;  /* 0x000000c104c17221 */ /* 0x000fc80000010000 */
[----:B------:R-:W-:-:S07]  /*4320*/  @P1 FADD.FTZ R193, R145, R193 ;  /* 0x000000c191c11221 */ /* 0x000fce0000010000 */
.L_x_26696:
[C---:B------:R-:W-:Y:S02]  /*4330*/  PRMT R4, R195.reuse, 0x7632, R4 ;  /* 0x00007632c3047816 */ /* 0x040fe40000000004 */
[----:B------:R-:W-:Y:S01]  /*4340*/  SHF.L.U32 R194, R195, 0x10, RZ ;  /* 0x00000010c3c27819 */ /* 0x000fe200000006ff */
[----:B------:R-:W-:Y:S06]  /*4350*/  @P2 BRA `(.L_x_26697) ;  /* 0x00000000000c2947 */ /* 0x000fec0003800000 */
[----:B------:R-:W-:Y:S05]  /*4360*/  @!P1 BRA `(.L_x_26698) ;  /* 0x0000000000149947 */ /* 0x000fea0003800000 */
[----:B-----5:R-:W-:Y:S01]  /*4370*/  FADD.FTZ R194, R146, R194 ;  /* 0x000000c292c27221 */ /* 0x020fe20000010000 */
[----:B------:R-:W-:Y:S06]  /*4380*/  BRA `(.L_x_26698) ;  /* 0x00000000000c7947 */ /* 0x000fec0003800000 */
.L_x_26697:
[----:B-----5:R-:W-:-:S05]  /*4390*/  SHF.L.U32 R6, R139, 0x10, RZ ;  /* 0x000000108b067819 */ /* 0x020fca00000006ff */
[----:B------:R-:W-:-:S04]  /*43a0*/  FADD.FTZ R194, R6, R194 ;  /* 0x000000c206c27221 */ /* 0x000fc80000010000 */
[----:B------:R-:W-:-:S07]  /*43b0*/  @P1 FADD.FTZ R194, R146, R194 ;  /* 0x000000c292c21221 */ /* 0x000fce0000010000 */
.L_x_26698:
[----:B------:R-:W-:Y:S01]  /*43c0*/  SHF.L.U32 R195, R4, 0x10, RZ ;  /* 0x0000001004c37819 */ /* 0x000fe200000006ff */
[----:B------:R-:W-:Y:S06]  /*43d0*/  @P2 BRA `(.L_x_26699) ;  /* 0x00000000000c2947 */ /* 0x000fec0003800000 */
[----:B------:R-:W-:Y:S05]  /*43e0*/  @!P1 BRA `(.L_x_26700) ;  /* 0x0000000000189947 */ /* 0x000fea0003800000 */
[----:B-----5:R-:W-:Y:S01]  /*43f0*/  FADD.FTZ R195, R147, R195 ;  /* 0x000000c393c37221 */ /* 0x020fe20000010000 */
[----:B------:R-:W-:Y:S06]  /*4400*/  BRA `(.L_x_26700) ;  /* 0x0000000000107947 */ /* 0x000fec0003800000 */
.L_x_26699:
[----:B-----5:R-:W-:-:S04]  /*4410*/  PRMT R4, R139, 0x7632, R4 ;  /* 0x000076328b047816 */ /* 0x020fc80000000004 */
[----:B------:R-:W-:-:S05]  /*4420*/  SHF.L.U32 R4, R4, 0x10, RZ ;  /* 0x0000001004047819 */ /* 0x000fca00000006ff */
[----:B------:R-:W-:-:S04]  /*4430*/  FADD.FTZ R195, R4, R195 ;  /* 0x000000c304c37221 */ /* 0x000fc80000010000 */
[----:B------:R-:W-:-:S07]  /*4440*/  @P1 FADD.FTZ R195, R147, R195 ;  /* 0x000000c393c31221 */ /* 0x000fce0000010000 */
.L_x_26700:
[----:B------:R-:W-:-:S04]  /*4450*/  LEA R6, P1, R3, UR12, 0x5 ;  /* 0x0000000c03067c11 */ /* 0x000fc8000f8228ff */
[C---:B------:R-:W-:Y:S02]  /*4460*/  LEA.HI.X R7, R3.reuse, UR13, RZ, 0x5, P1 ;  /* 0x0000000d03077c11 */ /* 0x040fe400088f2cff */
[----:B------:R-:W-:-:S03]  /*4470*/  IADD3 R3, R3, 0x20, RZ ;  /* 0x0000002003037810 */ /* 0x000fc60007ffe0ff */
[----:B------:R0:W-:Y:S04]  /*4480*/  STG.E.128 desc[UR4][R6.64], R188 ;  /* 0x000000bc06007986 */ /* 0x0001e8000c101d04 */
[----:B------:R0:W-:Y:S02]  /*4490*/  STG.E.128 desc[UR4][R6.64+0x10], R192 ;  /* 0x000010c006007986 */ /* 0x0001e4000c101d04 */
.L_x_26684:
[----:B------:R-:W-:Y:S05]  /*44a0*/  BSYNC B0 ;  /* 0x0000000000007941 */ /* 0x000fea0003800000 */
.L_x_26683:
        /* <DEDUP_REMOVED lines=25> */
.L_x_26703:
[----:B-----5:R-:W-:-:S05]  /*4640*/  SHF.L.U32 R6, R136, 0x10, RZ ;  /* 0x0000001088067819 */ /* 0x020fca00000006ff */
[----:B------:R-:W-:-:S04]  /*4650*/  FADD.FTZ R196, R6, R196 ;  /* 0x000000c406c47221 */ /* 0x000fc80000010000 */
[----:B------:R-:W-:-:S07]  /*4660*/  @P1 FADD.FTZ R196, R140, R196 ;  /* 0x000000c48cc41221 */ /* 0x000fce0000010000 */
.L_x_26704:
[----:B------:R-:W-:Y:S01]  /*4670*/  SHF.L.U32 R197, R4, 0x10, RZ ;  /* 0x0000001004c57819 */ /* 0x000fe200000006ff */
[----:B------:R-:W-:Y:S06]  /*4680*/  @P2 BRA `(.L_x_26705) ;  /* 0x00000000000c2947 */ /* 0x000fec0003800000 */
[----:B------:R-:W-:Y:S05]  /*4690*/  @!P1 BRA `(.L_x_26706) ;  /* 0x0000000000189947 */ /* 0x000fea0003800000 */
[----:B-----5:R-:W-:Y:S01]  /*46a0*/  FADD.FTZ R197, R141, R197 ;  /* 0x000000c58dc57221 */ /* 0x020fe20000010000 */
[----:B------:R-:W-:Y:S06]  /*46b0*/  BRA `(.L_x_26706) ;  /* 0x0000000000107947 */ /* 0x000fec0003800000 */
.L_x_26705:
[----:B-----5:R-:W-:-:S04]  /*46c0*/  PRMT R4, R136, 0x7632, R4 ;  /* 0x0000763288047816 */ /* 0x020fc80000000004 */
[----:B------:R-:W-:-:S05]  /*46d0*/  SHF.L.U32 R4, R4, 0x10, RZ ;  /* 0x0000001004047819 */ /* 0x000fca00000006ff */
[----:B------:R-:W-:-:S04]  /*46e0*/  FADD.FTZ R197, R4, R197 ;  /* 0x000000c504c57221 */ /* 0x000fc80000010000 */
[----:B------:R-:W-:-:S07]  /*46f0*/  @P1 FADD.FTZ R197, R141, R197 ;  /* 0x000000c58dc51221 */ /* 0x000fce0000010000 */
.L_x_26706:
[C---:B------:R-:W-:Y:S02]  /*4700*/  PRMT R4, R201.reuse, 0x7632, R4 ;  /* 0x00007632c9047816 */ /* 0x040fe40000000004 */
[----:B------:R-:W-:Y:S01]  /*4710*/  SHF.L.U32 R198, R201, 0x10, RZ ;  /* 0x00000010c9c67819 */ /* 0x000fe200000006ff */
[----:B------:R-:W-:Y:S06]  /*4720*/  @P2 BRA `(.L_x_26707) ;  /* 0x00000000000c2947 */ /* 0x000fec0003800000 */
[----:B------:R-:W-:Y:S05]  /*4730*/  @!P1 BRA `(.L_x_26708) ;  /* 0x0000000000149947 */ /* 0x000fea0003800000 */
[----:B-----5:R-:W-:Y:S01]  /*4740*/  FADD.FTZ R198, R142, R198 ;  /* 0x000000c68ec67221 */ /* 0x020fe20000010000 */
[----:B------:R-:W-:Y:S06]  /*4750*/  BRA `(.L_x_26708) ;  /* 0x00000000000c7947 */ /* 0x000fec0003800000 */
.L_x_26707:
[----:B-----5:R-:W-:-:S05]  /*4760*/  SHF.L.U32 R6, R137, 0x10, RZ ;  /* 0x0000001089067819 */ /* 0x020fca00000006ff */
[----:B------:R-:W-:-:S04]  /*4770*/  FADD.FTZ R198, R6, R198 ;  /* 0x000000c606c67221 */ /* 0x000fc80000010000 */
[----:B------:R-:W-:-:S07]  /*4780*/  @P1 FADD.FTZ R198, R142, R198 ;  /* 0x000000c68ec61221 */ /* 0x000fce0000010000 */
.L_x_26708:
[----:B------:R-:W-:Y:S01]  /*4790*/  SHF.L.U32 R199, R4, 0x10, RZ ;  /* 0x0000001004c77819 */ /* 0x000fe200000006ff */
[----:B------:R-:W-:Y:S06]  /*47a0*/  @P2 BRA `(.L_x_26709) ;  /* 0x00000000000c2947 */ /* 0x000fec0003800000 */
[----:B------:R-:W-:Y:S05]  /*47b0*/  @!P1 BRA `(.L_x_26710) ;  /* 0x0000000000189947 */ /* 0x000fea0003800000 */
[----:B-----5:R-:W-:Y:S01]  /*47c0*/  FADD.FTZ R199, R143, R199 ;  /* 0x000000c78fc77221 */ /* 0x020fe20000010000 */
[----:B------:R-:W-:Y:S06]  /*47d0*/  BRA `(.L_x_26710) ;  /* 0x0000000000107947 */ /* 0x000fec0003800000 */
.L_x_26709:
[----:B-----5:R-:W-:-:S04]  /*47e0*/  PRMT R4, R137, 0x7632, R4 ;  /* 0x0000763289047816 */ /* 0x020fc80000000004 */
[----:B------:R-:W-:-:S05]  /*47f0*/  SHF.L.U32 R4, R4, 0x10, RZ ;  /* 0x0000001004047819 */ /* 0x000fca00000006ff */
[----:B------:R-:W-:-:S04]  /*4800*/  FADD.FTZ R199, R4, R199 ;  /* 0x000000c704c77221 */ /* 0x000fc80000010000 */
[----:B------:R-:W-:-:S07]  /*4810*/  @P1 FADD.FTZ R199, R143, R199 ;  /* 0x000000c78fc71221 */ /* 0x000fce0000010000 */
.L_x_26710:
[C---:B------:R-:W-:Y:S02]  /*4820*/  PRMT R4, R202.reuse, 0x7632, R4 ;  /* 0x00007632ca047816 */ /* 0x040fe40000000004 */
[----:B------:R-:W-:Y:S01]  /*4830*/  SHF.L.U32 R200, R202, 0x10, RZ ;  /* 0x00000010cac87819 */ /* 0x000fe200000006ff */
[----:B------:R-:W-:Y:S06]  /*4840*/  @P2 BRA `(.L_x_26711) ;  /* 0x00000000000c2947 */ /* 0x000fec0003800000 */
[----:B------:R-:W-:Y:S05]  /*4850*/  @!P1 BRA `(.L_x_26712) ;  /* 0x0000000000149947 */ /* 0x000fea0003800000 */
[----:B-----5:R-:W-:Y:S01]  /*4860*/  FADD.FTZ R200, R144, R200 ;  /* 0x000000c890c87221 */ /* 0x020fe20000010000 */
[----:B------:R-:W-:Y:S06]  /*4870*/  BRA `(.L_x_26712) ;  /* 0x00000000000c7947 */ /* 0x000fec0003800000 */
.L_x_26711:
[----:B-----5:R-:W-:-:S05]  /*4880*/  SHF.L.U32 R6, R138, 0x10, RZ ;  /* 0x000000108a067819 */ /* 0x020fca00000006ff */
[----:B------:R-:W-:-:S04]  /*4890*/  FADD.FTZ R200, R6, R200 ;  /* 0x000000c806c87221 */ /* 0x000fc80000010000 */
[----:B------:R-:W-:-:S07]  /*48a0*/  @P1 FADD.FTZ R200, R144, R200 ;  /* 0x000000c890c81221 */ /* 0x000fce0000010000 */
.L_x_26712:
[----:B------:R-:W-:Y:S01]  /*48b0*/  SHF.L.U32 R201, R4, 0x10, RZ ;  /* 0x0000001004c97819 */ /* 0x000fe200000006ff */
[----:B------:R-:W-:Y:S06]  /*48c0*/  @P2 BRA `(.L_x_26713) ;  /* 0x00000000000c2947 */ /* 0x000fec0003800000 */
[----:B------:R-:W-:Y:S05]  /*48d0*/  @!P1 BRA `(.L_x_26714) ;  /* 0x0000000000189947 */ /* 0x000fea0003800000 */
[----:B-----5:R-:W-:Y:S01]  /*48e0*/  FADD.FTZ R201, R145, R201 ;  /* 0x000000c991c97221 */ /* 0x020fe20000010000 */
[----:B------:R-:W-:Y:S06]  /*48f0*/  BRA `(.L_x_26714) ;  /* 0x0000000000107947 */ /* 0x000fec0003800000 */
.L_x_26713:
[----:B-----5:R-:W-:-:S04]  /*4900*/  PRMT R4, R138, 0x7632, R4 ;  /* 0x000076328a047816 */ /* 0x020fc80000000004 */
[----:B------:R-:W-:-:S05]  /*4910*/  SHF.L.U32 R4, R4, 0x10, RZ ;  /* 0x0000001004047819 */ /* 0x000fca00000006ff */
[----:B------:R-:W-:-:S04]  /*4920*/  FADD.FTZ R201, R4, R201 ;  /* 0x000000c904c97221 */ /* 0x000fc80000010000 */
[----:B------:R-:W-:-:S07]  /*4930*/  @P1 FADD.FTZ R201, R145, R201 ;  /* 0x000000c991c91221 */ /* 0x000fce0000010000 */
.L_x_26714:
[C---:B------:R-:W-:Y:S02]  /*4940*/  PRMT R4, R203.reuse, 0x7632, R4 ;  /* 0x00007632cb047816 */ /* 0x040fe40000000004 */
[----:B------:R-:W-:Y:S01]  /*4950*/  SHF.L.U32 R202, R203, 0x10, RZ ;  /* 0x00000010cbca7819 */ /* 0x000fe200000006ff */
[----:B------:R-:W-:Y:S06]  /*4960*/  @P2 BRA `(.L_x_26715) ;  /* 0x00000000000c2947 */ /* 0x000fec0003800000 */
[----:B------:R-:W-:Y:S05]  /*4970*/  @!P1 BRA `(.L_x_26716) ;  /* 0x0000000000149947 */ /* 0x000fea0003800000 */
[----:B-----5:R-:W-:Y:S01]  /*4980*/  FADD.FTZ R202, R146, R202 ;  /* 0x000000ca92ca7221 */ /* 0x020fe20000010000 */
[----:B------:R-:W-:Y:S06]  /*4990*/  BRA `(.L_x_26716) ;  /* 0x00000000000c7947 */ /* 0x000fec0003800000 */
.L_x_26715:
[----:B-----5:R-:W-:-:S05]  /*49a0*/  SHF.L.U32 R6, R139, 0x10, RZ ;  /* 0x000000108b067819 */ /* 0x020fca00000006ff */
[----:B------:R-:W-:-:S04]  /*49b0*/  FADD.FTZ R202, R6, R202 ;  /* 0x000000ca06ca7221 */ /* 0x000fc80000010000 */
[----:B------:R-:W-:-:S07]  /*49c0*/  @P1 FADD.FTZ R202, R146, R202 ;  /* 0x000000ca92ca1221 */ /* 0x000fce0000010000 */
.L_x_26716:
[----:B------:R-:W-:Y:S01]  /*49d0*/  SHF.L.U32 R203, R4, 0x10, RZ ;  /* 0x0000001004cb7819 */ /* 0x000fe200000006ff */
[----:B------:R-:W-:Y:S06]  /*49e0*/  @P2 BRA `(.L_x_26717) ;  /* 0x00000000000c2947 */ /* 0x000fec0003800000 */
[----:B------:R-:W-:Y:S05]  /*49f0*/  @!P1 BRA `(.L_x_26718) ;  /* 0x0000000000189947 */ /* 0x000fea0003800000 */
[----:B-----5:R-:W-:Y:S01]  /*4a00*/  FADD.FTZ R203, R147, R203 ;  /* 0x000000cb93cb7221 */ /* 0x020fe20000010000 */
[----:B------:R-:W-:Y:S06]  /*4a10*/  BRA `(.L_x_26718) ;  /* 0x0000000000107947 */ /* 0x000fec0003800000 */
.L_x_26717:
[----:B-----5:R-:W-:-:S04]  /*4a20*/  PRMT R4, R139, 0x7632, R4 ;  /* 0x000076328b047816 */ /* 0x020fc80000000004 */
[----:B------:R-:W-:-:S05]  /*4a30*/  SHF.L.U32 R4, R4, 0x10, RZ ;  /* 0x0000001004047819 */ /* 0x000fca00000006ff */
[----:B------:R-:W-:-:S04]  /*4a40*/  FADD.FTZ R203, R4, R203 ;  /* 0x000000cb04cb7221 */ /* 0x000fc80000010000 */
[----:B------:R-:W-:-:S07]  /*4a50*/  @P1 FADD.FTZ R203, R147, R203 ;  /* 0x000000cb93cb1221 */ /* 0x000fce0000010000 */
.L_x_26718:
[----:B------:R-:W-:-:S04]  /*4a60*/  LEA R6, P1, R3, UR12, 0x5 ;  /* 0x0000000c03067c11 */ /* 0x000fc8000f8228ff */
[C---:B------:R-:W-:Y:S02]  /*4a70*/  LEA.HI.X R7, R3.reuse, UR13, RZ, 0x5, P1 ;  /* 0x0000000d03077c11 */ /* 0x040fe400088f2cff */
[----:B------:R-:W-:-:S03]  /*4a80*/  IADD3 R3, R3, 0x20, RZ ;  /* 0x0000002003037810 */ /* 0x000fc60007ffe0ff */
[----:B------:R0:W-:Y:S04]  /*4a90*/  STG.E.128 desc[UR4][R6.64], R196 ;  /* 0x000000c406007986 */ /* 0x0001e8000c101d04 */
[----:B------:R0:W-:Y:S02]  /*4aa0*/  STG.E.128 desc[UR4][R6.64+0x10], R200 ;  /* 0x000010c806007986 */ /* 0x0001e4000c101d04 */
.L_x_26702:
[----:B------:R-:W-:Y:S05]  /*4ab0*/  BSYNC B0 ;  /* 0x0000000000007941 */ /* 0x000fea0003800000 */
.L_x_26701:
        /* <DEDUP_REMOVED lines=25> */
.L_x_26721:
[----:B-----5:R-:W-:-:S05]  /*4c50*/  SHF.L.U32 R6, R136, 0x10, RZ ;  /* 0x0000001088067819 */ /* 0x020fca00000006ff */
[----:B------:R-:W-:-:S04]  /*4c60*/  FADD.FTZ R204, R6, R204 ;  /* 0x000000cc06cc7221 */ /* 0x000fc80000010000 */
[----:B------:R-:W-:-:S07]  /*4c70*/  @P1 FADD.FTZ R204, R140, R204 ;  /* 0x000000cc8ccc1221 */ /* 0x000fce0000010000 */
.L_x_26722:
[----:B------:R-:W-:Y:S01]  /*4c80*/  SHF.L.U32 R205, R4, 0x10, RZ ;  /* 0x0000001004cd7819 */ /* 0x000fe200000006ff */
[----:B------:R-:W-:Y:S06]  /*4c90*/  @P2 BRA `(.L_x_26723) ;  /* 0x00000000000c2947 */ /* 0x000fec0003800000 */
[----:B------:R-:W-:Y:S05]  /*4ca0*/  @!P1 BRA `(.L_x_26724) ;  /* 0x0000000000189947 */ /* 0x000fea0003800000 */
[----:B-----5:R-:W-:Y:S01]  /*4cb0*/  FADD.FTZ R205, R141, R205 ;  /* 0x000000cd8dcd7221 */ /* 0x020fe20000010000 */
[----:B------:R-:W-:Y:S06]  /*4cc0*/  BRA `(.L_x_26724) ;  /* 0x0000000000107947 */ /* 0x000fec0003800000 */
.L_x_26723:
[----:B-----5:R-:W-:-:S04]  /*4cd0*/  PRMT R4, R136, 0x7632, R4 ;  /* 0x0000763288047816 */ /* 0x020fc80000000004 */
[----:B------:R-:W-:-:S05]  /*4ce0*/  SHF.L.U32 R4, R4, 0x10, RZ ;  /* 0x0000001004047819 */ /* 0x000fca00000006ff */
[----:B------:R-:W-:-:S04]  /*4cf0*/  FADD.FTZ R205, R4, R205 ;  /* 0x000000cd04cd7221 */ /* 0x000fc80000010000 */
[----:B------:R-:W-:-:S07]  /*4d00*/  @P1 FADD.FTZ R205, R141, R205 ;  /* 0x000000cd8dcd1221 */ /* 0x000fce0000010000 */
.L_x_26724:
[C---:B------:R-:W-:Y:S02]  /*4d10*/  PRMT R4, R209.reuse, 0x7632, R4 ;  /* 0x00007632d1047816 */ /* 0x040fe40000000004 */
[----:B------:R-:W-:Y:S01]  /*4d20*/  SHF.L.U32 R206, R209, 0x10, RZ ;  /* 0x00000010d1ce7819 */ /* 0x000fe200000006ff */
[----:B------:R-:W-:Y:S06]  /*4d30*/  @P2 BRA `(.L_x_26725) ;  /* 0x00000000000c2947 */ /* 0x000fec0003800000 */
[----:B------:R-:W-:Y:S05]  /*4d40*/  @!P1 BRA `(.L_x_26726) ;  /* 0x0000000000149947 */ /* 0x000fea0003800000 */
[----:B-----5:R-:W-:Y:S01]  /*4d50*/  FADD.FTZ R206, R142, R206 ;  /* 0x000000ce8ece7221 */ /* 0x020fe20000010000 */
[----:B------:R-:W-:Y:S06]  /*4d60*/  BRA `(.L_x_26726) ;  /* 0x00000000000c7947 */ /* 0x000fec0003800000 */
.L_x_26725:
[----:B-----5:R-:W-:-:S05]  /*4d70*/  SHF.L.U32 R6, R137, 0x10, RZ ;  /* 0x0000001089067819 */ /* 0x020fca00000006ff */
[----:B------:R-:W-:-:S04]  /*4d80*/  FADD.FTZ R206, R6, R206 ;  /* 0x000000ce06ce7221 */ /* 0x000fc80000010000 */
[----:B------:R-:W-:-:S07]  /*4d90*/  @P1 FADD.FTZ R206, R142, R206 ;  /* 0x000000ce8ece1221 */ /* 0x000fce0000010000 */
.L_x_26726:
[----:B------:R-:W-:Y:S01]  /*4da0*/  SHF.L.U32 R207, R4, 0x10, RZ ;  /* 0x0000001004cf7819 */ /* 0x000fe200000006ff */
[----:B------:R-:W-:Y:S06]  /*4db0*/  @P2 BRA `(.L_x_26727) ;  /* 0x00000000000c2947 */ /* 0x000fec0003800000 */
[----:B------:R-:W-:Y:S05]  /*4dc0*/  @!P1 BRA `(.L_x_26728) ;  /* 0x0000000000189947 */ /* 0x000fea0003800000 */
[----:B-----5:R-:W-:Y:S01]  /*4dd0*/  FADD.FTZ R207, R143, R207 ;  /* 0x000000cf8fcf7221 */ /* 0x020fe20000010000 */
[----:B------:R-:W-:Y:S06]  /*4de0*/  BRA `(.L_x_26728) ;  /* 0x0000000000107947 */ /* 0x000fec0003800000 */
.L_x_26727:
[----:B-----5:R-:W-:-:S04]  /*4df0*/  PRMT R4, R137, 0x7632, R4 ;  /* 0x0000763289047816 */ /* 0x020fc80000000004 */
[----:B------:R-:W-:-:S05]  /*4e00*/  SHF.L.U32 R4, R4, 0x10, RZ ;  /* 0x0000001004047819 */ /* 0x000fca00000006ff */
[----:B------:R-:W-:-:S04]  /*4e10*/  FADD.FTZ R207, R4, R207 ;  /* 0x000000cf04cf7221 */ /* 0x000fc80000010000 */
[----:B------:R-:W-:-:S07]  /*4e20*/  @P1 FADD.FTZ R207, R143, R207 ;  /* 0x000000cf8fcf1221 */ /* 0x000fce0000010000 */
.L_x_26728:
[C---:B------:R-:W-:Y:S02]  /*4e30*/  PRMT R4, R210.reuse, 0x7632, R4 ;  /* 0x00007632d2047816 */ /* 0x040fe40000000004 */
[----:B------:R-:W-:Y:S01]  /*4e40*/  SHF.L.U32 R208, R210, 0x10, RZ ;  /* 0x00000010d2d07819 */ /* 0x000fe200000006ff */
[----:B------:R-:W-:Y:S06]  /*4e50*/  @P2 BRA `(.L_x_26729) ;  /* 0x00000000000c2947 */ /* 0x000fec0003800000 */
[----:B------:R-:W-:Y:S05]  /*4e60*/  @!P1 BRA `(.L_x_26730) ;  /* 0x0000000000149947 */ /* 0x000fea0003800000 */
[----:B-----5:R-:W-:Y:S01]  /*4e70*/  FADD.FTZ R208, R144, R208 ;  /* 0x000000d090d07221 */ /* 0x020fe20000010000 */
[----:B------:R-:W-:Y:S06]  /*4e80*/  BRA `(.L_x_26730) ;  /* 0x00000000000c7947 */ /* 0x000fec0003800000 */
.L_x_26729:
[----:B-----5:R-:W-:-:S05]  /*4e90*/  SHF.L.U32 R6, R138, 0x10, RZ ;  /* 0x000000108a067819 */ /* 0x020fca00000006ff */
[----:B------:R-:W-:-:S04]  /*4ea0*/  FADD.FTZ R208, R6, R208 ;  /* 0x000000d006d07221 */ /* 0x000fc80000010000 */
[----:B------:R-:W-:-:S07]  /*4eb0*/  @P1 FADD.FTZ R208, R144, R208 ;  /* 0x000000d090d01221 */ /* 0x000fce0000010000 */
.L_x_26730:
[----:B------:R-:W-:Y:S01]  /*4ec0*/  SHF.L.U32 R209, R4, 0x10, RZ ;  /* 0x0000001004d17819 */ /* 0x000fe200000006ff */
[----:B------:R-:W-:Y:S06]  /*4ed0*/  @P2 BRA `(.L_x_26731) ;  /* 0x00000000000c2947 */ /* 0x000fec0003800000 */
[----:B------:R-:W-:Y:S05]  /*4ee0*/  @!P1 BRA `(.L_x_26732) ;  /* 0x0000000000189947 */ /* 0x000fea0003800000 */
[----:B-----5:R-:W-:Y:S01]  /*4ef0*/  FADD.FTZ R209, R145, R209 ;  /* 0x000000d191d17221 */ /* 0x020fe20000010000 */
[----:B------:R-:W-:Y:S06]  /*4f00*/  BRA `(.L_x_26732) ;  /* 0x0000000000107947 */ /* 0x000fec0003800000 */
.L_x_26731:
[----:B-----5:R-:W-:-:S04]  /*4f10*/  PRMT R4, R138, 0x7632, R4 ;  /* 0x000076328a047816 */ /* 0x020fc80000000004 */
[----:B------:R-:W-:-:S05]  /*4f20*/  SHF.L.U32 R4, R4, 0x10, RZ ;  /* 0x0000001004047819 */ /* 0x000fca00000006ff */
[----:B------:R-:W-:-:S04]  /*4f30*/  FADD.FTZ R209, R4, R209 ;  /* 0x000000d104d17221 */ /* 0x000fc80000010000 */
[----:B------:R-:W-:-:S07]  /*4f40*/  @P1 FADD.FTZ R209, R145, R209 ;  /* 0x000000d191d11221 */ /* 0x000fce0000010000 */
.L_x_26732:
[C---:B------:R-:W-:Y:S02]  /*4f50*/  PRMT R4, R211.reuse, 0x7632, R4 ;  /* 0x00007632d3047816 */ /* 0x040fe40000000004 */
[----:B------:R-:W-:Y:S01]  /*4f60*/  SHF.L.U32 R210, R211, 0x10, RZ ;  /* 0x00000010d3d27819 */ /* 0x000fe200000006ff */
[----:B------:R-:W-:Y:S06]  /*4f70*/  @P2 BRA `(.L_x_26733) ;  /* 0x00000000000c2947 */ /* 0x000fec0003800000 */
[----:B------:R-:W-:Y:S05]  /*4f80*/  @!P1 BRA `(.L_x_26734) ;  /* 0x0000000000149947 */ /* 0x000fea0003800000 */
[----:B-----5:R-:W-:Y:S01]  /*4f90*/  FADD.FTZ R210, R146, R210 ;  /* 0x000000d292d27221 */ /* 0x020fe20000010000 */
[----:B------:R-:W-:Y:S06]  /*4fa0*/  BRA `(.L_x_26734) ;  /* 0x00000000000c7947 */ /* 0x000fec0003800000 */
.L_x_26733:
[----:B-----5:R-:W-:-:S05]  /*4fb0*/  SHF.L.U32 R6, R139, 0x10, RZ ;  /* 0x000000108b067819 */ /* 0x020fca00000006ff */
[----:B------:R-:W-:-:S04]  /*4fc0*/  FADD.FTZ R210, R6, R210 ;  /* 0x000000d206d27221 */ /* 0x000fc80000010000 */
[----:B------:R-:W-:-:S07]  /*4fd0*/  @P1 FADD.FTZ R210, R146, R210 ;  /* 0x000000d292d21221 */ /* 0x000fce0000010000 */
.L_x_26734:
[----:B------:R-:W-:Y:S01]  /*4fe0*/  SHF.L.U32 R211, R4, 0x10, RZ ;  /* 0x0000001004d37819 */ /* 0x000fe200000006ff */
[----:B------:R-:W-:Y:S06]  /*4ff0*/  @P2 BRA `(.L_x_26735) ;  /* 0x00000000000c2947 */ /* 0x000fec0003800000 */
[----:B------:R-:W-:Y:S05]  /*5000*/  @!P1 BRA `(.L_x_26736) ;  /* 0x0000000000189947 */ /* 0x000fea0003800000 */
[----:B-----5:R-:W-:Y:S01]  /*5010*/  FADD.FTZ R211, R147, R211 ;  /* 0x000000d393d37221 */ /* 0x020fe20000010000 */
[----:B------:R-:W-:Y:S06]  /*5020*/  BRA `(.L_x_26736) ;  /* 0x0000000000107947 */ /* 0x000fec0003800000 */
.L_x_26735:
[----:B-----5:R-:W-:-:S04]  /*5030*/  PRMT R4, R139, 0x7632, R4 ;  /* 0x000076328b047816 */ /* 0x020fc80000000004 */
[----:B------:R-:W-:-:S05]  /*5040*/  SHF.L.U32 R4, R4, 0x10, RZ ;  /* 0x0000001004047819 */ /* 0x000fca00000006ff */
[----:B------:R-:W-:-:S04]  /*5050*/  FADD.FTZ R211, R4, R211 ;  /* 0x000000d304d37221 */ /* 0x000fc80000010000 */
[----:B------:R-:W-:-:S07]  /*5060*/  @P1 FADD.FTZ R211, R147, R211 ;  /* 0x000000d393d31221 */ /* 0x000fce0000010000 */
.L_x_26736:
[----:B------:R-:W-:-:S04]  /*5070*/  LEA R6, P1, R3, UR12, 0x5 ;  /* 0x0000000c03067c11 */ /* 0x000fc8000f8228ff */
[C---:B------:R-:W-:Y:S02]  /*5080*/  LEA.HI.X R7, R3.reuse, UR13, RZ, 0x5, P1 ;  /* 0x0000000d03077c11 */ /* 0x040fe400088f2cff */
[----:B------:R-:W-:-:S03]  /*5090*/  IADD3 R3, R3, 0x20, RZ ;  /* 0x0000002003037810 */ /* 0x000fc60007ffe0ff */
[----:B------:R0:W-:Y:S04]  /*50a0*/  STG.E.128 desc[UR4][R6.64], R204 ;  /* 0x000000cc06007986 */ /* 0x0001e8000c101d04 */
[----:B------:R0:W-:Y:S02]  /*50b0*/  STG.E.128 desc[UR4][R6.64+0x10], R208 ;  /* 0x000010d006007986 */ /* 0x0001e4000c101d04 */
.L_x_26720:
[----:B------:R-:W-:Y:S05]  /*50c0*/  BSYNC B0 ;  /* 0x0000000000007941 */ /* 0x000fea0003800000 */
.L_x_26719:
        /* <DEDUP_REMOVED lines=25> */
.L_x_26739:
[----:B-----5:R-:W-:-:S05]  /*5260*/  SHF.L.U32 R6, R136, 0x10, RZ ;  /* 0x0000001088067819 */ /* 0x020fca00000006ff */
[----:B------:R-:W-:-:S04]  /*5270*/  FADD.FTZ R212, R6, R212 ;  /* 0x000000d406d47221 */ /* 0x000fc80000010000 */
[----:B------:R-:W-:-:S07]  /*5280*/  @P1 FADD.FTZ R212, R140, R212 ;  /* 0x000000d48cd41221 */ /* 0x000fce0000010000 */
.L_x_26740:
[----:B------:R-:W-:Y:S01]  /*5290*/  SHF.L.U32 R213, R4, 0x10, RZ ;  /* 0x0000001004d57819 */ /* 0x000fe200000006ff */
[----:B------:R-:W-:Y:S06]  /*52a0*/  @P2 BRA `(.L_x_26741) ;  /* 0x00000000000c2947 */ /* 0x000fec0003800000 */
[----:B------:R-:W-:Y:S05]  /*52b0*/  @!P1 BRA `(.L_x_26742) ;  /* 0x0000000000189947 */ /* 0x000fea0003800000 */
[----:B-----5:R-:W-:Y:S01]  /*52c0*/  FADD.FTZ R213, R141, R213 ;  /* 0x000000d58dd57221 */ /* 0x020fe20000010000 */
[----:B------:R-:W-:Y:S06]  /*52d0*/  BRA `(.L_x_26742) ;  /* 0x0000000000107947 */ /* 0x000fec0003800000 */
.L_x_26741:
[----:B-----5:R-:W-:-:S04]  /*52e0*/  PRMT R4, R136, 0x7632, R4 ;  /* 0x0000763288047816 */ /* 0x020fc80000000004 */
[----:B------:R-:W-:-:S05]  /*52f0*/  SHF.L.U32 R4, R4, 0x10, RZ ;  /* 0x0000001004047819 */ /* 0x000fca00000006ff */
[----:B------:R-:W-:-:S04]  /*5300*/  FADD.FTZ R213, R4, R213 ;  /* 0x000000d504d57221 */ /* 0x000fc80000010000 */
[----:B------:R-:W-:-:S07]  /*5310*/  @P1 FADD.FTZ R213, R141, R213 ;  /* 0x000000d58dd51221 */ /* 0x000fce0000010000 */
.L_x_26742:
[C---:B------:R-:W-:Y:S02]  /*5320*/  PRMT R4, R217.reuse, 0x7632, R4 ;  /* 0x00007632d9047816 */ /* 0x040fe40000000004 */
[----:B------:R-:W-:Y:S01]  /*5330*/  SHF.L.U32 R214, R217, 0x10, RZ ;  /* 0x00000010d9d67819 */ /* 0x000fe200000006ff */
[----:B------:R-:W-:Y:S06]  /*5340*/  @P2 BRA `(.L_x_26743) ;  /* 0x00000000000c2947 */ /* 0x000fec0003800000 */
[----:B------:R-:W-:Y:S05]  /*5350*/  @!P1 BRA `(.L_x_26744) ;  /* 0x0000000000149947 */ /* 0x000fea0003800000 */
[----:B-----5:R-:W-:Y:S01]  /*5360*/  FADD.FTZ R214, R142, R214 ;  /* 0x000000d68ed67221 */ /* 0x020fe20000010000 */
[----:B------:R-:W-:Y:S06]  /*5370*/  BRA `(.L_x_26744) ;  /* 0x00000000000c7947 */ /* 0x000fec0003800000 */
.L_x_26743:
[----:B-----5:R-:W-:-:S05]  /*5380*/  SHF.L.U32 R6, R137, 0x10, RZ ;  /* 0x0000001089067819 */ /* 0x020fca00000006ff */
[----:B------:R-:W-:-:S04]  /*5390*/  FADD.FTZ R214, R6, R214 ;  /* 0x000000d606d67221 */ /* 0x000fc80000010000 */
[----:B------:R-:W-:-:S07]  /*53a0*/  @P1 FADD.FTZ R214, R142, R214 ;  /* 0x000000d68ed61221 */ /* 0x000fce0000010000 */
.L_x_26744:
[----:B------:R-:W-:Y:S01]  /*53b0*/  SHF.L.U32 R215, R4, 0x10, RZ ;  /* 0x0000001004d77819 */ /* 0x000fe200000006ff */
[----:B------:R-:W-:Y:S06]  /*53c0*/  @P2 BRA `(.L_x_26745) ;  /* 0x00000000000c2947 */ /* 0x000fec0003800000 */
[----:B------:R-:W-:Y:S05]  /*53d0*/  @!P1 BRA `(.L_x_26746) ;  /* 0x0000000000189947 */ /* 0x000fea0003800000 */
[----:B-----5:R-:W-:Y:S01]  /*53e0*/  FADD.FTZ R215, R143, R215 ;  /* 0x000000d78fd77221 */ /* 0x020fe20000010000 */
[----:B------:R-:W-:Y:S06]  /*53f0*/  BRA `(.L_x_26746) ;  /* 0x0000000000107947 */ /* 0x000fec0003800000 */
.L_x_26745:
[----:B-----5:R-:W-:-:S04]  /*5400*/  PRMT R4, R137, 0x7632, R4 ;  /* 0x0000763289047816 */ /* 0x020fc80000000004 */
[----:B------:R-:W-:-:S05]  /*5410*/  SHF.L.U32 R4, R4, 0x10, RZ ;  /* 0x0000001004047819 */ /* 0x000fca00000006ff */
[----:B------:R-:W-:-:S04]  /*5420*/  FADD.FTZ R215, R4, R215 ;  /* 0x000000d704d77221 */ /* 0x000fc80000010000 */
[----:B------:R-:W-:-:S07]  /*5430*/  @P1 FADD.FTZ R215, R143, R215 ;  /* 0x000000d78fd71221 */ /* 0x000fce0000010000 */
.L_x_26746:
[C---:B------:R-:W-:Y:S02]  /*5440*/  PRMT R4, R218.reuse, 0x7632, R4 ;  /* 0x00007632da047816 */ /* 0x040fe40000000004 */
[----:B------:R-:W-:Y:S01]  /*5450*/  SHF.L.U32 R216, R218, 0x10, RZ ;  /* 0x00000010dad87819 */ /* 0x000fe200000006ff */
[----:B------:R-:W-:Y:S06]  /*5460*/  @P2 BRA `(.L_x_26747) ;  /* 0x00000000000c2947 */ /* 0x000fec0003800000 */
[----:B------:R-:W-:Y:S05]  /*5470*/  @!P1 BRA `(.L_x_26748) ;  /* 0x0000000000149947 */ /* 0x000fea0003800000 */
[----:B-----5:R-:W-:Y:S01]  /*5480*/  FADD.FTZ R216, R144, R216 ;  /* 0x000000d890d87221 */ /* 0x020fe20000010000 */
[----:B------:R-:W-:Y:S06]  /*5490*/  BRA `(.L_x_26748) ;  /* 0x00000000000c7947 */ /* 0x000fec0003800000 */
.L_x_26747:
[----:B-----5:R-:W-:-:S05]  /*54a0*/  SHF.L.U32 R6, R138, 0x10, RZ ;  /* 0x000000108a067819 */ /* 0x020fca00000006ff */
[----:B------:R-:W-:-:S04]  /*54b0*/  FADD.FTZ R216, R6, R216 ;  /* 0x000000d806d87221 */ /* 0x000fc80000010000 */
[----:B------:R-:W-:-:S07]  /*54c0*/  @P1 FADD.FTZ R216, R144, R216 ;  /* 0x000000d890d81221 */ /* 0x000fce0000010000 */
.L_x_26748:
[----:B------:R-:W-:Y:S01]  /*54d0*/  SHF.L.U32 R217, R4, 0x10, RZ ;  /* 0x0000001004d97819 */ /* 0x000fe200000006ff */
[----:B------:R-:W-:Y:S06]  /*54e0*/  @P2 BRA `(.L_x_26749) ;  /* 0x00000000000c2947 */ /* 0x000fec0003800000 */
[----:B------:R-:W-:Y:S05]  /*54f0*/  @!P1 BRA `(.L_x_26750) ;  /* 0x0000000000189947 */ /* 0x000fea0003800000 */
[----:B-----5:R-:W-:Y:S01]  /*5500*/  FADD.FTZ R217, R145, R217 ;  /* 0x000000d991d97221 */ /* 0x020fe20000010000 */
[----:B------:R-:W-:Y:S06]  /*5510*/  BRA `(.L_x_26750) ;  /* 0x0000000000107947 */ /* 0x000fec0003800000 */
.L_x_26749:
[----:B-----5:R-:W-:-:S04]  /*5520*/  PRMT R4, R138, 0x7632, R4 ;  /* 0x000076328a047816 */ /* 0x020fc80000000004 */
[----:B------:R-:W-:-:S05]  /*5530*/  SHF.L.U32 R4, R4, 0x10, RZ ;  /* 0x0000001004047819 */ /* 0x000fca00000006ff */
[----:B------:R-:W-:-:S04]  /*5540*/  FADD.FTZ R217, R4, R217 ;  /* 0x000000d904d97221 */ /* 0x000fc80000010000 */
[----:B------:R-:W-:-:S07]  /*5550*/  @P1 FADD.FTZ R217, R145, R217 ;  /* 0x000000d991d91221 */ /* 0x000fce0000010000 */
.L_x_26750:
[C---:B------:R-:W-:Y:S02]  /*5560*/  PRMT R4, R219.reuse, 0x7632, R4 ;  /* 0x00007632db047816 */ /* 0x040fe40000000004 */
[----:B------:R-:W-:Y:S01]  /*5570*/  SHF.L.U32 R218, R219, 0x10, RZ ;  /* 0x00000010dbda7819 */ /* 0x000fe200000006ff */
[----:B------:R-:W-:Y:S06]  /*5580*/  @P2 BRA `(.L_x_26751) ;  /* 0x00000000000c2947 */ /* 0x000fec0003800000 */
[----:B------:R-:W-:Y:S05]  /*5590*/  @!P1 BRA `(.L_x_26752) ;  /* 0x0000000000149947 */ /* 0x000fea0003800000 */
[----:B-----5:R-:W-:Y:S01]  /*55a0*/  FADD.FTZ R218, R146, R218 ;  /* 0x000000da92da7221 */ /* 0x020fe20000010000 */
[----:B------:R-:W-:Y:S06]  /*55b0*/  BRA `(.L_x_26752) ;  /* 0x00000000000c7947 */ /* 0x000fec0003800000 */
.L_x_26751:
[----:B-----5:R-:W-:-:S05]  /*55c0*/  SHF.L.U32 R6, R139, 0x10, RZ ;  /* 0x000000108b067819 */ /* 0x020fca00000006ff */
[----:B------:R-:W-:-:S04]  /*55d0*/  FADD.FTZ R218, R6, R218 ;  /* 0x000000da06da7221 */ /* 0x000fc80000010000 */
[----:B------:R-:W-:-:S07]  /*55e0*/  @P1 FADD.FTZ R218, R146, R218 ;  /* 0x000000da92da1221 */ /* 0x000fce0000010000 */
.L_x_26752:
[----:B------:R-:W-:Y:S01]  /*55f0*/  SHF.L.U32 R219, R4, 0x10, RZ ;  /* 0x0000001004db7819 */ /* 0x000fe200000006ff */
[----:B------:R-:W-:Y:S06]  /*5600*/  @P2 BRA `(.L_x_26753) ;  /* 0x00000000000c2947 */ /* 0x000fec0003800000 */
[----:B------:R-:W-:Y:S05]  /*5610*/  @!P1 BRA `(.L_x_26754) ;  /* 0x0000000000189947 */ /* 0x000fea0003800000 */
[----:B-----5:R-:W-:Y:S01]  /*5620*/  FADD.FTZ R219, R147, R219 ;  /* 0x000000db93db7221 */ /* 0x020fe20000010000 */
[----:B------:R-:W-:Y:S06]  /*5630*/  BRA `(.L_x_26754) ;  /* 0x0000000000107947 */ /* 0x000fec0003800000 */
.L_x_26753:
[----:B-----5:R-:W-:-:S04]  /*5640*/  PRMT R4, R139, 0x7632, R4 ;  /* 0x000076328b047816 */ /* 0x020fc80000000004 */
[----:B------:R-:W-:-:S05]  /*5650*/  SHF.L.U32 R4, R4, 0x10, RZ ;  /* 0x0000001004047819 */ /* 0x000fca00000006ff */
[----:B------:R-:W-:-:S04]  /*5660*/  FADD.FTZ R219, R4, R219 ;  /* 0x000000db04db7221 */ /* 0x000fc80000010000 */
[----:B------:R-:W-:-:S07]  /*5670*/  @P1 FADD.FTZ R219, R147, R219 ;  /* 0x000000db93db1221 */ /* 0x000fce0000010000 */
.L_x_26754:
[----:B------:R-:W-:-:S04]  /*5680*/  LEA R6, P1, R3, UR12, 0x5 ;  /* 0x0000000c03067c11 */ /* 0x000fc8000f8228ff */
[C---:B------:R-:W-:Y:S02]  /*5690*/  LEA.HI.X R7, R3.reuse, UR13, RZ, 0x5, P1 ;  /* 0x0000000d03077c11 */ /* 0x040fe400088f2cff */
[----:B------:R-:W-:-:S03]  /*56a0*/  IADD3 R3, R3, 0x20, RZ ;  /* 0x0000002003037810 */ /* 0x000fc60007ffe0ff */
[----:B------:R0:W-:Y:S04]  /*56b0*/  STG.E.128 desc[UR4][R6.64], R212 ;  /* 0x000000d406007986 */ /* 0x0001e8000c101d04 */
[----:B------:R0:W-:Y:S02]  /*56c0*/  STG.E.128 desc[UR4][R6.64+0x10], R216 ;  /* 0x000010d806007986 */ /* 0x0001e4000c101d04 */
.L_x_26738:
[----:B------:R-:W-:Y:S05]  /*56d0*/  BSYNC B0 ;  /* 0x0000000000007941 */ /* 0x000fea0003800000 */
.L_x_26737:
        /* <DEDUP_REMOVED lines=25> */
.L_x_26757:
[----:B-----5:R-:W-:-:S05]  /*5870*/  SHF.L.U32 R6, R136, 0x10, RZ ;  /* 0x0000001088067819 */ /* 0x020fca00000006ff */
[----:B------:R-:W-:-:S04]  /*5880*/  FADD.FTZ R220, R6, R220 ;  /* 0x000000dc06dc7221 */ /* 0x000fc80000010000 */
[----:B------:R-:W-:-:S07]  /*5890*/  @P1 FADD.FTZ R220, R140, R220 ;  /* 0x000000dc8cdc1221 */ /* 0x000fce0000010000 */
.L_x_26758:
[----:B------:R-:W-:Y:S01]  /*58a0*/  SHF.L.U32 R221, R4, 0x10, RZ ;  /* 0x0000001004dd7819 */ /* 0x000fe200000006ff */
[----:B------:R-:W-:Y:S06]  /*58b0*/  @P2 BRA `(.L_x_26759) ;  /* 0x00000000000c2947 */ /* 0x000fec0003800000 */
[----:B------:R-:W-:Y:S05]  /*58c0*/  @!P1 BRA `(.L_x_26760) ;  /* 0x0000000000189947 */ /* 0x000fea0003800000 */
[----:B-----5:R-:W-:Y:S01]  /*58d0*/  FADD.FTZ R221, R141, R221 ;  /* 0x000000dd8ddd7221 */ /* 0x020fe20000010000 */
[----:B------:R-:W-:Y:S06]  /*58e0*/  BRA `(.L_x_26760) ;  /* 0x0000000000107947 */ /* 0x000fec0003800000 */
.L_x_26759:
[----:B-----5:R-:W-:-:S04]  /*58f0*/  PRMT R4, R136, 0x7632, R4 ;  /* 0x0000763288047816 */ /* 0x020fc80000000004 */
[----:B------:R-:W-:-:S05]  /*5900*/  SHF.L.U32 R4, R4, 0x10, RZ ;  /* 0x0000001004047819 */ /* 0x000fca00000006ff */
[----:B------:R-:W-:-:S04]  /*5910*/  FADD.FTZ R221, R4, R221 ;  /* 0x000000dd04dd7221 */ /* 0x000fc80000010000 */
[----:B------:R-:W-:-:S07]  /*5920*/  @P1 FADD.FTZ R221, R141, R221 ;  /* 0x000000dd8ddd1221 */ /* 0x000fce0000010000 */
.L_x_26760:
[C---:B------:R-:W-:Y:S02]  /*5930*/  PRMT R4, R225.reuse, 0x7632, R4 ;  /* 0x00007632e1047816 */ /* 0x040fe40000000004 */
[----:B------:R-:W-:Y:S01]  /*5940*/  SHF.L.U32 R222, R225, 0x10, RZ ;  /* 0x00000010e1de7819 */ /* 0x000fe200000006ff */
[----:B------:R-:W-:Y:S06]  /*5950*/  @P2 BRA `(.L_x_26761) ;  /* 0x00000000000c2947 */ /* 0x000fec0003800000 */
[----:B------:R-:W-:Y:S05]  /*5960*/  @!P1 BRA `(.L_x_26762) ;  /* 0x0000000000149947 */ /* 0x000fea0003800000 */
[----:B-----5:R-:W-:Y:S01]  /*5970*/  FADD.FTZ R222, R142, R222 ;  /* 0x000000de8ede7221 */ /* 0x020fe20000010000 */
[----:B------:R-:W-:Y:S06]  /*5980*/  BRA `(.L_x_26762) ;  /* 0x00000000000c7947 */ /* 0x000fec0003800000 */
.L_x_26761:
[----:B-----5:R-:W-:-:S05]  /*5990*/  SHF.L.U32 R6, R137, 0x10, RZ ;  /* 0x0000001089067819 */ /* 0x020fca00000006ff */
[----:B------:R-:W-:-:S04]  /*59a0*/  FADD.FTZ R222, R6, R222 ;  /* 0x000000de06de7221 */ /* 0x000fc80000010000 */
[----:B------:R-:W-:-:S07]  /*59b0*/  @P1 FADD.FTZ R222, R142, R222 ;  /* 0x000000de8ede1221 */ /* 0x000fce0000010000 */
.L_x_26762:
[----:B------:R-:W-:Y:S01]  /*59c0*/  SHF.L.U32 R223, R4, 0x10, RZ ;  /* 0x0000001004df7819 */ /* 0x000fe200000006ff */
[----:B------:R-:W-:Y:S06]  /*59d0*/  @P2 BRA `(.L_x_26763) ;  /* 0x00000000000c2947 */ /* 0x000fec0003800000 */
[----:B------:R-:W-:Y:S05]  /*59e0*/  @!P1 BRA `(.L_x_26764) ;  /* 0x0000000000189947 */ /* 0x000fea0003800000 */
[----:B-----5:R-:W-:Y:S01]  /*59f0*/  FADD.FTZ R223, R143, R223 ;  /* 0x000000df8fdf7221 */ /* 0x020fe20000010000 */
[----:B------:R-:W-:Y:S06]  /*5a00*/  BRA `(.L_x_26764) ;  /* 0x0000000000107947 */ /* 0x000fec0003800000 */
.L_x_26763:
[----:B-----5:R-:W-:-:S04]  /*5a10*/  PRMT R4, R137, 0x7632, R4 ;  /* 0x0000763289047816 */ /* 0x020fc80000000004 */
[----:B------:R-:W-:-:S05]  /*5a20*/  SHF.L.U32 R4, R4, 0x10, RZ ;  /* 0x0000001004047819 */ /* 0x000fca00000006ff */
[----:B------:R-:W-:-:S04]  /*5a30*/  FADD.FTZ R223, R4, R223 ;  /* 0x000000df04df7221 */ /* 0x000fc80000010000 */
[----:B------:R-:W-:-:S07]  /*5a40*/  @P1 FADD.FTZ R223, R143, R223 ;  /* 0x000000df8fdf1221 */ /* 0x000fce0000010000 */
.L_x_26764:
[C---:B------:R-:W-:Y:S02]  /*5a50*/  PRMT R4, R226.reuse, 0x7632, R4 ;  /* 0x00007632e2047816 */ /* 0x040fe40000000004 */
[----:B------:R-:W-:Y:S01]  /*5a60*/  SHF.L.U32 R224, R226, 0x10, RZ ;  /* 0x00000010e2e07819 */ /* 0x000fe200000006ff */
[----:B------:R-:W-:Y:S06]  /*5a70*/  @P2 BRA `(.L_x_26765) ;  /* 0x00000000000c2947 */ /* 0x000fec0003800000 */
[----:B------:R-:W-:Y:S05]  /*5a80*/  @!P1 BRA `(.L_x_26766) ;  /* 0x0000000000149947 */ /* 0x000fea0003800000 */
[----:B-----5:R-:W-:Y:S01]  /*5a90*/  FADD.FTZ R224, R144, R224 ;  /* 0x000000e090e07221 */ /* 0x020fe20000010000 */
[----:B------:R-:W-:Y:S06]  /*5aa0*/  BRA `(.L_x_26766) ;  /* 0x00000000000c7947 */ /* 0x000fec0003800000 */
.L_x_26765:
[----:B-----5:R-:W-:-:S05]  /*5ab0*/  SHF.L.U32 R6, R138, 0x10, RZ ;  /* 0x000000108a067819 */ /* 0x020fca00000006ff */
[----:B------:R-:W-:-:S04]  /*5ac0*/  FADD.FTZ R224, R6, R224 ;  /* 0x000000e006e07221 */ /* 0x000fc80000010000 */
[----:B------:R-:W-:-:S07]  /*5ad0*/  @P1 FADD.FTZ R224, R144, R224 ;  /* 0x000000e090e01221 */ /* 0x000fce0000010000 */
.L_x_26766:
[----:B------:R-:W-:Y:S01]  /*5ae0*/  SHF.L.U32 R225, R4, 0x10, RZ ;  /* 0x0000001004e17819 */ /* 0x000fe200000006ff */
[----:B------:R-:W-:Y:S06]  /*5af0*/  @P2 BRA `(.L_x_26767) ;  /* 0x00000000000c2947 */ /* 0x000fec0003800000 */
[----:B------:R-:W-:Y:S05]  /*5b00*/  @!P1 BRA `(.L_x_26768) ;  /* 0x0000000000189947 */ /* 0x000fea0003800000 */
[----:B-----5:R-:W-:Y:S01]  /*5b10*/  FADD.FTZ R225, R145, R225 ;  /* 0x000000e191e17221 */ /* 0x020fe20000010000 */
[----:B------:R-:W-:Y:S06]  /*5b20*/  BRA `(.L_x_26768) ;  /* 0x0000000000107947 */ /* 0x000fec0003800000 */
.L_x_26767:
[----:B-----5:R-:W-:-:S04]  /*5b30*/  PRMT R4, R138, 0x7632, R4 ;  /* 0x000076328a047816 */ /* 0x020fc80000000004 */
[----:B------:R-:W-:-:S05]  /*5b40*/  SHF.L.U32 R4, R4, 0x10, RZ ;  /* 0x0000001004047819 */ /* 0x000fca00000006ff */
[----:B------:R-:W-:-:S04]  /*5b50*/  FADD.FTZ R225, R4, R225 ;  /* 0x000000e104e17221 */ /* 0x000fc80000010000 */
[----:B------:R-:W-:-:S07]  /*5b60*/  @P1 FADD.FTZ R225, R145, R225 ;  /* 0x000000e191e11221 */ /* 0x000fce0000010000 */
.L_x_26768:
[C---:B------:R-:W-:Y:S02]  /*5b70*/  PRMT R4, R227.reuse, 0x7632, R4 ;  /* 0x00007632e3047816 */ /* 0x040fe40000000004 */
[----:B------:R-:W-:Y:S01]  /*5b80*/  SHF.L.U32 R226, R227, 0x10, RZ ;  /* 0x00000010e3e27819 */ /* 0x000fe200000006ff */
[----:B------:R-:W-:Y:S06]  /*5b90*/  @P2 BRA `(.L_x_26769) ;  /* 0x00000000000c2947 */ /* 0x000fec0003800000 */
[----:B------:R-:W-:Y:S05]  /*5ba0*/  @!P1 BRA `(.L_x_26770) ;  /* 0x0000000000149947 */ /* 0x000fea0003800000 */
[----:B-----5:R-:W-:Y:S01]  /*5bb0*/  FADD.FTZ R226, R146, R226 ;  /* 0x000000e292e27221 */ /* 0x020fe20000010000 */
[----:B------:R-:W-:Y:S06]  /*5bc0*/  BRA `(.L_x_26770) ;  /* 0x00000000000c7947 */ /* 0x000fec0003800000 */
.L_x_26769:
[----:B-----5:R-:W-:-:S05]  /*5bd0*/  SHF.L.U32 R6, R139, 0x10, RZ ;  /* 0x000000108b067819 */ /* 0x020fca00000006ff */
[----:B------:R-:W-:-:S04]  /*5be0*/  FADD.FTZ R226, R6, R226 ;  /* 0x000000e206e27221 */ /* 0x000fc80000010000 */
[----:B------:R-:W-:-:S07]  /*5bf0*/  @P1 FADD.FTZ R226, R146, R226 ;  /* 0x000000e292e21221 */ /* 0x000fce0000010000 */
.L_x_26770:
[----:B------:R-:W-:Y:S01]  /*5c00*/  SHF.L.U32 R227, R4, 0x10, RZ ;  /* 0x0000001004e37819 */ /* 0x000fe200000006ff */
[----:B------:R-:W-:Y:S06]  /*5c10*/  @P2 BRA `(.L_x_26771) ;  /* 0x00000000000c2947 */ /* 0x000fec0003800000 */
[----:B------:R-:W-:Y:S05]  /*5c20*/  @!P1 BRA `(.L_x_26772) ;  /* 0x0000000000189947 */ /* 0x000fea0003800000 */
[----:B-----5:R-:W-:Y:S01]  /*5c30*/  FADD.FTZ R227, R147, R227 ;  /* 0x000000e393e37221 */ /* 0x020fe20000010000 */
[----:B------:R-:W-:Y:S06]  /*5c40*/  BRA `(.L_x_26772) ;  /* 0x0000000000107947 */ /* 0x000fec0003800000 */
.L_x_26771:
[----:B-----5:R-:W-:-:S04]  /*5c50*/  PRMT R4, R139, 0x7632, R4 ;  /* 0x000076328b047816 */ /* 0x020fc80000000004 */
[----:B------:R-:W-:-:S05]  /*5c60*/  SHF.L.U32 R4, R4, 0x10, RZ ;  /* 0x0000001004047819 */ /* 0x000fca00000006ff */
[----:B------:R-:W-:-:S04]  /*5c70*/  FADD.FTZ R227, R4, R227 ;  /* 0x000000e304e37221 */ /* 0x000fc80000010000 */
[----:B------:R-:W-:-:S07]  /*5c80*/  @P1 FADD.FTZ R227, R147, R227 ;  /* 0x000000e393e31221 */ /* 0x000fce0000010000 */
.L_x_26772:
[----:B------:R-:W-:-:S04]  /*5c90*/  LEA R6, P1, R3, UR12, 0x5 ;  /* 0x0000000c03067c11 */ /* 0x000fc8000f8228ff */
[----:B------:R-:W-:-:S05]  /*5ca0*/  LEA.HI.X R7, R3, UR13, RZ, 0x5, P1 ;  /* 0x0000000d03077c11 */ /* 0x000fca00088f2cff */
[----:B------:R0:W-:Y:S04]  /*5cb0*/  STG.E.128 desc[UR4][R6.64], R220 ;  /* 0x000000dc06007986 */ /* 0x0001e8000c101d04 */
[----:B------:R0:W-:Y:S02]  /*5cc0*/  STG.E.128 desc[UR4][R6.64+0x10], R224 ;  /* 0x000010e006007986 */ /* 0x0001e4000c101d04 */
.L_x_26756:
[----:B------:R-:W-:Y:S05]  /*5cd0*/  BSYNC B0 ;  /* 0x0000000000007941 */ /* 0x000fea0003800000 */
.L_x_26755:
[----:B------:R-:W-:Y:S01]  /*5ce0*/  FADD.FTZ R3, RZ, R148 ;  /* 0x00000094ff037221 */ /* 0x000fe20000010000 */
        /* <DEDUP_REMOVED lines=116> */
[----:B--234-:R-:W-:-:S03]  /*6430*/  FADD.FTZ R6, R149, -R4 ;  /* 0x8000000495067221 */ /* 0x01cfc60000010000 */
        /* <DEDUP_REMOVED lines=172> */
.L_x_26806:
[----:B------:R-:W2:Y:S01]  /*6f00*/  @!P5 LDC.64 R6, c[0x0][0x250] ;  /* 0x00009400ff06db82 */ /* 0x000ea20000000a00 */
[----:B------:R-:W-:Y:S01]  /*6f10*/  LOP3.LUT P1, RZ, R2, 0x20, RZ, 0xc0, !PT ;  /* 0x0000002002ff7812 */ /* 0x000fe2000782c0ff */
[----:B-1----:R-:W-:Y:S01]  /*6f20*/  FADD.FTZ R3, R228, R3 ;  /* 0x00000003e4037221 */ /* 0x002fe20000010000 */
[----:B------:R-:W-:Y:S03]  /*6f30*/  BSSY B0, `(.L_x_26774) ;  /* 0x0000078000007945 */ /* 0x000fe60003800000 */
[----:B------:R-:W-:Y:S01]  /*6f40*/  FFMA.FTZ R3, R3, R229, UR7 ;  /* 0x0000000703037e23 */ /* 0x000fe200080100e5 */
[----:B--2---:R-:W-:-:S05]  /*6f50*/  @!P5 IMAD.WIDE R6, R252, 0x4, R6 ;  /* 0x00000004fc06d825 */ /* 0x004fca00078e0206 */
[----:B------:R1:W-:Y:S02]  /*6f60*/  @!P5 STG.E desc[UR4][R6.64], R4 ;  /* 0x000000040600d986 */ /* 0x0003e4000c101904 */
[----:B-1----:R-:W-:-:S05]  /*6f70*/  FMUL.FTZ R6, R4, R4 ;  /* 0x0000000404067220 */ /* 0x002fca0000410000 */
[----:B------:R-:W-:-:S05]  /*6f80*/  FSEL R6, R6, RZ, P1 ;  /* 0x000000ff06067208 */ /* 0x000fca0000800000 */
[----:B------:R-:W-:Y:S02]  /*6f90*/  FADD.FTZ R3, R3, R6 ;  /* 0x0000000603037221 */ /* 0x000fe40000010000 */
[----:B------:R-:W1:Y:S04]  /*6fa0*/  @!P5 LDC.64 R6, c[0x0][0x258] ;  /* 0x00009600ff06db82 */ /* 0x000e680000000a00 */
[----:B------:R-:W2:Y:S01]  /*6fb0*/  MUFU.RSQ R3, R3 ;  /* 0x0000000300037308 */ /* 0x000ea20000001400 */
[----:B-1----:R-:W-:-:S05]  /*6fc0*/  @!P5 IMAD.WIDE R6, R252, 0x4, R6 ;  /* 0x00000004fc06d825 */ /* 0x002fca00078e0206 */
[----:B--2---:R1:W-:Y:S01]  /*6fd0*/  @!P5 STG.E desc[UR4][R6.64], R3 ;  /* 0x000000030600d986 */ /* 0x0043e2000c101904 */
[----:B------:R-:W-:Y:S05]  /*6fe0*/  @!P0 BRA `(.L_x_26775) ;  /* 0x0000000400b08947 */ /* 0x000fea0003800000 */
[----:B-----5:R2:W-:Y:S04]  /*6ff0*/  STL [R1+0x2f4], R19 ;  /* 0x0002f41301007387 */ /* 0x0205e80000100800 */
[----:B0-----:R-:W3:Y:S04]  /*7000*/  LDL R228, [R1+0x2b0] ;  /* 0x0002b00001e47983 */ /* 0x001ee80000100800 */
[----:B--2---:R-:W3:Y:S04]  /*7010*/  LDL R19, [R1+0x20] ;  /* 0x0000200001137983 */ /* 0x004ee80000100800 */
[----:B------:R0:W-:Y:S04]  /*7020*/  STL [R1+0x2f0], R18 ;  /* 0x0002f01201007387 */ /* 0x0001e80000100800 */
[----:B0-----:R-:W2:Y:S04]  /*7030*/  LDL R18, [R1] ;  /* 0x0000000001127983 */ /* 0x001ea80000100800 */
[----:B------:R0:W-:Y:S04]  /*7040*/  STL [R1+0x2ec], R17 ;  /* 0x0002ec1101007387 */ /* 0x0001e80000100800 */
[----:B0-----:R-:W2:Y:S04]  /*7050*/  LDL R17, [R1+0x290] ;  /* 0x0002900001117983 */ /* 0x001ea80000100800 */
[----:B------:R0:W-:Y:S04]  /*7060*/  STL [R1+0x2e8], R16 ;  /* 0x0002e81001007387 */ /* 0x0001e80000100800 */
[----:B------:R-:W4:Y:S04]  /*7070*/  LDL R230, [R1+0x2b4] ;  /* 0x0002b40001e67983 */ /* 0x000f280000100800 */
[----:B------:R-:W4:Y:S04]  /*7080*/  LDL R233, [R1+0x4] ;  /* 0x0000040001e97983 */ /* 0x000f280000100800 */
[----:B0-----:R-:W4:Y:S04]  /*7090*/  LDL R16, [R1+0x24] ;  /* 0x0000240001107983 */ /* 0x001f280000100800 */
[----:B------:R-:W4:Y:S01]  /*70a0*/  LDL R232, [R1+0x294] ;  /* 0x0002940001e87983 */ /* 0x000f220000100800 */
[----:B-1----:R-:W-:-:S03]  /*70b0*/  FSEL R6, R4, RZ, !P1 ;  /* 0x000000ff04067208 */ /* 0x002fc60004800000 */
[----:B------:R-:W4:Y:S04]  /*70c0*/  LDL R231, [R1+0x2bc] ;  /* 0x0002bc0001e77983 */ /* 0x000f280000100800 */
[----:B------:R0:W-:Y:S01]  /*70d0*/  STL [R1+0x2e4], R15 ;  /* 0x0002e40f01007387 */ /* 0x0001e20000100800 */
[--C-:B------:R-:W-:Y:S01]  /*70e0*/  FADD.FTZ R7, R148, -R6.reuse ;  /* 0x8000000694077221 */ /* 0x100fe20000010000 */
[----:B------:R-:W-:Y:S02]  /*70f0*/  FADD.FTZ R229, R149, -R6 ;  /* 0x8000000695e57221 */ /* 0x000fe40000010000 */
[----:B0-----:R-:W4:Y:S04]  /*7100*/  LDL R15, [R1+0x8] ;  /* 0x00000800010f7983 */ /* 0x001f280000100800 */
[----:B------:R0:W-:Y:S01]  /*7110*/  STL [R1+0x2e0], R14 ;  /* 0x0002e00e01007387 */ /* 0x0001e20000100800 */
[C---:B------:R-:W-:Y:S01]  /*7120*/  FMUL.FTZ R7, R3.reuse, R7 ;  /* 0x0000000703077220 */ /* 0x040fe20000410000 */
[----:B------:R-:W-:-:S02]  /*7130*/  FMUL.FTZ R229, R3, R229 ;  /* 0x000000e503e57220 */ /* 0x000fc40000410000 */
[----:B0-----:R-:W4:Y:S04]  /*7140*/  LDL R14, [R1+0x298] ;  /* 0x00029800010e7983 */ /* 0x001f280000100800 */
[----:B------:R0:W-:Y:S04]  /*7150*/  STL [R1+0x2dc], R13 ;  /* 0x0002dc0d01007387 */ /* 0x0001e80000100800 */
[----:B------:R-:W4:Y:S04]  /*7160*/  LDL R235, [R1+0x29c] ;  /* 0x00029c0001eb7983 */ /* 0x000f280000100800 */
        /* <DEDUP_REMOVED lines=22> */
[----:B------:R3:W5:Y:S01]  /*72d0*/  LDL.LU R16, [R1+0x2e8] ;  /* 0x0002e80001107983 */ /* 0x0007620000300800 */
[----:B------:R-:W-:-:S05]  /*72e0*/  FFMA.FTZ R229, R232, R229, R233 ;  /* 0x000000e5e8e57223 */ /* 0x000fca00000100e9 */
[----:B------:R-:W-:Y:S01]  /*72f0*/  F2FP.BF16.F32.PACK_AB R232, R229, R7 ;  /* 0x00000007e5e8723e */ /* 0x000fe200000010ff */
[--C-:B------:R-:W-:Y:S01]  /*7300*/  FADD.FTZ R229, R150, -R6.reuse ;  /* 0x8000000696e57221 */ /* 0x100fe20000010000 */
[----:B------:R-:W-:Y:S01]  /*7310*/  FADD.FTZ R7, R151, -R6 ;  /* 0x8000000697077221 */ /* 0x000fe20000010000 */
[----:B------:R-:W-:Y:S02]  /*7320*/  F2FP.BF16.F32.PACK_AB R228, R230, R228 ;  /* 0x000000e4e6e4723e */ /* 0x000fe400000010ff */
[C---:B------:R-:W-:Y:S01]  /*7330*/  FMUL.FTZ R233, R3.reuse, R229 ;  /* 0x000000e503e97220 */ /* 0x040fe20000410000 */
[----:B------:R-:W-:Y:S01]  /*7340*/  FMUL.FTZ R230, R3, R7 ;  /* 0x0000000703e67220 */ /* 0x000fe20000410000 */
[----:B------:R-:W2:Y:S04]  /*7350*/  LDL R229, [R1+0x2b8] ;  /* 0x0002b80001e57983 */ /* 0x000ea80000100800 */
[----:B------:R-:W2:Y:S01]  /*7360*/  LDL R7, [R1+0x28] ;  /* 0x0000280001077983 */ /* 0x000ea20000100800 */
[-C--:B------:R-:W-:Y:S01]  /*7370*/  FFMA.FTZ R235, R235, R230.reuse, R13 ;  /* 0x000000e6ebeb7223 */ /* 0x080fe2000001000d */
[-C--:B--2---:R-:W-:Y:S01]  /*7380*/  FFMA.FTZ R7, R229, R233.reuse, R7 ;  /* 0x000000e9e5077223 */ /* 0x084fe20000010007 */
[----:B------:R-:W-:Y:S01]  /*7390*/  FFMA.FTZ R229, R231, R230, R2 ;  /* 0x000000e6e7e57223 */ /* 0x000fe20000010002 */
[----:B------:R-:W-:Y:S01]  /*73a0*/  FFMA.FTZ R233, R14, R233, R15 ;  /* 0x000000e90ee97223 */ /* 0x000fe2000001000f */
[----:B------:R-:W2:Y:S04]  /*73b0*/  LDL R2, [R1+0x38] ;  /* 0x0000380001027983 */ /* 0x000ea80000100800 */
[----:B------:R3:W5:Y:S04]  /*73c0*/  LDL.LU R15, [R1+0x2e4] ;  /* 0x0002e400010f7983 */ /* 0x0007680000300800 */
[----:B------:R3:W5:Y:S04]  /*73d0*/  LDL.LU R14, [R1+0x2e0] ;  /* 0x0002e000010e7983 */ /* 0x0007680000300800 */
[----:B------:R3:W5:Y:S04]  /*73e0*/  LDL.LU R13, [R1+0x2dc] ;  /* 0x0002dc00010d7983 */ /* 0x0007680000300800 */
[----:B------:R-:W4:Y:S01]  /*73f0*/  LDL R230, [R1+0x2a0] ;  /* 0x0002a00001e67983 */ /* 0x000f220000100800 */
[----:B------:R-:W-:Y:S01]  /*7400*/  F2FP.BF16.F32.PACK_AB R229, R229, R7 ;  /* 0x00000007e5e5723e */ /* 0x000fe200000010ff */
[--C-:B------:R-:W-:Y:S01]  /*7410*/  FADD.FTZ R7, R152, -R6.reuse ;  /* 0x8000000698077221 */ /* 0x100fe20000010000 */
[----:B------:R-:W-:-:S03]  /*7420*/  FADD.FTZ R231, R153, -R6 ;  /* 0x8000000699e77221 */ /* 0x000fc60000010000 */
[C---:B------:R-:W-:Y:S01]  /*7430*/  FMUL.FTZ R7, R3.reuse, R7 ;  /* 0x0000000703077220 */ /* 0x040fe20000410000 */
[----:B------:R-:W-:-:S04]  /*7440*/  FMUL.FTZ R231, R3, R231 ;  /* 0x000000e703e77220 */ /* 0x000fc80000410000 */
[-C--:B------:R-:W-:Y:S01]  /*7450*/  FFMA.FTZ R234, R234, R231.reuse, R9 ;  /* 0x000000e7eaea7223 */ /* 0x080fe20000010009 */
[----:B------:R-:W-:Y:S01]  /*7460*/  FFMA.FTZ R231, R0, R231, R8 ;  /* 0x000000e700e77223 */ /* 0x000fe20000010008 */
[----:B------:R-:W-:Y:S01]  /*7470*/  F2FP.BF16.F32.PACK_AB R233, R235, R233 ;  /* 0x000000e9ebe9723e */ /* 0x000fe200000010ff */
[-C--:B----4-:R-:W-:Y:S01]  /*7480*/  FFMA.FTZ R230, R230, R7.reuse, R12 ;  /* 0x00000007e6e67223 */ /* 0x090fe2000001000c */
[----:B------:R-:W-:Y:S01]  /*7490*/  FFMA.FTZ R7, R10, R7, R11 ;  /* 0x000000070a077223 */ /* 0x000fe2000001000b */
[----:B------:R3:W5:Y:S03]  /*74a0*/  LDL.LU R12, [R1+0x2d8] ;  /* 0x0002d800010c7983 */ /* 0x0007660000300800 */
[----:B------:R-:W-:Y:S01]  /*74b0*/  F2FP.BF16.F32.PACK_AB R230, R234, R230 ;  /* 0x000000e6eae6723e */ /* 0x000fe200000010ff */
[----:B------:R3:W5:Y:S01]  /*74c0*/  LDL.LU R11, [R1+0x2d4] ;  /* 0x0002d400010b7983 */ /* 0x0007620000300800 */
[----:B------:R-:W-:Y:S01]  /*74d0*/  F2FP.BF16.F32.PACK_AB R234, R231, R7 ;  /* 0x00000007e7ea723e */ /* 0x000fe200000010ff */
[--C-:B------:R-:W-:Y:S01]  /*74e0*/  FADD.FTZ R7, R154, -R6.reuse ;  /* 0x800000069a077221 */ /* 0x100fe20000010000 */
[----:B------:R-:W-:Y:S01]  /*74f0*/  FADD.FTZ R6, R155, -R6 ;  /* 0x800000069b067221 */ /* 0x000fe20000010000 */
[----:B------:R3:W5:Y:S02]  /*7500*/  LDL.LU R10, [R1+0x2d0] ;  /* 0x0002d000010a7983 */ /* 0x0007640000300800 */
[C---:B------:R-:W-:Y:S01]  /*7510*/  FMUL.FTZ R0, R3.reuse, R7 ;  /* 0x0000000703007220 */ /* 0x040fe20000410000 */
[----:B------:R-:W-:Y:S01]  /*7520*/  FMUL.FTZ R235, R3, R6 ;  /* 0x0000000603eb7220 */ /* 0x000fe20000410000 */
[----:B------:R3:W5:Y:S04]  /*7530*/  LDL.LU R9, [R1+0x2cc] ;  /* 0x0002cc0001097983 */ /* 0x0007680000300800 */
[----:B------:R3:W5:Y:S04]  /*7540*/  LDL.LU R8, [R1+0x2c8] ;  /* 0x0002c80001087983 */ /* 0x0007680000300800 */
[----:B------:R-:W4:Y:S04]  /*7550*/  LDL R231, [R1+0x2ac] ;  /* 0x0002ac0001e77983 */ /* 0x000f280000100800 */
[----:B------:R-:W4:Y:S04]  /*7560*/  LDL R7, [R1+0x3c] ;  /* 0x00003c0001077983 */ /* 0x000f280000100800 */
[----:B------:R-:W2:Y:S01]  /*7570*/  LDL R6, [R1+0x2a8] ;  /* 0x0002a80001067983 */ /* 0x000ea20000100800 */
[----:B----4-:R-:W-:Y:S01]  /*7580*/  FFMA.FTZ R7, R231, R235, R7 ;  /* 0x000000ebe7077223 */ /* 0x010fe20000010007 */
[----:B--2---:R-:W-:-:S02]  /*7590*/  FFMA.FTZ R6, R6, R0, R2 ;  /* 0x0000000006067223 */ /* 0x004fc40000010002 */
[----:B------:R3:W5:Y:S03]  /*75a0*/  LDL.LU R2, [R1+0x2c4] ;  /* 0x0002c40001027983 */ /* 0x0007660000300800 */
[----:B------:R-:W-:Y:S02]  /*75b0*/  F2FP.BF16.F32.PACK_AB R231, R7, R6 ;  /* 0x0000000607e7723e */ /* 0x000fe400000010ff */
[----:B------:R-:W0:Y:S02]  /*75c0*/  LDC.64 R6, c[0x0][0x2b8] ;  /* 0x0000ae00ff067b82 */ /* 0x000e240000000a00 */
[----:B0-----:R-:W-:-:S05]  /*75d0*/  IMAD.WIDE.U32 R6, R5, 0x10, R6 ;  /* 0x0000001005067825 */ /* 0x001fca00078e0006 */
[----:B------:R0:W-:Y:S04]  /*75e0*/  STG.E.128 desc[UR4][R6.64], R228 ;  /* 0x000000e406007986 */ /* 0x0001e8000c101d04 */
[----:B0-----:R-:W2:Y:S01]  /*75f0*/  LDL R230, [R1+0x18] ;  /* 0x0000180001e67983 */ /* 0x001ea20000100800 */
[----:B------:R-:W0:Y:S03]  /*7600*/  LDC.64 R228, c[0x0][0x2c0] ;  /* 0x0000b000ffe47b82 */ /* 0x000e260000000a00 */
[----:B------:R-:W2:Y:S04]  /*7610*/  LDL R6, [R1+0x288] ;  /* 0x0002880001067983 */ /* 0x000ea80000100800 */
[----:B------:R-:W4:Y:S04]  /*7620*/  LDL R231, [R1+0x1c] ;  /* 0x00001c0001e77983 */ /* 0x000f280000100800 */
[----:B------:R-:W4:Y:S01]  /*7630*/  LDL R7, [R1+0x28c] ;  /* 0x00028c0001077983 */ /* 0x000f220000100800 */
[----:B--2---:R-:W-:-:S03]  /*7640*/  FFMA.FTZ R6, R6, R0, R230 ;  /* 0x0000000006067223 */ /* 0x004fc600000100e6 */
[----:B------:R3:W5:Y:S01]  /*7650*/  LDL.LU R0, [R1+0x2c0] ;  /* 0x0002c00001007983 */ /* 0x0007620000300800 */
[----:B----4-:R-:W-:-:S05]  /*7660*/  FFMA.FTZ R7, R7, R235, R231 ;  /* 0x000000eb07077223 */ /* 0x010fca00000100e7 */
[----:B------:R-:W-:Y:S01]  /*7670*/  F2FP.BF16.F32.PACK_AB R235, R7, R6 ;  /* 0x0000000607eb723e */ /* 0x000fe200000010ff */
[----:B0-----:R-:W-:-:S05]  /*7680*/  IMAD.WIDE.U32 R6, R5, 0x10, R228 ;  /* 0x0000001005067825 */ /* 0x001fca00078e00e4 */
[----:B------:R3:W-:Y:S01]  /*7690*/  STG.E.128 desc[UR4][R6.64], R232 ;  /* 0x000000e806007986 */ /* 0x0007e2000c101d04 */
[----:B------:R-:W-:-:S07]  /*76a0*/  IADD3 R5, R5, 0x20, RZ ;  /* 0x0000002005057810 */ /* 0x000fce0007ffe0ff */
.L_x_26775:
[----:B------:R-:W-:Y:S05]  /*76b0*/  BSYNC B0 ;  /* 0x0000000000007941 */ /* 0x000fea0003800000 */
.L_x_26774:
[----:B-----5:R-:W-:Y:S01]  /*76c0*/  ISETP.GE.U32.AND P2, PT, R0, 0x40, PT ;  /* 0x000000400000780c */ /* 0x020fe20003f46070 */
[----:B------:R-:W-:-:S12]  /*76d0*/  BSSY B0, `(.L_x_26776) ;  /* 0x0000048000007945 */ /* 0x000fd80003800000 */
[----:B------:R-:W-:Y:S05]  /*76e0*/  @!P2 BRA `(.L_x_26777) ;  /* 0x000000040018a947 */ /* 0x000fea0003800000 */
[----:B0-----:R-:W2:Y:S04]  /*76f0*/  LDL R228, [R1+0x130] ;  /* 0x0001300001e47983 */ /* 0x001ea80000100800 */
[----:B------:R-:W4:Y:S04]  /*7700*/  LDL R230, [R1+0x134] ;  /* 0x0001340001e67983 */ /* 0x000f280000100800 */
[----:B---3--:R-:W3:Y:S04]  /*7710*/  LDL R233, [R1+0x270] ;  /* 0x0002700001e97983 */ /* 0x008ee80000100800 */
[----:B------:R-:W3:Y:S01]  /*7720*/  LDL R232, [R1+0x274] ;  /* 0x0002740001e87983 */ /* 0x000ee20000100800 */
[----:B-1----:R-:W-:-:S03]  /*7730*/  FSEL R6, R4, RZ, !P1 ;  /* 0x000000ff04067208 */ /* 0x002fc60004800000 */
[----:B------:R-:W3:Y:S02]  /*7740*/  LDL R231, [R1+0x13c] ;  /* 0x00013c0001e77983 */ /* 0x000ee40000100800 */
[--C-:B------:R-:W-:Y:S01]  /*7750*/  FADD.FTZ R7, R156, -R6.reuse ;  /* 0x800000069c077221 */ /* 0x100fe20000010000 */
[----:B------:R-:W-:-:S03]  /*7760*/  FADD.FTZ R229, R157, -R6 ;  /* 0x800000069de57221 */ /* 0x000fc60000010000 */
[C---:B------:R-:W-:Y:S01]  /*7770*/  FMUL.FTZ R7, R3.reuse, R7 ;  /* 0x0000000703077220 */ /* 0x040fe20000410000 */
[----:B------:R-:W-:Y:S01]  /*7780*/  FMUL.FTZ R229, R3, R229 ;  /* 0x000000e503e57220 */ /* 0x000fe20000410000 */
[----:B------:R0:W-:Y:S04]  /*7790*/  STL [R1+0x2c8], R8 ;  /* 0x0002c80801007387 */ /* 0x0001e80000100800 */
[----:B------:R-:W3:Y:S04]  /*77a0*/  LDL R235, [R1+0x27c] ;  /* 0x00027c0001eb7983 */ /* 0x000ee80000100800 */
[----:B0-----:R-:W3:Y:S04]  /*77b0*/  LDL R8, [R1+0x278] ;  /* 0x0002780001087983 */ /* 0x001ee80000100800 */
[----:B------:R0:W-:Y:S04]  /*77c0*/  STL [R1+0x2c4], R2 ;  /* 0x0002c40201007387 */ /* 0x0001e80000100800 */
[----:B------:R-:W3:Y:S04]  /*77d0*/  LDL R234, [R1+0x124] ;  /* 0x0001240001ea7983 */ /* 0x000ee80000100800 */
[----:B0-----:R-:W3:Y:S04]  /*77e0*/  LDL R2, [R1+0x260] ;  /* 0x0002600001027983 */ /* 0x001ee80000100800 */
[----:B------:R0:W-:Y:S04]  /*77f0*/  STL [R1+0x2c0], R0 ;  /* 0x0002c00001007387 */ /* 0x0001e80000100800 */
[----:B0-----:R-:W3:Y:S01]  /*7800*/  LDL R0, [R1+0x264] ;  /* 0x0002640001007983 */ /* 0x001ee20000100800 */
[----:B--2---:R-:W-:Y:S01]  /*7810*/  FFMA.FTZ R228, R228, R7, R244 ;  /* 0x00000007e4e47223 */ /* 0x004fe200000100f4 */
[----:B----4-:R-:W-:Y:S01]  /*7820*/  FFMA.FTZ R230, R230, R229, R245 ;  /* 0x000000e5e6e67223 */ /* 0x010fe200000100f5 */
[----:B---3--:R-:W-:Y:S01]  /*7830*/  FFMA.FTZ R7, R233, R7, R236 ;  /* 0x00000007e9077223 */ /* 0x008fe200000100ec */
[----:B------:R-:W-:-:S05]  /*7840*/  FFMA.FTZ R229, R232, R229, R237 ;  /* 0x000000e5e8e57223 */ /* 0x000fca00000100ed */
[----:B------:R-:W-:Y:S01]  /*7850*/  F2FP.BF16.F32.PACK_AB R232, R229, R7 ;  /* 0x00000007e5e8723e */ /* 0x000fe200000010ff */
[----:B------:R-:W-:-:S04]  /*7860*/  FADD.FTZ R229, R158, -R6 ;  /* 0x800000069ee57221 */ /* 0x000fc80000010000 */
[----:B------:R-:W-:Y:S02]  /*7870*/  FMUL.FTZ R233, R3, R229 ;  /* 0x000000e503e97220 */ /* 0x000fe40000410000 */
[----:B------:R-:W2:Y:S01]  /*7880*/  LDL R229, [R1+0x138] ;  /* 0x0001380001e57983 */ /* 0x000ea20000100800 */
[----:B------:R-:W-:Y:S01]  /*7890*/  FADD.FTZ R7, R159, -R6 ;  /* 0x800000069f077221 */ /* 0x000fe20000010000 */
[----:B------:R-:W-:-:S03]  /*78a0*/  F2FP.BF16.F32.PACK_AB R228, R230, R228 ;  /* 0x000000e4e6e4723e */ /* 0x000fc600000010ff */
[----:B------:R-:W-:-:S04]  /*78b0*/  FMUL.FTZ R230, R3, R7 ;  /* 0x0000000703e67220 */ /* 0x000fc80000410000 */
[-C--:B------:R-:W-:Y:S01]  /*78c0*/  FFMA.FTZ R235, R235, R230.reuse, R239 ;  /* 0x000000e6ebeb7223 */ /* 0x080fe200000100ef */
[-C--:B--2---:R-:W-:Y:S01]  /*78d0*/  FFMA.FTZ R7, R229, R233.reuse, R246 ;  /* 0x000000e9e5077223 */ /* 0x084fe200000100f6 */
[----:B------:R-:W-:Y:S01]  /*78e0*/  FFMA.FTZ R233, R8, R233, R238 ;  /* 0x000000e908e97223 */ /* 0x000fe200000100ee */
[----:B------:R-:W-:Y:S01]  /*78f0*/  FFMA.FTZ R229, R231, R230, R247 ;  /* 0x000000e6e7e57223 */ /* 0x000fe200000100f7 */
[----:B------:R2:W5:Y:S04]  /*7900*/  LDL.LU R8, [R1+0x2c8] ;  /* 0x0002c80001087983 */ /* 0x0005680000300800 */
[----:B------:R-:W3:Y:S01]  /*7910*/  LDL R230, [R1+0x120] ;  /* 0x0001200001e67983 */ /* 0x000ee20000100800 */
[----:B------:R-:W-:Y:S01]  /*7920*/  F2FP.BF16.F32.PACK_AB R229, R229, R7 ;  /* 0x00000007e5e5723e */ /* 0x000fe200000010ff */
[--C-:B------:R-:W-:Y:S01]  /*7930*/  FADD.FTZ R7, R160, -R6.reuse ;  /* 0x80000006a0077221 */ /* 0x100fe20000010000 */
[----:B------:R-:W-:-:S03]  /*7940*/  FADD.FTZ R231, R161, -R6 ;  /* 0x80000006a1e77221 */ /* 0x000fc60000010000 */
[C---:B------:R-:W-:Y:S01]  /*7950*/  FMUL.FTZ R7, R3.reuse, R7 ;  /* 0x0000000703077220 */ /* 0x040fe20000410000 */
[----:B------:R-:W-:-:S04]  /*7960*/  FMUL.FTZ R231, R3, R231 ;  /* 0x000000e703e77220 */ /* 0x000fc80000410000 */
[-C--:B------:R-:W-:Y:S01]  /*7970*/  FFMA.FTZ R234, R234, R231.reuse, R249 ;  /* 0x000000e7eaea7223 */ /* 0x080fe200000100f9 */
[----:B------:R-:W-:Y:S01]  /*7980*/  FFMA.FTZ R231, R0, R231, R241 ;  /* 0x000000e700e77223 */ /* 0x000fe200000100f1 */
[-C--:B---3--:R-:W-:Y:S01]  /*7990*/  FFMA.FTZ R230, R230, R7.reuse, R248 ;  /* 0x00000007e6e67223 */ /* 0x088fe200000100f8 */
[----:B------:R-:W-:Y:S02]  /*79a0*/  FFMA.FTZ R7, R2, R7, R240 ;  /* 0x0000000702077223 */ /* 0x000fe400000100f0 */
[----:B------:R2:W5:Y:S02]  /*79b0*/  LDL.LU R2, [R1+0x2c4] ;  /* 0x0002c40001027983 */ /* 0x0005640000300800 */
[----:B------:R-:W-:Y:S02]  /*79c0*/  F2FP.BF16.F32.PACK_AB R230, R234, R230 ;  /* 0x000000e6eae6723e */ /* 0x000fe400000010ff */
[----:B------:R-:W-:Y:S01]  /*79d0*/  F2FP.BF16.F32.PACK_AB R234, R231, R7 ;  /* 0x00000007e7ea723e */ /* 0x000fe200000010ff */
[----:B------:R-:W-:Y:S01]  /*79e0*/  FADD.FTZ R7, R162, -R6 ;  /* 0x80000006a2077221 */ /* 0x000fe20000010000 */
[----:B------:R-:W3:Y:S03]  /*79f0*/  LDL R231, [R1+0x12c] ;  /* 0x00012c0001e77983 */ /* 0x000ee60000100800 */
[----:B------:R-:W-:-:S02]  /*7a00*/  FMUL.FTZ R0, R3, R7 ;  /* 0x0000000703007220 */ /* 0x000fc40000410000 */
[----:B------:R-:W4:Y:S01]  /*7a10*/  LDL R7, [R1+0x128] ;  /* 0x0001280001077983 */ /* 0x000f220000100800 */
[----:B------:R-:W-:Y:S01]  /*7a20*/  FADD.FTZ R6, R163, -R6 ;  /* 0x80000006a3067221 */ /* 0x000fe20000010000 */
[----:B------:R-:W-:-:S03]  /*7a30*/  F2FP.BF16.F32.PACK_AB R233, R235, R233 ;  /* 0x000000e9ebe9723e */ /* 0x000fc600000010ff */
[----:B------:R-:W-:Y:S01]  /*7a40*/  FMUL.FTZ R235, R3, R6 ;  /* 0x0000000603eb7220 */ /* 0x000fe20000410000 */
[----:B----4-:R-:W-:-:S03]  /*7a50*/  FFMA.FTZ R6, R7, R0, R250 ;  /* 0x0000000007067223 */ /* 0x010fc600000100fa */
[----:B---3--:R-:W-:-:S05]  /*7a60*/  FFMA.FTZ R7, R231, R235, R251 ;  /* 0x000000ebe7077223 */ /* 0x008fca00000100fb */
[----:B------:R-:W-:Y:S02]  /*7a70*/  F2FP.BF16.F32.PACK_AB R231, R7, R6 ;  /* 0x0000000607e7723e */ /* 0x000fe400000010ff */
[----:B------:R-:W0:Y:S02]  /*7a80*/  LDC.64 R6, c[0x0][0x2b8] ;  /* 0x0000ae00ff067b82 */ /* 0x000e240000000a00 */
[----:B0-----:R-:W-:-:S05]  /*7a90*/  IMAD.WIDE.U32 R6, R5, 0x10, R6 ;  /* 0x0000001005067825 */ /* 0x001fca00078e0006 */
[----:B------:R0:W-:Y:S04]  /*7aa0*/  STG.E.128 desc[UR4][R6.64], R228 ;  /* 0x000000e406007986 */ /* 0x0001e8000c101d04 */
[----:B0-----:R-:W3:Y:S01]  /*7ab0*/  LDL R6, [R1+0x268] ;  /* 0x0002680001067983 */ /* 0x001ee20000100800 */
[----:B------:R-:W0:Y:S03]  /*7ac0*/  LDC.64 R228, c[0x0][0x2c0] ;  /* 0x0000b000ffe47b82 */ /* 0x000e260000000a00 */
[----:B------:R-:W4:Y:S01]  /*7ad0*/  LDL R7, [R1+0x26c] ;  /* 0x00026c0001077983 */ /* 0x000f220000100800 */
[----:B---3--:R-:W-:-:S03]  /*7ae0*/  FFMA.FTZ R6, R6, R0, R242 ;  /* 0x0000000006067223 */ /* 0x008fc600000100f2 */
[----:B------:R2:W5:Y:S01]  /*7af0*/  LDL.LU R0, [R1+0x2c0] ;  /* 0x0002c00001007983 */ /* 0x0005620000300800 */
[----:B----4-:R-:W-:-:S05]  /*7b00*/  FFMA.FTZ R7, R7, R235, R243 ;  /* 0x000000eb07077223 */ /* 0x010fca00000100f3 */
[----:B------:R-:W-:Y:S01]  /*7b10*/  F2FP.BF16.F32.PACK_AB R235, R7, R6 ;  /* 0x0000000607eb723e */ /* 0x000fe200000010ff */
[----:B0-----:R-:W-:-:S05]  /*7b20*/  IMAD.WIDE.U32 R6, R5, 0x10, R228 ;  /* 0x0000001005067825 */ /* 0x001fca00078e00e4 */
[----:B------:R2:W-:Y:S01]  /*7b30*/  STG.E.128 desc[UR4][R6.64], R232 ;  /* 0x000000e806007986 */ /* 0x0005e2000c101d04 */
[----:B------:R-:W-:-:S07]  /*7b40*/  IADD3 R5, R5, 0x20, RZ ;  /* 0x0000002005057810 */ /* 0x000fce0007ffe0ff */
.L_x_26777:
[----:B------:R-:W-:Y:S05]  /*7b50*/  BSYNC B0 ;  /* 0x0000000000007941 */ /* 0x000fea0003800000 */
.L_x_26776:
[----:B-----5:R-:W-:Y:S01]  /*7b60*/  ISETP.GE.U32.AND P2, PT, R0, 0x60, PT ;  /* 0x000000600000780c */ /* 0x020fe20003f46070 */
[----:B------:R-:W-:-:S12]  /*7b70*/  BSSY B0, `(.L_x_26778) ;  /* 0x0000048000007945 */ /* 0x000fd80003800000 */
[----:B------:R-:W-:Y:S05]  /*7b80*/  @!P2 BRA `(.L_x_26779) ;  /* 0x000000040018a947 */ /* 0x000fea0003800000 */
[----:B0-----:R-:W4:Y:S04]  /*7b90*/  LDL R228, [R1+0x110] ;  /* 0x0001100001e47983 */ /* 0x001f280000100800 */
[----:B------:R-:W4:Y:S04]  /*7ba0*/  LDL R230, [R1+0x114] ;  /* 0x0001140001e67983 */ /* 0x000f280000100800 */
[----:B--23--:R-:W2:Y:S04]  /*7bb0*/  LDL R233, [R1+0x250] ;  /* 0x0002500001e97983 */ /* 0x00cea80000100800 */
        /* <DEDUP_REMOVED lines=15> */
[----:B----4-:R-:W-:Y:S01]  /*7cb0*/  FFMA.FTZ R228, R228, R7, R8 ;  /* 0x00000007e4e47223 */ /* 0x010fe20000010008 */
[----:B------:R-:W-:Y:S01]  /*7cc0*/  FFMA.FTZ R230, R230, R229, R9 ;  /* 0x000000e5e6e67223 */ /* 0x000fe20000010009 */
[----:B--2---:R-:W-:Y:S01]  /*7cd0*/  FFMA.FTZ R7, R233, R7, R16 ;  /* 0x00000007e9077223 */ /* 0x004fe20000010010 */
[----:B---3--:R-:W-:-:S05]  /*7ce0*/  FFMA.FTZ R229, R232, R229, R17 ;  /* 0x000000e5e8e57223 */ /* 0x008fca0000010011 */
        /* <DEDUP_REMOVED lines=12> */
[----:B------:R-:W2:Y:S01]  /*7db0*/  LDL R230, [R1+0x100] ;  /* 0x0001000001e67983 */ /* 0x000ea20000100800 */
[----:B------:R-:W-:Y:S01]  /*7dc0*/  F2FP.BF16.F32.PACK_AB R229, R229, R7 ;  /* 0x00000007e5e5723e */ /* 0x000fe200000010ff */
[--C-:B------:R-:W-:Y:S01]  /*7dd0*/  FADD.FTZ R7, R168, -R6.reuse ;  /* 0x80000006a8077221 */ /* 0x100fe20000010000 */
[----:B------:R-:W-:-:S03]  /*7de0*/  FADD.FTZ R231, R169, -R6 ;  /* 0x80000006a9e77221 */ /* 0x000fc60000010000 */
[C---:B------:R-:W-:Y:S01]  /*7df0*/  FMUL.FTZ R7, R3.reuse, R7 ;  /* 0x0000000703077220 */ /* 0x040fe20000410000 */
[----:B------:R-:W-:-:S04]  /*7e00*/  FMUL.FTZ R231, R3, R231 ;  /* 0x000000e703e77220 */ /* 0x000fc80000410000 */
[-C--:B------:R-:W-:Y:S01]  /*7e10*/  FFMA.FTZ R234, R234, R231.reuse, R13 ;  /* 0x000000e7eaea7223 */ /* 0x080fe2000001000d */
[----:B------:R-:W-:Y:S01]  /*7e20*/  FFMA.FTZ R231, R0, R231, R21 ;  /* 0x000000e700e77223 */ /* 0x000fe20000010015 */
[-C--:B--2---:R-:W-:Y:S01]  /*7e30*/  FFMA.FTZ R230, R230, R7.reuse, R12 ;  /* 0x00000007e6e67223 */ /* 0x084fe2000001000c */
[----:B------:R-:W-:Y:S02]  /*7e40*/  FFMA.FTZ R7, R2, R7, R20 ;  /* 0x0000000702077223 */ /* 0x000fe40000010014 */
[----:B------:R4:W5:Y:S02]  /*7e50*/  LDL.LU R2, [R1+0x2c4] ;  /* 0x0002c40001027983 */ /* 0x0009640000300800 */
[----:B------:R-:W-:Y:S02]  /*7e60*/  F2FP.BF16.F32.PACK_AB R230, R234, R230 ;  /* 0x000000e6eae6723e */ /* 0x000fe400000010ff */
[----:B------:R-:W-:Y:S01]  /*7e70*/  F2FP.BF16.F32.PACK_AB R234, R231, R7 ;  /* 0x00000007e7ea723e */ /* 0x000fe200000010ff */
[----:B------:R-:W-:Y:S01]  /*7e80*/  FADD.FTZ R7, R170, -R6 ;  /* 0x80000006aa077221 */ /* 0x000fe20000010000 */
[----:B------:R-:W2:Y:S03]  /*7e90*/  LDL R231, [R1+0x10c] ;  /* 0x00010c0001e77983 */ /* 0x000ea60000100800 */
[----:B------:R-:W-:-:S02]  /*7ea0*/  FMUL.FTZ R0, R3, R7 ;  /* 0x0000000703007220 */ /* 0x000fc40000410000 */
[----:B------:R-:W3:Y:S01]  /*7eb0*/  LDL R7, [R1+0x108] ;  /* 0x0001080001077983 */ /* 0x000ee20000100800 */
[----:B------:R-:W-:Y:S01]  /*7ec0*/  FADD.FTZ R6, R171, -R6 ;  /* 0x80000006ab067221 */ /* 0x000fe20000010000 */
[----:B------:R-:W-:-:S03]  /*7ed0*/  F2FP.BF16.F32.PACK_AB R233, R235, R233 ;  /* 0x000000e9ebe9723e */ /* 0x000fc600000010ff */
[----:B------:R-:W-:Y:S01]  /*7ee0*/  FMUL.FTZ R235, R3, R6 ;  /* 0x0000000603eb7220 */ /* 0x000fe20000410000 */
[----:B---3--:R-:W-:-:S03]  /*7ef0*/  FFMA.FTZ R6, R7, R0, R14 ;  /* 0x0000000007067223 */ /* 0x008fc6000001000e */
[----:B--2---:R-:W-:-:S05]  /*7f00*/  FFMA.FTZ R7, R231, R235, R15 ;  /* 0x000000ebe7077223 */ /* 0x004fca000001000f */
[----:B------:R-:W-:Y:S02]  /*7f10*/  F2FP.BF16.F32.PACK_AB R231, R7, R6 ;  /* 0x0000000607e7723e */ /* 0x000fe400000010ff */
[----:B------:R-:W0:Y:S02]  /*7f20*/  LDC.64 R6, c[0x0][0x2b8] ;  /* 0x0000ae00ff067b82 */ /* 0x000e240000000a00 */
[----:B0-----:R-:W-:-:S05]  /*7f30*/  IMAD.WIDE.U32 R6, R5, 0x10, R6 ;  /* 0x0000001005067825 */ /* 0x001fca00078e0006 */
[----:B------:R0:W-:Y:S04]  /*7f40*/  STG.E.128 desc[UR4][R6.64], R228 ;  /* 0x000000e406007986 */ /* 0x0001e8000c101d04 */
[----:B0-----:R-:W2:Y:S01]  /*7f50*/  LDL R6, [R1+0x248] ;  /* 0x0002480001067983 */ /* 0x001ea20000100800 */
[----:B------:R-:W0:Y:S03]  /*7f60*/  LDC.64 R228, c[0x0][0x2c0] ;  /* 0x0000b000ffe47b82 */ /* 0x000e260000000a00 */
[----:B------:R-:W3:Y:S01]  /*7f70*/  LDL R7, [R1+0x24c] ;  /* 0x00024c0001077983 */ /* 0x000ee20000100800 */
[----:B--2---:R-:W-:-:S03]  /*7f80*/  FFMA.FTZ R6, R6, R0, R22 ;  /* 0x0000000006067223 */ /* 0x004fc60000010016 */
[----:B------:R4:W5:Y:S01]  /*7f90*/  LDL.LU R0, [R1+0x2c0] ;  /* 0x0002c00001007983 */ /* 0x0009620000300800 */
[----:B---3--:R-:W-:-:S05]  /*7fa0*/  FFMA.FTZ R7, R7, R235, R23 ;  /* 0x000000eb07077223 */ /* 0x008fca0000010017 */
[----:B------:R-:W-:Y:S01]  /*7fb0*/  F2FP.BF16.F32.PACK_AB R235, R7, R6 ;  /* 0x0000000607eb723e */ /* 0x000fe200000010ff */
[----:B0-----:R-:W-:-:S05]  /*7fc0*/  IMAD.WIDE.U32 R6, R5, 0x10, R228 ;  /* 0x0000001005067825 */ /* 0x001fca00078e00e4 */
[----:B------:R4:W-:Y:S01]  /*7fd0*/  STG.E.128 desc[UR4][R6.64], R232 ;  /* 0x000000e806007986 */ /* 0x0009e2000c101d04 */
[----:B------:R-:W-:-:S07]  /*7fe0*/  IADD3 R5, R5, 0x20, RZ ;  /* 0x0000002005057810 */ /* 0x000fce0007ffe0ff */
.L_x_26779:
[----:B------:R-:W-:Y:S05]  /*7ff0*/  BSYNC B0 ;  /* 0x0000000000007941 */ /* 0x000fea0003800000 */
.L_x_26778:
[----:B-----5:R-:W-:Y:S01]  /*8000*/  ISETP.GE.U32.AND P2, PT, R0, 0x80, PT ;  /* 0x000000800000780c */ /* 0x020fe20003f46070 */
[----:B------:R-:W-:-:S12]  /*8010*/  BSSY B0, `(.L_x_26780) ;  /* 0x0000048000007945 */ /* 0x000fd80003800000 */
[----:B------:R-:W-:Y:S05]  /*8020*/  @!P2 BRA `(.L_x_26781) ;  /* 0x000000040018a947 */ /* 0x000fea0003800000 */
[----:B0-----:R-:W2:Y:S04]  /*8030*/  LDL R228, [R1+0xf0] ;  /* 0x0000f00001e47983 */ /* 0x001ea80000100800 */
[----:B------:R-:W2:Y:S04]  /*8040*/  LDL R230, [R1+0xf4] ;  /* 0x0000f40001e67983 */ /* 0x000ea80000100800 */
[----:B--234-:R-:W2:Y:S04]  /*8050*/  LDL R233, [R1+0x230] ;  /* 0x0002300001e97983 */ /* 0x01cea80000100800 */
[----:B------:R-:W3:Y:S01]  /*8060*/  LDL R232, [R1+0x234] ;  /* 0x0002340001e87983 */ /* 0x000ee20000100800 */
[----:B-1----:R-:W-:-:S03]  /*8070*/  FSEL R6, R4, RZ, !P1 ;  /* 0x000000ff04067208 */ /* 0x002fc60004800000 */
[----:B------:R-:W4:Y:S02]  /*8080*/  LDL R231, [R1+0xfc] ;  /* 0x0000fc0001e77983 */ /* 0x000f240000100800 */
[--C-:B------:R-:W-:Y:S01]  /*8090*/  FADD.FTZ R7, R172, -R6.reuse ;  /* 0x80000006ac077221 */ /* 0x100fe20000010000 */
[----:B------:R-:W-:-:S03]  /*80a0*/  FADD.FTZ R229, R173, -R6 ;  /* 0x80000006ade57221 */ /* 0x000fc60000010000 */
[C---:B------:R-:W-:Y:S01]  /*80b0*/  FMUL.FTZ R7, R3.reuse, R7 ;  /* 0x0000000703077220 */ /* 0x040fe20000410000 */
[----:B------:R-:W-:Y:S01]  /*80c0*/  FMUL.FTZ R229, R3, R229 ;  /* 0x000000e503e57220 */ /* 0x000fe20000410000 */
        /* <DEDUP_REMOVED lines=8> */
[----:B------:R-:W-:Y:S01]  /*8150*/  FFMA.FTZ R228, R228, R7, R24 ;  /* 0x00000007e4e47223 */ /* 0x000fe20000010018 */
        /* <DEDUP_REMOVED lines=10> */
[-C--:B----4-:R-:W-:Y:S01]  /*8200*/  FFMA.FTZ R235, R235, R230.reuse, R35 ;  /* 0x000000e6ebeb7223 */ /* 0x090fe20000010023 */
        /* <DEDUP_REMOVED lines=27> */
[----:B------:R-:W1:Y:S02]  /*83c0*/  LDC.64 R6, c[0x0][0x2b8] ;  /* 0x0000ae00ff067b82 */ /* 0x000e640000000a00 */
[----:B-1----:R-:W-:-:S05]  /*83d0*/  IMAD.WIDE.U32 R6, R5, 0x10, R6 ;  /* 0x0000001005067825 */ /* 0x002fca00078e0006 */
[----:B------:R1:W-:Y:S04]  /*83e0*/  STG.E.128 desc[UR4][R6.64], R228 ;  /* 0x000000e406007986 */ /* 0x0003e8000c101d04 */
[----:B-1----:R-:W2:Y:S01]  /*83f0*/  LDL R6, [R1+0x228] ;  /* 0x0002280001067983 */ /* 0x002ea20000100800 */
[----:B------:R-:W1:Y:S03]  /*8400*/  LDC.64 R228, c[0x0][0x2c0] ;  /* 0x0000b000ffe47b82 */ /* 0x000e660000000a00 */
[----:B------:R-:W3:Y:S01]  /*8410*/  LDL R7, [R1+0x22c] ;  /* 0x00022c0001077983 */ /* 0x000ee20000100800 */
[----:B--2---:R-:W-:-:S03]  /*8420*/  FFMA.FTZ R6, R6, R0, R38 ;  /* 0x0000000006067223 */ /* 0x004fc60000010026 */
[----:B------:R0:W5:Y:S01]  /*8430*/  LDL.LU R0, [R1+0x2c0] ;  /* 0x0002c00001007983 */ /* 0x0001620000300800 */
[----:B---3--:R-:W-:-:S05]  /*8440*/  FFMA.FTZ R7, R7, R235, R39 ;  /* 0x000000eb07077223 */ /* 0x008fca0000010027 */
[----:B------:R-:W-:Y:S01]  /*8450*/  F2FP.BF16.F32.PACK_AB R235, R7, R6 ;  /* 0x0000000607eb723e */ /* 0x000fe200000010ff */
[----:B-1----:R-:W-:-:S05]  /*8460*/  IMAD.WIDE.U32 R6, R5, 0x10, R228 ;  /* 0x0000001005067825 */ /* 0x002fca00078e00e4 */
[----:B------:R0:W-:Y:S01]  /*8470*/  STG.E.128 desc[UR4][R6.64], R232 ;  /* 0x000000e806007986 */ /* 0x0001e2000c101d04 */
[----:B------:R-:W-:-:S07]  /*8480*/  IADD3 R5, R5, 0x20, RZ ;  /* 0x0000002005057810 */ /* 0x000fce0007ffe0ff */
.L_x_26781:
[----:B------:R-:W-:Y:S05]  /*8490*/  BSYNC B0 ;  /* 0x0000000000007941 */ /* 0x000fea0003800000 */
.L_x_26780:
        /* <DEDUP_REMOVED lines=73> */
.L_x_26783:
[----:B------:R-:W-:Y:S05]  /*8930*/  BSYNC B0 ;  /* 0x0000000000007941 */ /* 0x000fea0003800000 */
.L_x_26782:
        /* <DEDUP_REMOVED lines=73> */
.L_x_26785:
[----:B------:R-:W-:Y:S05]  /*8dd0*/  BSYNC B0 ;  /* 0x0000000000007941 */ /* 0x000fea0003800000 */
.L_x_26784:
[----:B-----5:R-:W-:Y:S01]  /*8de0*/  ISETP.GE.U32.AND P1, PT, R0, 0xe0, PT ;  /* 0x000000e00000780c */ /* 0x020fe20003f26070 */
[----:B------:R-:W-:-:S12]  /*8df0*/  BSSY B0, `(.L_x_26786) ;  /* 0x0000049000007945 */ /* 0x000fd80003800000 */
[----:B------:R-:W-:Y:S05]  /*8e00*/  @!P1 BRA `(.L_x_26787) ;  /* 0x00000004001c9947 */ /* 0x000fea0003800000 */
[----:B0-----:R-:W2:Y:S04]  /*8e10*/  LDL R228, [R1+0x90] ;  /* 0x0000900001e47983 */ /* 0x001ea80000100800 */
[----:B------:R-:W2:Y:S04]  /*8e20*/  LDL R230, [R1+0x94] ;  /* 0x0000940001e67983 */ /* 0x000ea80000100800 */
[----:B--234-:R-:W2:Y:S04]  /*8e30*/  LDL R233, [R1+0x1d0] ;  /* 0x0001d00001e97983 */ /* 0x01cea80000100800 */
[----:B------:R-:W3:Y:S01]  /*8e40*/  LDL R232, [R1+0x1d4] ;  /* 0x0001d40001e87983 */ /* 0x000ee20000100800 */
[----:B------:R-:W-:-:S03]  /*8e50*/  LOP3.LUT P1, RZ, R2, 0x20, RZ, 0xc0, !PT ;  /* 0x0000002002ff7812 */ /* 0x000fc6000782c0ff */
[----:B------:R-:W4:Y:S01]  /*8e60*/  LDL R231, [R1+0x9c] ;  /* 0x00009c0001e77983 */ /* 0x000f220000100800 */
[----:B-1----:R-:W-:-:S05]  /*8e70*/  FSEL R6, R4, RZ, !P1 ;  /* 0x000000ff04067208 */ /* 0x002fca0004800000 */
        /* <DEDUP_REMOVED lines=64> */
.L_x_26787:
[----:B------:R-:W-:Y:S05]  /*9280*/  BSYNC B0 ;  /* 0x0000000000007941 */ /* 0x000fea0003800000 */
.L_x_26786:
        /* <DEDUP_REMOVED lines=74> */
.L_x_26789:
[----:B------:R-:W-:Y:S05]  /*9730*/  BSYNC B0 ;  /* 0x0000000000007941 */ /* 0x000fea0003800000 */
.L_x_26788:
        /* <DEDUP_REMOVED lines=74> */
.L_x_26791:
[----:B------:R-:W-:Y:S05]  /*9be0*/  BSYNC B0 ;  /* 0x0000000000007941 */ /* 0x000fea0003800000 */
.L_x_26790:
[----:B-----5:R-:W-:Y:S01]  /*9bf0*/  ISETP.GE.U32.AND P1, PT, R0, 0x140, PT ;  /* 0x000001400000780c */ /* 0x020fe20003f26070 */
[----:B------:R-:W-:-:S12]  /*9c00*/  BSSY B0, `(.L_x_26792) ;  /* 0x0000046000007945 */ /* 0x000fd80003800000 */
[----:B------:R-:W-:Y:S05]  /*9c10*/  @!P1 BRA `(.L_x_26793) ;  /* 0x0000000400109947 */ /* 0x000fea0003800000 */
[----:B------:R-:W-:Y:S01]  /*9c20*/  LOP3.LUT P1, RZ, R2, 0x20, RZ, 0xc0, !PT ;  /* 0x0000002002ff7812 */ /* 0x000fe2000782c0ff */
[----:B------:R0:W-:Y:S03]  /*9c30*/  STL [R1+0x2c4], R8 ;  /* 0x0002c40801007387 */ /* 0x0001e60000100800 */
[----:B01234-:R-:W-:Y:S01]  /*9c40*/  FSEL R6, R4, RZ, !P1 ;  /* 0x000000ff04067208 */ /* 0x01ffe20004800000 */
[----:B------:R0:W-:Y:S04]  /*9c50*/  STL [R1+0x2c0], R0 ;  /* 0x0002c00001007387 */ /* 0x0001e80000100800 */
[--C-:B------:R-:W-:Y:S01]  /*9c60*/  FADD.FTZ R7, R226, -R6.reuse ;  /* 0x80000006e2077221 */ /* 0x100fe20000010000 */
[--C-:B------:R-:W-:Y:S01]  /*9c70*/  FADD.FTZ R228, R225, -R6.reuse ;  /* 0x80000006e1e47221 */ /* 0x100fe20000010000 */
[--C-:B------:R-:W-:Y:S01]  /*9c80*/  FADD.FTZ R232, R220, -R6.reuse ;  /* 0x80000006dce87221 */ /* 0x100fe20000010000 */
[--C-:B------:R-:W-:Y:S01]  /*9c90*/  FADD.FTZ R231, R221, -R6.reuse ;  /* 0x80000006dde77221 */ /* 0x100fe20000010000 */
[C---:B------:R-:W-:Y:S01]  /*9ca0*/  FMUL.FTZ R235, R3.reuse, R7 ;  /* 0x0000000703eb7220 */ /* 0x040fe20000410000 */
[----:B------:R-:W-:Y:S01]  /*9cb0*/  FMUL.FTZ R234, R3, R228 ;  /* 0x000000e403ea7220 */ /* 0x000fe20000410000 */
[----:B------:R-:W2:Y:S01]  /*9cc0*/  LDL R7, [R1+0x170] ;  /* 0x0001700001077983 */ /* 0x000ea20000100800 */
[--C-:B------:R-:W-:Y:S01]  /*9cd0*/  FADD.FTZ R230, R222, -R6.reuse ;  /* 0x80000006dee67221 */ /* 0x100fe20000010000 */
[--C-:B------:R-:W-:Y:S01]  /*9ce0*/  FADD.FTZ R4, R223, -R6.reuse ;  /* 0x80000006df047221 */ /* 0x100fe20000010000 */
[--C-:B------:R-:W-:Y:S01]  /*9cf0*/  FADD.FTZ R229, R224, -R6.reuse ;  /* 0x80000006e0e57221 */ /* 0x100fe20000010000 */
[----:B------:R-:W3:Y:S01]  /*9d00*/  LDL R228, [R1+0x174] ;  /* 0x0001740001e47983 */ /* 0x000ee20000100800 */
[----:B------:R-:W-:Y:S01]  /*9d10*/  FADD.FTZ R6, R227, -R6 ;  /* 0x80000006e3067221 */ /* 0x000fe20000010000 */
[C---:B------:R-:W-:Y:S01]  /*9d20*/  FMUL.FTZ R8, R3.reuse, R232 ;  /* 0x000000e803087220 */ /* 0x040fe20000410000 */
[C---:B0-----:R-:W-:Y:S01]  /*9d30*/  FMUL.FTZ R0, R3.reuse, R231 ;  /* 0x000000e703007220 */ /* 0x041fe20000410000 */
[C---:B------:R-:W-:Y:S01]  /*9d40*/  FMUL.FTZ R232, R3.reuse, R230 ;  /* 0x000000e603e87220 */ /* 0x040fe20000410000 */
[C---:B------:R-:W-:Y:S01]  /*9d50*/  FMUL.FTZ R4, R3.reuse, R4 ;  /* 0x0000000403047220 */ /* 0x040fe20000410000 */
[C---:B------:R-:W-:Y:S01]  /*9d60*/  FMUL.FTZ R233, R3.reuse, R229 ;  /* 0x000000e503e97220 */ /* 0x040fe20000410000 */
[----:B------:R-:W-:Y:S01]  /*9d70*/  FMUL.FTZ R3, R3, R6 ;  /* 0x0000000603037220 */ /* 0x000fe20000410000 */
[----:B------:R-:W4:Y:S04]  /*9d80*/  LDL R229, [R1+0x178] ;  /* 0x0001780001e57983 */ /* 0x000f280000100800 */
[----:B------:R-:W4:Y:S04]  /*9d90*/  LDL R230, [R1+0x160] ;  /* 0x0001600001e67983 */ /* 0x000f280000100800 */
[----:B------:R-:W4:Y:S01]  /*9da0*/  LDL R231, [R1+0x16c] ;  /* 0x00016c0001e77983 */ /* 0x000f220000100800 */
[----:B--2---:R-:W-:Y:S01]  /*9db0*/  FFMA.FTZ R6, R7, R8, R120 ;  /* 0x0000000807067223 */ /* 0x004fe20000010078 */
[----:B---3--:R-:W-:-:S05]  /*9dc0*/  FFMA.FTZ R7, R228, R0, R121 ;  /* 0x00000000e4077223 */ /* 0x008fca0000010079 */
[----:B------:R-:W-:Y:S02]  /*9dd0*/  F2FP.BF16.F32.PACK_AB R228, R7, R6 ;  /* 0x0000000607e4723e */ /* 0x000fe400000010ff */
[----:B------:R-:W2:Y:S01]  /*9de0*/  LDL R7, [R1+0x17c] ;  /* 0x00017c0001077983 */ /* 0x000ea20000100800 */
[----:B----4-:R-:W-:-:S03]  /*9df0*/  FFMA.FTZ R229, R229, R232, R122 ;  /* 0x000000e8e5e57223 */ /* 0x010fc6000001007a */
[----:B------:R-:W3:Y:S01]  /*9e00*/  LDL R6, [R1+0x164] ;  /* 0x0001640001067983 */ /* 0x000ee20000100800 */
[----:B--2---:R-:W-:-:S05]  /*9e10*/  FFMA.FTZ R7, R7, R4, R123 ;  /* 0x0000000407077223 */ /* 0x004fca000001007b */
[----:B------:R-:W-:Y:S02]  /*9e20*/  F2FP.BF16.F32.PACK_AB R229, R7, R229 ;  /* 0x000000e507e5723e */ /* 0x000fe400000010ff */
[----:B------:R-:W2:Y:S01]  /*9e30*/  LDL R7, [R1+0x168] ;  /* 0x0001680001077983 */ /* 0x000ea20000100800 */
[----:B------:R-:W-:Y:S01]  /*9e40*/  FFMA.FTZ R230, R230, R233, R124 ;  /* 0x000000e9e6e67223 */ /* 0x000fe2000001007c */
[----:B---3--:R-:W-:-:S05]  /*9e50*/  FFMA.FTZ R6, R6, R234, R125 ;  /* 0x000000ea06067223 */ /* 0x008fca000001007d */
[----:B------:R-:W-:Y:S01]  /*9e60*/  F2FP.BF16.F32.PACK_AB R230, R6, R230 ;  /* 0x000000e606e6723e */ /* 0x000fe200000010ff */
[----:B------:R-:W-:Y:S01]  /*9e70*/  FFMA.FTZ R6, R231, R3, R127 ;  /* 0x00000003e7067223 */ /* 0x000fe2000001007f */
[----:B--2---:R-:W-:-:S05]  /*9e80*/  FFMA.FTZ R7, R7, R235, R126 ;  /* 0x000000eb07077223 */ /* 0x004fca000001007e */
[----:B------:R-:W-:Y:S02]  /*9e90*/  F2FP.BF16.F32.PACK_AB R231, R6, R7 ;  /* 0x0000000706e7723e */ /* 0x000fe400000010ff */
[----:B------:R-:W0:Y:S02]  /*9ea0*/  LDC.64 R6, c[0x0][0x2b8] ;  /* 0x0000ae00ff067b82 */ /* 0x000e240000000a00 */
[----:B0-----:R-:W-:-:S05]  /*9eb0*/  IMAD.WIDE.U32 R6, R5, 0x10, R6 ;  /* 0x0000001005067825 */ /* 0x001fca00078e0006 */
[----:B------:R0:W-:Y:S04]  /*9ec0*/  STG.E.128 desc[UR4][R6.64], R228 ;  /* 0x000000e406007986 */ /* 0x0001e8000c101d04 */
[----:B0-----:R-:W2:Y:S04]  /*9ed0*/  LDL R6, [R1+0x148] ;  /* 0x0001480001067983 */ /* 0x001ea80000100800 */
[----:B------:R-:W3:Y:S04]  /*9ee0*/  LDL R231, [R1+0x14c] ;  /* 0x00014c0001e77983 */ /* 0x000ee80000100800 */
[----:B------:R-:W4:Y:S04]  /*9ef0*/  LDL R228, [R1+0x15c] ;  /* 0x00015c0001e47983 */ /* 0x000f280000100800 */
[----:B------:R-:W4:Y:S04]  /*9f00*/  LDL R229, [R1+0x154] ;  /* 0x0001540001e57983 */ /* 0x000f280000100800 */
[----:B------:R-:W4:Y:S04]  /*9f10*/  LDL R7, [R1+0x140] ;  /* 0x0001400001077983 */ /* 0x000f280000100800 */
[----:B------:R-:W4:Y:S01]  /*9f20*/  LDL R230, [R1+0x144] ;  /* 0x0001440001e67983 */ /* 0x000f220000100800 */
[----:B--2---:R-:W-:-:S03]  /*9f30*/  FFMA.FTZ R6, R6, R235, R134 ;  /* 0x000000eb06067223 */ /* 0x004fc60000010086 */
[----:B------:R-:W2:Y:S01]  /*9f40*/  LDL R235, [R1+0x158] ;  /* 0x0001580001eb7983 */ /* 0x000ea20000100800 */
[----:B---3--:R-:W-:-:S05]  /*9f50*/  FFMA.FTZ R3, R231, R3, R135 ;  /* 0x00000003e7037223 */ /* 0x008fca0000010087 */
[----:B------:R-:W-:Y:S02]  /*9f60*/  F2FP.BF16.F32.PACK_AB R231, R3, R6 ;  /* 0x0000000603e7723e */ /* 0x000fe400000010ff */
[----:B------:R-:W3:Y:S01]  /*9f70*/  LDL R3, [R1+0x150] ;  /* 0x0001500001037983 */ /* 0x000ee20000100800 */
[----:B----4-:R-:W-:Y:S01]  /*9f80*/  FFMA.FTZ R4, R228, R4, R131 ;  /* 0x00000004e4047223 */ /* 0x010fe20000010083 */
[----:B------:R-:W-:Y:S01]  /*9f90*/  FFMA.FTZ R228, R229, R0, R129 ;  /* 0x00000000e5e47223 */ /* 0x000fe20000010081 */
[----:B------:R-:W-:Y:S01]  /*9fa0*/  FFMA.FTZ R7, R7, R233, R132 ;  /* 0x000000e907077223 */ /* 0x000fe20000010084 */
[----:B------:R-:W-:-:S05]  /*9fb0*/  FFMA.FTZ R230, R230, R234, R133 ;  /* 0x000000eae6e67223 */ /* 0x000fca0000010085 */
[----:B------:R-:W-:Y:S01]  /*9fc0*/  F2FP.BF16.F32.PACK_AB R230, R230, R7 ;  /* 0x00000007e6e6723e */ /* 0x000fe200000010ff */
[----:B---3--:R-:W-:Y:S02]  /*9fd0*/  FFMA.FTZ R3, R3, R8, R128 ;  /* 0x0000000803037223 */ /* 0x008fe40000010080 */
[----:B------:R0:W5:Y:S04]  /*9fe0*/  LDL.LU R8, [R1+0x2c4] ;  /* 0x0002c40001087983 */ /* 0x0001680000300800 */
[----:B------:R0:W5:Y:S01]  /*9ff0*/  LDL.LU R0, [R1+0x2c0] ;  /* 0x0002c00001007983 */ /* 0x0001620000300800 */
[----:B--2---:R-:W-:Y:S02]  /*a000*/  FFMA.FTZ R6, R235, R232, R130 ;  /* 0x000000e8eb067223 */ /* 0x004fe40000010082 */
[----:B------:R-:W1:Y:S01]  /*a010*/  LDC.64 R232, c[0x0][0x2c0] ;  /* 0x0000b000ffe87b82 */ /* 0x000e620000000a00 */
[----:B------:R-:W-:-:S02]  /*a020*/  F2FP.BF16.F32.PACK_AB R228, R228, R3 ;  /* 0x00000003e4e4723e */ /* 0x000fc400000010ff */
[----:B------:R-:W-:Y:S01]  /*a030*/  F2FP.BF16.F32.PACK_AB R229, R4, R6 ;  /* 0x0000000604e5723e */ /* 0x000fe200000010ff */
[----:B-1----:R-:W-:-:S05]  /*a040*/  IMAD.WIDE.U32 R4, R5, 0x10, R232 ;  /* 0x0000001005047825 */ /* 0x002fca00078e00e8 */
[----:B------:R0:W-:Y:S02]  /*a050*/  STG.E.128 desc[UR4][R4.64], R228 ;  /* 0x000000e404007986 */ /* 0x0001e4000c101d04 */
.L_x_26793:
[----:B------:R-:W-:Y:S05]  /*a060*/  BSYNC B0 ;  /* 0x0000000000007941 */ /* 0x000fea0003800000 */
.L_x_26792:
[----:B0-----:R-:W0:Y:S02]  /*a070*/  LDC.64 R4, c[0x0][0x210] ;  /* 0x00008400ff047b82 */ /* 0x001e240000000a00 */
[----:B0-----:R-:W-:-:S04]  /*a080*/  LEA R252, R4, R252, 0x2 ;  /* 0x000000fc04fc7211 */ /* 0x001fc800078e10ff */
[----:B------:R-:W-:-:S13]  /*a090*/  ISETP.GE.AND P1, PT, R252, R5, PT ;  /* 0x00000005fc00720c */ /* 0x000fda0003f26270 */
[----:B------:R-:W-:Y:S05]  /*a0a0*/  @!P1 BRA `(.L_x_26794) ;  /* 0xffffff7c00d09947 */ /* 0x000fea000383ffff */
[----:B------:R-:W-:Y:S05]  /*a0b0*/  EXIT ;  /* 0x000000000000794d */ /* 0x000fea0003800000 */
.L_x_26773:
[----:B01234-:R-:W-:Y:S01]  /*a0c0*/  HFMA2.MMA R7, -RZ, RZ, 0, 5.9604644775390625e-08 ;  /* 0x00000001ff077435 */ /* 0x01ffe200000001ff */
[----:B------:R-:W-:Y:S01]  /*a0d0*/  BSSY B0, `(.L_x_26795) ;  /* 0x0000007000007945 */ /* 0x000fe20003800000 */
[----:B------:R-:W-:Y:S02]  /*a0e0*/  MOV R230, R4 ;  /* 0x0000000400e67202 */ /* 0x000fe40000000f00 */
[----:B------:R-:W-:Y:S02]  /*a0f0*/  MOV R6, 0x1f ;  /* 0x0000001f00067802 */ /* 0x000fe40000000f00 */
[----:B------:R-:W-:-:S07]  /*a100*/  MOV R3, 0xffffffff ;  /* 0xffffffff00037802 */ /* 0x000fce0000000f00 */
[----:B-----5:R-:W-:Y:S05]  /*a110*/  WARPSYNC.COLLECTIVE R3, `(.L_x_26796) ;  /* 0x0000000003087348 */ /* 0x020fea0003c00000 */
[----:B------:R0:W1:Y:S02]  /*a120*/  SHFL.BFLY P6, R3, R230, R7, R6 ;  /* 0x0c000007e6037389 */ /* 0x00006400000c0006 */
[----:B01---5:R-:W-:Y:S01]  /*a130*/  ENDCOLLECTIVE ;  /* 0x000000000000791b */ /* 0x023fe20003800000 */
.L_x_26796:
[----:B------:R-:W-:Y:S05]  /*a140*/  BSYNC B0 ;  /* 0x0000000000007941 */ /* 0x000fea0003800000 */
.L_x_26795:
        /* <DEDUP_REMOVED lines=9> */
.L_x_26797:
[----:B------:R-:W-:Y:S01]  /*a1e0*/  HFMA2.MMA R7, -RZ, RZ, 0, 2.384185791015625e-07 ;  /* 0x00000004ff077435 */ /* 0x000fe200000001ff */
[----:B------:R-:W-:Y:S01]  /*a1f0*/  FADD.FTZ R4, R4, R3 ;  /* 0x0000000304047221 */ /* 0x000fe20000010000 */
[----:B------:R-:W-:-:S04]  /*a200*/  MOV R3, 0xffffffff ;  /* 0xffffffff00037802 */ /* 0x000fc80000000f00 */
[----:B------:R-:W-:-:S07]  /*a210*/  MOV R230, R4 ;  /* 0x0000000400e67202 */ /* 0x000fce0000000f00 */
[----:B------:R-:W-:Y:S05]  /*a220*/  WARPSYNC.COLLECTIVE R3, `(.L_x_26798) ;  /* 0x0000000003087348 */ /* 0x000fea0003c00000 */
[----:B------:R0:W1:Y:S02]  /*a230*/  SHFL.BFLY P6, R3, R230, R7, R6 ;  /* 0x0c000007e6037389 */ /* 0x00006400000c0006 */
[----:B01----:R-:W-:Y:S01]  /*a240*/  ENDCOLLECTIVE ;  /* 0x000000000000791b */ /* 0x003fe20003800000 */
.L_x_26798:
[----:B------:R-:W-:Y:S01]  /*a250*/  HFMA2.MMA R7, -RZ, RZ, 0, 4.76837158203125e-07 ;  /* 0x00000008ff077435 */ /* 0x000fe200000001ff */
[----:B------:R-:W-:Y:S01]  /*a260*/  FADD.FTZ R4, R4, R3 ;  /* 0x0000000304047221 */ /* 0x000fe20000010000 */
[----:B------:R-:W-:-:S04]  /*a270*/  MOV R3, 0xffffffff ;  /* 0xffffffff00037802 */ /* 0x000fc80000000f00 */
[----:B------:R-:W-:-:S07]  /*a280*/  MOV R230, R4 ;  /* 0x0000000400e67202 */ /* 0x000fce0000000f00 */
[----:B------:R-:W-:Y:S05]  /*a290*/  WARPSYNC.COLLECTIVE R3, `(.L_x_26799) ;  /* 0x0000000003087348 */ /* 0x000fea0003c00000 */
[----:B------:R0:W1:Y:S02]  /*a2a0*/  SHFL.BFLY P6, R3, R230, R7, R6 ;  /* 0x0c000007e6037389 */ /* 0x00006400000c0006 */
[----:B01----:R-:W-:Y:S01]  /*a2b0*/  ENDCOLLECTIVE ;  /* 0x000000000000791b */ /* 0x003fe20003800000 */
.L_x_26799:
[----:B------:R-:W-:Y:S01]  /*a2c0*/  HFMA2.MMA R7, -RZ, RZ, 0, 9.5367431640625e-07 ;  /* 0x00000010ff077435 */ /* 0x000fe200000001ff */
[----:B------:R-:W-:Y:S01]  /*a2d0*/  FADD.FTZ R4, R4, R3 ;  /* 0x0000000304047221 */ /* 0x000fe20000010000 */
[----:B------:R-:W-:-:S04]  /*a2e0*/  MOV R3, 0xffffffff ;  /* 0xffffffff00037802 */ /* 0x000fc80000000f00 */
[----:B------:R-:W-:-:S07]  /*a2f0*/  MOV R230, R4 ;  /* 0x0000000400e67202 */ /* 0x000fce0000000f00 */
[----:B------:R-:W-:Y:S05]  /*a300*/  WARPSYNC.COLLECTIVE R3, `(.L_x_26800) ;  /* 0x0000000003087348 */ /* 0x000fea0003c00000 */
[----:B------:R0:W1:Y:S02]  /*a310*/  SHFL.BFLY P6, R3, R230, R7, R6 ;  /* 0x0c000007e6037389 */ /* 0x00006400000c0006 */
[----:B01----:R-:W-:Y:S01]  /*a320*/  ENDCOLLECTIVE ;  /* 0x000000000000791b */ /* 0x003fe20003800000 */
.L_x_26800:
        /* <DEDUP_REMOVED lines=175> */
.L_x_26801:
[----:B------:R-:W-:Y:S01]  /*ae20*/  HFMA2.MMA R7, -RZ, RZ, 0, 1.1920928955078125e-07 ;  /* 0x00000002ff077435 */ /* 0x000fe200000001ff */
[----:B------:R-:W-:Y:S01]  /*ae30*/  FADD.FTZ R228, R228, R3 ;  /* 0x00000003e4e47221 */ /* 0x000fe20000010000 */
[----:B------:R-:W-:-:S04]  /*ae40*/  MOV R3, 0xffffffff ;  /* 0xffffffff00037802 */ /* 0x000fc80000000f00 */
[----:B------:R-:W-:-:S07]  /*ae50*/  MOV R230, R228 ;  /* 0x000000e400e67202 */ /* 0x000fce0000000f00 */
[----:B------:R-:W-:Y:S05]  /*ae60*/  WARPSYNC.COLLECTIVE R3, `(.L_x_26802) ;  /* 0x0000000003087348 */ /* 0x000fea0003c00000 */
[----:B------:R0:W1:Y:S02]  /*ae70*/  SHFL.BFLY P6, R3, R230, R7, R6 ;  /* 0x0c000007e6037389 */ /* 0x00006400000c0006 */
[----:B01----:R-:W-:Y:S01]  /*ae80*/  ENDCOLLECTIVE ;  /* 0x000000000000791b */ /* 0x003fe20003800000 */
.L_x_26802:
[----:B------:R-:W-:Y:S01]  /*ae90*/  HFMA2.MMA R7, -RZ, RZ, 0, 2.384185791015625e-07 ;  /* 0x00000004ff077435 */ /* 0x000fe200000001ff */
[----:B------:R-:W-:Y:S01]  /*aea0*/  FADD.FTZ R228, R228, R3 ;  /* 0x00000003e4e47221 */ /* 0x000fe20000010000 */
[----:B------:R-:W-:-:S04]  /*aeb0*/  MOV R3, 0xffffffff ;  /* 0xffffffff00037802 */ /* 0x000fc80000000f00 */
[----:B------:R-:W-:-:S07]  /*aec0*/  MOV R230, R228 ;  /* 0x000000e400e67202 */ /* 0x000fce0000000f00 */
[----:B------:R-:W-:Y:S05]  /*aed0*/  WARPSYNC.COLLECTIVE R3, `(.L_x_26803) ;  /* 0x0000000003087348 */ /* 0x000fea0003c00000 */
[----:B------:R0:W1:Y:S02]  /*aee0*/  SHFL.BFLY P6, R3, R230, R7, R6 ;  /* 0x0c000007e6037389 */ /* 0x00006400000c0006 */
[----:B01----:R-:W-:Y:S01]  /*aef0*/  ENDCOLLECTIVE ;  /* 0x000000000000791b */ /* 0x003fe20003800000 */
.L_x_26803:
[----:B------:R-:W-:Y:S01]  /*af00*/  HFMA2.MMA R7, -RZ, RZ, 0, 4.76837158203125e-07 ;  /* 0x00000008ff077435 */ /* 0x000fe200000001ff */
[----:B------:R-:W-:Y:S01]  /*af10*/  FADD.FTZ R228, R228, R3 ;  /* 0x00000003e4e47221 */ /* 0x000fe20000010000 */
[----:B------:R-:W-:-:S04]  /*af20*/  MOV R3, 0xffffffff ;  /* 0xffffffff00037802 */ /* 0x000fc80000000f00 */
[----:B------:R-:W-:-:S07]  /*af30*/  MOV R230, R228 ;  /* 0x000000e400e67202 */ /* 0x000fce0000000f00 */
[----:B------:R-:W-:Y:S05]  /*af40*/  WARPSYNC.COLLECTIVE R3, `(.L_x_26804) ;  /* 0x0000000003087348 */ /* 0x000fea0003c00000 */
[----:B------:R0:W1:Y:S02]  /*af50*/  SHFL.BFLY P6, R3, R230, R7, R6 ;  /* 0x0c000007e6037389 */ /* 0x00006400000c0006 */
[----:B01----:R-:W-:Y:S01]  /*af60*/  ENDCOLLECTIVE ;  /* 0x000000000000791b */ /* 0x003fe20003800000 */
.L_x_26804:
[----:B------:R-:W-:Y:S01]  /*af70*/  HFMA2.MMA R7, -RZ, RZ, 0, 9.5367431640625e-07 ;  /* 0x00000010ff077435 */ /* 0x000fe200000001ff */
[----:B------:R-:W-:Y:S01]  /*af80*/  FADD.FTZ R228, R228, R3 ;  /* 0x00000003e4e47221 */ /* 0x000fe20000010000 */
[----:B------:R-:W-:-:S04]  /*af90*/  MOV R3, 0xffffffff ;  /* 0xffffffff00037802 */ /* 0x000fc80000000f00 */
[----:B------:R-:W-:-:S07]  /*afa0*/  MOV R230, R228 ;  /* 0x000000e400e67202 */ /* 0x000fce0000000f00 */
[----:B------:R-:W-:Y:S05]  /*afb0*/  WARPSYNC.COLLECTIVE R3, `(.L_x_26805) ;  /* 0x0000000003087348 */ /* 0x000fea0003c00000 */
[----:B------:R0:W1:Y:S02]  /*afc0*/  SHFL.BFLY P6, R3, R230, R7, R6 ;  /* 0x0c000007e6037389 */ /* 0x00006400000c0006 */
[----:B01----:R-:W-:Y:S01]  /*afd0*/  ENDCOLLECTIVE ;  /* 0x000000000000791b */ /* 0x003fe20003800000 */
.L_x_26805:
[----:B------:R-:W-:Y:S05]  /*afe0*/  BRA `(.L_x_26806) ;  /* 0xffffffbc00c47947 */ /* 0x000fea000383ffff */
.L_x_26807:
        /* <DEDUP_REMOVED lines=9> */
.L_x_66066:


//--------------------- .text._ZN10layer_norm31ln_parallel_residual_fwd_kernelINS_13Kernel_traitsIf13__nv_bfloat16fS2_fjLj2560ELj1ELj4ELj1ELj16ENS_18Kernel_traits_baseILj2560EfS2_fS2_fjLj128EEEEELb0ELb0ELb1EEEvNS_9FwdParamsE --------------------------
	.section	.text._ZN10layer_norm31ln_parallel_residual_fwd_kernelINS_13Kernel_traitsIf13__nv_bfloat16fS2_fjLj2560ELj1ELj4ELj1ELj16ENS_18Kernel_traits_baseILj2560EfS2_fS2_fjLj128EEEEELb0ELb0ELb1EEEvNS_9FwdParamsE,"ax",@progbits
	.align	128
        .global         _ZN10layer_norm31ln_parallel_residual_fwd_kernelINS_13Kernel_traitsIf13__nv_bfloat16fS2_fjLj2560ELj1ELj4ELj1ELj16ENS_18Kernel_traits_baseILj2560EfS2_fS2_fjLj128EEEEELb0ELb0ELb1EEEvNS_9FwdParamsE
        .type           _ZN10layer_norm31ln_parallel_residual_fwd_kernelINS_13Kernel_traitsIf13__nv_bfloat16fS2_fjLj2560ELj1ELj4ELj1ELj16ENS_18Kernel_traits_baseILj2560EfS2_fS2_fjLj128EEEEELb0ELb0ELb1EEEvNS_9FwdParamsE,@function
        .size           _ZN10layer_norm31ln_parallel_residual_fwd_kernelINS_13Kernel_traitsIf13__nv_bfloat16fS2_fjLj2560ELj1ELj4ELj1ELj16ENS_18Kernel_traits_baseILj2560EfS2_fS2_fjLj128EEEEELb0ELb0ELb1EEEvNS_9FwdParamsE,(.L_x_66067 - _ZN10layer_norm31ln_parallel_residual_fwd_kernelINS_13Kernel_traitsIf13__nv_bfloat16fS2_fjLj2560ELj1ELj4ELj1ELj16ENS_18Kernel_traits_baseILj2560EfS2_fS2_fjLj128EEEEELb0ELb0ELb1EEEvNS_9FwdParamsE)
        .other          _ZN10layer_norm31ln_parallel_residual_fwd_kernelINS_13Kernel_traitsIf13__nv_bfloat16fS2_fjLj2560ELj1ELj4ELj1ELj16ENS_18Kernel_traits_baseILj2560EfS2_fS2_fjLj128EEEEELb0ELb0ELb1EEEvNS_9FwdParamsE,@"STO_CUDA_ENTRY STV_DEFAULT"
_ZN10layer_norm31ln_parallel_residual_fwd_kernelINS_13Kernel_traitsIf13__nv_bfloat16fS2_fjLj2560ELj1ELj4ELj1ELj16ENS_18Kernel_traits_baseILj2560EfS2_fS2_fjLj128EEEEELb0ELb0ELb1EEEvNS_9FwdParamsE:
.text._ZN10layer_norm31ln_parallel_residual_fwd_kernelINS_13Kernel_traitsIf13__nv_bfloat16fS2_fjLj2560ELj1ELj4ELj1ELj16ENS_18Kernel_traits_baseILj2560EfS2_fS2_fjLj128EEEEELb0ELb0ELb1EEEvNS_9FwdParamsE:
[----:B------:R-:W0:Y:S01]  /*0000*/  LDC R1, c[0x0][0x28] ;  /* 0x00000a00ff017b82 */ /* 0x000e220000000800 */
[----:B------:R-:W1:Y:S01]  /*0010*/  S2R R0, SR_TID.X ;  /* 0x0000000000007919 */ /* 0x000e620000002100 */
[----:B------:R-:W-:-:S06]  /*0020*/  ULDC.64 UR4, c[0x0][0x2c8] ;  /* 0x0000b20000047ab9 */ /* 0x000fcc0000000a00 */
[----:B------:R-:W2:Y:S01]  /*0030*/  LDC.64 R168, c[0x0][0x260] ;  /* 0x00009800ffa87b82 */ /* 0x000ea20000000a00 */
[----:B------:R-:W-:Y:S01]  /*0040*/  ISETP.NE.U32.AND P0, PT, RZ, UR4, PT ;  /* 0x00000004ff007c0c */ /* 0x000fe2000bf05070 */
[----:B------:R-:W3:Y:S01]  /*0050*/  S2R R3, SR_CTAID.X ;  /* 0x0000000000037919 */ /* 0x000ee20000002500 */
[----:B------:R-:W-:Y:S02]  /*0060*/  CS2R R12, SRZ ;  /* 0x00000000000c7805 */ /* 0x000fe4000001ff00 */
[----:B------:R-:W-:Y:S02]  /*0070*/  CS2R R14, SRZ ;  /* 0x00000000000e7805 */ /* 0x000fe4000001ff00 */
[----:B------:R-:W-:Y:S02]  /*0080*/  ISETP.NE.AND.EX P0, PT, RZ, UR5, PT, P0 ;  /* 0x00000005ff007c0c */ /* 0x000fe4000bf05300 */
[----:B------:R-:W-:Y:S02]  /*0090*/  CS2R R16, SRZ ;  /* 0x0000000000107805 */ /* 0x000fe4000001ff00 */
[----:B------:R-:W-:Y:S01]  /*00a0*/  CS2R R18, SRZ ;  /* 0x0000000000127805 */ /* 0x000fe2000001ff00 */
[----:B------:R-:W-:Y:S01]  /*00b0*/  ULDC.64 UR6, c[0x0][0x2d0] ;  /* 0x0000b40000067ab9 */ /* 0x000fe20000000a00 */
[----:B0-----:R-:W-:-:S02]  /*00c0*/  IADD3 R1, R1, -0x2f8, RZ ;  /* 0xfffffd0801017810 */ /* 0x001fc40007ffe0ff */
[----:B-1----:R-:W-:Y:S02]  /*00d0*/  LOP3.LUT R2, R0, 0x1f, RZ, 0xc0, !PT ;  /* 0x0000001f00027812 */ /* 0x002fe400078ec0ff */
[----:B------:R-:W-:Y:S02]  /*00e0*/  SHF.R.U32.HI R252, RZ, 0x5, R0 ;  /* 0x00000005fffc7819 */ /* 0x000fe40000011600 */
[C---:B------:R-:W-:Y:S02]  /*00f0*/  LOP3.LUT R181, R2.reuse, 0x20, RZ, 0xfc, !PT ;  /* 0x0000002002b57812 */ /* 0x040fe400078efcff */
[C---:B------:R-:W-:Y:S02]  /*0100*/  LOP3.LUT R177, R2.reuse, 0x40, RZ, 0xfc, !PT ;  /* 0x0000004002b17812 */ /* 0x040fe400078efcff */
[----:B------:R-:W-:Y:S02]  /*0110*/  LOP3.LUT R173, R2, 0x60, RZ, 0xfc, !PT ;  /* 0x0000006002ad7812 */ /* 0x000fe400078efcff */
[----:B---3--:R-:W-:-:S02]  /*0120*/  LEA R252, R3, R252, 0x2 ;  /* 0x000000fc03fc7211 */ /* 0x008fc400078e10ff */
[C---:B------:R-:W-:Y:S02]  /*0130*/  @P0 LEA R20, P5, R2.reuse, UR4, 0x5 ;  /* 0x0000000402140c11 */ /* 0x040fe4000f8a28ff */
[----:B------:R-:W-:Y:S02]  /*0140*/  @P0 LEA R22, P6, R181, UR4, 0x5 ;  /* 0x00000004b5160c11 */ /* 0x000fe4000f8c28ff */
[----:B------:R-:W-:Y:S02]  /*0150*/  @P0 LEA R36, P1, R177, UR4, 0x5 ;  /* 0x00000004b1240c11 */ /* 0x000fe4000f8228ff */
[----:B------:R-:W-:Y:S02]  /*0160*/  @P0 LEA R38, P2, R173, UR4, 0x5 ;  /* 0x00000004ad260c11 */ /* 0x000fe4000f8428ff */
[C---:B------:R-:W-:Y:S02]  /*0170*/  LOP3.LUT R167, R2.reuse, 0x80, RZ, 0xfc, !PT ;  /* 0x0000008002a77812 */ /* 0x040fe400078efcff */
[----:B------:R-:W-:-:S02]  /*0180*/  LOP3.LUT R157, R2, 0xa0, RZ, 0xfc, !PT ;  /* 0x000000a0029d7812 */ /* 0x000fc400078efcff */
[C---:B------:R-:W-:Y:S02]  /*0190*/  LOP3.LUT R161, R2.reuse, 0xc0, RZ, 0xfc, !PT ;  /* 0x000000c002a17812 */ /* 0x040fe400078efcff */
[C---:B------:R-:W-:Y:S02]  /*01a0*/  LOP3.LUT R163, R2.reuse, 0xe0, RZ, 0xfc, !PT ;  /* 0x000000e002a37812 */ /* 0x040fe400078efcff */
[C---:B------:R-:W-:Y:S02]  /*01b0*/  LOP3.LUT R165, R2.reuse, 0x100, RZ, 0xfc, !PT ;  /* 0x0000010002a57812 */ /* 0x040fe400078efcff */
[----:B------:R-:W-:Y:S02]  /*01c0*/  LOP3.LUT R3, R2, 0x120, RZ, 0xfc, !PT ;  /* 0x0000012002037812 */ /* 0x000fe400078efcff */
[----:B------:R-:W-:Y:S02]  /*01d0*/  SHF.L.U32 R0, R0, 0x5, RZ ;  /* 0x0000000500007819 */ /* 0x000fe400000006ff */
[----:B------:R-:W-:-:S02]  /*01e0*/  @P0 IADD3.X R21, RZ, UR5, RZ, P5, !PT ;  /* 0x00000005ff150c10 */ /* 0x000fc4000affe4ff */
[----:B------:R-:W-:Y:S02]  /*01f0*/  @P0 LEA.HI.X R23, R181, UR5, RZ, 0x5, P6 ;  /* 0x00000005b5170c11 */ /* 0x000fe4000b0f2cff */
[----:B------:R-:W-:Y:S02]  /*0200*/  @P0 LEA.HI.X R37, R177, UR5, RZ, 0x5, P1 ;  /* 0x00000005b1250c11 */ /* 0x000fe400088f2cff */
[----:B------:R-:W-:Y:S02]  /*0210*/  @P0 LEA.HI.X R39, R173, UR5, RZ, 0x5, P2 ;  /* 0x00000005ad270c11 */ /* 0x000fe400090f2cff */
[----:B------:R-:W-:Y:S02]  /*0220*/  @P0 LEA R52, P3, R167, UR4, 0x5 ;  /* 0x00000004a7340c11 */ /* 0x000fe4000f8628ff */
[----:B------:R-:W-:Y:S02]  /*0230*/  @P0 LEA R54, P4, R157, UR4, 0x5 ;  /* 0x000000049d360c11 */ /* 0x000fe4000f8828ff */
[----:B------:R-:W-:-:S02]  /*0240*/  @P0 LEA R68, P5, R161, UR4, 0x5 ;  /* 0x00000004a1440c11 */ /* 0x000fc4000f8a28ff */
[----:B------:R-:W-:Y:S02]  /*0250*/  @P0 LEA R70, P6, R163, UR4, 0x5 ;  /* 0x00000004a3460c11 */ /* 0x000fe4000f8c28ff */
[----:B------:R-:W-:Y:S02]  /*0260*/  @P0 LEA R76, P1, R165, UR4, 0x5 ;  /* 0x00000004a54c0c11 */ /* 0x000fe4000f8228ff */
[----:B------:R-:W-:Y:S02]  /*0270*/  @P0 LEA R80, P2, R3, UR4, 0x5 ;  /* 0x0000000403500c11 */ /* 0x000fe4000f8428ff */
[----:B------:R-:W-:Y:S02]  /*0280*/  LOP3.LUT R0, R0, 0x3e0, RZ, 0xc0, !PT ;  /* 0x000003e000007812 */ /* 0x000fe400078ec0ff */
[----:B------:R-:W-:Y:S02]  /*0290*/  @P0 LEA.HI.X R53, R167, UR5, RZ, 0x5, P3 ;  /* 0x00000005a7350c11 */ /* 0x000fe400098f2cff */
[----:B------:R-:W-:-:S02]  /*02a0*/  @P0 LEA.HI.X R55, R157, UR5, RZ, 0x5, P4 ;  /* 0x000000059d370c11 */ /* 0x000fc4000a0f2cff */
[----:B------:R-:W-:Y:S02]  /*02b0*/  @P0 LEA.HI.X R69, R161, UR5, RZ, 0x5, P5 ;  /* 0x00000005a1450c11 */ /* 0x000fe4000a8f2cff */
[----:B------:R-:W-:Y:S02]  /*02c0*/  @P0 LEA.HI.X R71, R163, UR5, RZ, 0x5, P6 ;  /* 0x00000005a3470c11 */ /* 0x000fe4000b0f2cff */
[----:B------:R-:W-:Y:S02]  /*02d0*/  @P0 LEA.HI.X R77, R165, UR5, RZ, 0x5, P1 ;  /* 0x00000005a54d0c11 */ /* 0x000fe400088f2cff */
[----:B------:R-:W-:Y:S01]  /*02e0*/  @P0 LEA.HI.X R81, R3, UR5, RZ, 0x5, P2 ;  /* 0x0000000503510c11 */ /* 0x000fe200090f2cff */
[----:B------:R-:W-:Y:S01]  /*02f0*/  ULDC.64 UR4, c[0x0][0x260] ;  /* 0x0000980000047ab9 */ /* 0x000fe20000000a00 */
[----:B------:R-:W-:Y:S02]  /*0300*/  SHF.L.U32 R92, R2, 0x5, RZ ;  /* 0x00000005025c7819 */ /* 0x000fe400000006ff */
[----:B------:R-:W-:-:S02]  /*0310*/  IADD3 R184, P2, R0, UR4, RZ ;  /* 0x0000000400b87c10 */ /* 0x000fc4000ff5e0ff */
[C---:B------:R-:W-:Y:S02]  /*0320*/  SHF.L.U32 R96, R181.reuse, 0x5, RZ ;  /* 0x00000005b5607819 */ /* 0x040fe400000006ff */
[----:B------:R-:W-:Y:S01]  /*0330*/  IADD3.X R185, RZ, UR5, RZ, P2, !PT ;  /* 0x00000005ffb97c10 */ /* 0x000fe200097fe4ff */
[----:B------:R-:W-:Y:S01]  /*0340*/  ULDC.64 UR4, c[0x0][0x268] ;  /* 0x00009a0000047ab9 */ /* 0x000fe20000000a00 */
[----:B------:R-:W-:Y:S01]  /*0350*/  SHF.R.U32.HI R4, RZ, 0x1b, R181 ;  /* 0x0000001bff047819 */ /* 0x000fe200000116b5 */
[----:B--2---:R-:W-:Y:S01]  /*0360*/  IMAD.WIDE.U32 R180, R181, 0x20, R168 ;  /* 0x00000020b5b47825 */ /* 0x004fe200078e00a8 */
[----:B------:R-:W-:Y:S02]  /*0370*/  IADD3 R182, P2, R92, UR4, RZ ;  /* 0x000000045cb67c10 */ /* 0x000fe4000ff5e0ff */
[----:B------:R-:W-:Y:S02]  /*0380*/  IADD3 R178, P4, R96, UR4, RZ ;  /* 0x0000000460b27c10 */ /* 0x000fe4000ff9e0ff */
[----:B------:R-:W-:-:S02]  /*0390*/  SHF.L.U32 R108, R177, 0x5, RZ ;  /* 0x00000005b16c7819 */ /* 0x000fc400000006ff */
[----:B------:R-:W-:Y:S02]  /*03a0*/  SHF.L.U32 R112, R173, 0x5, RZ ;  /* 0x00000005ad707819 */ /* 0x000fe400000006ff */
[----:B------:R-:W-:Y:S02]  /*03b0*/  SHF.L.U32 R124, R167, 0x5, RZ ;  /* 0x00000005a77c7819 */ /* 0x000fe400000006ff */
[----:B------:R-:W-:Y:S02]  /*03c0*/  SHF.L.U32 R128, R157, 0x5, RZ ;  /* 0x000000059d807819 */ /* 0x000fe400000006ff */
[----:B------:R-:W-:Y:S02]  /*03d0*/  IADD3.X R183, RZ, UR5, RZ, P2, !PT ;  /* 0x00000005ffb77c10 */ /* 0x000fe400097fe4ff */
[----:B------:R-:W-:Y:S02]  /*03e0*/  IADD3.X R179, R4, UR5, RZ, P4, !PT ;  /* 0x0000000504b37c10 */ /* 0x000fe4000a7fe4ff */
[----:B------:R-:W-:Y:S01]  /*03f0*/  SHF.R.U32.HI R5, RZ, 0x1b, R177 ;  /* 0x0000001bff057819 */ /* 0x000fe200000116b1 */
[----:B------:R-:W-:Y:S01]  /*0400*/  IMAD.WIDE.U32 R176, R177, 0x20, R168 ;  /* 0x00000020b1b07825 */ /* 0x000fe200078e00a8 */
[----:B------:R-:W-:-:S02]  /*0410*/  SHF.R.U32.HI R6, RZ, 0x1b, R173 ;  /* 0x0000001bff067819 */ /* 0x000fc400000116ad */
[----:B------:R-:W-:Y:S01]  /*0420*/  SHF.R.U32.HI R7, RZ, 0x1b, R167 ;  /* 0x0000001bff077819 */ /* 0x000fe200000116a7 */
[----:B------:R-:W-:Y:S01]  /*0430*/  IMAD.WIDE.U32 R172, R173, 0x20, R168 ;  /* 0x00000020adac7825 */ /* 0x000fe200078e00a8 */
[----:B------:R-:W-:Y:S02]  /*0440*/  SHF.R.U32.HI R8, RZ, 0x1b, R157 ;  /* 0x0000001bff087819 */ /* 0x000fe4000001169d */
[----:B------:R-:W-:Y:S01]  /*0450*/  IADD3 R174, P5, R108, UR4, RZ ;  /* 0x000000046cae7c10 */ /* 0x000fe2000ffbe0ff */
[--C-:B------:R-:W-:Y:S01]  /*0460*/  IMAD.WIDE.U32 R166, R167, 0x20, R168.reuse ;  /* 0x00000020a7a67825 */ /* 0x100fe200078e00a8 */
[----:B------:R-:W-:Y:S02]  /*0470*/  IADD3 R170, P3, R112, UR4, RZ ;  /* 0x0000000470aa7c10 */ /* 0x000fe4000ff7e0ff */
[----:B------:R-:W-:Y:S01]  /*0480*/  IADD3 R158, P2, R124, UR4, RZ ;  /* 0x000000047c9e7c10 */ /* 0x000fe2000ff5e0ff */
[----:B------:R-:W-:Y:S01]  /*0490*/  IMAD.WIDE.U32 R156, R157, 0x20, R168 ;  /* 0x000000209d9c7825 */ /* 0x000fe200078e00a8 */
[----:B------:R-:W-:-:S02]  /*04a0*/  IADD3 R2, P4, R128, UR4, RZ ;  /* 0x0000000480027c10 */ /* 0x000fc4000ff9e0ff */
[C---:B------:R-:W-:Y:S02]  /*04b0*/  SHF.L.U32 R140, R161.reuse, 0x5, RZ ;  /* 0x00000005a18c7819 */ /* 0x040fe400000006ff */
[----:B------:R-:W-:Y:S01]  /*04c0*/  SHF.R.U32.HI R9, RZ, 0x1b, R161 ;  /* 0x0000001bff097819 */ /* 0x000fe200000116a1 */
[----:B------:R-:W-:Y:S01]  /*04d0*/  IMAD.WIDE.U32 R160, R161, 0x20, R168 ;  /* 0x00000020a1a07825 */ /* 0x000fe200078e00a8 */
[C---:B------:R-:W-:Y:S02]  /*04e0*/  SHF.L.U32 R144, R163.reuse, 0x5, RZ ;  /* 0x00000005a3907819 */ /* 0x040fe400000006ff */
[----:B------:R-:W-:Y:S01]  /*04f0*/  SHF.R.U32.HI R10, RZ, 0x1b, R163 ;  /* 0x0000001bff0a7819 */ /* 0x000fe200000116a3 */
[----:B------:R-:W-:Y:S01]  /*0500*/  IMAD.WIDE.U32 R162, R163, 0x20, R168 ;  /* 0x00000020a3a27825 */ /* 0x000fe200078e00a8 */
[C---:B------:R-:W-:Y:S02]  /*0510*/  SHF.L.U32 R186, R165.reuse, 0x5, RZ ;  /* 0x00000005a5ba7819 */ /* 0x040fe400000006ff */
[----:B------:R-:W-:Y:S01]  /*0520*/  SHF.R.U32.HI R11, RZ, 0x1b, R165 ;  /* 0x0000001bff0b7819 */ /* 0x000fe200000116a5 */
[----:B------:R-:W-:Y:S01]  /*0530*/  IMAD.WIDE.U32 R164, R165, 0x20, R168 ;  /* 0x00000020a5a47825 */ /* 0x000fe200078e00a8 */
[----:B------:R-:W-:-:S02]  /*0540*/  SHF.L.U32 R188, R3, 0x5, RZ ;  /* 0x0000000503bc7819 */ /* 0x000fc400000006ff */
[----:B------:R-:W-:Y:S01]  /*0550*/  SHF.R.U32.HI R0, RZ, 0x1b, R3 ;  /* 0x0000001bff007819 */ /* 0x000fe20000011603 */
[----:B------:R-:W-:Y:S01]  /*0560*/  IMAD.WIDE.U32 R168, R3, 0x20, R168 ;  /* 0x0000002003a87825 */ /* 0x000fe200078e00a8 */
[----:B------:R-:W-:Y:S02]  /*0570*/  IADD3.X R175, R5, UR5, RZ, P5, !PT ;  /* 0x0000000505af7c10 */ /* 0x000fe4000affe4ff */
[----:B------:R-:W-:Y:S02]  /*0580*/  IADD3.X R171, R6, UR5, RZ, P3, !PT ;  /* 0x0000000506ab7c10 */ /* 0x000fe40009ffe4ff */
[----:B------:R-:W-:Y:S02]  /*0590*/  IADD3.X R159, R7, UR5, RZ, P2, !PT ;  /* 0x00000005079f7c10 */ /* 0x000fe400097fe4ff */
[----:B------:R-:W-:Y:S02]  /*05a0*/  IADD3.X R3, R8, UR5, RZ, P4, !PT ;  /* 0x0000000508037c10 */ /* 0x000fe4000a7fe4ff */
[----:B------:R-:W-:-:S02]  /*05b0*/  IADD3 R148, P5, R140, UR4, RZ ;  /* 0x000000048c947c10 */ /* 0x000fc4000ffbe0ff */
[----:B------:R-:W-:Y:S02]  /*05c0*/  IADD3 R150, P3, R144, UR4, RZ ;  /* 0x0000000490967c10 */ /* 0x000fe4000ff7e0ff */
[----:B------:R-:W-:Y:S02]  /*05d0*/  IADD3 R152, P2, R186, UR4, RZ ;  /* 0x00000004ba987c10 */ /* 0x000fe4000ff5e0ff */
[----:B------:R-:W-:Y:S02]  /*05e0*/  IADD3 R154, P4, R188, UR4, RZ ;  /* 0x00000004bc9a7c10 */ /* 0x000fe4000ff9e0ff */
[----:B------:R-:W-:Y:S02]  /*05f0*/  IADD3.X R149, R9, UR5, RZ, P5, !PT ;  /* 0x0000000509957c10 */ /* 0x000fe4000affe4ff */
[----:B------:R-:W-:Y:S02]  /*0600*/  IADD3.X R151, R10, UR5, RZ, P3, !PT ;  /* 0x000000050a977c10 */ /* 0x000fe40009ffe4ff */
[----:B------:R-:W-:-:S02]  /*0610*/  IADD3.X R153, R11, UR5, RZ, P2, !PT ;  /* 0x000000050b997c10 */ /* 0x000fc400097fe4ff */
[----:B------:R-:W-:Y:S01]  /*0620*/  IADD3.X R155, R0, UR5, RZ, P4, !PT ;  /* 0x00000005009b7c10 */ /* 0x000fe2000a7fe4ff */
[----:B------:R-:W-:Y:S01]  /*0630*/  ULDC.64 UR4, c[0x0][0x208] ;  /* 0x0000820000047ab9 */ /* 0x000fe20000000a00 */
[----:B------:R-:W-:Y:S01]  /*0640*/  ISETP.NE.U32.AND P1, PT, RZ, UR6, PT ;  /* 0x00000006ff007c0c */ /* 0x000fe2000bf25070 */
[----:B------:R-:W2:Y:S03]  /*0650*/  @P0 LDG.E.128 R12, desc[UR4][R20.64+0x10] ;  /* 0x00001004140c0981 */ /* 0x000ea6000c1e1d00 */
[----:B------:R-:W-:Y:S01]  /*0660*/  ISETP.NE.AND.EX P1, PT, RZ, UR7, PT, P1 ;  /* 0x00000007ff007c0c */ /* 0x000fe2000bf25310 */
[----:B------:R0:W3:Y:S01]  /*0670*/  @P0 LDG.E.128 R16, desc[UR4][R20.64] ;  /* 0x0000000414100981 */ /* 0x0000e2000c1e1d00 */
[----:B------:R-:W-:Y:S02]  /*0680*/  CS2R R86, SRZ ;  /* 0x0000000000567805 */ /* 0x000fe4000001ff00 */
[----:B------:R-:W-:-:S02]  /*0690*/  CS2R R84, SRZ ;  /* 0x0000000000547805 */ /* 0x000fc4000001ff00 */
[----:B------:R-:W-:Y:S02]  /*06a0*/  CS2R R90, SRZ ;  /* 0x00000000005a7805 */ /* 0x000fe4000001ff00 */
[----:B------:R-:W-:-:S05]  /*06b0*/  CS2R R88, SRZ ;  /* 0x0000000000587805 */ /* 0x000fca000001ff00 */
[----:B------:R-:W-:Y:S02]  /*06c0*/  @P1 IADD3 R92, P2, R92, UR6, RZ ;  /* 0x000000065c5c1c10 */ /* 0x000fe4000ff5e0ff */
[----:B------:R-:W-:Y:S02]  /*06d0*/  @P1 IADD3 R108, P5, R108, UR6, RZ ;  /* 0x000000066c6c1c10 */ /* 0x000fe4000ffbe0ff */
[----:B------:R-:W-:Y:S02]  /*06e0*/  @P1 IADD3.X R93, RZ, UR7, RZ, P2, !PT ;  /* 0x00000007ff5d1c10 */ /* 0x000fe400097fe4ff */
[----:B------:R-:W-:Y:S02]  /*06f0*/  @P1 IADD3 R112, P4, R112, UR6, RZ ;  /* 0x0000000670701c10 */ /* 0x000fe4000ff9e0ff */
[----:B------:R-:W-:Y:S01]  /*0700*/  @P1 IADD3 R124, P3, R124, UR6, RZ ;  /* 0x000000067c7c1c10 */ /* 0x000fe2000ff7e0ff */
[----:B------:R-:W4:Y:S01]  /*0710*/  @P1 LDG.E.128 R84, desc[UR4][R92.64+0x10] ;  /* 0x000010045c541981 */ /* 0x000f22000c1e1d00 */
[----:B------:R-:W-:-:S02]  /*0720*/  @P1 IADD3.X R109, R5, UR7, RZ, P5, !PT ;  /* 0x00000007056d1c10 */ /* 0x000fc4000affe4ff */
[----:B------:R-:W-:Y:S01]  /*0730*/  @P1 IADD3.X R113, R6, UR7, RZ, P4, !PT ;  /* 0x0000000706711c10 */ /* 0x000fe2000a7fe4ff */
[----:B------:R-:W4:Y:S01]  /*0740*/  @P1 LDG.E.128 R88, desc[UR4][R92.64] ;  /* 0x000000045c581981 */ /* 0x000f22000c1e1d00 */
[----:B------:R-:W-:Y:S02]  /*0750*/  @P1 IADD3.X R125, R7, UR7, RZ, P3, !PT ;  /* 0x00000007077d1c10 */ /* 0x000fe40009ffe4ff */
[----:B------:R-:W-:Y:S02]  /*0760*/  CS2R R6, SRZ ;  /* 0x0000000000067805 */ /* 0x000fe4000001ff00 */
[----:B------:R-:W-:Y:S02]  /*0770*/  @P1 IADD3 R96, P6, R96, UR6, RZ ;  /* 0x0000000660601c10 */ /* 0x000fe4000ffde0ff */
[----:B------:R-:W-:Y:S02]  /*0780*/  @P1 IADD3 R128, P2, R128, UR6, RZ ;  /* 0x0000000680801c10 */ /* 0x000fe4000ff5e0ff */
[----:B------:R-:W-:-:S02]  /*0790*/  @P1 IADD3 R140, P5, R140, UR6, RZ ;  /* 0x000000068c8c1c10 */ /* 0x000fc4000ffbe0ff */
[----:B------:R-:W-:Y:S02]  /*07a0*/  @P1 IADD3 R144, P4, R144, UR6, RZ ;  /* 0x0000000690901c10 */ /* 0x000fe4000ff9e0ff */
[----:B------:R-:W-:Y:S02]  /*07b0*/  @P1 IADD3 R186, P3, R186, UR6, RZ ;  /* 0x00000006baba1c10 */ /* 0x000fe4000ff7e0ff */
[----:B------:R-:W-:Y:S02]  /*07c0*/  @P1 IADD3.X R97, R4, UR7, RZ, P6, !PT ;  /* 0x0000000704611c10 */ /* 0x000fe4000b7fe4ff */
[----:B------:R-:W-:Y:S02]  /*07d0*/  CS2R R4, SRZ ;  /* 0x0000000000047805 */ /* 0x000fe4000001ff00 */
[----:B------:R-:W-:Y:S02]  /*07e0*/  @P1 IADD3.X R129, R8, UR7, RZ, P2, !PT ;  /* 0x0000000708811c10 */ /* 0x000fe400097fe4ff */
[----:B------:R-:W-:-:S02]  /*07f0*/  @P1 IADD3.X R141, R9, UR7, RZ, P5, !PT ;  /* 0x00000007098d1c10 */ /* 0x000fc4000affe4ff */
[----:B------:R-:W-:Y:S02]  /*0800*/  CS2R R8, SRZ ;  /* 0x0000000000087805 */ /* 0x000fe4000001ff00 */
[----:B------:R-:W-:Y:S01]  /*0810*/  @P1 IADD3.X R145, R10, UR7, RZ, P4, !PT ;  /* 0x000000070a911c10 */ /* 0x000fe2000a7fe4ff */
[----:B------:R-:W5:Y:S01]  /*0820*/  @P0 LDG.E.128 R4, desc[UR4][R22.64] ;  /* 0x0000000416040981 */ /* 0x000f62000c1e1d00 */
[----:B------:R-:W-:Y:S02]  /*0830*/  @P1 IADD3.X R187, R11, UR7, RZ, P3, !PT ;  /* 0x000000070bbb1c10 */ /* 0x000fe40009ffe4ff */
[----:B------:R-:W-:Y:S02]  /*0840*/  CS2R R10, SRZ ;  /* 0x00000000000a7805 */ /* 0x000fe4000001ff00 */
[----:B0-----:R-:W-:Y:S02]  /*0850*/  CS2R R20, SRZ ;  /* 0x0000000000147805 */ /* 0x001fe4000001ff00 */
[----:B------:R-:W-:-:S02]  /*0860*/  CS2R R24, SRZ ;  /* 0x0000000000187805 */ /* 0x000fc4000001ff00 */
[----:B------:R-:W-:Y:S02]  /*0870*/  CS2R R26, SRZ ;  /* 0x00000000001a7805 */ /* 0x000fe4000001ff00 */
[----:B------:R-:W-:Y:S02]  /*0880*/  CS2R R28, SRZ ;  /* 0x00000000001c7805 */ /* 0x000fe4000001ff00 */
[----:B------:R-:W-:Y:S01]  /*0890*/  CS2R R30, SRZ ;  /* 0x00000000001e7805 */ /* 0x000fe2000001ff00 */
[----:B------:R0:W5:Y:S01]  /*08a0*/  @P0 LDG.E.128 R8, desc[UR4][R22.64+0x10] ;  /* 0x0000100416080981 */ /* 0x000162000c1e1d00 */
[----:B------:R-:W-:Y:S02]  /*08b0*/  CS2R R32, SRZ ;  /* 0x0000000000207805 */ /* 0x000fe4000001ff00 */
[----:B------:R-:W-:Y:S02]  /*08c0*/  CS2R R34, SRZ ;  /* 0x0000000000227805 */ /* 0x000fe4000001ff00 */
[----:B------:R-:W-:Y:S01]  /*08d0*/  CS2R R40, SRZ ;  /* 0x0000000000287805 */ /* 0x000fe2000001ff00 */
[----:B------:R-:W5:Y:S01]  /*08e0*/  @P0 LDG.E.128 R24, desc[UR4][R38.64+0x10] ;  /* 0x0000100426180981 */ /* 0x000f62000c1e1d00 */
[----:B------:R-:W-:-:S02]  /*08f0*/  CS2R R42, SRZ ;  /* 0x00000000002a7805 */ /* 0x000fc4000001ff00 */
[----:B------:R-:W-:Y:S02]  /*0900*/  CS2R R44, SRZ ;  /* 0x00000000002c7805 */ /* 0x000fe4000001ff00 */
[----:B------:R-:W-:Y:S01]  /*0910*/  CS2R R46, SRZ ;  /* 0x00000000002e7805 */ /* 0x000fe2000001ff00 */
[----:B------:R-:W5:Y:S01]  /*0920*/  @P0 LDG.E.128 R28, desc[UR4][R52.64] ;  /* 0x00000004341c0981 */ /* 0x000f62000c1e1d00 */
[----:B------:R-:W-:Y:S02]  /*0930*/  CS2R R48, SRZ ;  /* 0x0000000000307805 */ /* 0x000fe4000001ff00 */
[----:B0-----:R-:W-:Y:S02]  /*0940*/  CS2R R22, SRZ ;  /* 0x0000000000167805 */ /* 0x001fe4000001ff00 */
[----:B------:R-:W-:Y:S01]  /*0950*/  CS2R R50, SRZ ;  /* 0x0000000000327805 */ /* 0x000fe2000001ff00 */
[----:B------:R0:W5:Y:S01]  /*0960*/  @P0 LDG.E.128 R32, desc[UR4][R52.64+0x10] ;  /* 0x0000100434200981 */ /* 0x000162000c1e1d00 */
[----:B------:R-:W-:-:S02]  /*0970*/  CS2R R56, SRZ ;  /* 0x0000000000387805 */ /* 0x000fc4000001ff00 */
        /* <DEDUP_REMOVED lines=8> */
[----:B0-----:R-:W-:Y:S02]  /*0a00*/  CS2R R52, SRZ ;  /* 0x0000000000347805 */ /* 0x001fe4000001ff00 */
[----:B------:R-:W-:Y:S01]  /*0a10*/  CS2R R74, SRZ ;  /* 0x00000000004a7805 */ /* 0x000fe2000001ff00 */
[----:B------:R-:W5:Y:S01]  /*0a20*/  @P0 LDG.E.128 R44, desc[UR4][R68.64] ;  /* 0x00000004442c0981 */ /* 0x000f62000c1e1d00 */
[----:B------:R-:W-:Y:S02]  /*0a30*/  CS2R R78, SRZ ;  /* 0x00000000004e7805 */ /* 0x000fe4000001ff00 */
[----:B-1----:R-:W-:Y:S02]  /*0a40*/  CS2R R38, SRZ ;  /* 0x0000000000267805 */ /* 0x002fe4000001ff00 */
[----:B------:R-:W-:Y:S01]  /*0a50*/  CS2R R82, SRZ ;  /* 0x0000000000527805 */ /* 0x000fe2000001ff00 */
[----:B------:R0:W5:Y:S01]  /*0a60*/  @P0 LDG.E.128 R48, desc[UR4][R68.64+0x10] ;  /* 0x0000100444300981 */ /* 0x000162000c1e1d00 */
[----:B------:R-:W-:-:S02]  /*0a70*/  CS2R R94, SRZ ;  /* 0x00000000005e7805 */ /* 0x000fc4000001ff00 */
[----:B------:R-:W-:Y:S02]  /*0a80*/  CS2R R92, SRZ ;  /* 0x00000000005c7805 */ /* 0x000fe4000001ff00 */
[----:B------:R-:W-:Y:S01]  /*0a90*/  CS2R R98, SRZ ;  /* 0x0000000000627805 */ /* 0x000fe2000001ff00 */
[----:B------:R-:W5:Y:S01]  /*0aa0*/  @P0 LDG.E.128 R56, desc[UR4][R70.64+0x10] ;  /* 0x0000100446380981 */ /* 0x000f62000c1e1d00 */
[----:B------:R-:W-:Y:S02]  /*0ab0*/  CS2R R102, SRZ ;  /* 0x0000000000667805 */ /* 0x000fe4000001ff00 */
[----:B------:R-:W-:Y:S02]  /*0ac0*/  CS2R R100, SRZ ;  /* 0x0000000000647805 */ /* 0x000fe4000001ff00 */
[----:B------:R-:W-:Y:S01]  /*0ad0*/  CS2R R106, SRZ ;  /* 0x00000000006a7805 */ /* 0x000fe2000001ff00 */
[----:B------:R-:W5:Y:S01]  /*0ae0*/  @P0 LDG.E.128 R60, desc[UR4][R76.64] ;  /* 0x000000044c3c0981 */ /* 0x000f62000c1e1d00 */
[----:B------:R-:W-:-:S02]  /*0af0*/  CS2R R104, SRZ ;  /* 0x0000000000687805 */ /* 0x000fc4000001ff00 */
[----:B0-----:R-:W-:Y:S02]  /*0b00*/  CS2R R68, SRZ ;  /* 0x0000000000447805 */ /* 0x001fe4000001ff00 */
        /* <DEDUP_REMOVED lines=12> */
[----:B------:R-:W-:Y:S01]  /*0bd0*/  @P1 IADD3 R188, P2, R188, UR6, RZ ;  /* 0x00000006bcbc1c10 */ /* 0x000fe2000ff5e0ff */
[----:B------:R-:W5:Y:S01]  /*0be0*/  @P1 LDG.E.128 R100, desc[UR4][R124.64] ;  /* 0x000000047c641981 */ /* 0x000f62000c1e1d00 */
[----:B------:R-:W-:-:S02]  /*0bf0*/  CS2R R134, SRZ ;  /* 0x0000000000867805 */ /* 0x000fc4000001ff00 */
[----:B------:R-:W-:Y:S02]  /*0c00*/  CS2R R132, SRZ ;  /* 0x0000000000847805 */ /* 0x000fe4000001ff00 */
[----:B------:R-:W-:Y:S01]  /*0c10*/  CS2R R138, SRZ ;  /* 0x00000000008a7805 */ /* 0x000fe2000001ff00 */
[----:B------:R-:W5:Y:S01]  /*0c20*/  @P1 LDG.E.128 R76, desc[UR4][R96.64] ;  /* 0x00000004604c1981 */ /* 0x000f62000c1e1d00 */
[----:B------:R-:W-:Y:S02]  /*0c30*/  CS2R R136, SRZ ;  /* 0x0000000000887805 */ /* 0x000fe4000001ff00 */
[----:B------:R-:W-:Y:S02]  /*0c40*/  CS2R R142, SRZ ;  /* 0x00000000008e7805 */ /* 0x000fe4000001ff00 */
[----:B------:R-:W-:Y:S01]  /*0c50*/  CS2R R146, SRZ ;  /* 0x0000000000927805 */ /* 0x000fe2000001ff00 */
[----:B------:R0:W5:Y:S01]  /*0c60*/  @P1 LDG.E.128 R104, desc[UR4][R124.64+0x10] ;  /* 0x000010047c681981 */ /* 0x000162000c1e1d00 */
[----:B------:R-:W-:Y:S01]  /*0c70*/  @P1 IADD3.X R189, R0, UR7, RZ, P2, !PT ;  /* 0x0000000700bd1c10 */ /* 0x000fe200097fe4ff */
[----:B------:R-:W-:-:S02]  /*0c80*/  ULDC UR6, c[0x0][0x214] ;  /* 0x0000850000067ab9 */ /* 0x000fc40000000800 */
[----:B------:R-:W5:Y:S04]  /*0c90*/  @P1 LDG.E.128 R116, desc[UR4][R140.64] ;  /* 0x000000048c741981 */ /* 0x000f68000c1e1d00 */
[----:B------:R1:W5:Y:S01]  /*0ca0*/  @P1 LDG.E.128 R120, desc[UR4][R140.64+0x10] ;  /* 0x000010048c781981 */ /* 0x000362000c1e1d00 */
[----:B0-----:R-:W-:-:S03]  /*0cb0*/  CS2R R124, SRZ ;  /* 0x00000000007c7805 */ /* 0x001fc6000001ff00 */
[----:B------:R-:W5:Y:S04]  /*0cc0*/  @P1 LDG.E.128 R132, desc[UR4][R186.64] ;  /* 0x00000004ba841981 */ /* 0x000f68000c1e1d00 */
[----:B------:R-:W5:Y:S01]  /*0cd0*/  @P1 LDG.E.128 R124, desc[UR4][R144.64] ;  /* 0x00000004907c1981 */ /* 0x000f62000c1e1d00 */
[----:B-1----:R-:W-:-:S03]  /*0ce0*/  CS2R R140, SRZ ;  /* 0x00000000008c7805 */ /* 0x002fc6000001ff00 */
[----:B------:R-:W5:Y:S04]  /*0cf0*/  @P1 LDG.E.128 R136, desc[UR4][R186.64+0x10] ;  /* 0x00001004ba881981 */ /* 0x000f68000c1e1d00 */
[----:B------:R-:W5:Y:S04]  /*0d00*/  @P1 LDG.E.128 R140, desc[UR4][R188.64] ;  /* 0x00000004bc8c1981 */ /* 0x000f68000c1e1d00 */
[----:B--2---:R0:W-:Y:S04]  /*0d10*/  STL.64 [R1+0x20], R12 ;  /* 0x0000200c01007387 */ /* 0x0041e80000100a00 */
[----:B------:R1:W-:Y:S04]  /*0d20*/  STL.64 [R1+0x28], R14 ;  /* 0x0000280e01007387 */ /* 0x0003e80000100a00 */
[----:B---3--:R2:W-:Y:S04]  /*0d30*/  STL.64 [R1+0x30], R16 ;  /* 0x0000301001007387 */ /* 0x0085e80000100a00 */
[----:B------:R3:W-:Y:S01]  /*0d40*/  STL.64 [R1+0x38], R18 ;  /* 0x0000381201007387 */ /* 0x0007e20000100a00 */
[----:B0-----:R-:W-:-:S02]  /*0d50*/  CS2R R12, SRZ ;  /* 0x00000000000c7805 */ /* 0x001fc4000001ff00 */
[----:B-1----:R-:W-:Y:S02]  /*0d60*/  CS2R R14, SRZ ;  /* 0x00000000000e7805 */ /* 0x002fe4000001ff00 */
[----:B--2---:R-:W-:-:S04]  /*0d70*/  CS2R R16, SRZ ;  /* 0x0000000000107805 */ /* 0x004fc8000001ff00 */
[----:B------:R-:W5:Y:S01]  /*0d80*/  @P0 LDG.E.128 R12, desc[UR4][R36.64] ;  /* 0x00000004240c0981 */ /* 0x000f62000c1e1d00 */
[----:B---3--:R-:W-:-:S06]  /*0d90*/  CS2R R18, SRZ ;  /* 0x0000000000127805 */ /* 0x008fcc000001ff00 */
[----:B------:R0:W5:Y:S02]  /*0da0*/  @P0 LDG.E.128 R16, desc[UR4][R36.64+0x10] ;  /* 0x0000100424100981 */ /* 0x000164000c1e1d00 */
[----:B0-----:R-:W-:-:S06]  /*0db0*/  CS2R R36, SRZ ;  /* 0x0000000000247805 */ /* 0x001fcc000001ff00 */
[----:B------:R0:W5:Y:S02]  /*0dc0*/  @P0 LDG.E.128 R36, desc[UR4][R54.64] ;  /* 0x0000000436240981 */ /* 0x000164000c1e1d00 */
[----:B0-----:R-:W-:-:S06]  /*0dd0*/  CS2R R54, SRZ ;  /* 0x0000000000367805 */ /* 0x001fcc000001ff00 */
[----:B------:R0:W5:Y:S02]  /*0de0*/  @P0 LDG.E.128 R52, desc[UR4][R70.64] ;  /* 0x0000000446340981 */ /* 0x000164000c1e1d00 */
[----:B0-----:R-:W-:Y:S02]  /*0df0*/  CS2R R70, SRZ ;  /* 0x0000000000467805 */ /* 0x001fe4000001ff00 */
[----:B----4-:R0:W-:Y:S04]  /*0e00*/  STL.64 [R1+0x10], R84 ;  /* 0x0000105401007387 */ /* 0x0101e80000100a00 */
[----:B------:R1:W5:Y:S04]  /*0e10*/  @P0 LDG.E.128 R68, desc[UR4][R80.64] ;  /* 0x0000000450440981 */ /* 0x000368000c1e1d00 */
[----:B------:R2:W-:Y:S01]  /*0e20*/  STL.64 [R1+0x18], R86 ;  /* 0x0000185601007387 */ /* 0x0005e20000100a00 */
[----:B-1----:R-:W-:-:S03]  /*0e30*/  CS2R R80, SRZ ;  /* 0x0000000000507805 */ /* 0x002fc6000001ff00 */
[----:B------:R1:W-:Y:S01]  /*0e40*/  STL.64 [R1], R88 ;  /* 0x0000005801007387 */ /* 0x0003e20000100a00 */
        /* <DEDUP_REMOVED lines=15> */
[----:B------:R0:W5:Y:S02]  /*0f40*/  @P1 LDG.E.128 R128, desc[UR4][R144.64+0x10] ;  /* 0x0000100490801981 */ /* 0x000164000c1e1d00 */
[----:B0-----:R-:W-:-:S06]  /*0f50*/  CS2R R144, SRZ ;  /* 0x0000000000907805 */ /* 0x001fcc000001ff00 */
[----:B------:R0:W5:Y:S01]  /*0f60*/  @P1 LDG.E.128 R144, desc[UR4][R188.64+0x10] ;  /* 0x00001004bc901981 */ /* 0x000162000c1e1d00 */
[----:B------:R-:W-:-:S13]  /*0f70*/  ISETP.GE.AND P0, PT, R252, UR6, PT ;  /* 0x00000006fc007c0c */ /* 0x000fda000bf06270 */
[----:B0-----:R-:W-:Y:S05]  /*0f80*/  @P0 EXIT ;  /* 0x000000000000094d */ /* 0x001fea0003800000 */
[----:B------:R-:W2:Y:S01]  /*0f90*/  LDG.E.128 R232, desc[UR4][R184.64] ;  /* 0x00000004b8e87981 */ /* 0x000ea2000c1e1d00 */
[----:B------:R-:W-:Y:S01]  /*0fa0*/  ULDC.64 UR6, c[0x0][0x228] ;  /* 0x00008a0000067ab9 */ /* 0x000fe20000000a00 */
[----:B------:R-:W-:Y:S01]  /*0fb0*/  ULDC.64 UR16, c[0x0][0x228] ;  /* 0x00008a0000107ab9 */ /* 0x000fe20000000a00 */
[----:B------:R-:W-:Y:S01]  /*0fc0*/  ULDC.64 UR8, c[0x0][0x230] ;  /* 0x00008c0000087ab9 */ /* 0x000fe20000000a00 */
[----:B------:R-:W3:Y:S01]  /*0fd0*/  LDG.E.128 R228, desc[UR4][R184.64+0x10] ;  /* 0x00001004b8e47981 */ /* 0x000ee2000c1e1d00 */
[----:B------:R-:W-:Y:S01]  /*0fe0*/  ULDC.64 UR10, c[0x0][0x238] ;  /* 0x00008e00000a7ab9 */ /* 0x000fe20000000a00 */
[----:B------:R-:W-:Y:S01]  /*0ff0*/  ULDC.64 UR12, c[0x0][0x2b8] ;  /* 0x0000ae00000c7ab9 */ /* 0x000fe20000000a00 */
[----:B------:R-:W-:Y:S01]  /*1000*/  ULDC.64 UR14, c[0x0][0x2c0] ;  /* 0x0000b000000e7ab9 */ /* 0x000fe20000000a00 */
        /* <DEDUP_REMOVED lines=19> */
[----:B------:R0:W-:Y:S04]  /*1140*/  STL.64 [R1+0x2b8], R234 ;  /* 0x0002b8ea01007387 */ /* 0x0001e80000100a00 */
[----:B---3--:R-:W-:Y:S04]  /*1150*/  STL.64 [R1+0x2a0], R228 ;  /* 0x0002a0e401007387 */ /* 0x008fe80000100a00 */
[----:B------:R1:W-:Y:S04]  /*1160*/  STL.64 [R1+0x2a8], R230 ;  /* 0x0002a8e601007387 */ /* 0x0003e80000100a00 */
[----:B----4-:R-:W-:Y:S04]  /*1170*/  STL.64 [R1+0x290], R224 ;  /* 0x000290e001007387 */ /* 0x010fe80000100a00 */
[----:B------:R2:W-:Y:S04]  /*1180*/  STL.64 [R1+0x298], R226 ;  /* 0x000298e201007387 */ /* 0x0005e80000100a00 */
        /* <DEDUP_REMOVED lines=13> */
[----:B0-----:R-:W4:Y:S04]  /*1260*/  LDG.E.128 R232, desc[UR4][R156.64] ;  /* 0x000000049ce87981 */ /* 0x001f28000c1e1d00 */
[----:B------:R-:W-:Y:S04]  /*1270*/  STL.64 [R1+0x228], R198 ;  /* 0x000228c601007387 */ /* 0x000fe80000100a00 */
[----:B------:R-:W-:Y:S04]  /*1280*/  STL.64 [R1+0x210], R192 ;  /* 0x000210c001007387 */ /* 0x000fe80000100a00 */
[----:B-1----:R-:W4:Y:S04]  /*1290*/  LDG.E.128 R228, desc[UR4][R156.64+0x10] ;  /* 0x000010049ce47981 */ /* 0x002f28000c1e1d00 */
[----:B------:R0:W-:Y:S04]  /*12a0*/  STL.64 [R1+0x218], R194 ;  /* 0x000218c201007387 */ /* 0x0001e80000100a00 */
[----:B------:R-:W-:Y:S04]  /*12b0*/  STL.64 [R1+0x200], R188 ;  /* 0x000200bc01007387 */ /* 0x000fe80000100a00 */
[----:B--2---:R-:W2:Y:S04]  /*12c0*/  LDG.E.128 R224, desc[UR4][R2.64] ;  /* 0x0000000402e07981 */ /* 0x004ea8000c1e1d00 */
[----:B------:R1:W-:Y:S04]  /*12d0*/  STL.64 [R1+0x208], R190 ;  /* 0x000208be01007387 */ /* 0x0003e80000100a00 */
[----:B---3--:R-:W3:Y:S04]  /*12e0*/  LDG.E.128 R208, desc[UR4][R148.64] ;  /* 0x0000000494d07981 */ /* 0x008ee8000c1e1d00 */
[----:B----4-:R-:W4:Y:S04]  /*12f0*/  LDG.E.128 R204, desc[UR4][R148.64+0x10] ;  /* 0x0000100494cc7981 */ /* 0x010f28000c1e1d00 */
[----:B0-----:R-:W4:Y:S04]  /*1300*/  LDG.E.128 R192, desc[UR4][R150.64] ;  /* 0x0000000496c07981 */ /* 0x001f28000c1e1d00 */
[----:B-1----:R-:W4:Y:S04]  /*1310*/  LDG.E.128 R188, desc[UR4][R150.64+0x10] ;  /* 0x0000100496bc7981 */ /* 0x002f28000c1e1d00 */
[----:B------:R-:W3:Y:S04]  /*1320*/  LDG.E.128 R220, desc[UR4][R2.64+0x10] ;  /* 0x0000100402dc7981 */ /* 0x000ee8000c1e1d00 */
[----:B------:R-:W4:Y:S04]  /*1330*/  LDG.E.128 R216, desc[UR4][R160.64] ;  /* 0x00000004a0d87981 */ /* 0x000f28000c1e1d00 */
[----:B------:R-:W3:Y:S04]  /*1340*/  LDG.E.128 R148, desc[UR4][R154.64+0x10] ;  /* 0x000010049a947981 */ /* 0x000ee8000c1e1d00 */
[----:B------:R-:W4:Y:S04]  /*1350*/  LDG.E.128 R156, desc[UR4][R154.64] ;  /* 0x000000049a9c7981 */ /* 0x000f28000c1e1d00 */
[----:B------:R-:W4:Y:S04]  /*1360*/  LDG.E.128 R212, desc[UR4][R160.64+0x10] ;  /* 0x00001004a0d47981 */ /* 0x000f28000c1e1d00 */
[----:B------:R-:W4:Y:S04]  /*1370*/  LDG.E.128 R200, desc[UR4][R162.64] ;  /* 0x00000004a2c87981 */ /* 0x000f28000c1e1d00 */
[----:B------:R-:W4:Y:S04]  /*1380*/  LDG.E.128 R196, desc[UR4][R162.64+0x10] ;  /* 0x00001004a2c47981 */ /* 0x000f28000c1e1d00 */
[----:B------:R-:W-:Y:S04]  /*1390*/  STL.64 [R1+0x1f0], R184 ;  /* 0x0001f0b801007387 */ /* 0x000fe80000100a00 */
[----:B------:R0:W-:Y:S04]  /*13a0*/  STL.64 [R1+0x1f8], R186 ;  /* 0x0001f8ba01007387 */ /* 0x0001e80000100a00 */
[----:B------:R-:W4:Y:S04]  /*13b0*/  LDG.E.128 R160, desc[UR4][R168.64+0x10] ;  /* 0x00001004a8a07981 */ /* 0x000f28000c1e1d00 */
[----:B------:R-:W-:Y:S04]  /*13c0*/  STL.64 [R1+0x1e0], R180 ;  /* 0x0001e0b401007387 */ /* 0x000fe80000100a00 */
[----:B------:R1:W-:Y:S04]  /*13d0*/  STL.64 [R1+0x1e8], R182 ;  /* 0x0001e8b601007387 */ /* 0x0003e80000100a00 */
[----:B0-----:R-:W4:Y:S04]  /*13e0*/  LDG.E.128 R184, desc[UR4][R164.64] ;  /* 0x00000004a4b87981 */ /* 0x001f28000c1e1d00 */
[----:B------:R-:W-:Y:S04]  /*13f0*/  STL.64 [R1+0x1d0], R176 ;  /* 0x0001d0b001007387 */ /* 0x000fe80000100a00 */
[----:B-1----:R-:W4:Y:S04]  /*1400*/  LDG.E.128 R180, desc[UR4][R164.64+0x10] ;  /* 0x00001004a4b47981 */ /* 0x002f28000c1e1d00 */
[----:B------:R0:W-:Y:S04]  /*1410*/  STL.64 [R1+0x1d8], R178 ;  /* 0x0001d8b201007387 */ /* 0x0001e80000100a00 */
[----:B------:R-:W4:Y:S04]  /*1420*/  LDG.E.128 R164, desc[UR4][R168.64] ;  /* 0x00000004a8a47981 */ /* 0x000f28000c1e1d00 */
[----:B------:R-:W-:Y:S04]  /*1430*/  STL.64 [R1+0x1c0], R172 ;  /* 0x0001c0ac01007387 */ /* 0x000fe80000100a00 */
[----:B------:R1:W-:Y:S04]  /*1440*/  STL.64 [R1+0x1c8], R174 ;  /* 0x0001c8ae01007387 */ /* 0x0003e80000100a00 */
[----:B0-----:R-:W4:Y:S04]  /*1450*/  LDG.E.128 R176, desc[UR4][R152.64] ;  /* 0x0000000498b07981 */ /* 0x001f28000c1e1d00 */
[----:B-1----:R-:W4:Y:S04]  /*1460*/  LDG.E.128 R172, desc[UR4][R152.64+0x10] ;  /* 0x0000100498ac7981 */ /* 0x002f28000c1e1d00 */
        /* <DEDUP_REMOVED lines=8> */
[----:B------:R-:W-:Y:S01]  /*14f0*/  ISETP.NE.U32.AND P0, PT, RZ, UR6, PT ;  /* 0x00000006ff007c0c */ /* 0x000fe2000bf05070 */
[----:B------:R-:W-:Y:S01]  /*1500*/  BSSY B0, `(.L_x_26808) ;  /* 0x000072e000007945 */ /* 0x000fe20003800000 */
[----:B------:R-:W-:-:S02]  /*1510*/  ULDC.U8 UR6, c[0x0][0x2a0] ;  /* 0x0000a80000067ab9 */ /* 0x000fc40000000000 */
[----:B------:R-:W-:Y:S01]  /*1520*/  ISETP.NE.AND.EX P0, PT, RZ, UR7, PT, P0 ;  /* 0x00000007ff007c0c */ /* 0x000fe2000bf05300 */
[----:B------:R-:W-:Y:S01]  /*1530*/  ULDC UR7, c[0x0][0x2d8] ;  /* 0x0000b60000077ab9 */ /* 0x000fe20000000800 */
[----:B------:R-:W-:Y:S01]  /*1540*/  ISETP.NE.AND P3, PT, RZ, UR6, PT ;  /* 0x00000006ff007c0c */ /* 0x000fe2000bf65270 */
[----:B------:R-:W-:Y:S01]  /*1550*/  ULDC UR6, c[0x0][0x218] ;  /* 0x0000860000067ab9 */ /* 0x000fe20000000800 */
[----:B------:R0:W-:Y:S04]  /*1560*/  STL.64 [R1+0x170], R232 ;  /* 0x000170e801007387 */ /* 0x0001e80000100a00 */
[----:B------:R0:W-:Y:S04]  /*1570*/  STL.64 [R1+0x178], R234 ;  /* 0x000178ea01007387 */ /* 0x0001e80000100a00 */
[----:B------:R0:W-:Y:S04]  /*1580*/  STL.64 [R1+0x160], R228 ;  /* 0x000160e401007387 */ /* 0x0001e80000100a00 */
[----:B------:R0:W-:Y:S04]  /*1590*/  STL.64 [R1+0x168], R230 ;  /* 0x000168e601007387 */ /* 0x0001e80000100a00 */
[----:B--2---:R0:W-:Y:S04]  /*15a0*/  STL.64 [R1+0x150], R224 ;  /* 0x000150e001007387 */ /* 0x0041e80000100a00 */
[----:B------:R0:W-:Y:S04]  /*15b0*/  STL.64 [R1+0x158], R226 ;  /* 0x000158e201007387 */ /* 0x0001e80000100a00 */
[----:B---3--:R0:W-:Y:S04]  /*15c0*/  STL.64 [R1+0x40], R148 ;  /* 0x0000409401007387 */ /* 0x0081e80000100a00 */
[----:B------:R0:W-:Y:S04]  /*15d0*/  STL.64 [R1+0x140], R220 ;  /* 0x000140dc01007387 */ /* 0x0001e80000100a00 */
[----:B------:R0:W-:Y:S04]  /*15e0*/  STL.64 [R1+0x148], R222 ;  /* 0x000148de01007387 */ /* 0x0001e80000100a00 */
        /* <DEDUP_REMOVED lines=31> */
.L_x_26970:
[----:B0-----:R-:W0:Y:S01]  /*17e0*/  S2R R249, SR_TID.X ;  /* 0x0000000000f97919 */ /* 0x001e220000002100 */
[----:B------:R-:W-:Y:S01]  /*17f0*/  IMAD R0, R252, UR6, RZ ;  /* 0x00000006fc007c24 */ /* 0x000fe2000f8e02ff */
[----:B------:R-:W-:Y:S01]  /*1800*/  ISETP.NE.U32.AND P1, PT, RZ, UR8, PT ;  /* 0x00000008ff007c0c */ /* 0x000fe2000bf25070 */
[----:B-1----:R-:W1:Y:S03]  /*1810*/  LDC.64 R170, c[0x0][0x220] ;  /* 0x00008800ffaa7b82 */ /* 0x002e660000000a00 */
        /* <DEDUP_REMOVED lines=22> */
.L_x_26809:
[----:B-----5:R-:W-:-:S05]  /*1980*/  SHF.L.U32 R2, R148, 0x10, RZ ;  /* 0x0000001094027819 */ /* 0x020fca00000006ff */
[----:B------:R-:W-:-:S04]  /*1990*/  FADD.FTZ R236, R236, R2 ;  /* 0x00000002ecec7221 */ /* 0x000fc80000010000 */
[----:B------:R-:W-:-:S07]  /*19a0*/  @P1 FADD.FTZ R236, R152, R236 ;  /* 0x000000ec98ec1221 */ /* 0x000fce0000010000 */
.L_x_26810:
[----:B------:R-:W-:Y:S01]  /*19b0*/  SHF.L.U32 R237, R0, 0x10, RZ ;  /* 0x0000001000ed7819 */ /* 0x000fe200000006ff */
[----:B------:R-:W-:Y:S06]  /*19c0*/  @P2 BRA `(.L_x_26811) ;  /* 0x00000000000c2947 */ /* 0x000fec0003800000 */
[----:B------:R-:W-:Y:S05]  /*19d0*/  @!P1 BRA `(.L_x_26812) ;  /* 0x0000000000189947 */ /* 0x000fea0003800000 */
[----:B-----5:R-:W-:Y:S01]  /*19e0*/  FADD.FTZ R237, R153, R237 ;  /* 0x000000ed99ed7221 */ /* 0x020fe20000010000 */
[----:B------:R-:W-:Y:S06]  /*19f0*/  BRA `(.L_x_26812) ;  /* 0x0000000000107947 */ /* 0x000fec0003800000 */
.L_x_26811:
[----:B-----5:R-:W-:-:S04]  /*1a00*/  PRMT R0, R148, 0x7632, R0 ;  /* 0x0000763294007816 */ /* 0x020fc80000000000 */
[----:B------:R-:W-:-:S05]  /*1a10*/  SHF.L.U32 R0, R0, 0x10, RZ ;  /* 0x0000001000007819 */ /* 0x000fca00000006ff */
[----:B------:R-:W-:-:S04]  /*1a20*/  FADD.FTZ R237, R237, R0 ;  /* 0x00000000eded7221 */ /* 0x000fc80000010000 */
[----:B------:R-:W-:-:S07]  /*1a30*/  @P1 FADD.FTZ R237, R153, R237 ;  /* 0x000000ed99ed1221 */ /* 0x000fce0000010000 */
.L_x_26812:
[C---:B------:R-:W-:Y:S02]  /*1a40*/  PRMT R0, R161.reuse, 0x7632, R0 ;  /* 0x00007632a1007816 */ /* 0x040fe40000000000 */
[----:B------:R-:W-:Y:S01]  /*1a50*/  SHF.L.U32 R238, R161, 0x10, RZ ;  /* 0x00000010a1ee7819 */ /* 0x000fe200000006ff */
[----:B------:R-:W-:Y:S06]  /*1a60*/  @P2 BRA `(.L_x_26813) ;  /* 0x00000000000c2947 */ /* 0x000fec0003800000 */
[----:B------:R-:W-:Y:S05]  /*1a70*/  @!P1 BRA `(.L_x_26814) ;  /* 0x0000000000149947 */ /* 0x000fea0003800000 */
[----:B-----5:R-:W-:Y:S01]  /*1a80*/  FADD.FTZ R238, R154, R238 ;  /* 0x000000ee9aee7221 */ /* 0x020fe20000010000 */
[----:B------:R-:W-:Y:S06]  /*1a90*/  BRA `(.L_x_26814) ;  /* 0x00000000000c7947 */ /* 0x000fec0003800000 */
.L_x_26813:
[----:B-----5:R-:W-:-:S05]  /*1aa0*/  SHF.L.U32 R2, R149, 0x10, RZ ;  /* 0x0000001095027819 */ /* 0x020fca00000006ff */
[----:B------:R-:W-:-:S04]  /*1ab0*/  FADD.FTZ R238, R238, R2 ;  /* 0x00000002eeee7221 */ /* 0x000fc80000010000 */
[----:B------:R-:W-:-:S07]  /*1ac0*/  @P1 FADD.FTZ R238, R154, R238 ;  /* 0x000000ee9aee1221 */ /* 0x000fce0000010000 */
.L_x_26814:
[----:B------:R-:W-:Y:S01]  /*1ad0*/  SHF.L.U32 R239, R0, 0x10, RZ ;  /* 0x0000001000ef7819 */ /* 0x000fe200000006ff */
[----:B------:R-:W-:Y:S06]  /*1ae0*/  @P2 BRA `(.L_x_26815) ;  /* 0x00000000000c2947 */ /* 0x000fec0003800000 */
[----:B------:R-:W-:Y:S05]  /*1af0*/  @!P1 BRA `(.L_x_26816) ;  /* 0x0000000000189947 */ /* 0x000fea0003800000 */
[----:B-----5:R-:W-:Y:S01]  /*1b00*/  FADD.FTZ R239, R155, R239 ;  /* 0x000000ef9bef7221 */ /* 0x020fe20000010000 */
[----:B------:R-:W-:Y:S06]  /*1b10*/  BRA `(.L_x_26816) ;  /* 0x0000000000107947 */ /* 0x000fec0003800000 */
.L_x_26815:
[----:B-----5:R-:W-:-:S04]  /*1b20*/  PRMT R0, R149, 0x7632, R0 ;  /* 0x0000763295007816 */ /* 0x020fc80000000000 */
[----:B------:R-:W-:-:S05]  /*1b30*/  SHF.L.U32 R0, R0, 0x10, RZ ;  /* 0x0000001000007819 */ /* 0x000fca00000006ff */
[----:B------:R-:W-:-:S04]  /*1b40*/  FADD.FTZ R239, R239, R0 ;  /* 0x00000000efef7221 */ /* 0x000fc80000010000 */
[----:B------:R-:W-:-:S07]  /*1b50*/  @P1 FADD.FTZ R239, R155, R239 ;  /* 0x000000ef9bef1221 */ /* 0x000fce0000010000 */
.L_x_26816:
[C---:B------:R-:W-:Y:S02]  /*1b60*/  PRMT R0, R162.reuse, 0x7632, R0 ;  /* 0x00007632a2007816 */ /* 0x040fe40000000000 */
[----:B------:R-:W-:Y:S01]  /*1b70*/  SHF.L.U32 R232, R162, 0x10, RZ ;  /* 0x00000010a2e87819 */ /* 0x000fe200000006ff */
[----:B------:R-:W-:Y:S06]  /*1b80*/  @P2 BRA `(.L_x_26817) ;  /* 0x00000000000c2947 */ /* 0x000fec0003800000 */
[----:B------:R-:W-:Y:S05]  /*1b90*/  @!P1 BRA `(.L_x_26818) ;  /* 0x0000000000149947 */ /* 0x000fea0003800000 */
[----:B-----5:R-:W-:Y:S01]  /*1ba0*/  FADD.FTZ R232, R156, R232 ;  /* 0x000000e89ce87221 */ /* 0x020fe20000010000 */
[----:B------:R-:W-:Y:S06]  /*1bb0*/  BRA `(.L_x_26818) ;  /* 0x00000000000c7947 */ /* 0x000fec0003800000 */
.L_x_26817:
[----:B-----5:R-:W-:-:S05]  /*1bc0*/  SHF.L.U32 R2, R150, 0x10, RZ ;  /* 0x0000001096027819 */ /* 0x020fca00000006ff */
[----:B------:R-:W-:-:S04]  /*1bd0*/  FADD.FTZ R232, R232, R2 ;  /* 0x00000002e8e87221 */ /* 0x000fc80000010000 */
[----:B------:R-:W-:-:S07]  /*1be0*/  @P1 FADD.FTZ R232, R156, R232 ;  /* 0x000000e89ce81221 */ /* 0x000fce0000010000 */
.L_x_26818:
[----:B------:R-:W-:Y:S01]  /*1bf0*/  SHF.L.U32 R233, R0, 0x10, RZ ;  /* 0x0000001000e97819 */ /* 0x000fe200000006ff */
[----:B------:R-:W-:Y:S06]  /*1c00*/  @P2 BRA `(.L_x_26819) ;  /* 0x00000000000c2947 */ /* 0x000fec0003800000 */
[----:B------:R-:W-:Y:S05]  /*1c10*/  @!P1 BRA `(.L_x_26820) ;  /* 0x0000000000189947 */ /* 0x000fea0003800000 */
[----:B-----5:R-:W-:Y:S01]  /*1c20*/  FADD.FTZ R233, R157, R233 ;  /* 0x000000e99de97221 */ /* 0x020fe20000010000 */
[----:B------:R-:W-:Y:S06]  /*1c30*/  BRA `(.L_x_26820) ;  /* 0x0000000000107947 */ /* 0x000fec0003800000 */
.L_x_26819:
[----:B-----5:R-:W-:-:S04]  /*1c40*/  PRMT R0, R150, 0x7632, R0 ;  /* 0x0000763296007816 */ /* 0x020fc80000000000 */
[----:B------:R-:W-:-:S05]  /*1c50*/  SHF.L.U32 R0, R0, 0x10, RZ ;  /* 0x0000001000007819 */ /* 0x000fca00000006ff */
[----:B------:R-:W-:-:S04]  /*1c60*/  FADD.FTZ R233, R233, R0 ;  /* 0x00000000e9e97221 */ /* 0x000fc80000010000 */
[----:B------:R-:W-:-:S07]  /*1c70*/  @P1 FADD.FTZ R233, R157, R233 ;  /* 0x000000e99de91221 */ /* 0x000fce0000010000 */
.L_x_26820:
[C---:B------:R-:W-:Y:S02]  /*1c80*/  PRMT R0, R163.reuse, 0x7632, R0 ;  /* 0x00007632a3007816 */ /* 0x040fe40000000000 */
[----:B------:R-:W-:Y:S01]  /*1c90*/  SHF.L.U32 R234, R163, 0x10, RZ ;  /* 0x00000010a3ea7819 */ /* 0x000fe200000006ff */
[----:B------:R-:W-:Y:S06]  /*1ca0*/  @P2 BRA `(.L_x_26821) ;  /* 0x00000000000c2947 */ /* 0x000fec0003800000 */
[----:B------:R-:W-:Y:S05]  /*1cb0*/  @!P1 BRA `(.L_x_26822) ;  /* 0x0000000000149947 */ /* 0x000fea0003800000 */
[----:B-----5:R-:W-:Y:S01]  /*1cc0*/  FADD.FTZ R234, R158, R234 ;  /* 0x000000ea9eea7221 */ /* 0x020fe20000010000 */
[----:B------:R-:W-:Y:S06]  /*1cd0*/  BRA `(.L_x_26822) ;  /* 0x00000000000c7947 */ /* 0x000fec0003800000 */
.L_x_26821:
[----:B-----5:R-:W-:-:S05]  /*1ce0*/  SHF.L.U32 R2, R151, 0x10, RZ ;  /* 0x0000001097027819 */ /* 0x020fca00000006ff */
[----:B------:R-:W-:-:S04]  /*1cf0*/  FADD.FTZ R234, R234, R2 ;  /* 0x00000002eaea7221 */ /* 0x000fc80000010000 */
[----:B------:R-:W-:-:S07]  /*1d00*/  @P1 FADD.FTZ R234, R158, R234 ;  /* 0x000000ea9eea1221 */ /* 0x000fce0000010000 */
.L_x_26822:
[----:B------:R-:W-:Y:S01]  /*1d10*/  SHF.L.U32 R235, R0, 0x10, RZ ;  /* 0x0000001000eb7819 */ /* 0x000fe200000006ff */
[----:B------:R-:W-:Y:S06]  /*1d20*/  @P2 BRA `(.L_x_26823) ;  /* 0x00000000000c2947 */ /* 0x000fec0003800000 */
[----:B------:R-:W-:Y:S05]  /*1d30*/  @!P1 BRA `(.L_x_26824) ;  /* 0x0000000000189947 */ /* 0x000fea0003800000 */
[----:B-----5:R-:W-:Y:S01]  /*1d40*/  FADD.FTZ R235, R159, R235 ;  /* 0x000000eb9feb7221 */ /* 0x020fe20000010000 */
[----:B------:R-:W-:Y:S06]  /*1d50*/  BRA `(.L_x_26824) ;  /* 0x0000000000107947 */ /* 0x000fec0003800000 */
.L_x_26823:
[----:B-----5:R-:W-:-:S04]  /*1d60*/  PRMT R0, R151, 0x7632, R0 ;  /* 0x0000763297007816 */ /* 0x020fc80000000000 */
[----:B------:R-:W-:-:S05]  /*1d70*/  SHF.L.U32 R0, R0, 0x10, RZ ;  /* 0x0000001000007819 */ /* 0x000fca00000006ff */
[----:B------:R-:W-:-:S04]  /*1d80*/  FADD.FTZ R235, R235, R0 ;  /* 0x00000000ebeb7221 */ /* 0x000fc80000010000 */
[----:B------:R-:W-:-:S07]  /*1d90*/  @P1 FADD.FTZ R235, R159, R235 ;  /* 0x000000eb9feb1221 */ /* 0x000fce0000010000 */
.L_x_26824:
        /* <DEDUP_REMOVED lines=8> */
[----:B-----5:R1:W5:Y:S02]  /*1e20*/  @P0 LDG.E.128 R148, desc[UR4][R2.64] ;  /* 0x0000000402940981 */ /* 0x020364000c1e1d00 */
[----:B-1----:R-:W-:-:S05]  /*1e30*/  @P1 IMAD.WIDE.U32 R2, R242, 0x20, R160 ;  /* 0x00000020f2021825 */ /* 0x002fca00078e00a0 */
[----:B------:R-:W5:Y:S04]  /*1e40*/  @P1 LDG.E.128 R152, desc[UR4][R2.64] ;  /* 0x0000000402981981 */ /* 0x000f68000c1e1d00 */
[----:B------:R0:W5:Y:S02]  /*1e50*/  @P1 LDG.E.128 R156, desc[UR4][R2.64+0x10] ;  /* 0x00001004029c1981 */ /* 0x000164000c1e1d00 */
[----:B0-----:R-:W-:-:S05]  /*1e60*/  IMAD.WIDE.U32 R2, R242, 0x10, R170 ;  /* 0x00000010f2027825 */ /* 0x001fca00078e00aa */
[----:B--2---:R-:W2:Y:S02]  /*1e70*/  LDG.E.128 R160, desc[UR4][R2.64] ;  /* 0x0000000402a07981 */ /* 0x004ea4000c1e1d00 */
[C---:B--2---:R-:W-:Y:S02]  /*1e80*/  PRMT R0, R160.reuse, 0x7632, R0 ;  /* 0x00007632a0007816 */ /* 0x044fe40000000000 */
[----:B------:R-:W-:Y:S01]  /*1e90*/  SHF.L.U32 R228, R160, 0x10, RZ ;  /* 0x00000010a0e47819 */ /* 0x000fe200000006ff */
[----:B------:R-:W-:Y:S06]  /*1ea0*/  @P2 BRA `(.L_x_26825) ;  /* 0x00000000000c2947 */ /* 0x000fec0003800000 */
[----:B------:R-:W-:Y:S05]  /*1eb0*/  @!P1 BRA `(.L_x_26826) ;  /* 0x0000000000149947 */ /* 0x000fea0003800000 */
[----:B-----5:R-:W-:Y:S01]  /*1ec0*/  FADD.FTZ R228, R152, R228 ;  /* 0x000000e498e47221 */ /* 0x020fe20000010000 */
[----:B------:R-:W-:Y:S06]  /*1ed0*/  BRA `(.L_x_26826) ;  /* 0x00000000000c7947 */ /* 0x000fec0003800000 */
.L_x_26825:
[----:B-----5:R-:W-:-:S05]  /*1ee0*/  SHF.L.U32 R2, R148, 0x10, RZ ;  /* 0x0000001094027819 */ /* 0x020fca00000006ff */
[----:B------:R-:W-:-:S04]  /*1ef0*/  FADD.FTZ R228, R2, R228 ;  /* 0x000000e402e47221 */ /* 0x000fc80000010000 */
[----:B------:R-:W-:-:S07]  /*1f00*/  @P1 FADD.FTZ R228, R152, R228 ;  /* 0x000000e498e41221 */ /* 0x000fce0000010000 */
.L_x_26826:
[----:B------:R-:W-:Y:S01]  /*1f10*/  SHF.L.U32 R229, R0, 0x10, RZ ;  /* 0x0000001000e57819 */ /* 0x000fe200000006ff */
[----:B------:R-:W-:Y:S06]  /*1f20*/  @P2 BRA `(.L_x_26827) ;  /* 0x00000000000c2947 */ /* 0x000fec0003800000 */
[----:B------:R-:W-:Y:S05]  /*1f30*/  @!P1 BRA `(.L_x_26828) ;  /* 0x0000000000189947 */ /* 0x000fea0003800000 */
[----:B-----5:R-:W-:Y:S01]  /*1f40*/  FADD.FTZ R229, R153, R229 ;  /* 0x000000e599e57221 */ /* 0x020fe20000010000 */
[----:B------:R-:W-:Y:S06]  /*1f50*/  BRA `(.L_x_26828) ;  /* 0x0000000000107947 */ /* 0x000fec0003800000 */
.L_x_26827:
[----:B-----5:R-:W-:-:S04]  /*1f60*/  PRMT R0, R148, 0x7632, R0 ;  /* 0x0000763294007816 */ /* 0x020fc80000000000 */
[----:B------:R-:W-:-:S05]  /*1f70*/  SHF.L.U32 R0, R0, 0x10, RZ ;  /* 0x0000001000007819 */ /* 0x000fca00000006ff */
[----:B------:R-:W-:-:S04]  /*1f80*/  FADD.FTZ R229, R229, R0 ;  /* 0x00000000e5e57221 */ /* 0x000fc80000010000 */
[----:B------:R-:W-:-:S07]  /*1f90*/  @P1 FADD.FTZ R229, R153, R229 ;  /* 0x000000e599e51221 */ /* 0x000fce0000010000 */
.L_x_26828:
[C---:B------:R-:W-:Y:S02]  /*1fa0*/  PRMT R0, R161.reuse, 0x7632, R0 ;  /* 0x00007632a1007816 */ /* 0x040fe40000000000 */
[----:B------:R-:W-:Y:S01]  /*1fb0*/  SHF.L.U32 R230, R161, 0x10, RZ ;  /* 0x00000010a1e67819 */ /* 0x000fe200000006ff */
[----:B------:R-:W-:Y:S06]  /*1fc0*/  @P2 BRA `(.L_x_26829) ;  /* 0x00000000000c2947 */ /* 0x000fec0003800000 */
[----:B------:R-:W-:Y:S05]  /*1fd0*/  @!P1 BRA `(.L_x_26830) ;  /* 0x0000000000149947 */ /* 0x000fea0003800000 */
[----:B-----5:R-:W-:Y:S01]  /*1fe0*/  FADD.FTZ R230, R154, R230 ;  /* 0x000000e69ae67221 */ /* 0x020fe20000010000 */
[----:B------:R-:W-:Y:S06]  /*1ff0*/  BRA `(.L_x_26830) ;  /* 0x00000000000c7947 */ /* 0x000fec0003800000 */
.L_x_26829:
[----:B-----5:R-:W-:-:S05]  /*2000*/  SHF.L.U32 R2, R149, 0x10, RZ ;  /* 0x0000001095027819 */ /* 0x020fca00000006ff */
[----:B------:R-:W-:-:S04]  /*2010*/  FADD.FTZ R230, R2, R230 ;  /* 0x000000e602e67221 */ /* 0x000fc80000010000 */
[----:B------:R-:W-:-:S07]  /*2020*/  @P1 FADD.FTZ R230, R154, R230 ;  /* 0x000000e69ae61221 */ /* 0x000fce0000010000 */
.L_x_26830:
[----:B------:R-:W-:Y:S01]  /*2030*/  SHF.L.U32 R231, R0, 0x10, RZ ;  /* 0x0000001000e77819 */ /* 0x000fe200000006ff */
[----:B------:R-:W-:Y:S06]  /*2040*/  @P2 BRA `(.L_x_26831) ;  /* 0x00000000000c2947 */ /* 0x000fec0003800000 */
[----:B------:R-:W-:Y:S05]  /*2050*/  @!P1 BRA `(.L_x_26832) ;  /* 0x0000000000189947 */ /* 0x000fea0003800000 */
[----:B-----5:R-:W-:Y:S01]  /*2060*/  FADD.FTZ R231, R155, R231 ;  /* 0x000000e79be77221 */ /* 0x020fe20000010000 */
[----:B------:R-:W-:Y:S06]  /*2070*/  BRA `(.L_x_26832) ;  /* 0x0000000000107947 */ /* 0x000fec0003800000 */
.L_x_26831:
[----:B-----5:R-:W-:-:S04]  /*2080*/  PRMT R0, R149, 0x7632, R0 ;  /* 0x0000763295007816 */ /* 0x020fc80000000000 */
[----:B------:R-:W-:-:S05]  /*2090*/  SHF.L.U32 R0, R0, 0x10, RZ ;  /* 0x0000001000007819 */ /* 0x000fca00000006ff */
[----:B------:R-:W-:-:S04]  /*20a0*/  FADD.FTZ R231, R231, R0 ;  /* 0x00000000e7e77221 */ /* 0x000fc80000010000 */
[----:B------:R-:W-:-:S07]  /*20b0*/  @P1 FADD.FTZ R231, R155, R231 ;  /* 0x000000e79be71221 */ /* 0x000fce0000010000 */
.L_x_26832:
[C---:B------:R-:W-:Y:S02]  /*20c0*/  PRMT R0, R162.reuse, 0x7632, R0 ;  /* 0x00007632a2007816 */ /* 0x040fe40000000000 */
[----:B------:R-:W-:Y:S01]  /*20d0*/  SHF.L.U32 R172, R162, 0x10, RZ ;  /* 0x00000010a2ac7819 */ /* 0x000fe200000006ff */
[----:B------:R-:W-:Y:S06]  /*20e0*/  @P2 BRA `(.L_x_26833) ;  /* 0x00000000000c2947 */ /* 0x000fec0003800000 */
[----:B------:R-:W-:Y:S05]  /*20f0*/  @!P1 BRA `(.L_x_26834) ;  /* 0x0000000000149947 */ /* 0x000fea0003800000 */
[----:B-----5:R-:W-:Y:S01]  /*2100*/  FADD.FTZ R172, R156, R172 ;  /* 0x000000ac9cac7221 */ /* 0x020fe20000010000 */
[----:B------:R-:W-:Y:S06]  /*2110*/  BRA `(.L_x_26834) ;  /* 0x00000000000c7947 */ /* 0x000fec0003800000 */
.L_x_26833:
[----:B-----5:R-:W-:-:S05]  /*2120*/  SHF.L.U32 R2, R150, 0x10, RZ ;  /* 0x0000001096027819 */ /* 0x020fca00000006ff */
[----:B------:R-:W-:-:S04]  /*2130*/  FADD.FTZ R172, R2, R172 ;  /* 0x000000ac02ac7221 */ /* 0x000fc80000010000 */
[----:B------:R-:W-:-:S07]  /*2140*/  @P1 FADD.FTZ R172, R156, R172 ;  /* 0x000000ac9cac1221 */ /* 0x000fce0000010000 */
.L_x_26834:
[----:B------:R-:W-:Y:S01]  /*2150*/  SHF.L.U32 R173, R0, 0x10, RZ ;  /* 0x0000001000ad7819 */ /* 0x000fe200000006ff */
[----:B------:R-:W-:Y:S06]  /*2160*/  @P2 BRA `(.L_x_26835) ;  /* 0x00000000000c2947 */ /* 0x000fec0003800000 */
[----:B------:R-:W-:Y:S05]  /*2170*/  @!P1 BRA `(.L_x_26836) ;  /* 0x0000000000189947 */ /* 0x000fea0003800000 */
[----:B-----5:R-:W-:Y:S01]  /*2180*/  FADD.FTZ R173, R157, R173 ;  /* 0x000000ad9dad7221 */ /* 0x020fe20000010000 */
[----:B------:R-:W-:Y:S06]  /*2190*/  BRA `(.L_x_26836) ;  /* 0x0000000000107947 */ /* 0x000fec0003800000 */
.L_x_26835:
[----:B-----5:R-:W-:-:S04]  /*21a0*/  PRMT R0, R150, 0x7632, R0 ;  /* 0x0000763296007816 */ /* 0x020fc80000000000 */
[----:B------:R-:W-:-:S05]  /*21b0*/  SHF.L.U32 R0, R0, 0x10, RZ ;  /* 0x0000001000007819 */ /* 0x000fca00000006ff */
[----:B------:R-:W-:-:S04]  /*21c0*/  FADD.FTZ R173, R173, R0 ;  /* 0x00000000adad7221 */ /* 0x000fc80000010000 */
[----:B------:R-:W-:-:S07]  /*21d0*/  @P1 FADD.FTZ R173, R157, R173 ;  /* 0x000000ad9dad1221 */ /* 0x000fce0000010000 */
.L_x_26836:
[C---:B------:R-:W-:Y:S02]  /*21e0*/  PRMT R0, R163.reuse, 0x7632, R0 ;  /* 0x00007632a3007816 */ /* 0x040fe40000000000 */
[----:B------:R-:W-:Y:S01]  /*21f0*/  SHF.L.U32 R174, R163, 0x10, RZ ;  /* 0x00000010a3ae7819 */ /* 0x000fe200000006ff */
[----:B------:R-:W-:Y:S06]  /*2200*/  @P2 BRA `(.L_x_26837) ;  /* 0x00000000000c2947 */ /* 0x000fec0003800000 */
[----:B------:R-:W-:Y:S05]  /*2210*/  @!P1 BRA `(.L_x_26838) ;  /* 0x0000000000149947 */ /* 0x000fea0003800000 */
[----:B-----5:R-:W-:Y:S01]  /*2220*/  FADD.FTZ R174, R158, R174 ;  /* 0x000000ae9eae7221 */ /* 0x020fe20000010000 */
[----:B------:R-:W-:Y:S06]  /*2230*/  BRA `(.L_x_26838) ;  /* 0x00000000000c7947 */ /* 0x000fec0003800000 */
.L_x_26837:
[----:B-----5:R-:W-:-:S05]  /*2240*/  SHF.L.U32 R2, R151, 0x10, RZ ;  /* 0x0000001097027819 */ /* 0x020fca00000006ff */
[----:B------:R-:W-:-:S04]  /*2250*/  FADD.FTZ R174, R2, R174 ;  /* 0x000000ae02ae7221 */ /* 0x000fc80000010000 */
[----:B------:R-:W-:-:S07]  /*2260*/  @P1 FADD.FTZ R174, R158, R174 ;  /* 0x000000ae9eae1221 */ /* 0x000fce0000010000 */
.L_x_26838:
[----:B------:R-:W-:Y:S01]  /*2270*/  SHF.L.U32 R175, R0, 0x10, RZ ;  /* 0x0000001000af7819 */ /* 0x000fe200000006ff */
[----:B------:R-:W-:Y:S06]  /*2280*/  @P2 BRA `(.L_x_26839) ;  /* 0x00000000000c2947 */ /* 0x000fec0003800000 */
[----:B------:R-:W-:Y:S05]  /*2290*/  @!P1 BRA `(.L_x_26840) ;  /* 0x0000000000189947 */ /* 0x000fea0003800000 */
[----:B-----5:R-:W-:Y:S01]  /*22a0*/  FADD.FTZ R175, R159, R175 ;  /* 0x000000af9faf7221 */ /* 0x020fe20000010000 */
[----:B------:R-:W-:Y:S06]  /*22b0*/  BRA `(.L_x_26840) ;  /* 0x0000000000107947 */ /* 0x000fec0003800000 */
.L_x_26839:
[----:B-----5:R-:W-:-:S04]  /*22c0*/  PRMT R0, R151, 0x7632, R0 ;  /* 0x0000763297007816 */ /* 0x020fc80000000000 */
[----:B------:R-:W-:-:S05]  /*22d0*/  SHF.L.U32 R0, R0, 0x10, RZ ;  /* 0x0000001000007819 */ /* 0x000fca00000006ff */
[----:B------:R-:W-:-:S04]  /*22e0*/  FADD.FTZ R175, R175, R0 ;  /* 0x00000000afaf7221 */ /* 0x000fc80000010000 */
[----:B------:R-:W-:-:S07]  /*22f0*/  @P1 FADD.FTZ R175, R159, R175 ;  /* 0x000000af9faf1221 */ /* 0x000fce0000010000 */
.L_x_26840:
        /* <DEDUP_REMOVED lines=8> */
[----:B-----5:R-:W5:Y:S01]  /*2380*/  @P1 LDG.E.128 R152, desc[UR4][R2.64] ;  /* 0x0000000402981981 */ /* 0x020f62000c1e1d00 */
[----:B--2---:R-:W-:-:S03]  /*2390*/  @P0 IMAD.WIDE.U32 R160, R0, 0x10, R160 ;  /* 0x0000001000a00825 */ /* 0x004fc600078e00a0 */
[----:B------:R1:W5:Y:S04]  /*23a0*/  @P1 LDG.E.128 R156, desc[UR4][R2.64+0x10] ;  /* 0x00001004029c1981 */ /* 0x000368000c1e1d00 */
[----:B------:R2:W5:Y:S01]  /*23b0*/  @P0 LDG.E.128 R148, desc[UR4][R160.64] ;  /* 0x00000004a0940981 */ /* 0x000562000c1e1d00 */
[----:B-1----:R-:W-:-:S05]  /*23c0*/  IMAD.WIDE.U32 R2, R0, 0x10, R170 ;  /* 0x0000001000027825 */ /* 0x002fca00078e00aa */
[----:B0-----:R-:W3:Y:S02]  /*23d0*/  LDG.E.128 R160, desc[UR4][R2.64] ;  /* 0x0000000402a07981 */ /* 0x001ee4000c1e1d00 */
[C---:B---3--:R-:W-:Y:S02]  /*23e0*/  PRMT R2, R160.reuse, 0x7632, R2 ;  /* 0x00007632a0027816 */ /* 0x048fe40000000002 */
[----:B------:R-:W-:Y:S01]  /*23f0*/  SHF.L.U32 R224, R160, 0x10, RZ ;  /* 0x00000010a0e07819 */ /* 0x000fe200000006ff */
[----:B--2---:R-:W-:Y:S06]  /*2400*/  @P2 BRA `(.L_x_26841) ;  /* 0x00000000000c2947 */ /* 0x004fec0003800000 */
[----:B------:R-:W-:Y:S05]  /*2410*/  @!P1 BRA `(.L_x_26842) ;  /* 0x0000000000149947 */ /* 0x000fea0003800000 */
[----:B-----5:R-:W-:Y:S01]  /*2420*/  FADD.FTZ R224, R152, R224 ;  /* 0x000000e098e07221 */ /* 0x020fe20000010000 */
[----:B------:R-:W-:Y:S06]  /*2430*/  BRA `(.L_x_26842) ;  /* 0x00000000000c7947 */ /* 0x000fec0003800000 */
.L_x_26841:
[----:B-----5:R-:W-:-:S05]  /*2440*/  SHF.L.U32 R3, R148, 0x10, RZ ;  /* 0x0000001094037819 */ /* 0x020fca00000006ff */
[----:B------:R-:W-:-:S04]  /*2450*/  FADD.FTZ R224, R3, R224 ;  /* 0x000000e003e07221 */ /* 0x000fc80000010000 */
[----:B------:R-:W-:-:S07]  /*2460*/  @P1 FADD.FTZ R224, R152, R224 ;  /* 0x000000e098e01221 */ /* 0x000fce0000010000 */
.L_x_26842:
[----:B------:R-:W-:Y:S01]  /*2470*/  SHF.L.U32 R225, R2, 0x10, RZ ;  /* 0x0000001002e17819 */ /* 0x000fe200000006ff */
[----:B------:R-:W-:Y:S06]  /*2480*/  @P2 BRA `(.L_x_26843) ;  /* 0x00000000000c2947 */ /* 0x000fec0003800000 */
[----:B------:R-:W-:Y:S05]  /*2490*/  @!P1 BRA `(.L_x_26844) ;  /* 0x0000000000189947 */ /* 0x000fea0003800000 */
[----:B-----5:R-:W-:Y:S01]  /*24a0*/  FADD.FTZ R225, R153, R225 ;  /* 0x000000e199e17221 */ /* 0x020fe20000010000 */
[----:B------:R-:W-:Y:S06]  /*24b0*/  BRA `(.L_x_26844) ;  /* 0x0000000000107947 */ /* 0x000fec0003800000 */
.L_x_26843:
[----:B-----5:R-:W-:-:S04]  /*24c0*/  PRMT R2, R148, 0x7632, R2 ;  /* 0x0000763294027816 */ /* 0x020fc80000000002 */
[----:B------:R-:W-:-:S05]  /*24d0*/  SHF.L.U32 R2, R2, 0x10, RZ ;  /* 0x0000001002027819 */ /* 0x000fca00000006ff */
[----:B------:R-:W-:-:S04]  /*24e0*/  FADD.FTZ R225, R225, R2 ;  /* 0x00000002e1e17221 */ /* 0x000fc80000010000 */
[----:B------:R-:W-:-:S07]  /*24f0*/  @P1 FADD.FTZ R225, R153, R225 ;  /* 0x000000e199e11221 */ /* 0x000fce0000010000 */
.L_x_26844:
[C---:B------:R-:W-:Y:S02]  /*2500*/  PRMT R2, R161.reuse, 0x7632, R2 ;  /* 0x00007632a1027816 */ /* 0x040fe40000000002 */
[----:B------:R-:W-:Y:S01]  /*2510*/  SHF.L.U32 R226, R161, 0x10, RZ ;  /* 0x00000010a1e27819 */ /* 0x000fe200000006ff */
[----:B------:R-:W-:Y:S06]  /*2520*/  @P2 BRA `(.L_x_26845) ;  /* 0x00000000000c2947 */ /* 0x000fec0003800000 */
[----:B------:R-:W-:Y:S05]  /*2530*/  @!P1 BRA `(.L_x_26846) ;  /* 0x0000000000149947 */ /* 0x000fea0003800000 */
[----:B-----5:R-:W-:Y:S01]  /*2540*/  FADD.FTZ R226, R154, R226 ;  /* 0x000000e29ae27221 */ /* 0x020fe20000010000 */
[----:B------:R-:W-:Y:S06]  /*2550*/  BRA `(.L_x_26846) ;  /* 0x00000000000c7947 */ /* 0x000fec0003800000 */
.L_x_26845:
[----:B-----5:R-:W-:-:S05]  /*2560*/  SHF.L.U32 R3, R149, 0x10, RZ ;  /* 0x0000001095037819 */ /* 0x020fca00000006ff */
[----:B------:R-:W-:-:S04]  /*2570*/  FADD.FTZ R226, R3, R226 ;  /* 0x000000e203e27221 */ /* 0x000fc80000010000 */
[----:B------:R-:W-:-:S07]  /*2580*/  @P1 FADD.FTZ R226, R154, R226 ;  /* 0x000000e29ae21221 */ /* 0x000fce0000010000 */
.L_x_26846:
[----:B------:R-:W-:Y:S01]  /*2590*/  SHF.L.U32 R227, R2, 0x10, RZ ;  /* 0x0000001002e37819 */ /* 0x000fe200000006ff */
[----:B------:R-:W-:Y:S06]  /*25a0*/  @P2 BRA `(.L_x_26847) ;  /* 0x00000000000c2947 */ /* 0x000fec0003800000 */
[----:B------:R-:W-:Y:S05]  /*25b0*/  @!P1 BRA `(.L_x_26848) ;  /* 0x0000000000189947 */ /* 0x000fea0003800000 */
[----:B-----5:R-:W-:Y:S01]  /*25c0*/  FADD.FTZ R227, R155, R227 ;  /* 0x000000e39be37221 */ /* 0x020fe20000010000 */
[----:B------:R-:W-:Y:S06]  /*25d0*/  BRA `(.L_x_26848) ;  /* 0x0000000000107947 */ /* 0x000fec0003800000 */
.L_x_26847:
[----:B-----5:R-:W-:-:S04]  /*25e0*/  PRMT R2, R149, 0x7632, R2 ;  /* 0x0000763295027816 */ /* 0x020fc80000000002 */
[----:B------:R-:W-:-:S05]  /*25f0*/  SHF.L.U32 R2, R2, 0x10, RZ ;  /* 0x0000001002027819 */ /* 0x000fca00000006ff */
[----:B------:R-:W-:-:S04]  /*2600*/  FADD.FTZ R227, R227, R2 ;  /* 0x00000002e3e37221 */ /* 0x000fc80000010000 */
[----:B------:R-:W-:-:S07]  /*2610*/  @P1 FADD.FTZ R227, R155, R227 ;  /* 0x000000e39be31221 */ /* 0x000fce0000010000 */
.L_x_26848:
[C---:B------:R-:W-:Y:S02]  /*2620*/  PRMT R2, R162.reuse, 0x7632, R2 ;  /* 0x00007632a2027816 */ /* 0x040fe40000000002 */
[----:B------:R-:W-:Y:S01]  /*2630*/  SHF.L.U32 R220, R162, 0x10, RZ ;  /* 0x00000010a2dc7819 */ /* 0x000fe200000006ff */
[----:B------:R-:W-:Y:S06]  /*2640*/  @P2 BRA `(.L_x_26849) ;  /* 0x00000000000c2947 */ /* 0x000fec0003800000 */
[----:B------:R-:W-:Y:S05]  /*2650*/  @!P1 BRA `(.L_x_26850) ;  /* 0x0000000000149947 */ /* 0x000fea0003800000 */
[----:B-----5:R-:W-:Y:S01]  /*2660*/  FADD.FTZ R220, R156, R220 ;  /* 0x000000dc9cdc7221 */ /* 0x020fe20000010000 */
[----:B------:R-:W-:Y:S06]  /*2670*/  BRA `(.L_x_26850) ;  /* 0x00000000000c7947 */ /* 0x000fec0003800000 */
.L_x_26849:
[----:B-----5:R-:W-:-:S05]  /*2680*/  SHF.L.U32 R3, R150, 0x10, RZ ;  /* 0x0000001096037819 */ /* 0x020fca00000006ff */
[----:B------:R-:W-:-:S04]  /*2690*/  FADD.FTZ R220, R3, R220 ;  /* 0x000000dc03dc7221 */ /* 0x000fc80000010000 */
[----:B------:R-:W-:-:S07]  /*26a0*/  @P1 FADD.FTZ R220, R156, R220 ;  /* 0x000000dc9cdc1221 */ /* 0x000fce0000010000 */
.L_x_26850:
[----:B------:R-:W-:Y:S01]  /*26b0*/  SHF.L.U32 R221, R2, 0x10, RZ ;  /* 0x0000001002dd7819 */ /* 0x000fe200000006ff */
[----:B------:R-:W-:Y:S06]  /*26c0*/  @P2 BRA `(.L_x_26851) ;  /* 0x00000000000c2947 */ /* 0x000fec0003800000 */
[----:B------:R-:W-:Y:S05]  /*26d0*/  @!P1 BRA `(.L_x_26852) ;  /* 0x0000000000189947 */ /* 0x000fea0003800000 */
[----:B-----5:R-:W-:Y:S01]  /*26e0*/  FADD.FTZ R221, R157, R221 ;  /* 0x000000dd9ddd7221 */ /* 0x020fe20000010000 */
[----:B------:R-:W-:Y:S06]  /*26f0*/  BRA `(.L_x_26852) ;  /* 0x0000000000107947 */ /* 0x000fec0003800000 */
.L_x_26851:
[----:B-----5:R-:W-:-:S04]  /*2700*/  PRMT R2, R150, 0x7632, R2 ;  /* 0x0000763296027816 */ /* 0x020fc80000000002 */
[----:B------:R-:W-:-:S05]  /*2710*/  SHF.L.U32 R2, R2, 0x10, RZ ;  /* 0x0000001002027819 */ /* 0x000fca00000006ff */
[----:B------:R-:W-:-:S04]  /*2720*/  FADD.FTZ R221, R221, R2 ;  /* 0x00000002dddd7221 */ /* 0x000fc80000010000 */
[----:B------:R-:W-:-:S07]  /*2730*/  @P1 FADD.FTZ R221, R157, R221 ;  /* 0x000000dd9ddd1221 */ /* 0x000fce0000010000 */
.L_x_26852:
[C---:B------:R-:W-:Y:S02]  /*2740*/  PRMT R2, R163.reuse, 0x7632, R2 ;  /* 0x00007632a3027816 */ /* 0x040fe40000000002 */
[----:B------:R-:W-:Y:S01]  /*2750*/  SHF.L.U32 R222, R163, 0x10, RZ ;  /* 0x00000010a3de7819 */ /* 0x000fe200000006ff */
[----:B------:R-:W-:Y:S06]  /*2760*/  @P2 BRA `(.L_x_26853) ;  /* 0x00000000000c2947 */ /* 0x000fec0003800000 */
[----:B------:R-:W-:Y:S05]  /*2770*/  @!P1 BRA `(.L_x_26854) ;  /* 0x0000000000149947 */ /* 0x000fea0003800000 */
[----:B-----5:R-:W-:Y:S01]  /*2780*/  FADD.FTZ R222, R158, R222 ;  /* 0x000000de9ede7221 */ /* 0x020fe20000010000 */
[----:B------:R-:W-:Y:S06]  /*2790*/  BRA `(.L_x_26854) ;  /* 0x00000000000c7947 */ /* 0x000fec0003800000 */
.L_x_26853:
[----:B-----5:R-:W-:-:S05]  /*27a0*/  SHF.L.U32 R3, R151, 0x10, RZ ;  /* 0x0000001097037819 */ /* 0x020fca00000006ff */
[----:B------:R-:W-:-:S04]  /*27b0*/  FADD.FTZ R222, R3, R222 ;  /* 0x000000de03de7221 */ /* 0x000fc80000010000 */
[----:B------:R-:W-:-:S07]  /*27c0*/  @P1 FADD.FTZ R222, R158, R222 ;  /* 0x000000de9ede1221 */ /* 0x000fce0000010000 */
.L_x_26854:
[----:B------:R-:W-:Y:S01]  /*27d0*/  SHF.L.U32 R223, R2, 0x10, RZ ;  /* 0x0000001002df7819 */ /* 0x000fe200000006ff */
[----:B------:R-:W-:Y:S06]  /*27e0*/  @P2 BRA `(.L_x_26855) ;  /* 0x00000000000c2947 */ /* 0x000fec0003800000 */
[----:B------:R-:W-:Y:S05]  /*27f0*/  @!P1 BRA `(.L_x_26856) ;  /* 0x0000000000189947 */ /* 0x000fea0003800000 */
[----:B-----5:R-:W-:Y:S01]  /*2800*/  FADD.FTZ R223, R159, R223 ;  /* 0x000000df9fdf7221 */ /* 0x020fe20000010000 */
[----:B------:R-:W-:Y:S06]  /*2810*/  BRA `(.L_x_26856) ;  /* 0x0000000000107947 */ /* 0x000fec0003800000 */
.L_x_26855:
[----:B-----5:R-:W-:-:S04]  /*2820*/  PRMT R2, R151, 0x7632, R2 ;  /* 0x0000763297027816 */ /* 0x020fc80000000002 */
[----:B------:R-:W-:-:S05]  /*2830*/  SHF.L.U32 R2, R2, 0x10, RZ ;  /* 0x0000001002027819 */ /* 0x000fca00000006ff */
[----:B------:R-:W-:-:S04]  /*2840*/  FADD.FTZ R223, R223, R2 ;  /* 0x00000002dfdf7221 */ /* 0x000fc80000010000 */
[----:B------:R-:W-:-:S07]  /*2850*/  @P1 FADD.FTZ R223, R159, R223 ;  /* 0x000000df9fdf1221 */ /* 0x000fce0000010000 */
.L_x_26856:
[----:B------:R-:W0:Y:S01]  /*2860*/  @P0 LDC.64 R160, c[0x0][0x228] ;  /* 0x00008a00ffa00b82 */ /* 0x000e220000000a00 */
[----:B------:R-:W-:-:S05]  /*2870*/  IMAD.WIDE.U32 R2, R0, 0x20, R250 ;  /* 0x0000002000027825 */ /* 0x000fca00078e00fa */
[----:B------:R-:W-:Y:S02]  /*2880*/  STG.E.128 desc[UR4][R2.64], R224 ;  /* 0x000000e002007986 */ /* 0x000fe4000c101d04 */
[----:B------:R-:W1:Y:S02]  /*2890*/  @P1 LDC.64 R162, c[0x0][0x230] ;  /* 0x00008c00ffa21b82 */ /* 0x000e640000000a00 */
[----:B------:R2:W-:Y:S02]  /*28a0*/  STG.E.128 desc[UR4][R2.64+0x10], R220 ;  /* 0x000010dc02007986 */ /* 0x0005e4000c101d04 */
[----:B--2---:R-:W-:-:S05]  /*28b0*/  IADD3 R2, R243, 0x60, RZ ;  /* 0x00000060f3027810 */ /* 0x004fca0007ffe0ff */
[----:B0-----:R-:W-:-:S04]  /*28c0*/  @P0 IMAD.WIDE.U32 R160, R2, 0x10, R160 ;  /* 0x0000001002a00825 */ /* 0x001fc800078e00a0 */
[C---:B-1----:R-:W-:Y:S01]  /*28d0*/  @P1 IMAD.WIDE.U32 R162, R2.reuse, 0x20, R162 ;  /* 0x0000002002a21825 */ /* 0x042fe200078e00a2 */
[----:B-----5:R0:W5:Y:S04]  /*28e0*/  @P0 LDG.E.128 R148, desc[UR4][R160.64] ;  /* 0x00000004a0940981 */ /* 0x020168000c1e1d00 */
[----:B------:R1:W5:Y:S04]  /*28f0*/  @P1 LDG.E.128 R152, desc[UR4][R162.64] ;  /* 0x00000004a2981981 */ /* 0x000368000c1e1d00 */
[----:B------:R1:W5:Y:S01]  /*2900*/  @P1 LDG.E.128 R156, desc[UR4][R162.64+0x10] ;  /* 0x00001004a29c1981 */ /* 0x000362000c1e1d00 */
[----:B0-----:R-:W-:-:S06]  /*2910*/  IMAD.WIDE.U32 R160, R2, 0x10, R170 ;  /* 0x0000001002a07825 */ /* 0x001fcc00078e00aa */
[----:B------:R-:W2:Y:S02]  /*2920*/  LDG.E.128 R160, desc[UR4][R160.64] ;  /* 0x00000004a0a07981 */ /* 0x000ea4000c1e1d00 */
[C---:B--2---:R-:W-:Y:S02]  /*2930*/  PRMT R3, R160.reuse, 0x7632, R3 ;  /* 0x00007632a0037816 */ /* 0x044fe40000000003 */
[----:B------:R-:W-:Y:S01]  /*2940*/  SHF.L.U32 R216, R160, 0x10, RZ ;  /* 0x00000010a0d87819 */ /* 0x000fe200000006ff */
[----:B-1----:R-:W-:Y:S06]  /*2950*/  @P2 BRA `(.L_x_26857) ;  /* 0x00000000000c2947 */ /* 0x002fec0003800000 */
[----:B------:R-:W-:Y:S05]  /*2960*/  @!P1 BRA `(.L_x_26858) ;  /* 0x0000000000149947 */ /* 0x000fea0003800000 */
[----:B-----5:R-:W-:Y:S01]  /*2970*/  FADD.FTZ R216, R152, R216 ;  /* 0x000000d898d87221 */ /* 0x020fe20000010000 */
[----:B------:R-:W-:Y:S06]  /*2980*/  BRA `(.L_x_26858) ;  /* 0x00000000000c7947 */ /* 0x000fec0003800000 */
.L_x_26857:
[----:B-----5:R-:W-:-:S05]  /*2990*/  SHF.L.U32 R160, R148, 0x10, RZ ;  /* 0x0000001094a07819 */ /* 0x020fca00000006ff */
[----:B------:R-:W-:-:S04]  /*29a0*/  FADD.FTZ R216, R160, R216 ;  /* 0x000000d8a0d87221 */ /* 0x000fc80000010000 */
[----:B------:R-:W-:-:S07]  /*29b0*/  @P1 FADD.FTZ R216, R152, R216 ;  /* 0x000000d898d81221 */ /* 0x000fce0000010000 */
.L_x_26858:
[----:B------:R-:W-:Y:S01]  /*29c0*/  SHF.L.U32 R217, R3, 0x10, RZ ;  /* 0x0000001003d97819 */ /* 0x000fe200000006ff */
[----:B------:R-:W-:Y:S06]  /*29d0*/  @P2 BRA `(.L_x_26859) ;  /* 0x00000000000c2947 */ /* 0x000fec0003800000 */
[----:B------:R-:W-:Y:S05]  /*29e0*/  @!P1 BRA `(.L_x_26860) ;  /* 0x0000000000189947 */ /* 0x000fea0003800000 */
[----:B-----5:R-:W-:Y:S01]  /*29f0*/  FADD.FTZ R217, R153, R217 ;  /* 0x000000d999d97221 */ /* 0x020fe20000010000 */
[----:B------:R-:W-:Y:S06]  /*2a00*/  BRA `(.L_x_26860) ;  /* 0x0000000000107947 */ /* 0x000fec0003800000 */
.L_x_26859:
[----:B-----5:R-:W-:-:S04]  /*2a10*/  PRMT R3, R148, 0x7632, R3 ;  /* 0x0000763294037816 */ /* 0x020fc80000000003 */
[----:B------:R-:W-:-:S05]  /*2a20*/  SHF.L.U32 R3, R3, 0x10, RZ ;  /* 0x0000001003037819 */ /* 0x000fca00000006ff */
[----:B------:R-:W-:-:S04]  /*2a30*/  FADD.FTZ R217, R217, R3 ;  /* 0x00000003d9d97221 */ /* 0x000fc80000010000 */
[----:B------:R-:W-:-:S07]  /*2a40*/  @P1 FADD.FTZ R217, R153, R217 ;  /* 0x000000d999d91221 */ /* 0x000fce0000010000 */
.L_x_26860:
[C---:B------:R-:W-:Y:S02]  /*2a50*/  PRMT R3, R161.reuse, 0x7632, R3 ;  /* 0x00007632a1037816 */ /* 0x040fe40000000003 */
[----:B------:R-:W-:Y:S01]  /*2a60*/  SHF.L.U32 R218, R161, 0x10, RZ ;  /* 0x00000010a1da7819 */ /* 0x000fe200000006ff */
[----:B------:R-:W-:Y:S06]  /*2a70*/  @P2 BRA `(.L_x_26861) ;  /* 0x00000000000c2947 */ /* 0x000fec0003800000 */
[----:B------:R-:W-:Y:S05]  /*2a80*/  @!P1 BRA `(.L_x_26862) ;  /* 0x0000000000149947 */ /* 0x000fea0003800000 */
[----:B-----5:R-:W-:Y:S01]  /*2a90*/  FADD.FTZ R218, R154, R218 ;  /* 0x000000da9ada7221 */ /* 0x020fe20000010000 */
[----:B------:R-:W-:Y:S06]  /*2aa0*/  BRA `(.L_x_26862) ;  /* 0x00000000000c7947 */ /* 0x000fec0003800000 */
.L_x_26861:
[----:B-----5:R-:W-:-:S05]  /*2ab0*/  SHF.L.U32 R160, R149, 0x10, RZ ;  /* 0x0000001095a07819 */ /* 0x020fca00000006ff */
[----:B------:R-:W-:-:S04]  /*2ac0*/  FADD.FTZ R218, R160, R218 ;  /* 0x000000daa0da7221 */ /* 0x000fc80000010000 */
[----:B------:R-:W-:-:S07]  /*2ad0*/  @P1 FADD.FTZ R218, R154, R218 ;  /* 0x000000da9ada1221 */ /* 0x000fce0000010000 */
.L_x_26862:
[----:B------:R-:W-:Y:S01]  /*2ae0*/  SHF.L.U32 R219, R3, 0x10, RZ ;  /* 0x0000001003db7819 */ /* 0x000fe200000006ff */
[----:B------:R-:W-:Y:S06]  /*2af0*/  @P2 BRA `(.L_x_26863) ;  /* 0x00000000000c2947 */ /* 0x000fec0003800000 */
[----:B------:R-:W-:Y:S05]  /*2b00*/  @!P1 BRA `(.L_x_26864) ;  /* 0x0000000000189947 */ /* 0x000fea0003800000 */
[----:B-----5:R-:W-:Y:S01]  /*2b10*/  FADD.FTZ R219, R155, R219 ;  /* 0x000000db9bdb7221 */ /* 0x020fe20000010000 */
[----:B------:R-:W-:Y:S06]  /*2b20*/  BRA `(.L_x_26864) ;  /* 0x0000000000107947 */ /* 0x000fec0003800000 */
.L_x_26863:
[----:B-----5:R-:W-:-:S04]  /*2b30*/  PRMT R3, R149, 0x7632, R3 ;  /* 0x0000763295037816 */ /* 0x020fc80000000003 */
[----:B------:R-:W-:-:S05]  /*2b40*/  SHF.L.U32 R3, R3, 0x10, RZ ;  /* 0x0000001003037819 */ /* 0x000fca00000006ff */
[----:B------:R-:W-:-:S04]  /*2b50*/  FADD.FTZ R219, R219, R3 ;  /* 0x00000003dbdb7221 */ /* 0x000fc80000010000 */
[----:B------:R-:W-:-:S07]  /*2b60*/  @P1 FADD.FTZ R219, R155, R219 ;  /* 0x000000db9bdb1221 */ /* 0x000fce0000010000 */
.L_x_26864:
[C---:B------:R-:W-:Y:S02]  /*2b70*/  PRMT R3, R162.reuse, 0x7632, R3 ;  /* 0x00007632a2037816 */ /* 0x040fe40000000003 */
[----:B------:R-:W-:Y:S01]  /*2b80*/  SHF.L.U32 R212, R162, 0x10, RZ ;  /* 0x00000010a2d47819 */ /* 0x000fe200000006ff */
[----:B------:R-:W-:Y:S06]  /*2b90*/  @P2 BRA `(.L_x_26865) ;  /* 0x00000000000c2947 */ /* 0x000fec0003800000 */
[----:B------:R-:W-:Y:S05]  /*2ba0*/  @!P1 BRA `(.L_x_26866) ;  /* 0x0000000000149947 */ /* 0x000fea0003800000 */
[----:B-----5:R-:W-:Y:S01]  /*2bb0*/  FADD.FTZ R212, R156, R212 ;  /* 0x000000d49cd47221 */ /* 0x020fe20000010000 */
[----:B------:R-:W-:Y:S06]  /*2bc0*/  BRA `(.L_x_26866) ;  /* 0x00000000000c7947 */ /* 0x000fec0003800000 */
.L_x_26865:
[----:B-----5:R-:W-:-:S05]  /*2bd0*/  SHF.L.U32 R160, R150, 0x10, RZ ;  /* 0x0000001096a07819 */ /* 0x020fca00000006ff */
[----:B------:R-:W-:-:S04]  /*2be0*/  FADD.FTZ R212, R160, R212 ;  /* 0x000000d4a0d47221 */ /* 0x000fc80000010000 */
[----:B------:R-:W-:-:S07]  /*2bf0*/  @P1 FADD.FTZ R212, R156, R212 ;  /* 0x000000d49cd41221 */ /* 0x000fce0000010000 */
.L_x_26866:
[----:B------:R-:W-:Y:S01]  /*2c00*/  SHF.L.U32 R213, R3, 0x10, RZ ;  /* 0x0000001003d57819 */ /* 0x000fe200000006ff */
[----:B------:R-:W-:Y:S06]  /*2c10*/  @P2 BRA `(.L_x_26867) ;  /* 0x00000000000c2947 */ /* 0x000fec0003800000 */
[----:B------:R-:W-:Y:S05]  /*2c20*/  @!P1 BRA `(.L_x_26868) ;  /* 0x0000000000189947 */ /* 0x000fea0003800000 */
[----:B-----5:R-:W-:Y:S01]  /*2c30*/  FADD.FTZ R213, R157, R213 ;  /* 0x000000d59dd57221 */ /* 0x020fe20000010000 */
[----:B------:R-:W-:Y:S06]  /*2c40*/  BRA `(.L_x_26868) ;  /* 0x0000000000107947 */ /* 0x000fec0003800000 */
.L_x_26867:
[----:B-----5:R-:W-:-:S04]  /*2c50*/  PRMT R3, R150, 0x7632, R3 ;  /* 0x0000763296037816 */ /* 0x020fc80000000003 */
[----:B------:R-:W-:-:S05]  /*2c60*/  SHF.L.U32 R3, R3, 0x10, RZ ;  /* 0x0000001003037819 */ /* 0x000fca00000006ff */
[----:B------:R-:W-:-:S04]  /*2c70*/  FADD.FTZ R213, R213, R3 ;  /* 0x00000003d5d57221 */ /* 0x000fc80000010000 */
[----:B------:R-:W-:-:S07]  /*2c80*/  @P1 FADD.FTZ R213, R157, R213 ;  /* 0x000000d59dd51221 */ /* 0x000fce0000010000 */
.L_x_26868:
[C---:B------:R-:W-:Y:S02]  /*2c90*/  PRMT R3, R163.reuse, 0x7632, R3 ;  /* 0x00007632a3037816 */ /* 0x040fe40000000003 */
[----:B------:R-:W-:Y:S01]  /*2ca0*/  SHF.L.U32 R214, R163, 0x10, RZ ;  /* 0x00000010a3d67819 */ /* 0x000fe200000006ff */
[----:B------:R-:W-:Y:S06]  /*2cb0*/  @P2 BRA `(.L_x_26869) ;  /* 0x00000000000c2947 */ /* 0x000fec0003800000 */
[----:B------:R-:W-:Y:S05]  /*2cc0*/  @!P1 BRA `(.L_x_26870) ;  /* 0x0000000000149947 */ /* 0x000fea0003800000 */
[----:B-----5:R-:W-:Y:S01]  /*2cd0*/  FADD.FTZ R214, R158, R214 ;  /* 0x000000d69ed67221 */ /* 0x020fe20000010000 */
[----:B------:R-:W-:Y:S06]  /*2ce0*/  BRA `(.L_x_26870) ;  /* 0x00000000000c7947 */ /* 0x000fec0003800000 */
.L_x_26869:
[----:B-----5:R-:W-:-:S05]  /*2cf0*/  SHF.L.U32 R160, R151, 0x10, RZ ;  /* 0x0000001097a07819 */ /* 0x020fca00000006ff */
[----:B------:R-:W-:-:S04]  /*2d00*/  FADD.FTZ R214, R160, R214 ;  /* 0x000000d6a0d67221 */ /* 0x000fc80000010000 */
[----:B------:R-:W-:-:S07]  /*2d10*/  @P1 FADD.FTZ R214, R158, R214 ;  /* 0x000000d69ed61221 */ /* 0x000fce0000010000 */
.L_x_26870:
[----:B------:R-:W-:Y:S01]  /*2d20*/  SHF.L.U32 R215, R3, 0x10, RZ ;  /* 0x0000001003d77819 */ /* 0x000fe200000006ff */
[----:B------:R-:W-:Y:S06]  /*2d30*/  @P2 BRA `(.L_x_26871) ;  /* 0x00000000000c2947 */ /* 0x000fec0003800000 */
[----:B------:R-:W-:Y:S05]  /*2d40*/  @!P1 BRA `(.L_x_26872) ;  /* 0x0000000000189947 */ /* 0x000fea0003800000 */
[----:B-----5:R-:W-:Y:S01]  /*2d50*/  FADD.FTZ R215, R159, R215 ;  /* 0x000000d79fd77221 */ /* 0x020fe20000010000 */
[----:B------:R-:W-:Y:S06]  /*2d60*/  BRA `(.L_x_26872) ;  /* 0x0000000000107947 */ /* 0x000fec0003800000 */
.L_x_26871:
[----:B-----5:R-:W-:-:S04]  /*2d70*/  PRMT R3, R151, 0x7632, R3 ;  /* 0x0000763297037816 */ /* 0x020fc80000000003 */
[----:B------:R-:W-:-:S05]  /*2d80*/  SHF.L.U32 R3, R3, 0x10, RZ ;  /* 0x0000001003037819 */ /* 0x000fca00000006ff */
[----:B------:R-:W-:-:S04]  /*2d90*/  FADD.FTZ R215, R215, R3 ;  /* 0x00000003d7d77221 */ /* 0x000fc80000010000 */
[----:B------:R-:W-:-:S07]  /*2da0*/  @P1 FADD.FTZ R215, R159, R215 ;  /* 0x000000d79fd71221 */ /* 0x000fce0000010000 */
.L_x_26872:
[----:B------:R-:W0:Y:S01]  /*2db0*/  @P1 LDC.64 R160, c[0x0][0x230] ;  /* 0x00008c00ffa01b82 */ /* 0x000e220000000a00 */
[----:B------:R-:W-:Y:S01]  /*2dc0*/  IADD3 R3, R243, 0x80, RZ ;  /* 0x00000080f3037810 */ /* 0x000fe20007ffe0ff */
[----:B------:R-:W-:-:S05]  /*2dd0*/  IMAD.WIDE.U32 R164, R2, 0x20, R250 ;  /* 0x0000002002a47825 */ /* 0x000fca00078e00fa */
[----:B------:R-:W-:Y:S01]  /*2de0*/  STG.E.128 desc[UR4][R164.64], R216 ;  /* 0x000000d8a4007986 */ /* 0x000fe2000c101d04 */
[----:B------:R-:W1:Y:S03]  /*2df0*/  @P0 LDC.64 R162, c[0x0][0x228] ;  /* 0x00008a00ffa20b82 */ /* 0x000e660000000a00 */
[----:B------:R2:W-:Y:S01]  /*2e00*/  STG.E.128 desc[UR4][R164.64+0x10], R212 ;  /* 0x000010d4a4007986 */ /* 0x0005e2000c101d04 */
[----:B0-----:R-:W-:-:S05]  /*2e10*/  @P1 IMAD.WIDE.U32 R160, R3, 0x20, R160 ;  /* 0x0000002003a01825 */ /* 0x001fca00078e00a0 */
[----:B-----5:R-:W5:Y:S01]  /*2e20*/  @P1 LDG.E.128 R152, desc[UR4][R160.64] ;  /* 0x00000004a0981981 */ /* 0x020f62000c1e1d00 */
[----:B-1----:R-:W-:-:S03]  /*2e30*/  @P0 IMAD.WIDE.U32 R162, R3, 0x10, R162 ;  /* 0x0000001003a20825 */ /* 0x002fc600078e00a2 */
        /* <DEDUP_REMOVED lines=10> */
.L_x_26873:
[----:B-----5:R-:W-:-:S05]  /*2ee0*/  SHF.L.U32 R160, R148, 0x10, RZ ;  /* 0x0000001094a07819 */ /* 0x020fca00000006ff */
[----:B------:R-:W-:-:S04]  /*2ef0*/  FADD.FTZ R208, R160, R208 ;  /* 0x000000d0a0d07221 */ /* 0x000fc80000010000 */
[----:B------:R-:W-:-:S07]  /*2f00*/  @P1 FADD.FTZ R208, R152, R208 ;  /* 0x000000d098d01221 */ /* 0x000fce0000010000 */
.L_x_26874:
[----:B------:R-:W-:Y:S01]  /*2f10*/  SHF.L.U32 R209, R164, 0x10, RZ ;  /* 0x00000010a4d17819 */ /* 0x000fe200000006ff */
[----:B------:R-:W-:Y:S06]  /*2f20*/  @P2 BRA `(.L_x_26875) ;  /* 0x00000000000c2947 */ /* 0x000fec0003800000 */
[----:B------:R-:W-:Y:S05]  /*2f30*/  @!P1 BRA `(.L_x_26876) ;  /* 0x0000000000189947 */ /* 0x000fea0003800000 */
[----:B-----5:R-:W-:Y:S01]  /*2f40*/  FADD.FTZ R209, R153, R209 ;  /* 0x000000d199d17221 */ /* 0x020fe20000010000 */
[----:B------:R-:W-:Y:S06]  /*2f50*/  BRA `(.L_x_26876) ;  /* 0x0000000000107947 */ /* 0x000fec0003800000 */
.L_x_26875:
[----:B-----5:R-:W-:-:S04]  /*2f60*/  PRMT R160, R148, 0x7632, R160 ;  /* 0x0000763294a07816 */ /* 0x020fc800000000a0 */
[----:B------:R-:W-:-:S05]  /*2f70*/  SHF.L.U32 R160, R160, 0x10, RZ ;  /* 0x00000010a0a07819 */ /* 0x000fca00000006ff */
[----:B------:R-:W-:-:S04]  /*2f80*/  FADD.FTZ R209, R209, R160 ;  /* 0x000000a0d1d17221 */ /* 0x000fc80000010000 */
[----:B------:R-:W-:-:S07]  /*2f90*/  @P1 FADD.FTZ R209, R153, R209 ;  /* 0x000000d199d11221 */ /* 0x000fce0000010000 */
.L_x_26876:
[C---:B------:R-:W-:Y:S02]  /*2fa0*/  PRMT R160, R161.reuse, 0x7632, R160 ;  /* 0x00007632a1a07816 */ /* 0x040fe400000000a0 */
[----:B------:R-:W-:Y:S01]  /*2fb0*/  SHF.L.U32 R210, R161, 0x10, RZ ;  /* 0x00000010a1d27819 */ /* 0x000fe200000006ff */
[----:B------:R-:W-:Y:S06]  /*2fc0*/  @P2 BRA `(.L_x_26877) ;  /* 0x00000000000c2947 */ /* 0x000fec0003800000 */
[----:B------:R-:W-:Y:S05]  /*2fd0*/  @!P1 BRA `(.L_x_26878) ;  /* 0x0000000000149947 */ /* 0x000fea0003800000 */
[----:B-----5:R-:W-:Y:S01]  /*2fe0*/  FADD.FTZ R210, R154, R210 ;  /* 0x000000d29ad27221 */ /* 0x020fe20000010000 */
[----:B------:R-:W-:Y:S06]  /*2ff0*/  BRA `(.L_x_26878) ;  /* 0x00000000000c7947 */ /* 0x000fec0003800000 */
.L_x_26877:
[----:B-----5:R-:W-:-:S05]  /*3000*/  SHF.L.U32 R161, R149, 0x10, RZ ;  /* 0x0000001095a17819 */ /* 0x020fca00000006ff */
[----:B------:R-:W-:-:S04]  /*3010*/  FADD.FTZ R210, R161, R210 ;  /* 0x000000d2a1d27221 */ /* 0x000fc80000010000 */
[----:B------:R-:W-:-:S07]  /*3020*/  @P1 FADD.FTZ R210, R154, R210 ;  /* 0x000000d29ad21221 */ /* 0x000fce0000010000 */
.L_x_26878:
[----:B------:R-:W-:Y:S01]  /*3030*/  SHF.L.U32 R211, R160, 0x10, RZ ;  /* 0x00000010a0d37819 */ /* 0x000fe200000006ff */
[----:B------:R-:W-:Y:S06]  /*3040*/  @P2 BRA `(.L_x_26879) ;  /* 0x00000000000c2947 */ /* 0x000fec0003800000 */
[----:B------:R-:W-:Y:S05]  /*3050*/  @!P1 BRA `(.L_x_26880) ;  /* 0x0000000000189947 */ /* 0x000fea0003800000 */
[----:B-----5:R-:W-:Y:S01]  /*3060*/  FADD.FTZ R211, R155, R211 ;  /* 0x000000d39bd37221 */ /* 0x020fe20000010000 */
[----:B------:R-:W-:Y:S06]  /*3070*/  BRA `(.L_x_26880) ;  /* 0x0000000000107947 */ /* 0x000fec0003800000 */
.L_x_26879:
[----:B-----5:R-:W-:-:S04]  /*3080*/  PRMT R160, R149, 0x7632, R160 ;  /* 0x0000763295a07816 */ /* 0x020fc800000000a0 */
[----:B------:R-:W-:-:S05]  /*3090*/  SHF.L.U32 R160, R160, 0x10, RZ ;  /* 0x00000010a0a07819 */ /* 0x000fca00000006ff */
[----:B------:R-:W-:-:S04]  /*30a0*/  FADD.FTZ R211, R211, R160 ;  /* 0x000000a0d3d37221 */ /* 0x000fc80000010000 */
[----:B------:R-:W-:-:S07]  /*30b0*/  @P1 FADD.FTZ R211, R155, R211 ;  /* 0x000000d39bd31221 */ /* 0x000fce0000010000 */
.L_x_26880:
[C---:B------:R-:W-:Y:S02]  /*30c0*/  PRMT R160, R162.reuse, 0x7632, R160 ;  /* 0x00007632a2a07816 */ /* 0x040fe400000000a0 */
[----:B------:R-:W-:Y:S01]  /*30d0*/  SHF.L.U32 R200, R162, 0x10, RZ ;  /* 0x00000010a2c87819 */ /* 0x000fe200000006ff */
[----:B------:R-:W-:Y:S06]  /*30e0*/  @P2 BRA `(.L_x_26881) ;  /* 0x00000000000c2947 */ /* 0x000fec0003800000 */
[----:B------:R-:W-:Y:S05]  /*30f0*/  @!P1 BRA `(.L_x_26882) ;  /* 0x0000000000149947 */ /* 0x000fea0003800000 */
[----:B-----5:R-:W-:Y:S01]  /*3100*/  FADD.FTZ R200, R156, R200 ;  /* 0x000000c89cc87221 */ /* 0x020fe20000010000 */
[----:B------:R-:W-:Y:S06]  /*3110*/  BRA `(.L_x_26882) ;  /* 0x00000000000c7947 */ /* 0x000fec0003800000 */
.L_x_26881:
[----:B-----5:R-:W-:-:S05]  /*3120*/  SHF.L.U32 R161, R150, 0x10, RZ ;  /* 0x0000001096a17819 */ /* 0x020fca00000006ff */
[----:B------:R-:W-:-:S04]  /*3130*/  FADD.FTZ R200, R161, R200 ;  /* 0x000000c8a1c87221 */ /* 0x000fc80000010000 */
[----:B------:R-:W-:-:S07]  /*3140*/  @P1 FADD.FTZ R200, R156, R200 ;  /* 0x000000c89cc81221 */ /* 0x000fce0000010000 */
.L_x_26882:
[----:B------:R-:W-:Y:S01]  /*3150*/  SHF.L.U32 R201, R160, 0x10, RZ ;  /* 0x00000010a0c97819 */ /* 0x000fe200000006ff */
[----:B------:R-:W-:Y:S06]  /*3160*/  @P2 BRA `(.L_x_26883) ;  /* 0x00000000000c2947 */ /* 0x000fec0003800000 */
[----:B------:R-:W-:Y:S05]  /*3170*/  @!P1 BRA `(.L_x_26884) ;  /* 0x0000000000189947 */ /* 0x000fea0003800000 */
[----:B-----5:R-:W-:Y:S01]  /*3180*/  FADD.FTZ R201, R157, R201 ;  /* 0x000000c99dc97221 */ /* 0x020fe20000010000 */
[----:B------:R-:W-:Y:S06]  /*3190*/  BRA `(.L_x_26884) ;  /* 0x0000000000107947 */ /* 0x000fec0003800000 */
.L_x_26883:
[----:B-----5:R-:W-:-:S04]  /*31a0*/  PRMT R160, R150, 0x7632, R160 ;  /* 0x0000763296a07816 */ /* 0x020fc800000000a0 */
[----:B------:R-:W-:-:S05]  /*31b0*/  SHF.L.U32 R160, R160, 0x10, RZ ;  /* 0x00000010a0a07819 */ /* 0x000fca00000006ff */
[----:B------:R-:W-:-:S04]  /*31c0*/  FADD.FTZ R201, R201, R160 ;  /* 0x000000a0c9c97221 */ /* 0x000fc80000010000 */
[----:B------:R-:W-:-:S07]  /*31d0*/  @P1 FADD.FTZ R201, R157, R201 ;  /* 0x000000c99dc91221 */ /* 0x000fce0000010000 */
.L_x_26884:
[C---:B------:R-:W-:Y:S02]  /*31e0*/  PRMT R160, R163.reuse, 0x7632, R160 ;  /* 0x00007632a3a07816 */ /* 0x040fe400000000a0 */
[----:B------:R-:W-:Y:S01]  /*31f0*/  SHF.L.U32 R202, R163, 0x10, RZ ;  /* 0x00000010a3ca7819 */ /* 0x000fe200000006ff */
[----:B------:R-:W-:Y:S06]  /*3200*/  @P2 BRA `(.L_x_26885) ;  /* 0x00000000000c2947 */ /* 0x000fec0003800000 */
[----:B------:R-:W-:Y:S05]  /*3210*/  @!P1 BRA `(.L_x_26886) ;  /* 0x0000000000149947 */ /* 0x000fea0003800000 */
[----:B-----5:R-:W-:Y:S01]  /*3220*/  FADD.FTZ R202, R158, R202 ;  /* 0x000000ca9eca7221 */ /* 0x020fe20000010000 */
[----:B------:R-:W-:Y:S06]  /*3230*/  BRA `(.L_x_26886) ;  /* 0x00000000000c7947 */ /* 0x000fec0003800000 */
.L_x_26885:
[----:B-----5:R-:W-:-:S05]  /*3240*/  SHF.L.U32 R161, R151, 0x10, RZ ;  /* 0x0000001097a17819 */ /* 0x020fca00000006ff */
[----:B------:R-:W-:-:S04]  /*3250*/  FADD.FTZ R202, R161, R202 ;  /* 0x000000caa1ca7221 */ /* 0x000fc80000010000 */
[----:B------:R-:W-:-:S07]  /*3260*/  @P1 FADD.FTZ R202, R158, R202 ;  /* 0x000000ca9eca1221 */ /* 0x000fce0000010000 */
.L_x_26886:
[----:B------:R-:W-:Y:S01]  /*3270*/  SHF.L.U32 R203, R160, 0x10, RZ ;  /* 0x00000010a0cb7819 */ /* 0x000fe200000006ff */
[----:B------:R-:W-:Y:S06]  /*3280*/  @P2 BRA `(.L_x_26887) ;  /* 0x00000000000c2947 */ /* 0x000fec0003800000 */
[----:B------:R-:W-:Y:S05]  /*3290*/  @!P1 BRA `(.L_x_26888) ;  /* 0x0000000000189947 */ /* 0x000fea0003800000 */
[----:B-----5:R-:W-:Y:S01]  /*32a0*/  FADD.FTZ R203, R159, R203 ;  /* 0x000000cb9fcb7221 */ /* 0x020fe20000010000 */
[----:B------:R-:W-:Y:S06]  /*32b0*/  BRA `(.L_x_26888) ;  /* 0x0000000000107947 */ /* 0x000fec0003800000 */
.L_x_26887:
[----:B-----5:R-:W-:-:S04]  /*32c0*/  PRMT R160, R151, 0x7632, R160 ;  /* 0x0000763297a07816 */ /* 0x020fc800000000a0 */
[----:B------:R-:W-:-:S05]  /*32d0*/  SHF.L.U32 R160, R160, 0x10, RZ ;  /* 0x00000010a0a07819 */ /* 0x000fca00000006ff */
[----:B------:R-:W-:-:S04]  /*32e0*/  FADD.FTZ R203, R203, R160 ;  /* 0x000000a0cbcb7221 */ /* 0x000fc80000010000 */
[----:B------:R-:W-:-:S07]  /*32f0*/  @P1 FADD.FTZ R203, R159, R203 ;  /* 0x000000cb9fcb1221 */ /* 0x000fce0000010000 */
.L_x_26888:
        /* <DEDUP_REMOVED lines=19> */
.L_x_26889:
[----:B-----5:R-:W-:-:S05]  /*3430*/  SHF.L.U32 R160, R148, 0x10, RZ ;  /* 0x0000001094a07819 */ /* 0x020fca00000006ff */
[----:B------:R-:W-:-:S04]  /*3440*/  FADD.FTZ R204, R160, R204 ;  /* 0x000000cca0cc7221 */ /* 0x000fc80000010000 */
[----:B------:R-:W-:-:S07]  /*3450*/  @P1 FADD.FTZ R204, R152, R204 ;  /* 0x000000cc98cc1221 */ /* 0x000fce0000010000 */
.L_x_26890:
[----:B------:R-:W-:Y:S01]  /*3460*/  SHF.L.U32 R205, R164, 0x10, RZ ;  /* 0x00000010a4cd7819 */ /* 0x000fe200000006ff */
[----:B------:R-:W-:Y:S06]  /*3470*/  @P2 BRA `(.L_x_26891) ;  /* 0x00000000000c2947 */ /* 0x000fec0003800000 */
[----:B------:R-:W-:Y:S05]  /*3480*/  @!P1 BRA `(.L_x_26892) ;  /* 0x0000000000189947 */ /* 0x000fea0003800000 */
[----:B-----5:R-:W-:Y:S01]  /*3490*/  FADD.FTZ R205, R153, R205 ;  /* 0x000000cd99cd7221 */ /* 0x020fe20000010000 */
[----:B------:R-:W-:Y:S06]  /*34a0*/  BRA `(.L_x_26892) ;  /* 0x0000000000107947 */ /* 0x000fec0003800000 */
.L_x_26891:
[----:B-----5:R-:W-:-:S04]  /*34b0*/  PRMT R160, R148, 0x7632, R160 ;  /* 0x0000763294a07816 */ /* 0x020fc800000000a0 */
[----:B------:R-:W-:-:S05]  /*34c0*/  SHF.L.U32 R160, R160, 0x10, RZ ;  /* 0x00000010a0a07819 */ /* 0x000fca00000006ff */
[----:B------:R-:W-:-:S04]  /*34d0*/  FADD.FTZ R205, R205, R160 ;  /* 0x000000a0cdcd7221 */ /* 0x000fc80000010000 */
[----:B------:R-:W-:-:S07]  /*34e0*/  @P1 FADD.FTZ R205, R153, R205 ;  /* 0x000000cd99cd1221 */ /* 0x000fce0000010000 */
.L_x_26892:
[C---:B------:R-:W-:Y:S02]  /*34f0*/  PRMT R160, R161.reuse, 0x7632, R160 ;  /* 0x00007632a1a07816 */ /* 0x040fe400000000a0 */
[----:B------:R-:W-:Y:S01]  /*3500*/  SHF.L.U32 R206, R161, 0x10, RZ ;  /* 0x00000010a1ce7819 */ /* 0x000fe200000006ff */
[----:B------:R-:W-:Y:S06]  /*3510*/  @P2 BRA `(.L_x_26893) ;  /* 0x00000000000c2947 */ /* 0x000fec0003800000 */
[----:B------:R-:W-:Y:S05]  /*3520*/  @!P1 BRA `(.L_x_26894) ;  /* 0x0000000000149947 */ /* 0x000fea0003800000 */
[----:B-----5:R-:W-:Y:S01]  /*3530*/  FADD.FTZ R206, R154, R206 ;  /* 0x000000ce9ace7221 */ /* 0x020fe20000010000 */
[----:B------:R-:W-:Y:S06]  /*3540*/  BRA `(.L_x_26894) ;  /* 0x00000000000c7947 */ /* 0x000fec0003800000 */
.L_x_26893:
[----:B-----5:R-:W-:-:S05]  /*3550*/  SHF.L.U32 R161, R149, 0x10, RZ ;  /* 0x0000001095a17819 */ /* 0x020fca00000006ff */
[----:B------:R-:W-:-:S04]  /*3560*/  FADD.FTZ R206, R161, R206 ;  /* 0x000000cea1ce7221 */ /* 0x000fc80000010000 */
[----:B------:R-:W-:-:S07]  /*3570*/  @P1 FADD.FTZ R206, R154, R206 ;  /* 0x000000ce9ace1221 */ /* 0x000fce0000010000 */
.L_x_26894:
[----:B------:R-:W-:Y:S01]  /*3580*/  SHF.L.U32 R207, R160, 0x10, RZ ;  /* 0x00000010a0cf7819 */ /* 0x000fe200000006ff */
[----:B------:R-:W-:Y:S06]  /*3590*/  @P2 BRA `(.L_x_26895) ;  /* 0x00000000000c2947 */ /* 0x000fec0003800000 */
[----:B------:R-:W-:Y:S05]  /*35a0*/  @!P1 BRA `(.L_x_26896) ;  /* 0x0000000000189947 */ /* 0x000fea0003800000 */
[----:B-----5:R-:W-:Y:S01]  /*35b0*/  FADD.FTZ R207, R155, R207 ;  /* 0x000000cf9bcf7221 */ /* 0x020fe20000010000 */
[----:B------:R-:W-:Y:S06]  /*35c0*/  BRA `(.L_x_26896) ;  /* 0x0000000000107947 */ /* 0x000fec0003800000 */
.L_x_26895:
[----:B-----5:R-:W-:-:S04]  /*35d0*/  PRMT R160, R149, 0x7632, R160 ;  /* 0x0000763295a07816 */ /* 0x020fc800000000a0 */
[----:B------:R-:W-:-:S05]  /*35e0*/  SHF.L.U32 R160, R160, 0x10, RZ ;  /* 0x00000010a0a07819 */ /* 0x000fca00000006ff */
[----:B------:R-:W-:-:S04]  /*35f0*/  FADD.FTZ R207, R207, R160 ;  /* 0x000000a0cfcf7221 */ /* 0x000fc80000010000 */
[----:B------:R-:W-:-:S07]  /*3600*/  @P1 FADD.FTZ R207, R155, R207 ;  /* 0x000000cf9bcf1221 */ /* 0x000fce0000010000 */
.L_x_26896:
[C---:B------:R-:W-:Y:S02]  /*3610*/  PRMT R160, R162.reuse, 0x7632, R160 ;  /* 0x00007632a2a07816 */ /* 0x040fe400000000a0 */
[----:B------:R-:W-:Y:S01]  /*3620*/  SHF.L.U32 R192, R162, 0x10, RZ ;  /* 0x00000010a2c07819 */ /* 0x000fe200000006ff */
[----:B------:R-:W-:Y:S06]  /*3630*/  @P2 BRA `(.L_x_26897) ;  /* 0x00000000000c2947 */ /* 0x000fec0003800000 */
[----:B------:R-:W-:Y:S05]  /*3640*/  @!P1 BRA `(.L_x_26898) ;  /* 0x0000000000149947 */ /* 0x000fea0003800000 */
[----:B-----5:R-:W-:Y:S01]  /*3650*/  FADD.FTZ R192, R156, R192 ;  /* 0x000000c09cc07221 */ /* 0x020fe20000010000 */
[----:B------:R-:W-:Y:S06]  /*3660*/  BRA `(.L_x_26898) ;  /* 0x00000000000c7947 */ /* 0x000fec0003800000 */
.L_x_26897:
[----:B-----5:R-:W-:-:S05]  /*3670*/  SHF.L.U32 R161, R150, 0x10, RZ ;  /* 0x0000001096a17819 */ /* 0x020fca00000006ff */
[----:B------:R-:W-:-:S04]  /*3680*/  FADD.FTZ R192, R161, R192 ;  /* 0x000000c0a1c07221 */ /* 0x000fc80000010000 */
[----:B------:R-:W-:-:S07]  /*3690*/  @P1 FADD.FTZ R192, R156, R192 ;  /* 0x000000c09cc01221 */ /* 0x000fce0000010000 */
.L_x_26898:
[----:B------:R-:W-:Y:S01]  /*36a0*/  SHF.L.U32 R193, R160, 0x10, RZ ;  /* 0x00000010a0c17819 */ /* 0x000fe200000006ff */
[----:B------:R-:W-:Y:S06]  /*36b0*/  @P2 BRA `(.L_x_26899) ;  /* 0x00000000000c2947 */ /* 0x000fec0003800000 */
[----:B------:R-:W-:Y:S05]  /*36c0*/  @!P1 BRA `(.L_x_26900) ;  /* 0x0000000000189947 */ /* 0x000fea0003800000 */
[----:B-----5:R-:W-:Y:S01]  /*36d0*/  FADD.FTZ R193, R157, R193 ;  /* 0x000000c19dc17221 */ /* 0x020fe20000010000 */
[----:B------:R-:W-:Y:S06]  /*36e0*/  BRA `(.L_x_26900) ;  /* 0x0000000000107947 */ /* 0x000fec0003800000 */
.L_x_26899:
[----:B-----5:R-:W-:-:S04]  /*36f0*/  PRMT R160, R150, 0x7632, R160 ;  /* 0x0000763296a07816 */ /* 0x020fc800000000a0 */
[----:B------:R-:W-:-:S05]  /*3700*/  SHF.L.U32 R160, R160, 0x10, RZ ;  /* 0x00000010a0a07819 */ /* 0x000fca00000006ff */
[----:B------:R-:W-:-:S04]  /*3710*/  FADD.FTZ R193, R193, R160 ;  /* 0x000000a0c1c17221 */ /* 0x000fc80000010000 */
[----:B------:R-:W-:-:S07]  /*3720*/  @P1 FADD.FTZ R193, R157, R193 ;  /* 0x000000c19dc11221 */ /* 0x000fce0000010000 */
.L_x_26900:
[C---:B------:R-:W-:Y:S02]  /*3730*/  PRMT R160, R163.reuse, 0x7632, R160 ;  /* 0x00007632a3a07816 */ /* 0x040fe400000000a0 */
[----:B------:R-:W-:Y:S01]  /*3740*/  SHF.L.U32 R194, R163, 0x10, RZ ;  /* 0x00000010a3c27819 */ /* 0x000fe200000006ff */
[----:B------:R-:W-:Y:S06]  /*3750*/  @P2 BRA `(.L_x_26901) ;  /* 0x00000000000c2947 */ /* 0x000fec0003800000 */
[----:B------:R-:W-:Y:S05]  /*3760*/  @!P1 BRA `(.L_x_26902) ;  /* 0x0000000000149947 */ /* 0x000fea0003800000 */
[----:B-----5:R-:W-:Y:S01]  /*3770*/  FADD.FTZ R194, R158, R194 ;  /* 0x000000c29ec27221 */ /* 0x020fe20000010000 */
[----:B------:R-:W-:Y:S06]  /*3780*/  BRA `(.L_x_26902) ;  /* 0x00000000000c7947 */ /* 0x000fec0003800000 */
.L_x_26901:
[----:B-----5:R-:W-:-:S05]  /*3790*/  SHF.L.U32 R161, R151, 0x10, RZ ;  /* 0x0000001097a17819 */ /* 0x020fca00000006ff */
[----:B------:R-:W-:-:S04]  /*37a0*/  FADD.FTZ R194, R161, R194 ;  /* 0x000000c2a1c27221 */ /* 0x000fc80000010000 */
[----:B------:R-:W-:-:S07]  /*37b0*/  @P1 FADD.FTZ R194, R158, R194 ;  /* 0x000000c29ec21221 */ /* 0x000fce0000010000 */
.L_x_26902:
[----:B------:R-:W-:Y:S01]  /*37c0*/  SHF.L.U32 R195, R160, 0x10, RZ ;  /* 0x00000010a0c37819 */ /* 0x000fe200000006ff */
[----:B------:R-:W-:Y:S06]  /*37d0*/  @P2 BRA `(.L_x_26903) ;  /* 0x00000000000c2947 */ /* 0x000fec0003800000 */
[----:B------:R-:W-:Y:S05]  /*37e0*/  @!P1 BRA `(.L_x_26904) ;  /* 0x0000000000189947 */ /* 0x000fea0003800000 */
[----:B-----5:R-:W-:Y:S01]  /*37f0*/  FADD.FTZ R195, R159, R195 ;  /* 0x000000c39fc37221 */ /* 0x020fe20000010000 */
[----:B------:R-:W-:Y:S06]  /*3800*/  BRA `(.L_x_26904) ;  /* 0x0000000000107947 */ /* 0x000fec0003800000 */
.L_x_26903:
[----:B-----5:R-:W-:-:S04]  /*3810*/  PRMT R160, R151, 0x7632, R160 ;  /* 0x0000763297a07816 */ /* 0x020fc800000000a0 */
[----:B------:R-:W-:-:S05]  /*3820*/  SHF.L.U32 R160, R160, 0x10, RZ ;  /* 0x00000010a0a07819 */ /* 0x000fca00000006ff */
[----:B------:R-:W-:-:S04]  /*3830*/  FADD.FTZ R195, R195, R160 ;  /* 0x000000a0c3c37221 */ /* 0x000fc80000010000 */
[----:B------:R-:W-:-:S07]  /*3840*/  @P1 FADD.FTZ R195, R159, R195 ;  /* 0x000000c39fc31221 */ /* 0x000fce0000010000 */
.L_x_26904:
        /* <DEDUP_REMOVED lines=19> */
.L_x_26905:
[----:B-----5:R-:W-:-:S05]  /*3980*/  SHF.L.U32 R160, R148, 0x10, RZ ;  /* 0x0000001094a07819 */ /* 0x020fca00000006ff */
[----:B------:R-:W-:-:S04]  /*3990*/  FADD.FTZ R196, R160, R196 ;  /* 0x000000c4a0c47221 */ /* 0x000fc80000010000 */
[----:B------:R-:W-:-:S07]  /*39a0*/  @P1 FADD.FTZ R196, R152, R196 ;  /* 0x000000c498c41221 */ /* 0x000fce0000010000 */
.L_x_26906:
[----:B------:R-:W-:Y:S01]  /*39b0*/  SHF.L.U32 R197, R164, 0x10, RZ ;  /* 0x00000010a4c57819 */ /* 0x000fe200000006ff */
[----:B------:R-:W-:Y:S06]  /*39c0*/  @P2 BRA `(.L_x_26907) ;  /* 0x00000000000c2947 */ /* 0x000fec0003800000 */
[----:B------:R-:W-:Y:S05]  /*39d0*/  @!P1 BRA `(.L_x_26908) ;  /* 0x0000000000189947 */ /* 0x000fea0003800000 */
[----:B-----5:R-:W-:Y:S01]  /*39e0*/  FADD.FTZ R197, R153, R197 ;  /* 0x000000c599c57221 */ /* 0x020fe20000010000 */
[----:B------:R-:W-:Y:S06]  /*39f0*/  BRA `(.L_x_26908) ;  /* 0x0000000000107947 */ /* 0x000fec0003800000 */
.L_x_26907:
[----:B-----5:R-:W-:-:S04]  /*3a00*/  PRMT R160, R148, 0x7632, R160 ;  /* 0x0000763294a07816 */ /* 0x020fc800000000a0 */
[----:B------:R-:W-:-:S05]  /*3a10*/  SHF.L.U32 R160, R160, 0x10, RZ ;  /* 0x00000010a0a07819 */ /* 0x000fca00000006ff */
[----:B------:R-:W-:-:S04]  /*3a20*/  FADD.FTZ R197, R197, R160 ;  /* 0x000000a0c5c57221 */ /* 0x000fc80000010000 */
[----:B------:R-:W-:-:S07]  /*3a30*/  @P1 FADD.FTZ R197, R153, R197 ;  /* 0x000000c599c51221 */ /* 0x000fce0000010000 */
.L_x_26908:
[C---:B------:R-:W-:Y:S02]  /*3a40*/  PRMT R160, R161.reuse, 0x7632, R160 ;  /* 0x00007632a1a07816 */ /* 0x040fe400000000a0 */
[----:B------:R-:W-:Y:S01]  /*3a50*/  SHF.L.U32 R198, R161, 0x10, RZ ;  /* 0x00000010a1c67819 */ /* 0x000fe200000006ff */
[----:B------:R-:W-:Y:S06]  /*3a60*/  @P2 BRA `(.L_x_26909) ;  /* 0x00000000000c2947 */ /* 0x000fec0003800000 */
[----:B------:R-:W-:Y:S05]  /*3a70*/  @!P1 BRA `(.L_x_26910) ;  /* 0x0000000000149947 */ /* 0x000fea0003800000 */
[----:B-----5:R-:W-:Y:S01]  /*3a80*/  FADD.FTZ R198, R154, R198 ;  /* 0x000000c69ac67221 */ /* 0x020fe20000010000 */
[----:B------:R-:W-:Y:S06]  /*3a90*/  BRA `(.L_x_26910) ;  /* 0x00000000000c7947 */ /* 0x000fec0003800000 */
.L_x_26909:
[----:B-----5:R-:W-:-:S05]  /*3aa0*/  SHF.L.U32 R161, R149, 0x10, RZ ;  /* 0x0000001095a17819 */ /* 0x020fca00000006ff */
[----:B------:R-:W-:-:S04]  /*3ab0*/  FADD.FTZ R198, R161, R198 ;  /* 0x000000c6a1c67221 */ /* 0x000fc80000010000 */
[----:B------:R-:W-:-:S07]  /*3ac0*/  @P1 FADD.FTZ R198, R154, R198 ;  /* 0x000000c69ac61221 */ /* 0x000fce0000010000 */
.L_x_26910:
[----:B------:R-:W-:Y:S01]  /*3ad0*/  SHF.L.U32 R199, R160, 0x10, RZ ;  /* 0x00000010a0c77819 */ /* 0x000fe200000006ff */
[----:B------:R-:W-:Y:S06]  /*3ae0*/  @P2 BRA `(.L_x_26911) ;  /* 0x00000000000c2947 */ /* 0x000fec0003800000 */
[----:B------:R-:W-:Y:S05]  /*3af0*/  @!P1 BRA `(.L_x_26912) ;  /* 0x0000000000189947 */ /* 0x000fea0003800000 */
[----:B-----5:R-:W-:Y:S01]  /*3b00*/  FADD.FTZ R199, R155, R199 ;  /* 0x000000c79bc77221 */ /* 0x020fe20000010000 */
[----:B------:R-:W-:Y:S06]  /*3b10*/  BRA `(.L_x_26912) ;  /* 0x0000000000107947 */ /* 0x000fec0003800000 */
.L_x_26911:
[----:B-----5:R-:W-:-:S04]  /*3b20*/  PRMT R160, R149, 0x7632, R160 ;  /* 0x0000763295a07816 */ /* 0x020fc800000000a0 */
[----:B------:R-:W-:-:S05]  /*3b30*/  SHF.L.U32 R160, R160, 0x10, RZ ;  /* 0x00000010a0a07819 */ /* 0x000fca00000006ff */
[----:B------:R-:W-:-:S04]  /*3b40*/  FADD.FTZ R199, R199, R160 ;  /* 0x000000a0c7c77221 */ /* 0x000fc80000010000 */
[----:B------:R-:W-:-:S07]  /*3b50*/  @P1 FADD.FTZ R199, R155, R199 ;  /* 0x000000c79bc71221 */ /* 0x000fce0000010000 */
.L_x_26912:
[C---:B------:R-:W-:Y:S02]  /*3b60*/  PRMT R160, R162.reuse, 0x7632, R160 ;  /* 0x00007632a2a07816 */ /* 0x040fe400000000a0 */
[----:B------:R-:W-:Y:S01]  /*3b70*/  SHF.L.U32 R188, R162, 0x10, RZ ;  /* 0x00000010a2bc7819 */ /* 0x000fe200000006ff */
[----:B------:R-:W-:Y:S06]  /*3b80*/  @P2 BRA `(.L_x_26913) ;  /* 0x00000000000c2947 */ /* 0x000fec0003800000 */
[----:B------:R-:W-:Y:S05]  /*3b90*/  @!P1 BRA `(.L_x_26914) ;  /* 0x0000000000149947 */ /* 0x000fea0003800000 */
[----:B-----5:R-:W-:Y:S01]  /*3ba0*/  FADD.FTZ R188, R156, R188 ;  /* 0x000000bc9cbc7221 */ /* 0x020fe20000010000 */
[----:B------:R-:W-:Y:S06]  /*3bb0*/  BRA `(.L_x_26914) ;  /* 0x00000000000c7947 */ /* 0x000fec0003800000 */
.L_x_26913:
[----:B-----5:R-:W-:-:S05]  /*3bc0*/  SHF.L.U32 R161, R150, 0x10, RZ ;  /* 0x0000001096a17819 */ /* 0x020fca00000006ff */
[----:B------:R-:W-:-:S04]  /*3bd0*/  FADD.FTZ R188, R161, R188 ;  /* 0x000000bca1bc7221 */ /* 0x000fc80000010000 */
[----:B------:R-:W-:-:S07]  /*3be0*/  @P1 FADD.FTZ R188, R156, R188 ;  /* 0x000000bc9cbc1221 */ /* 0x000fce0000010000 */
.L_x_26914:
[----:B------:R-:W-:Y:S01]  /*3bf0*/  SHF.L.U32 R189, R160, 0x10, RZ ;  /* 0x00000010a0bd7819 */ /* 0x000fe200000006ff */
[----:B------:R-:W-:Y:S06]  /*3c00*/  @P2 BRA `(.L_x_26915) ;  /* 0x00000000000c2947 */ /* 0x000fec0003800000 */
[----:B------:R-:W-:Y:S05]  /*3c10*/  @!P1 BRA `(.L_x_26916) ;  /* 0x0000000000189947 */ /* 0x000fea0003800000 */
[----:B-----5:R-:W-:Y:S01]  /*3c20*/  FADD.FTZ R189, R157, R189 ;  /* 0x000000bd9dbd7221 */ /* 0x020fe20000010000 */
[----:B------:R-:W-:Y:S06]  /*3c30*/  BRA `(.L_x_26916) ;  /* 0x0000000000107947 */ /* 0x000fec0003800000 */
.L_x_26915:
[----:B-----5:R-:W-:-:S04]  /*3c40*/  PRMT R160, R150, 0x7632, R160 ;  /* 0x0000763296a07816 */ /* 0x020fc800000000a0 */
[----:B------:R-:W-:-:S05]  /*3c50*/  SHF.L.U32 R160, R160, 0x10, RZ ;  /* 0x00000010a0a07819 */ /* 0x000fca00000006ff */
[----:B------:R-:W-:-:S04]  /*3c60*/  FADD.FTZ R189, R189, R160 ;  /* 0x000000a0bdbd7221 */ /* 0x000fc80000010000 */
[----:B------:R-:W-:-:S07]  /*3c70*/  @P1 FADD.FTZ R189, R157, R189 ;  /* 0x000000bd9dbd1221 */ /* 0x000fce0000010000 */
.L_x_26916:
[C---:B------:R-:W-:Y:S02]  /*3c80*/  PRMT R160, R163.reuse, 0x7632, R160 ;  /* 0x00007632a3a07816 */ /* 0x040fe400000000a0 */
[----:B------:R-:W-:Y:S01]  /*3c90*/  SHF.L.U32 R190, R163, 0x10, RZ ;  /* 0x00000010a3be7819 */ /* 0x000fe200000006ff */
[----:B------:R-:W-:Y:S06]  /*3ca0*/  @P2 BRA `(.L_x_26917) ;  /* 0x00000000000c2947 */ /* 0x000fec0003800000 */
[----:B------:R-:W-:Y:S05]  /*3cb0*/  @!P1 BRA `(.L_x_26918) ;  /* 0x0000000000149947 */ /* 0x000fea0003800000 */
[----:B-----5:R-:W-:Y:S01]  /*3cc0*/  FADD.FTZ R190, R158, R190 ;  /* 0x000000be9ebe7221 */ /* 0x020fe20000010000 */
[----:B------:R-:W-:Y:S06]  /*3cd0*/  BRA `(.L_x_26918) ;  /* 0x00000000000c7947 */ /* 0x000fec0003800000 */
.L_x_26917:
[----:B-----5:R-:W-:-:S05]  /*3ce0*/  SHF.L.U32 R161, R151, 0x10, RZ ;  /* 0x0000001097a17819 */ /* 0x020fca00000006ff */
[----:B------:R-:W-:-:S04]  /*3cf0*/  FADD.FTZ R190, R161, R190 ;  /* 0x000000bea1be7221 */ /* 0x000fc80000010000 */
[----:B------:R-:W-:-:S07]  /*3d00*/  @P1 FADD.FTZ R190, R158, R190 ;  /* 0x000000be9ebe1221 */ /* 0x000fce0000010000 */
.L_x_26918:
[----:B------:R-:W-:Y:S01]  /*3d10*/  SHF.L.U32 R191, R160, 0x10, RZ ;  /* 0x00000010a0bf7819 */ /* 0x000fe200000006ff */
[----:B------:R-:W-:Y:S06]  /*3d20*/  @P2 BRA `(.L_x_26919) ;  /* 0x00000000000c2947 */ /* 0x000fec0003800000 */
[----:B------:R-:W-:Y:S05]  /*3d30*/  @!P1 BRA `(.L_x_26920) ;  /* 0x0000000000189947 */ /* 0x000fea0003800000 */
[----:B-----5:R-:W-:Y:S01]  /*3d40*/  FADD.FTZ R191, R159, R191 ;  /* 0x000000bf9fbf7221 */ /* 0x020fe20000010000 */
[----:B------:R-:W-:Y:S06]  /*3d50*/  BRA `(.L_x_26920) ;  /* 0x0000000000107947 */ /* 0x000fec0003800000 */
.L_x_26919:
[----:B-----5:R-:W-:-:S04]  /*3d60*/  PRMT R160, R151, 0x7632, R160 ;  /* 0x0000763297a07816 */ /* 0x020fc800000000a0 */
[----:B------:R-:W-:-:S05]  /*3d70*/  SHF.L.U32 R160, R160, 0x10, RZ ;  /* 0x00000010a0a07819 */ /* 0x000fca00000006ff */
[----:B------:R-:W-:-:S04]  /*3d80*/  FADD.FTZ R191, R191, R160 ;  /* 0x000000a0bfbf7221 */ /* 0x000fc80000010000 */
[----:B------:R-:W-:-:S07]  /*3d90*/  @P1 FADD.FTZ R191, R159, R191 ;  /* 0x000000bf9fbf1221 */ /* 0x000fce0000010000 */
.L_x_26920:
        /* <DEDUP_REMOVED lines=19> */
.L_x_26921:
[----:B-----5:R-:W-:-:S05]  /*3ed0*/  SHF.L.U32 R160, R148, 0x10, RZ ;  /* 0x0000001094a07819 */ /* 0x020fca00000006ff */
[----:B------:R-:W-:-:S04]  /*3ee0*/  FADD.FTZ R184, R160, R184 ;  /* 0x000000b8a0b87221 */ /* 0x000fc80000010000 */
[----:B------:R-:W-:-:S07]  /*3ef0*/  @P1 FADD.FTZ R184, R152, R184 ;  /* 0x000000b898b81221 */ /* 0x000fce0000010000 */
.L_x_26922:
[----:B------:R-:W-:Y:S01]  /*3f00*/  SHF.L.U32 R185, R164, 0x10, RZ ;  /* 0x00000010a4b97819 */ /* 0x000fe200000006ff */
[----:B------:R-:W-:Y:S06]  /*3f10*/  @P2 BRA `(.L_x_26923) ;  /* 0x00000000000c2947 */ /* 0x000fec0003800000 */
[----:B------:R-:W-:Y:S05]  /*3f20*/  @!P1 BRA `(.L_x_26924) ;  /* 0x0000000000189947 */ /* 0x000fea0003800000 */
[----:B-----5:R-:W-:Y:S01]  /*3f30*/  FADD.FTZ R185, R153, R185 ;  /* 0x000000b999b97221 */ /* 0x020fe20000010000 */
[----:B------:R-:W-:Y:S06]  /*3f40*/  BRA `(.L_x_26924) ;  /* 0x0000000000107947 */ /* 0x000fec0003800000 */
.L_x_26923:
[----:B-----5:R-:W-:-:S04]  /*3f50*/  PRMT R160, R148, 0x7632, R160 ;  /* 0x0000763294a07816 */ /* 0x020fc800000000a0 */
[----:B------:R-:W-:-:S05]  /*3f60*/  SHF.L.U32 R160, R160, 0x10, RZ ;  /* 0x00000010a0a07819 */ /* 0x000fca00000006ff */
[----:B------:R-:W-:-:S04]  /*3f70*/  FADD.FTZ R185, R185, R160 ;  /* 0x000000a0b9b97221 */ /* 0x000fc80000010000 */
[----:B------:R-:W-:-:S07]  /*3f80*/  @P1 FADD.FTZ R185, R153, R185 ;  /* 0x000000b999b91221 */ /* 0x000fce0000010000 */
.L_x_26924:
[C---:B------:R-:W-:Y:S02]  /*3f90*/  PRMT R160, R161.reuse, 0x7632, R160 ;  /* 0x00007632a1a07816 */ /* 0x040fe400000000a0 */
[----:B------:R-:W-:Y:S01]  /*3fa0*/  SHF.L.U32 R186, R161, 0x10, RZ ;  /* 0x00000010a1ba7819 */ /* 0x000fe200000006ff */
[----:B------:R-:W-:Y:S06]  /*3fb0*/  @P2 BRA `(.L_x_26925) ;  /* 0x00000000000c2947 */ /* 0x000fec0003800000 */
[----:B------:R-:W-:Y:S05]  /*3fc0*/  @!P1 BRA `(.L_x_26926) ;  /* 0x0000000000149947 */ /* 0x000fea0003800000 */
[----:B-----5:R-:W-:Y:S01]  /*3fd0*/  FADD.FTZ R186, R154, R186 ;  /* 0x000000ba9aba7221 */ /* 0x020fe20000010000 */
[----:B------:R-:W-:Y:S06]  /*3fe0*/  BRA `(.L_x_26926) ;  /* 0x00000000000c7947 */ /* 0x000fec0003800000 */
.L_x_26925:
[----:B-----5:R-:W-:-:S05]  /*3ff0*/  SHF.L.U32 R161, R149, 0x10, RZ ;  /* 0x0000001095a17819 */ /* 0x020fca00000006ff */
[----:B------:R-:W-:-:S04]  /*4000*/  FADD.FTZ R186, R161, R186 ;  /* 0x000000baa1ba7221 */ /* 0x000fc80000010000 */
[----:B------:R-:W-:-:S07]  /*4010*/  @P1 FADD.FTZ R186, R154, R186 ;  /* 0x000000ba9aba1221 */ /* 0x000fce0000010000 */
.L_x_26926:
[----:B------:R-:W-:Y:S01]  /*4020*/  SHF.L.U32 R187, R160, 0x10, RZ ;  /* 0x00000010a0bb7819 */ /* 0x000fe200000006ff */
[----:B------:R-:W-:Y:S06]  /*4030*/  @P2 BRA `(.L_x_26927) ;  /* 0x00000000000c2947 */ /* 0x000fec0003800000 */
[----:B------:R-:W-:Y:S05]  /*4040*/  @!P1 BRA `(.L_x_26928) ;  /* 0x0000000000189947 */ /* 0x000fea0003800000 */
[----:B-----5:R-:W-:Y:S01]  /*4050*/  FADD.FTZ R187, R155, R187 ;  /* 0x000000bb9bbb7221 */ /* 0x020fe20000010000 */
[----:B------:R-:W-:Y:S06]  /*4060*/  BRA `(.L_x_26928) ;  /* 0x0000000000107947 */ /* 0x000fec0003800000 */
.L_x_26927:
[----:B-----5:R-:W-:-:S04]  /*4070*/  PRMT R160, R149, 0x7632, R160 ;  /* 0x0000763295a07816 */ /* 0x020fc800000000a0 */
[----:B------:R-:W-:-:S05]  /*4080*/  SHF.L.U32 R160, R160, 0x10, RZ ;  /* 0x00000010a0a07819 */ /* 0x000fca00000006ff */
[----:B------:R-:W-:-:S04]  /*4090*/  FADD.FTZ R187, R187, R160 ;  /* 0x000000a0bbbb7221 */ /* 0x000fc80000010000 */
[----:B------:R-:W-:-:S07]  /*40a0*/  @P1 FADD.FTZ R187, R155, R187 ;  /* 0x000000bb9bbb1221 */ /* 0x000fce0000010000 */
.L_x_26928:
[C---:B------:R-:W-:Y:S02]  /*40b0*/  PRMT R160, R162.reuse, 0x7632, R160 ;  /* 0x00007632a2a07816 */ /* 0x040fe400000000a0 */
[----:B------:R-:W-:Y:S01]  /*40c0*/  SHF.L.U32 R176, R162, 0x10, RZ ;  /* 0x00000010a2b07819 */ /* 0x000fe200000006ff */
[----:B------:R-:W-:Y:S06]  /*40d0*/  @P2 BRA `(.L_x_26929) ;  /* 0x00000000000c2947 */ /* 0x000fec0003800000 */
[----:B------:R-:W-:Y:S05]  /*40e0*/  @!P1 BRA `(.L_x_26930) ;  /* 0x0000000000149947 */ /* 0x000fea0003800000 */
[----:B-----5:R-:W-:Y:S01]  /*40f0*/  FADD.FTZ R176, R156, R176 ;  /* 0x000000b09cb07221 */ /* 0x020fe20000010000 */
[----:B------:R-:W-:Y:S06]  /*4100*/  BRA `(.L_x_26930) ;  /* 0x00000000000c7947 */ /* 0x000fec0003800000 */
.L_x_26929:
[----:B-----5:R-:W-:-:S05]  /*4110*/  SHF.L.U32 R161, R150, 0x10, RZ ;  /* 0x0000001096a17819 */ /* 0x020fca00000006ff */
[----:B------:R-:W-:-:S04]  /*4120*/  FADD.FTZ R176, R161, R176 ;  /* 0x000000b0a1b07221 */ /* 0x000fc80000010000 */
[----:B------:R-:W-:-:S07]  /*4130*/  @P1 FADD.FTZ R176, R156, R176 ;  /* 0x000000b09cb01221 */ /* 0x000fce0000010000 */
.L_x_26930:
[----:B------:R-:W-:Y:S01]  /*4140*/  SHF.L.U32 R177, R160, 0x10, RZ ;  /* 0x00000010a0b17819 */ /* 0x000fe200000006ff */
[----:B------:R-:W-:Y:S06]  /*4150*/  @P2 BRA `(.L_x_26931) ;  /* 0x00000000000c2947 */ /* 0x000fec0003800000 */
[----:B------:R-:W-:Y:S05]  /*4160*/  @!P1 BRA `(.L_x_26932) ;  /* 0x0000000000189947 */ /* 0x000fea0003800000 */
[----:B-----5:R-:W-:Y:S01]  /*4170*/  FADD.FTZ R177, R157, R177 ;  /* 0x000000b19db17221 */ /* 0x020fe20000010000 */
[----:B------:R-:W-:Y:S06]  /*4180*/  BRA `(.L_x_26932) ;  /* 0x0000000000107947 */ /* 0x000fec0003800000 */
.L_x_26931:
[----:B-----5:R-:W-:-:S04]  /*4190*/  PRMT R160, R150, 0x7632, R160 ;  /* 0x0000763296a07816 */ /* 0x020fc800000000a0 */
[----:B------:R-:W-:-:S05]  /*41a0*/  SHF.L.U32 R160, R160, 0x10, RZ ;  /* 0x00000010a0a07819 */ /* 0x000fca00000006ff */
[----:B------:R-:W-:-:S04]  /*41b0*/  FADD.FTZ R177, R177, R160 ;  /* 0x000000a0b1b17221 */ /* 0x000fc80000010000 */
[----:B------:R-:W-:-:S07]  /*41c0*/  @P1 FADD.FTZ R177, R157, R177 ;  /* 0x000000b19db11221 */ /* 0x000fce0000010000 */
.L_x_26932:
[C---:B------:R-:W-:Y:S02]  /*41d0*/  PRMT R160, R163.reuse, 0x7632, R160 ;  /* 0x00007632a3a07816 */ /* 0x040fe400000000a0 */
[----:B------:R-:W-:Y:S01]  /*41e0*/  SHF.L.U32 R178, R163, 0x10, RZ ;  /* 0x00000010a3b27819 */ /* 0x000fe200000006ff */
[----:B------:R-:W-:Y:S06]  /*41f0*/  @P2 BRA `(.L_x_26933) ;  /* 0x00000000000c2947 */ /* 0x000fec0003800000 */
[----:B------:R-:W-:Y:S05]  /*4200*/  @!P1 BRA `(.L_x_26934) ;  /* 0x0000000000149947 */ /* 0x000fea0003800000 */
[----:B-----5:R-:W-:Y:S01]  /*4210*/  FADD.FTZ R178, R158, R178 ;  /* 0x000000b29eb27221 */ /* 0x020fe20000010000 */
[----:B------:R-:W-:Y:S06]  /*4220*/  BRA `(.L_x_26934) ;  /* 0x00000000000c7947 */ /* 0x000fec0003800000 */
.L_x_26933:
[----:B-----5:R-:W-:-:S05]  /*4230*/  SHF.L.U32 R161, R151, 0x10, RZ ;  /* 0x0000001097a17819 */ /* 0x020fca00000006ff */
[----:B------:R-:W-:-:S04]  /*4240*/  FADD.FTZ R178, R161, R178 ;  /* 0x000000b2a1b27221 */ /* 0x000fc80000010000 */
[----:B------:R-:W-:-:S07]  /*4250*/  @P1 FADD.FTZ R178, R158, R178 ;  /* 0x000000b29eb21221 */ /* 0x000fce0000010000 */
.L_x_26934:
[----:B------:R-:W-:Y:S01]  /*4260*/  SHF.L.U32 R179, R160, 0x10, RZ ;  /* 0x00000010a0b37819 */ /* 0x000fe200000006ff */
[----:B------:R-:W-:Y:S06]  /*4270*/  @P2 BRA `(.L_x_26935) ;  /* 0x00000000000c2947 */ /* 0x000fec0003800000 */
[----:B------:R-:W-:Y:S05]  /*4280*/  @!P1 BRA `(.L_x_26936) ;  /* 0x0000000000189947 */ /* 0x000fea0003800000 */
[----:B-----5:R-:W-:Y:S01]  /*4290*/  FADD.FTZ R179, R159, R179 ;  /* 0x000000b39fb37221 */ /* 0x020fe20000010000 */
[----:B------:R-:W-:Y:S06]  /*42a0*/  BRA `(.L_x_26936) ;  /* 0x0000000000107947 */ /* 0x000fec0003800000 */
.L_x_26935:
[----:B-----5:R-:W-:-:S04]  /*42b0*/  PRMT R160, R151, 0x7632, R160 ;  /* 0x0000763297a07816 */ /* 0x020fc800000000a0 */
[----:B------:R-:W-:-:S05]  /*42c0*/  SHF.L.U32 R160, R160, 0x10, RZ ;  /* 0x00000010a0a07819 */ /* 0x000fca00000006ff */
[----:B------:R-:W-:-:S04]  /*42d0*/  FADD.FTZ R179, R179, R160 ;  /* 0x000000a0b3b37221 */ /* 0x000fc80000010000 */
[----:B------:R-:W-:-:S07]  /*42e0*/  @P1 FADD.FTZ R179, R159, R179 ;  /* 0x000000b39fb31221 */ /* 0x000fce0000010000 */
.L_x_26936:
        /* <DEDUP_REMOVED lines=19> */
.L_x_26937:
[----:B-----5:R-:W-:-:S05]  /*4420*/  SHF.L.U32 R160, R148, 0x10, RZ ;  /* 0x0000001094a07819 */ /* 0x020fca00000006ff */
[----:B------:R-:W-:-:S04]  /*4430*/  FADD.FTZ R180, R160, R180 ;  /* 0x000000b4a0b47221 */ /* 0x000fc80000010000 */
[----:B------:R-:W-:-:S07]  /*4440*/  @P1 FADD.FTZ R180, R152, R180 ;  /* 0x000000b498b41221 */ /* 0x000fce0000010000 */
.L_x_26938:
[----:B------:R-:W-:Y:S01]  /*4450*/  SHF.L.U32 R181, R164, 0x10, RZ ;  /* 0x00000010a4b57819 */ /* 0x000fe200000006ff */
[----:B------:R-:W-:Y:S06]  /*4460*/  @P2 BRA `(.L_x_26939) ;  /* 0x00000000000c2947 */ /* 0x000fec0003800000 */
[----:B------:R-:W-:Y:S05]  /*4470*/  @!P1 BRA `(.L_x_26940) ;  /* 0x0000000000189947 */ /* 0x000fea0003800000 */
[----:B-----5:R-:W-:Y:S01]  /*4480*/  FADD.FTZ R181, R153, R181 ;  /* 0x000000b599b57221 */ /* 0x020fe20000010000 */
[----:B------:R-:W-:Y:S06]  /*4490*/  BRA `(.L_x_26940) ;  /* 0x0000000000107947 */ /* 0x000fec0003800000 */
.L_x_26939:
[----:B-----5:R-:W-:-:S04]  /*44a0*/  PRMT R160, R148, 0x7632, R160 ;  /* 0x0000763294a07816 */ /* 0x020fc800000000a0 */
[----:B------:R-:W-:-:S05]  /*44b0*/  SHF.L.U32 R160, R160, 0x10, RZ ;  /* 0x00000010a0a07819 */ /* 0x000fca00000006ff */
[----:B------:R-:W-:-:S04]  /*44c0*/  FADD.FTZ R181, R181, R160 ;  /* 0x000000a0b5b57221 */ /* 0x000fc80000010000 */
[----:B------:R-:W-:-:S07]  /*44d0*/  @P1 FADD.FTZ R181, R153, R181 ;  /* 0x000000b599b51221 */ /* 0x000fce0000010000 */
.L_x_26940:
[C---:B------:R-:W-:Y:S02]  /*44e0*/  PRMT R160, R161.reuse, 0x7632, R160 ;  /* 0x00007632a1a07816 */ /* 0x040fe400000000a0 */
[----:B------:R-:W-:Y:S01]  /*44f0*/  SHF.L.U32 R182, R161, 0x10, RZ ;  /* 0x00000010a1b67819 */ /* 0x000fe200000006ff */
[----:B------:R-:W-:Y:S06]  /*4500*/  @P2 BRA `(.L_x_26941) ;  /* 0x00000000000c2947 */ /* 0x000fec0003800000 */
[----:B------:R-:W-:Y:S05]  /*4510*/  @!P1 BRA `(.L_x_26942) ;  /* 0x0000000000149947 */ /* 0x000fea0003800000 */
[----:B-----5:R-:W-:Y:S01]  /*4520*/  FADD.FTZ R182, R154, R182 ;  /* 0x000000b69ab67221 */ /* 0x020fe20000010000 */
[----:B------:R-:W-:Y:S06]  /*4530*/  BRA `(.L_x_26942) ;  /* 0x00000000000c7947 */ /* 0x000fec0003800000 */
.L_x_26941:
[----:B-----5:R-:W-:-:S05]  /*4540*/  SHF.L.U32 R161, R149, 0x10, RZ ;  /* 0x0000001095a17819 */ /* 0x020fca00000006ff */
[----:B------:R-:W-:-:S04]  /*4550*/  FADD.FTZ R182, R161, R182 ;  /* 0x000000b6a1b67221 */ /* 0x000fc80000010000 */
[----:B------:R-:W-:-:S07]  /*4560*/  @P1 FADD.FTZ R182, R154, R182 ;  /* 0x000000b69ab61221 */ /* 0x000fce0000010000 */
.L_x_26942:
[----:B------:R-:W-:Y:S01]  /*4570*/  SHF.L.U32 R183, R160, 0x10, RZ ;  /* 0x00000010a0b77819 */ /* 0x000fe200000006ff */
[----:B------:R-:W-:Y:S06]  /*4580*/  @P2 BRA `(.L_x_26943) ;  /* 0x00000000000c2947 */ /* 0x000fec0003800000 */
[----:B------:R-:W-:Y:S05]  /*4590*/  @!P1 BRA `(.L_x_26944) ;  /* 0x0000000000189947 */ /* 0x000fea0003800000 */
[----:B-----5:R-:W-:Y:S01]  /*45a0*/  FADD.FTZ R183, R155, R183 ;  /* 0x000000b79bb77221 */ /* 0x020fe20000010000 */
[----:B------:R-:W-:Y:S06]  /*45b0*/  BRA `(.L_x_26944) ;  /* 0x0000000000107947 */ /* 0x000fec0003800000 */
.L_x_26943:
[----:B-----5:R-:W-:-:S04]  /*45c0*/  PRMT R160, R149, 0x7632, R160 ;  /* 0x0000763295a07816 */ /* 0x020fc800000000a0 */
[----:B------:R-:W-:-:S05]  /*45d0*/  SHF.L.U32 R160, R160, 0x10, RZ ;  /* 0x00000010a0a07819 */ /* 0x000fca00000006ff */
[----:B------:R-:W-:-:S04]  /*45e0*/  FADD.FTZ R183, R183, R160 ;  /* 0x000000a0b7b77221 */ /* 0x000fc80000010000 */
[----:B------:R-:W-:-:S07]  /*45f0*/  @P1 FADD.FTZ R183, R155, R183 ;  /* 0x000000b79bb71221 */ /* 0x000fce0000010000 */
.L_x_26944:
[C---:B------:R-:W-:Y:S02]  /*4600*/  PRMT R160, R162.reuse, 0x7632, R160 ;  /* 0x00007632a2a07816 */ /* 0x040fe400000000a0 */
[----:B------:R-:W-:Y:S01]  /*4610*/  SHF.L.U32 R164, R162, 0x10, RZ ;  /* 0x00000010a2a47819 */ /* 0x000fe200000006ff */
[----:B------:R-:W-:Y:S06]  /*4620*/  @P2 BRA `(.L_x_26945) ;  /* 0x00000000000c2947 */ /* 0x000fec0003800000 */
[----:B------:R-:W-:Y:S05]  /*4630*/  @!P1 BRA `(.L_x_26946) ;  /* 0x0000000000149947 */ /* 0x000fea0003800000 */
[----:B-----5:R-:W-:Y:S01]  /*4640*/  FADD.FTZ R164, R156, R164 ;  /* 0x000000a49ca47221 */ /* 0x020fe20000010000 */
[----:B------:R-:W-:Y:S06]  /*4650*/  BRA `(.L_x_26946) ;  /* 0x00000000000c7947 */ /* 0x000fec0003800000 */
.L_x_26945:
[----:B-----5:R-:W-:-:S05]  /*4660*/  SHF.L.U32 R161, R150, 0x10, RZ ;  /* 0x0000001096a17819 */ /* 0x020fca00000006ff */
[----:B------:R-:W-:-:S04]  /*4670*/  FADD.FTZ R164, R161, R164 ;  /* 0x000000a4a1a47221 */ /* 0x000fc80000010000 */
[----:B------:R-:W-:-:S07]  /*4680*/  @P1 FADD.FTZ R164, R156, R164 ;  /* 0x000000a49ca41221 */ /* 0x000fce0000010000 */
.L_x_26946:
[----:B------:R-:W-:Y:S01]  /*4690*/  SHF.L.U32 R165, R160, 0x10, RZ ;  /* 0x00000010a0a57819 */ /* 0x000fe200000006ff */
[----:B------:R-:W-:Y:S06]  /*46a0*/  @P2 BRA `(.L_x_26947) ;  /* 0x00000000000c2947 */ /* 0x000fec0003800000 */
[----:B------:R-:W-:Y:S05]  /*46b0*/  @!P1 BRA `(.L_x_26948) ;  /* 0x0000000000189947 */ /* 0x000fea0003800000 */
[----:B-----5:R-:W-:Y:S01]  /*46c0*/  FADD.FTZ R165, R157, R165 ;  /* 0x000000a59da57221 */ /* 0x020fe20000010000 */
[----:B------:R-:W-:Y:S06]  /*46d0*/  BRA `(.L_x_26948) ;  /* 0x0000000000107947 */ /* 0x000fec0003800000 */
.L_x_26947:
[----:B-----5:R-:W-:-:S04]  /*46e0*/  PRMT R160, R150, 0x7632, R160 ;  /* 0x0000763296a07816 */ /* 0x020fc800000000a0 */
[----:B------:R-:W-:-:S05]  /*46f0*/  SHF.L.U32 R160, R160, 0x10, RZ ;  /* 0x00000010a0a07819 */ /* 0x000fca00000006ff */
[----:B------:R-:W-:-:S04]  /*4700*/  FADD.FTZ R165, R165, R160 ;  /* 0x000000a0a5a57221 */ /* 0x000fc80000010000 */
[----:B------:R-:W-:-:S07]  /*4710*/  @P1 FADD.FTZ R165, R157, R165 ;  /* 0x000000a59da51221 */ /* 0x000fce0000010000 */
.L_x_26948:
[C---:B------:R-:W-:Y:S02]  /*4720*/  PRMT R160, R163.reuse, 0x7632, R160 ;  /* 0x00007632a3a07816 */ /* 0x040fe400000000a0 */
[----:B------:R-:W-:Y:S01]  /*4730*/  SHF.L.U32 R166, R163, 0x10, RZ ;  /* 0x00000010a3a67819 */ /* 0x000fe200000006ff */
[----:B------:R-:W-:Y:S06]  /*4740*/  @P2 BRA `(.L_x_26949) ;  /* 0x00000000000c2947 */ /* 0x000fec0003800000 */
[----:B------:R-:W-:Y:S05]  /*4750*/  @!P1 BRA `(.L_x_26950) ;  /* 0x0000000000149947 */ /* 0x000fea0003800000 */
[----:B-----5:R-:W-:Y:S01]  /*4760*/  FADD.FTZ R166, R158, R166 ;  /* 0x000000a69ea67221 */ /* 0x020fe20000010000 */
[----:B------:R-:W-:Y:S06]  /*4770*/  BRA `(.L_x_26950) ;  /* 0x00000000000c7947 */ /* 0x000fec0003800000 */
.L_x_26949:
[----:B-----5:R-:W-:-:S05]  /*4780*/  SHF.L.U32 R161, R151, 0x10, RZ ;  /* 0x0000001097a17819 */ /* 0x020fca00000006ff */
[----:B------:R-:W-:-:S04]  /*4790*/  FADD.FTZ R166, R161, R166 ;  /* 0x000000a6a1a67221 */ /* 0x000fc80000010000 */
[----:B------:R-:W-:-:S07]  /*47a0*/  @P1 FADD.FTZ R166, R158, R166 ;  /* 0x000000a69ea61221 */ /* 0x000fce0000010000 */
.L_x_26950:
[----:B------:R-:W-:Y:S01]  /*47b0*/  SHF.L.U32 R167, R160, 0x10, RZ ;  /* 0x00000010a0a77819 */ /* 0x000fe200000006ff */
[----:B------:R-:W-:Y:S06]  /*47c0*/  @P2 BRA `(.L_x_26951) ;  /* 0x00000000000c2947 */ /* 0x000fec0003800000 */
[----:B------:R-:W-:Y:S05]  /*47d0*/  @!P1 BRA `(.L_x_26952) ;  /* 0x0000000000189947 */ /* 0x000fea0003800000 */
[----:B-----5:R-:W-:Y:S01]  /*47e0*/  FADD.FTZ R167, R159, R167 ;  /* 0x000000a79fa77221 */ /* 0x020fe20000010000 */
[----:B------:R-:W-:Y:S06]  /*47f0*/  BRA `(.L_x_26952) ;  /* 0x0000000000107947 */ /* 0x000fec0003800000 */
.L_x_26951:
[----:B-----5:R-:W-:-:S04]  /*4800*/  PRMT R160, R151, 0x7632, R160 ;  /* 0x0000763297a07816 */ /* 0x020fc800000000a0 */
[----:B------:R-:W-:-:S05]  /*4810*/  SHF.L.U32 R160, R160, 0x10, RZ ;  /* 0x00000010a0a07819 */ /* 0x000fca00000006ff */
[----:B------:R-:W-:-:S04]  /*4820*/  FADD.FTZ R167, R167, R160 ;  /* 0x000000a0a7a77221 */ /* 0x000fc80000010000 */
[----:B------:R-:W-:-:S07]  /*4830*/  @P1 FADD.FTZ R167, R159, R167 ;  /* 0x000000a79fa71221 */ /* 0x000fce0000010000 */
.L_x_26952:
[----:B------:R-:W0:Y:S01]  /*4840*/  @P0 LDC.64 R160, c[0x0][0x228] ;  /* 0x00008a00ffa00b82 */ /* 0x000e220000000a00 */
[----:B------:R-:W-:Y:S01]  /*4850*/  IADD3 R247, R243, 0x120, RZ ;  /* 0x00000120f3f77810 */ /* 0x000fe20007ffe0ff */
[----:B------:R-:W-:-:S05]  /*4860*/  IMAD.WIDE.U32 R168, R244, 0x20, R250 ;  /* 0x00000020f4a87825 */ /* 0x000fca00078e00fa */
[----:B------:R-:W-:Y:S01]  /*4870*/  STG.E.128 desc[UR4][R168.64], R180 ;  /* 0x000000b4a8007986 */ /* 0x000fe2000c101d04 */
[----:B------:R-:W1:Y:S03]  /*4880*/  @P1 LDC.64 R162, c[0x0][0x230] ;  /* 0x00008c00ffa21b82 */ /* 0x000e660000000a00 */
[----:B------:R2:W-:Y:S01]  /*4890*/  STG.E.128 desc[UR4][R168.64+0x10], R164 ;  /* 0x000010a4a8007986 */ /* 0x0005e2000c101d04 */
[----:B0-----:R-:W-:-:S05]  /*48a0*/  @P0 IMAD.WIDE.U32 R160, R247, 0x10, R160 ;  /* 0x00000010f7a00825 */ /* 0x001fca00078e00a0 */
[----:B-----5:R1:W5:Y:S02]  /*48b0*/  @P0 LDG.E.128 R148, desc[UR4][R160.64] ;  /* 0x00000004a0940981 */ /* 0x020364000c1e1d00 */
[----:B-1----:R-:W-:-:S05]  /*48c0*/  @P1 IMAD.WIDE.U32 R160, R247, 0x20, R162 ;  /* 0x00000020f7a01825 */ /* 0x002fca00078e00a2 */
[----:B------:R-:W5:Y:S04]  /*48d0*/  @P1 LDG.E.128 R152, desc[UR4][R160.64] ;  /* 0x00000004a0981981 */ /* 0x000f68000c1e1d00 */
[----:B------:R0:W5:Y:S02]  /*48e0*/  @P1 LDG.E.128 R156, desc[UR4][R160.64+0x10] ;  /* 0x00001004a09c1981 */ /* 0x000164000c1e1d00 */
[----:B0-----:R-:W-:-:S06]  /*48f0*/  IMAD.WIDE.U32 R160, R247, 0x10, R170 ;  /* 0x00000010f7a07825 */ /* 0x001fcc00078e00aa */
[----:B------:R-:W2:Y:S02]  /*4900*/  LDG.E.128 R160, desc[UR4][R160.64] ;  /* 0x00000004a0a07981 */ /* 0x000ea4000c1e1d00 */
[C---:B--2---:R-:W-:Y:S02]  /*4910*/  PRMT R169, R160.reuse, 0x7632, R169 ;  /* 0x00007632a0a97816 */ /* 0x044fe400000000a9 */
[----:B------:R-:W-:Y:S01]  /*4920*/  SHF.L.U32 R168, R160, 0x10, RZ ;  /* 0x00000010a0a87819 */ /* 0x000fe200000006ff */
[----:B------:R-:W-:Y:S06]  /*4930*/  @P2 BRA `(.L_x_26953) ;  /* 0x00000000000c2947 */ /* 0x000fec0003800000 */
[----:B------:R-:W-:Y:S05]  /*4940*/  @!P1 BRA `(.L_x_26954) ;  /* 0x0000000000149947 */ /* 0x000fea0003800000 */
[----:B-----5:R-:W-:Y:S01]  /*4950*/  FADD.FTZ R168, R152, R168 ;  /* 0x000000a898a87221 */ /* 0x020fe20000010000 */
[----:B------:R-:W-:Y:S06]  /*4960*/  BRA `(.L_x_26954) ;  /* 0x00000000000c7947 */ /* 0x000fec0003800000 */
.L_x_26953:
[----:B-----5:R-:W-:-:S05]  /*4970*/  SHF.L.U32 R160, R148, 0x10, RZ ;  /* 0x0000001094a07819 */ /* 0x020fca00000006ff */
[----:B------:R-:W-:-:S04]  /*4980*/  FADD.FTZ R168, R160, R168 ;  /* 0x000000a8a0a87221 */ /* 0x000fc80000010000 */
[----:B------:R-:W-:-:S07]  /*4990*/  @P1 FADD.FTZ R168, R152, R168 ;  /* 0x000000a898a81221 */ /* 0x000fce0000010000 */
.L_x_26954:
[----:B------:R-:W-:Y:S01]  /*49a0*/  SHF.L.U32 R169, R169, 0x10, RZ ;  /* 0x00000010a9a97819 */ /* 0x000fe200000006ff */
[----:B------:R-:W-:Y:S06]  /*49b0*/  @P2 BRA `(.L_x_26955) ;  /* 0x00000000000c2947 */ /* 0x000fec0003800000 */
[----:B------:R-:W-:Y:S05]  /*49c0*/  @!P1 BRA `(.L_x_26956) ;  /* 0x0000000000189947 */ /* 0x000fea0003800000 */
[----:B-----5:R-:W-:Y:S01]  /*49d0*/  FADD.FTZ R169, R153, R169 ;  /* 0x000000a999a97221 */ /* 0x020fe20000010000 */
[----:B------:R-:W-:Y:S06]  /*49e0*/  BRA `(.L_x_26956) ;  /* 0x0000000000107947 */ /* 0x000fec0003800000 */
.L_x_26955:
[----:B-----5:R-:W-:-:S04]  /*49f0*/  PRMT R160, R148, 0x7632, R160 ;  /* 0x0000763294a07816 */ /* 0x020fc800000000a0 */
[----:B------:R-:W-:-:S05]  /*4a00*/  SHF.L.U32 R160, R160, 0x10, RZ ;  /* 0x00000010a0a07819 */ /* 0x000fca00000006ff */
[----:B------:R-:W-:-:S04]  /*4a10*/  FADD.FTZ R169, R169, R160 ;  /* 0x000000a0a9a97221 */ /* 0x000fc80000010000 */
[----:B------:R-:W-:-:S07]  /*4a20*/  @P1 FADD.FTZ R169, R153, R169 ;  /* 0x000000a999a91221 */ /* 0x000fce0000010000 */
.L_x_26956:
[C---:B------:R-:W-:Y:S02]  /*4a30*/  PRMT R160, R161.reuse, 0x7632, R160 ;  /* 0x00007632a1a07816 */ /* 0x040fe400000000a0 */
[----:B------:R-:W-:Y:S01]  /*4a40*/  SHF.L.U32 R170, R161, 0x10, RZ ;  /* 0x00000010a1aa7819 */ /* 0x000fe200000006ff */
[----:B------:R-:W-:Y:S06]  /*4a50*/  @P2 BRA `(.L_x_26957) ;  /* 0x00000000000c2947 */ /* 0x000fec0003800000 */
[----:B------:R-:W-:Y:S05]  /*4a60*/  @!P1 BRA `(.L_x_26958) ;  /* 0x0000000000149947 */ /* 0x000fea0003800000 */
[----:B-----5:R-:W-:Y:S01]  /*4a70*/  FADD.FTZ R170, R154, R170 ;  /* 0x000000aa9aaa7221 */ /* 0x020fe20000010000 */
[----:B------:R-:W-:Y:S06]  /*4a80*/  BRA `(.L_x_26958) ;  /* 0x00000000000c7947 */ /* 0x000fec0003800000 */
.L_x_26957:
[----:B-----5:R-:W-:-:S05]  /*4a90*/  SHF.L.U32 R161, R149, 0x10, RZ ;  /* 0x0000001095a17819 */ /* 0x020fca00000006ff */
[----:B------:R-:W-:-:S04]  /*4aa0*/  FADD.FTZ R170, R161, R170 ;  /* 0x000000aaa1aa7221 */ /* 0x000fc80000010000 */
[----:B------:R-:W-:-:S07]  /*4ab0*/  @P1 FADD.FTZ R170, R154, R170 ;  /* 0x000000aa9aaa1221 */ /* 0x000fce0000010000 */
.L_x_26958:
[----:B------:R-:W-:Y:S01]  /*4ac0*/  SHF.L.U32 R171, R160, 0x10, RZ ;  /* 0x00000010a0ab7819 */ /* 0x000fe200000006ff */
[----:B------:R-:W-:Y:S06]  /*4ad0*/  @P2 BRA `(.L_x_26959) ;  /* 0x00000000000c2947 */ /* 0x000fec0003800000 */
[----:B------:R-:W-:Y:S05]  /*4ae0*/  @!P1 BRA `(.L_x_26960) ;  /* 0x0000000000189947 */ /* 0x000fea0003800000 */
[----:B-----5:R-:W-:Y:S01]  /*4af0*/  FADD.FTZ R171, R155, R171 ;  /* 0x000000ab9bab7221 */ /* 0x020fe20000010000 */
[----:B------:R-:W-:Y:S06]  /*4b00*/  BRA `(.L_x_26960) ;  /* 0x0000000000107947 */ /* 0x000fec0003800000 */
.L_x_26959:
[----:B-----5:R-:W-:-:S04]  /*4b10*/  PRMT R160, R149, 0x7632, R160 ;  /* 0x0000763295a07816 */ /* 0x020fc800000000a0 */
[----:B------:R-:W-:-:S05]  /*4b20*/  SHF.L.U32 R160, R160, 0x10, RZ ;  /* 0x00000010a0a07819 */ /* 0x000fca00000006ff */
[----:B------:R-:W-:-:S04]  /*4b30*/  FADD.FTZ R171, R171, R160 ;  /* 0x000000a0abab7221 */ /* 0x000fc80000010000 */
[----:B------:R-:W-:-:S07]  /*4b40*/  @P1 FADD.FTZ R171, R155, R171 ;  /* 0x000000ab9bab1221 */ /* 0x000fce0000010000 */
.L_x_26960:
[C---:B------:R-:W-:Y:S02]  /*4b50*/  PRMT R161, R162.reuse, 0x7632, R161 ;  /* 0x00007632a2a17816 */ /* 0x040fe400000000a1 */
[----:B------:R-:W-:Y:S01]  /*4b60*/  SHF.L.U32 R160, R162, 0x10, RZ ;  /* 0x00000010a2a07819 */ /* 0x000fe200000006ff */
[----:B------:R-:W-:Y:S06]  /*4b70*/  @P2 BRA `(.L_x_26961) ;  /* 0x00000000000c2947 */ /* 0x000fec0003800000 */
[----:B------:R-:W-:Y:S05]  /*4b80*/  @!P1 BRA `(.L_x_26962) ;  /* 0x0000000000149947 */ /* 0x000fea0003800000 */
[----:B-----5:R-:W-:Y:S01]  /*4b90*/  FADD.FTZ R160, R156, R160 ;  /* 0x000000a09ca07221 */ /* 0x020fe20000010000 */
[----:B------:R-:W-:Y:S06]  /*4ba0*/  BRA `(.L_x_26962) ;  /* 0x00000000000c7947 */ /* 0x000fec0003800000 */
.L_x_26961:
[----:B-----5:R-:W-:-:S05]  /*4bb0*/  SHF.L.U32 R162, R150, 0x10, RZ ;  /* 0x0000001096a27819 */ /* 0x020fca00000006ff */
[----:B------:R-:W-:-:S04]  /*4bc0*/  FADD.FTZ R160, R162, R160 ;  /* 0x000000a0a2a07221 */ /* 0x000fc80000010000 */
[----:B------:R-:W-:-:S07]  /*4bd0*/  @P1 FADD.FTZ R160, R156, R160 ;  /* 0x000000a09ca01221 */ /* 0x000fce0000010000 */
.L_x_26962:
[----:B------:R-:W-:Y:S01]  /*4be0*/  SHF.L.U32 R161, R161, 0x10, RZ ;  /* 0x00000010a1a17819 */ /* 0x000fe200000006ff */
[----:B------:R-:W-:Y:S06]  /*4bf0*/  @P2 BRA `(.L_x_26963) ;  /* 0x00000000000c2947 */ /* 0x000fec0003800000 */
[----:B------:R-:W-:Y:S05]  /*4c00*/  @!P1 BRA `(.L_x_26964) ;  /* 0x0000000000189947 */ /* 0x000fea0003800000 */
[----:B-----5:R-:W-:Y:S01]  /*4c10*/  FADD.FTZ R161, R157, R161 ;  /* 0x000000a19da17221 */ /* 0x020fe20000010000 */
[----:B------:R-:W-:Y:S06]  /*4c20*/  BRA `(.L_x_26964) ;  /* 0x0000000000107947 */ /* 0x000fec0003800000 */
.L_x_26963:
[----:B-----5:R-:W-:-:S04]  /*4c30*/  PRMT R162, R150, 0x7632, R162 ;  /* 0x0000763296a27816 */ /* 0x020fc800000000a2 */
[----:B------:R-:W-:-:S05]  /*4c40*/  SHF.L.U32 R162, R162, 0x10, RZ ;  /* 0x00000010a2a27819 */ /* 0x000fca00000006ff */
[----:B------:R-:W-:-:S04]  /*4c50*/  FADD.FTZ R161, R161, R162 ;  /* 0x000000a2a1a17221 */ /* 0x000fc80000010000 */
[----:B------:R-:W-:-:S07]  /*4c60*/  @P1 FADD.FTZ R161, R157, R161 ;  /* 0x000000a19da11221 */ /* 0x000fce0000010000 */
.L_x_26964:
[C---:B------:R-:W-:Y:S02]  /*4c70*/  PRMT R240, R163.reuse, 0x7632, R240 ;  /* 0x00007632a3f07816 */ /* 0x040fe400000000f0 */
[----:B------:R-:W-:Y:S01]  /*4c80*/  SHF.L.U32 R162, R163, 0x10, RZ ;  /* 0x00000010a3a27819 */ /* 0x000fe200000006ff */
[----:B------:R-:W-:Y:S06]  /*4c90*/  @P2 BRA `(.L_x_26965) ;  /* 0x00000000000c2947 */ /* 0x000fec0003800000 */
[----:B------:R-:W-:Y:S05]  /*4ca0*/  @!P1 BRA `(.L_x_26966) ;  /* 0x0000000000149947 */ /* 0x000fea0003800000 */
[----:B-----5:R-:W-:Y:S01]  /*4cb0*/  FADD.FTZ R162, R158, R162 ;  /* 0x000000a29ea27221 */ /* 0x020fe20000010000 */
[----:B------:R-:W-:Y:S06]  /*4cc0*/  BRA `(.L_x_26966) ;  /* 0x00000000000c7947 */ /* 0x000fec0003800000 */
.L_x_26965:
[----:B-----5:R-:W-:-:S05]  /*4cd0*/  SHF.L.U32 R163, R151, 0x10, RZ ;  /* 0x0000001097a37819 */ /* 0x020fca00000006ff */
[----:B------:R-:W-:-:S04]  /*4ce0*/  FADD.FTZ R162, R163, R162 ;  /* 0x000000a2a3a27221 */ /* 0x000fc80000010000 */
[----:B------:R-:W-:-:S07]  /*4cf0*/  @P1 FADD.FTZ R162, R158, R162 ;  /* 0x000000a29ea21221 */ /* 0x000fce0000010000 */
.L_x_26966:
[----:B------:R-:W-:Y:S01]  /*4d00*/  SHF.L.U32 R163, R240, 0x10, RZ ;  /* 0x00000010f0a37819 */ /* 0x000fe200000006ff */
[----:B------:R-:W-:Y:S06]  /*4d10*/  @P2 BRA `(.L_x_26967) ;  /* 0x00000000000c2947 */ /* 0x000fec0003800000 */
[----:B------:R-:W-:Y:S05]  /*4d20*/  @!P1 BRA `(.L_x_26968) ;  /* 0x0000000000189947 */ /* 0x000fea0003800000 */
[----:B-----5:R-:W-:Y:S01]  /*4d30*/  FADD.FTZ R163, R159, R163 ;  /* 0x000000a39fa37221 */ /* 0x020fe20000010000 */
[----:B------:R-:W-:Y:S06]  /*4d40*/  BRA `(.L_x_26968) ;  /* 0x0000000000107947 */ /* 0x000fec0003800000 */
.L_x_26967:
[----:B-----5:R-:W-:-:S04]  /*4d50*/  PRMT R240, R151, 0x7632, R240 ;  /* 0x0000763297f07816 */ /* 0x020fc800000000f0 */
[----:B------:R-:W-:-:S05]  /*4d60*/  SHF.L.U32 R240, R240, 0x10, RZ ;  /* 0x00000010f0f07819 */ /* 0x000fca00000006ff */
[----:B------:R-:W-:-:S04]  /*4d70*/  FADD.FTZ R163, R163, R240 ;  /* 0x000000f0a3a37221 */ /* 0x000fc80000010000 */
[----:B------:R-:W-:-:S07]  /*4d80*/  @P1 FADD.FTZ R163, R159, R163 ;  /* 0x000000a39fa31221 */ /* 0x000fce0000010000 */
.L_x_26968:
        /* <DEDUP_REMOVED lines=267> */
.L_x_26982:
[----:B------:R-:W2:Y:S01]  /*5e40*/  LDC R241, c[0x0][0x290] ;  /* 0x0000a400fff17b82 */ /* 0x000ea20000000800 */
[----:B------:R-:W-:Y:S01]  /*5e50*/  STL [R1+0x2f0], R141 ;  /* 0x0002f08d01007387 */ /* 0x000fe20000100800 */
[----:B-1----:R-:W-:-:S03]  /*5e60*/  FADD.FTZ R240, R251, R240 ;  /* 0x000000f0fbf07221 */ /* 0x002fc60000010000 */
[----:B-----5:R-:W-:Y:S03]  /*5e70*/  STL [R1+0x2ec], R159 ;  /* 0x0002ec9f01007387 */ /* 0x020fe60000100800 */
[----:B0-----:R-:W0:Y:S01]  /*5e80*/  @!P1 LDC.64 R250, c[0x0][0x250] ;  /* 0x00009400fffa9b82 */ /* 0x001e220000000a00 */
[----:B------:R-:W-:Y:S04]  /*5e90*/  STL [R1+0x2e8], R158 ;  /* 0x0002e89e01007387 */ /* 0x000fe80000100800 */
[----:B------:R-:W-:Y:S04]  /*5ea0*/  STL [R1+0x2e4], R157 ;  /* 0x0002e49d01007387 */ /* 0x000fe80000100800 */
[----:B------:R-:W-:Y:S04]  /*5eb0*/  STL [R1+0x2e0], R156 ;  /* 0x0002e09c01007387 */ /* 0x000fe80000100800 */
[----:B------:R-:W-:Y:S01]  /*5ec0*/  STL [R1+0x2dc], R155 ;  /* 0x0002dc9b01007387 */ /* 0x000fe20000100800 */
[----:B--2---:R-:W-:-:S03]  /*5ed0*/  FFMA.FTZ R241, R240, R241, UR7 ;  /* 0x00000007f0f17e23 */ /* 0x004fc600080100f1 */
[----:B------:R-:W-:Y:S01]  /*5ee0*/  STL [R1+0x2d8], R154 ;  /* 0x0002d89a01007387 */ /* 0x000fe20000100800 */
[----:B------:R-:W-:-:S03]  /*5ef0*/  FMUL.FTZ R240, R249, R249 ;  /* 0x000000f9f9f07220 */ /* 0x000fc60000410000 */
[----:B------:R-:W-:Y:S04]  /*5f00*/  STL [R1+0x2d4], R153 ;  /* 0x0002d49901007387 */ /* 0x000fe80000100800 */
[----:B------:R-:W-:Y:S01]  /*5f10*/  STL [R1+0x2d0], R152 ;  /* 0x0002d09801007387 */ /* 0x000fe20000100800 */
[----:B------:R-:W-:-:S03]  /*5f20*/  FSEL R240, R240, RZ, P3 ;  /* 0x000000fff0f07208 */ /* 0x000fc60001800000 */
[----:B------:R-:W-:Y:S04]  /*5f30*/  STL [R1+0x2cc], R151 ;  /* 0x0002cc9701007387 */ /* 0x000fe80000100800 */
[----:B------:R1:W-:Y:S01]  /*5f40*/  STL [R1+0x2c8], R150 ;  /* 0x0002c89601007387 */ /* 0x0003e20000100800 */
[----:B------:R-:W-:Y:S01]  /*5f50*/  FADD.FTZ R240, R241, R240 ;  /* 0x000000f0f1f07221 */ /* 0x000fe20000010000 */
[----:B0-----:R-:W-:Y:S02]  /*5f60*/  @!P1 IMAD.WIDE R250, R252, 0x4, R250 ;  /* 0x00000004fcfa9825 */ /* 0x001fe400078e02fa */
[----:B------:R0:W-:Y:S01]  /*5f70*/  STL [R1+0x2c4], R149 ;  /* 0x0002c49501007387 */ /* 0x0001e20000100800 */
[----:B-1----:R-:W1:Y:S02]  /*5f80*/  @!P1 LDC.64 R150, c[0x0][0x258] ;  /* 0x00009600ff969b82 */ /* 0x002e640000000a00 */
[----:B------:R-:W0:Y:S01]  /*5f90*/  MUFU.RSQ R240, R240 ;  /* 0x000000f000f07308 */ /* 0x000e220000001400 */
[----:B------:R-:W-:Y:S01]  /*5fa0*/  FSEL R241, R249, RZ, !P3 ;  /* 0x000000fff9f17208 */ /* 0x000fe20005800000 */
[----:B------:R1:W-:Y:S04]  /*5fb0*/  @!P1 STG.E desc[UR4][R250.64], R249 ;  /* 0x000000f9fa009986 */ /* 0x0003e8000c101904 */
[C---:B------:R-:W-:Y:S01]  /*5fc0*/  FADD.FTZ R237, -R241.reuse, R237 ;  /* 0x000000edf1ed7221 */ /* 0x040fe20000010100 */
[C---:B------:R-:W-:Y:S01]  /*5fd0*/  FADD.FTZ R239, -R241.reuse, R239 ;  /* 0x000000eff1ef7221 */ /* 0x040fe20000010100 */
[C---:B------:R-:W-:Y:S01]  /*5fe0*/  FADD.FTZ R236, -R241.reuse, R236 ;  /* 0x000000ecf1ec7221 */ /* 0x040fe20000010100 */
[----:B------:R-:W-:Y:S01]  /*5ff0*/  FADD.FTZ R238, -R241, R238 ;  /* 0x000000eef1ee7221 */ /* 0x000fe20000010100 */
[----:B------:R-:W-:Y:S04]  /*6000*/  STL [R1+0x2c0], R148 ;  /* 0x0002c09401007387 */ /* 0x000fe80000100800 */
[----:B------:R-:W2:Y:S01]  /*6010*/  LDL R141, [R1+0x30] ;  /* 0x00003000018d7983 */ /* 0x000ea20000100800 */
[C---:B0-----:R-:W-:Y:S01]  /*6020*/  FMUL.FTZ R149, R240.reuse, R237 ;  /* 0x000000edf0957220 */ /* 0x041fe20000410000 */
[----:B------:R-:W-:-:S02]  /*6030*/  FMUL.FTZ R157, R240, R238 ;  /* 0x000000eef09d7220 */ /* 0x000fc40000410000 */
[----:B------:R-:W3:Y:S01]  /*6040*/  LDL R237, [R1+0x2b8] ;  /* 0x0002b80001ed7983 */ /* 0x000ee20000100800 */
[----:B-1----:R-:W-:-:S04]  /*6050*/  @!P1 IMAD.WIDE R250, R252, 0x4, R150 ;  /* 0x00000004fcfa9825 */ /* 0x002fc800078e0296 */
[C---:B------:R-:W-:Y:S01]  /*6060*/  FMUL.FTZ R151, R240.reuse, R239 ;  /* 0x000000eff0977220 */ /* 0x040fe20000410000 */
[----:B------:R-:W-:Y:S01]  /*6070*/  FMUL.FTZ R150, R240, R236 ;  /* 0x000000ecf0967220 */ /* 0x000fe20000410000 */
[----:B------:R-:W3:Y:S04]  /*6080*/  LDL R239, [R1+0x38] ;  /* 0x0000380001ef7983 */ /* 0x000ee80000100800 */
[----:B------:R0:W-:Y:S04]  /*6090*/  @!P1 STG.E desc[UR4][R250.64], R240 ;  /* 0x000000f0fa009986 */ /* 0x0001e8000c101904 */
[----:B------:R-:W4:Y:S04]  /*60a0*/  LDL R159, [R1+0x34] ;  /* 0x00003400019f7983 */ /* 0x000f280000100800 */
[----:B------:R-:W4:Y:S04]  /*60b0*/  LDL R236, [R1+0x2b4] ;  /* 0x0002b40001ec7983 */ /* 0x000f280000100800 */
[----:B0-----:R-:W2:Y:S04]  /*60c0*/  LDL R250, [R1+0x3c] ;  /* 0x00003c0001fa7983 */ /* 0x001ea80000100800 */
[----:B------:R-:W2:Y:S04]  /*60d0*/  LDL R251, [R1+0x2bc] ;  /* 0x0002bc0001fb7983 */ /* 0x000ea80000100800 */
        /* <DEDUP_REMOVED lines=8> */
[----:B------:R-:W2:Y:S01]  /*6160*/  LDL R155, [R1+0x2a4] ;  /* 0x0002a400019b7983 */ /* 0x000ea20000100800 */
[----:B---3--:R-:W-:Y:S01]  /*6170*/  FFMA.FTZ R239, R237, R157, R239 ;  /* 0x0000009dedef7223 */ /* 0x008fe200000100ef */
[----:B----4-:R-:W-:Y:S01]  /*6180*/  FFMA.FTZ R236, R236, R149, R159 ;  /* 0x00000095ecec7223 */ /* 0x010fe2000001009f */
[----:B--2---:R-:W-:Y:S01]  /*6190*/  FFMA.FTZ R237, R251, R151, R250 ;  /* 0x00000097fbed7223 */ /* 0x004fe200000100fa */
[----:B------:R-:W-:-:S04]  /*61a0*/  FFMA.FTZ R238, R238, R150, R141 ;  /* 0x00000096eeee7223 */ /* 0x000fc8000001008d */
[----:B------:R-:W-:Y:S01]  /*61b0*/  F2FP.BF16.F32.PACK_AB R237, R237, R239 ;  /* 0x000000efeded723e */ /* 0x000fe200000010ff */
[C---:B------:R-:W-:Y:S01]  /*61c0*/  FADD.FTZ R239, -R241.reuse, R232 ;  /* 0x000000e8f1ef7221 */ /* 0x040fe20000010100 */
[C---:B------:R-:W-:Y:S01]  /*61d0*/  FADD.FTZ R232, -R241.reuse, R234 ;  /* 0x000000eaf1e87221 */ /* 0x040fe20000010100 */
[----:B------:R-:W2:Y:S01]  /*61e0*/  LDL.LU R141, [R1+0x2f0] ;  /* 0x0002f000018d7983 */ /* 0x000ea20000300800 */
[----:B------:R-:W-:Y:S01]  /*61f0*/  F2FP.BF16.F32.PACK_AB R236, R236, R238 ;  /* 0x000000eeecec723e */ /* 0x000fe200000010ff */
[C---:B------:R-:W-:Y:S01]  /*6200*/  FADD.FTZ R238, -R241.reuse, R233 ;  /* 0x000000e9f1ee7221 */ /* 0x040fe20000010100 */
[----:B------:R-:W-:Y:S01]  /*6210*/  FADD.FTZ R233, -R241, R235 ;  /* 0x000000ebf1e97221 */ /* 0x000fe20000010100 */
[C---:B------:R-:W-:Y:S01]  /*6220*/  FMUL.FTZ R234, R240.reuse, R239 ;  /* 0x000000eff0ea7220 */ /* 0x040fe20000410000 */
[C---:B------:R-:W-:Y:S01]  /*6230*/  FMUL.FTZ R250, R240.reuse, R232 ;  /* 0x000000e8f0fa7220 */ /* 0x040fe20000410000 */
[----:B------:R1:W5:Y:S01]  /*6240*/  LDL.LU R159, [R1+0x2ec] ;  /* 0x0002ec00019f7983 */ /* 0x0003620000300800 */
[----:B------:R-:W-:Y:S01]  /*6250*/  FMUL.FTZ R251, R240, R233 ;  /* 0x000000e9f0fb7220 */ /* 0x000fe20000410000 */
[----:B------:R-:W-:Y:S01]  /*6260*/  FFMA.FTZ R233, R158, R234, R249 ;  /* 0x000000ea9ee97223 */ /* 0x000fe200000100f9 */
[----:B------:R-:W-:Y:S01]  /*6270*/  FMUL.FTZ R235, R240, R238 ;  /* 0x000000eef0eb7220 */ /* 0x000fe20000410000 */
[----:B------:R-:W3:Y:S01]  /*6280*/  LDL R158, [R1+0x8] ;  /* 0x00000800019e7983 */ /* 0x000ee20000100800 */
[----:B------:R-:W-:-:S03]  /*6290*/  FFMA.FTZ R249, R153, R250, R154 ;  /* 0x000000fa99f97223 */ /* 0x000fc6000001009a */
[----:B------:R-:W4:Y:S01]  /*62a0*/  LDL R154, [R1+0x18] ;  /* 0x00001800019a7983 */ /* 0x000f220000100800 */
[----:B------:R-:W-:-:S03]  /*62b0*/  FFMA.FTZ R239, R148, R251, R152 ;  /* 0x000000fb94ef7223 */ /* 0x000fc60000010098 */
[----:B------:R-:W2:Y:S02]  /*62c0*/  LDL R153, [R1+0x1c] ;  /* 0x00001c0001997983 */ /* 0x000ea40000100800 */
[----:B------:R-:W-:Y:S02]  /*62d0*/  F2FP.BF16.F32.PACK_AB R239, R239, R249 ;  /* 0x000000f9efef723e */ /* 0x000fe400000010ff */
[----:B------:R-:W2:Y:S01]  /*62e0*/  LDL R152, [R1+0x14] ;  /* 0x0000140001987983 */ /* 0x000ea20000100800 */
[----:B------:R-:W-:Y:S01]  /*62f0*/  FFMA.FTZ R232, R155, R235, R156 ;  /* 0x000000eb9be87223 */ /* 0x000fe2000001009c */
[----:B------:R-:W-:Y:S02]  /*6300*/  SHF.L.U32 R249, R243, 0x4, RZ ;  /* 0x00000004f3f97819 */ /* 0x000fe400000006ff */
[----:B------:R-:W3:Y:S01]  /*6310*/  LDL R156, [R1+0x10] ;  /* 0x00001000019c7983 */ /* 0x000ee20000100800 */
[----:B------:R-:W-:Y:S02]  /*6320*/  SHF.R.U32.HI R243, RZ, 0x1c, R243 ;  /* 0x0000001cfff37819 */ /* 0x000fe400000116f3 */
[----:B------:R-:W-:Y:S01]  /*6330*/  F2FP.BF16.F32.PACK_AB R238, R232, R233 ;  /* 0x000000e9e8ee723e */ /* 0x000fe200000010ff */
[----:B------:R-:W3:Y:S01]  /*6340*/  LDL R155, [R1+0x280] ;  /* 0x00028000019b7983 */ /* 0x000ee20000100800 */
[----:B------:R-:W-:-:S03]  /*6350*/  IADD3 R232, P1, R249, UR12, RZ ;  /* 0x0000000cf9e87c10 */ /* 0x000fc6000ff3e0ff */
[----:B------:R-:W2:Y:S01]  /*6360*/  LDL R148, [R1+0x294] ;  /* 0x0002940001947983 */ /* 0x000ea20000100800 */
[----:B------:R-:W-:-:S05]  /*6370*/  IADD3.X R233, R243, UR13, RZ, P1, !PT ;  /* 0x0000000df3e97c10 */ /* 0x000fca0008ffe4ff */
[----:B------:R0:W-:Y:S04]  /*6380*/  STG.E.128 desc[UR4][R232.64], R236 ;  /* 0x000000ece8007986 */ /* 0x0001e8000c101d04 */
[----:B0-----:R-:W4:Y:S04]  /*6390*/  LDL R233, [R1+0x298] ;  /* 0x0002980001e97983 */ /* 0x001f280000100800 */
[----:B------:R-:W2:Y:S04]  /*63a0*/  LDL R232, [R1+0x288] ;  /* 0x0002880001e87983 */ /* 0x000ea80000100800 */
[----:B------:R-:W2:Y:S04]  /*63b0*/  LDL R236, [R1+0x28c] ;  /* 0x00028c0001ec7983 */ /* 0x000ea80000100800 */
[----:B------:R-:W2:Y:S04]  /*63c0*/  LDL R237, [R1+0x284] ;  /* 0x0002840001ed7983 */ /* 0x000ea80000100800 */
[----:B------:R-:W2:Y:S04]  /*63d0*/  LDL R238, [R1+0x29c] ;  /* 0x00029c0001ee7983 */ /* 0x000ea80000100800 */
[----:B------:R-:W2:Y:S01]  /*63e0*/  LDL R239, [R1+0x4] ;  /* 0x0000040001ef7983 */ /* 0x000ea20000100800 */
[----:B---3--:R-:W-:Y:S01]  /*63f0*/  FFMA.FTZ R234, R155, R234, R156 ;  /* 0x000000ea9bea7223 */ /* 0x008fe2000001009c */
[----:B----4-:R-:W-:-:S02]  /*6400*/  FFMA.FTZ R233, R233, R157, R158 ;  /* 0x0000009de9e97223 */ /* 0x010fc4000001009e */
[----:B------:R1:W5:Y:S01]  /*6410*/  LDL.LU R158, [R1+0x2e8] ;  /* 0x0002e800019e7983 */ /* 0x0003620000300800 */
[----:B--2---:R-:W-:-:S03]  /*6420*/  FFMA.FTZ R232, R232, R250, R154 ;  /* 0x000000fae8e87223 */ /* 0x004fc6000001009a */
[----:B------:R1:W5:Y:S04]  /*6430*/  LDL.LU R157, [R1+0x2e4] ;  /* 0x0002e400019d7983 */ /* 0x0003680000300800 */
[----:B------:R1:W5:Y:S01]  /*6440*/  LDL.LU R156, [R1+0x2e0] ;  /* 0x0002e000019c7983 */ /* 0x0003620000300800 */
[----:B------:R-:W-:-:S03]  /*6450*/  FFMA.FTZ R236, R236, R251, R153 ;  /* 0x000000fbecec7223 */ /* 0x000fc60000010099 */
[----:B------:R1:W5:Y:S01]  /*6460*/  LDL.LU R155, [R1+0x2dc] ;  /* 0x0002dc00019b7983 */ /* 0x0003620000300800 */
[----:B------:R-:W-:-:S03]  /*6470*/  FFMA.FTZ R237, R237, R235, R152 ;  /* 0x000000ebeded7223 */ /* 0x000fc60000010098 */
[----:B------:R1:W5:Y:S04]  /*6480*/  LDL.LU R154, [R1+0x2d8] ;  /* 0x0002d800019a7983 */ /* 0x0003680000300800 */
[----:B------:R-:W2:Y:S04]  /*6490*/  LDL R250, [R1+0x290] ;  /* 0x0002900001fa7983 */ /* 0x000ea80000100800 */
[----:B------:R1:W5:Y:S04]  /*64a0*/  LDL.LU R153, [R1+0x2d4] ;  /* 0x0002d40001997983 */ /* 0x0003680000300800 */
[----:B------:R-:W2:Y:S04]  /*64b0*/  LDL R251, [R1] ;  /* 0x0000000001fb7983 */ /* 0x000ea80000100800 */
[----:B------:R1:W5:Y:S04]  /*64c0*/  LDL.LU R152, [R1+0x2d0] ;  /* 0x0002d00001987983 */ /* 0x0003680000300800 */
[----:B------:R-:W3:Y:S01]  /*64d0*/  LDL R235, [R1+0xc] ;  /* 0x00000c0001eb7983 */ /* 0x000ee20000100800 */
[----:B------:R-:W-:Y:S01]  /*64e0*/  F2FP.BF16.F32.PACK_AB R234, R237, R234 ;  /* 0x000000eaedea723e */ /* 0x000fe200000010ff */
[----:B------:R-:W-:Y:S01]  /*64f0*/  FFMA.FTZ R237, R148, R149, R239 ;  /* 0x0000009594ed7223 */ /* 0x000fe200000100ef */
[----:B------:R-:W-:Y:S01]  /*6500*/  FADD.FTZ R228, -R241, R228 ;  /* 0x000000e4f1e47221 */ /* 0x000fe20000010100 */
[----:B---3--:R-:W-:Y:S01]  /*6510*/  FFMA.FTZ R238, R238, R151, R235 ;  /* 0x00000097eeee7223 */ /* 0x008fe200000100eb */
[----:B------:R-:W-:Y:S01]  /*6520*/  F2FP.BF16.F32.PACK_AB R235, R236, R232 ;  /* 0x000000e8eceb723e */ /* 0x000fe200000010ff */
[----:B------:R1:W5:Y:S01]  /*6530*/  LDL.LU R151, [R1+0x2cc] ;  /* 0x0002cc0001977983 */ /* 0x0003620000300800 */
[----:B--2---:R-:W-:Y:S01]  /*6540*/  FFMA.FTZ R232, R250, R150, R251 ;  /* 0x00000096fae87223 */ /* 0x004fe200000100fb */
[----:B------:R-:W-:-:S02]  /*6550*/  IADD3 R236, P1, R249, UR14, RZ ;  /* 0x0000000ef9ec7c10 */ /* 0x000fc4000ff3e0ff */
[----:B------:R1:W5:Y:S04]  /*6560*/  LDL.LU R150, [R1+0x2c8] ;  /* 0x0002c80001967983 */ /* 0x0003680000300800 */
[----:B------:R1:W5:Y:S04]  /*6570*/  LDL.LU R149, [R1+0x2c4] ;  /* 0x0002c40001957983 */ /* 0x0003680000300800 */
[----:B------:R-:W2:Y:S04]  /*6580*/  LDL R251, [R1+0x274] ;  /* 0x0002740001fb7983 */ /* 0x000ea80000100800 */
[----:B------:R-:W3:Y:S04]  /*6590*/  LDL R249, [R1+0x270] ;  /* 0x0002700001f97983 */ /* 0x000ee80000100800 */
[----:B------:R-:W4:Y:S04]  /*65a0*/  LDL R250, [R1+0x278] ;  /* 0x0002780001fa7983 */ /* 0x000f280000100800 */
[----:B------:R-:W4:Y:S01]  /*65b0*/  LDL R148, [R1+0x27c] ;  /* 0x00027c0001947983 */ /* 0x000f220000100800 */
[----:B------:R-:W-:-:S02]  /*65c0*/  F2FP.BF16.F32.PACK_AB R232, R237, R232 ;  /* 0x000000e8ede8723e */ /* 0x000fc400000010ff */
[----:B------:R-:W-:Y:S01]  /*65d0*/  F2FP.BF16.F32.PACK_AB R233, R238, R233 ;  /* 0x000000e9eee9723e */ /* 0x000fe200000010ff */
[----:B------:R-:W-:Y:S01]  /*65e0*/  FADD.FTZ R229, -R241, R229 ;  /* 0x000000e5f1e57221 */ /* 0x000fe20000010100 */
[----:B------:R-:W-:Y:S01]  /*65f0*/  IADD3.X R237, R243, UR15, RZ, P1, !PT ;  /* 0x0000000ff3ed7c10 */ /* 0x000fe20008ffe4ff */
[C---:B------:R-:W-:Y:S01]  /*6600*/  FADD.FTZ R230, -R241.reuse, R230 ;  /* 0x000000e6f1e67221 */ /* 0x040fe20000010100 */
[C---:B------:R-:W-:Y:S01]  /*6610*/  FADD.FTZ R231, -R241.reuse, R231 ;  /* 0x000000e7f1e77221 */ /* 0x040fe20000010100 */
[----:B------:R-:W-:Y:S01]  /*6620*/  FADD.FTZ R172, -R241, R172 ;  /* 0x000000acf1ac7221 */ /* 0x000fe20000010100 */
[----:B------:R-:W4:Y:S04]  /*6630*/  LDL R243, [R1+0x264] ;  /* 0x0002640001f37983 */ /* 0x000f280000100800 */
[----:B------:R0:W-:Y:S04]  /*6640*/  STG.E.128 desc[UR4][R236.64], R232 ;  /* 0x000000e8ec007986 */ /* 0x0001e8000c101d04 */
[----:B------:R-:W4:Y:S04]  /*6650*/  LDL R239, [R1+0x268] ;  /* 0x0002680001ef7983 */ /* 0x000f280000100800 */
[----:B------:R-:W4:Y:S01]  /*6660*/  LDL R238, [R1+0x26c] ;  /* 0x00026c0001ee7983 */ /* 0x000f220000100800 */
[C---:B0-----:R-:W-:Y:S01]  /*6670*/  FMUL.FTZ R233, R240.reuse, R228 ;  /* 0x000000e4f0e97220 */ /* 0x041fe20000410000 */
[C---:B------:R-:W-:Y:S01]  /*6680*/  FMUL.FTZ R232, R240.reuse, R229 ;  /* 0x000000e5f0e87220 */ /* 0x040fe20000410000 */
[C---:B------:R-:W-:Y:S01]  /*6690*/  FMUL.FTZ R235, R240.reuse, R230 ;  /* 0x000000e6f0eb7220 */ /* 0x040fe20000410000 */
[----:B------:R-:W-:-:S02]  /*66a0*/  FMUL.FTZ R234, R240, R231 ;  /* 0x000000e7f0ea7220 */ /* 0x000fc40000410000 */
[----:B--2---:R-:W-:Y:S01]  /*66b0*/  FFMA.FTZ R229, R251, R232, R5 ;  /* 0x000000e8fbe57223 */ /* 0x004fe20000010005 */
[----:B---3--:R-:W-:Y:S01]  /*66c0*/  FFMA.FTZ R228, R249, R233, R4 ;  /* 0x000000e9f9e47223 */ /* 0x008fe20000010004 */
[C---:B------:R-:W-:Y:S01]  /*66d0*/  FADD.FTZ R173, -R241.reuse, R173 ;  /* 0x000000adf1ad7221 */ /* 0x040fe20000010100 */
[----:B------:R-:W-:Y:S01]  /*66e0*/  FADD.FTZ R231, -R241, R175 ;  /* 0x000000aff1e77221 */ /* 0x000fe20000010100 */
[----:B------:R-:W2:Y:S02]  /*66f0*/  LDL R249, [R1+0x244] ;  /* 0x0002440001f97983 */ /* 0x000ea40000100800 */
[----:B------:R-:W-:Y:S01]  /*6700*/  F2FP.BF16.F32.PACK_AB R228, R229, R228 ;  /* 0x000000e4e5e4723e */ /* 0x000fe200000010ff */
[----:B----4-:R-:W-:Y:S01]  /*6710*/  FFMA.FTZ R229, R250, R235, R6 ;  /* 0x000000ebfae57223 */ /* 0x010fe20000010006 */
[----:B------:R-:W-:Y:S01]  /*6720*/  FFMA.FTZ R230, R148, R234, R7 ;  /* 0x000000ea94e67223 */ /* 0x000fe20000010007 */
[----:B------:R-:W0:Y:S01]  /*6730*/  LDC.64 R250, c[0x0][0x2b8] ;  /* 0x0000ae00fffa7b82 */ /* 0x000e220000000a00 */
[C---:B------:R-:W-:Y:S01]  /*6740*/  FMUL.FTZ R236, R240.reuse, R173 ;  /* 0x000000adf0ec7220 */ /* 0x040fe20000410000 */
[----:B------:R-:W-:Y:S01]  /*6750*/  FMUL.FTZ R237, R240, R231 ;  /* 0x000000e7f0ed7220 */ /* 0x000fe20000410000 */
[----:B------:R-:W3:Y:S01]  /*6760*/  LDL R148, [R1+0x248] ;  /* 0x0002480001947983 */ /* 0x000ee20000100800 */
[----:B------:R-:W-:Y:S01]  /*6770*/  F2FP.BF16.F32.PACK_AB R229, R230, R229 ;  /* 0x000000e5e6e5723e */ /* 0x000fe200000010ff */
[----:B------:R-:W-:Y:S01]  /*6780*/  FADD.FTZ R230, -R241, R174 ;  /* 0x000000aef1e67221 */ /* 0x000fe20000010100 */
[----:B------:R-:W-:-:S02]  /*6790*/  FMUL.FTZ R174, R240, R172 ;  /* 0x000000acf0ae7220 */ /* 0x000fc40000410000 */
[----:B------:R-:W4:Y:S01]  /*67a0*/  LDL R172, [R1+0x260] ;  /* 0x0002600001ac7983 */ /* 0x000f220000100800 */
[----:B------:R-:W-:Y:S01]  /*67b0*/  FMUL.FTZ R175, R240, R230 ;  /* 0x000000e6f0af7220 */ /* 0x000fe20000410000 */
[----:B------:R-:W-:Y:S02]  /*67c0*/  FFMA.FTZ R231, R243, R236, R9 ;  /* 0x000000ecf3e77223 */ /* 0x000fe40000010009 */
[----:B------:R-:W2:Y:S01]  /*67d0*/  LDL R243, [R1+0x23c] ;  /* 0x00023c0001f37983 */ /* 0x000ea20000100800 */
[----:B------:R-:W-:Y:S01]  /*67e0*/  FFMA.FTZ R173, R238, R237, R11 ;  /* 0x000000edeead7223 */ /* 0x000fe2000001000b */
[----:B----4-:R-:W-:Y:S01]  /*67f0*/  FFMA.FTZ R230, R172, R174, R8 ;  /* 0x000000aeace67223 */ /* 0x010fe20000010008 */
[----:B------:R-:W-:-:S04]  /*6800*/  FFMA.FTZ R172, R239, R175, R10 ;  /* 0x000000afefac7223 */ /* 0x000fc8000001000a */
[----:B------:R-:W-:Y:S01]  /*6810*/  F2FP.BF16.F32.PACK_AB R230, R231, R230 ;  /* 0x000000e6e7e6723e */ /* 0x000fe200000010ff */
[----:B------:R-:W4:Y:S01]  /*6820*/  LDC.64 R238, c[0x0][0x2c0] ;  /* 0x0000b000ffee7b82 */ /* 0x000f220000000a00 */
[----:B------:R-:W-:Y:S01]  /*6830*/  F2FP.BF16.F32.PACK_AB R231, R173, R172 ;  /* 0x000000acade7723e */ /* 0x000fe200000010ff */
[----:B0-----:R-:W-:-:S05]  /*6840*/  IMAD.WIDE.U32 R172, R242, 0x10, R250 ;  /* 0x00000010f2ac7825 */ /* 0x001fca00078e00fa */
[----:B------:R0:W-:Y:S04]  /*6850*/  STG.E.128 desc[UR4][R172.64], R228 ;  /* 0x000000e4ac007986 */ /* 0x0001e8000c101d04 */
[----:B0-----:R-:W2:Y:S04]  /*6860*/  LDL R172, [R1+0x24c] ;  /* 0x00024c0001ac7983 */ /* 0x001ea80000100800 */
[----:B------:R-:W4:Y:S04]  /*6870*/  LDL R228, [R1+0x250] ;  /* 0x0002500001e47983 */ /* 0x000f280000100800 */
[----:B------:R-:W4:Y:S04]  /*6880*/  LDL R173, [R1+0x258] ;  /* 0x0002580001ad7983 */ /* 0x000f280000100800 */
[----:B------:R-:W4:Y:S04]  /*6890*/  LDL R229, [R1+0x240] ;  /* 0x0002400001e57983 */ /* 0x000f280000100800 */
[----:B------:R-:W4:Y:S04]  /*68a0*/  LDL R230, [R1+0x25c] ;  /* 0x00025c0001e67983 */ /* 0x000f280000100800 */
[----:B------:R-:W4:Y:S01]  /*68b0*/  LDL R231, [R1+0x254] ;  /* 0x0002540001e77983 */ /* 0x000f220000100800 */
[----:B---3--:R-:W-:-:S03]  /*68c0*/  FFMA.FTZ R175, R148, R175, R82 ;  /* 0x000000af94af7223 */ /* 0x008fc60000010052 */
[----:B------:R1:W5:Y:S01]  /*68d0*/  LDL.LU R148, [R1+0x2c0] ;  /* 0x0002c00001947983 */ /* 0x0003620000300800 */
[----:B--2---:R-:W-:-:S03]  /*68e0*/  FFMA.FTZ R172, R172, R237, R83 ;  /* 0x000000edacac7223 */ /* 0x004fc60000010053 */
[----:B------:R-:W2:Y:S02]  /*68f0*/  LDL R237, [R1+0x234] ;  /* 0x0002340001ed7983 */ /* 0x000ea40000100800 */
[----:B------:R-:W-:Y:S01]  /*6900*/  F2FP.BF16.F32.PACK_AB R175, R172, R175 ;  /* 0x000000afacaf723e */ /* 0x000fe200000010ff */
[----:B----4-:R-:W-:Y:S01]  /*6910*/  FFMA.FTZ R172, R228, R233, R76 ;  /* 0x000000e9e4ac7223 */ /* 0x010fe2000001004c */
[----:B------:R-:W-:Y:S01]  /*6920*/  FFMA.FTZ R228, R249, R236, R81 ;  /* 0x000000ecf9e47223 */ /* 0x000fe20000010051 */
[----:B------:R-:W-:Y:S01]  /*6930*/  FFMA.FTZ R173, R173, R235, R78 ;  /* 0x000000ebadad7223 */ /* 0x000fe2000001004e */
[----:B------:R-:W3:Y:S04]  /*6940*/  LDL R249, [R1+0x230] ;  /* 0x0002300001f97983 */ /* 0x000ee80000100800 */
[----:B------:R-:W4:Y:S01]  /*6950*/  LDL R235, [R1+0x238] ;  /* 0x0002380001eb7983 */ /* 0x000f220000100800 */
[----:B------:R-:W-:Y:S01]  /*6960*/  FFMA.FTZ R174, R229, R174, R80 ;  /* 0x000000aee5ae7223 */ /* 0x000fe20000010050 */
[----:B------:R-:W-:-:S02]  /*6970*/  FFMA.FTZ R229, R230, R234, R79 ;  /* 0x000000eae6e57223 */ /* 0x000fc4000001004f */
[----:B------:R-:W4:Y:S01]  /*6980*/  LDL R233, [R1+0x228] ;  /* 0x0002280001e97983 */ /* 0x000f220000100800 */
[----:B------:R-:W-:Y:S01]  /*6990*/  FFMA.FTZ R230, R231, R232, R77 ;  /* 0x000000e8e7e67223 */ /* 0x000fe2000001004d */
[----:B------:R-:W-:Y:S02]  /*69a0*/  F2FP.BF16.F32.PACK_AB R174, R228, R174 ;  /* 0x000000aee4ae723e */ /* 0x000fe400000010ff */
[----:B------:R-:W4:Y:S02]  /*69b0*/  LDL R231, [R1+0x22c] ;  /* 0x00022c0001e77983 */ /* 0x000f240000100800 */
[----:B------:R-:W-:Y:S02]  /*69c0*/  F2FP.BF16.F32.PACK_AB R172, R230, R172 ;  /* 0x000000ace6ac723e */ /* 0x000fe400000010ff */
[----:B------:R-:W4:Y:S04]  /*69d0*/  LDL R232, [R1+0x220] ;  /* 0x0002200001e87983 */ /* 0x000f280000100800 */
[----:B------:R-:W4:Y:S01]  /*69e0*/  LDL R230, [R1+0x224] ;  /* 0x0002240001e67983 */ /* 0x000f220000100800 */
[----:B------:R-:W-:Y:S01]  /*69f0*/  F2FP.BF16.F32.PACK_AB R173, R229, R173 ;  /* 0x000000ade5ad723e */ /* 0x000fe200000010ff */
[----:B------:R-:W-:-:S02]  /*6a00*/  IMAD.WIDE.U32 R228, R242, 0x10, R238 ;  /* 0x00000010f2e47825 */ /* 0x000fc400078e00ee */
[----:B------:R-:W4:Y:S04]  /*6a10*/  LDL R242, [R1+0x218] ;  /* 0x0002180001f27983 */ /* 0x000f280000100800 */
[----:B------:R0:W-:Y:S04]  /*6a20*/  STG.E.128 desc[UR4][R228.64], R172 ;  /* 0x000000ace4007986 */ /* 0x0001e8000c101d04 */
[----:B------:R-:W4:Y:S04]  /*6a30*/  LDL R234, [R1+0x214] ;  /* 0x0002140001ea7983 */ /* 0x000f280000100800 */
[----:B------:R-:W4:Y:S01]  /*6a40*/  LDL R236, [R1+0x204] ;  /* 0x0002040001ec7983 */ /* 0x000f220000100800 */
[C---:B0-----:R-:W-:Y:S01]  /*6a50*/  FADD.FTZ R172, -R241.reuse, R224 ;  /* 0x000000e0f1ac7221 */ /* 0x041fe20000010100 */
[C---:B------:R-:W-:Y:S01]  /*6a60*/  FADD.FTZ R173, -R241.reuse, R225 ;  /* 0x000000e1f1ad7221 */ /* 0x040fe20000010100 */
[C---:B------:R-:W-:Y:S01]  /*6a70*/  FADD.FTZ R174, -R241.reuse, R226 ;  /* 0x000000e2f1ae7221 */ /* 0x040fe20000010100 */
[----:B------:R-:W-:Y:S01]  /*6a80*/  FADD.FTZ R175, -R241, R227 ;  /* 0x000000e3f1af7221 */ /* 0x000fe20000010100 */
[C---:B------:R-:W-:Y:S01]  /*6a90*/  FMUL.FTZ R226, R240.reuse, R172 ;  /* 0x000000acf0e27220 */ /* 0x040fe20000410000 */
[C---:B------:R-:W-:Y:S01]  /*6aa0*/  FMUL.FTZ R225, R240.reuse, R173 ;  /* 0x000000adf0e17220 */ /* 0x040fe20000410000 */
[C---:B------:R-:W-:Y:S01]  /*6ab0*/  FMUL.FTZ R227, R240.reuse, R174 ;  /* 0x000000aef0e37220 */ /* 0x040fe20000410000 */
[----:B------:R-:W-:-:S04]  /*6ac0*/  FMUL.FTZ R224, R240, R175 ;  /* 0x000000aff0e07220 */ /* 0x000fc80000410000 */
[----:B------:R-:W-:Y:S02]  /*6ad0*/  FFMA.FTZ R174, R243, R224, R15 ;  /* 0x000000e0f3ae7223 */ /* 0x000fe4000001000f */
[----:B------:R-:W4:Y:S01]  /*6ae0*/  LDL R243, [R1+0x210] ;  /* 0x0002100001f37983 */ /* 0x000f220000100800 */
[----:B--2---:R-:W-:-:S03]  /*6af0*/  FFMA.FTZ R175, R237, R225, R13 ;  /* 0x000000e1edaf7223 */ /* 0x004fc6000001000d */
[----:B------:R-:W2:Y:S01]  /*6b00*/  LDL R237, [R1+0x200] ;  /* 0x0002000001ed7983 */ /* 0x000ea20000100800 */
[----:B---3--:R-:W-:-:S03]  /*6b10*/  FFMA.FTZ R172, R249, R226, R12 ;  /* 0x000000e2f9ac7223 */ /* 0x008fc6000001000c */
[----:B------:R-:W3:Y:S01]  /*6b20*/  LDL R249, [R1+0x20c] ;  /* 0x00020c0001f97983 */ /* 0x000ee20000100800 */
[----:B----4-:R-:W-:Y:S01]  /*6b30*/  FFMA.FTZ R173, R235, R227, R14 ;  /* 0x000000e3ebad7223 */ /* 0x010fe2000001000e */
[----:B------:R-:W-:Y:S01]  /*6b40*/  F2FP.BF16.F32.PACK_AB R172, R175, R172 ;  /* 0x000000acafac723e */ /* 0x000fe200000010ff */
[C---:B------:R-:W-:Y:S01]  /*6b50*/  FADD.FTZ R175, -R241.reuse, R221 ;  /* 0x000000ddf1af7221 */ /* 0x040fe20000010100 */
[C---:B------:R-:W-:Y:S01]  /*6b60*/  FADD.FTZ R221, -R241.reuse, R223 ;  /* 0x000000dff1dd7221 */ /* 0x040fe20000010100 */
[----:B------:R-:W4:Y:S01]  /*6b70*/  LDL R235, [R1+0x21c] ;  /* 0x00021c0001eb7983 */ /* 0x000f220000100800 */
[----:B------:R-:W-:Y:S01]  /*6b80*/  F2FP.BF16.F32.PACK_AB R173, R174, R173 ;  /* 0x000000adaead723e */ /* 0x000fe200000010ff */
[C---:B------:R-:W-:Y:S01]  /*6b90*/  FADD.FTZ R174, -R241.reuse, R220 ;  /* 0x000000dcf1ae7221 */ /* 0x040fe20000010100 */
[----:B------:R-:W-:Y:S01]  /*6ba0*/  FADD.FTZ R220, -R241, R222 ;  /* 0x000000def1dc7221 */ /* 0x000fe20000010100 */
[C---:B------:R-:W-:Y:S01]  /*6bb0*/  FMUL.FTZ R223, R240.reuse, R175 ;  /* 0x000000aff0df7220 */ /* 0x040fe20000410000 */
[C---:B------:R-:W-:Y:S01]  /*6bc0*/  FMUL.FTZ R228, R240.reuse, R221 ;  /* 0x000000ddf0e47220 */ /* 0x040fe20000410000 */
[C---:B------:R-:W-:Y:S01]  /*6bd0*/  FMUL.FTZ R222, R240.reuse, R174 ;  /* 0x000000aef0de7220 */ /* 0x040fe20000410000 */
[----:B------:R-:W-:-:S02]  /*6be0*/  FMUL.FTZ R229, R240, R220 ;  /* 0x000000dcf0e57220 */ /* 0x000fc40000410000 */
[----:B------:R-:W-:Y:S01]  /*6bf0*/  FFMA.FTZ R220, R231, R228, R19 ;  /* 0x000000e4e7dc7223 */ /* 0x000fe20000010013 */
[----:B------:R-:W-:Y:S01]  /*6c00*/  FFMA.FTZ R174, R232, R222, R16 ;  /* 0x000000dee8ae7223 */ /* 0x000fe20000010010 */
[----:B------:R-:W-:Y:S01]  /*6c10*/  FFMA.FTZ R175, R233, R229, R18 ;  /* 0x000000e5e9af7223 */ /* 0x000fe20000010012 */
[----:B------:R-:W2:Y:S01]  /*6c20*/  LDL R232, [R1+0x1f4] ;  /* 0x0001f40001e87983 */ /* 0x000ea20000100800 */
[----:B------:R-:W-:-:S03]  /*6c30*/  FFMA.FTZ R221, R230, R223, R17 ;  /* 0x000000dfe6dd7223 */ /* 0x000fc60000010011 */
[----:B------:R-:W-:Y:S01]  /*6c40*/  F2FP.BF16.F32.PACK_AB R175, R220, R175 ;  /* 0x000000afdcaf723e */ /* 0x000fe200000010ff */
[----:B------:R-:W2:Y:S01]  /*6c50*/  LDL R233, [R1+0x1f0] ;  /* 0x0001f00001e97983 */ /* 0x000ea20000100800 */
[----:B------:R-:W-:Y:S01]  /*6c60*/  F2FP.BF16.F32.PACK_AB R174, R221, R174 ;  /* 0x000000aeddae723e */ /* 0x000fe200000010ff */
[----:B------:R-:W-:Y:S02]  /*6c70*/  IMAD.WIDE.U32 R220, R0, 0x10, R250 ;  /* 0x0000001000dc7825 */ /* 0x000fe400078e00fa */
[----:B------:R-:W2:Y:S04]  /*6c80*/  LDL R231, [R1+0x1f8] ;  /* 0x0001f80001e77983 */ /* 0x000ea80000100800 */
[----:B------:R0:W-:Y:S04]  /*6c90*/  STG.E.128 desc[UR4][R220.64], R172 ;  /* 0x000000acdc007986 */ /* 0x0001e8000c101d04 */
[----:B------:R-:W2:Y:S04]  /*6ca0*/  LDL R230, [R1+0x1fc] ;  /* 0x0001fc0001e67983 */ /* 0x000ea80000100800 */
[----:B0-----:R-:W4:Y:S01]  /*6cb0*/  LDL R221, [R1+0x208] ;  /* 0x0002080001dd7983 */ /* 0x001f220000100800 */
[----:B---3--:R-:W-:Y:S01]  /*6cc0*/  FFMA.FTZ R172, R249, R228, R91 ;  /* 0x000000e4f9ac7223 */ /* 0x008fe2000001005b */
[----:B----4-:R-:W-:Y:S01]  /*6cd0*/  FFMA.FTZ R175, R221, R229, R90 ;  /* 0x000000e5ddaf7223 */ /* 0x010fe2000001005a */
[----:B------:R-:W-:Y:S01]  /*6ce0*/  FFMA.FTZ R173, R242, R227, R86 ;  /* 0x000000e3f2ad7223 */ /* 0x000fe20000010056 */
[----:B------:R-:W-:Y:S01]  /*6cf0*/  FFMA.FTZ R220, R235, R224, R87 ;  /* 0x000000e0ebdc7223 */ /* 0x000fe20000010057 */
[----:B------:R-:W-:Y:S01]  /*6d00*/  FFMA.FTZ R221, R234, R225, R85 ;  /* 0x000000e1eadd7223 */ /* 0x000fe20000010055 */
[----:B--2---:R-:W-:Y:S01]  /*6d10*/  FFMA.FTZ R174, R237, R222, R88 ;  /* 0x000000deedae7223 */ /* 0x004fe20000010058 */
[----:B------:R-:W-:Y:S01]  /*6d20*/  F2FP.BF16.F32.PACK_AB R175, R172, R175 ;  /* 0x000000afacaf723e */ /* 0x000fe200000010ff */
[----:B------:R-:W-:Y:S01]  /*6d30*/  FFMA.FTZ R172, R243, R226, R84 ;  /* 0x000000e2f3ac7223 */ /* 0x000fe20000010054 */
[----:B------:R-:W-:Y:S01]  /*6d40*/  FFMA.FTZ R223, R236, R223, R89 ;  /* 0x000000dfecdf7223 */ /* 0x000fe20000010059 */
[----:B------:R-:W2:Y:S01]  /*6d50*/  LDL R226, [R1+0x1e4] ;  /* 0x0001e40001e27983 */ /* 0x000ea20000100800 */
[----:B------:R-:W-:-:S02]  /*6d60*/  F2FP.BF16.F32.PACK_AB R173, R220, R173 ;  /* 0x000000addcad723e */ /* 0x000fc400000010ff */
[----:B------:R-:W-:Y:S01]  /*6d70*/  F2FP.BF16.F32.PACK_AB R172, R221, R172 ;  /* 0x000000acddac723e */ /* 0x000fe200000010ff */
[----:B------:R-:W-:Y:S01]  /*6d80*/  IMAD.WIDE.U32 R220, R0, 0x10, R238 ;  /* 0x0000001000dc7825 */ /* 0x000fe200078e00ee */
[----:B------:R-:W-:-:S03]  /*6d90*/  F2FP.BF16.F32.PACK_AB R174, R223, R174 ;  /* 0x000000aedfae723e */ /* 0x000fc600000010ff */
[----:B------:R-:W-:Y:S01]  /*6da0*/  FADD.FTZ R0, -R241, R216 ;  /* 0x000000d8f1007221 */ /* 0x000fe20000010100 */
[----:B------:R-:W3:Y:S04]  /*6db0*/  LDL R227, [R1+0x1e0] ;  /* 0x0001e00001e37983 */ /* 0x000ee80000100800 */
[----:B------:R0:W-:Y:S01]  /*6dc0*/  STG.E.128 desc[UR4][R220.64], R172 ;  /* 0x000000acdc007986 */ /* 0x0001e2000c101d04 */
[----:B------:R-:W-:-:S03]  /*6dd0*/  FMUL.FTZ R0, R240, R0 ;  /* 0x00000000f0007220 */ /* 0x000fc60000410000 */
[----:B------:R-:W4:Y:S04]  /*6de0*/  LDL R224, [R1+0x1e8] ;  /* 0x0001e80001e07983 */ /* 0x000f280000100800 */
[----:B------:R-:W4:Y:S04]  /*6df0*/  LDL R222, [R1+0x1ec] ;  /* 0x0001ec0001de7983 */ /* 0x000f280000100800 */
[----:B------:R-:W4:Y:S04]  /*6e00*/  LDL R235, [R1+0x1cc] ;  /* 0x0001cc0001eb7983 */ /* 0x000f280000100800 */
[----:B------:R-:W4:Y:S01]  /*6e10*/  LDL R243, [R1+0x1d0] ;  /* 0x0001d00001f37983 */ /* 0x000f220000100800 */
[C---:B0-----:R-:W-:Y:S01]  /*6e20*/  FADD.FTZ R172, -R241.reuse, R217 ;  /* 0x000000d9f1ac7221 */ /* 0x041fe20000010100 */
[C---:B------:R-:W-:Y:S01]  /*6e30*/  FADD.FTZ R173, -R241.reuse, R218 ;  /* 0x000000daf1ad7221 */ /* 0x040fe20000010100 */
[----:B------:R-:W-:Y:S01]  /*6e40*/  FADD.FTZ R174, -R241, R219 ;  /* 0x000000dbf1ae7221 */ /* 0x000fe20000010100 */
[----:B------:R-:W4:Y:S01]  /*6e50*/  LDL R242, [R1+0x1d8] ;  /* 0x0001d80001f27983 */ /* 0x000f220000100800 */
[C---:B------:R-:W-:Y:S01]  /*6e60*/  FMUL.FTZ R216, R240.reuse, R172 ;  /* 0x000000acf0d87220 */ /* 0x040fe20000410000 */
[C---:B------:R-:W-:Y:S01]  /*6e70*/  FMUL.FTZ R218, R240.reuse, R173 ;  /* 0x000000adf0da7220 */ /* 0x040fe20000410000 */
[----:B------:R-:W-:Y:S01]  /*6e80*/  FMUL.FTZ R217, R240, R174 ;  /* 0x000000aef0d97220 */ /* 0x000fe20000410000 */
[----:B------:R-:W-:Y:S01]  /*6e90*/  FFMA.FTZ R172, R233, R0, R20 ;  /* 0x00000000e9ac7223 */ /* 0x000fe20000010014 */
[----:B------:R-:W-:Y:S01]  /*6ea0*/  FFMA.FTZ R175, R232, R216, R21 ;  /* 0x000000d8e8af7223 */ /* 0x000fe20000010015 */
[----:B------:R-:W-:Y:S01]  /*6eb0*/  FFMA.FTZ R173, R231, R218, R22 ;  /* 0x000000dae7ad7223 */ /* 0x000fe20000010016 */
[----:B------:R-:W-:Y:S01]  /*6ec0*/  FFMA.FTZ R174, R230, R217, R23 ;  /* 0x000000d9e6ae7223 */ /* 0x000fe20000010017 */
[----:B------:R-:W4:Y:S02]  /*6ed0*/  LDL R233, [R1+0x1dc] ;  /* 0x0001dc0001e97983 */ /* 0x000f240000100800 */
[----:B------:R-:W-:Y:S01]  /*6ee0*/  F2FP.BF16.F32.PACK_AB R172, R175, R172 ;  /* 0x000000acafac723e */ /* 0x000fe200000010ff */
[C---:B------:R-:W-:Y:S01]  /*6ef0*/  FADD.FTZ R175, -R241.reuse, R213 ;  /* 0x000000d5f1af7221 */ /* 0x040fe20000010100 */
[----:B------:R-:W-:Y:S01]  /*6f00*/  F2FP.BF16.F32.PACK_AB R173, R174, R173 ;  /* 0x000000adaead723e */ /* 0x000fe200000010ff */
[----:B------:R-:W-:Y:S01]  /*6f10*/  FADD.FTZ R174, -R241, R212 ;  /* 0x000000d4f1ae7221 */ /* 0x000fe20000010100 */
[----:B------:R-:W4:Y:S01]  /*6f20*/  LDL R237, [R1+0x1c0] ;  /* 0x0001c00001ed7983 */ /* 0x000f220000100800 */
[----:B------:R-:W-:-:S03]  /*6f30*/  FMUL.FTZ R212, R240, R175 ;  /* 0x000000aff0d47220 */ /* 0x000fc60000410000 */
[----:B------:R-:W4:Y:S04]  /*6f40*/  LDL R236, [R1+0x1c8] ;  /* 0x0001c80001ec7983 */ /* 0x000f280000100800 */
[----:B------:R-:W4:Y:S01]  /*6f50*/  LDL R234, [R1+0x1c4] ;  /* 0x0001c40001ea7983 */ /* 0x000f220000100800 */
[C---:B------:R-:W-:Y:S01]  /*6f60*/  FADD.FTZ R214, -R241.reuse, R214 ;  /* 0x000000d6f1d67221 */ /* 0x040fe20000010100 */
[C---:B------:R-:W-:Y:S01]  /*6f70*/  FADD.FTZ R215, -R241.reuse, R215 ;  /* 0x000000d7f1d77221 */ /* 0x040fe20000010100 */
[----:B------:R-:W-:Y:S01]  /*6f80*/  FADD.FTZ R167, -R241, R167 ;  /* 0x000000a7f1a77221 */ /* 0x000fe20000010100 */
[----:B------:R-:W4:Y:S01]  /*6f90*/  LDL R249, [R1+0x190] ;  /* 0x0001900001f97983 */ /* 0x000f220000100800 */
[----:B--2---:R-:W-:-:S03]  /*6fa0*/  FFMA.FTZ R220, R226, R212, R25 ;  /* 0x000000d4e2dc7223 */ /* 0x004fc60000010019 */
[----:B------:R-:W2:Y:S01]  /*6fb0*/  LDL R226, [R1+0x1d4] ;  /* 0x0001d40001e27983 */ /* 0x000ea20000100800 */
[C---:B------:R-:W-:Y:S01]  /*6fc0*/  FMUL.FTZ R213, R240.reuse, R174 ;  /* 0x000000aef0d57220 */ /* 0x040fe20000410000 */
[C---:B------:R-:W-:Y:S01]  /*6fd0*/  FMUL.FTZ R214, R240.reuse, R214 ;  /* 0x000000d6f0d67220 */ /* 0x040fe20000410000 */
[----:B------:R-:W-:Y:S02]  /*6fe0*/  FMUL.FTZ R215, R240, R215 ;  /* 0x000000d7f0d77220 */ /* 0x000fe40000410000 */
[----:B---3--:R-:W-:Y:S01]  /*6ff0*/  FFMA.FTZ R174, R227, R213, R24 ;  /* 0x000000d5e3ae7223 */ /* 0x008fe20000010018 */
[----:B----4-:R-:W-:Y:S01]  /*7000*/  FFMA.FTZ R175, R224, R214, R26 ;  /* 0x000000d6e0af7223 */ /* 0x010fe2000001001a */
[----:B------:R-:W-:-:S03]  /*7010*/  FFMA.FTZ R219, R222, R215, R27 ;  /* 0x000000d7dedb7223 */ /* 0x000fc6000001001b */
[----:B------:R-:W-:Y:S01]  /*7020*/  F2FP.BF16.F32.PACK_AB R174, R220, R174 ;  /* 0x000000aedcae723e */ /* 0x000fe200000010ff */
[----:B------:R-:W-:Y:S01]  /*7030*/  IMAD.WIDE.U32 R220, R2, 0x10, R250 ;  /* 0x0000001002dc7825 */ /* 0x000fe200078e00fa */
[----:B------:R-:W-:-:S03]  /*7040*/  F2FP.BF16.F32.PACK_AB R175, R219, R175 ;  /* 0x000000afdbaf723e */ /* 0x000fc600000010ff */
[C---:B------:R-:W-:Y:S01]  /*7050*/  FADD.FTZ R229, -R241.reuse, R211 ;  /* 0x000000d3f1e57221 */ /* 0x040fe20000010100 */
[C---:B------:R-:W-:Y:S01]  /*7060*/  FADD.FTZ R228, -R241.reuse, R200 ;  /* 0x000000c8f1e47221 */ /* 0x040fe20000010100 */
[C---:B------:R-:W-:Y:S01]  /*7070*/  FADD.FTZ R227, -R241.reuse, R201 ;  /* 0x000000c9f1e37221 */ /* 0x040fe20000010100 */
[----:B------:R0:W-:Y:S02]  /*7080*/  STG.E.128 desc[UR4][R220.64], R172 ;  /* 0x000000acdc007986 */ /* 0x0001e4000c101d04 */
[C---:B0-----:R-:W-:Y:S01]  /*7090*/  FADD.FTZ R221, -R241.reuse, R206 ;  /* 0x000000cef1dd7221 */ /* 0x041fe20000010100 */
[C---:B------:R-:W-:Y:S01]  /*70a0*/  FADD.FTZ R220, -R241.reuse, R207 ;  /* 0x000000cff1dc7221 */ /* 0x040fe20000010100 */
[C---:B------:R-:W-:Y:S01]  /*70b0*/  FADD.FTZ R206, -R241.reuse, R199 ;  /* 0x000000c7f1ce7221 */ /* 0x040fe20000010100 */
[C---:B------:R-:W-:Y:S01]  /*70c0*/  FADD.FTZ R207, -R241.reuse, R184 ;  /* 0x000000b8f1cf7221 */ /* 0x040fe20000010100 */
[C---:B------:R-:W-:Y:S01]  /*70d0*/  FADD.FTZ R199, -R241.reuse, R185 ;  /* 0x000000b9f1c77221 */ /* 0x040fe20000010100 */
[----:B------:R-:W-:Y:S01]  /*70e0*/  FADD.FTZ R172, -R241, R182 ;  /* 0x000000b6f1ac7221 */ /* 0x000fe20000010100 */
[----:B------:R-:W-:Y:S01]  /*70f0*/  FFMA.FTZ R182, R235, R215, R99 ;  /* 0x000000d7ebb67223 */ /* 0x000fe20000010063 */
[----:B------:R-:W-:Y:S01]  /*7100*/  FFMA.FTZ R184, R233, R217, R95 ;  /* 0x000000d9e9b87223 */ /* 0x000fe2000001005f */
[C---:B------:R-:W-:Y:S01]  /*7110*/  FMUL.FTZ R215, R240.reuse, R229 ;  /* 0x000000e5f0d77220 */ /* 0x040fe20000410000 */
[----:B------:R-:W-:Y:S01]  /*7120*/  FMUL.FTZ R217, R240, R227 ;  /* 0x000000e3f0d97220 */ /* 0x000fe20000410000 */
[----:B------:R-:W3:Y:S04]  /*7130*/  LDL R229, [R1+0x1bc] ;  /* 0x0001bc0001e57983 */ /* 0x000ee80000100800 */
        /* <DEDUP_REMOVED lines=18> */
[----:B------:R-:W-:Y:S01]  /*7260*/  FFMA.FTZ R0, R243, R0, R92 ;  /* 0x00000000f3007223 */ /* 0x000fe2000001005c */
[----:B------:R-:W-:Y:S01]  /*7270*/  FFMA.FTZ R169, R242, R218, R94 ;  /* 0x000000daf2a97223 */ /* 0x000fe2000001005e */
[----:B------:R-:W-:Y:S01]  /*7280*/  FFMA.FTZ R170, R237, R213, R96 ;  /* 0x000000d5edaa7223 */ /* 0x000fe20000010060 */
[----:B------:R-:W-:Y:S01]  /*7290*/  FFMA.FTZ R168, R236, R214, R98 ;  /* 0x000000d6eca87223 */ /* 0x000fe20000010062 */
[----:B------:R-:W-:Y:S01]  /*72a0*/  FFMA.FTZ R183, R234, R212, R97 ;  /* 0x000000d4eab77223 */ /* 0x000fe20000010061 */
[C---:B------:R-:W-:Y:S01]  /*72b0*/  FADD.FTZ R192, -R241.reuse, R196 ;  /* 0x000000c4f1c07221 */ /* 0x040fe20000010100 */
[----:B------:R-:W4:Y:S01]  /*72c0*/  LDL R243, [R1+0x198] ;  /* 0x0001980001f37983 */ /* 0x000f220000100800 */
[C---:B------:R-:W-:Y:S01]  /*72d0*/  FADD.FTZ R196, -R241.reuse, R178 ;  /* 0x000000b2f1c47221 */ /* 0x040fe20000010100 */
[----:B------:R-:W-:-:S02]  /*72e0*/  FADD.FTZ R178, -R241, R181 ;  /* 0x000000b5f1b27221 */ /* 0x000fc40000010100 */
[----:B------:R-:W4:Y:S01]  /*72f0*/  LDL R242, [R1+0x180] ;  /* 0x0001800001f27983 */ /* 0x000f220000100800 */
[C---:B------:R-:W-:Y:S01]  /*7300*/  FADD.FTZ R181, -R241.reuse, R171 ;  /* 0x000000abf1b57221 */ /* 0x040fe20000010100 */
[C---:B------:R-:W-:Y:S01]  /*7310*/  FADD.FTZ R232, -R241.reuse, R208 ;  /* 0x000000d0f1e87221 */ /* 0x040fe20000010100 */
[C---:B------:R-:W-:Y:S01]  /*7320*/  FADD.FTZ R230, -R241.reuse, R210 ;  /* 0x000000d2f1e67221 */ /* 0x040fe20000010100 */
[C---:B------:R-:W-:Y:S01]  /*7330*/  FADD.FTZ R225, -R241.reuse, R202 ;  /* 0x000000caf1e17221 */ /* 0x040fe20000010100 */
[C---:B------:R-:W-:Y:S01]  /*7340*/  FADD.FTZ R224, -R241.reuse, R204 ;  /* 0x000000ccf1e07221 */ /* 0x040fe20000010100 */
[C---:B------:R-:W-:Y:S01]  /*7350*/  FADD.FTZ R223, -R241.reuse, R205 ;  /* 0x000000cdf1df7221 */ /* 0x040fe20000010100 */
[----:B------:R-:W-:Y:S01]  /*7360*/  F2FP.BF16.F32.PACK_AB R171, R182, R168 ;  /* 0x000000a8b6ab723e */ /* 0x000fe200000010ff */
[----:B------:R-:W-:Y:S01]  /*7370*/  FADD.FTZ R201, -R241, R194 ;  /* 0x000000c2f1c97221 */ /* 0x000fe20000010100 */
        /* <DEDUP_REMOVED lines=11> */
[----:B--2---:R-:W-:Y:S01]  /*7430*/  FFMA.FTZ R185, R226, R216, R93 ;  /* 0x000000d8e2b97223 */ /* 0x004fe2000001005d */
[----:B------:R-:W-:Y:S01]  /*7440*/  FMUL.FTZ R216, R240, R228 ;  /* 0x000000e4f0d87220 */ /* 0x000fe20000410000 */
[----:B------:R-:W-:Y:S01]  /*7450*/  F2FP.BF16.F32.PACK_AB R169, R184, R169 ;  /* 0x000000a9b8a9723e */ /* 0x000fe200000010ff */
[----:B------:R-:W2:Y:S01]  /*7460*/  LDL R228, [R1+0x1b8] ;  /* 0x0001b80001e47983 */ /* 0x000ea20000100800 */
[----:B------:R-:W-:-:S03]  /*7470*/  FADD.FTZ R226, -R241, R163 ;  /* 0x000000a3f1e27221 */ /* 0x000fc60000010100 */
[----:B------:R-:W2:Y:S01]  /*7480*/  LDL R241, [R1+0x1ac] ;  /* 0x0001ac0001f17983 */ /* 0x000ea20000100800 */
[----:B------:R-:W-:Y:S01]  /*7490*/  F2FP.BF16.F32.PACK_AB R168, R185, R0 ;  /* 0x00000000b9a8723e */ /* 0x000fe200000010ff */
[----:B------:R-:W-:-:S04]  /*74a0*/  IMAD.WIDE.U32 R184, R2, 0x10, R238 ;  /* 0x0000001002b87825 */ /* 0x000fc800078e00ee */
[C---:B------:R-:W-:Y:S01]  /*74b0*/  FMUL.FTZ R212, R240.reuse, R232 ;  /* 0x000000e8f0d47220 */ /* 0x040fe20000410000 */
[C---:B------:R-:W-:Y:S01]  /*74c0*/  FMUL.FTZ R213, R240.reuse, R231 ;  /* 0x000000e7f0d57220 */ /* 0x040fe20000410000 */
[C---:B------:R-:W-:Y:S01]  /*74d0*/  FMUL.FTZ R214, R240.reuse, R230 ;  /* 0x000000e6f0d67220 */ /* 0x040fe20000410000 */
[----:B------:R-:W2:Y:S04]  /*74e0*/  LDL R232, [R1+0x1a8] ;  /* 0x0001a80001e87983 */ /* 0x000ea80000100800 */
[----:B------:R0:W-:Y:S04]  /*74f0*/  STG.E.128 desc[UR4][R184.64], R168 ;  /* 0x000000a8b8007986 */ /* 0x0001e8000c101d04 */
[----:B------:R-:W2:Y:S04]  /*7500*/  LDL R231, [R1+0x1a4] ;  /* 0x0001a40001e77983 */ /* 0x000ea80000100800 */
[----:B------:R-:W2:Y:S04]  /*7510*/  LDL R230, [R1+0x1a0] ;  /* 0x0001a00001e67983 */ /* 0x000ea80000100800 */
[----:B------:R-:W2:Y:S04]  /*7520*/  LDL R236, [R1+0x18c] ;  /* 0x00018c0001ec7983 */ /* 0x000ea80000100800 */
[----:B------:R-:W2:Y:S01]  /*7530*/  LDL R237, [R1+0x188] ;  /* 0x0001880001ed7983 */ /* 0x000ea20000100800 */
[C---:B0-----:R-:W-:Y:S01]  /*7540*/  FMUL.FTZ R185, R240.reuse, R223 ;  /* 0x000000dff0b97220 */ /* 0x041fe20000410000 */
[----:B------:R-:W-:-:S02]  /*7550*/  FMUL.FTZ R223, R240, R209 ;  /* 0x000000d1f0df7220 */ /* 0x000fc40000410000 */
        /* <DEDUP_REMOVED lines=11> */
[----:B---3--:R-:W-:Y:S01]  /*7610*/  FFMA.FTZ R182, R229, R215, R31 ;  /* 0x000000d7e5b67223 */ /* 0x008fe2000001001f */
[C---:B------:R-:W-:Y:S01]  /*7620*/  FMUL.FTZ R198, R240.reuse, R226 ;  /* 0x000000e2f0c67220 */ /* 0x040fe20000410000 */
[----:B----4-:R-:W-:Y:S01]  /*7630*/  FFMA.FTZ R183, R227, R213, R29 ;  /* 0x000000d5e3b77223 */ /* 0x010fe2000001001d */
[----:B------:R-:W3:Y:S04]  /*7640*/  LDL R229, [R1+0x17c] ;  /* 0x00017c0001e57983 */ /* 0x000ee80000100800 */
[----:B------:R-:W4:Y:S04]  /*7650*/  LDL R227, [R1+0x164] ;  /* 0x0001640001e37983 */ /* 0x000f280000100800 */
        /* <DEDUP_REMOVED lines=35> */
[----:B------:R-:W4:Y:S01]  /*7890*/  LDL R240, [R1+0x174] ;  /* 0x0001740001f07983 */ /* 0x000f220000100800 */
[----:B--2---:R-:W-:-:S03]  /*78a0*/  FFMA.FTZ R177, R228, R214, R30 ;  /* 0x000000d6e4b17223 */ /* 0x004fc6000001001e */
[----:B------:R-:W2:Y:S02]  /*78b0*/  LDL R228, [R1+0x160] ;  /* 0x0001600001e47983 */ /* 0x000ea40000100800 */
[----:B------:R-:W-:Y:S01]  /*78c0*/  F2FP.BF16.F32.PACK_AB R177, R182, R177 ;  /* 0x000000b1b6b1723e */ /* 0x000fe200000010ff */
[----:B------:R-:W-:Y:S02]  /*78d0*/  FFMA.FTZ R182, R242, R216, R104 ;  /* 0x000000d8f2b67223 */ /* 0x000fe40000010068 */
[----:B------:R-:W2:Y:S01]  /*78e0*/  LDL R242, [R1+0x148] ;  /* 0x0001480001f27983 */ /* 0x000ea20000100800 */
[----:B------:R-:W-:-:S03]  /*78f0*/  FFMA.FTZ R180, R241, R219, R35 ;  /* 0x000000dbf1b47223 */ /* 0x000fc60000010023 */
[----:B------:R-:W2:Y:S01]  /*7900*/  LDL R241, [R1+0x170] ;  /* 0x0001700001f17983 */ /* 0x000ea20000100800 */
[----:B------:R-:W-:Y:S01]  /*7910*/  FFMA.FTZ R179, R232, R218, R34 ;  /* 0x000000dae8b37223 */ /* 0x000fe20000010022 */
[----:B------:R-:W-:Y:S02]  /*7920*/  FFMA.FTZ R200, R249, R212, R100 ;  /* 0x000000d4f9c87223 */ /* 0x000fe40000010064 */
[----:B------:R-:W2:Y:S01]  /*7930*/  LDL R232, [R1+0x15c] ;  /* 0x00015c0001e87983 */ /* 0x000ea20000100800 */
[----:B------:R-:W-:Y:S01]  /*7940*/  FFMA.FTZ R181, R231, R217, R33 ;  /* 0x000000d9e7b57223 */ /* 0x000fe20000010021 */
[----:B------:R-:W-:Y:S01]  /*7950*/  FFMA.FTZ R178, R230, R216, R32 ;  /* 0x000000d8e6b27223 */ /* 0x000fe20000010020 */
[----:B------:R-:W-:Y:S01]  /*7960*/  F2FP.BF16.F32.PACK_AB R179, R180, R179 ;  /* 0x000000b3b4b3723e */ /* 0x000fe200000010ff */
[----:B------:R-:W2:Y:S01]  /*7970*/  LDL R231, [R1+0x140] ;  /* 0x0001400001e77983 */ /* 0x000ea20000100800 */
[----:B------:R-:W-:Y:S02]  /*7980*/  FFMA.FTZ R202, R236, R219, R107 ;  /* 0x000000dbecca7223 */ /* 0x000fe4000001006b */
[----:B------:R-:W-:Y:S01]  /*7990*/  F2FP.BF16.F32.PACK_AB R178, R181, R178 ;  /* 0x000000b2b5b2723e */ /* 0x000fe200000010ff */
[----:B------:R-:W-:Y:S01]  /*79a0*/  IMAD.WIDE.U32 R180, R3, 0x10, R250 ;  /* 0x0000001003b47825 */ /* 0x000fe200078e00fa */
[----:B------:R-:W2:Y:S04]  /*79b0*/  LDL R236, [R1+0x14c] ;  /* 0x00014c0001ec7983 */ /* 0x000ea80000100800 */
[----:B------:R-:W2:Y:S01]  /*79c0*/  LDL R230, [R1+0x144] ;  /* 0x0001440001e67983 */ /* 0x000ea20000100800 */
[----:B------:R-:W-:Y:S01]  /*79d0*/  FFMA.FTZ R176, R209, R212, R28 ;  /* 0x000000d4d1b07223 */ /* 0x000fe2000001001c */
[----:B------:R-:W-:-:S02]  /*79e0*/  FFMA.FTZ R203, R235, R217, R105 ;  /* 0x000000d9ebcb7223 */ /* 0x000fc40000010069 */
[----:B------:R-:W2:Y:S01]  /*79f0*/  LDL R235, [R1+0x150] ;  /* 0x0001500001eb7983 */ /* 0x000ea20000100800 */
[----:B------:R-:W-:Y:S01]  /*7a00*/  FFMA.FTZ R204, R234, R215, R103 ;  /* 0x000000d7eacc7223 */ /* 0x000fe20000010067 */
[----:B------:R-:W-:Y:S01]  /*7a10*/  F2FP.BF16.F32.PACK_AB R176, R183, R176 ;  /* 0x000000b0b7b0723e */ /* 0x000fe200000010ff */
[----:B------:R-:W-:Y:S01]  /*7a20*/  FFMA.FTZ R183, R237, R218, R106 ;  /* 0x000000daedb77223 */ /* 0x000fe2000001006a */
[----:B------:R-:W-:Y:S01]  /*7a30*/  FFMA.FTZ R205, R233, R213, R101 ;  /* 0x000000d5e9cd7223 */ /* 0x000fe20000010065 */
[----:B------:R-:W2:Y:S01]  /*7a40*/  LDL R237, [R1+0x178] ;  /* 0x0001780001ed7983 */ /* 0x000ea20000100800 */
[----:B------:R-:W-:Y:S02]  /*7a50*/  F2FP.BF16.F32.PACK_AB R182, R203, R182 ;  /* 0x000000b6cbb6723e */ /* 0x000fe400000010ff */
[----:B------:R-:W-:Y:S01]  /*7a60*/  F2FP.BF16.F32.PACK_AB R183, R202, R183 ;  /* 0x000000b7cab7723e */ /* 0x000fe200000010ff */
[----:B------:R0:W-:Y:S04]  /*7a70*/  STG.E.128 desc[UR4][R180.64], R176 ;  /* 0x000000b0b4007986 */ /* 0x0001e8000c101d04 */
[----:B------:R-:W2:Y:S04]  /*7a80*/  LDL R234, [R1+0x154] ;  /* 0x0001540001ea7983 */ /* 0x000ea80000100800 */
[----:B------:R-:W2:Y:S01]  /*7a90*/  LDL R233, [R1+0x158] ;  /* 0x0001580001e97983 */ /* 0x000ea20000100800 */
[----:B0-----:R-:W-:Y:S01]  /*7aa0*/  F2FP.BF16.F32.PACK_AB R181, R204, R201 ;  /* 0x000000c9ccb5723e */ /* 0x001fe200000010ff */
[----:B------:R-:W-:Y:S01]  /*7ab0*/  IMAD.WIDE.U32 R176, R3, 0x10, R238 ;  /* 0x0000001003b07825 */ /* 0x000fe200078e00ee */
[----:B------:R-:W-:-:S05]  /*7ac0*/  F2FP.BF16.F32.PACK_AB R180, R205, R200 ;  /* 0x000000c8cdb4723e */ /* 0x000fca00000010ff */
[----:B------:R3:W-:Y:S02]  /*7ad0*/  STG.E.128 desc[UR4][R176.64], R180 ;  /* 0x000000b4b0007986 */ /* 0x0007e4000c101d04 */
[----:B---3--:R-:W-:Y:S01]  /*7ae0*/  FFMA.FTZ R182, R229, R195, R39 ;  /* 0x000000c3e5b67223 */ /* 0x008fe20000010027 */
[----:B----4-:R-:W-:Y:S01]  /*7af0*/  FFMA.FTZ R181, R227, R223, R41 ;  /* 0x000000dfe3b57223 */ /* 0x010fe20000010029 */
[----:B------:R-:W-:Y:S01]  /*7b00*/  FFMA.FTZ R180, R226, R225, R43 ;  /* 0x000000e1e2b47223 */ /* 0x000fe2000001002b */
[----:B------:R-:W3:Y:S04]  /*7b10*/  LDL R229, [R1+0x130] ;  /* 0x0001300001e57983 */ /* 0x000ee80000100800 */
[----:B------:R-:W4:Y:S04]  /*7b20*/  LDL R227, [R1+0x138] ;  /* 0x0001380001e37983 */ /* 0x000f280000100800 */
[----:B------:R-:W4:Y:S01]  /*7b30*/  LDL R226, [R1+0x13c] ;  /* 0x00013c0001e27983 */ /* 0x000f220000100800 */
[----:B------:R-:W-:-:S03]  /*7b40*/  FFMA.FTZ R179, R243, R224, R42 ;  /* 0x000000e0f3b37223 */ /* 0x000fc6000001002a */
[----:B------:R-:W4:Y:S01]  /*7b50*/  LDL R243, [R1+0x118] ;  /* 0x0001180001f37983 */ /* 0x000f220000100800 */
[----:B--2---:R-:W-:-:S03]  /*7b60*/  FFMA.FTZ R178, R228, R222, R40 ;  /* 0x000000dee4b27223 */ /* 0x004fc60000010028 */
[----:B------:R-:W2:Y:S01]  /*7b70*/  LDL R228, [R1+0x134] ;  /* 0x0001340001e47983 */ /* 0x000ea20000100800 */
[----:B------:R-:W-:Y:S01]  /*7b80*/  FFMA.FTZ R3, R242, R224, R114 ;  /* 0x000000e0f2037223 */ /* 0x000fe20000010072 */
[----:B------:R-:W-:Y:S02]  /*7b90*/  FFMA.FTZ R224, R240, R185, R37 ;  /* 0x000000b9f0e07223 */ /* 0x000fe40000010025 */
[----:B------:R-:W2:Y:S04]  /*7ba0*/  LDL R242, [R1+0x120] ;  /* 0x0001200001f27983 */ /* 0x000ea80000100800 */
[----:B------:R-:W2:Y:S01]  /*7bb0*/  LDL R240, [R1+0x128] ;  /* 0x0001280001f07983 */ /* 0x000ea20000100800 */
[----:B------:R-:W-:-:S03]  /*7bc0*/  FFMA.FTZ R176, R241, R184, R36 ;  /* 0x000000b8f1b07223 */ /* 0x000fc60000010024 */
[----:B------:R-:W2:Y:S01]  /*7bd0*/  LDL R241, [R1+0x100] ;  /* 0x0001000001f17983 */ /* 0x000ea20000100800 */
[----:B------:R-:W-:Y:S01]  /*7be0*/  IMAD.WIDE.U32 R210, R248, 0x10, R238 ;  /* 0x00000010f8d27825 */ /* 0x000fe200078e00ee */
[----:B------:R-:W-:-:S03]  /*7bf0*/  F2FP.BF16.F32.PACK_AB R179, R180, R179 ;  /* 0x000000b3b4b3723e */ /* 0x000fc600000010ff */
[----:B------:R-:W-:-:S04]  /*7c00*/  IMAD.WIDE.U32 R218, R246, 0x10, R238 ;  /* 0x00000010f6da7825 */ /* 0x000fc800078e00ee */
[----:B------:R-:W-:Y:S01]  /*7c10*/  FFMA.FTZ R183, R236, R225, R115 ;  /* 0x000000e1ecb77223 */ /* 0x000fe20000010073 */
[--C-:B------:R-:W-:Y:S01]  /*7c20*/  IMAD.WIDE.U32 R212, R245, 0x10, R238.reuse ;  /* 0x00000010f5d47825 */ /* 0x100fe200078e00ee */
[----:B------:R-:W2:Y:S03]  /*7c30*/  LDL R236, [R1+0x10c] ;  /* 0x00010c0001ec7983 */ /* 0x000ea60000100800 */
[----:B------:R-:W-:Y:S01]  /*7c40*/  IMAD.WIDE.U32 R214, R244, 0x10, R238 ;  /* 0x00000010f4d67825 */ /* 0x000fe200078e00ee */
[----:B------:R-:W-:-:S03]  /*7c50*/  F2FP.BF16.F32.PACK_AB R183, R183, R3 ;  /* 0x00000003b7b7723e */ /* 0x000fc600000010ff */
[----:B------:R-:W-:Y:S01]  /*7c60*/  IMAD.WIDE.U32 R216, R247, 0x10, R238 ;  /* 0x00000010f7d87825 */ /* 0x000fe200078e00ee */
[----:B------:R-:W-:Y:S01]  /*7c70*/  F2FP.BF16.F32.PACK_AB R178, R181, R178 ;  /* 0x000000b2b5b2723e */ /* 0x000fe200000010ff */
[----:B------:R-:W2:Y:S02]  /*7c80*/  LDL R238, [R1+0x124] ;  /* 0x0001240001ee7983 */ /* 0x000ea40000100800 */
[----:B------:R-:W-:Y:S02]  /*7c90*/  FFMA.FTZ R3, R235, R184, R108 ;  /* 0x000000b8eb037223 */ /* 0x000fe4000001006c */
[----:B------:R-:W2:Y:S01]  /*7ca0*/  LDL R235, [R1+0x104] ;  /* 0x0001040001eb7983 */ /* 0x000ea20000100800 */
[----:B------:R-:W-:-:S03]  /*7cb0*/  FFMA.FTZ R177, R237, R194, R38 ;  /* 0x000000c2edb17223 */ /* 0x000fc60000010026 */
[----:B------:R-:W2:Y:S04]  /*7cc0*/  LDL R239, [R1+0x108] ;  /* 0x0001080001ef7983 */ /* 0x000ea80000100800 */
[----:B------:R-:W2:Y:S01]  /*7cd0*/  LDL R237, [R1+0x12c] ;  /* 0x00012c0001ed7983 */ /* 0x000ea20000100800 */
[----:B------:R-:W-:Y:S01]  /*7ce0*/  FFMA.FTZ R180, R234, R185, R109 ;  /* 0x000000b9eab47223 */ /* 0x000fe2000001006d */
[----:B------:R-:W-:Y:S02]  /*7cf0*/  F2FP.BF16.F32.PACK_AB R176, R224, R176 ;  /* 0x000000b0e0b0723e */ /* 0x000fe400000010ff */
[----:B------:R-:W2:Y:S01]  /*7d00*/  LDL R234, [R1+0x11c] ;  /* 0x00011c0001ea7983 */ /* 0x000ea20000100800 */
[----:B------:R-:W-:Y:S01]  /*7d10*/  F2FP.BF16.F32.PACK_AB R177, R182, R177 ;  /* 0x000000b1b6b1723e */ /* 0x000fe200000010ff */
[----:B------:R-:W-:Y:S01]  /*7d20*/  FFMA.FTZ R181, R233, R194, R110 ;  /* 0x000000c2e9b57223 */ /* 0x000fe2000001006e */
[----:B------:R-:W-:Y:S01]  /*7d30*/  FFMA.FTZ R184, R232, R195, R111 ;  /* 0x000000c3e8b87223 */ /* 0x000fe2000001006f */
[----:B------:R-:W-:Y:S01]  /*7d40*/  FFMA.FTZ R182, R231, R222, R112 ;  /* 0x000000dee7b67223 */ /* 0x000fe20000010070 */
[----:B------:R-:W-:Y:S01]  /*7d50*/  FFMA.FTZ R223, R230, R223, R113 ;  /* 0x000000dfe6df7223 */ /* 0x000fe20000010071 */
        /* <DEDUP_REMOVED lines=10> */
[----:B------:R-:W-:-:S03]  /*7e00*/  FFMA.FTZ R194, R226, R187, R47 ;  /* 0x000000bbe2c27223 */ /* 0x000fc6000001002f */
[----:B------:R-:W4:Y:S02]  /*7e10*/  LDL R226, [R1+0xec] ;  /* 0x0000ec0001e27983 */ /* 0x000f240000100800 */
[----:B------:R-:W-:Y:S02]  /*7e20*/  F2FP.BF16.F32.PACK_AB R185, R194, R185 ;  /* 0x000000b9c2b9723e */ /* 0x000fe400000010ff */
[----:B------:R-:W-:Y:S01]  /*7e30*/  F2FP.BF16.F32.PACK_AB R180, R180, R3 ;  /* 0x00000003b4b4723e */ /* 0x000fe200000010ff */
[----:B------:R-:W-:Y:S01]  /*7e40*/  FFMA.FTZ R3, R243, R186, R118 ;  /* 0x000000baf3037223 */ /* 0x000fe20000010076 */
[----:B------:R-:W-:-:S04]  /*7e50*/  IMAD.WIDE.U32 R202, R244, 0x10, R250 ;  /* 0x00000010f4ca7825 */ /* 0x000fc800078e00fa */
[----:B--2---:R-:W-:Y:S01]  /*7e60*/  FFMA.FTZ R222, R228, R192, R45 ;  /* 0x000000c0e4de7223 */ /* 0x004fe2000001002d */
[----:B------:R-:W2:Y:S04]  /*7e70*/  LDL R244, [R1+0xd4] ;  /* 0x0000d40001f47983 */ /* 0x000ea80000100800 */
[----:B------:R-:W2:Y:S01]  /*7e80*/  LDL R228, [R1+0xe4] ;  /* 0x0000e40001e47983 */ /* 0x000ea20000100800 */
[----:B------:R-:W-:Y:S01]  /*7e90*/  FFMA.FTZ R186, R242, R189, R48 ;  /* 0x000000bdf2ba7223 */ /* 0x000fe20000010030 */
[----:B------:R-:W-:Y:S02]  /*7ea0*/  F2FP.BF16.F32.PACK_AB R182, R223, R182 ;  /* 0x000000b6dfb6723e */ /* 0x000fe400000010ff */
[----:B------:R-:W-:Y:S01]  /*7eb0*/  F2FP.BF16.F32.PACK_AB R181, R184, R181 ;  /* 0x000000b5b8b5723e */ /* 0x000fe200000010ff */
[----:B------:R-:W-:Y:S01]  /*7ec0*/  FFMA.FTZ R194, R240, R191, R50 ;  /* 0x000000bff0c27223 */ /* 0x000fe20000010032 */
[----:B------:R-:W-:Y:S01]  /*7ed0*/  IMAD.WIDE.U32 R206, R245, 0x10, R250 ;  /* 0x00000010f5ce7825 */ /* 0x000fe200078e00fa */
[----:B------:R-:W2:Y:S03]  /*7ee0*/  LDL R240, [R1+0xcc] ;  /* 0x0000cc0001f07983 */ /* 0x000ea60000100800 */
[----:B------:R-:W-:-:S02]  /*7ef0*/  FFMA.FTZ R189, R241, R189, R120 ;  /* 0x000000bdf1bd7223 */ /* 0x000fc40000010078 */
[----:B------:R-:W2:Y:S01]  /*7f00*/  LDL R241, [R1+0xc8] ;  /* 0x0000c80001f17983 */ /* 0x000ea20000100800 */
[----:B------:R-:W-:-:S03]  /*7f10*/  F2FP.BF16.F32.PACK_AB R184, R222, R195 ;  /* 0x000000c3deb8723e */ /* 0x000fc600000010ff */
[----:B------:R-:W2:Y:S01]  /*7f20*/  LDL R242, [R1+0xc0] ;  /* 0x0000c00001f27983 */ /* 0x000ea20000100800 */
[----:B------:R-:W-:-:S03]  /*7f30*/  IMAD.WIDE.U32 R204, R248, 0x10, R250 ;  /* 0x00000010f8cc7825 */ /* 0x000fc600078e00fa */
[----:B------:R-:W2:Y:S04]  /*7f40*/  LDL R245, [R1+0xd0] ;  /* 0x0000d00001f57983 */ /* 0x000ea80000100800 */
[----:B------:R-:W2:Y:S01]  /*7f50*/  LDL R243, [R1+0xd8] ;  /* 0x0000d80001f37983 */ /* 0x000ea20000100800 */
[----:B------:R-:W-:-:S03]  /*7f60*/  FFMA.FTZ R223, R238, R190, R49 ;  /* 0x000000beeedf7223 */ /* 0x000fc60000010031 */
[----:B------:R-:W2:Y:S01]  /*7f70*/  LDL R238, [R1+0xdc] ;  /* 0x0000dc0001ee7983 */ /* 0x000ea20000100800 */
[----:B------:R-:W-:Y:S01]  /*7f80*/  FFMA.FTZ R190, R235, R190, R121 ;  /* 0x000000beebbe7223 */ /* 0x000fe20000010079 */
[----:B------:R-:W-:Y:S01]  /*7f90*/  FFMA.FTZ R191, R239, R191, R122 ;  /* 0x000000bfefbf7223 */ /* 0x000fe2000001007a */
[-C--:B------:R-:W-:Y:S01]  /*7fa0*/  FFMA.FTZ R195, R237, R193.reuse, R51 ;  /* 0x000000c1edc37223 */ /* 0x080fe20000010033 */
[----:B------:R-:W-:Y:S01]  /*7fb0*/  FFMA.FTZ R193, R236, R193, R123 ;  /* 0x000000c1ecc17223 */ /* 0x000fe2000001007b */
[----:B------:R-:W2:Y:S01]  /*7fc0*/  LDL R239, [R1+0xc4] ;  /* 0x0000c40001ef7983 */ /* 0x000ea20000100800 */
[----:B------:R-:W-:Y:S01]  /*7fd0*/  FFMA.FTZ R222, R234, R187, R119 ;  /* 0x000000bbeade7223 */ /* 0x000fe20000010077 */
[----:B------:R-:W-:Y:S02]  /*7fe0*/  F2FP.BF16.F32.PACK_AB R190, R190, R189 ;  /* 0x000000bdbebe723e */ /* 0x000fe400000010ff */
[----:B------:R-:W2:Y:S01]  /*7ff0*/  LDL R237, [R1+0xb0] ;  /* 0x0000b00001ed7983 */ /* 0x000ea20000100800 */
[----:B------:R-:W-:-:S02]  /*8000*/  F2FP.BF16.F32.PACK_AB R186, R223, R186 ;  /* 0x000000badfba723e */ /* 0x000fc400000010ff */
[----:B------:R-:W-:Y:S01]  /*8010*/  F2FP.BF16.F32.PACK_AB R187, R195, R194 ;  /* 0x000000c2c3bb723e */ /* 0x000fe200000010ff */
[----:B------:R-:W2:Y:S01]  /*8020*/  LDL R236, [R1+0xb4] ;  /* 0x0000b40001ec7983 */ /* 0x000ea20000100800 */
[----:B------:R-:W-:Y:S01]  /*8030*/  F2FP.BF16.F32.PACK_AB R191, R193, R191 ;  /* 0x000000bfc1bf723e */ /* 0x000fe200000010ff */
[----:B------:R-:W-:Y:S01]  /*8040*/  FFMA.FTZ R188, R233, R188, R116 ;  /* 0x000000bce9bc7223 */ /* 0x000fe20000010074 */
[----:B------:R-:W-:Y:S01]  /*8050*/  F2FP.BF16.F32.PACK_AB R189, R222, R3 ;  /* 0x00000003debd723e */ /* 0x000fe200000010ff */
[----:B------:R-:W-:Y:S01]  /*8060*/  FFMA.FTZ R225, R225, R192, R117 ;  /* 0x000000c0e1e17223 */ /* 0x000fe20000010075 */
[----:B------:R-:W-:Y:S01]  /*8070*/  IMAD.WIDE.U32 R208, R246, 0x10, R250 ;  /* 0x00000010f6d07825 */ /* 0x000fe200078e00fa */
[----:B------:R-:W2:Y:S03]  /*8080*/  LDL R235, [R1+0xa0] ;  /* 0x0000a00001eb7983 */ /* 0x000ea60000100800 */
[----:B------:R-:W-:Y:S01]  /*8090*/  FFMA.FTZ R192, R232, R221, R52 ;  /* 0x000000dde8c07223 */ /* 0x000fe20000010034 */
[----:B------:R-:W-:Y:S01]  /*80a0*/  FFMA.FTZ R224, R224, R199, R53 ;  /* 0x000000c7e0e07223 */ /* 0x000fe20000010035 */
[----:B------:R-:W2:Y:S01]  /*80b0*/  LDL R234, [R1+0x80] ;  /* 0x0000800001ea7983 */ /* 0x000ea20000100800 */
[----:B------:R-:W-:Y:S01]  /*80c0*/  FFMA.FTZ R193, R231, R175, R54 ;  /* 0x000000afe7c17223 */ /* 0x000fe20000010036 */
[----:B------:R-:W-:-:S02]  /*80d0*/  FFMA.FTZ R223, R230, R173, R55 ;  /* 0x000000ade6df7223 */ /* 0x000fc40000010037 */
[----:B------:R-:W2:Y:S01]  /*80e0*/  LDL R231, [R1+0xb8] ;  /* 0x0000b80001e77983 */ /* 0x000ea20000100800 */
[----:B------:R-:W-:Y:S02]  /*80f0*/  F2FP.BF16.F32.PACK_AB R188, R225, R188 ;  /* 0x000000bce1bc723e */ /* 0x000fe400000010ff */
[----:B------:R-:W-:Y:S01]  /*8100*/  F2FP.BF16.F32.PACK_AB R192, R224, R192 ;  /* 0x000000c0e0c0723e */ /* 0x000fe200000010ff */
[----:B------:R-:W2:Y:S01]  /*8110*/  LDL R230, [R1+0xbc] ;  /* 0x0000bc0001e67983 */ /* 0x000ea20000100800 */
[----:B------:R-:W-:-:S03]  /*8120*/  F2FP.BF16.F32.PACK_AB R193, R223, R193 ;  /* 0x000000c1dfc1723e */ /* 0x000fc600000010ff */
[----:B------:R-:W2:Y:S04]  /*8130*/  LDL R233, [R1+0xa8] ;  /* 0x0000a80001e97983 */ /* 0x000ea80000100800 */
[----:B------:R0:W-:Y:S01]  /*8140*/  STG.E.128 desc[UR4][R204.64], R176 ;  /* 0x000000b0cc007986 */ /* 0x0001e2000c101d04 */
[----:B---3--:R-:W-:-:S03]  /*8150*/  FFMA.FTZ R194, R229, R220, R56 ;  /* 0x000000dce5c27223 */ /* 0x008fc60000010038 */
[----:B------:R-:W3:Y:S01]  /*8160*/  LDL R232, [R1+0x88] ;  /* 0x0000880001e87983 */ /* 0x000ee20000100800 */
[----:B----4-:R-:W-:-:S03]  /*8170*/  FFMA.FTZ R3, R227, R196, R58 ;  /* 0x000000c4e3037223 */ /* 0x010fc6000001003a */
[----:B------:R-:W4:Y:S01]  /*8180*/  LDL R229, [R1+0xa4] ;  /* 0x0000a40001e57983 */ /* 0x000f220000100800 */
[----:B------:R-:W-:-:S03]  /*8190*/  FFMA.FTZ R195, R226, R197, R59 ;  /* 0x000000c5e2c37223 */ /* 0x000fc6000001003b */
[----:B------:R-:W-:Y:S02]  /*81a0*/  STG.E.128 desc[UR4][R210.64], R180 ;  /* 0x000000b4d2007986 */ /* 0x000fe4000c101d04 */
[----:B------:R-:W-:Y:S02]  /*81b0*/  F2FP.BF16.F32.PACK_AB R195, R195, R3 ;  /* 0x00000003c3c3723e */ /* 0x000fe400000010ff */
[----:B------:R-:W3:Y:S04]  /*81c0*/  LDL R226, [R1+0x84] ;  /* 0x0000840001e27983 */ /* 0x000ee80000100800 */
[----:B------:R1:W-:Y:S04]  /*81d0*/  STG.E.128 desc[UR4][R208.64], R184 ;  /* 0x000000b8d0007986 */ /* 0x0003e8000c101d04 */
[----:B------:R1:W-:Y:S04]  /*81e0*/  STG.E.128 desc[UR4][R218.64], R188 ;  /* 0x000000bcda007986 */ /* 0x0003e8000c101d04 */
[----:B------:R-:W3:Y:S04]  /*81f0*/  LDL R227, [R1+0x8c] ;  /* 0x00008c0001e37983 */ /* 0x000ee80000100800 */
[----:B0-----:R-:W3:Y:S04]  /*8200*/  LDL R205, [R1+0x9c] ;  /* 0x00009c0001cd7983 */ /* 0x001ee80000100800 */
[----:B------:R-:W3:Y:S04]  /*8210*/  LDL R204, [R1+0x70] ;  /* 0x0000700001cc7983 */ /* 0x000ee80000100800 */
[----:B-1----:R-:W3:Y:S04]  /*8220*/  LDL R185, [R1+0x60] ;  /* 0x0000600001b97983 */ /* 0x002ee80000100800 */
        /* <DEDUP_REMOVED lines=8> */
[----:B--2---:R-:W-:-:S03]  /*82b0*/  FFMA.FTZ R222, R228, R174, R57 ;  /* 0x000000aee4de7223 */ /* 0x004fc60000010039 */
[----:B------:R-:W2:Y:S02]  /*82c0*/  LDL R228, [R1+0xac] ;  /* 0x0000ac0001e47983 */ /* 0x000ea40000100800 */
[----:B------:R-:W-:-:S05]  /*82d0*/  F2FP.BF16.F32.PACK_AB R194, R222, R194 ;  /* 0x000000c2dec2723e */ /* 0x000fca00000010ff */
[----:B------:R0:W-:Y:S01]  /*82e0*/  STG.E.128 desc[UR4][R206.64], R192 ;  /* 0x000000c0ce007986 */ /* 0x0001e2000c101d04 */
[----:B------:R-:W-:-:S03]  /*82f0*/  FFMA.FTZ R177, R240, R197, R131 ;  /* 0x000000c5f0b17223 */ /* 0x000fc60000010083 */
[----:B------:R-:W2:Y:S04]  /*8300*/  LDL R197, [R1+0x78] ;  /* 0x0000780001c57983 */ /* 0x000ea80000100800 */
[----:B0-----:R-:W2:Y:S04]  /*8310*/  LDL R207, [R1+0x94] ;  /* 0x0000940001cf7983 */ /* 0x001ea80000100800 */
[----:B------:R-:W2:Y:S01]  /*8320*/  LDL R206, [R1+0x98] ;  /* 0x0000980001ce7983 */ /* 0x000ea20000100800 */
[----:B------:R-:W-:Y:S01]  /*8330*/  FFMA.FTZ R179, R241, R196, R130 ;  /* 0x000000c4f1b37223 */ /* 0x000fe20000010082 */
[----:B------:R-:W-:-:S02]  /*8340*/  FFMA.FTZ R176, R244, R199, R125 ;  /* 0x000000c7f4b07223 */ /* 0x000fc4000001007d */
[----:B------:R-:W2:Y:S04]  /*8350*/  LDL R196, [R1+0x50] ;  /* 0x0000500001c47983 */ /* 0x000ea80000100800 */
[----:B------:R-:W2:Y:S04]  /*8360*/  LDL R195, [R1+0x58] ;  /* 0x0000580001c37983 */ /* 0x000ea80000100800 */
[----:B------:R-:W2:Y:S04]  /*8370*/  LDL R194, [R1+0x40] ;  /* 0x0000400001c27983 */ /* 0x000ea80000100800 */
[----:B------:R-:W2:Y:S04]  /*8380*/  LDL R199, [R1+0x74] ;  /* 0x0000740001c77983 */ /* 0x000ea80000100800 */
[----:B------:R-:W2:Y:S04]  /*8390*/  LDL R193, [R1+0x68] ;  /* 0x0000680001c17983 */ /* 0x000ea80000100800 */
[----:B------:R-:W2:Y:S01]  /*83a0*/  LDL R192, [R1+0x48] ;  /* 0x0000480001c07983 */ /* 0x000ea20000100800 */
        /* <DEDUP_REMOVED lines=9> */
[----:B------:R-:W-:Y:S02]  /*8440*/  F2FP.BF16.F32.PACK_AB R177, R181, R175 ;  /* 0x000000afb5b1723e */ /* 0x000fe400000010ff */
[----:B------:R-:W-:Y:S01]  /*8450*/  F2FP.BF16.F32.PACK_AB R176, R176, R3 ;  /* 0x00000003b0b0723e */ /* 0x000fe200000010ff */
[----:B------:R-:W-:Y:S01]  /*8460*/  FFMA.FTZ R3, R234, R169, R136 ;  /* 0x000000a9ea037223 */ /* 0x000fe20000010088 */
[----:B------:R-:W-:Y:S01]  /*8470*/  F2FP.BF16.F32.PACK_AB R180, R174, R173 ;  /* 0x000000adaeb4723e */ /* 0x000fe200000010ff */
[----:B------:R-:W-:Y:S01]  /*8480*/  FFMA.FTZ R173, R235, R169, R64 ;  /* 0x000000a9ebad7223 */ /* 0x000fe20000010040 */
[----:B------:R-:W-:Y:S01]  /*8490*/  FFMA.FTZ R181, R231, R160, R62 ;  /* 0x000000a0e7b57223 */ /* 0x000fe2000001003e */
[----:B------:R-:W-:Y:S01]  /*84a0*/  FFMA.FTZ R183, R230, R161, R63 ;  /* 0x000000a1e6b77223 */ /* 0x000fe2000001003f */
[----:B------:R-:W-:-:S04]  /*84b0*/  FFMA.FTZ R169, R233, R171, R66 ;  /* 0x000000abe9a97223 */ /* 0x000fc80000010042 */
[----:B------:R-:W-:Y:S01]  /*84c0*/  F2FP.BF16.F32.PACK_AB R181, R183, R181 ;  /* 0x000000b5b7b5723e */ /* 0x000fe200000010ff */
[-C--:B----4-:R-:W-:Y:S01]  /*84d0*/  FFMA.FTZ R182, R229, R170.reuse, R65 ;  /* 0x000000aae5b67223 */ /* 0x090fe20000010041 */
[----:B---3--:R-:W-:-:S04]  /*84e0*/  FFMA.FTZ R170, R226, R170, R137 ;  /* 0x000000aae2aa7223 */ /* 0x008fc80000010089 */
[----:B------:R-:W-:Y:S01]  /*84f0*/  F2FP.BF16.F32.PACK_AB R182, R182, R173 ;  /* 0x000000adb6b6723e */ /* 0x000fe200000010ff */
[----:B------:R-:W-:Y:S01]  /*8500*/  FFMA.FTZ R171, R232, R171, R138 ;  /* 0x000000abe8ab7223 */ /* 0x000fe2000001008a */
[----:B------:R-:W-:-:S05]  /*8510*/  FFMA.FTZ R175, R227, R172, R139 ;  /* 0x000000ace3af7223 */ /* 0x000fca000001008b */
[----:B------:R-:W-:Y:S01]  /*8520*/  F2FP.BF16.F32.PACK_AB R175, R175, R171 ;  /* 0x000000abafaf723e */ /* 0x000fe200000010ff */
[----:B------:R-:W-:Y:S01]  /*8530*/  IMAD.WIDE.U32 R200, R247, 0x10, R250 ;  /* 0x00000010f7c87825 */ /* 0x000fe200078e00fa */
[----:B------:R1:W-:Y:S03]  /*8540*/  STG.E.128 desc[UR4][R212.64], R176 ;  /* 0x000000b0d4007986 */ /* 0x0003e6000c101d04 */
[----:B------:R-:W-:Y:S01]  /*8550*/  FFMA.FTZ R0, R208, R0, R132 ;  /* 0x00000000d0007223 */ /* 0x000fe20000010084 */
[----:B--2---:R-:W-:-:S05]  /*8560*/  FFMA.FTZ R174, R228, R172, R67 ;  /* 0x000000ace4ae7223 */ /* 0x004fca0000010043 */
[----:B------:R-:W-:Y:S02]  /*8570*/  F2FP.BF16.F32.PACK_AB R183, R174, R169 ;  /* 0x000000a9aeb7723e */ /* 0x000fe400000010ff */
[----:B------:R-:W-:Y:S01]  /*8580*/  F2FP.BF16.F32.PACK_AB R174, R170, R3 ;  /* 0x00000003aaae723e */ /* 0x000fe200000010ff */
[----:B------:R-:W-:Y:S01]  /*8590*/  FFMA.FTZ R3, R184, R167, R73 ;  /* 0x000000a7b8037223 */ /* 0x000fe20000010049 */
[----:B------:R-:W-:Y:S01]  /*85a0*/  FFMA.FTZ R172, R205, R161, R135 ;  /* 0x000000a1cdac7223 */ /* 0x000fe20000010087 */
[----:B------:R-:W-:Y:S01]  /*85b0*/  FFMA.FTZ R161, R186, R165, R71 ;  /* 0x000000a5baa17223 */ /* 0x000fe20000010047 */
[----:B------:R-:W-:Y:S01]  /*85c0*/  FFMA.FTZ R169, R207, R2, R133 ;  /* 0x00000002cfa97223 */ /* 0x000fe20000010085 */
[----:B------:R-:W-:-:S05]  /*85d0*/  FFMA.FTZ R2, R185, R166, R72 ;  /* 0x000000a6b9027223 */ /* 0x000fca0000010048 */
[----:B------:R-:W-:Y:S02]  /*85e0*/  F2FP.BF16.F32.PACK_AB R186, R3, R2 ;  /* 0x0000000203ba723e */ /* 0x000fe400000010ff */
[----:B------:R-:W0:Y:S01]  /*85f0*/  LDC.64 R2, c[0x0][0x210] ;  /* 0x00008400ff027b82 */ /* 0x000e220000000a00 */
[----:B------:R-:W-:Y:S01]  /*8600*/  FFMA.FTZ R173, R206, R160, R134 ;  /* 0x000000a0cead7223 */ /* 0x000fe20000010086 */
[----:B------:R-:W-:Y:S01]  /*8610*/  FFMA.FTZ R160, R197, R164, R70 ;  /* 0x000000a4c5a07223 */ /* 0x000fe20000010046 */
[----:B------:R-:W-:-:S03]  /*8620*/  FFMA.FTZ R170, R204, R162, R68 ;  /* 0x000000a2ccaa7223 */ /* 0x000fc60000010044 */
[----:B------:R-:W-:Y:S02]  /*8630*/  F2FP.BF16.F32.PACK_AB R173, R172, R173 ;  /* 0x000000adacad723e */ /* 0x000fe400000010ff */
        /* <DEDUP_REMOVED lines=8> */
[-C--:B------:R-:W-:Y:S01]  /*86c0*/  FFMA.FTZ R160, R193, R168.reuse, R74 ;  /* 0x000000a8c1a07223 */ /* 0x080fe2000001004a */
[----:B------:R-:W-:Y:S01]  /*86d0*/  FFMA.FTZ R165, R188, R165, R143 ;  /* 0x000000a5bca57223 */ /* 0x000fe2000001008f */
[----:B------:R-:W-:Y:S01]  /*86e0*/  FFMA.FTZ R169, R187, R163, R141 ;  /* 0x000000a3bba97223 */ /* 0x000fe2000001008d */
[----:B------:R-:W-:Y:S01]  /*86f0*/  FFMA.FTZ R164, R192, R168, R146 ;  /* 0x000000a8c0a47223 */ /* 0x000fe20000010092 */
[----:B------:R-:W-:Y:S01]  /*8700*/  FFMA.FTZ R168, R190, R198, R147 ;  /* 0x000000c6bea87223 */ /* 0x000fe20000010093 */
[----:B------:R-:W-:-:S02]  /*8710*/  F2FP.BF16.F32.PACK_AB R184, R171, R170 ;  /* 0x000000aaabb8723e */ /* 0x000fc400000010ff */
[----:B------:R-:W-:Y:S02]  /*8720*/  F2FP.BF16.F32.PACK_AB R187, R166, R160 ;  /* 0x000000a0a6bb723e */ /* 0x000fe400000010ff */
[----:B------:R-:W-:Y:S02]  /*8730*/  F2FP.BF16.F32.PACK_AB R163, R168, R164 ;  /* 0x000000a4a8a3723e */ /* 0x000fe400000010ff */
[----:B------:R-:W-:Y:S02]  /*8740*/  F2FP.BF16.F32.PACK_AB R162, R167, R162 ;  /* 0x000000a2a7a2723e */ /* 0x000fe400000010ff */
[----:B------:R-:W-:Y:S02]  /*8750*/  F2FP.BF16.F32.PACK_AB R161, R165, R161 ;  /* 0x000000a1a5a1723e */ /* 0x000fe400000010ff */
[----:B------:R-:W-:Y:S01]  /*8760*/  F2FP.BF16.F32.PACK_AB R160, R169, R0 ;  /* 0x00000000a9a0723e */ /* 0x000fe200000010ff */
[----:B------:R1:W-:Y:S01]  /*8770*/  STG.E.128 desc[UR4][R202.64], R180 ;  /* 0x000000b4ca007986 */ /* 0x0003e2000c101d04 */
[----:B0-----:R-:W-:-:S03]  /*8780*/  LEA R252, R2, R252, 0x2 ;  /* 0x000000fc02fc7211 */ /* 0x001fc600078e10ff */
[----:B------:R1:W-:Y:S04]  /*8790*/  STG.E.128 desc[UR4][R214.64], R172 ;  /* 0x000000acd6007986 */ /* 0x0003e8000c101d04 */
[----:B------:R1:W-:Y:S04]  /*87a0*/  STG.E.128 desc[UR4][R200.64], R184 ;  /* 0x000000b8c8007986 */ /* 0x0003e8000c101d04 */
[----:B------:R1:W-:Y:S01]  /*87b0*/  STG.E.128 desc[UR4][R216.64], R160 ;  /* 0x000000a0d8007986 */ /* 0x0003e2000c101d04 */
[----:B------:R-:W-:-:S13]  /*87c0*/  ISETP.GE.AND P1, PT, R252, R3, PT ;  /* 0x00000003fc00720c */ /* 0x000fda0003f26270 */
[----:B------:R-:W-:Y:S05]  /*87d0*/  @!P1 BRA `(.L_x_26970) ;  /* 0xffffff9000009947 */ /* 0x000fea000383ffff */
[----:B------:R-:W-:Y:S05]  /*87e0*/  BSYNC B0 ;  /* 0x0000000000007941 */ /* 0x000fea0003800000 */
.L_x_26808:
[----:B------:R-:W-:Y:S05]  /*87f0*/  EXIT ;  /* 0x000000000000794d */ /* 0x000fea0003800000 */
.L_x_26969:
        /* <DEDUP_REMOVED lines=8> */
.L_x_26972:
[----:B------:R-:W-:Y:S05]  /*8880*/  BSYNC B1 ;  /* 0x0000000000017941 */ /* 0x000fea0003800000 */
.L_x_26971:
[----:B------:R-:W-:Y:S01]  /*8890*/  FADD.FTZ R249, R249, R240 ;  /* 0x000000f0f9f97221 */ /* 0x000fe20000010000 */
[----:B------:R-:W-:Y:S01]  /*88a0*/  HFMA2.MMA R250, -RZ, RZ, 0, 1.1920928955078125e-07 ;  /* 0x00000002fffa7435 */ /* 0x000fe200000001ff */
[----:B------:R-:W-:Y:S02]  /*88b0*/  MOV R240, 0xffffffff ;  /* 0xffffffff00f07802 */ /* 0x000fe40000000f00 */
[----:B------:R-:W-:Y:S02]  /*88c0*/  MOV R241, 0x1f ;  /* 0x0000001f00f17802 */ /* 0x000fe40000000f00 */
[----:B------:R-:W-:-:S07]  /*88d0*/  MOV R251, R249 ;  /* 0x000000f900fb7202 */ /* 0x000fce0000000f00 */
[----:B------:R-:W-:Y:S05]  /*88e0*/  WARPSYNC.COLLECTIVE R240, `(.L_x_26973) ;  /* 0x00000000f0087348 */ /* 0x000fea0003c00000 */
[----:B------:R0:W1:Y:S02]  /*88f0*/  SHFL.BFLY P2, R240, R251, R250, R241 ;  /* 0x0c0000fafbf07389 */ /* 0x00006400000400f1 */
[----:B01----:R-:W-:Y:S01]  /*8900*/  ENDCOLLECTIVE ;  /* 0x000000000000791b */ /* 0x003fe20003800000 */
.L_x_26973:
[----:B------:R-:W-:Y:S01]  /*8910*/  HFMA2.MMA R250, -RZ, RZ, 0, 2.384185791015625e-07 ;  /* 0x00000004fffa7435 */ /* 0x000fe200000001ff */
[----:B------:R-:W-:Y:S01]  /*8920*/  FADD.FTZ R249, R249, R240 ;  /* 0x000000f0f9f97221 */ /* 0x000fe20000010000 */
[----:B------:R-:W-:-:S04]  /*8930*/  MOV R240, 0xffffffff ;  /* 0xffffffff00f07802 */ /* 0x000fc80000000f00 */
[----:B------:R-:W-:-:S07]  /*8940*/  MOV R251, R249 ;  /* 0x000000f900fb7202 */ /* 0x000fce0000000f00 */
[----:B------:R-:W-:Y:S05]  /*8950*/  WARPSYNC.COLLECTIVE R240, `(.L_x_26974) ;  /* 0x00000000f0087348 */ /* 0x000fea0003c00000 */
[----:B------:R0:W1:Y:S02]  /*8960*/  SHFL.BFLY P2, R240, R251, R250, R241 ;  /* 0x0c0000fafbf07389 */ /* 0x00006400000400f1 */
[----:B01----:R-:W-:Y:S01]  /*8970*/  ENDCOLLECTIVE ;  /* 0x000000000000791b */ /* 0x003fe20003800000 */
.L_x_26974:
[----:B------:R-:W-:Y:S01]  /*8980*/  HFMA2.MMA R250, -RZ, RZ, 0, 4.76837158203125e-07 ;  /* 0x00000008fffa7435 */ /* 0x000fe200000001ff */
[----:B------:R-:W-:Y:S01]  /*8990*/  FADD.FTZ R249, R249, R240 ;  /* 0x000000f0f9f97221 */ /* 0x000fe20000010000 */
[----:B------:R-:W-:-:S04]  /*89a0*/  MOV R240, 0xffffffff ;  /* 0xffffffff00f07802 */ /* 0x000fc80000000f00 */
[----:B------:R-:W-:-:S07]  /*89b0*/  MOV R251, R249 ;  /* 0x000000f900fb7202 */ /* 0x000fce0000000f00 */
[----:B------:R-:W-:Y:S05]  /*89c0*/  WARPSYNC.COLLECTIVE R240, `(.L_x_26975) ;  /* 0x00000000f0087348 */ /* 0x000fea0003c00000 */
[----:B------:R0:W1:Y:S02]  /*89d0*/  SHFL.BFLY P2, R240, R251, R250, R241 ;  /* 0x0c0000fafbf07389 */ /* 0x00006400000400f1 */
[----:B01----:R-:W-:Y:S01]  /*89e0*/  ENDCOLLECTIVE ;  /* 0x000000000000791b */ /* 0x003fe20003800000 */
.L_x_26975:
[----:B------:R-:W-:Y:S01]  /*89f0*/  HFMA2.MMA R250, -RZ, RZ, 0, 9.5367431640625e-07 ;  /* 0x00000010fffa7435 */ /* 0x000fe200000001ff */
[----:B------:R-:W-:Y:S01]  /*8a00*/  FADD.FTZ R249, R249, R240 ;  /* 0x000000f0f9f97221 */ /* 0x000fe20000010000 */
[----:B------:R-:W-:-:S04]  /*8a10*/  MOV R240, 0xffffffff ;  /* 0xffffffff00f07802 */ /* 0x000fc80000000f00 */
[----:B------:R-:W-:-:S07]  /*8a20*/  MOV R251, R249 ;  /* 0x000000f900fb7202 */ /* 0x000fce0000000f00 */
[----:B------:R-:W-:Y:S05]  /*8a30*/  WARPSYNC.COLLECTIVE R240, `(.L_x_26976) ;  /* 0x00000000f0087348 */ /* 0x000fea0003c00000 */
[----:B------:R0:W1:Y:S02]  /*8a40*/  SHFL.BFLY P2, R240, R251, R250, R241 ;  /* 0x0c0000fafbf07389 */ /* 0x00006400000400f1 */
[----:B01----:R-:W-:Y:S01]  /*8a50*/  ENDCOLLECTIVE ;  /* 0x000000000000791b */ /* 0x003fe20003800000 */
.L_x_26976:
[----:B------:R-:W0:Y:S01]  /*8a60*/  LDC R241, c[0x0][0x290] ;  /* 0x0000a400fff17b82 */ /* 0x000e220000000800 */
[----:B------:R-:W-:Y:S01]  /*8a70*/  HFMA2.MMA R250, -RZ, RZ, 0, 5.9604644775390625e-08 ;  /* 0x00000001fffa7435 */ /* 0x000fe200000001ff */
[----:B------:R-:W-:-:S04]  /*8a80*/  FADD.FTZ R240, R249, R240 ;  /* 0x000000f0f9f07221 */ /* 0x000fc80000010000 */
[----:B0-----:R-:W-:-:S04]  /*8a90*/  FMUL.FTZ R249, R240, R241 ;  /* 0x000000f1f0f97220 */ /* 0x001fc80000410000 */
        /* <DEDUP_REMOVED lines=160> */
[----:B------:R-:W-:Y:S02]  /*94a0*/  MOV R240, 0xffffffff ;  /* 0xffffffff00f07802 */ /* 0x000fe40000000f00 */
[----:B------:R-:W-:-:S07]  /*94b0*/  MOV R241, 0x1f ;  /* 0x0000001f00f17802 */ /* 0x000fce0000000f00 */
[----:B------:R-:W-:Y:S05]  /*94c0*/  WARPSYNC.COLLECTIVE R240, `(.L_x_26977) ;  /* 0x00000000f0087348 */ /* 0x000fea0003c00000 */
[----:B------:R0:W1:Y:S02]  /*94d0*/  SHFL.BFLY P2, R240, R251, R250, R241 ;  /* 0x0c0000fafbf07389 */ /* 0x00006400000400f1 */
[----:B01----:R-:W-:Y:S01]  /*94e0*/  ENDCOLLECTIVE ;  /* 0x000000000000791b */ /* 0x003fe20003800000 */
.L_x_26977:
[----:B------:R-:W-:Y:S01]  /*94f0*/  HFMA2.MMA R250, -RZ, RZ, 0, 1.1920928955078125e-07 ;  /* 0x00000002fffa7435 */ /* 0x000fe200000001ff */
[----:B------:R-:W-:Y:S01]  /*9500*/  FADD.FTZ R251, R251, R240 ;  /* 0x000000f0fbfb7221 */ /* 0x000fe20000010000 */
[----:B------:R-:W-:-:S09]  /*9510*/  MOV R240, 0xffffffff ;  /* 0xffffffff00f07802 */ /* 0x000fd20000000f00 */
[----:B------:R-:W-:Y:S05]  /*9520*/  WARPSYNC.COLLECTIVE R240, `(.L_x_26978) ;  /* 0x00000000f0087348 */ /* 0x000fea0003c00000 */
[----:B------:R0:W1:Y:S02]  /*9530*/  SHFL.BFLY P2, R240, R251, R250, R241 ;  /* 0x0c0000fafbf07389 */ /* 0x00006400000400f1 */
[----:B01----:R-:W-:Y:S01]  /*9540*/  ENDCOLLECTIVE ;  /* 0x000000000000791b */ /* 0x003fe20003800000 */
.L_x_26978:
[----:B------:R-:W-:Y:S01]  /*9550*/  HFMA2.MMA R250, -RZ, RZ, 0, 2.384185791015625e-07 ;  /* 0x00000004fffa7435 */ /* 0x000fe200000001ff */
[----:B------:R-:W-:Y:S01]  /*9560*/  FADD.FTZ R251, R251, R240 ;  /* 0x000000f0fbfb7221 */ /* 0x000fe20000010000 */
[----:B------:R-:W-:-:S09]  /*9570*/  MOV R240, 0xffffffff ;  /* 0xffffffff00f07802 */ /* 0x000fd20000000f00 */
[----:B------:R-:W-:Y:S05]  /*9580*/  WARPSYNC.COLLECTIVE R240, `(.L_x_26979) ;  /* 0x00000000f0087348 */ /* 0x000fea0003c00000 */
[----:B------:R0:W1:Y:S02]  /*9590*/  SHFL.BFLY P2, R240, R251, R250, R241 ;  /* 0x0c0000fafbf07389 */ /* 0x00006400000400f1 */
[----:B01----:R-:W-:Y:S01]  /*95a0*/  ENDCOLLECTIVE ;  /* 0x000000000000791b */ /* 0x003fe20003800000 */
.L_x_26979:
[----:B------:R-:W-:Y:S01]  /*95b0*/  HFMA2.MMA R250, -RZ, RZ, 0, 4.76837158203125e-07 ;  /* 0x00000008fffa7435 */ /* 0x000fe200000001ff */
[----:B------:R-:W-:Y:S01]  /*95c0*/  FADD.FTZ R251, R251, R240 ;  /* 0x000000f0fbfb7221 */ /* 0x000fe20000010000 */
[----:B------:R-:W-:-:S09]  /*95d0*/  MOV R240, 0xffffffff ;  /* 0xffffffff00f07802 */ /* 0x000fd20000000f00 */
[----:B------:R-:W-:Y:S05]  /*95e0*/  WARPSYNC.COLLECTIVE R240, `(.L_x_26980) ;  /* 0x00000000f0087348 */ /* 0x000fea0003c00000 */
[----:B------:R0:W1:Y:S02]  /*95f0*/  SHFL.BFLY P2, R240, R251, R250, R241 ;  /* 0x0c0000fafbf07389 */ /* 0x00006400000400f1 */
[----:B01----:R-:W-:Y:S01]  /*9600*/  ENDCOLLECTIVE ;  /* 0x000000000000791b */ /* 0x003fe20003800000 */
.L_x_26980:
[----:B------:R-:W-:Y:S01]  /*9610*/  HFMA2.MMA R250, -RZ, RZ, 0, 9.5367431640625e-07 ;  /* 0x00000010fffa7435 */ /* 0x000fe200000001ff */
[----:B------:R-:W-:Y:S01]  /*9620*/  FADD.FTZ R251, R251, R240 ;  /* 0x000000f0fbfb7221 */ /* 0x000fe20000010000 */
[----:B------:R-:W-:-:S09]  /*9630*/  MOV R240, 0xffffffff ;  /* 0xffffffff00f07802 */ /* 0x000fd20000000f00 */
[----:B------:R-:W-:Y:S05]  /*9640*/  WARPSYNC.COLLECTIVE R240, `(.L_x_26981) ;  /* 0x00000000f0087348 */ /* 0x000fea0003c00000 */
[----:B------:R0:W1:Y:S02]  /*9650*/  SHFL.BFLY P2, R240, R251, R250, R241 ;  /* 0x0c0000fafbf07389 */ /* 0x00006400000400f1 */
[----:B01----:R-:W-:Y:S01]  /*9660*/  ENDCOLLECTIVE ;  /* 0x000000000000791b */ /* 0x003fe20003800000 */
.L_x_26981:
[----:B------:R-:W-:Y:S05]  /*9670*/  BRA `(.L_x_26982) ;  /* 0xffffffc400f07947 */ /* 0x000fea000383ffff */
.L_x_26983:
        /* <DEDUP_REMOVED lines=16> */
.L_x_66067:


//--------------------- .text._ZN10layer_norm31ln_parallel_residual_fwd_kernelINS_13Kernel_traitsIf13__nv_bfloat16fS2_fjLj2560ELj1ELj4ELj1ELj16ENS_18Kernel_traits_baseILj2560EfS2_fS2_fjLj128EEEEELb0ELb1ELb0EEEvNS_9FwdParamsE --------------------------
	.section	.text._ZN10layer_norm31ln_parallel_residual_fwd_kernelINS_13Kernel_traitsIf13__nv_bfloat16fS2_fjLj2560ELj1ELj4ELj1ELj16ENS_18Kernel_traits_baseILj2560EfS2_fS2_fjLj128EEEEELb0ELb1ELb0EEEvNS_9FwdParamsE,"ax",@progbits
	.align	128
        .global         _ZN10layer_norm31ln_parallel_residual_fwd_kernelINS_13Kernel_traitsIf13__nv_bfloat16fS2_fjLj2560ELj1ELj4ELj1ELj16ENS_18Kernel_traits_baseILj2560EfS2_fS2_fjLj128EEEEELb0ELb1ELb0EEEvNS_9FwdParamsE
        .type           _ZN10layer_norm31ln_parallel_residual_fwd_kernelINS_13Kernel_traitsIf13__nv_bfloat16fS2_fjLj2560ELj1ELj4ELj1ELj16ENS_18Kernel_traits_baseILj2560EfS2_fS2_fjLj128EEEEELb0ELb1ELb0EEEvNS_9FwdParamsE,@function
        .size           _ZN10layer_norm31ln_parallel_residual_fwd_kernelINS_13Kernel_traitsIf13__nv_bfloat16fS2_fjLj2560ELj1ELj4ELj1ELj16ENS_18Kernel_traits_baseILj2560EfS2_fS2_fjLj128EEEEELb0ELb1ELb0EEEvNS_9FwdParamsE,(.L_x_66068 - _ZN10layer_norm31ln_parallel_residual_fwd_kernelINS_13Kernel_traitsIf13__nv_bfloat16fS2_fjLj2560ELj1ELj4ELj1ELj16ENS_18Kernel_traits_baseILj2560EfS2_fS2_fjLj128EEEEELb0ELb1ELb0EEEvNS_9FwdParamsE)
        .other          _ZN10layer_norm31ln_parallel_residual_fwd_kernelINS_13Kernel_traitsIf13__nv_bfloat16fS2_fjLj2560ELj1ELj4ELj1ELj16ENS_18Kernel_traits_baseILj2560EfS2_fS2_fjLj128EEEEELb0ELb1ELb0EEEvNS_9FwdParamsE,@"STO_CUDA_ENTRY STV_DEFAULT"
_ZN10layer_norm31ln_parallel_residual_fwd_kernelINS_13Kernel_traitsIf13__nv_bfloat16fS2_fjLj2560ELj1ELj4ELj1ELj16ENS_18Kernel_traits_baseILj2560EfS2_fS2_fjLj128EEEEELb0ELb1ELb0EEEvNS_9FwdParamsE:
.text._ZN10layer_norm31ln_parallel_residual_fwd_kernelINS_13Kernel_traitsIf13__nv_bfloat16fS2_fjLj2560ELj1ELj4ELj1ELj16ENS_18Kernel_traits_baseILj2560EfS2_fS2_fjLj128EEEEELb0ELb1ELb0EEEvNS_9FwdParamsE:
        /* <DEDUP_REMOVED lines=47> */
.L_x_26985:
[----:B------:R-:W-:Y:S05]  /*02f0*/  BSYNC B0 ;  /* 0x0000000000007941 */ /* 0x000fea0003800000 */
.L_x_26984:
        /* <DEDUP_REMOVED lines=18> */
.L_x_26987:
[----:B------:R-:W-:Y:S05]  /*0420*/  BSYNC B0 ;  /* 0x0000000000007941 */ /* 0x000fea0003800000 */
.L_x_26986:
        /* <DEDUP_REMOVED lines=18> */
.L_x_26989:
[----:B------:R-:W-:Y:S05]  /*0550*/  BSYNC B0 ;  /* 0x0000000000007941 */ /* 0x000fea0003800000 */
.L_x_26988:
        /* <DEDUP_REMOVED lines=18> */
.L_x_26991:
[----:B------:R-:W-:Y:S05]  /*0680*/  BSYNC B0 ;  /* 0x0000000000007941 */ /* 0x000fea0003800000 */
.L_x_26990:
        /* <DEDUP_REMOVED lines=18> */
.L_x_26993:
[----:B------:R-:W-:Y:S05]  /*07b0*/  BSYNC B0 ;  /* 0x0000000000007941 */ /* 0x000fea0003800000 */
.L_x_26992:
        /* <DEDUP_REMOVED lines=21> */
.L_x_26995:
[----:B------:R-:W-:Y:S05]  /*0910*/  BSYNC B0 ;  /* 0x0000000000007941 */ /* 0x000fea0003800000 */
.L_x_26994:
[----:B------:R-:W-:Y:S01]  /*0920*/  ISETP.GE.U32.AND P1, PT, R0, 0xe0, PT ;  /* 0x000000e00000780c */ /* 0x000fe20003f26070 */
[----:B------:R-:W-:Y:S01]  /*0930*/  BSSY B0, `(.L_x_26996) ;  /* 0x0000016000007945 */ /* 0x000fe20003800000 */
[----:B01234-:R-:W-:Y:S02]  /*0940*/  SHF.R.U32.HI R4, RZ, 0x5, R84 ;  /* 0x00000005ff047819 */ /* 0x01ffe40000011654 */
[----:B------:R-:W-:Y:S02]  /*0950*/  LOP3.LUT R2, R2, 0xfffffeff, RZ, 0xc0, !PT ;  /* 0xfffffeff02027812 */ /* 0x000fe400078ec0ff */
[----:B------:R-:W-:-:S07]  /*0960*/  LEA R252, R85, R4, 0x2 ;  /* 0x0000000455fc7211 */ /* 0x000fce00078e10ff */
        /* <DEDUP_REMOVED lines=18> */
.L_x_26997:
[----:B------:R-:W-:Y:S05]  /*0a90*/  BSYNC B0 ;  /* 0x0000000000007941 */ /* 0x000fea0003800000 */
.L_x_26996:
        /* <DEDUP_REMOVED lines=21> */
.L_x_26999:
[----:B------:R-:W-:Y:S05]  /*0bf0*/  BSYNC B0 ;  /* 0x0000000000007941 */ /* 0x000fea0003800000 */
.L_x_26998:
        /* <DEDUP_REMOVED lines=21> */
.L_x_27001:
[----:B------:R-:W-:Y:S05]  /*0d50*/  BSYNC B0 ;  /* 0x0000000000007941 */ /* 0x000fea0003800000 */
.L_x_27000:
        /* <DEDUP_REMOVED lines=15> */
[----:B------:R-:W-:Y:S02]  /*0e50*/  @P1 LEA.HI.X R7, R3, UR7, RZ, 0x5, P2 ;  /* 0x0000000703071c11 */ /* 0x000fe400090f2cff */
[----:B------:R-:W2:Y:S04]  /*0e60*/  LDG.E.128 R140, desc[UR4][R4.64] ;  /* 0x00000004048c7981 */ /* 0x000ea8000c1e1d00 */
[----:B------:R3:W5:Y:S04]  /*0e70*/  @P1 LDG.E.128 R132, desc[UR4][R6.64] ;  /* 0x0000000406841981 */ /* 0x000768000c1e1d00 */
[----:B------:R3:W5:Y:S04]  /*0e80*/  @P1 LDG.E.128 R136, desc[UR4][R6.64+0x10] ;  /* 0x0000100406881981 */ /* 0x000768000c1e1d00 */
[----:B------:R3:W5:Y:S04]  /*0e90*/  LDG.E.128 R248, desc[UR4][R4.64+0x10] ;  /* 0x0000100404f87981 */ /* 0x000768000c1e1d00 */
[----:B--2---:R3:W-:Y:S04]  /*0ea0*/  STL.64 [R1], R140 ;  /* 0x0000008c01007387 */ /* 0x0047e80000100a00 */
[----:B------:R3:W-:Y:S02]  /*0eb0*/  STL.64 [R1+0x8], R142 ;  /* 0x0000088e01007387 */ /* 0x0007e40000100a00 */
.L_x_27003:
[----:B------:R-:W-:Y:S05]  /*0ec0*/  BSYNC B0 ;  /* 0x0000000000007941 */ /* 0x000fea0003800000 */
.L_x_27002:
[----:B------:R-:W-:Y:S02]  /*0ed0*/  ULDC UR6, c[0x0][0x214] ;  /* 0x0000850000067ab9 */ /* 0x000fe40000000800 */
[----:B------:R-:W-:-:S13]  /*0ee0*/  ISETP.GE.AND P1, PT, R252, UR6, PT ;  /* 0x00000006fc007c0c */ /* 0x000fda000bf26270 */
[----:B------:R-:W-:Y:S05]  /*0ef0*/  @P1 EXIT ;  /* 0x000000000000194d */ /* 0x000fea0003800000 */
[----:B------:R-:W-:Y:S01]  /*0f00*/  ULDC.U8 UR6, c[0x0][0x2a0] ;  /* 0x0000a80000067ab9 */ /* 0x000fe20000000000 */
[----:B------:R-:W-:Y:S01]  /*0f10*/  ULDC UR13, c[0x0][0x218] ;  /* 0x00008600000d7ab9 */ /* 0x000fe20000000800 */
[----:B------:R-:W-:Y:S01]  /*0f20*/  UISETP.NE.AND UP0, UPT, UR6, URZ, UPT ;  /* 0x0000003f0600728c */ /* 0x000fe2000bf05270 */
[----:B------:R-:W-:Y:S02]  /*0f30*/  ULDC UR12, c[0x0][0x2d8] ;  /* 0x0000b600000c7ab9 */ /* 0x000fe40000000800 */
[----:B------:R-:W-:Y:S01]  /*0f40*/  ULDC.64 UR6, c[0x0][0x228] ;  /* 0x00008a0000067ab9 */ /* 0x000fe20000000a00 */
[----:B------:R-:W-:Y:S01]  /*0f50*/  ULDC.64 UR8, c[0x0][0x230] ;  /* 0x00008c0000087ab9 */ /* 0x000fe20000000a00 */
[----:B------:R-:W-:-:S06]  /*0f60*/  ULDC.64 UR10, c[0x0][0x238] ;  /* 0x00008e00000a7ab9 */ /* 0x000fcc0000000a00 */
.L_x_27205:
[----:B-1234-:R-:W4:Y:S01]  /*0f70*/  S2R R232, SR_TID.X ;  /* 0x0000000000e87919 */ /* 0x01ef220000002100 */
[----:B------:R-:W-:Y:S01]  /*0f80*/  IMAD R3, R252, UR13, RZ ;  /* 0x0000000dfc037c24 */ /* 0x000fe2000f8e02ff */
[----:B------:R-:W-:Y:S04]  /*0f90*/  BSSY B0, `(.L_x_27004) ;  /* 0x0000064000007945 */ /* 0x000fe80003800000 */
[----:B0123--:R-:W-:-:S04]  /*0fa0*/  SHF.R.S32.HI R4, RZ, 0x1f, R3 ;  /* 0x0000001fff047819 */ /* 0x00ffc80000011403 */
[----:B------:R-:W-:Y:S02]  /*0fb0*/  LEA.HI R3, R4, R3, RZ, 0x3 ;  /* 0x0000000304037211 */ /* 0x000fe400078f18ff */
[----:B----4-:R-:W-:-:S04]  /*0fc0*/  LOP3.LUT R232, R232, 0x1f, RZ, 0xc0, !PT ;  /* 0x0000001fe8e87812 */ /* 0x010fc800078ec0ff */
        /* <DEDUP_REMOVED lines=25> */
.L_x_27006:
[----:B-----5:R-:W-:-:S05]  /*1160*/  SHF.L.U32 R4, R140, 0x10, RZ ;  /* 0x000000108c047819 */ /* 0x020fca00000006ff */
[----:B------:R-:W-:-:S04]  /*1170*/  FADD.FTZ R152, R4, R152 ;  /* 0x0000009804987221 */ /* 0x000fc80000010000 */
[----:B------:R-:W-:-:S07]  /*1180*/  @P1 FADD.FTZ R152, R144, R152 ;  /* 0x0000009890981221 */ /* 0x000fce0000010000 */
.L_x_27007:
[----:B------:R-:W-:Y:S01]  /*1190*/  SHF.L.U32 R153, R3, 0x10, RZ ;  /* 0x0000001003997819 */ /* 0x000fe200000006ff */
[----:B------:R-:W-:Y:S06]  /*11a0*/  @P2 BRA `(.L_x_27008) ;  /* 0x00000000000c2947 */ /* 0x000fec0003800000 */
[----:B------:R-:W-:Y:S05]  /*11b0*/  @!P1 BRA `(.L_x_27009) ;  /* 0x0000000000189947 */ /* 0x000fea0003800000 */
[----:B-----5:R-:W-:Y:S01]  /*11c0*/  FADD.FTZ R153, R145, R153 ;  /* 0x0000009991997221 */ /* 0x020fe20000010000 */
[----:B------:R-:W-:Y:S06]  /*11d0*/  BRA `(.L_x_27009) ;  /* 0x0000000000107947 */ /* 0x000fec0003800000 */
.L_x_27008:
[----:B-----5:R-:W-:-:S04]  /*11e0*/  PRMT R3, R140, 0x7632, R3 ;  /* 0x000076328c037816 */ /* 0x020fc80000000003 */
[----:B------:R-:W-:-:S05]  /*11f0*/  SHF.L.U32 R3, R3, 0x10, RZ ;  /* 0x0000001003037819 */ /* 0x000fca00000006ff */
[----:B------:R-:W-:-:S04]  /*1200*/  FADD.FTZ R153, R3, R153 ;  /* 0x0000009903997221 */ /* 0x000fc80000010000 */
[----:B------:R-:W-:-:S07]  /*1210*/  @P1 FADD.FTZ R153, R145, R153 ;  /* 0x0000009991991221 */ /* 0x000fce0000010000 */
.L_x_27009:
[C---:B------:R-:W-:Y:S02]  /*1220*/  PRMT R3, R157.reuse, 0x7632, R3 ;  /* 0x000076329d037816 */ /* 0x040fe40000000003 */
[----:B------:R-:W-:Y:S01]  /*1230*/  SHF.L.U32 R154, R157, 0x10, RZ ;  /* 0x000000109d9a7819 */ /* 0x000fe200000006ff */
[----:B------:R-:W-:Y:S06]  /*1240*/  @P2 BRA `(.L_x_27010) ;  /* 0x00000000000c2947 */ /* 0x000fec0003800000 */
[----:B------:R-:W-:Y:S05]  /*1250*/  @!P1 BRA `(.L_x_27011) ;  /* 0x0000000000149947 */ /* 0x000fea0003800000 */
[----:B-----5:R-:W-:Y:S01]  /*1260*/  FADD.FTZ R154, R146, R154 ;  /* 0x0000009a929a7221 */ /* 0x020fe20000010000 */
[----:B------:R-:W-:Y:S06]  /*1270*/  BRA `(.L_x_27011) ;  /* 0x00000000000c7947 */ /* 0x000fec0003800000 */
.L_x_27010:
[----:B-----5:R-:W-:-:S05]  /*1280*/  SHF.L.U32 R4, R141, 0x10, RZ ;  /* 0x000000108d047819 */ /* 0x020fca00000006ff */
[----:B------:R-:W-:-:S04]  /*1290*/  FADD.FTZ R154, R4, R154 ;  /* 0x0000009a049a7221 */ /* 0x000fc80000010000 */
[----:B------:R-:W-:-:S07]  /*12a0*/  @P1 FADD.FTZ R154, R146, R154 ;  /* 0x0000009a929a1221 */ /* 0x000fce0000010000 */
.L_x_27011:
[----:B------:R-:W-:Y:S01]  /*12b0*/  SHF.L.U32 R155, R3, 0x10, RZ ;  /* 0x00000010039b7819 */ /* 0x000fe200000006ff */
[----:B------:R-:W-:Y:S06]  /*12c0*/  @P2 BRA `(.L_x_27012) ;  /* 0x00000000000c2947 */ /* 0x000fec0003800000 */
[----:B------:R-:W-:Y:S05]  /*12d0*/  @!P1 BRA `(.L_x_27013) ;  /* 0x0000000000189947 */ /* 0x000fea0003800000 */
[----:B-----5:R-:W-:Y:S01]  /*12e0*/  FADD.FTZ R155, R147, R155 ;  /* 0x0000009b939b7221 */ /* 0x020fe20000010000 */
[----:B------:R-:W-:Y:S06]  /*12f0*/  BRA `(.L_x_27013) ;  /* 0x0000000000107947 */ /* 0x000fec0003800000 */
.L_x_27012:
[----:B-----5:R-:W-:-:S04]  /*1300*/  PRMT R3, R141, 0x7632, R3 ;  /* 0x000076328d037816 */ /* 0x020fc80000000003 */
[----:B------:R-:W-:-:S05]  /*1310*/  SHF.L.U32 R3, R3, 0x10, RZ ;  /* 0x0000001003037819 */ /* 0x000fca00000006ff */
[----:B------:R-:W-:-:S04]  /*1320*/  FADD.FTZ R155, R3, R155 ;  /* 0x0000009b039b7221 */ /* 0x000fc80000010000 */
[----:B------:R-:W-:-:S07]  /*1330*/  @P1 FADD.FTZ R155, R147, R155 ;  /* 0x0000009b939b1221 */ /* 0x000fce0000010000 */
.L_x_27013:
[C---:B------:R-:W-:Y:S02]  /*1340*/  PRMT R3, R158.reuse, 0x7632, R3 ;  /* 0x000076329e037816 */ /* 0x040fe40000000003 */
[----:B------:R-:W-:Y:S01]  /*1350*/  SHF.L.U32 R156, R158, 0x10, RZ ;  /* 0x000000109e9c7819 */ /* 0x000fe200000006ff */
[----:B------:R-:W-:Y:S06]  /*1360*/  @P2 BRA `(.L_x_27014) ;  /* 0x00000000000c2947 */ /* 0x000fec0003800000 */
[----:B------:R-:W-:Y:S05]  /*1370*/  @!P1 BRA `(.L_x_27015) ;  /* 0x0000000000149947 */ /* 0x000fea0003800000 */
[----:B-----5:R-:W-:Y:S01]  /*1380*/  FADD.FTZ R156, R148, R156 ;  /* 0x0000009c949c7221 */ /* 0x020fe20000010000 */
[----:B------:R-:W-:Y:S06]  /*1390*/  BRA `(.L_x_27015) ;  /* 0x00000000000c7947 */ /* 0x000fec0003800000 */
.L_x_27014:
[----:B-----5:R-:W-:-:S05]  /*13a0*/  SHF.L.U32 R4, R142, 0x10, RZ ;  /* 0x000000108e047819 */ /* 0x020fca00000006ff */
[----:B------:R-:W-:-:S04]  /*13b0*/  FADD.FTZ R156, R4, R156 ;  /* 0x0000009c049c7221 */ /* 0x000fc80000010000 */
[----:B------:R-:W-:-:S07]  /*13c0*/  @P1 FADD.FTZ R156, R148, R156 ;  /* 0x0000009c949c1221 */ /* 0x000fce0000010000 */
.L_x_27015:
[----:B------:R-:W-:Y:S01]  /*13d0*/  SHF.L.U32 R157, R3, 0x10, RZ ;  /* 0x00000010039d7819 */ /* 0x000fe200000006ff */
[----:B------:R-:W-:Y:S06]  /*13e0*/  @P2 BRA `(.L_x_27016) ;  /* 0x00000000000c2947 */ /* 0x000fec0003800000 */
[----:B------:R-:W-:Y:S05]  /*13f0*/  @!P1 BRA `(.L_x_27017) ;  /* 0x0000000000189947 */ /* 0x000fea0003800000 */
[----:B-----5:R-:W-:Y:S01]  /*1400*/  FADD.FTZ R157, R149, R157 ;  /* 0x0000009d959d7221 */ /* 0x020fe20000010000 */
[----:B------:R-:W-:Y:S06]  /*1410*/  BRA `(.L_x_27017) ;  /* 0x0000000000107947 */ /* 0x000fec0003800000 */
.L_x_27016:
[----:B-----5:R-:W-:-:S04]  /*1420*/  PRMT R3, R142, 0x7632, R3 ;  /* 0x000076328e037816 */ /* 0x020fc80000000003 */
[----:B------:R-:W-:-:S05]  /*1430*/  SHF.L.U32 R3, R3, 0x10, RZ ;  /* 0x0000001003037819 */ /* 0x000fca00000006ff */
[----:B------:R-:W-:-:S04]  /*1440*/  FADD.FTZ R157, R3, R157 ;  /* 0x0000009d039d7221 */ /* 0x000fc80000010000 */
[----:B------:R-:W-:-:S07]  /*1450*/  @P1 FADD.FTZ R157, R149, R157 ;  /* 0x0000009d959d1221 */ /* 0x000fce0000010000 */
.L_x_27017:
[C---:B------:R-:W-:Y:S02]  /*1460*/  PRMT R3, R159.reuse, 0x7632, R3 ;  /* 0x000076329f037816 */ /* 0x040fe40000000003 */
[----:B------:R-:W-:Y:S01]  /*1470*/  SHF.L.U32 R158, R159, 0x10, RZ ;  /* 0x000000109f9e7819 */ /* 0x000fe200000006ff */
[----:B------:R-:W-:Y:S06]  /*1480*/  @P2 BRA `(.L_x_27018) ;  /* 0x00000000000c2947 */ /* 0x000fec0003800000 */
[----:B------:R-:W-:Y:S05]  /*1490*/  @!P1 BRA `(.L_x_27019) ;  /* 0x0000000000149947 */ /* 0x000fea0003800000 */
[----:B-----5:R-:W-:Y:S01]  /*14a0*/  FADD.FTZ R158, R150, R158 ;  /* 0x0000009e969e7221 */ /* 0x020fe20000010000 */
[----:B------:R-:W-:Y:S06]  /*14b0*/  BRA `(.L_x_27019) ;  /* 0x00000000000c7947 */ /* 0x000fec0003800000 */
.L_x_27018:
[----:B-----5:R-:W-:-:S05]  /*14c0*/  SHF.L.U32 R4, R143, 0x10, RZ ;  /* 0x000000108f047819 */ /* 0x020fca00000006ff */
[----:B------:R-:W-:-:S04]  /*14d0*/  FADD.FTZ R158, R4, R158 ;  /* 0x0000009e049e7221 */ /* 0x000fc80000010000 */
[----:B------:R-:W-:-:S07]  /*14e0*/  @P1 FADD.FTZ R158, R150, R158 ;  /* 0x0000009e969e1221 */ /* 0x000fce0000010000 */
.L_x_27019:
[----:B------:R-:W-:Y:S01]  /*14f0*/  SHF.L.U32 R159, R3, 0x10, RZ ;  /* 0x00000010039f7819 */ /* 0x000fe200000006ff */
[----:B------:R-:W-:Y:S06]  /*1500*/  @P2 BRA `(.L_x_27020) ;  /* 0x00000000000c2947 */ /* 0x000fec0003800000 */
[----:B------:R-:W-:Y:S05]  /*1510*/  @!P1 BRA `(.L_x_27021) ;  /* 0x0000000000189947 */ /* 0x000fea0003800000 */
[----:B-----5:R-:W-:Y:S01]  /*1520*/  FADD.FTZ R159, R151, R159 ;  /* 0x0000009f979f7221 */ /* 0x020fe20000010000 */
[----:B------:R-:W-:Y:S06]  /*1530*/  BRA `(.L_x_27021) ;  /* 0x0000000000107947 */ /* 0x000fec0003800000 */
.L_x_27020:
[----:B-----5:R-:W-:-:S04]  /*1540*/  PRMT R3, R143, 0x7632, R3 ;  /* 0x000076328f037816 */ /* 0x020fc80000000003 */
[----:B------:R-:W-:-:S05]  /*1550*/  SHF.L.U32 R3, R3, 0x10, RZ ;  /* 0x0000001003037819 */ /* 0x000fca00000006ff */
[----:B------:R-:W-:-:S04]  /*1560*/  FADD.FTZ R159, R3, R159 ;  /* 0x0000009f039f7221 */ /* 0x000fc80000010000 */
[----:B------:R-:W-:-:S07]  /*1570*/  @P1 FADD.FTZ R159, R151, R159 ;  /* 0x0000009f979f1221 */ /* 0x000fce0000010000 */
.L_x_27021:
[C---:B------:R-:W-:Y:S02]  /*1580*/  LEA R6, P1, R5.reuse, UR10, 0x5 ;  /* 0x0000000a05067c11 */ /* 0x040fe4000f8228ff */
[C---:B------:R-:W-:Y:S02]  /*1590*/  IADD3 R3, R5.reuse, 0x20, RZ ;  /* 0x0000002005037810 */ /* 0x040fe40007ffe0ff */
[----:B------:R-:W-:-:S05]  /*15a0*/  LEA.HI.X R7, R5, UR11, RZ, 0x5, P1 ;  /* 0x0000000b05077c11 */ /* 0x000fca00088f2cff */
[----:B------:R0:W-:Y:S04]  /*15b0*/  STG.E.128 desc[UR4][R6.64], R152 ;  /* 0x0000009806007986 */ /* 0x0001e8000c101d04 */
[----:B------:R0:W-:Y:S02]  /*15c0*/  STG.E.128 desc[UR4][R6.64+0x10], R156 ;  /* 0x0000109c06007986 */ /* 0x0001e4000c101d04 */
.L_x_27005:
[----:B------:R-:W-:Y:S05]  /*15d0*/  BSYNC B0 ;  /* 0x0000000000007941 */ /* 0x000fea0003800000 */
.L_x_27004:
        /* <DEDUP_REMOVED lines=25> */
.L_x_27024:
[----:B-----5:R-:W-:-:S05]  /*1770*/  SHF.L.U32 R6, R140, 0x10, RZ ;  /* 0x000000108c067819 */ /* 0x020fca00000006ff */
[----:B------:R-:W-:-:S04]  /*1780*/  FADD.FTZ R160, R6, R160 ;  /* 0x000000a006a07221 */ /* 0x000fc80000010000 */
[----:B------:R-:W-:-:S07]  /*1790*/  @P1 FADD.FTZ R160, R144, R160 ;  /* 0x000000a090a01221 */ /* 0x000fce0000010000 */
.L_x_27025:
[----:B------:R-:W-:Y:S01]  /*17a0*/  SHF.L.U32 R161, R4, 0x10, RZ ;  /* 0x0000001004a17819 */ /* 0x000fe200000006ff */
[----:B------:R-:W-:Y:S06]  /*17b0*/  @P2 BRA `(.L_x_27026) ;  /* 0x00000000000c2947 */ /* 0x000fec0003800000 */
[----:B------:R-:W-:Y:S05]  /*17c0*/  @!P1 BRA `(.L_x_27027) ;  /* 0x0000000000189947 */ /* 0x000fea0003800000 */
[----:B-----5:R-:W-:Y:S01]  /*17d0*/  FADD.FTZ R161, R145, R161 ;  /* 0x000000a191a17221 */ /* 0x020fe20000010000 */
[----:B------:R-:W-:Y:S06]  /*17e0*/  BRA `(.L_x_27027) ;  /* 0x0000000000107947 */ /* 0x000fec0003800000 */
.L_x_27026:
[----:B-----5:R-:W-:-:S04]  /*17f0*/  PRMT R4, R140, 0x7632, R4 ;  /* 0x000076328c047816 */ /* 0x020fc80000000004 */
[----:B------:R-:W-:-:S05]  /*1800*/  SHF.L.U32 R4, R4, 0x10, RZ ;  /* 0x0000001004047819 */ /* 0x000fca00000006ff */
[----:B------:R-:W-:-:S04]  /*1810*/  FADD.FTZ R161, R4, R161 ;  /* 0x000000a104a17221 */ /* 0x000fc80000010000 */
[----:B------:R-:W-:-:S07]  /*1820*/  @P1 FADD.FTZ R161, R145, R161 ;  /* 0x000000a191a11221 */ /* 0x000fce0000010000 */
.L_x_27027:
[C---:B------:R-:W-:Y:S02]  /*1830*/  PRMT R4, R165.reuse, 0x7632, R4 ;  /* 0x00007632a5047816 */ /* 0x040fe40000000004 */
[----:B------:R-:W-:Y:S01]  /*1840*/  SHF.L.U32 R162, R165, 0x10, RZ ;  /* 0x00000010a5a27819 */ /* 0x000fe200000006ff */
[----:B------:R-:W-:Y:S06]  /*1850*/  @P2 BRA `(.L_x_27028) ;  /* 0x00000000000c2947 */ /* 0x000fec0003800000 */
[----:B------:R-:W-:Y:S05]  /*1860*/  @!P1 BRA `(.L_x_27029) ;  /* 0x0000000000149947 */ /* 0x000fea0003800000 */
[----:B-----5:R-:W-:Y:S01]  /*1870*/  FADD.FTZ R162, R146, R162 ;  /* 0x000000a292a27221 */ /* 0x020fe20000010000 */
[----:B------:R-:W-:Y:S06]  /*1880*/  BRA `(.L_x_27029) ;  /* 0x00000000000c7947 */ /* 0x000fec0003800000 */
.L_x_27028:
[----:B-----5:R-:W-:-:S05]  /*1890*/  SHF.L.U32 R6, R141, 0x10, RZ ;  /* 0x000000108d067819 */ /* 0x020fca00000006ff */
[----:B------:R-:W-:-:S04]  /*18a0*/  FADD.FTZ R162, R6, R162 ;  /* 0x000000a206a27221 */ /* 0x000fc80000010000 */
[----:B------:R-:W-:-:S07]  /*18b0*/  @P1 FADD.FTZ R162, R146, R162 ;  /* 0x000000a292a21221 */ /* 0x000fce0000010000 */
.L_x_27029:
[----:B------:R-:W-:Y:S01]  /*18c0*/  SHF.L.U32 R163, R4, 0x10, RZ ;  /* 0x0000001004a37819 */ /* 0x000fe200000006ff */
[----:B------:R-:W-:Y:S06]  /*18d0*/  @P2 BRA `(.L_x_27030) ;  /* 0x00000000000c2947 */ /* 0x000fec0003800000 */
[----:B------:R-:W-:Y:S05]  /*18e0*/  @!P1 BRA `(.L_x_27031) ;  /* 0x0000000000189947 */ /* 0x000fea0003800000 */
[----:B-----5:R-:W-:Y:S01]  /*18f0*/  FADD.FTZ R163, R147, R163 ;  /* 0x000000a393a37221 */ /* 0x020fe20000010000 */
[----:B------:R-:W-:Y:S06]  /*1900*/  BRA `(.L_x_27031) ;  /* 0x0000000000107947 */ /* 0x000fec0003800000 */
.L_x_27030:
[----:B-----5:R-:W-:-:S04]  /*1910*/  PRMT R4, R141, 0x7632, R4 ;  /* 0x000076328d047816 */ /* 0x020fc80000000004 */
[----:B------:R-:W-:-:S05]  /*1920*/  SHF.L.U32 R4, R4, 0x10, RZ ;  /* 0x0000001004047819 */ /* 0x000fca00000006ff */
[----:B------:R-:W-:-:S04]  /*1930*/  FADD.FTZ R163, R4, R163 ;  /* 0x000000a304a37221 */ /* 0x000fc80000010000 */
[----:B------:R-:W-:-:S07]  /*1940*/  @P1 FADD.FTZ R163, R147, R163 ;  /* 0x000000a393a31221 */ /* 0x000fce0000010000 */
.L_x_27031:
[C---:B------:R-:W-:Y:S02]  /*1950*/  PRMT R4, R166.reuse, 0x7632, R4 ;  /* 0x00007632a6047816 */ /* 0x040fe40000000004 */
[----:B------:R-:W-:Y:S01]  /*1960*/  SHF.L.U32 R164, R166, 0x10, RZ ;  /* 0x00000010a6a47819 */ /* 0x000fe200000006ff */
[----:B------:R-:W-:Y:S06]  /*1970*/  @P2 BRA `(.L_x_27032) ;  /* 0x00000000000c2947 */ /* 0x000fec0003800000 */
[----:B------:R-:W-:Y:S05]  /*1980*/  @!P1 BRA `(.L_x_27033) ;  /* 0x0000000000149947 */ /* 0x000fea0003800000 */
[----:B-----5:R-:W-:Y:S01]  /*1990*/  FADD.FTZ R164, R148, R164 ;  /* 0x000000a494a47221 */ /* 0x020fe20000010000 */
[----:B------:R-:W-:Y:S06]  /*19a0*/  BRA `(.L_x_27033) ;  /* 0x00000000000c7947 */ /* 0x000fec0003800000 */
.L_x_27032:
[----:B-----5:R-:W-:-:S05]  /*19b0*/  SHF.L.U32 R6, R142, 0x10, RZ ;  /* 0x000000108e067819 */ /* 0x020fca00000006ff */
[----:B------:R-:W-:-:S04]  /*19c0*/  FADD.FTZ R164, R6, R164 ;  /* 0x000000a406a47221 */ /* 0x000fc80000010000 */
[----:B------:R-:W-:-:S07]  /*19d0*/  @P1 FADD.FTZ R164, R148, R164 ;  /* 0x000000a494a41221 */ /* 0x000fce0000010000 */
.L_x_27033:
[----:B------:R-:W-:Y:S01]  /*19e0*/  SHF.L.U32 R165, R4, 0x10, RZ ;  /* 0x0000001004a57819 */ /* 0x000fe200000006ff */
[----:B------:R-:W-:Y:S06]  /*19f0*/  @P2 BRA `(.L_x_27034) ;  /* 0x00000000000c2947 */ /* 0x000fec0003800000 */
[----:B------:R-:W-:Y:S05]  /*1a00*/  @!P1 BRA `(.L_x_27035) ;  /* 0x0000000000189947 */ /* 0x000fea0003800000 */
[----:B-----5:R-:W-:Y:S01]  /*1a10*/  FADD.FTZ R165, R149, R165 ;  /* 0x000000a595a57221 */ /* 0x020fe20000010000 */
[----:B------:R-:W-:Y:S06]  /*1a20*/  BRA `(.L_x_27035) ;  /* 0x0000000000107947 */ /* 0x000fec0003800000 */
.L_x_27034:
[----:B-----5:R-:W-:-:S04]  /*1a30*/  PRMT R4, R142, 0x7632, R4 ;  /* 0x000076328e047816 */ /* 0x020fc80000000004 */
[----:B------:R-:W-:-:S05]  /*1a40*/  SHF.L.U32 R4, R4, 0x10, RZ ;  /* 0x0000001004047819 */ /* 0x000fca00000006ff */
[----:B------:R-:W-:-:S04]  /*1a50*/  FADD.FTZ R165, R4, R165 ;  /* 0x000000a504a57221 */ /* 0x000fc80000010000 */
[----:B------:R-:W-:-:S07]  /*1a60*/  @P1 FADD.FTZ R165, R149, R165 ;  /* 0x000000a595a51221 */ /* 0x000fce0000010000 */
.L_x_27035:
[C---:B------:R-:W-:Y:S02]  /*1a70*/  PRMT R4, R167.reuse, 0x7632, R4 ;  /* 0x00007632a7047816 */ /* 0x040fe40000000004 */
[----:B------:R-:W-:Y:S01]  /*1a80*/  SHF.L.U32 R166, R167, 0x10, RZ ;  /* 0x00000010a7a67819 */ /* 0x000fe200000006ff */
[----:B------:R-:W-:Y:S06]  /*1a90*/  @P2 BRA `(.L_x_27036) ;  /* 0x00000000000c2947 */ /* 0x000fec0003800000 */
[----:B------:R-:W-:Y:S05]  /*1aa0*/  @!P1 BRA `(.L_x_27037) ;  /* 0x0000000000149947 */ /* 0x000fea0003800000 */
[----:B-----5:R-:W-:Y:S01]  /*1ab0*/  FADD.FTZ R166, R150, R166 ;  /* 0x000000a696a67221 */ /* 0x020fe20000010000 */
[----:B------:R-:W-:Y:S06]  /*1ac0*/  BRA `(.L_x_27037) ;  /* 0x00000000000c7947 */ /* 0x000fec0003800000 */
.L_x_27036:
[----:B-----5:R-:W-:-:S05]  /*1ad0*/  SHF.L.U32 R6, R143, 0x10, RZ ;  /* 0x000000108f067819 */ /* 0x020fca00000006ff */
[----:B------:R-:W-:-:S04]  /*1ae0*/  FADD.FTZ R166, R6, R166 ;  /* 0x000000a606a67221 */ /* 0x000fc80000010000 */
[----:B------:R-:W-:-:S07]  /*1af0*/  @P1 FADD.FTZ R166, R150, R166 ;  /* 0x000000a696a61221 */ /* 0x000fce0000010000 */
.L_x_27037:
[----:B------:R-:W-:Y:S01]  /*1b00*/  SHF.L.U32 R167, R4, 0x10, RZ ;  /* 0x0000001004a77819 */ /* 0x000fe200000006ff */
[----:B------:R-:W-:Y:S06]  /*1b10*/  @P2 BRA `(.L_x_27038) ;  /* 0x00000000000c2947 */ /* 0x000fec0003800000 */
[----:B------:R-:W-:Y:S05]  /*1b20*/  @!P1 BRA `(.L_x_27039) ;  /* 0x0000000000189947 */ /* 0x000fea0003800000 */
[----:B-----5:R-:W-:Y:S01]  /*1b30*/  FADD.FTZ R167, R151, R167 ;  /* 0x000000a797a77221 */ /* 0x020fe20000010000 */
[----:B------:R-:W-:Y:S06]  /*1b40*/  BRA `(.L_x_27039) ;  /* 0x0000000000107947 */ /* 0x000fec0003800000 */
.L_x_27038:
[----:B-----5:R-:W-:-:S04]  /*1b50*/  PRMT R4, R143, 0x7632, R4 ;  /* 0x000076328f047816 */ /* 0x020fc80000000004 */
[----:B------:R-:W-:-:S05]  /*1b60*/  SHF.L.U32 R4, R4, 0x10, RZ ;  /* 0x0000001004047819 */ /* 0x000fca00000006ff */
[----:B------:R-:W-:-:S04]  /*1b70*/  FADD.FTZ R167, R4, R167 ;  /* 0x000000a704a77221 */ /* 0x000fc80000010000 */
[----:B------:R-:W-:-:S07]  /*1b80*/  @P1 FADD.FTZ R167, R151, R167 ;  /* 0x000000a797a71221 */ /* 0x000fce0000010000 */
.L_x_27039:
[----:B------:R-:W-:-:S04]  /*1b90*/  LEA R6, P1, R3, UR10, 0x5 ;  /* 0x0000000a03067c11 */ /* 0x000fc8000f8228ff */
[C---:B------:R-:W-:Y:S02]  /*1ba0*/  LEA.HI.X R7, R3.reuse, UR11, RZ, 0x5, P1 ;  /* 0x0000000b03077c11 */ /* 0x040fe400088f2cff */
[----:B------:R-:W-:-:S03]  /*1bb0*/  IADD3 R3, R3, 0x20, RZ ;  /* 0x0000002003037810 */ /* 0x000fc60007ffe0ff */
[----:B------:R1:W-:Y:S04]  /*1bc0*/  STG.E.128 desc[UR4][R6.64], R160 ;  /* 0x000000a006007986 */ /* 0x0003e8000c101d04 */
[----:B------:R1:W-:Y:S02]  /*1bd0*/  STG.E.128 desc[UR4][R6.64+0x10], R164 ;  /* 0x000010a406007986 */ /* 0x0003e4000c101d04 */
.L_x_27023:
[----:B------:R-:W-:Y:S05]  /*1be0*/  BSYNC B0 ;  /* 0x0000000000007941 */ /* 0x000fea0003800000 */
.L_x_27022:
        /* <DEDUP_REMOVED lines=25> */
.L_x_27042:
[----:B-----5:R-:W-:-:S05]  /*1d80*/  SHF.L.U32 R6, R140, 0x10, RZ ;  /* 0x000000108c067819 */ /* 0x020fca00000006ff */
[----:B------:R-:W-:-:S04]  /*1d90*/  FADD.FTZ R168, R6, R168 ;  /* 0x000000a806a87221 */ /* 0x000fc80000010000 */
[----:B------:R-:W-:-:S07]  /*1da0*/  @P1 FADD.FTZ R168, R144, R168 ;  /* 0x000000a890a81221 */ /* 0x000fce0000010000 */
.L_x_27043:
[----:B------:R-:W-:Y:S01]  /*1db0*/  SHF.L.U32 R169, R4, 0x10, RZ ;  /* 0x0000001004a97819 */ /* 0x000fe200000006ff */
[----:B------:R-:W-:Y:S06]  /*1dc0*/  @P2 BRA `(.L_x_27044) ;  /* 0x00000000000c2947 */ /* 0x000fec0003800000 */
[----:B------:R-:W-:Y:S05]  /*1dd0*/  @!P1 BRA `(.L_x_27045) ;  /* 0x0000000000189947 */ /* 0x000fea0003800000 */
[----:B-----5:R-:W-:Y:S01]  /*1de0*/  FADD.FTZ R169, R145, R169 ;  /* 0x000000a991a97221 */ /* 0x020fe20000010000 */
[----:B------:R-:W-:Y:S06]  /*1df0*/  BRA `(.L_x_27045) ;  /* 0x0000000000107947 */ /* 0x000fec0003800000 */
.L_x_27044:
[----:B-----5:R-:W-:-:S04]  /*1e00*/  PRMT R4, R140, 0x7632, R4 ;  /* 0x000076328c047816 */ /* 0x020fc80000000004 */
[----:B------:R-:W-:-:S05]  /*1e10*/  SHF.L.U32 R4, R4, 0x10, RZ ;  /* 0x0000001004047819 */ /* 0x000fca00000006ff */
[----:B------:R-:W-:-:S04]  /*1e20*/  FADD.FTZ R169, R4, R169 ;  /* 0x000000a904a97221 */ /* 0x000fc80000010000 */
[----:B------:R-:W-:-:S07]  /*1e30*/  @P1 FADD.FTZ R169, R145, R169 ;  /* 0x000000a991a91221 */ /* 0x000fce0000010000 */
.L_x_27045:
[C---:B------:R-:W-:Y:S02]  /*1e40*/  PRMT R4, R173.reuse, 0x7632, R4 ;  /* 0x00007632ad047816 */ /* 0x040fe40000000004 */
[----:B------:R-:W-:Y:S01]  /*1e50*/  SHF.L.U32 R170, R173, 0x10, RZ ;  /* 0x00000010adaa7819 */ /* 0x000fe200000006ff */
[----:B------:R-:W-:Y:S06]  /*1e60*/  @P2 BRA `(.L_x_27046) ;  /* 0x00000000000c2947 */ /* 0x000fec0003800000 */
[----:B------:R-:W-:Y:S05]  /*1e70*/  @!P1 BRA `(.L_x_27047) ;  /* 0x0000000000149947 */ /* 0x000fea0003800000 */
[----:B-----5:R-:W-:Y:S01]  /*1e80*/  FADD.FTZ R170, R146, R170 ;  /* 0x000000aa92aa7221 */ /* 0x020fe20000010000 */
[----:B------:R-:W-:Y:S06]  /*1e90*/  BRA `(.L_x_27047) ;  /* 0x00000000000c7947 */ /* 0x000fec0003800000 */
.L_x_27046:
[----:B-----5:R-:W-:-:S05]  /*1ea0*/  SHF.L.U32 R6, R141, 0x10, RZ ;  /* 0x000000108d067819 */ /* 0x020fca00000006ff */
[----:B------:R-:W-:-:S04]  /*1eb0*/  FADD.FTZ R170, R6, R170 ;  /* 0x000000aa06aa7221 */ /* 0x000fc80000010000 */
[----:B------:R-:W-:-:S07]  /*1ec0*/  @P1 FADD.FTZ R170, R146, R170 ;  /* 0x000000aa92aa1221 */ /* 0x000fce0000010000 */
.L_x_27047:
[----:B------:R-:W-:Y:S01]  /*1ed0*/  SHF.L.U32 R171, R4, 0x10, RZ ;  /* 0x0000001004ab7819 */ /* 0x000fe200000006ff */
[----:B------:R-:W-:Y:S06]  /*1ee0*/  @P2 BRA `(.L_x_27048) ;  /* 0x00000000000c2947 */ /* 0x000fec0003800000 */
[----:B------:R-:W-:Y:S05]  /*1ef0*/  @!P1 BRA `(.L_x_27049) ;  /* 0x0000000000189947 */ /* 0x000fea0003800000 */
[----:B-----5:R-:W-:Y:S01]  /*1f00*/  FADD.FTZ R171, R147, R171 ;  /* 0x000000ab93ab7221 */ /* 0x020fe20000010000 */
[----:B------:R-:W-:Y:S06]  /*1f10*/  BRA `(.L_x_27049) ;  /* 0x0000000000107947 */ /* 0x000fec0003800000 */
.L_x_27048:
[----:B-----5:R-:W-:-:S04]  /*1f20*/  PRMT R4, R141, 0x7632, R4 ;  /* 0x000076328d047816 */ /* 0x020fc80000000004 */
[----:B------:R-:W-:-:S05]  /*1f30*/  SHF.L.U32 R4, R4, 0x10, RZ ;  /* 0x0000001004047819 */ /* 0x000fca00000006ff */
[----:B------:R-:W-:-:S04]  /*1f40*/  FADD.FTZ R171, R4, R171 ;  /* 0x000000ab04ab7221 */ /* 0x000fc80000010000 */
[----:B------:R-:W-:-:S07]  /*1f50*/  @P1 FADD.FTZ R171, R147, R171 ;  /* 0x000000ab93ab1221 */ /* 0x000fce0000010000 */
.L_x_27049:
[C---:B------:R-:W-:Y:S02]  /*1f60*/  PRMT R4, R174.reuse, 0x7632, R4 ;  /* 0x00007632ae047816 */ /* 0x040fe40000000004 */
[----:B------:R-:W-:Y:S01]  /*1f70*/  SHF.L.U32 R172, R174, 0x10, RZ ;  /* 0x00000010aeac7819 */ /* 0x000fe200000006ff */
[----:B------:R-:W-:Y:S06]  /*1f80*/  @P2 BRA `(.L_x_27050) ;  /* 0x00000000000c2947 */ /* 0x000fec0003800000 */
[----:B------:R-:W-:Y:S05]  /*1f90*/  @!P1 BRA `(.L_x_27051) ;  /* 0x0000000000149947 */ /* 0x000fea0003800000 */
[----:B-----5:R-:W-:Y:S01]  /*1fa0*/  FADD.FTZ R172, R148, R172 ;  /* 0x000000ac94ac7221 */ /* 0x020fe20000010000 */
[----:B------:R-:W-:Y:S06]  /*1fb0*/  BRA `(.L_x_27051) ;  /* 0x00000000000c7947 */ /* 0x000fec0003800000 */
.L_x_27050:
[----:B-----5:R-:W-:-:S05]  /*1fc0*/  SHF.L.U32 R6, R142, 0x10, RZ ;  /* 0x000000108e067819 */ /* 0x020fca00000006ff */
[----:B------:R-:W-:-:S04]  /*1fd0*/  FADD.FTZ R172, R6, R172 ;  /* 0x000000ac06ac7221 */ /* 0x000fc80000010000 */
[----:B------:R-:W-:-:S07]  /*1fe0*/  @P1 FADD.FTZ R172, R148, R172 ;  /* 0x000000ac94ac1221 */ /* 0x000fce0000010000 */
.L_x_27051:
[----:B------:R-:W-:Y:S01]  /*1ff0*/  SHF.L.U32 R173, R4, 0x10, RZ ;  /* 0x0000001004ad7819 */ /* 0x000fe200000006ff */
[----:B------:R-:W-:Y:S06]  /*2000*/  @P2 BRA `(.L_x_27052) ;  /* 0x00000000000c2947 */ /* 0x000fec0003800000 */
[----:B------:R-:W-:Y:S05]  /*2010*/  @!P1 BRA `(.L_x_27053) ;  /* 0x0000000000189947 */ /* 0x000fea0003800000 */
[----:B-----5:R-:W-:Y:S01]  /*2020*/  FADD.FTZ R173, R149, R173 ;  /* 0x000000ad95ad7221 */ /* 0x020fe20000010000 */
[----:B------:R-:W-:Y:S06]  /*2030*/  BRA `(.L_x_27053) ;  /* 0x0000000000107947 */ /* 0x000fec0003800000 */
.L_x_27052:
[----:B-----5:R-:W-:-:S04]  /*2040*/  PRMT R4, R142, 0x7632, R4 ;  /* 0x000076328e047816 */ /* 0x020fc80000000004 */
[----:B------:R-:W-:-:S05]  /*2050*/  SHF.L.U32 R4, R4, 0x10, RZ ;  /* 0x0000001004047819 */ /* 0x000fca00000006ff */
[----:B------:R-:W-:-:S04]  /*2060*/  FADD.FTZ R173, R4, R173 ;  /* 0x000000ad04ad7221 */ /* 0x000fc80000010000 */
[----:B------:R-:W-:-:S07]  /*2070*/  @P1 FADD.FTZ R173, R149, R173 ;  /* 0x000000ad95ad1221 */ /* 0x000fce0000010000 */
.L_x_27053:
[C---:B------:R-:W-:Y:S02]  /*2080*/  PRMT R4, R175.reuse, 0x7632, R4 ;  /* 0x00007632af047816 */ /* 0x040fe40000000004 */
[----:B------:R-:W-:Y:S01]  /*2090*/  SHF.L.U32 R174, R175, 0x10, RZ ;  /* 0x00000010afae7819 */ /* 0x000fe200000006ff */
[----:B------:R-:W-:Y:S06]  /*20a0*/  @P2 BRA `(.L_x_27054) ;  /* 0x00000000000c2947 */ /* 0x000fec0003800000 */
[----:B------:R-:W-:Y:S05]  /*20b0*/  @!P1 BRA `(.L_x_27055) ;  /* 0x0000000000149947 */ /* 0x000fea0003800000 */
[----:B-----5:R-:W-:Y:S01]  /*20c0*/  FADD.FTZ R174, R150, R174 ;  /* 0x000000ae96ae7221 */ /* 0x020fe20000010000 */
[----:B------:R-:W-:Y:S06]  /*20d0*/  BRA `(.L_x_27055) ;  /* 0x00000000000c7947 */ /* 0x000fec0003800000 */
.L_x_27054:
[----:B-----5:R-:W-:-:S05]  /*20e0*/  SHF.L.U32 R6, R143, 0x10, RZ ;  /* 0x000000108f067819 */ /* 0x020fca00000006ff */
[----:B------:R-:W-:-:S04]  /*20f0*/  FADD.FTZ R174, R6, R174 ;  /* 0x000000ae06ae7221 */ /* 0x000fc80000010000 */
[----:B------:R-:W-:-:S07]  /*2100*/  @P1 FADD.FTZ R174, R150, R174 ;  /* 0x000000ae96ae1221 */ /* 0x000fce0000010000 */
.L_x_27055:
[----:B------:R-:W-:Y:S01]  /*2110*/  SHF.L.U32 R175, R4, 0x10, RZ ;  /* 0x0000001004af7819 */ /* 0x000fe200000006ff */
[----:B------:R-:W-:Y:S06]  /*2120*/  @P2 BRA `(.L_x_27056) ;  /* 0x00000000000c2947 */ /* 0x000fec0003800000 */
[----:B------:R-:W-:Y:S05]  /*2130*/  @!P1 BRA `(.L_x_27057) ;  /* 0x0000000000189947 */ /* 0x000fea0003800000 */
[----:B-----5:R-:W-:Y:S01]  /*2140*/  FADD.FTZ R175, R151, R175 ;  /* 0x000000af97af7221 */ /* 0x020fe20000010000 */
[----:B------:R-:W-:Y:S06]  /*2150*/  BRA `(.L_x_27057) ;  /* 0x0000000000107947 */ /* 0x000fec0003800000 */
.L_x_27056:
[----:B-----5:R-:W-:-:S04]  /*2160*/  PRMT R4, R143, 0x7632, R4 ;  /* 0x000076328f047816 */ /* 0x020fc80000000004 */
[----:B------:R-:W-:-:S05]  /*2170*/  SHF.L.U32 R4, R4, 0x10, RZ ;  /* 0x0000001004047819 */ /* 0x000fca00000006ff */
[----:B------:R-:W-:-:S04]  /*2180*/  FADD.FTZ R175, R4, R175 ;  /* 0x000000af04af7221 */ /* 0x000fc80000010000 */
[----:B------:R-:W-:-:S07]  /*2190*/  @P1 FADD.FTZ R175, R151, R175 ;  /* 0x000000af97af1221 */ /* 0x000fce0000010000 */
.L_x_27057:
[----:B------:R-:W-:-:S04]  /*21a0*/  LEA R6, P1, R3, UR10, 0x5 ;  /* 0x0000000a03067c11 */ /* 0x000fc8000f8228ff */
[C---:B------:R-:W-:Y:S02]  /*21b0*/  LEA.HI.X R7, R3.reuse, UR11, RZ, 0x5, P1 ;  /* 0x0000000b03077c11 */ /* 0x040fe400088f2cff */
[----:B------:R-:W-:-:S03]  /*21c0*/  IADD3 R3, R3, 0x20, RZ ;  /* 0x0000002003037810 */ /* 0x000fc60007ffe0ff */
[----:B------:R2:W-:Y:S04]  /*21d0*/  STG.E.128 desc[UR4][R6.64], R168 ;  /* 0x000000a806007986 */ /* 0x0005e8000c101d04 */
[----:B------:R2:W-:Y:S02]  /*21e0*/  STG.E.128 desc[UR4][R6.64+0x10], R172 ;  /* 0x000010ac06007986 */ /* 0x0005e4000c101d04 */
.L_x_27041:
[----:B------:R-:W-:Y:S05]  /*21f0*/  BSYNC B0 ;  /* 0x0000000000007941 */ /* 0x000fea0003800000 */
.L_x_27040:
        /* <DEDUP_REMOVED lines=25> */
.L_x_27060:
[----:B-----5:R-:W-:-:S05]  /*2390*/  SHF.L.U32 R6, R140, 0x10, RZ ;  /* 0x000000108c067819 */ /* 0x020fca00000006ff */
[----:B------:R-:W-:-:S04]  /*23a0*/  FADD.FTZ R176, R6, R176 ;  /* 0x000000b006b07221 */ /* 0x000fc80000010000 */
[----:B------:R-:W-:-:S07]  /*23b0*/  @P1 FADD.FTZ R176, R144, R176 ;  /* 0x000000b090b01221 */ /* 0x000fce0000010000 */
.L_x_27061:
[----:B------:R-:W-:Y:S01]  /*23c0*/  SHF.L.U32 R177, R4, 0x10, RZ ;  /* 0x0000001004b17819 */ /* 0x000fe200000006ff */
[----:B------:R-:W-:Y:S06]  /*23d0*/  @P2 BRA `(.L_x_27062) ;  /* 0x00000000000c2947 */ /* 0x000fec0003800000 */
[----:B------:R-:W-:Y:S05]  /*23e0*/  @!P1 BRA `(.L_x_27063) ;  /* 0x0000000000189947 */ /* 0x000fea0003800000 */
[----:B-----5:R-:W-:Y:S01]  /*23f0*/  FADD.FTZ R177, R145, R177 ;  /* 0x000000b191b17221 */ /* 0x020fe20000010000 */
[----:B------:R-:W-:Y:S06]  /*2400*/  BRA `(.L_x_27063) ;  /* 0x0000000000107947 */ /* 0x000fec0003800000 */
.L_x_27062:
[----:B-----5:R-:W-:-:S04]  /*2410*/  PRMT R4, R140, 0x7632, R4 ;  /* 0x000076328c047816 */ /* 0x020fc80000000004 */
[----:B------:R-:W-:-:S05]  /*2420*/  SHF.L.U32 R4, R4, 0x10, RZ ;  /* 0x0000001004047819 */ /* 0x000fca00000006ff */
[----:B------:R-:W-:-:S04]  /*2430*/  FADD.FTZ R177, R4, R177 ;  /* 0x000000b104b17221 */ /* 0x000fc80000010000 */
[----:B------:R-:W-:-:S07]  /*2440*/  @P1 FADD.FTZ R177, R145, R177 ;  /* 0x000000b191b11221 */ /* 0x000fce0000010000 */
.L_x_27063:
[C---:B------:R-:W-:Y:S02]  /*2450*/  PRMT R4, R181.reuse, 0x7632, R4 ;  /* 0x00007632b5047816 */ /* 0x040fe40000000004 */
[----:B------:R-:W-:Y:S01]  /*2460*/  SHF.L.U32 R178, R181, 0x10, RZ ;  /* 0x00000010b5b27819 */ /* 0x000fe200000006ff */
[----:B------:R-:W-:Y:S06]  /*2470*/  @P2 BRA `(.L_x_27064) ;  /* 0x00000000000c2947 */ /* 0x000fec0003800000 */
[----:B------:R-:W-:Y:S05]  /*2480*/  @!P1 BRA `(.L_x_27065) ;  /* 0x0000000000149947 */ /* 0x000fea0003800000 */
[----:B-----5:R-:W-:Y:S01]  /*2490*/  FADD.FTZ R178, R146, R178 ;  /* 0x000000b292b27221 */ /* 0x020fe20000010000 */
[----:B------:R-:W-:Y:S06]  /*24a0*/  BRA `(.L_x_27065) ;  /* 0x00000000000c7947 */ /* 0x000fec0003800000 */
.L_x_27064:
[----:B-----5:R-:W-:-:S05]  /*24b0*/  SHF.L.U32 R6, R141, 0x10, RZ ;  /* 0x000000108d067819 */ /* 0x020fca00000006ff */
[----:B------:R-:W-:-:S04]  /*24c0*/  FADD.FTZ R178, R6, R178 ;  /* 0x000000b206b27221 */ /* 0x000fc80000010000 */
[----:B------:R-:W-:-:S07]  /*24d0*/  @P1 FADD.FTZ R178, R146, R178 ;  /* 0x000000b292b21221 */ /* 0x000fce0000010000 */
.L_x_27065:
[----:B------:R-:W-:Y:S01]  /*24e0*/  SHF.L.U32 R179, R4, 0x10, RZ ;  /* 0x0000001004b37819 */ /* 0x000fe200000006ff */
[----:B------:R-:W-:Y:S06]  /*24f0*/  @P2 BRA `(.L_x_27066) ;  /* 0x00000000000c2947 */ /* 0x000fec0003800000 */
[----:B------:R-:W-:Y:S05]  /*2500*/  @!P1 BRA `(.L_x_27067) ;  /* 0x0000000000189947 */ /* 0x000fea0003800000 */
[----:B-----5:R-:W-:Y:S01]  /*2510*/  FADD.FTZ R179, R147, R179 ;  /* 0x000000b393b37221 */ /* 0x020fe20000010000 */
[----:B------:R-:W-:Y:S06]  /*2520*/  BRA `(.L_x_27067) ;  /* 0x0000000000107947 */ /* 0x000fec0003800000 */
.L_x_27066:
[----:B-----5:R-:W-:-:S04]  /*2530*/  PRMT R4, R141, 0x7632, R4 ;  /* 0x000076328d047816 */ /* 0x020fc80000000004 */
[----:B------:R-:W-:-:S05]  /*2540*/  SHF.L.U32 R4, R4, 0x10, RZ ;  /* 0x0000001004047819 */ /* 0x000fca00000006ff */
[----:B------:R-:W-:-:S04]  /*2550*/  FADD.FTZ R179, R4, R179 ;  /* 0x000000b304b37221 */ /* 0x000fc80000010000 */
[----:B------:R-:W-:-:S07]  /*2560*/  @P1 FADD.FTZ R179, R147, R179 ;  /* 0x000000b393b31221 */ /* 0x000fce0000010000 */
.L_x_27067:
[C---:B------:R-:W-:Y:S02]  /*2570*/  PRMT R4, R182.reuse, 0x7632, R4 ;  /* 0x00007632b6047816 */ /* 0x040fe40000000004 */
[----:B------:R-:W-:Y:S01]  /*2580*/  SHF.L.U32 R180, R182, 0x10, RZ ;  /* 0x00000010b6b47819 */ /* 0x000fe200000006ff */
[----:B------:R-:W-:Y:S06]  /*2590*/  @P2 BRA `(.L_x_27068) ;  /* 0x00000000000c2947 */ /* 0x000fec0003800000 */
[----:B------:R-:W-:Y:S05]  /*25a0*/  @!P1 BRA `(.L_x_27069) ;  /* 0x0000000000149947 */ /* 0x000fea0003800000 */
[----:B-----5:R-:W-:Y:S01]  /*25b0*/  FADD.FTZ R180, R148, R180 ;  /* 0x000000b494b47221 */ /* 0x020fe20000010000 */
[----:B------:R-:W-:Y:S06]  /*25c0*/  BRA `(.L_x_27069) ;  /* 0x00000000000c7947 */ /* 0x000fec0003800000 */
.L_x_27068:
[----:B-----5:R-:W-:-:S05]  /*25d0*/  SHF.L.U32 R6, R142, 0x10, RZ ;  /* 0x000000108e067819 */ /* 0x020fca00000006ff */
[----:B------:R-:W-:-:S04]  /*25e0*/  FADD.FTZ R180, R6, R180 ;  /* 0x000000b406b47221 */ /* 0x000fc80000010000 */
[----:B------:R-:W-:-:S07]  /*25f0*/  @P1 FADD.FTZ R180, R148, R180 ;  /* 0x000000b494b41221 */ /* 0x000fce0000010000 */
.L_x_27069:
[----:B------:R-:W-:Y:S01]  /*2600*/  SHF.L.U32 R181, R4, 0x10, RZ ;  /* 0x0000001004b57819 */ /* 0x000fe200000006ff */
[----:B------:R-:W-:Y:S06]  /*2610*/  @P2 BRA `(.L_x_27070) ;  /* 0x00000000000c2947 */ /* 0x000fec0003800000 */
[----:B------:R-:W-:Y:S05]  /*2620*/  @!P1 BRA `(.L_x_27071) ;  /* 0x0000000000189947 */ /* 0x000fea0003800000 */
[----:B-----5:R-:W-:Y:S01]  /*2630*/  FADD.FTZ R181, R149, R181 ;  /* 0x000000b595b57221 */ /* 0x020fe20000010000 */
[----:B------:R-:W-:Y:S06]  /*2640*/  BRA `(.L_x_27071) ;  /* 0x0000000000107947 */ /* 0x000fec0003800000 */
.L_x_27070:
[----:B-----5:R-:W-:-:S04]  /*2650*/  PRMT R4, R142, 0x7632, R4 ;  /* 0x000076328e047816 */ /* 0x020fc80000000004 */
[----:B------:R-:W-:-:S05]  /*2660*/  SHF.L.U32 R4, R4, 0x10, RZ ;  /* 0x0000001004047819 */ /* 0x000fca00000006ff */
[----:B------:R-:W-:-:S04]  /*2670*/  FADD.FTZ R181, R4, R181 ;  /* 0x000000b504b57221 */ /* 0x000fc80000010000 */
[----:B------:R-:W-:-:S07]  /*2680*/  @P1 FADD.FTZ R181, R149, R181 ;  /* 0x000000b595b51221 */ /* 0x000fce0000010000 */
.L_x_27071:
[C---:B------:R-:W-:Y:S02]  /*2690*/  PRMT R4, R183.reuse, 0x7632, R4 ;  /* 0x00007632b7047816 */ /* 0x040fe40000000004 */
[----:B------:R-:W-:Y:S01]  /*26a0*/  SHF.L.U32 R182, R183, 0x10, RZ ;  /* 0x00000010b7b67819 */ /* 0x000fe200000006ff */
[----:B------:R-:W-:Y:S06]  /*26b0*/  @P2 BRA `(.L_x_27072) ;  /* 0x00000000000c2947 */ /* 0x000fec0003800000 */
[----:B------:R-:W-:Y:S05]  /*26c0*/  @!P1 BRA `(.L_x_27073) ;  /* 0x0000000000149947 */ /* 0x000fea0003800000 */
[----:B-----5:R-:W-:Y:S01]  /*26d0*/  FADD.FTZ R182, R150, R182 ;  /* 0x000000b696b67221 */ /* 0x020fe20000010000 */
[----:B------:R-:W-:Y:S06]  /*26e0*/  BRA `(.L_x_27073) ;  /* 0x00000000000c7947 */ /* 0x000fec0003800000 */
.L_x_27072:
[----:B-----5:R-:W-:-:S05]  /*26f0*/  SHF.L.U32 R6, R143, 0x10, RZ ;  /* 0x000000108f067819 */ /* 0x020fca00000006ff */
[----:B------:R-:W-:-:S04]  /*2700*/  FADD.FTZ R182, R6, R182 ;  /* 0x000000b606b67221 */ /* 0x000fc80000010000 */
[----:B------:R-:W-:-:S07]  /*2710*/  @P1 FADD.FTZ R182, R150, R182 ;  /* 0x000000b696b61221 */ /* 0x000fce0000010000 */
.L_x_27073:
[----:B------:R-:W-:Y:S01]  /*2720*/  SHF.L.U32 R183, R4, 0x10, RZ ;  /* 0x0000001004b77819 */ /* 0x000fe200000006ff */
[----:B------:R-:W-:Y:S06]  /*2730*/  @P2 BRA `(.L_x_27074) ;  /* 0x00000000000c2947 */ /* 0x000fec0003800000 */
[----:B------:R-:W-:Y:S05]  /*2740*/  @!P1 BRA `(.L_x_27075) ;  /* 0x0000000000189947 */ /* 0x000fea0003800000 */
[----:B-----5:R-:W-:Y:S01]  /*2750*/  FADD.FTZ R183, R151, R183 ;  /* 0x000000b797b77221 */ /* 0x020fe20000010000 */
[----:B------:R-:W-:Y:S06]  /*2760*/  BRA `(.L_x_27075) ;  /* 0x0000000000107947 */ /* 0x000fec0003800000 */
.L_x_27074:
[----:B-----5:R-:W-:-:S04]  /*2770*/  PRMT R4, R143, 0x7632, R4 ;  /* 0x000076328f047816 */ /* 0x020fc80000000004 */
[----:B------:R-:W-:-:S05]  /*2780*/  SHF.L.U32 R4, R4, 0x10, RZ ;  /* 0x0000001004047819 */ /* 0x000fca00000006ff */
[----:B------:R-:W-:-:S04]  /*2790*/  FADD.FTZ R183, R4, R183 ;  /* 0x000000b704b77221 */ /* 0x000fc80000010000 */
[----:B------:R-:W-:-:S07]  /*27a0*/  @P1 FADD.FTZ R183, R151, R183 ;  /* 0x000000b797b71221 */ /* 0x000fce0000010000 */
.L_x_27075:
[----:B------:R-:W-:-:S04]  /*27b0*/  LEA R6, P1, R3, UR10, 0x5 ;  /* 0x0000000a03067c11 */ /* 0x000fc8000f8228ff */
[C---:B------:R-:W-:Y:S02]  /*27c0*/  LEA.HI.X R7, R3.reuse, UR11, RZ, 0x5, P1 ;  /* 0x0000000b03077c11 */ /* 0x040fe400088f2cff */
[----:B------:R-:W-:-:S03]  /*27d0*/  IADD3 R3, R3, 0x20, RZ ;  /* 0x0000002003037810 */ /* 0x000fc60007ffe0ff */
[----:B------:R3:W-:Y:S04]  /*27e0*/  STG.E.128 desc[UR4][R6.64], R176 ;  /* 0x000000b006007986 */ /* 0x0007e8000c101d04 */
[----:B------:R3:W-:Y:S02]  /*27f0*/  STG.E.128 desc[UR4][R6.64+0x10], R180 ;  /* 0x000010b406007986 */ /* 0x0007e4000c101d04 */
.L_x_27059:
[----:B------:R-:W-:Y:S05]  /*2800*/  BSYNC B0 ;  /* 0x0000000000007941 */ /* 0x000fea0003800000 */
.L_x_27058:
        /* <DEDUP_REMOVED lines=25> */
.L_x_27078:
[----:B-----5:R-:W-:-:S05]  /*29a0*/  SHF.L.U32 R6, R140, 0x10, RZ ;  /* 0x000000108c067819 */ /* 0x020fca00000006ff */
[----:B------:R-:W-:-:S04]  /*29b0*/  FADD.FTZ R184, R6, R184 ;  /* 0x000000b806b87221 */ /* 0x000fc80000010000 */
[----:B------:R-:W-:-:S07]  /*29c0*/  @P1 FADD.FTZ R184, R144, R184 ;  /* 0x000000b890b81221 */ /* 0x000fce0000010000 */
.L_x_27079:
[----:B------:R-:W-:Y:S01]  /*29d0*/  SHF.L.U32 R185, R4, 0x10, RZ ;  /* 0x0000001004b97819 */ /* 0x000fe200000006ff */
[----:B------:R-:W-:Y:S06]  /*29e0*/  @P2 BRA `(.L_x_27080) ;  /* 0x00000000000c2947 */ /* 0x000fec0003800000 */
[----:B------:R-:W-:Y:S05]  /*29f0*/  @!P1 BRA `(.L_x_27081) ;  /* 0x0000000000189947 */ /* 0x000fea0003800000 */
[----:B-----5:R-:W-:Y:S01]  /*2a00*/  FADD.FTZ R185, R145, R185 ;  /* 0x000000b991b97221 */ /* 0x020fe20000010000 */
[----:B------:R-:W-:Y:S06]  /*2a10*/  BRA `(.L_x_27081) ;  /* 0x0000000000107947 */ /* 0x000fec0003800000 */
.L_x_27080:
[----:B-----5:R-:W-:-:S04]  /*2a20*/  PRMT R4, R140, 0x7632, R4 ;  /* 0x000076328c047816 */ /* 0x020fc80000000004 */
[----:B------:R-:W-:-:S05]  /*2a30*/  SHF.L.U32 R4, R4, 0x10, RZ ;  /* 0x0000001004047819 */ /* 0x000fca00000006ff */
[----:B------:R-:W-:-:S04]  /*2a40*/  FADD.FTZ R185, R4, R185 ;  /* 0x000000b904b97221 */ /* 0x000fc80000010000 */
[----:B------:R-:W-:-:S07]  /*2a50*/  @P1 FADD.FTZ R185, R145, R185 ;  /* 0x000000b991b91221 */ /* 0x000fce0000010000 */
.L_x_27081:
[C---:B------:R-:W-:Y:S02]  /*2a60*/  PRMT R4, R189.reuse, 0x7632, R4 ;  /* 0x00007632bd047816 */ /* 0x040fe40000000004 */
[----:B------:R-:W-:Y:S01]  /*2a70*/  SHF.L.U32 R186, R189, 0x10, RZ ;  /* 0x00000010bdba7819 */ /* 0x000fe200000006ff */
[----:B------:R-:W-:Y:S06]  /*2a80*/  @P2 BRA `(.L_x_27082) ;  /* 0x00000000000c2947 */ /* 0x000fec0003800000 */
[----:B------:R-:W-:Y:S05]  /*2a90*/  @!P1 BRA `(.L_x_27083) ;  /* 0x0000000000149947 */ /* 0x000fea0003800000 */
[----:B-----5:R-:W-:Y:S01]  /*2aa0*/  FADD.FTZ R186, R146, R186 ;  /* 0x000000ba92ba7221 */ /* 0x020fe20000010000 */
[----:B------:R-:W-:Y:S06]  /*2ab0*/  BRA `(.L_x_27083) ;  /* 0x00000000000c7947 */ /* 0x000fec0003800000 */
.L_x_27082:
[----:B-----5:R-:W-:-:S05]  /*2ac0*/  SHF.L.U32 R6, R141, 0x10, RZ ;  /* 0x000000108d067819 */ /* 0x020fca00000006ff */
[----:B------:R-:W-:-:S04]  /*2ad0*/  FADD.FTZ R186, R6, R186 ;  /* 0x000000ba06ba7221 */ /* 0x000fc80000010000 */
[----:B------:R-:W-:-:S07]  /*2ae0*/  @P1 FADD.FTZ R186, R146, R186 ;  /* 0x000000ba92ba1221 */ /* 0x000fce0000010000 */
.L_x_27083:
[----:B------:R-:W-:Y:S01]  /*2af0*/  SHF.L.U32 R187, R4, 0x10, RZ ;  /* 0x0000001004bb7819 */ /* 0x000fe200000006ff */
[----:B------:R-:W-:Y:S06]  /*2b00*/  @P2 BRA `(.L_x_27084) ;  /* 0x00000000000c2947 */ /* 0x000fec0003800000 */
[----:B------:R-:W-:Y:S05]  /*2b10*/  @!P1 BRA `(.L_x_27085) ;  /* 0x0000000000189947 */ /* 0x000fea0003800000 */
[----:B-----5:R-:W-:Y:S01]  /*2b20*/  FADD.FTZ R187, R147, R187 ;  /* 0x000000bb93bb7221 */ /* 0x020fe20000010000 */
[----:B------:R-:W-:Y:S06]  /*2b30*/  BRA `(.L_x_27085) ;  /* 0x0000000000107947 */ /* 0x000fec0003800000 */
.L_x_27084:
[----:B-----5:R-:W-:-:S04]  /*2b40*/  PRMT R4, R141, 0x7632, R4 ;  /* 0x000076328d047816 */ /* 0x020fc80000000004 */
[----:B------:R-:W-:-:S05]  /*2b50*/  SHF.L.U32 R4, R4, 0x10, RZ ;  /* 0x0000001004047819 */ /* 0x000fca00000006ff */
[----:B------:R-:W-:-:S04]  /*2b60*/  FADD.FTZ R187, R4, R187 ;  /* 0x000000bb04bb7221 */ /* 0x000fc80000010000 */
[----:B------:R-:W-:-:S07]  /*2b70*/  @P1 FADD.FTZ R187, R147, R187 ;  /* 0x000000bb93bb1221 */ /* 0x000fce0000010000 */
.L_x_27085:
[C---:B------:R-:W-:Y:S02]  /*2b80*/  PRMT R4, R190.reuse, 0x7632, R4 ;  /* 0x00007632be047816 */ /* 0x040fe40000000004 */
[----:B------:R-:W-:Y:S01]  /*2b90*/  SHF.L.U32 R188, R190, 0x10, RZ ;  /* 0x00000010bebc7819 */ /* 0x000fe200000006ff */
[----:B------:R-:W-:Y:S06]  /*2ba0*/  @P2 BRA `(.L_x_27086) ;  /* 0x00000000000c2947 */ /* 0x000fec0003800000 */
[----:B------:R-:W-:Y:S05]  /*2bb0*/  @!P1 BRA `(.L_x_27087) ;  /* 0x0000000000149947 */ /* 0x000fea0003800000 */
[----:B-----5:R-:W-:Y:S01]  /*2bc0*/  FADD.FTZ R188, R148, R188 ;  /* 0x000000bc94bc7221 */ /* 0x020fe20000010000 */
[----:B------:R-:W-:Y:S06]  /*2bd0*/  BRA `(.L_x_27087) ;  /* 0x00000000000c7947 */ /* 0x000fec0003800000 */
.L_x_27086:
[----:B-----5:R-:W-:-:S05]  /*2be0*/  SHF.L.U32 R6, R142, 0x10, RZ ;  /* 0x000000108e067819 */ /* 0x020fca00000006ff */
[----:B------:R-:W-:-:S04]  /*2bf0*/  FADD.FTZ R188, R6, R188 ;  /* 0x000000bc06bc7221 */ /* 0x000fc80000010000 */
[----:B------:R-:W-:-:S07]  /*2c00*/  @P1 FADD.FTZ R188, R148, R188 ;  /* 0x000000bc94bc1221 */ /* 0x000fce0000010000 */
.L_x_27087:
[----:B------:R-:W-:Y:S01]  /*2c10*/  SHF.L.U32 R189, R4, 0x10, RZ ;  /* 0x0000001004bd7819 */ /* 0x000fe200000006ff */
[----:B------:R-:W-:Y:S06]  /*2c20*/  @P2 BRA `(.L_x_27088) ;  /* 0x00000000000c2947 */ /* 0x000fec0003800000 */
[----:B------:R-:W-:Y:S05]  /*2c30*/  @!P1 BRA `(.L_x_27089) ;  /* 0x0000000000189947 */ /* 0x000fea0003800000 */
[----:B-----5:R-:W-:Y:S01]  /*2c40*/  FADD.FTZ R189, R149, R189 ;  /* 0x000000bd95bd7221 */ /* 0x020fe20000010000 */
[----:B------:R-:W-:Y:S06]  /*2c50*/  BRA `(.L_x_27089) ;  /* 0x0000000000107947 */ /* 0x000fec0003800000 */
.L_x_27088:
[----:B-----5:R-:W-:-:S04]  /*2c60*/  PRMT R4, R142, 0x7632, R4 ;  /* 0x000076328e047816 */ /* 0x020fc80000000004 */
[----:B------:R-:W-:-:S05]  /*2c70*/  SHF.L.U32 R4, R4, 0x10, RZ ;  /* 0x0000001004047819 */ /* 0x000fca00000006ff */
[----:B------:R-:W-:-:S04]  /*2c80*/  FADD.FTZ R189, R4, R189 ;  /* 0x000000bd04bd7221 */ /* 0x000fc80000010000 */
[----:B------:R-:W-:-:S07]  /*2c90*/  @P1 FADD.FTZ R189, R149, R189 ;  /* 0x000000bd95bd1221 */ /* 0x000fce0000010000 */
.L_x_27089:
[C---:B------:R-:W-:Y:S02]  /*2ca0*/  PRMT R4, R191.reuse, 0x7632, R4 ;  /* 0x00007632bf047816 */ /* 0x040fe40000000004 */
[----:B------:R-:W-:Y:S01]  /*2cb0*/  SHF.L.U32 R190, R191, 0x10, RZ ;  /* 0x00000010bfbe7819 */ /* 0x000fe200000006ff */
[----:B------:R-:W-:Y:S06]  /*2cc0*/  @P2 BRA `(.L_x_27090) ;  /* 0x00000000000c2947 */ /* 0x000fec0003800000 */
[----:B------:R-:W-:Y:S05]  /*2cd0*/  @!P1 BRA `(.L_x_27091) ;  /* 0x0000000000149947 */ /* 0x000fea0003800000 */
[----:B-----5:R-:W-:Y:S01]  /*2ce0*/  FADD.FTZ R190, R150, R190 ;  /* 0x000000be96be7221 */ /* 0x020fe20000010000 */
[----:B------:R-:W-:Y:S06]  /*2cf0*/  BRA `(.L_x_27091) ;  /* 0x00000000000c7947 */ /* 0x000fec0003800000 */
.L_x_27090:
[----:B-----5:R-:W-:-:S05]  /*2d00*/  SHF.L.U32 R6, R143, 0x10, RZ ;  /* 0x000000108f067819 */ /* 0x020fca00000006ff */
[----:B------:R-:W-:-:S04]  /*2d10*/  FADD.FTZ R190, R6, R190 ;  /* 0x000000be06be7221 */ /* 0x000fc80000010000 */
[----:B------:R-:W-:-:S07]  /*2d20*/  @P1 FADD.FTZ R190, R150, R190 ;  /* 0x000000be96be1221 */ /* 0x000fce0000010000 */
.L_x_27091:
[----:B------:R-:W-:Y:S01]  /*2d30*/  SHF.L.U32 R191, R4, 0x10, RZ ;  /* 0x0000001004bf7819 */ /* 0x000fe200000006ff */
[----:B------:R-:W-:Y:S06]  /*2d40*/  @P2 BRA `(.L_x_27092) ;  /* 0x00000000000c2947 */ /* 0x000fec0003800000 */
[----:B------:R-:W-:Y:S05]  /*2d50*/  @!P1 BRA `(.L_x_27093) ;  /* 0x0000000000189947 */ /* 0x000fea0003800000 */
[----:B-----5:R-:W-:Y:S01]  /*2d60*/  FADD.FTZ R191, R151, R191 ;  /* 0x000000bf97bf7221 */ /* 0x020fe20000010000 */
[----:B------:R-:W-:Y:S06]  /*2d70*/  BRA `(.L_x_27093) ;  /* 0x0000000000107947 */ /* 0x000fec0003800000 */
.L_x_27092:
[----:B-----5:R-:W-:-:S04]  /*2d80*/  PRMT R4, R143, 0x7632, R4 ;  /* 0x000076328f047816 */ /* 0x020fc80000000004 */
[----:B------:R-:W-:-:S05]  /*2d90*/  SHF.L.U32 R4, R4, 0x10, RZ ;  /* 0x0000001004047819 */ /* 0x000fca00000006ff */
[----:B------:R-:W-:-:S04]  /*2da0*/  FADD.FTZ R191, R4, R191 ;  /* 0x000000bf04bf7221 */ /* 0x000fc80000010000 */
[----:B------:R-:W-:-:S07]  /*2db0*/  @P1 FADD.FTZ R191, R151, R191 ;  /* 0x000000bf97bf1221 */ /* 0x000fce0000010000 */
.L_x_27093:
[----:B------:R-:W-:-:S04]  /*2dc0*/  LEA R6, P1, R3, UR10, 0x5 ;  /* 0x0000000a03067c11 */ /* 0x000fc8000f8228ff */
[C---:B------:R-:W-:Y:S02]  /*2dd0*/  LEA.HI.X R7, R3.reuse, UR11, RZ, 0x5, P1 ;  /* 0x0000000b03077c11 */ /* 0x040fe400088f2cff */
[----:B------:R-:W-:-:S03]  /*2de0*/  IADD3 R3, R3, 0x20, RZ ;  /* 0x0000002003037810 */ /* 0x000fc60007ffe0ff */
[----:B------:R4:W-:Y:S04]  /*2df0*/  STG.E.128 desc[UR4][R6.64], R184 ;  /* 0x000000b806007986 */ /* 0x0009e8000c101d04 */
[----:B------:R4:W-:Y:S02]  /*2e00*/  STG.E.128 desc[UR4][R6.64+0x10], R188 ;  /* 0x000010bc06007986 */ /* 0x0009e4000c101d04 */
.L_x_27077:
[----:B------:R-:W-:Y:S05]  /*2e10*/  BSYNC B0 ;  /* 0x0000000000007941 */ /* 0x000fea0003800000 */
.L_x_27076:
        /* <DEDUP_REMOVED lines=25> */
.L_x_27096:
[----:B-----5:R-:W-:-:S05]  /*2fb0*/  SHF.L.U32 R6, R140, 0x10, RZ ;  /* 0x000000108c067819 */ /* 0x020fca00000006ff */
[----:B------:R-:W-:-:S04]  /*2fc0*/  FADD.FTZ R192, R6, R192 ;  /* 0x000000c006c07221 */ /* 0x000fc80000010000 */
[----:B------:R-:W-:-:S07]  /*2fd0*/  @P1 FADD.FTZ R192, R144, R192 ;  /* 0x000000c090c01221 */ /* 0x000fce0000010000 */
.L_x_27097:
[----:B------:R-:W-:Y:S01]  /*2fe0*/  SHF.L.U32 R193, R4, 0x10, RZ ;  /* 0x0000001004c17819 */ /* 0x000fe200000006ff */
[----:B------:R-:W-:Y:S06]  /*2ff0*/  @P2 BRA `(.L_x_27098) ;  /* 0x00000000000c2947 */ /* 0x000fec0003800000 */
[----:B------:R-:W-:Y:S05]  /*3000*/  @!P1 BRA `(.L_x_27099) ;  /* 0x0000000000189947 */ /* 0x000fea0003800000 */
[----:B-----5:R-:W-:Y:S01]  /*3010*/  FADD.FTZ R193, R145, R193 ;  /* 0x000000c191c17221 */ /* 0x020fe20000010000 */
[----:B------:R-:W-:Y:S06]  /*3020*/  BRA `(.L_x_27099) ;  /* 0x0000000000107947 */ /* 0x000fec0003800000 */
.L_x_27098:
[----:B-----5:R-:W-:-:S04]  /*3030*/  PRMT R4, R140, 0x7632, R4 ;  /* 0x000076328c047816 */ /* 0x020fc80000000004 */
[----:B------:R-:W-:-:S05]  /*3040*/  SHF.L.U32 R4, R4, 0x10, RZ ;  /* 0x0000001004047819 */ /* 0x000fca00000006ff */
[----:B------:R-:W-:-:S04]  /*3050*/  FADD.FTZ R193, R4, R193 ;  /* 0x000000c104c17221 */ /* 0x000fc80000010000 */
[----:B------:R-:W-:-:S07]  /*3060*/  @P1 FADD.FTZ R193, R145, R193 ;  /* 0x000000c191c11221 */ /* 0x000fce0000010000 */
.L_x_27099:
[C---:B------:R-:W-:Y:S02]  /*3070*/  PRMT R4, R197.reuse, 0x7632, R4 ;  /* 0x00007632c5047816 */ /* 0x040fe40000000004 */
[----:B------:R-:W-:Y:S01]  /*3080*/  SHF.L.U32 R194, R197, 0x10, RZ ;  /* 0x00000010c5c27819 */ /* 0x000fe200000006ff */
[----:B------:R-:W-:Y:S06]  /*3090*/  @P2 BRA `(.L_x_27100) ;  /* 0x00000000000c2947 */ /* 0x000fec0003800000 */
[----:B------:R-:W-:Y:S05]  /*30a0*/  @!P1 BRA `(.L_x_27101) ;  /* 0x0000000000149947 */ /* 0x000fea0003800000 */
[----:B-----5:R-:W-:Y:S01]  /*30b0*/  FADD.FTZ R194, R146, R194 ;  /* 0x000000c292c27221 */ /* 0x020fe20000010000 */
[----:B------:R-:W-:Y:S06]  /*30c0*/  BRA `(.L_x_27101) ;  /* 0x00000000000c7947 */ /* 0x000fec0003800000 */
.L_x_27100:
[----:B-----5:R-:W-:-:S05]  /*30d0*/  SHF.L.U32 R6, R141, 0x10, RZ ;  /* 0x000000108d067819 */ /* 0x020fca00000006ff */
[----:B------:R-:W-:-:S04]  /*30e0*/  FADD.FTZ R194, R6, R194 ;  /* 0x000000c206c27221 */ /* 0x000fc80000010000 */
[----:B------:R-:W-:-:S07]  /*30f0*/  @P1 FADD.FTZ R194, R146, R194 ;  /* 0x000000c292c21221 */ /* 0x000fce0000010000 */
.L_x_27101:
[----:B------:R-:W-:Y:S01]  /*3100*/  SHF.L.U32 R195, R4, 0x10, RZ ;  /* 0x0000001004c37819 */ /* 0x000fe200000006ff */
[----:B------:R-:W-:Y:S06]  /*3110*/  @P2 BRA `(.L_x_27102) ;  /* 0x00000000000c2947 */ /* 0x000fec0003800000 */
[----:B------:R-:W-:Y:S05]  /*3120*/  @!P1 BRA `(.L_x_27103) ;  /* 0x0000000000189947 */ /* 0x000fea0003800000 */
[----:B-----5:R-:W-:Y:S01]  /*3130*/  FADD.FTZ R195, R147, R195 ;  /* 0x000000c393c37221 */ /* 0x020fe20000010000 */
[----:B------:R-:W-:Y:S06]  /*3140*/  BRA `(.L_x_27103) ;  /* 0x0000000000107947 */ /* 0x000fec0003800000 */
.L_x_27102:
[----:B-----5:R-:W-:-:S04]  /*3150*/  PRMT R4, R141, 0x7632, R4 ;  /* 0x000076328d047816 */ /* 0x020fc80000000004 */
[----:B------:R-:W-:-:S05]  /*3160*/  SHF.L.U32 R4, R4, 0x10, RZ ;  /* 0x0000001004047819 */ /* 0x000fca00000006ff */
[----:B------:R-:W-:-:S04]  /*3170*/  FADD.FTZ R195, R4, R195 ;  /* 0x000000c304c37221 */ /* 0x000fc80000010000 */
[----:B------:R-:W-:-:S07]  /*3180*/  @P1 FADD.FTZ R195, R147, R195 ;  /* 0x000000c393c31221 */ /* 0x000fce0000010000 */
.L_x_27103:
[C---:B------:R-:W-:Y:S02]  /*3190*/  PRMT R4, R198.reuse, 0x7632, R4 ;  /* 0x00007632c6047816 */ /* 0x040fe40000000004 */
[----:B------:R-:W-:Y:S01]  /*31a0*/  SHF.L.U32 R196, R198, 0x10, RZ ;  /* 0x00000010c6c47819 */ /* 0x000fe200000006ff */
[----:B------:R-:W-:Y:S06]  /*31b0*/  @P2 BRA `(.L_x_27104) ;  /* 0x00000000000c2947 */ /* 0x000fec0003800000 */
[----:B------:R-:W-:Y:S05]  /*31c0*/  @!P1 BRA `(.L_x_27105) ;  /* 0x0000000000149947 */ /* 0x000fea0003800000 */
[----:B-----5:R-:W-:Y:S01]  /*31d0*/  FADD.FTZ R196, R148, R196 ;  /* 0x000000c494c47221 */ /* 0x020fe20000010000 */
[----:B------:R-:W-:Y:S06]  /*31e0*/  BRA `(.L_x_27105) ;  /* 0x00000000000c7947 */ /* 0x000fec0003800000 */
.L_x_27104:
[----:B-----5:R-:W-:-:S05]  /*31f0*/  SHF.L.U32 R6, R142, 0x10, RZ ;  /* 0x000000108e067819 */ /* 0x020fca00000006ff */
[----:B------:R-:W-:-:S04]  /*3200*/  FADD.FTZ R196, R6, R196 ;  /* 0x000000c406c47221 */ /* 0x000fc80000010000 */
[----:B------:R-:W-:-:S07]  /*3210*/  @P1 FADD.FTZ R196, R148, R196 ;  /* 0x000000c494c41221 */ /* 0x000fce0000010000 */
.L_x_27105:
[----:B------:R-:W-:Y:S01]  /*3220*/  SHF.L.U32 R197, R4, 0x10, RZ ;  /* 0x0000001004c57819 */ /* 0x000fe200000006ff */
[----:B------:R-:W-:Y:S06]  /*3230*/  @P2 BRA `(.L_x_27106) ;  /* 0x00000000000c2947 */ /* 0x000fec0003800000 */
[----:B------:R-:W-:Y:S05]  /*3240*/  @!P1 BRA `(.L_x_27107) ;  /* 0x0000000000189947 */ /* 0x000fea0003800000 */
[----:B-----5:R-:W-:Y:S01]  /*3250*/  FADD.FTZ R197, R149, R197 ;  /* 0x000000c595c57221 */ /* 0x020fe20000010000 */
[----:B------:R-:W-:Y:S06]  /*3260*/  BRA `(.L_x_27107) ;  /* 0x0000000000107947 */ /* 0x000fec0003800000 */
.L_x_27106:
[----:B-----5:R-:W-:-:S04]  /*3270*/  PRMT R4, R142, 0x7632, R4 ;  /* 0x000076328e047816 */ /* 0x020fc80000000004 */
[----:B------:R-:W-:-:S05]  /*3280*/  SHF.L.U32 R4, R4, 0x10, RZ ;  /* 0x0000001004047819 */ /* 0x000fca00000006ff */
[----:B------:R-:W-:-:S04]  /*3290*/  FADD.FTZ R197, R4, R197 ;  /* 0x000000c504c57221 */ /* 0x000fc80000010000 */
[----:B------:R-:W-:-:S07]  /*32a0*/  @P1 FADD.FTZ R197, R149, R197 ;  /* 0x000000c595c51221 */ /* 0x000fce0000010000 */
.L_x_27107:
[C---:B------:R-:W-:Y:S02]  /*32b0*/  PRMT R4, R199.reuse, 0x7632, R4 ;  /* 0x00007632c7047816 */ /* 0x040fe40000000004 */
[----:B------:R-:W-:Y:S01]  /*32c0*/  SHF.L.U32 R198, R199, 0x10, RZ ;  /* 0x00000010c7c67819 */ /* 0x000fe200000006ff */
[----:B------:R-:W-:Y:S06]  /*32d0*/  @P2 BRA `(.L_x_27108) ;  /* 0x00000000000c2947 */ /* 0x000fec0003800000 */
[----:B------:R-:W-:Y:S05]  /*32e0*/  @!P1 BRA `(.L_x_27109) ;  /* 0x0000000000149947 */ /* 0x000fea0003800000 */
[----:B-----5:R-:W-:Y:S01]  /*32f0*/  FADD.FTZ R198, R150, R198 ;  /* 0x000000c696c67221 */ /* 0x020fe20000010000 */
[----:B------:R-:W-:Y:S06]  /*3300*/  BRA `(.L_x_27109) ;  /* 0x00000000000c7947 */ /* 0x000fec0003800000 */
.L_x_27108:
[----:B-----5:R-:W-:-:S05]  /*3310*/  SHF.L.U32 R6, R143, 0x10, RZ ;  /* 0x000000108f067819 */ /* 0x020fca00000006ff */
[----:B------:R-:W-:-:S04]  /*3320*/  FADD.FTZ R198, R6, R198 ;  /* 0x000000c606c67221 */ /* 0x000fc80000010000 */
[----:B------:R-:W-:-:S07]  /*3330*/  @P1 FADD.FTZ R198, R150, R198 ;  /* 0x000000c696c61221 */ /* 0x000fce0000010000 */
.L_x_27109:
[----:B------:R-:W-:Y:S01]  /*3340*/  SHF.L.U32 R199, R4, 0x10, RZ ;  /* 0x0000001004c77819 */ /* 0x000fe200000006ff */
[----:B------:R-:W-:Y:S06]  /*3350*/  @P2 BRA `(.L_x_27110) ;  /* 0x00000000000c2947 */ /* 0x000fec0003800000 */
[----:B------:R-:W-:Y:S05]  /*3360*/  @!P1 BRA `(.L_x_27111) ;  /* 0x0000000000189947 */ /* 0x000fea0003800000 */
[----:B-----5:R-:W-:Y:S01]  /*3370*/  FADD.FTZ R199, R151, R199 ;  /* 0x000000c797c77221 */ /* 0x020fe20000010000 */
[----:B------:R-:W-:Y:S06]  /*3380*/  BRA `(.L_x_27111) ;  /* 0x0000000000107947 */ /* 0x000fec0003800000 */
.L_x_27110:
[----:B-----5:R-:W-:-:S04]  /*3390*/  PRMT R4, R143, 0x7632, R4 ;  /* 0x000076328f047816 */ /* 0x020fc80000000004 */
[----:B------:R-:W-:-:S05]  /*33a0*/  SHF.L.U32 R4, R4, 0x10, RZ ;  /* 0x0000001004047819 */ /* 0x000fca00000006ff */
[----:B------:R-:W-:-:S04]  /*33b0*/  FADD.FTZ R199, R4, R199 ;  /* 0x000000c704c77221 */ /* 0x000fc80000010000 */
[----:B------:R-:W-:-:S07]  /*33c0*/  @P1 FADD.FTZ R199, R151, R199 ;  /* 0x000000c797c71221 */ /* 0x000fce0000010000 */
.L_x_27111:
[----:B------:R-:W-:-:S04]  /*33d0*/  LEA R6, P1, R3, UR10, 0x5 ;  /* 0x0000000a03067c11 */ /* 0x000fc8000f8228ff */
[C---:B------:R-:W-:Y:S02]  /*33e0*/  LEA.HI.X R7, R3.reuse, UR11, RZ, 0x5, P1 ;  /* 0x0000000b03077c11 */ /* 0x040fe400088f2cff */
[----:B------:R-:W-:-:S03]  /*33f0*/  IADD3 R3, R3, 0x20, RZ ;  /* 0x0000002003037810 */ /* 0x000fc60007ffe0ff */
[----:B------:R0:W-:Y:S04]  /*3400*/  STG.E.128 desc[UR4][R6.64], R192 ;  /* 0x000000c006007986 */ /* 0x0001e8000c101d04 */
[----:B------:R0:W-:Y:S02]  /*3410*/  STG.E.128 desc[UR4][R6.64+0x10], R196 ;  /* 0x000010c406007986 */ /* 0x0001e4000c101d04 */
.L_x_27095:
[----:B------:R-:W-:Y:S05]  /*3420*/  BSYNC B0 ;  /* 0x0000000000007941 */ /* 0x000fea0003800000 */
.L_x_27094:
        /* <DEDUP_REMOVED lines=25> */
.L_x_27114:
[----:B-----5:R-:W-:-:S05]  /*35c0*/  SHF.L.U32 R6, R140, 0x10, RZ ;  /* 0x000000108c067819 */ /* 0x020fca00000006ff */
[----:B------:R-:W-:-:S04]  /*35d0*/  FADD.FTZ R200, R6, R200 ;  /* 0x000000c806c87221 */ /* 0x000fc80000010000 */
[----:B------:R-:W-:-:S07]  /*35e0*/  @P1 FADD.FTZ R200, R144, R200 ;  /* 0x000000c890c81221 */ /* 0x000fce0000010000 */
.L_x_27115:
[----:B------:R-:W-:Y:S01]  /*35f0*/  SHF.L.U32 R201, R4, 0x10, RZ ;  /* 0x0000001004c97819 */ /* 0x000fe200000006ff */
[----:B------:R-:W-:Y:S06]  /*3600*/  @P2 BRA `(.L_x_27116) ;  /* 0x00000000000c2947 */ /* 0x000fec0003800000 */
[----:B------:R-:W-:Y:S05]  /*3610*/  @!P1 BRA `(.L_x_27117) ;  /* 0x0000000000189947 */ /* 0x000fea0003800000 */
[----:B-----5:R-:W-:Y:S01]  /*3620*/  FADD.FTZ R201, R145, R201 ;  /* 0x000000c991c97221 */ /* 0x020fe20000010000 */
[----:B------:R-:W-:Y:S06]  /*3630*/  BRA `(.L_x_27117) ;  /* 0x0000000000107947 */ /* 0x000fec0003800000 */
.L_x_27116:
[----:B-----5:R-:W-:-:S04]  /*3640*/  PRMT R4, R140, 0x7632, R4 ;  /* 0x000076328c047816 */ /* 0x020fc80000000004 */
[----:B------:R-:W-:-:S05]  /*3650*/  SHF.L.U32 R4, R4, 0x10, RZ ;  /* 0x0000001004047819 */ /* 0x000fca00000006ff */
[----:B------:R-:W-:-:S04]  /*3660*/  FADD.FTZ R201, R4, R201 ;  /* 0x000000c904c97221 */ /* 0x000fc80000010000 */
[----:B------:R-:W-:-:S07]  /*3670*/  @P1 FADD.FTZ R201, R145, R201 ;  /* 0x000000c991c91221 */ /* 0x000fce0000010000 */
.L_x_27117:
[C---:B------:R-:W-:Y:S02]  /*3680*/  PRMT R4, R205.reuse, 0x7632, R4 ;  /* 0x00007632cd047816 */ /* 0x040fe40000000004 */
[----:B------:R-:W-:Y:S01]  /*3690*/  SHF.L.U32 R202, R205, 0x10, RZ ;  /* 0x00000010cdca7819 */ /* 0x000fe200000006ff */
[----:B------:R-:W-:Y:S06]  /*36a0*/  @P2 BRA `(.L_x_27118) ;  /* 0x00000000000c2947 */ /* 0x000fec0003800000 */
[----:B------:R-:W-:Y:S05]  /*36b0*/  @!P1 BRA `(.L_x_27119) ;  /* 0x0000000000149947 */ /* 0x000fea0003800000 */
[----:B-----5:R-:W-:Y:S01]  /*36c0*/  FADD.FTZ R202, R146, R202 ;  /* 0x000000ca92ca7221 */ /* 0x020fe20000010000 */
[----:B------:R-:W-:Y:S06]  /*36d0*/  BRA `(.L_x_27119) ;  /* 0x00000000000c7947 */ /* 0x000fec0003800000 */
.L_x_27118:
[----:B-----5:R-:W-:-:S05]  /*36e0*/  SHF.L.U32 R6, R141, 0x10, RZ ;  /* 0x000000108d067819 */ /* 0x020fca00000006ff */
[----:B------:R-:W-:-:S04]  /*36f0*/  FADD.FTZ R202, R6, R202 ;  /* 0x000000ca06ca7221 */ /* 0x000fc80000010000 */
[----:B------:R-:W-:-:S07]  /*3700*/  @P1 FADD.FTZ R202, R146, R202 ;  /* 0x000000ca92ca1221 */ /* 0x000fce0000010000 */
.L_x_27119:
[----:B------:R-:W-:Y:S01]  /*3710*/  SHF.L.U32 R203, R4, 0x10, RZ ;  /* 0x0000001004cb7819 */ /* 0x000fe200000006ff */
[----:B------:R-:W-:Y:S06]  /*3720*/  @P2 BRA `(.L_x_27120) ;  /* 0x00000000000c2947 */ /* 0x000fec0003800000 */
[----:B------:R-:W-:Y:S05]  /*3730*/  @!P1 BRA `(.L_x_27121) ;  /* 0x0000000000189947 */ /* 0x000fea0003800000 */
[----:B-----5:R-:W-:Y:S01]  /*3740*/  FADD.FTZ R203, R147, R203 ;  /* 0x000000cb93cb7221 */ /* 0x020fe20000010000 */
[----:B------:R-:W-:Y:S06]  /*3750*/  BRA `(.L_x_27121) ;  /* 0x0000000000107947 */ /* 0x000fec0003800000 */
.L_x_27120:
[----:B-----5:R-:W-:-:S04]  /*3760*/  PRMT R4, R141, 0x7632, R4 ;  /* 0x000076328d047816 */ /* 0x020fc80000000004 */
[----:B------:R-:W-:-:S05]  /*3770*/  SHF.L.U32 R4, R4, 0x10, RZ ;  /* 0x0000001004047819 */ /* 0x000fca00000006ff */
[----:B------:R-:W-:-:S04]  /*3780*/  FADD.FTZ R203, R4, R203 ;  /* 0x000000cb04cb7221 */ /* 0x000fc80000010000 */
[----:B------:R-:W-:-:S07]  /*3790*/  @P1 FADD.FTZ R203, R147, R203 ;  /* 0x000000cb93cb1221 */ /* 0x000fce0000010000 */
.L_x_27121:
[C---:B------:R-:W-:Y:S02]  /*37a0*/  PRMT R4, R206.reuse, 0x7632, R4 ;  /* 0x00007632ce047816 */ /* 0x040fe40000000004 */
[----:B------:R-:W-:Y:S01]  /*37b0*/  SHF.L.U32 R204, R206, 0x10, RZ ;  /* 0x00000010cecc7819 */ /* 0x000fe200000006ff */
[----:B------:R-:W-:Y:S06]  /*37c0*/  @P2 BRA `(.L_x_27122) ;  /* 0x00000000000c2947 */ /* 0x000fec0003800000 */
[----:B------:R-:W-:Y:S05]  /*37d0*/  @!P1 BRA `(.L_x_27123) ;  /* 0x0000000000149947 */ /* 0x000fea0003800000 */
[----:B-----5:R-:W-:Y:S01]  /*37e0*/  FADD.FTZ R204, R148, R204 ;  /* 0x000000cc94cc7221 */ /* 0x020fe20000010000 */
[----:B------:R-:W-:Y:S06]  /*37f0*/  BRA `(.L_x_27123) ;  /* 0x00000000000c7947 */ /* 0x000fec0003800000 */
.L_x_27122:
[----:B-----5:R-:W-:-:S05]  /*3800*/  SHF.L.U32 R6, R142, 0x10, RZ ;  /* 0x000000108e067819 */ /* 0x020fca00000006ff */
[----:B------:R-:W-:-:S04]  /*3810*/  FADD.FTZ R204, R6, R204 ;  /* 0x000000cc06cc7221 */ /* 0x000fc80000010000 */
[----:B------:R-:W-:-:S07]  /*3820*/  @P1 FADD.FTZ R204, R148, R204 ;  /* 0x000000cc94cc1221 */ /* 0x000fce0000010000 */
.L_x_27123:
[----:B------:R-:W-:Y:S01]  /*3830*/  SHF.L.U32 R205, R4, 0x10, RZ ;  /* 0x0000001004cd7819 */ /* 0x000fe200000006ff */
[----:B------:R-:W-:Y:S06]  /*3840*/  @P2 BRA `(.L_x_27124) ;  /* 0x00000000000c2947 */ /* 0x000fec0003800000 */
[----:B------:R-:W-:Y:S05]  /*3850*/  @!P1 BRA `(.L_x_27125) ;  /* 0x0000000000189947 */ /* 0x000fea0003800000 */
[----:B-----5:R-:W-:Y:S01]  /*3860*/  FADD.FTZ R205, R149, R205 ;  /* 0x000000cd95cd7221 */ /* 0x020fe20000010000 */
[----:B------:R-:W-:Y:S06]  /*3870*/  BRA `(.L_x_27125) ;  /* 0x0000000000107947 */ /* 0x000fec0003800000 */
.L_x_27124:
[----:B-----5:R-:W-:-:S04]  /*3880*/  PRMT R4, R142, 0x7632, R4 ;  /* 0x000076328e047816 */ /* 0x020fc80000000004 */
[----:B------:R-:W-:-:S05]  /*3890*/  SHF.L.U32 R4, R4, 0x10, RZ ;  /* 0x0000001004047819 */ /* 0x000fca00000006ff */
[----:B------:R-:W-:-:S04]  /*38a0*/  FADD.FTZ R205, R4, R205 ;  /* 0x000000cd04cd7221 */ /* 0x000fc80000010000 */
[----:B------:R-:W-:-:S07]  /*38b0*/  @P1 FADD.FTZ R205, R149, R205 ;  /* 0x000000cd95cd1221 */ /* 0x000fce0000010000 */
.L_x_27125:
[C---:B------:R-:W-:Y:S02]  /*38c0*/  PRMT R4, R207.reuse, 0x7632, R4 ;  /* 0x00007632cf047816 */ /* 0x040fe40000000004 */
[----:B------:R-:W-:Y:S01]  /*38d0*/  SHF.L.U32 R206, R207, 0x10, RZ ;  /* 0x00000010cfce7819 */ /* 0x000fe200000006ff */
[----:B------:R-:W-:Y:S06]  /*38e0*/  @P2 BRA `(.L_x_27126) ;  /* 0x00000000000c2947 */ /* 0x000fec0003800000 */
[----:B------:R-:W-:Y:S05]  /*38f0*/  @!P1 BRA `(.L_x_27127) ;  /* 0x0000000000149947 */ /* 0x000fea0003800000 */
[----:B-----5:R-:W-:Y:S01]  /*3900*/  FADD.FTZ R206, R150, R206 ;  /* 0x000000ce96ce7221 */ /* 0x020fe20000010000 */
[----:B------:R-:W-:Y:S06]  /*3910*/  BRA `(.L_x_27127) ;  /* 0x00000000000c7947 */ /* 0x000fec0003800000 */
.L_x_27126:
[----:B-----5:R-:W-:-:S05]  /*3920*/  SHF.L.U32 R6, R143, 0x10, RZ ;  /* 0x000000108f067819 */ /* 0x020fca00000006ff */
[----:B------:R-:W-:-:S04]  /*3930*/  FADD.FTZ R206, R6, R206 ;  /* 0x000000ce06ce7221 */ /* 0x000fc80000010000 */
[----:B------:R-:W-:-:S07]  /*3940*/  @P1 FADD.FTZ R206, R150, R206 ;  /* 0x000000ce96ce1221 */ /* 0x000fce0000010000 */
.L_x_27127:
[----:B------:R-:W-:Y:S01]  /*3950*/  SHF.L.U32 R207, R4, 0x10, RZ ;  /* 0x0000001004cf7819 */ /* 0x000fe200000006ff */
[----:B------:R-:W-:Y:S06]  /*3960*/  @P2 BRA `(.L_x_27128) ;  /* 0x00000000000c2947 */ /* 0x000fec0003800000 */
[----:B------:R-:W-:Y:S05]  /*3970*/  @!P1 BRA `(.L_x_27129) ;  /* 0x0000000000189947 */ /* 0x000fea0003800000 */
[----:B-----5:R-:W-:Y:S01]  /*3980*/  FADD.FTZ R207, R151, R207 ;  /* 0x000000cf97cf7221 */ /* 0x020fe20000010000 */
[----:B------:R-:W-:Y:S06]  /*3990*/  BRA `(.L_x_27129) ;  /* 0x0000000000107947 */ /* 0x000fec0003800000 */
.L_x_27128:
[----:B-----5:R-:W-:-:S04]  /*39a0*/  PRMT R4, R143, 0x7632, R4 ;  /* 0x000076328f047816 */ /* 0x020fc80000000004 */
[----:B------:R-:W-:-:S05]  /*39b0*/  SHF.L.U32 R4, R4, 0x10, RZ ;  /* 0x0000001004047819 */ /* 0x000fca00000006ff */
[----:B------:R-:W-:-:S04]  /*39c0*/  FADD.FTZ R207, R4, R207 ;  /* 0x000000cf04cf7221 */ /* 0x000fc80000010000 */
[----:B------:R-:W-:-:S07]  /*39d0*/  @P1 FADD.FTZ R207, R151, R207 ;  /* 0x000000cf97cf1221 */ /* 0x000fce0000010000 */
.L_x_27129:
[----:B------:R-:W-:-:S04]  /*39e0*/  LEA R6, P1, R3, UR10, 0x5 ;  /* 0x0000000a03067c11 */ /* 0x000fc8000f8228ff */
[C---:B------:R-:W-:Y:S02]  /*39f0*/  LEA.HI.X R7, R3.reuse, UR11, RZ, 0x5, P1 ;  /* 0x0000000b03077c11 */ /* 0x040fe400088f2cff */
[----:B------:R-:W-:-:S03]  /*3a00*/  IADD3 R3, R3, 0x20, RZ ;  /* 0x0000002003037810 */ /* 0x000fc60007ffe0ff */
[----:B------:R0:W-:Y:S04]  /*3a10*/  STG.E.128 desc[UR4][R6.64], R200 ;  /* 0x000000c806007986 */ /* 0x0001e8000c101d04 */
[----:B------:R0:W-:Y:S02]  /*3a20*/  STG.E.128 desc[UR4][R6.64+0x10], R204 ;  /* 0x000010cc06007986 */ /* 0x0001e4000c101d04 */
.L_x_27113:
[----:B------:R-:W-:Y:S05]  /*3a30*/  BSYNC B0 ;  /* 0x0000000000007941 */ /* 0x000fea0003800000 */
.L_x_27112:
        /* <DEDUP_REMOVED lines=25> */
.L_x_27132:
[----:B-----5:R-:W-:-:S05]  /*3bd0*/  SHF.L.U32 R6, R140, 0x10, RZ ;  /* 0x000000108c067819 */ /* 0x020fca00000006ff */
[----:B------:R-:W-:-:S04]  /*3be0*/  FADD.FTZ R208, R6, R208 ;  /* 0x000000d006d07221 */ /* 0x000fc80000010000 */
[----:B------:R-:W-:-:S07]  /*3bf0*/  @P1 FADD.FTZ R208, R144, R208 ;  /* 0x000000d090d01221 */ /* 0x000fce0000010000 */
.L_x_27133:
[----:B------:R-:W-:Y:S01]  /*3c00*/  SHF.L.U32 R209, R4, 0x10, RZ ;  /* 0x0000001004d17819 */ /* 0x000fe200000006ff */
[----:B------:R-:W-:Y:S06]  /*3c10*/  @P2 BRA `(.L_x_27134) ;  /* 0x00000000000c2947 */ /* 0x000fec0003800000 */
[----:B------:R-:W-:Y:S05]  /*3c20*/  @!P1 BRA `(.L_x_27135) ;  /* 0x0000000000189947 */ /* 0x000fea0003800000 */
[----:B-----5:R-:W-:Y:S01]  /*3c30*/  FADD.FTZ R209, R145, R209 ;  /* 0x000000d191d17221 */ /* 0x020fe20000010000 */
[----:B------:R-:W-:Y:S06]  /*3c40*/  BRA `(.L_x_27135) ;  /* 0x0000000000107947 */ /* 0x000fec0003800000 */
.L_x_27134:
[----:B-----5:R-:W-:-:S04]  /*3c50*/  PRMT R4, R140, 0x7632, R4 ;  /* 0x000076328c047816 */ /* 0x020fc80000000004 */
[----:B------:R-:W-:-:S05]  /*3c60*/  SHF.L.U32 R4, R4, 0x10, RZ ;  /* 0x0000001004047819 */ /* 0x000fca00000006ff */
[----:B------:R-:W-:-:S04]  /*3c70*/  FADD.FTZ R209, R4, R209 ;  /* 0x000000d104d17221 */ /* 0x000fc80000010000 */
[----:B------:R-:W-:-:S07]  /*3c80*/  @P1 FADD.FTZ R209, R145, R209 ;  /* 0x000000d191d11221 */ /* 0x000fce0000010000 */
.L_x_27135:
[C---:B------:R-:W-:Y:S02]  /*3c90*/  PRMT R4, R213.reuse, 0x7632, R4 ;  /* 0x00007632d5047816 */ /* 0x040fe40000000004 */
[----:B------:R-:W-:Y:S01]  /*3ca0*/  SHF.L.U32 R210, R213, 0x10, RZ ;  /* 0x00000010d5d27819 */ /* 0x000fe200000006ff */
[----:B------:R-:W-:Y:S06]  /*3cb0*/  @P2 BRA `(.L_x_27136) ;  /* 0x00000000000c2947 */ /* 0x000fec0003800000 */
[----:B------:R-:W-:Y:S05]  /*3cc0*/  @!P1 BRA `(.L_x_27137) ;  /* 0x0000000000149947 */ /* 0x000fea0003800000 */
[----:B-----5:R-:W-:Y:S01]  /*3cd0*/  FADD.FTZ R210, R146, R210 ;  /* 0x000000d292d27221 */ /* 0x020fe20000010000 */
[----:B------:R-:W-:Y:S06]  /*3ce0*/  BRA `(.L_x_27137) ;  /* 0x00000000000c7947 */ /* 0x000fec0003800000 */
.L_x_27136:
[----:B-----5:R-:W-:-:S05]  /*3cf0*/  SHF.L.U32 R6, R141, 0x10, RZ ;  /* 0x000000108d067819 */ /* 0x020fca00000006ff */
[----:B------:R-:W-:-:S04]  /*3d00*/  FADD.FTZ R210, R6, R210 ;  /* 0x000000d206d27221 */ /* 0x000fc80000010000 */
[----:B------:R-:W-:-:S07]  /*3d10*/  @P1 FADD.FTZ R210, R146, R210 ;  /* 0x000000d292d21221 */ /* 0x000fce0000010000 */
.L_x_27137:
[----:B------:R-:W-:Y:S01]  /*3d20*/  SHF.L.U32 R211, R4, 0x10, RZ ;  /* 0x0000001004d37819 */ /* 0x000fe200000006ff */
[----:B------:R-:W-:Y:S06]  /*3d30*/  @P2 BRA `(.L_x_27138) ;  /* 0x00000000000c2947 */ /* 0x000fec0003800000 */
[----:B------:R-:W-:Y:S05]  /*3d40*/  @!P1 BRA `(.L_x_27139) ;  /* 0x0000000000189947 */ /* 0x000fea0003800000 */
[----:B-----5:R-:W-:Y:S01]  /*3d50*/  FADD.FTZ R211, R147, R211 ;  /* 0x000000d393d37221 */ /* 0x020fe20000010000 */
[----:B------:R-:W-:Y:S06]  /*3d60*/  BRA `(.L_x_27139) ;  /* 0x0000000000107947 */ /* 0x000fec0003800000 */
.L_x_27138:
[----:B-----5:R-:W-:-:S04]  /*3d70*/  PRMT R4, R141, 0x7632, R4 ;  /* 0x000076328d047816 */ /* 0x020fc80000000004 */
[----:B------:R-:W-:-:S05]  /*3d80*/  SHF.L.U32 R4, R4, 0x10, RZ ;  /* 0x0000001004047819 */ /* 0x000fca00000006ff */
[----:B------:R-:W-:-:S04]  /*3d90*/  FADD.FTZ R211, R4, R211 ;  /* 0x000000d304d37221 */ /* 0x000fc80000010000 */
[----:B------:R-:W-:-:S07]  /*3da0*/  @P1 FADD.FTZ R211, R147, R211 ;  /* 0x000000d393d31221 */ /* 0x000fce0000010000 */
.L_x_27139:
[C---:B------:R-:W-:Y:S02]  /*3db0*/  PRMT R4, R214.reuse, 0x7632, R4 ;  /* 0x00007632d6047816 */ /* 0x040fe40000000004 */
[----:B------:R-:W-:Y:S01]  /*3dc0*/  SHF.L.U32 R212, R214, 0x10, RZ ;  /* 0x00000010d6d47819 */ /* 0x000fe200000006ff */
[----:B------:R-:W-:Y:S06]  /*3dd0*/  @P2 BRA `(.L_x_27140) ;  /* 0x00000000000c2947 */ /* 0x000fec0003800000 */
[----:B------:R-:W-:Y:S05]  /*3de0*/  @!P1 BRA `(.L_x_27141) ;  /* 0x0000000000149947 */ /* 0x000fea0003800000 */
[----:B-----5:R-:W-:Y:S01]  /*3df0*/  FADD.FTZ R212, R148, R212 ;  /* 0x000000d494d47221 */ /* 0x020fe20000010000 */
[----:B------:R-:W-:Y:S06]  /*3e00*/  BRA `(.L_x_27141) ;  /* 0x00000000000c7947 */ /* 0x000fec0003800000 */
.L_x_27140:
[----:B-----5:R-:W-:-:S05]  /*3e10*/  SHF.L.U32 R6, R142, 0x10, RZ ;  /* 0x000000108e067819 */ /* 0x020fca00000006ff */
[----:B------:R-:W-:-:S04]  /*3e20*/  FADD.FTZ R212, R6, R212 ;  /* 0x000000d406d47221 */ /* 0x000fc80000010000 */
[----:B------:R-:W-:-:S07]  /*3e30*/  @P1 FADD.FTZ R212, R148, R212 ;  /* 0x000000d494d41221 */ /* 0x000fce0000010000 */
.L_x_27141:
[----:B------:R-:W-:Y:S01]  /*3e40*/  SHF.L.U32 R213, R4, 0x10, RZ ;  /* 0x0000001004d57819 */ /* 0x000fe200000006ff */
[----:B------:R-:W-:Y:S06]  /*3e50*/  @P2 BRA `(.L_x_27142) ;  /* 0x00000000000c2947 */ /* 0x000fec0003800000 */
[----:B------:R-:W-:Y:S05]  /*3e60*/  @!P1 BRA `(.L_x_27143) ;  /* 0x0000000000189947 */ /* 0x000fea0003800000 */
[----:B-----5:R-:W-:Y:S01]  /*3e70*/  FADD.FTZ R213, R149, R213 ;  /* 0x000000d595d57221 */ /* 0x020fe20000010000 */
[----:B------:R-:W-:Y:S06]  /*3e80*/  BRA `(.L_x_27143) ;  /* 0x0000000000107947 */ /* 0x000fec0003800000 */
.L_x_27142:
[----:B-----5:R-:W-:-:S04]  /*3e90*/  PRMT R4, R142, 0x7632, R4 ;  /* 0x000076328e047816 */ /* 0x020fc80000000004 */
[----:B------:R-:W-:-:S05]  /*3ea0*/  SHF.L.U32 R4, R4, 0x10, RZ ;  /* 0x0000001004047819 */ /* 0x000fca00000006ff */
[----:B------:R-:W-:-:S04]  /*3eb0*/  FADD.FTZ R213, R4, R213 ;  /* 0x000000d504d57221 */ /* 0x000fc80000010000 */
[----:B------:R-:W-:-:S07]  /*3ec0*/  @P1 FADD.FTZ R213, R149, R213 ;  /* 0x000000d595d51221 */ /* 0x000fce0000010000 */
.L_x_27143:
[C---:B------:R-:W-:Y:S02]  /*3ed0*/  PRMT R4, R215.reuse, 0x7632, R4 ;  /* 0x00007632d7047816 */ /* 0x040fe40000000004 */
[----:B------:R-:W-:Y:S01]  /*3ee0*/  SHF.L.U32 R214, R215, 0x10, RZ ;  /* 0x00000010d7d67819 */ /* 0x000fe200000006ff */
[----:B------:R-:W-:Y:S06]  /*3ef0*/  @P2 BRA `(.L_x_27144) ;  /* 0x00000000000c2947 */ /* 0x000fec0003800000 */
[----:B------:R-:W-:Y:S05]  /*3f00*/  @!P1 BRA `(.L_x_27145) ;  /* 0x0000000000149947 */ /* 0x000fea0003800000 */
[----:B-----5:R-:W-:Y:S01]  /*3f10*/  FADD.FTZ R214, R150, R214 ;  /* 0x000000d696d67221 */ /* 0x020fe20000010000 */
[----:B------:R-:W-:Y:S06]  /*3f20*/  BRA `(.L_x_27145) ;  /* 0x00000000000c7947 */ /* 0x000fec0003800000 */
.L_x_27144:
[----:B-----5:R-:W-:-:S05]  /*3f30*/  SHF.L.U32 R6, R143, 0x10, RZ ;  /* 0x000000108f067819 */ /* 0x020fca00000006ff */
[----:B------:R-:W-:-:S04]  /*3f40*/  FADD.FTZ R214, R6, R214 ;  /* 0x000000d606d67221 */ /* 0x000fc80000010000 */
[----:B------:R-:W-:-:S07]  /*3f50*/  @P1 FADD.FTZ R214, R150, R214 ;  /* 0x000000d696d61221 */ /* 0x000fce0000010000 */
.L_x_27145:
[----:B------:R-:W-:Y:S01]  /*3f60*/  SHF.L.U32 R215, R4, 0x10, RZ ;  /* 0x0000001004d77819 */ /* 0x000fe200000006ff */
[----:B------:R-:W-:Y:S06]  /*3f70*/  @P2 BRA `(.L_x_27146) ;  /* 0x00000000000c2947 */ /* 0x000fec0003800000 */
[----:B------:R-:W-:Y:S05]  /*3f80*/  @!P1 BRA `(.L_x_27147) ;  /* 0x0000000000189947 */ /* 0x000fea0003800000 */
[----:B-----5:R-:W-:Y:S01]  /*3f90*/  FADD.FTZ R215, R151, R215 ;  /* 0x000000d797d77221 */ /* 0x020fe20000010000 */
[----:B------:R-:W-:Y:S06]  /*3fa0*/  BRA `(.L_x_27147) ;  /* 0x0000000000107947 */ /* 0x000fec0003800000 */
.L_x_27146:
[----:B-----5:R-:W-:-:S04]  /*3fb0*/  PRMT R4, R143, 0x7632, R4 ;  /* 0x000076328f047816 */ /* 0x020fc80000000004 */
[----:B------:R-:W-:-:S05]  /*3fc0*/  SHF.L.U32 R4, R4, 0x10, RZ ;  /* 0x0000001004047819 */ /* 0x000fca00000006ff */
[----:B------:R-:W-:-:S04]  /*3fd0*/  FADD.FTZ R215, R4, R215 ;  /* 0x000000d704d77221 */ /* 0x000fc80000010000 */
[----:B------:R-:W-:-:S07]  /*3fe0*/  @P1 FADD.FTZ R215, R151, R215 ;  /* 0x000000d797d71221 */ /* 0x000fce0000010000 */
.L_x_27147:
[----:B------:R-:W-:-:S04]  /*3ff0*/  LEA R6, P1, R3, UR10, 0x5 ;  /* 0x0000000a03067c11 */ /* 0x000fc8000f8228ff */
[C---:B------:R-:W-:Y:S02]  /*4000*/  LEA.HI.X R7, R3.reuse, UR11, RZ, 0x5, P1 ;  /* 0x0000000b03077c11 */ /* 0x040fe400088f2cff */
[----:B------:R-:W-:-:S03]  /*4010*/  IADD3 R3, R3, 0x20, RZ ;  /* 0x0000002003037810 */ /* 0x000fc60007ffe0ff */
[----:B------:R0:W-:Y:S04]  /*4020*/  STG.E.128 desc[UR4][R6.64], R208 ;  /* 0x000000d006007986 */ /* 0x0001e8000c101d04 */
[----:B------:R0:W-:Y:S02]  /*4030*/  STG.E.128 desc[UR4][R6.64+0x10], R212 ;  /* 0x000010d406007986 */ /* 0x0001e4000c101d04 */
.L_x_27131:
[----:B------:R-:W-:Y:S05]  /*4040*/  BSYNC B0 ;  /* 0x0000000000007941 */ /* 0x000fea0003800000 */
.L_x_27130:
        /* <DEDUP_REMOVED lines=25> */
.L_x_27150:
[----:B-----5:R-:W-:-:S05]  /*41e0*/  SHF.L.U32 R6, R140, 0x10, RZ ;  /* 0x000000108c067819 */ /* 0x020fca00000006ff */
[----:B------:R-:W-:-:S04]  /*41f0*/  FADD.FTZ R216, R6, R216 ;  /* 0x000000d806d87221 */ /* 0x000fc80000010000 */
[----:B------:R-:W-:-:S07]  /*4200*/  @P1 FADD.FTZ R216, R144, R216 ;  /* 0x000000d890d81221 */ /* 0x000fce0000010000 */
.L_x_27151:
[----:B------:R-:W-:Y:S01]  /*4210*/  SHF.L.U32 R217, R4, 0x10, RZ ;  /* 0x0000001004d97819 */ /* 0x000fe200000006ff */
[----:B------:R-:W-:Y:S06]  /*4220*/  @P2 BRA `(.L_x_27152) ;  /* 0x00000000000c2947 */ /* 0x000fec0003800000 */
[----:B------:R-:W-:Y:S05]  /*4230*/  @!P1 BRA `(.L_x_27153) ;  /* 0x0000000000189947 */ /* 0x000fea0003800000 */
[----:B-----5:R-:W-:Y:S01]  /*4240*/  FADD.FTZ R217, R145, R217 ;  /* 0x000000d991d97221 */ /* 0x020fe20000010000 */
[----:B------:R-:W-:Y:S06]  /*4250*/  BRA `(.L_x_27153) ;  /* 0x0000000000107947 */ /* 0x000fec0003800000 */
.L_x_27152:
[----:B-----5:R-:W-:-:S04]  /*4260*/  PRMT R4, R140, 0x7632, R4 ;  /* 0x000076328c047816 */ /* 0x020fc80000000004 */
[----:B------:R-:W-:-:S05]  /*4270*/  SHF.L.U32 R4, R4, 0x10, RZ ;  /* 0x0000001004047819 */ /* 0x000fca00000006ff */
[----:B------:R-:W-:-:S04]  /*4280*/  FADD.FTZ R217, R4, R217 ;  /* 0x000000d904d97221 */ /* 0x000fc80000010000 */
[----:B------:R-:W-:-:S07]  /*4290*/  @P1 FADD.FTZ R217, R145, R217 ;  /* 0x000000d991d91221 */ /* 0x000fce0000010000 */
.L_x_27153:
[C---:B------:R-:W-:Y:S02]  /*42a0*/  PRMT R4, R221.reuse, 0x7632, R4 ;  /* 0x00007632dd047816 */ /* 0x040fe40000000004 */
[----:B------:R-:W-:Y:S01]  /*42b0*/  SHF.L.U32 R218, R221, 0x10, RZ ;  /* 0x00000010ddda7819 */ /* 0x000fe200000006ff */
[----:B------:R-:W-:Y:S06]  /*42c0*/  @P2 BRA `(.L_x_27154) ;  /* 0x00000000000c2947 */ /* 0x000fec0003800000 */
[----:B------:R-:W-:Y:S05]  /*42d0*/  @!P1 BRA `(.L_x_27155) ;  /* 0x0000000000149947 */ /* 0x000fea0003800000 */
[----:B-----5:R-:W-:Y:S01]  /*42e0*/  FADD.FTZ R218, R146, R218 ;  /* 0x000000da92da7221 */ /* 0x020fe20000010000 */
[----:B------:R-:W-:Y:S06]  /*42f0*/  BRA `(.L_x_27155) ;  /* 0x00000000000c7947 */ /* 0x000fec0003800000 */
.L_x_27154:
[----:B-----5:R-:W-:-:S05]  /*4300*/  SHF.L.U32 R6, R141, 0x10, RZ ;  /* 0x000000108d067819 */ /* 0x020fca00000006ff */
[----:B------:R-:W-:-:S04]  /*4310*/  FADD.FTZ R218, R6, R218 ;  /* 0x000000da06da7221 */ /* 0x000fc80000010000 */
[----:B------:R-:W-:-:S07]  /*4320*/  @P1 FADD.FTZ R218, R146, R218 ;  /* 0x000000da92da1221 */ /* 0x000fce0000010000 */
.L_x_27155:
[----:B------:R-:W-:Y:S01]  /*4330*/  SHF.L.U32 R219, R4, 0x10, RZ ;  /* 0x0000001004db7819 */ /* 0x000fe200000006ff */
[----:B------:R-:W-:Y:S06]  /*4340*/  @P2 BRA `(.L_x_27156) ;  /* 0x00000000000c2947 */ /* 0x000fec0003800000 */
[----:B------:R-:W-:Y:S05]  /*4350*/  @!P1 BRA `(.L_x_27157) ;  /* 0x0000000000189947 */ /* 0x000fea0003800000 */
[----:B-----5:R-:W-:Y:S01]  /*4360*/  FADD.FTZ R219, R147, R219 ;  /* 0x000000db93db7221 */ /* 0x020fe20000010000 */
[----:B------:R-:W-:Y:S06]  /*4370*/  BRA `(.L_x_27157) ;  /* 0x0000000000107947 */ /* 0x000fec0003800000 */
.L_x_27156:
[----:B-----5:R-:W-:-:S04]  /*4380*/  PRMT R4, R141, 0x7632, R4 ;  /* 0x000076328d047816 */ /* 0x020fc80000000004 */
[----:B------:R-:W-:-:S05]  /*4390*/  SHF.L.U32 R4, R4, 0x10, RZ ;  /* 0x0000001004047819 */ /* 0x000fca00000006ff */
[----:B------:R-:W-:-:S04]  /*43a0*/  FADD.FTZ R219, R4, R219 ;  /* 0x000000db04db7221 */ /* 0x000fc80000010000 */
[----:B------:R-:W-:-:S07]  /*43b0*/  @P1 FADD.FTZ R219, R147, R219 ;  /* 0x000000db93db1221 */ /* 0x000fce0000010000 */
.L_x_27157:
[C---:B------:R-:W-:Y:S02]  /*43c0*/  PRMT R4, R222.reuse, 0x7632, R4 ;  /* 0x00007632de047816 */ /* 0x040fe40000000004 */
[----:B------:R-:W-:Y:S01]  /*43d0*/  SHF.L.U32 R220, R222, 0x10, RZ ;  /* 0x00000010dedc7819 */ /* 0x000fe200000006ff */
[----:B------:R-:W-:Y:S06]  /*43e0*/  @P2 BRA `(.L_x_27158) ;  /* 0x00000000000c2947 */ /* 0x000fec0003800000 */
[----:B------:R-:W-:Y:S05]  /*43f0*/  @!P1 BRA `(.L_x_27159) ;  /* 0x0000000000149947 */ /* 0x000fea0003800000 */
[----:B-----5:R-:W-:Y:S01]  /*4400*/  FADD.FTZ R220, R148, R220 ;  /* 0x000000dc94dc7221 */ /* 0x020fe20000010000 */
[----:B------:R-:W-:Y:S06]  /*4410*/  BRA `(.L_x_27159) ;  /* 0x00000000000c7947 */ /* 0x000fec0003800000 */
.L_x_27158:
[----:B-----5:R-:W-:-:S05]  /*4420*/  SHF.L.U32 R6, R142, 0x10, RZ ;  /* 0x000000108e067819 */ /* 0x020fca00000006ff */
[----:B------:R-:W-:-:S04]  /*4430*/  FADD.FTZ R220, R6, R220 ;  /* 0x000000dc06dc7221 */ /* 0x000fc80000010000 */
[----:B------:R-:W-:-:S07]  /*4440*/  @P1 FADD.FTZ R220, R148, R220 ;  /* 0x000000dc94dc1221 */ /* 0x000fce0000010000 */
.L_x_27159:
[----:B------:R-:W-:Y:S01]  /*4450*/  SHF.L.U32 R221, R4, 0x10, RZ ;  /* 0x0000001004dd7819 */ /* 0x000fe200000006ff */
[----:B------:R-:W-:Y:S06]  /*4460*/  @P2 BRA `(.L_x_27160) ;  /* 0x00000000000c2947 */ /* 0x000fec0003800000 */
[----:B------:R-:W-:Y:S05]  /*4470*/  @!P1 BRA `(.L_x_27161) ;  /* 0x0000000000189947 */ /* 0x000fea0003800000 */
[----:B-----5:R-:W-:Y:S01]  /*4480*/  FADD.FTZ R221, R149, R221 ;  /* 0x000000dd95dd7221 */ /* 0x020fe20000010000 */
[----:B------:R-:W-:Y:S06]  /*4490*/  BRA `(.L_x_27161) ;  /* 0x0000000000107947 */ /* 0x000fec0003800000 */
.L_x_27160:
[----:B-----5:R-:W-:-:S04]  /*44a0*/  PRMT R4, R142, 0x7632, R4 ;  /* 0x000076328e047816 */ /* 0x020fc80000000004 */
[----:B------:R-:W-:-:S05]  /*44b0*/  SHF.L.U32 R4, R4, 0x10, RZ ;  /* 0x0000001004047819 */ /* 0x000fca00000006ff */
[----:B------:R-:W-:-:S04]  /*44c0*/  FADD.FTZ R221, R4, R221 ;  /* 0x000000dd04dd7221 */ /* 0x000fc80000010000 */
[----:B------:R-:W-:-:S07]  /*44d0*/  @P1 FADD.FTZ R221, R149, R221 ;  /* 0x000000dd95dd1221 */ /* 0x000fce0000010000 */
.L_x_27161:
[C---:B------:R-:W-:Y:S02]  /*44e0*/  PRMT R4, R223.reuse, 0x7632, R4 ;  /* 0x00007632df047816 */ /* 0x040fe40000000004 */
[----:B------:R-:W-:Y:S01]  /*44f0*/  SHF.L.U32 R222, R223, 0x10, RZ ;  /* 0x00000010dfde7819 */ /* 0x000fe200000006ff */
[----:B------:R-:W-:Y:S06]  /*4500*/  @P2 BRA `(.L_x_27162) ;  /* 0x00000000000c2947 */ /* 0x000fec0003800000 */
[----:B------:R-:W-:Y:S05]  /*4510*/  @!P1 BRA `(.L_x_27163) ;  /* 0x0000000000149947 */ /* 0x000fea0003800000 */
[----:B-----5:R-:W-:Y:S01]  /*4520*/  FADD.FTZ R222, R150, R222 ;  /* 0x000000de96de7221 */ /* 0x020fe20000010000 */
[----:B------:R-:W-:Y:S06]  /*4530*/  BRA `(.L_x_27163) ;  /* 0x00000000000c7947 */ /* 0x000fec0003800000 */
.L_x_27162:
[----:B-----5:R-:W-:-:S05]  /*4540*/  SHF.L.U32 R6, R143, 0x10, RZ ;  /* 0x000000108f067819 */ /* 0x020fca00000006ff */
[----:B------:R-:W-:-:S04]  /*4550*/  FADD.FTZ R222, R6, R222 ;  /* 0x000000de06de7221 */ /* 0x000fc80000010000 */
[----:B------:R-:W-:-:S07]  /*4560*/  @P1 FADD.FTZ R222, R150, R222 ;  /* 0x000000de96de1221 */ /* 0x000fce0000010000 */
.L_x_27163:
[----:B------:R-:W-:Y:S01]  /*4570*/  SHF.L.U32 R223, R4, 0x10, RZ ;  /* 0x0000001004df7819 */ /* 0x000fe200000006ff */
[----:B------:R-:W-:Y:S06]  /*4580*/  @P2 BRA `(.L_x_27164) ;  /* 0x00000000000c2947 */ /* 0x000fec0003800000 */
[----:B------:R-:W-:Y:S05]  /*4590*/  @!P1 BRA `(.L_x_27165) ;  /* 0x0000000000189947 */ /* 0x000fea0003800000 */
[----:B-----5:R-:W-:Y:S01]  /*45a0*/  FADD.FTZ R223, R151, R223 ;  /* 0x000000df97df7221 */ /* 0x020fe20000010000 */
[----:B------:R-:W-:Y:S06]  /*45b0*/  BRA `(.L_x_27165) ;  /* 0x0000000000107947 */ /* 0x000fec0003800000 */
.L_x_27164:
[----:B-----5:R-:W-:-:S04]  /*45c0*/  PRMT R4, R143, 0x7632, R4 ;  /* 0x000076328f047816 */ /* 0x020fc80000000004 */
[----:B------:R-:W-:-:S05]  /*45d0*/  SHF.L.U32 R4, R4, 0x10, RZ ;  /* 0x0000001004047819 */ /* 0x000fca00000006ff */
[----:B------:R-:W-:-:S04]  /*45e0*/  FADD.FTZ R223, R4, R223 ;  /* 0x000000df04df7221 */ /* 0x000fc80000010000 */
[----:B------:R-:W-:-:S07]  /*45f0*/  @P1 FADD.FTZ R223, R151, R223 ;  /* 0x000000df97df1221 */ /* 0x000fce0000010000 */
.L_x_27165:
[----:B------:R-:W-:-:S04]  /*4600*/  LEA R6, P1, R3, UR10, 0x5 ;  /* 0x0000000a03067c11 */ /* 0x000fc8000f8228ff */
[C---:B------:R-:W-:Y:S02]  /*4610*/  LEA.HI.X R7, R3.reuse, UR11, RZ, 0x5, P1 ;  /* 0x0000000b03077c11 */ /* 0x040fe400088f2cff */
[----:B------:R-:W-:-:S03]  /*4620*/  IADD3 R3, R3, 0x20, RZ ;  /* 0x0000002003037810 */ /* 0x000fc60007ffe0ff */
[----:B------:R0:W-:Y:S04]  /*4630*/  STG.E.128 desc[UR4][R6.64], R216 ;  /* 0x000000d806007986 */ /* 0x0001e8000c101d04 */
[----:B------:R0:W-:Y:S02]  /*4640*/  STG.E.128 desc[UR4][R6.64+0x10], R220 ;  /* 0x000010dc06007986 */ /* 0x0001e4000c101d04 */
.L_x_27149:
[----:B------:R-:W-:Y:S05]  /*4650*/  BSYNC B0 ;  /* 0x0000000000007941 */ /* 0x000fea0003800000 */
.L_x_27148:
        /* <DEDUP_REMOVED lines=25> */
.L_x_27168:
[----:B-----5:R-:W-:-:S05]  /*47f0*/  SHF.L.U32 R6, R140, 0x10, RZ ;  /* 0x000000108c067819 */ /* 0x020fca00000006ff */
[----:B------:R-:W-:-:S04]  /*4800*/  FADD.FTZ R224, R6, R224 ;  /* 0x000000e006e07221 */ /* 0x000fc80000010000 */
[----:B------:R-:W-:-:S07]  /*4810*/  @P1 FADD.FTZ R224, R144, R224 ;  /* 0x000000e090e01221 */ /* 0x000fce0000010000 */
.L_x_27169:
[----:B------:R-:W-:Y:S01]  /*4820*/  SHF.L.U32 R225, R4, 0x10, RZ ;  /* 0x0000001004e17819 */ /* 0x000fe200000006ff */
[----:B------:R-:W-:Y:S06]  /*4830*/  @P2 BRA `(.L_x_27170) ;  /* 0x00000000000c2947 */ /* 0x000fec0003800000 */
[----:B------:R-:W-:Y:S05]  /*4840*/  @!P1 BRA `(.L_x_27171) ;  /* 0x0000000000189947 */ /* 0x000fea0003800000 */
[----:B-----5:R-:W-:Y:S01]  /*4850*/  FADD.FTZ R225, R145, R225 ;  /* 0x000000e191e17221 */ /* 0x020fe20000010000 */
[----:B------:R-:W-:Y:S06]  /*4860*/  BRA `(.L_x_27171) ;  /* 0x0000000000107947 */ /* 0x000fec0003800000 */
.L_x_27170:
[----:B-----5:R-:W-:-:S04]  /*4870*/  PRMT R4, R140, 0x7632, R4 ;  /* 0x000076328c047816 */ /* 0x020fc80000000004 */
[----:B------:R-:W-:-:S05]  /*4880*/  SHF.L.U32 R4, R4, 0x10, RZ ;  /* 0x0000001004047819 */ /* 0x000fca00000006ff */
[----:B------:R-:W-:-:S04]  /*4890*/  FADD.FTZ R225, R4, R225 ;  /* 0x000000e104e17221 */ /* 0x000fc80000010000 */
[----:B------:R-:W-:-:S07]  /*48a0*/  @P1 FADD.FTZ R225, R145, R225 ;  /* 0x000000e191e11221 */ /* 0x000fce0000010000 */
.L_x_27171:
[C---:B------:R-:W-:Y:S02]  /*48b0*/  PRMT R4, R229.reuse, 0x7632, R4 ;  /* 0x00007632e5047816 */ /* 0x040fe40000000004 */
[----:B------:R-:W-:Y:S01]  /*48c0*/  SHF.L.U32 R226, R229, 0x10, RZ ;  /* 0x00000010e5e27819 */ /* 0x000fe200000006ff */
[----:B------:R-:W-:Y:S06]  /*48d0*/  @P2 BRA `(.L_x_27172) ;  /* 0x00000000000c2947 */ /* 0x000fec0003800000 */
[----:B------:R-:W-:Y:S05]  /*48e0*/  @!P1 BRA `(.L_x_27173) ;  /* 0x0000000000149947 */ /* 0x000fea0003800000 */
[----:B-----5:R-:W-:Y:S01]  /*48f0*/  FADD.FTZ R226, R146, R226 ;  /* 0x000000e292e27221 */ /* 0x020fe20000010000 */
[----:B------:R-:W-:Y:S06]  /*4900*/  BRA `(.L_x_27173) ;  /* 0x00000000000c7947 */ /* 0x000fec0003800000 */
.L_x_27172:
[----:B-----5:R-:W-:-:S05]  /*4910*/  SHF.L.U32 R6, R141, 0x10, RZ ;  /* 0x000000108d067819 */ /* 0x020fca00000006ff */
[----:B------:R-:W-:-:S04]  /*4920*/  FADD.FTZ R226, R6, R226 ;  /* 0x000000e206e27221 */ /* 0x000fc80000010000 */
[----:B------:R-:W-:-:S07]  /*4930*/  @P1 FADD.FTZ R226, R146, R226 ;  /* 0x000000e292e21221 */ /* 0x000fce0000010000 */
.L_x_27173:
[----:B------:R-:W-:Y:S01]  /*4940*/  SHF.L.U32 R227, R4, 0x10, RZ ;  /* 0x0000001004e37819 */ /* 0x000fe200000006ff */
[----:B------:R-:W-:Y:S06]  /*4950*/  @P2 BRA `(.L_x_27174) ;  /* 0x00000000000c2947 */ /* 0x000fec0003800000 */
[----:B------:R-:W-:Y:S05]  /*4960*/  @!P1 BRA `(.L_x_27175) ;  /* 0x0000000000189947 */ /* 0x000fea0003800000 */
[----:B-----5:R-:W-:Y:S01]  /*4970*/  FADD.FTZ R227, R147, R227 ;  /* 0x000000e393e37221 */ /* 0x020fe20000010000 */
[----:B------:R-:W-:Y:S06]  /*4980*/  BRA `(.L_x_27175) ;  /* 0x0000000000107947 */ /* 0x000fec0003800000 */
.L_x_27174:
[----:B-----5:R-:W-:-:S04]  /*4990*/  PRMT R4, R141, 0x7632, R4 ;  /* 0x000076328d047816 */ /* 0x020fc80000000004 */
[----:B------:R-:W-:-:S05]  /*49a0*/  SHF.L.U32 R4, R4, 0x10, RZ ;  /* 0x0000001004047819 */ /* 0x000fca00000006ff */
[----:B------:R-:W-:-:S04]  /*49b0*/  FADD.FTZ R227, R4, R227 ;  /* 0x000000e304e37221 */ /* 0x000fc80000010000 */
[----:B------:R-:W-:-:S07]  /*49c0*/  @P1 FADD.FTZ R227, R147, R227 ;  /* 0x000000e393e31221 */ /* 0x000fce0000010000 */
.L_x_27175:
[C---:B------:R-:W-:Y:S02]  /*49d0*/  PRMT R4, R230.reuse, 0x7632, R4 ;  /* 0x00007632e6047816 */ /* 0x040fe40000000004 */
[----:B------:R-:W-:Y:S01]  /*49e0*/  SHF.L.U32 R228, R230, 0x10, RZ ;  /* 0x00000010e6e47819 */ /* 0x000fe200000006ff */
[----:B------:R-:W-:Y:S06]  /*49f0*/  @P2 BRA `(.L_x_27176) ;  /* 0x00000000000c2947 */ /* 0x000fec0003800000 */
[----:B------:R-:W-:Y:S05]  /*4a00*/  @!P1 BRA `(.L_x_27177) ;  /* 0x0000000000149947 */ /* 0x000fea0003800000 */
[----:B-----5:R-:W-:Y:S01]  /*4a10*/  FADD.FTZ R228, R148, R228 ;  /* 0x000000e494e47221 */ /* 0x020fe20000010000 */
[----:B------:R-:W-:Y:S06]  /*4a20*/  BRA `(.L_x_27177) ;  /* 0x00000000000c7947 */ /* 0x000fec0003800000 */
.L_x_27176:
[----:B-----5:R-:W-:-:S05]  /*4a30*/  SHF.L.U32 R6, R142, 0x10, RZ ;  /* 0x000000108e067819 */ /* 0x020fca00000006ff */
[----:B------:R-:W-:-:S04]  /*4a40*/  FADD.FTZ R228, R6, R228 ;  /* 0x000000e406e47221 */ /* 0x000fc80000010000 */
[----:B------:R-:W-:-:S07]  /*4a50*/  @P1 FADD.FTZ R228, R148, R228 ;  /* 0x000000e494e41221 */ /* 0x000fce0000010000 */
.L_x_27177:
[----:B------:R-:W-:Y:S01]  /*4a60*/  SHF.L.U32 R229, R4, 0x10, RZ ;  /* 0x0000001004e57819 */ /* 0x000fe200000006ff */
[----:B------:R-:W-:Y:S06]  /*4a70*/  @P2 BRA `(.L_x_27178) ;  /* 0x00000000000c2947 */ /* 0x000fec0003800000 */
[----:B------:R-:W-:Y:S05]  /*4a80*/  @!P1 BRA `(.L_x_27179) ;  /* 0x0000000000189947 */ /* 0x000fea0003800000 */
[----:B-----5:R-:W-:Y:S01]  /*4a90*/  FADD.FTZ R229, R149, R229 ;  /* 0x000000e595e57221 */ /* 0x020fe20000010000 */
[----:B------:R-:W-:Y:S06]  /*4aa0*/  BRA `(.L_x_27179) ;  /* 0x0000000000107947 */ /* 0x000fec0003800000 */
.L_x_27178:
[----:B-----5:R-:W-:-:S04]  /*4ab0*/  PRMT R4, R142, 0x7632, R4 ;  /* 0x000076328e047816 */ /* 0x020fc80000000004 */
[----:B------:R-:W-:-:S05]  /*4ac0*/  SHF.L.U32 R4, R4, 0x10, RZ ;  /* 0x0000001004047819 */ /* 0x000fca00000006ff */
[----:B------:R-:W-:-:S04]  /*4ad0*/  FADD.FTZ R229, R4, R229 ;  /* 0x000000e504e57221 */ /* 0x000fc80000010000 */
[----:B------:R-:W-:-:S07]  /*4ae0*/  @P1 FADD.FTZ R229, R149, R229 ;  /* 0x000000e595e51221 */ /* 0x000fce0000010000 */
.L_x_27179:
[C---:B------:R-:W-:Y:S02]  /*4af0*/  PRMT R4, R231.reuse, 0x7632, R4 ;  /* 0x00007632e7047816 */ /* 0x040fe40000000004 */
[----:B------:R-:W-:Y:S01]  /*4b00*/  SHF.L.U32 R230, R231, 0x10, RZ ;  /* 0x00000010e7e67819 */ /* 0x000fe200000006ff */
[----:B------:R-:W-:Y:S06]  /*4b10*/  @P2 BRA `(.L_x_27180) ;  /* 0x00000000000c2947 */ /* 0x000fec0003800000 */
[----:B------:R-:W-:Y:S05]  /*4b20*/  @!P1 BRA `(.L_x_27181) ;  /* 0x0000000000149947 */ /* 0x000fea0003800000 */
[----:B-----5:R-:W-:Y:S01]  /*4b30*/  FADD.FTZ R230, R150, R230 ;  /* 0x000000e696e67221 */ /* 0x020fe20000010000 */
[----:B------:R-:W-:Y:S06]  /*4b40*/  BRA `(.L_x_27181) ;  /* 0x00000000000c7947 */ /* 0x000fec0003800000 */
.L_x_27180:
[----:B-----5:R-:W-:-:S05]  /*4b50*/  SHF.L.U32 R6, R143, 0x10, RZ ;  /* 0x000000108f067819 */ /* 0x020fca00000006ff */
[----:B------:R-:W-:-:S04]  /*4b60*/  FADD.FTZ R230, R6, R230 ;  /* 0x000000e606e67221 */ /* 0x000fc80000010000 */
[----:B------:R-:W-:-:S07]  /*4b70*/  @P1 FADD.FTZ R230, R150, R230 ;  /* 0x000000e696e61221 */ /* 0x000fce0000010000 */
.L_x_27181:
[----:B------:R-:W-:Y:S01]  /*4b80*/  SHF.L.U32 R231, R4, 0x10, RZ ;  /* 0x0000001004e77819 */ /* 0x000fe200000006ff */
[----:B------:R-:W-:Y:S06]  /*4b90*/  @P2 BRA `(.L_x_27182) ;  /* 0x00000000000c2947 */ /* 0x000fec0003800000 */
[----:B------:R-:W-:Y:S05]  /*4ba0*/  @!P1 BRA `(.L_x_27183) ;  /* 0x0000000000189947 */ /* 0x000fea0003800000 */
[----:B-----5:R-:W-:Y:S01]  /*4bb0*/  FADD.FTZ R231, R151, R231 ;  /* 0x000000e797e77221 */ /* 0x020fe20000010000 */
[----:B------:R-:W-:Y:S06]  /*4bc0*/  BRA `(.L_x_27183) ;  /* 0x0000000000107947 */ /* 0x000fec0003800000 */
.L_x_27182:
[----:B-----5:R-:W-:-:S04]  /*4bd0*/  PRMT R4, R143, 0x7632, R4 ;  /* 0x000076328f047816 */ /* 0x020fc80000000004 */
[----:B------:R-:W-:-:S05]  /*4be0*/  SHF.L.U32 R4, R4, 0x10, RZ ;  /* 0x0000001004047819 */ /* 0x000fca00000006ff */
[----:B------:R-:W-:-:S04]  /*4bf0*/  FADD.FTZ R231, R4, R231 ;  /* 0x000000e704e77221 */ /* 0x000fc80000010000 */
[----:B------:R-:W-:-:S07]  /*4c00*/  @P1 FADD.FTZ R231, R151, R231 ;  /* 0x000000e797e71221 */ /* 0x000fce0000010000 */
.L_x_27183:
[----:B------:R-:W-:-:S04]  /*4c10*/  LEA R6, P1, R3, UR10, 0x5 ;  /* 0x0000000a03067c11 */ /* 0x000fc8000f8228ff */
[----:B------:R-:W-:-:S05]  /*4c20*/  LEA.HI.X R7, R3, UR11, RZ, 0x5, P1 ;  /* 0x0000000b03077c11 */ /* 0x000fca00088f2cff */
[----:B------:R0:W-:Y:S04]  /*4c30*/  STG.E.128 desc[UR4][R6.64], R224 ;  /* 0x000000e006007986 */ /* 0x0001e8000c101d04 */
[----:B------:R0:W-:Y:S02]  /*4c40*/  STG.E.128 desc[UR4][R6.64+0x10], R228 ;  /* 0x000010e406007986 */ /* 0x0001e4000c101d04 */
.L_x_27167:
[----:B------:R-:W-:Y:S05]  /*4c50*/  BSYNC B0 ;  /* 0x0000000000007941 */ /* 0x000fea0003800000 */
.L_x_27166:
        /* <DEDUP_REMOVED lines=17> */
[----:B01234-:R-:W-:-:S05]  /*4d70*/  FSEL R7, R3, RZ, P0 ;  /* 0x000000ff03077208 */ /* 0x01ffca0000000000 */
        /* <DEDUP_REMOVED lines=272> */
.L_x_27217:
[----:B-1----:R-:W-:Y:S01]  /*5e80*/  FADD.FTZ R3, R7, R3 ;  /* 0x0000000307037221 */ /* 0x002fe20000010000 */
[----:B------:R-:W-:Y:S01]  /*5e90*/  FMUL.FTZ R4, R233, R233 ;  /* 0x000000e9e9047220 */ /* 0x000fe20000410000 */
[----:B0-----:R-:W0:Y:S01]  /*5ea0*/  @!P5 LDC.64 R6, c[0x0][0x250] ;  /* 0x00009400ff06db82 */ /* 0x001e220000000a00 */
[----:B------:R-:W-:Y:S01]  /*5eb0*/  PLOP3.LUT P1, PT, PT, PT, UP0, 0x40, 0x0 ;  /* 0x000000000000781c */ /* 0x000fe20003f2e808 */
[----:B------:R-:W-:Y:S01]  /*5ec0*/  FFMA.FTZ R3, R3, R232, UR12 ;  /* 0x0000000c03037e23 */ /* 0x000fe200080100e8 */
[----:B------:R-:W-:Y:S02]  /*5ed0*/  BSSY B0, `(.L_x_27185) ;  /* 0x000003c000007945 */ /* 0x000fe40003800000 */
[----:B------:R-:W-:Y:S02]  /*5ee0*/  FSEL R4, R4, RZ, !P1 ;  /* 0x000000ff04047208 */ /* 0x000fe40004800000 */
[----:B------:R-:W-:-:S03]  /*5ef0*/  PLOP3.LUT P1, PT, PT, PT, UP0, 0x40, 0x0 ;  /* 0x000000000000781c */ /* 0x000fc60003f2e808 */
[----:B------:R-:W-:-:S04]  /*5f00*/  FADD.FTZ R3, R3, R4 ;  /* 0x0000000403037221 */ /* 0x000fc80000010000 */
[----:B------:R1:W2:Y:S02]  /*5f10*/  MUFU.RSQ R4, R3 ;  /* 0x0000000300047308 */ /* 0x0002a40000001400 */
[----:B-1----:R-:W-:Y:S01]  /*5f20*/  FSEL R3, R233, RZ, P1 ;  /* 0x000000ffe9037208 */ /* 0x002fe20000800000 */
[----:B0-----:R-:W-:-:S05]  /*5f30*/  @!P5 IMAD.WIDE R6, R252, 0x4, R6 ;  /* 0x00000004fc06d825 */ /* 0x001fca00078e0206 */
[----:B------:R0:W-:Y:S02]  /*5f40*/  @!P5 STG.E desc[UR4][R6.64], R233 ;  /* 0x000000e90600d986 */ /* 0x0001e4000c101904 */
[----:B0-----:R-:W0:Y:S02]  /*5f50*/  @!P5 LDC.64 R6, c[0x0][0x258] ;  /* 0x00009600ff06db82 */ /* 0x001e240000000a00 */
[----:B0-----:R-:W-:-:S05]  /*5f60*/  @!P5 IMAD.WIDE R6, R252, 0x4, R6 ;  /* 0x00000004fc06d825 */ /* 0x001fca00078e0206 */
[----:B--2---:R0:W-:Y:S01]  /*5f70*/  @!P5 STG.E desc[UR4][R6.64], R4 ;  /* 0x000000040600d986 */ /* 0x0041e2000c101904 */
[----:B------:R-:W-:Y:S05]  /*5f80*/  @!P0 BRA `(.L_x_27186) ;  /* 0x0000000000c08947 */ /* 0x000fea0003800000 */
[----:B-----5:R1:W-:Y:S04]  /*5f90*/  STL [R1+0x3c], R17 ;  /* 0x00003c1101007387 */ /* 0x0203e80000100800 */
[----:B------:R-:W2:Y:S04]  /*5fa0*/  LDL R232, [R1+0x24] ;  /* 0x0000240001e87983 */ /* 0x000ea80000100800 */
[----:B-1----:R-:W3:Y:S04]  /*5fb0*/  LDL R17, [R1+0x20] ;  /* 0x0000200001117983 */ /* 0x002ee80000100800 */
[----:B------:R1:W-:Y:S04]  /*5fc0*/  STL [R1+0x38], R16 ;  /* 0x0000381001007387 */ /* 0x0003e80000100800 */
[----:B------:R-:W4:Y:S04]  /*5fd0*/  LDL R233, [R1+0x2c] ;  /* 0x00002c0001e97983 */ /* 0x000f280000100800 */
[----:B-1----:R-:W4:Y:S04]  /*5fe0*/  LDL R16, [R1+0x28] ;  /* 0x0000280001107983 */ /* 0x002f280000100800 */
[----:B------:R1:W-:Y:S04]  /*5ff0*/  STL [R1+0x34], R2 ;  /* 0x0000340201007387 */ /* 0x0003e80000100800 */
[----:B------:R-:W4:Y:S04]  /*6000*/  LDL R234, [R1+0x14] ;  /* 0x0000140001ea7983 */ /* 0x000f280000100800 */
[----:B-1----:R-:W4:Y:S04]  /*6010*/  LDL R2, [R1+0x10] ;  /* 0x0000100001027983 */ /* 0x002f280000100800 */
[----:B------:R1:W-:Y:S04]  /*6020*/  STL [R1+0x30], R0 ;  /* 0x0000300001007387 */ /* 0x0003e80000100800 */
[----:B------:R-:W4:Y:S04]  /*6030*/  LDL R235, [R1+0x1c] ;  /* 0x00001c0001eb7983 */ /* 0x000f280000100800 */
[----:B-1----:R-:W4:Y:S01]  /*6040*/  LDL R0, [R1+0x18] ;  /* 0x0000180001007983 */ /* 0x002f220000100800 */
[--C-:B0-----:R-:W-:Y:S01]  /*6050*/  FADD.FTZ R6, R152, -R3.reuse ;  /* 0x8000000398067221 */ /* 0x101fe20000010000 */
[----:B------:R-:W-:-:S03]  /*6060*/  FADD.FTZ R7, R153, -R3 ;  /* 0x8000000399077221 */ /* 0x000fc60000010000 */
[C---:B------:R-:W-:Y:S01]  /*6070*/  FMUL.FTZ R6, R4.reuse, R6 ;  /* 0x0000000604067220 */ /* 0x040fe20000410000 */
[----:B------:R-:W-:-:S04]  /*6080*/  FMUL.FTZ R7, R4, R7 ;  /* 0x0000000704077220 */ /* 0x000fc80000410000 */
[----:B--2---:R-:W-:Y:S01]  /*6090*/  FFMA.FTZ R7, R232, R7, R9 ;  /* 0x00000007e8077223 */ /* 0x004fe20000010009 */
[----:B---3--:R-:W-:Y:S02]  /*60a0*/  FFMA.FTZ R6, R17, R6, R8 ;  /* 0x0000000611067223 */ /* 0x008fe40000010008 */
[----:B------:R1:W5:Y:S03]  /*60b0*/  LDL.LU R17, [R1+0x3c] ;  /* 0x00003c0001117983 */ /* 0x0003660000300800 */
[----:B------:R-:W-:Y:S01]  /*60c0*/  F2FP.BF16.F32.PACK_AB R232, R7, R6 ;  /* 0x0000000607e8723e */ /* 0x000fe200000010ff */
[--C-:B------:R-:W-:Y:S01]  /*60d0*/  FADD.FTZ R7, R154, -R3.reuse ;  /* 0x800000039a077221 */ /* 0x100fe20000010000 */
[----:B------:R-:W-:-:S03]  /*60e0*/  FADD.FTZ R6, R155, -R3 ;  /* 0x800000039b067221 */ /* 0x000fc60000010000 */
[C---:B------:R-:W-:Y:S01]  /*60f0*/  FMUL.FTZ R7, R4.reuse, R7 ;  /* 0x0000000704077220 */ /* 0x040fe20000410000 */
[----:B------:R-:W-:-:S03]  /*6100*/  FMUL.FTZ R6, R4, R6 ;  /* 0x0000000604067220 */ /* 0x000fc60000410000 */
[----:B----4-:R-:W-:Y:S01]  /*6110*/  FFMA.FTZ R7, R16, R7, R10 ;  /* 0x0000000710077223 */ /* 0x010fe2000001000a */
[----:B------:R-:W-:Y:S01]  /*6120*/  FFMA.FTZ R6, R233, R6, R11 ;  /* 0x00000006e9067223 */ /* 0x000fe2000001000b */
[----:B------:R1:W5:Y:S04]  /*6130*/  LDL.LU R16, [R1+0x38] ;  /* 0x0000380001107983 */ /* 0x0003680000300800 */
[----:B------:R-:W-:Y:S01]  /*6140*/  F2FP.BF16.F32.PACK_AB R233, R6, R7 ;  /* 0x0000000706e9723e */ /* 0x000fe200000010ff */
[--C-:B------:R-:W-:Y:S01]  /*6150*/  FADD.FTZ R7, R156, -R3.reuse ;  /* 0x800000039c077221 */ /* 0x100fe20000010000 */
[----:B------:R-:W-:-:S03]  /*6160*/  FADD.FTZ R6, R157, -R3 ;  /* 0x800000039d067221 */ /* 0x000fc60000010000 */
[C---:B------:R-:W-:Y:S01]  /*6170*/  FMUL.FTZ R7, R4.reuse, R7 ;  /* 0x0000000704077220 */ /* 0x040fe20000410000 */
[----:B------:R-:W-:-:S03]  /*6180*/  FMUL.FTZ R6, R4, R6 ;  /* 0x0000000604067220 */ /* 0x000fc60000410000 */
[----:B------:R-:W-:Y:S01]  /*6190*/  FFMA.FTZ R7, R2, R7, R12 ;  /* 0x0000000702077223 */ /* 0x000fe2000001000c */
[----:B------:R-:W-:Y:S01]  /*61a0*/  FFMA.FTZ R6, R234, R6, R13 ;  /* 0x00000006ea067223 */ /* 0x000fe2000001000d */
[----:B------:R1:W5:Y:S04]  /*61b0*/  LDL.LU R2, [R1+0x34] ;  /* 0x0000340001027983 */ /* 0x0003680000300800 */
[----:B------:R-:W-:Y:S01]  /*61c0*/  F2FP.BF16.F32.PACK_AB R234, R6, R7 ;  /* 0x0000000706ea723e */ /* 0x000fe200000010ff */
[----:B------:R-:W-:-:S04]  /*61d0*/  FADD.FTZ R7, R158, -R3 ;  /* 0x800000039e077221 */ /* 0x000fc80000010000 */
[----:B------:R-:W-:-:S04]  /*61e0*/  FMUL.FTZ R7, R4, R7 ;  /* 0x0000000704077220 */ /* 0x000fc80000410000 */
[----:B------:R-:W-:Y:S02]  /*61f0*/  FFMA.FTZ R7, R0, R7, R14 ;  /* 0x0000000700077223 */ /* 0x000fe4000001000e */
[----:B------:R1:W5:Y:S01]  /*6200*/  LDL.LU R0, [R1+0x30] ;  /* 0x0000300001007983 */ /* 0x0003620000300800 */
[----:B------:R-:W-:-:S04]  /*6210*/  FADD.FTZ R6, R159, -R3 ;  /* 0x800000039f067221 */ /* 0x000fc80000010000 */
[----:B------:R-:W-:-:S04]  /*6220*/  FMUL.FTZ R6, R4, R6 ;  /* 0x0000000604067220 */ /* 0x000fc80000410000 */
[----:B------:R-:W-:-:S05]  /*6230*/  FFMA.FTZ R6, R235, R6, R15 ;  /* 0x00000006eb067223 */ /* 0x000fca000001000f */
[----:B------:R-:W-:Y:S02]  /*6240*/  F2FP.BF16.F32.PACK_AB R235, R6, R7 ;  /* 0x0000000706eb723e */ /* 0x000fe400000010ff */
[----:B------:R-:W0:Y:S02]  /*6250*/  LDC.64 R6, c[0x0][0x2b8] ;  /* 0x0000ae00ff067b82 */ /* 0x000e240000000a00 */
[----:B0-----:R-:W-:-:S05]  /*6260*/  IMAD.WIDE.U32 R6, R5, 0x10, R6 ;  /* 0x0000001005067825 */ /* 0x001fca00078e0006 */
[----:B------:R1:W-:Y:S01]  /*6270*/  STG.E.128 desc[UR4][R6.64], R232 ;  /* 0x000000e806007986 */ /* 0x0003e2000c101d04 */
[----:B------:R-:W-:-:S07]  /*6280*/  IADD3 R5, R5, 0x20, RZ ;  /* 0x0000002005057810 */ /* 0x000fce0007ffe0ff */
.L_x_27186:
[----:B------:R-:W-:Y:S05]  /*6290*/  BSYNC B0 ;  /* 0x0000000000007941 */ /* 0x000fea0003800000 */
.L_x_27185:
[----:B-----5:R-:W-:Y:S01]  /*62a0*/  ISETP.GE.U32.AND P1, PT, R0, 0x40, PT ;  /* 0x000000400000780c */ /* 0x020fe20003f26070 */
[----:B------:R-:W-:-:S12]  /*62b0*/  BSSY B0, `(.L_x_27187) ;  /* 0x0000022000007945 */ /* 0x000fd80003800000 */
[----:B------:R-:W-:Y:S05]  /*62c0*/  @!P1 BRA `(.L_x_27188) ;  /* 0x0000000000809947 */ /* 0x000fea0003800000 */
[--C-:B01----:R-:W-:Y:S01]  /*62d0*/  FADD.FTZ R6, R160, -R3.reuse ;  /* 0x80000003a0067221 */ /* 0x103fe20000010000 */
[----:B------:R-:W-:-:S03]  /*62e0*/  FADD.FTZ R7, R161, -R3 ;  /* 0x80000003a1077221 */ /* 0x000fc60000010000 */
[C---:B------:R-:W-:Y:S01]  /*62f0*/  FMUL.FTZ R6, R4.reuse, R6 ;  /* 0x0000000604067220 */ /* 0x040fe20000410000 */
[----:B------:R-:W-:-:S03]  /*6300*/  FMUL.FTZ R7, R4, R7 ;  /* 0x0000000704077220 */ /* 0x000fc60000410000 */
[----:B------:R-:W-:Y:S01]  /*6310*/  FFMA.FTZ R6, R244, R6, R16 ;  /* 0x00000006f4067223 */ /* 0x000fe20000010010 */
        /* <DEDUP_REMOVED lines=27> */
.L_x_27188:
[----:B------:R-:W-:Y:S05]  /*64d0*/  BSYNC B0 ;  /* 0x0000000000007941 */ /* 0x000fea0003800000 */
.L_x_27187:
[----:B------:R-:W-:Y:S01]  /*64e0*/  ISETP.GE.U32.AND P1, PT, R0, 0x60, PT ;  /* 0x000000600000780c */ /* 0x000fe20003f26070 */
[----:B------:R-:W-:-:S12]  /*64f0*/  BSSY B0, `(.L_x_27189) ;  /* 0x0000022000007945 */ /* 0x000fd80003800000 */
[----:B------:R-:W-:Y:S05]  /*6500*/  @!P1 BRA `(.L_x_27190) ;  /* 0x0000000000809947 */ /* 0x000fea0003800000 */
[--C-:B012---:R-:W-:Y:S01]  /*6510*/  FADD.FTZ R6, R168, -R3.reuse ;  /* 0x80000003a8067221 */ /* 0x107fe20000010000 */
        /* <DEDUP_REMOVED lines=31> */
.L_x_27190:
[----:B------:R-:W-:Y:S05]  /*6710*/  BSYNC B0 ;  /* 0x0000000000007941 */ /* 0x000fea0003800000 */
.L_x_27189:
[----:B------:R-:W-:Y:S01]  /*6720*/  ISETP.GE.U32.AND P1, PT, R0, 0x80, PT ;  /* 0x000000800000780c */ /* 0x000fe20003f26070 */
[----:B------:R-:W-:-:S12]  /*6730*/  BSSY B0, `(.L_x_27191) ;  /* 0x0000022000007945 */ /* 0x000fd80003800000 */
[----:B------:R-:W-:Y:S05]  /*6740*/  @!P1 BRA `(.L_x_27192) ;  /* 0x0000000000809947 */ /* 0x000fea0003800000 */
[--C-:B0123--:R-:W-:Y:S01]  /*6750*/  FADD.FTZ R6, R176, -R3.reuse ;  /* 0x80000003b0067221 */ /* 0x10ffe20000010000 */
        /* <DEDUP_REMOVED lines=31> */
.L_x_27192:
[----:B------:R-:W-:Y:S05]  /*6950*/  BSYNC B0 ;  /* 0x0000000000007941 */ /* 0x000fea0003800000 */
.L_x_27191:
[----:B------:R-:W-:Y:S01]  /*6960*/  ISETP.GE.U32.AND P1, PT, R0, 0xa0, PT ;  /* 0x000000a00000780c */ /* 0x000fe20003f26070 */
[----:B------:R-:W-:-:S12]  /*6970*/  BSSY B0, `(.L_x_27193) ;  /* 0x0000022000007945 */ /* 0x000fd80003800000 */
[----:B------:R-:W-:Y:S05]  /*6980*/  @!P1 BRA `(.L_x_27194) ;  /* 0x0000000000809947 */ /* 0x000fea0003800000 */
[--C-:B01234-:R-:W-:Y:S01]  /*6990*/  FADD.FTZ R6, R184, -R3.reuse ;  /* 0x80000003b8067221 */ /* 0x11ffe20000010000 */
        /* <DEDUP_REMOVED lines=31> */
.L_x_27194:
[----:B------:R-:W-:Y:S05]  /*6b90*/  BSYNC B0 ;  /* 0x0000000000007941 */ /* 0x000fea0003800000 */
.L_x_27193:
        /* <DEDUP_REMOVED lines=35> */
.L_x_27196:
[----:B------:R-:W-:Y:S05]  /*6dd0*/  BSYNC B0 ;  /* 0x0000000000007941 */ /* 0x000fea0003800000 */
.L_x_27195:
        /* <DEDUP_REMOVED lines=35> */
.L_x_27198:
[----:B------:R-:W-:Y:S05]  /*7010*/  BSYNC B0 ;  /* 0x0000000000007941 */ /* 0x000fea0003800000 */
.L_x_27197:
        /* <DEDUP_REMOVED lines=35> */
.L_x_27200:
[----:B------:R-:W-:Y:S05]  /*7250*/  BSYNC B0 ;  /* 0x0000000000007941 */ /* 0x000fea0003800000 */
.L_x_27199:
        /* <DEDUP_REMOVED lines=35> */
.L_x_27202:
[----:B------:R-:W-:Y:S05]  /*7490*/  BSYNC B0 ;  /* 0x0000000000007941 */ /* 0x000fea0003800000 */
.L_x_27201:
[----:B------:R-:W-:Y:S01]  /*74a0*/  ISETP.GE.U32.AND P1, PT, R0, 0x140, PT ;  /* 0x000001400000780c */ /* 0x000fe20003f26070 */
[----:B------:R-:W-:-:S12]  /*74b0*/  BSSY B0, `(.L_x_27203) ;  /* 0x0000025000007945 */ /* 0x000fd80003800000 */
[----:B------:R-:W-:Y:S05]  /*74c0*/  @!P1 BRA `(.L_x_27204) ;  /* 0x00000000008c9947 */ /* 0x000fea0003800000 */
[----:B01234-:R-:W2:Y:S04]  /*74d0*/  LDL R235, [R1] ;  /* 0x0000000001eb7983 */ /* 0x01fea80000100800 */
[----:B------:R-:W3:Y:S04]  /*74e0*/  LDL R232, [R1+0x4] ;  /* 0x0000040001e87983 */ /* 0x000ee80000100800 */
[----:B------:R-:W4:Y:S04]  /*74f0*/  LDL R234, [R1+0x8] ;  /* 0x0000080001ea7983 */ /* 0x000f280000100800 */
[----:B------:R-:W5:Y:S01]  /*7500*/  LDL R233, [R1+0xc] ;  /* 0x00000c0001e97983 */ /* 0x000f620000100800 */
[--C-:B------:R-:W-:Y:S01]  /*7510*/  FADD.FTZ R6, R224, -R3.reuse ;  /* 0x80000003e0067221 */ /* 0x100fe20000010000 */
[----:B------:R-:W-:-:S03]  /*7520*/  FADD.FTZ R7, R225, -R3 ;  /* 0x80000003e1077221 */ /* 0x000fc60000010000 */
[C---:B------:R-:W-:Y:S01]  /*7530*/  FMUL.FTZ R6, R4.reuse, R6 ;  /* 0x0000000604067220 */ /* 0x040fe20000410000 */
[----:B------:R-:W-:-:S03]  /*7540*/  FMUL.FTZ R7, R4, R7 ;  /* 0x0000000704077220 */ /* 0x000fc60000410000 */
[----:B--2---:R-:W-:Y:S01]  /*7550*/  FFMA.FTZ R6, R235, R6, R132 ;  /* 0x00000006eb067223 */ /* 0x004fe20000010084 */
[----:B---3--:R-:W-:-:S05]  /*7560*/  FFMA.FTZ R7, R232, R7, R133 ;  /* 0x00000007e8077223 */ /* 0x008fca0000010085 */
[----:B------:R-:W-:Y:S01]  /*7570*/  F2FP.BF16.F32.PACK_AB R232, R7, R6 ;  /* 0x0000000607e8723e */ /* 0x000fe200000010ff */
[--C-:B------:R-:W-:Y:S01]  /*7580*/  FADD.FTZ R7, R226, -R3.reuse ;  /* 0x80000003e2077221 */ /* 0x100fe20000010000 */
[----:B------:R-:W-:-:S03]  /*7590*/  FADD.FTZ R6, R227, -R3 ;  /* 0x80000003e3067221 */ /* 0x000fc60000010000 */
[C---:B------:R-:W-:Y:S01]  /*75a0*/  FMUL.FTZ R7, R4.reuse, R7 ;  /* 0x0000000704077220 */ /* 0x040fe20000410000 */
[----:B------:R-:W-:-:S03]  /*75b0*/  FMUL.FTZ R6, R4, R6 ;  /* 0x0000000604067220 */ /* 0x000fc60000410000 */
[----:B----4-:R-:W-:Y:S01]  /*75c0*/  FFMA.FTZ R7, R234, R7, R134 ;  /* 0x00000007ea077223 */ /* 0x010fe20000010086 */
[----:B-----5:R-:W-:-:S05]  /*75d0*/  FFMA.FTZ R6, R233, R6, R135 ;  /* 0x00000006e9067223 */ /* 0x020fca0000010087 */
        /* <DEDUP_REMOVED lines=17> */
[----:B------:R0:W-:Y:S02]  /*76f0*/  STG.E.128 desc[UR4][R4.64], R232 ;  /* 0x000000e804007986 */ /* 0x0001e4000c101d04 */
.L_x_27204:
[----:B------:R-:W-:Y:S05]  /*7700*/  BSYNC B0 ;  /* 0x0000000000007941 */ /* 0x000fea0003800000 */
.L_x_27203:
[----:B0-----:R-:W0:Y:S02]  /*7710*/  LDC.64 R4, c[0x0][0x210] ;  /* 0x00008400ff047b82 */ /* 0x001e240000000a00 */
[----:B0-----:R-:W-:-:S04]  /*7720*/  LEA R252, R4, R252, 0x2 ;  /* 0x000000fc04fc7211 */ /* 0x001fc800078e10ff */
[----:B------:R-:W-:-:S13]  /*7730*/  ISETP.GE.AND P1, PT, R252, R5, PT ;  /* 0x00000005fc00720c */ /* 0x000fda0003f26270 */
[----:B------:R-:W-:Y:S05]  /*7740*/  @!P1 BRA `(.L_x_27205) ;  /* 0xffffff9800089947 */ /* 0x000fea000383ffff */
[----:B------:R-:W-:Y:S05]  /*7750*/  EXIT ;  /* 0x000000000000794d */ /* 0x000fea0003800000 */
.L_x_27184:
        /* <DEDUP_REMOVED lines=8> */
.L_x_27207:
[----:B------:R-:W-:Y:S05]  /*77e0*/  BSYNC B0 ;  /* 0x0000000000007941 */ /* 0x000fea0003800000 */
.L_x_27206:
        /* <DEDUP_REMOVED lines=9> */
.L_x_27208:
[----:B------:R-:W-:Y:S01]  /*7880*/  HFMA2.MMA R6, -RZ, RZ, 0, 2.384185791015625e-07 ;  /* 0x00000004ff067435 */ /* 0x000fe200000001ff */
[----:B------:R-:W-:Y:S01]  /*7890*/  FADD.FTZ R7, R7, R3 ;  /* 0x0000000307077221 */ /* 0x000fe20000010000 */
[----:B------:R-:W-:-:S04]  /*78a0*/  MOV R3, 0xffffffff ;  /* 0xffffffff00037802 */ /* 0x000fc80000000f00 */
[----:B------:R-:W-:-:S07]  /*78b0*/  MOV R235, R7 ;  /* 0x0000000700eb7202 */ /* 0x000fce0000000f00 */
[----:B------:R-:W-:Y:S05]  /*78c0*/  WARPSYNC.COLLECTIVE R3, `(.L_x_27209) ;  /* 0x0000000003087348 */ /* 0x000fea0003c00000 */
[----:B------:R0:W1:Y:S02]  /*78d0*/  SHFL.BFLY P6, R3, R235, R6, R4 ;  /* 0x0c000006eb037389 */ /* 0x00006400000c0004 */
[----:B01----:R-:W-:Y:S01]  /*78e0*/  ENDCOLLECTIVE ;  /* 0x000000000000791b */ /* 0x003fe20003800000 */
.L_x_27209:
[----:B------:R-:W-:Y:S01]  /*78f0*/  HFMA2.MMA R6, -RZ, RZ, 0, 4.76837158203125e-07 ;  /* 0x00000008ff067435 */ /* 0x000fe200000001ff */
[----:B------:R-:W-:Y:S01]  /*7900*/  FADD.FTZ R7, R7, R3 ;  /* 0x0000000307077221 */ /* 0x000fe20000010000 */
[----:B------:R-:W-:-:S04]  /*7910*/  MOV R3, 0xffffffff ;  /* 0xffffffff00037802 */ /* 0x000fc80000000f00 */
[----:B------:R-:W-:-:S07]  /*7920*/  MOV R235, R7 ;  /* 0x0000000700eb7202 */ /* 0x000fce0000000f00 */
[----:B------:R-:W-:Y:S05]  /*7930*/  WARPSYNC.COLLECTIVE R3, `(.L_x_27210) ;  /* 0x0000000003087348 */ /* 0x000fea0003c00000 */
[----:B------:R0:W1:Y:S02]  /*7940*/  SHFL.BFLY P6, R3, R235, R6, R4 ;  /* 0x0c000006eb037389 */ /* 0x00006400000c0004 */
[----:B01----:R-:W-:Y:S01]  /*7950*/  ENDCOLLECTIVE ;  /* 0x000000000000791b */ /* 0x003fe20003800000 */
.L_x_27210:
[----:B------:R-:W-:Y:S01]  /*7960*/  HFMA2.MMA R6, -RZ, RZ, 0, 9.5367431640625e-07 ;  /* 0x00000010ff067435 */ /* 0x000fe200000001ff */
[----:B------:R-:W-:Y:S01]  /*7970*/  FADD.FTZ R7, R7, R3 ;  /* 0x0000000307077221 */ /* 0x000fe20000010000 */
[----:B------:R-:W-:-:S04]  /*7980*/  MOV R3, 0xffffffff ;  /* 0xffffffff00037802 */ /* 0x000fc80000000f00 */
[----:B------:R-:W-:-:S07]  /*7990*/  MOV R235, R7 ;  /* 0x0000000700eb7202 */ /* 0x000fce0000000f00 */
[----:B------:R-:W-:Y:S05]  /*79a0*/  WARPSYNC.COLLECTIVE R3, `(.L_x_27211) ;  /* 0x0000000003087348 */ /* 0x000fea0003c00000 */
[----:B------:R0:W1:Y:S02]  /*79b0*/  SHFL.BFLY P6, R3, R235, R6, R4 ;  /* 0x0c000006eb037389 */ /* 0x00006400000c0004 */
[----:B01----:R-:W-:Y:S01]  /*79c0*/  ENDCOLLECTIVE ;  /* 0x000000000000791b */ /* 0x003fe20003800000 */
.L_x_27211:
        /* <DEDUP_REMOVED lines=175> */
.L_x_27212:
[----:B------:R-:W-:Y:S01]  /*84c0*/  HFMA2.MMA R6, -RZ, RZ, 0, 1.1920928955078125e-07 ;  /* 0x00000002ff067435 */ /* 0x000fe200000001ff */
[----:B------:R-:W-:Y:S01]  /*84d0*/  FADD.FTZ R7, R7, R3 ;  /* 0x0000000307077221 */ /* 0x000fe20000010000 */
[----:B------:R-:W-:-:S04]  /*84e0*/  MOV R3, 0xffffffff ;  /* 0xffffffff00037802 */ /* 0x000fc80000000f00 */
[----:B------:R-:W-:-:S07]  /*84f0*/  MOV R235, R7 ;  /* 0x0000000700eb7202 */ /* 0x000fce0000000f00 */
[----:B------:R-:W-:Y:S05]  /*8500*/  WARPSYNC.COLLECTIVE R3, `(.L_x_27213) ;  /* 0x0000000003087348 */ /* 0x000fea0003c00000 */
[----:B------:R0:W1:Y:S02]  /*8510*/  SHFL.BFLY P6, R3, R235, R6, R4 ;  /* 0x0c000006eb037389 */ /* 0x00006400000c0004 */
[----:B01----:R-:W-:Y:S01]  /*8520*/  ENDCOLLECTIVE ;  /* 0x000000000000791b */ /* 0x003fe20003800000 */
.L_x_27213:
[----:B------:R-:W-:Y:S01]  /*8530*/  HFMA2.MMA R6, -RZ, RZ, 0, 2.384185791015625e-07 ;  /* 0x00000004ff067435 */ /* 0x000fe200000001ff */
[----:B------:R-:W-:Y:S01]  /*8540*/  FADD.FTZ R7, R7, R3 ;  /* 0x0000000307077221 */ /* 0x000fe20000010000 */
[----:B------:R-:W-:-:S04]  /*8550*/  MOV R3, 0xffffffff ;  /* 0xffffffff00037802 */ /* 0x000fc80000000f00 */
[----:B------:R-:W-:-:S07]  /*8560*/  MOV R235, R7 ;  /* 0x0000000700eb7202 */ /* 0x000fce0000000f00 */
[----:B------:R-:W-:Y:S05]  /*8570*/  WARPSYNC.COLLECTIVE R3, `(.L_x_27214) ;  /* 0x0000000003087348 */ /* 0x000fea0003c00000 */
[----:B------:R0:W1:Y:S02]  /*8580*/  SHFL.BFLY P6, R3, R235, R6, R4 ;  /* 0x0c000006eb037389 */ /* 0x00006400000c0004 */
[----:B01----:R-:W-:Y:S01]  /*8590*/  ENDCOLLECTIVE ;  /* 0x000000000000791b */ /* 0x003fe20003800000 */
.L_x_27214:
[----:B------:R-:W-:Y:S01]  /*85a0*/  HFMA2.MMA R6, -RZ, RZ, 0, 4.76837158203125e-07 ;  /* 0x00000008ff067435 */ /* 0x000fe200000001ff */
[----:B------:R-:W-:Y:S01]  /*85b0*/  FADD.FTZ R7, R7, R3 ;  /* 0x0000000307077221 */ /* 0x000fe20000010000 */
[----:B------:R-:W-:-:S04]  /*85c0*/  MOV R3, 0xffffffff ;  /* 0xffffffff00037802 */ /* 0x000fc80000000f00 */
[----:B------:R-:W-:-:S07]  /*85d0*/  MOV R235, R7 ;  /* 0x0000000700eb7202 */ /* 0x000fce0000000f00 */
[----:B------:R-:W-:Y:S05]  /*85e0*/  WARPSYNC.COLLECTIVE R3, `(.L_x_27215) ;  /* 0x0000000003087348 */ /* 0x000fea0003c00000 */
[----:B------:R0:W1:Y:S02]  /*85f0*/  SHFL.BFLY P6, R3, R235, R6, R4 ;  /* 0x0c000006eb037389 */ /* 0x00006400000c0004 */
[----:B01----:R-:W-:Y:S01]  /*8600*/  ENDCOLLECTIVE ;  /* 0x000000000000791b */ /* 0x003fe20003800000 */
.L_x_27215:
[----:B------:R-:W-:Y:S01]  /*8610*/  HFMA2.MMA R6, -RZ, RZ, 0, 9.5367431640625e-07 ;  /* 0x00000010ff067435 */ /* 0x000fe200000001ff */
[----:B------:R-:W-:Y:S01]  /*8620*/  FADD.FTZ R7, R7, R3 ;  /* 0x0000000307077221 */ /* 0x000fe20000010000 */
[----:B------:R-:W-:-:S04]  /*8630*/  MOV R3, 0xffffffff ;  /* 0xffffffff00037802 */ /* 0x000fc80000000f00 */
[----:B------:R-:W-:-:S07]  /*8640*/  MOV R235, R7 ;  /* 0x0000000700eb7202 */ /* 0x000fce0000000f00 */
[----:B------:R-:W-:Y:S05]  /*8650*/  WARPSYNC.COLLECTIVE R3, `(.L_x_27216) ;  /* 0x0000000003087348 */ /* 0x000fea0003c00000 */
[----:B------:R0:W1:Y:S02]  /*8660*/  SHFL.BFLY P6, R3, R235, R6, R4 ;  /* 0x0c000006eb037389 */ /* 0x00006400000c0004 */
[----:B01----:R-:W-:Y:S01]  /*8670*/  ENDCOLLECTIVE ;  /* 0x000000000000791b */ /* 0x003fe20003800000 */
.L_x_27216:
[----:B------:R-:W-:Y:S05]  /*8680*/  BRA `(.L_x_27217) ;  /* 0xffffffd400fc7947 */ /* 0x000fea000383ffff */
.L_x_27218:
        /* <DEDUP_REMOVED lines=15> */
.L_x_66068:


//--------------------- .text._ZN10layer_norm31ln_parallel_residual_fwd_kernelINS_13Kernel_traitsIf13__nv_bfloat16fS2_fjLj2560ELj1ELj4ELj1ELj16ENS_18Kernel_traits_baseILj2560EfS2_fS2_fjLj128EEEEELb0ELb1ELb1EEEvNS_9FwdParamsE --------------------------
	.section	.text._ZN10layer_norm31ln_parallel_residual_fwd_kernelINS_13Kernel_traitsIf13__nv_bfloat16fS2_fjLj2560ELj1ELj4ELj1ELj16ENS_18Kernel_traits_baseILj2560EfS2_fS2_fjLj128EEEEELb0ELb1ELb1EEEvNS_9FwdParamsE,"ax",@progbits
	.align	128
        .global         _ZN10layer_norm31ln_parallel_residual_fwd_kernelINS_13Kernel_traitsIf13__nv_bfloat16fS2_fjLj2560ELj1ELj4ELj1ELj16ENS_18Kernel_traits_baseILj2560EfS2_fS2_fjLj128EEEEELb0ELb1ELb1EEEvNS_9FwdParamsE
        .type           _ZN10layer_norm31ln_parallel_residual_fwd_kernelINS_13Kernel_traitsIf13__nv_bfloat16fS2_fjLj2560ELj1ELj4ELj1ELj16ENS_18Kernel_traits_baseILj2560EfS2_fS2_fjLj128EEEEELb0ELb1ELb1EEEvNS_9FwdParamsE,@function
        .size           _ZN10layer_norm31ln_parallel_residual_fwd_kernelINS_13Kernel_traitsIf13__nv_bfloat16fS2_fjLj2560ELj1ELj4ELj1ELj16ENS_18Kernel_traits_baseILj2560EfS2_fS2_fjLj128EEEEELb0ELb1ELb1EEEvNS_9FwdParamsE,(.L_x_66069 - _ZN10layer_norm31ln_parallel_residual_fwd_kernelINS_13Kernel_traitsIf13__nv_bfloat16fS2_fjLj2560ELj1ELj4ELj1ELj16ENS_18Kernel_traits_baseILj2560EfS2_fS2_fjLj128EEEEELb0ELb1ELb1EEEvNS_9FwdParamsE)
        .other          _ZN10layer_norm31ln_parallel_residual_fwd_kernelINS_13Kernel_traitsIf13__nv_bfloat16fS2_fjLj2560ELj1ELj4ELj1ELj16ENS_18Kernel_traits_baseILj2560EfS2_fS2_fjLj128EEEEELb0ELb1ELb1EEEvNS_9FwdParamsE,@"STO_CUDA_ENTRY STV_DEFAULT"
_ZN10layer_norm31ln_parallel_residual_fwd_kernelINS_13Kernel_traitsIf13__nv_bfloat16fS2_fjLj2560ELj1ELj4ELj1ELj16ENS_18Kernel_traits_baseILj2560EfS2_fS2_fjLj128EEEEELb0ELb1ELb1EEEvNS_9FwdParamsE:
.text._ZN10layer_norm31ln_parallel_residual_fwd_kernelINS_13Kernel_traitsIf13__nv_bfloat16fS2_fjLj2560ELj1ELj4ELj1ELj16ENS_18Kernel_traits_baseILj2560EfS2_fS2_fjLj128EEEEELb0ELb1ELb1EEEvNS_9FwdParamsE:
        /* <DEDUP_REMOVED lines=51> */
[----:B------:R-:W-:Y:S01]  /*0330*/  SHF.R.U32.HI R0, RZ, 0x5, R6 ;  /* 0x00000005ff007819 */ /* 0x000fe20000011606 */
[----:B------:R-:W-:Y:S01]  /*0340*/  ULDC.64 UR6, c[0x0][0x260] ;  /* 0x0000980000067ab9 */ /* 0x000fe20000000a00 */
[----:B0-----:R-:W-:Y:S01]  /*0350*/  IADD3 R1, R1, -0x48, RZ ;  /* 0xffffffb801017810 */ /* 0x001fe20007ffe0ff */
[----:B------:R0:W5:Y:S01]  /*0360*/  @P0 LDG.E.128 R8, desc[UR4][R4.64] ;  /* 0x0000000404080981 */ /* 0x000162000c1e1d00 */
[----:B------:R-:W-:Y:S01]  /*0370*/  IADD3 R2, P1, R2, UR6, RZ ;  /* 0x0000000602027c10 */ /* 0x000fe2000ff3e0ff */
[----:B------:R-:W-:-:S02]  /*0380*/  ULDC UR6, c[0x0][0x214] ;  /* 0x0000850000067ab9 */ /* 0x000fc40000000800 */
[----:B------:R0:W5:Y:S04]  /*0390*/  @P0 LDG.E.128 R12, desc[UR4][R4.64+0x10] ;  /* 0x00001004040c0981 */ /* 0x000168000c1e1d00 */
[----:B------:R0:W5:Y:S04]  /*03a0*/  @P0 LDG.E.128 R16, desc[UR4][R4.64+0x400] ;  /* 0x0004000404100981 */ /* 0x000168000c1e1d00 */
[----:B------:R0:W5:Y:S04]  /*03b0*/  @P0 LDG.E.128 R20, desc[UR4][R4.64+0x410] ;  /* 0x0004100404140981 */ /* 0x000168000c1e1d00 */
[----:B------:R0:W5:Y:S04]  /*03c0*/  @P0 LDG.E.128 R24, desc[UR4][R4.64+0x800] ;  /* 0x0008000404180981 */ /* 0x000168000c1e1d00 */
[----:B------:R0:W5:Y:S04]  /*03d0*/  @P0 LDG.E.128 R28, desc[UR4][R4.64+0x810] ;  /* 0x00081004041c0981 */ /* 0x000168000c1e1d00 */
[----:B------:R0:W5:Y:S04]  /*03e0*/  @P0 LDG.E.128 R32, desc[UR4][R4.64+0xc00] ;  /* 0x000c000404200981 */ /* 0x000168000c1e1d00 */
[----:B------:R0:W5:Y:S01]  /*03f0*/  @P0 LDG.E.128 R36, desc[UR4][R4.64+0xc10] ;  /* 0x000c100404240981 */ /* 0x000162000c1e1d00 */
[----:B-1----:R-:W-:-:S02]  /*0400*/  LEA R252, R3, R0, 0x2 ;  /* 0x0000000003fc7211 */ /* 0x002fc400078e10ff */
        /* <DEDUP_REMOVED lines=15> */
[----:B------:R-:W2:Y:S01]  /*0500*/  LDG.E.128 R160, desc[UR4][R2.64] ;  /* 0x0000000402a07981 */ /* 0x000ea2000c1e1d00 */
[----:B------:R-:W-:-:S03]  /*0510*/  ULDC.64 UR6, c[0x0][0x228] ;  /* 0x00008a0000067ab9 */ /* 0x000fc60000000a00 */
[----:B------:R-:W3:Y:S04]  /*0520*/  LDG.E.128 R156, desc[UR4][R2.64+0x10] ;  /* 0x00001004029c7981 */ /* 0x000ee8000c1e1d00 */
[----:B0-----:R-:W4:Y:S04]  /*0530*/  LDG.E.128 R4, desc[UR4][R2.64+0x410] ;  /* 0x0004100402047981 */ /* 0x001f28000c1e1d00 */
[----:B------:R-:W4:Y:S04]  /*0540*/  LDG.E.128 R152, desc[UR4][R2.64+0x400] ;  /* 0x0004000402987981 */ /* 0x000f28000c1e1d00 */
        /* <DEDUP_REMOVED lines=16> */
[----:B------:R-:W-:Y:S01]  /*0650*/  ISETP.NE.U32.AND P0, PT, RZ, UR6, PT ;  /* 0x00000006ff007c0c */ /* 0x000fe2000bf05070 */
[----:B------:R-:W-:Y:S01]  /*0660*/  BSSY B0, `(.L_x_27219) ;  /* 0x0000601000007945 */ /* 0x000fe20003800000 */
[----:B------:R-:W-:Y:S01]  /*0670*/  ULDC.U8 UR6, c[0x0][0x2a0] ;  /* 0x0000a80000067ab9 */ /* 0x000fe20000000000 */
[----:B------:R-:W-:Y:S01]  /*0680*/  ULDC.64 UR14, c[0x0][0x228] ;  /* 0x00008a00000e7ab9 */ /* 0x000fe20000000a00 */
[----:B------:R-:W-:Y:S01]  /*0690*/  ISETP.NE.AND.EX P0, PT, RZ, UR7, PT, P0 ;  /* 0x00000007ff007c0c */ /* 0x000fe2000bf05300 */
[----:B------:R-:W-:Y:S01]  /*06a0*/  ULDC UR7, c[0x0][0x2d8] ;  /* 0x0000b60000077ab9 */ /* 0x000fe20000000800 */
[----:B------:R-:W-:Y:S01]  /*06b0*/  ISETP.NE.AND P3, PT, RZ, UR6, PT ;  /* 0x00000006ff007c0c */ /* 0x000fe2000bf65270 */
[----:B------:R-:W-:Y:S01]  /*06c0*/  ULDC UR6, c[0x0][0x218] ;  /* 0x0000860000067ab9 */ /* 0x000fe20000000800 */
[----:B------:R-:W-:Y:S01]  /*06d0*/  ULDC.64 UR8, c[0x0][0x230] ;  /* 0x00008c0000087ab9 */ /* 0x000fe20000000a00 */
[----:B------:R-:W-:Y:S01]  /*06e0*/  ULDC.64 UR10, c[0x0][0x238] ;  /* 0x00008e00000a7ab9 */ /* 0x000fe20000000a00 */
[----:B------:R-:W-:Y:S01]  /*06f0*/  ULDC.64 UR12, c[0x0][0x2b8] ;  /* 0x0000ae00000c7ab9 */ /* 0x000fe20000000a00 */
[----:B--2---:R0:W-:Y:S04]  /*0700*/  STL.64 [R1+0x30], R160 ;  /* 0x000030a001007387 */ /* 0x0041e80000100a00 */
[----:B------:R0:W-:Y:S04]  /*0710*/  STL.64 [R1+0x38], R162 ;  /* 0x000038a201007387 */ /* 0x0001e80000100a00 */
[----:B---3--:R0:W-:Y:S04]  /*0720*/  STL.64 [R1+0x20], R156 ;  /* 0x0000209c01007387 */ /* 0x0081e80000100a00 */
[----:B------:R0:W-:Y:S04]  /*0730*/  STL.64 [R1+0x28], R158 ;  /* 0x0000289e01007387 */ /* 0x0001e80000100a00 */
[----:B----4-:R0:W-:Y:S04]  /*0740*/  STL.64 [R1], R4 ;  /* 0x0000000401007387 */ /* 0x0101e80000100a00 */
[----:B------:R0:W-:Y:S04]  /*0750*/  STL.64 [R1+0x10], R152 ;  /* 0x0000109801007387 */ /* 0x0001e80000100a00 */
[----:B------:R0:W-:Y:S04]  /*0760*/  STL.64 [R1+0x18], R154 ;  /* 0x0000189a01007387 */ /* 0x0001e80000100a00 */
[----:B------:R0:W-:Y:S02]  /*0770*/  STL.64 [R1+0x8], R6 ;  /* 0x0000080601007387 */ /* 0x0001e40000100a00 */
.L_x_27381:
[----:B01----:R-:W0:Y:S01]  /*0780*/  S2R R2, SR_TID.X ;  /* 0x0000000000027919 */ /* 0x003e220000002100 */
[----:B------:R-:W1:Y:S01]  /*0790*/  LDC.64 R236, c[0x0][0x220] ;  /* 0x00008800ffec7b82 */ /* 0x000e620000000a00 */
[----:B------:R-:W-:Y:S01]  /*07a0*/  IMAD R0, R252, UR6, RZ ;  /* 0x00000006fc007c24 */ /* 0x000fe2000f8e02ff */
[----:B------:R-:W-:-:S04]  /*07b0*/  ISETP.NE.U32.AND P1, PT, RZ, UR8, PT ;  /* 0x00000008ff007c0c */ /* 0x000fc8000bf25070 */
[----:B------:R-:W-:Y:S02]  /*07c0*/  SHF.R.S32.HI R3, RZ, 0x1f, R0 ;  /* 0x0000001fff037819 */ /* 0x000fe40000011400 */
[----:B------:R-:W-:Y:S02]  /*07d0*/  ISETP.NE.AND.EX P1, PT, RZ, UR9, PT, P1 ;  /* 0x00000009ff007c0c */ /* 0x000fe4000bf25310 */
[----:B------:R-:W-:Y:S02]  /*07e0*/  LEA.HI R0, R3, R0, RZ, 0x3 ;  /* 0x0000000003007211 */ /* 0x000fe400078f18ff */
[----:B0-----:R-:W-:-:S04]  /*07f0*/  LOP3.LUT R2, R2, 0x1f, RZ, 0xc0, !PT ;  /* 0x0000001f02027812 */ /* 0x001fc800078ec0ff */
[----:B------:R-:W-:-:S04]  /*0800*/  LEA.HI.SX32 R0, R0, R2, 0x1d ;  /* 0x0000000200007211 */ /* 0x000fc800078feaff */
[C---:B------:R-:W-:Y:S01]  /*0810*/  @P0 LEA R166, P2, R0.reuse, UR14, 0x4 ;  /* 0x0000000e00a60c11 */ /* 0x040fe2000f8420ff */
[C---:B-1----:R-:W-:Y:S01]  /*0820*/  IMAD.WIDE.U32 R4, R0.reuse, 0x10, R236 ;  /* 0x0000001000047825 */ /* 0x042fe200078e00ec */
[C---:B------:R-:W-:Y:S02]  /*0830*/  @P1 LEA R2, P4, R0.reuse, UR8, 0x5 ;  /* 0x0000000800021c11 */ /* 0x040fe4000f8828ff */
[C---:B------:R-:W-:Y:S02]  /*0840*/  @P0 LEA.HI.X R167, R0.reuse, UR15, RZ, 0x4, P2 ;  /* 0x0000000f00a70c11 */ /* 0x040fe400090f24ff */
[----:B------:R-:W-:Y:S01]  /*0850*/  @P1 LEA.HI.X R3, R0, UR9, RZ, 0x5, P4 ;  /* 0x0000000900031c11 */ /* 0x000fe2000a0f2cff */
[----:B------:R-:W2:Y:S04]  /*0860*/  LDG.E.128 R4, desc[UR4][R4.64] ;  /* 0x0000000404047981 */ /* 0x000ea8000c1e1d00 */
[----:B-----5:R0:W5:Y:S04]  /*0870*/  @P0 LDG.E.128 R152, desc[UR4][R166.64] ;  /* 0x00000004a6980981 */ /* 0x020168000c1e1d00 */
        /* <DEDUP_REMOVED lines=10> */
.L_x_27220:
[----:B-----5:R-:W-:-:S05]  /*0920*/  SHF.L.U32 R3, R152, 0x10, RZ ;  /* 0x0000001098037819 */ /* 0x020fca00000006ff */
[----:B------:R-:W-:-:S04]  /*0930*/  FADD.FTZ R164, R164, R3 ;  /* 0x00000003a4a47221 */ /* 0x000fc80000010000 */
[----:B------:R-:W-:-:S07]  /*0940*/  @P1 FADD.FTZ R164, R156, R164 ;  /* 0x000000a49ca41221 */ /* 0x000fce0000010000 */
.L_x_27221:
[----:B------:R-:W-:Y:S01]  /*0950*/  SHF.L.U32 R165, R165, 0x10, RZ ;  /* 0x00000010a5a57819 */ /* 0x000fe200000006ff */
[----:B------:R-:W-:Y:S06]  /*0960*/  @P2 BRA `(.L_x_27222) ;  /* 0x00000000000c2947 */ /* 0x000fec0003800000 */
[----:B------:R-:W-:Y:S05]  /*0970*/  @!P1 BRA `(.L_x_27223) ;  /* 0x0000000000189947 */ /* 0x000fea0003800000 */
[----:B-----5:R-:W-:Y:S01]  /*0980*/  FADD.FTZ R165, R157, R165 ;  /* 0x000000a59da57221 */ /* 0x020fe20000010000 */
[----:B------:R-:W-:Y:S06]  /*0990*/  BRA `(.L_x_27223) ;  /* 0x0000000000107947 */ /* 0x000fec0003800000 */
.L_x_27222:
[----:B-----5:R-:W-:-:S04]  /*09a0*/  PRMT R2, R152, 0x7632, R2 ;  /* 0x0000763298027816 */ /* 0x020fc80000000002 */
[----:B------:R-:W-:-:S05]  /*09b0*/  SHF.L.U32 R2, R2, 0x10, RZ ;  /* 0x0000001002027819 */ /* 0x000fca00000006ff */
[----:B------:R-:W-:-:S04]  /*09c0*/  FADD.FTZ R165, R165, R2 ;  /* 0x00000002a5a57221 */ /* 0x000fc80000010000 */
[----:B------:R-:W-:-:S07]  /*09d0*/  @P1 FADD.FTZ R165, R157, R165 ;  /* 0x000000a59da51221 */ /* 0x000fce0000010000 */
.L_x_27223:
[C---:B------:R-:W-:Y:S02]  /*09e0*/  PRMT R167, R5.reuse, 0x7632, R167 ;  /* 0x0000763205a77816 */ /* 0x040fe400000000a7 */
[----:B------:R-:W-:Y:S01]  /*09f0*/  SHF.L.U32 R166, R5, 0x10, RZ ;  /* 0x0000001005a67819 */ /* 0x000fe200000006ff */
[----:B------:R-:W-:Y:S06]  /*0a00*/  @P2 BRA `(.L_x_27224) ;  /* 0x00000000000c2947 */ /* 0x000fec0003800000 */
[----:B------:R-:W-:Y:S05]  /*0a10*/  @!P1 BRA `(.L_x_27225) ;  /* 0x0000000000149947 */ /* 0x000fea0003800000 */
[----:B-----5:R-:W-:Y:S01]  /*0a20*/  FADD.FTZ R166, R158, R166 ;  /* 0x000000a69ea67221 */ /* 0x020fe20000010000 */
[----:B------:R-:W-:Y:S06]  /*0a30*/  BRA `(.L_x_27225) ;  /* 0x00000000000c7947 */ /* 0x000fec0003800000 */
.L_x_27224:
[----:B-----5:R-:W-:-:S05]  /*0a40*/  SHF.L.U32 R3, R153, 0x10, RZ ;  /* 0x0000001099037819 */ /* 0x020fca00000006ff */
[----:B------:R-:W-:-:S04]  /*0a50*/  FADD.FTZ R166, R166, R3 ;  /* 0x00000003a6a67221 */ /* 0x000fc80000010000 */
[----:B------:R-:W-:-:S07]  /*0a60*/  @P1 FADD.FTZ R166, R158, R166 ;  /* 0x000000a69ea61221 */ /* 0x000fce0000010000 */
.L_x_27225:
[----:B------:R-:W-:Y:S01]  /*0a70*/  SHF.L.U32 R167, R167, 0x10, RZ ;  /* 0x00000010a7a77819 */ /* 0x000fe200000006ff */
[----:B------:R-:W-:Y:S06]  /*0a80*/  @P2 BRA `(.L_x_27226) ;  /* 0x00000000000c2947 */ /* 0x000fec0003800000 */
[----:B------:R-:W-:Y:S05]  /*0a90*/  @!P1 BRA `(.L_x_27227) ;  /* 0x0000000000189947 */ /* 0x000fea0003800000 */
[----:B-----5:R-:W-:Y:S01]  /*0aa0*/  FADD.FTZ R167, R159, R167 ;  /* 0x000000a79fa77221 */ /* 0x020fe20000010000 */
[----:B------:R-:W-:Y:S06]  /*0ab0*/  BRA `(.L_x_27227) ;  /* 0x0000000000107947 */ /* 0x000fec0003800000 */
.L_x_27226:
[----:B-----5:R-:W-:-:S04]  /*0ac0*/  PRMT R2, R153, 0x7632, R2 ;  /* 0x0000763299027816 */ /* 0x020fc80000000002 */
[----:B------:R-:W-:-:S05]  /*0ad0*/  SHF.L.U32 R2, R2, 0x10, RZ ;  /* 0x0000001002027819 */ /* 0x000fca00000006ff */
[----:B------:R-:W-:-:S04]  /*0ae0*/  FADD.FTZ R167, R167, R2 ;  /* 0x00000002a7a77221 */ /* 0x000fc80000010000 */
[----:B------:R-:W-:-:S07]  /*0af0*/  @P1 FADD.FTZ R167, R159, R167 ;  /* 0x000000a79fa71221 */ /* 0x000fce0000010000 */
.L_x_27227:
[C---:B------:R-:W-:Y:S02]  /*0b00*/  PRMT R169, R6.reuse, 0x7632, R169 ;  /* 0x0000763206a97816 */ /* 0x040fe400000000a9 */
[----:B------:R-:W-:Y:S01]  /*0b10*/  SHF.L.U32 R168, R6, 0x10, RZ ;  /* 0x0000001006a87819 */ /* 0x000fe200000006ff */
[----:B------:R-:W-:Y:S06]  /*0b20*/  @P2 BRA `(.L_x_27228) ;  /* 0x00000000000c2947 */ /* 0x000fec0003800000 */
[----:B------:R-:W-:Y:S05]  /*0b30*/  @!P1 BRA `(.L_x_27229) ;  /* 0x0000000000149947 */ /* 0x000fea0003800000 */
[----:B-----5:R-:W-:Y:S01]  /*0b40*/  FADD.FTZ R168, R160, R168 ;  /* 0x000000a8a0a87221 */ /* 0x020fe20000010000 */
[----:B------:R-:W-:Y:S06]  /*0b50*/  BRA `(.L_x_27229) ;  /* 0x00000000000c7947 */ /* 0x000fec0003800000 */
.L_x_27228:
[----:B-----5:R-:W-:-:S05]  /*0b60*/  SHF.L.U32 R3, R154, 0x10, RZ ;  /* 0x000000109a037819 */ /* 0x020fca00000006ff */
[----:B------:R-:W-:-:S04]  /*0b70*/  FADD.FTZ R168, R168, R3 ;  /* 0x00000003a8a87221 */ /* 0x000fc80000010000 */
[----:B------:R-:W-:-:S07]  /*0b80*/  @P1 FADD.FTZ R168, R160, R168 ;  /* 0x000000a8a0a81221 */ /* 0x000fce0000010000 */
.L_x_27229:
[----:B------:R-:W-:Y:S01]  /*0b90*/  SHF.L.U32 R169, R169, 0x10, RZ ;  /* 0x00000010a9a97819 */ /* 0x000fe200000006ff */
[----:B------:R-:W-:Y:S06]  /*0ba0*/  @P2 BRA `(.L_x_27230) ;  /* 0x00000000000c2947 */ /* 0x000fec0003800000 */
[----:B------:R-:W-:Y:S05]  /*0bb0*/  @!P1 BRA `(.L_x_27231) ;  /* 0x0000000000189947 */ /* 0x000fea0003800000 */
[----:B-----5:R-:W-:Y:S01]  /*0bc0*/  FADD.FTZ R169, R161, R169 ;  /* 0x000000a9a1a97221 */ /* 0x020fe20000010000 */
[----:B------:R-:W-:Y:S06]  /*0bd0*/  BRA `(.L_x_27231) ;  /* 0x0000000000107947 */ /* 0x000fec0003800000 */
.L_x_27230:
[----:B-----5:R-:W-:-:S04]  /*0be0*/  PRMT R2, R154, 0x7632, R2 ;  /* 0x000076329a027816 */ /* 0x020fc80000000002 */
[----:B------:R-:W-:-:S05]  /*0bf0*/  SHF.L.U32 R2, R2, 0x10, RZ ;  /* 0x0000001002027819 */ /* 0x000fca00000006ff */
[----:B------:R-:W-:-:S04]  /*0c00*/  FADD.FTZ R169, R169, R2 ;  /* 0x00000002a9a97221 */ /* 0x000fc80000010000 */
[----:B------:R-:W-:-:S07]  /*0c10*/  @P1 FADD.FTZ R169, R161, R169 ;  /* 0x000000a9a1a91221 */ /* 0x000fce0000010000 */
.L_x_27231:
[C---:B------:R-:W-:Y:S02]  /*0c20*/  PRMT R171, R7.reuse, 0x7632, R171 ;  /* 0x0000763207ab7816 */ /* 0x040fe400000000ab */
[----:B------:R-:W-:Y:S01]  /*0c30*/  SHF.L.U32 R170, R7, 0x10, RZ ;  /* 0x0000001007aa7819 */ /* 0x000fe200000006ff */
[----:B------:R-:W-:Y:S06]  /*0c40*/  @P2 BRA `(.L_x_27232) ;  /* 0x00000000000c2947 */ /* 0x000fec0003800000 */
[----:B------:R-:W-:Y:S05]  /*0c50*/  @!P1 BRA `(.L_x_27233) ;  /* 0x0000000000149947 */ /* 0x000fea0003800000 */
[----:B-----5:R-:W-:Y:S01]  /*0c60*/  FADD.FTZ R170, R162, R170 ;  /* 0x000000aaa2aa7221 */ /* 0x020fe20000010000 */
[----:B------:R-:W-:Y:S06]  /*0c70*/  BRA `(.L_x_27233) ;  /* 0x00000000000c7947 */ /* 0x000fec0003800000 */
.L_x_27232:
[----:B-----5:R-:W-:-:S05]  /*0c80*/  SHF.L.U32 R3, R155, 0x10, RZ ;  /* 0x000000109b037819 */ /* 0x020fca00000006ff */
[----:B------:R-:W-:-:S04]  /*0c90*/  FADD.FTZ R170, R170, R3 ;  /* 0x00000003aaaa7221 */ /* 0x000fc80000010000 */
[----:B------:R-:W-:-:S07]  /*0ca0*/  @P1 FADD.FTZ R170, R162, R170 ;  /* 0x000000aaa2aa1221 */ /* 0x000fce0000010000 */
.L_x_27233:
[----:B------:R-:W-:Y:S01]  /*0cb0*/  SHF.L.U32 R171, R171, 0x10, RZ ;  /* 0x00000010abab7819 */ /* 0x000fe200000006ff */
[----:B------:R-:W-:Y:S06]  /*0cc0*/  @P2 BRA `(.L_x_27234) ;  /* 0x00000000000c2947 */ /* 0x000fec0003800000 */
[----:B------:R-:W-:Y:S05]  /*0cd0*/  @!P1 BRA `(.L_x_27235) ;  /* 0x0000000000189947 */ /* 0x000fea0003800000 */
[----:B-----5:R-:W-:Y:S01]  /*0ce0*/  FADD.FTZ R171, R163, R171 ;  /* 0x000000aba3ab7221 */ /* 0x020fe20000010000 */
[----:B------:R-:W-:Y:S06]  /*0cf0*/  BRA `(.L_x_27235) ;  /* 0x0000000000107947 */ /* 0x000fec0003800000 */
.L_x_27234:
[----:B-----5:R-:W-:-:S04]  /*0d00*/  PRMT R2, R155, 0x7632, R2 ;  /* 0x000076329b027816 */ /* 0x020fc80000000002 */
[----:B------:R-:W-:-:S05]  /*0d10*/  SHF.L.U32 R2, R2, 0x10, RZ ;  /* 0x0000001002027819 */ /* 0x000fca00000006ff */
[----:B------:R-:W-:-:S04]  /*0d20*/  FADD.FTZ R171, R171, R2 ;  /* 0x00000002abab7221 */ /* 0x000fc80000010000 */
[----:B------:R-:W-:-:S07]  /*0d30*/  @P1 FADD.FTZ R171, R163, R171 ;  /* 0x000000aba3ab1221 */ /* 0x000fce0000010000 */
.L_x_27235:
[----:B------:R-:W0:Y:S01]  /*0d40*/  @P0 LDC.64 R174, c[0x0][0x228] ;  /* 0x00008a00ffae0b82 */ /* 0x000e220000000a00 */
[C---:B------:R-:W-:Y:S02]  /*0d50*/  IADD3 R249, R0.reuse, 0x20, RZ ;  /* 0x0000002000f97810 */ /* 0x040fe40007ffe0ff */
[----:B------:R-:W-:-:S03]  /*0d60*/  LEA R2, P4, R0, UR10, 0x5 ;  /* 0x0000000a00027c11 */ /* 0x000fc6000f8828ff */
[C---:B------:R-:W-:Y:S01]  /*0d70*/  IMAD.WIDE.U32 R4, R249.reuse, 0x10, R236 ;  /* 0x00000010f9047825 */ /* 0x040fe200078e00ec */
        /* <DEDUP_REMOVED lines=16> */
.L_x_27236:
[----:B-----5:R-:W-:-:S05]  /*0e80*/  SHF.L.U32 R3, R152, 0x10, RZ ;  /* 0x0000001098037819 */ /* 0x020fca00000006ff */
[----:B------:R-:W-:-:S04]  /*0e90*/  FADD.FTZ R172, R3, R172 ;  /* 0x000000ac03ac7221 */ /* 0x000fc80000010000 */
[----:B------:R-:W-:-:S07]  /*0ea0*/  @P1 FADD.FTZ R172, R156, R172 ;  /* 0x000000ac9cac1221 */ /* 0x000fce0000010000 */
.L_x_27237:
[----:B------:R-:W-:Y:S01]  /*0eb0*/  SHF.L.U32 R173, R173, 0x10, RZ ;  /* 0x00000010adad7819 */ /* 0x000fe200000006ff */
[----:B------:R-:W-:Y:S06]  /*0ec0*/  @P2 BRA `(.L_x_27238) ;  /* 0x00000000000c2947 */ /* 0x000fec0003800000 */
[----:B------:R-:W-:Y:S05]  /*0ed0*/  @!P1 BRA `(.L_x_27239) ;  /* 0x0000000000189947 */ /* 0x000fea0003800000 */
[----:B-----5:R-:W-:Y:S01]  /*0ee0*/  FADD.FTZ R173, R157, R173 ;  /* 0x000000ad9dad7221 */ /* 0x020fe20000010000 */
[----:B------:R-:W-:Y:S06]  /*0ef0*/  BRA `(.L_x_27239) ;  /* 0x0000000000107947 */ /* 0x000fec0003800000 */
.L_x_27238:
[----:B-----5:R-:W-:-:S04]  /*0f00*/  PRMT R2, R152, 0x7632, R2 ;  /* 0x0000763298027816 */ /* 0x020fc80000000002 */
[----:B------:R-:W-:-:S05]  /*0f10*/  SHF.L.U32 R2, R2, 0x10, RZ ;  /* 0x0000001002027819 */ /* 0x000fca00000006ff */
[----:B------:R-:W-:-:S04]  /*0f20*/  FADD.FTZ R173, R173, R2 ;  /* 0x00000002adad7221 */ /* 0x000fc80000010000 */
[----:B------:R-:W-:-:S07]  /*0f30*/  @P1 FADD.FTZ R173, R157, R173 ;  /* 0x000000ad9dad1221 */ /* 0x000fce0000010000 */
.L_x_27239:
[C---:B------:R-:W-:Y:S02]  /*0f40*/  PRMT R175, R5.reuse, 0x7632, R175 ;  /* 0x0000763205af7816 */ /* 0x040fe400000000af */
[----:B------:R-:W-:Y:S01]  /*0f50*/  SHF.L.U32 R174, R5, 0x10, RZ ;  /* 0x0000001005ae7819 */ /* 0x000fe200000006ff */
[----:B------:R-:W-:Y:S06]  /*0f60*/  @P2 BRA `(.L_x_27240) ;  /* 0x00000000000c2947 */ /* 0x000fec0003800000 */
[----:B------:R-:W-:Y:S05]  /*0f70*/  @!P1 BRA `(.L_x_27241) ;  /* 0x0000000000149947 */ /* 0x000fea0003800000 */
[----:B-----5:R-:W-:Y:S01]  /*0f80*/  FADD.FTZ R174, R158, R174 ;  /* 0x000000ae9eae7221 */ /* 0x020fe20000010000 */
[----:B------:R-:W-:Y:S06]  /*0f90*/  BRA `(.L_x_27241) ;  /* 0x00000000000c7947 */ /* 0x000fec0003800000 */
.L_x_27240:
[----:B-----5:R-:W-:-:S05]  /*0fa0*/  SHF.L.U32 R3, R153, 0x10, RZ ;  /* 0x0000001099037819 */ /* 0x020fca00000006ff */
[----:B------:R-:W-:-:S04]  /*0fb0*/  FADD.FTZ R174, R3, R174 ;  /* 0x000000ae03ae7221 */ /* 0x000fc80000010000 */
[----:B------:R-:W-:-:S07]  /*0fc0*/  @P1 FADD.FTZ R174, R158, R174 ;  /* 0x000000ae9eae1221 */ /* 0x000fce0000010000 */
.L_x_27241:
[----:B------:R-:W-:Y:S01]  /*0fd0*/  SHF.L.U32 R175, R175, 0x10, RZ ;  /* 0x00000010afaf7819 */ /* 0x000fe200000006ff */
[----:B------:R-:W-:Y:S06]  /*0fe0*/  @P2 BRA `(.L_x_27242) ;  /* 0x00000000000c2947 */ /* 0x000fec0003800000 */
[----:B------:R-:W-:Y:S05]  /*0ff0*/  @!P1 BRA `(.L_x_27243) ;  /* 0x0000000000189947 */ /* 0x000fea0003800000 */
[----:B-----5:R-:W-:Y:S01]  /*1000*/  FADD.FTZ R175, R159, R175 ;  /* 0x000000af9faf7221 */ /* 0x020fe20000010000 */
[----:B------:R-:W-:Y:S06]  /*1010*/  BRA `(.L_x_27243) ;  /* 0x0000000000107947 */ /* 0x000fec0003800000 */
.L_x_27242:
[----:B-----5:R-:W-:-:S04]  /*1020*/  PRMT R2, R153, 0x7632, R2 ;  /* 0x0000763299027816 */ /* 0x020fc80000000002 */
[----:B------:R-:W-:-:S05]  /*1030*/  SHF.L.U32 R2, R2, 0x10, RZ ;  /* 0x0000001002027819 */ /* 0x000fca00000006ff */
[----:B------:R-:W-:-:S04]  /*1040*/  FADD.FTZ R175, R175, R2 ;  /* 0x00000002afaf7221 */ /* 0x000fc80000010000 */
[----:B------:R-:W-:-:S07]  /*1050*/  @P1 FADD.FTZ R175, R159, R175 ;  /* 0x000000af9faf1221 */ /* 0x000fce0000010000 */
.L_x_27243:
[C---:B------:R-:W-:Y:S02]  /*1060*/  PRMT R177, R6.reuse, 0x7632, R177 ;  /* 0x0000763206b17816 */ /* 0x040fe400000000b1 */
[----:B------:R-:W-:Y:S01]  /*1070*/  SHF.L.U32 R176, R6, 0x10, RZ ;  /* 0x0000001006b07819 */ /* 0x000fe200000006ff */
[----:B------:R-:W-:Y:S06]  /*1080*/  @P2 BRA `(.L_x_27244) ;  /* 0x00000000000c2947 */ /* 0x000fec0003800000 */
[----:B------:R-:W-:Y:S05]  /*1090*/  @!P1 BRA `(.L_x_27245) ;  /* 0x0000000000149947 */ /* 0x000fea0003800000 */
[----:B-----5:R-:W-:Y:S01]  /*10a0*/  FADD.FTZ R176, R160, R176 ;  /* 0x000000b0a0b07221 */ /* 0x020fe20000010000 */
[----:B------:R-:W-:Y:S06]  /*10b0*/  BRA `(.L_x_27245) ;  /* 0x00000000000c7947 */ /* 0x000fec0003800000 */
.L_x_27244:
[----:B-----5:R-:W-:-:S05]  /*10c0*/  SHF.L.U32 R3, R154, 0x10, RZ ;  /* 0x000000109a037819 */ /* 0x020fca00000006ff */
[----:B------:R-:W-:-:S04]  /*10d0*/  FADD.FTZ R176, R3, R176 ;  /* 0x000000b003b07221 */ /* 0x000fc80000010000 */
[----:B------:R-:W-:-:S07]  /*10e0*/  @P1 FADD.FTZ R176, R160, R176 ;  /* 0x000000b0a0b01221 */ /* 0x000fce0000010000 */
.L_x_27245:
[----:B------:R-:W-:Y:S01]  /*10f0*/  SHF.L.U32 R177, R177, 0x10, RZ ;  /* 0x00000010b1b17819 */ /* 0x000fe200000006ff */
[----:B------:R-:W-:Y:S06]  /*1100*/  @P2 BRA `(.L_x_27246) ;  /* 0x00000000000c2947 */ /* 0x000fec0003800000 */
[----:B------:R-:W-:Y:S05]  /*1110*/  @!P1 BRA `(.L_x_27247) ;  /* 0x0000000000189947 */ /* 0x000fea0003800000 */
[----:B-----5:R-:W-:Y:S01]  /*1120*/  FADD.FTZ R177, R161, R177 ;  /* 0x000000b1a1b17221 */ /* 0x020fe20000010000 */
[----:B------:R-:W-:Y:S06]  /*1130*/  BRA `(.L_x_27247) ;  /* 0x0000000000107947 */ /* 0x000fec0003800000 */
.L_x_27246:
[----:B-----5:R-:W-:-:S04]  /*1140*/  PRMT R2, R154, 0x7632, R2 ;  /* 0x000076329a027816 */ /* 0x020fc80000000002 */
[----:B------:R-:W-:-:S05]  /*1150*/  SHF.L.U32 R2, R2, 0x10, RZ ;  /* 0x0000001002027819 */ /* 0x000fca00000006ff */
[----:B------:R-:W-:-:S04]  /*1160*/  FADD.FTZ R177, R177, R2 ;  /* 0x00000002b1b17221 */ /* 0x000fc80000010000 */
[----:B------:R-:W-:-:S07]  /*1170*/  @P1 FADD.FTZ R177, R161, R177 ;  /* 0x000000b1a1b11221 */ /* 0x000fce0000010000 */
.L_x_27247:
[C---:B------:R-:W-:Y:S02]  /*1180*/  PRMT R179, R7.reuse, 0x7632, R179 ;  /* 0x0000763207b37816 */ /* 0x040fe400000000b3 */
[----:B------:R-:W-:Y:S01]  /*1190*/  SHF.L.U32 R178, R7, 0x10, RZ ;  /* 0x0000001007b27819 */ /* 0x000fe200000006ff */
[----:B------:R-:W-:Y:S06]  /*11a0*/  @P2 BRA `(.L_x_27248) ;  /* 0x00000000000c2947 */ /* 0x000fec0003800000 */
[----:B------:R-:W-:Y:S05]  /*11b0*/  @!P1 BRA `(.L_x_27249) ;  /* 0x0000000000149947 */ /* 0x000fea0003800000 */
[----:B-----5:R-:W-:Y:S01]  /*11c0*/  FADD.FTZ R178, R162, R178 ;  /* 0x000000b2a2b27221 */ /* 0x020fe20000010000 */
[----:B------:R-:W-:Y:S06]  /*11d0*/  BRA `(.L_x_27249) ;  /* 0x00000000000c7947 */ /* 0x000fec0003800000 */
.L_x_27248:
[----:B-----5:R-:W-:-:S05]  /*11e0*/  SHF.L.U32 R3, R155, 0x10, RZ ;  /* 0x000000109b037819 */ /* 0x020fca00000006ff */
[----:B------:R-:W-:-:S04]  /*11f0*/  FADD.FTZ R178, R3, R178 ;  /* 0x000000b203b27221 */ /* 0x000fc80000010000 */
[----:B------:R-:W-:-:S07]  /*1200*/  @P1 FADD.FTZ R178, R162, R178 ;  /* 0x000000b2a2b21221 */ /* 0x000fce0000010000 */
.L_x_27249:
[----:B------:R-:W-:Y:S01]  /*1210*/  SHF.L.U32 R179, R179, 0x10, RZ ;  /* 0x00000010b3b37819 */ /* 0x000fe200000006ff */
[----:B------:R-:W-:Y:S06]  /*1220*/  @P2 BRA `(.L_x_27250) ;  /* 0x00000000000c2947 */ /* 0x000fec0003800000 */
[----:B------:R-:W-:Y:S05]  /*1230*/  @!P1 BRA `(.L_x_27251) ;  /* 0x0000000000189947 */ /* 0x000fea0003800000 */
[----:B-----5:R-:W-:Y:S01]  /*1240*/  FADD.FTZ R179, R163, R179 ;  /* 0x000000b3a3b37221 */ /* 0x020fe20000010000 */
[----:B------:R-:W-:Y:S06]  /*1250*/  BRA `(.L_x_27251) ;  /* 0x0000000000107947 */ /* 0x000fec0003800000 */
.L_x_27250:
[----:B-----5:R-:W-:-:S04]  /*1260*/  PRMT R2, R155, 0x7632, R2 ;  /* 0x000076329b027816 */ /* 0x020fc80000000002 */
[----:B------:R-:W-:-:S05]  /*1270*/  SHF.L.U32 R2, R2, 0x10, RZ ;  /* 0x0000001002027819 */ /* 0x000fca00000006ff */
[----:B------:R-:W-:-:S04]  /*1280*/  FADD.FTZ R179, R179, R2 ;  /* 0x00000002b3b37221 */ /* 0x000fc80000010000 */
[----:B------:R-:W-:-:S07]  /*1290*/  @P1 FADD.FTZ R179, R163, R179 ;  /* 0x000000b3a3b31221 */ /* 0x000fce0000010000 */
.L_x_27251:
        /* <DEDUP_REMOVED lines=20> */
.L_x_27252:
[----:B-----5:R-:W-:-:S05]  /*13e0*/  SHF.L.U32 R3, R152, 0x10, RZ ;  /* 0x0000001098037819 */ /* 0x020fca00000006ff */
[----:B------:R-:W-:-:S04]  /*13f0*/  FADD.FTZ R180, R3, R180 ;  /* 0x000000b403b47221 */ /* 0x000fc80000010000 */
[----:B------:R-:W-:-:S07]  /*1400*/  @P1 FADD.FTZ R180, R156, R180 ;  /* 0x000000b49cb41221 */ /* 0x000fce0000010000 */
.L_x_27253:
[----:B------:R-:W-:Y:S01]  /*1410*/  SHF.L.U32 R181, R181, 0x10, RZ ;  /* 0x00000010b5b57819 */ /* 0x000fe200000006ff */
[----:B------:R-:W-:Y:S06]  /*1420*/  @P2 BRA `(.L_x_27254) ;  /* 0x00000000000c2947 */ /* 0x000fec0003800000 */
[----:B------:R-:W-:Y:S05]  /*1430*/  @!P1 BRA `(.L_x_27255) ;  /* 0x0000000000189947 */ /* 0x000fea0003800000 */
[----:B-----5:R-:W-:Y:S01]  /*1440*/  FADD.FTZ R181, R157, R181 ;  /* 0x000000b59db57221 */ /* 0x020fe20000010000 */
[----:B------:R-:W-:Y:S06]  /*1450*/  BRA `(.L_x_27255) ;  /* 0x0000000000107947 */ /* 0x000fec0003800000 */
.L_x_27254:
[----:B-----5:R-:W-:-:S04]  /*1460*/  PRMT R2, R152, 0x7632, R2 ;  /* 0x0000763298027816 */ /* 0x020fc80000000002 */
[----:B------:R-:W-:-:S05]  /*1470*/  SHF.L.U32 R2, R2, 0x10, RZ ;  /* 0x0000001002027819 */ /* 0x000fca00000006ff */
[----:B------:R-:W-:-:S04]  /*1480*/  FADD.FTZ R181, R181, R2 ;  /* 0x00000002b5b57221 */ /* 0x000fc80000010000 */
[----:B------:R-:W-:-:S07]  /*1490*/  @P1 FADD.FTZ R181, R157, R181 ;  /* 0x000000b59db51221 */ /* 0x000fce0000010000 */
.L_x_27255:
[C---:B------:R-:W-:Y:S02]  /*14a0*/  PRMT R183, R5.reuse, 0x7632, R183 ;  /* 0x0000763205b77816 */ /* 0x040fe400000000b7 */
[----:B------:R-:W-:Y:S01]  /*14b0*/  SHF.L.U32 R182, R5, 0x10, RZ ;  /* 0x0000001005b67819 */ /* 0x000fe200000006ff */
[----:B------:R-:W-:Y:S06]  /*14c0*/  @P2 BRA `(.L_x_27256) ;  /* 0x00000000000c2947 */ /* 0x000fec0003800000 */
[----:B------:R-:W-:Y:S05]  /*14d0*/  @!P1 BRA `(.L_x_27257) ;  /* 0x0000000000149947 */ /* 0x000fea0003800000 */
[----:B-----5:R-:W-:Y:S01]  /*14e0*/  FADD.FTZ R182, R158, R182 ;  /* 0x000000b69eb67221 */ /* 0x020fe20000010000 */
[----:B------:R-:W-:Y:S06]  /*14f0*/  BRA `(.L_x_27257) ;  /* 0x00000000000c7947 */ /* 0x000fec0003800000 */
.L_x_27256:
[----:B-----5:R-:W-:-:S05]  /*1500*/  SHF.L.U32 R3, R153, 0x10, RZ ;  /* 0x0000001099037819 */ /* 0x020fca00000006ff */
[----:B------:R-:W-:-:S04]  /*1510*/  FADD.FTZ R182, R3, R182 ;  /* 0x000000b603b67221 */ /* 0x000fc80000010000 */
[----:B------:R-:W-:-:S07]  /*1520*/  @P1 FADD.FTZ R182, R158, R182 ;  /* 0x000000b69eb61221 */ /* 0x000fce0000010000 */
.L_x_27257:
[----:B------:R-:W-:Y:S01]  /*1530*/  SHF.L.U32 R183, R183, 0x10, RZ ;  /* 0x00000010b7b77819 */ /* 0x000fe200000006ff */
[----:B------:R-:W-:Y:S06]  /*1540*/  @P2 BRA `(.L_x_27258) ;  /* 0x00000000000c2947 */ /* 0x000fec0003800000 */
[----:B------:R-:W-:Y:S05]  /*1550*/  @!P1 BRA `(.L_x_27259) ;  /* 0x0000000000189947 */ /* 0x000fea0003800000 */
[----:B-----5:R-:W-:Y:S01]  /*1560*/  FADD.FTZ R183, R159, R183 ;  /* 0x000000b79fb77221 */ /* 0x020fe20000010000 */
[----:B------:R-:W-:Y:S06]  /*1570*/  BRA `(.L_x_27259) ;  /* 0x0000000000107947 */ /* 0x000fec0003800000 */
.L_x_27258:
[----:B-----5:R-:W-:-:S04]  /*1580*/  PRMT R2, R153, 0x7632, R2 ;  /* 0x0000763299027816 */ /* 0x020fc80000000002 */
[----:B------:R-:W-:-:S05]  /*1590*/  SHF.L.U32 R2, R2, 0x10, RZ ;  /* 0x0000001002027819 */ /* 0x000fca00000006ff */
[----:B------:R-:W-:-:S04]  /*15a0*/  FADD.FTZ R183, R183, R2 ;  /* 0x00000002b7b77221 */ /* 0x000fc80000010000 */
[----:B------:R-:W-:-:S07]  /*15b0*/  @P1 FADD.FTZ R183, R159, R183 ;  /* 0x000000b79fb71221 */ /* 0x000fce0000010000 */
.L_x_27259:
[C---:B------:R-:W-:Y:S02]  /*15c0*/  PRMT R185, R6.reuse, 0x7632, R185 ;  /* 0x0000763206b97816 */ /* 0x040fe400000000b9 */
[----:B------:R-:W-:Y:S01]  /*15d0*/  SHF.L.U32 R184, R6, 0x10, RZ ;  /* 0x0000001006b87819 */ /* 0x000fe200000006ff */
[----:B------:R-:W-:Y:S06]  /*15e0*/  @P2 BRA `(.L_x_27260) ;  /* 0x00000000000c2947 */ /* 0x000fec0003800000 */
[----:B------:R-:W-:Y:S05]  /*15f0*/  @!P1 BRA `(.L_x_27261) ;  /* 0x0000000000149947 */ /* 0x000fea0003800000 */
[----:B-----5:R-:W-:Y:S01]  /*1600*/  FADD.FTZ R184, R160, R184 ;  /* 0x000000b8a0b87221 */ /* 0x020fe20000010000 */
[----:B------:R-:W-:Y:S06]  /*1610*/  BRA `(.L_x_27261) ;  /* 0x00000000000c7947 */ /* 0x000fec0003800000 */
.L_x_27260:
[----:B-----5:R-:W-:-:S05]  /*1620*/  SHF.L.U32 R3, R154, 0x10, RZ ;  /* 0x000000109a037819 */ /* 0x020fca00000006ff */
[----:B------:R-:W-:-:S04]  /*1630*/  FADD.FTZ R184, R3, R184 ;  /* 0x000000b803b87221 */ /* 0x000fc80000010000 */
[----:B------:R-:W-:-:S07]  /*1640*/  @P1 FADD.FTZ R184, R160, R184 ;  /* 0x000000b8a0b81221 */ /* 0x000fce0000010000 */
.L_x_27261:
[----:B------:R-:W-:Y:S01]  /*1650*/  SHF.L.U32 R185, R185, 0x10, RZ ;  /* 0x00000010b9b97819 */ /* 0x000fe200000006ff */
[----:B------:R-:W-:Y:S06]  /*1660*/  @P2 BRA `(.L_x_27262) ;  /* 0x00000000000c2947 */ /* 0x000fec0003800000 */
[----:B------:R-:W-:Y:S05]  /*1670*/  @!P1 BRA `(.L_x_27263) ;  /* 0x0000000000189947 */ /* 0x000fea0003800000 */
[----:B-----5:R-:W-:Y:S01]  /*1680*/  FADD.FTZ R185, R161, R185 ;  /* 0x000000b9a1b97221 */ /* 0x020fe20000010000 */
[----:B------:R-:W-:Y:S06]  /*1690*/  BRA `(.L_x_27263) ;  /* 0x0000000000107947 */ /* 0x000fec0003800000 */
.L_x_27262:
[----:B-----5:R-:W-:-:S04]  /*16a0*/  PRMT R2, R154, 0x7632, R2 ;  /* 0x000076329a027816 */ /* 0x020fc80000000002 */
[----:B------:R-:W-:-:S05]  /*16b0*/  SHF.L.U32 R2, R2, 0x10, RZ ;  /* 0x0000001002027819 */ /* 0x000fca00000006ff */
[----:B------:R-:W-:-:S04]  /*16c0*/  FADD.FTZ R185, R185, R2 ;  /* 0x00000002b9b97221 */ /* 0x000fc80000010000 */
[----:B------:R-:W-:-:S07]  /*16d0*/  @P1 FADD.FTZ R185, R161, R185 ;  /* 0x000000b9a1b91221 */ /* 0x000fce0000010000 */
.L_x_27263:
[C---:B------:R-:W-:Y:S02]  /*16e0*/  PRMT R187, R7.reuse, 0x7632, R187 ;  /* 0x0000763207bb7816 */ /* 0x040fe400000000bb */
[----:B------:R-:W-:Y:S01]  /*16f0*/  SHF.L.U32 R186, R7, 0x10, RZ ;  /* 0x0000001007ba7819 */ /* 0x000fe200000006ff */
[----:B------:R-:W-:Y:S06]  /*1700*/  @P2 BRA `(.L_x_27264) ;  /* 0x00000000000c2947 */ /* 0x000fec0003800000 */
[----:B------:R-:W-:Y:S05]  /*1710*/  @!P1 BRA `(.L_x_27265) ;  /* 0x0000000000149947 */ /* 0x000fea0003800000 */
[----:B-----5:R-:W-:Y:S01]  /*1720*/  FADD.FTZ R186, R162, R186 ;  /* 0x000000baa2ba7221 */ /* 0x020fe20000010000 */
[----:B------:R-:W-:Y:S06]  /*1730*/  BRA `(.L_x_27265) ;  /* 0x00000000000c7947 */ /* 0x000fec0003800000 */
.L_x_27264:
[----:B-----5:R-:W-:-:S05]  /*1740*/  SHF.L.U32 R3, R155, 0x10, RZ ;  /* 0x000000109b037819 */ /* 0x020fca00000006ff */
[----:B------:R-:W-:-:S04]  /*1750*/  FADD.FTZ R186, R3, R186 ;  /* 0x000000ba03ba7221 */ /* 0x000fc80000010000 */
[----:B------:R-:W-:-:S07]  /*1760*/  @P1 FADD.FTZ R186, R162, R186 ;  /* 0x000000baa2ba1221 */ /* 0x000fce0000010000 */
.L_x_27265:
[----:B------:R-:W-:Y:S01]  /*1770*/  SHF.L.U32 R187, R187, 0x10, RZ ;  /* 0x00000010bbbb7819 */ /* 0x000fe200000006ff */
[----:B------:R-:W-:Y:S06]  /*1780*/  @P2 BRA `(.L_x_27266) ;  /* 0x00000000000c2947 */ /* 0x000fec0003800000 */
[----:B------:R-:W-:Y:S05]  /*1790*/  @!P1 BRA `(.L_x_27267) ;  /* 0x0000000000189947 */ /* 0x000fea0003800000 */
[----:B-----5:R-:W-:Y:S01]  /*17a0*/  FADD.FTZ R187, R163, R187 ;  /* 0x000000bba3bb7221 */ /* 0x020fe20000010000 */
[----:B------:R-:W-:Y:S06]  /*17b0*/  BRA `(.L_x_27267) ;  /* 0x0000000000107947 */ /* 0x000fec0003800000 */
.L_x_27266:
[----:B-----5:R-:W-:-:S04]  /*17c0*/  PRMT R2, R155, 0x7632, R2 ;  /* 0x000076329b027816 */ /* 0x020fc80000000002 */
[----:B------:R-:W-:-:S05]  /*17d0*/  SHF.L.U32 R2, R2, 0x10, RZ ;  /* 0x0000001002027819 */ /* 0x000fca00000006ff */
[----:B------:R-:W-:-:S04]  /*17e0*/  FADD.FTZ R187, R187, R2 ;  /* 0x00000002bbbb7221 */ /* 0x000fc80000010000 */
[----:B------:R-:W-:-:S07]  /*17f0*/  @P1 FADD.FTZ R187, R163, R187 ;  /* 0x000000bba3bb1221 */ /* 0x000fce0000010000 */
.L_x_27267:
        /* <DEDUP_REMOVED lines=19> */
.L_x_27268:
[----:B-----5:R-:W-:-:S05]  /*1930*/  SHF.L.U32 R3, R152, 0x10, RZ ;  /* 0x0000001098037819 */ /* 0x020fca00000006ff */
[----:B------:R-:W-:-:S04]  /*1940*/  FADD.FTZ R188, R3, R188 ;  /* 0x000000bc03bc7221 */ /* 0x000fc80000010000 */
[----:B------:R-:W-:-:S07]  /*1950*/  @P1 FADD.FTZ R188, R156, R188 ;  /* 0x000000bc9cbc1221 */ /* 0x000fce0000010000 */
.L_x_27269:
[----:B------:R-:W-:Y:S01]  /*1960*/  SHF.L.U32 R189, R189, 0x10, RZ ;  /* 0x00000010bdbd7819 */ /* 0x000fe200000006ff */
[----:B------:R-:W-:Y:S06]  /*1970*/  @P2 BRA `(.L_x_27270) ;  /* 0x00000000000c2947 */ /* 0x000fec0003800000 */
[----:B------:R-:W-:Y:S05]  /*1980*/  @!P1 BRA `(.L_x_27271) ;  /* 0x0000000000189947 */ /* 0x000fea0003800000 */
[----:B-----5:R-:W-:Y:S01]  /*1990*/  FADD.FTZ R189, R157, R189 ;  /* 0x000000bd9dbd7221 */ /* 0x020fe20000010000 */
[----:B------:R-:W-:Y:S06]  /*19a0*/  BRA `(.L_x_27271) ;  /* 0x0000000000107947 */ /* 0x000fec0003800000 */
.L_x_27270:
[----:B-----5:R-:W-:-:S04]  /*19b0*/  PRMT R2, R152, 0x7632, R2 ;  /* 0x0000763298027816 */ /* 0x020fc80000000002 */
[----:B------:R-:W-:-:S05]  /*19c0*/  SHF.L.U32 R2, R2, 0x10, RZ ;  /* 0x0000001002027819 */ /* 0x000fca00000006ff */
[----:B------:R-:W-:-:S04]  /*19d0*/  FADD.FTZ R189, R189, R2 ;  /* 0x00000002bdbd7221 */ /* 0x000fc80000010000 */
[----:B------:R-:W-:-:S07]  /*19e0*/  @P1 FADD.FTZ R189, R157, R189 ;  /* 0x000000bd9dbd1221 */ /* 0x000fce0000010000 */
.L_x_27271:
[C---:B------:R-:W-:Y:S02]  /*19f0*/  PRMT R191, R5.reuse, 0x7632, R191 ;  /* 0x0000763205bf7816 */ /* 0x040fe400000000bf */
[----:B------:R-:W-:Y:S01]  /*1a00*/  SHF.L.U32 R190, R5, 0x10, RZ ;  /* 0x0000001005be7819 */ /* 0x000fe200000006ff */
[----:B------:R-:W-:Y:S06]  /*1a10*/  @P2 BRA `(.L_x_27272) ;  /* 0x00000000000c2947 */ /* 0x000fec0003800000 */
[----:B------:R-:W-:Y:S05]  /*1a20*/  @!P1 BRA `(.L_x_27273) ;  /* 0x0000000000149947 */ /* 0x000fea0003800000 */
[----:B-----5:R-:W-:Y:S01]  /*1a30*/  FADD.FTZ R190, R158, R190 ;  /* 0x000000be9ebe7221 */ /* 0x020fe20000010000 */
[----:B------:R-:W-:Y:S06]  /*1a40*/  BRA `(.L_x_27273) ;  /* 0x00000000000c7947 */ /* 0x000fec0003800000 */
.L_x_27272:
[----:B-----5:R-:W-:-:S05]  /*1a50*/  SHF.L.U32 R3, R153, 0x10, RZ ;  /* 0x0000001099037819 */ /* 0x020fca00000006ff */
[----:B------:R-:W-:-:S04]  /*1a60*/  FADD.FTZ R190, R3, R190 ;  /* 0x000000be03be7221 */ /* 0x000fc80000010000 */
[----:B------:R-:W-:-:S07]  /*1a70*/  @P1 FADD.FTZ R190, R158, R190 ;  /* 0x000000be9ebe1221 */ /* 0x000fce0000010000 */
.L_x_27273:
[----:B------:R-:W-:Y:S01]  /*1a80*/  SHF.L.U32 R191, R191, 0x10, RZ ;  /* 0x00000010bfbf7819 */ /* 0x000fe200000006ff */
[----:B------:R-:W-:Y:S06]  /*1a90*/  @P2 BRA `(.L_x_27274) ;  /* 0x00000000000c2947 */ /* 0x000fec0003800000 */
[----:B------:R-:W-:Y:S05]  /*1aa0*/  @!P1 BRA `(.L_x_27275) ;  /* 0x0000000000189947 */ /* 0x000fea0003800000 */
[----:B-----5:R-:W-:Y:S01]  /*1ab0*/  FADD.FTZ R191, R159, R191 ;  /* 0x000000bf9fbf7221 */ /* 0x020fe20000010000 */
[----:B------:R-:W-:Y:S06]  /*1ac0*/  BRA `(.L_x_27275) ;  /* 0x0000000000107947 */ /* 0x000fec0003800000 */
.L_x_27274:
[----:B-----5:R-:W-:-:S04]  /*1ad0*/  PRMT R2, R153, 0x7632, R2 ;  /* 0x0000763299027816 */ /* 0x020fc80000000002 */
[----:B------:R-:W-:-:S05]  /*1ae0*/  SHF.L.U32 R2, R2, 0x10, RZ ;  /* 0x0000001002027819 */ /* 0x000fca00000006ff */
[----:B------:R-:W-:-:S04]  /*1af0*/  FADD.FTZ R191, R191, R2 ;  /* 0x00000002bfbf7221 */ /* 0x000fc80000010000 */
[----:B------:R-:W-:-:S07]  /*1b00*/  @P1 FADD.FTZ R191, R159, R191 ;  /* 0x000000bf9fbf1221 */ /* 0x000fce0000010000 */
.L_x_27275:
[C---:B------:R-:W-:Y:S02]  /*1b10*/  PRMT R193, R6.reuse, 0x7632, R193 ;  /* 0x0000763206c17816 */ /* 0x040fe400000000c1 */
[----:B------:R-:W-:Y:S01]  /*1b20*/  SHF.L.U32 R192, R6, 0x10, RZ ;  /* 0x0000001006c07819 */ /* 0x000fe200000006ff */
[----:B------:R-:W-:Y:S06]  /*1b30*/  @P2 BRA `(.L_x_27276) ;  /* 0x00000000000c2947 */ /* 0x000fec0003800000 */
[----:B------:R-:W-:Y:S05]  /*1b40*/  @!P1 BRA `(.L_x_27277) ;  /* 0x0000000000149947 */ /* 0x000fea0003800000 */
[----:B-----5:R-:W-:Y:S01]  /*1b50*/  FADD.FTZ R192, R160, R192 ;  /* 0x000000c0a0c07221 */ /* 0x020fe20000010000 */
[----:B------:R-:W-:Y:S06]  /*1b60*/  BRA `(.L_x_27277) ;  /* 0x00000000000c7947 */ /* 0x000fec0003800000 */
.L_x_27276:
[----:B-----5:R-:W-:-:S05]  /*1b70*/  SHF.L.U32 R3, R154, 0x10, RZ ;  /* 0x000000109a037819 */ /* 0x020fca00000006ff */
[----:B------:R-:W-:-:S04]  /*1b80*/  FADD.FTZ R192, R3, R192 ;  /* 0x000000c003c07221 */ /* 0x000fc80000010000 */
[----:B------:R-:W-:-:S07]  /*1b90*/  @P1 FADD.FTZ R192, R160, R192 ;  /* 0x000000c0a0c01221 */ /* 0x000fce0000010000 */
.L_x_27277:
[----:B------:R-:W-:Y:S01]  /*1ba0*/  SHF.L.U32 R193, R193, 0x10, RZ ;  /* 0x00000010c1c17819 */ /* 0x000fe200000006ff */
[----:B------:R-:W-:Y:S06]  /*1bb0*/  @P2 BRA `(.L_x_27278) ;  /* 0x00000000000c2947 */ /* 0x000fec0003800000 */
[----:B------:R-:W-:Y:S05]  /*1bc0*/  @!P1 BRA `(.L_x_27279) ;  /* 0x0000000000189947 */ /* 0x000fea0003800000 */
[----:B-----5:R-:W-:Y:S01]  /*1bd0*/  FADD.FTZ R193, R161, R193 ;  /* 0x000000c1a1c17221 */ /* 0x020fe20000010000 */
[----:B------:R-:W-:Y:S06]  /*1be0*/  BRA `(.L_x_27279) ;  /* 0x0000000000107947 */ /* 0x000fec0003800000 */
.L_x_27278:
[----:B-----5:R-:W-:-:S04]  /*1bf0*/  PRMT R2, R154, 0x7632, R2 ;  /* 0x000076329a027816 */ /* 0x020fc80000000002 */
[----:B------:R-:W-:-:S05]  /*1c00*/  SHF.L.U32 R2, R2, 0x10, RZ ;  /* 0x0000001002027819 */ /* 0x000fca00000006ff */
[----:B------:R-:W-:-:S04]  /*1c10*/  FADD.FTZ R193, R193, R2 ;  /* 0x00000002c1c17221 */ /* 0x000fc80000010000 */
[----:B------:R-:W-:-:S07]  /*1c20*/  @P1 FADD.FTZ R193, R161, R193 ;  /* 0x000000c1a1c11221 */ /* 0x000fce0000010000 */
.L_x_27279:
[C---:B------:R-:W-:Y:S02]  /*1c30*/  PRMT R195, R7.reuse, 0x7632, R195 ;  /* 0x0000763207c37816 */ /* 0x040fe400000000c3 */
[----:B------:R-:W-:Y:S01]  /*1c40*/  SHF.L.U32 R194, R7, 0x10, RZ ;  /* 0x0000001007c27819 */ /* 0x000fe200000006ff */
[----:B------:R-:W-:Y:S06]  /*1c50*/  @P2 BRA `(.L_x_27280) ;  /* 0x00000000000c2947 */ /* 0x000fec0003800000 */
[----:B------:R-:W-:Y:S05]  /*1c60*/  @!P1 BRA `(.L_x_27281) ;  /* 0x0000000000149947 */ /* 0x000fea0003800000 */
[----:B-----5:R-:W-:Y:S01]  /*1c70*/  FADD.FTZ R194, R162, R194 ;  /* 0x000000c2a2c27221 */ /* 0x020fe20000010000 */
[----:B------:R-:W-:Y:S06]  /*1c80*/  BRA `(.L_x_27281) ;  /* 0x00000000000c7947 */ /* 0x000fec0003800000 */
.L_x_27280:
[----:B-----5:R-:W-:-:S05]  /*1c90*/  SHF.L.U32 R3, R155, 0x10, RZ ;  /* 0x000000109b037819 */ /* 0x020fca00000006ff */
[----:B------:R-:W-:-:S04]  /*1ca0*/  FADD.FTZ R194, R3, R194 ;  /* 0x000000c203c27221 */ /* 0x000fc80000010000 */
[----:B------:R-:W-:-:S07]  /*1cb0*/  @P1 FADD.FTZ R194, R162, R194 ;  /* 0x000000c2a2c21221 */ /* 0x000fce0000010000 */
.L_x_27281:
[----:B------:R-:W-:Y:S01]  /*1cc0*/  SHF.L.U32 R195, R195, 0x10, RZ ;  /* 0x00000010c3c37819 */ /* 0x000fe200000006ff */
[----:B------:R-:W-:Y:S06]  /*1cd0*/  @P2 BRA `(.L_x_27282) ;  /* 0x00000000000c2947 */ /* 0x000fec0003800000 */
[----:B------:R-:W-:Y:S05]  /*1ce0*/  @!P1 BRA `(.L_x_27283) ;  /* 0x0000000000189947 */ /* 0x000fea0003800000 */
[----:B-----5:R-:W-:Y:S01]  /*1cf0*/  FADD.FTZ R195, R163, R195 ;  /* 0x000000c3a3c37221 */ /* 0x020fe20000010000 */
[----:B------:R-:W-:Y:S06]  /*1d00*/  BRA `(.L_x_27283) ;  /* 0x0000000000107947 */ /* 0x000fec0003800000 */
.L_x_27282:
[----:B-----5:R-:W-:-:S04]  /*1d10*/  PRMT R2, R155, 0x7632, R2 ;  /* 0x000076329b027816 */ /* 0x020fc80000000002 */
[----:B------:R-:W-:-:S05]  /*1d20*/  SHF.L.U32 R2, R2, 0x10, RZ ;  /* 0x0000001002027819 */ /* 0x000fca00000006ff */
[----:B------:R-:W-:-:S04]  /*1d30*/  FADD.FTZ R195, R195, R2 ;  /* 0x00000002c3c37221 */ /* 0x000fc80000010000 */
[----:B------:R-:W-:-:S07]  /*1d40*/  @P1 FADD.FTZ R195, R163, R195 ;  /* 0x000000c3a3c31221 */ /* 0x000fce0000010000 */
.L_x_27283:
        /* <DEDUP_REMOVED lines=19> */
.L_x_27284:
[----:B-----5:R-:W-:-:S05]  /*1e80*/  SHF.L.U32 R3, R152, 0x10, RZ ;  /* 0x0000001098037819 */ /* 0x020fca00000006ff */
[----:B------:R-:W-:-:S04]  /*1e90*/  FADD.FTZ R196, R3, R196 ;  /* 0x000000c403c47221 */ /* 0x000fc80000010000 */
[----:B------:R-:W-:-:S07]  /*1ea0*/  @P1 FADD.FTZ R196, R156, R196 ;  /* 0x000000c49cc41221 */ /* 0x000fce0000010000 */
.L_x_27285:
[----:B------:R-:W-:Y:S01]  /*1eb0*/  SHF.L.U32 R197, R197, 0x10, RZ ;  /* 0x00000010c5c57819 */ /* 0x000fe200000006ff */
[----:B------:R-:W-:Y:S06]  /*1ec0*/  @P2 BRA `(.L_x_27286) ;  /* 0x00000000000c2947 */ /* 0x000fec0003800000 */
[----:B------:R-:W-:Y:S05]  /*1ed0*/  @!P1 BRA `(.L_x_27287) ;  /* 0x0000000000189947 */ /* 0x000fea0003800000 */
[----:B-----5:R-:W-:Y:S01]  /*1ee0*/  FADD.FTZ R197, R157, R197 ;  /* 0x000000c59dc57221 */ /* 0x020fe20000010000 */
[----:B------:R-:W-:Y:S06]  /*1ef0*/  BRA `(.L_x_27287) ;  /* 0x0000000000107947 */ /* 0x000fec0003800000 */
.L_x_27286:
[----:B-----5:R-:W-:-:S04]  /*1f00*/  PRMT R2, R152, 0x7632, R2 ;  /* 0x0000763298027816 */ /* 0x020fc80000000002 */
[----:B------:R-:W-:-:S05]  /*1f10*/  SHF.L.U32 R2, R2, 0x10, RZ ;  /* 0x0000001002027819 */ /* 0x000fca00000006ff */
[----:B------:R-:W-:-:S04]  /*1f20*/  FADD.FTZ R197, R197, R2 ;  /* 0x00000002c5c57221 */ /* 0x000fc80000010000 */
[----:B------:R-:W-:-:S07]  /*1f30*/  @P1 FADD.FTZ R197, R157, R197 ;  /* 0x000000c59dc51221 */ /* 0x000fce0000010000 */
.L_x_27287:
[C---:B------:R-:W-:Y:S02]  /*1f40*/  PRMT R199, R5.reuse, 0x7632, R199 ;  /* 0x0000763205c77816 */ /* 0x040fe400000000c7 */
[----:B------:R-:W-:Y:S01]  /*1f50*/  SHF.L.U32 R198, R5, 0x10, RZ ;  /* 0x0000001005c67819 */ /* 0x000fe200000006ff */
[----:B------:R-:W-:Y:S06]  /*1f60*/  @P2 BRA `(.L_x_27288) ;  /* 0x00000000000c2947 */ /* 0x000fec0003800000 */
[----:B------:R-:W-:Y:S05]  /*1f70*/  @!P1 BRA `(.L_x_27289) ;  /* 0x0000000000149947 */ /* 0x000fea0003800000 */
[----:B-----5:R-:W-:Y:S01]  /*1f80*/  FADD.FTZ R198, R158, R198 ;  /* 0x000000c69ec67221 */ /* 0x020fe20000010000 */
[----:B------:R-:W-:Y:S06]  /*1f90*/  BRA `(.L_x_27289) ;  /* 0x00000000000c7947 */ /* 0x000fec0003800000 */
.L_x_27288:
[----:B-----5:R-:W-:-:S05]  /*1fa0*/  SHF.L.U32 R3, R153, 0x10, RZ ;  /* 0x0000001099037819 */ /* 0x020fca00000006ff */
[----:B------:R-:W-:-:S04]  /*1fb0*/  FADD.FTZ R198, R3, R198 ;  /* 0x000000c603c67221 */ /* 0x000fc80000010000 */
[----:B------:R-:W-:-:S07]  /*1fc0*/  @P1 FADD.FTZ R198, R158, R198 ;  /* 0x000000c69ec61221 */ /* 0x000fce0000010000 */
.L_x_27289:
[----:B------:R-:W-:Y:S01]  /*1fd0*/  SHF.L.U32 R199, R199, 0x10, RZ ;  /* 0x00000010c7c77819 */ /* 0x000fe200000006ff */
[----:B------:R-:W-:Y:S06]  /*1fe0*/  @P2 BRA `(.L_x_27290) ;  /* 0x00000000000c2947 */ /* 0x000fec0003800000 */
[----:B------:R-:W-:Y:S05]  /*1ff0*/  @!P1 BRA `(.L_x_27291) ;  /* 0x0000000000189947 */ /* 0x000fea0003800000 */
[----:B-----5:R-:W-:Y:S01]  /*2000*/  FADD.FTZ R199, R159, R199 ;  /* 0x000000c79fc77221 */ /* 0x020fe20000010000 */
[----:B------:R-:W-:Y:S06]  /*2010*/  BRA `(.L_x_27291) ;  /* 0x0000000000107947 */ /* 0x000fec0003800000 */
.L_x_27290:
[----:B-----5:R-:W-:-:S04]  /*2020*/  PRMT R2, R153, 0x7632, R2 ;  /* 0x0000763299027816 */ /* 0x020fc80000000002 */
[----:B------:R-:W-:-:S05]  /*2030*/  SHF.L.U32 R2, R2, 0x10, RZ ;  /* 0x0000001002027819 */ /* 0x000fca00000006ff */
[----:B------:R-:W-:-:S04]  /*2040*/  FADD.FTZ R199, R199, R2 ;  /* 0x00000002c7c77221 */ /* 0x000fc80000010000 */
[----:B------:R-:W-:-:S07]  /*2050*/  @P1 FADD.FTZ R199, R159, R199 ;  /* 0x000000c79fc71221 */ /* 0x000fce0000010000 */
.L_x_27291:
[C---:B------:R-:W-:Y:S02]  /*2060*/  PRMT R201, R6.reuse, 0x7632, R201 ;  /* 0x0000763206c97816 */ /* 0x040fe400000000c9 */
[----:B------:R-:W-:Y:S01]  /*2070*/  SHF.L.U32 R200, R6, 0x10, RZ ;  /* 0x0000001006c87819 */ /* 0x000fe200000006ff */
[----:B------:R-:W-:Y:S06]  /*2080*/  @P2 BRA `(.L_x_27292) ;  /* 0x00000000000c2947 */ /* 0x000fec0003800000 */
[----:B------:R-:W-:Y:S05]  /*2090*/  @!P1 BRA `(.L_x_27293) ;  /* 0x0000000000149947 */ /* 0x000fea0003800000 */
[----:B-----5:R-:W-:Y:S01]  /*20a0*/  FADD.FTZ R200, R160, R200 ;  /* 0x000000c8a0c87221 */ /* 0x020fe20000010000 */
[----:B------:R-:W-:Y:S06]  /*20b0*/  BRA `(.L_x_27293) ;  /* 0x00000000000c7947 */ /* 0x000fec0003800000 */
.L_x_27292:
[----:B-----5:R-:W-:-:S05]  /*20c0*/  SHF.L.U32 R3, R154, 0x10, RZ ;  /* 0x000000109a037819 */ /* 0x020fca00000006ff */
[----:B------:R-:W-:-:S04]  /*20d0*/  FADD.FTZ R200, R3, R200 ;  /* 0x000000c803c87221 */ /* 0x000fc80000010000 */
[----:B------:R-:W-:-:S07]  /*20e0*/  @P1 FADD.FTZ R200, R160, R200 ;  /* 0x000000c8a0c81221 */ /* 0x000fce0000010000 */
.L_x_27293:
[----:B------:R-:W-:Y:S01]  /*20f0*/  SHF.L.U32 R201, R201, 0x10, RZ ;  /* 0x00000010c9c97819 */ /* 0x000fe200000006ff */
[----:B------:R-:W-:Y:S06]  /*2100*/  @P2 BRA `(.L_x_27294) ;  /* 0x00000000000c2947 */ /* 0x000fec0003800000 */
[----:B------:R-:W-:Y:S05]  /*2110*/  @!P1 BRA `(.L_x_27295) ;  /* 0x0000000000189947 */ /* 0x000fea0003800000 */
[----:B-----5:R-:W-:Y:S01]  /*2120*/  FADD.FTZ R201, R161, R201 ;  /* 0x000000c9a1c97221 */ /* 0x020fe20000010000 */
[----:B------:R-:W-:Y:S06]  /*2130*/  BRA `(.L_x_27295) ;  /* 0x0000000000107947 */ /* 0x000fec0003800000 */
.L_x_27294:
[----:B-----5:R-:W-:-:S04]  /*2140*/  PRMT R2, R154, 0x7632, R2 ;  /* 0x000076329a027816 */ /* 0x020fc80000000002 */
[----:B------:R-:W-:-:S05]  /*2150*/  SHF.L.U32 R2, R2, 0x10, RZ ;  /* 0x0000001002027819 */ /* 0x000fca00000006ff */
[----:B------:R-:W-:-:S04]  /*2160*/  FADD.FTZ R201, R201, R2 ;  /* 0x00000002c9c97221 */ /* 0x000fc80000010000 */
[----:B------:R-:W-:-:S07]  /*2170*/  @P1 FADD.FTZ R201, R161, R201 ;  /* 0x000000c9a1c91221 */ /* 0x000fce0000010000 */
.L_x_27295:
[C---:B------:R-:W-:Y:S02]  /*2180*/  PRMT R203, R7.reuse, 0x7632, R203 ;  /* 0x0000763207cb7816 */ /* 0x040fe400000000cb */
[----:B------:R-:W-:Y:S01]  /*2190*/  SHF.L.U32 R202, R7, 0x10, RZ ;  /* 0x0000001007ca7819 */ /* 0x000fe200000006ff */
[----:B------:R-:W-:Y:S06]  /*21a0*/  @P2 BRA `(.L_x_27296) ;  /* 0x00000000000c2947 */ /* 0x000fec0003800000 */
[----:B------:R-:W-:Y:S05]  /*21b0*/  @!P1 BRA `(.L_x_27297) ;  /* 0x0000000000149947 */ /* 0x000fea0003800000 */
[----:B-----5:R-:W-:Y:S01]  /*21c0*/  FADD.FTZ R202, R162, R202 ;  /* 0x000000caa2ca7221 */ /* 0x020fe20000010000 */
[----:B------:R-:W-:Y:S06]  /*21d0*/  BRA `(.L_x_27297) ;  /* 0x00000000000c7947 */ /* 0x000fec0003800000 */
.L_x_27296:
[----:B-----5:R-:W-:-:S05]  /*21e0*/  SHF.L.U32 R3, R155, 0x10, RZ ;  /* 0x000000109b037819 */ /* 0x020fca00000006ff */
[----:B------:R-:W-:-:S04]  /*21f0*/  FADD.FTZ R202, R3, R202 ;  /* 0x000000ca03ca7221 */ /* 0x000fc80000010000 */
[----:B------:R-:W-:-:S07]  /*2200*/  @P1 FADD.FTZ R202, R162, R202 ;  /* 0x000000caa2ca1221 */ /* 0x000fce0000010000 */
.L_x_27297:
[----:B------:R-:W-:Y:S01]  /*2210*/  SHF.L.U32 R203, R203, 0x10, RZ ;  /* 0x00000010cbcb7819 */ /* 0x000fe200000006ff */
[----:B------:R-:W-:Y:S06]  /*2220*/  @P2 BRA `(.L_x_27298) ;  /* 0x00000000000c2947 */ /* 0x000fec0003800000 */
[----:B------:R-:W-:Y:S05]  /*2230*/  @!P1 BRA `(.L_x_27299) ;  /* 0x0000000000189947 */ /* 0x000fea0003800000 */
[----:B-----5:R-:W-:Y:S01]  /*2240*/  FADD.FTZ R203, R163, R203 ;  /* 0x000000cba3cb7221 */ /* 0x020fe20000010000 */
[----:B------:R-:W-:Y:S06]  /*2250*/  BRA `(.L_x_27299) ;  /* 0x0000000000107947 */ /* 0x000fec0003800000 */
.L_x_27298:
[----:B-----5:R-:W-:-:S04]  /*2260*/  PRMT R2, R155, 0x7632, R2 ;  /* 0x000076329b027816 */ /* 0x020fc80000000002 */
[----:B------:R-:W-:-:S05]  /*2270*/  SHF.L.U32 R2, R2, 0x10, RZ ;  /* 0x0000001002027819 */ /* 0x000fca00000006ff */
[----:B------:R-:W-:-:S04]  /*2280*/  FADD.FTZ R203, R203, R2 ;  /* 0x00000002cbcb7221 */ /* 0x000fc80000010000 */
[----:B------:R-:W-:-:S07]  /*2290*/  @P1 FADD.FTZ R203, R163, R203 ;  /* 0x000000cba3cb1221 */ /* 0x000fce0000010000 */
.L_x_27299:
        /* <DEDUP_REMOVED lines=19> */
.L_x_27300:
[----:B-----5:R-:W-:-:S05]  /*23d0*/  SHF.L.U32 R3, R152, 0x10, RZ ;  /* 0x0000001098037819 */ /* 0x020fca00000006ff */
[----:B------:R-:W-:-:S04]  /*23e0*/  FADD.FTZ R204, R3, R204 ;  /* 0x000000cc03cc7221 */ /* 0x000fc80000010000 */
[----:B------:R-:W-:-:S07]  /*23f0*/  @P1 FADD.FTZ R204, R156, R204 ;  /* 0x000000cc9ccc1221 */ /* 0x000fce0000010000 */
.L_x_27301:
[----:B------:R-:W-:Y:S01]  /*2400*/  SHF.L.U32 R205, R205, 0x10, RZ ;  /* 0x00000010cdcd7819 */ /* 0x000fe200000006ff */
[----:B------:R-:W-:Y:S06]  /*2410*/  @P2 BRA `(.L_x_27302) ;  /* 0x00000000000c2947 */ /* 0x000fec0003800000 */
[----:B------:R-:W-:Y:S05]  /*2420*/  @!P1 BRA `(.L_x_27303) ;  /* 0x0000000000189947 */ /* 0x000fea0003800000 */
[----:B-----5:R-:W-:Y:S01]  /*2430*/  FADD.FTZ R205, R157, R205 ;  /* 0x000000cd9dcd7221 */ /* 0x020fe20000010000 */
[----:B------:R-:W-:Y:S06]  /*2440*/  BRA `(.L_x_27303) ;  /* 0x0000000000107947 */ /* 0x000fec0003800000 */
.L_x_27302:
[----:B-----5:R-:W-:-:S04]  /*2450*/  PRMT R3, R152, 0x7632, R3 ;  /* 0x0000763298037816 */ /* 0x020fc80000000003 */
[----:B------:R-:W-:-:S05]  /*2460*/  SHF.L.U32 R4, R3, 0x10, RZ ;  /* 0x0000001003047819 */ /* 0x000fca00000006ff */
[----:B------:R-:W-:-:S04]  /*2470*/  FADD.FTZ R205, R205, R4 ;  /* 0x00000004cdcd7221 */ /* 0x000fc80000010000 */
[----:B------:R-:W-:-:S07]  /*2480*/  @P1 FADD.FTZ R205, R157, R205 ;  /* 0x000000cd9dcd1221 */ /* 0x000fce0000010000 */
.L_x_27303:
[C---:B------:R-:W-:Y:S02]  /*2490*/  PRMT R207, R5.reuse, 0x7632, R207 ;  /* 0x0000763205cf7816 */ /* 0x040fe400000000cf */
[----:B------:R-:W-:Y:S01]  /*24a0*/  SHF.L.U32 R206, R5, 0x10, RZ ;  /* 0x0000001005ce7819 */ /* 0x000fe200000006ff */
[----:B------:R-:W-:Y:S06]  /*24b0*/  @P2 BRA `(.L_x_27304) ;  /* 0x00000000000c2947 */ /* 0x000fec0003800000 */
[----:B------:R-:W-:Y:S05]  /*24c0*/  @!P1 BRA `(.L_x_27305) ;  /* 0x0000000000149947 */ /* 0x000fea0003800000 */
[----:B-----5:R-:W-:Y:S01]  /*24d0*/  FADD.FTZ R206, R158, R206 ;  /* 0x000000ce9ece7221 */ /* 0x020fe20000010000 */
[----:B------:R-:W-:Y:S06]  /*24e0*/  BRA `(.L_x_27305) ;  /* 0x00000000000c7947 */ /* 0x000fec0003800000 */
.L_x_27304:
[----:B-----5:R-:W-:-:S05]  /*24f0*/  SHF.L.U32 R3, R153, 0x10, RZ ;  /* 0x0000001099037819 */ /* 0x020fca00000006ff */
[----:B------:R-:W-:-:S04]  /*2500*/  FADD.FTZ R206, R3, R206 ;  /* 0x000000ce03ce7221 */ /* 0x000fc80000010000 */
[----:B------:R-:W-:-:S07]  /*2510*/  @P1 FADD.FTZ R206, R158, R206 ;  /* 0x000000ce9ece1221 */ /* 0x000fce0000010000 */
.L_x_27305:
[----:B------:R-:W-:Y:S01]  /*2520*/  SHF.L.U32 R207, R207, 0x10, RZ ;  /* 0x00000010cfcf7819 */ /* 0x000fe200000006ff */
[----:B------:R-:W-:Y:S06]  /*2530*/  @P2 BRA `(.L_x_27306) ;  /* 0x00000000000c2947 */ /* 0x000fec0003800000 */
[----:B------:R-:W-:Y:S05]  /*2540*/  @!P1 BRA `(.L_x_27307) ;  /* 0x0000000000189947 */ /* 0x000fea0003800000 */
[----:B-----5:R-:W-:Y:S01]  /*2550*/  FADD.FTZ R207, R159, R207 ;  /* 0x000000cf9fcf7221 */ /* 0x020fe20000010000 */
[----:B------:R-:W-:Y:S06]  /*2560*/  BRA `(.L_x_27307) ;  /* 0x0000000000107947 */ /* 0x000fec0003800000 */
.L_x_27306:
[----:B-----5:R-:W-:-:S04]  /*2570*/  PRMT R3, R153, 0x7632, R3 ;  /* 0x0000763299037816 */ /* 0x020fc80000000003 */
[----:B------:R-:W-:-:S05]  /*2580*/  SHF.L.U32 R4, R3, 0x10, RZ ;  /* 0x0000001003047819 */ /* 0x000fca00000006ff */
[----:B------:R-:W-:-:S04]  /*2590*/  FADD.FTZ R207, R207, R4 ;  /* 0x00000004cfcf7221 */ /* 0x000fc80000010000 */
[----:B------:R-:W-:-:S07]  /*25a0*/  @P1 FADD.FTZ R207, R159, R207 ;  /* 0x000000cf9fcf1221 */ /* 0x000fce0000010000 */
.L_x_27307:
[C---:B------:R-:W-:Y:S02]  /*25b0*/  PRMT R209, R6.reuse, 0x7632, R209 ;  /* 0x0000763206d17816 */ /* 0x040fe400000000d1 */
[----:B------:R-:W-:Y:S01]  /*25c0*/  SHF.L.U32 R208, R6, 0x10, RZ ;  /* 0x0000001006d07819 */ /* 0x000fe200000006ff */
[----:B------:R-:W-:Y:S06]  /*25d0*/  @P2 BRA `(.L_x_27308) ;  /* 0x00000000000c2947 */ /* 0x000fec0003800000 */
[----:B------:R-:W-:Y:S05]  /*25e0*/  @!P1 BRA `(.L_x_27309) ;  /* 0x0000000000149947 */ /* 0x000fea0003800000 */
[----:B-----5:R-:W-:Y:S01]  /*25f0*/  FADD.FTZ R208, R160, R208 ;  /* 0x000000d0a0d07221 */ /* 0x020fe20000010000 */
[----:B------:R-:W-:Y:S06]  /*2600*/  BRA `(.L_x_27309) ;  /* 0x00000000000c7947 */ /* 0x000fec0003800000 */
.L_x_27308:
[----:B-----5:R-:W-:-:S05]  /*2610*/  SHF.L.U32 R3, R154, 0x10, RZ ;  /* 0x000000109a037819 */ /* 0x020fca00000006ff */
[----:B------:R-:W-:-:S04]  /*2620*/  FADD.FTZ R208, R3, R208 ;  /* 0x000000d003d07221 */ /* 0x000fc80000010000 */
[----:B------:R-:W-:-:S07]  /*2630*/  @P1 FADD.FTZ R208, R160, R208 ;  /* 0x000000d0a0d01221 */ /* 0x000fce0000010000 */
.L_x_27309:
[----:B------:R-:W-:Y:S01]  /*2640*/  SHF.L.U32 R209, R209, 0x10, RZ ;  /* 0x00000010d1d17819 */ /* 0x000fe200000006ff */
[----:B------:R-:W-:Y:S06]  /*2650*/  @P2 BRA `(.L_x_27310) ;  /* 0x00000000000c2947 */ /* 0x000fec0003800000 */
[----:B------:R-:W-:Y:S05]  /*2660*/  @!P1 BRA `(.L_x_27311) ;  /* 0x0000000000189947 */ /* 0x000fea0003800000 */
[----:B-----5:R-:W-:Y:S01]  /*2670*/  FADD.FTZ R209, R161, R209 ;  /* 0x000000d1a1d17221 */ /* 0x020fe20000010000 */
[----:B------:R-:W-:Y:S06]  /*2680*/  BRA `(.L_x_27311) ;  /* 0x0000000000107947 */ /* 0x000fec0003800000 */
.L_x_27310:
[----:B-----5:R-:W-:-:S04]  /*2690*/  PRMT R3, R154, 0x7632, R3 ;  /* 0x000076329a037816 */ /* 0x020fc80000000003 */
[----:B------:R-:W-:-:S05]  /*26a0*/  SHF.L.U32 R4, R3, 0x10, RZ ;  /* 0x0000001003047819 */ /* 0x000fca00000006ff */
[----:B------:R-:W-:-:S04]  /*26b0*/  FADD.FTZ R209, R209, R4 ;  /* 0x00000004d1d17221 */ /* 0x000fc80000010000 */
[----:B------:R-:W-:-:S07]  /*26c0*/  @P1 FADD.FTZ R209, R161, R209 ;  /* 0x000000d1a1d11221 */ /* 0x000fce0000010000 */
.L_x_27311:
[C---:B------:R-:W-:Y:S02]  /*26d0*/  PRMT R211, R7.reuse, 0x7632, R211 ;  /* 0x0000763207d37816 */ /* 0x040fe400000000d3 */
[----:B------:R-:W-:Y:S01]  /*26e0*/  SHF.L.U32 R210, R7, 0x10, RZ ;  /* 0x0000001007d27819 */ /* 0x000fe200000006ff */
[----:B------:R-:W-:Y:S06]  /*26f0*/  @P2 BRA `(.L_x_27312) ;  /* 0x00000000000c2947 */ /* 0x000fec0003800000 */
[----:B------:R-:W-:Y:S05]  /*2700*/  @!P1 BRA `(.L_x_27313) ;  /* 0x0000000000149947 */ /* 0x000fea0003800000 */
[----:B-----5:R-:W-:Y:S01]  /*2710*/  FADD.FTZ R210, R162, R210 ;  /* 0x000000d2a2d27221 */ /* 0x020fe20000010000 */
[----:B------:R-:W-:Y:S06]  /*2720*/  BRA `(.L_x_27313) ;  /* 0x00000000000c7947 */ /* 0x000fec0003800000 */
.L_x_27312:
[----:B-----5:R-:W-:-:S05]  /*2730*/  SHF.L.U32 R3, R155, 0x10, RZ ;  /* 0x000000109b037819 */ /* 0x020fca00000006ff */
[----:B------:R-:W-:-:S04]  /*2740*/  FADD.FTZ R210, R3, R210 ;  /* 0x000000d203d27221 */ /* 0x000fc80000010000 */
[----:B------:R-:W-:-:S07]  /*2750*/  @P1 FADD.FTZ R210, R162, R210 ;  /* 0x000000d2a2d21221 */ /* 0x000fce0000010000 */
.L_x_27313:
[----:B------:R-:W-:Y:S01]  /*2760*/  SHF.L.U32 R211, R211, 0x10, RZ ;  /* 0x00000010d3d37819 */ /* 0x000fe200000006ff */
[----:B------:R-:W-:Y:S06]  /*2770*/  @P2 BRA `(.L_x_27314) ;  /* 0x00000000000c2947 */ /* 0x000fec0003800000 */
[----:B------:R-:W-:Y:S05]  /*2780*/  @!P1 BRA `(.L_x_27315) ;  /* 0x0000000000189947 */ /* 0x000fea0003800000 */
[----:B-----5:R-:W-:Y:S01]  /*2790*/  FADD.FTZ R211, R163, R211 ;  /* 0x000000d3a3d37221 */ /* 0x020fe20000010000 */
[----:B------:R-:W-:Y:S06]  /*27a0*/  BRA `(.L_x_27315) ;  /* 0x0000000000107947 */ /* 0x000fec0003800000 */
.L_x_27314:
[----:B-----5:R-:W-:-:S04]  /*27b0*/  PRMT R3, R155, 0x7632, R3 ;  /* 0x000076329b037816 */ /* 0x020fc80000000003 */
[----:B------:R-:W-:-:S05]  /*27c0*/  SHF.L.U32 R4, R3, 0x10, RZ ;  /* 0x0000001003047819 */ /* 0x000fca00000006ff */
[----:B------:R-:W-:-:S04]  /*27d0*/  FADD.FTZ R211, R211, R4 ;  /* 0x00000004d3d37221 */ /* 0x000fc80000010000 */
[----:B------:R-:W-:-:S07]  /*27e0*/  @P1 FADD.FTZ R211, R163, R211 ;  /* 0x000000d3a3d31221 */ /* 0x000fce0000010000 */
.L_x_27315:
[----:B------:R-:W0:Y:S01]  /*27f0*/  @P0 LDC.64 R216, c[0x0][0x228] ;  /* 0x00008a00ffd80b82 */ /* 0x000e220000000a00 */
[----:B------:R-:W-:Y:S01]  /*2800*/  IADD3 R3, R0, 0xc0, RZ ;  /* 0x000000c000037810 */ /* 0x000fe20007ffe0ff */
[----:B------:R-:W-:-:S06]  /*2810*/  IMAD.WIDE.U32 R214, R2, 0x20, R250 ;  /* 0x0000002002d67825 */ /* 0x000fcc00078e00fa */
[----:B------:R-:W1:Y:S01]  /*2820*/  @P1 LDC.64 R218, c[0x0][0x230] ;  /* 0x00008c00ffda1b82 */ /* 0x000e620000000a00 */
[C---:B------:R-:W-:Y:S01]  /*2830*/  IMAD.WIDE.U32 R4, R3.reuse, 0x10, R236 ;  /* 0x0000001003047825 */ /* 0x040fe200078e00ec */
        /* <DEDUP_REMOVED lines=14> */
.L_x_27316:
[----:B-----5:R-:W-:-:S05]  /*2920*/  SHF.L.U32 R215, R152, 0x10, RZ ;  /* 0x0000001098d77819 */ /* 0x020fca00000006ff */
[----:B------:R-:W-:-:S04]  /*2930*/  FADD.FTZ R212, R215, R212 ;  /* 0x000000d4d7d47221 */ /* 0x000fc80000010000 */
[----:B------:R-:W-:-:S07]  /*2940*/  @P1 FADD.FTZ R212, R156, R212 ;  /* 0x000000d49cd41221 */ /* 0x000fce0000010000 */
.L_x_27317:
[----:B------:R-:W-:Y:S01]  /*2950*/  SHF.L.U32 R213, R213, 0x10, RZ ;  /* 0x00000010d5d57819 */ /* 0x000fe200000006ff */
[----:B------:R-:W-:Y:S06]  /*2960*/  @P2 BRA `(.L_x_27318) ;  /* 0x00000000000c2947 */ /* 0x000fec0003800000 */
[----:B------:R-:W-:Y:S05]  /*2970*/  @!P1 BRA `(.L_x_27319) ;  /* 0x0000000000189947 */ /* 0x000fea0003800000 */
[----:B-----5:R-:W-:Y:S01]  /*2980*/  FADD.FTZ R213, R157, R213 ;  /* 0x000000d59dd57221 */ /* 0x020fe20000010000 */
[----:B------:R-:W-:Y:S06]  /*2990*/  BRA `(.L_x_27319) ;  /* 0x0000000000107947 */ /* 0x000fec0003800000 */
.L_x_27318:
[----:B-----5:R-:W-:-:S04]  /*29a0*/  PRMT R4, R152, 0x7632, R4 ;  /* 0x0000763298047816 */ /* 0x020fc80000000004 */
[----:B------:R-:W-:-:S05]  /*29b0*/  SHF.L.U32 R4, R4, 0x10, RZ ;  /* 0x0000001004047819 */ /* 0x000fca00000006ff */
[----:B------:R-:W-:-:S04]  /*29c0*/  FADD.FTZ R213, R213, R4 ;  /* 0x00000004d5d57221 */ /* 0x000fc80000010000 */
[----:B------:R-:W-:-:S07]  /*29d0*/  @P1 FADD.FTZ R213, R157, R213 ;  /* 0x000000d59dd51221 */ /* 0x000fce0000010000 */
.L_x_27319:
[C---:B------:R-:W-:Y:S02]  /*29e0*/  PRMT R215, R5.reuse, 0x7632, R215 ;  /* 0x0000763205d77816 */ /* 0x040fe400000000d7 */
[----:B------:R-:W-:Y:S01]  /*29f0*/  SHF.L.U32 R214, R5, 0x10, RZ ;  /* 0x0000001005d67819 */ /* 0x000fe200000006ff */
[----:B------:R-:W-:Y:S06]  /*2a00*/  @P2 BRA `(.L_x_27320) ;  /* 0x00000000000c2947 */ /* 0x000fec0003800000 */
[----:B------:R-:W-:Y:S05]  /*2a10*/  @!P1 BRA `(.L_x_27321) ;  /* 0x0000000000149947 */ /* 0x000fea0003800000 */
[----:B-----5:R-:W-:Y:S01]  /*2a20*/  FADD.FTZ R214, R158, R214 ;  /* 0x000000d69ed67221 */ /* 0x020fe20000010000 */
[----:B------:R-:W-:Y:S06]  /*2a30*/  BRA `(.L_x_27321) ;  /* 0x00000000000c7947 */ /* 0x000fec0003800000 */
.L_x_27320:
[----:B-----5:R-:W-:-:S05]  /*2a40*/  SHF.L.U32 R5, R153, 0x10, RZ ;  /* 0x0000001099057819 */ /* 0x020fca00000006ff */
[----:B------:R-:W-:-:S04]  /*2a50*/  FADD.FTZ R214, R5, R214 ;  /* 0x000000d605d67221 */ /* 0x000fc80000010000 */
[----:B------:R-:W-:-:S07]  /*2a60*/  @P1 FADD.FTZ R214, R158, R214 ;  /* 0x000000d69ed61221 */ /* 0x000fce0000010000 */
.L_x_27321:
[----:B------:R-:W-:Y:S01]  /*2a70*/  SHF.L.U32 R215, R215, 0x10, RZ ;  /* 0x00000010d7d77819 */ /* 0x000fe200000006ff */
[----:B------:R-:W-:Y:S06]  /*2a80*/  @P2 BRA `(.L_x_27322) ;  /* 0x00000000000c2947 */ /* 0x000fec0003800000 */
[----:B------:R-:W-:Y:S05]  /*2a90*/  @!P1 BRA `(.L_x_27323) ;  /* 0x0000000000189947 */ /* 0x000fea0003800000 */
[----:B-----5:R-:W-:Y:S01]  /*2aa0*/  FADD.FTZ R215, R159, R215 ;  /* 0x000000d79fd77221 */ /* 0x020fe20000010000 */
[----:B------:R-:W-:Y:S06]  /*2ab0*/  BRA `(.L_x_27323) ;  /* 0x0000000000107947 */ /* 0x000fec0003800000 */
.L_x_27322:
[----:B-----5:R-:W-:-:S04]  /*2ac0*/  PRMT R4, R153, 0x7632, R4 ;  /* 0x0000763299047816 */ /* 0x020fc80000000004 */
[----:B------:R-:W-:-:S05]  /*2ad0*/  SHF.L.U32 R4, R4, 0x10, RZ ;  /* 0x0000001004047819 */ /* 0x000fca00000006ff */
[----:B------:R-:W-:-:S04]  /*2ae0*/  FADD.FTZ R215, R215, R4 ;  /* 0x00000004d7d77221 */ /* 0x000fc80000010000 */
[----:B------:R-:W-:-:S07]  /*2af0*/  @P1 FADD.FTZ R215, R159, R215 ;  /* 0x000000d79fd71221 */ /* 0x000fce0000010000 */
.L_x_27323:
[C---:B------:R-:W-:Y:S02]  /*2b00*/  PRMT R217, R6.reuse, 0x7632, R217 ;  /* 0x0000763206d97816 */ /* 0x040fe400000000d9 */
[----:B------:R-:W-:Y:S01]  /*2b10*/  SHF.L.U32 R216, R6, 0x10, RZ ;  /* 0x0000001006d87819 */ /* 0x000fe200000006ff */
[----:B------:R-:W-:Y:S06]  /*2b20*/  @P2 BRA `(.L_x_27324) ;  /* 0x00000000000c2947 */ /* 0x000fec0003800000 */
[----:B------:R-:W-:Y:S05]  /*2b30*/  @!P1 BRA `(.L_x_27325) ;  /* 0x0000000000149947 */ /* 0x000fea0003800000 */
[----:B-----5:R-:W-:Y:S01]  /*2b40*/  FADD.FTZ R216, R160, R216 ;  /* 0x000000d8a0d87221 */ /* 0x020fe20000010000 */
[----:B------:R-:W-:Y:S06]  /*2b50*/  BRA `(.L_x_27325) ;  /* 0x00000000000c7947 */ /* 0x000fec0003800000 */
.L_x_27324:
[----:B-----5:R-:W-:-:S05]  /*2b60*/  SHF.L.U32 R5, R154, 0x10, RZ ;  /* 0x000000109a057819 */ /* 0x020fca00000006ff */
[----:B------:R-:W-:-:S04]  /*2b70*/  FADD.FTZ R216, R5, R216 ;  /* 0x000000d805d87221 */ /* 0x000fc80000010000 */
[----:B------:R-:W-:-:S07]  /*2b80*/  @P1 FADD.FTZ R216, R160, R216 ;  /* 0x000000d8a0d81221 */ /* 0x000fce0000010000 */
.L_x_27325:
[----:B------:R-:W-:Y:S01]  /*2b90*/  SHF.L.U32 R217, R217, 0x10, RZ ;  /* 0x00000010d9d97819 */ /* 0x000fe200000006ff */
[----:B------:R-:W-:Y:S06]  /*2ba0*/  @P2 BRA `(.L_x_27326) ;  /* 0x00000000000c2947 */ /* 0x000fec0003800000 */
[----:B------:R-:W-:Y:S05]  /*2bb0*/  @!P1 BRA `(.L_x_27327) ;  /* 0x0000000000189947 */ /* 0x000fea0003800000 */
[----:B-----5:R-:W-:Y:S01]  /*2bc0*/  FADD.FTZ R217, R161, R217 ;  /* 0x000000d9a1d97221 */ /* 0x020fe20000010000 */
[----:B------:R-:W-:Y:S06]  /*2bd0*/  BRA `(.L_x_27327) ;  /* 0x0000000000107947 */ /* 0x000fec0003800000 */
.L_x_27326:
[----:B-----5:R-:W-:-:S04]  /*2be0*/  PRMT R4, R154, 0x7632, R4 ;  /* 0x000076329a047816 */ /* 0x020fc80000000004 */
[----:B------:R-:W-:-:S05]  /*2bf0*/  SHF.L.U32 R4, R4, 0x10, RZ ;  /* 0x0000001004047819 */ /* 0x000fca00000006ff */
[----:B------:R-:W-:-:S04]  /*2c00*/  FADD.FTZ R217, R217, R4 ;  /* 0x00000004d9d97221 */ /* 0x000fc80000010000 */
[----:B------:R-:W-:-:S07]  /*2c10*/  @P1 FADD.FTZ R217, R161, R217 ;  /* 0x000000d9a1d91221 */ /* 0x000fce0000010000 */
.L_x_27327:
[C---:B------:R-:W-:Y:S02]  /*2c20*/  PRMT R219, R7.reuse, 0x7632, R219 ;  /* 0x0000763207db7816 */ /* 0x040fe400000000db */
[----:B------:R-:W-:Y:S01]  /*2c30*/  SHF.L.U32 R218, R7, 0x10, RZ ;  /* 0x0000001007da7819 */ /* 0x000fe200000006ff */
[----:B------:R-:W-:Y:S06]  /*2c40*/  @P2 BRA `(.L_x_27328) ;  /* 0x00000000000c2947 */ /* 0x000fec0003800000 */
[----:B------:R-:W-:Y:S05]  /*2c50*/  @!P1 BRA `(.L_x_27329) ;  /* 0x0000000000149947 */ /* 0x000fea0003800000 */
[----:B-----5:R-:W-:Y:S01]  /*2c60*/  FADD.FTZ R218, R162, R218 ;  /* 0x000000daa2da7221 */ /* 0x020fe20000010000 */
[----:B------:R-:W-:Y:S06]  /*2c70*/  BRA `(.L_x_27329) ;  /* 0x00000000000c7947 */ /* 0x000fec0003800000 */
.L_x_27328:
[----:B-----5:R-:W-:-:S05]  /*2c80*/  SHF.L.U32 R5, R155, 0x10, RZ ;  /* 0x000000109b057819 */ /* 0x020fca00000006ff */
[----:B------:R-:W-:-:S04]  /*2c90*/  FADD.FTZ R218, R5, R218 ;  /* 0x000000da05da7221 */ /* 0x000fc80000010000 */
[----:B------:R-:W-:-:S07]  /*2ca0*/  @P1 FADD.FTZ R218, R162, R218 ;  /* 0x000000daa2da1221 */ /* 0x000fce0000010000 */
.L_x_27329:
[----:B------:R-:W-:Y:S01]  /*2cb0*/  SHF.L.U32 R219, R219, 0x10, RZ ;  /* 0x00000010dbdb7819 */ /* 0x000fe200000006ff */
[----:B------:R-:W-:Y:S06]  /*2cc0*/  @P2 BRA `(.L_x_27330) ;  /* 0x00000000000c2947 */ /* 0x000fec0003800000 */
[----:B------:R-:W-:Y:S05]  /*2cd0*/  @!P1 BRA `(.L_x_27331) ;  /* 0x0000000000189947 */ /* 0x000fea0003800000 */
[----:B-----5:R-:W-:Y:S01]  /*2ce0*/  FADD.FTZ R219, R163, R219 ;  /* 0x000000dba3db7221 */ /* 0x020fe20000010000 */
[----:B------:R-:W-:Y:S06]  /*2cf0*/  BRA `(.L_x_27331) ;  /* 0x0000000000107947 */ /* 0x000fec0003800000 */
.L_x_27330:
[----:B-----5:R-:W-:-:S04]  /*2d00*/  PRMT R4, R155, 0x7632, R4 ;  /* 0x000076329b047816 */ /* 0x020fc80000000004 */
[----:B------:R-:W-:-:S05]  /*2d10*/  SHF.L.U32 R4, R4, 0x10, RZ ;  /* 0x0000001004047819 */ /* 0x000fca00000006ff */
[----:B------:R-:W-:-:S04]  /*2d20*/  FADD.FTZ R219, R219, R4 ;  /* 0x00000004dbdb7221 */ /* 0x000fc80000010000 */
[----:B------:R-:W-:-:S07]  /*2d30*/  @P1 FADD.FTZ R219, R163, R219 ;  /* 0x000000dba3db1221 */ /* 0x000fce0000010000 */
.L_x_27331:
        /* <DEDUP_REMOVED lines=12> */
[----:B------:R-:W3:Y:S02]  /*2e00*/  LDG.E.128 R4, desc[UR4][R4.64] ;  /* 0x0000000404047981 */ /* 0x000ee4000c1e1d00 */
[C---:B---3--:R-:W-:Y:S02]  /*2e10*/  PRMT R222, R4.reuse, 0x7632, R222 ;  /* 0x0000763204de7816 */ /* 0x048fe400000000de */
[----:B--2---:R-:W-:Y:S01]  /*2e20*/  SHF.L.U32 R220, R4, 0x10, RZ ;  /* 0x0000001004dc7819 */ /* 0x004fe200000006ff */
[----:B-1----:R-:W-:Y:S06]  /*2e30*/  @P2 BRA `(.L_x_27332) ;  /* 0x00000000000c2947 */ /* 0x002fec0003800000 */
[----:B------:R-:W-:Y:S05]  /*2e40*/  @!P1 BRA `(.L_x_27333) ;  /* 0x0000000000149947 */ /* 0x000fea0003800000 */
[----:B-----5:R-:W-:Y:S01]  /*2e50*/  FADD.FTZ R220, R156, R220 ;  /* 0x000000dc9cdc7221 */ /* 0x020fe20000010000 */
[----:B------:R-:W-:Y:S06]  /*2e60*/  BRA `(.L_x_27333) ;  /* 0x00000000000c7947 */ /* 0x000fec0003800000 */
.L_x_27332:
[----:B-----5:R-:W-:-:S05]  /*2e70*/  SHF.L.U32 R221, R152, 0x10, RZ ;  /* 0x0000001098dd7819 */ /* 0x020fca00000006ff */
[----:B------:R-:W-:-:S04]  /*2e80*/  FADD.FTZ R220, R221, R220 ;  /* 0x000000dcdddc7221 */ /* 0x000fc80000010000 */
[----:B------:R-:W-:-:S07]  /*2e90*/  @P1 FADD.FTZ R220, R156, R220 ;  /* 0x000000dc9cdc1221 */ /* 0x000fce0000010000 */
.L_x_27333:
[----:B------:R-:W-:Y:S01]  /*2ea0*/  SHF.L.U32 R221, R222, 0x10, RZ ;  /* 0x00000010dedd7819 */ /* 0x000fe200000006ff */
[----:B------:R-:W-:Y:S06]  /*2eb0*/  @P2 BRA `(.L_x_27334) ;  /* 0x00000000000c2947 */ /* 0x000fec0003800000 */
[----:B------:R-:W-:Y:S05]  /*2ec0*/  @!P1 BRA `(.L_x_27335) ;  /* 0x0000000000189947 */ /* 0x000fea0003800000 */
[----:B-----5:R-:W-:Y:S01]  /*2ed0*/  FADD.FTZ R221, R157, R221 ;  /* 0x000000dd9ddd7221 */ /* 0x020fe20000010000 */
[----:B------:R-:W-:Y:S06]  /*2ee0*/  BRA `(.L_x_27335) ;  /* 0x0000000000107947 */ /* 0x000fec0003800000 */
.L_x_27334:
[----:B-----5:R-:W-:-:S04]  /*2ef0*/  PRMT R4, R152, 0x7632, R4 ;  /* 0x0000763298047816 */ /* 0x020fc80000000004 */
[----:B------:R-:W-:-:S05]  /*2f00*/  SHF.L.U32 R4, R4, 0x10, RZ ;  /* 0x0000001004047819 */ /* 0x000fca00000006ff */
[----:B------:R-:W-:-:S04]  /*2f10*/  FADD.FTZ R221, R221, R4 ;  /* 0x00000004dddd7221 */ /* 0x000fc80000010000 */
[----:B------:R-:W-:-:S07]  /*2f20*/  @P1 FADD.FTZ R221, R157, R221 ;  /* 0x000000dd9ddd1221 */ /* 0x000fce0000010000 */
.L_x_27335:
[C---:B------:R-:W-:Y:S02]  /*2f30*/  PRMT R223, R5.reuse, 0x7632, R223 ;  /* 0x0000763205df7816 */ /* 0x040fe400000000df */
[----:B------:R-:W-:Y:S01]  /*2f40*/  SHF.L.U32 R222, R5, 0x10, RZ ;  /* 0x0000001005de7819 */ /* 0x000fe200000006ff */
[----:B------:R-:W-:Y:S06]  /*2f50*/  @P2 BRA `(.L_x_27336) ;  /* 0x00000000000c2947 */ /* 0x000fec0003800000 */
[----:B------:R-:W-:Y:S05]  /*2f60*/  @!P1 BRA `(.L_x_27337) ;  /* 0x0000000000149947 */ /* 0x000fea0003800000 */
[----:B-----5:R-:W-:Y:S01]  /*2f70*/  FADD.FTZ R222, R158, R222 ;  /* 0x000000de9ede7221 */ /* 0x020fe20000010000 */
[----:B------:R-:W-:Y:S06]  /*2f80*/  BRA `(.L_x_27337) ;  /* 0x00000000000c7947 */ /* 0x000fec0003800000 */
.L_x_27336:
[----:B-----5:R-:W-:-:S05]  /*2f90*/  SHF.L.U32 R5, R153, 0x10, RZ ;  /* 0x0000001099057819 */ /* 0x020fca00000006ff */
[----:B------:R-:W-:-:S04]  /*2fa0*/  FADD.FTZ R222, R5, R222 ;  /* 0x000000de05de7221 */ /* 0x000fc80000010000 */
[----:B------:R-:W-:-:S07]  /*2fb0*/  @P1 FADD.FTZ R222, R158, R222 ;  /* 0x000000de9ede1221 */ /* 0x000fce0000010000 */
.L_x_27337:
[----:B------:R-:W-:Y:S01]  /*2fc0*/  SHF.L.U32 R223, R223, 0x10, RZ ;  /* 0x00000010dfdf7819 */ /* 0x000fe200000006ff */
[----:B------:R-:W-:Y:S06]  /*2fd0*/  @P2 BRA `(.L_x_27338) ;  /* 0x00000000000c2947 */ /* 0x000fec0003800000 */
[----:B------:R-:W-:Y:S05]  /*2fe0*/  @!P1 BRA `(.L_x_27339) ;  /* 0x0000000000189947 */ /* 0x000fea0003800000 */
[----:B-----5:R-:W-:Y:S01]  /*2ff0*/  FADD.FTZ R223, R159, R223 ;  /* 0x000000df9fdf7221 */ /* 0x020fe20000010000 */
[----:B------:R-:W-:Y:S06]  /*3000*/  BRA `(.L_x_27339) ;  /* 0x0000000000107947 */ /* 0x000fec0003800000 */
.L_x_27338:
[----:B-----5:R-:W-:-:S04]  /*3010*/  PRMT R4, R153, 0x7632, R4 ;  /* 0x0000763299047816 */ /* 0x020fc80000000004 */
[----:B------:R-:W-:-:S05]  /*3020*/  SHF.L.U32 R4, R4, 0x10, RZ ;  /* 0x0000001004047819 */ /* 0x000fca00000006ff */
[----:B------:R-:W-:-:S04]  /*3030*/  FADD.FTZ R223, R223, R4 ;  /* 0x00000004dfdf7221 */ /* 0x000fc80000010000 */
[----:B------:R-:W-:-:S07]  /*3040*/  @P1 FADD.FTZ R223, R159, R223 ;  /* 0x000000df9fdf1221 */ /* 0x000fce0000010000 */
.L_x_27339:
[C---:B------:R-:W-:Y:S02]  /*3050*/  PRMT R225, R6.reuse, 0x7632, R225 ;  /* 0x0000763206e17816 */ /* 0x040fe400000000e1 */
[----:B------:R-:W-:Y:S01]  /*3060*/  SHF.L.U32 R224, R6, 0x10, RZ ;  /* 0x0000001006e07819 */ /* 0x000fe200000006ff */
[----:B------:R-:W-:Y:S06]  /*3070*/  @P2 BRA `(.L_x_27340) ;  /* 0x00000000000c2947 */ /* 0x000fec0003800000 */
[----:B------:R-:W-:Y:S05]  /*3080*/  @!P1 BRA `(.L_x_27341) ;  /* 0x0000000000149947 */ /* 0x000fea0003800000 */
[----:B-----5:R-:W-:Y:S01]  /*3090*/  FADD.FTZ R224, R160, R224 ;  /* 0x000000e0a0e07221 */ /* 0x020fe20000010000 */
[----:B------:R-:W-:Y:S06]  /*30a0*/  BRA `(.L_x_27341) ;  /* 0x00000000000c7947 */ /* 0x000fec0003800000 */
.L_x_27340:
[----:B-----5:R-:W-:-:S05]  /*30b0*/  SHF.L.U32 R5, R154, 0x10, RZ ;  /* 0x000000109a057819 */ /* 0x020fca00000006ff */
[----:B------:R-:W-:-:S04]  /*30c0*/  FADD.FTZ R224, R5, R224 ;  /* 0x000000e005e07221 */ /* 0x000fc80000010000 */
[----:B------:R-:W-:-:S07]  /*30d0*/  @P1 FADD.FTZ R224, R160, R224 ;  /* 0x000000e0a0e01221 */ /* 0x000fce0000010000 */
.L_x_27341:
[----:B------:R-:W-:Y:S01]  /*30e0*/  SHF.L.U32 R225, R225, 0x10, RZ ;  /* 0x00000010e1e17819 */ /* 0x000fe200000006ff */
[----:B------:R-:W-:Y:S06]  /*30f0*/  @P2 BRA `(.L_x_27342) ;  /* 0x00000000000c2947 */ /* 0x000fec0003800000 */
[----:B------:R-:W-:Y:S05]  /*3100*/  @!P1 BRA `(.L_x_27343) ;  /* 0x0000000000189947 */ /* 0x000fea0003800000 */
[----:B-----5:R-:W-:Y:S01]  /*3110*/  FADD.FTZ R225, R161, R225 ;  /* 0x000000e1a1e17221 */ /* 0x020fe20000010000 */
[----:B------:R-:W-:Y:S06]  /*3120*/  BRA `(.L_x_27343) ;  /* 0x0000000000107947 */ /* 0x000fec0003800000 */
.L_x_27342:
[----:B-----5:R-:W-:-:S04]  /*3130*/  PRMT R4, R154, 0x7632, R4 ;  /* 0x000076329a047816 */ /* 0x020fc80000000004 */
[----:B------:R-:W-:-:S05]  /*3140*/  SHF.L.U32 R4, R4, 0x10, RZ ;  /* 0x0000001004047819 */ /* 0x000fca00000006ff */
[----:B------:R-:W-:-:S04]  /*3150*/  FADD.FTZ R225, R225, R4 ;  /* 0x00000004e1e17221 */ /* 0x000fc80000010000 */
[----:B------:R-:W-:-:S07]  /*3160*/  @P1 FADD.FTZ R225, R161, R225 ;  /* 0x000000e1a1e11221 */ /* 0x000fce0000010000 */
.L_x_27343:
[C---:B------:R-:W-:Y:S02]  /*3170*/  PRMT R227, R7.reuse, 0x7632, R227 ;  /* 0x0000763207e37816 */ /* 0x040fe400000000e3 */
[----:B------:R-:W-:Y:S01]  /*3180*/  SHF.L.U32 R226, R7, 0x10, RZ ;  /* 0x0000001007e27819 */ /* 0x000fe200000006ff */
[----:B------:R-:W-:Y:S06]  /*3190*/  @P2 BRA `(.L_x_27344) ;  /* 0x00000000000c2947 */ /* 0x000fec0003800000 */
[----:B------:R-:W-:Y:S05]  /*31a0*/  @!P1 BRA `(.L_x_27345) ;  /* 0x0000000000149947 */ /* 0x000fea0003800000 */
[----:B-----5:R-:W-:Y:S01]  /*31b0*/  FADD.FTZ R226, R162, R226 ;  /* 0x000000e2a2e27221 */ /* 0x020fe20000010000 */
[----:B------:R-:W-:Y:S06]  /*31c0*/  BRA `(.L_x_27345) ;  /* 0x00000000000c7947 */ /* 0x000fec0003800000 */
.L_x_27344:
[----:B-----5:R-:W-:-:S05]  /*31d0*/  SHF.L.U32 R5, R155, 0x10, RZ ;  /* 0x000000109b057819 */ /* 0x020fca00000006ff */
[----:B------:R-:W-:-:S04]  /*31e0*/  FADD.FTZ R226, R5, R226 ;  /* 0x000000e205e27221 */ /* 0x000fc80000010000 */
[----:B------:R-:W-:-:S07]  /*31f0*/  @P1 FADD.FTZ R226, R162, R226 ;  /* 0x000000e2a2e21221 */ /* 0x000fce0000010000 */
.L_x_27345:
[----:B------:R-:W-:Y:S01]  /*3200*/  SHF.L.U32 R227, R227, 0x10, RZ ;  /* 0x00000010e3e37819 */ /* 0x000fe200000006ff */
[----:B------:R-:W-:Y:S06]  /*3210*/  @P2 BRA `(.L_x_27346) ;  /* 0x00000000000c2947 */ /* 0x000fec0003800000 */
[----:B------:R-:W-:Y:S05]  /*3220*/  @!P1 BRA `(.L_x_27347) ;  /* 0x0000000000189947 */ /* 0x000fea0003800000 */
[----:B-----5:R-:W-:Y:S01]  /*3230*/  FADD.FTZ R227, R163, R227 ;  /* 0x000000e3a3e37221 */ /* 0x020fe20000010000 */
[----:B------:R-:W-:Y:S06]  /*3240*/  BRA `(.L_x_27347) ;  /* 0x0000000000107947 */ /* 0x000fec0003800000 */
.L_x_27346:
[----:B-----5:R-:W-:-:S04]  /*3250*/  PRMT R4, R155, 0x7632, R4 ;  /* 0x000076329b047816 */ /* 0x020fc80000000004 */
[----:B------:R-:W-:-:S05]  /*3260*/  SHF.L.U32 R4, R4, 0x10, RZ ;  /* 0x0000001004047819 */ /* 0x000fca00000006ff */
[----:B------:R-:W-:-:S04]  /*3270*/  FADD.FTZ R227, R227, R4 ;  /* 0x00000004e3e37221 */ /* 0x000fc80000010000 */
[----:B------:R-:W-:-:S07]  /*3280*/  @P1 FADD.FTZ R227, R163, R227 ;  /* 0x000000e3a3e31221 */ /* 0x000fce0000010000 */
.L_x_27347:
        /* <DEDUP_REMOVED lines=19> */
.L_x_27348:
[----:B-----5:R-:W-:-:S05]  /*33c0*/  SHF.L.U32 R4, R152, 0x10, RZ ;  /* 0x0000001098047819 */ /* 0x020fca00000006ff */
[----:B------:R-:W-:-:S04]  /*33d0*/  FADD.FTZ R228, R4, R228 ;  /* 0x000000e404e47221 */ /* 0x000fc80000010000 */
[----:B------:R-:W-:-:S07]  /*33e0*/  @P1 FADD.FTZ R228, R156, R228 ;  /* 0x000000e49ce41221 */ /* 0x000fce0000010000 */
.L_x_27349:
[----:B------:R-:W-:Y:S01]  /*33f0*/  SHF.L.U32 R229, R229, 0x10, RZ ;  /* 0x00000010e5e57819 */ /* 0x000fe200000006ff */
[----:B------:R-:W-:Y:S06]  /*3400*/  @P2 BRA `(.L_x_27350) ;  /* 0x00000000000c2947 */ /* 0x000fec0003800000 */
[----:B------:R-:W-:Y:S05]  /*3410*/  @!P1 BRA `(.L_x_27351) ;  /* 0x0000000000189947 */ /* 0x000fea0003800000 */
[----:B-----5:R-:W-:Y:S01]  /*3420*/  FADD.FTZ R229, R157, R229 ;  /* 0x000000e59de57221 */ /* 0x020fe20000010000 */
[----:B------:R-:W-:Y:S06]  /*3430*/  BRA `(.L_x_27351) ;  /* 0x0000000000107947 */ /* 0x000fec0003800000 */
.L_x_27350:
[----:B-----5:R-:W-:-:S04]  /*3440*/  PRMT R4, R152, 0x7632, R4 ;  /* 0x0000763298047816 */ /* 0x020fc80000000004 */
[----:B------:R-:W-:-:S05]  /*3450*/  SHF.L.U32 R4, R4, 0x10, RZ ;  /* 0x0000001004047819 */ /* 0x000fca00000006ff */
[----:B------:R-:W-:-:S04]  /*3460*/  FADD.FTZ R229, R229, R4 ;  /* 0x00000004e5e57221 */ /* 0x000fc80000010000 */
[----:B------:R-:W-:-:S07]  /*3470*/  @P1 FADD.FTZ R229, R157, R229 ;  /* 0x000000e59de51221 */ /* 0x000fce0000010000 */
.L_x_27351:
[C---:B------:R-:W-:Y:S02]  /*3480*/  PRMT R4, R5.reuse, 0x7632, R4 ;  /* 0x0000763205047816 */ /* 0x040fe40000000004 */
[----:B------:R-:W-:Y:S01]  /*3490*/  SHF.L.U32 R230, R5, 0x10, RZ ;  /* 0x0000001005e67819 */ /* 0x000fe200000006ff */
[----:B------:R-:W-:Y:S06]  /*34a0*/  @P2 BRA `(.L_x_27352) ;  /* 0x00000000000c2947 */ /* 0x000fec0003800000 */
[----:B------:R-:W-:Y:S05]  /*34b0*/  @!P1 BRA `(.L_x_27353) ;  /* 0x0000000000149947 */ /* 0x000fea0003800000 */
[----:B-----5:R-:W-:Y:S01]  /*34c0*/  FADD.FTZ R230, R158, R230 ;  /* 0x000000e69ee67221 */ /* 0x020fe20000010000 */
[----:B------:R-:W-:Y:S06]  /*34d0*/  BRA `(.L_x_27353) ;  /* 0x00000000000c7947 */ /* 0x000fec0003800000 */
.L_x_27352:
[----:B-----5:R-:W-:-:S05]  /*34e0*/  SHF.L.U32 R5, R153, 0x10, RZ ;  /* 0x0000001099057819 */ /* 0x020fca00000006ff */
[----:B------:R-:W-:-:S04]  /*34f0*/  FADD.FTZ R230, R5, R230 ;  /* 0x000000e605e67221 */ /* 0x000fc80000010000 */
[----:B------:R-:W-:-:S07]  /*3500*/  @P1 FADD.FTZ R230, R158, R230 ;  /* 0x000000e69ee61221 */ /* 0x000fce0000010000 */
.L_x_27353:
[----:B------:R-:W-:Y:S01]  /*3510*/  SHF.L.U32 R231, R4, 0x10, RZ ;  /* 0x0000001004e77819 */ /* 0x000fe200000006ff */
[----:B------:R-:W-:Y:S06]  /*3520*/  @P2 BRA `(.L_x_27354) ;  /* 0x00000000000c2947 */ /* 0x000fec0003800000 */
[----:B------:R-:W-:Y:S05]  /*3530*/  @!P1 BRA `(.L_x_27355) ;  /* 0x0000000000189947 */ /* 0x000fea0003800000 */
[----:B-----5:R-:W-:Y:S01]  /*3540*/  FADD.FTZ R231, R159, R231 ;  /* 0x000000e79fe77221 */ /* 0x020fe20000010000 */
[----:B------:R-:W-:Y:S06]  /*3550*/  BRA `(.L_x_27355) ;  /* 0x0000000000107947 */ /* 0x000fec0003800000 */
.L_x_27354:
[----:B-----5:R-:W-:-:S04]  /*3560*/  PRMT R4, R153, 0x7632, R4 ;  /* 0x0000763299047816 */ /* 0x020fc80000000004 */
[----:B------:R-:W-:-:S05]  /*3570*/  SHF.L.U32 R4, R4, 0x10, RZ ;  /* 0x0000001004047819 */ /* 0x000fca00000006ff */
[----:B------:R-:W-:-:S04]  /*3580*/  FADD.FTZ R231, R231, R4 ;  /* 0x00000004e7e77221 */ /* 0x000fc80000010000 */
[----:B------:R-:W-:-:S07]  /*3590*/  @P1 FADD.FTZ R231, R159, R231 ;  /* 0x000000e79fe71221 */ /* 0x000fce0000010000 */
.L_x_27355:
[C---:B------:R-:W-:Y:S02]  /*35a0*/  PRMT R4, R6.reuse, 0x7632, R4 ;  /* 0x0000763206047816 */ /* 0x040fe40000000004 */
[----:B------:R-:W-:Y:S01]  /*35b0*/  SHF.L.U32 R232, R6, 0x10, RZ ;  /* 0x0000001006e87819 */ /* 0x000fe200000006ff */
[----:B------:R-:W-:Y:S06]  /*35c0*/  @P2 BRA `(.L_x_27356) ;  /* 0x00000000000c2947 */ /* 0x000fec0003800000 */
[----:B------:R-:W-:Y:S05]  /*35d0*/  @!P1 BRA `(.L_x_27357) ;  /* 0x0000000000149947 */ /* 0x000fea0003800000 */
[----:B-----5:R-:W-:Y:S01]  /*35e0*/  FADD.FTZ R232, R160, R232 ;  /* 0x000000e8a0e87221 */ /* 0x020fe20000010000 */
[----:B------:R-:W-:Y:S06]  /*35f0*/  BRA `(.L_x_27357) ;  /* 0x00000000000c7947 */ /* 0x000fec0003800000 */
.L_x_27356:
[----:B-----5:R-:W-:-:S05]  /*3600*/  SHF.L.U32 R5, R154, 0x10, RZ ;  /* 0x000000109a057819 */ /* 0x020fca00000006ff */
[----:B------:R-:W-:-:S04]  /*3610*/  FADD.FTZ R232, R5, R232 ;  /* 0x000000e805e87221 */ /* 0x000fc80000010000 */
[----:B------:R-:W-:-:S07]  /*3620*/  @P1 FADD.FTZ R232, R160, R232 ;  /* 0x000000e8a0e81221 */ /* 0x000fce0000010000 */
.L_x_27357:
[----:B------:R-:W-:Y:S01]  /*3630*/  SHF.L.U32 R233, R4, 0x10, RZ ;  /* 0x0000001004e97819 */ /* 0x000fe200000006ff */
[----:B------:R-:W-:Y:S06]  /*3640*/  @P2 BRA `(.L_x_27358) ;  /* 0x00000000000c2947 */ /* 0x000fec0003800000 */
[----:B------:R-:W-:Y:S05]  /*3650*/  @!P1 BRA `(.L_x_27359) ;  /* 0x0000000000189947 */ /* 0x000fea0003800000 */
[----:B-----5:R-:W-:Y:S01]  /*3660*/  FADD.FTZ R233, R161, R233 ;  /* 0x000000e9a1e97221 */ /* 0x020fe20000010000 */
[----:B------:R-:W-:Y:S06]  /*3670*/  BRA `(.L_x_27359) ;  /* 0x0000000000107947 */ /* 0x000fec0003800000 */
.L_x_27358:
[----:B-----5:R-:W-:-:S04]  /*3680*/  PRMT R4, R154, 0x7632, R4 ;  /* 0x000076329a047816 */ /* 0x020fc80000000004 */
[----:B------:R-:W-:-:S05]  /*3690*/  SHF.L.U32 R4, R4, 0x10, RZ ;  /* 0x0000001004047819 */ /* 0x000fca00000006ff */
[----:B------:R-:W-:-:S04]  /*36a0*/  FADD.FTZ R233, R233, R4 ;  /* 0x00000004e9e97221 */ /* 0x000fc80000010000 */
[----:B------:R-:W-:-:S07]  /*36b0*/  @P1 FADD.FTZ R233, R161, R233 ;  /* 0x000000e9a1e91221 */ /* 0x000fce0000010000 */
.L_x_27359:
[C---:B------:R-:W-:Y:S02]  /*36c0*/  PRMT R4, R7.reuse, 0x7632, R4 ;  /* 0x0000763207047816 */ /* 0x040fe40000000004 */
[----:B------:R-:W-:Y:S01]  /*36d0*/  SHF.L.U32 R234, R7, 0x10, RZ ;  /* 0x0000001007ea7819 */ /* 0x000fe200000006ff */
[----:B------:R-:W-:Y:S06]  /*36e0*/  @P2 BRA `(.L_x_27360) ;  /* 0x00000000000c2947 */ /* 0x000fec0003800000 */
[----:B------:R-:W-:Y:S05]  /*36f0*/  @!P1 BRA `(.L_x_27361) ;  /* 0x0000000000149947 */ /* 0x000fea0003800000 */
[----:B-----5:R-:W-:Y:S01]  /*3700*/  FADD.FTZ R234, R162, R234 ;  /* 0x000000eaa2ea7221 */ /* 0x020fe20000010000 */
[----:B------:R-:W-:Y:S06]  /*3710*/  BRA `(.L_x_27361) ;  /* 0x00000000000c7947 */ /* 0x000fec0003800000 */
.L_x_27360:
[----:B-----5:R-:W-:-:S05]  /*3720*/  SHF.L.U32 R5, R155, 0x10, RZ ;  /* 0x000000109b057819 */ /* 0x020fca00000006ff */
[----:B------:R-:W-:-:S04]  /*3730*/  FADD.FTZ R234, R5, R234 ;  /* 0x000000ea05ea7221 */ /* 0x000fc80000010000 */
[----:B------:R-:W-:-:S07]  /*3740*/  @P1 FADD.FTZ R234, R162, R234 ;  /* 0x000000eaa2ea1221 */ /* 0x000fce0000010000 */
.L_x_27361:
[----:B------:R-:W-:Y:S01]  /*3750*/  SHF.L.U32 R235, R4, 0x10, RZ ;  /* 0x0000001004eb7819 */ /* 0x000fe200000006ff */
[----:B------:R-:W-:Y:S06]  /*3760*/  @P2 BRA `(.L_x_27362) ;  /* 0x00000000000c2947 */ /* 0x000fec0003800000 */
[----:B------:R-:W-:Y:S05]  /*3770*/  @!P1 BRA `(.L_x_27363) ;  /* 0x0000000000189947 */ /* 0x000fea0003800000 */
[----:B-----5:R-:W-:Y:S01]  /*3780*/  FADD.FTZ R235, R163, R235 ;  /* 0x000000eba3eb7221 */ /* 0x020fe20000010000 */
[----:B------:R-:W-:Y:S06]  /*3790*/  BRA `(.L_x_27363) ;  /* 0x0000000000107947 */ /* 0x000fec0003800000 */
.L_x_27362:
[----:B-----5:R-:W-:-:S04]  /*37a0*/  PRMT R4, R155, 0x7632, R4 ;  /* 0x000076329b047816 */ /* 0x020fc80000000004 */
[----:B------:R-:W-:-:S05]  /*37b0*/  SHF.L.U32 R4, R4, 0x10, RZ ;  /* 0x0000001004047819 */ /* 0x000fca00000006ff */
[----:B------:R-:W-:-:S04]  /*37c0*/  FADD.FTZ R235, R235, R4 ;  /* 0x00000004ebeb7221 */ /* 0x000fc80000010000 */
[----:B------:R-:W-:-:S07]  /*37d0*/  @P1 FADD.FTZ R235, R163, R235 ;  /* 0x000000eba3eb1221 */ /* 0x000fce0000010000 */
.L_x_27363:
[----:B------:R-:W0:Y:S01]  /*37e0*/  @P0 LDC.64 R4, c[0x0][0x228] ;  /* 0x00008a00ff040b82 */ /* 0x000e220000000a00 */
[----:B------:R-:W-:Y:S01]  /*37f0*/  IADD3 R248, R0, 0x120, RZ ;  /* 0x0000012000f87810 */ /* 0x000fe20007ffe0ff */
[----:B------:R-:W-:-:S05]  /*3800*/  IMAD.WIDE.U32 R246, R241, 0x20, R250 ;  /* 0x00000020f1f67825 */ /* 0x000fca00078e00fa */
[----:B------:R1:W-:Y:S01]  /*3810*/  STG.E.128 desc[UR4][R246.64], R228 ;  /* 0x000000e4f6007986 */ /* 0x0003e2000c101d04 */
[----:B------:R-:W2:Y:S03]  /*3820*/  @P1 LDC.64 R6, c[0x0][0x230] ;  /* 0x00008c00ff061b82 */ /* 0x000ea60000000a00 */
[----:B------:R1:W-:Y:S01]  /*3830*/  STG.E.128 desc[UR4][R246.64+0x10], R232 ;  /* 0x000010e8f6007986 */ /* 0x0003e2000c101d04 */
[----:B0-----:R-:W-:-:S05]  /*3840*/  @P0 IMAD.WIDE.U32 R4, R248, 0x10, R4 ;  /* 0x00000010f8040825 */ /* 0x001fca00078e0004 */
[----:B-----5:R2:W5:Y:S02]  /*3850*/  @P0 LDG.E.128 R152, desc[UR4][R4.64] ;  /* 0x0000000404980981 */ /* 0x020564000c1e1d00 */
[----:B--2---:R-:W-:-:S05]  /*3860*/  @P1 IMAD.WIDE.U32 R4, R248, 0x20, R6 ;  /* 0x00000020f8041825 */ /* 0x004fca00078e0006 */
[----:B------:R-:W5:Y:S04]  /*3870*/  @P1 LDG.E.128 R156, desc[UR4][R4.64] ;  /* 0x00000004049c1981 */ /* 0x000f68000c1e1d00 */
[----:B------:R0:W5:Y:S02]  /*3880*/  @P1 LDG.E.128 R160, desc[UR4][R4.64+0x10] ;  /* 0x0000100404a01981 */ /* 0x000164000c1e1d00 */
[----:B0-----:R-:W-:-:S05]  /*3890*/  IMAD.WIDE.U32 R4, R248, 0x10, R236 ;  /* 0x00000010f8047825 */ /* 0x001fca00078e00ec */
[----:B------:R-:W2:Y:S02]  /*38a0*/  LDG.E.128 R236, desc[UR4][R4.64] ;  /* 0x0000000404ec7981 */ /* 0x000ea4000c1e1d00 */
[C---:B--2---:R-:W-:Y:S02]  /*38b0*/  PRMT R5, R236.reuse, 0x7632, R5 ;  /* 0x00007632ec057816 */ /* 0x044fe40000000005 */
[----:B------:R-:W-:Y:S01]  /*38c0*/  SHF.L.U32 R4, R236, 0x10, RZ ;  /* 0x00000010ec047819 */ /* 0x000fe200000006ff */
[----:B-1----:R-:W-:Y:S06]  /*38d0*/  @P2 BRA `(.L_x_27364) ;  /* 0x00000000000c2947 */ /* 0x002fec0003800000 */
[----:B------:R-:W-:Y:S05]  /*38e0*/  @!P1 BRA `(.L_x_27365) ;  /* 0x0000000000149947 */ /* 0x000fea0003800000 */
[----:B-----5:R-:W-:Y:S01]  /*38f0*/  FADD.FTZ R4, R156, R4 ;  /* 0x000000049c047221 */ /* 0x020fe20000010000 */
[----:B------:R-:W-:Y:S06]  /*3900*/  BRA `(.L_x_27365) ;  /* 0x00000000000c7947 */ /* 0x000fec0003800000 */
.L_x_27364:
[----:B-----5:R-:W-:-:S05]  /*3910*/  SHF.L.U32 R6, R152, 0x10, RZ ;  /* 0x0000001098067819 */ /* 0x020fca00000006ff */
[----:B------:R-:W-:-:S04]  /*3920*/  FADD.FTZ R4, R6, R4 ;  /* 0x0000000406047221 */ /* 0x000fc80000010000 */
[----:B------:R-:W-:-:S07]  /*3930*/  @P1 FADD.FTZ R4, R156, R4 ;  /* 0x000000049c041221 */ /* 0x000fce0000010000 */
.L_x_27365:
[----:B------:R-:W-:Y:S01]  /*3940*/  SHF.L.U32 R5, R5, 0x10, RZ ;  /* 0x0000001005057819 */ /* 0x000fe200000006ff */
[----:B------:R-:W-:Y:S06]  /*3950*/  @P2 BRA `(.L_x_27366) ;  /* 0x00000000000c2947 */ /* 0x000fec0003800000 */
[----:B------:R-:W-:Y:S05]  /*3960*/  @!P1 BRA `(.L_x_27367) ;  /* 0x0000000000189947 */ /* 0x000fea0003800000 */
[----:B-----5:R-:W-:Y:S01]  /*3970*/  FADD.FTZ R5, R157, R5 ;  /* 0x000000059d057221 */ /* 0x020fe20000010000 */
[----:B------:R-:W-:Y:S06]  /*3980*/  BRA `(.L_x_27367) ;  /* 0x0000000000107947 */ /* 0x000fec0003800000 */
.L_x_27366:
[----:B-----5:R-:W-:-:S04]  /*3990*/  PRMT R6, R152, 0x7632, R6 ;  /* 0x0000763298067816 */ /* 0x020fc80000000006 */
[----:B------:R-:W-:-:S05]  /*39a0*/  SHF.L.U32 R6, R6, 0x10, RZ ;  /* 0x0000001006067819 */ /* 0x000fca00000006ff */
[----:B------:R-:W-:-:S04]  /*39b0*/  FADD.FTZ R5, R5, R6 ;  /* 0x0000000605057221 */ /* 0x000fc80000010000 */
[----:B------:R-:W-:-:S07]  /*39c0*/  @P1 FADD.FTZ R5, R157, R5 ;  /* 0x000000059d051221 */ /* 0x000fce0000010000 */
.L_x_27367:
[C---:B------:R-:W-:Y:S02]  /*39d0*/  PRMT R7, R237.reuse, 0x7632, R7 ;  /* 0x00007632ed077816 */ /* 0x040fe40000000007 */
[----:B------:R-:W-:Y:S01]  /*39e0*/  SHF.L.U32 R6, R237, 0x10, RZ ;  /* 0x00000010ed067819 */ /* 0x000fe200000006ff */
[----:B------:R-:W-:Y:S06]  /*39f0*/  @P2 BRA `(.L_x_27368) ;  /* 0x00000000000c2947 */ /* 0x000fec0003800000 */
[----:B------:R-:W-:Y:S05]  /*3a00*/  @!P1 BRA `(.L_x_27369) ;  /* 0x0000000000149947 */ /* 0x000fea0003800000 */
[----:B-----5:R-:W-:Y:S01]  /*3a10*/  FADD.FTZ R6, R158, R6 ;  /* 0x000000069e067221 */ /* 0x020fe20000010000 */
[----:B------:R-:W-:Y:S06]  /*3a20*/  BRA `(.L_x_27369) ;  /* 0x00000000000c7947 */ /* 0x000fec0003800000 */
.L_x_27368:
[----:B-----5:R-:W-:-:S05]  /*3a30*/  SHF.L.U32 R236, R153, 0x10, RZ ;  /* 0x0000001099ec7819 */ /* 0x020fca00000006ff */
[----:B------:R-:W-:-:S04]  /*3a40*/  FADD.FTZ R6, R236, R6 ;  /* 0x00000006ec067221 */ /* 0x000fc80000010000 */
[----:B------:R-:W-:-:S07]  /*3a50*/  @P1 FADD.FTZ R6, R158, R6 ;  /* 0x000000069e061221 */ /* 0x000fce0000010000 */
.L_x_27369:
[----:B------:R-:W-:Y:S01]  /*3a60*/  SHF.L.U32 R7, R7, 0x10, RZ ;  /* 0x0000001007077819 */ /* 0x000fe200000006ff */
[----:B------:R-:W-:Y:S06]  /*3a70*/  @P2 BRA `(.L_x_27370) ;  /* 0x00000000000c2947 */ /* 0x000fec0003800000 */
[----:B------:R-:W-:Y:S05]  /*3a80*/  @!P1 BRA `(.L_x_27371) ;  /* 0x0000000000189947 */ /* 0x000fea0003800000 */
[----:B-----5:R-:W-:Y:S01]  /*3a90*/  FADD.FTZ R7, R159, R7 ;  /* 0x000000079f077221 */ /* 0x020fe20000010000 */
[----:B------:R-:W-:Y:S06]  /*3aa0*/  BRA `(.L_x_27371) ;  /* 0x0000000000107947 */ /* 0x000fec0003800000 */
.L_x_27370:
[----:B-----5:R-:W-:-:S04]  /*3ab0*/  PRMT R236, R153, 0x7632, R236 ;  /* 0x0000763299ec7816 */ /* 0x020fc800000000ec */
[----:B------:R-:W-:-:S05]  /*3ac0*/  SHF.L.U32 R236, R236, 0x10, RZ ;  /* 0x00000010ecec7819 */ /* 0x000fca00000006ff */
[----:B------:R-:W-:-:S04]  /*3ad0*/  FADD.FTZ R7, R7, R236 ;  /* 0x000000ec07077221 */ /* 0x000fc80000010000 */
[----:B------:R-:W-:-:S07]  /*3ae0*/  @P1 FADD.FTZ R7, R159, R7 ;  /* 0x000000079f071221 */ /* 0x000fce0000010000 */
.L_x_27371:
[C---:B------:R-:W-:Y:S02]  /*3af0*/  PRMT R237, R238.reuse, 0x7632, R237 ;  /* 0x00007632eeed7816 */ /* 0x040fe400000000ed */
[----:B------:R-:W-:Y:S01]  /*3b00*/  SHF.L.U32 R236, R238, 0x10, RZ ;  /* 0x00000010eeec7819 */ /* 0x000fe200000006ff */
[----:B------:R-:W-:Y:S06]  /*3b10*/  @P2 BRA `(.L_x_27372) ;  /* 0x00000000000c2947 */ /* 0x000fec0003800000 */
[----:B------:R-:W-:Y:S05]  /*3b20*/  @!P1 BRA `(.L_x_27373) ;  /* 0x0000000000149947 */ /* 0x000fea0003800000 */
[----:B-----5:R-:W-:Y:S01]  /*3b30*/  FADD.FTZ R236, R160, R236 ;  /* 0x000000eca0ec7221 */ /* 0x020fe20000010000 */
[----:B------:R-:W-:Y:S06]  /*3b40*/  BRA `(.L_x_27373) ;  /* 0x00000000000c7947 */ /* 0x000fec0003800000 */
.L_x_27372:
[----:B-----5:R-:W-:-:S05]  /*3b50*/  SHF.L.U32 R238, R154, 0x10, RZ ;  /* 0x000000109aee7819 */ /* 0x020fca00000006ff */
[----:B------:R-:W-:-:S04]  /*3b60*/  FADD.FTZ R236, R238, R236 ;  /* 0x000000eceeec7221 */ /* 0x000fc80000010000 */
[----:B------:R-:W-:-:S07]  /*3b70*/  @P1 FADD.FTZ R236, R160, R236 ;  /* 0x000000eca0ec1221 */ /* 0x000fce0000010000 */
.L_x_27373:
[----:B------:R-:W-:Y:S01]  /*3b80*/  SHF.L.U32 R237, R237, 0x10, RZ ;  /* 0x00000010eded7819 */ /* 0x000fe200000006ff */
[----:B------:R-:W-:Y:S06]  /*3b90*/  @P2 BRA `(.L_x_27374) ;  /* 0x00000000000c2947 */ /* 0x000fec0003800000 */
[----:B------:R-:W-:Y:S05]  /*3ba0*/  @!P1 BRA `(.L_x_27375) ;  /* 0x0000000000189947 */ /* 0x000fea0003800000 */
[----:B-----5:R-:W-:Y:S01]  /*3bb0*/  FADD.FTZ R237, R161, R237 ;  /* 0x000000eda1ed7221 */ /* 0x020fe20000010000 */
[----:B------:R-:W-:Y:S06]  /*3bc0*/  BRA `(.L_x_27375) ;  /* 0x0000000000107947 */ /* 0x000fec0003800000 */
.L_x_27374:
[----:B-----5:R-:W-:-:S04]  /*3bd0*/  PRMT R238, R154, 0x7632, R238 ;  /* 0x000076329aee7816 */ /* 0x020fc800000000ee */
[----:B------:R-:W-:-:S05]  /*3be0*/  SHF.L.U32 R238, R238, 0x10, RZ ;  /* 0x00000010eeee7819 */ /* 0x000fca00000006ff */
[----:B------:R-:W-:-:S04]  /*3bf0*/  FADD.FTZ R237, R237, R238 ;  /* 0x000000eeeded7221 */ /* 0x000fc80000010000 */
[----:B------:R-:W-:-:S07]  /*3c00*/  @P1 FADD.FTZ R237, R161, R237 ;  /* 0x000000eda1ed1221 */ /* 0x000fce0000010000 */
.L_x_27375:
[C---:B------:R-:W-:Y:S02]  /*3c10*/  PRMT R245, R239.reuse, 0x7632, R245 ;  /* 0x00007632eff57816 */ /* 0x040fe400000000f5 */
[----:B------:R-:W-:Y:S01]  /*3c20*/  SHF.L.U32 R238, R239, 0x10, RZ ;  /* 0x00000010efee7819 */ /* 0x000fe200000006ff */
[----:B------:R-:W-:Y:S06]  /*3c30*/  @P2 BRA `(.L_x_27376) ;  /* 0x00000000000c2947 */ /* 0x000fec0003800000 */
[----:B------:R-:W-:Y:S05]  /*3c40*/  @!P1 BRA `(.L_x_27377) ;  /* 0x0000000000149947 */ /* 0x000fea0003800000 */
[----:B-----5:R-:W-:Y:S01]  /*3c50*/  FADD.FTZ R238, R162, R238 ;  /* 0x000000eea2ee7221 */ /* 0x020fe20000010000 */
[----:B------:R-:W-:Y:S06]  /*3c60*/  BRA `(.L_x_27377) ;  /* 0x00000000000c7947 */ /* 0x000fec0003800000 */
.L_x_27376:
[----:B-----5:R-:W-:-:S05]  /*3c70*/  SHF.L.U32 R239, R155, 0x10, RZ ;  /* 0x000000109bef7819 */ /* 0x020fca00000006ff */
[----:B------:R-:W-:-:S04]  /*3c80*/  FADD.FTZ R238, R239, R238 ;  /* 0x000000eeefee7221 */ /* 0x000fc80000010000 */
[----:B------:R-:W-:-:S07]  /*3c90*/  @P1 FADD.FTZ R238, R162, R238 ;  /* 0x000000eea2ee1221 */ /* 0x000fce0000010000 */
.L_x_27377:
[----:B------:R-:W-:Y:S01]  /*3ca0*/  SHF.L.U32 R239, R245, 0x10, RZ ;  /* 0x00000010f5ef7819 */ /* 0x000fe200000006ff */
[----:B------:R-:W-:Y:S06]  /*3cb0*/  @P2 BRA `(.L_x_27378) ;  /* 0x00000000000c2947 */ /* 0x000fec0003800000 */
[----:B------:R-:W-:Y:S05]  /*3cc0*/  @!P1 BRA `(.L_x_27379) ;  /* 0x0000000000189947 */ /* 0x000fea0003800000 */
[----:B-----5:R-:W-:Y:S01]  /*3cd0*/  FADD.FTZ R239, R163, R239 ;  /* 0x000000efa3ef7221 */ /* 0x020fe20000010000 */
[----:B------:R-:W-:Y:S06]  /*3ce0*/  BRA `(.L_x_27379) ;  /* 0x0000000000107947 */ /* 0x000fec0003800000 */
.L_x_27378:
[----:B-----5:R-:W-:-:S04]  /*3cf0*/  PRMT R245, R155, 0x7632, R245 ;  /* 0x000076329bf57816 */ /* 0x020fc800000000f5 */
[----:B------:R-:W-:-:S05]  /*3d00*/  SHF.L.U32 R245, R245, 0x10, RZ ;  /* 0x00000010f5f57819 */ /* 0x000fca00000006ff */
[----:B------:R-:W-:-:S04]  /*3d10*/  FADD.FTZ R239, R239, R245 ;  /* 0x000000f5efef7221 */ /* 0x000fc80000010000 */
[----:B------:R-:W-:-:S07]  /*3d20*/  @P1 FADD.FTZ R239, R163, R239 ;  /* 0x000000efa3ef1221 */ /* 0x000fce0000010000 */
.L_x_27379:
[----:B------:R-:W-:Y:S01]  /*3d30*/  FADD.FTZ R245, RZ, R164 ;  /* 0x000000a4fff57221 */ /* 0x000fe20000010000 */
[----:B------:R-:W-:Y:S01]  /*3d40*/  IMAD.WIDE.U32 R246, R248, 0x20, R250 ;  /* 0x00000020f8f67825 */ /* 0x000fe200078e00fa */
[----:B------:R-:W-:Y:S01]  /*3d50*/  UMOV UR16, 0xffffffff ;  /* 0xffffffff00107882 */ /* 0x000fe20000000000 */
[----:B------:R-:W0:Y:S02]  /*3d60*/  S2R R251, SR_TID.X ;  /* 0x0000000000fb7919 */ /* 0x000e240000002100 */
[----:B------:R-:W-:Y:S01]  /*3d70*/  FADD.FTZ R245, R245, R165 ;  /* 0x000000a5f5f57221 */ /* 0x000fe20000010000 */
[----:B------:R-:W-:Y:S03]  /*3d80*/  STG.E.128 desc[UR4][R246.64], R4 ;  /* 0x00000004f6007986 */ /* 0x000fe6000c101d04 */
[----:B------:R-:W-:Y:S01]  /*3d90*/  FADD.FTZ R245, R245, R166 ;  /* 0x000000a6f5f57221 */ /* 0x000fe20000010000 */
[----:B------:R1:W-:Y:S03]  /*3da0*/  STG.E.128 desc[UR4][R246.64+0x10], R236 ;  /* 0x000010ecf6007986 */ /* 0x0003e6000c101d04 */
        /* <DEDUP_REMOVED lines=78> */
[----:B-1----:R-:W-:Y:S01]  /*4290*/  FADD.FTZ R247, R245, R239 ;  /* 0x000000eff5f77221 */ /* 0x002fe20000010000 */
        /* <DEDUP_REMOVED lines=182> */
.L_x_27393:
[----:B------:R-:W2:Y:S01]  /*4e00*/  LDL R250, [R1+0x2c] ;  /* 0x00002c0001fa7983 */ /* 0x000ea20000100800 */
[----:B------:R-:W3:Y:S03]  /*4e10*/  LDC R246, c[0x0][0x290] ;  /* 0x0000a400fff67b82 */ /* 0x000ee60000000800 */
[----:B-----5:R4:W-:Y:S04]  /*4e20*/  STL [R1+0x44], R153 ;  /* 0x0000449901007387 */ /* 0x0209e80000100800 */
[----:B----4-:R-:W4:Y:S01]  /*4e30*/  LDL R153, [R1+0x28] ;  /* 0x0000280001997983 */ /* 0x010f220000100800 */
[----:B-1----:R-:W-:-:S03]  /*4e40*/  FADD.FTZ R245, R251, R245 ;  /* 0x000000f5fbf57221 */ /* 0x002fc60000010000 */
[----:B------:R1:W-:Y:S01]  /*4e50*/  STL [R1+0x40], R152 ;  /* 0x0000409801007387 */ /* 0x0003e20000100800 */
[----:B---3--:R-:W-:Y:S01]  /*4e60*/  FFMA.FTZ R245, R245, R246, UR7 ;  /* 0x00000007f5f57e23 */ /* 0x008fe200080100f6 */
[----:B------:R-:W-:Y:S02]  /*4e70*/  FMUL.FTZ R246, R247, R247 ;  /* 0x000000f7f7f67220 */ /* 0x000fe40000410000 */
[----:B-1----:R-:W3:Y:S03]  /*4e80*/  LDL R152, [R1+0x38] ;  /* 0x0000380001987983 */ /* 0x002ee60000100800 */
[----:B------:R-:W-:-:S05]  /*4e90*/  FSEL R246, R246, RZ, P3 ;  /* 0x000000fff6f67208 */ /* 0x000fca0001800000 */
[----:B------:R-:W-:Y:S01]  /*4ea0*/  FADD.FTZ R245, R245, R246 ;  /* 0x000000f6f5f57221 */ /* 0x000fe20000010000 */
[----:B------:R-:W-:-:S05]  /*4eb0*/  FSEL R246, R247, RZ, !P3 ;  /* 0x000000fff7f67208 */ /* 0x000fca0005800000 */
[----:B------:R-:W1:Y:S01]  /*4ec0*/  MUFU.RSQ R245, R245 ;  /* 0x000000f500f57308 */ /* 0x000e620000001400 */
[C---:B------:R-:W-:Y:S01]  /*4ed0*/  FADD.FTZ R171, -R246.reuse, R171 ;  /* 0x000000abf6ab7221 */ /* 0x040fe20000010100 */
[----:B------:R-:W-:-:S03]  /*4ee0*/  FADD.FTZ R170, -R246, R170 ;  /* 0x000000aaf6aa7221 */ /* 0x000fc60000010100 */
[C---:B-1----:R-:W-:Y:S01]  /*4ef0*/  FMUL.FTZ R171, R245.reuse, R171 ;  /* 0x000000abf5ab7220 */ /* 0x042fe20000410000 */
[----:B------:R-:W-:-:S03]  /*4f00*/  FMUL.FTZ R170, R245, R170 ;  /* 0x000000aaf5aa7220 */ /* 0x000fc60000410000 */
[----:B--2---:R-:W-:Y:S02]  /*4f10*/  FFMA.FTZ R171, R250, R171, R15 ;  /* 0x000000abfaab7223 */ /* 0x004fe4000001000f */
[----:B0-----:R-:W0:Y:S01]  /*4f20*/  @!P1 LDC.64 R250, c[0x0][0x250] ;  /* 0x00009400fffa9b82 */ /* 0x001e220000000a00 */
[----:B----4-:R-:W-:Y:S02]  /*4f30*/  FFMA.FTZ R170, R153, R170, R14 ;  /* 0x000000aa99aa7223 */ /* 0x010fe4000001000e */
[----:B------:R-:W2:Y:S01]  /*4f40*/  LDL R153, [R1+0x30] ;  /* 0x0000300001997983 */ /* 0x000ea20000100800 */
[----:B0-----:R-:W-:-:S05]  /*4f50*/  @!P1 IMAD.WIDE R250, R252, 0x4, R250 ;  /* 0x00000004fcfa9825 */ /* 0x001fca00078e02fa */
[----:B------:R0:W-:Y:S02]  /*4f60*/  @!P1 STG.E desc[UR4][R250.64], R247 ;  /* 0x000000f7fa009986 */ /* 0x0001e4000c101904 */
[----:B0-----:R-:W0:Y:S01]  /*4f70*/  @!P1 LDC.64 R250, c[0x0][0x258] ;  /* 0x00009600fffa9b82 */ /* 0x001e220000000a00 */
[----:B------:R-:W-:Y:S01]  /*4f80*/  F2FP.BF16.F32.PACK_AB R171, R171, R170 ;  /* 0x000000aaabab723e */ /* 0x000fe200000010ff */
[----:B------:R-:W4:Y:S04]  /*4f90*/  LDL R247, [R1+0x3c] ;  /* 0x00003c0001f77983 */ /* 0x000f280000100800 */
[----:B------:R-:W4:Y:S01]  /*4fa0*/  LDL R170, [R1+0x34] ;  /* 0x0000340001aa7983 */ /* 0x000f220000100800 */
[----:B0-----:R-:W-:-:S05]  /*4fb0*/  @!P1 IMAD.WIDE R250, R252, 0x4, R250 ;  /* 0x00000004fcfa9825 */ /* 0x001fca00078e02fa */
[----:B------:R0:W-:Y:S04]  /*4fc0*/  @!P1 STG.E desc[UR4][R250.64], R245 ;  /* 0x000000f5fa009986 */ /* 0x0001e8000c101904 */
[----:B0-----:R-:W4:Y:S04]  /*4fd0*/  LDL R250, [R1+0x20] ;  /* 0x0000200001fa7983 */ /* 0x001f280000100800 */
[----:B------:R-:W4:Y:S01]  /*4fe0*/  LDL R251, [R1+0x24] ;  /* 0x0000240001fb7983 */ /* 0x000f220000100800 */
[C---:B------:R-:W-:Y:S01]  /*4ff0*/  FADD.FTZ R168, -R246.reuse, R168 ;  /* 0x000000a8f6a87221 */ /* 0x040fe20000010100 */
        /* <DEDUP_REMOVED lines=8> */
[----:B------:R-:W-:-:S03]  /*5080*/  FADD.FTZ R167, -R246, R167 ;  /* 0x000000a7f6a77221 */ /* 0x000fc60000010100 */
[C---:B------:R-:W-:Y:S01]  /*5090*/  FMUL.FTZ R166, R245.reuse, R166 ;  /* 0x000000a6f5a67220 */ /* 0x040fe20000410000 */
[----:B------:R-:W-:-:S03]  /*50a0*/  FMUL.FTZ R167, R245, R167 ;  /* 0x000000a7f5a77220 */ /* 0x000fc60000410000 */
[----:B---3--:R-:W-:Y:S01]  /*50b0*/  FFMA.FTZ R166, R152, R166, R10 ;  /* 0x000000a698a67223 */ /* 0x008fe2000001000a */
        /* <DEDUP_REMOVED lines=9> */
[----:B--2---:R-:W-:-:S02]  /*5150*/  FFMA.FTZ R164, R153, R164, R8 ;  /* 0x000000a499a47223 */ /* 0x004fc40000010008 */
[----:B------:R1:W5:Y:S04]  /*5160*/  LDL.LU R153, [R1+0x44] ;  /* 0x0000440001997983 */ /* 0x0003680000300800 */
[----:B------:R1:W5:Y:S01]  /*5170*/  LDL.LU R152, [R1+0x40] ;  /* 0x0000400001987983 */ /* 0x0003620000300800 */
[----:B----4-:R-:W-:Y:S01]  /*5180*/  FFMA.FTZ R165, R170, R165, R9 ;  /* 0x000000a5aaa57223 */ /* 0x010fe20000010009 */
[----:B------:R-:W-:Y:S01]  /*5190*/  FFMA.FTZ R167, R247, R167, R11 ;  /* 0x000000a7f7a77223 */ /* 0x000fe2000001000b */
[C---:B------:R-:W-:Y:S01]  /*51a0*/  FADD.FTZ R247, -R246.reuse, R177 ;  /* 0x000000b1f6f77221 */ /* 0x040fe20000010100 */
[----:B------:R-:W-:Y:S01]  /*51b0*/  MOV R177, R173 ;  /* 0x000000ad00b17202 */ /* 0x000fe20000000f00 */
[----:B------:R-:W-:Y:S01]  /*51c0*/  FADD.FTZ R173, -R246, R205 ;  /* 0x000000cdf6ad7221 */ /* 0x000fe20000010100 */
[----:B------:R-:W-:Y:S01]  /*51d0*/  FFMA.FTZ R168, R250, R168, R12 ;  /* 0x000000a8faa87223 */ /* 0x000fe2000001000c */
[----:B------:R-:W-:-:S05]  /*51e0*/  FFMA.FTZ R169, R251, R169, R13 ;  /* 0x000000a9fba97223 */ /* 0x000fca000001000d */
[----:B------:R-:W-:Y:S02]  /*51f0*/  F2FP.BF16.F32.PACK_AB R170, R169, R168 ;  /* 0x000000a8a9aa723e */ /* 0x000fe400000010ff */
[----:B------:R-:W-:Y:S02]  /*5200*/  F2FP.BF16.F32.PACK_AB R168, R165, R164 ;  /* 0x000000a4a5a8723e */ /* 0x000fe400000010ff */
[C---:B------:R-:W-:Y:S02]  /*5210*/  LEA R164, P1, R0.reuse, UR12, 0x4 ;  /* 0x0000000c00a47c11 */ /* 0x040fe4000f8220ff */
[----:B------:R-:W-:Y:S02]  /*5220*/  F2FP.BF16.F32.PACK_AB R169, R167, R166 ;  /* 0x000000a6a7a9723e */ /* 0x000fe400000010ff */
[----:B------:R-:W-:Y:S01]  /*5230*/  LEA.HI.X R165, R0, UR13, RZ, 0x4, P1 ;  /* 0x0000000d00a57c11 */ /* 0x000fe200088f24ff */
[C---:B------:R-:W-:Y:S01]  /*5240*/  FADD.FTZ R0, -R246.reuse, R182 ;  /* 0x000000b6f6007221 */ /* 0x040fe20000010100 */
[C---:B------:R-:W-:Y:S01]  /*5250*/  FADD.FTZ R167, -R246.reuse, R184 ;  /* 0x000000b8f6a77221 */ /* 0x040fe20000010100 */
[C---:B------:R-:W-:Y:S01]  /*5260*/  FADD.FTZ R251, -R246.reuse, R176 ;  /* 0x000000b0f6fb7221 */ /* 0x040fe20000010100 */
[----:B------:R-:W-:Y:S01]  /*5270*/  MOV R184, R180 ;  /* 0x000000b400b87202 */ /* 0x000fe20000000f00 */
[C---:B------:R-:W-:Y:S01]  /*5280*/  FADD.FTZ R182, -R246.reuse, R187 ;  /* 0x000000bbf6b67221 */ /* 0x040fe20000010100 */
[C---:B------:R-:W-:Y:S01]  /*5290*/  FADD.FTZ R180, -R246.reuse, R186 ;  /* 0x000000baf6b47221 */ /* 0x040fe20000010100 */
[----:B------:R-:W-:Y:S01]  /*52a0*/  MOV R187, R0 ;  /* 0x0000000000bb7202 */ /* 0x000fe20000000f00 */
[----:B------:R0:W-:Y:S01]  /*52b0*/  STG.E.128 desc[UR4][R164.64], R168 ;  /* 0x000000a8a4007986 */ /* 0x0001e2000c101d04 */
[----:B------:R-:W-:Y:S01]  /*52c0*/  MOV R186, R181 ;  /* 0x000000b500ba7202 */ /* 0x000fe20000000f00 */
[C---:B------:R-:W-:Y:S01]  /*52d0*/  FADD.FTZ R0, -R246.reuse, R189 ;  /* 0x000000bdf6007221 */ /* 0x040fe20000010100 */
[C---:B------:R-:W-:Y:S01]  /*52e0*/  FADD.FTZ R166, -R246.reuse, R175 ;  /* 0x000000aff6a67221 */ /* 0x040fe20000010100 */
[----:B------:R-:W-:Y:S01]  /*52f0*/  MOV R181, R174 ;  /* 0x000000ae00b57202 */ /* 0x000fe20000000f00 */
[C---:B------:R-:W-:Y:S01]  /*5300*/  FADD.FTZ R175, -R246.reuse, R178 ;  /* 0x000000b2f6af7221 */ /* 0x040fe20000010100 */
[C---:B------:R-:W-:Y:S01]  /*5310*/  FADD.FTZ R250, -R246.reuse, R183 ;  /* 0x000000b7f6fa7221 */ /* 0x040fe20000010100 */
[C---:B------:R-:W-:Y:S01]  /*5320*/  FADD.FTZ R174, -R246.reuse, R191 ;  /* 0x000000bff6ae7221 */ /* 0x040fe20000010100 */
[----:B------:R-:W-:Y:S01]  /*5330*/  MOV R183, R251 ;  /* 0x000000fb00b77202 */ /* 0x000fe20000000f00 */
[----:B------:R-:W-:Y:S01]  /*5340*/  FADD.FTZ R251, -R246, R192 ;  /* 0x000000c0f6fb7221 */ /* 0x000fe20000010100 */
[----:B------:R-:W-:-:S02]  /*5350*/  MOV R178, R172 ;  /* 0x000000ac00b27202 */ /* 0x000fc40000000f00 */
[----:B------:R-:W-:Y:S01]  /*5360*/  MOV R192, R0 ;  /* 0x0000000000c07202 */ /* 0x000fe20000000f00 */
[C---:B------:R-:W-:Y:S01]  /*5370*/  FADD.FTZ R0, -R246.reuse, R195 ;  /* 0x000000c3f6007221 */ /* 0x040fe20000010100 */
[C---:B0-----:R-:W-:Y:S01]  /*5380*/  FADD.FTZ R164, -R246.reuse, R188 ;  /* 0x000000bcf6a47221 */ /* 0x041fe20000010100 */
[C---:B------:R-:W-:Y:S01]  /*5390*/  FADD.FTZ R165, -R246.reuse, R179 ;  /* 0x000000b3f6a57221 */ /* 0x040fe20000010100 */
[C---:B------:R-:W-:Y:S01]  /*53a0*/  FADD.FTZ R179, -R246.reuse, R185 ;  /* 0x000000b9f6b37221 */ /* 0x040fe20000010100 */
[C---:B------:R-:W-:Y:S01]  /*53b0*/  FADD.FTZ R188, -R246.reuse, R190 ;  /* 0x000000bef6bc7221 */ /* 0x040fe20000010100 */
[----:B------:R-:W-:Y:S02]  /*53c0*/  MOV R189, R250 ;  /* 0x000000fa00bd7202 */ /* 0x000fe40000000f00 */
[----:B------:R-:W-:Y:S02]  /*53d0*/  MOV R191, R164 ;  /* 0x000000a400bf7202 */ /* 0x000fe40000000f00 */
[----:B------:R-:W-:Y:S01]  /*53e0*/  MOV R205, R174 ;  /* 0x000000ae00cd7202 */ /* 0x000fe20000000f00 */
[C---:B------:R-:W-:Y:S01]  /*53f0*/  FADD.FTZ R174, -R246.reuse, R206 ;  /* 0x000000cef6ae7221 */ /* 0x040fe20000010100 */
[----:B------:R-:W-:Y:S01]  /*5400*/  MOV R195, R178 ;  /* 0x000000b200c37202 */ /* 0x000fe20000000f00 */
[C---:B------:R-:W-:Y:S01]  /*5410*/  FADD.FTZ R178, -R246.reuse, R210 ;  /* 0x000000d2f6b27221 */ /* 0x040fe20000010100 */
[----:B------:R-:W-:Y:S01]  /*5420*/  MOV R176, R166 ;  /* 0x000000a600b07202 */ /* 0x000fe20000000f00 */
[----:B------:R-:W-:Y:S01]  /*5430*/  FADD.FTZ R172, -R246, R204 ;  /* 0x000000ccf6ac7221 */ /* 0x000fe20000010100 */
[----:B------:R-:W-:-:S02]  /*5440*/  MOV R190, R247 ;  /* 0x000000f700be7202 */ /* 0x000fc40000000f00 */
[----:B------:R-:W-:Y:S02]  /*5450*/  MOV R206, R188 ;  /* 0x000000bc00ce7202 */ /* 0x000fe40000000f00 */
[----:B------:R-:W-:Y:S01]  /*5460*/  MOV R210, R179 ;  /* 0x000000b300d27202 */ /* 0x000fe20000000f00 */
[C---:B------:R-:W-:Y:S01]  /*5470*/  FADD.FTZ R179, -R246.reuse, R211 ;  /* 0x000000d3f6b37221 */ /* 0x040fe20000010100 */
[----:B------:R-:W-:Y:S01]  /*5480*/  MOV R188, R175 ;  /* 0x000000af00bc7202 */ /* 0x000fe20000000f00 */
[C---:B------:R-:W-:Y:S01]  /*5490*/  FADD.FTZ R175, -R246.reuse, R207 ;  /* 0x000000cff6af7221 */ /* 0x040fe20000010100 */
[----:B------:R-:W-:Y:S02]  /*54a0*/  MOV R204, R191 ;  /* 0x000000bf00cc7202 */ /* 0x000fe40000000f00 */
[----:B------:R-:W-:Y:S02]  /*54b0*/  MOV R191, R183 ;  /* 0x000000b700bf7202 */ /* 0x000fe40000000f00 */
[----:B------:R-:W-:Y:S01]  /*54c0*/  MOV R211, R189 ;  /* 0x000000bd00d37202 */ /* 0x000fe20000000f00 */
[C---:B------:R-:W-:Y:S01]  /*54d0*/  FADD.FTZ R189, -R246.reuse, R221 ;  /* 0x000000ddf6bd7221 */ /* 0x040fe20000010100 */
[----:B------:R-:W-:Y:S01]  /*54e0*/  MOV R207, R192 ;  /* 0x000000c000cf7202 */ /* 0x000fe20000000f00 */
[----:B------:R-:W-:Y:S01]  /*54f0*/  FADD.FTZ R250, -R246, R193 ;  /* 0x000000c1f6fa7221 */ /* 0x000fe20000010100 */
[----:B------:R-:W-:-:S02]  /*5500*/  MOV R192, R176 ;  /* 0x000000b000c07202 */ /* 0x000fc40000000f00 */
[----:B------:R-:W-:Y:S01]  /*5510*/  MOV R221, R190 ;  /* 0x000000be00dd7202 */ /* 0x000fe20000000f00 */
[C---:B------:R-:W-:Y:S01]  /*5520*/  FADD.FTZ R190, -R246.reuse, R222 ;  /* 0x000000def6be7221 */ /* 0x040fe20000010100 */
[----:B------:R-:W-:Y:S01]  /*5530*/  MOV R193, R181 ;  /* 0x000000b500c17202 */ /* 0x000fe20000000f00 */
[C---:B------:R-:W-:Y:S01]  /*5540*/  FADD.FTZ R247, -R246.reuse, R194 ;  /* 0x000000c2f6f77221 */ /* 0x040fe20000010100 */
[----:B------:R-:W-:Y:S01]  /*5550*/  MOV R222, R191 ;  /* 0x000000bf00de7202 */ /* 0x000fe20000000f00 */
[C---:B------:R-:W-:Y:S01]  /*5560*/  FADD.FTZ R191, -R246.reuse, R223 ;  /* 0x000000dff6bf7221 */ /* 0x040fe20000010100 */
[----:B------:R-:W-:Y:S02]  /*5570*/  MOV R194, R177 ;  /* 0x000000b100c27202 */ /* 0x000fe40000000f00 */
[----:B------:R-:W-:Y:S01]  /*5580*/  MOV R223, R192 ;  /* 0x000000c000df7202 */ /* 0x000fe20000000f00 */
[C---:B------:R-:W-:Y:S01]  /*5590*/  FADD.FTZ R192, -R246.reuse, R224 ;  /* 0x000000e0f6c07221 */ /* 0x040fe20000010100 */
[----:B------:R-:W-:Y:S01]  /*55a0*/  MOV R224, R193 ;  /* 0x000000c100e07202 */ /* 0x000fe20000000f00 */
[C---:B------:R-:W-:Y:S01]  /*55b0*/  FADD.FTZ R193, -R246.reuse, R225 ;  /* 0x000000e1f6c17221 */ /* 0x040fe20000010100 */
[C---:B------:R-:W-:Y:S01]  /*55c0*/  FADD.FTZ R176, -R246.reuse, R208 ;  /* 0x000000d0f6b07221 */ /* 0x040fe20000010100 */
[----:B------:R-:W-:Y:S01]  /*55d0*/  MOV R225, R194 ;  /* 0x000000c200e17202 */ /* 0x000fe20000000f00 */
[C---:B------:R-:W-:Y:S01]  /*55e0*/  FADD.FTZ R194, -R246.reuse, R226 ;  /* 0x000000e2f6c27221 */ /* 0x040fe20000010100 */
[----:B------:R-:W-:Y:S01]  /*55f0*/  MOV R208, R182 ;  /* 0x000000b600d07202 */ /* 0x000fe20000000f00 */
[C---:B------:R-:W-:Y:S01]  /*5600*/  FADD.FTZ R164, -R246.reuse, R196 ;  /* 0x000000c4f6a47221 */ /* 0x040fe20000010100 */
[C---:B------:R-:W-:Y:S01]  /*5610*/  FADD.FTZ R169, -R246.reuse, R201 ;  /* 0x000000c9f6a97221 */ /* 0x040fe20000010100 */
[C---:B------:R-:W-:Y:S01]  /*5620*/  FADD.FTZ R182, -R246.reuse, R214 ;  /* 0x000000d6f6b67221 */ /* 0x040fe20000010100 */
[----:B------:R-:W-:Y:S01]  /*5630*/  MOV R226, R195 ;  /* 0x000000c300e27202 */ /* 0x000fe20000000f00 */
        /* <DEDUP_REMOVED lines=9> */
[C---:B------:R-:W-:Y:S01]  /*56d0*/  FMUL.FTZ R233, R245.reuse, R225 ;  /* 0x000000e1f5e97220 */ /* 0x040fe20000410000 */
[C---:B------:R-:W-:Y:S01]  /*56e0*/  FMUL.FTZ R227, R245.reuse, R222 ;  /* 0x000000def5e37220 */ /* 0x040fe20000410000 */
[C---:B------:R-:W-:Y:S01]  /*56f0*/  FADD.FTZ R168, -R246.reuse, R200 ;  /* 0x000000c8f6a87221 */ /* 0x040fe20000010100 */
[C---:B------:R-:W-:Y:S01]  /*5700*/  FADD.FTZ R180, -R246.reuse, R212 ;  /* 0x000000d4f6b47221 */ /* 0x040fe20000010100 */
[----:B------:R-:W-:Y:S01]  /*5710*/  MOV R213, R184 ;  /* 0x000000b800d57202 */ /* 0x000fe20000000f00 */
[C---:B------:R-:W-:Y:S01]  /*5720*/  FMUL.FTZ R222, R245.reuse, R208 ;  /* 0x000000d0f5de7220 */ /* 0x040fe20000410000 */
[----:B------:R-:W-:Y:S01]  /*5730*/  MOV R219, R188 ;  /* 0x000000bc00db7202 */ /* 0x000fe20000000f00 */
[C---:B------:R-:W-:Y:S01]  /*5740*/  FADD.FTZ R166, -R246.reuse, R198 ;  /* 0x000000c6f6a67221 */ /* 0x040fe20000010100 */
[C---:B------:R-:W-:Y:S01]  /*5750*/  FADD.FTZ R167, -R246.reuse, R199 ;  /* 0x000000c7f6a77221 */ /* 0x040fe20000010100 */
[C---:B------:R-:W-:Y:S01]  /*5760*/  FADD.FTZ R183, -R246.reuse, R215 ;  /* 0x000000d7f6b77221 */ /* 0x040fe20000010100 */
[----:B------:R-:W-:Y:S01]  /*5770*/  MOV R212, R186 ;  /* 0x000000ba00d47202 */ /* 0x000fe20000000f00 */
[C---:B------:R-:W-:Y:S01]  /*5780*/  FADD.FTZ R184, -R246.reuse, R216 ;  /* 0x000000d8f6b87221 */ /* 0x040fe20000010100 */
[C---:B------:R-:W-:Y:S01]  /*5790*/  FADD.FTZ R188, -R246.reuse, R220 ;  /* 0x000000dcf6bc7221 */ /* 0x040fe20000010100 */
[C---:B------:R-:W-:Y:S01]  /*57a0*/  FADD.FTZ R200, -R246.reuse, R232 ;  /* 0x000000e8f6c87221 */ /* 0x040fe20000010100 */
[C---:B------:R-:W-:Y:S01]  /*57b0*/  FMUL.FTZ R208, R245.reuse, R207 ;  /* 0x000000cff5d07220 */ /* 0x040fe20000410000 */
[----:B------:R-:W-:Y:S01]  /*57c0*/  MOV R215, R196 ;  /* 0x000000c400d77202 */ /* 0x000fe20000000f00 */
[C---:B------:R-:W-:Y:S01]  /*57d0*/  FADD.FTZ R186, -R246.reuse, R218 ;  /* 0x000000daf6ba7221 */ /* 0x040fe20000010100 */
[----:B------:R-:W-:Y:S01]  /*57e0*/  MOV R216, R185 ;  /* 0x000000b900d87202 */ /* 0x000fe20000000f00 */
        /* <DEDUP_REMOVED lines=21> */
[----:B------:R-:W-:Y:S01]  /*5940*/  MOV R178, R233 ;  /* 0x000000e900b27202 */ /* 0x000fe20000000f00 */
[C---:B------:R-:W-:Y:S01]  /*5950*/  FMUL.FTZ R209, R245.reuse, R251 ;  /* 0x000000fbf5d17220 */ /* 0x040fe20000410000 */
[C---:B------:R-:W-:Y:S01]  /*5960*/  FMUL.FTZ R250, R245.reuse, R176 ;  /* 0x000000b0f5fa7220 */ /* 0x040fe20000410000 */
[C---:B------:R-:W-:Y:S01]  /*5970*/  FMUL.FTZ R246, R245.reuse, R177 ;  /* 0x000000b1f5f67220 */ /* 0x040fe20000410000 */
[C---:B------:R-:W-:Y:S01]  /*5980*/  FMUL.FTZ R251, R245.reuse, R180 ;  /* 0x000000b4f5fb7220 */ /* 0x040fe20000410000 */
[C---:B------:R-:W-:Y:S01]  /*5990*/  FMUL.FTZ R176, R245.reuse, R186 ;  /* 0x000000baf5b07220 */ /* 0x040fe20000410000 */
[C---:B------:R-:W-:Y:S01]  /*59a0*/  FMUL.FTZ R177, R245.reuse, R187 ;  /* 0x000000bbf5b17220 */ /* 0x040fe20000410000 */
[----:B------:R-:W-:Y:S01]  /*59b0*/  MOV R180, R232 ;  /* 0x000000e800b47202 */ /* 0x000fe20000000f00 */
[C---:B------:R-:W-:Y:S01]  /*59c0*/  FMUL.FTZ R233, R245.reuse, R189 ;  /* 0x000000bdf5e97220 */ /* 0x040fe20000410000 */
[C---:B------:R-:W-:Y:S01]  /*59d0*/  FMUL.FTZ R186, R245.reuse, R198 ;  /* 0x000000c6f5ba7220 */ /* 0x040fe20000410000 */
[C---:B------:R-:W-:Y:S01]  /*59e0*/  FMUL.FTZ R187, R245.reuse, R199 ;  /* 0x000000c7f5bb7220 */ /* 0x040fe20000410000 */
[----:B------:R-:W-:Y:S01]  /*59f0*/  MOV R189, R178 ;  /* 0x000000b200bd7202 */ /* 0x000fe20000000f00 */
[----:B------:R-:W2:Y:S01]  /*5a00*/  LDL R198, [R1+0xc] ;  /* 0x00000c0001c67983 */ /* 0x000ea20000100800 */
[C---:B------:R-:W-:Y:S01]  /*5a10*/  FMUL.FTZ R235, R245.reuse, R179 ;  /* 0x000000b3f5eb7220 */ /* 0x040fe20000410000 */
[----:B------:R-:W-:-:S02]  /*5a20*/  FMUL.FTZ R236, R245, R188 ;  /* 0x000000bcf5ec7220 */ /* 0x000fc40000410000 */
[----:B------:R-:W3:Y:S01]  /*5a30*/  LDL R199, [R1+0x8] ;  /* 0x0000080001c77983 */ /* 0x000ee20000100800 */
[C---:B------:R-:W-:Y:S01]  /*5a40*/  FMUL.FTZ R179, R245.reuse, R191 ;  /* 0x000000bff5b37220 */ /* 0x040fe20000410000 */
[----:B------:R-:W-:Y:S01]  /*5a50*/  MOV R191, R180 ;  /* 0x000000b400bf7202 */ /* 0x000fe20000000f00 */
[C---:B------:R-:W-:Y:S01]  /*5a60*/  FMUL.FTZ R188, R245.reuse, R200 ;  /* 0x000000c8f5bc7220 */ /* 0x040fe20000410000 */
[C---:B------:R-:W-:Y:S01]  /*5a70*/  FMUL.FTZ R229, R245.reuse, R219 ;  /* 0x000000dbf5e57220 */ /* 0x040fe20000410000 */
[----:B------:R-:W-:Y:S01]  /*5a80*/  MOV R200, R189 ;  /* 0x000000bd00c87202 */ /* 0x000fe20000000f00 */
[C---:B------:R-:W-:Y:S01]  /*5a90*/  FMUL.FTZ R219, R245.reuse, R168 ;  /* 0x000000a8f5db7220 */ /* 0x040fe20000410000 */
[C---:B------:R-:W-:Y:S01]  /*5aa0*/  FMUL.FTZ R178, R245.reuse, R190 ;  /* 0x000000bef5b27220 */ /* 0x040fe20000410000 */
[C---:B------:R-:W-:Y:S01]  /*5ab0*/  FMUL.FTZ R189, R245.reuse, R201 ;  /* 0x000000c9f5bd7220 */ /* 0x040fe20000410000 */
[----:B------:R-:W4:Y:S01]  /*5ac0*/  LDL R168, [R1+0x14] ;  /* 0x0000140001a87983 */ /* 0x000f220000100800 */
[C---:B------:R-:W-:Y:S01]  /*5ad0*/  FMUL.FTZ R190, R245.reuse, R202 ;  /* 0x000000caf5be7220 */ /* 0x040fe20000410000 */
[C---:B------:R-:W-:Y:S01]  /*5ae0*/  FMUL.FTZ R232, R245.reuse, R185 ;  /* 0x000000b9f5e87220 */ /* 0x040fe20000410000 */
[----:B------:R-:W-:Y:S01]  /*5af0*/  MOV R202, R191 ;  /* 0x000000bf00ca7202 */ /* 0x000fe20000000f00 */
[----:B------:R-:W4:Y:S01]  /*5b00*/  LDL R201, [R1+0x10] ;  /* 0x0000100001c97983 */ /* 0x000f220000100800 */
[C---:B------:R-:W-:Y:S01]  /*5b10*/  FMUL.FTZ R185, R245.reuse, R197 ;  /* 0x000000c5f5b97220 */ /* 0x040fe20000410000 */
[----:B------:R-:W-:-:S02]  /*5b20*/  FMUL.FTZ R191, R245, R203 ;  /* 0x000000cbf5bf7220 */ /* 0x000fc40000410000 */
[----:B------:R-:W4:Y:S04]  /*5b30*/  LDL R197, [R1+0x4] ;  /* 0x0000040001c57983 */ /* 0x000f280000100800 */
[----:B------:R-:W4:Y:S01]  /*5b40*/  LDL R203, [R1] ;  /* 0x0000000001cb7983 */ /* 0x000f220000100800 */
[----:B------:R-:W-:-:S03]  /*5b50*/  FMUL.FTZ R225, R245, R170 ;  /* 0x000000aaf5e17220 */ /* 0x000fc60000410000 */
[----:B------:R-:W4:Y:S01]  /*5b60*/  LDL R170, [R1+0x18] ;  /* 0x0000180001aa7983 */ /* 0x000f220000100800 */
[C---:B------:R-:W-:Y:S01]  /*5b70*/  FMUL.FTZ R234, R245.reuse, R224 ;  /* 0x000000e0f5ea7220 */ /* 0x040fe20000410000 */
[C---:B------:R-:W-:Y:S02]  /*5b80*/  FMUL.FTZ R224, R245.reuse, R169 ;  /* 0x000000a9f5e07220 */ /* 0x040fe40000410000 */
        /* <DEDUP_REMOVED lines=22> */
[----:B------:R-:W-:Y:S01]  /*5cf0*/  FMUL.FTZ R196, R245, R217 ;  /* 0x000000d9f5c47220 */ /* 0x000fe20000410000 */
[----:B------:R-:W-:Y:S01]  /*5d00*/  MOV R217, R173 ;  /* 0x000000ad00d97202 */ /* 0x000fe20000000f00 */
        /* <DEDUP_REMOVED lines=35> */
[----:B--2---:R-:W-:Y:S01]  /*5f40*/  FFMA.FTZ R4, R198, R230, R23 ;  /* 0x000000e6c6047223 */ /* 0x004fe20000010017 */
[----:B---3--:R-:W-:-:S05]  /*5f50*/  FFMA.FTZ R7, R199, R229, R22 ;  /* 0x000000e5c7077223 */ /* 0x008fca0000010016 */
[----:B------:R-:W-:Y:S01]  /*5f60*/  F2FP.BF16.F32.PACK_AB R7, R4, R7 ;  /* 0x000000070407723e */ /* 0x000fe200000010ff */
[----:B----4-:R-:W-:Y:S01]  /*5f70*/  FFMA.FTZ R168, R168, R200, R17 ;  /* 0x000000c8a8a87223 */ /* 0x010fe20000010011 */
[----:B------:R-:W-:Y:S01]  /*5f80*/  FFMA.FTZ R4, R201, R202, R16 ;  /* 0x000000cac9047223 */ /* 0x000fe20000010010 */
[----:B------:R-:W-:-:S04]  /*5f90*/  FFMA.FTZ R5, R197, R226, R21 ;  /* 0x000000e2c5057223 */ /* 0x000fc80000010015 */
[----:B------:R-:W-:Y:S01]  /*5fa0*/  F2FP.BF16.F32.PACK_AB R4, R168, R4 ;  /* 0x00000004a804723e */ /* 0x000fe200000010ff */
[----:B------:R-:W-:Y:S01]  /*5fb0*/  FFMA.FTZ R6, R203, R227, R20 ;  /* 0x000000e3cb067223 */ /* 0x000fe20000010014 */
[----:B------:R-:W-:Y:S02]  /*5fc0*/  FFMA.FTZ R168, R88, R213, R24 ;  /* 0x000000d558a87223 */ /* 0x000fe40000010018 */
[----:B------:R-:W0:Y:S02]  /*5fd0*/  LDC.64 R212, c[0x0][0x2b8] ;  /* 0x0000ae00ffd47b82 */ /* 0x000e240000000a00 */
[----:B------:R-:W-:Y:S01]  /*5fe0*/  F2FP.BF16.F32.PACK_AB R6, R5, R6 ;  /* 0x000000060506723e */ /* 0x000fe200000010ff */
[----:B------:R-:W-:Y:S01]  /*5ff0*/  FFMA.FTZ R5, R170, R171, R18 ;  /* 0x000000abaa057223 */ /* 0x000fe20000010012 */
[----:B------:R-:W-:Y:S01]  /*6000*/  FFMA.FTZ R171, R94, R221, R30 ;  /* 0x000000dd5eab7223 */ /* 0x000fe2000001001e */
[----:B------:R-:W-:Y:S01]  /*6010*/  FFMA.FTZ R170, R95, R222, R31 ;  /* 0x000000de5faa7223 */ /* 0x000fe2000001001f */
[----:B------:R-:W-:Y:S01]  /*6020*/  MOV R227, R175 ;  /* 0x000000af00e37202 */ /* 0x000fe20000000f00 */
[----:B------:R-:W-:Y:S01]  /*6030*/  FFMA.FTZ R169, R169, R223, R19 ;  /* 0x000000dfa9a97223 */ /* 0x000fe20000010013 */
[----:B------:R-:W-:-:S02]  /*6040*/  FFMA.FTZ R175, R93, R216, R29 ;  /* 0x000000d85daf7223 */ /* 0x000fc4000001001d */
[----:B------:R-:W-:Y:S01]  /*6050*/  F2FP.BF16.F32.PACK_AB R171, R170, R171 ;  /* 0x000000abaaab723e */ /* 0x000fe200000010ff */
[----:B------:R-:W-:Y:S01]  /*6060*/  FFMA.FTZ R170, R92, R215, R28 ;  /* 0x000000d75caa7223 */ /* 0x000fe2000001001c */
[----:B------:R-:W-:Y:S01]  /*6070*/  MOV R230, R172 ;  /* 0x000000ac00e67202 */ /* 0x000fe20000000f00 */
[----:B------:R-:W-:Y:S01]  /*6080*/  FFMA.FTZ R172, R91, R211, R27 ;  /* 0x000000d35bac7223 */ /* 0x000fe2000001001b */
[----:B------:R-:W-:Y:S01]  /*6090*/  F2FP.BF16.F32.PACK_AB R5, R169, R5 ;  /* 0x00000005a905723e */ /* 0x000fe200000010ff */
[----:B------:R-:W-:Y:S01]  /*60a0*/  FFMA.FTZ R169, R90, R214, R26 ;  /* 0x000000d65aa97223 */ /* 0x000fe2000001001a */
[----:B------:R-:W-:Y:S01]  /*60b0*/  F2FP.BF16.F32.PACK_AB R170, R175, R170 ;  /* 0x000000aaafaa723e */ /* 0x000fe200000010ff */
[----:B------:R-:W-:Y:S01]  /*60c0*/  FFMA.FTZ R175, R102, R210, R38 ;  /* 0x000000d266af7223 */ /* 0x000fe20000010026 */
[----:B------:R-:W-:Y:S01]  /*60d0*/  MOV R229, R174 ;  /* 0x000000ae00e57202 */ /* 0x000fe20000000f00 */
        /* <DEDUP_REMOVED lines=14> */
[----:B------:R-:W-:Y:S01]  /*61c0*/  F2FP.BF16.F32.PACK_AB R164, R203, R164 ;  /* 0x000000a4cba4723e */ /* 0x000fe200000010ff */
[----:B0-----:R-:W-:Y:S01]  /*61d0*/  IMAD.WIDE.U32 R202, R249, 0x10, R212 ;  /* 0x00000010f9ca7825 */ /* 0x001fe200078e00d4 */
[----:B------:R-:W-:-:S02]  /*61e0*/  F2FP.BF16.F32.PACK_AB R173, R206, R173 ;  /* 0x000000adcead723e */ /* 0x000fc400000010ff */
[----:B------:R-:W-:Y:S01]  /*61f0*/  F2FP.BF16.F32.PACK_AB R172, R201, R172 ;  /* 0x000000acc9ac723e */ /* 0x000fe200000010ff */
[--C-:B------:R-:W-:Y:S01]  /*6200*/  IMAD.WIDE.U32 R208, R244, 0x10, R212.reuse ;  /* 0x00000010f4d07825 */ /* 0x100fe200078e00d4 */
[----:B------:R-:W-:Y:S02]  /*6210*/  F2FP.BF16.F32.PACK_AB R167, R200, R225 ;  /* 0x000000e1c8a7723e */ /* 0x000fe400000010ff */
[----:B------:R-:W-:Y:S01]  /*6220*/  F2FP.BF16.F32.PACK_AB R166, R207, R166 ;  /* 0x000000a6cfa6723e */ /* 0x000fe200000010ff */
[--C-:B------:R-:W-:Y:S01]  /*6230*/  IMAD.WIDE.U32 R210, R243, 0x10, R212.reuse ;  /* 0x00000010f3d27825 */ /* 0x100fe200078e00d4 */
[----:B------:R-:W-:Y:S01]  /*6240*/  F2FP.BF16.F32.PACK_AB R165, R205, R0 ;  /* 0x00000000cda5723e */ /* 0x000fe200000010ff */
[----:B------:R-:W-:Y:S02]  /*6250*/  STG.E.128 desc[UR4][R202.64], R4 ;  /* 0x00000004ca007986 */ /* 0x000fe4000c101d04 */
[----:B------:R-:W-:Y:S02]  /*6260*/  IMAD.WIDE.U32 R214, R242, 0x10, R212 ;  /* 0x00000010f2d67825 */ /* 0x000fe400078e00d4 */
[----:B------:R-:W-:Y:S04]  /*6270*/  STG.E.128 desc[UR4][R208.64], R168 ;  /* 0x000000a8d0007986 */ /* 0x000fe8000c101d04 */
[----:B------:R0:W-:Y:S04]  /*6280*/  STG.E.128 desc[UR4][R210.64], R172 ;  /* 0x000000acd2007986 */ /* 0x0001e8000c101d04 */
[----:B------:R2:W-:Y:S01]  /*6290*/  STG.E.128 desc[UR4][R214.64], R164 ;  /* 0x000000a4d6007986 */ /* 0x0005e2000c101d04 */
[----:B------:R-:W-:Y:S01]  /*62a0*/  FFMA.FTZ R0, R112, R230, R48 ;  /* 0x000000e670007223 */ /* 0x000fe20000010030 */
[----:B0-----:R-:W-:Y:S01]  /*62b0*/  FFMA.FTZ R175, R142, R190, R78 ;  /* 0x000000be8eaf7223 */ /* 0x001fe2000001004e */
[----:B--2---:R-:W-:Y:S01]  /*62c0*/  F2FP.BF16.F32.PACK_AB R167, R177, R176 ;  /* 0x000000b0b1a7723e */ /* 0x004fe200000010ff */
[----:B------:R-:W-:-:S05]  /*62d0*/  FFMA.FTZ R176, R143, R191, R79 ;  /* 0x000000bf8fb07223 */ /* 0x000fca000001004f */
[----:B------:R-:W-:Y:S02]  /*62e0*/  F2FP.BF16.F32.PACK_AB R175, R176, R175 ;  /* 0x000000afb0af723e */ /* 0x000fe400000010ff */
[----:B------:R-:W0:Y:S01]  /*62f0*/  LDC.64 R176, c[0x0][0x210] ;  /* 0x00008400ffb07b82 */ /* 0x000e220000000a00 */
        /* <DEDUP_REMOVED lines=40> */
[----:B------:R-:W-:Y:S01]  /*6580*/  F2FP.BF16.F32.PACK_AB R199, R199, R198 ;  /* 0x000000c6c7c7723e */ /* 0x000fe200000010ff */
[----:B------:R-:W-:Y:S01]  /*6590*/  IMAD.WIDE.U32 R212, R248, 0x10, R212 ;  /* 0x00000010f8d47825 */ /* 0x000fe200078e00d4 */
[----:B------:R-:W-:Y:S02]  /*65a0*/  F2FP.BF16.F32.PACK_AB R174, R189, R174 ;  /* 0x000000aebdae723e */ /* 0x000fe400000010ff */
[----:B------:R-:W-:Y:S02]  /*65b0*/  F2FP.BF16.F32.PACK_AB R172, R185, R172 ;  /* 0x000000acb9ac723e */ /* 0x000fe400000010ff */
[----:B------:R-:W-:Y:S01]  /*65c0*/  F2FP.BF16.F32.PACK_AB R198, R197, R196 ;  /* 0x000000c4c5c6723e */ /* 0x000fe200000010ff */
[----:B------:R1:W-:Y:S01]  /*65d0*/  STG.E.128 desc[UR4][R200.64], R4 ;  /* 0x00000004c8007986 */ /* 0x0003e2000c101d04 */
        /* <DEDUP_REMOVED lines=10> */
.L_x_27219:
[----:B------:R-:W-:Y:S05]  /*6680*/  EXIT ;  /* 0x000000000000794d */ /* 0x000fea0003800000 */
.L_x_27380:
        /* <DEDUP_REMOVED lines=8> */
.L_x_27383:
[----:B------:R-:W-:Y:S05]  /*6710*/  BSYNC B1 ;  /* 0x0000000000017941 */ /* 0x000fea0003800000 */
.L_x_27382:
        /* <DEDUP_REMOVED lines=8> */
.L_x_27384:
[----:B------:R-:W-:Y:S01]  /*67a0*/  HFMA2.MMA R250, -RZ, RZ, 0, 2.384185791015625e-07 ;  /* 0x00000004fffa7435 */ /* 0x000fe200000001ff */
[----:B------:R-:W-:Y:S01]  /*67b0*/  FADD.FTZ R247, R247, R245 ;  /* 0x000000f5f7f77221 */ /* 0x000fe20000010000 */
[----:B------:R-:W-:-:S04]  /*67c0*/  MOV R245, 0xffffffff ;  /* 0xffffffff00f57802 */ /* 0x000fc80000000f00 */
[----:B------:R-:W-:-:S07]  /*67d0*/  MOV R251, R247 ;  /* 0x000000f700fb7202 */ /* 0x000fce0000000f00 */
[----:B------:R-:W-:Y:S05]  /*67e0*/  WARPSYNC.COLLECTIVE R245, `(.L_x_27385) ;  /* 0x00000000f5087348 */ /* 0x000fea0003c00000 */
[----:B------:R0:W1:Y:S02]  /*67f0*/  SHFL.BFLY P2, R245, R251, R250, R246 ;  /* 0x0c0000fafbf57389 */ /* 0x00006400000400f6 */
[----:B01----:R-:W-:Y:S01]  /*6800*/  ENDCOLLECTIVE ;  /* 0x000000000000791b */ /* 0x003fe20003800000 */
.L_x_27385:
[----:B------:R-:W-:Y:S01]  /*6810*/  HFMA2.MMA R250, -RZ, RZ, 0, 4.76837158203125e-07 ;  /* 0x00000008fffa7435 */ /* 0x000fe200000001ff */
[----:B------:R-:W-:Y:S01]  /*6820*/  FADD.FTZ R247, R247, R245 ;  /* 0x000000f5f7f77221 */ /* 0x000fe20000010000 */
[----:B------:R-:W-:-:S04]  /*6830*/  MOV R245, 0xffffffff ;  /* 0xffffffff00f57802 */ /* 0x000fc80000000f00 */
[----:B------:R-:W-:-:S07]  /*6840*/  MOV R251, R247 ;  /* 0x000000f700fb7202 */ /* 0x000fce0000000f00 */
[----:B------:R-:W-:Y:S05]  /*6850*/  WARPSYNC.COLLECTIVE R245, `(.L_x_27386) ;  /* 0x00000000f5087348 */ /* 0x000fea0003c00000 */
[----:B------:R0:W1:Y:S02]  /*6860*/  SHFL.BFLY P2, R245, R251, R250, R246 ;  /* 0x0c0000fafbf57389 */ /* 0x00006400000400f6 */
[----:B01----:R-:W-:Y:S01]  /*6870*/  ENDCOLLECTIVE ;  /* 0x000000000000791b */ /* 0x003fe20003800000 */
.L_x_27386:
[----:B------:R-:W-:Y:S01]  /*6880*/  HFMA2.MMA R250, -RZ, RZ, 0, 9.5367431640625e-07 ;  /* 0x00000010fffa7435 */ /* 0x000fe200000001ff */
[----:B------:R-:W-:Y:S01]  /*6890*/  FADD.FTZ R247, R247, R245 ;  /* 0x000000f5f7f77221 */ /* 0x000fe20000010000 */
[----:B------:R-:W-:-:S04]  /*68a0*/  MOV R245, 0xffffffff ;  /* 0xffffffff00f57802 */ /* 0x000fc80000000f00 */
[----:B------:R-:W-:-:S07]  /*68b0*/  MOV R251, R247 ;  /* 0x000000f700fb7202 */ /* 0x000fce0000000f00 */
[----:B------:R-:W-:Y:S05]  /*68c0*/  WARPSYNC.COLLECTIVE R245, `(.L_x_27387) ;  /* 0x00000000f5087348 */ /* 0x000fea0003c00000 */
[----:B------:R0:W1:Y:S02]  /*68d0*/  SHFL.BFLY P2, R245, R251, R250, R246 ;  /* 0x0c0000fafbf57389 */ /* 0x00006400000400f6 */
[----:B01----:R-:W-:Y:S01]  /*68e0*/  ENDCOLLECTIVE ;  /* 0x000000000000791b */ /* 0x003fe20003800000 */
.L_x_27387:
        /* <DEDUP_REMOVED lines=169> */
.L_x_27388:
[----:B------:R-:W-:Y:S01]  /*7380*/  HFMA2.MMA R250, -RZ, RZ, 0, 1.1920928955078125e-07 ;  /* 0x00000002fffa7435 */ /* 0x000fe200000001ff */
[----:B------:R-:W-:Y:S01]  /*7390*/  FADD.FTZ R251, R251, R245 ;  /* 0x000000f5fbfb7221 */ /* 0x000fe20000010000 */
[----:B------:R-:W-:-:S09]  /*73a0*/  MOV R245, 0xffffffff ;  /* 0xffffffff00f57802 */ /* 0x000fd20000000f00 */
[----:B------:R-:W-:Y:S05]  /*73b0*/  WARPSYNC.COLLECTIVE R245, `(.L_x_27389) ;  /* 0x00000000f5087348 */ /* 0x000fea0003c00000 */
[----:B------:R0:W1:Y:S02]  /*73c0*/  SHFL.BFLY P2, R245, R251, R250, R246 ;  /* 0x0c0000fafbf57389 */ /* 0x00006400000400f6 */
[----:B01----:R-:W-:Y:S01]  /*73d0*/  ENDCOLLECTIVE ;  /* 0x000000000000791b */ /* 0x003fe20003800000 */
.L_x_27389:
[----:B------:R-:W-:Y:S01]  /*73e0*/  HFMA2.MMA R250, -RZ, RZ, 0, 2.384185791015625e-07 ;  /* 0x00000004fffa7435 */ /* 0x000fe200000001ff */
[----:B------:R-:W-:Y:S01]  /*73f0*/  FADD.FTZ R251, R251, R245 ;  /* 0x000000f5fbfb7221 */ /* 0x000fe20000010000 */
[----:B------:R-:W-:-:S09]  /*7400*/  MOV R245, 0xffffffff ;  /* 0xffffffff00f57802 */ /* 0x000fd20000000f00 */
[----:B------:R-:W-:Y:S05]  /*7410*/  WARPSYNC.COLLECTIVE R245, `(.L_x_27390) ;  /* 0x00000000f5087348 */ /* 0x000fea0003c00000 */
[----:B------:R0:W1:Y:S02]  /*7420*/  SHFL.BFLY P2, R245, R251, R250, R246 ;  /* 0x0c0000fafbf57389 */ /* 0x00006400000400f6 */
[----:B01----:R-:W-:Y:S01]  /*7430*/  ENDCOLLECTIVE ;  /* 0x000000000000791b */ /* 0x003fe20003800000 */
.L_x_27390:
[----:B------:R-:W-:Y:S01]  /*7440*/  HFMA2.MMA R250, -RZ, RZ, 0, 4.76837158203125e-07 ;  /* 0x00000008fffa7435 */ /* 0x000fe200000001ff */
[----:B------:R-:W-:Y:S01]  /*7450*/  FADD.FTZ R251, R251, R245 ;  /* 0x000000f5fbfb7221 */ /* 0x000fe20000010000 */
[----:B------:R-:W-:-:S09]  /*7460*/  MOV R245, 0xffffffff ;  /* 0xffffffff00f57802 */ /* 0x000fd20000000f00 */
[----:B------:R-:W-:Y:S05]  /*7470*/  WARPSYNC.COLLECTIVE R245, `(.L_x_27391) ;  /* 0x00000000f5087348 */ /* 0x000fea0003c00000 */
[----:B------:R0:W1:Y:S02]  /*7480*/  SHFL.BFLY P2, R245, R251, R250, R246 ;  /* 0x0c0000fafbf57389 */ /* 0x00006400000400f6 */
[----:B01----:R-:W-:Y:S01]  /*7490*/  ENDCOLLECTIVE ;  /* 0x000000000000791b */ /* 0x003fe20003800000 */
.L_x_27391:
[----:B------:R-:W-:Y:S01]  /*74a0*/  HFMA2.MMA R250, -RZ, RZ, 0, 9.5367431640625e-07 ;  /* 0x00000010fffa7435 */ /* 0x000fe200000001ff */
[----:B------:R-:W-:Y:S01]  /*74b0*/  FADD.FTZ R251, R251, R245 ;  /* 0x000000f5fbfb7221 */ /* 0x000fe20000010000 */
[----:B------:R-:W-:-:S09]  /*74c0*/  MOV R245, 0xffffffff ;  /* 0xffffffff00f57802 */ /* 0x000fd20000000f00 */
[----:B------:R-:W-:Y:S05]  /*74d0*/  WARPSYNC.COLLECTIVE R245, `(.L_x_27392) ;  /* 0x00000000f5087348 */ /* 0x000fea0003c00000 */
[----:B------:R0:W1:Y:S02]  /*74e0*/  SHFL.BFLY P2, R245, R251, R250, R246 ;  /* 0x0c0000fafbf57389 */ /* 0x00006400000400f6 */
[----:B01----:R-:W-:Y:S01]  /*74f0*/  ENDCOLLECTIVE ;  /* 0x000000000000791b */ /* 0x003fe20003800000 */
.L_x_27392:
[----:B------:R-:W-:Y:S05]  /*7500*/  BRA `(.L_x_27393) ;  /* 0xffffffd8003c7947 */ /* 0x000fea000383ffff */
.L_x_27394:
        /* <DEDUP_REMOVED lines=15> */
.L_x_66069:


//--------------------- .text._ZN10layer_norm31ln_parallel_residual_fwd_kernelINS_13Kernel_traitsIf13__nv_bfloat16fS2_fjLj2560ELj1ELj4ELj1ELj16ENS_18Kernel_traits_baseILj2560EfS2_fS2_fjLj128EEEEELb1ELb0ELb0EEEvNS_9FwdParamsE --------------------------
	.section	.text._ZN10layer_norm31ln_parallel_residual_fwd_kernelINS_13Kernel_traitsIf13__nv_bfloat16fS2_fjLj2560ELj1ELj4ELj1ELj16ENS_18Kernel_traits_baseILj2560EfS2_fS2_fjLj128EEEEELb1ELb0ELb0EEEvNS_9FwdParamsE,"ax",@progbits
	.align	128
        .global         _ZN10layer_norm31ln_parallel_residual_fwd_kernelINS_13Kernel_traitsIf13__nv_bfloat16fS2_fjLj2560ELj1ELj4ELj1ELj16ENS_18Kernel_traits_baseILj2560EfS2_fS2_fjLj128EEEEELb1ELb0ELb0EEEvNS_9FwdParamsE
        .type           _ZN10layer_norm31ln_parallel_residual_fwd_kernelINS_13Kernel_traitsIf13__nv_bfloat16fS2_fjLj2560ELj1ELj4ELj1ELj16ENS_18Kernel_traits_baseILj2560EfS2_fS2_fjLj128EEEEELb1ELb0ELb0EEEvNS_9FwdParamsE,@function
        .size           _ZN10layer_norm31ln_parallel_residual_fwd_kernelINS_13Kernel_traitsIf13__nv_bfloat16fS2_fjLj2560ELj1ELj4ELj1ELj16ENS_18Kernel_traits_baseILj2560EfS2_fS2_fjLj128EEEEELb1ELb0ELb0EEEvNS_9FwdParamsE,(.L_x_66070 - _ZN10layer_norm31ln_parallel_residual_fwd_kernelINS_13Kernel_traitsIf13__nv_bfloat16fS2_fjLj2560ELj1ELj4ELj1ELj16ENS_18Kernel_traits_baseILj2560EfS2_fS2_fjLj128EEEEELb1ELb0ELb0EEEvNS_9FwdParamsE)
        .other          _ZN10layer_norm31ln_parallel_residual_fwd_kernelINS_13Kernel_traitsIf13__nv_bfloat16fS2_fjLj2560ELj1ELj4ELj1ELj16ENS_18Kernel_traits_baseILj2560EfS2_fS2_fjLj128EEEEELb1ELb0ELb0EEEvNS_9FwdParamsE,@"STO_CUDA_ENTRY STV_DEFAULT"
_ZN10layer_norm31ln_parallel_residual_fwd_kernelINS_13Kernel_traitsIf13__nv_bfloat16fS2_fjLj2560ELj1ELj4ELj1ELj16ENS_18Kernel_traits_baseILj2560EfS2_fS2_fjLj128EEEEELb1ELb0ELb0EEEvNS_9FwdParamsE:
.text._ZN10layer_norm31ln_parallel_residual_fwd_kernelINS_13Kernel_traitsIf13__nv_bfloat16fS2_fjLj2560ELj1ELj4ELj1ELj16ENS_18Kernel_traits_baseILj2560EfS2_fS2_fjLj128EEEEELb1ELb0ELb0EEEvNS_9FwdParamsE:
        /* <DEDUP_REMOVED lines=21> */
[----:B0-----:R-:W-:-:S05]  /*0150*/  LOP3.LUT R252, R23, 0x1f, RZ, 0xc0, !PT ;  /* 0x0000001f17fc7812 */ /* 0x001fca00078ec0ff */
[----:B------:R-:W-:Y:S01]  /*0160*/  IMAD.MOV.U32 R12, RZ, RZ, R252 ;  /* 0x000000ffff0c7224 */ /* 0x000fe200078e00fc */
[----:B--2---:R-:W-:Y:S02]  /*0170*/  @P0 R2UR UR6, R4 ;  /* 0x00000000040602ca */ /* 0x004fe400000e0000 */
[----:B------:R-:W-:Y:S02]  /*0180*/  @P0 R2UR UR7, R5 ;  /* 0x00000000050702ca */ /* 0x000fe400000e0000 */
[----:B---3--:R-:W-:Y:S02]  /*0190*/  @P0 R2UR UR11, R3 ;  /* 0x00000000030b02ca */ /* 0x008fe400000e0000 */
        /* <DEDUP_REMOVED lines=13> */
[----:B------:R-:W-:-:S02]  /*0270*/  UIADD3 UR13, UR10, -0x61c88647, URZ ;  /* 0x9e3779b90a0d7890 */ /* 0x000fc4000fffe03f */
[----:B------:R-:W-:Y:S02]  /*0280*/  ULOP3.LUT UR6, UR15, UR11, URZ, 0x3c, !UPT ;  /* 0x0000000b0f067292 */ /* 0x000fe4000f8e3c3f */
[----:B------:R-:W-:Y:S01]  /*0290*/  LOP3.LUT R6, R3, UR10, R7, 0x96, !PT ;  /* 0x0000000a03067c12 */ /* 0x000fe2000f8e9607 */
[----:B------:R-:W-:Y:S01]  /*02a0*/  IMAD.U32 R8, RZ, RZ, UR14 ;  /* 0x0000000eff087e24 */ /* 0x000fe2000f8e00ff */
[----:B------:R-:W-:Y:S01]  /*02b0*/  UIMAD.WIDE.U32 UR6, UR6, -0x326172a9, URZ ;  /* 0xcd9e8d57060678a5 */ /* 0x000fe2000f8e003f */
[----:B------:R-:W-:Y:S01]  /*02c0*/  MOV R9, UR15 ;  /* 0x0000000f00097c02 */ /* 0x000fe20008000f00 */
[----:B------:R-:W-:Y:S01]  /*02d0*/  UIADD3 UR14, UR11, 0x32370b8f, URZ ;  /* 0x32370b8f0b0e7890 */ /* 0x000fe2000fffe03f */
[----:B------:R-:W-:Y:S01]  /*02e0*/  IMAD.WIDE.U32 R6, R6, -0x2daee0ad, RZ ;  /* 0xd2511f5306067825 */ /* 0x000fe200078e00ff */
[----:B------:R-:W-:Y:S02]  /*02f0*/  UIADD3 UR15, UR10, -0x255992d5, URZ ;  /* 0xdaa66d2b0a0f7890 */ /* 0x000fe4000fffe03f */
[----:B------:R-:W-:Y:S01]  /*0300*/  UIADD3 UR16, UR10, 0x78dde6e4, URZ ;  /* 0x78dde6e40a107890 */ /* 0x000fe2000fffe03f */
[----:B------:R-:W-:Y:S01]  /*0310*/  IMAD.U32 R11, RZ, RZ, UR7 ;  /* 0x00000007ff0b7e24 */ /* 0x000fe2000f8e00ff */
[----:B------:R-:W-:Y:S01]  /*0320*/  LOP3.LUT R8, R7, UR12, R8, 0x96, !PT ;  /* 0x0000000c07087c12 */ /* 0x000fe2000f8e9608 */
[----:B------:R-:W-:Y:S01]  /*0330*/  IMAD.U32 R10, RZ, RZ, UR6 ;  /* 0x00000006ff0a7e24 */ /* 0x000fe2000f8e00ff */
[----:B------:R-:W-:-:S02]  /*0340*/  UIADD3 UR6, UR10, 0x3c6ef372, URZ ;  /* 0x3c6ef3720a067890 */ /* 0x000fc4000fffe03f */
[----:B------:R-:W-:Y:S01]  /*0350*/  LOP3.LUT R2, R11, UR13, R2, 0x96, !PT ;  /* 0x0000000d0b027c12 */ /* 0x000fe2000f8e9602 */
[----:B------:R-:W-:Y:S01]  /*0360*/  IMAD.WIDE.U32 R8, R8, -0x326172a9, RZ ;  /* 0xcd9e8d5708087825 */ /* 0x000fe200078e00ff */
[----:B------:R-:W-:Y:S02]  /*0370*/  UIADD3 UR7, UR11, 0x76cf5d0a, URZ ;  /* 0x76cf5d0a0b077890 */ /* 0x000fe4000fffe03f */
[----:B------:R-:W-:Y:S01]  /*0380*/  UIADD3 UR17, UR11, -0x126145ec, URZ ;  /* 0xed9eba140b117890 */ /* 0x000fe2000fffe03f */
[----:B------:R-:W-:Y:S01]  /*0390*/  IMAD.WIDE.U32 R2, R2, -0x2daee0ad, RZ ;  /* 0xd2511f5302027825 */ /* 0x000fe200078e00ff */
[----:B------:R-:W-:Y:S01]  /*03a0*/  LOP3.LUT R7, R9, UR6, R10, 0x96, !PT ;  /* 0x0000000609077c12 */ /* 0x000fe2000f8e960a */
[----:B------:R-:W-:Y:S02]  /*03b0*/  UIADD3 UR18, UR11, -0x56f99767, URZ ;  /* 0xa90668990b127890 */ /* 0x000fe4000fffe03f */
[----:B------:R-:W-:Y:S01]  /*03c0*/  UIADD3 UR19, UR10, 0x1715609d, URZ ;  /* 0x1715609d0a137890 */ /* 0x000fe2000fffe03f */
[----:B------:R-:W-:Y:S01]  /*03d0*/  LOP3.LUT R3, R3, UR7, R6, 0x96, !PT ;  /* 0x0000000703037c12 */ /* 0x000fe2000f8e9606 */
[----:B------:R-:W-:Y:S01]  /*03e0*/  IMAD.WIDE.U32 R6, R7, -0x2daee0ad, RZ ;  /* 0xd2511f5307067825 */ /* 0x000fe200078e00ff */
[----:B------:R-:W-:-:S02]  /*03f0*/  UIADD3 UR20, UR10, -0x4ab325aa, URZ ;  /* 0xb54cda560a147890 */ /* 0x000fc4000fffe03f */
[----:B------:R-:W-:Y:S02]  /*0400*/  UIADD3 UR21, UR11, 0x646e171e, URZ ;  /* 0x646e171e0b157890 */ /* 0x000fe4000fffe03f */
[----:B------:R-:W-:Y:S01]  /*0410*/  LOP3.LUT R9, R7, UR14, R2, 0x96, !PT ;  /* 0x0000000e07097c12 */ /* 0x000fe2000f8e9602 */
[----:B------:R-:W-:Y:S01]  /*0420*/  IMAD.WIDE.U32 R2, R3, -0x326172a9, RZ ;  /* 0xcd9e8d5703027825 */ /* 0x000fe200078e00ff */
[----:B------:R-:W-:Y:S02]  /*0430*/  UIADD3 UR22, UR11, 0x1fd5c5a3, URZ ;  /* 0x1fd5c5a30b167890 */ /* 0x000fe4000fffe03f */
[----:B------:R-:W-:Y:S02]  /*0440*/  UIADD3 UR23, UR10, 0x5384540f, URZ ;  /* 0x5384540f0a177890 */ /* 0x000fe4000fffe03f */
[----:B------:R-:W-:Y:S01]  /*0450*/  LOP3.LUT R3, R3, UR15, R8, 0x96, !PT ;  /* 0x0000000f03037c12 */ /* 0x000fe2000f8e9608 */
[----:B------:R-:W-:Y:S01]  /*0460*/  IMAD.WIDE.U32 R8, R9, -0x326172a9, RZ ;  /* 0xcd9e8d5709087825 */ /* 0x000fe200078e00ff */
[----:B------:R-:W-:-:S02]  /*0470*/  UIADD3 UR24, UR10, -0xe443238, URZ ;  /* 0xf1bbcdc80a187890 */ /* 0x000fc4000fffe03f */
        /* <DEDUP_REMOVED lines=15> */
[----:B------:R-:W0:Y:S04]  /*0570*/  LDC R7, c[0x0][0x218] ;  /* 0x00008600ff077b82 */ /* 0x000e280000000800 */
[----:B------:R-:W-:Y:S01]  /*0580*/  LOP3.LUT R9, R3, UR23, R8, 0x96, !PT ;  /* 0x0000001703097c12 */ /* 0x000fe2000f8e9608 */
[----:B------:R-:W-:-:S05]  /*0590*/  IMAD.HI.U32 R3, R11, -0x326172a9, RZ ;  /* 0xcd9e8d570b037827 */ /* 0x000fca00078e00ff */
[----:B------:R-:W-:Y:S01]  /*05a0*/  LOP3.LUT R10, R3, UR24, R2, 0x96, !PT ;  /* 0x00000018030a7c12 */ /* 0x000fe2000f8e9602 */
[----:B------:R-:W-:-:S05]  /*05b0*/  IMAD.HI.U32 R3, R9, -0x2daee0ad, RZ ;  /* 0xd2511f5309037827 */ /* 0x000fca00078e00ff */
[----:B------:R-:W-:Y:S02]  /*05c0*/  LOP3.LUT R8, R3, UR25, R6, 0x96, !PT ;  /* 0x0000001903087c12 */ /* 0x000fe4000f8e9606 */
[----:B------:R-:W-:Y:S02]  /*05d0*/  LOP3.LUT R3, R12, 0x1f, RZ, 0x3c, !PT ;  /* 0x0000001f0c037812 */ /* 0x000fe400078e3cff */
[----:B0-----:R-:W-:-:S04]  /*05e0*/  SHF.R.S32.HI R2, RZ, 0x1f, R7 ;  /* 0x0000001fff027819 */ /* 0x001fc80000011407 */
[----:B------:R-:W-:-:S04]  /*05f0*/  LEA.HI R2, R2, R7, RZ, 0x3 ;  /* 0x0000000702027211 */ /* 0x000fc800078f18ff */
[----:B------:R-:W-:Y:S01]  /*0600*/  LEA.HI.SX32 R4, R2, R3, 0x1d ;  /* 0x0000000302047211 */ /* 0x000fe200078feaff */
[----:B------:R-:W-:Y:S02]  /*0610*/  IMAD.U32 R3, RZ, RZ, UR5 ;  /* 0x00000005ff037e24 */ /* 0x000fe4000f8e00ff */
[----:B------:R-:W-:Y:S01]  /*0620*/  IMAD.U32 R2, RZ, RZ, UR26 ;  /* 0x0000001aff027e24 */ /* 0x000fe2000f8e00ff */
        /* <DEDUP_REMOVED lines=53> */
.L_x_27396:
[----:B------:R-:W-:Y:S05]  /*0980*/  BSYNC B0 ;  /* 0x0000000000007941 */ /* 0x000fea0003800000 */
.L_x_27395:
        /* <DEDUP_REMOVED lines=15> */
[C---:B------:R-:W-:Y:S02]  /*0a80*/  SHF.L.U64.HI R13, R12.reuse, 0x5, RZ ;  /* 0x000000050c0d7819 */ /* 0x040fe400000102ff */
[----:B------:R-:W-:Y:S02]  /*0a90*/  CS2R R30, SRZ ;  /* 0x00000000001e7805 */ /* 0x000fe4000001ff00 */
[----:B------:R-:W-:Y:S01]  /*0aa0*/  ISETP.NE.U32.AND P1, PT, RZ, UR28, PT ;  /* 0x0000001cff007c0c */ /* 0x000fe2000bf25070 */
[----:B------:R-:W2:Y:S01]  /*0ab0*/  @P0 LDG.E.128 R16, desc[UR8][R6.64+0x10] ;  /* 0x0000100806100981 */ /* 0x000ea2000c1e1d00 */
[----:B------:R-:W-:Y:S01]  /*0ac0*/  CS2R R28, SRZ ;  /* 0x00000000001c7805 */ /* 0x000fe2000001ff00 */
[----:B------:R-:W-:Y:S01]  /*0ad0*/  ULDC.64 UR26, c[0x0][0x268] ;  /* 0x00009a00001a7ab9 */ /* 0x000fe20000000a00 */
[----:B------:R-:W-:Y:S01]  /*0ae0*/  ISETP.NE.AND.EX P1, PT, RZ, UR29, PT, P1 ;  /* 0x0000001dff007c0c */ /* 0x000fe2000bf25310 */
[----:B------:R-:W3:Y:S04]  /*0af0*/  @P0 LDG.E.128 R24, desc[UR8][R6.64] ;  /* 0x0000000806180981 */ /* 0x000ee8000c1e1d00 */
[----:B--2---:R0:W-:Y:S04]  /*0b00*/  STL.64 [R1+0x50], R16 ;  /* 0x0000501001007387 */ /* 0x0041e80000100a00 */
[----:B------:R1:W-:Y:S04]  /*0b10*/  STL.64 [R1+0x58], R18 ;  /* 0x0000581201007387 */ /* 0x0003e80000100a00 */
[----:B---3--:R2:W-:Y:S01]  /*0b20*/  STL.64 [R1+0x40], R24 ;  /* 0x0000401801007387 */ /* 0x0085e20000100a00 */
[----:B0-----:R-:W0:Y:S01]  /*0b30*/  LDC.64 R16, c[0x0][0x260] ;  /* 0x00009800ff107b82 */ /* 0x001e220000000a00 */
[----:B-1----:R-:W-:-:S04]  /*0b40*/  SHF.L.U32 R18, R12, 0x5, RZ ;  /* 0x000000050c127819 */ /* 0x002fc800000006ff */
[----:B------:R-:W-:Y:S01]  /*0b50*/  @P1 IADD3 R14, P0, R18, UR28, RZ ;  /* 0x0000001c120e1c10 */ /* 0x000fe2000ff1e0ff */
[----:B------:R1:W-:Y:S01]  /*0b60*/  STL.64 [R1+0x48], R26 ;  /* 0x0000481a01007387 */ /* 0x0003e20000100a00 */
[----:B--2---:R-:W-:Y:S02]  /*0b70*/  CS2R R24, SRZ ;  /* 0x0000000000187805 */ /* 0x004fe4000001ff00 */
[----:B------:R-:W-:-:S05]  /*0b80*/  @P1 IADD3.X R15, R13, UR29, RZ, P0, !PT ;  /* 0x0000001d0d0f1c10 */ /* 0x000fca00087fe4ff */
[----:B------:R-:W2:Y:S01]  /*0b90*/  @P1 LDG.E.128 R28, desc[UR8][R14.64] ;  /* 0x000000080e1c1981 */ /* 0x000ea2000c1e1d00 */
[----:B-1----:R-:W-:-:S06]  /*0ba0*/  CS2R R26, SRZ ;  /* 0x00000000001a7805 */ /* 0x002fcc000001ff00 */
[----:B------:R-:W3:Y:S01]  /*0bb0*/  @P1 LDG.E.128 R24, desc[UR8][R14.64+0x10] ;  /* 0x000010080e181981 */ /* 0x000ee2000c1e1d00 */
[----:B------:R-:W-:Y:S01]  /*0bc0*/  IADD3 R6, P0, R18, UR26, RZ ;  /* 0x0000001a12067c10 */ /* 0x000fe2000ff1e0ff */
[----:B0-----:R-:W-:-:S03]  /*0bd0*/  IMAD.WIDE.U32 R16, R12, 0x20, R16 ;  /* 0x000000200c107825 */ /* 0x001fc600078e0010 */
[----:B------:R-:W-:Y:S02]  /*0be0*/  IADD3.X R7, R13, UR27, RZ, P0, !PT ;  /* 0x0000001b0d077c10 */ /* 0x000fe400087fe4ff */
        /* <DEDUP_REMOVED lines=8> */
[----:B------:R-:W-:-:S03]  /*0c70*/  VIADD R12, R12, 0x20 ;  /* 0x000000200c0c7836 */ /* 0x000fc60000000000 */
        /* <DEDUP_REMOVED lines=8> */
.L_x_27398:
[----:B------:R-:W-:Y:S05]  /*0d00*/  BSYNC B0 ;  /* 0x0000000000007941 */ /* 0x000fea0003800000 */
.L_x_27397:
        /* <DEDUP_REMOVED lines=15> */
[----:B------:R-:W-:Y:S01]  /*0e00*/  ULDC.64 UR26, c[0x0][0x268] ;  /* 0x00009a00001a7ab9 */ /* 0x000fe20000000a00 */
[----:B------:R-:W-:-:S03]  /*0e10*/  ISETP.NE.U32.AND P1, PT, RZ, UR28, PT ;  /* 0x0000001cff007c0c */ /* 0x000fc6000bf25070 */
[----:B------:R-:W2:Y:S01]  /*0e20*/  @P0 LDG.E.128 R16, desc[UR8][R6.64+0x10] ;  /* 0x0000100806100981 */ /* 0x000ea2000c1e1d00 */
[----:B------:R-:W-:-:S03]  /*0e30*/  ISETP.NE.AND.EX P1, PT, RZ, UR29, PT, P1 ;  /* 0x0000001dff007c0c */ /* 0x000fc6000bf25310 */
[----:B------:R0:W3:Y:S01]  /*0e40*/  @P0 LDG.E.128 R24, desc[UR8][R6.64] ;  /* 0x0000000806180981 */ /* 0x0000e2000c1e1d00 */
[C---:B------:R-:W-:Y:S02]  /*0e50*/  SHF.L.U64.HI R13, R12.reuse, 0x5, RZ ;  /* 0x000000050c0d7819 */ /* 0x040fe400000102ff */
[----:B------:R-:W-:Y:S02]  /*0e60*/  CS2R R238, SRZ ;  /* 0x0000000000ee7805 */ /* 0x000fe4000001ff00 */
[----:B------:R-:W-:Y:S02]  /*0e70*/  CS2R R236, SRZ ;  /* 0x0000000000ec7805 */ /* 0x000fe4000001ff00 */
[----:B------:R-:W-:Y:S02]  /*0e80*/  CS2R R242, SRZ ;  /* 0x0000000000f27805 */ /* 0x000fe4000001ff00 */
[----:B------:R-:W-:Y:S01]  /*0e90*/  CS2R R240, SRZ ;  /* 0x0000000000f07805 */ /* 0x000fe2000001ff00 */
[----:B--2---:R1:W-:Y:S02]  /*0ea0*/  STL.64 [R1+0x10], R16 ;  /* 0x0000101001007387 */ /* 0x0043e40000100a00 */
[----:B-1----:R-:W1:Y:S02]  /*0eb0*/  LDC.64 R16, c[0x0][0x260] ;  /* 0x00009800ff107b82 */ /* 0x002e640000000a00 */
[----:B------:R2:W-:Y:S02]  /*0ec0*/  STL.64 [R1+0x18], R18 ;  /* 0x0000181201007387 */ /* 0x0005e40000100a00 */
[----:B--2---:R-:W-:-:S05]  /*0ed0*/  IMAD.SHL.U32 R18, R12, 0x20, RZ ;  /* 0x000000200c127824 */ /* 0x004fca00078e00ff */
[----:B------:R-:W-:-:S04]  /*0ee0*/  @P1 IADD3 R14, P0, R18, UR28, RZ ;  /* 0x0000001c120e1c10 */ /* 0x000fc8000ff1e0ff */
[C---:B------:R-:W-:Y:S02]  /*0ef0*/  @P1 IADD3.X R15, R13.reuse, UR29, RZ, P0, !PT ;  /* 0x0000001d0d0f1c10 */ /* 0x040fe400087fe4ff */
[----:B0-----:R-:W-:Y:S01]  /*0f00*/  IADD3 R6, P0, R18, UR26, RZ ;  /* 0x0000001a12067c10 */ /* 0x001fe2000ff1e0ff */
[C---:B-1----:R-:W-:Y:S01]  /*0f10*/  IMAD.WIDE.U32 R16, R12.reuse, 0x20, R16 ;  /* 0x000000200c107825 */ /* 0x042fe200078e0010 */
[----:B---3--:R-:W-:Y:S02]  /*0f20*/  STL.64 [R1], R24 ;  /* 0x0000001801007387 */ /* 0x008fe40000100a00 */
[----:B------:R-:W-:Y:S02]  /*0f30*/  IADD3.X R7, R13, UR27, RZ, P0, !PT ;  /* 0x0000001b0d077c10 */ /* 0x000fe400087fe4ff */
[----:B------:R-:W2:Y:S04]  /*0f40*/  LDG.E.128 R32, desc[UR8][R16.64] ;  /* 0x0000000810207981 */ /* 0x000ea8000c1e1d00 */
[----:B------:R-:W3:Y:S04]  /*0f50*/  LDG.E.128 R28, desc[UR8][R16.64+0x10] ;  /* 0x00001008101c7981 */ /* 0x000ee8000c1e1d00 */
[----:B------:R0:W-:Y:S04]  /*0f60*/  STL.64 [R1+0x8], R26 ;  /* 0x0000081a01007387 */ /* 0x0001e80000100a00 */
[----:B------:R4:W5:Y:S04]  /*0f70*/  @P1 LDG.E.128 R236, desc[UR8][R14.64] ;  /* 0x000000080eec1981 */ /* 0x000968000c1e1d00 */
[----:B------:R-:W4:Y:S04]  /*0f80*/  LDG.E.128 R16, desc[UR8][R6.64+0x10] ;  /* 0x0000100806107981 */ /* 0x000f28000c1e1d00 */
[----:B0-----:R-:W2:Y:S04]  /*0f90*/  LDG.E.128 R24, desc[UR8][R6.64] ;  /* 0x0000000806187981 */ /* 0x001ea8000c1e1d00 */
[----:B------:R0:W5:Y:S01]  /*0fa0*/  @P1 LDG.E.128 R240, desc[UR8][R14.64+0x10] ;  /* 0x000010080ef01981 */ /* 0x000162000c1e1d00 */
[----:B------:R-:W-:-:S03]  /*0fb0*/  VIADD R12, R12, 0x20 ;  /* 0x000000200c0c7836 */ /* 0x000fc60000000000 */
[----:B----4-:R0:W-:Y:S04]  /*0fc0*/  STL.64 [R1+0x2a0], R16 ;  /* 0x0002a01001007387 */ /* 0x0101e80000100a00 */
[----:B------:R0:W-:Y:S04]  /*0fd0*/  STL.64 [R1+0x2a8], R18 ;  /* 0x0002a81201007387 */ /* 0x0001e80000100a00 */
[----:B--2---:R0:W-:Y:S04]  /*0fe0*/  STL.64 [R1+0x2b0], R24 ;  /* 0x0002b01801007387 */ /* 0x0041e80000100a00 */
[----:B------:R0:W-:Y:S04]  /*0ff0*/  STL.64 [R1+0x2b8], R26 ;  /* 0x0002b81a01007387 */ /* 0x0001e80000100a00 */
[----:B---3--:R0:W-:Y:S04]  /*1000*/  STL.64 [R1+0x160], R28 ;  /* 0x0001601c01007387 */ /* 0x0081e80000100a00 */
[----:B------:R0:W-:Y:S04]  /*1010*/  STL.64 [R1+0x168], R30 ;  /* 0x0001681e01007387 */ /* 0x0001e80000100a00 */
[----:B------:R0:W-:Y:S04]  /*1020*/  STL.64 [R1+0x170], R32 ;  /* 0x0001702001007387 */ /* 0x0001e80000100a00 */
[----:B------:R0:W-:Y:S02]  /*1030*/  STL.64 [R1+0x178], R34 ;  /* 0x0001782201007387 */ /* 0x0001e40000100a00 */
.L_x_27400:
[----:B------:R-:W-:Y:S05]  /*1040*/  BSYNC B0 ;  /* 0x0000000000007941 */ /* 0x000fea0003800000 */
.L_x_27399:
        /* <DEDUP_REMOVED lines=8> */
[----:B01----:R-:W0:Y:S01]  /*10d0*/  LDC.64 R16, c[0x0][0x260] ;  /* 0x00009800ff107b82 */ /* 0x003e220000000a00 */
[----:B------:R-:W-:Y:S02]  /*10e0*/  CS2R R226, SRZ ;  /* 0x0000000000e27805 */ /* 0x000fe4000001ff00 */
[----:B------:R-:W-:Y:S02]  /*10f0*/  CS2R R224, SRZ ;  /* 0x0000000000e07805 */ /* 0x000fe4000001ff00 */
[----:B------:R-:W-:Y:S02]  /*1100*/  ISETP.NE.AND.EX P0, PT, RZ, UR27, PT, P0 ;  /* 0x0000001bff007c0c */ /* 0x000fe4000bf05300 */
[----:B------:R-:W-:-:S02]  /*1110*/  CS2R R234, SRZ ;  /* 0x0000000000ea7805 */ /* 0x000fc4000001ff00 */
[----:B------:R-:W-:-:S09]  /*1120*/  CS2R R232, SRZ ;  /* 0x0000000000e87805 */ /* 0x000fd2000001ff00 */
[----:B------:R-:W-:-:S04]  /*1130*/  @P0 LEA R6, P1, R12, UR26, 0x5 ;  /* 0x0000001a0c060c11 */ /* 0x000fc8000f8228ff */
[C---:B------:R-:W-:Y:S01]  /*1140*/  @P0 LEA.HI.X R7, R12.reuse, UR27, RZ, 0x5, P1 ;  /* 0x0000001b0c070c11 */ /* 0x040fe200088f2cff */
[----:B------:R-:W-:Y:S01]  /*1150*/  ULDC.64 UR26, c[0x0][0x268] ;  /* 0x00009a00001a7ab9 */ /* 0x000fe20000000a00 */
[----:B------:R-:W-:Y:S02]  /*1160*/  ISETP.NE.U32.AND P1, PT, RZ, UR28, PT ;  /* 0x0000001cff007c0c */ /* 0x000fe4000bf25070 */
[C---:B------:R-:W-:Y:S01]  /*1170*/  SHF.L.U32 R18, R12.reuse, 0x5, RZ ;  /* 0x000000050c127819 */ /* 0x040fe200000006ff */
[----:B------:R-:W5:Y:S01]  /*1180*/  @P0 LDG.E.128 R224, desc[UR8][R6.64] ;  /* 0x0000000806e00981 */ /* 0x000f62000c1e1d00 */
[----:B------:R-:W-:Y:S02]  /*1190*/  ISETP.NE.AND.EX P1, PT, RZ, UR29, PT, P1 ;  /* 0x0000001dff007c0c */ /* 0x000fe4000bf25310 */
[C---:B------:R-:W-:Y:S01]  /*11a0*/  SHF.L.U64.HI R13, R12.reuse, 0x5, RZ ;  /* 0x000000050c0d7819 */ /* 0x040fe200000102ff */
[----:B------:R1:W5:Y:S01]  /*11b0*/  @P0 LDG.E.128 R232, desc[UR8][R6.64+0x10] ;  /* 0x0000100806e80981 */ /* 0x000362000c1e1d00 */
[----:B0-----:R-:W-:-:S05]  /*11c0*/  IMAD.WIDE.U32 R16, R12, 0x20, R16 ;  /* 0x000000200c107825 */ /* 0x001fca00078e0010 */
[----:B------:R-:W2:Y:S04]  /*11d0*/  LDG.E.128 R32, desc[UR8][R16.64] ;  /* 0x0000000810207981 */ /* 0x000ea8000c1e1d00 */
[C---:B------:R-:W-:Y:S01]  /*11e0*/  @P1 IADD3 R14, P0, R18.reuse, UR28, RZ ;  /* 0x0000001c120e1c10 */ /* 0x040fe2000ff1e0ff */
[----:B------:R-:W3:Y:S03]  /*11f0*/  LDG.E.128 R28, desc[UR8][R16.64+0x10] ;  /* 0x00001008101c7981 */ /* 0x000ee6000c1e1d00 */
[----:B------:R-:W-:Y:S02]  /*1200*/  @P1 IADD3.X R15, R13, UR29, RZ, P0, !PT ;  /* 0x0000001d0d0f1c10 */ /* 0x000fe400087fe4ff */
[----:B-1----:R-:W-:-:S04]  /*1210*/  IADD3 R6, P0, R18, UR26, RZ ;  /* 0x0000001a12067c10 */ /* 0x002fc8000ff1e0ff */
[----:B------:R-:W-:-:S05]  /*1220*/  IADD3.X R7, R13, UR27, RZ, P0, !PT ;  /* 0x0000001b0d077c10 */ /* 0x000fca00087fe4ff */
[----:B------:R-:W4:Y:S04]  /*1230*/  LDG.E.128 R16, desc[UR8][R6.64+0x10] ;  /* 0x0000100806107981 */ /* 0x000f28000c1e1d00 */
[----:B------:R-:W2:Y:S01]  /*1240*/  LDG.E.128 R24, desc[UR8][R6.64] ;  /* 0x0000000806187981 */ /* 0x000ea2000c1e1d00 */
[----:B------:R-:W-:Y:S02]  /*1250*/  CS2R R218, SRZ ;  /* 0x0000000000da7805 */ /* 0x000fe4000001ff00 */
[----:B------:R-:W-:Y:S02]  /*1260*/  CS2R R216, SRZ ;  /* 0x0000000000d87805 */ /* 0x000fe4000001ff00 */
[----:B------:R-:W-:Y:S02]  /*1270*/  CS2R R222, SRZ ;  /* 0x0000000000de7805 */ /* 0x000fe4000001ff00 */
[----:B------:R-:W-:-:S02]  /*1280*/  CS2R R220, SRZ ;  /* 0x0000000000dc7805 */ /* 0x000fc4000001ff00 */
[----:B------:R0:W5:Y:S04]  /*1290*/  @P1 LDG.E.128 R216, desc[UR8][R14.64] ;  /* 0x000000080ed81981 */ /* 0x000168000c1e1d00 */
        /* <DEDUP_REMOVED lines=10> */
.L_x_27402:
[----:B------:R-:W-:Y:S05]  /*1340*/  BSYNC B0 ;  /* 0x0000000000007941 */ /* 0x000fea0003800000 */
.L_x_27401:
        /* <DEDUP_REMOVED lines=16> */
[C---:B------:R-:W-:Y:S01]  /*1450*/  IMAD.SHL.U32 R18, R12.reuse, 0x20, RZ ;  /* 0x000000200c127824 */ /* 0x040fe200078e00ff */
[----:B------:R-:W-:Y:S01]  /*1460*/  ISETP.NE.U32.AND P1, PT, RZ, UR28, PT ;  /* 0x0000001cff007c0c */ /* 0x000fe2000bf25070 */
[----:B------:R-:W-:Y:S01]  /*1470*/  ULDC.64 UR26, c[0x0][0x268] ;  /* 0x00009a00001a7ab9 */ /* 0x000fe20000000a00 */
[----:B------:R-:W-:Y:S01]  /*1480*/  SHF.L.U64.HI R13, R12, 0x5, RZ ;  /* 0x000000050c0d7819 */ /* 0x000fe200000102ff */
[----:B------:R-:W5:Y:S01]  /*1490*/  @P0 LDG.E.128 R208, desc[UR8][R6.64] ;  /* 0x0000000806d00981 */ /* 0x000f62000c1e1d00 */
[----:B------:R-:W-:-:S03]  /*14a0*/  ISETP.NE.AND.EX P1, PT, RZ, UR29, PT, P1 ;  /* 0x0000001dff007c0c */ /* 0x000fc6000bf25310 */
        /* <DEDUP_REMOVED lines=25> */
.L_x_27404:
[----:B------:R-:W-:Y:S05]  /*1640*/  BSYNC B0 ;  /* 0x0000000000007941 */ /* 0x000fea0003800000 */
.L_x_27403:
[----:B------:R-:W-:Y:S01]  /*1650*/  ISETP.GE.U32.AND P0, PT, R4, 0xc0, PT ;  /* 0x000000c00400780c */ /* 0x000fe20003f06070 */
[----:B------:R-:W-:Y:S01]  /*1660*/  BSSY B0, `(.L_x_27405) ;  /* 0x000002e000007945 */ /* 0x000fe20003800000 */
[----:B------:R-:W-:-:S11]  /*1670*/  LOP3.LUT R0, R0, 0xfffffbff, RZ, 0xc0, !PT ;  /* 0xfffffbff00007812 */ /* 0x000fd600078ec0ff */
        /* <DEDUP_REMOVED lines=9> */
[----:B------:R-:W-:Y:S01]  /*1710*/  ULDC.64 UR28, c[0x0][0x2d0] ;  /* 0x0000b400001c7ab9 */ /* 0x000fe20000000a00 */
[----:B01----:R-:W-:-:S11]  /*1720*/  SHF.L.U32 R16, R12, 0x5, RZ ;  /* 0x000000050c107819 */ /* 0x003fd600000006ff */
[----:B------:R-:W-:-:S04]  /*1730*/  @P0 LEA R6, P1, R12, UR26, 0x5 ;  /* 0x0000001a0c060c11 */ /* 0x000fc8000f8228ff */
[C---:B------:R-:W-:Y:S01]  /*1740*/  @P0 LEA.HI.X R7, R12.reuse, UR27, RZ, 0x5, P1 ;  /* 0x0000001b0c070c11 */ /* 0x040fe200088f2cff */
[----:B------:R-:W-:Y:S01]  /*1750*/  ULDC.64 UR26, c[0x0][0x268] ;  /* 0x00009a00001a7ab9 */ /* 0x000fe20000000a00 */
[----:B------:R-:W-:-:S03]  /*1760*/  SHF.L.U64.HI R13, R12, 0x5, RZ ;  /* 0x000000050c0d7819 */ /* 0x000fc600000102ff */
[----:B------:R-:W5:Y:S04]  /*1770*/  @P0 LDG.E.128 R192, desc[UR8][R6.64] ;  /* 0x0000000806c00981 */ /* 0x000f68000c1e1d00 */
[----:B------:R0:W5:Y:S01]  /*1780*/  @P0 LDG.E.128 R196, desc[UR8][R6.64+0x10] ;  /* 0x0000100806c40981 */ /* 0x000162000c1e1d00 */
[----:B------:R-:W-:Y:S02]  /*1790*/  IADD3 R14, P0, R16, UR26, RZ ;  /* 0x0000001a100e7c10 */ /* 0x000fe4000ff1e0ff */
[----:B------:R-:W-:Y:S02]  /*17a0*/  CS2R R186, SRZ ;  /* 0x0000000000ba7805 */ /* 0x000fe4000001ff00 */
[----:B------:R-:W-:Y:S02]  /*17b0*/  CS2R R184, SRZ ;  /* 0x0000000000b87805 */ /* 0x000fe4000001ff00 */
[----:B------:R-:W-:-:S02]  /*17c0*/  CS2R R190, SRZ ;  /* 0x0000000000be7805 */ /* 0x000fc4000001ff00 */
[----:B------:R-:W-:Y:S02]  /*17d0*/  IADD3.X R15, R13, UR27, RZ, P0, !PT ;  /* 0x0000001b0d0f7c10 */ /* 0x000fe400087fe4ff */
[----:B------:R-:W-:Y:S02]  /*17e0*/  CS2R R188, SRZ ;  /* 0x0000000000bc7805 */ /* 0x000fe4000001ff00 */
[----:B------:R-:W-:Y:S01]  /*17f0*/  ISETP.NE.U32.AND P0, PT, RZ, UR28, PT ;  /* 0x0000001cff007c0c */ /* 0x000fe2000bf05070 */
[----:B0-----:R-:W0:Y:S03]  /*1800*/  LDC.64 R6, c[0x0][0x260] ;  /* 0x00009800ff067b82 */ /* 0x001e260000000a00 */
[----:B------:R-:W-:Y:S01]  /*1810*/  ISETP.NE.AND.EX P0, PT, RZ, UR29, PT, P0 ;  /* 0x0000001dff007c0c */ /* 0x000fe2000bf05300 */
[----:B------:R-:W2:-:S12]  /*1820*/  LDG.E.128 R24, desc[UR8][R14.64] ;  /* 0x000000080e187981 */ /* 0x000e98000c1e1d00 */
[----:B------:R-:W-:-:S04]  /*1830*/  @P0 IADD3 R16, P1, R16, UR28, RZ ;  /* 0x0000001c10100c10 */ /* 0x000fc8000ff3e0ff */
[----:B------:R-:W-:-:S05]  /*1840*/  @P0 IADD3.X R17, R13, UR29, RZ, P1, !PT ;  /* 0x0000001d0d110c10 */ /* 0x000fca0008ffe4ff */
[----:B------:R3:W5:Y:S01]  /*1850*/  @P0 LDG.E.128 R184, desc[UR8][R16.64] ;  /* 0x0000000810b80981 */ /* 0x000762000c1e1d00 */
[----:B0-----:R-:W-:-:S03]  /*1860*/  IMAD.WIDE.U32 R6, R12, 0x20, R6 ;  /* 0x000000200c067825 */ /* 0x001fc600078e0006 */
[----:B------:R3:W5:Y:S04]  /*1870*/  @P0 LDG.E.128 R188, desc[UR8][R16.64+0x10] ;  /* 0x0000100810bc0981 */ /* 0x000768000c1e1d00 */
[----:B------:R-:W4:Y:S04]  /*1880*/  LDG.E.128 R28, desc[UR8][R6.64+0x10] ;  /* 0x00001008061c7981 */ /* 0x000f28000c1e1d00 */
[----:B------:R-:W3:Y:S04]  /*1890*/  LDG.E.128 R32, desc[UR8][R6.64] ;  /* 0x0000000806207981 */ /* 0x000ee8000c1e1d00 */
[----:B------:R-:W2:Y:S01]  /*18a0*/  LDG.E.128 R16, desc[UR8][R14.64+0x10] ;  /* 0x000010080e107981 */ /* 0x000ea2000c1e1d00 */
[----:B------:R-:W-:-:S03]  /*18b0*/  VIADD R12, R12, 0x20 ;  /* 0x000000200c0c7836 */ /* 0x000fc60000000000 */
        /* <DEDUP_REMOVED lines=8> */
.L_x_27406:
[----:B------:R-:W-:Y:S05]  /*1940*/  BSYNC B0 ;  /* 0x0000000000007941 */ /* 0x000fea0003800000 */
.L_x_27405:
[----:B------:R-:W-:Y:S01]  /*1950*/  ISETP.GE.U32.AND P0, PT, R4, 0xe0, PT ;  /* 0x000000e00400780c */ /* 0x000fe20003f06070 */
[----:B------:R-:W-:Y:S01]  /*1960*/  BSSY B0, `(.L_x_27407) ;  /* 0x000002e000007945 */ /* 0x000fe20003800000 */
[----:B------:R-:W-:-:S11]  /*1970*/  LOP3.LUT R0, R0, 0xfffffdff, RZ, 0xc0, !PT ;  /* 0xfffffdff00007812 */ /* 0x000fd600078ec0ff */
[----:B------:R-:W-:Y:S01]  /*1980*/  @P0 LOP3.LUT R0, R0, 0x200, RZ, 0xfc, !PT ;  /* 0x0000020000000812 */ /* 0x000fe200078efcff */
[----:B------:R-:W-:Y:S06]  /*1990*/  @!P0 BRA `(.L_x_27408) ;  /* 0x0000000000a88947 */ /* 0x000fec0003800000 */
[----:B------:R-:W-:Y:S01]  /*19a0*/  ULDC.64 UR26, c[0x0][0x2c8] ;  /* 0x0000b200001a7ab9 */ /* 0x000fe20000000a00 */
[----:B012---:R-:W-:Y:S02]  /*19b0*/  CS2R R26, SRZ ;  /* 0x00000000001a7805 */ /* 0x007fe4000001ff00 */
        /* <DEDUP_REMOVED lines=8> */
[----:B------:R-:W5:Y:S04]  /*1a40*/  @P0 LDG.E.128 R24, desc[UR8][R6.64] ;  /* 0x0000000806180981 */ /* 0x000f68000c1e1d00 */
[----:B------:R0:W5:Y:S01]  /*1a50*/  @P0 LDG.E.128 R28, desc[UR8][R6.64+0x10] ;  /* 0x00001008061c0981 */ /* 0x000162000c1e1d00 */
[----:B------:R-:W-:Y:S01]  /*1a60*/  ISETP.NE.U32.AND P0, PT, RZ, UR26, PT ;  /* 0x0000001aff007c0c */ /* 0x000fe2000bf05070 */
[C---:B------:R-:W-:Y:S01]  /*1a70*/  IMAD.SHL.U32 R16, R12.reuse, 0x20, RZ ;  /* 0x000000200c107824 */ /* 0x040fe200078e00ff */
[----:B------:R-:W-:Y:S02]  /*1a80*/  SHF.L.U64.HI R13, R12, 0x5, RZ ;  /* 0x000000050c0d7819 */ /* 0x000fe400000102ff */
[----:B------:R-:W-:Y:S02]  /*1a90*/  CS2R R34, SRZ ;  /* 0x0000000000227805 */ /* 0x000fe4000001ff00 */
[----:B------:R-:W-:-:S02]  /*1aa0*/  ISETP.NE.AND.EX P0, PT, RZ, UR27, PT, P0 ;  /* 0x0000001bff007c0c */ /* 0x000fc4000bf05300 */
[----:B------:R-:W-:Y:S02]  /*1ab0*/  CS2R R32, SRZ ;  /* 0x0000000000207805 */ /* 0x000fe4000001ff00 */
[----:B------:R-:W-:Y:S02]  /*1ac0*/  CS2R R38, SRZ ;  /* 0x0000000000267805 */ /* 0x000fe4000001ff00 */
[----:B------:R-:W-:-:S07]  /*1ad0*/  CS2R R36, SRZ ;  /* 0x0000000000247805 */ /* 0x000fce000001ff00 */
[----:B------:R-:W-:-:S04]  /*1ae0*/  @P0 IADD3 R14, P1, R16, UR26, RZ ;  /* 0x0000001a100e0c10 */ /* 0x000fc8000ff3e0ff */
[----:B------:R-:W-:Y:S01]  /*1af0*/  @P0 IADD3.X R15, R13, UR27, RZ, P1, !PT ;  /* 0x0000001b0d0f0c10 */ /* 0x000fe20008ffe4ff */
[----:B------:R-:W-:-:S04]  /*1b00*/  ULDC.64 UR26, c[0x0][0x268] ;  /* 0x00009a00001a7ab9 */ /* 0x000fc80000000a00 */
[----:B------:R3:W5:Y:S04]  /*1b10*/  @P0 LDG.E.128 R32, desc[UR8][R14.64] ;  /* 0x000000080e200981 */ /* 0x000768000c1e1d00 */
[----:B------:R3:W5:Y:S01]  /*1b20*/  @P0 LDG.E.128 R36, desc[UR8][R14.64+0x10] ;  /* 0x000010080e240981 */ /* 0x000762000c1e1d00 */
[----:B0-----:R-:W-:Y:S02]  /*1b30*/  IADD3 R6, P0, R16, UR26, RZ ;  /* 0x0000001a10067c10 */ /* 0x001fe4000ff1e0ff */
[----:B------:R-:W0:Y:S02]  /*1b40*/  LDC.64 R16, c[0x0][0x260] ;  /* 0x00009800ff107b82 */ /* 0x000e240000000a00 */
[----:B------:R-:W-:-:S05]  /*1b50*/  IADD3.X R7, R13, UR27, RZ, P0, !PT ;  /* 0x0000001b0d077c10 */ /* 0x000fca00087fe4ff */
[----:B------:R-:W2:Y:S01]  /*1b60*/  LDG.E.128 R40, desc[UR8][R6.64] ;  /* 0x0000000806287981 */ /* 0x000ea2000c1e1d00 */
[----:B0-----:R-:W-:-:S05]  /*1b70*/  IMAD.WIDE.U32 R16, R12, 0x20, R16 ;  /* 0x000000200c107825 */ /* 0x001fca00078e0010 */
        /* <DEDUP_REMOVED lines=12> */
.L_x_27408:
[----:B------:R-:W-:Y:S05]  /*1c40*/  BSYNC B0 ;  /* 0x0000000000007941 */ /* 0x000fea0003800000 */
.L_x_27407:
        /* <DEDUP_REMOVED lines=30> */
[----:B0-----:R-:W-:Y:S02]  /*1e30*/  IADD3 R6, P0, R14, UR26, RZ ;  /* 0x0000001a0e067c10 */ /* 0x001fe4000ff1e0ff */
[----:B------:R-:W0:Y:S02]  /*1e40*/  LDC.64 R14, c[0x0][0x260] ;  /* 0x00009800ff0e7b82 */ /* 0x000e240000000a00 */
[----:B------:R-:W-:-:S05]  /*1e50*/  IADD3.X R7, R13, UR27, RZ, P0, !PT ;  /* 0x0000001b0d077c10 */ /* 0x000fca00087fe4ff */
[----:B-12---:R-:W2:Y:S04]  /*1e60*/  LDG.E.128 R16, desc[UR8][R6.64+0x10] ;  /* 0x0000100806107981 */ /* 0x006ea8000c1e1d00 */
[----:B------:R-:W3:Y:S01]  /*1e70*/  LDG.E.128 R56, desc[UR8][R6.64] ;  /* 0x0000000806387981 */ /* 0x000ee2000c1e1d00 */
[----:B0-----:R-:W-:-:S05]  /*1e80*/  IMAD.WIDE.U32 R14, R12, 0x20, R14 ;  /* 0x000000200c0e7825 */ /* 0x001fca00078e000e */
[----:B------:R-:W4:Y:S04]  /*1e90*/  LDG.E.128 R60, desc[UR8][R14.64+0x10] ;  /* 0x000010080e3c7981 */ /* 0x000f28000c1e1d00 */
[----:B------:R-:W4:Y:S01]  /*1ea0*/  LDG.E.128 R64, desc[UR8][R14.64] ;  /* 0x000000080e407981 */ /* 0x000f22000c1e1d00 */
[----:B------:R-:W-:-:S03]  /*1eb0*/  VIADD R12, R12, 0x20 ;  /* 0x000000200c0c7836 */ /* 0x000fc60000000000 */
        /* <DEDUP_REMOVED lines=8> */
.L_x_27410:
[----:B------:R-:W-:Y:S05]  /*1f40*/  BSYNC B0 ;  /* 0x0000000000007941 */ /* 0x000fea0003800000 */
.L_x_27409:
        /* <DEDUP_REMOVED lines=47> */
.L_x_27412:
[----:B------:R-:W-:Y:S05]  /*2240*/  BSYNC B0 ;  /* 0x0000000000007941 */ /* 0x000fea0003800000 */
.L_x_27411:
        /* <DEDUP_REMOVED lines=33> */
[----:B-12---:R-:W2:Y:S01]  /*2460*/  LDG.E.128 R16, desc[UR8][R6.64] ;  /* 0x0000000806107981 */ /* 0x006ea2000c1e1d00 */
        /* <DEDUP_REMOVED lines=12> */
.L_x_27414:
[----:B------:R-:W-:Y:S05]  /*2530*/  BSYNC B0 ;  /* 0x0000000000007941 */ /* 0x000fea0003800000 */
.L_x_27413:
        /* <DEDUP_REMOVED lines=11> */
[----:B------:R-:W-:Y:S01]  /*25f0*/  IMAD R8, R8, -0x326172a9, RZ ;  /* 0xcd9e8d5708087824 */ /* 0x000fe200078e02ff */
        /* <DEDUP_REMOVED lines=13> */
.L_x_28746:
[----:B0-----:R-:W-:Y:S01]  /*26d0*/  IMAD R12, R23, UR37, RZ ;  /* 0x00000025170c7c24 */ /* 0x001fe2000f8e02ff */
[----:B------:R-:W-:Y:S01]  /*26e0*/  LOP3.LUT P0, RZ, R0, 0x20, RZ, 0xc0, !PT ;  /* 0x0000002000ff7812 */ /* 0x000fe2000780c0ff */
[----:B------:R-:W-:Y:S03]  /*26f0*/  BSSY B1, `(.L_x_27416) ;  /* 0x00005c9000017945 */ /* 0x000fe60003800000 */
[----:B------:R-:W-:-:S04]  /*2700*/  SHF.R.S32.HI R21, RZ, 0x1f, R12 ;  /* 0x0000001fff157819 */ /* 0x000fc8000001140c */
[----:B------:R-:W-:-:S04]  /*2710*/  LEA.HI R12, R21, R12, RZ, 0x3 ;  /* 0x0000000c150c7211 */ /* 0x000fc800078f18ff */
[----:B------:R-:W-:-:S05]  /*2720*/  LEA.HI.SX32 R12, R12, R252, 0x1d ;  /* 0x000000fc0c0c7211 */ /* 0x000fca00078feaff */
[----:B------:R-:W-:Y:S01]  /*2730*/  IMAD.MOV.U32 R21, RZ, RZ, R12 ;  /* 0x000000ffff157224 */ /* 0x000fe200078e000c */
[----:B------:R-:W-:Y:S06]  /*2740*/  @!P0 BRA `(.L_x_27417) ;  /* 0x0000005c000c8947 */ /* 0x000fec0003800000 */
[----:B------:R-:W0:Y:S01]  /*2750*/  LDC.64 R100, c[0x0][0x228] ;  /* 0x00008a00ff647b82 */ /* 0x000e220000000a00 */
[----:B------:R-:W-:-:S04]  /*2760*/  ISETP.NE.U32.AND P0, PT, RZ, UR26, PT ;  /* 0x0000001aff007c0c */ /* 0x000fc8000bf05070 */
[----:B------:R-:W-:-:S03]  /*2770*/  ISETP.NE.AND.EX P0, PT, RZ, UR27, PT, P0 ;  /* 0x0000001bff007c0c */ /* 0x000fc6000bf05300 */
[----:B------:R-:W3:Y:S10]  /*2780*/  LDC.64 R106, c[0x0][0x220] ;  /* 0x00008800ff6a7b82 */ /* 0x000ef40000000a00 */
[----:B------:R-:W-:-:S04]  /*2790*/  @P0 LEA R102, P1, R12, UR26, 0x5 ;  /* 0x0000001a0c660c11 */ /* 0x000fc8000f8228ff */
[----:B------:R-:W-:Y:S02]  /*27a0*/  @P0 LEA.HI.X R103, R12, UR27, RZ, 0x5, P1 ;  /* 0x0000001b0c670c11 */ /* 0x000fe400088f2cff */
[----:B0-----:R-:W-:-:S03]  /*27b0*/  ISETP.NE.U32.AND P1, PT, R100, RZ, PT ;  /* 0x000000ff6400720c */ /* 0x001fc60003f25070 */
[----:B------:R-:W5:Y:S01]  /*27c0*/  @P0 LDG.E.128 R88, desc[UR8][R102.64] ;  /* 0x0000000866580981 */ /* 0x000f62000c1e1d00 */
[----:B------:R-:W-:-:S03]  /*27d0*/  ISETP.NE.AND.EX P1, PT, R101, RZ, PT, P1 ;  /* 0x000000ff6500720c */ /* 0x000fc60003f25310 */
[----:B------:R3:W5:Y:S10]  /*27e0*/  @P0 LDG.E.128 R92, desc[UR8][R102.64+0x10] ;  /* 0x00001008665c0981 */ /* 0x000774000c1e1d00 */
[C---:B------:R-:W-:Y:S01]  /*27f0*/  @P1 LEA R104, P2, R12.reuse, R100, 0x4 ;  /* 0x000000640c681211 */ /* 0x040fe200078420ff */
[----:B---3--:R-:W-:-:S03]  /*2800*/  IMAD.WIDE.U32 R102, R12, 0x10, R106 ;  /* 0x000000100c667825 */ /* 0x008fc600078e006a */
[----:B------:R-:W-:-:S05]  /*2810*/  @P1 LEA.HI.X R105, R12, R101, RZ, 0x4, P2 ;  /* 0x000000650c691211 */ /* 0x000fca00010f24ff */
[----:B------:R0:W5:Y:S04]  /*2820*/  @P1 LDG.E.128 R96, desc[UR8][R104.64] ;  /* 0x0000000868601981 */ /* 0x000168000c1e1d00 */
[----:B------:R0:W5:Y:S01]  /*2830*/  LDG.E.128 R104, desc[UR8][R102.64] ;  /* 0x0000000866687981 */ /* 0x000162000c1e1d00 */
        /* <DEDUP_REMOVED lines=12> */
.L_x_27419:
[----:B------:R-:W-:-:S07]  /*2900*/  MOV R21, R8 ;  /* 0x0000000800157202 */ /* 0x000fce0000000f00 */
.L_x_27420:
[----:B------:R-:W-:Y:S05]  /*2910*/  BSYNC B2 ;  /* 0x0000000000027941 */ /* 0x000fea0003800000 */
.L_x_27418:
        /* <DEDUP_REMOVED lines=16> */
.L_x_27424:
[----:B------:R-:W-:Y:S05]  /*2a20*/  BSYNC B3 ;  /* 0x0000000000037941 */ /* 0x000fea0003800000 */
.L_x_27423:
[----:B------:R-:W-:Y:S01]  /*2a30*/  LOP3.LUT R10, R6, UR11, R9, 0x96, !PT ;  /* 0x0000000b060a7c12 */ /* 0x000fe2000f8e9609 */
[----:B------:R-:W-:-:S04]  /*2a40*/  IMAD.HI.U32 R6, R5, -0x326172a9, RZ ;  /* 0xcd9e8d5705067827 */ /* 0x000fc800078e00ff */
[----:B------:R-:W-:Y:S01]  /*2a50*/  IMAD R7, R5, -0x326172a9, RZ ;  /* 0xcd9e8d5705077824 */ /* 0x000fe200078e02ff */
[----:B------:R-:W-:Y:S01]  /*2a60*/  LOP3.LUT R6, R6, UR10, R2, 0x96, !PT ;  /* 0x0000000a06067c12 */ /* 0x000fe2000f8e9602 */
[----:B------:R-:W-:-:S04]  /*2a70*/  IMAD.WIDE.U32 R10, R10, -0x326172a9, RZ ;  /* 0xcd9e8d570a0a7825 */ /* 0x000fc800078e00ff */
[----:B------:R-:W-:Y:S01]  /*2a80*/  IMAD.MOV.U32 R22, RZ, RZ, RZ ;  /* 0x000000ffff167224 */ /* 0x000fe200078e00ff */
        /* <DEDUP_REMOVED lines=37> */
.L_x_27422:
[----:B------:R-:W-:Y:S05]  /*2ce0*/  BSYNC B2 ;  /* 0x0000000000027941 */ /* 0x000fea0003800000 */
.L_x_27421:
        /* <DEDUP_REMOVED lines=8> */
[----:B------:R-:W3:Y:S03]  /*2d70*/  LDC R228, c[0x0][0x298] ;  /* 0x0000a600ffe47b82 */ /* 0x000ee60000000800 */
[----:B0-----:R-:W-:-:S02]  /*2d80*/  FSETP.GTU.FTZ.AND P3, PT, R11, R229, PT ;  /* 0x000000e50b00720b */ /* 0x001fc40003f7c000 */
[----:B------:R-:W-:Y:S01]  /*2d90*/  PRMT R11, R104, 0x7632, R11 ;  /* 0x00007632680b7816 */ /* 0x000fe2000000000b */
[----:B---3--:R-:W-:-:S10]  /*2da0*/  FMUL.FTZ R21, R21, R228 ;  /* 0x000000e415157220 */ /* 0x008fd40000410000 */
        /* <DEDUP_REMOVED lines=8> */
.L_x_27425:
        /* <DEDUP_REMOVED lines=12> */
.L_x_27428:
[----:B------:R-:W-:-:S07]  /*2ef0*/  IMAD.MOV.U32 R13, RZ, RZ, R8 ;  /* 0x000000ffff0d7224 */ /* 0x000fce00078e0008 */
.L_x_27429:
[----:B------:R-:W-:Y:S05]  /*2f00*/  BSYNC B2 ;  /* 0x0000000000027941 */ /* 0x000fea0003800000 */
.L_x_27427:
        /* <DEDUP_REMOVED lines=16> */
.L_x_27433:
[----:B------:R-:W-:Y:S05]  /*3010*/  BSYNC B3 ;  /* 0x0000000000037941 */ /* 0x000fea0003800000 */
.L_x_27432:
        /* <DEDUP_REMOVED lines=44> */
.L_x_27431:
[----:B------:R-:W-:Y:S05]  /*32e0*/  BSYNC B2 ;  /* 0x0000000000027941 */ /* 0x000fea0003800000 */
.L_x_27430:
        /* <DEDUP_REMOVED lines=9> */
.L_x_27426:
        /* <DEDUP_REMOVED lines=12> */
.L_x_27435:
[----:B------:R-:W-:-:S07]  /*3440*/  IMAD.MOV.U32 R21, RZ, RZ, R8 ;  /* 0x000000ffff157224 */ /* 0x000fce00078e0008 */
.L_x_27436:
[----:B------:R-:W-:Y:S05]  /*3450*/  BSYNC B2 ;  /* 0x0000000000027941 */ /* 0x000fea0003800000 */
.L_x_27434:
        /* <DEDUP_REMOVED lines=16> */
.L_x_27440:
[----:B------:R-:W-:Y:S05]  /*3560*/  BSYNC B3 ;  /* 0x0000000000037941 */ /* 0x000fea0003800000 */
.L_x_27439:
        /* <DEDUP_REMOVED lines=44> */
.L_x_27438:
[----:B------:R-:W-:Y:S05]  /*3830*/  BSYNC B2 ;  /* 0x0000000000027941 */ /* 0x000fea0003800000 */
.L_x_27437:
        /* <DEDUP_REMOVED lines=14> */
.L_x_27441:
        /* <DEDUP_REMOVED lines=12> */
.L_x_27444:
[----:B------:R-:W-:-:S07]  /*39e0*/  MOV R11, R8 ;  /* 0x00000008000b7202 */ /* 0x000fce0000000f00 */
.L_x_27445:
[----:B------:R-:W-:Y:S05]  /*39f0*/  BSYNC B2 ;  /* 0x0000000000027941 */ /* 0x000fea0003800000 */
.L_x_27443:
        /* <DEDUP_REMOVED lines=16> */
.L_x_27449:
[----:B------:R-:W-:Y:S05]  /*3b00*/  BSYNC B3 ;  /* 0x0000000000037941 */ /* 0x000fea0003800000 */
.L_x_27448:
        /* <DEDUP_REMOVED lines=44> */
.L_x_27447:
[----:B------:R-:W-:Y:S05]  /*3dd0*/  BSYNC B2 ;  /* 0x0000000000027941 */ /* 0x000fea0003800000 */
.L_x_27446:
        /* <DEDUP_REMOVED lines=9> */
[----:B------:R-:W-:Y:S01]  /*3e70*/  @P0 FADD.FTZ R101, R89, R101 ;  /* 0x0000006559650221 */ /* 0x000fe20000010000 */
[----:B------:R-:W-:-:S07]  /*3e80*/  PRMT R14, R11, 0x7610, R14 ;  /* 0x000076100b0e7816 */ /* 0x000fce000000000e */
.L_x_27442:
        /* <DEDUP_REMOVED lines=12> */
.L_x_27451:
[----:B------:R-:W-:-:S07]  /*3f50*/  MOV R11, R8 ;  /* 0x00000008000b7202 */ /* 0x000fce0000000f00 */
.L_x_27452:
[----:B------:R-:W-:Y:S05]  /*3f60*/  BSYNC B2 ;  /* 0x0000000000027941 */ /* 0x000fea0003800000 */
.L_x_27450:
        /* <DEDUP_REMOVED lines=16> */
.L_x_27456:
[----:B------:R-:W-:Y:S05]  /*4070*/  BSYNC B3 ;  /* 0x0000000000037941 */ /* 0x000fea0003800000 */
.L_x_27455:
        /* <DEDUP_REMOVED lines=44> */
.L_x_27454:
[----:B------:R-:W-:Y:S05]  /*4340*/  BSYNC B2 ;  /* 0x0000000000027941 */ /* 0x000fea0003800000 */
.L_x_27453:
        /* <DEDUP_REMOVED lines=15> */
.L_x_27457:
        /* <DEDUP_REMOVED lines=12> */
.L_x_27460:
[----:B------:R-:W-:-:S07]  /*4500*/  IMAD.MOV.U32 R15, RZ, RZ, R8 ;  /* 0x000000ffff0f7224 */ /* 0x000fce00078e0008 */
.L_x_27461:
[----:B------:R-:W-:Y:S05]  /*4510*/  BSYNC B2 ;  /* 0x0000000000027941 */ /* 0x000fea0003800000 */
.L_x_27459:
        /* <DEDUP_REMOVED lines=16> */
.L_x_27465:
[----:B------:R-:W-:Y:S05]  /*4620*/  BSYNC B3 ;  /* 0x0000000000037941 */ /* 0x000fea0003800000 */
.L_x_27464:
        /* <DEDUP_REMOVED lines=44> */
.L_x_27463:
[----:B------:R-:W-:Y:S05]  /*48f0*/  BSYNC B2 ;  /* 0x0000000000027941 */ /* 0x000fea0003800000 */
.L_x_27462:
        /* <DEDUP_REMOVED lines=9> */
.L_x_27458:
        /* <DEDUP_REMOVED lines=12> */
.L_x_27467:
[----:B------:R-:W-:-:S07]  /*4a50*/  IMAD.MOV.U32 R21, RZ, RZ, R8 ;  /* 0x000000ffff157224 */ /* 0x000fce00078e0008 */
.L_x_27468:
[----:B------:R-:W-:Y:S05]  /*4a60*/  BSYNC B2 ;  /* 0x0000000000027941 */ /* 0x000fea0003800000 */
.L_x_27466:
        /* <DEDUP_REMOVED lines=16> */
.L_x_27472:
[----:B------:R-:W-:Y:S05]  /*4b70*/  BSYNC B3 ;  /* 0x0000000000037941 */ /* 0x000fea0003800000 */
.L_x_27471:
        /* <DEDUP_REMOVED lines=44> */
.L_x_27470:
[----:B------:R-:W-:Y:S05]  /*4e40*/  BSYNC B2 ;  /* 0x0000000000027941 */ /* 0x000fea0003800000 */
.L_x_27469:
        /* <DEDUP_REMOVED lines=14> */
.L_x_27473:
        /* <DEDUP_REMOVED lines=12> */
.L_x_27476:
[----:B------:R-:W-:-:S07]  /*4ff0*/  MOV R11, R8 ;  /* 0x00000008000b7202 */ /* 0x000fce0000000f00 */
.L_x_27477:
[----:B------:R-:W-:Y:S05]  /*5000*/  BSYNC B2 ;  /* 0x0000000000027941 */ /* 0x000fea0003800000 */
.L_x_27475:
        /* <DEDUP_REMOVED lines=16> */
.L_x_27481:
[----:B------:R-:W-:Y:S05]  /*5110*/  BSYNC B3 ;  /* 0x0000000000037941 */ /* 0x000fea0003800000 */
.L_x_27480:
        /* <DEDUP_REMOVED lines=44> */
.L_x_27479:
[----:B------:R-:W-:Y:S05]  /*53e0*/  BSYNC B2 ;  /* 0x0000000000027941 */ /* 0x000fea0003800000 */
.L_x_27478:
        /* <DEDUP_REMOVED lines=10> */
[----:B-12---:R-:W-:-:S07]  /*5490*/  PRMT R16, R11, 0x7610, R16 ;  /* 0x000076100b107816 */ /* 0x006fce0000000010 */
.L_x_27474:
        /* <DEDUP_REMOVED lines=12> */
.L_x_27483:
[----:B------:R-:W-:-:S07]  /*5560*/  MOV R11, R8 ;  /* 0x00000008000b7202 */ /* 0x000fce0000000f00 */
.L_x_27484:
[----:B------:R-:W-:Y:S05]  /*5570*/  BSYNC B2 ;  /* 0x0000000000027941 */ /* 0x000fea0003800000 */
.L_x_27482:
        /* <DEDUP_REMOVED lines=16> */
.L_x_27488:
[----:B------:R-:W-:Y:S05]  /*5680*/  BSYNC B3 ;  /* 0x0000000000037941 */ /* 0x000fea0003800000 */
.L_x_27487:
        /* <DEDUP_REMOVED lines=44> */
.L_x_27486:
[----:B------:R-:W-:Y:S05]  /*5950*/  BSYNC B2 ;  /* 0x0000000000027941 */ /* 0x000fea0003800000 */
.L_x_27485:
        /* <DEDUP_REMOVED lines=15> */
.L_x_27489:
[C---:B------:R-:W-:Y:S01]  /*5a50*/  ISETP.NE.AND P3, PT, R21.reuse, 0x1, PT ;  /* 0x000000011500780c */ /* 0x040fe20003f65270 */
[----:B------:R-:W-:Y:S01]  /*5a60*/  BSSY B2, `(.L_x_27491) ;  /* 0x000000c000027945 */ /* 0x000fe20003800000 */
[----:B------:R-:W-:-:S11]  /*5a70*/  VIADD R105, R21, 0x1 ;  /* 0x0000000115697836 */ /* 0x000fd60000000000 */
[----:B------:R-:W-:Y:S05]  /*5a80*/  @!P3 BRA `(.L_x_27492) ;  /* 0x000000000020b947 */ /* 0x000fea0003800000 */
[----:B------:R-:W-:Y:S01]  /*5a90*/  ISETP.NE.AND P3, PT, R21, 0x2, PT ;  /* 0x000000021500780c */ /* 0x000fe20003f65270 */
[----:B-12---:R-:W-:-:S12]  /*5aa0*/  IMAD.MOV.U32 R17, RZ, RZ, R7 ;  /* 0x000000ffff117224 */ /* 0x006fd800078e0007 */
[----:B------:R-:W-:Y:S05]  /*5ab0*/  @!P3 BRA `(.L_x_27493) ;  /* 0x000000000018b947 */ /* 0x000fea0003800000 */
[----:B------:R-:W-:Y:S02]  /*5ac0*/  ISETP.NE.AND P3, PT, R21, 0x3, PT ;  /* 0x000000031500780c */ /* 0x000fe40003f65270 */
[----:B------:R-:W-:-:S11]  /*5ad0*/  MOV R17, R6 ;  /* 0x0000000600117202 */ /* 0x000fd60000000f00 */
[----:B------:R-:W-:Y:S05]  /*5ae0*/  @P3 BRA `(.L_x_27493) ;  /* 0x00000000000c3947 */ /* 0x000fea0003800000 */
[----:B------:R-:W-:Y:S01]  /*5af0*/  IMAD.MOV.U32 R17, RZ, RZ, R10 ;  /* 0x000000ffff117224 */ /* 0x000fe200078e000a */
[----:B------:R-:W-:Y:S06]  /*5b00*/  BRA `(.L_x_27493) ;  /* 0x0000000000047947 */ /* 0x000fec0003800000 */
.L_x_27492:
[----:B-12---:R-:W-:-:S07]  /*5b10*/  IMAD.MOV.U32 R17, RZ, RZ, R8 ;  /* 0x000000ffff117224 */ /* 0x006fce00078e0008 */
.L_x_27493:
[----:B------:R-:W-:Y:S05]  /*5b20*/  BSYNC B2 ;  /* 0x0000000000027941 */ /* 0x000fea0003800000 */
.L_x_27491:
        /* <DEDUP_REMOVED lines=16> */
.L_x_27497:
[----:B------:R-:W-:Y:S05]  /*5c30*/  BSYNC B3 ;  /* 0x0000000000037941 */ /* 0x000fea0003800000 */
.L_x_27496:
        /* <DEDUP_REMOVED lines=44> */
.L_x_27495:
[----:B------:R-:W-:Y:S05]  /*5f00*/  BSYNC B2 ;  /* 0x0000000000027941 */ /* 0x000fea0003800000 */
.L_x_27494:
        /* <DEDUP_REMOVED lines=9> */
.L_x_27490:
        /* <DEDUP_REMOVED lines=12> */
.L_x_27499:
[----:B------:R-:W-:-:S07]  /*6060*/  IMAD.MOV.U32 R21, RZ, RZ, R8 ;  /* 0x000000ffff157224 */ /* 0x000fce00078e0008 */
.L_x_27500:
[----:B------:R-:W-:Y:S05]  /*6070*/  BSYNC B2 ;  /* 0x0000000000027941 */ /* 0x000fea0003800000 */
.L_x_27498:
        /* <DEDUP_REMOVED lines=16> */
.L_x_27504:
[----:B------:R-:W-:Y:S05]  /*6180*/  BSYNC B3 ;  /* 0x0000000000037941 */ /* 0x000fea0003800000 */
.L_x_27503:
        /* <DEDUP_REMOVED lines=44> */
.L_x_27502:
[----:B------:R-:W-:Y:S05]  /*6450*/  BSYNC B2 ;  /* 0x0000000000027941 */ /* 0x000fea0003800000 */
.L_x_27501:
        /* <DEDUP_REMOVED lines=12> */
.L_x_27505:
        /* <DEDUP_REMOVED lines=12> */
.L_x_27508:
[----:B------:R-:W-:-:S07]  /*65e0*/  MOV R11, R8 ;  /* 0x00000008000b7202 */ /* 0x000fce0000000f00 */
.L_x_27509:
[----:B------:R-:W-:Y:S05]  /*65f0*/  BSYNC B2 ;  /* 0x0000000000027941 */ /* 0x000fea0003800000 */
.L_x_27507:
        /* <DEDUP_REMOVED lines=16> */
.L_x_27513:
[----:B------:R-:W-:Y:S05]  /*6700*/  BSYNC B3 ;  /* 0x0000000000037941 */ /* 0x000fea0003800000 */
.L_x_27512:
        /* <DEDUP_REMOVED lines=44> */
.L_x_27511:
[----:B------:R-:W-:Y:S05]  /*69d0*/  BSYNC B2 ;  /* 0x0000000000027941 */ /* 0x000fea0003800000 */
.L_x_27510:
        /* <DEDUP_REMOVED lines=11> */
.L_x_27506:
        /* <DEDUP_REMOVED lines=12> */
.L_x_27515:
[----:B------:R-:W-:-:S07]  /*6b50*/  MOV R11, R8 ;  /* 0x00000008000b7202 */ /* 0x000fce0000000f00 */
.L_x_27516:
[----:B------:R-:W-:Y:S05]  /*6b60*/  BSYNC B2 ;  /* 0x0000000000027941 */ /* 0x000fea0003800000 */
.L_x_27514:
        /* <DEDUP_REMOVED lines=16> */
.L_x_27520:
[----:B------:R-:W-:Y:S05]  /*6c70*/  BSYNC B3 ;  /* 0x0000000000037941 */ /* 0x000fea0003800000 */
.L_x_27519:
        /* <DEDUP_REMOVED lines=44> */
.L_x_27518:
[----:B------:R-:W-:Y:S05]  /*6f40*/  BSYNC B2 ;  /* 0x0000000000027941 */ /* 0x000fea0003800000 */
.L_x_27517:
        /* <DEDUP_REMOVED lines=10> */
[----:B------:R-:W-:Y:S02]  /*6ff0*/  IMAD.MOV.U32 R22, RZ, RZ, R21 ;  /* 0x000000ffff167224 */ /* 0x000fe400078e0015 */
[----:B------:R-:W-:Y:S01]  /*7000*/  FADD.FTZ R106, R94, R106 ;  /* 0x0000006a5e6a7221 */ /* 0x000fe20000010000 */
[----:B------:R-:W-:Y:S06]  /*7010*/  BRA `(.L_x_27522) ;  /* 0x0000000400547947 */ /* 0x000fec0003800000 */
.L_x_27521:
        /* <DEDUP_REMOVED lines=12> */
.L_x_27524:
[----:B-12---:R-:W-:-:S07]  /*70e0*/  IMAD.MOV.U32 R19, RZ, RZ, R8 ;  /* 0x000000ffff137224 */ /* 0x006fce00078e0008 */
.L_x_27525:
[----:B------:R-:W-:Y:S05]  /*70f0*/  BSYNC B2 ;  /* 0x0000000000027941 */ /* 0x000fea0003800000 */
.L_x_27523:
        /* <DEDUP_REMOVED lines=16> */
.L_x_27529:
[----:B------:R-:W-:Y:S05]  /*7200*/  BSYNC B3 ;  /* 0x0000000000037941 */ /* 0x000fea0003800000 */
.L_x_27528:
        /* <DEDUP_REMOVED lines=44> */
.L_x_27527:
[----:B------:R-:W-:Y:S05]  /*74d0*/  BSYNC B2 ;  /* 0x0000000000027941 */ /* 0x000fea0003800000 */
.L_x_27526:
        /* <DEDUP_REMOVED lines=9> */
.L_x_27522:
        /* <DEDUP_REMOVED lines=12> */
.L_x_27531:
[----:B------:R-:W-:-:S07]  /*7630*/  IMAD.MOV.U32 R21, RZ, RZ, R8 ;  /* 0x000000ffff157224 */ /* 0x000fce00078e0008 */
.L_x_27532:
[----:B------:R-:W-:Y:S05]  /*7640*/  BSYNC B2 ;  /* 0x0000000000027941 */ /* 0x000fea0003800000 */
.L_x_27530:
        /* <DEDUP_REMOVED lines=16> */
.L_x_27536:
[----:B------:R-:W-:Y:S05]  /*7750*/  BSYNC B3 ;  /* 0x0000000000037941 */ /* 0x000fea0003800000 */
.L_x_27535:
        /* <DEDUP_REMOVED lines=44> */
.L_x_27534:
[----:B------:R-:W-:Y:S05]  /*7a20*/  BSYNC B2 ;  /* 0x0000000000027941 */ /* 0x000fea0003800000 */
.L_x_27533:
        /* <DEDUP_REMOVED lines=12> */
.L_x_27537:
        /* <DEDUP_REMOVED lines=12> */
.L_x_27540:
[----:B------:R-:W-:-:S07]  /*7bb0*/  MOV R22, R8 ;  /* 0x0000000800167202 */ /* 0x000fce0000000f00 */
.L_x_27541:
[----:B------:R-:W-:Y:S05]  /*7bc0*/  BSYNC B2 ;  /* 0x0000000000027941 */ /* 0x000fea0003800000 */
.L_x_27539:
        /* <DEDUP_REMOVED lines=16> */
.L_x_27545:
[----:B------:R-:W-:Y:S05]  /*7cd0*/  BSYNC B3 ;  /* 0x0000000000037941 */ /* 0x000fea0003800000 */
.L_x_27544:
        /* <DEDUP_REMOVED lines=43> */
.L_x_27543:
[----:B------:R-:W-:Y:S05]  /*7f90*/  BSYNC B2 ;  /* 0x0000000000027941 */ /* 0x000fea0003800000 */
.L_x_27542:
        /* <DEDUP_REMOVED lines=10> */
.L_x_27538:
        /* <DEDUP_REMOVED lines=11> */
[----:B------:R-:W-:Y:S02]  /*80f0*/  SEL R182, RZ, 0x1, P6 ;  /* 0x00000001ffb67807 */ /* 0x000fe40003000000 */
[----:B------:R-:W-:-:S02]  /*8100*/  SEL R21, RZ, 0x1, P0 ;  /* 0x00000001ff157807 */ /* 0x000fc40000000000 */
[----:B------:R-:W-:Y:S01]  /*8110*/  LOP3.LUT R22, R181, R183, R22, 0xfe, !PT ;  /* 0x000000b7b5167212 */ /* 0x000fe200078efe16 */
[----:B------:R-:W-:Y:S01]  /*8120*/  IMAD.WIDE.U32 R182, R182, 0x10000, RZ ;  /* 0x00010000b6b67825 */ /* 0x000fe200078e00ff */
[----:B------:R-:W-:-:S03]  /*8130*/  LOP3.LUT P2, RZ, R0, 0x10, RZ, 0xc0, !PT ;  /* 0x0000001000ff7812 */ /* 0x000fc6000784c0ff */
[----:B------:R-:W-:-:S03]  /*8140*/  IMAD.WIDE.U32 R228, R21, 0x100, RZ ;  /* 0x0000010015e47825 */ /* 0x000fc600078e00ff */
[----:B------:R-:W-:Y:S02]  /*8150*/  LOP3.LUT R21, R228, R180, R182, 0xfe, !PT ;  /* 0x000000b4e4157212 */ /* 0x000fe400078efeb6 */
[----:B------:R-:W-:Y:S02]  /*8160*/  LOP3.LUT R183, R229, R22, R183, 0xfe, !PT ;  /* 0x00000016e5b77212 */ /* 0x000fe400078efeb7 */
[C---:B------:R-:W-:Y:S02]  /*8170*/  LEA R180, P0, R12.reuse, UR28, 0x5 ;  /* 0x0000001c0cb47c11 */ /* 0x040fe4000f8028ff */
[----:B------:R-:W-:Y:S02]  /*8180*/  SEL R22, RZ, 0x1, P2 ;  /* 0x00000001ff167807 */ /* 0x000fe40001000000 */
[C---:B------:R-:W-:Y:S02]  /*8190*/  LEA.HI.X R181, R12.reuse, UR29, RZ, 0x5, P0 ;  /* 0x0000001d0cb57c11 */ /* 0x040fe400080f2cff */
        /* <DEDUP_REMOVED lines=29> */
.L_x_27546:
[----:B------:R-:W-:-:S07]  /*8370*/  VIADD R21, R12, 0x20 ;  /* 0x000000200c157836 */ /* 0x000fce0000000000 */
.L_x_27417:
[----:B------:R-:W-:Y:S05]  /*8380*/  BSYNC B1 ;  /* 0x0000000000017941 */ /* 0x000fea0003800000 */
.L_x_27416:
[----:B------:R-:W-:Y:S01]  /*8390*/  LOP3.LUT P0, RZ, R0, 0x4000, RZ, 0xc0, !PT ;  /* 0x0000400000ff7812 */ /* 0x000fe2000780c0ff */
[----:B------:R-:W-:-:S12]  /*83a0*/  BSSY B1, `(.L_x_27547) ;  /* 0x00005c5000017945 */ /* 0x000fd80003800000 */
[----:B------:R-:W-:Y:S05]  /*83b0*/  @!P0 BRA `(.L_x_27548) ;  /* 0x0000005c000c8947 */ /* 0x000fea0003800000 */
[----:B------:R-:W4:Y:S01]  /*83c0*/  LDC.64 R108, c[0x0][0x228] ;  /* 0x00008a00ff6c7b82 */ /* 0x000f220000000a00 */
[----:B------:R-:W-:-:S04]  /*83d0*/  ISETP.NE.U32.AND P0, PT, RZ, UR26, PT ;  /* 0x0000001aff007c0c */ /* 0x000fc8000bf05070 */
[----:B------:R-:W-:-:S03]  /*83e0*/  ISETP.NE.AND.EX P0, PT, RZ, UR27, PT, P0 ;  /* 0x0000001bff007c0c */ /* 0x000fc6000bf05300 */
[----:B------:R-:W0:Y:S10]  /*83f0*/  LDC.64 R114, c[0x0][0x220] ;  /* 0x00008800ff727b82 */ /* 0x000e340000000a00 */
[----:B------:R-:W-:-:S04]  /*8400*/  @P0 LEA R110, P1, R21, UR26, 0x5 ;  /* 0x0000001a156e0c11 */ /* 0x000fc8000f8228ff */
[----:B------:R-:W-:Y:S02]  /*8410*/  @P0 LEA.HI.X R111, R21, UR27, RZ, 0x5, P1 ;  /* 0x0000001b156f0c11 */ /* 0x000fe400088f2cff */
[----:B----4-:R-:W-:-:S03]  /*8420*/  ISETP.NE.U32.AND P1, PT, R108, RZ, PT ;  /* 0x000000ff6c00720c */ /* 0x010fc60003f25070 */
[----:B------:R-:W5:Y:S01]  /*8430*/  @P0 LDG.E.128 R88, desc[UR8][R110.64] ;  /* 0x000000086e580981 */ /* 0x000f62000c1e1d00 */
[----:B------:R-:W-:-:S03]  /*8440*/  ISETP.NE.AND.EX P1, PT, R109, RZ, PT, P1 ;  /* 0x000000ff6d00720c */ /* 0x000fc60003f25310 */
[----:B------:R0:W5:Y:S10]  /*8450*/  @P0 LDG.E.128 R92, desc[UR8][R110.64+0x10] ;  /* 0x000010086e5c0981 */ /* 0x000174000c1e1d00 */
[----:B------:R-:W-:-:S04]  /*8460*/  @P1 LEA R112, P2, R21, R108, 0x4 ;  /* 0x0000006c15701211 */ /* 0x000fc800078420ff */
[----:B------:R-:W-:Y:S02]  /*8470*/  @P1 LEA.HI.X R113, R21, R109, RZ, 0x4, P2 ;  /* 0x0000006d15711211 */ /* 0x000fe400010f24ff */
[----:B------:R-:W-:Y:S01]  /*8480*/  ISETP.NE.AND P2, PT, R11, 0x1, PT ;  /* 0x000000010b00780c */ /* 0x000fe20003f45270 */
[----:B0-----:R-:W-:Y:S01]  /*8490*/  IMAD.WIDE.U32 R110, R21, 0x10, R114 ;  /* 0x00000010156e7825 */ /* 0x001fe200078e0072 */
[----:B------:R-:W-:Y:S01]  /*84a0*/  BSSY B2, `(.L_x_27549) ;  /* 0x000000e000027945 */ /* 0x000fe20003800000 */
[----:B------:R-:W5:Y:S04]  /*84b0*/  @P1 LDG.E.128 R96, desc[UR8][R112.64] ;  /* 0x0000000870601981 */ /* 0x000f68000c1e1d00 */
[----:B------:R0:W5:Y:S02]  /*84c0*/  LDG.E.128 R112, desc[UR8][R110.64] ;  /* 0x000000086e707981 */ /* 0x000164000c1e1d00 */
[----:B0-----:R-:W-:-:S04]  /*84d0*/  VIADD R110, R11, 0x1 ;  /* 0x000000010b6e7836 */ /* 0x001fc80000000000 */
        /* <DEDUP_REMOVED lines=9> */
.L_x_27550:
[----:B------:R-:W-:-:S07]  /*8570*/  IMAD.MOV.U32 R22, RZ, RZ, R8 ;  /* 0x000000ffff167224 */ /* 0x000fce00078e0008 */
.L_x_27551:
[----:B------:R-:W-:Y:S05]  /*8580*/  BSYNC B2 ;  /* 0x0000000000027941 */ /* 0x000fea0003800000 */
.L_x_27549:
        /* <DEDUP_REMOVED lines=16> */
.L_x_27555:
[----:B------:R-:W-:Y:S05]  /*8690*/  BSYNC B3 ;  /* 0x0000000000037941 */ /* 0x000fea0003800000 */
.L_x_27554:
        /* <DEDUP_REMOVED lines=41> */
[----:B------:R-:W-:Y:S01]  /*8930*/  LOP3.LUT R6, R111, UR35, R6, 0x96, !PT ;  /* 0x000000236f067c12 */ /* 0x000fe2000f8e9606 */
[----:B------:R-:W-:-:S07]  /*8940*/  IMAD.MOV.U32 R110, RZ, RZ, RZ ;  /* 0x000000ffff6e7224 */ /* 0x000fce00078e00ff */
.L_x_27553:
[----:B------:R-:W-:Y:S05]  /*8950*/  BSYNC B2 ;  /* 0x0000000000027941 */ /* 0x000fea0003800000 */
.L_x_27552:
[----:B------:R-:W0:Y:S01]  /*8960*/  LDC R230, c[0x0][0x294] ;  /* 0x0000a500ffe67b82 */ /* 0x000e220000000800 */
[----:B------:R-:W-:Y:S01]  /*8970*/  HFMA2.MMA R228, -RZ, RZ, 0.1171875, 0 ;  /* 0x2f800000ffe47435 */ /* 0x000fe200000001ff */
[----:B------:R-:W-:Y:S01]  /*8980*/  I2FP.F32.U32 R11, R22 ;  /* 0x00000016000b7245 */ /* 0x000fe20000201000 */
[----:B-----5:R-:W-:Y:S01]  /*8990*/  IMAD.U32 R22, R112, 0x10000, RZ ;  /* 0x0001000070167824 */ /* 0x020fe200078e00ff */
[----:B------:R-:W-:Y:S02]  /*89a0*/  ISETP.NE.U32.AND P2, PT, R108, RZ, PT ;  /* 0x000000ff6c00720c */ /* 0x000fe40003f45070 */
[----:B------:R-:W-:Y:S02]  /*89b0*/  LOP3.LUT R0, R0, 0xffffffef, RZ, 0xc0, !PT ;  /* 0xffffffef00007812 */ /* 0x000fe400078ec0ff */
[----:B------:R-:W4:Y:S01]  /*89c0*/  LDC R229, c[0x0][0x298] ;  /* 0x0000a600ffe57b82 */ /* 0x000f220000000800 */
[----:B------:R-:W-:Y:S02]  /*89d0*/  ISETP.NE.AND.EX P2, PT, R109, RZ, PT, P2 ;  /* 0x000000ff6d00720c */ /* 0x000fe40003f45320 */
[----:B------:R-:W-:-:S05]  /*89e0*/  FFMA.FTZ R11, R11, R228, 1.1641532182693481445e-10 ;  /* 0x2f0000000b0b7423 */ /* 0x000fca00000100e4 */
[----:B0-----:R-:W-:Y:S02]  /*89f0*/  FSETP.GTU.FTZ.AND P3, PT, R11, R230, PT ;  /* 0x000000e60b00720b */ /* 0x001fe40003f7c000 */
[----:B------:R-:W-:Y:S01]  /*8a00*/  PRMT R11, R112, 0x7632, R11 ;  /* 0x00007632700b7816 */ /* 0x000fe2000000000b */
[----:B----4-:R-:W-:-:S10]  /*8a10*/  FMUL.FTZ R22, R22, R229 ;  /* 0x000000e516167220 */ /* 0x010fd40000410000 */
        /* <DEDUP_REMOVED lines=8> */
.L_x_27556:
        /* <DEDUP_REMOVED lines=12> */
.L_x_27559:
[----:B------:R-:W-:-:S07]  /*8b60*/  MOV R13, R8 ;  /* 0x00000008000d7202 */ /* 0x000fce0000000f00 */
.L_x_27560:
[----:B------:R-:W-:Y:S05]  /*8b70*/  BSYNC B2 ;  /* 0x0000000000027941 */ /* 0x000fea0003800000 */
.L_x_27558:
        /* <DEDUP_REMOVED lines=16> */
.L_x_27564:
[----:B------:R-:W-:Y:S05]  /*8c80*/  BSYNC B3 ;  /* 0x0000000000037941 */ /* 0x000fea0003800000 */
.L_x_27563:
        /* <DEDUP_REMOVED lines=8> */
[----:B---3--:R-:W-:Y:S01]  /*8d10*/  IMAD.WIDE.U32 R180, R8, -0x2daee0ad, RZ ;  /* 0xd2511f5308b47825 */ /* 0x008fe200078e00ff */
        /* <DEDUP_REMOVED lines=35> */
.L_x_27562:
[----:B------:R-:W-:Y:S05]  /*8f50*/  BSYNC B2 ;  /* 0x0000000000027941 */ /* 0x000fea0003800000 */
.L_x_27561:
        /* <DEDUP_REMOVED lines=9> */
.L_x_27557:
        /* <DEDUP_REMOVED lines=12> */
.L_x_27566:
[----:B------:R-:W-:-:S07]  /*90b0*/  MOV R22, R8 ;  /* 0x0000000800167202 */ /* 0x000fce0000000f00 */
.L_x_27567:
[----:B------:R-:W-:Y:S05]  /*90c0*/  BSYNC B2 ;  /* 0x0000000000027941 */ /* 0x000fea0003800000 */
.L_x_27565:
        /* <DEDUP_REMOVED lines=16> */
.L_x_27571:
[----:B------:R-:W-:Y:S05]  /*91d0*/  BSYNC B3 ;  /* 0x0000000000037941 */ /* 0x000fea0003800000 */
.L_x_27570:
        /* <DEDUP_REMOVED lines=44> */
.L_x_27569:
[----:B------:R-:W-:Y:S05]  /*94a0*/  BSYNC B2 ;  /* 0x0000000000027941 */ /* 0x000fea0003800000 */
.L_x_27568:
        /* <DEDUP_REMOVED lines=14> */
.L_x_27572:
        /* <DEDUP_REMOVED lines=12> */
.L_x_27575:
[----:B------:R-:W-:-:S07]  /*9650*/  IMAD.MOV.U32 R11, RZ, RZ, R8 ;  /* 0x000000ffff0b7224 */ /* 0x000fce00078e0008 */
.L_x_27576:
[----:B------:R-:W-:Y:S05]  /*9660*/  BSYNC B2 ;  /* 0x0000000000027941 */ /* 0x000fea0003800000 */
.L_x_27574:
        /* <DEDUP_REMOVED lines=16> */
.L_x_27580:
[----:B------:R-:W-:Y:S05]  /*9770*/  BSYNC B3 ;  /* 0x0000000000037941 */ /* 0x000fea0003800000 */
.L_x_27579:
        /* <DEDUP_REMOVED lines=44> */
.L_x_27578:
[----:B------:R-:W-:Y:S05]  /*9a40*/  BSYNC B2 ;  /* 0x0000000000027941 */ /* 0x000fea0003800000 */
.L_x_27577:
        /* <DEDUP_REMOVED lines=11> */
.L_x_27573:
        /* <DEDUP_REMOVED lines=12> */
.L_x_27582:
[----:B------:R-:W-:-:S07]  /*9bc0*/  IMAD.MOV.U32 R11, RZ, RZ, R8 ;  /* 0x000000ffff0b7224 */ /* 0x000fce00078e0008 */
.L_x_27583:
[----:B------:R-:W-:Y:S05]  /*9bd0*/  BSYNC B2 ;  /* 0x0000000000027941 */ /* 0x000fea0003800000 */
.L_x_27581:
        /* <DEDUP_REMOVED lines=16> */
.L_x_27587:
[----:B------:R-:W-:Y:S05]  /*9ce0*/  BSYNC B3 ;  /* 0x0000000000037941 */ /* 0x000fea0003800000 */
.L_x_27586:
        /* <DEDUP_REMOVED lines=44> */
.L_x_27585:
[----:B------:R-:W-:Y:S05]  /*9fb0*/  BSYNC B2 ;  /* 0x0000000000027941 */ /* 0x000fea0003800000 */
.L_x_27584:
        /* <DEDUP_REMOVED lines=12> */
[----:B------:R-:W-:Y:S02]  /*a080*/  IMAD.MOV.U32 R111, RZ, RZ, R22 ;  /* 0x000000ffff6f7224 */ /* 0x000fe400078e0016 */
[----:B------:R-:W-:Y:S01]  /*a090*/  FADD.FTZ R110, R90, R110 ;  /* 0x0000006e5a6e7221 */ /* 0x000fe20000010000 */
[----:B------:R-:W-:Y:S06]  /*a0a0*/  BRA `(.L_x_27589) ;  /* 0x0000000400547947 */ /* 0x000fec0003800000 */
.L_x_27588:
        /* <DEDUP_REMOVED lines=12> */
.L_x_27591:
[----:B------:R-:W-:-:S07]  /*a170*/  MOV R15, R8 ;  /* 0x00000008000f7202 */ /* 0x000fce0000000f00 */
.L_x_27592:
[----:B------:R-:W-:Y:S05]  /*a180*/  BSYNC B2 ;  /* 0x0000000000027941 */ /* 0x000fea0003800000 */
.L_x_27590:
        /* <DEDUP_REMOVED lines=16> */
.L_x_27596:
[----:B------:R-:W-:Y:S05]  /*a290*/  BSYNC B3 ;  /* 0x0000000000037941 */ /* 0x000fea0003800000 */
.L_x_27595:
        /* <DEDUP_REMOVED lines=44> */
.L_x_27594:
[----:B------:R-:W-:Y:S05]  /*a560*/  BSYNC B2 ;  /* 0x0000000000027941 */ /* 0x000fea0003800000 */
.L_x_27593:
        /* <DEDUP_REMOVED lines=9> */
.L_x_27589:
        /* <DEDUP_REMOVED lines=12> */
.L_x_27598:
[----:B------:R-:W-:-:S07]  /*a6c0*/  MOV R22, R8 ;  /* 0x0000000800167202 */ /* 0x000fce0000000f00 */
.L_x_27599:
[----:B------:R-:W-:Y:S05]  /*a6d0*/  BSYNC B2 ;  /* 0x0000000000027941 */ /* 0x000fea0003800000 */
.L_x_27597:
        /* <DEDUP_REMOVED lines=16> */
.L_x_27603:
[----:B------:R-:W-:Y:S05]  /*a7e0*/  BSYNC B3 ;  /* 0x0000000000037941 */ /* 0x000fea0003800000 */
.L_x_27602:
        /* <DEDUP_REMOVED lines=44> */
.L_x_27601:
[----:B------:R-:W-:Y:S05]  /*aab0*/  BSYNC B2 ;  /* 0x0000000000027941 */ /* 0x000fea0003800000 */
.L_x_27600:
        /* <DEDUP_REMOVED lines=14> */
.L_x_27604:
        /* <DEDUP_REMOVED lines=12> */
.L_x_27607:
[----:B------:R-:W-:-:S07]  /*ac60*/  IMAD.MOV.U32 R11, RZ, RZ, R8 ;  /* 0x000000ffff0b7224 */ /* 0x000fce00078e0008 */
.L_x_27608:
[----:B------:R-:W-:Y:S05]  /*ac70*/  BSYNC B2 ;  /* 0x0000000000027941 */ /* 0x000fea0003800000 */
.L_x_27606:
        /* <DEDUP_REMOVED lines=16> */
.L_x_27612:
[----:B------:R-:W-:Y:S05]  /*ad80*/  BSYNC B3 ;  /* 0x0000000000037941 */ /* 0x000fea0003800000 */
.L_x_27611:
        /* <DEDUP_REMOVED lines=44> */
.L_x_27610:
[----:B------:R-:W-:Y:S05]  /*b050*/  BSYNC B2 ;  /* 0x0000000000027941 */ /* 0x000fea0003800000 */
.L_x_27609:
        /* <DEDUP_REMOVED lines=11> */
.L_x_27605:
        /* <DEDUP_REMOVED lines=12> */
.L_x_27614:
[----:B------:R-:W-:-:S07]  /*b1d0*/  IMAD.MOV.U32 R11, RZ, RZ, R8 ;  /* 0x000000ffff0b7224 */ /* 0x000fce00078e0008 */
.L_x_27615:
[----:B------:R-:W-:Y:S05]  /*b1e0*/  BSYNC B2 ;  /* 0x0000000000027941 */ /* 0x000fea0003800000 */
.L_x_27613:
        /* <DEDUP_REMOVED lines=16> */
.L_x_27619:
[----:B------:R-:W-:Y:S05]  /*b2f0*/  BSYNC B3 ;  /* 0x0000000000037941 */ /* 0x000fea0003800000 */
.L_x_27618:
        /* <DEDUP_REMOVED lines=44> */
.L_x_27617:
[----:B------:R-:W-:Y:S05]  /*b5c0*/  BSYNC B2 ;  /* 0x0000000000027941 */ /* 0x000fea0003800000 */
.L_x_27616:
        /* <DEDUP_REMOVED lines=15> */
.L_x_27620:
[C---:B------:R-:W-:Y:S01]  /*b6c0*/  ISETP.NE.AND P3, PT, R22.reuse, 0x1, PT ;  /* 0x000000011600780c */ /* 0x040fe20003f65270 */
[----:B------:R-:W-:Y:S01]  /*b6d0*/  BSSY B2, `(.L_x_27622) ;  /* 0x000000c000027945 */ /* 0x000fe20003800000 */
[----:B------:R-:W-:-:S11]  /*b6e0*/  IADD3 R113, R22, 0x1, RZ ;  /* 0x0000000116717810 */ /* 0x000fd60007ffe0ff */
[----:B------:R-:W-:Y:S05]  /*b6f0*/  @!P3 BRA `(.L_x_27623) ;  /* 0x000000000020b947 */ /* 0x000fea0003800000 */
[----:B------:R-:W-:Y:S01]  /*b700*/  ISETP.NE.AND P3, PT, R22, 0x2, PT ;  /* 0x000000021600780c */ /* 0x000fe20003f65270 */
[----:B-12---:R-:W-:-:S12]  /*b710*/  IMAD.MOV.U32 R17, RZ, RZ, R7 ;  /* 0x000000ffff117224 */ /* 0x006fd800078e0007 */
[----:B------:R-:W-:Y:S05]  /*b720*/  @!P3 BRA `(.L_x_27624) ;  /* 0x000000000018b947 */ /* 0x000fea0003800000 */
[----:B------:R-:W-:Y:S01]  /*b730*/  ISETP.NE.AND P3, PT, R22, 0x3, PT ;  /* 0x000000031600780c */ /* 0x000fe20003f65270 */
[----:B------:R-:W-:-:S12]  /*b740*/  IMAD.MOV.U32 R17, RZ, RZ, R6 ;  /* 0x000000ffff117224 */ /* 0x000fd800078e0006 */
[----:B------:R-:W-:Y:S05]  /*b750*/  @P3 BRA `(.L_x_27624) ;  /* 0x00000000000c3947 */ /* 0x000fea0003800000 */
[----:B------:R-:W-:Y:S01]  /*b760*/  IMAD.MOV.U32 R17, RZ, RZ, R10 ;  /* 0x000000ffff117224 */ /* 0x000fe200078e000a */
[----:B------:R-:W-:Y:S06]  /*b770*/  BRA `(.L_x_27624) ;  /* 0x0000000000047947 */ /* 0x000fec0003800000 */
.L_x_27623:
[----:B-12---:R-:W-:-:S07]  /*b780*/  MOV R17, R8 ;  /* 0x0000000800117202 */ /* 0x006fce0000000f00 */
.L_x_27624:
[----:B------:R-:W-:Y:S05]  /*b790*/  BSYNC B2 ;  /* 0x0000000000027941 */ /* 0x000fea0003800000 */
.L_x_27622:
        /* <DEDUP_REMOVED lines=16> */
.L_x_27628:
[----:B------:R-:W-:Y:S05]  /*b8a0*/  BSYNC B3 ;  /* 0x0000000000037941 */ /* 0x000fea0003800000 */
.L_x_27627:
[----:B------:R-:W-:Y:S01]  /*b8b0*/  LOP3.LUT R8, R6, UR11, R9, 0x96, !PT ;  /* 0x0000000b06087c12 */ /* 0x000fe2000f8e9609 */
[----:B------:R-:W-:-:S04]  /*b8c0*/  IMAD.HI.U32 R6, R5, -0x326172a9, RZ ;  /* 0xcd9e8d5705067827 */ /* 0x000fc800078e00ff */
[----:B------:R-:W-:Y:S01]  /*b8d0*/  IMAD R7, R5, -0x326172a9, RZ ;  /* 0xcd9e8d5705077824 */ /* 0x000fe200078e02ff */
[----:B------:R-:W-:Y:S01]  /*b8e0*/  LOP3.LUT R6, R6, UR10, R2, 0x96, !PT ;  /* 0x0000000a06067c12 */ /* 0x000fe2000f8e9602 */
[----:B---3--:R-:W-:-:S04]  /*b8f0*/  IMAD.WIDE.U32 R180, R8, -0x326172a9, RZ ;  /* 0xcd9e8d5708b47825 */ /* 0x008fc800078e00ff */
        /* <DEDUP_REMOVED lines=39> */
.L_x_27626:
[----:B------:R-:W-:Y:S05]  /*bb70*/  BSYNC B2 ;  /* 0x0000000000027941 */ /* 0x000fea0003800000 */
.L_x_27625:
        /* <DEDUP_REMOVED lines=9> */
.L_x_27621:
        /* <DEDUP_REMOVED lines=12> */
.L_x_27630:
[----:B------:R-:W-:-:S07]  /*bcd0*/  MOV R22, R8 ;  /* 0x0000000800167202 */ /* 0x000fce0000000f00 */
.L_x_27631:
[----:B------:R-:W-:Y:S05]  /*bce0*/  BSYNC B2 ;  /* 0x0000000000027941 */ /* 0x000fea0003800000 */
.L_x_27629:
        /* <DEDUP_REMOVED lines=16> */
.L_x_27635:
[----:B------:R-:W-:Y:S05]  /*bdf0*/  BSYNC B3 ;  /* 0x0000000000037941 */ /* 0x000fea0003800000 */
.L_x_27634:
        /* <DEDUP_REMOVED lines=44> */
.L_x_27633:
[----:B------:R-:W-:Y:S05]  /*c0c0*/  BSYNC B2 ;  /* 0x0000000000027941 */ /* 0x000fea0003800000 */
.L_x_27632:
[----:B------:R-:W-:Y:S01]  /*c0d0*/  I2FP.F32.U32 R22, R22 ;  /* 0x0000001600167245 */ /* 0x000fe20000201000 */
[----:B------:R-:W-:-:S04]  /*c0e0*/  IMAD.U32 R11, R11, 0x10000, RZ ;  /* 0x000100000b0b7824 */ /* 0x000fc800078e00ff */
[----:B------:R-:W-:Y:S01]  /*c0f0*/  FFMA.FTZ R22, R22, R228, 1.1641532182693481445e-10 ;  /* 0x2f00000016167423 */ /* 0x000fe200000100e4 */
[----:B------:R-:W-:-:S04]  /*c100*/  FMUL.FTZ R11, R11, R229 ;  /* 0x000000e50b0b7220 */ /* 0x000fc80000410000 */
[----:B------:R-:W-:-:S04]  /*c110*/  FSETP.GTU.FTZ.AND P3, PT, R22, R230, PT ;  /* 0x000000e61600720b */ /* 0x000fc80003f7c000 */
[----:B------:R-:W-:Y:S01]  /*c120*/  FSEL R113, R11, RZ, !P3 ;  /* 0x000000ff0b717208 */ /* 0x000fe20005800000 */
[----:B------:R-:W-:Y:S08]  /*c130*/  @P2 BRA `(.L_x_27636) ;  /* 0x0000000000142947 */ /* 0x000ff00003800000 */
[----:B---3--:R-:W-:Y:S01]  /*c140*/  MOV R180, R114 ;  /* 0x0000007200b47202 */ /* 0x008fe20000000f00 */
[----:B------:R-:W-:Y:S06]  /*c150*/  @!P0 BRA `(.L_x_27637) ;  /* 0x0000000400688947 */ /* 0x000fec0003800000 */
[----:B------:R-:W-:Y:S02]  /*c160*/  IMAD.MOV.U32 R180, RZ, RZ, R114 ;  /* 0x000000ffffb47224 */ /* 0x000fe400078e0072 */
[----:B------:R-:W-:Y:S01]  /*c170*/  FADD.FTZ R113, R93, R113 ;  /* 0x000000715d717221 */ /* 0x000fe20000010000 */
[----:B------:R-:W-:Y:S06]  /*c180*/  BRA `(.L_x_27637) ;  /* 0x00000004005c7947 */ /* 0x000fec0003800000 */
.L_x_27636:
[C---:B------:R-:W-:Y:S01]  /*c190*/  ISETP.NE.AND P4, PT, R114.reuse, 0x1, PT ;  /* 0x000000017200780c */ /* 0x040fe20003f85270 */
[----:B------:R-:W-:Y:S01]  /*c1a0*/  BSSY B2, `(.L_x_27638) ;  /* 0x000000c000027945 */ /* 0x000fe20003800000 */
[----:B---3--:R-:W-:-:S11]  /*c1b0*/  VIADD R180, R114, 0x1 ;  /* 0x0000000172b47836 */ /* 0x008fd60000000000 */
        /* <DEDUP_REMOVED lines=9> */
.L_x_27639:
[----:B------:R-:W-:-:S07]  /*c250*/  IMAD.MOV.U32 R11, RZ, RZ, R8 ;  /* 0x000000ffff0b7224 */ /* 0x000fce00078e0008 */
.L_x_27640:
[----:B------:R-:W-:Y:S05]  /*c260*/  BSYNC B2 ;  /* 0x0000000000027941 */ /* 0x000fea0003800000 */
.L_x_27638:
        /* <DEDUP_REMOVED lines=16> */
.L_x_27644:
[----:B------:R-:W-:Y:S05]  /*c370*/  BSYNC B3 ;  /* 0x0000000000037941 */ /* 0x000fea0003800000 */
.L_x_27643:
        /* <DEDUP_REMOVED lines=44> */
.L_x_27642:
[----:B------:R-:W-:Y:S05]  /*c640*/  BSYNC B2 ;  /* 0x0000000000027941 */ /* 0x000fea0003800000 */
.L_x_27641:
        /* <DEDUP_REMOVED lines=11> */
.L_x_27637:
        /* <DEDUP_REMOVED lines=12> */
.L_x_27646:
[----:B------:R-:W-:-:S07]  /*c7c0*/  IMAD.MOV.U32 R11, RZ, RZ, R8 ;  /* 0x000000ffff0b7224 */ /* 0x000fce00078e0008 */
.L_x_27647:
[----:B------:R-:W-:Y:S05]  /*c7d0*/  BSYNC B2 ;  /* 0x0000000000027941 */ /* 0x000fea0003800000 */
.L_x_27645:
        /* <DEDUP_REMOVED lines=16> */
.L_x_27651:
[----:B------:R-:W-:Y:S05]  /*c8e0*/  BSYNC B3 ;  /* 0x0000000000037941 */ /* 0x000fea0003800000 */
.L_x_27650:
        /* <DEDUP_REMOVED lines=44> */
.L_x_27649:
[----:B------:R-:W-:Y:S05]  /*cbb0*/  BSYNC B2 ;  /* 0x0000000000027941 */ /* 0x000fea0003800000 */
.L_x_27648:
        /* <DEDUP_REMOVED lines=10> */
[----:B------:R-:W-:Y:S02]  /*cc60*/  IMAD.MOV.U32 R115, RZ, RZ, R22 ;  /* 0x000000ffff737224 */ /* 0x000fe400078e0016 */
[----:B------:R-:W-:Y:S01]  /*cc70*/  FADD.FTZ R114, R94, R114 ;  /* 0x000000725e727221 */ /* 0x000fe20000010000 */
[----:B------:R-:W-:Y:S06]  /*cc80*/  BRA `(.L_x_27653) ;  /* 0x0000000400547947 */ /* 0x000fec0003800000 */
.L_x_27652:
        /* <DEDUP_REMOVED lines=12> */
.L_x_27655:
[----:B-12---:R-:W-:-:S07]  /*cd50*/  MOV R19, R8 ;  /* 0x0000000800137202 */ /* 0x006fce0000000f00 */
.L_x_27656:
[----:B------:R-:W-:Y:S05]  /*cd60*/  BSYNC B2 ;  /* 0x0000000000027941 */ /* 0x000fea0003800000 */
.L_x_27654:
        /* <DEDUP_REMOVED lines=16> */
.L_x_27660:
[----:B------:R-:W-:Y:S05]  /*ce70*/  BSYNC B3 ;  /* 0x0000000000037941 */ /* 0x000fea0003800000 */
.L_x_27659:
        /* <DEDUP_REMOVED lines=44> */
.L_x_27658:
[----:B------:R-:W-:Y:S05]  /*d140*/  BSYNC B2 ;  /* 0x0000000000027941 */ /* 0x000fea0003800000 */
.L_x_27657:
        /* <DEDUP_REMOVED lines=9> */
.L_x_27653:
        /* <DEDUP_REMOVED lines=12> */
.L_x_27662:
[----:B------:R-:W-:-:S07]  /*d2a0*/  MOV R22, R8 ;  /* 0x0000000800167202 */ /* 0x000fce0000000f00 */
.L_x_27663:
[----:B------:R-:W-:Y:S05]  /*d2b0*/  BSYNC B2 ;  /* 0x0000000000027941 */ /* 0x000fea0003800000 */
.L_x_27661:
        /* <DEDUP_REMOVED lines=16> */
.L_x_27667:
[----:B------:R-:W-:Y:S05]  /*d3c0*/  BSYNC B3 ;  /* 0x0000000000037941 */ /* 0x000fea0003800000 */
.L_x_27666:
        /* <DEDUP_REMOVED lines=44> */
.L_x_27665:
[----:B------:R-:W-:Y:S05]  /*d690*/  BSYNC B2 ;  /* 0x0000000000027941 */ /* 0x000fea0003800000 */
.L_x_27664:
        /* <DEDUP_REMOVED lines=12> */
.L_x_27668:
        /* <DEDUP_REMOVED lines=12> */
.L_x_27671:
[----:B------:R-:W-:-:S07]  /*d820*/  IMAD.MOV.U32 R20, RZ, RZ, R8 ;  /* 0x000000ffff147224 */ /* 0x000fce00078e0008 */
.L_x_27672:
[----:B------:R-:W-:Y:S05]  /*d830*/  BSYNC B2 ;  /* 0x0000000000027941 */ /* 0x000fea0003800000 */
.L_x_27670:
        /* <DEDUP_REMOVED lines=16> */
.L_x_27676:
[----:B------:R-:W-:Y:S05]  /*d940*/  BSYNC B3 ;  /* 0x0000000000037941 */ /* 0x000fea0003800000 */
.L_x_27675:
        /* <DEDUP_REMOVED lines=43> */
.L_x_27674:
[----:B------:R-:W-:Y:S05]  /*dc00*/  BSYNC B2 ;  /* 0x0000000000027941 */ /* 0x000fea0003800000 */
.L_x_27673:
        /* <DEDUP_REMOVED lines=10> */
.L_x_27669:
[----:B------:R-:W-:Y:S01]  /*dcb0*/  SEL R181, RZ, 0x10000, P4 ;  /* 0x00010000ffb57807 */ /* 0x000fe20002000000 */
[----:B------:R-:W-:Y:S01]  /*dcc0*/  IMAD.SHL.U32 R230, R21, 0x8, RZ ;  /* 0x0000000815e67824 */ /* 0x000fe200078e00ff */
        /* <DEDUP_REMOVED lines=17> */
[----:B------:R-:W-:Y:S02]  /*dde0*/  LEA R180, P0, R21, UR28, 0x5 ;  /* 0x0000001c15b47c11 */ /* 0x000fe4000f8028ff */
[----:B------:R-:W-:Y:S02]  /*ddf0*/  LOP3.LUT R183, R229, R181, R183, 0xfe, !PT ;  /* 0x000000b5e5b77212 */ /* 0x000fe400078efeb7 */
[----:B------:R-:W-:Y:S02]  /*de00*/  LEA.HI.X R181, R21, UR29, RZ, 0x5, P0 ;  /* 0x0000001d15b57c11 */ /* 0x000fe400080f2cff */
[----:B------:R-:W-:-:S03]  /*de10*/  SEL R182, RZ, 0x1, P2 ;  /* 0x00000001ffb67807 */ /* 0x000fc60001000000 */
[----:B------:R-:W-:Y:S01]  /*de20*/  STG.E.128 desc[UR8][R180.64], R108 ;  /* 0x0000006cb4007986 */ /* 0x000fe2000c101d08 */
[----:B------:R-:W-:Y:S02]  /*de30*/  LOP3.LUT R182, R22, R182, RZ, 0xfc, !PT ;  /* 0x000000b616b67212 */ /* 0x000fe400078efcff */
[----:B------:R-:W-:Y:S01]  /*de40*/  SHF.L.U64.HI R22, R21, 0x3, RZ ;  /* 0x0000000315167819 */ /* 0x000fe200000102ff */
        /* <DEDUP_REMOVED lines=25> */
.L_x_27677:
[----:B------:R-:W-:-:S07]  /*dfe0*/  VIADD R21, R21, 0x20 ;  /* 0x0000002015157836 */ /* 0x000fce0000000000 */
.L_x_27548:
[----:B------:R-:W-:Y:S05]  /*dff0*/  BSYNC B1 ;  /* 0x0000000000017941 */ /* 0x000fea0003800000 */
.L_x_27547:
        /* <DEDUP_REMOVED lines=20> */
[----:B0-----:R-:W-:-:S04]  /*e140*/  IADD3 R118, R11, 0x1, RZ ;  /* 0x000000010b767810 */ /* 0x001fc80007ffe0ff */
        /* <DEDUP_REMOVED lines=9> */
.L_x_27681:
[----:B------:R-:W-:-:S07]  /*e1e0*/  MOV R22, R8 ;  /* 0x0000000800167202 */ /* 0x000fce0000000f00 */
.L_x_27682:
[----:B------:R-:W-:Y:S05]  /*e1f0*/  BSYNC B2 ;  /* 0x0000000000027941 */ /* 0x000fea0003800000 */
.L_x_27680:
        /* <DEDUP_REMOVED lines=16> */
.L_x_27686:
[----:B------:R-:W-:Y:S05]  /*e300*/  BSYNC B3 ;  /* 0x0000000000037941 */ /* 0x000fea0003800000 */
.L_x_27685:
        /* <DEDUP_REMOVED lines=39> */
[----:B------:R-:W-:-:S03]  /*e580*/  IMAD.WIDE.U32 R118, R8, -0x326172a9, RZ ;  /* 0xcd9e8d5708767825 */ /* 0x000fc600078e00ff */
[----:B------:R-:W-:Y:S01]  /*e590*/  MOV R8, R118 ;  /* 0x0000007600087202 */ /* 0x000fe20000000f00 */
[----:B------:R-:W-:Y:S01]  /*e5a0*/  IMAD.MOV.U32 R118, RZ, RZ, RZ ;  /* 0x000000ffff767224 */ /* 0x000fe200078e00ff */
[----:B------:R-:W-:-:S07]  /*e5b0*/  LOP3.LUT R6, R119, UR35, R6, 0x96, !PT ;  /* 0x0000002377067c12 */ /* 0x000fce000f8e9606 */
.L_x_27684:
[----:B------:R-:W-:Y:S05]  /*e5c0*/  BSYNC B2 ;  /* 0x0000000000027941 */ /* 0x000fea0003800000 */
.L_x_27683:
[----:B------:R-:W0:Y:S01]  /*e5d0*/  LDC R230, c[0x0][0x294] ;  /* 0x0000a500ffe67b82 */ /* 0x000e220000000800 */
[----:B------:R-:W-:Y:S01]  /*e5e0*/  I2FP.F32.U32 R11, R22 ;  /* 0x00000016000b7245 */ /* 0x000fe20000201000 */
[----:B------:R-:W-:Y:S01]  /*e5f0*/  IMAD.MOV.U32 R228, RZ, RZ, 0x2f800000 ;  /* 0x2f800000ffe47424 */ /* 0x000fe200078e00ff */
[----:B------:R-:W-:Y:S02]  /*e600*/  ISETP.NE.U32.AND P2, PT, R116, RZ, PT ;  /* 0x000000ff7400720c */ /* 0x000fe40003f45070 */
[----:B-----5:R-:W-:Y:S01]  /*e610*/  SHF.L.U32 R22, R120, 0x10, RZ ;  /* 0x0000001078167819 */ /* 0x020fe200000006ff */
[----:B------:R-:W-:Y:S01]  /*e620*/  FFMA.FTZ R11, R11, R228, 1.1641532182693481445e-10 ;  /* 0x2f0000000b0b7423 */ /* 0x000fe200000100e4 */
[----:B------:R-:W-:Y:S01]  /*e630*/  ISETP.NE.AND.EX P2, PT, R117, RZ, PT, P2 ;  /* 0x000000ff7500720c */ /* 0x000fe20003f45320 */
[----:B------:R-:W4:Y:S01]  /*e640*/  LDC R229, c[0x0][0x298] ;  /* 0x0000a600ffe57b82 */ /* 0x000f220000000800 */
[----:B------:R-:W-:Y:S02]  /*e650*/  LOP3.LUT R0, R0, 0xffffffef, RZ, 0xc0, !PT ;  /* 0xffffffef00007812 */ /* 0x000fe400078ec0ff */
[----:B0-----:R-:W-:-:S02]  /*e660*/  FSETP.GTU.FTZ.AND P3, PT, R11, R230, PT ;  /* 0x000000e60b00720b */ /* 0x001fc40003f7c000 */
        /* <DEDUP_REMOVED lines=10> */
.L_x_27687:
        /* <DEDUP_REMOVED lines=12> */
.L_x_27690:
[----:B------:R-:W-:-:S07]  /*e7d0*/  IMAD.MOV.U32 R13, RZ, RZ, R8 ;  /* 0x000000ffff0d7224 */ /* 0x000fce00078e0008 */
.L_x_27691:
[----:B------:R-:W-:Y:S05]  /*e7e0*/  BSYNC B2 ;  /* 0x0000000000027941 */ /* 0x000fea0003800000 */
.L_x_27689:
        /* <DEDUP_REMOVED lines=16> */
.L_x_27695:
[----:B------:R-:W-:Y:S05]  /*e8f0*/  BSYNC B3 ;  /* 0x0000000000037941 */ /* 0x000fea0003800000 */
.L_x_27694:
        /* <DEDUP_REMOVED lines=44> */
.L_x_27693:
[----:B------:R-:W-:Y:S05]  /*ebc0*/  BSYNC B2 ;  /* 0x0000000000027941 */ /* 0x000fea0003800000 */
.L_x_27692:
        /* <DEDUP_REMOVED lines=9> */
.L_x_27688:
        /* <DEDUP_REMOVED lines=12> */
.L_x_27697:
[----:B------:R-:W-:-:S07]  /*ed20*/  IMAD.MOV.U32 R22, RZ, RZ, R8 ;  /* 0x000000ffff167224 */ /* 0x000fce00078e0008 */
.L_x_27698:
[----:B------:R-:W-:Y:S05]  /*ed30*/  BSYNC B2 ;  /* 0x0000000000027941 */ /* 0x000fea0003800000 */
.L_x_27696:
        /* <DEDUP_REMOVED lines=16> */
.L_x_27702:
[----:B------:R-:W-:Y:S05]  /*ee40*/  BSYNC B3 ;  /* 0x0000000000037941 */ /* 0x000fea0003800000 */
.L_x_27701:
        /* <DEDUP_REMOVED lines=44> */
.L_x_27700:
[----:B------:R-:W-:Y:S05]  /*f110*/  BSYNC B2 ;  /* 0x0000000000027941 */ /* 0x000fea0003800000 */
.L_x_27699:
        /* <DEDUP_REMOVED lines=14> */
.L_x_27703:
        /* <DEDUP_REMOVED lines=12> */
.L_x_27706:
[----:B------:R-:W-:-:S07]  /*f2c0*/  IMAD.MOV.U32 R11, RZ, RZ, R8 ;  /* 0x000000ffff0b7224 */ /* 0x000fce00078e0008 */
.L_x_27707:
[----:B------:R-:W-:Y:S05]  /*f2d0*/  BSYNC B2 ;  /* 0x0000000000027941 */ /* 0x000fea0003800000 */
.L_x_27705:
        /* <DEDUP_REMOVED lines=16> */
.L_x_27711:
[----:B------:R-:W-:Y:S05]  /*f3e0*/  BSYNC B3 ;  /* 0x0000000000037941 */ /* 0x000fea0003800000 */
.L_x_27710:
        /* <DEDUP_REMOVED lines=44> */
.L_x_27709:
[----:B------:R-:W-:Y:S05]  /*f6b0*/  BSYNC B2 ;  /* 0x0000000000027941 */ /* 0x000fea0003800000 */
.L_x_27708:
        /* <DEDUP_REMOVED lines=11> */
.L_x_27704:
        /* <DEDUP_REMOVED lines=12> */
.L_x_27713:
[----:B------:R-:W-:-:S07]  /*f830*/  MOV R11, R8 ;  /* 0x00000008000b7202 */ /* 0x000fce0000000f00 */
.L_x_27714:
[----:B------:R-:W-:Y:S05]  /*f840*/  BSYNC B2 ;  /* 0x0000000000027941 */ /* 0x000fea0003800000 */
.L_x_27712:
        /* <DEDUP_REMOVED lines=16> */
.L_x_27718:
[----:B------:R-:W-:Y:S05]  /*f950*/  BSYNC B3 ;  /* 0x0000000000037941 */ /* 0x000fea0003800000 */
.L_x_27717:
        /* <DEDUP_REMOVED lines=44> */
.L_x_27716:
[----:B------:R-:W-:Y:S05]  /*fc20*/  BSYNC B2 ;  /* 0x0000000000027941 */ /* 0x000fea0003800000 */
.L_x_27715:
        /* <DEDUP_REMOVED lines=15> */
.L_x_27719:
        /* <DEDUP_REMOVED lines=12> */
.L_x_27722:
[----:B------:R-:W-:-:S07]  /*fde0*/  MOV R15, R8 ;  /* 0x00000008000f7202 */ /* 0x000fce0000000f00 */
.L_x_27723:
[----:B------:R-:W-:Y:S05]  /*fdf0*/  BSYNC B2 ;  /* 0x0000000000027941 */ /* 0x000fea0003800000 */
.L_x_27721:
        /* <DEDUP_REMOVED lines=16> */
.L_x_27727:
[----:B------:R-:W-:Y:S05]  /*ff00*/  BSYNC B3 ;  /* 0x0000000000037941 */ /* 0x000fea0003800000 */
.L_x_27726:
        /* <DEDUP_REMOVED lines=44> */
.L_x_27725:
[----:B------:R-:W-:Y:S05]  /*101d0*/  BSYNC B2 ;  /* 0x0000000000027941 */ /* 0x000fea0003800000 */
.L_x_27724:
        /* <DEDUP_REMOVED lines=9> */
.L_x_27720:
        /* <DEDUP_REMOVED lines=12> */
.L_x_27729:
[----:B------:R-:W-:-:S07]  /*10330*/  IMAD.MOV.U32 R22, RZ, RZ, R8 ;  /* 0x000000ffff167224 */ /* 0x000fce00078e0008 */
.L_x_27730:
[----:B------:R-:W-:Y:S05]  /*10340*/  BSYNC B2 ;  /* 0x0000000000027941 */ /* 0x000fea0003800000 */
.L_x_27728:
        /* <DEDUP_REMOVED lines=16> */
.L_x_27734:
[----:B------:R-:W-:Y:S05]  /*10450*/  BSYNC B3 ;  /* 0x0000000000037941 */ /* 0x000fea0003800000 */
.L_x_27733:
        /* <DEDUP_REMOVED lines=44> */
.L_x_27732:
[----:B------:R-:W-:Y:S05]  /*10720*/  BSYNC B2 ;  /* 0x0000000000027941 */ /* 0x000fea0003800000 */
.L_x_27731:
        /* <DEDUP_REMOVED lines=14> */
.L_x_27735:
        /* <DEDUP_REMOVED lines=12> */
.L_x_27738:
[----:B------:R-:W-:-:S07]  /*108d0*/  IMAD.MOV.U32 R11, RZ, RZ, R8 ;  /* 0x000000ffff0b7224 */ /* 0x000fce00078e0008 */
.L_x_27739:
[----:B------:R-:W-:Y:S05]  /*108e0*/  BSYNC B2 ;  /* 0x0000000000027941 */ /* 0x000fea0003800000 */
.L_x_27737:
        /* <DEDUP_REMOVED lines=16> */
.L_x_27743:
[----:B------:R-:W-:Y:S05]  /*109f0*/  BSYNC B3 ;  /* 0x0000000000037941 */ /* 0x000fea0003800000 */
.L_x_27742:
        /* <DEDUP_REMOVED lines=44> */
.L_x_27741:
[----:B------:R-:W-:Y:S05]  /*10cc0*/  BSYNC B2 ;  /* 0x0000000000027941 */ /* 0x000fea0003800000 */
.L_x_27740:
        /* <DEDUP_REMOVED lines=9> */
[----:B------:R-:W-:Y:S01]  /*10d60*/  @P0 FADD.FTZ R119, R91, R119 ;  /* 0x000000775b770221 */ /* 0x000fe20000010000 */
[----:B-12---:R-:W-:-:S07]  /*10d70*/  PRMT R16, R11, 0x7610, R16 ;  /* 0x000076100b107816 */ /* 0x006fce0000000010 */
.L_x_27736:
        /* <DEDUP_REMOVED lines=12> */
.L_x_27745:
[----:B------:R-:W-:-:S07]  /*10e40*/  IMAD.MOV.U32 R11, RZ, RZ, R8 ;  /* 0x000000ffff0b7224 */ /* 0x000fce00078e0008 */
.L_x_27746:
[----:B------:R-:W-:Y:S05]  /*10e50*/  BSYNC B2 ;  /* 0x0000000000027941 */ /* 0x000fea0003800000 */
.L_x_27744:
        /* <DEDUP_REMOVED lines=16> */
.L_x_27750:
[----:B------:R-:W-:Y:S05]  /*10f60*/  BSYNC B3 ;  /* 0x0000000000037941 */ /* 0x000fea0003800000 */
.L_x_27749:
        /* <DEDUP_REMOVED lines=44> */
.L_x_27748:
[----:B------:R-:W-:Y:S05]  /*11230*/  BSYNC B2 ;  /* 0x0000000000027941 */ /* 0x000fea0003800000 */
.L_x_27747:
        /* <DEDUP_REMOVED lines=15> */
.L_x_27751:
        /* <DEDUP_REMOVED lines=12> */
.L_x_27754:
[----:B-12---:R-:W-:-:S07]  /*113f0*/  IMAD.MOV.U32 R17, RZ, RZ, R8 ;  /* 0x000000ffff117224 */ /* 0x006fce00078e0008 */
.L_x_27755:
[----:B------:R-:W-:Y:S05]  /*11400*/  BSYNC B2 ;  /* 0x0000000000027941 */ /* 0x000fea0003800000 */
.L_x_27753:
        /* <DEDUP_REMOVED lines=16> */
.L_x_27759:
[----:B------:R-:W-:Y:S05]  /*11510*/  BSYNC B3 ;  /* 0x0000000000037941 */ /* 0x000fea0003800000 */
.L_x_27758:
[----:B------:R-:W-:Y:S01]  /*11520*/  LOP3.LUT R8, R6, UR11, R9, 0x96, !PT ;  /* 0x0000000b06087c12 */ /* 0x000fe2000f8e9609 */
[----:B------:R-:W-:Y:S01]  /*11530*/  IMAD.HI.U32 R6, R5, -0x326172a9, RZ ;  /* 0xcd9e8d5705067827 */ /* 0x000fe200078e00ff */
[----:B------:R-:W-:-:S03]  /*11540*/  HFMA2.MMA R121, -RZ, RZ, 0, 0 ;  /* 0x00000000ff797435 */ /* 0x000fc600000001ff */
[----:B------:R-:W-:Y:S01]  /*11550*/  IMAD R7, R5, -0x326172a9, RZ ;  /* 0xcd9e8d5705077824 */ /* 0x000fe200078e02ff */
[----:B------:R-:W-:Y:S01]  /*11560*/  LOP3.LUT R6, R6, UR10, R2, 0x96, !PT ;  /* 0x0000000a06067c12 */ /* 0x000fe2000f8e9602 */
[----:B---3--:R-:W-:-:S04]  /*11570*/  IMAD.WIDE.U32 R180, R8, -0x326172a9, RZ ;  /* 0xcd9e8d5708b47825 */ /* 0x008fc800078e00ff */
        /* <DEDUP_REMOVED lines=38> */
.L_x_27757:
[----:B------:R-:W-:Y:S05]  /*117e0*/  BSYNC B2 ;  /* 0x0000000000027941 */ /* 0x000fea0003800000 */
.L_x_27756:
        /* <DEDUP_REMOVED lines=9> */
.L_x_27752:
        /* <DEDUP_REMOVED lines=12> */
.L_x_27761:
[----:B------:R-:W-:-:S07]  /*11940*/  MOV R22, R8 ;  /* 0x0000000800167202 */ /* 0x000fce0000000f00 */
.L_x_27762:
[----:B------:R-:W-:Y:S05]  /*11950*/  BSYNC B2 ;  /* 0x0000000000027941 */ /* 0x000fea0003800000 */
.L_x_27760:
        /* <DEDUP_REMOVED lines=16> */
.L_x_27766:
[----:B------:R-:W-:Y:S05]  /*11a60*/  BSYNC B3 ;  /* 0x0000000000037941 */ /* 0x000fea0003800000 */
.L_x_27765:
        /* <DEDUP_REMOVED lines=44> */
.L_x_27764:
[----:B------:R-:W-:Y:S05]  /*11d30*/  BSYNC B2 ;  /* 0x0000000000027941 */ /* 0x000fea0003800000 */
.L_x_27763:
        /* <DEDUP_REMOVED lines=12> */
.L_x_27767:
[C---:B------:R-:W-:Y:S01]  /*11e00*/  ISETP.NE.AND P4, PT, R122.reuse, 0x1, PT ;  /* 0x000000017a00780c */ /* 0x040fe20003f85270 */
[----:B------:R-:W-:Y:S01]  /*11e10*/  BSSY B2, `(.L_x_27769) ;  /* 0x000000c000027945 */ /* 0x000fe20003800000 */
[----:B---3--:R-:W-:-:S11]  /*11e20*/  VIADD R180, R122, 0x1 ;  /* 0x000000017ab47836 */ /* 0x008fd60000000000 */
        /* <DEDUP_REMOVED lines=9> */
.L_x_27770:
[----:B------:R-:W-:-:S07]  /*11ec0*/  MOV R11, R8 ;  /* 0x00000008000b7202 */ /* 0x000fce0000000f00 */
.L_x_27771:
[----:B------:R-:W-:Y:S05]  /*11ed0*/  BSYNC B2 ;  /* 0x0000000000027941 */ /* 0x000fea0003800000 */
.L_x_27769:
        /* <DEDUP_REMOVED lines=16> */
.L_x_27775:
[----:B------:R-:W-:Y:S05]  /*11fe0*/  BSYNC B3 ;  /* 0x0000000000037941 */ /* 0x000fea0003800000 */
.L_x_27774:
        /* <DEDUP_REMOVED lines=44> */
.L_x_27773:
[----:B------:R-:W-:Y:S05]  /*122b0*/  BSYNC B2 ;  /* 0x0000000000027941 */ /* 0x000fea0003800000 */
.L_x_27772:
        /* <DEDUP_REMOVED lines=11> */
.L_x_27768:
        /* <DEDUP_REMOVED lines=12> */
.L_x_27777:
[----:B------:R-:W-:-:S07]  /*12430*/  IMAD.MOV.U32 R11, RZ, RZ, R8 ;  /* 0x000000ffff0b7224 */ /* 0x000fce00078e0008 */
.L_x_27778:
[----:B------:R-:W-:Y:S05]  /*12440*/  BSYNC B2 ;  /* 0x0000000000027941 */ /* 0x000fea0003800000 */
.L_x_27776:
        /* <DEDUP_REMOVED lines=16> */
.L_x_27782:
[----:B------:R-:W-:Y:S05]  /*12550*/  BSYNC B3 ;  /* 0x0000000000037941 */ /* 0x000fea0003800000 */
.L_x_27781:
        /* <DEDUP_REMOVED lines=44> */
.L_x_27780:
[----:B------:R-:W-:Y:S05]  /*12820*/  BSYNC B2 ;  /* 0x0000000000027941 */ /* 0x000fea0003800000 */
.L_x_27779:
        /* <DEDUP_REMOVED lines=13> */
.L_x_27783:
        /* <DEDUP_REMOVED lines=10> */
[----:B------:R-:W-:Y:S01]  /*129a0*/  MOV R19, R10 ;  /* 0x0000000a00137202 */ /* 0x000fe20000000f00 */
[----:B------:R-:W-:Y:S06]  /*129b0*/  BRA `(.L_x_27787) ;  /* 0x0000000000047947 */ /* 0x000fec0003800000 */
.L_x_27786:
[----:B-12---:R-:W-:-:S07]  /*129c0*/  IMAD.MOV.U32 R19, RZ, RZ, R8 ;  /* 0x000000ffff137224 */ /* 0x006fce00078e0008 */
.L_x_27787:
[----:B------:R-:W-:Y:S05]  /*129d0*/  BSYNC B2 ;  /* 0x0000000000027941 */ /* 0x000fea0003800000 */
.L_x_27785:
        /* <DEDUP_REMOVED lines=16> */
.L_x_27791:
[----:B------:R-:W-:Y:S05]  /*12ae0*/  BSYNC B3 ;  /* 0x0000000000037941 */ /* 0x000fea0003800000 */
.L_x_27790:
        /* <DEDUP_REMOVED lines=44> */
.L_x_27789:
[----:B------:R-:W-:Y:S05]  /*12db0*/  BSYNC B2 ;  /* 0x0000000000027941 */ /* 0x000fea0003800000 */
.L_x_27788:
        /* <DEDUP_REMOVED lines=9> */
.L_x_27784:
        /* <DEDUP_REMOVED lines=12> */
.L_x_27793:
[----:B------:R-:W-:-:S07]  /*12f10*/  IMAD.MOV.U32 R22, RZ, RZ, R8 ;  /* 0x000000ffff167224 */ /* 0x000fce00078e0008 */
.L_x_27794:
[----:B------:R-:W-:Y:S05]  /*12f20*/  BSYNC B2 ;  /* 0x0000000000027941 */ /* 0x000fea0003800000 */
.L_x_27792:
        /* <DEDUP_REMOVED lines=16> */
.L_x_27798:
[----:B------:R-:W-:Y:S05]  /*13030*/  BSYNC B3 ;  /* 0x0000000000037941 */ /* 0x000fea0003800000 */
.L_x_27797:
        /* <DEDUP_REMOVED lines=44> */
.L_x_27796:
[----:B------:R-:W-:Y:S05]  /*13300*/  BSYNC B2 ;  /* 0x0000000000027941 */ /* 0x000fea0003800000 */
.L_x_27795:
        /* <DEDUP_REMOVED lines=12> */
.L_x_27799:
        /* <DEDUP_REMOVED lines=12> */
.L_x_27802:
[----:B------:R-:W-:-:S07]  /*13490*/  IMAD.MOV.U32 R20, RZ, RZ, R8 ;  /* 0x000000ffff147224 */ /* 0x000fce00078e0008 */
.L_x_27803:
[----:B------:R-:W-:Y:S05]  /*134a0*/  BSYNC B2 ;  /* 0x0000000000027941 */ /* 0x000fea0003800000 */
.L_x_27801:
        /* <DEDUP_REMOVED lines=16> */
.L_x_27807:
[----:B------:R-:W-:Y:S05]  /*135b0*/  BSYNC B3 ;  /* 0x0000000000037941 */ /* 0x000fea0003800000 */
.L_x_27806:
        /* <DEDUP_REMOVED lines=43> */
.L_x_27805:
[----:B------:R-:W-:Y:S05]  /*13870*/  BSYNC B2 ;  /* 0x0000000000027941 */ /* 0x000fea0003800000 */
.L_x_27804:
        /* <DEDUP_REMOVED lines=10> */
.L_x_27800:
        /* <DEDUP_REMOVED lines=51> */
.L_x_27808:
[----:B------:R-:W-:-:S07]  /*13c50*/  IADD3 R21, R21, 0x20, RZ ;  /* 0x0000002015157810 */ /* 0x000fce0007ffe0ff */
.L_x_27679:
[----:B------:R-:W-:Y:S05]  /*13c60*/  BSYNC B1 ;  /* 0x0000000000017941 */ /* 0x000fea0003800000 */
.L_x_27678:
        /* <DEDUP_REMOVED lines=30> */
.L_x_27812:
[----:B------:R-:W-:-:S07]  /*13e50*/  IMAD.MOV.U32 R22, RZ, RZ, R8 ;  /* 0x000000ffff167224 */ /* 0x000fce00078e0008 */
.L_x_27813:
[----:B------:R-:W-:Y:S05]  /*13e60*/  BSYNC B2 ;  /* 0x0000000000027941 */ /* 0x000fea0003800000 */
.L_x_27811:
        /* <DEDUP_REMOVED lines=16> */
.L_x_27817:
[----:B------:R-:W-:Y:S05]  /*13f70*/  BSYNC B3 ;  /* 0x0000000000037941 */ /* 0x000fea0003800000 */
.L_x_27816:
        /* <DEDUP_REMOVED lines=43> */
.L_x_27815:
[----:B------:R-:W-:Y:S05]  /*14230*/  BSYNC B2 ;  /* 0x0000000000027941 */ /* 0x000fea0003800000 */
.L_x_27814:
        /* <DEDUP_REMOVED lines=20> */
.L_x_27818:
        /* <DEDUP_REMOVED lines=12> */
.L_x_27821:
[----:B------:R-:W-:-:S07]  /*14440*/  IMAD.MOV.U32 R13, RZ, RZ, R8 ;  /* 0x000000ffff0d7224 */ /* 0x000fce00078e0008 */
.L_x_27822:
[----:B------:R-:W-:Y:S05]  /*14450*/  BSYNC B2 ;  /* 0x0000000000027941 */ /* 0x000fea0003800000 */
.L_x_27820:
        /* <DEDUP_REMOVED lines=16> */
.L_x_27826:
[----:B------:R-:W-:Y:S05]  /*14560*/  BSYNC B3 ;  /* 0x0000000000037941 */ /* 0x000fea0003800000 */
.L_x_27825:
        /* <DEDUP_REMOVED lines=44> */
.L_x_27824:
[----:B------:R-:W-:Y:S05]  /*14830*/  BSYNC B2 ;  /* 0x0000000000027941 */ /* 0x000fea0003800000 */
.L_x_27823:
        /* <DEDUP_REMOVED lines=9> */
.L_x_27819:
        /* <DEDUP_REMOVED lines=12> */
.L_x_27828:
[----:B------:R-:W-:-:S07]  /*14990*/  MOV R22, R8 ;  /* 0x0000000800167202 */ /* 0x000fce0000000f00 */
.L_x_27829:
[----:B------:R-:W-:Y:S05]  /*149a0*/  BSYNC B2 ;  /* 0x0000000000027941 */ /* 0x000fea0003800000 */
.L_x_27827:
        /* <DEDUP_REMOVED lines=16> */
.L_x_27833:
[----:B------:R-:W-:Y:S05]  /*14ab0*/  BSYNC B3 ;  /* 0x0000000000037941 */ /* 0x000fea0003800000 */
.L_x_27832:
        /* <DEDUP_REMOVED lines=44> */
.L_x_27831:
[----:B------:R-:W-:Y:S05]  /*14d80*/  BSYNC B2 ;  /* 0x0000000000027941 */ /* 0x000fea0003800000 */
.L_x_27830:
        /* <DEDUP_REMOVED lines=14> */
.L_x_27834:
        /* <DEDUP_REMOVED lines=12> */
.L_x_27837:
[----:B------:R-:W-:-:S07]  /*14f30*/  MOV R11, R8 ;  /* 0x00000008000b7202 */ /* 0x000fce0000000f00 */
.L_x_27838:
[----:B------:R-:W-:Y:S05]  /*14f40*/  BSYNC B2 ;  /* 0x0000000000027941 */ /* 0x000fea0003800000 */
.L_x_27836:
        /* <DEDUP_REMOVED lines=16> */
.L_x_27842:
[----:B------:R-:W-:Y:S05]  /*15050*/  BSYNC B3 ;  /* 0x0000000000037941 */ /* 0x000fea0003800000 */
.L_x_27841:
        /* <DEDUP_REMOVED lines=44> */
.L_x_27840:
[----:B------:R-:W-:Y:S05]  /*15320*/  BSYNC B2 ;  /* 0x0000000000027941 */ /* 0x000fea0003800000 */
.L_x_27839:
        /* <DEDUP_REMOVED lines=11> */
.L_x_27835:
        /* <DEDUP_REMOVED lines=12> */
.L_x_27844:
[----:B------:R-:W-:-:S07]  /*154a0*/  IMAD.MOV.U32 R11, RZ, RZ, R8 ;  /* 0x000000ffff0b7224 */ /* 0x000fce00078e0008 */
.L_x_27845:
[----:B------:R-:W-:Y:S05]  /*154b0*/  BSYNC B2 ;  /* 0x0000000000027941 */ /* 0x000fea0003800000 */
.L_x_27843:
        /* <DEDUP_REMOVED lines=16> */
.L_x_27849:
[----:B------:R-:W-:Y:S05]  /*155c0*/  BSYNC B3 ;  /* 0x0000000000037941 */ /* 0x000fea0003800000 */
.L_x_27848:
        /* <DEDUP_REMOVED lines=44> */
.L_x_27847:
[----:B------:R-:W-:Y:S05]  /*15890*/  BSYNC B2 ;  /* 0x0000000000027941 */ /* 0x000fea0003800000 */
.L_x_27846:
        /* <DEDUP_REMOVED lines=15> */
.L_x_27850:
        /* <DEDUP_REMOVED lines=12> */
.L_x_27853:
[----:B------:R-:W-:-:S07]  /*15a50*/  IMAD.MOV.U32 R15, RZ, RZ, R8 ;  /* 0x000000ffff0f7224 */ /* 0x000fce00078e0008 */
.L_x_27854:
[----:B------:R-:W-:Y:S05]  /*15a60*/  BSYNC B2 ;  /* 0x0000000000027941 */ /* 0x000fea0003800000 */
.L_x_27852:
        /* <DEDUP_REMOVED lines=16> */
.L_x_27858:
[----:B------:R-:W-:Y:S05]  /*15b70*/  BSYNC B3 ;  /* 0x0000000000037941 */ /* 0x000fea0003800000 */
.L_x_27857:
        /* <DEDUP_REMOVED lines=44> */
.L_x_27856:
[----:B------:R-:W-:Y:S05]  /*15e40*/  BSYNC B2 ;  /* 0x0000000000027941 */ /* 0x000fea0003800000 */
.L_x_27855:
        /* <DEDUP_REMOVED lines=9> */
.L_x_27851:
        /* <DEDUP_REMOVED lines=12> */
.L_x_27860:
[----:B------:R-:W-:-:S07]  /*15fa0*/  IMAD.MOV.U32 R22, RZ, RZ, R8 ;  /* 0x000000ffff167224 */ /* 0x000fce00078e0008 */
.L_x_27861:
[----:B------:R-:W-:Y:S05]  /*15fb0*/  BSYNC B2 ;  /* 0x0000000000027941 */ /* 0x000fea0003800000 */
.L_x_27859:
        /* <DEDUP_REMOVED lines=16> */
.L_x_27865:
[----:B------:R-:W-:Y:S05]  /*160c0*/  BSYNC B3 ;  /* 0x0000000000037941 */ /* 0x000fea0003800000 */
.L_x_27864:
        /* <DEDUP_REMOVED lines=44> */
.L_x_27863:
[----:B------:R-:W-:Y:S05]  /*16390*/  BSYNC B2 ;  /* 0x0000000000027941 */ /* 0x000fea0003800000 */
.L_x_27862:
        /* <DEDUP_REMOVED lines=14> */
.L_x_27866:
        /* <DEDUP_REMOVED lines=12> */
.L_x_27869:
[----:B------:R-:W-:-:S07]  /*16540*/  IMAD.MOV.U32 R11, RZ, RZ, R8 ;  /* 0x000000ffff0b7224 */ /* 0x000fce00078e0008 */
.L_x_27870:
[----:B------:R-:W-:Y:S05]  /*16550*/  BSYNC B2 ;  /* 0x0000000000027941 */ /* 0x000fea0003800000 */
.L_x_27868:
        /* <DEDUP_REMOVED lines=16> */
.L_x_27874:
[----:B------:R-:W-:Y:S05]  /*16660*/  BSYNC B3 ;  /* 0x0000000000037941 */ /* 0x000fea0003800000 */
.L_x_27873:
        /* <DEDUP_REMOVED lines=44> */
.L_x_27872:
[----:B------:R-:W-:Y:S05]  /*16930*/  BSYNC B2 ;  /* 0x0000000000027941 */ /* 0x000fea0003800000 */
.L_x_27871:
        /* <DEDUP_REMOVED lines=11> */
.L_x_27867:
        /* <DEDUP_REMOVED lines=12> */
.L_x_27876:
[----:B------:R-:W-:-:S07]  /*16ab0*/  MOV R11, R8 ;  /* 0x00000008000b7202 */ /* 0x000fce0000000f00 */
.L_x_27877:
[----:B------:R-:W-:Y:S05]  /*16ac0*/  BSYNC B2 ;  /* 0x0000000000027941 */ /* 0x000fea0003800000 */
.L_x_27875:
        /* <DEDUP_REMOVED lines=16> */
.L_x_27881:
[----:B------:R-:W-:Y:S05]  /*16bd0*/  BSYNC B3 ;  /* 0x0000000000037941 */ /* 0x000fea0003800000 */
.L_x_27880:
        /* <DEDUP_REMOVED lines=44> */
.L_x_27879:
[----:B------:R-:W-:Y:S05]  /*16ea0*/  BSYNC B2 ;  /* 0x0000000000027941 */ /* 0x000fea0003800000 */
.L_x_27878:
        /* <DEDUP_REMOVED lines=15> */
.L_x_27882:
[C---:B------:R-:W-:Y:S01]  /*16fa0*/  ISETP.NE.AND P3, PT, R22.reuse, 0x1, PT ;  /* 0x000000011600780c */ /* 0x040fe20003f65270 */
[----:B------:R-:W-:Y:S01]  /*16fb0*/  BSSY B2, `(.L_x_27884) ;  /* 0x000000c000027945 */ /* 0x000fe20003800000 */
[----:B------:R-:W-:-:S11]  /*16fc0*/  VIADD R129, R22, 0x1 ;  /* 0x0000000116817836 */ /* 0x000fd60000000000 */
[----:B------:R-:W-:Y:S05]  /*16fd0*/  @!P3 BRA `(.L_x_27885) ;  /* 0x000000000020b947 */ /* 0x000fea0003800000 */
[----:B------:R-:W-:Y:S02]  /*16fe0*/  ISETP.NE.AND P3, PT, R22, 0x2, PT ;  /* 0x000000021600780c */ /* 0x000fe40003f65270 */
[----:B-12---:R-:W-:-:S11]  /*16ff0*/  MOV R17, R7 ;  /* 0x0000000700117202 */ /* 0x006fd60000000f00 */
[----:B------:R-:W-:Y:S05]  /*17000*/  @!P3 BRA `(.L_x_27886) ;  /* 0x000000000018b947 */ /* 0x000fea0003800000 */
[----:B------:R-:W-:Y:S01]  /*17010*/  ISETP.NE.AND P3, PT, R22, 0x3, PT ;  /* 0x000000031600780c */ /* 0x000fe20003f65270 */
[----:B------:R-:W-:-:S12]  /*17020*/  IMAD.MOV.U32 R17, RZ, RZ, R6 ;  /* 0x000000ffff117224 */ /* 0x000fd800078e0006 */
[----:B------:R-:W-:Y:S05]  /*17030*/  @P3 BRA `(.L_x_27886) ;  /* 0x00000000000c3947 */ /* 0x000fea0003800000 */
[----:B------:R-:W-:Y:S01]  /*17040*/  IMAD.MOV.U32 R17, RZ, RZ, R10 ;  /* 0x000000ffff117224 */ /* 0x000fe200078e000a */
[----:B------:R-:W-:Y:S06]  /*17050*/  BRA `(.L_x_27886) ;  /* 0x0000000000047947 */ /* 0x000fec0003800000 */
.L_x_27885:
[----:B-12---:R-:W-:-:S07]  /*17060*/  MOV R17, R8 ;  /* 0x0000000800117202 */ /* 0x006fce0000000f00 */
.L_x_27886:
[----:B------:R-:W-:Y:S05]  /*17070*/  BSYNC B2 ;  /* 0x0000000000027941 */ /* 0x000fea0003800000 */
.L_x_27884:
        /* <DEDUP_REMOVED lines=16> */
.L_x_27890:
[----:B------:R-:W-:Y:S05]  /*17180*/  BSYNC B3 ;  /* 0x0000000000037941 */ /* 0x000fea0003800000 */
.L_x_27889:
        /* <DEDUP_REMOVED lines=44> */
.L_x_27888:
[----:B------:R-:W-:Y:S05]  /*17450*/  BSYNC B2 ;  /* 0x0000000000027941 */ /* 0x000fea0003800000 */
.L_x_27887:
        /* <DEDUP_REMOVED lines=9> */
.L_x_27883:
        /* <DEDUP_REMOVED lines=12> */
.L_x_27892:
[----:B------:R-:W-:-:S07]  /*175b0*/  IMAD.MOV.U32 R22, RZ, RZ, R8 ;  /* 0x000000ffff167224 */ /* 0x000fce00078e0008 */
.L_x_27893:
[----:B------:R-:W-:Y:S05]  /*175c0*/  BSYNC B2 ;  /* 0x0000000000027941 */ /* 0x000fea0003800000 */
.L_x_27891:
        /* <DEDUP_REMOVED lines=16> */
.L_x_27897:
[----:B------:R-:W-:Y:S05]  /*176d0*/  BSYNC B3 ;  /* 0x0000000000037941 */ /* 0x000fea0003800000 */
.L_x_27896:
        /* <DEDUP_REMOVED lines=44> */
.L_x_27895:
[----:B------:R-:W-:Y:S05]  /*179a0*/  BSYNC B2 ;  /* 0x0000000000027941 */ /* 0x000fea0003800000 */
.L_x_27894:
[----:B------:R-:W-:Y:S02]  /*179b0*/  I2FP.F32.U32 R22, R22 ;  /* 0x0000001600167245 */ /* 0x000fe40000201000 */
[----:B------:R-:W-:-:S03]  /*179c0*/  SHF.L.U32 R11, R11, 0x10, RZ ;  /* 0x000000100b0b7819 */ /* 0x000fc600000006ff */
[----:B------:R-:W-:Y:S02]  /*179d0*/  FFMA.FTZ R22, R22, R228, 1.1641532182693481445e-10 ;  /* 0x2f00000016167423 */ /* 0x000fe400000100e4 */
[----:B------:R-:W-:-:S03]  /*179e0*/  FMUL.FTZ R11, R11, R229 ;  /* 0x000000e50b0b7220 */ /* 0x000fc60000410000 */
[----:B------:R-:W-:-:S04]  /*179f0*/  FSETP.GTU.FTZ.AND P3, PT, R22, R230, PT ;  /* 0x000000e61600720b */ /* 0x000fc80003f7c000 */
[----:B------:R-:W-:Y:S01]  /*17a00*/  FSEL R129, R11, RZ, !P3 ;  /* 0x000000ff0b817208 */ /* 0x000fe20005800000 */
[----:B------:R-:W-:Y:S08]  /*17a10*/  @P2 BRA `(.L_x_27898) ;  /* 0x0000000000142947 */ /* 0x000ff00003800000 */
[----:B---3--:R-:W-:Y:S01]  /*17a20*/  IMAD.MOV.U32 R180, RZ, RZ, R130 ;  /* 0x000000ffffb47224 */ /* 0x008fe200078e0082 */
[----:B------:R-:W-:Y:S06]  /*17a30*/  @!P0 BRA `(.L_x_27899) ;  /* 0x0000000400688947 */ /* 0x000fec0003800000 */
[----:B------:R-:W-:Y:S02]  /*17a40*/  IMAD.MOV.U32 R180, RZ, RZ, R130 ;  /* 0x000000ffffb47224 */ /* 0x000fe400078e0082 */
[----:B------:R-:W-:Y:S01]  /*17a50*/  FADD.FTZ R129, R93, R129 ;  /* 0x000000815d817221 */ /* 0x000fe20000010000 */
[----:B------:R-:W-:Y:S06]  /*17a60*/  BRA `(.L_x_27899) ;  /* 0x00000004005c7947 */ /* 0x000fec0003800000 */
.L_x_27898:
[C---:B------:R-:W-:Y:S01]  /*17a70*/  ISETP.NE.AND P4, PT, R130.reuse, 0x1, PT ;  /* 0x000000018200780c */ /* 0x040fe20003f85270 */
[----:B------:R-:W-:Y:S01]  /*17a80*/  BSSY B2, `(.L_x_27900) ;  /* 0x000000c000027945 */ /* 0x000fe20003800000 */
[----:B---3--:R-:W-:-:S11]  /*17a90*/  IADD3 R180, R130, 0x1, RZ ;  /* 0x0000000182b47810 */ /* 0x008fd60007ffe0ff */
        /* <DEDUP_REMOVED lines=9> */
.L_x_27901:
[----:B------:R-:W-:-:S07]  /*17b30*/  IMAD.MOV.U32 R11, RZ, RZ, R8 ;  /* 0x000000ffff0b7224 */ /* 0x000fce00078e0008 */
.L_x_27902:
[----:B------:R-:W-:Y:S05]  /*17b40*/  BSYNC B2 ;  /* 0x0000000000027941 */ /* 0x000fea0003800000 */
.L_x_27900:
        /* <DEDUP_REMOVED lines=16> */
.L_x_27906:
[----:B------:R-:W-:Y:S05]  /*17c50*/  BSYNC B3 ;  /* 0x0000000000037941 */ /* 0x000fea0003800000 */
.L_x_27905:
        /* <DEDUP_REMOVED lines=44> */
.L_x_27904:
[----:B------:R-:W-:Y:S05]  /*17f20*/  BSYNC B2 ;  /* 0x0000000000027941 */ /* 0x000fea0003800000 */
.L_x_27903:
        /* <DEDUP_REMOVED lines=11> */
.L_x_27899:
        /* <DEDUP_REMOVED lines=12> */
.L_x_27908:
[----:B------:R-:W-:-:S07]  /*180a0*/  IMAD.MOV.U32 R11, RZ, RZ, R8 ;  /* 0x000000ffff0b7224 */ /* 0x000fce00078e0008 */
.L_x_27909:
[----:B------:R-:W-:Y:S05]  /*180b0*/  BSYNC B2 ;  /* 0x0000000000027941 */ /* 0x000fea0003800000 */
.L_x_27907:
        /* <DEDUP_REMOVED lines=16> */
.L_x_27913:
[----:B------:R-:W-:Y:S05]  /*181c0*/  BSYNC B3 ;  /* 0x0000000000037941 */ /* 0x000fea0003800000 */
.L_x_27912:
        /* <DEDUP_REMOVED lines=44> */
.L_x_27911:
[----:B------:R-:W-:Y:S05]  /*18490*/  BSYNC B2 ;  /* 0x0000000000027941 */ /* 0x000fea0003800000 */
.L_x_27910:
        /* <DEDUP_REMOVED lines=10> */
[----:B------:R-:W-:Y:S01]  /*18540*/  MOV R131, R22 ;  /* 0x0000001600837202 */ /* 0x000fe20000000f00 */
[----:B------:R-:W-:Y:S01]  /*18550*/  FADD.FTZ R130, R94, R130 ;  /* 0x000000825e827221 */ /* 0x000fe20000010000 */
[----:B------:R-:W-:Y:S06]  /*18560*/  BRA `(.L_x_27915) ;  /* 0x0000000400547947 */ /* 0x000fec0003800000 */
.L_x_27914:
        /* <DEDUP_REMOVED lines=12> */
.L_x_27917:
[----:B-12---:R-:W-:-:S07]  /*18630*/  IMAD.MOV.U32 R19, RZ, RZ, R8 ;  /* 0x000000ffff137224 */ /* 0x006fce00078e0008 */
.L_x_27918:
[----:B------:R-:W-:Y:S05]  /*18640*/  BSYNC B2 ;  /* 0x0000000000027941 */ /* 0x000fea0003800000 */
.L_x_27916:
        /* <DEDUP_REMOVED lines=16> */
.L_x_27922:
[----:B------:R-:W-:Y:S05]  /*18750*/  BSYNC B3 ;  /* 0x0000000000037941 */ /* 0x000fea0003800000 */
.L_x_27921:
        /* <DEDUP_REMOVED lines=44> */
.L_x_27920:
[----:B------:R-:W-:Y:S05]  /*18a20*/  BSYNC B2 ;  /* 0x0000000000027941 */ /* 0x000fea0003800000 */
.L_x_27919:
        /* <DEDUP_REMOVED lines=9> */
.L_x_27915:
        /* <DEDUP_REMOVED lines=12> */
.L_x_27924:
[----:B------:R-:W-:-:S07]  /*18b80*/  MOV R22, R8 ;  /* 0x0000000800167202 */ /* 0x000fce0000000f00 */
.L_x_27925:
[----:B------:R-:W-:Y:S05]  /*18b90*/  BSYNC B2 ;  /* 0x0000000000027941 */ /* 0x000fea0003800000 */
.L_x_27923:
        /* <DEDUP_REMOVED lines=16> */
.L_x_27929:
[----:B------:R-:W-:Y:S05]  /*18ca0*/  BSYNC B3 ;  /* 0x0000000000037941 */ /* 0x000fea0003800000 */
.L_x_27928:
        /* <DEDUP_REMOVED lines=44> */
.L_x_27927:
[----:B------:R-:W-:Y:S05]  /*18f70*/  BSYNC B2 ;  /* 0x0000000000027941 */ /* 0x000fea0003800000 */
.L_x_27926:
        /* <DEDUP_REMOVED lines=12> */
.L_x_27930:
        /* <DEDUP_REMOVED lines=12> */
.L_x_27933:
[----:B------:R-:W-:-:S07]  /*19100*/  MOV R20, R8 ;  /* 0x0000000800147202 */ /* 0x000fce0000000f00 */
.L_x_27934:
[----:B------:R-:W-:Y:S05]  /*19110*/  BSYNC B2 ;  /* 0x0000000000027941 */ /* 0x000fea0003800000 */
.L_x_27932:
        /* <DEDUP_REMOVED lines=16> */
.L_x_27938:
[----:B------:R-:W-:Y:S05]  /*19220*/  BSYNC B3 ;  /* 0x0000000000037941 */ /* 0x000fea0003800000 */
.L_x_27937:
        /* <DEDUP_REMOVED lines=41> */
[----:B------:R-:W-:Y:S01]  /*194c0*/  IMAD.MOV.U32 R8, RZ, RZ, R180 ;  /* 0x000000ffff087224 */ /* 0x000fe200078e00b4 */
[----:B------:R-:W-:-:S07]  /*194d0*/  LOP3.LUT R6, R181, UR35, R6, 0x96, !PT ;  /* 0x00000023b5067c12 */ /* 0x000fce000f8e9606 */
.L_x_27936:
[----:B------:R-:W-:Y:S05]  /*194e0*/  BSYNC B2 ;  /* 0x0000000000027941 */ /* 0x000fea0003800000 */
.L_x_27935:
        /* <DEDUP_REMOVED lines=10> */
.L_x_27931:
        /* <DEDUP_REMOVED lines=51> */
.L_x_27939:
[----:B------:R-:W-:-:S07]  /*198c0*/  VIADD R21, R21, 0x20 ;  /* 0x0000002015157836 */ /* 0x000fce0000000000 */
.L_x_27810:
[----:B------:R-:W-:Y:S05]  /*198d0*/  BSYNC B1 ;  /* 0x0000000000017941 */ /* 0x000fea0003800000 */
.L_x_27809:
        /* <DEDUP_REMOVED lines=30> */
.L_x_27943:
[----:B------:R-:W-:-:S07]  /*19ac0*/  MOV R22, R8 ;  /* 0x0000000800167202 */ /* 0x000fce0000000f00 */
.L_x_27944:
[----:B------:R-:W-:Y:S05]  /*19ad0*/  BSYNC B2 ;  /* 0x0000000000027941 */ /* 0x000fea0003800000 */
.L_x_27942:
        /* <DEDUP_REMOVED lines=16> */
.L_x_27948:
[----:B------:R-:W-:Y:S05]  /*19be0*/  BSYNC B3 ;  /* 0x0000000000037941 */ /* 0x000fea0003800000 */
.L_x_27947:
        /* <DEDUP_REMOVED lines=43> */
.L_x_27946:
[----:B------:R-:W-:Y:S05]  /*19ea0*/  BSYNC B2 ;  /* 0x0000000000027941 */ /* 0x000fea0003800000 */
.L_x_27945:
        /* <DEDUP_REMOVED lines=8> */
[----:B------:R-:W4:Y:S03]  /*19f30*/  LDC R229, c[0x0][0x298] ;  /* 0x0000a600ffe57b82 */ /* 0x000f260000000800 */
[----:B0-----:R-:W-:-:S02]  /*19f40*/  FSETP.GTU.FTZ.AND P3, PT, R11, R230, PT ;  /* 0x000000e60b00720b */ /* 0x001fc40003f7c000 */
[----:B------:R-:W-:Y:S01]  /*19f50*/  PRMT R11, R136, 0x7632, R11 ;  /* 0x00007632880b7816 */ /* 0x000fe2000000000b */
[----:B----4-:R-:W-:-:S10]  /*19f60*/  FMUL.FTZ R22, R22, R229 ;  /* 0x000000e516167220 */ /* 0x010fd40000410000 */
        /* <DEDUP_REMOVED lines=8> */
.L_x_27949:
        /* <DEDUP_REMOVED lines=12> */
.L_x_27952:
[----:B------:R-:W-:-:S07]  /*1a0b0*/  MOV R13, R8 ;  /* 0x00000008000d7202 */ /* 0x000fce0000000f00 */
.L_x_27953:
[----:B------:R-:W-:Y:S05]  /*1a0c0*/  BSYNC B2 ;  /* 0x0000000000027941 */ /* 0x000fea0003800000 */
.L_x_27951:
        /* <DEDUP_REMOVED lines=16> */
.L_x_27957:
[----:B------:R-:W-:Y:S05]  /*1a1d0*/  BSYNC B3 ;  /* 0x0000000000037941 */ /* 0x000fea0003800000 */
.L_x_27956:
        /* <DEDUP_REMOVED lines=44> */
.L_x_27955:
[----:B------:R-:W-:Y:S05]  /*1a4a0*/  BSYNC B2 ;  /* 0x0000000000027941 */ /* 0x000fea0003800000 */
.L_x_27954:
        /* <DEDUP_REMOVED lines=9> */
.L_x_27950:
        /* <DEDUP_REMOVED lines=12> */
.L_x_27959:
[----:B------:R-:W-:-:S07]  /*1a600*/  IMAD.MOV.U32 R22, RZ, RZ, R8 ;  /* 0x000000ffff167224 */ /* 0x000fce00078e0008 */
.L_x_27960:
[----:B------:R-:W-:Y:S05]  /*1a610*/  BSYNC B2 ;  /* 0x0000000000027941 */ /* 0x000fea0003800000 */
.L_x_27958:
        /* <DEDUP_REMOVED lines=16> */
.L_x_27964:
[----:B------:R-:W-:Y:S05]  /*1a720*/  BSYNC B3 ;  /* 0x0000000000037941 */ /* 0x000fea0003800000 */
.L_x_27963:
        /* <DEDUP_REMOVED lines=44> */
.L_x_27962:
[----:B------:R-:W-:Y:S05]  /*1a9f0*/  BSYNC B2 ;  /* 0x0000000000027941 */ /* 0x000fea0003800000 */
.L_x_27961:
        /* <DEDUP_REMOVED lines=14> */
.L_x_27965:
        /* <DEDUP_REMOVED lines=12> */
.L_x_27968:
[----:B------:R-:W-:-:S07]  /*1aba0*/  IMAD.MOV.U32 R11, RZ, RZ, R8 ;  /* 0x000000ffff0b7224 */ /* 0x000fce00078e0008 */
.L_x_27969:
[----:B------:R-:W-:Y:S05]  /*1abb0*/  BSYNC B2 ;  /* 0x0000000000027941 */ /* 0x000fea0003800000 */
.L_x_27967:
        /* <DEDUP_REMOVED lines=16> */
.L_x_27973:
[----:B------:R-:W-:Y:S05]  /*1acc0*/  BSYNC B3 ;  /* 0x0000000000037941 */ /* 0x000fea0003800000 */
.L_x_27972:
        /* <DEDUP_REMOVED lines=44> */
.L_x_27971:
[----:B------:R-:W-:Y:S05]  /*1af90*/  BSYNC B2 ;  /* 0x0000000000027941 */ /* 0x000fea0003800000 */
.L_x_27970:
        /* <DEDUP_REMOVED lines=10> */
[----:B------:R-:W-:-:S07]  /*1b040*/  PRMT R14, R11, 0x7610, R14 ;  /* 0x000076100b0e7816 */ /* 0x000fce000000000e */
.L_x_27966:
        /* <DEDUP_REMOVED lines=12> */
.L_x_27975:
[----:B------:R-:W-:-:S07]  /*1b110*/  IMAD.MOV.U32 R11, RZ, RZ, R8 ;  /* 0x000000ffff0b7224 */ /* 0x000fce00078e0008 */
.L_x_27976:
[----:B------:R-:W-:Y:S05]  /*1b120*/  BSYNC B2 ;  /* 0x0000000000027941 */ /* 0x000fea0003800000 */
.L_x_27974:
        /* <DEDUP_REMOVED lines=16> */
.L_x_27980:
[----:B------:R-:W-:Y:S05]  /*1b230*/  BSYNC B3 ;  /* 0x0000000000037941 */ /* 0x000fea0003800000 */
.L_x_27979:
        /* <DEDUP_REMOVED lines=44> */
.L_x_27978:
[----:B------:R-:W-:Y:S05]  /*1b500*/  BSYNC B2 ;  /* 0x0000000000027941 */ /* 0x000fea0003800000 */
.L_x_27977:
        /* <DEDUP_REMOVED lines=15> */
.L_x_27981:
        /* <DEDUP_REMOVED lines=12> */
.L_x_27984:
[----:B------:R-:W-:-:S07]  /*1b6c0*/  IMAD.MOV.U32 R15, RZ, RZ, R8 ;  /* 0x000000ffff0f7224 */ /* 0x000fce00078e0008 */
.L_x_27985:
[----:B------:R-:W-:Y:S05]  /*1b6d0*/  BSYNC B2 ;  /* 0x0000000000027941 */ /* 0x000fea0003800000 */
.L_x_27983:
        /* <DEDUP_REMOVED lines=16> */
.L_x_27989:
[----:B------:R-:W-:Y:S05]  /*1b7e0*/  BSYNC B3 ;  /* 0x0000000000037941 */ /* 0x000fea0003800000 */
.L_x_27988:
        /* <DEDUP_REMOVED lines=44> */
.L_x_27987:
[----:B------:R-:W-:Y:S05]  /*1bab0*/  BSYNC B2 ;  /* 0x0000000000027941 */ /* 0x000fea0003800000 */
.L_x_27986:
        /* <DEDUP_REMOVED lines=9> */
.L_x_27982:
        /* <DEDUP_REMOVED lines=12> */
.L_x_27991:
[----:B------:R-:W-:-:S07]  /*1bc10*/  MOV R22, R8 ;  /* 0x0000000800167202 */ /* 0x000fce0000000f00 */
.L_x_27992:
[----:B------:R-:W-:Y:S05]  /*1bc20*/  BSYNC B2 ;  /* 0x0000000000027941 */ /* 0x000fea0003800000 */
.L_x_27990:
        /* <DEDUP_REMOVED lines=16> */
.L_x_27996:
[----:B------:R-:W-:Y:S05]  /*1bd30*/  BSYNC B3 ;  /* 0x0000000000037941 */ /* 0x000fea0003800000 */
.L_x_27995:
        /* <DEDUP_REMOVED lines=44> */
.L_x_27994:
[----:B------:R-:W-:Y:S05]  /*1c000*/  BSYNC B2 ;  /* 0x0000000000027941 */ /* 0x000fea0003800000 */
.L_x_27993:
        /* <DEDUP_REMOVED lines=14> */
.L_x_27997:
        /* <DEDUP_REMOVED lines=12> */
.L_x_28000:
[----:B------:R-:W-:-:S07]  /*1c1b0*/  MOV R11, R8 ;  /* 0x00000008000b7202 */ /* 0x000fce0000000f00 */
.L_x_28001:
[----:B------:R-:W-:Y:S05]  /*1c1c0*/  BSYNC B2 ;  /* 0x0000000000027941 */ /* 0x000fea0003800000 */
.L_x_27999:
        /* <DEDUP_REMOVED lines=16> */
.L_x_28005:
[----:B------:R-:W-:Y:S05]  /*1c2d0*/  BSYNC B3 ;  /* 0x0000000000037941 */ /* 0x000fea0003800000 */
.L_x_28004:
        /* <DEDUP_REMOVED lines=44> */
.L_x_28003:
[----:B------:R-:W-:Y:S05]  /*1c5a0*/  BSYNC B2 ;  /* 0x0000000000027941 */ /* 0x000fea0003800000 */
.L_x_28002:
        /* <DEDUP_REMOVED lines=11> */
.L_x_27998:
        /* <DEDUP_REMOVED lines=12> */
.L_x_28007:
[----:B------:R-:W-:-:S07]  /*1c720*/  IMAD.MOV.U32 R11, RZ, RZ, R8 ;  /* 0x000000ffff0b7224 */ /* 0x000fce00078e0008 */
.L_x_28008:
[----:B------:R-:W-:Y:S05]  /*1c730*/  BSYNC B2 ;  /* 0x0000000000027941 */ /* 0x000fea0003800000 */
.L_x_28006:
        /* <DEDUP_REMOVED lines=16> */
.L_x_28012:
[----:B------:R-:W-:Y:S05]  /*1c840*/  BSYNC B3 ;  /* 0x0000000000037941 */ /* 0x000fea0003800000 */
.L_x_28011:
        /* <DEDUP_REMOVED lines=44> */
.L_x_28010:
[----:B------:R-:W-:Y:S05]  /*1cb10*/  BSYNC B2 ;  /* 0x0000000000027941 */ /* 0x000fea0003800000 */
.L_x_28009:
        /* <DEDUP_REMOVED lines=15> */
.L_x_28013:
        /* <DEDUP_REMOVED lines=12> */
.L_x_28016:
[----:B-12---:R-:W-:-:S07]  /*1ccd0*/  IMAD.MOV.U32 R17, RZ, RZ, R8 ;  /* 0x000000ffff117224 */ /* 0x006fce00078e0008 */
.L_x_28017:
[----:B------:R-:W-:Y:S05]  /*1cce0*/  BSYNC B2 ;  /* 0x0000000000027941 */ /* 0x000fea0003800000 */
.L_x_28015:
        /* <DEDUP_REMOVED lines=16> */
.L_x_28021:
[----:B------:R-:W-:Y:S05]  /*1cdf0*/  BSYNC B3 ;  /* 0x0000000000037941 */ /* 0x000fea0003800000 */
.L_x_28020:
        /* <DEDUP_REMOVED lines=44> */
.L_x_28019:
[----:B------:R-:W-:Y:S05]  /*1d0c0*/  BSYNC B2 ;  /* 0x0000000000027941 */ /* 0x000fea0003800000 */
.L_x_28018:
        /* <DEDUP_REMOVED lines=9> */
.L_x_28014:
        /* <DEDUP_REMOVED lines=12> */
.L_x_28023:
[----:B------:R-:W-:-:S07]  /*1d220*/  IMAD.MOV.U32 R22, RZ, RZ, R8 ;  /* 0x000000ffff167224 */ /* 0x000fce00078e0008 */
.L_x_28024:
[----:B------:R-:W-:Y:S05]  /*1d230*/  BSYNC B2 ;  /* 0x0000000000027941 */ /* 0x000fea0003800000 */
.L_x_28022:
        /* <DEDUP_REMOVED lines=16> */
.L_x_28028:
[----:B------:R-:W-:Y:S05]  /*1d340*/  BSYNC B3 ;  /* 0x0000000000037941 */ /* 0x000fea0003800000 */
.L_x_28027:
        /* <DEDUP_REMOVED lines=44> */
.L_x_28026:
[----:B------:R-:W-:Y:S05]  /*1d610*/  BSYNC B2 ;  /* 0x0000000000027941 */ /* 0x000fea0003800000 */
.L_x_28025:
[----:B------:R-:W-:Y:S01]  /*1d620*/  I2FP.F32.U32 R22, R22 ;  /* 0x0000001600167245 */ /* 0x000fe20000201000 */
[----:B------:R-:W-:-:S04]  /*1d630*/  IMAD.U32 R11, R11, 0x10000, RZ ;  /* 0x000100000b0b7824 */ /* 0x000fc800078e00ff */
[----:B------:R-:W-:Y:S01]  /*1d640*/  FFMA.FTZ R22, R22, R228, 1.1641532182693481445e-10 ;  /* 0x2f00000016167423 */ /* 0x000fe200000100e4 */
[----:B------:R-:W-:-:S04]  /*1d650*/  FMUL.FTZ R11, R11, R229 ;  /* 0x000000e50b0b7220 */ /* 0x000fc80000410000 */
[----:B------:R-:W-:-:S04]  /*1d660*/  FSETP.GTU.FTZ.AND P3, PT, R22, R230, PT ;  /* 0x000000e61600720b */ /* 0x000fc80003f7c000 */
[----:B------:R-:W-:Y:S01]  /*1d670*/  FSEL R137, R11, RZ, !P3 ;  /* 0x000000ff0b897208 */ /* 0x000fe20005800000 */
[----:B------:R-:W-:Y:S08]  /*1d680*/  @P2 BRA `(.L_x_28029) ;  /* 0x0000000000142947 */ /* 0x000ff00003800000 */
[----:B---3--:R-:W-:Y:S01]  /*1d690*/  IMAD.MOV.U32 R180, RZ, RZ, R138 ;  /* 0x000000ffffb47224 */ /* 0x008fe200078e008a */
[----:B------:R-:W-:Y:S06]  /*1d6a0*/  @!P0 BRA `(.L_x_28030) ;  /* 0x0000000400688947 */ /* 0x000fec0003800000 */
[----:B------:R-:W-:Y:S01]  /*1d6b0*/  MOV R180, R138 ;  /* 0x0000008a00b47202 */ /* 0x000fe20000000f00 */
[----:B------:R-:W-:Y:S01]  /*1d6c0*/  FADD.FTZ R137, R93, R137 ;  /* 0x000000895d897221 */ /* 0x000fe20000010000 */
[----:B------:R-:W-:Y:S06]  /*1d6d0*/  BRA `(.L_x_28030) ;  /* 0x00000004005c7947 */ /* 0x000fec0003800000 */
.L_x_28029:
        /* <DEDUP_REMOVED lines=12> */
.L_x_28032:
[----:B------:R-:W-:-:S07]  /*1d7a0*/  IMAD.MOV.U32 R11, RZ, RZ, R8 ;  /* 0x000000ffff0b7224 */ /* 0x000fce00078e0008 */
.L_x_28033:
[----:B------:R-:W-:Y:S05]  /*1d7b0*/  BSYNC B2 ;  /* 0x0000000000027941 */ /* 0x000fea0003800000 */
.L_x_28031:
        /* <DEDUP_REMOVED lines=16> */
.L_x_28037:
[----:B------:R-:W-:Y:S05]  /*1d8c0*/  BSYNC B3 ;  /* 0x0000000000037941 */ /* 0x000fea0003800000 */
.L_x_28036:
        /* <DEDUP_REMOVED lines=44> */
.L_x_28035:
[----:B------:R-:W-:Y:S05]  /*1db90*/  BSYNC B2 ;  /* 0x0000000000027941 */ /* 0x000fea0003800000 */
.L_x_28034:
        /* <DEDUP_REMOVED lines=11> */
.L_x_28030:
        /* <DEDUP_REMOVED lines=12> */
.L_x_28039:
[----:B------:R-:W-:-:S07]  /*1dd10*/  MOV R11, R8 ;  /* 0x00000008000b7202 */ /* 0x000fce0000000f00 */
.L_x_28040:
[----:B------:R-:W-:Y:S05]  /*1dd20*/  BSYNC B2 ;  /* 0x0000000000027941 */ /* 0x000fea0003800000 */
.L_x_28038:
        /* <DEDUP_REMOVED lines=16> */
.L_x_28044:
[----:B------:R-:W-:Y:S05]  /*1de30*/  BSYNC B3 ;  /* 0x0000000000037941 */ /* 0x000fea0003800000 */
.L_x_28043:
        /* <DEDUP_REMOVED lines=44> */
.L_x_28042:
[----:B------:R-:W-:Y:S05]  /*1e100*/  BSYNC B2 ;  /* 0x0000000000027941 */ /* 0x000fea0003800000 */
.L_x_28041:
        /* <DEDUP_REMOVED lines=13> */
.L_x_28045:
        /* <DEDUP_REMOVED lines=12> */
.L_x_28048:
[----:B-12---:R-:W-:-:S07]  /*1e2a0*/  MOV R19, R8 ;  /* 0x0000000800137202 */ /* 0x006fce0000000f00 */
.L_x_28049:
[----:B------:R-:W-:Y:S05]  /*1e2b0*/  BSYNC B2 ;  /* 0x0000000000027941 */ /* 0x000fea0003800000 */
.L_x_28047:
        /* <DEDUP_REMOVED lines=16> */
.L_x_28053:
[----:B------:R-:W-:Y:S05]  /*1e3c0*/  BSYNC B3 ;  /* 0x0000000000037941 */ /* 0x000fea0003800000 */
.L_x_28052:
        /* <DEDUP_REMOVED lines=44> */
.L_x_28051:
[----:B------:R-:W-:Y:S05]  /*1e690*/  BSYNC B2 ;  /* 0x0000000000027941 */ /* 0x000fea0003800000 */
.L_x_28050:
        /* <DEDUP_REMOVED lines=9> */
.L_x_28046:
        /* <DEDUP_REMOVED lines=12> */
.L_x_28055:
[----:B------:R-:W-:-:S07]  /*1e7f0*/  IMAD.MOV.U32 R22, RZ, RZ, R8 ;  /* 0x000000ffff167224 */ /* 0x000fce00078e0008 */
.L_x_28056:
[----:B------:R-:W-:Y:S05]  /*1e800*/  BSYNC B2 ;  /* 0x0000000000027941 */ /* 0x000fea0003800000 */
.L_x_28054:
        /* <DEDUP_REMOVED lines=16> */
.L_x_28060:
[----:B------:R-:W-:Y:S05]  /*1e910*/  BSYNC B3 ;  /* 0x0000000000037941 */ /* 0x000fea0003800000 */
.L_x_28059:
        /* <DEDUP_REMOVED lines=44> */
.L_x_28058:
[----:B------:R-:W-:Y:S05]  /*1ebe0*/  BSYNC B2 ;  /* 0x0000000000027941 */ /* 0x000fea0003800000 */
.L_x_28057:
        /* <DEDUP_REMOVED lines=12> */
.L_x_28061:
        /* <DEDUP_REMOVED lines=12> */
.L_x_28064:
[----:B------:R-:W-:-:S07]  /*1ed70*/  IMAD.MOV.U32 R20, RZ, RZ, R8 ;  /* 0x000000ffff147224 */ /* 0x000fce00078e0008 */
.L_x_28065:
[----:B------:R-:W-:Y:S05]  /*1ed80*/  BSYNC B2 ;  /* 0x0000000000027941 */ /* 0x000fea0003800000 */
.L_x_28063:
        /* <DEDUP_REMOVED lines=16> */
.L_x_28069:
[----:B------:R-:W-:Y:S05]  /*1ee90*/  BSYNC B3 ;  /* 0x0000000000037941 */ /* 0x000fea0003800000 */
.L_x_28068:
        /* <DEDUP_REMOVED lines=43> */
.L_x_28067:
[----:B------:R-:W-:Y:S05]  /*1f150*/  BSYNC B2 ;  /* 0x0000000000027941 */ /* 0x000fea0003800000 */
.L_x_28066:
        /* <DEDUP_REMOVED lines=10> */
.L_x_28062:
        /* <DEDUP_REMOVED lines=15> */
[----:B------:R-:W-:Y:S02]  /*1f2f0*/  LOP3.LUT P2, RZ, R0, 0x10, RZ, 0xc0, !PT ;  /* 0x0000001000ff7812 */ /* 0x000fe4000784c0ff */
[----:B------:R-:W-:Y:S01]  /*1f300*/  SHF.L.U32 R230, R21, 0x3, RZ ;  /* 0x0000000315e67819 */ /* 0x000fe200000006ff */
        /* <DEDUP_REMOVED lines=34> */
.L_x_28070:
[----:B------:R-:W-:-:S07]  /*1f530*/  VIADD R21, R21, 0x20 ;  /* 0x0000002015157836 */ /* 0x000fce0000000000 */
.L_x_27941:
[----:B------:R-:W-:Y:S05]  /*1f540*/  BSYNC B1 ;  /* 0x0000000000017941 */ /* 0x000fea0003800000 */
.L_x_27940:
        /* <DEDUP_REMOVED lines=30> */
.L_x_28074:
[----:B------:R-:W-:-:S07]  /*1f730*/  IMAD.MOV.U32 R22, RZ, RZ, R8 ;  /* 0x000000ffff167224 */ /* 0x000fce00078e0008 */
.L_x_28075:
[----:B------:R-:W-:Y:S05]  /*1f740*/  BSYNC B2 ;  /* 0x0000000000027941 */ /* 0x000fea0003800000 */
.L_x_28073:
        /* <DEDUP_REMOVED lines=16> */
.L_x_28079:
[----:B------:R-:W-:Y:S05]  /*1f850*/  BSYNC B3 ;  /* 0x0000000000037941 */ /* 0x000fea0003800000 */
.L_x_28078:
        /* <DEDUP_REMOVED lines=43> */
.L_x_28077:
[----:B------:R-:W-:Y:S05]  /*1fb10*/  BSYNC B2 ;  /* 0x0000000000027941 */ /* 0x000fea0003800000 */
.L_x_28076:
        /* <DEDUP_REMOVED lines=20> */
.L_x_28080:
        /* <DEDUP_REMOVED lines=12> */
.L_x_28083:
[----:B------:R-:W-:-:S07]  /*1fd20*/  IMAD.MOV.U32 R13, RZ, RZ, R8 ;  /* 0x000000ffff0d7224 */ /* 0x000fce00078e0008 */
.L_x_28084:
[----:B------:R-:W-:Y:S05]  /*1fd30*/  BSYNC B2 ;  /* 0x0000000000027941 */ /* 0x000fea0003800000 */
.L_x_28082:
        /* <DEDUP_REMOVED lines=16> */
.L_x_28088:
[----:B------:R-:W-:Y:S05]  /*1fe40*/  BSYNC B3 ;  /* 0x0000000000037941 */ /* 0x000fea0003800000 */
.L_x_28087:
        /* <DEDUP_REMOVED lines=44> */
.L_x_28086:
[----:B------:R-:W-:Y:S05]  /*20110*/  BSYNC B2 ;  /* 0x0000000000027941 */ /* 0x000fea0003800000 */
.L_x_28085:
        /* <DEDUP_REMOVED lines=9> */
.L_x_28081:
        /* <DEDUP_REMOVED lines=12> */
.L_x_28090:
[----:B------:R-:W-:-:S07]  /*20270*/  IMAD.MOV.U32 R22, RZ, RZ, R8 ;  /* 0x000000ffff167224 */ /* 0x000fce00078e0008 */
.L_x_28091:
[----:B------:R-:W-:Y:S05]  /*20280*/  BSYNC B2 ;  /* 0x0000000000027941 */ /* 0x000fea0003800000 */
.L_x_28089:
        /* <DEDUP_REMOVED lines=16> */
.L_x_28095:
[----:B------:R-:W-:Y:S05]  /*20390*/  BSYNC B3 ;  /* 0x0000000000037941 */ /* 0x000fea0003800000 */
.L_x_28094:
        /* <DEDUP_REMOVED lines=44> */
.L_x_28093:
[----:B------:R-:W-:Y:S05]  /*20660*/  BSYNC B2 ;  /* 0x0000000000027941 */ /* 0x000fea0003800000 */
.L_x_28092:
        /* <DEDUP_REMOVED lines=14> */
.L_x_28096:
        /* <DEDUP_REMOVED lines=12> */
.L_x_28099:
[----:B------:R-:W-:-:S07]  /*20810*/  IMAD.MOV.U32 R11, RZ, RZ, R8 ;  /* 0x000000ffff0b7224 */ /* 0x000fce00078e0008 */
.L_x_28100:
[----:B------:R-:W-:Y:S05]  /*20820*/  BSYNC B2 ;  /* 0x0000000000027941 */ /* 0x000fea0003800000 */
.L_x_28098:
        /* <DEDUP_REMOVED lines=16> */
.L_x_28104:
[----:B------:R-:W-:Y:S05]  /*20930*/  BSYNC B3 ;  /* 0x0000000000037941 */ /* 0x000fea0003800000 */
.L_x_28103:
        /* <DEDUP_REMOVED lines=44> */
.L_x_28102:
[----:B------:R-:W-:Y:S05]  /*20c00*/  BSYNC B2 ;  /* 0x0000000000027941 */ /* 0x000fea0003800000 */
.L_x_28101:
        /* <DEDUP_REMOVED lines=11> */
.L_x_28097:
        /* <DEDUP_REMOVED lines=12> */
.L_x_28106:
[----:B------:R-:W-:-:S07]  /*20d80*/  MOV R11, R8 ;  /* 0x00000008000b7202 */ /* 0x000fce0000000f00 */
.L_x_28107:
[----:B------:R-:W-:Y:S05]  /*20d90*/  BSYNC B2 ;  /* 0x0000000000027941 */ /* 0x000fea0003800000 */
.L_x_28105:
        /* <DEDUP_REMOVED lines=16> */
.L_x_28111:
[----:B------:R-:W-:Y:S05]  /*20ea0*/  BSYNC B3 ;  /* 0x0000000000037941 */ /* 0x000fea0003800000 */
.L_x_28110:
        /* <DEDUP_REMOVED lines=44> */
.L_x_28109:
[----:B------:R-:W-:Y:S05]  /*21170*/  BSYNC B2 ;  /* 0x0000000000027941 */ /* 0x000fea0003800000 */
.L_x_28108:
        /* <DEDUP_REMOVED lines=15> */
.L_x_28112:
        /* <DEDUP_REMOVED lines=12> */
.L_x_28115:
[----:B------:R-:W-:-:S07]  /*21330*/  MOV R15, R8 ;  /* 0x00000008000f7202 */ /* 0x000fce0000000f00 */
.L_x_28116:
[----:B------:R-:W-:Y:S05]  /*21340*/  BSYNC B2 ;  /* 0x0000000000027941 */ /* 0x000fea0003800000 */
.L_x_28114:
        /* <DEDUP_REMOVED lines=16> */
.L_x_28120:
[----:B------:R-:W-:Y:S05]  /*21450*/  BSYNC B3 ;  /* 0x0000000000037941 */ /* 0x000fea0003800000 */
.L_x_28119:
        /* <DEDUP_REMOVED lines=44> */
.L_x_28118:
[----:B------:R-:W-:Y:S05]  /*21720*/  BSYNC B2 ;  /* 0x0000000000027941 */ /* 0x000fea0003800000 */
.L_x_28117:
        /* <DEDUP_REMOVED lines=9> */
.L_x_28113:
        /* <DEDUP_REMOVED lines=12> */
.L_x_28122:
[----:B------:R-:W-:-:S07]  /*21880*/  IMAD.MOV.U32 R22, RZ, RZ, R8 ;  /* 0x000000ffff167224 */ /* 0x000fce00078e0008 */
.L_x_28123:
[----:B------:R-:W-:Y:S05]  /*21890*/  BSYNC B2 ;  /* 0x0000000000027941 */ /* 0x000fea0003800000 */
.L_x_28121:
        /* <DEDUP_REMOVED lines=16> */
.L_x_28127:
[----:B------:R-:W-:Y:S05]  /*219a0*/  BSYNC B3 ;  /* 0x0000000000037941 */ /* 0x000fea0003800000 */
.L_x_28126:
        /* <DEDUP_REMOVED lines=44> */
.L_x_28125:
[----:B------:R-:W-:Y:S05]  /*21c70*/  BSYNC B2 ;  /* 0x0000000000027941 */ /* 0x000fea0003800000 */
.L_x_28124:
        /* <DEDUP_REMOVED lines=14> */
.L_x_28128:
        /* <DEDUP_REMOVED lines=12> */
.L_x_28131:
[----:B------:R-:W-:-:S07]  /*21e20*/  IMAD.MOV.U32 R11, RZ, RZ, R8 ;  /* 0x000000ffff0b7224 */ /* 0x000fce00078e0008 */
.L_x_28132:
[----:B------:R-:W-:Y:S05]  /*21e30*/  BSYNC B2 ;  /* 0x0000000000027941 */ /* 0x000fea0003800000 */
.L_x_28130:
        /* <DEDUP_REMOVED lines=16> */
.L_x_28136:
[----:B------:R-:W-:Y:S05]  /*21f40*/  BSYNC B3 ;  /* 0x0000000000037941 */ /* 0x000fea0003800000 */
.L_x_28135:
        /* <DEDUP_REMOVED lines=44> */
.L_x_28134:
[----:B------:R-:W-:Y:S05]  /*22210*/  BSYNC B2 ;  /* 0x0000000000027941 */ /* 0x000fea0003800000 */
.L_x_28133:
        /* <DEDUP_REMOVED lines=11> */
.L_x_28129:
        /* <DEDUP_REMOVED lines=12> */
.L_x_28138:
[----:B------:R-:W-:-:S07]  /*22390*/  IMAD.MOV.U32 R11, RZ, RZ, R8 ;  /* 0x000000ffff0b7224 */ /* 0x000fce00078e0008 */
.L_x_28139:
[----:B------:R-:W-:Y:S05]  /*223a0*/  BSYNC B2 ;  /* 0x0000000000027941 */ /* 0x000fea0003800000 */
.L_x_28137:
        /* <DEDUP_REMOVED lines=16> */
.L_x_28143:
[----:B------:R-:W-:Y:S05]  /*224b0*/  BSYNC B3 ;  /* 0x0000000000037941 */ /* 0x000fea0003800000 */
.L_x_28142:
        /* <DEDUP_REMOVED lines=44> */
.L_x_28141:
[----:B------:R-:W-:Y:S05]  /*22780*/  BSYNC B2 ;  /* 0x0000000000027941 */ /* 0x000fea0003800000 */
.L_x_28140:
        /* <DEDUP_REMOVED lines=15> */
.L_x_28144:
        /* <DEDUP_REMOVED lines=12> */
.L_x_28147:
[----:B-12---:R-:W-:-:S07]  /*22940*/  IMAD.MOV.U32 R17, RZ, RZ, R8 ;  /* 0x000000ffff117224 */ /* 0x006fce00078e0008 */
.L_x_28148:
[----:B------:R-:W-:Y:S05]  /*22950*/  BSYNC B2 ;  /* 0x0000000000027941 */ /* 0x000fea0003800000 */
.L_x_28146:
        /* <DEDUP_REMOVED lines=16> */
.L_x_28152:
[----:B------:R-:W-:Y:S05]  /*22a60*/  BSYNC B3 ;  /* 0x0000000000037941 */ /* 0x000fea0003800000 */
.L_x_28151:
        /* <DEDUP_REMOVED lines=44> */
.L_x_28150:
[----:B------:R-:W-:Y:S05]  /*22d30*/  BSYNC B2 ;  /* 0x0000000000027941 */ /* 0x000fea0003800000 */
.L_x_28149:
        /* <DEDUP_REMOVED lines=9> */
.L_x_28145:
        /* <DEDUP_REMOVED lines=12> */
.L_x_28154:
[----:B------:R-:W-:-:S07]  /*22e90*/  MOV R22, R8 ;  /* 0x0000000800167202 */ /* 0x000fce0000000f00 */
.L_x_28155:
[----:B------:R-:W-:Y:S05]  /*22ea0*/  BSYNC B2 ;  /* 0x0000000000027941 */ /* 0x000fea0003800000 */
.L_x_28153:
        /* <DEDUP_REMOVED lines=16> */
.L_x_28159:
[----:B------:R-:W-:Y:S05]  /*22fb0*/  BSYNC B3 ;  /* 0x0000000000037941 */ /* 0x000fea0003800000 */
.L_x_28158:
        /* <DEDUP_REMOVED lines=44> */
.L_x_28157:
[----:B------:R-:W-:Y:S05]  /*23280*/  BSYNC B2 ;  /* 0x0000000000027941 */ /* 0x000fea0003800000 */
.L_x_28156:
        /* <DEDUP_REMOVED lines=12> */
.L_x_28160:
        /* <DEDUP_REMOVED lines=12> */
.L_x_28163:
[----:B------:R-:W-:-:S07]  /*23410*/  MOV R11, R8 ;  /* 0x00000008000b7202 */ /* 0x000fce0000000f00 */
.L_x_28164:
[----:B------:R-:W-:Y:S05]  /*23420*/  BSYNC B2 ;  /* 0x0000000000027941 */ /* 0x000fea0003800000 */
.L_x_28162:
        /* <DEDUP_REMOVED lines=16> */
.L_x_28168:
[----:B------:R-:W-:Y:S05]  /*23530*/  BSYNC B3 ;  /* 0x0000000000037941 */ /* 0x000fea0003800000 */
.L_x_28167:
        /* <DEDUP_REMOVED lines=44> */
.L_x_28166:
[----:B------:R-:W-:Y:S05]  /*23800*/  BSYNC B2 ;  /* 0x0000000000027941 */ /* 0x000fea0003800000 */
.L_x_28165:
        /* <DEDUP_REMOVED lines=11> */
.L_x_28161:
        /* <DEDUP_REMOVED lines=12> */
.L_x_28170:
[----:B------:R-:W-:-:S07]  /*23980*/  IMAD.MOV.U32 R11, RZ, RZ, R8 ;  /* 0x000000ffff0b7224 */ /* 0x000fce00078e0008 */
.L_x_28171:
[----:B------:R-:W-:Y:S05]  /*23990*/  BSYNC B2 ;  /* 0x0000000000027941 */ /* 0x000fea0003800000 */
.L_x_28169:
        /* <DEDUP_REMOVED lines=16> */
.L_x_28175:
[----:B------:R-:W-:Y:S05]  /*23aa0*/  BSYNC B3 ;  /* 0x0000000000037941 */ /* 0x000fea0003800000 */
.L_x_28174:
        /* <DEDUP_REMOVED lines=44> */
.L_x_28173:
[----:B------:R-:W-:Y:S05]  /*23d70*/  BSYNC B2 ;  /* 0x0000000000027941 */ /* 0x000fea0003800000 */
.L_x_28172:
        /* <DEDUP_REMOVED lines=13> */
.L_x_28176:
        /* <DEDUP_REMOVED lines=12> */
.L_x_28179:
[----:B-12---:R-:W-:-:S07]  /*23f10*/  IMAD.MOV.U32 R19, RZ, RZ, R8 ;  /* 0x000000ffff137224 */ /* 0x006fce00078e0008 */
.L_x_28180:
[----:B------:R-:W-:Y:S05]  /*23f20*/  BSYNC B2 ;  /* 0x0000000000027941 */ /* 0x000fea0003800000 */
.L_x_28178:
        /* <DEDUP_REMOVED lines=16> */
.L_x_28184:
[----:B------:R-:W-:Y:S05]  /*24030*/  BSYNC B3 ;  /* 0x0000000000037941 */ /* 0x000fea0003800000 */
.L_x_28183:
        /* <DEDUP_REMOVED lines=44> */
.L_x_28182:
[----:B------:R-:W-:Y:S05]  /*24300*/  BSYNC B2 ;  /* 0x0000000000027941 */ /* 0x000fea0003800000 */
.L_x_28181:
        /* <DEDUP_REMOVED lines=9> */
.L_x_28177:
        /* <DEDUP_REMOVED lines=12> */
.L_x_28186:
[----:B------:R-:W-:-:S07]  /*24460*/  IMAD.MOV.U32 R22, RZ, RZ, R8 ;  /* 0x000000ffff167224 */ /* 0x000fce00078e0008 */
.L_x_28187:
[----:B------:R-:W-:Y:S05]  /*24470*/  BSYNC B2 ;  /* 0x0000000000027941 */ /* 0x000fea0003800000 */
.L_x_28185:
        /* <DEDUP_REMOVED lines=16> */
.L_x_28191:
[----:B------:R-:W-:Y:S05]  /*24580*/  BSYNC B3 ;  /* 0x0000000000037941 */ /* 0x000fea0003800000 */
.L_x_28190:
        /* <DEDUP_REMOVED lines=44> */
.L_x_28189:
[----:B------:R-:W-:Y:S05]  /*24850*/  BSYNC B2 ;  /* 0x0000000000027941 */ /* 0x000fea0003800000 */
.L_x_28188:
        /* <DEDUP_REMOVED lines=12> */
.L_x_28192:
        /* <DEDUP_REMOVED lines=12> */
.L_x_28195:
[----:B------:R-:W-:-:S07]  /*249e0*/  IMAD.MOV.U32 R20, RZ, RZ, R8 ;  /* 0x000000ffff147224 */ /* 0x000fce00078e0008 */
.L_x_28196:
[----:B------:R-:W-:Y:S05]  /*249f0*/  BSYNC B2 ;  /* 0x0000000000027941 */ /* 0x000fea0003800000 */
.L_x_28194:
        /* <DEDUP_REMOVED lines=16> */
.L_x_28200:
[----:B------:R-:W-:Y:S05]  /*24b00*/  BSYNC B3 ;  /* 0x0000000000037941 */ /* 0x000fea0003800000 */
.L_x_28199:
        /* <DEDUP_REMOVED lines=43> */
.L_x_28198:
[----:B------:R-:W-:Y:S05]  /*24dc0*/  BSYNC B2 ;  /* 0x0000000000027941 */ /* 0x000fea0003800000 */
.L_x_28197:
        /* <DEDUP_REMOVED lines=10> */
.L_x_28193:
        /* <DEDUP_REMOVED lines=51> */
.L_x_28201:
[----:B------:R-:W-:-:S07]  /*251a0*/  IADD3 R21, R21, 0x20, RZ ;  /* 0x0000002015157810 */ /* 0x000fce0007ffe0ff */
.L_x_28072:
[----:B------:R-:W-:Y:S05]  /*251b0*/  BSYNC B1 ;  /* 0x0000000000017941 */ /* 0x000fea0003800000 */
.L_x_28071:
        /* <DEDUP_REMOVED lines=30> */
.L_x_28205:
[----:B------:R-:W-:-:S07]  /*253a0*/  IMAD.MOV.U32 R22, RZ, RZ, R8 ;  /* 0x000000ffff167224 */ /* 0x000fce00078e0008 */
.L_x_28206:
[----:B------:R-:W-:Y:S05]  /*253b0*/  BSYNC B2 ;  /* 0x0000000000027941 */ /* 0x000fea0003800000 */
.L_x_28204:
        /* <DEDUP_REMOVED lines=16> */
.L_x_28210:
[----:B------:R-:W-:Y:S05]  /*254c0*/  BSYNC B3 ;  /* 0x0000000000037941 */ /* 0x000fea0003800000 */
.L_x_28209:
        /* <DEDUP_REMOVED lines=43> */
.L_x_28208:
[----:B------:R-:W-:Y:S05]  /*25780*/  BSYNC B2 ;  /* 0x0000000000027941 */ /* 0x000fea0003800000 */
.L_x_28207:
        /* <DEDUP_REMOVED lines=20> */
.L_x_28211:
        /* <DEDUP_REMOVED lines=12> */
.L_x_28214:
[----:B------:R-:W-:-:S07]  /*25990*/  IMAD.MOV.U32 R13, RZ, RZ, R8 ;  /* 0x000000ffff0d7224 */ /* 0x000fce00078e0008 */
.L_x_28215:
[----:B------:R-:W-:Y:S05]  /*259a0*/  BSYNC B2 ;  /* 0x0000000000027941 */ /* 0x000fea0003800000 */
.L_x_28213:
        /* <DEDUP_REMOVED lines=16> */
.L_x_28219:
[----:B------:R-:W-:Y:S05]  /*25ab0*/  BSYNC B3 ;  /* 0x0000000000037941 */ /* 0x000fea0003800000 */
.L_x_28218:
        /* <DEDUP_REMOVED lines=44> */
.L_x_28217:
[----:B------:R-:W-:Y:S05]  /*25d80*/  BSYNC B2 ;  /* 0x0000000000027941 */ /* 0x000fea0003800000 */
.L_x_28216:
        /* <DEDUP_REMOVED lines=9> */
.L_x_28212:
        /* <DEDUP_REMOVED lines=12> */
.L_x_28221:
[----:B------:R-:W-:-:S07]  /*25ee0*/  MOV R22, R8 ;  /* 0x0000000800167202 */ /* 0x000fce0000000f00 */
.L_x_28222:
[----:B------:R-:W-:Y:S05]  /*25ef0*/  BSYNC B2 ;  /* 0x0000000000027941 */ /* 0x000fea0003800000 */
.L_x_28220:
        /* <DEDUP_REMOVED lines=16> */
.L_x_28226:
[----:B------:R-:W-:Y:S05]  /*26000*/  BSYNC B3 ;  /* 0x0000000000037941 */ /* 0x000fea0003800000 */
.L_x_28225:
        /* <DEDUP_REMOVED lines=44> */
.L_x_28224:
[----:B------:R-:W-:Y:S05]  /*262d0*/  BSYNC B2 ;  /* 0x0000000000027941 */ /* 0x000fea0003800000 */
.L_x_28223:
        /* <DEDUP_REMOVED lines=14> */
.L_x_28227:
        /* <DEDUP_REMOVED lines=12> */
.L_x_28230:
[----:B------:R-:W-:-:S07]  /*26480*/  MOV R11, R8 ;  /* 0x00000008000b7202 */ /* 0x000fce0000000f00 */
.L_x_28231:
[----:B------:R-:W-:Y:S05]  /*26490*/  BSYNC B2 ;  /* 0x0000000000027941 */ /* 0x000fea0003800000 */
.L_x_28229:
        /* <DEDUP_REMOVED lines=16> */
.L_x_28235:
[----:B------:R-:W-:Y:S05]  /*265a0*/  BSYNC B3 ;  /* 0x0000000000037941 */ /* 0x000fea0003800000 */
.L_x_28234:
        /* <DEDUP_REMOVED lines=44> */
.L_x_28233:
[----:B------:R-:W-:Y:S05]  /*26870*/  BSYNC B2 ;  /* 0x0000000000027941 */ /* 0x000fea0003800000 */
.L_x_28232:
        /* <DEDUP_REMOVED lines=11> */
.L_x_28228:
        /* <DEDUP_REMOVED lines=12> */
.L_x_28237:
[----:B------:R-:W-:-:S07]  /*269f0*/  IMAD.MOV.U32 R11, RZ, RZ, R8 ;  /* 0x000000ffff0b7224 */ /* 0x000fce00078e0008 */
.L_x_28238:
[----:B------:R-:W-:Y:S05]  /*26a00*/  BSYNC B2 ;  /* 0x0000000000027941 */ /* 0x000fea0003800000 */
.L_x_28236:
        /* <DEDUP_REMOVED lines=16> */
.L_x_28242:
[----:B------:R-:W-:Y:S05]  /*26b10*/  BSYNC B3 ;  /* 0x0000000000037941 */ /* 0x000fea0003800000 */
.L_x_28241:
        /* <DEDUP_REMOVED lines=44> */
.L_x_28240:
[----:B------:R-:W-:Y:S05]  /*26de0*/  BSYNC B2 ;  /* 0x0000000000027941 */ /* 0x000fea0003800000 */
.L_x_28239:
        /* <DEDUP_REMOVED lines=15> */
.L_x_28243:
        /* <DEDUP_REMOVED lines=12> */
.L_x_28246:
[----:B------:R-:W-:-:S07]  /*26fa0*/  IMAD.MOV.U32 R15, RZ, RZ, R8 ;  /* 0x000000ffff0f7224 */ /* 0x000fce00078e0008 */
.L_x_28247:
[----:B------:R-:W-:Y:S05]  /*26fb0*/  BSYNC B2 ;  /* 0x0000000000027941 */ /* 0x000fea0003800000 */
.L_x_28245:
        /* <DEDUP_REMOVED lines=16> */
.L_x_28251:
[----:B------:R-:W-:Y:S05]  /*270c0*/  BSYNC B3 ;  /* 0x0000000000037941 */ /* 0x000fea0003800000 */
.L_x_28250:
        /* <DEDUP_REMOVED lines=44> */
.L_x_28249:
[----:B------:R-:W-:Y:S05]  /*27390*/  BSYNC B2 ;  /* 0x0000000000027941 */ /* 0x000fea0003800000 */
.L_x_28248:
        /* <DEDUP_REMOVED lines=9> */
.L_x_28244:
        /* <DEDUP_REMOVED lines=12> */
.L_x_28253:
[----:B------:R-:W-:-:S07]  /*274f0*/  IMAD.MOV.U32 R22, RZ, RZ, R8 ;  /* 0x000000ffff167224 */ /* 0x000fce00078e0008 */
.L_x_28254:
[----:B------:R-:W-:Y:S05]  /*27500*/  BSYNC B2 ;  /* 0x0000000000027941 */ /* 0x000fea0003800000 */
.L_x_28252:
        /* <DEDUP_REMOVED lines=16> */
.L_x_28258:
[----:B------:R-:W-:Y:S05]  /*27610*/  BSYNC B3 ;  /* 0x0000000000037941 */ /* 0x000fea0003800000 */
.L_x_28257:
        /* <DEDUP_REMOVED lines=44> */
.L_x_28256:
[----:B------:R-:W-:Y:S05]  /*278e0*/  BSYNC B2 ;  /* 0x0000000000027941 */ /* 0x000fea0003800000 */
.L_x_28255:
        /* <DEDUP_REMOVED lines=14> */
.L_x_28259:
        /* <DEDUP_REMOVED lines=12> */
.L_x_28262:
[----:B------:R-:W-:-:S07]  /*27a90*/  IMAD.MOV.U32 R11, RZ, RZ, R8 ;  /* 0x000000ffff0b7224 */ /* 0x000fce00078e0008 */
.L_x_28263:
[----:B------:R-:W-:Y:S05]  /*27aa0*/  BSYNC B2 ;  /* 0x0000000000027941 */ /* 0x000fea0003800000 */
.L_x_28261:
        /* <DEDUP_REMOVED lines=16> */
.L_x_28267:
[----:B------:R-:W-:Y:S05]  /*27bb0*/  BSYNC B3 ;  /* 0x0000000000037941 */ /* 0x000fea0003800000 */
.L_x_28266:
        /* <DEDUP_REMOVED lines=44> */
.L_x_28265:
[----:B------:R-:W-:Y:S05]  /*27e80*/  BSYNC B2 ;  /* 0x0000000000027941 */ /* 0x000fea0003800000 */
.L_x_28264:
        /* <DEDUP_REMOVED lines=11> */
.L_x_28260:
        /* <DEDUP_REMOVED lines=12> */
.L_x_28269:
[----:B------:R-:W-:-:S07]  /*28000*/  MOV R11, R8 ;  /* 0x00000008000b7202 */ /* 0x000fce0000000f00 */
.L_x_28270:
[----:B------:R-:W-:Y:S05]  /*28010*/  BSYNC B2 ;  /* 0x0000000000027941 */ /* 0x000fea0003800000 */
.L_x_28268:
        /* <DEDUP_REMOVED lines=16> */
.L_x_28274:
[----:B------:R-:W-:Y:S05]  /*28120*/  BSYNC B3 ;  /* 0x0000000000037941 */ /* 0x000fea0003800000 */
.L_x_28273:
        /* <DEDUP_REMOVED lines=44> */
.L_x_28272:
[----:B------:R-:W-:Y:S05]  /*283f0*/  BSYNC B2 ;  /* 0x0000000000027941 */ /* 0x000fea0003800000 */
.L_x_28271:
        /* <DEDUP_REMOVED lines=15> */
.L_x_28275:
        /* <DEDUP_REMOVED lines=12> */
.L_x_28278:
[----:B-12---:R-:W-:-:S07]  /*285b0*/  MOV R17, R8 ;  /* 0x0000000800117202 */ /* 0x006fce0000000f00 */
.L_x_28279:
[----:B------:R-:W-:Y:S05]  /*285c0*/  BSYNC B2 ;  /* 0x0000000000027941 */ /* 0x000fea0003800000 */
.L_x_28277:
        /* <DEDUP_REMOVED lines=16> */
.L_x_28283:
[----:B------:R-:W-:Y:S05]  /*286d0*/  BSYNC B3 ;  /* 0x0000000000037941 */ /* 0x000fea0003800000 */
.L_x_28282:
        /* <DEDUP_REMOVED lines=44> */
.L_x_28281:
[----:B------:R-:W-:Y:S05]  /*289a0*/  BSYNC B2 ;  /* 0x0000000000027941 */ /* 0x000fea0003800000 */
.L_x_28280:
        /* <DEDUP_REMOVED lines=9> */
.L_x_28276:
        /* <DEDUP_REMOVED lines=12> */
.L_x_28285:
[----:B------:R-:W-:-:S07]  /*28b00*/  IMAD.MOV.U32 R22, RZ, RZ, R8 ;  /* 0x000000ffff167224 */ /* 0x000fce00078e0008 */
.L_x_28286:
[----:B------:R-:W-:Y:S05]  /*28b10*/  BSYNC B2 ;  /* 0x0000000000027941 */ /* 0x000fea0003800000 */
.L_x_28284:
        /* <DEDUP_REMOVED lines=16> */
.L_x_28290:
[----:B------:R-:W-:Y:S05]  /*28c20*/  BSYNC B3 ;  /* 0x0000000000037941 */ /* 0x000fea0003800000 */
.L_x_28289:
        /* <DEDUP_REMOVED lines=44> */
.L_x_28288:
[----:B------:R-:W-:Y:S05]  /*28ef0*/  BSYNC B2 ;  /* 0x0000000000027941 */ /* 0x000fea0003800000 */
.L_x_28287:
        /* <DEDUP_REMOVED lines=12> */
.L_x_28291:
        /* <DEDUP_REMOVED lines=12> */
.L_x_28294:
[----:B------:R-:W-:-:S07]  /*29080*/  IMAD.MOV.U32 R11, RZ, RZ, R8 ;  /* 0x000000ffff0b7224 */ /* 0x000fce00078e0008 */
.L_x_28295:
[----:B------:R-:W-:Y:S05]  /*29090*/  BSYNC B2 ;  /* 0x0000000000027941 */ /* 0x000fea0003800000 */
.L_x_28293:
        /* <DEDUP_REMOVED lines=16> */
.L_x_28299:
[----:B------:R-:W-:Y:S05]  /*291a0*/  BSYNC B3 ;  /* 0x0000000000037941 */ /* 0x000fea0003800000 */
.L_x_28298:
        /* <DEDUP_REMOVED lines=44> */
.L_x_28297:
[----:B------:R-:W-:Y:S05]  /*29470*/  BSYNC B2 ;  /* 0x0000000000027941 */ /* 0x000fea0003800000 */
.L_x_28296:
        /* <DEDUP_REMOVED lines=11> */
.L_x_28292:
        /* <DEDUP_REMOVED lines=12> */
.L_x_28301:
[----:B------:R-:W-:-:S07]  /*295f0*/  IMAD.MOV.U32 R11, RZ, RZ, R8 ;  /* 0x000000ffff0b7224 */ /* 0x000fce00078e0008 */
.L_x_28302:
[----:B------:R-:W-:Y:S05]  /*29600*/  BSYNC B2 ;  /* 0x0000000000027941 */ /* 0x000fea0003800000 */
.L_x_28300:
        /* <DEDUP_REMOVED lines=16> */
.L_x_28306:
[----:B------:R-:W-:Y:S05]  /*29710*/  BSYNC B3 ;  /* 0x0000000000037941 */ /* 0x000fea0003800000 */
.L_x_28305:
        /* <DEDUP_REMOVED lines=44> */
.L_x_28304:
[----:B------:R-:W-:Y:S05]  /*299e0*/  BSYNC B2 ;  /* 0x0000000000027941 */ /* 0x000fea0003800000 */
.L_x_28303:
        /* <DEDUP_REMOVED lines=13> */
.L_x_28307:
        /* <DEDUP_REMOVED lines=12> */
.L_x_28310:
[----:B-12---:R-:W-:-:S07]  /*29b80*/  IMAD.MOV.U32 R19, RZ, RZ, R8 ;  /* 0x000000ffff137224 */ /* 0x006fce00078e0008 */
.L_x_28311:
[----:B------:R-:W-:Y:S05]  /*29b90*/  BSYNC B2 ;  /* 0x0000000000027941 */ /* 0x000fea0003800000 */
.L_x_28309:
        /* <DEDUP_REMOVED lines=16> */
.L_x_28315:
[----:B------:R-:W-:Y:S05]  /*29ca0*/  BSYNC B3 ;  /* 0x0000000000037941 */ /* 0x000fea0003800000 */
.L_x_28314:
        /* <DEDUP_REMOVED lines=44> */
.L_x_28313:
[----:B------:R-:W-:Y:S05]  /*29f70*/  BSYNC B2 ;  /* 0x0000000000027941 */ /* 0x000fea0003800000 */
.L_x_28312:
        /* <DEDUP_REMOVED lines=9> */
.L_x_28308:
        /* <DEDUP_REMOVED lines=12> */
.L_x_28317:
[----:B------:R-:W-:-:S07]  /*2a0d0*/  MOV R22, R8 ;  /* 0x0000000800167202 */ /* 0x000fce0000000f00 */
.L_x_28318:
[----:B------:R-:W-:Y:S05]  /*2a0e0*/  BSYNC B2 ;  /* 0x0000000000027941 */ /* 0x000fea0003800000 */
.L_x_28316:
        /* <DEDUP_REMOVED lines=16> */
.L_x_28322:
[----:B------:R-:W-:Y:S05]  /*2a1f0*/  BSYNC B3 ;  /* 0x0000000000037941 */ /* 0x000fea0003800000 */
.L_x_28321:
        /* <DEDUP_REMOVED lines=44> */
.L_x_28320:
[----:B------:R-:W-:Y:S05]  /*2a4c0*/  BSYNC B2 ;  /* 0x0000000000027941 */ /* 0x000fea0003800000 */
.L_x_28319:
        /* <DEDUP_REMOVED lines=12> */
.L_x_28323:
        /* <DEDUP_REMOVED lines=12> */
.L_x_28326:
[----:B------:R-:W-:-:S07]  /*2a650*/  MOV R20, R8 ;  /* 0x0000000800147202 */ /* 0x000fce0000000f00 */
.L_x_28327:
[----:B------:R-:W-:Y:S05]  /*2a660*/  BSYNC B2 ;  /* 0x0000000000027941 */ /* 0x000fea0003800000 */
.L_x_28325:
        /* <DEDUP_REMOVED lines=16> */
.L_x_28331:
[----:B------:R-:W-:Y:S05]  /*2a770*/  BSYNC B3 ;  /* 0x0000000000037941 */ /* 0x000fea0003800000 */
.L_x_28330:
        /* <DEDUP_REMOVED lines=43> */
.L_x_28329:
[----:B------:R-:W-:Y:S05]  /*2aa30*/  BSYNC B2 ;  /* 0x0000000000027941 */ /* 0x000fea0003800000 */
.L_x_28328:
        /* <DEDUP_REMOVED lines=10> */
.L_x_28324:
        /* <DEDUP_REMOVED lines=51> */
.L_x_28332:
[----:B------:R-:W-:-:S07]  /*2ae10*/  VIADD R21, R21, 0x20 ;  /* 0x0000002015157836 */ /* 0x000fce0000000000 */
.L_x_28203:
[----:B------:R-:W-:Y:S05]  /*2ae20*/  BSYNC B1 ;  /* 0x0000000000017941 */ /* 0x000fea0003800000 */
.L_x_28202:
        /* <DEDUP_REMOVED lines=30> */
.L_x_28336:
[----:B------:R-:W-:-:S07]  /*2b010*/  MOV R22, R8 ;  /* 0x0000000800167202 */ /* 0x000fce0000000f00 */
.L_x_28337:
[----:B------:R-:W-:Y:S05]  /*2b020*/  BSYNC B2 ;  /* 0x0000000000027941 */ /* 0x000fea0003800000 */
.L_x_28335:
        /* <DEDUP_REMOVED lines=16> */
.L_x_28341:
[----:B------:R-:W-:Y:S05]  /*2b130*/  BSYNC B3 ;  /* 0x0000000000037941 */ /* 0x000fea0003800000 */
.L_x_28340:
        /* <DEDUP_REMOVED lines=43> */
.L_x_28339:
[----:B------:R-:W-:Y:S05]  /*2b3f0*/  BSYNC B2 ;  /* 0x0000000000027941 */ /* 0x000fea0003800000 */
.L_x_28338:
        /* <DEDUP_REMOVED lines=20> */
.L_x_28342:
        /* <DEDUP_REMOVED lines=12> */
.L_x_28345:
[----:B------:R-:W-:-:S07]  /*2b600*/  MOV R13, R8 ;  /* 0x00000008000d7202 */ /* 0x000fce0000000f00 */
.L_x_28346:
[----:B------:R-:W-:Y:S05]  /*2b610*/  BSYNC B2 ;  /* 0x0000000000027941 */ /* 0x000fea0003800000 */
.L_x_28344:
        /* <DEDUP_REMOVED lines=16> */
.L_x_28350:
[----:B------:R-:W-:Y:S05]  /*2b720*/  BSYNC B3 ;  /* 0x0000000000037941 */ /* 0x000fea0003800000 */
.L_x_28349:
        /* <DEDUP_REMOVED lines=44> */
.L_x_28348:
[----:B------:R-:W-:Y:S05]  /*2b9f0*/  BSYNC B2 ;  /* 0x0000000000027941 */ /* 0x000fea0003800000 */
.L_x_28347:
        /* <DEDUP_REMOVED lines=9> */
.L_x_28343:
        /* <DEDUP_REMOVED lines=12> */
.L_x_28352:
[----:B------:R-:W-:-:S07]  /*2bb50*/  IMAD.MOV.U32 R22, RZ, RZ, R8 ;  /* 0x000000ffff167224 */ /* 0x000fce00078e0008 */
.L_x_28353:
[----:B------:R-:W-:Y:S05]  /*2bb60*/  BSYNC B2 ;  /* 0x0000000000027941 */ /* 0x000fea0003800000 */
.L_x_28351:
        /* <DEDUP_REMOVED lines=16> */
.L_x_28357:
[----:B------:R-:W-:Y:S05]  /*2bc70*/  BSYNC B3 ;  /* 0x0000000000037941 */ /* 0x000fea0003800000 */
.L_x_28356:
        /* <DEDUP_REMOVED lines=44> */
.L_x_28355:
[----:B------:R-:W-:Y:S05]  /*2bf40*/  BSYNC B2 ;  /* 0x0000000000027941 */ /* 0x000fea0003800000 */
.L_x_28354:
        /* <DEDUP_REMOVED lines=14> */
.L_x_28358:
        /* <DEDUP_REMOVED lines=12> */
.L_x_28361:
[----:B------:R-:W-:-:S07]  /*2c0f0*/  IMAD.MOV.U32 R11, RZ, RZ, R8 ;  /* 0x000000ffff0b7224 */ /* 0x000fce00078e0008 */
.L_x_28362:
[----:B------:R-:W-:Y:S05]  /*2c100*/  BSYNC B2 ;  /* 0x0000000000027941 */ /* 0x000fea0003800000 */
.L_x_28360:
        /* <DEDUP_REMOVED lines=16> */
.L_x_28366:
[----:B------:R-:W-:Y:S05]  /*2c210*/  BSYNC B3 ;  /* 0x0000000000037941 */ /* 0x000fea0003800000 */
.L_x_28365:
        /* <DEDUP_REMOVED lines=44> */
.L_x_28364:
[----:B------:R-:W-:Y:S05]  /*2c4e0*/  BSYNC B2 ;  /* 0x0000000000027941 */ /* 0x000fea0003800000 */
.L_x_28363:
        /* <DEDUP_REMOVED lines=11> */
.L_x_28359:
        /* <DEDUP_REMOVED lines=12> */
.L_x_28368:
[----:B------:R-:W-:-:S07]  /*2c660*/  IMAD.MOV.U32 R11, RZ, RZ, R8 ;  /* 0x000000ffff0b7224 */ /* 0x000fce00078e0008 */
.L_x_28369:
[----:B------:R-:W-:Y:S05]  /*2c670*/  BSYNC B2 ;  /* 0x0000000000027941 */ /* 0x000fea0003800000 */
.L_x_28367:
        /* <DEDUP_REMOVED lines=16> */
.L_x_28373:
[----:B------:R-:W-:Y:S05]  /*2c780*/  BSYNC B3 ;  /* 0x0000000000037941 */ /* 0x000fea0003800000 */
.L_x_28372:
        /* <DEDUP_REMOVED lines=44> */
.L_x_28371:
[----:B------:R-:W-:Y:S05]  /*2ca50*/  BSYNC B2 ;  /* 0x0000000000027941 */ /* 0x000fea0003800000 */
.L_x_28370:
        /* <DEDUP_REMOVED lines=15> */
.L_x_28374:
        /* <DEDUP_REMOVED lines=12> */
.L_x_28377:
[----:B------:R-:W-:-:S07]  /*2cc10*/  IMAD.MOV.U32 R15, RZ, RZ, R8 ;  /* 0x000000ffff0f7224 */ /* 0x000fce00078e0008 */
.L_x_28378:
[----:B------:R-:W-:Y:S05]  /*2cc20*/  BSYNC B2 ;  /* 0x0000000000027941 */ /* 0x000fea0003800000 */
.L_x_28376:
        /* <DEDUP_REMOVED lines=16> */
.L_x_28382:
[----:B------:R-:W-:Y:S05]  /*2cd30*/  BSYNC B3 ;  /* 0x0000000000037941 */ /* 0x000fea0003800000 */
.L_x_28381:
        /* <DEDUP_REMOVED lines=44> */
.L_x_28380:
[----:B------:R-:W-:Y:S05]  /*2d000*/  BSYNC B2 ;  /* 0x0000000000027941 */ /* 0x000fea0003800000 */
.L_x_28379:
        /* <DEDUP_REMOVED lines=9> */
.L_x_28375:
        /* <DEDUP_REMOVED lines=12> */
.L_x_28384:
[----:B------:R-:W-:-:S07]  /*2d160*/  MOV R22, R8 ;  /* 0x0000000800167202 */ /* 0x000fce0000000f00 */
.L_x_28385:
[----:B------:R-:W-:Y:S05]  /*2d170*/  BSYNC B2 ;  /* 0x0000000000027941 */ /* 0x000fea0003800000 */
.L_x_28383:
        /* <DEDUP_REMOVED lines=16> */
.L_x_28389:
[----:B------:R-:W-:Y:S05]  /*2d280*/  BSYNC B3 ;  /* 0x0000000000037941 */ /* 0x000fea0003800000 */
.L_x_28388:
        /* <DEDUP_REMOVED lines=44> */
.L_x_28387:
[----:B------:R-:W-:Y:S05]  /*2d550*/  BSYNC B2 ;  /* 0x0000000000027941 */ /* 0x000fea0003800000 */
.L_x_28386:
        /* <DEDUP_REMOVED lines=14> */
.L_x_28390:
        /* <DEDUP_REMOVED lines=12> */
.L_x_28393:
[----:B------:R-:W-:-:S07]  /*2d700*/  MOV R11, R8 ;  /* 0x00000008000b7202 */ /* 0x000fce0000000f00 */
.L_x_28394:
[----:B------:R-:W-:Y:S05]  /*2d710*/  BSYNC B2 ;  /* 0x0000000000027941 */ /* 0x000fea0003800000 */
.L_x_28392:
        /* <DEDUP_REMOVED lines=16> */
.L_x_28398:
[----:B------:R-:W-:Y:S05]  /*2d820*/  BSYNC B3 ;  /* 0x0000000000037941 */ /* 0x000fea0003800000 */
.L_x_28397:
        /* <DEDUP_REMOVED lines=44> */
.L_x_28396:
[----:B------:R-:W-:Y:S05]  /*2daf0*/  BSYNC B2 ;  /* 0x0000000000027941 */ /* 0x000fea0003800000 */
.L_x_28395:
        /* <DEDUP_REMOVED lines=11> */
.L_x_28391:
        /* <DEDUP_REMOVED lines=12> */
.L_x_28400:
[----:B------:R-:W-:-:S07]  /*2dc70*/  IMAD.MOV.U32 R11, RZ, RZ, R8 ;  /* 0x000000ffff0b7224 */ /* 0x000fce00078e0008 */
.L_x_28401:
[----:B------:R-:W-:Y:S05]  /*2dc80*/  BSYNC B2 ;  /* 0x0000000000027941 */ /* 0x000fea0003800000 */
.L_x_28399:
        /* <DEDUP_REMOVED lines=16> */
.L_x_28405:
[----:B------:R-:W-:Y:S05]  /*2dd90*/  BSYNC B3 ;  /* 0x0000000000037941 */ /* 0x000fea0003800000 */
.L_x_28404:
        /* <DEDUP_REMOVED lines=44> */
.L_x_28403:
[----:B------:R-:W-:Y:S05]  /*2e060*/  BSYNC B2 ;  /* 0x0000000000027941 */ /* 0x000fea0003800000 */
.L_x_28402:
        /* <DEDUP_REMOVED lines=15> */
.L_x_28406:
        /* <DEDUP_REMOVED lines=12> */
.L_x_28409:
[----:B-12---:R-:W-:-:S07]  /*2e220*/  IMAD.MOV.U32 R17, RZ, RZ, R8 ;  /* 0x000000ffff117224 */ /* 0x006fce00078e0008 */
.L_x_28410:
[----:B------:R-:W-:Y:S05]  /*2e230*/  BSYNC B2 ;  /* 0x0000000000027941 */ /* 0x000fea0003800000 */
.L_x_28408:
        /* <DEDUP_REMOVED lines=16> */
.L_x_28414:
[----:B------:R-:W-:Y:S05]  /*2e340*/  BSYNC B3 ;  /* 0x0000000000037941 */ /* 0x000fea0003800000 */
.L_x_28413:
        /* <DEDUP_REMOVED lines=44> */
.L_x_28412:
[----:B------:R-:W-:Y:S05]  /*2e610*/  BSYNC B2 ;  /* 0x0000000000027941 */ /* 0x000fea0003800000 */
.L_x_28411:
        /* <DEDUP_REMOVED lines=9> */
.L_x_28407:
        /* <DEDUP_REMOVED lines=12> */
.L_x_28416:
[----:B------:R-:W-:-:S07]  /*2e770*/  IMAD.MOV.U32 R22, RZ, RZ, R8 ;  /* 0x000000ffff167224 */ /* 0x000fce00078e0008 */
.L_x_28417:
[----:B------:R-:W-:Y:S05]  /*2e780*/  BSYNC B2 ;  /* 0x0000000000027941 */ /* 0x000fea0003800000 */
.L_x_28415:
        /* <DEDUP_REMOVED lines=16> */
.L_x_28421:
[----:B------:R-:W-:Y:S05]  /*2e890*/  BSYNC B3 ;  /* 0x0000000000037941 */ /* 0x000fea0003800000 */
.L_x_28420:
        /* <DEDUP_REMOVED lines=44> */
.L_x_28419:
[----:B------:R-:W-:Y:S05]  /*2eb60*/  BSYNC B2 ;  /* 0x0000000000027941 */ /* 0x000fea0003800000 */
.L_x_28418:
        /* <DEDUP_REMOVED lines=12> */
.L_x_28422:
        /* <DEDUP_REMOVED lines=12> */
.L_x_28425:
[----:B------:R-:W-:-:S07]  /*2ecf0*/  IMAD.MOV.U32 R11, RZ, RZ, R8 ;  /* 0x000000ffff0b7224 */ /* 0x000fce00078e0008 */
.L_x_28426:
[----:B------:R-:W-:Y:S05]  /*2ed00*/  BSYNC B2 ;  /* 0x0000000000027941 */ /* 0x000fea0003800000 */
.L_x_28424:
        /* <DEDUP_REMOVED lines=16> */
.L_x_28430:
[----:B------:R-:W-:Y:S05]  /*2ee10*/  BSYNC B3 ;  /* 0x0000000000037941 */ /* 0x000fea0003800000 */
.L_x_28429:
        /* <DEDUP_REMOVED lines=44> */
.L_x_28428:
[----:B------:R-:W-:Y:S05]  /*2f0e0*/  BSYNC B2 ;  /* 0x0000000000027941 */ /* 0x000fea0003800000 */
.L_x_28427:
        /* <DEDUP_REMOVED lines=11> */
.L_x_28423:
        /* <DEDUP_REMOVED lines=12> */
.L_x_28432:
[----:B------:R-:W-:-:S07]  /*2f260*/  MOV R11, R8 ;  /* 0x00000008000b7202 */ /* 0x000fce0000000f00 */
.L_x_28433:
[----:B------:R-:W-:Y:S05]  /*2f270*/  BSYNC B2 ;  /* 0x0000000000027941 */ /* 0x000fea0003800000 */
.L_x_28431:
        /* <DEDUP_REMOVED lines=16> */
.L_x_28437:
[----:B------:R-:W-:Y:S05]  /*2f380*/  BSYNC B3 ;  /* 0x0000000000037941 */ /* 0x000fea0003800000 */
.L_x_28436:
        /* <DEDUP_REMOVED lines=44> */
.L_x_28435:
[----:B------:R-:W-:Y:S05]  /*2f650*/  BSYNC B2 ;  /* 0x0000000000027941 */ /* 0x000fea0003800000 */
.L_x_28434:
        /* <DEDUP_REMOVED lines=13> */
.L_x_28438:
        /* <DEDUP_REMOVED lines=12> */
.L_x_28441:
[----:B-12---:R-:W-:-:S07]  /*2f7f0*/  MOV R19, R8 ;  /* 0x0000000800137202 */ /* 0x006fce0000000f00 */
.L_x_28442:
[----:B------:R-:W-:Y:S05]  /*2f800*/  BSYNC B2 ;  /* 0x0000000000027941 */ /* 0x000fea0003800000 */
.L_x_28440:
        /* <DEDUP_REMOVED lines=16> */
.L_x_28446:
[----:B------:R-:W-:Y:S05]  /*2f910*/  BSYNC B3 ;  /* 0x0000000000037941 */ /* 0x000fea0003800000 */
.L_x_28445:
        /* <DEDUP_REMOVED lines=44> */
.L_x_28444:
[----:B------:R-:W-:Y:S05]  /*2fbe0*/  BSYNC B2 ;  /* 0x0000000000027941 */ /* 0x000fea0003800000 */
.L_x_28443:
        /* <DEDUP_REMOVED lines=9> */
.L_x_28439:
        /* <DEDUP_REMOVED lines=12> */
.L_x_28448:
[----:B------:R-:W-:-:S07]  /*2fd40*/  IMAD.MOV.U32 R22, RZ, RZ, R8 ;  /* 0x000000ffff167224 */ /* 0x000fce00078e0008 */
.L_x_28449:
[----:B------:R-:W-:Y:S05]  /*2fd50*/  BSYNC B2 ;  /* 0x0000000000027941 */ /* 0x000fea0003800000 */
.L_x_28447:
        /* <DEDUP_REMOVED lines=16> */
.L_x_28453:
[----:B------:R-:W-:Y:S05]  /*2fe60*/  BSYNC B3 ;  /* 0x0000000000037941 */ /* 0x000fea0003800000 */
.L_x_28452:
        /* <DEDUP_REMOVED lines=44> */
.L_x_28451:
[----:B------:R-:W-:Y:S05]  /*30130*/  BSYNC B2 ;  /* 0x0000000000027941 */ /* 0x000fea0003800000 */
.L_x_28450:
        /* <DEDUP_REMOVED lines=12> */
.L_x_28454:
        /* <DEDUP_REMOVED lines=12> */
.L_x_28457:
[----:B------:R-:W-:-:S07]  /*302c0*/  IMAD.MOV.U32 R20, RZ, RZ, R8 ;  /* 0x000000ffff147224 */ /* 0x000fce00078e0008 */
.L_x_28458:
[----:B------:R-:W-:Y:S05]  /*302d0*/  BSYNC B2 ;  /* 0x0000000000027941 */ /* 0x000fea0003800000 */
.L_x_28456:
        /* <DEDUP_REMOVED lines=16> */
.L_x_28462:
[----:B------:R-:W-:Y:S05]  /*303e0*/  BSYNC B3 ;  /* 0x0000000000037941 */ /* 0x000fea0003800000 */
.L_x_28461:
        /* <DEDUP_REMOVED lines=43> */
.L_x_28460:
[----:B------:R-:W-:Y:S05]  /*306a0*/  BSYNC B2 ;  /* 0x0000000000027941 */ /* 0x000fea0003800000 */
.L_x_28459:
        /* <DEDUP_REMOVED lines=10> */
.L_x_28455:
        /* <DEDUP_REMOVED lines=51> */
.L_x_28463:
[----:B------:R-:W-:-:S07]  /*30a80*/  VIADD R21, R21, 0x20 ;  /* 0x0000002015157836 */ /* 0x000fce0000000000 */
.L_x_28334:
[----:B------:R-:W-:Y:S05]  /*30a90*/  BSYNC B1 ;  /* 0x0000000000017941 */ /* 0x000fea0003800000 */
.L_x_28333:
        /* <DEDUP_REMOVED lines=30> */
.L_x_28467:
[----:B------:R-:W-:-:S07]  /*30c80*/  IMAD.MOV.U32 R22, RZ, RZ, R8 ;  /* 0x000000ffff167224 */ /* 0x000fce00078e0008 */
.L_x_28468:
[----:B------:R-:W-:Y:S05]  /*30c90*/  BSYNC B2 ;  /* 0x0000000000027941 */ /* 0x000fea0003800000 */
.L_x_28466:
        /* <DEDUP_REMOVED lines=16> */
.L_x_28472:
[----:B------:R-:W-:Y:S05]  /*30da0*/  BSYNC B3 ;  /* 0x0000000000037941 */ /* 0x000fea0003800000 */
.L_x_28471:
        /* <DEDUP_REMOVED lines=43> */
.L_x_28470:
[----:B------:R-:W-:Y:S05]  /*31060*/  BSYNC B2 ;  /* 0x0000000000027941 */ /* 0x000fea0003800000 */
.L_x_28469:
        /* <DEDUP_REMOVED lines=20> */
.L_x_28473:
        /* <DEDUP_REMOVED lines=12> */
.L_x_28476:
[----:B------:R-:W-:-:S07]  /*31270*/  IMAD.MOV.U32 R13, RZ, RZ, R8 ;  /* 0x000000ffff0d7224 */ /* 0x000fce00078e0008 */
.L_x_28477:
[----:B------:R-:W-:Y:S05]  /*31280*/  BSYNC B2 ;  /* 0x0000000000027941 */ /* 0x000fea0003800000 */
.L_x_28475:
        /* <DEDUP_REMOVED lines=16> */
.L_x_28481:
[----:B------:R-:W-:Y:S05]  /*31390*/  BSYNC B3 ;  /* 0x0000000000037941 */ /* 0x000fea0003800000 */
.L_x_28480:
        /* <DEDUP_REMOVED lines=44> */
.L_x_28479:
[----:B------:R-:W-:Y:S05]  /*31660*/  BSYNC B2 ;  /* 0x0000000000027941 */ /* 0x000fea0003800000 */
.L_x_28478:
        /* <DEDUP_REMOVED lines=9> */
.L_x_28474:
        /* <DEDUP_REMOVED lines=12> */
.L_x_28483:
[----:B------:R-:W-:-:S07]  /*317c0*/  IMAD.MOV.U32 R22, RZ, RZ, R8 ;  /* 0x000000ffff167224 */ /* 0x000fce00078e0008 */
.L_x_28484:
[----:B------:R-:W-:Y:S05]  /*317d0*/  BSYNC B2 ;  /* 0x0000000000027941 */ /* 0x000fea0003800000 */
.L_x_28482:
        /* <DEDUP_REMOVED lines=16> */
.L_x_28488:
[----:B------:R-:W-:Y:S05]  /*318e0*/  BSYNC B3 ;  /* 0x0000000000037941 */ /* 0x000fea0003800000 */
.L_x_28487:
        /* <DEDUP_REMOVED lines=44> */
.L_x_28486:
[----:B------:R-:W-:Y:S05]  /*31bb0*/  BSYNC B2 ;  /* 0x0000000000027941 */ /* 0x000fea0003800000 */
.L_x_28485:
        /* <DEDUP_REMOVED lines=14> */
.L_x_28489:
        /* <DEDUP_REMOVED lines=12> */
.L_x_28492:
[----:B------:R-:W-:-:S07]  /*31d60*/  IMAD.MOV.U32 R11, RZ, RZ, R8 ;  /* 0x000000ffff0b7224 */ /* 0x000fce00078e0008 */
.L_x_28493:
[----:B------:R-:W-:Y:S05]  /*31d70*/  BSYNC B2 ;  /* 0x0000000000027941 */ /* 0x000fea0003800000 */
.L_x_28491:
        /* <DEDUP_REMOVED lines=16> */
.L_x_28497:
[----:B------:R-:W-:Y:S05]  /*31e80*/  BSYNC B3 ;  /* 0x0000000000037941 */ /* 0x000fea0003800000 */
.L_x_28496:
        /* <DEDUP_REMOVED lines=44> */
.L_x_28495:
[----:B------:R-:W-:Y:S05]  /*32150*/  BSYNC B2 ;  /* 0x0000000000027941 */ /* 0x000fea0003800000 */
.L_x_28494:
        /* <DEDUP_REMOVED lines=11> */
.L_x_28490:
        /* <DEDUP_REMOVED lines=12> */
.L_x_28499:
[----:B------:R-:W-:-:S07]  /*322d0*/  MOV R11, R8 ;  /* 0x00000008000b7202 */ /* 0x000fce0000000f00 */
.L_x_28500:
[----:B------:R-:W-:Y:S05]  /*322e0*/  BSYNC B2 ;  /* 0x0000000000027941 */ /* 0x000fea0003800000 */
.L_x_28498:
        /* <DEDUP_REMOVED lines=16> */
.L_x_28504:
[----:B------:R-:W-:Y:S05]  /*323f0*/  BSYNC B3 ;  /* 0x0000000000037941 */ /* 0x000fea0003800000 */
.L_x_28503:
        /* <DEDUP_REMOVED lines=44> */
.L_x_28502:
[----:B------:R-:W-:Y:S05]  /*326c0*/  BSYNC B2 ;  /* 0x0000000000027941 */ /* 0x000fea0003800000 */
.L_x_28501:
        /* <DEDUP_REMOVED lines=15> */
.L_x_28505:
        /* <DEDUP_REMOVED lines=12> */
.L_x_28508:
[----:B------:R-:W-:-:S07]  /*32880*/  MOV R15, R8 ;  /* 0x00000008000f7202 */ /* 0x000fce0000000f00 */
.L_x_28509:
[----:B------:R-:W-:Y:S05]  /*32890*/  BSYNC B2 ;  /* 0x0000000000027941 */ /* 0x000fea0003800000 */
.L_x_28507:
        /* <DEDUP_REMOVED lines=16> */
.L_x_28513:
[----:B------:R-:W-:Y:S05]  /*329a0*/  BSYNC B3 ;  /* 0x0000000000037941 */ /* 0x000fea0003800000 */
.L_x_28512:
        /* <DEDUP_REMOVED lines=44> */
.L_x_28511:
[----:B------:R-:W-:Y:S05]  /*32c70*/  BSYNC B2 ;  /* 0x0000000000027941 */ /* 0x000fea0003800000 */
.L_x_28510:
        /* <DEDUP_REMOVED lines=9> */
.L_x_28506:
        /* <DEDUP_REMOVED lines=12> */
.L_x_28515:
[----:B------:R-:W-:-:S07]  /*32dd0*/  IMAD.MOV.U32 R22, RZ, RZ, R8 ;  /* 0x000000ffff167224 */ /* 0x000fce00078e0008 */
.L_x_28516:
[----:B------:R-:W-:Y:S05]  /*32de0*/  BSYNC B2 ;  /* 0x0000000000027941 */ /* 0x000fea0003800000 */
.L_x_28514:
        /* <DEDUP_REMOVED lines=16> */
.L_x_28520:
[----:B------:R-:W-:Y:S05]  /*32ef0*/  BSYNC B3 ;  /* 0x0000000000037941 */ /* 0x000fea0003800000 */
.L_x_28519:
        /* <DEDUP_REMOVED lines=44> */
.L_x_28518:
[----:B------:R-:W-:Y:S05]  /*331c0*/  BSYNC B2 ;  /* 0x0000000000027941 */ /* 0x000fea0003800000 */
.L_x_28517:
        /* <DEDUP_REMOVED lines=14> */
.L_x_28521:
        /* <DEDUP_REMOVED lines=12> */
.L_x_28524:
[----:B------:R-:W-:-:S07]  /*33370*/  IMAD.MOV.U32 R11, RZ, RZ, R8 ;  /* 0x000000ffff0b7224 */ /* 0x000fce00078e0008 */
.L_x_28525:
[----:B------:R-:W-:Y:S05]  /*33380*/  BSYNC B2 ;  /* 0x0000000000027941 */ /* 0x000fea0003800000 */
.L_x_28523:
        /* <DEDUP_REMOVED lines=16> */
.L_x_28529:
[----:B------:R-:W-:Y:S05]  /*33490*/  BSYNC B3 ;  /* 0x0000000000037941 */ /* 0x000fea0003800000 */
.L_x_28528:
        /* <DEDUP_REMOVED lines=44> */
.L_x_28527:
[----:B------:R-:W-:Y:S05]  /*33760*/  BSYNC B2 ;  /* 0x0000000000027941 */ /* 0x000fea0003800000 */
.L_x_28526:
        /* <DEDUP_REMOVED lines=11> */
.L_x_28522:
        /* <DEDUP_REMOVED lines=12> */
.L_x_28531:
[----:B------:R-:W-:-:S07]  /*338e0*/  IMAD.MOV.U32 R11, RZ, RZ, R8 ;  /* 0x000000ffff0b7224 */ /* 0x000fce00078e0008 */
.L_x_28532:
[----:B------:R-:W-:Y:S05]  /*338f0*/  BSYNC B2 ;  /* 0x0000000000027941 */ /* 0x000fea0003800000 */
.L_x_28530:
        /* <DEDUP_REMOVED lines=16> */
.L_x_28536:
[----:B------:R-:W-:Y:S05]  /*33a00*/  BSYNC B3 ;  /* 0x0000000000037941 */ /* 0x000fea0003800000 */
.L_x_28535:
        /* <DEDUP_REMOVED lines=44> */
.L_x_28534:
[----:B------:R-:W-:Y:S05]  /*33cd0*/  BSYNC B2 ;  /* 0x0000000000027941 */ /* 0x000fea0003800000 */
.L_x_28533:
        /* <DEDUP_REMOVED lines=15> */
.L_x_28537:
        /* <DEDUP_REMOVED lines=12> */
.L_x_28540:
[----:B-12---:R-:W-:-:S07]  /*33e90*/  IMAD.MOV.U32 R17, RZ, RZ, R8 ;  /* 0x000000ffff117224 */ /* 0x006fce00078e0008 */
.L_x_28541:
[----:B------:R-:W-:Y:S05]  /*33ea0*/  BSYNC B2 ;  /* 0x0000000000027941 */ /* 0x000fea0003800000 */
.L_x_28539:
        /* <DEDUP_REMOVED lines=16> */
.L_x_28545:
[----:B------:R-:W-:Y:S05]  /*33fb0*/  BSYNC B3 ;  /* 0x0000000000037941 */ /* 0x000fea0003800000 */
.L_x_28544:
        /* <DEDUP_REMOVED lines=44> */
.L_x_28543:
[----:B------:R-:W-:Y:S05]  /*34280*/  BSYNC B2 ;  /* 0x0000000000027941 */ /* 0x000fea0003800000 */
.L_x_28542:
        /* <DEDUP_REMOVED lines=9> */
.L_x_28538:
        /* <DEDUP_REMOVED lines=12> */
.L_x_28547:
[----:B------:R-:W-:-:S07]  /*343e0*/  MOV R22, R8 ;  /* 0x0000000800167202 */ /* 0x000fce0000000f00 */
.L_x_28548:
[----:B------:R-:W-:Y:S05]  /*343f0*/  BSYNC B2 ;  /* 0x0000000000027941 */ /* 0x000fea0003800000 */
.L_x_28546:
        /* <DEDUP_REMOVED lines=16> */
.L_x_28552:
[----:B------:R-:W-:Y:S05]  /*34500*/  BSYNC B3 ;  /* 0x0000000000037941 */ /* 0x000fea0003800000 */
.L_x_28551:
        /* <DEDUP_REMOVED lines=44> */
.L_x_28550:
[----:B------:R-:W-:Y:S05]  /*347d0*/  BSYNC B2 ;  /* 0x0000000000027941 */ /* 0x000fea0003800000 */
.L_x_28549:
        /* <DEDUP_REMOVED lines=12> */
.L_x_28553:
        /* <DEDUP_REMOVED lines=12> */
.L_x_28556:
[----:B------:R-:W-:-:S07]  /*34960*/  MOV R11, R8 ;  /* 0x00000008000b7202 */ /* 0x000fce0000000f00 */
.L_x_28557:
[----:B------:R-:W-:Y:S05]  /*34970*/  BSYNC B2 ;  /* 0x0000000000027941 */ /* 0x000fea0003800000 */
.L_x_28555:
        /* <DEDUP_REMOVED lines=16> */
.L_x_28561:
[----:B------:R-:W-:Y:S05]  /*34a80*/  BSYNC B3 ;  /* 0x0000000000037941 */ /* 0x000fea0003800000 */
.L_x_28560:
        /* <DEDUP_REMOVED lines=44> */
.L_x_28559:
[----:B------:R-:W-:Y:S05]  /*34d50*/  BSYNC B2 ;  /* 0x0000000000027941 */ /* 0x000fea0003800000 */
.L_x_28558:
        /* <DEDUP_REMOVED lines=11> */
.L_x_28554:
        /* <DEDUP_REMOVED lines=12> */
.L_x_28563:
[----:B------:R-:W-:-:S07]  /*34ed0*/  IMAD.MOV.U32 R11, RZ, RZ, R8 ;  /* 0x000000ffff0b7224 */ /* 0x000fce00078e0008 */
.L_x_28564:
[----:B------:R-:W-:Y:S05]  /*34ee0*/  BSYNC B2 ;  /* 0x0000000000027941 */ /* 0x000fea0003800000 */
.L_x_28562:
        /* <DEDUP_REMOVED lines=16> */
.L_x_28568:
[----:B------:R-:W-:Y:S05]  /*34ff0*/  BSYNC B3 ;  /* 0x0000000000037941 */ /* 0x000fea0003800000 */
.L_x_28567:
        /* <DEDUP_REMOVED lines=44> */
.L_x_28566:
[----:B------:R-:W-:Y:S05]  /*352c0*/  BSYNC B2 ;  /* 0x0000000000027941 */ /* 0x000fea0003800000 */
.L_x_28565:
        /* <DEDUP_REMOVED lines=13> */
.L_x_28569:
        /* <DEDUP_REMOVED lines=12> */
.L_x_28572:
[----:B-12---:R-:W-:-:S07]  /*35460*/  IMAD.MOV.U32 R19, RZ, RZ, R8 ;  /* 0x000000ffff137224 */ /* 0x006fce00078e0008 */
.L_x_28573:
[----:B------:R-:W-:Y:S05]  /*35470*/  BSYNC B2 ;  /* 0x0000000000027941 */ /* 0x000fea0003800000 */
.L_x_28571:
        /* <DEDUP_REMOVED lines=16> */
.L_x_28577:
[----:B------:R-:W-:Y:S05]  /*35580*/  BSYNC B3 ;  /* 0x0000000000037941 */ /* 0x000fea0003800000 */
.L_x_28576:
        /* <DEDUP_REMOVED lines=44> */
.L_x_28575:
[----:B------:R-:W-:Y:S05]  /*35850*/  BSYNC B2 ;  /* 0x0000000000027941 */ /* 0x000fea0003800000 */
.L_x_28574:
        /* <DEDUP_REMOVED lines=9> */
.L_x_28570:
        /* <DEDUP_REMOVED lines=12> */
.L_x_28579:
[----:B------:R-:W-:-:S07]  /*359b0*/  IMAD.MOV.U32 R22, RZ, RZ, R8 ;  /* 0x000000ffff167224 */ /* 0x000fce00078e0008 */
.L_x_28580:
[----:B------:R-:W-:Y:S05]  /*359c0*/  BSYNC B2 ;  /* 0x0000000000027941 */ /* 0x000fea0003800000 */
.L_x_28578:
        /* <DEDUP_REMOVED lines=16> */
.L_x_28584:
[----:B------:R-:W-:Y:S05]  /*35ad0*/  BSYNC B3 ;  /* 0x0000000000037941 */ /* 0x000fea0003800000 */
.L_x_28583:
        /* <DEDUP_REMOVED lines=44> */
.L_x_28582:
[----:B------:R-:W-:Y:S05]  /*35da0*/  BSYNC B2 ;  /* 0x0000000000027941 */ /* 0x000fea0003800000 */
.L_x_28581:
        /* <DEDUP_REMOVED lines=12> */
.L_x_28585:
        /* <DEDUP_REMOVED lines=12> */
.L_x_28588:
[----:B------:R-:W-:-:S07]  /*35f30*/  IMAD.MOV.U32 R20, RZ, RZ, R8 ;  /* 0x000000ffff147224 */ /* 0x000fce00078e0008 */
.L_x_28589:
[----:B------:R-:W-:Y:S05]  /*35f40*/  BSYNC B2 ;  /* 0x0000000000027941 */ /* 0x000fea0003800000 */
.L_x_28587:
        /* <DEDUP_REMOVED lines=16> */
.L_x_28593:
[----:B------:R-:W-:Y:S05]  /*36050*/  BSYNC B3 ;  /* 0x0000000000037941 */ /* 0x000fea0003800000 */
.L_x_28592:
        /* <DEDUP_REMOVED lines=43> */
.L_x_28591:
[----:B------:R-:W-:Y:S05]  /*36310*/  BSYNC B2 ;  /* 0x0000000000027941 */ /* 0x000fea0003800000 */
.L_x_28590:
        /* <DEDUP_REMOVED lines=10> */
.L_x_28586:
        /* <DEDUP_REMOVED lines=51> */
.L_x_28594:
[----:B------:R-:W-:-:S07]  /*366f0*/  IADD3 R21, R21, 0x20, RZ ;  /* 0x0000002015157810 */ /* 0x000fce0007ffe0ff */
.L_x_28465:
[----:B------:R-:W-:Y:S05]  /*36700*/  BSYNC B1 ;  /* 0x0000000000017941 */ /* 0x000fea0003800000 */
.L_x_28464:
        /* <DEDUP_REMOVED lines=30> */
.L_x_28598:
[----:B------:R-:W-:-:S07]  /*368f0*/  IMAD.MOV.U32 R22, RZ, RZ, R8 ;  /* 0x000000ffff167224 */ /* 0x000fce00078e0008 */
.L_x_28599:
[----:B------:R-:W-:Y:S05]  /*36900*/  BSYNC B2 ;  /* 0x0000000000027941 */ /* 0x000fea0003800000 */
.L_x_28597:
        /* <DEDUP_REMOVED lines=16> */
.L_x_28603:
[----:B------:R-:W-:Y:S05]  /*36a10*/  BSYNC B3 ;  /* 0x0000000000037941 */ /* 0x000fea0003800000 */
.L_x_28602:
        /* <DEDUP_REMOVED lines=43> */
.L_x_28601:
[----:B------:R-:W-:Y:S05]  /*36cd0*/  BSYNC B2 ;  /* 0x0000000000027941 */ /* 0x000fea0003800000 */
.L_x_28600:
        /* <DEDUP_REMOVED lines=9> */
[----:B0-----:R-:W-:Y:S01]  /*36d70*/  FSETP.GTU.FTZ.AND P3, PT, R11, R230, PT ;  /* 0x000000e60b00720b */ /* 0x001fe20003f7c000 */
[----:B----4-:R-:W-:Y:S01]  /*36d80*/  FMUL.FTZ R11, R22, R229 ;  /* 0x000000e5160b7220 */ /* 0x010fe20000410000 */
[----:B------:R-:W-:-:S11]  /*36d90*/  PRMT R22, R176, 0x7632, R22 ;  /* 0x00007632b0167816 */ /* 0x000fd60000000016 */
        /* <DEDUP_REMOVED lines=8> */
.L_x_28604:
        /* <DEDUP_REMOVED lines=12> */
.L_x_28607:
[----:B------:R-:W-:-:S07]  /*36ee0*/  IMAD.MOV.U32 R11, RZ, RZ, R8 ;  /* 0x000000ffff0b7224 */ /* 0x000fce00078e0008 */
.L_x_28608:
[----:B------:R-:W-:Y:S05]  /*36ef0*/  BSYNC B2 ;  /* 0x0000000000027941 */ /* 0x000fea0003800000 */
.L_x_28606:
        /* <DEDUP_REMOVED lines=16> */
.L_x_28612:
[----:B------:R-:W-:Y:S05]  /*37000*/  BSYNC B3 ;  /* 0x0000000000037941 */ /* 0x000fea0003800000 */
.L_x_28611:
        /* <DEDUP_REMOVED lines=44> */
.L_x_28610:
[----:B------:R-:W-:Y:S05]  /*372d0*/  BSYNC B2 ;  /* 0x0000000000027941 */ /* 0x000fea0003800000 */
.L_x_28609:
        /* <DEDUP_REMOVED lines=8> */
[----:B------:R-:W-:Y:S01]  /*37360*/  @P0 FADD.FTZ R172, R88, R172 ;  /* 0x000000ac58ac0221 */ /* 0x000fe20000010000 */
[----:B------:R-:W-:-:S07]  /*37370*/  PRMT R13, R11, 0x7610, R13 ;  /* 0x000076100b0d7816 */ /* 0x000fce000000000d */
.L_x_28605:
        /* <DEDUP_REMOVED lines=12> */
.L_x_28614:
[----:B------:R-:W-:-:S07]  /*37440*/  MOV R11, R8 ;  /* 0x00000008000b7202 */ /* 0x000fce0000000f00 */
.L_x_28615:
[----:B------:R-:W-:Y:S05]  /*37450*/  BSYNC B2 ;  /* 0x0000000000027941 */ /* 0x000fea0003800000 */
.L_x_28613:
        /* <DEDUP_REMOVED lines=16> */
.L_x_28619:
[----:B------:R-:W-:Y:S05]  /*37560*/  BSYNC B3 ;  /* 0x0000000000037941 */ /* 0x000fea0003800000 */
.L_x_28618:
        /* <DEDUP_REMOVED lines=44> */
.L_x_28617:
[----:B------:R-:W-:Y:S05]  /*37830*/  BSYNC B2 ;  /* 0x0000000000027941 */ /* 0x000fea0003800000 */
.L_x_28616:
        /* <DEDUP_REMOVED lines=14> */
.L_x_28620:
        /* <DEDUP_REMOVED lines=12> */
.L_x_28623:
[----:B------:R-:W-:-:S07]  /*379e0*/  MOV R11, R8 ;  /* 0x00000008000b7202 */ /* 0x000fce0000000f00 */
.L_x_28624:
[----:B------:R-:W-:Y:S05]  /*379f0*/  BSYNC B2 ;  /* 0x0000000000027941 */ /* 0x000fea0003800000 */
.L_x_28622:
        /* <DEDUP_REMOVED lines=16> */
.L_x_28628:
[----:B------:R-:W-:Y:S05]  /*37b00*/  BSYNC B3 ;  /* 0x0000000000037941 */ /* 0x000fea0003800000 */
.L_x_28627:
        /* <DEDUP_REMOVED lines=44> */
.L_x_28626:
[----:B------:R-:W-:Y:S05]  /*37dd0*/  BSYNC B2 ;  /* 0x0000000000027941 */ /* 0x000fea0003800000 */
.L_x_28625:
        /* <DEDUP_REMOVED lines=11> */
.L_x_28621:
        /* <DEDUP_REMOVED lines=12> */
.L_x_28630:
[----:B------:R-:W-:-:S07]  /*37f50*/  IMAD.MOV.U32 R11, RZ, RZ, R8 ;  /* 0x000000ffff0b7224 */ /* 0x000fce00078e0008 */
.L_x_28631:
[----:B------:R-:W-:Y:S05]  /*37f60*/  BSYNC B2 ;  /* 0x0000000000027941 */ /* 0x000fea0003800000 */
.L_x_28629:
        /* <DEDUP_REMOVED lines=16> */
.L_x_28635:
[----:B------:R-:W-:Y:S05]  /*38070*/  BSYNC B3 ;  /* 0x0000000000037941 */ /* 0x000fea0003800000 */
.L_x_28634:
        /* <DEDUP_REMOVED lines=44> */
.L_x_28633:
[----:B------:R-:W-:Y:S05]  /*38340*/  BSYNC B2 ;  /* 0x0000000000027941 */ /* 0x000fea0003800000 */
.L_x_28632:
        /* <DEDUP_REMOVED lines=15> */
.L_x_28636:
        /* <DEDUP_REMOVED lines=12> */
.L_x_28639:
[----:B------:R-:W-:-:S07]  /*38500*/  IMAD.MOV.U32 R15, RZ, RZ, R8 ;  /* 0x000000ffff0f7224 */ /* 0x000fce00078e0008 */
.L_x_28640:
[----:B------:R-:W-:Y:S05]  /*38510*/  BSYNC B2 ;  /* 0x0000000000027941 */ /* 0x000fea0003800000 */
.L_x_28638:
        /* <DEDUP_REMOVED lines=16> */
.L_x_28644:
[----:B------:R-:W-:Y:S05]  /*38620*/  BSYNC B3 ;  /* 0x0000000000037941 */ /* 0x000fea0003800000 */
.L_x_28643:
        /* <DEDUP_REMOVED lines=44> */
.L_x_28642:
[----:B------:R-:W-:Y:S05]  /*388f0*/  BSYNC B2 ;  /* 0x0000000000027941 */ /* 0x000fea0003800000 */
.L_x_28641:
        /* <DEDUP_REMOVED lines=9> */
.L_x_28637:
        /* <DEDUP_REMOVED lines=12> */
.L_x_28646:
[----:B------:R-:W-:-:S07]  /*38a50*/  IMAD.MOV.U32 R22, RZ, RZ, R8 ;  /* 0x000000ffff167224 */ /* 0x000fce00078e0008 */
.L_x_28647:
[----:B------:R-:W-:Y:S05]  /*38a60*/  BSYNC B2 ;  /* 0x0000000000027941 */ /* 0x000fea0003800000 */
.L_x_28645:
        /* <DEDUP_REMOVED lines=16> */
.L_x_28651:
[----:B------:R-:W-:Y:S05]  /*38b70*/  BSYNC B3 ;  /* 0x0000000000037941 */ /* 0x000fea0003800000 */
.L_x_28650:
        /* <DEDUP_REMOVED lines=44> */
.L_x_28649:
[----:B------:R-:W-:Y:S05]  /*38e40*/  BSYNC B2 ;  /* 0x0000000000027941 */ /* 0x000fea0003800000 */
.L_x_28648:
        /* <DEDUP_REMOVED lines=14> */
.L_x_28652:
        /* <DEDUP_REMOVED lines=12> */
.L_x_28655:
[----:B------:R-:W-:-:S07]  /*38ff0*/  IMAD.MOV.U32 R11, RZ, RZ, R8 ;  /* 0x000000ffff0b7224 */ /* 0x000fce00078e0008 */
.L_x_28656:
[----:B------:R-:W-:Y:S05]  /*39000*/  BSYNC B2 ;  /* 0x0000000000027941 */ /* 0x000fea0003800000 */
.L_x_28654:
        /* <DEDUP_REMOVED lines=16> */
.L_x_28660:
[----:B------:R-:W-:Y:S05]  /*39110*/  BSYNC B3 ;  /* 0x0000000000037941 */ /* 0x000fea0003800000 */
.L_x_28659:
        /* <DEDUP_REMOVED lines=44> */
.L_x_28658:
[----:B------:R-:W-:Y:S05]  /*393e0*/  BSYNC B2 ;  /* 0x0000000000027941 */ /* 0x000fea0003800000 */
.L_x_28657:
        /* <DEDUP_REMOVED lines=11> */
.L_x_28653:
        /* <DEDUP_REMOVED lines=12> */
.L_x_28662:
[----:B------:R-:W-:-:S07]  /*39560*/  MOV R11, R8 ;  /* 0x00000008000b7202 */ /* 0x000fce0000000f00 */
.L_x_28663:
[----:B------:R-:W-:Y:S05]  /*39570*/  BSYNC B2 ;  /* 0x0000000000027941 */ /* 0x000fea0003800000 */
.L_x_28661:
        /* <DEDUP_REMOVED lines=16> */
.L_x_28667:
[----:B------:R-:W-:Y:S05]  /*39680*/  BSYNC B3 ;  /* 0x0000000000037941 */ /* 0x000fea0003800000 */
.L_x_28666:
        /* <DEDUP_REMOVED lines=44> */
.L_x_28665:
[----:B------:R-:W-:Y:S05]  /*39950*/  BSYNC B2 ;  /* 0x0000000000027941 */ /* 0x000fea0003800000 */
.L_x_28664:
        /* <DEDUP_REMOVED lines=10> */
[----:B---3--:R-:W-:Y:S01]  /*39a00*/  MOV R180, R177 ;  /* 0x000000b100b47202 */ /* 0x008fe20000000f00 */
[----:B------:R-:W-:Y:S06]  /*39a10*/  @!P0 BRA `(.L_x_28669) ;  /* 0x0000000400648947 */ /* 0x000fec0003800000 */
[----:B------:R-:W-:Y:S02]  /*39a20*/  IMAD.MOV.U32 R180, RZ, RZ, R177 ;  /* 0x000000ffffb47224 */ /* 0x000fe400078e00b1 */
[----:B------:R-:W-:Y:S01]  /*39a30*/  FADD.FTZ R176, R92, R176 ;  /* 0x000000b05cb07221 */ /* 0x000fe20000010000 */
[----:B------:R-:W-:Y:S06]  /*39a40*/  BRA `(.L_x_28669) ;  /* 0x0000000400587947 */ /* 0x000fec0003800000 */
.L_x_28668:
        /* <DEDUP_REMOVED lines=12> */
.L_x_28671:
[----:B------:R-:W-:-:S07]  /*39b10*/  MOV R11, R8 ;  /* 0x00000008000b7202 */ /* 0x000fce0000000f00 */
.L_x_28672:
[----:B------:R-:W-:Y:S05]  /*39b20*/  BSYNC B2 ;  /* 0x0000000000027941 */ /* 0x000fea0003800000 */
.L_x_28670:
        /* <DEDUP_REMOVED lines=16> */
.L_x_28676:
[----:B------:R-:W-:Y:S05]  /*39c30*/  BSYNC B3 ;  /* 0x0000000000037941 */ /* 0x000fea0003800000 */
.L_x_28675:
        /* <DEDUP_REMOVED lines=44> */
.L_x_28674:
[----:B------:R-:W-:Y:S05]  /*39f00*/  BSYNC B2 ;  /* 0x0000000000027941 */ /* 0x000fea0003800000 */
.L_x_28673:
        /* <DEDUP_REMOVED lines=9> */
[----:B-12---:R-:W-:-:S07]  /*39fa0*/  PRMT R17, R11, 0x7610, R17 ;  /* 0x000076100b117816 */ /* 0x006fce0000000011 */
.L_x_28669:
        /* <DEDUP_REMOVED lines=12> */
.L_x_28678:
[----:B------:R-:W-:-:S07]  /*3a070*/  IMAD.MOV.U32 R11, RZ, RZ, R8 ;  /* 0x000000ffff0b7224 */ /* 0x000fce00078e0008 */
.L_x_28679:
[----:B------:R-:W-:Y:S05]  /*3a080*/  BSYNC B2 ;  /* 0x0000000000027941 */ /* 0x000fea0003800000 */
.L_x_28677:
        /* <DEDUP_REMOVED lines=16> */
.L_x_28683:
[----:B------:R-:W-:Y:S05]  /*3a190*/  BSYNC B3 ;  /* 0x0000000000037941 */ /* 0x000fea0003800000 */
.L_x_28682:
        /* <DEDUP_REMOVED lines=44> */
.L_x_28681:
[----:B------:R-:W-:Y:S05]  /*3a460*/  BSYNC B2 ;  /* 0x0000000000027941 */ /* 0x000fea0003800000 */
.L_x_28680:
        /* <DEDUP_REMOVED lines=12> */
.L_x_28684:
        /* <DEDUP_REMOVED lines=12> */
.L_x_28687:
[----:B------:R-:W-:-:S07]  /*3a5f0*/  IMAD.MOV.U32 R11, RZ, RZ, R8 ;  /* 0x000000ffff0b7224 */ /* 0x000fce00078e0008 */
.L_x_28688:
[----:B------:R-:W-:Y:S05]  /*3a600*/  BSYNC B2 ;  /* 0x0000000000027941 */ /* 0x000fea0003800000 */
.L_x_28686:
        /* <DEDUP_REMOVED lines=16> */
.L_x_28692:
[----:B------:R-:W-:Y:S05]  /*3a710*/  BSYNC B3 ;  /* 0x0000000000037941 */ /* 0x000fea0003800000 */
.L_x_28691:
        /* <DEDUP_REMOVED lines=44> */
.L_x_28690:
[----:B------:R-:W-:Y:S05]  /*3a9e0*/  BSYNC B2 ;  /* 0x0000000000027941 */ /* 0x000fea0003800000 */
.L_x_28689:
        /* <DEDUP_REMOVED lines=11> */
.L_x_28685:
        /* <DEDUP_REMOVED lines=12> */
.L_x_28694:
[----:B------:R-:W-:-:S07]  /*3ab60*/  IMAD.MOV.U32 R11, RZ, RZ, R8 ;  /* 0x000000ffff0b7224 */ /* 0x000fce00078e0008 */
.L_x_28695:
[----:B------:R-:W-:Y:S05]  /*3ab70*/  BSYNC B2 ;  /* 0x0000000000027941 */ /* 0x000fea0003800000 */
.L_x_28693:
        /* <DEDUP_REMOVED lines=16> */
.L_x_28699:
[----:B------:R-:W-:Y:S05]  /*3ac80*/  BSYNC B3 ;  /* 0x0000000000037941 */ /* 0x000fea0003800000 */
.L_x_28698:
        /* <DEDUP_REMOVED lines=44> */
.L_x_28697:
[----:B------:R-:W-:Y:S05]  /*3af50*/  BSYNC B2 ;  /* 0x0000000000027941 */ /* 0x000fea0003800000 */
.L_x_28696:
        /* <DEDUP_REMOVED lines=13> */
.L_x_28700:
        /* <DEDUP_REMOVED lines=12> */
.L_x_28703:
[----:B------:R-:W-:-:S07]  /*3b0f0*/  IMAD.MOV.U32 R11, RZ, RZ, R8 ;  /* 0x000000ffff0b7224 */ /* 0x000fce00078e0008 */
.L_x_28704:
[----:B------:R-:W-:Y:S05]  /*3b100*/  BSYNC B2 ;  /* 0x0000000000027941 */ /* 0x000fea0003800000 */
.L_x_28702:
        /* <DEDUP_REMOVED lines=16> */
.L_x_28708:
[----:B------:R-:W-:Y:S05]  /*3b210*/  BSYNC B3 ;  /* 0x0000000000037941 */ /* 0x000fea0003800000 */
.L_x_28707:
        /* <DEDUP_REMOVED lines=44> */
.L_x_28706:
[----:B------:R-:W-:Y:S05]  /*3b4e0*/  BSYNC B2 ;  /* 0x0000000000027941 */ /* 0x000fea0003800000 */
.L_x_28705:
        /* <DEDUP_REMOVED lines=10> */
.L_x_28701:
        /* <DEDUP_REMOVED lines=12> */
.L_x_28710:
[----:B------:R-:W-:-:S07]  /*3b650*/  MOV R11, R8 ;  /* 0x00000008000b7202 */ /* 0x000fce0000000f00 */
.L_x_28711:
[----:B------:R-:W-:Y:S05]  /*3b660*/  BSYNC B2 ;  /* 0x0000000000027941 */ /* 0x000fea0003800000 */
.L_x_28709:
        /* <DEDUP_REMOVED lines=16> */
.L_x_28715:
[----:B------:R-:W-:Y:S05]  /*3b770*/  BSYNC B3 ;  /* 0x0000000000037941 */ /* 0x000fea0003800000 */
.L_x_28714:
        /* <DEDUP_REMOVED lines=44> */
.L_x_28713:
[----:B------:R-:W-:Y:S05]  /*3ba40*/  BSYNC B2 ;  /* 0x0000000000027941 */ /* 0x000fea0003800000 */
.L_x_28712:
        /* <DEDUP_REMOVED lines=12> */
.L_x_28716:
        /* <DEDUP_REMOVED lines=12> */
.L_x_28719:
[----:B------:R-:W-:-:S07]  /*3bbd0*/  MOV R20, R8 ;  /* 0x0000000800147202 */ /* 0x000fce0000000f00 */
.L_x_28720:
[----:B------:R-:W-:Y:S05]  /*3bbe0*/  BSYNC B2 ;  /* 0x0000000000027941 */ /* 0x000fea0003800000 */
.L_x_28718:
        /* <DEDUP_REMOVED lines=16> */
.L_x_28724:
[----:B------:R-:W-:Y:S05]  /*3bcf0*/  BSYNC B3 ;  /* 0x0000000000037941 */ /* 0x000fea0003800000 */
.L_x_28723:
        /* <DEDUP_REMOVED lines=43> */
.L_x_28722:
[----:B------:R-:W-:Y:S05]  /*3bfb0*/  BSYNC B2 ;  /* 0x0000000000027941 */ /* 0x000fea0003800000 */
.L_x_28721:
        /* <DEDUP_REMOVED lines=10> */
.L_x_28717:
        /* <DEDUP_REMOVED lines=19> */
[----:B------:R-:W-:Y:S01]  /*3c190*/  LOP3.LUT R183, R229, R22, R183, 0xfe, !PT ;  /* 0x00000016e5b77212 */ /* 0x000fe200078efeb7 */
[C---:B------:R-:W-:Y:S01]  /*3c1a0*/  IMAD.SHL.U32 R22, R21.reuse, 0x8, RZ ;  /* 0x0000000815167824 */ /* 0x040fe200078e00ff */
[----:B------:R-:W-:Y:S02]  /*3c1b0*/  LEA.HI.X R181, R21, UR29, RZ, 0x5, P0 ;  /* 0x0000001d15b57c11 */ /* 0x000fe400080f2cff */
[----:B------:R-:W-:Y:S02]  /*3c1c0*/  SEL R228, RZ, 0x1, P2 ;  /* 0x00000001ffe47807 */ /* 0x000fe40001000000 */
[----:B------:R-:W-:Y:S01]  /*3c1d0*/  SHF.R.U32.HI R21, RZ, 0x1d, R21 ;  /* 0x0000001dff157819 */ /* 0x000fe20000011615 */
[----:B------:R-:W-:Y:S01]  /*3c1e0*/  STG.E.128 desc[UR8][R180.64], R172 ;  /* 0x000000acb4007986 */ /* 0x000fe2000c101d08 */
[----:B------:R-:W-:-:S03]  /*3c1f0*/  LOP3.LUT R182, R182, R228, RZ, 0xfc, !PT ;  /* 0x000000e4b6b67212 */ /* 0x000fc600078efcff */
[----:B------:R0:W-:Y:S02]  /*3c200*/  STG.E.128 desc[UR8][R180.64+0x10], R176 ;  /* 0x000010b0b4007986 */ /* 0x0001e4000c101d08 */
[----:B0-----:R-:W-:-:S04]  /*3c210*/  IADD3 R180, P0, R22, UR30, RZ ;  /* 0x0000001e16b47c10 */ /* 0x001fc8000ff1e0ff */
[----:B------:R-:W-:-:S05]  /*3c220*/  IADD3.X R181, R21, UR31, RZ, P0, !PT ;  /* 0x0000001f15b57c10 */ /* 0x000fca00087fe4ff */
[----:B------:R4:W-:Y:S01]  /*3c230*/  STG.E.64 desc[UR8][R180.64], R182 ;  /* 0x000000b6b4007986 */ /* 0x0009e2000c101b08 */
[----:B------:R-:W-:Y:S05]  /*3c240*/  @!P1 BRA `(.L_x_28596) ;  /* 0x0000000000509947 */ /* 0x000fea0003800000 */
[----:B----4-:R-:W-:Y:S02]  /*3c250*/  SHF.L.U32 R180, R19, 0x10, RZ ;  /* 0x0000001013b47819 */ /* 0x010fe400000006ff */
        /* <DEDUP_REMOVED lines=19> */
.L_x_28596:
[----:B------:R-:W-:Y:S05]  /*3c390*/  BSYNC B1 ;  /* 0x0000000000017941 */ /* 0x000fea0003800000 */
.L_x_28595:
[----:B------:R-:W-:Y:S01]  /*3c3a0*/  FADD.FTZ R21, RZ, R100 ;  /* 0x00000064ff157221 */ /* 0x000fe20000010000 */
        /* <DEDUP_REMOVED lines=118> */
[----:B---34-:R-:W-:-:S03]  /*3cb10*/  FADD.FTZ R180, R101, -R21 ;  /* 0x8000001565b47221 */ /* 0x018fc60000010000 */
        /* <DEDUP_REMOVED lines=172> */
.L_x_28758:
[----:B------:R-:W3:Y:S01]  /*3d5e0*/  @!P5 LDC.64 R180, c[0x0][0x250] ;  /* 0x00009400ffb4db82 */ /* 0x000ee20000000a00 */
[----:B------:R-:W-:Y:S01]  /*3d5f0*/  PLOP3.LUT P0, PT, PT, PT, UP0, 0x40, 0x0 ;  /* 0x000000000000781c */ /* 0x000fe20003f0e808 */
[----:B-1----:R-:W-:Y:S01]  /*3d600*/  FADD.FTZ R22, R182, R22 ;  /* 0x00000016b6167221 */ /* 0x002fe20000010000 */
[----:B------:R-:W-:Y:S01]  /*3d610*/  LOP3.LUT P1, RZ, R0, 0x20, RZ, 0xc0, !PT ;  /* 0x0000002000ff7812 */ /* 0x000fe2000782c0ff */
[----:B------:R-:W-:Y:S02]  /*3d620*/  BSSY B1, `(.L_x_28726) ;  /* 0x0000067000017945 */ /* 0x000fe40003800000 */
[----:B------:R-:W-:Y:S01]  /*3d630*/  FFMA.FTZ R22, R22, R228, UR34 ;  /* 0x0000002216167e23 */ /* 0x000fe200080100e4 */
[----:B---3--:R-:W-:-:S05]  /*3d640*/  @!P5 IMAD.WIDE R180, R23, 0x4, R180 ;  /* 0x0000000417b4d825 */ /* 0x008fca00078e02b4 */
[----:B------:R1:W-:Y:S02]  /*3d650*/  @!P5 STG.E desc[UR8][R180.64], R21 ;  /* 0x00000015b400d986 */ /* 0x0003e4000c101908 */
[----:B-1----:R-:W-:-:S05]  /*3d660*/  FMUL.FTZ R180, R21, R21 ;  /* 0x0000001515b47220 */ /* 0x002fca0000410000 */
[----:B------:R-:W-:-:S05]  /*3d670*/  FSEL R180, R180, RZ, !P0 ;  /* 0x000000ffb4b47208 */ /* 0x000fca0004000000 */
[----:B------:R-:W-:Y:S02]  /*3d680*/  FADD.FTZ R22, R22, R180 ;  /* 0x000000b416167221 */ /* 0x000fe40000010000 */
[----:B------:R-:W1:Y:S04]  /*3d690*/  @!P5 LDC.64 R180, c[0x0][0x258] ;  /* 0x00009600ffb4db82 */ /* 0x000e680000000a00 */
[----:B------:R-:W3:Y:S01]  /*3d6a0*/  MUFU.RSQ R22, R22 ;  /* 0x0000001600167308 */ /* 0x000ee20000001400 */
[----:B-1----:R-:W-:-:S05]  /*3d6b0*/  @!P5 IMAD.WIDE R180, R23, 0x4, R180 ;  /* 0x0000000417b4d825 */ /* 0x002fca00078e02b4 */
[----:B---3--:R1:W-:Y:S01]  /*3d6c0*/  @!P5 STG.E desc[UR8][R180.64], R22 ;  /* 0x00000016b400d986 */ /* 0x0083e2000c101908 */
[----:B------:R-:W-:Y:S05]  /*3d6d0*/  @!P1 BRA `(.L_x_28727) ;  /* 0x00000004006c9947 */ /* 0x000fea0003800000 */
[----:B0-----:R-:W3:Y:S04]  /*3d6e0*/  LDL R182, [R1+0x80] ;  /* 0x0000800001b67983 */ /* 0x001ee80000100800 */
[----:B------:R-:W3:Y:S04]  /*3d6f0*/  LDL R231, [R1+0x310] ;  /* 0x0003100001e77983 */ /* 0x000ee80000100800 */
[----:B------:R-:W4:Y:S04]  /*3d700*/  LDL R230, [R1+0x84] ;  /* 0x0000840001e67983 */ /* 0x000f280000100800 */
[----:B------:R-:W4:Y:S04]  /*3d710*/  LDL R229, [R1+0x314] ;  /* 0x0003140001e57983 */ /* 0x000f280000100800 */
[----:B------:R-:W2:Y:S04]  /*3d720*/  LDL R245, [R1+0x8c] ;  /* 0x00008c0001f57983 */ /* 0x000ea80000100800 */
[----:B------:R-:W2:Y:S01]  /*3d730*/  LDL R244, [R1+0x31c] ;  /* 0x00031c0001f47983 */ /* 0x000ea20000100800 */
[----:B------:R-:W-:-:S03]  /*3d740*/  PLOP3.LUT P0, PT, PT, PT, UP0, 0x40, 0x0 ;  /* 0x000000000000781c */ /* 0x000fc60003f0e808 */
[----:B------:R-:W2:Y:S01]  /*3d750*/  LDL R247, [R1+0x94] ;  /* 0x0000940001f77983 */ /* 0x000ea20000100800 */
[----:B------:R-:W-:-:S03]  /*3d760*/  FSEL R183, R21, RZ, P0 ;  /* 0x000000ff15b77208 */ /* 0x000fc60000000000 */
[----:B------:R-:W2:Y:S02]  /*3d770*/  LDL R246, [R1+0x304] ;  /* 0x0003040001f67983 */ /* 0x000ea40000100800 */
[--C-:B-1----:R-:W-:Y:S01]  /*3d780*/  FADD.FTZ R181, R100, -R183.reuse ;  /* 0x800000b764b57221 */ /* 0x102fe20000010000 */
[--C-:B------:R-:W-:Y:S01]  /*3d790*/  FADD.FTZ R180, R101, -R183.reuse ;  /* 0x800000b765b47221 */ /* 0x100fe20000010000 */
[----:B------:R-:W2:Y:S02]  /*3d7a0*/  LDL R252, [R1+0x308] ;  /* 0x0003080001fc7983 */ /* 0x000ea40000100800 */
[C---:B------:R-:W-:Y:S01]  /*3d7b0*/  FMUL.FTZ R248, R22.reuse, R181 ;  /* 0x000000b516f87220 */ /* 0x040fe20000410000 */
[----:B------:R-:W-:Y:S01]  /*3d7c0*/  FMUL.FTZ R249, R22, R180 ;  /* 0x000000b416f97220 */ /* 0x000fe20000410000 */
[----:B------:R-:W2:Y:S04]  /*3d7d0*/  LDL R251, [R1+0x9c] ;  /* 0x00009c0001fb7983 */ /* 0x000ea80000100800 */
[----:B------:R-:W2:Y:S04]  /*3d7e0*/  LDL R250, [R1+0x30c] ;  /* 0x00030c0001fa7983 */ /* 0x000ea80000100800 */
[----:B------:R0:W-:Y:S04]  /*3d7f0*/  STL [R1+0x32c], R4 ;  /* 0x00032c0401007387 */ /* 0x0001e80000100800 */
[----:B0-----:R-:W2:Y:S04]  /*3d800*/  LDL R4, [R1+0x318] ;  /* 0x0003180001047983 */ /* 0x001ea80000100800 */
[----:B------:R0:W-:Y:S04]  /*3d810*/  STL [R1+0x328], R3 ;  /* 0x0003280301007387 */ /* 0x0001e80000100800 */
[----:B0-----:R-:W2:Y:S04]  /*3d820*/  LDL R3, [R1+0x88] ;  /* 0x0000880001037983 */ /* 0x001ea80000100800 */
[----:B------:R0:W-:Y:S04]  /*3d830*/  STL [R1+0x324], R2 ;  /* 0x0003240201007387 */ /* 0x0001e80000100800 */
[----:B0-----:R-:W2:Y:S04]  /*3d840*/  LDL R2, [R1+0x98] ;  /* 0x0000980001027983 */ /* 0x001ea80000100800 */
[----:B------:R0:W-:Y:S04]  /*3d850*/  STL [R1+0x320], R0 ;  /* 0x0003200001007387 */ /* 0x0001e80000100800 */
[----:B0-----:R-:W2:Y:S01]  /*3d860*/  LDL R0, [R1+0x300] ;  /* 0x0003000001007983 */ /* 0x001ea20000100800 */
[--C-:B------:R-:W-:Y:S01]  /*3d870*/  FADD.FTZ R228, R105, -R183.reuse ;  /* 0x800000b769e47221 */ /* 0x100fe20000010000 */
[----:B---3--:R-:W-:Y:S01]  /*3d880*/  FFMA.FTZ R180, R231, R248, R182 ;  /* 0x000000f8e7b47223 */ /* 0x008fe200000100b6 */
[--C-:B------:R-:W-:Y:S01]  /*3d890*/  FADD.FTZ R182, R102, -R183.reuse ;  /* 0x800000b766b67221 */ /* 0x100fe20000010000 */
[----:B----4-:R-:W-:Y:S01]  /*3d8a0*/  FFMA.FTZ R181, R229, R249, R230 ;  /* 0x000000f9e5b57223 */ /* 0x010fe200000100e6 */
[----:B------:R-:W-:-:S02]  /*3d8b0*/  FADD.FTZ R229, R104, -R183 ;  /* 0x800000b768e57221 */ /* 0x000fc40000010000 */
[----:B------:R-:W-:Y:S02]  /*3d8c0*/  FMUL.FTZ R230, R22, R182 ;  /* 0x000000b616e67220 */ /* 0x000fe40000410000 */
[----:B------:R-:W-:Y:S01]  /*3d8d0*/  F2FP.BF16.F32.PACK_AB R180, R181, R180 ;  /* 0x000000b4b5b4723e */ /* 0x000fe200000010ff */
[----:B------:R-:W-:-:S04]  /*3d8e0*/  FADD.FTZ R181, R103, -R183 ;  /* 0x800000b767b57221 */ /* 0x000fc80000010000 */
[----:B------:R-:W-:-:S04]  /*3d8f0*/  FMUL.FTZ R231, R22, R181 ;  /* 0x000000b516e77220 */ /* 0x000fc80000410000 */
[----:B--2---:R-:W-:Y:S01]  /*3d900*/  FFMA.FTZ R182, R244, R231, R245 ;  /* 0x000000e7f4b67223 */ /* 0x004fe200000100f5 */
[C---:B------:R-:W-:Y:S02]  /*3d910*/  FMUL.FTZ R244, R22.reuse, R229 ;  /* 0x000000e516f47220 */ /* 0x040fe40000410000 */
[----:B------:R-:W2:Y:S01]  /*3d920*/  LDL R229, [R1+0x90] ;  /* 0x0000900001e57983 */ /* 0x000ea20000100800 */
[----:B------:R-:W-:-:S04]  /*3d930*/  FMUL.FTZ R245, R22, R228 ;  /* 0x000000e416f57220 */ /* 0x000fc80000410000 */
[----:B------:R-:W-:Y:S01]  /*3d940*/  FFMA.FTZ R228, R246, R245, R247 ;  /* 0x000000f5f6e47223 */ /* 0x000fe200000100f7 */
[----:B------:R-:W-:Y:S02]  /*3d950*/  FFMA.FTZ R181, R4, R230, R3 ;  /* 0x000000e604b57223 */ /* 0x000fe40000010003 */
[----:B------:R-:W3:Y:S03]  /*3d960*/  LDL R4, [R1+0x60] ;  /* 0x0000600001047983 */ /* 0x000ee60000100800 */
[----:B------:R-:W-:Y:S01]  /*3d970*/  F2FP.BF16.F32.PACK_AB R181, R182, R181 ;  /* 0x000000b5b6b5723e */ /* 0x000fe200000010ff */
[----:B------:R-:W4:Y:S01]  /*3d980*/  LDL R3, [R1+0x64] ;  /* 0x0000640001037983 */ /* 0x000f220000100800 */
[----:B--2---:R-:W-:-:S03]  /*3d990*/  FFMA.FTZ R182, R0, R244, R229 ;  /* 0x000000f400b67223 */ /* 0x004fc600000100e5 */
[----:B------:R-:W2:Y:S02]  /*3d9a0*/  LDL R0, [R1+0x6c] ;  /* 0x00006c0001007983 */ /* 0x000ea40000100800 */
[----:B------:R-:W-:Y:S01]  /*3d9b0*/  F2FP.BF16.F32.PACK_AB R182, R228, R182 ;  /* 0x000000b6e4b6723e */ /* 0x000fe200000010ff */
[--C-:B------:R-:W-:Y:S01]  /*3d9c0*/  FADD.FTZ R228, R106, -R183.reuse ;  /* 0x800000b76ae47221 */ /* 0x100fe20000010000 */
[----:B------:R-:W-:-:S03]  /*3d9d0*/  FADD.FTZ R183, R107, -R183 ;  /* 0x800000b76bb77221 */ /* 0x000fc60000010000 */
[C---:B------:R-:W-:Y:S01]  /*3d9e0*/  FMUL.FTZ R246, R22.reuse, R228 ;  /* 0x000000e416f67220 */ /* 0x040fe20000410000 */
[----:B------:R-:W-:-:S03]  /*3d9f0*/  FMUL.FTZ R247, R22, R183 ;  /* 0x000000b716f77220 */ /* 0x000fc60000410000 */
[----:B------:R-:W-:Y:S01]  /*3da00*/  FFMA.FTZ R183, R252, R246, R2 ;  /* 0x000000f6fcb77223 */ /* 0x000fe20000010002 */
[----:B------:R-:W-:Y:S01]  /*3da10*/  FFMA.FTZ R228, R250, R247, R251 ;  /* 0x000000f7fae47223 */ /* 0x000fe200000100fb */
[----:B------:R-:W2:Y:S01]  /*3da20*/  LDL R2, [R1+0x68] ;  /* 0x0000680001027983 */ /* 0x000ea20000100800 */
[----:B------:R-:W0:Y:S03]  /*3da30*/  LDC.64 R250, c[0x0][0x2c0] ;  /* 0x0000b000fffa7b82 */ /* 0x000e260000000a00 */
[----:B------:R-:W-:Y:S01]  /*3da40*/  F2FP.BF16.F32.PACK_AB R183, R228, R183 ;  /* 0x000000b7e4b7723e */ /* 0x000fe200000010ff */
[----:B------:R-:W2:Y:S04]  /*3da50*/  LDL R252, [R1+0x70] ;  /* 0x0000700001fc7983 */ /* 0x000ea80000100800 */
        /* <DEDUP_REMOVED lines=12> */
[----:B------:R-:W4:Y:S02]  /*3db20*/  LDL R248, [R1+0x2ec] ;  /* 0x0002ec0001f87983 */ /* 0x000f240000100800 */
[----:B------:R-:W-:Y:S02]  /*3db30*/  F2FP.BF16.F32.PACK_AB R180, R181, R180 ;  /* 0x000000b4b5b4723e */ /* 0x000fe400000010ff */
[----:B------:R3:W5:Y:S04]  /*3db40*/  LDL.LU R3, [R1+0x328] ;  /* 0x0003280001037983 */ /* 0x0007680000300800 */
[----:B------:R-:W3:Y:S01]  /*3db50*/  LDL R181, [R1+0x2f8] ;  /* 0x0002f80001b57983 */ /* 0x000ee20000100800 */
[----:B--2---:R-:W-:-:S03]  /*3db60*/  FFMA.FTZ R182, R182, R231, R0 ;  /* 0x000000e7b6b67223 */ /* 0x004fc60000010000 */
[----:B------:R-:W4:Y:S01]  /*3db70*/  LDL R249, [R1+0x7c] ;  /* 0x00007c0001f97983 */ /* 0x000f220000100800 */
[----:B---3--:R-:W-:-:S03]  /*3db80*/  FFMA.FTZ R181, R181, R230, R2 ;  /* 0x000000e6b5b57223 */ /* 0x008fc60000010002 */
[----:B------:R3:W5:Y:S04]  /*3db90*/  LDL.LU R2, [R1+0x324] ;  /* 0x0003240001027983 */ /* 0x0007680000300800 */
[----:B------:R-:W2:Y:S04]  /*3dba0*/  LDL R230, [R1+0x78] ;  /* 0x0000780001e67983 */ /* 0x000ea80000100800 */
[----:B------:R3:W5:Y:S04]  /*3dbb0*/  LDL.LU R0, [R1+0x320] ;  /* 0x0003200001007983 */ /* 0x0007680000300800 */
[----:B------:R-:W3:Y:S01]  /*3dbc0*/  LDL R231, [R1+0x74] ;  /* 0x0000740001e77983 */ /* 0x000ee20000100800 */
[----:B------:R-:W-:-:S02]  /*3dbd0*/  FFMA.FTZ R183, R183, R244, R252 ;  /* 0x000000f4b7b77223 */ /* 0x000fc400000100fc */
[----:B------:R-:W1:Y:S01]  /*3dbe0*/  S2R R252, SR_TID.X ;  /* 0x0000000000fc7919 */ /* 0x000e620000002100 */
[----:B------:R-:W-:Y:S02]  /*3dbf0*/  F2FP.BF16.F32.PACK_AB R181, R182, R181 ;  /* 0x000000b5b6b5723e */ /* 0x000fe400000010ff */
[----:B-1----:R-:W-:Y:S01]  /*3dc00*/  LOP3.LUT R252, R252, 0x1f, RZ, 0xc0, !PT ;  /* 0x0000001ffcfc7812 */ /* 0x002fe200078ec0ff */
[----:B--2---:R-:W-:Y:S01]  /*3dc10*/  FFMA.FTZ R229, R229, R246, R230 ;  /* 0x000000f6e5e57223 */ /* 0x004fe200000100e6 */
[----:B----4-:R-:W-:Y:S01]  /*3dc20*/  FFMA.FTZ R230, R248, R247, R249 ;  /* 0x000000f7f8e67223 */ /* 0x010fe200000100f9 */
[----:B---3--:R-:W-:-:S05]  /*3dc30*/  FFMA.FTZ R228, R228, R245, R231 ;  /* 0x000000f5e4e47223 */ /* 0x008fca00000100e7 */
[----:B------:R-:W-:Y:S02]  /*3dc40*/  F2FP.BF16.F32.PACK_AB R182, R228, R183 ;  /* 0x000000b7e4b6723e */ /* 0x000fe400000010ff */
[----:B------:R-:W-:Y:S01]  /*3dc50*/  F2FP.BF16.F32.PACK_AB R183, R230, R229 ;  /* 0x000000e5e6b7723e */ /* 0x000fe200000010ff */
[----:B0-----:R-:W-:-:S05]  /*3dc60*/  IMAD.WIDE.U32 R228, R12, 0x10, R250 ;  /* 0x000000100ce47825 */ /* 0x001fca00078e00fa */
[----:B------:R3:W-:Y:S01]  /*3dc70*/  STG.E.128 desc[UR8][R228.64], R180 ;  /* 0x000000b4e4007986 */ /* 0x0007e2000c101d08 */
[----:B------:R-:W-:-:S07]  /*3dc80*/  VIADD R12, R12, 0x20 ;  /* 0x000000200c0c7836 */ /* 0x000fce0000000000 */
.L_x_28727:
[----:B------:R-:W-:Y:S05]  /*3dc90*/  BSYNC B1 ;  /* 0x0000000000017941 */ /* 0x000fea0003800000 */
.L_x_28726:
[----:B-----5:R-:W-:Y:S01]  /*3dca0*/  LOP3.LUT P0, RZ, R0, 0x4000, RZ, 0xc0, !PT ;  /* 0x0000400000ff7812 */ /* 0x020fe2000780c0ff */
[----:B------:R-:W-:-:S12]  /*3dcb0*/  BSSY B1, `(.L_x_28728) ;  /* 0x000005d000017945 */ /* 0x000fd80003800000 */
[----:B------:R-:W-:Y:S05]  /*3dcc0*/  @!P0 BRA `(.L_x_28729) ;  /* 0x00000004006c8947 */ /* 0x000fea0003800000 */
[----:B------:R-:W4:Y:S04]  /*3dcd0*/  LDL R230, [R1+0x40] ;  /* 0x0000400001e67983 */ /* 0x000f280000100800 */
[----:B---3--:R-:W4:Y:S04]  /*3dce0*/  LDL R229, [R1+0x190] ;  /* 0x0001900001e57983 */ /* 0x008f280000100800 */
[----:B------:R-:W3:Y:S04]  /*3dcf0*/  LDL R228, [R1+0x44] ;  /* 0x0000440001e47983 */ /* 0x000ee80000100800 */
[----:B0-----:R-:W3:Y:S04]  /*3dd00*/  LDL R182, [R1+0x194] ;  /* 0x0001940001b67983 */ /* 0x001ee80000100800 */
        /* <DEDUP_REMOVED lines=21> */
[----:B----4-:R-:W-:Y:S01]  /*3de60*/  FFMA.FTZ R180, R229, R248, R230 ;  /* 0x000000f8e5b47223 */ /* 0x010fe200000100e6 */
[--C-:B------:R-:W-:Y:S01]  /*3de70*/  FADD.FTZ R229, R112, -R183.reuse ;  /* 0x800000b770e57221 */ /* 0x100fe20000010000 */
[----:B---3--:R-:W-:Y:S01]  /*3de80*/  FFMA.FTZ R181, R182, R249, R228 ;  /* 0x000000f9b6b57223 */ /* 0x008fe200000100e4 */
[--C-:B------:R-:W-:Y:S01]  /*3de90*/  FADD.FTZ R182, R110, -R183.reuse ;  /* 0x800000b76eb67221 */ /* 0x100fe20000010000 */
[----:B------:R-:W-:-:S03]  /*3dea0*/  FADD.FTZ R228, R113, -R183 ;  /* 0x800000b771e47221 */ /* 0x000fc60000010000 */
[----:B------:R-:W-:Y:S01]  /*3deb0*/  F2FP.BF16.F32.PACK_AB R180, R181, R180 ;  /* 0x000000b4b5b4723e */ /* 0x000fe200000010ff */
[----:B------:R-:W-:Y:S01]  /*3dec0*/  FADD.FTZ R181, R111, -R183 ;  /* 0x800000b76fb57221 */ /* 0x000fe20000010000 */
[----:B------:R-:W-:-:S03]  /*3ded0*/  FMUL.FTZ R230, R22, R182 ;  /* 0x000000b616e67220 */ /* 0x000fc60000410000 */
        /* <DEDUP_REMOVED lines=35> */
[----:B------:R-:W3:Y:S02]  /*3e110*/  LDL R248, [R1+0x2cc] ;  /* 0x0002cc0001f87983 */ /* 0x000ee40000100800 */
[----:B------:R-:W-:Y:S02]  /*3e120*/  F2FP.BF16.F32.PACK_AB R180, R181, R180 ;  /* 0x000000b4b5b4723e */ /* 0x000fe400000010ff */
[----:B------:R1:W5:Y:S04]  /*3e130*/  LDL.LU R3, [R1+0x328] ;  /* 0x0003280001037983 */ /* 0x0003680000300800 */
[----:B------:R-:W4:Y:S01]  /*3e140*/  LDL R181, [R1+0x2d8] ;  /* 0x0002d80001b57983 */ /* 0x000f220000100800 */
[----:B--2---:R-:W-:-:S03]  /*3e150*/  FFMA.FTZ R182, R182, R231, R0 ;  /* 0x000000e7b6b67223 */ /* 0x004fc60000010000 */
[----:B------:R-:W3:Y:S01]  /*3e160*/  LDL R249, [R1+0x3c] ;  /* 0x00003c0001f97983 */ /* 0x000ee20000100800 */
[----:B----4-:R-:W-:-:S03]  /*3e170*/  FFMA.FTZ R181, R181, R230, R2 ;  /* 0x000000e6b5b57223 */ /* 0x010fc60000010002 */
[----:B------:R1:W5:Y:S04]  /*3e180*/  LDL.LU R2, [R1+0x324] ;  /* 0x0003240001027983 */ /* 0x0003680000300800 */
[----:B------:R-:W2:Y:S04]  /*3e190*/  LDL R230, [R1+0x38] ;  /* 0x0000380001e67983 */ /* 0x000ea80000100800 */
[----:B------:R1:W5:Y:S04]  /*3e1a0*/  LDL.LU R0, [R1+0x320] ;  /* 0x0003200001007983 */ /* 0x0003680000300800 */
[----:B------:R-:W4:Y:S01]  /*3e1b0*/  LDL R231, [R1+0x34] ;  /* 0x0000340001e77983 */ /* 0x000f220000100800 */
[----:B------:R-:W-:-:S02]  /*3e1c0*/  FFMA.FTZ R183, R183, R244, R252 ;  /* 0x000000f4b7b77223 */ /* 0x000fc400000100fc */
[----:B------:R-:W0:Y:S01]  /*3e1d0*/  S2R R252, SR_TID.X ;  /* 0x0000000000fc7919 */ /* 0x000e220000002100 */
[----:B------:R-:W-:Y:S02]  /*3e1e0*/  F2FP.BF16.F32.PACK_AB R181, R182, R181 ;  /* 0x000000b5b6b5723e */ /* 0x000fe400000010ff */
[----:B0-----:R-:W-:Y:S01]  /*3e1f0*/  LOP3.LUT R252, R252, 0x1f, RZ, 0xc0, !PT ;  /* 0x0000001ffcfc7812 */ /* 0x001fe200078ec0ff */
[----:B--2---:R-:W-:Y:S01]  /*3e200*/  FFMA.FTZ R229, R229, R246, R230 ;  /* 0x000000f6e5e57223 */ /* 0x004fe200000100e6 */
[----:B---3--:R-:W-:Y:S01]  /*3e210*/  FFMA.FTZ R230, R248, R247, R249 ;  /* 0x000000f7f8e67223 */ /* 0x008fe200000100f9 */
[----:B----4-:R-:W-:-:S05]  /*3e220*/  FFMA.FTZ R228, R228, R245, R231 ;  /* 0x000000f5e4e47223 */ /* 0x010fca00000100e7 */
[----:B------:R-:W-:Y:S02]  /*3e230*/  F2FP.BF16.F32.PACK_AB R182, R228, R183 ;  /* 0x000000b7e4b6723e */ /* 0x000fe400000010ff */
[----:B------:R-:W-:Y:S01]  /*3e240*/  F2FP.BF16.F32.PACK_AB R183, R230, R229 ;  /* 0x000000e5e6b7723e */ /* 0x000fe200000010ff */
[----:B------:R-:W-:-:S05]  /*3e250*/  IMAD.WIDE.U32 R228, R12, 0x10, R250 ;  /* 0x000000100ce47825 */ /* 0x000fca00078e00fa */
[----:B------:R1:W-:Y:S01]  /*3e260*/  STG.E.128 desc[UR8][R228.64], R180 ;  /* 0x000000b4e4007986 */ /* 0x0003e2000c101d08 */
[----:B------:R-:W-:-:S07]  /*3e270*/  VIADD R12, R12, 0x20 ;  /* 0x000000200c0c7836 */ /* 0x000fce0000000000 */
.L_x_28729:
[----:B------:R-:W-:Y:S05]  /*3e280*/  BSYNC B1 ;  /* 0x0000000000017941 */ /* 0x000fea0003800000 */
.L_x_28728:
[----:B-----5:R-:W-:Y:S01]  /*3e290*/  LOP3.LUT P0, RZ, R0, 0x2000, RZ, 0xc0, !PT ;  /* 0x0000200000ff7812 */ /* 0x020fe2000780c0ff */
[----:B------:R-:W-:-:S12]  /*3e2a0*/  BSSY B1, `(.L_x_28730) ;  /* 0x000004b000017945 */ /* 0x000fd80003800000 */
[----:B------:R-:W-:Y:S05]  /*3e2b0*/  @!P0 BRA `(.L_x_28731) ;  /* 0x0000000400248947 */ /* 0x000fea0003800000 */
[----:B------:R-:W4:Y:S04]  /*3e2c0*/  LDL R230, [R1] ;  /* 0x0000000001e67983 */ /* 0x000f280000100800 */
[----:B-1-3--:R-:W4:Y:S04]  /*3e2d0*/  LDL R229, [R1+0x170] ;  /* 0x0001700001e57983 */ /* 0x00af280000100800 */
[----:B------:R-:W3:Y:S04]  /*3e2e0*/  LDL R228, [R1+0x4] ;  /* 0x0000040001e47983 */ /* 0x000ee80000100800 */
[----:B0-----:R-:W3:Y:S01]  /*3e2f0*/  LDL R182, [R1+0x174] ;  /* 0x0001740001b67983 */ /* 0x001ee20000100800 */
[----:B------:R-:W-:-:S03]  /*3e300*/  PLOP3.LUT P0, PT, PT, PT, UP0, 0x40, 0x0 ;  /* 0x000000000000781c */ /* 0x000fc60003f0e808 */
[----:B------:R-:W5:Y:S01]  /*3e310*/  LDL R245, [R1+0xc] ;  /* 0x00000c0001f57983 */ /* 0x000f620000100800 */
[----:B------:R-:W-:-:S03]  /*3e320*/  FSEL R183, R21, RZ, P0 ;  /* 0x000000ff15b77208 */ /* 0x000fc60000000000 */
[----:B------:R-:W5:Y:S02]  /*3e330*/  LDL R244, [R1+0x17c] ;  /* 0x00017c0001f47983 */ /* 0x000f640000100800 */
[--C-:B------:R-:W-:Y:S01]  /*3e340*/  FADD.FTZ R181, R116, -R183.reuse ;  /* 0x800000b774b57221 */ /* 0x100fe20000010000 */
[--C-:B------:R-:W-:Y:S01]  /*3e350*/  FADD.FTZ R180, R117, -R183.reuse ;  /* 0x800000b775b47221 */ /* 0x100fe20000010000 */
[----:B------:R-:W2:Y:S02]  /*3e360*/  LDL R247, [R1+0x14] ;  /* 0x0000140001f77983 */ /* 0x000ea40000100800 */
[C---:B------:R-:W-:Y:S01]  /*3e370*/  FMUL.FTZ R248, R22.reuse, R181 ;  /* 0x000000b516f87220 */ /* 0x040fe20000410000 */
[----:B------:R-:W-:Y:S01]  /*3e380*/  FMUL.FTZ R249, R22, R180 ;  /* 0x000000b416f97220 */ /* 0x000fe20000410000 */
[----:B------:R-:W2:Y:S04]  /*3e390*/  LDL R246, [R1+0x164] ;  /* 0x0001640001f67983 */ /* 0x000ea80000100800 */
[----:B------:R-:W2:Y:S04]  /*3e3a0*/  LDL R251, [R1+0x1c] ;  /* 0x00001c0001fb7983 */ /* 0x000ea80000100800 */
[----:B------:R-:W2:Y:S01]  /*3e3b0*/  LDL R250, [R1+0x16c] ;  /* 0x00016c0001fa7983 */ /* 0x000ea20000100800 */
[----:B----4-:R-:W-:Y:S01]  /*3e3c0*/  FFMA.FTZ R180, R229, R248, R230 ;  /* 0x000000f8e5b47223 */ /* 0x010fe200000100e6 */
[----:B---3--:R-:W-:Y:S01]  /*3e3d0*/  FFMA.FTZ R181, R182, R249, R228 ;  /* 0x000000f9b6b57223 */ /* 0x008fe200000100e4 */
[----:B------:R-:W-:-:S04]  /*3e3e0*/  FADD.FTZ R182, R118, -R183 ;  /* 0x800000b776b67221 */ /* 0x000fc80000010000 */
[----:B------:R-:W-:Y:S01]  /*3e3f0*/  F2FP.BF16.F32.PACK_AB R180, R181, R180 ;  /* 0x000000b4b5b4723e */ /* 0x000fe200000010ff */
[----:B------:R-:W-:Y:S01]  /*3e400*/  FADD.FTZ R181, R119, -R183 ;  /* 0x800000b777b57221 */ /* 0x000fe20000010000 */
[C---:B------:R-:W-:Y:S02]  /*3e410*/  FMUL.FTZ R230, R22.reuse, R182 ;  /* 0x000000b616e67220 */ /* 0x040fe40000410000 */
[----:B------:R-:W3:Y:S01]  /*3e420*/  LDL R182, [R1+0x178] ;  /* 0x0001780001b67983 */ /* 0x000ee20000100800 */
[----:B------:R-:W-:-:S03]  /*3e430*/  FMUL.FTZ R231, R22, R181 ;  /* 0x000000b516e77220 */ /* 0x000fc60000410000 */
[----:B------:R-:W3:Y:S01]  /*3e440*/  LDL R181, [R1+0x8] ;  /* 0x0000080001b57983 */ /* 0x000ee20000100800 */
[--C-:B------:R-:W-:Y:S01]  /*3e450*/  FADD.FTZ R228, R121, -R183.reuse ;  /* 0x800000b779e47221 */ /* 0x100fe20000010000 */
[----:B------:R-:W-:Y:S01]  /*3e460*/  FADD.FTZ R229, R120, -R183 ;  /* 0x800000b778e57221 */ /* 0x000fe20000010000 */
[----:B---3--:R-:W-:Y:S01]  /*3e470*/  FFMA.FTZ R181, R182, R230, R181 ;  /* 0x000000e6b6b57223 */ /* 0x008fe200000100b5 */
[----:B-----5:R-:W-:Y:S01]  /*3e480*/  FFMA.FTZ R182, R244, R231, R245 ;  /* 0x000000e7f4b67223 */ /* 0x020fe200000100f5 */
[C---:B------:R-:W-:Y:S01]  /*3e490*/  FMUL.FTZ R245, R22.reuse, R228 ;  /* 0x000000e416f57220 */ /* 0x040fe20000410000 */
[----:B------:R-:W-:Y:S01]  /*3e4a0*/  FMUL.FTZ R244, R22, R229 ;  /* 0x000000e516f47220 */ /* 0x000fe20000410000 */
[----:B------:R-:W3:Y:S02]  /*3e4b0*/  LDL R228, [R1+0x160] ;  /* 0x0001600001e47983 */ /* 0x000ee40000100800 */
[----:B------:R-:W-:Y:S02]  /*3e4c0*/  F2FP.BF16.F32.PACK_AB R181, R182, R181 ;  /* 0x000000b5b6b5723e */ /* 0x000fe400000010ff */
[----:B------:R-:W3:Y:S04]  /*3e4d0*/  LDL R182, [R1+0x10] ;  /* 0x0000100001b67983 */ /* 0x000ee80000100800 */
[----:B------:R-:W4:Y:S01]  /*3e4e0*/  LDL R229, [R1+0x168] ;  /* 0x0001680001e57983 */ /* 0x000f220000100800 */
[----:B---3--:R-:W-:Y:S01]  /*3e4f0*/  FFMA.FTZ R182, R228, R244, R182 ;  /* 0x000000f4e4b67223 */ /* 0x008fe200000100b6 */
[----:B--2---:R-:W-:-:S05]  /*3e500*/  FFMA.FTZ R228, R246, R245, R247 ;  /* 0x000000f5f6e47223 */ /* 0x004fca00000100f7 */
[----:B------:R-:W-:Y:S01]  /*3e510*/  F2FP.BF16.F32.PACK_AB R182, R228, R182 ;  /* 0x000000b6e4b6723e */ /* 0x000fe200000010ff */
[----:B------:R-:W-:-:S04]  /*3e520*/  FADD.FTZ R228, R122, -R183 ;  /* 0x800000b77ae47221 */ /* 0x000fc80000010000 */
[----:B------:R-:W-:Y:S02]  /*3e530*/  FMUL.FTZ R246, R22, R228 ;  /* 0x000000e416f67220 */ /* 0x000fe40000410000 */
[----:B------:R-:W4:Y:S01]  /*3e540*/  LDL R228, [R1+0x18] ;  /* 0x0000180001e47983 */ /* 0x000f220000100800 */
[----:B------:R-:W-:-:S04]  /*3e550*/  FADD.FTZ R183, R123, -R183 ;  /* 0x800000b77bb77221 */ /* 0x000fc80000010000 */
[----:B------:R-:W-:Y:S01]  /*3e560*/  FMUL.FTZ R247, R22, R183 ;  /* 0x000000b716f77220 */ /* 0x000fe20000410000 */
[----:B----4-:R-:W-:-:S03]  /*3e570*/  FFMA.FTZ R183, R229, R246, R228 ;  /* 0x000000f6e5b77223 */ /* 0x010fc600000100e4 */
[----:B------:R-:W-:Y:S02]  /*3e580*/  FFMA.FTZ R228, R250, R247, R251 ;  /* 0x000000f7fae47223 */ /* 0x000fe400000100fb */
[----:B------:R-:W0:Y:S03]  /*3e590*/  LDC.64 R250, c[0x0][0x2c0] ;  /* 0x0000b000fffa7b82 */ /* 0x000e260000000a00 */
[----:B------:R-:W-:-:S05]  /*3e5a0*/  F2FP.BF16.F32.PACK_AB R183, R228, R183 ;  /* 0x000000b7e4b7723e */ /* 0x000fca00000010ff */
[----:B------:R-:W1:Y:S02]  /*3e5b0*/  LDC.64 R228, c[0x0][0x2b8] ;  /* 0x0000ae00ffe47b82 */ /* 0x000e640000000a00 */
[----:B-1----:R-:W-:-:S05]  /*3e5c0*/  IMAD.WIDE.U32 R228, R12, 0x10, R228 ;  /* 0x000000100ce47825 */ /* 0x002fca00078e00e4 */
[----:B------:R1:W-:Y:S04]  /*3e5d0*/  STG.E.128 desc[UR8][R228.64], R180 ;  /* 0x000000b4e4007986 */ /* 0x0003e8000c101d08 */
[----:B-1----:R-:W2:Y:S04]  /*3e5e0*/  LDL R181, [R1+0x2b4] ;  /* 0x0002b40001b57983 */ /* 0x002ea80000100800 */
[----:B------:R-:W3:Y:S04]  /*3e5f0*/  LDL R180, [R1+0x2b0] ;  /* 0x0002b00001b47983 */ /* 0x000ee80000100800 */
[----:B------:R-:W4:Y:S04]  /*3e600*/  LDL R182, [R1+0x2bc] ;  /* 0x0002bc0001b67983 */ /* 0x000f280000100800 */
[----:B------:R-:W5:Y:S04]  /*3e610*/  LDL R183, [R1+0x2a0] ;  /* 0x0002a00001b77983 */ /* 0x000f680000100800 */
[----:B------:R-:W5:Y:S04]  /*3e620*/  LDL R228, [R1+0x2a4] ;  /* 0x0002a40001e47983 */ /* 0x000f680000100800 */
[----:B------:R-:W5:Y:S01]  /*3e630*/  LDL R229, [R1+0x2a8] ;  /* 0x0002a80001e57983 */ /* 0x000f620000100800 */
[----:B--2---:R-:W-:-:S03]  /*3e640*/  FFMA.FTZ R181, R181, R249, R237 ;  /* 0x000000f9b5b57223 */ /* 0x004fc600000100ed */
[----:B------:R-:W2:Y:S01]  /*3e650*/  LDL R249, [R1+0x2b8] ;  /* 0x0002b80001f97983 */ /* 0x000ea20000100800 */
[----:B---3--:R-:W-:-:S03]  /*3e660*/  FFMA.FTZ R180, R180, R248, R236 ;  /* 0x000000f8b4b47223 */ /* 0x008fc600000100ec */
[----:B------:R-:W3:Y:S01]  /*3e670*/  LDL R248, [R1+0x2ac] ;  /* 0x0002ac0001f87983 */ /* 0x000ee20000100800 */
[----:B----4-:R-:W-:Y:S01]  /*3e680*/  FFMA.FTZ R182, R182, R231, R239 ;  /* 0x000000e7b6b67223 */ /* 0x010fe200000100ef */
[----:B------:R-:W-:Y:S01]  /*3e690*/  F2FP.BF16.F32.PACK_AB R180, R181, R180 ;  /* 0x000000b4b5b4723e */ /* 0x000fe200000010ff */
[----:B-----5:R-:W-:Y:S01]  /*3e6a0*/  FFMA.FTZ R183, R183, R244, R240 ;  /* 0x000000f4b7b77223 */ /* 0x020fe200000100f0 */
[----:B------:R-:W-:Y:S01]  /*3e6b0*/  FFMA.FTZ R228, R228, R245, R241 ;  /* 0x000000f5e4e47223 */ /* 0x000fe200000100f1 */
[----:B------:R-:W-:Y:S01]  /*3e6c0*/  FFMA.FTZ R229, R229, R246, R242 ;  /* 0x000000f6e5e57223 */ /* 0x000fe200000100f2 */
[----:B--2---:R-:W-:Y:S01]  /*3e6d0*/  FFMA.FTZ R181, R249, R230, R238 ;  /* 0x000000e6f9b57223 */ /* 0x004fe200000100ee */
[----:B---3--:R-:W-:-:S04]  /*3e6e0*/  FFMA.FTZ R230, R248, R247, R243 ;  /* 0x000000f7f8e67223 */ /* 0x008fc800000100f3 */
[----:B------:R-:W-:Y:S02]  /*3e6f0*/  F2FP.BF16.F32.PACK_AB R181, R182, R181 ;  /* 0x000000b5b6b5723e */ /* 0x000fe400000010ff */
[----:B------:R-:W-:Y:S02]  /*3e700*/  F2FP.BF16.F32.PACK_AB R182, R228, R183 ;  /* 0x000000b7e4b6723e */ /* 0x000fe400000010ff */
[----:B------:R-:W-:Y:S01]  /*3e710*/  F2FP.BF16.F32.PACK_AB R183, R230, R229 ;  /* 0x000000e5e6b7723e */ /* 0x000fe200000010ff */
[----:B0-----:R-:W-:-:S05]  /*3e720*/  IMAD.WIDE.U32 R228, R12, 0x10, R250 ;  /* 0x000000100ce47825 */ /* 0x001fca00078e00fa */
[----:B------:R4:W-:Y:S01]  /*3e730*/  STG.E.128 desc[UR8][R228.64], R180 ;  /* 0x000000b4e4007986 */ /* 0x0009e2000c101d08 */
[----:B------:R-:W-:-:S07]  /*3e740*/  IADD3 R12, R12, 0x20, RZ ;  /* 0x000000200c0c7810 */ /* 0x000fce0007ffe0ff */
.L_x_28731:
[----:B------:R-:W-:Y:S05]  /*3e750*/  BSYNC B1 ;  /* 0x0000000000017941 */ /* 0x000fea0003800000 */
.L_x_28730:
[----:B------:R-:W-:Y:S01]  /*3e760*/  LOP3.LUT P0, RZ, R0, 0x1000, RZ, 0xc0, !PT ;  /* 0x0000100000ff7812 */ /* 0x000fe2000780c0ff */
[----:B------:R-:W-:-:S12]  /*3e770*/  BSSY B1, `(.L_x_28732) ;  /* 0x0000043000017945 */ /* 0x000fd80003800000 */
[----:B------:R-:W-:Y:S05]  /*3e780*/  @!P0 BRA `(.L_x_28733) ;  /* 0x0000000400048947 */ /* 0x000fea0003800000 */
[----:B-1-34-:R-:W3:Y:S04]  /*3e790*/  LDL R228, [R1+0x150] ;  /* 0x0001500001e47983 */ /* 0x01aee80000100800 */
[----:B0-----:R-:W4:Y:S04]  /*3e7a0*/  LDL R182, [R1+0x154] ;  /* 0x0001540001b67983 */ /* 0x001f280000100800 */
[----:B------:R-:W5:Y:S04]  /*3e7b0*/  LDL R245, [R1+0x158] ;  /* 0x0001580001f57983 */ /* 0x000f680000100800 */
[----:B------:R-:W2:Y:S04]  /*3e7c0*/  LDL R244, [R1+0x15c] ;  /* 0x00015c0001f47983 */ /* 0x000ea80000100800 */
[----:B------:R-:W2:Y:S04]  /*3e7d0*/  LDL R247, [R1+0x140] ;  /* 0x0001400001f77983 */ /* 0x000ea80000100800 */
[----:B------:R-:W2:Y:S04]  /*3e7e0*/  LDL R246, [R1+0x144] ;  /* 0x0001440001f67983 */ /* 0x000ea80000100800 */
[----:B------:R-:W2:Y:S04]  /*3e7f0*/  LDL R251, [R1+0x148] ;  /* 0x0001480001fb7983 */ /* 0x000ea80000100800 */
[----:B------:R-:W2:Y:S01]  /*3e800*/  LDL R250, [R1+0x14c] ;  /* 0x00014c0001fa7983 */ /* 0x000ea20000100800 */
[----:B------:R-:W-:-:S04]  /*3e810*/  PLOP3.LUT P0, PT, PT, PT, UP0, 0x40, 0x0 ;  /* 0x000000000000781c */ /* 0x000fc80003f0e808 */
[----:B------:R-:W-:-:S05]  /*3e820*/  FSEL R183, R21, RZ, P0 ;  /* 0x000000ff15b77208 */ /* 0x000fca0000000000 */
[--C-:B------:R-:W-:Y:S01]  /*3e830*/  FADD.FTZ R181, R124, -R183.reuse ;  /* 0x800000b77cb57221 */ /* 0x100fe20000010000 */
[--C-:B------:R-:W-:Y:S01]  /*3e840*/  FADD.FTZ R180, R125, -R183.reuse ;  /* 0x800000b77db47221 */ /* 0x100fe20000010000 */
[----:B------:R-:W-:Y:S02]  /*3e850*/  FADD.FTZ R229, R128, -R183 ;  /* 0x800000b780e57221 */ /* 0x000fe40000010000 */
[C---:B------:R-:W-:Y:S01]  /*3e860*/  FMUL.FTZ R248, R22.reuse, R181 ;  /* 0x000000b516f87220 */ /* 0x040fe20000410000 */
[----:B------:R-:W-:-:S03]  /*3e870*/  FMUL.FTZ R249, R22, R180 ;  /* 0x000000b416f97220 */ /* 0x000fc60000410000 */
[----:B---3--:R-:W-:Y:S01]  /*3e880*/  FFMA.FTZ R180, R228, R248, R224 ;  /* 0x000000f8e4b47223 */ /* 0x008fe200000100e0 */
[----:B------:R-:W-:Y:S01]  /*3e890*/  FADD.FTZ R228, R129, -R183 ;  /* 0x800000b781e47221 */ /* 0x000fe20000010000 */
[----:B----4-:R-:W-:Y:S01]  /*3e8a0*/  FFMA.FTZ R181, R182, R249, R225 ;  /* 0x000000f9b6b57223 */ /* 0x010fe200000100e1 */
[----:B------:R-:W-:-:S04]  /*3e8b0*/  FADD.FTZ R182, R126, -R183 ;  /* 0x800000b77eb67221 */ /* 0x000fc80000010000 */
[----:B------:R-:W-:Y:S01]  /*3e8c0*/  F2FP.BF16.F32.PACK_AB R180, R181, R180 ;  /* 0x000000b4b5b4723e */ /* 0x000fe200000010ff */
[----:B------:R-:W-:Y:S01]  /*3e8d0*/  FADD.FTZ R181, R127, -R183 ;  /* 0x800000b77fb57221 */ /* 0x000fe20000010000 */
[----:B------:R-:W-:-:S03]  /*3e8e0*/  FMUL.FTZ R230, R22, R182 ;  /* 0x000000b616e67220 */ /* 0x000fc60000410000 */
[C---:B------:R-:W-:Y:S01]  /*3e8f0*/  FMUL.FTZ R231, R22.reuse, R181 ;  /* 0x000000b516e77220 */ /* 0x040fe20000410000 */
[----:B-----5:R-:W-:Y:S01]  /*3e900*/  FFMA.FTZ R181, R245, R230, R226 ;  /* 0x000000e6f5b57223 */ /* 0x020fe200000100e2 */
[----:B------:R-:W-:Y:S02]  /*3e910*/  FMUL.FTZ R245, R22, R228 ;  /* 0x000000e416f57220 */ /* 0x000fe40000410000 */
[----:B--2---:R-:W-:Y:S01]  /*3e920*/  FFMA.FTZ R182, R244, R231, R227 ;  /* 0x000000e7f4b67223 */ /* 0x004fe200000100e3 */
[----:B------:R-:W-:Y:S01]  /*3e930*/  FMUL.FTZ R244, R22, R229 ;  /* 0x000000e516f47220 */ /* 0x000fe20000410000 */
[----:B------:R-:W-:-:S03]  /*3e940*/  FFMA.FTZ R228, R246, R245, R233 ;  /* 0x000000f5f6e47223 */ /* 0x000fc600000100e9 */
[----:B------:R-:W-:Y:S01]  /*3e950*/  F2FP.BF16.F32.PACK_AB R181, R182, R181 ;  /* 0x000000b5b6b5723e */ /* 0x000fe200000010ff */
[----:B------:R-:W-:-:S05]  /*3e960*/  FFMA.FTZ R182, R247, R244, R232 ;  /* 0x000000f4f7b67223 */ /* 0x000fca00000100e8 */
[----:B------:R-:W-:Y:S01]  /*3e970*/  F2FP.BF16.F32.PACK_AB R182, R228, R182 ;  /* 0x000000b6e4b6723e */ /* 0x000fe200000010ff */
[--C-:B------:R-:W-:Y:S01]  /*3e980*/  FADD.FTZ R228, R130, -R183.reuse ;  /* 0x800000b782e47221 */ /* 0x100fe20000010000 */
[----:B------:R-:W-:-:S03]  /*3e990*/  FADD.FTZ R183, R131, -R183 ;  /* 0x800000b783b77221 */ /* 0x000fc60000010000 */
[C---:B------:R-:W-:Y:S01]  /*3e9a0*/  FMUL.FTZ R246, R22.reuse, R228 ;  /* 0x000000e416f67220 */ /* 0x040fe20000410000 */
[----:B------:R-:W-:-:S03]  /*3e9b0*/  FMUL.FTZ R247, R22, R183 ;  /* 0x000000b716f77220 */ /* 0x000fc60000410000 */
[----:B------:R-:W-:Y:S01]  /*3e9c0*/  FFMA.FTZ R183, R251, R246, R234 ;  /* 0x000000f6fbb77223 */ /* 0x000fe200000100ea */
        /* <DEDUP_REMOVED lines=28> */
[----:B------:R-:W-:-:S07]  /*3eb90*/  VIADD R12, R12, 0x20 ;  /* 0x000000200c0c7836 */ /* 0x000fce0000000000 */
.L_x_28733:
[----:B------:R-:W-:Y:S05]  /*3eba0*/  BSYNC B1 ;  /* 0x0000000000017941 */ /* 0x000fea0003800000 */
.L_x_28732:
[----:B------:R-:W-:Y:S01]  /*3ebb0*/  LOP3.LUT P0, RZ, R0, 0x800, RZ, 0xc0, !PT ;  /* 0x0000080000ff7812 */ /* 0x000fe2000780c0ff */
[----:B------:R-:W-:-:S12]  /*3ebc0*/  BSSY B1, `(.L_x_28734) ;  /* 0x0000043000017945 */ /* 0x000fd80003800000 */
[----:B------:R-:W-:Y:S05]  /*3ebd0*/  @!P0 BRA `(.L_x_28735) ;  /* 0x0000000400048947 */ /* 0x000fea0003800000 */
[----:B01-34-:R-:W3:Y:S04]  /*3ebe0*/  LDL R228, [R1+0x130] ;  /* 0x0001300001e47983 */ /* 0x01bee80000100800 */
[----:B------:R-:W4:Y:S04]  /*3ebf0*/  LDL R182, [R1+0x134] ;  /* 0x0001340001b67983 */ /* 0x000f280000100800 */
        /* <DEDUP_REMOVED lines=63> */
.L_x_28735:
[----:B------:R-:W-:Y:S05]  /*3eff0*/  BSYNC B1 ;  /* 0x0000000000017941 */ /* 0x000fea0003800000 */
.L_x_28734:
        /* <DEDUP_REMOVED lines=68> */
.L_x_28737:
[----:B------:R-:W-:Y:S05]  /*3f440*/  BSYNC B1 ;  /* 0x0000000000017941 */ /* 0x000fea0003800000 */
.L_x_28736:
        /* <DEDUP_REMOVED lines=68> */
.L_x_28739:
[----:B------:R-:W-:Y:S05]  /*3f890*/  BSYNC B1 ;  /* 0x0000000000017941 */ /* 0x000fea0003800000 */
.L_x_28738:
        /* <DEDUP_REMOVED lines=68> */
.L_x_28741:
[----:B------:R-:W-:Y:S05]  /*3fce0*/  BSYNC B1 ;  /* 0x0000000000017941 */ /* 0x000fea0003800000 */
.L_x_28740:
        /* <DEDUP_REMOVED lines=68> */
.L_x_28743:
[----:B------:R-:W-:Y:S05]  /*40130*/  BSYNC B1 ;  /* 0x0000000000017941 */ /* 0x000fea0003800000 */
.L_x_28742:
[----:B------:R-:W-:Y:S01]  /*40140*/  LOP3.LUT P0, RZ, R0, 0x40, RZ, 0xc0, !PT ;  /* 0x0000004000ff7812 */ /* 0x000fe2000780c0ff */
[----:B------:R-:W-:-:S12]  /*40150*/  BSSY B1, `(.L_x_28744) ;  /* 0x0000042000017945 */ /* 0x000fd80003800000 */
[----:B------:R-:W-:Y:S05]  /*40160*/  @!P0 BRA `(.L_x_28745) ;  /* 0x0000000400008947 */ /* 0x000fea0003800000 */
[----:B------:R-:W5:Y:S04]  /*40170*/  LDL R251, [R1+0x1d0] ;  /* 0x0001d00001fb7983 */ /* 0x000f680000100800 */
[----:B------:R-:W2:Y:S04]  /*40180*/  LDL R250, [R1+0x1d4] ;  /* 0x0001d40001fa7983 */ /* 0x000ea80000100800 */
[----:B------:R-:W2:Y:S04]  /*40190*/  LDL R249, [R1+0x1d8] ;  /* 0x0001d80001f97983 */ /* 0x000ea80000100800 */
[----:B------:R-:W2:Y:S01]  /*401a0*/  LDL R248, [R1+0x1dc] ;  /* 0x0001dc0001f87983 */ /* 0x000ea20000100800 */
[----:B------:R-:W-:-:S03]  /*401b0*/  PLOP3.LUT P0, PT, PT, PT, UP0, 0x40, 0x0 ;  /* 0x000000000000781c */ /* 0x000fc60003f0e808 */
[----:B01-34-:R-:W3:Y:S01]  /*401c0*/  LDL R229, [R1+0x1c4] ;  /* 0x0001c40001e57983 */ /* 0x01bee20000100800 */
        /* <DEDUP_REMOVED lines=17> */
[----:B------:R-:W4:Y:S01]  /*402e0*/  LDL R228, [R1+0x1cc] ;  /* 0x0001cc0001e47983 */ /* 0x000f220000100800 */
[----:B-----5:R-:W-:-:S03]  /*402f0*/  FFMA.FTZ R180, R251, R231, R72 ;  /* 0x000000e7fbb47223 */ /* 0x020fc60000010048 */
[----:B------:R-:W5:Y:S01]  /*40300*/  LDL R251, [R1+0x1a0] ;  /* 0x0001a00001fb7983 */ /* 0x000f620000100800 */
[----:B--2---:R-:W-:-:S03]  /*40310*/  FFMA.FTZ R183, R250, R230, R73 ;  /* 0x000000e6fab77223 */ /* 0x004fc60000010049 */
[----:B------:R-:W2:Y:S01]  /*40320*/  LDL R250, [R1+0x1a4] ;  /* 0x0001a40001fa7983 */ /* 0x000ea20000100800 */
[----:B------:R-:W-:Y:S01]  /*40330*/  FFMA.FTZ R181, R249, R244, R74 ;  /* 0x000000f4f9b57223 */ /* 0x000fe2000001004a */
[----:B------:R-:W-:Y:S01]  /*40340*/  FFMA.FTZ R182, R248, R21, R75 ;  /* 0x00000015f8b67223 */ /* 0x000fe2000001004b */
[----:B------:R-:W-:Y:S01]  /*40350*/  F2FP.BF16.F32.PACK_AB R180, R183, R180 ;  /* 0x000000b4b7b4723e */ /* 0x000fe200000010ff */
[----:B------:R-:W5:Y:S03]  /*40360*/  LDL R249, [R1+0x1bc] ;  /* 0x0001bc0001f97983 */ /* 0x000f660000100800 */
[----:B------:R-:W-:Y:S01]  /*40370*/  F2FP.BF16.F32.PACK_AB R181, R182, R181 ;  /* 0x000000b5b6b5723e */ /* 0x000fe200000010ff */
[----:B------:R-:W2:Y:S04]  /*40380*/  LDL R183, [R1+0x1c8] ;  /* 0x0001c80001b77983 */ /* 0x000ea80000100800 */
[----:B------:R-:W5:Y:S01]  /*40390*/  LDL R182, [R1+0x1c0] ;  /* 0x0001c00001b67983 */ /* 0x000f620000100800 */
[----:B---3--:R-:W-:-:S03]  /*403a0*/  FFMA.FTZ R229, R229, R246, R77 ;  /* 0x000000f6e5e57223 */ /* 0x008fc6000001004d */
[----:B------:R-:W3:Y:S01]  /*403b0*/  LDL R248, [R1+0x1b4] ;  /* 0x0001b40001f87983 */ /* 0x000ee20000100800 */
[----:B----4-:R-:W-:Y:S01]  /*403c0*/  FFMA.FTZ R228, R228, R22, R79 ;  /* 0x00000016e4e47223 */ /* 0x010fe2000001004f */
[----:B--2---:R-:W-:Y:S01]  /*403d0*/  FFMA.FTZ R183, R183, R247, R78 ;  /* 0x000000f7b7b77223 */ /* 0x004fe2000001004e */
[----:B-----5:R-:W-:-:S04]  /*403e0*/  FFMA.FTZ R182, R182, R245, R76 ;  /* 0x000000f5b6b67223 */ /* 0x020fc8000001004c */
        /* <DEDUP_REMOVED lines=8> */
[----:B------:R-:W5:Y:S04]  /*40470*/  LDL R181, [R1+0x1b0] ;  /* 0x0001b00001b57983 */ /* 0x000f680000100800 */
[----:B------:R-:W5:Y:S01]  /*40480*/  LDL R182, [R1+0x1b8] ;  /* 0x0001b80001b67983 */ /* 0x000f620000100800 */
[----:B------:R-:W-:Y:S01]  /*40490*/  FFMA.FTZ R21, R249, R21, R83 ;  /* 0x00000015f9157223 */ /* 0x000fe20000010053 */
[----:B---3--:R-:W-:Y:S01]  /*404a0*/  FFMA.FTZ R230, R248, R230, R81 ;  /* 0x000000e6f8e67223 */ /* 0x008fe20000010051 */
[----:B0-----:R-:W-:-:S04]  /*404b0*/  IMAD.WIDE.U32 R228, R12, 0x10, R228 ;  /* 0x000000100ce47825 */ /* 0x001fc800078e00e4 */
[----:B--2---:R-:W-:Y:S01]  /*404c0*/  FFMA.FTZ R183, R183, R247, R86 ;  /* 0x000000f7b7b77223 */ /* 0x004fe20000010056 */
[----:B----4-:R-:W-:Y:S01]  /*404d0*/  FFMA.FTZ R22, R180, R22, R87 ;  /* 0x00000016b4167223 */ /* 0x010fe20000010057 */
[----:B------:R-:W-:-:S04]  /*404e0*/  FFMA.FTZ R180, R250, R246, R85 ;  /* 0x000000f6fab47223 */ /* 0x000fc80000010055 */
[----:B------:R-:W-:Y:S01]  /*404f0*/  F2FP.BF16.F32.PACK_AB R183, R22, R183 ;  /* 0x000000b716b7723e */ /* 0x000fe200000010ff */
[----:B-----5:R-:W-:Y:S01]  /*40500*/  FFMA.FTZ R22, R181, R231, R80 ;  /* 0x000000e7b5167223 */ /* 0x020fe20000010050 */
[----:B------:R-:W-:Y:S01]  /*40510*/  FFMA.FTZ R181, R182, R244, R82 ;  /* 0x000000f4b6b57223 */ /* 0x000fe20000010052 */
[----:B------:R-:W-:-:S04]  /*40520*/  FFMA.FTZ R182, R251, R245, R84 ;  /* 0x000000f5fbb67223 */ /* 0x000fc80000010054 */
[----:B------:R-:W-:Y:S02]  /*40530*/  F2FP.BF16.F32.PACK_AB R181, R21, R181 ;  /* 0x000000b515b5723e */ /* 0x000fe400000010ff */
[----:B------:R-:W-:Y:S02]  /*40540*/  F2FP.BF16.F32.PACK_AB R182, R180, R182 ;  /* 0x000000b6b4b6723e */ /* 0x000fe400000010ff */
[----:B------:R-:W-:-:S05]  /*40550*/  F2FP.BF16.F32.PACK_AB R180, R230, R22 ;  /* 0x00000016e6b4723e */ /* 0x000fca00000010ff */
[----:B------:R0:W-:Y:S02]  /*40560*/  STG.E.128 desc[UR8][R228.64], R180 ;  /* 0x000000b4e4007986 */ /* 0x0001e4000c101d08 */
.L_x_28745:
[----:B------:R-:W-:Y:S05]  /*40570*/  BSYNC B1 ;  /* 0x0000000000017941 */ /* 0x000fea0003800000 */
.L_x_28744:
[----:B01-34-:R-:W0:Y:S02]  /*40580*/  LDC.64 R180, c[0x0][0x210] ;  /* 0x00008400ffb47b82 */ /* 0x01be240000000a00 */
[----:B0-----:R-:W-:-:S05]  /*40590*/  IMAD R23, R180, 0x4, R23 ;  /* 0x00000004b4177824 */ /* 0x001fca00078e0217 */
[----:B------:R-:W-:-:S13]  /*405a0*/  ISETP.GE.AND P0, PT, R23, R181, PT ;  /* 0x000000b51700720c */ /* 0x000fda0003f06270 */
[----:B------:R-:W-:Y:S05]  /*405b0*/  @!P0 BRA `(.L_x_28746) ;  /* 0xfffffc2000448947 */ /* 0x000fea000383ffff */
[----:B------:R-:W-:Y:S05]  /*405c0*/  BSYNC B0 ;  /* 0x0000000000007941 */ /* 0x000fea0003800000 */
.L_x_27415:
[----:B------:R-:W-:Y:S05]  /*405d0*/  EXIT ;  /* 0x000000000000794d */ /* 0x000fea0003800000 */
.L_x_28725:
[----:B0--34-:R-:W-:Y:S01]  /*405e0*/  HFMA2.MMA R181, -RZ, RZ, 0, 5.9604644775390625e-08 ;  /* 0x00000001ffb57435 */ /* 0x019fe200000001ff */
[----:B------:R-:W-:Y:S01]  /*405f0*/  BSSY B1, `(.L_x_28747) ;  /* 0x0000007000017945 */ /* 0x000fe20003800000 */
[----:B------:R-:W-:Y:S02]  /*40600*/  IMAD.MOV.U32 R183, RZ, RZ, R21 ;  /* 0x000000ffffb77224 */ /* 0x000fe400078e0015 */
[----:B------:R-:W-:Y:S02]  /*40610*/  IMAD.MOV.U32 R180, RZ, RZ, 0x1f ;  /* 0x0000001fffb47424 */ /* 0x000fe400078e00ff */
[----:B------:R-:W-:-:S07]  /*40620*/  IMAD.MOV.U32 R22, RZ, RZ, -0x1 ;  /* 0xffffffffff167424 */ /* 0x000fce00078e00ff */
[----:B-12--5:R-:W-:Y:S05]  /*40630*/  WARPSYNC.COLLECTIVE R22, `(.L_x_28748) ;  /* 0x0000000016087348 */ /* 0x026fea0003c00000 */
[----:B------:R0:W3:Y:S02]  /*40640*/  SHFL.BFLY P6, R22, R183, R181, R180 ;  /* 0x0c0000b5b7167389 */ /* 0x0000e400000c00b4 */
[----:B0123-5:R-:W-:Y:S01]  /*40650*/  ENDCOLLECTIVE ;  /* 0x000000000000791b */ /* 0x02ffe20003800000 */
.L_x_28748:
[----:B------:R-:W-:Y:S05]  /*40660*/  BSYNC B1 ;  /* 0x0000000000017941 */ /* 0x000fea0003800000 */
.L_x_28747:
        /* <DEDUP_REMOVED lines=10> */
.L_x_28749:
        /* <DEDUP_REMOVED lines=9> */
.L_x_28750:
[----:B------:R-:W-:Y:S02]  /*407a0*/  IMAD.MOV.U32 R181, RZ, RZ, 0x8 ;  /* 0x00000008ffb57424 */ /* 0x000fe400078e00ff */
[----:B------:R-:W-:Y:S01]  /*407b0*/  FADD.FTZ R21, R21, R22 ;  /* 0x0000001615157221 */ /* 0x000fe20000010000 */
[----:B------:R-:W-:-:S03]  /*407c0*/  MOV R22, 0xffffffff ;  /* 0xffffffff00167802 */ /* 0x000fc60000000f00 */
[----:B------:R-:W-:-:S07]  /*407d0*/  IMAD.MOV.U32 R183, RZ, RZ, R21 ;  /* 0x000000ffffb77224 */ /* 0x000fce00078e0015 */
[----:B------:R-:W-:Y:S05]  /*407e0*/  WARPSYNC.COLLECTIVE R22, `(.L_x_28751) ;  /* 0x0000000016087348 */ /* 0x000fea0003c00000 */
[----:B------:R0:W1:Y:S02]  /*407f0*/  SHFL.BFLY P6, R22, R183, R181, R180 ;  /* 0x0c0000b5b7167389 */ /* 0x00006400000c00b4 */
[----:B01----:R-:W-:Y:S01]  /*40800*/  ENDCOLLECTIVE ;  /* 0x000000000000791b */ /* 0x003fe20003800000 */
.L_x_28751:
[----:B------:R-:W-:Y:S02]  /*40810*/  IMAD.MOV.U32 R181, RZ, RZ, 0x10 ;  /* 0x00000010ffb57424 */ /* 0x000fe400078e00ff */
[----:B------:R-:W-:Y:S01]  /*40820*/  FADD.FTZ R21, R21, R22 ;  /* 0x0000001615157221 */ /* 0x000fe20000010000 */
[----:B------:R-:W-:-:S03]  /*40830*/  MOV R22, 0xffffffff ;  /* 0xffffffff00167802 */ /* 0x000fc60000000f00 */
[----:B------:R-:W-:-:S07]  /*40840*/  IMAD.MOV.U32 R183, RZ, RZ, R21 ;  /* 0x000000ffffb77224 */ /* 0x000fce00078e0015 */
[----:B------:R-:W-:Y:S05]  /*40850*/  WARPSYNC.COLLECTIVE R22, `(.L_x_28752) ;  /* 0x0000000016087348 */ /* 0x000fea0003c00000 */
[----:B------:R0:W1:Y:S02]  /*40860*/  SHFL.BFLY P6, R22, R183, R181, R180 ;  /* 0x0c0000b5b7167389 */ /* 0x00006400000c00b4 */
[----:B01----:R-:W-:Y:S01]  /*40870*/  ENDCOLLECTIVE ;  /* 0x000000000000791b */ /* 0x003fe20003800000 */
.L_x_28752:
        /* <DEDUP_REMOVED lines=175> */
.L_x_28753:
[----:B------:R-:W-:Y:S01]  /*41370*/  MOV R181, 0x2 ;  /* 0x0000000200b57802 */ /* 0x000fe20000000f00 */
[----:B------:R-:W-:Y:S01]  /*41380*/  FADD.FTZ R182, R182, R22 ;  /* 0x00000016b6b67221 */ /* 0x000fe20000010000 */
[----:B------:R-:W-:-:S03]  /*41390*/  IMAD.MOV.U32 R22, RZ, RZ, -0x1 ;  /* 0xffffffffff167424 */ /* 0x000fc600078e00ff */
[----:B------:R-:W-:-:S07]  /*413a0*/  IMAD.MOV.U32 R183, RZ, RZ, R182 ;  /* 0x000000ffffb77224 */ /* 0x000fce00078e00b6 */
[----:B------:R-:W-:Y:S05]  /*413b0*/  WARPSYNC.COLLECTIVE R22, `(.L_x_28754) ;  /* 0x0000000016087348 */ /* 0x000fea0003c00000 */
[----:B------:R0:W1:Y:S02]  /*413c0*/  SHFL.BFLY P6, R22, R183, R181, R180 ;  /* 0x0c0000b5b7167389 */ /* 0x00006400000c00b4 */
[----:B01----:R-:W-:Y:S01]  /*413d0*/  ENDCOLLECTIVE ;  /* 0x000000000000791b */ /* 0x003fe20003800000 */
.L_x_28754:
[----:B------:R-:W-:Y:S01]  /*413e0*/  HFMA2.MMA R181, -RZ, RZ, 0, 2.384185791015625e-07 ;  /* 0x00000004ffb57435 */ /* 0x000fe200000001ff */
[----:B------:R-:W-:Y:S01]  /*413f0*/  FADD.FTZ R182, R182, R22 ;  /* 0x00000016b6b67221 */ /* 0x000fe20000010000 */
[----:B------:R-:W-:-:S03]  /*41400*/  IMAD.MOV.U32 R22, RZ, RZ, -0x1 ;  /* 0xffffffffff167424 */ /* 0x000fc600078e00ff */
[----:B------:R-:W-:-:S07]  /*41410*/  IMAD.MOV.U32 R183, RZ, RZ, R182 ;  /* 0x000000ffffb77224 */ /* 0x000fce00078e00b6 */
[----:B------:R-:W-:Y:S05]  /*41420*/  WARPSYNC.COLLECTIVE R22, `(.L_x_28755) ;  /* 0x0000000016087348 */ /* 0x000fea0003c00000 */
[----:B------:R0:W1:Y:S02]  /*41430*/  SHFL.BFLY P6, R22, R183, R181, R180 ;  /* 0x0c0000b5b7167389 */ /* 0x00006400000c00b4 */
[----:B01----:R-:W-:Y:S01]  /*41440*/  ENDCOLLECTIVE ;  /* 0x000000000000791b */ /* 0x003fe20003800000 */
.L_x_28755:
[----:B------:R-:W-:Y:S01]  /*41450*/  MOV R181, 0x8 ;  /* 0x0000000800b57802 */ /* 0x000fe20000000f00 */
[----:B------:R-:W-:Y:S01]  /*41460*/  FADD.FTZ R182, R182, R22 ;  /* 0x00000016b6b67221 */ /* 0x000fe20000010000 */
[----:B------:R-:W-:-:S03]  /*41470*/  IMAD.MOV.U32 R22, RZ, RZ, -0x1 ;  /* 0xffffffffff167424 */ /* 0x000fc600078e00ff */
[----:B------:R-:W-:-:S07]  /*41480*/  IMAD.MOV.U32 R183, RZ, RZ, R182 ;  /* 0x000000ffffb77224 */ /* 0x000fce00078e00b6 */
[----:B------:R-:W-:Y:S05]  /*41490*/  WARPSYNC.COLLECTIVE R22, `(.L_x_28756) ;  /* 0x0000000016087348 */ /* 0x000fea0003c00000 */
[----:B------:R0:W1:Y:S02]  /*414a0*/  SHFL.BFLY P6, R22, R183, R181, R180 ;  /* 0x0c0000b5b7167389 */ /* 0x00006400000c00b4 */
[----:B01----:R-:W-:Y:S01]  /*414b0*/  ENDCOLLECTIVE ;  /* 0x000000000000791b */ /* 0x003fe20003800000 */
.L_x_28756:
[----:B------:R-:W-:Y:S01]  /*414c0*/  HFMA2.MMA R181, -RZ, RZ, 0, 9.5367431640625e-07 ;  /* 0x00000010ffb57435 */ /* 0x000fe200000001ff */
[----:B------:R-:W-:Y:S01]  /*414d0*/  FADD.FTZ R182, R182, R22 ;  /* 0x00000016b6b67221 */ /* 0x000fe20000010000 */
[----:B------:R-:W-:-:S03]  /*414e0*/  IMAD.MOV.U32 R22, RZ, RZ, -0x1 ;  /* 0xffffffffff167424 */ /* 0x000fc600078e00ff */
[----:B------:R-:W-:-:S07]  /*414f0*/  IMAD.MOV.U32 R183, RZ, RZ, R182 ;  /* 0x000000ffffb77224 */ /* 0x000fce00078e00b6 */
[----:B------:R-:W-:Y:S05]  /*41500*/  WARPSYNC.COLLECTIVE R22, `(.L_x_28757) ;  /* 0x0000000016087348 */ /* 0x000fea0003c00000 */
[----:B------:R0:W1:Y:S02]  /*41510*/  SHFL.BFLY P6, R22, R183, R181, R180 ;  /* 0x0c0000b5b7167389 */ /* 0x00006400000c00b4 */
[----:B01----:R-:W-:Y:S01]  /*41520*/  ENDCOLLECTIVE ;  /* 0x000000000000791b */ /* 0x003fe20003800000 */
.L_x_28757:
[----:B------:R-:W-:Y:S05]  /*41530*/  BRA `(.L_x_28758) ;  /* 0xffffffc000287947 */ /* 0x000fea000383ffff */
.L_x_28759:
        /* <DEDUP_REMOVED lines=12> */
.L_x_66070:


//--------------------- .text._ZN10layer_norm31ln_parallel_residual_fwd_kernelINS_13Kernel_traitsIf13__nv_bfloat16fS2_fjLj2560ELj1ELj4ELj1ELj16ENS_18Kernel_traits_baseILj2560EfS2_fS2_fjLj128EEEEELb1ELb0ELb1EEEvNS_9FwdParamsE --------------------------
	.section	.text._ZN10layer_norm31ln_parallel_residual_fwd_kernelINS_13Kernel_traitsIf13__nv_bfloat16fS2_fjLj2560ELj1ELj4ELj1ELj16ENS_18Kernel_traits_baseILj2560EfS2_fS2_fjLj128EEEEELb1ELb0ELb1EEEvNS_9FwdParamsE,"ax",@progbits
	.align	128
        .global         _ZN10layer_norm31ln_parallel_residual_fwd_kernelINS_13Kernel_traitsIf13__nv_bfloat16fS2_fjLj2560ELj1ELj4ELj1ELj16ENS_18Kernel_traits_baseILj2560EfS2_fS2_fjLj128EEEEELb1ELb0ELb1EEEvNS_9FwdParamsE
        .type           _ZN10layer_norm31ln_parallel_residual_fwd_kernelINS_13Kernel_traitsIf13__nv_bfloat16fS2_fjLj2560ELj1ELj4ELj1ELj16ENS_18Kernel_traits_baseILj2560EfS2_fS2_fjLj128EEEEELb1ELb0ELb1EEEvNS_9FwdParamsE,@function
        .size           _ZN10layer_norm31ln_parallel_residual_fwd_kernelINS_13Kernel_traitsIf13__nv_bfloat16fS2_fjLj2560ELj1ELj4ELj1ELj16ENS_18Kernel_traits_baseILj2560EfS2_fS2_fjLj128EEEEELb1ELb0ELb1EEEvNS_9FwdParamsE,(.L_x_66071 - _ZN10layer_norm31ln_parallel_residual_fwd_kernelINS_13Kernel_traitsIf13__nv_bfloat16fS2_fjLj2560ELj1ELj4ELj1ELj16ENS_18Kernel_traits_baseILj2560EfS2_fS2_fjLj128EEEEELb1ELb0ELb1EEEvNS_9FwdParamsE)
        .other          _ZN10layer_norm31ln_parallel_residual_fwd_kernelINS_13Kernel_traitsIf13__nv_bfloat16fS2_fjLj2560ELj1ELj4ELj1ELj16ENS_18Kernel_traits_baseILj2560EfS2_fS2_fjLj128EEEEELb1ELb0ELb1EEEvNS_9FwdParamsE,@"STO_CUDA_ENTRY STV_DEFAULT"
_ZN10layer_norm31ln_parallel_residual_fwd_kernelINS_13Kernel_traitsIf13__nv_bfloat16fS2_fjLj2560ELj1ELj4ELj1ELj16ENS_18Kernel_traits_baseILj2560EfS2_fS2_fjLj128EEEEELb1ELb0ELb1EEEvNS_9FwdParamsE:
.text._ZN10layer_norm31ln_parallel_residual_fwd_kernelINS_13Kernel_traitsIf13__nv_bfloat16fS2_fjLj2560ELj1ELj4ELj1ELj16ENS_18Kernel_traits_baseILj2560EfS2_fS2_fjLj128EEEEELb1ELb0ELb1EEEvNS_9FwdParamsE:
        /* <DEDUP_REMOVED lines=27> */
[----:B0-----:R-:W-:Y:S02]  /*01b0*/  SHF.R.U32.HI R210, RZ, 0x5, R252 ;  /* 0x00000005ffd27819 */ /* 0x001fe400000116fc */
        /* <DEDUP_REMOVED lines=59> */
[----:B------:R-:W-:Y:S01]  /*0570*/  CS2R R154, SRZ ;  /* 0x00000000009a7805 */ /* 0x000fe2000001ff00 */
[----:B-1----:R-:W-:Y:S01]  /*0580*/  IMAD R210, R13, 0x4, R210 ;  /* 0x000000040dd27824 */ /* 0x002fe200078e02d2 */
[----:B--2---:R-:W-:Y:S02]  /*0590*/  @P0 R2UR UR6, R4 ;  /* 0x00000000040602ca */ /* 0x004fe400000e0000 */
[----:B------:R-:W-:Y:S02]  /*05a0*/  @P0 R2UR UR7, R5 ;  /* 0x00000000050702ca */ /* 0x000fe400000e0000 */
[----:B---3--:R-:W-:-:S02]  /*05b0*/  @P0 R2UR UR9, R3 ;  /* 0x00000000030902ca */ /* 0x008fc400000e0000 */
[----:B------:R-:W-:-:S07]  /*05c0*/  @P0 R2UR UR8, R2 ;  /* 0x00000000020802ca */ /* 0x000fce00000e0000 */
[----:B------:R-:W-:-:S03]  /*05d0*/  @UP0 UIADD3 UR4, UP1, UR6, UR12, URZ ;  /* 0x0000000c06040290 */ /* 0x000fc6000ff3e03f */
[----:B------:R-:W-:Y:S01]  /*05e0*/  ULDC UR6, c[0x0][0x0] ;  /* 0x0000000000067ab9 */ /* 0x000fe20000000800 */
[----:B------:R-:W-:Y:S01]  /*05f0*/  @UP0 UIADD3.X UR5, URZ, UR7, URZ, UP1, !UPT ;  /* 0x000000073f050290 */ /* 0x000fe20008ffe43f */
[----:B------:R-:W-:Y:S01]  /*0600*/  IMAD R3, R13, UR6, R252 ;  /* 0x000000060d037c24 */ /* 0x000fe2000f8e02fc */
[----:B------:R-:W-:Y:S02]  /*0610*/  LOP3.LUT R252, R252, 0x1f, RZ, 0xc0, !PT ;  /* 0x0000001ffcfc7812 */ /* 0x000fe400078ec0ff */
[----:B------:R-:W-:Y:S01]  /*0620*/  USHF.R.U32.HI UR22, URZ, 0x2, UR5 ;  /* 0x000000023f167899 */ /* 0x000fe20008011605 */
[----:B------:R-:W-:Y:S01]  /*0630*/  IMAD.WIDE.U32 R4, R3, -0x326172a9, RZ ;  /* 0xcd9e8d5703047825 */ /* 0x000fe200078e00ff */
[----:B------:R-:W-:Y:S01]  /*0640*/  USHF.R.U64 UR5, UR4, 0x2, UR5 ;  /* 0x0000000204057899 */ /* 0x000fe20008001205 */
[C---:B------:R-:W-:Y:S01]  /*0650*/  LOP3.LUT R20, R252.reuse, 0x80, RZ, 0xfc, !PT ;  /* 0x00000080fc147812 */ /* 0x040fe200078efcff */
[----:B------:R-:W-:Y:S01]  /*0660*/  UIADD3 UR27, UR9, -0x4498517b, URZ ;  /* 0xbb67ae85091b7890 */ /* 0x000fe2000fffe03f */
[C---:B------:R-:W-:Y:S01]  /*0670*/  LOP3.LUT R16, R252.reuse, 0xc0, RZ, 0xfc, !PT ;  /* 0x000000c0fc107812 */ /* 0x040fe200078efcff */
[----:B------:R-:W-:Y:S01]  /*0680*/  UIMAD.WIDE.U32 UR12, UR5, -0x2daee0ad, URZ ;  /* 0xd2511f53050c78a5 */ /* 0x000fe2000f8e003f */
[----:B------:R-:W-:Y:S01]  /*0690*/  MOV R7, UR22 ;  /* 0x0000001600077c02 */ /* 0x000fe20008000f00 */
[----:B------:R-:W-:Y:S01]  /*06a0*/  UIADD3 UR26, UR8, -0x61c88647, URZ ;  /* 0x9e3779b9081a7890 */ /* 0x000fe2000fffe03f */
[----:B------:R-:W-:Y:S01]  /*06b0*/  LOP3.LUT R14, R252, 0xe0, RZ, 0xfc, !PT ;  /* 0x000000e0fc0e7812 */ /* 0x000fe200078efcff */
[----:B------:R-:W-:Y:S01]  /*06c0*/  ULOP3.LUT UR6, UR13, UR9, URZ, 0x3c, !UPT ;  /* 0x000000090d067292 */ /* 0x000fe2000f8e3c3f */
[----:B------:R-:W-:Y:S01]  /*06d0*/  LOP3.LUT R6, R5, UR8, R7, 0x96, !PT ;  /* 0x0000000805067c12 */ /* 0x000fe2000f8e9607 */
[----:B------:R-:W-:Y:S01]  /*06e0*/  IMAD.U32 R8, RZ, RZ, UR12 ;  /* 0x0000000cff087e24 */ /* 0x000fe2000f8e00ff */
[----:B------:R-:W-:Y:S01]  /*06f0*/  UIADD3 UR28, UR8, 0x3c6ef372, URZ ;  /* 0x3c6ef372081c7890 */ /* 0x000fe2000fffe03f */
[----:B------:R-:W-:Y:S01]  /*0700*/  IMAD.U32 R9, RZ, RZ, UR13 ;  /* 0x0000000dff097e24 */ /* 0x000fe2000f8e00ff */
[----:B------:R-:W-:Y:S01]  /*0710*/  UIMAD.WIDE.U32 UR6, UR6, -0x326172a9, URZ ;  /* 0xcd9e8d57060678a5 */ /* 0x000fe2000f8e003f */
[----:B------:R-:W-:Y:S01]  /*0720*/  IMAD.WIDE.U32 R6, R6, -0x2daee0ad, RZ ;  /* 0xd2511f5306067825 */ /* 0x000fe200078e00ff */
[----:B------:R-:W-:Y:S01]  /*0730*/  UIADD3 UR29, UR9, 0x76cf5d0a, URZ ;  /* 0x76cf5d0a091d7890 */ /* 0x000fe2000fffe03f */
[C---:B------:R-:W-:Y:S01]  /*0740*/  LOP3.LUT R18, R252.reuse, 0xa0, RZ, 0xfc, !PT ;  /* 0x000000a0fc127812 */ /* 0x040fe200078efcff */
[----:B------:R-:W-:Y:S01]  /*0750*/  UIADD3 UR31, UR9, 0x32370b8f, URZ ;  /* 0x32370b8f091f7890 */ /* 0x000fe2000fffe03f */
[----:B------:R-:W-:Y:S01]  /*0760*/  LOP3.LUT R12, R252, 0x100, RZ, 0xfc, !PT ;  /* 0x00000100fc0c7812 */ /* 0x000fe200078efcff */
[----:B------:R-:W-:Y:S01]  /*0770*/  IMAD.U32 R11, RZ, RZ, UR7 ;  /* 0x00000007ff0b7e24 */ /* 0x000fe2000f8e00ff */
[----:B------:R-:W-:Y:S01]  /*0780*/  LOP3.LUT R8, R7, UR27, R8, 0x96, !PT ;  /* 0x0000001b07087c12 */ /* 0x000fe2000f8e9608 */
[----:B------:R-:W-:Y:S01]  /*0790*/  UIADD3 UR30, UR8, -0x255992d5, URZ ;  /* 0xdaa66d2b081e7890 */ /* 0x000fe2000fffe03f */
[----:B------:R-:W-:Y:S01]  /*07a0*/  MOV R10, UR6 ;  /* 0x00000006000a7c02 */ /* 0x000fe20008000f00 */
[----:B------:R-:W-:Y:S01]  /*07b0*/  UIADD3 UR32, UR8, 0x78dde6e4, URZ ;  /* 0x78dde6e408207890 */ /* 0x000fe2000fffe03f */
[----:B------:R-:W-:Y:S01]  /*07c0*/  LOP3.LUT R4, R11, UR26, R4, 0x96, !PT ;  /* 0x0000001a0b047c12 */ /* 0x000fe2000f8e9604 */
[----:B------:R-:W-:Y:S01]  /*07d0*/  IMAD.WIDE.U32 R8, R8, -0x326172a9, RZ ;  /* 0xcd9e8d5708087825 */ /* 0x000fe200078e00ff */
[----:B------:R-:W-:Y:S01]  /*07e0*/  UIADD3 UR33, UR9, -0x126145ec, URZ ;  /* 0xed9eba1409217890 */ /* 0x000fe2000fffe03f */
[----:B------:R-:W-:Y:S01]  /*07f0*/  SHF.L.U32 R24, R252, 0x5, RZ ;  /* 0x00000005fc187819 */ /* 0x000fe200000006ff */
[----:B------:R-:W-:Y:S01]  /*0800*/  UIADD3 UR35, UR9, -0x56f99767, URZ ;  /* 0xa906689909237890 */ /* 0x000fe2000fffe03f */
[----:B------:R-:W-:Y:S01]  /*0810*/  IMAD.WIDE.U32 R4, R4, -0x2daee0ad, RZ ;  /* 0xd2511f5304047825 */ /* 0x000fe200078e00ff */
[----:B------:R-:W-:Y:S01]  /*0820*/  LOP3.LUT R7, R9, UR28, R10, 0x96, !PT ;  /* 0x0000001c09077c12 */ /* 0x000fe2000f8e960a */
[----:B------:R-:W-:Y:S01]  /*0830*/  UIADD3 UR34, UR8, 0x1715609d, URZ ;  /* 0x1715609d08227890 */ /* 0x000fe2000fffe03f */
[----:B------:R-:W-:Y:S01]  /*0840*/  SHF.L.U32 R66, R18, 0x5, RZ ;  /* 0x0000000512427819 */ /* 0x000fe200000006ff */
[----:B------:R-:W-:Y:S01]  /*0850*/  UIADD3 UR37, UR9, 0x646e171e, URZ ;  /* 0x646e171e09257890 */ /* 0x000fe2000fffe03f */
[----:B------:R-:W-:Y:S01]  /*0860*/  LOP3.LUT R10, R5, UR29, R6, 0x96, !PT ;  /* 0x0000001d050a7c12 */ /* 0x000fe2000f8e9606 */
[----:B------:R-:W-:Y:S01]  /*0870*/  IMAD.WIDE.U32 R6, R7, -0x2daee0ad, RZ ;  /* 0xd2511f5307067825 */ /* 0x000fe200078e00ff */
[----:B------:R-:W-:-:S02]  /*0880*/  UIADD3 UR36, UR8, -0x4ab325aa, URZ ;  /* 0xb54cda5608247890 */ /* 0x000fc4000fffe03f */
[----:B------:R-:W-:Y:S01]  /*0890*/  UIADD3 UR38, UR8, 0x5384540f, URZ ;  /* 0x5384540f08267890 */ /* 0x000fe2000fffe03f */
[----:B------:R-:W-:Y:S01]  /*08a0*/  IMAD.WIDE.U32 R10, R10, -0x326172a9, RZ ;  /* 0xcd9e8d570a0a7825 */ /* 0x000fe200078e00ff */
[----:B------:R-:W-:Y:S01]  /*08b0*/  LOP3.LUT R9, R7, UR31, R4, 0x96, !PT ;  /* 0x0000001f07097c12 */ /* 0x000fe2000f8e9604 */
[----:B------:R-:W-:Y:S01]  /*08c0*/  ULDC.64 UR6, c[0x0][0x2c8] ;  /* 0x0000b20000067ab9 */ /* 0x000fe20000000a00 */
[----:B------:R-:W-:Y:S01]  /*08d0*/  UIADD3 UR39, UR9, 0x1fd5c5a3, URZ ;  /* 0x1fd5c5a309277890 */ /* 0x000fe2000fffe03f */
[----:B------:R-:W-:Y:S01]  /*08e0*/  ISETP.NE.U32.AND P0, PT, RZ, UR6, PT ;  /* 0x00000006ff007c0c */ /* 0x000fe2000bf05070 */
[----:B------:R-:W-:Y:S01]  /*08f0*/  UIADD3 UR41, UR9, -0x24c28bd8, URZ ;  /* 0xdb3d742809297890 */ /* 0x000fe2000fffe03f */
[----:B------:R-:W-:Y:S01]  /*0900*/  LOP3.LUT R4, R11, UR30, R8, 0x96, !PT ;  /* 0x0000001e0b047c12 */ /* 0x000fe2000f8e9608 */
[----:B------:R-:W-:Y:S01]  /*0910*/  IMAD.WIDE.U32 R8, R9, -0x326172a9, RZ ;  /* 0xcd9e8d5709087825 */ /* 0x000fe200078e00ff */
[----:B------:R-:W-:Y:S01]  /*0920*/  ISETP.NE.AND.EX P0, PT, RZ, UR7, PT, P0 ;  /* 0x00000007ff007c0c */ /* 0x000fe2000bf05300 */
[----:B------:R-:W-:-:S02]  /*0930*/  UIADD3 UR40, UR8, -0xe443238, URZ ;  /* 0xf1bbcdc808287890 */ /* 0x000fc4000fffe03f */
[----:B------:R-:W-:Y:S01]  /*0940*/  IMAD.WIDE.U32 R4, R4, -0x2daee0ad, RZ ;  /* 0xd2511f5304047825 */ /* 0x000fe200078e00ff */
[----:B------:R-:W-:Y:S01]  /*0950*/  LOP3.LUT R7, R9, UR32, R10, 0x96, !PT ;  /* 0x0000002009077c12 */ /* 0x000fe2000f8e960a */
[----:B------:R-:W-:Y:S02]  /*0960*/  ULDC.64 UR12, c[0x0][0x2d0] ;  /* 0x0000b400000c7ab9 */ /* 0x000fe40000000a00 */
[----:B------:R-:W-:Y:S01]  /*0970*/  ISETP.NE.U32.AND P1, PT, RZ, UR12, PT ;  /* 0x0000000cff007c0c */ /* 0x000fe2000bf25070 */
[----:B------:R-:W-:Y:S01]  /*0980*/  IMAD.SHL.U32 R74, R14, 0x20, RZ ;  /* 0x000000200e4a7824 */ /* 0x000fe200078e00ff */
[----:B------:R-:W-:Y:S01]  /*0990*/  LOP3.LUT R10, R5, UR33, R6, 0x96, !PT ;  /* 0x00000021050a7c12 */ /* 0x000fe2000f8e9606 */
[----:B------:R-:W-:Y:S01]  /*09a0*/  IMAD.WIDE.U32 R6, R7, -0x2daee0ad, RZ ;  /* 0xd2511f5307067825 */ /* 0x000fe200078e00ff */
[----:B------:R-:W-:Y:S02]  /*09b0*/  ISETP.NE.AND.EX P1, PT, RZ, UR13, PT, P1 ;  /* 0x0000000dff007c0c */ /* 0x000fe4000bf25310 */
[----:B------:R-:W-:Y:S01]  /*09c0*/  @P0 LEA R22, P2, R252, UR6, 0x5 ;  /* 0x00000006fc160c11 */ /* 0x000fe2000f8428ff */
[----:B------:R-:W-:Y:S01]  /*09d0*/  IMAD.WIDE.U32 R10, R10, -0x326172a9, RZ ;  /* 0xcd9e8d570a0a7825 */ /* 0x000fe200078e00ff */
[----:B------:R-:W-:-:S02]  /*09e0*/  LOP3.LUT R9, R7, UR35, R4, 0x96, !PT ;  /* 0x0000002307097c12 */ /* 0x000fc4000f8e9604 */
[----:B------:R-:W-:Y:S01]  /*09f0*/  @P0 LEA R60, P3, R20, UR6, 0x5 ;  /* 0x00000006143c0c11 */ /* 0x000fe2000f8628ff */
[----:B------:R-:W-:Y:S01]  /*0a00*/  @P0 IMAD.X R23, RZ, RZ, UR7, P2 ;  /* 0x00000007ff170e24 */ /* 0x000fe200090e06ff */
[----:B------:R-:W-:Y:S01]  /*0a10*/  LOP3.LUT R4, R11, UR34, R8, 0x96, !PT ;  /* 0x000000220b047c12 */ /* 0x000fe2000f8e9608 */
[----:B------:R-:W-:Y:S01]  /*0a20*/  IMAD.WIDE.U32 R8, R9, -0x326172a9, RZ ;  /* 0xcd9e8d5709087825 */ /* 0x000fe200078e00ff */
[----:B------:R-:W-:Y:S02]  /*0a30*/  @P0 LEA R64, P2, R18, UR6, 0x5 ;  /* 0x0000000612400c11 */ /* 0x000fe4000f8428ff */
[----:B------:R-:W2:Y:S01]  /*0a40*/  @P0 LDG.E.128 R92, desc[UR10][R22.64] ;  /* 0x0000000a165c0981 */ /* 0x000ea2000c1e1d00 */
[----:B------:R-:W-:Y:S01]  /*0a50*/  IMAD.WIDE.U32 R4, R4, -0x2daee0ad, RZ ;  /* 0xd2511f5304047825 */ /* 0x000fe200078e00ff */
[----:B------:R-:W-:Y:S02]  /*0a60*/  LOP3.LUT R10, R9, UR36, R10, 0x96, !PT ;  /* 0x00000024090a7c12 */ /* 0x000fe4000f8e960a */
[----:B------:R-:W3:Y:S01]  /*0a70*/  @P0 LDG.E.128 R88, desc[UR10][R22.64+0x10] ;  /* 0x0000100a16580981 */ /* 0x000ee2000c1e1d00 */
[----:B------:R-:W-:Y:S01]  /*0a80*/  @P0 IMAD.X R61, RZ, RZ, UR7, P3 ;  /* 0x00000007ff3d0e24 */ /* 0x000fe200098e06ff */
[----:B------:R-:W-:Y:S01]  /*0a90*/  LOP3.LUT R6, R5, UR37, R6, 0x96, !PT ;  /* 0x0000002505067c12 */ /* 0x000fe2000f8e9606 */
[----:B------:R-:W-:Y:S01]  /*0aa0*/  IMAD.WIDE.U32 R10, R10, -0x2daee0ad, RZ ;  /* 0xd2511f530a0a7825 */ /* 0x000fe200078e00ff */
[----:B------:R-:W-:-:S02]  /*0ab0*/  @P0 IADD3.X R65, RZ, UR7, RZ, P2, !PT ;  /* 0x00000007ff410c10 */ /* 0x000fc400097fe4ff */
[----:B------:R-:W5:Y:S01]  /*0ac0*/  @P0 LDG.E.128 R196, desc[UR10][R60.64] ;  /* 0x0000000a3cc40981 */ /* 0x000f62000c1e1d00 */
[----:B------:R-:W-:Y:S01]  /*0ad0*/  IMAD.WIDE.U32 R6, R6, -0x326172a9, RZ ;  /* 0xcd9e8d5706067825 */ /* 0x000fe200078e00ff */
[----:B------:R-:W-:Y:S02]  /*0ae0*/  LOP3.LUT R0, R11, UR39, R4, 0x96, !PT ;  /* 0x000000270b007c12 */ /* 0x000fe4000f8e9604 */
[----:B------:R-:W-:Y:S01]  /*0af0*/  LOP3.LUT R11, R252, 0x60, RZ, 0xfc, !PT ;  /* 0x00000060fc0b7812 */ /* 0x000fe200078efcff */
[----:B------:R-:W-:Y:S01]  /*0b00*/  IMAD.SHL.U32 R62, R20, 0x20, RZ ;  /* 0x00000020143e7824 */ /* 0x000fe200078e00ff */
[----:B------:R-:W-:Y:S01]  /*0b10*/  LOP3.LUT R2, R7, UR38, R8, 0x96, !PT ;  /* 0x0000002607027c12 */ /* 0x000fe2000f8e9608 */
[----:B------:R-:W-:Y:S01]  /*0b20*/  IMAD.HI.U32 R7, R0, -0x326172a9, RZ ;  /* 0xcd9e8d5700077827 */ /* 0x000fe200078e00ff */
[----:B------:R-:W-:Y:S01]  /*0b30*/  @P0 LEA R56, P5, R11, UR6, 0x5 ;  /* 0x000000060b380c11 */ /* 0x000fe2000f8a28ff */
[----:B------:R-:W5:Y:S01]  /*0b40*/  @P0 LDG.E.128 R192, desc[UR10][R60.64+0x10] ;  /* 0x0000100a3cc00981 */ /* 0x000f62000c1e1d00 */
[----:B------:R-:W-:Y:S01]  /*0b50*/  SHF.L.U32 R8, R12, 0x5, RZ ;  /* 0x000000050c087819 */ /* 0x000fe200000006ff */
[----:B------:R-:W-:Y:S01]  /*0b60*/  IMAD.HI.U32 R5, R2, -0x2daee0ad, RZ ;  /* 0xd2511f5302057827 */ /* 0x000fe200078e00ff */
[----:B------:R-:W-:Y:S01]  /*0b70*/  LOP3.LUT R6, R7, UR40, R6, 0x96, !PT ;  /* 0x0000002807067c12 */ /* 0x000fe2000f8e9606 */
[----:B------:R-:W5:Y:S01]  /*0b80*/  @P0 LDG.E.128 R188, desc[UR10][R64.64] ;  /* 0x0000000a40bc0981 */ /* 0x000f62000c1e1d00 */
[C---:B------:R-:W-:Y:S01]  /*0b90*/  LOP3.LUT R7, R252.reuse, 0x40, RZ, 0xfc, !PT ;  /* 0x00000040fc077812 */ /* 0x040fe200078efcff */
[----:B------:R-:W-:Y:S01]  /*0ba0*/  @P0 IMAD.X R57, RZ, RZ, UR7, P5 ;  /* 0x00000007ff390e24 */ /* 0x000fe2000a8e06ff */
[----:B------:R-:W-:Y:S01]  /*0bb0*/  LOP3.LUT R4, R5, UR41, R10, 0x96, !PT ;  /* 0x0000002905047c12 */ /* 0x000fe2000f8e960a */
[----:B------:R-:W-:Y:S01]  /*0bc0*/  IMAD.SHL.U32 R58, R11, 0x20, RZ ;  /* 0x000000200b3a7824 */ /* 0x000fe200078e00ff */
[----:B------:R-:W-:Y:S01]  /*0bd0*/  LOP3.LUT R5, R252, 0x20, RZ, 0xfc, !PT ;  /* 0x00000020fc057812 */ /* 0x000fe200078efcff */
[----:B------:R-:W-:Y:S01]  /*0be0*/  IMAD.SHL.U32 R70, R16, 0x20, RZ ;  /* 0x0000002010467824 */ /* 0x000fe200078e00ff */
[----:B------:R-:W-:Y:S01]  /*0bf0*/  @P0 LEA R52, P6, R7, UR6, 0x5 ;  /* 0x0000000607340c11 */ /* 0x000fe2000f8c28ff */
[----:B------:R-:W5:Y:S01]  /*0c00*/  @P0 LDG.E.128 R240, desc[UR10][R56.64] ;  /* 0x0000000a38f00981 */ /* 0x000f62000c1e1d00 */
[C---:B------:R-:W-:Y:S01]  /*0c10*/  @P0 LEA R26, P4, R5.reuse, UR6, 0x5 ;  /* 0x00000006051a0c11 */ /* 0x040fe2000f8828ff */
[----:B------:R-:W-:Y:S01]  /*0c20*/  IMAD.SHL.U32 R50, R5, 0x20, RZ ;  /* 0x0000002005327824 */ /* 0x000fe200078e00ff */
[----:B------:R-:W-:Y:S01]  /*0c30*/  @P0 IADD3.X R53, RZ, UR7, RZ, P6, !PT ;  /* 0x00000007ff350c10 */ /* 0x000fe2000b7fe4ff */
[----:B------:R-:W5:Y:S01]  /*0c40*/  @P0 LDG.E.128 R236, desc[UR10][R56.64+0x10] ;  /* 0x0000100a38ec0981 */ /* 0x000f62000c1e1d00 */
[----:B------:R-:W-:Y:S01]  /*0c50*/  LOP3.LUT R10, R252, 0x120, RZ, 0xfc, !PT ;  /* 0x00000120fc0a7812 */ /* 0x000fe200078efcff */
[----:B------:R-:W-:Y:S01]  /*0c60*/  @P0 IMAD.X R27, RZ, RZ, UR7, P4 ;  /* 0x00000007ff1b0e24 */ /* 0x000fe2000a0e06ff */
[----:B------:R-:W-:Y:S01]  /*0c70*/  @P0 LEA R68, P4, R16, UR6, 0x5 ;  /* 0x0000000610440c11 */ /* 0x000fe2000f8828ff */
[----:B------:R-:W5:Y:S01]  /*0c80*/  @P0 LDG.E.128 R184, desc[UR10][R64.64+0x10] ;  /* 0x0000100a40b80981 */ /* 0x000f62000c1e1d00 */
[----:B------:R-:W-:Y:S01]  /*0c90*/  @P0 LEA R72, P6, R14, UR6, 0x5 ;  /* 0x000000060e480c11 */ /* 0x000fe2000f8c28ff */
[C---:B------:R-:W-:Y:S01]  /*0ca0*/  IMAD.SHL.U32 R48, R10.reuse, 0x20, RZ ;  /* 0x000000200a307824 */ /* 0x040fe200078e00ff */
[----:B------:R-:W-:Y:S01]  /*0cb0*/  @P0 LEA R78, P3, R10, UR6, 0x5 ;  /* 0x000000060a4e0c11 */ /* 0x000fe2000f8628ff */
[----:B------:R-:W4:Y:S01]  /*0cc0*/  @P0 LDG.E.128 R84, desc[UR10][R26.64] ;  /* 0x0000000a1a540981 */ /* 0x000f22000c1e1d00 */
[----:B------:R-:W-:Y:S01]  /*0cd0*/  @P0 LEA R76, P5, R12, UR6, 0x5 ;  /* 0x000000060c4c0c11 */ /* 0x000fe2000f8a28ff */
[----:B------:R-:W-:Y:S01]  /*0ce0*/  @P0 IMAD.X R69, RZ, RZ, UR7, P4 ;  /* 0x00000007ff450e24 */ /* 0x000fe2000a0e06ff */
[----:B------:R-:W-:Y:S01]  /*0cf0*/  SHF.L.U32 R54, R7, 0x5, RZ ;  /* 0x0000000507367819 */ /* 0x000fe200000006ff */
[----:B------:R-:W2:Y:S01]  /*0d00*/  @P0 LDG.E.128 R80, desc[UR10][R26.64+0x10] ;  /* 0x0000100a1a500981 */ /* 0x000ea2000c1e1d00 */
[----:B------:R-:W-:Y:S01]  /*0d10*/  @P0 IMAD.X R73, RZ, RZ, UR7, P6 ;  /* 0x00000007ff490e24 */ /* 0x000fe2000b0e06ff */
[----:B------:R-:W-:Y:S01]  /*0d20*/  @P0 IADD3.X R77, RZ, UR7, RZ, P5, !PT ;  /* 0x00000007ff4d0c10 */ /* 0x000fe2000affe4ff */
[----:B------:R-:W-:Y:S01]  /*0d30*/  @P0 IMAD.X R79, RZ, RZ, UR7, P3 ;  /* 0x00000007ff4f0e24 */ /* 0x000fe200098e06ff */
[----:B------:R-:W-:Y:S01]  /*0d40*/  ULDC.64 UR6, c[0x0][0x268] ;  /* 0x00009a0000067ab9 */ /* 0x000fe20000000a00 */
[----:B------:R-:W5:Y:S01]  /*0d50*/  @P0 LDG.E.128 R180, desc[UR10][R68.64] ;  /* 0x0000000a44b40981 */ /* 0x000f62000c1e1d00 */
[----:B------:R-:W-:-:S02]  /*0d60*/  IADD3 R46, P2, R24, UR6, RZ ;  /* 0x00000006182e7c10 */ /* 0x000fc4000ff5e0ff */
[----:B------:R-:W-:Y:S01]  /*0d70*/  IADD3 R42, P6, R54, UR6, RZ ;  /* 0x00000006362a7c10 */ /* 0x000fe2000ffde0ff */
[----:B------:R-:W5:Y:S01]  /*0d80*/  @P0 LDG.E.128 R176, desc[UR10][R68.64+0x10] ;  /* 0x0000100a44b00981 */ /* 0x000f62000c1e1d00 */
[----:B------:R-:W-:Y:S01]  /*0d90*/  IADD3 R44, P5, R50, UR6, RZ ;  /* 0x00000006322c7c10 */ /* 0x000fe2000ffbe0ff */
[----:B------:R-:W-:Y:S01]  /*0da0*/  IMAD.X R47, RZ, RZ, UR7, P2 ;  /* 0x00000007ff2f7e24 */ /* 0x000fe200090e06ff */
[----:B------:R-:W-:Y:S01]  /*0db0*/  IADD3 R40, P2, R58, UR6, RZ ;  /* 0x000000063a287c10 */ /* 0x000fe2000ff5e0ff */
[----:B------:R-:W-:Y:S01]  /*0dc0*/  IMAD.X R43, RZ, RZ, UR7, P6 ;  /* 0x00000007ff2b7e24 */ /* 0x000fe2000b0e06ff */
[----:B------:R-:W-:Y:S01]  /*0dd0*/  IADD3 R32, P6, R74, UR6, RZ ;  /* 0x000000064a207c10 */ /* 0x000fe2000ffde0ff */
[----:B------:R-:W5:Y:S01]  /*0de0*/  @P0 LDG.E.128 R172, desc[UR10][R72.64] ;  /* 0x0000000a48ac0981 */ /* 0x000f62000c1e1d00 */
[----:B------:R-:W-:Y:S01]  /*0df0*/  IADD3 R38, P3, R62, UR6, RZ ;  /* 0x000000063e267c10 */ /* 0x000fe2000ff7e0ff */
[----:B------:R-:W-:Y:S01]  /*0e00*/  IMAD.X R41, RZ, RZ, UR7, P2 ;  /* 0x00000007ff297e24 */ /* 0x000fe200090e06ff */
[----:B------:R-:W-:Y:S01]  /*0e10*/  IADD3 R30, P2, R8, UR6, RZ ;  /* 0x00000006081e7c10 */ /* 0x000fe2000ff5e0ff */
[----:B------:R-:W5:Y:S01]  /*0e20*/  @P0 LDG.E.128 R168, desc[UR10][R72.64+0x10] ;  /* 0x0000100a48a80981 */ /* 0x000f62000c1e1d00 */
[----:B------:R-:W-:-:S02]  /*0e30*/  IADD3.X R33, RZ, UR7, RZ, P6, !PT ;  /* 0x00000007ff217c10 */ /* 0x000fc4000b7fe4ff */
[----:B------:R-:W-:Y:S01]  /*0e40*/  @P1 IADD3 R50, P6, R50, UR12, RZ ;  /* 0x0000000c32321c10 */ /* 0x000fe2000ffde0ff */
[----:B------:R-:W-:Y:S01]  /*0e50*/  IMAD.X R31, RZ, RZ, UR7, P2 ;  /* 0x00000007ff1f7e24 */ /* 0x000fe200090e06ff */
[----:B------:R-:W-:Y:S01]  /*0e60*/  @P1 IADD3 R24, P2, R24, UR12, RZ ;  /* 0x0000000c18181c10 */ /* 0x000fe2000ff5e0ff */
[----:B------:R-:W5:Y:S01]  /*0e70*/  @P0 LDG.E.128 R164, desc[UR10][R76.64] ;  /* 0x0000000a4ca40981 */ /* 0x000f62000c1e1d00 */
[----:B------:R-:W-:Y:S01]  /*0e80*/  IADD3.X R39, RZ, UR7, RZ, P3, !PT ;  /* 0x00000007ff277c10 */ /* 0x000fe20009ffe4ff */
[----:B------:R-:W-:Y:S01]  /*0e90*/  @P1 IMAD.X R51, RZ, RZ, UR13, P6 ;  /* 0x0000000dff331e24 */ /* 0x000fe2000b0e06ff */
[----:B------:R-:W-:Y:S01]  /*0ea0*/  @P1 IADD3.X R25, RZ, UR13, RZ, P2, !PT ;  /* 0x0000000dff191c10 */ /* 0x000fe200097fe4ff */
[----:B------:R-:W5:Y:S01]  /*0eb0*/  @P0 LDG.E.128 R160, desc[UR10][R76.64+0x10] ;  /* 0x0000100a4ca00981 */ /* 0x000f62000c1e1d00 */
[----:B------:R-:W-:Y:S02]  /*0ec0*/  IADD3.X R45, RZ, UR7, RZ, P5, !PT ;  /* 0x00000007ff2d7c10 */ /* 0x000fe4000affe4ff */
[----:B------:R-:W-:Y:S01]  /*0ed0*/  IADD3 R28, P3, R48, UR6, RZ ;  /* 0x00000006301c7c10 */ /* 0x000fe2000ff7e0ff */
[----:B------:R-:W5:Y:S01]  /*0ee0*/  @P0 LDG.E.128 R156, desc[UR10][R78.64] ;  /* 0x0000000a4e9c0981 */ /* 0x000f62000c1e1d00 */
[----:B------:R-:W-:-:S02]  /*0ef0*/  IADD3 R36, P4, R66, UR6, RZ ;  /* 0x0000000642247c10 */ /* 0x000fc4000ff9e0ff */
[----:B------:R-:W-:Y:S01]  /*0f00*/  IADD3 R34, P5, R70, UR6, RZ ;  /* 0x0000000646227c10 */ /* 0x000fe2000ffbe0ff */
[----:B------:R-:W-:Y:S01]  /*0f10*/  IMAD.X R29, RZ, RZ, UR7, P3 ;  /* 0x00000007ff1d7e24 */ /* 0x000fe200098e06ff */
[----:B------:R-:W-:Y:S01]  /*0f20*/  @P1 IADD3 R62, P3, R62, UR12, RZ ;  /* 0x0000000c3e3e1c10 */ /* 0x000fe2000ff7e0ff */
[----:B------:R-:W-:Y:S01]  /*0f30*/  IMAD.X R37, RZ, RZ, UR7, P4 ;  /* 0x00000007ff257e24 */ /* 0x000fe2000a0e06ff */
[----:B------:R-:W-:Y:S01]  /*0f40*/  @P1 IADD3 R58, P4, R58, UR12, RZ ;  /* 0x0000000c3a3a1c10 */ /* 0x000fe2000ff9e0ff */
[----:B------:R-:W-:Y:S01]  /*0f50*/  IMAD.X R35, RZ, RZ, UR7, P5 ;  /* 0x00000007ff237e24 */ /* 0x000fe2000a8e06ff */
[----:B------:R-:W-:Y:S01]  /*0f60*/  @P1 IADD3 R54, P5, R54, UR12, RZ ;  /* 0x0000000c36361c10 */ /* 0x000fe2000ffbe0ff */
[----:B------:R-:W-:Y:S01]  /*0f70*/  @P1 IMAD.X R63, RZ, RZ, UR13, P3 ;  /* 0x0000000dff3f1e24 */ /* 0x000fe200098e06ff */
[----:B------:R-:W-:Y:S01]  /*0f80*/  @P1 IADD3 R66, P2, R66, UR12, RZ ;  /* 0x0000000c42421c10 */ /* 0x000fe2000ff5e0ff */
[----:B------:R-:W-:Y:S01]  /*0f90*/  ULDC UR6, c[0x0][0x214] ;  /* 0x0000850000067ab9 */ /* 0x000fe20000000800 */
[----:B------:R-:W-:Y:S01]  /*0fa0*/  @P1 IADD3.X R59, RZ, UR13, RZ, P4, !PT ;  /* 0x0000000dff3b1c10 */ /* 0x000fe2000a7fe4ff */
[----:B------:R-:W-:Y:S01]  /*0fb0*/  @P1 IMAD.X R55, RZ, RZ, UR13, P5 ;  /* 0x0000000dff371e24 */ /* 0x000fe2000a8e06ff */
[----:B------:R-:W-:Y:S01]  /*0fc0*/  @P1 IADD3 R74, P4, R74, UR12, RZ ;  /* 0x0000000c4a4a1c10 */ /* 0x000fe2000ff9e0ff */
[----:B------:R-:W-:Y:S01]  /*0fd0*/  @P1 IMAD.X R67, RZ, RZ, UR13, P2 ;  /* 0x0000000dff431e24 */ /* 0x000fe200090e06ff */
[----:B------:R-:W-:Y:S01]  /*0fe0*/  @P1 IADD3 R8, P3, R8, UR12, RZ ;  /* 0x0000000c08081c10 */ /* 0x000fe2000ff7e0ff */
[----:B------:R-:W5:Y:S01]  /*0ff0*/  @P1 LDG.E.128 R228, desc[UR10][R58.64] ;  /* 0x0000000a3ae41981 */ /* 0x000f62000c1e1d00 */
[----:B------:R-:W-:Y:S01]  /*1000*/  @P1 IADD3 R70, P5, R70, UR12, RZ ;  /* 0x0000000c46461c10 */ /* 0x000fe2000ffbe0ff */
[----:B------:R-:W-:Y:S01]  /*1010*/  @P1 IMAD.X R75, RZ, RZ, UR13, P4 ;  /* 0x0000000dff4b1e24 */ /* 0x000fe2000a0e06ff */
[----:B------:R-:W-:Y:S01]  /*1020*/  @P1 IADD3 R48, P2, R48, UR12, RZ ;  /* 0x0000000c30301c10 */ /* 0x000fe2000ff5e0ff */
[----:B------:R-:W-:Y:S01]  /*1030*/  @P1 IMAD.X R9, RZ, RZ, UR13, P3 ;  /* 0x0000000dff091e24 */ /* 0x000fe200098e06ff */
[----:B------:R-:W-:Y:S01]  /*1040*/  @P1 IADD3.X R71, RZ, UR13, RZ, P5, !PT ;  /* 0x0000000dff471c10 */ /* 0x000fe2000affe4ff */
[----:B------:R-:W5:Y:S01]  /*1050*/  @P1 LDG.E.128 R244, desc[UR10][R54.64] ;  /* 0x0000000a36f41981 */ /* 0x000f62000c1e1d00 */
[----:B------:R-:W-:-:S03]  /*1060*/  @P1 IADD3.X R49, RZ, UR13, RZ, P2, !PT ;  /* 0x0000000dff311c10 */ /* 0x000fc600097fe4ff */
        /* <DEDUP_REMOVED lines=15> */
[----:B----4-:R0:W-:Y:S04]  /*1160*/  STL.64 [R1+0x50], R84 ;  /* 0x0000505401007387 */ /* 0x0101e80000100a00 */
[----:B------:R1:W-:Y:S04]  /*1170*/  STL.64 [R1+0x58], R86 ;  /* 0x0000585601007387 */ /* 0x0003e80000100a00 */
[----:B--2---:R2:W-:Y:S01]  /*1180*/  STL.64 [R1+0x40], R80 ;  /* 0x0000405001007387 */ /* 0x0045e20000100a00 */
[----:B0-----:R-:W-:-:S03]  /*1190*/  CS2R R84, SRZ ;  /* 0x0000000000547805 */ /* 0x001fc6000001ff00 */
[----:B------:R0:W-:Y:S01]  /*11a0*/  STL.64 [R1+0x48], R82 ;  /* 0x0000485201007387 */ /* 0x0001e20000100a00 */
[----:B-1----:R-:W-:Y:S02]  /*11b0*/  CS2R R86, SRZ ;  /* 0x0000000000567805 */ /* 0x002fe4000001ff00 */
[----:B--2---:R-:W-:-:S04]  /*11c0*/  CS2R R80, SRZ ;  /* 0x0000000000507805 */ /* 0x004fc8000001ff00 */
[----:B------:R-:W2:Y:S01]  /*11d0*/  @P0 LDG.E.128 R84, desc[UR10][R52.64] ;  /* 0x0000000a34540981 */ /* 0x000ea2000c1e1d00 */
[----:B0-----:R-:W-:-:S06]  /*11e0*/  CS2R R82, SRZ ;  /* 0x0000000000527805 */ /* 0x001fcc000001ff00 */
[----:B------:R-:W4:Y:S04]  /*11f0*/  @P0 LDG.E.128 R80, desc[UR10][R52.64+0x10] ;  /* 0x0000100a34500981 */ /* 0x000f28000c1e1d00 */
[----:B------:R0:W-:Y:S04]  /*1200*/  STL.64 [R1+0x90], R92 ;  /* 0x0000905c01007387 */ /* 0x0001e80000100a00 */
[----:B------:R1:W-:Y:S04]  /*1210*/  STL.64 [R1+0x98], R94 ;  /* 0x0000985e01007387 */ /* 0x0003e80000100a00 */
[----:B---3--:R3:W-:Y:S01]  /*1220*/  STL.64 [R1+0x80], R88 ;  /* 0x0000805801007387 */ /* 0x0087e20000100a00 */
[----:B0-----:R-:W-:-:S03]  /*1230*/  CS2R R92, SRZ ;  /* 0x00000000005c7805 */ /* 0x001fc6000001ff00 */
[----:B------:R0:W-:Y:S01]  /*1240*/  STL.64 [R1+0x88], R90 ;  /* 0x0000885a01007387 */ /* 0x0001e20000100a00 */
[----:B-1----:R-:W-:Y:S02]  /*1250*/  CS2R R94, SRZ ;  /* 0x00000000005e7805 */ /* 0x002fe4000001ff00 */
[----:B---3--:R-:W-:-:S04]  /*1260*/  CS2R R88, SRZ ;  /* 0x0000000000587805 */ /* 0x008fc8000001ff00 */
[----:B------:R-:W3:Y:S01]  /*1270*/  @P1 LDG.E.128 R92, desc[UR10][R24.64] ;  /* 0x0000000a185c1981 */ /* 0x000ee2000c1e1d00 */
[----:B0-----:R-:W-:-:S06]  /*1280*/  CS2R R90, SRZ ;  /* 0x00000000005a7805 */ /* 0x001fcc000001ff00 */
[----:B------:R-:W3:Y:S04]  /*1290*/  @P1 LDG.E.128 R88, desc[UR10][R24.64+0x10] ;  /* 0x0000100a18581981 */ /* 0x000ee8000c1e1d00 */
[----:B--2---:R0:W-:Y:S04]  /*12a0*/  STL.64 [R1+0x10], R84 ;  /* 0x0000105401007387 */ /* 0x0041e80000100a00 */
[----:B------:R1:W-:Y:S04]  /*12b0*/  STL.64 [R1+0x18], R86 ;  /* 0x0000185601007387 */ /* 0x0003e80000100a00 */
[----:B----4-:R2:W-:Y:S01]  /*12c0*/  STL.64 [R1], R80 ;  /* 0x0000005001007387 */ /* 0x0105e20000100a00 */
[----:B0-----:R-:W-:-:S03]  /*12d0*/  CS2R R84, SRZ ;  /* 0x0000000000547805 */ /* 0x001fc6000001ff00 */
[----:B------:R0:W-:Y:S01]  /*12e0*/  STL.64 [R1+0x8], R82 ;  /* 0x0000085201007387 */ /* 0x0001e20000100a00 */
[----:B-1----:R-:W-:Y:S02]  /*12f0*/  CS2R R86, SRZ ;  /* 0x0000000000567805 */ /* 0x002fe4000001ff00 */
[----:B--2---:R-:W-:-:S04]  /*1300*/  CS2R R80, SRZ ;  /* 0x0000000000507805 */ /* 0x004fc8000001ff00 */
[----:B------:R-:W2:Y:S01]  /*1310*/  @P1 LDG.E.128 R84, desc[UR10][R50.64] ;  /* 0x0000000a32541981 */ /* 0x000ea2000c1e1d00 */
[----:B0-----:R-:W-:-:S06]  /*1320*/  CS2R R82, SRZ ;  /* 0x0000000000527805 */ /* 0x001fcc000001ff00 */
[----:B------:R0:W4:Y:S04]  /*1330*/  @P1 LDG.E.128 R80, desc[UR10][R50.64+0x10] ;  /* 0x0000100a32501981 */ /* 0x000128000c1e1d00 */
[----:B---3--:R1:W-:Y:S04]  /*1340*/  STL.64 [R1+0x60], R92 ;  /* 0x0000605c01007387 */ /* 0x0083e80000100a00 */
[----:B------:R1:W-:Y:S01]  /*1350*/  STL.64 [R1+0x68], R94 ;  /* 0x0000685e01007387 */ /* 0x0003e20000100a00 */
[----:B0-----:R-:W0:Y:S03]  /*1360*/  LDC.64 R50, c[0x0][0x260] ;  /* 0x00009800ff327b82 */ /* 0x001e260000000a00 */
[----:B------:R1:W-:Y:S04]  /*1370*/  STL.64 [R1+0x70], R88 ;  /* 0x0000705801007387 */ /* 0x0003e80000100a00 */
[----:B------:R1:W-:Y:S01]  /*1380*/  STL.64 [R1+0x78], R90 ;  /* 0x0000785a01007387 */ /* 0x0003e20000100a00 */
[----:B------:R-:W-:Y:S01]  /*1390*/  ISETP.GE.AND P0, PT, R210, UR6, PT ;  /* 0x00000006d2007c0c */ /* 0x000fe2000bf06270 */
[----:B0-----:R-:W-:-:S04]  /*13a0*/  IMAD.WIDE.U32 R22, R11, 0x20, R50 ;  /* 0x000000200b167825 */ /* 0x001fc800078e0032 */
        /* <DEDUP_REMOVED lines=8> */
[----:B--2---:R1:W-:Y:S04]  /*1430*/  STL.64 [R1+0x20], R84 ;  /* 0x0000205401007387 */ /* 0x0043e80000100a00 */
[----:B------:R1:W-:Y:S04]  /*1440*/  STL.64 [R1+0x28], R86 ;  /* 0x0000285601007387 */ /* 0x0003e80000100a00 */
[----:B----4-:R1:W-:Y:S04]  /*1450*/  STL.64 [R1+0x30], R80 ;  /* 0x0000305001007387 */ /* 0x0103e80000100a00 */
[----:B------:R1:W-:Y:S01]  /*1460*/  STL.64 [R1+0x38], R82 ;  /* 0x0000385201007387 */ /* 0x0003e20000100a00 */
[----:B------:R-:W-:Y:S05]  /*1470*/  @P0 EXIT ;  /* 0x000000000000094d */ /* 0x000fea0003800000 */
[----:B-1----:R-:W2:Y:S01]  /*1480*/  LDG.E.128 R80, desc[UR10][R46.64] ;  /* 0x0000000a2e507981 */ /* 0x002ea2000c1e1d00 */
[----:B------:R-:W-:-:S03]  /*1490*/  IMAD.WIDE.U32 R8, R252, 0x20, R50 ;  /* 0x00000020fc087825 */ /* 0x000fc600078e0032 */
[----:B------:R-:W3:Y:S04]  /*14a0*/  LDG.E.128 R76, desc[UR10][R46.64+0x10] ;  /* 0x0000100a2e4c7981 */ /* 0x000ee8000c1e1d00 */
        /* <DEDUP_REMOVED lines=18> */
[----:B------:R-:W-:-:S02]  /*15d0*/  IMAD R0, R0, -0x326172a9, RZ ;  /* 0xcd9e8d5700007824 */ /* 0x000fc400078e02ff */
[----:B------:R-:W-:Y:S01]  /*15e0*/  IMAD.HI.U32 R5, R4, -0x326172a9, RZ ;  /* 0xcd9e8d5704057827 */ /* 0x000fe200078e00ff */
[----:B------:R-:W4:Y:S01]  /*15f0*/  LDG.E.128 R48, desc[UR10][R38.64] ;  /* 0x0000000a26307981 */ /* 0x000f22000c1e1d00 */
[----:B------:R-:W-:Y:S02]  /*1600*/  UIADD3 UR43, UR9, -0x695add53, URZ ;  /* 0x96a522ad092b7890 */ /* 0x000fe4000fffe03f */
[----:B------:R-:W-:Y:S01]  /*1610*/  IMAD R2, R2, -0x2daee0ad, RZ ;  /* 0xd2511f5302027824 */ /* 0x000fe200078e02ff */
[----:B------:R-:W4:Y:S01]  /*1620*/  LDG.E.128 R44, desc[UR10][R38.64+0x10] ;  /* 0x0000100a262c7981 */ /* 0x000f22000c1e1d00 */
[----:B------:R-:W-:Y:S01]  /*1630*/  ULDC.64 UR6, c[0x0][0x228] ;  /* 0x00008a0000067ab9 */ /* 0x000fe20000000a00 */
[----:B------:R-:W-:Y:S02]  /*1640*/  ULOP3.LUT UR4, UR4, 0x3, URZ, 0xc0, !UPT ;  /* 0x0000000304047892 */ /* 0x000fe4000f8ec03f */
[----:B------:R-:W4:Y:S01]  /*1650*/  LDG.E.128 R40, desc[UR10][R36.64] ;  /* 0x0000000a24287981 */ /* 0x000f22000c1e1d00 */
[----:B------:R-:W-:Y:S01]  /*1660*/  ULDC.U8 UR23, c[0x0][0x2a0] ;  /* 0x0000a80000177ab9 */ /* 0x000fe20000000000 */
[----:B------:R-:W-:Y:S01]  /*1670*/  ULDC UR24, c[0x0][0x218] ;  /* 0x0000860000187ab9 */ /* 0x000fe20000000800 */
[----:B------:R-:W-:Y:S01]  /*1680*/  ULDC UR25, c[0x0][0x2d8] ;  /* 0x0000b60000197ab9 */ /* 0x000fe20000000800 */
[----:B------:R-:W4:Y:S01]  /*1690*/  LDG.E.128 R32, desc[UR10][R12.64] ;  /* 0x0000000a0c207981 */ /* 0x000f22000c1e1d00 */
[----:B------:R-:W-:Y:S01]  /*16a0*/  ULDC.64 UR12, c[0x0][0x230] ;  /* 0x00008c00000c7ab9 */ /* 0x000fe20000000a00 */
[----:B------:R-:W-:Y:S01]  /*16b0*/  ULDC.64 UR14, c[0x0][0x238] ;  /* 0x00008e00000e7ab9 */ /* 0x000fe20000000a00 */
[----:B------:R-:W-:Y:S01]  /*16c0*/  ULDC.64 UR16, c[0x0][0x240] ;  /* 0x0000900000107ab9 */ /* 0x000fe20000000a00 */
[----:B------:R-:W4:Y:S01]  /*16d0*/  LDG.E.128 R28, desc[UR10][R12.64+0x10] ;  /* 0x0000100a0c1c7981 */ /* 0x000f22000c1e1d00 */
[----:B------:R-:W-:Y:S01]  /*16e0*/  ULDC.64 UR18, c[0x0][0x248] ;  /* 0x0000920000127ab9 */ /* 0x000fe20000000a00 */
[----:B------:R-:W-:-:S02]  /*16f0*/  ULDC.64 UR20, c[0x0][0x2b8] ;  /* 0x0000ae0000147ab9 */ /* 0x000fc40000000a00 */
[----:B------:R-:W4:Y:S04]  /*1700*/  LDG.E.128 R36, desc[UR10][R14.64+0x10] ;  /* 0x0000100a0e247981 */ /* 0x000f28000c1e1d00 */
        /* <DEDUP_REMOVED lines=8> */
[----:B------:R-:W-:Y:S04]  /*1790*/  STL.64 [R1+0x2e0], R68 ;  /* 0x0002e04401007387 */ /* 0x000fe80000100a00 */
[----:B------:R1:W-:Y:S04]  /*17a0*/  STL.64 [R1+0x2e8], R70 ;  /* 0x0002e84601007387 */ /* 0x0003e80000100a00 */
[----:B0-----:R-:W4:Y:S04]  /*17b0*/  LDG.E.128 R72, desc[UR10][R22.64] ;  /* 0x0000000a16487981 */ /* 0x001f28000c1e1d00 */
[----:B------:R-:W-:Y:S04]  /*17c0*/  STL.64 [R1+0x2d0], R64 ;  /* 0x0002d04001007387 */ /* 0x000fe80000100a00 */
[----:B-1----:R-:W4:Y:S04]  /*17d0*/  LDG.E.128 R68, desc[UR10][R22.64+0x10] ;  /* 0x0000100a16447981 */ /* 0x002f28000c1e1d00 */
        /* <DEDUP_REMOVED lines=19> */
[----:B------:R-:W4:Y:S04]  /*1910*/  LDG.E.128 R24, desc[UR10][R10.64] ;  /* 0x0000000a0a187981 */ /* 0x000f28000c1e1d00 */
[----:B------:R-:W4:Y:S04]  /*1920*/  LDG.E.128 R20, desc[UR10][R10.64+0x10] ;  /* 0x0000100a0a147981 */ /* 0x000f28000c1e1d00 */
[----:B0-----:R-:W4:Y:S04]  /*1930*/  LDG.E.128 R40, desc[UR10][R14.64] ;  /* 0x0000000a0e287981 */ /* 0x001f28000c1e1d00 */
[----:B------:R-:W4:Y:S04]  /*1940*/  LDG.E.128 R16, desc[UR10][R8.64] ;  /* 0x0000000a08107981 */ /* 0x000f28000c1e1d00 */
[----:B------:R0:W4:Y:S04]  /*1950*/  LDG.E.128 R12, desc[UR10][R8.64+0x10] ;  /* 0x0000100a080c7981 */ /* 0x000128000c1e1d00 */
        /* <DEDUP_REMOVED lines=22> */
[----:B------:R-:W-:Y:S01]  /*1ac0*/  LOP3.LUT R0, R5, UR42, R0, 0x96, !PT ;  /* 0x0000002a05007c12 */ /* 0x000fe2000f8e9600 */
[----:B------:R-:W-:Y:S01]  /*1ad0*/  IMAD.HI.U32 R5, R6, -0x2daee0ad, RZ ;  /* 0xd2511f5306057827 */ /* 0x000fe200078e00ff */
[----:B------:R-:W-:Y:S01]  /*1ae0*/  ISETP.NE.U32.AND P0, PT, RZ, UR6, PT ;  /* 0x00000006ff007c0c */ /* 0x000fe2000bf05070 */
[----:B0-----:R-:W-:Y:S01]  /*1af0*/  HFMA2.MMA R8, -RZ, RZ, 0, 0 ;  /* 0x00000000ff087435 */ /* 0x001fe200000001ff */
[----:B------:R-:W-:Y:S01]  /*1b00*/  BSSY B0, `(.L_x_28760) ;  /* 0x0003d3d000007945 */ /* 0x000fe20003800000 */
[----:B------:R-:W-:Y:S01]  /*1b10*/  IMAD R4, R4, -0x326172a9, RZ ;  /* 0xcd9e8d5704047824 */ /* 0x000fe200078e02ff */
[----:B------:R-:W-:Y:S01]  /*1b20*/  LOP3.LUT R2, R5, UR43, R2, 0x96, !PT ;  /* 0x0000002b05027c12 */ /* 0x000fe2000f8e9602 */
[----:B------:R-:W-:-:S02]  /*1b30*/  IMAD R6, R6, -0x2daee0ad, RZ ;  /* 0xd2511f5306067824 */ /* 0x000fc400078e02ff */
[----:B------:R-:W-:Y:S01]  /*1b40*/  IMAD.U32 R7, RZ, RZ, UR22 ;  /* 0x00000016ff077e24 */ /* 0x000fe2000f8e00ff */
[----:B------:R-:W-:Y:S01]  /*1b50*/  ISETP.NE.AND.EX P0, PT, RZ, UR7, PT, P0 ;  /* 0x00000007ff007c0c */ /* 0x000fe2000bf05300 */
[----:B------:R-:W-:Y:S01]  /*1b60*/  IMAD.U32 R5, RZ, RZ, UR5 ;  /* 0x00000005ff057e24 */ /* 0x000fe2000f8e00ff */
[----:B------:R-:W-:Y:S01]  /*1b70*/  ULDC.64 UR6, c[0x0][0x228] ;  /* 0x00008a0000067ab9 */ /* 0x000fe20000000a00 */
[----:B-1----:R-:W-:Y:S01]  /*1b80*/  IMAD.U32 R216, RZ, RZ, UR4 ;  /* 0x00000004ffd87e24 */ /* 0x002fe2000f8e00ff */
[----:B------:R-:W-:Y:S01]  /*1b90*/  UISETP.NE.AND UP0, UPT, UR23, URZ, UPT ;  /* 0x0000003f1700728c */ /* 0x000fe2000bf05270 */
[----:B------:R-:W-:Y:S01]  /*1ba0*/  ULDC.64 UR4, c[0x0][0x2c0] ;  /* 0x0000b00000047ab9 */ /* 0x000fe20000000a00 */
        /* <DEDUP_REMOVED lines=36> */
.L_x_30052:
[----:B0-----:R-:W-:Y:S01]  /*1df0*/  IMAD R18, R210, UR24, RZ ;  /* 0x00000018d2127c24 */ /* 0x001fe2000f8e02ff */
[----:B------:R-:W-:Y:S01]  /*1e00*/  ISETP.NE.U32.AND P1, PT, RZ, UR12, PT ;  /* 0x0000000cff007c0c */ /* 0x000fe2000bf25070 */
[----:B------:R-:W0:Y:S03]  /*1e10*/  LDC.64 R224, c[0x0][0x220] ;  /* 0x00008800ffe07b82 */ /* 0x000e260000000a00 */
[----:B------:R-:W-:Y:S02]  /*1e20*/  SHF.R.S32.HI R16, RZ, 0x1f, R18 ;  /* 0x0000001fff107819 */ /* 0x000fe40000011412 */
[----:B------:R-:W-:Y:S02]  /*1e30*/  ISETP.NE.AND.EX P1, PT, RZ, UR13, PT, P1 ;  /* 0x0000000dff007c0c */ /* 0x000fe4000bf25310 */
[----:B------:R-:W-:Y:S02]  /*1e40*/  LEA.HI R18, R16, R18, RZ, 0x3 ;  /* 0x0000001210127211 */ /* 0x000fe400078f18ff */
[----:B------:R-:W1:Y:S02]  /*1e50*/  @P0 LDC.64 R16, c[0x0][0x228] ;  /* 0x00008a00ff100b82 */ /* 0x000e640000000a00 */
[----:B------:R-:W-:-:S07]  /*1e60*/  LEA.HI.SX32 R217, R18, R252, 0x1d ;  /* 0x000000fc12d97211 */ /* 0x000fce00078feaff */
[----:B------:R-:W-:-:S04]  /*1e70*/  @P1 LEA R18, P2, R217, UR12, 0x5 ;  /* 0x0000000cd9121c11 */ /* 0x000fc8000f8428ff */
[----:B------:R-:W-:-:S05]  /*1e80*/  @P1 LEA.HI.X R19, R217, UR13, RZ, 0x5, P2 ;  /* 0x0000000dd9131c11 */ /* 0x000fca00090f2cff */
[----:B-----5:R-:W5:Y:S04]  /*1e90*/  @P1 LDG.E.128 R100, desc[UR10][R18.64] ;  /* 0x0000000a12641981 */ /* 0x020f68000c1e1d00 */
[----:B------:R-:W5:Y:S01]  /*1ea0*/  @P1 LDG.E.128 R96, desc[UR10][R18.64+0x10] ;  /* 0x0000100a12601981 */ /* 0x000f62000c1e1d00 */
[----:B-1----:R-:W-:-:S04]  /*1eb0*/  @P0 LEA R16, P2, R217, R16, 0x4 ;  /* 0x00000010d9100211 */ /* 0x002fc800078420ff */
[----:B------:R-:W-:-:S05]  /*1ec0*/  @P0 LEA.HI.X R17, R217, R17, RZ, 0x4, P2 ;  /* 0x00000011d9110211 */ /* 0x000fca00010f24ff */
[----:B------:R0:W5:Y:S02]  /*1ed0*/  @P0 LDG.E.128 R92, desc[UR10][R16.64] ;  /* 0x0000000a105c0981 */ /* 0x000164000c1e1d00 */
[----:B0-----:R-:W-:-:S06]  /*1ee0*/  IMAD.WIDE.U32 R16, R217, 0x10, R224 ;  /* 0x00000010d9107825 */ /* 0x001fcc00078e00e0 */
[----:B------:R-:W5:Y:S01]  /*1ef0*/  LDG.E.128 R16, desc[UR10][R16.64] ;  /* 0x0000000a10107981 */ /* 0x000f62000c1e1d00 */
        /* <DEDUP_REMOVED lines=12> */
.L_x_28762:
[----:B------:R-:W-:-:S07]  /*1fc0*/  MOV R24, R4 ;  /* 0x0000000400187202 */ /* 0x000fce0000000f00 */
.L_x_28763:
[----:B------:R-:W-:Y:S05]  /*1fd0*/  BSYNC B1 ;  /* 0x0000000000017941 */ /* 0x000fea0003800000 */
.L_x_28761:
        /* <DEDUP_REMOVED lines=16> */
.L_x_28767:
[----:B------:R-:W-:Y:S05]  /*20e0*/  BSYNC B2 ;  /* 0x0000000000027941 */ /* 0x000fea0003800000 */
.L_x_28766:
        /* <DEDUP_REMOVED lines=44> */
.L_x_28765:
[----:B------:R-:W-:Y:S05]  /*23b0*/  BSYNC B1 ;  /* 0x0000000000017941 */ /* 0x000fea0003800000 */
.L_x_28764:
        /* <DEDUP_REMOVED lines=8> */
[----:B0-----:R-:W-:-:S02]  /*2440*/  FSETP.GTU.FTZ.AND P3, PT, R21, R218, PT ;  /* 0x000000da1500720b */ /* 0x001fc40003f7c000 */
[C---:B-----5:R-:W-:Y:S02]  /*2450*/  SHF.L.U32 R21, R16.reuse, 0x10, RZ ;  /* 0x0000001010157819 */ /* 0x060fe400000006ff */
[----:B------:R-:W-:-:S03]  /*2460*/  PRMT R16, R16, 0x7632, R16 ;  /* 0x0000763210107816 */ /* 0x000fc60000000010 */
[----:B-1----:R-:W-:-:S06]  /*2470*/  FMUL.FTZ R21, R21, R220 ;  /* 0x000000dc15157220 */ /* 0x002fcc0000410000 */
        /* <DEDUP_REMOVED lines=8> */
.L_x_28768:
        /* <DEDUP_REMOVED lines=12> */
.L_x_28771:
[----:B------:R-:W-:-:S07]  /*25c0*/  IMAD.MOV.U32 R9, RZ, RZ, R4 ;  /* 0x000000ffff097224 */ /* 0x000fce00078e0004 */
.L_x_28772:
[----:B------:R-:W-:Y:S05]  /*25d0*/  BSYNC B1 ;  /* 0x0000000000017941 */ /* 0x000fea0003800000 */
.L_x_28770:
        /* <DEDUP_REMOVED lines=16> */
.L_x_28776:
[----:B------:R-:W-:Y:S05]  /*26e0*/  BSYNC B2 ;  /* 0x0000000000027941 */ /* 0x000fea0003800000 */
.L_x_28775:
        /* <DEDUP_REMOVED lines=44> */
.L_x_28774:
[----:B------:R-:W-:Y:S05]  /*29b0*/  BSYNC B1 ;  /* 0x0000000000017941 */ /* 0x000fea0003800000 */
.L_x_28773:
        /* <DEDUP_REMOVED lines=9> */
.L_x_28769:
        /* <DEDUP_REMOVED lines=12> */
.L_x_28778:
[----:B------:R-:W-:-:S07]  /*2b10*/  IMAD.MOV.U32 R20, RZ, RZ, R4 ;  /* 0x000000ffff147224 */ /* 0x000fce00078e0004 */
.L_x_28779:
[----:B------:R-:W-:Y:S05]  /*2b20*/  BSYNC B1 ;  /* 0x0000000000017941 */ /* 0x000fea0003800000 */
.L_x_28777:
        /* <DEDUP_REMOVED lines=16> */
.L_x_28783:
[----:B------:R-:W-:Y:S05]  /*2c30*/  BSYNC B2 ;  /* 0x0000000000027941 */ /* 0x000fea0003800000 */
.L_x_28782:
[----:B------:R-:W-:Y:S01]  /*2c40*/  LOP3.LUT R4, R0, UR9, R8, 0x96, !PT ;  /* 0x0000000900047c12 */ /* 0x000fe2000f8e9608 */
[----:B------:R-:W-:Y:S01]  /*2c50*/  IMAD.HI.U32 R2, R3, -0x326172a9, RZ ;  /* 0xcd9e8d5703027827 */ /* 0x000fe200078e00ff */
[----:B------:R-:W-:-:S03]  /*2c60*/  HFMA2.MMA R21, -RZ, RZ, 0, 0 ;  /* 0x00000000ff157435 */ /* 0x000fc600000001ff */
        /* <DEDUP_REMOVED lines=41> */
.L_x_28781:
[----:B------:R-:W-:Y:S05]  /*2f00*/  BSYNC B1 ;  /* 0x0000000000017941 */ /* 0x000fea0003800000 */
.L_x_28780:
        /* <DEDUP_REMOVED lines=14> */
.L_x_28784:
        /* <DEDUP_REMOVED lines=12> */
.L_x_28787:
[----:B------:R-:W-:-:S07]  /*30b0*/  IMAD.MOV.U32 R11, RZ, RZ, R4 ;  /* 0x000000ffff0b7224 */ /* 0x000fce00078e0004 */
.L_x_28788:
[----:B------:R-:W-:Y:S05]  /*30c0*/  BSYNC B1 ;  /* 0x0000000000017941 */ /* 0x000fea0003800000 */
.L_x_28786:
        /* <DEDUP_REMOVED lines=16> */
.L_x_28792:
[----:B------:R-:W-:Y:S05]  /*31d0*/  BSYNC B2 ;  /* 0x0000000000027941 */ /* 0x000fea0003800000 */
.L_x_28791:
        /* <DEDUP_REMOVED lines=44> */
.L_x_28790:
[----:B------:R-:W-:Y:S05]  /*34a0*/  BSYNC B1 ;  /* 0x0000000000017941 */ /* 0x000fea0003800000 */
.L_x_28789:
        /* <DEDUP_REMOVED lines=10> */
.L_x_28785:
        /* <DEDUP_REMOVED lines=12> */
.L_x_28794:
[----:B------:R-:W-:-:S07]  /*3610*/  MOV R16, R4 ;  /* 0x0000000400107202 */ /* 0x000fce0000000f00 */
.L_x_28795:
[----:B------:R-:W-:Y:S05]  /*3620*/  BSYNC B1 ;  /* 0x0000000000017941 */ /* 0x000fea0003800000 */
.L_x_28793:
        /* <DEDUP_REMOVED lines=16> */
.L_x_28799:
[----:B------:R-:W-:Y:S05]  /*3730*/  BSYNC B2 ;  /* 0x0000000000027941 */ /* 0x000fea0003800000 */
.L_x_28798:
        /* <DEDUP_REMOVED lines=44> */
.L_x_28797:
[----:B------:R-:W-:Y:S05]  /*3a00*/  BSYNC B1 ;  /* 0x0000000000017941 */ /* 0x000fea0003800000 */
.L_x_28796:
        /* <DEDUP_REMOVED lines=15> */
.L_x_28800:
        /* <DEDUP_REMOVED lines=12> */
.L_x_28803:
[----:B------:R-:W-:-:S07]  /*3bc0*/  MOV R12, R4 ;  /* 0x00000004000c7202 */ /* 0x000fce0000000f00 */
.L_x_28804:
[----:B------:R-:W-:Y:S05]  /*3bd0*/  BSYNC B1 ;  /* 0x0000000000017941 */ /* 0x000fea0003800000 */
.L_x_28802:
        /* <DEDUP_REMOVED lines=16> */
.L_x_28808:
[----:B------:R-:W-:Y:S05]  /*3ce0*/  BSYNC B2 ;  /* 0x0000000000027941 */ /* 0x000fea0003800000 */
.L_x_28807:
        /* <DEDUP_REMOVED lines=44> */
.L_x_28806:
[----:B------:R-:W-:Y:S05]  /*3fb0*/  BSYNC B1 ;  /* 0x0000000000017941 */ /* 0x000fea0003800000 */
.L_x_28805:
        /* <DEDUP_REMOVED lines=9> */
.L_x_28801:
        /* <DEDUP_REMOVED lines=12> */
.L_x_28810:
[----:B------:R-:W-:-:S07]  /*4110*/  IMAD.MOV.U32 R16, RZ, RZ, R4 ;  /* 0x000000ffff107224 */ /* 0x000fce00078e0004 */
.L_x_28811:
[----:B------:R-:W-:Y:S05]  /*4120*/  BSYNC B1 ;  /* 0x0000000000017941 */ /* 0x000fea0003800000 */
.L_x_28809:
        /* <DEDUP_REMOVED lines=16> */
.L_x_28815:
[----:B------:R-:W-:Y:S05]  /*4230*/  BSYNC B2 ;  /* 0x0000000000027941 */ /* 0x000fea0003800000 */
.L_x_28814:
        /* <DEDUP_REMOVED lines=44> */
.L_x_28813:
[----:B------:R-:W-:Y:S05]  /*4500*/  BSYNC B1 ;  /* 0x0000000000017941 */ /* 0x000fea0003800000 */
.L_x_28812:
        /* <DEDUP_REMOVED lines=14> */
.L_x_28816:
        /* <DEDUP_REMOVED lines=12> */
.L_x_28819:
[----:B------:R-:W-:-:S07]  /*46b0*/  IMAD.MOV.U32 R13, RZ, RZ, R4 ;  /* 0x000000ffff0d7224 */ /* 0x000fce00078e0004 */
.L_x_28820:
[----:B------:R-:W-:Y:S05]  /*46c0*/  BSYNC B1 ;  /* 0x0000000000017941 */ /* 0x000fea0003800000 */
.L_x_28818:
        /* <DEDUP_REMOVED lines=16> */
.L_x_28824:
[----:B------:R-:W-:Y:S05]  /*47d0*/  BSYNC B2 ;  /* 0x0000000000027941 */ /* 0x000fea0003800000 */
.L_x_28823:
        /* <DEDUP_REMOVED lines=44> */
.L_x_28822:
[----:B------:R-:W-:Y:S05]  /*4aa0*/  BSYNC B1 ;  /* 0x0000000000017941 */ /* 0x000fea0003800000 */
.L_x_28821:
        /* <DEDUP_REMOVED lines=10> */
.L_x_28817:
        /* <DEDUP_REMOVED lines=12> */
.L_x_28826:
[----:B------:R-:W-:-:S07]  /*4c10*/  IMAD.MOV.U32 R22, RZ, RZ, R4 ;  /* 0x000000ffff167224 */ /* 0x000fce00078e0004 */
.L_x_28827:
[----:B------:R-:W-:Y:S05]  /*4c20*/  BSYNC B1 ;  /* 0x0000000000017941 */ /* 0x000fea0003800000 */
.L_x_28825:
        /* <DEDUP_REMOVED lines=16> */
.L_x_28831:
[----:B------:R-:W-:Y:S05]  /*4d30*/  BSYNC B2 ;  /* 0x0000000000027941 */ /* 0x000fea0003800000 */
.L_x_28830:
        /* <DEDUP_REMOVED lines=44> */
.L_x_28829:
[----:B------:R-:W-:Y:S05]  /*5000*/  BSYNC B1 ;  /* 0x0000000000017941 */ /* 0x000fea0003800000 */
.L_x_28828:
        /* <DEDUP_REMOVED lines=15> */
.L_x_28832:
        /* <DEDUP_REMOVED lines=12> */
.L_x_28835:
[----:B------:R-:W-:-:S07]  /*51c0*/  IMAD.MOV.U32 R14, RZ, RZ, R4 ;  /* 0x000000ffff0e7224 */ /* 0x000fce00078e0004 */
.L_x_28836:
[----:B------:R-:W-:Y:S05]  /*51d0*/  BSYNC B1 ;  /* 0x0000000000017941 */ /* 0x000fea0003800000 */
.L_x_28834:
        /* <DEDUP_REMOVED lines=16> */
.L_x_28840:
[----:B------:R-:W-:Y:S05]  /*52e0*/  BSYNC B2 ;  /* 0x0000000000027941 */ /* 0x000fea0003800000 */
.L_x_28839:
        /* <DEDUP_REMOVED lines=44> */
.L_x_28838:
[----:B------:R-:W-:Y:S05]  /*55b0*/  BSYNC B1 ;  /* 0x0000000000017941 */ /* 0x000fea0003800000 */
.L_x_28837:
        /* <DEDUP_REMOVED lines=9> */
.L_x_28833:
        /* <DEDUP_REMOVED lines=12> */
.L_x_28842:
[----:B------:R-:W-:-:S07]  /*5710*/  MOV R22, R4 ;  /* 0x0000000400167202 */ /* 0x000fce0000000f00 */
.L_x_28843:
[----:B------:R-:W-:Y:S05]  /*5720*/  BSYNC B1 ;  /* 0x0000000000017941 */ /* 0x000fea0003800000 */
.L_x_28841:
        /* <DEDUP_REMOVED lines=16> */
.L_x_28847:
[----:B------:R-:W-:Y:S05]  /*5830*/  BSYNC B2 ;  /* 0x0000000000027941 */ /* 0x000fea0003800000 */
.L_x_28846:
        /* <DEDUP_REMOVED lines=44> */
.L_x_28845:
[----:B------:R-:W-:Y:S05]  /*5b00*/  BSYNC B1 ;  /* 0x0000000000017941 */ /* 0x000fea0003800000 */
.L_x_28844:
        /* <DEDUP_REMOVED lines=12> */
.L_x_28848:
        /* <DEDUP_REMOVED lines=12> */
.L_x_28851:
[----:B------:R-:W-:-:S07]  /*5c90*/  MOV R15, R4 ;  /* 0x00000004000f7202 */ /* 0x000fce0000000f00 */
.L_x_28852:
[----:B------:R-:W-:Y:S05]  /*5ca0*/  BSYNC B1 ;  /* 0x0000000000017941 */ /* 0x000fea0003800000 */
.L_x_28850:
        /* <DEDUP_REMOVED lines=16> */
.L_x_28856:
[----:B------:R-:W-:Y:S05]  /*5db0*/  BSYNC B2 ;  /* 0x0000000000027941 */ /* 0x000fea0003800000 */
.L_x_28855:
        /* <DEDUP_REMOVED lines=44> */
.L_x_28854:
[----:B------:R-:W-:Y:S05]  /*6080*/  BSYNC B1 ;  /* 0x0000000000017941 */ /* 0x000fea0003800000 */
.L_x_28853:
        /* <DEDUP_REMOVED lines=10> */
.L_x_28849:
        /* <DEDUP_REMOVED lines=12> */
.L_x_28858:
[----:B------:R-:W-:-:S07]  /*61f0*/  IMAD.MOV.U32 R16, RZ, RZ, R4 ;  /* 0x000000ffff107224 */ /* 0x000fce00078e0004 */
.L_x_28859:
[----:B------:R-:W-:Y:S05]  /*6200*/  BSYNC B1 ;  /* 0x0000000000017941 */ /* 0x000fea0003800000 */
.L_x_28857:
        /* <DEDUP_REMOVED lines=16> */
.L_x_28863:
[----:B------:R-:W-:Y:S05]  /*6310*/  BSYNC B2 ;  /* 0x0000000000027941 */ /* 0x000fea0003800000 */
.L_x_28862:
        /* <DEDUP_REMOVED lines=44> */
.L_x_28861:
[----:B------:R-:W-:Y:S05]  /*65e0*/  BSYNC B1 ;  /* 0x0000000000017941 */ /* 0x000fea0003800000 */
.L_x_28860:
        /* <DEDUP_REMOVED lines=13> */
.L_x_28864:
        /* <DEDUP_REMOVED lines=12> */
.L_x_28867:
[----:B------:R-:W-:-:S07]  /*6780*/  IMAD.MOV.U32 R16, RZ, RZ, R4 ;  /* 0x000000ffff107224 */ /* 0x000fce00078e0004 */
.L_x_28868:
[----:B------:R-:W-:Y:S05]  /*6790*/  BSYNC B1 ;  /* 0x0000000000017941 */ /* 0x000fea0003800000 */
.L_x_28866:
        /* <DEDUP_REMOVED lines=16> */
.L_x_28872:
[----:B------:R-:W-:Y:S05]  /*68a0*/  BSYNC B2 ;  /* 0x0000000000027941 */ /* 0x000fea0003800000 */
.L_x_28871:
        /* <DEDUP_REMOVED lines=44> */
.L_x_28870:
[----:B------:R-:W-:Y:S05]  /*6b70*/  BSYNC B1 ;  /* 0x0000000000017941 */ /* 0x000fea0003800000 */
.L_x_28869:
        /* <DEDUP_REMOVED lines=8> */
[----:B------:R-:W-:Y:S01]  /*6c00*/  @P1 FADD.FTZ R86, R98, R86 ;  /* 0x0000005662561221 */ /* 0x000fe20000010000 */
[----:B------:R-:W-:-:S07]  /*6c10*/  PRMT R204, R16, 0x7610, R204 ;  /* 0x0000761010cc7816 */ /* 0x000fce00000000cc */
.L_x_28865:
        /* <DEDUP_REMOVED lines=12> */
.L_x_28874:
[----:B------:R-:W-:-:S07]  /*6ce0*/  IMAD.MOV.U32 R16, RZ, RZ, R4 ;  /* 0x000000ffff107224 */ /* 0x000fce00078e0004 */
.L_x_28875:
[----:B------:R-:W-:Y:S05]  /*6cf0*/  BSYNC B1 ;  /* 0x0000000000017941 */ /* 0x000fea0003800000 */
.L_x_28873:
        /* <DEDUP_REMOVED lines=16> */
.L_x_28879:
[----:B------:R-:W-:Y:S05]  /*6e00*/  BSYNC B2 ;  /* 0x0000000000027941 */ /* 0x000fea0003800000 */
.L_x_28878:
        /* <DEDUP_REMOVED lines=44> */
.L_x_28877:
[----:B------:R-:W-:Y:S05]  /*70d0*/  BSYNC B1 ;  /* 0x0000000000017941 */ /* 0x000fea0003800000 */
.L_x_28876:
        /* <DEDUP_REMOVED lines=12> */
.L_x_28880:
        /* <DEDUP_REMOVED lines=12> */
.L_x_28883:
[----:B------:R-:W-:-:S07]  /*7260*/  IMAD.MOV.U32 R20, RZ, RZ, R4 ;  /* 0x000000ffff147224 */ /* 0x000fce00078e0004 */
.L_x_28884:
[----:B------:R-:W-:Y:S05]  /*7270*/  BSYNC B1 ;  /* 0x0000000000017941 */ /* 0x000fea0003800000 */
.L_x_28882:
        /* <DEDUP_REMOVED lines=19> */
.L_x_28888:
[----:B------:R-:W-:Y:S05]  /*73b0*/  BSYNC B2 ;  /* 0x0000000000027941 */ /* 0x000fea0003800000 */
.L_x_28887:
        /* <DEDUP_REMOVED lines=44> */
.L_x_28886:
[----:B------:R-:W-:Y:S05]  /*7680*/  BSYNC B1 ;  /* 0x0000000000017941 */ /* 0x000fea0003800000 */
.L_x_28885:
        /* <DEDUP_REMOVED lines=11> */
.L_x_28881:
[----:B------:R-:W-:Y:S01]  /*7740*/  LOP3.LUT R10, R10, 0xffffffbf, RZ, 0xc0, !PT ;  /* 0xffffffbf0a0a7812 */ /* 0x000fe200078ec0ff */
[----:B------:R-:W-:Y:S01]  /*7750*/  IMAD.SHL.U32 R24, R217, 0x8, RZ ;  /* 0x00000008d9187824 */ /* 0x000fe200078e00ff */
        /* <DEDUP_REMOVED lines=17> */
[----:B------:R-:W-:Y:S02]  /*7870*/  SHF.R.U32.HI R23, RZ, 0x1d, R217 ;  /* 0x0000001dff177819 */ /* 0x000fe400000116d9 */
        /* <DEDUP_REMOVED lines=34> */
.L_x_28889:
        /* <DEDUP_REMOVED lines=22> */
.L_x_28891:
[----:B------:R-:W-:-:S07]  /*7c00*/  MOV R24, R4 ;  /* 0x0000000400187202 */ /* 0x000fce0000000f00 */
.L_x_28892:
[----:B------:R-:W-:Y:S05]  /*7c10*/  BSYNC B1 ;  /* 0x0000000000017941 */ /* 0x000fea0003800000 */
.L_x_28890:
        /* <DEDUP_REMOVED lines=16> */
.L_x_28896:
[----:B------:R-:W-:Y:S05]  /*7d20*/  BSYNC B2 ;  /* 0x0000000000027941 */ /* 0x000fea0003800000 */
.L_x_28895:
        /* <DEDUP_REMOVED lines=44> */
.L_x_28894:
[----:B------:R-:W-:Y:S05]  /*7ff0*/  BSYNC B1 ;  /* 0x0000000000017941 */ /* 0x000fea0003800000 */
.L_x_28893:
[----:B------:R-:W-:Y:S02]  /*8000*/  I2FP.F32.U32 R21, R24 ;  /* 0x0000001800157245 */ /* 0x000fe40000201000 */
[----:B------:R-:W-:Y:S02]  /*8010*/  LOP3.LUT R10, R10, 0xffffffdf, RZ, 0xc0, !PT ;  /* 0xffffffdf0a0a7812 */ /* 0x000fe400078ec0ff */
[----:B-----5:R-:W-:Y:S01]  /*8020*/  PRMT R24, R16, 0x7632, R24 ;  /* 0x0000763210187816 */ /* 0x020fe20000000018 */
        /* <DEDUP_REMOVED lines=12> */
.L_x_28897:
        /* <DEDUP_REMOVED lines=12> */
.L_x_28900:
[----:B------:R-:W-:-:S07]  /*81b0*/  MOV R9, R4 ;  /* 0x0000000400097202 */ /* 0x000fce0000000f00 */
.L_x_28901:
[----:B------:R-:W-:Y:S05]  /*81c0*/  BSYNC B1 ;  /* 0x0000000000017941 */ /* 0x000fea0003800000 */
.L_x_28899:
        /* <DEDUP_REMOVED lines=16> */
.L_x_28905:
[----:B------:R-:W-:Y:S05]  /*82d0*/  BSYNC B2 ;  /* 0x0000000000027941 */ /* 0x000fea0003800000 */
.L_x_28904:
        /* <DEDUP_REMOVED lines=44> */
.L_x_28903:
[----:B------:R-:W-:Y:S05]  /*85a0*/  BSYNC B1 ;  /* 0x0000000000017941 */ /* 0x000fea0003800000 */
.L_x_28902:
        /* <DEDUP_REMOVED lines=9> */
.L_x_28898:
        /* <DEDUP_REMOVED lines=12> */
.L_x_28907:
[----:B------:R-:W-:-:S07]  /*8700*/  IMAD.MOV.U32 R16, RZ, RZ, R4 ;  /* 0x000000ffff107224 */ /* 0x000fce00078e0004 */
.L_x_28908:
[----:B------:R-:W-:Y:S05]  /*8710*/  BSYNC B1 ;  /* 0x0000000000017941 */ /* 0x000fea0003800000 */
.L_x_28906:
        /* <DEDUP_REMOVED lines=16> */
.L_x_28912:
[----:B------:R-:W-:Y:S05]  /*8820*/  BSYNC B2 ;  /* 0x0000000000027941 */ /* 0x000fea0003800000 */
.L_x_28911:
        /* <DEDUP_REMOVED lines=44> */
.L_x_28910:
[----:B------:R-:W-:Y:S05]  /*8af0*/  BSYNC B1 ;  /* 0x0000000000017941 */ /* 0x000fea0003800000 */
.L_x_28909:
        /* <DEDUP_REMOVED lines=14> */
.L_x_28913:
        /* <DEDUP_REMOVED lines=12> */
.L_x_28916:
[----:B------:R-:W-:-:S07]  /*8ca0*/  IMAD.MOV.U32 R11, RZ, RZ, R4 ;  /* 0x000000ffff0b7224 */ /* 0x000fce00078e0004 */
.L_x_28917:
[----:B------:R-:W-:Y:S05]  /*8cb0*/  BSYNC B1 ;  /* 0x0000000000017941 */ /* 0x000fea0003800000 */
.L_x_28915:
        /* <DEDUP_REMOVED lines=16> */
.L_x_28921:
[----:B------:R-:W-:Y:S05]  /*8dc0*/  BSYNC B2 ;  /* 0x0000000000027941 */ /* 0x000fea0003800000 */
.L_x_28920:
        /* <DEDUP_REMOVED lines=44> */
.L_x_28919:
[----:B------:R-:W-:Y:S05]  /*9090*/  BSYNC B1 ;  /* 0x0000000000017941 */ /* 0x000fea0003800000 */
.L_x_28918:
        /* <DEDUP_REMOVED lines=10> */
.L_x_28914:
        /* <DEDUP_REMOVED lines=12> */
.L_x_28923:
[----:B------:R-:W-:-:S07]  /*9200*/  IMAD.MOV.U32 R16, RZ, RZ, R4 ;  /* 0x000000ffff107224 */ /* 0x000fce00078e0004 */
.L_x_28924:
[----:B------:R-:W-:Y:S05]  /*9210*/  BSYNC B1 ;  /* 0x0000000000017941 */ /* 0x000fea0003800000 */
.L_x_28922:
        /* <DEDUP_REMOVED lines=16> */
.L_x_28928:
[----:B------:R-:W-:Y:S05]  /*9320*/  BSYNC B2 ;  /* 0x0000000000027941 */ /* 0x000fea0003800000 */
.L_x_28927:
        /* <DEDUP_REMOVED lines=44> */
.L_x_28926:
[----:B------:R-:W-:Y:S05]  /*95f0*/  BSYNC B1 ;  /* 0x0000000000017941 */ /* 0x000fea0003800000 */
.L_x_28925:
        /* <DEDUP_REMOVED lines=15> */
.L_x_28929:
        /* <DEDUP_REMOVED lines=12> */
.L_x_28932:
[----:B------:R-:W-:-:S07]  /*97b0*/  IMAD.MOV.U32 R12, RZ, RZ, R4 ;  /* 0x000000ffff0c7224 */ /* 0x000fce00078e0004 */
.L_x_28933:
[----:B------:R-:W-:Y:S05]  /*97c0*/  BSYNC B1 ;  /* 0x0000000000017941 */ /* 0x000fea0003800000 */
.L_x_28931:
        /* <DEDUP_REMOVED lines=16> */
.L_x_28937:
[----:B------:R-:W-:Y:S05]  /*98d0*/  BSYNC B2 ;  /* 0x0000000000027941 */ /* 0x000fea0003800000 */
.L_x_28936:
        /* <DEDUP_REMOVED lines=44> */
.L_x_28935:
[----:B------:R-:W-:Y:S05]  /*9ba0*/  BSYNC B1 ;  /* 0x0000000000017941 */ /* 0x000fea0003800000 */
.L_x_28934:
        /* <DEDUP_REMOVED lines=9> */
.L_x_28930:
        /* <DEDUP_REMOVED lines=12> */
.L_x_28939:
[----:B------:R-:W-:-:S07]  /*9d00*/  MOV R16, R4 ;  /* 0x0000000400107202 */ /* 0x000fce0000000f00 */
.L_x_28940:
[----:B------:R-:W-:Y:S05]  /*9d10*/  BSYNC B1 ;  /* 0x0000000000017941 */ /* 0x000fea0003800000 */
.L_x_28938:
        /* <DEDUP_REMOVED lines=16> */
.L_x_28944:
[----:B------:R-:W-:Y:S05]  /*9e20*/  BSYNC B2 ;  /* 0x0000000000027941 */ /* 0x000fea0003800000 */
.L_x_28943:
        /* <DEDUP_REMOVED lines=44> */
.L_x_28942:
[----:B------:R-:W-:Y:S05]  /*a0f0*/  BSYNC B1 ;  /* 0x0000000000017941 */ /* 0x000fea0003800000 */
.L_x_28941:
        /* <DEDUP_REMOVED lines=14> */
.L_x_28945:
        /* <DEDUP_REMOVED lines=12> */
.L_x_28948:
[----:B------:R-:W-:-:S07]  /*a2a0*/  MOV R13, R4 ;  /* 0x00000004000d7202 */ /* 0x000fce0000000f00 */
.L_x_28949:
[----:B------:R-:W-:Y:S05]  /*a2b0*/  BSYNC B1 ;  /* 0x0000000000017941 */ /* 0x000fea0003800000 */
.L_x_28947:
        /* <DEDUP_REMOVED lines=16> */
.L_x_28953:
[----:B------:R-:W-:Y:S05]  /*a3c0*/  BSYNC B2 ;  /* 0x0000000000027941 */ /* 0x000fea0003800000 */
.L_x_28952:
        /* <DEDUP_REMOVED lines=44> */
.L_x_28951:
[----:B------:R-:W-:Y:S05]  /*a690*/  BSYNC B1 ;  /* 0x0000000000017941 */ /* 0x000fea0003800000 */
.L_x_28950:
        /* <DEDUP_REMOVED lines=10> */
.L_x_28946:
        /* <DEDUP_REMOVED lines=12> */
.L_x_28955:
[----:B------:R-:W-:-:S07]  /*a800*/  IMAD.MOV.U32 R16, RZ, RZ, R4 ;  /* 0x000000ffff107224 */ /* 0x000fce00078e0004 */
.L_x_28956:
[----:B------:R-:W-:Y:S05]  /*a810*/  BSYNC B1 ;  /* 0x0000000000017941 */ /* 0x000fea0003800000 */
.L_x_28954:
        /* <DEDUP_REMOVED lines=16> */
.L_x_28960:
[----:B------:R-:W-:Y:S05]  /*a920*/  BSYNC B2 ;  /* 0x0000000000027941 */ /* 0x000fea0003800000 */
.L_x_28959:
        /* <DEDUP_REMOVED lines=44> */
.L_x_28958:
[----:B------:R-:W-:Y:S05]  /*abf0*/  BSYNC B1 ;  /* 0x0000000000017941 */ /* 0x000fea0003800000 */
.L_x_28957:
        /* <DEDUP_REMOVED lines=15> */
.L_x_28961:
        /* <DEDUP_REMOVED lines=12> */
.L_x_28964:
[----:B------:R-:W-:-:S07]  /*adb0*/  IMAD.MOV.U32 R14, RZ, RZ, R4 ;  /* 0x000000ffff0e7224 */ /* 0x000fce00078e0004 */
.L_x_28965:
[----:B------:R-:W-:Y:S05]  /*adc0*/  BSYNC B1 ;  /* 0x0000000000017941 */ /* 0x000fea0003800000 */
.L_x_28963:
        /* <DEDUP_REMOVED lines=16> */
.L_x_28969:
[----:B------:R-:W-:Y:S05]  /*aed0*/  BSYNC B2 ;  /* 0x0000000000027941 */ /* 0x000fea0003800000 */
.L_x_28968:
        /* <DEDUP_REMOVED lines=44> */
.L_x_28967:
[----:B------:R-:W-:Y:S05]  /*b1a0*/  BSYNC B1 ;  /* 0x0000000000017941 */ /* 0x000fea0003800000 */
.L_x_28966:
        /* <DEDUP_REMOVED lines=9> */
.L_x_28962:
        /* <DEDUP_REMOVED lines=12> */
.L_x_28971:
[----:B------:R-:W-:-:S07]  /*b300*/  IMAD.MOV.U32 R16, RZ, RZ, R4 ;  /* 0x000000ffff107224 */ /* 0x000fce00078e0004 */
.L_x_28972:
[----:B------:R-:W-:Y:S05]  /*b310*/  BSYNC B1 ;  /* 0x0000000000017941 */ /* 0x000fea0003800000 */
.L_x_28970:
        /* <DEDUP_REMOVED lines=16> */
.L_x_28976:
[----:B------:R-:W-:Y:S05]  /*b420*/  BSYNC B2 ;  /* 0x0000000000027941 */ /* 0x000fea0003800000 */
.L_x_28975:
        /* <DEDUP_REMOVED lines=44> */
.L_x_28974:
[----:B------:R-:W-:Y:S05]  /*b6f0*/  BSYNC B1 ;  /* 0x0000000000017941 */ /* 0x000fea0003800000 */
.L_x_28973:
        /* <DEDUP_REMOVED lines=12> */
.L_x_28977:
        /* <DEDUP_REMOVED lines=12> */
.L_x_28980:
[----:B------:R-:W-:-:S07]  /*b880*/  IMAD.MOV.U32 R15, RZ, RZ, R4 ;  /* 0x000000ffff0f7224 */ /* 0x000fce00078e0004 */
.L_x_28981:
[----:B------:R-:W-:Y:S05]  /*b890*/  BSYNC B1 ;  /* 0x0000000000017941 */ /* 0x000fea0003800000 */
.L_x_28979:
        /* <DEDUP_REMOVED lines=16> */
.L_x_28985:
[----:B------:R-:W-:Y:S05]  /*b9a0*/  BSYNC B2 ;  /* 0x0000000000027941 */ /* 0x000fea0003800000 */
.L_x_28984:
        /* <DEDUP_REMOVED lines=44> */
.L_x_28983:
[----:B------:R-:W-:Y:S05]  /*bc70*/  BSYNC B1 ;  /* 0x0000000000017941 */ /* 0x000fea0003800000 */
.L_x_28982:
        /* <DEDUP_REMOVED lines=10> */
.L_x_28978:
        /* <DEDUP_REMOVED lines=12> */
.L_x_28987:
[----:B------:R-:W-:-:S07]  /*bde0*/  MOV R18, R4 ;  /* 0x0000000400127202 */ /* 0x000fce0000000f00 */
.L_x_28988:
[----:B------:R-:W-:Y:S05]  /*bdf0*/  BSYNC B1 ;  /* 0x0000000000017941 */ /* 0x000fea0003800000 */
.L_x_28986:
        /* <DEDUP_REMOVED lines=16> */
.L_x_28992:
[----:B------:R-:W-:Y:S05]  /*bf00*/  BSYNC B2 ;  /* 0x0000000000027941 */ /* 0x000fea0003800000 */
.L_x_28991:
        /* <DEDUP_REMOVED lines=44> */
.L_x_28990:
[----:B------:R-:W-:Y:S05]  /*c1d0*/  BSYNC B1 ;  /* 0x0000000000017941 */ /* 0x000fea0003800000 */
.L_x_28989:
        /* <DEDUP_REMOVED lines=13> */
.L_x_28993:
        /* <DEDUP_REMOVED lines=12> */
.L_x_28996:
[----:B------:R-:W-:-:S07]  /*c370*/  MOV R18, R4 ;  /* 0x0000000400127202 */ /* 0x000fce0000000f00 */
.L_x_28997:
[----:B------:R-:W-:Y:S05]  /*c380*/  BSYNC B1 ;  /* 0x0000000000017941 */ /* 0x000fea0003800000 */
.L_x_28995:
        /* <DEDUP_REMOVED lines=16> */
.L_x_29001:
[----:B------:R-:W-:Y:S05]  /*c490*/  BSYNC B2 ;  /* 0x0000000000027941 */ /* 0x000fea0003800000 */
.L_x_29000:
        /* <DEDUP_REMOVED lines=44> */
.L_x_28999:
[----:B------:R-:W-:Y:S05]  /*c760*/  BSYNC B1 ;  /* 0x0000000000017941 */ /* 0x000fea0003800000 */
.L_x_28998:
        /* <DEDUP_REMOVED lines=10> */
.L_x_28994:
        /* <DEDUP_REMOVED lines=12> */
.L_x_29003:
[----:B------:R-:W-:-:S07]  /*c8d0*/  IMAD.MOV.U32 R16, RZ, RZ, R4 ;  /* 0x000000ffff107224 */ /* 0x000fce00078e0004 */
.L_x_29004:
[----:B------:R-:W-:Y:S05]  /*c8e0*/  BSYNC B1 ;  /* 0x0000000000017941 */ /* 0x000fea0003800000 */
.L_x_29002:
        /* <DEDUP_REMOVED lines=16> */
.L_x_29008:
[----:B------:R-:W-:Y:S05]  /*c9f0*/  BSYNC B2 ;  /* 0x0000000000027941 */ /* 0x000fea0003800000 */
.L_x_29007:
        /* <DEDUP_REMOVED lines=44> */
.L_x_29006:
[----:B------:R-:W-:Y:S05]  /*ccc0*/  BSYNC B1 ;  /* 0x0000000000017941 */ /* 0x000fea0003800000 */
.L_x_29005:
        /* <DEDUP_REMOVED lines=12> */
.L_x_29009:
        /* <DEDUP_REMOVED lines=12> */
.L_x_29012:
[----:B------:R-:W-:-:S07]  /*ce50*/  IMAD.MOV.U32 R16, RZ, RZ, R4 ;  /* 0x000000ffff107224 */ /* 0x000fce00078e0004 */
.L_x_29013:
[----:B------:R-:W-:Y:S05]  /*ce60*/  BSYNC B1 ;  /* 0x0000000000017941 */ /* 0x000fea0003800000 */
.L_x_29011:
        /* <DEDUP_REMOVED lines=19> */
.L_x_29017:
[----:B------:R-:W-:Y:S05]  /*cfa0*/  BSYNC B2 ;  /* 0x0000000000027941 */ /* 0x000fea0003800000 */
.L_x_29016:
        /* <DEDUP_REMOVED lines=44> */
.L_x_29015:
[----:B------:R-:W-:Y:S05]  /*d270*/  BSYNC B1 ;  /* 0x0000000000017941 */ /* 0x000fea0003800000 */
.L_x_29014:
        /* <DEDUP_REMOVED lines=11> */
.L_x_29010:
        /* <DEDUP_REMOVED lines=52> */
.L_x_29018:
        /* <DEDUP_REMOVED lines=22> */
.L_x_29020:
[----:B------:R-:W-:-:S07]  /*d7d0*/  IMAD.MOV.U32 R20, RZ, RZ, R4 ;  /* 0x000000ffff147224 */ /* 0x000fce00078e0004 */
.L_x_29021:
[----:B------:R-:W-:Y:S05]  /*d7e0*/  BSYNC B1 ;  /* 0x0000000000017941 */ /* 0x000fea0003800000 */
.L_x_29019:
        /* <DEDUP_REMOVED lines=16> */
.L_x_29025:
[----:B------:R-:W-:Y:S05]  /*d8f0*/  BSYNC B2 ;  /* 0x0000000000027941 */ /* 0x000fea0003800000 */
.L_x_29024:
        /* <DEDUP_REMOVED lines=44> */
.L_x_29023:
[----:B------:R-:W-:Y:S05]  /*dbc0*/  BSYNC B1 ;  /* 0x0000000000017941 */ /* 0x000fea0003800000 */
.L_x_29022:
        /* <DEDUP_REMOVED lines=15> */
.L_x_29026:
        /* <DEDUP_REMOVED lines=12> */
.L_x_29029:
[----:B------:R-:W-:-:S07]  /*dd80*/  IMAD.MOV.U32 R9, RZ, RZ, R4 ;  /* 0x000000ffff097224 */ /* 0x000fce00078e0004 */
.L_x_29030:
[----:B------:R-:W-:Y:S05]  /*dd90*/  BSYNC B1 ;  /* 0x0000000000017941 */ /* 0x000fea0003800000 */
.L_x_29028:
        /* <DEDUP_REMOVED lines=16> */
.L_x_29034:
[----:B------:R-:W-:Y:S05]  /*dea0*/  BSYNC B2 ;  /* 0x0000000000027941 */ /* 0x000fea0003800000 */
.L_x_29033:
        /* <DEDUP_REMOVED lines=44> */
.L_x_29032:
[----:B------:R-:W-:Y:S05]  /*e170*/  BSYNC B1 ;  /* 0x0000000000017941 */ /* 0x000fea0003800000 */
.L_x_29031:
        /* <DEDUP_REMOVED lines=9> */
.L_x_29027:
        /* <DEDUP_REMOVED lines=12> */
.L_x_29036:
[----:B------:R-:W-:-:S07]  /*e2d0*/  IMAD.MOV.U32 R16, RZ, RZ, R4 ;  /* 0x000000ffff107224 */ /* 0x000fce00078e0004 */
.L_x_29037:
[----:B------:R-:W-:Y:S05]  /*e2e0*/  BSYNC B1 ;  /* 0x0000000000017941 */ /* 0x000fea0003800000 */
.L_x_29035:
        /* <DEDUP_REMOVED lines=16> */
.L_x_29041:
[----:B------:R-:W-:Y:S05]  /*e3f0*/  BSYNC B2 ;  /* 0x0000000000027941 */ /* 0x000fea0003800000 */
.L_x_29040:
        /* <DEDUP_REMOVED lines=44> */
.L_x_29039:
[----:B------:R-:W-:Y:S05]  /*e6c0*/  BSYNC B1 ;  /* 0x0000000000017941 */ /* 0x000fea0003800000 */
.L_x_29038:
        /* <DEDUP_REMOVED lines=14> */
.L_x_29042:
        /* <DEDUP_REMOVED lines=12> */
.L_x_29045:
[----:B------:R-:W-:-:S07]  /*e870*/  IMAD.MOV.U32 R11, RZ, RZ, R4 ;  /* 0x000000ffff0b7224 */ /* 0x000fce00078e0004 */
.L_x_29046:
[----:B------:R-:W-:Y:S05]  /*e880*/  BSYNC B1 ;  /* 0x0000000000017941 */ /* 0x000fea0003800000 */
.L_x_29044:
        /* <DEDUP_REMOVED lines=16> */
.L_x_29050:
[----:B------:R-:W-:Y:S05]  /*e990*/  BSYNC B2 ;  /* 0x0000000000027941 */ /* 0x000fea0003800000 */
.L_x_29049:
        /* <DEDUP_REMOVED lines=44> */
.L_x_29048:
[----:B------:R-:W-:Y:S05]  /*ec60*/  BSYNC B1 ;  /* 0x0000000000017941 */ /* 0x000fea0003800000 */
.L_x_29047:
        /* <DEDUP_REMOVED lines=10> */
.L_x_29043:
        /* <DEDUP_REMOVED lines=12> */
.L_x_29052:
[----:B------:R-:W-:-:S07]  /*edd0*/  MOV R16, R4 ;  /* 0x0000000400107202 */ /* 0x000fce0000000f00 */
.L_x_29053:
[----:B------:R-:W-:Y:S05]  /*ede0*/  BSYNC B1 ;  /* 0x0000000000017941 */ /* 0x000fea0003800000 */
.L_x_29051:
        /* <DEDUP_REMOVED lines=16> */
.L_x_29057:
[----:B------:R-:W-:Y:S05]  /*eef0*/  BSYNC B2 ;  /* 0x0000000000027941 */ /* 0x000fea0003800000 */
.L_x_29056:
        /* <DEDUP_REMOVED lines=44> */
.L_x_29055:
[----:B------:R-:W-:Y:S05]  /*f1c0*/  BSYNC B1 ;  /* 0x0000000000017941 */ /* 0x000fea0003800000 */
.L_x_29054:
        /* <DEDUP_REMOVED lines=15> */
.L_x_29058:
        /* <DEDUP_REMOVED lines=12> */
.L_x_29061:
[----:B------:R-:W-:-:S07]  /*f380*/  MOV R12, R4 ;  /* 0x00000004000c7202 */ /* 0x000fce0000000f00 */
.L_x_29062:
[----:B------:R-:W-:Y:S05]  /*f390*/  BSYNC B1 ;  /* 0x0000000000017941 */ /* 0x000fea0003800000 */
.L_x_29060:
        /* <DEDUP_REMOVED lines=16> */
.L_x_29066:
[----:B------:R-:W-:Y:S05]  /*f4a0*/  BSYNC B2 ;  /* 0x0000000000027941 */ /* 0x000fea0003800000 */
.L_x_29065:
        /* <DEDUP_REMOVED lines=44> */
.L_x_29064:
[----:B------:R-:W-:Y:S05]  /*f770*/  BSYNC B1 ;  /* 0x0000000000017941 */ /* 0x000fea0003800000 */
.L_x_29063:
        /* <DEDUP_REMOVED lines=9> */
.L_x_29059:
        /* <DEDUP_REMOVED lines=12> */
.L_x_29068:
[----:B------:R-:W-:-:S07]  /*f8d0*/  IMAD.MOV.U32 R16, RZ, RZ, R4 ;  /* 0x000000ffff107224 */ /* 0x000fce00078e0004 */
.L_x_29069:
[----:B------:R-:W-:Y:S05]  /*f8e0*/  BSYNC B1 ;  /* 0x0000000000017941 */ /* 0x000fea0003800000 */
.L_x_29067:
        /* <DEDUP_REMOVED lines=16> */
.L_x_29073:
[----:B------:R-:W-:Y:S05]  /*f9f0*/  BSYNC B2 ;  /* 0x0000000000027941 */ /* 0x000fea0003800000 */
.L_x_29072:
        /* <DEDUP_REMOVED lines=44> */
.L_x_29071:
[----:B------:R-:W-:Y:S05]  /*fcc0*/  BSYNC B1 ;  /* 0x0000000000017941 */ /* 0x000fea0003800000 */
.L_x_29070:
        /* <DEDUP_REMOVED lines=14> */
.L_x_29074:
        /* <DEDUP_REMOVED lines=12> */
.L_x_29077:
[----:B------:R-:W-:-:S07]  /*fe70*/  IMAD.MOV.U32 R13, RZ, RZ, R4 ;  /* 0x000000ffff0d7224 */ /* 0x000fce00078e0004 */
.L_x_29078:
[----:B------:R-:W-:Y:S05]  /*fe80*/  BSYNC B1 ;  /* 0x0000000000017941 */ /* 0x000fea0003800000 */
.L_x_29076:
        /* <DEDUP_REMOVED lines=16> */
.L_x_29082:
[----:B------:R-:W-:Y:S05]  /*ff90*/  BSYNC B2 ;  /* 0x0000000000027941 */ /* 0x000fea0003800000 */
.L_x_29081:
        /* <DEDUP_REMOVED lines=44> */
.L_x_29080:
[----:B------:R-:W-:Y:S05]  /*10260*/  BSYNC B1 ;  /* 0x0000000000017941 */ /* 0x000fea0003800000 */
.L_x_29079:
        /* <DEDUP_REMOVED lines=10> */
.L_x_29075:
        /* <DEDUP_REMOVED lines=12> */
.L_x_29084:
[----:B------:R-:W-:-:S07]  /*103d0*/  IMAD.MOV.U32 R22, RZ, RZ, R4 ;  /* 0x000000ffff167224 */ /* 0x000fce00078e0004 */
.L_x_29085:
[----:B------:R-:W-:Y:S05]  /*103e0*/  BSYNC B1 ;  /* 0x0000000000017941 */ /* 0x000fea0003800000 */
.L_x_29083:
        /* <DEDUP_REMOVED lines=16> */
.L_x_29089:
[----:B------:R-:W-:Y:S05]  /*104f0*/  BSYNC B2 ;  /* 0x0000000000027941 */ /* 0x000fea0003800000 */
.L_x_29088:
        /* <DEDUP_REMOVED lines=44> */
.L_x_29087:
[----:B------:R-:W-:Y:S05]  /*107c0*/  BSYNC B1 ;  /* 0x0000000000017941 */ /* 0x000fea0003800000 */
.L_x_29086:
        /* <DEDUP_REMOVED lines=15> */
.L_x_29090:
        /* <DEDUP_REMOVED lines=12> */
.L_x_29093:
[----:B------:R-:W-:-:S07]  /*10980*/  IMAD.MOV.U32 R14, RZ, RZ, R4 ;  /* 0x000000ffff0e7224 */ /* 0x000fce00078e0004 */
.L_x_29094:
[----:B------:R-:W-:Y:S05]  /*10990*/  BSYNC B1 ;  /* 0x0000000000017941 */ /* 0x000fea0003800000 */
.L_x_29092:
        /* <DEDUP_REMOVED lines=16> */
.L_x_29098:
[----:B------:R-:W-:Y:S05]  /*10aa0*/  BSYNC B2 ;  /* 0x0000000000027941 */ /* 0x000fea0003800000 */
.L_x_29097:
        /* <DEDUP_REMOVED lines=44> */
.L_x_29096:
[----:B------:R-:W-:Y:S05]  /*10d70*/  BSYNC B1 ;  /* 0x0000000000017941 */ /* 0x000fea0003800000 */
.L_x_29095:
        /* <DEDUP_REMOVED lines=9> */
.L_x_29091:
        /* <DEDUP_REMOVED lines=12> */
.L_x_29100:
[----:B------:R-:W-:-:S07]  /*10ed0*/  MOV R22, R4 ;  /* 0x0000000400167202 */ /* 0x000fce0000000f00 */
.L_x_29101:
[----:B------:R-:W-:Y:S05]  /*10ee0*/  BSYNC B1 ;  /* 0x0000000000017941 */ /* 0x000fea0003800000 */
.L_x_29099:
        /* <DEDUP_REMOVED lines=16> */
.L_x_29105:
[----:B------:R-:W-:Y:S05]  /*10ff0*/  BSYNC B2 ;  /* 0x0000000000027941 */ /* 0x000fea0003800000 */
.L_x_29104:
        /* <DEDUP_REMOVED lines=44> */
.L_x_29103:
[----:B------:R-:W-:Y:S05]  /*112c0*/  BSYNC B1 ;  /* 0x0000000000017941 */ /* 0x000fea0003800000 */
.L_x_29102:
        /* <DEDUP_REMOVED lines=12> */
.L_x_29106:
        /* <DEDUP_REMOVED lines=12> */
.L_x_29109:
[----:B------:R-:W-:-:S07]  /*11450*/  MOV R15, R4 ;  /* 0x00000004000f7202 */ /* 0x000fce0000000f00 */
.L_x_29110:
[----:B------:R-:W-:Y:S05]  /*11460*/  BSYNC B1 ;  /* 0x0000000000017941 */ /* 0x000fea0003800000 */
.L_x_29108:
        /* <DEDUP_REMOVED lines=16> */
.L_x_29114:
[----:B------:R-:W-:Y:S05]  /*11570*/  BSYNC B2 ;  /* 0x0000000000027941 */ /* 0x000fea0003800000 */
.L_x_29113:
        /* <DEDUP_REMOVED lines=44> */
.L_x_29112:
[----:B------:R-:W-:Y:S05]  /*11840*/  BSYNC B1 ;  /* 0x0000000000017941 */ /* 0x000fea0003800000 */
.L_x_29111:
        /* <DEDUP_REMOVED lines=10> */
.L_x_29107:
        /* <DEDUP_REMOVED lines=12> */
.L_x_29116:
[----:B------:R-:W-:-:S07]  /*119b0*/  IMAD.MOV.U32 R16, RZ, RZ, R4 ;  /* 0x000000ffff107224 */ /* 0x000fce00078e0004 */
.L_x_29117:
[----:B------:R-:W-:Y:S05]  /*119c0*/  BSYNC B1 ;  /* 0x0000000000017941 */ /* 0x000fea0003800000 */
.L_x_29115:
        /* <DEDUP_REMOVED lines=16> */
.L_x_29121:
[----:B------:R-:W-:Y:S05]  /*11ad0*/  BSYNC B2 ;  /* 0x0000000000027941 */ /* 0x000fea0003800000 */
.L_x_29120:
        /* <DEDUP_REMOVED lines=44> */
.L_x_29119:
[----:B------:R-:W-:Y:S05]  /*11da0*/  BSYNC B1 ;  /* 0x0000000000017941 */ /* 0x000fea0003800000 */
.L_x_29118:
        /* <DEDUP_REMOVED lines=13> */
.L_x_29122:
        /* <DEDUP_REMOVED lines=12> */
.L_x_29125:
[----:B------:R-:W-:-:S07]  /*11f40*/  IMAD.MOV.U32 R16, RZ, RZ, R4 ;  /* 0x000000ffff107224 */ /* 0x000fce00078e0004 */
.L_x_29126:
[----:B------:R-:W-:Y:S05]  /*11f50*/  BSYNC B1 ;  /* 0x0000000000017941 */ /* 0x000fea0003800000 */
.L_x_29124:
        /* <DEDUP_REMOVED lines=16> */
.L_x_29130:
[----:B------:R-:W-:Y:S05]  /*12060*/  BSYNC B2 ;  /* 0x0000000000027941 */ /* 0x000fea0003800000 */
.L_x_29129:
        /* <DEDUP_REMOVED lines=44> */
.L_x_29128:
[----:B------:R-:W-:Y:S05]  /*12330*/  BSYNC B1 ;  /* 0x0000000000017941 */ /* 0x000fea0003800000 */
.L_x_29127:
        /* <DEDUP_REMOVED lines=10> */
.L_x_29123:
        /* <DEDUP_REMOVED lines=12> */
.L_x_29132:
[----:B------:R-:W-:-:S07]  /*124a0*/  IMAD.MOV.U32 R16, RZ, RZ, R4 ;  /* 0x000000ffff107224 */ /* 0x000fce00078e0004 */
.L_x_29133:
[----:B------:R-:W-:Y:S05]  /*124b0*/  BSYNC B1 ;  /* 0x0000000000017941 */ /* 0x000fea0003800000 */
.L_x_29131:
        /* <DEDUP_REMOVED lines=16> */
.L_x_29137:
[----:B------:R-:W-:Y:S05]  /*125c0*/  BSYNC B2 ;  /* 0x0000000000027941 */ /* 0x000fea0003800000 */
.L_x_29136:
        /* <DEDUP_REMOVED lines=44> */
.L_x_29135:
[----:B------:R-:W-:Y:S05]  /*12890*/  BSYNC B1 ;  /* 0x0000000000017941 */ /* 0x000fea0003800000 */
.L_x_29134:
        /* <DEDUP_REMOVED lines=12> */
.L_x_29138:
        /* <DEDUP_REMOVED lines=12> */
.L_x_29141:
[----:B------:R-:W-:-:S07]  /*12a20*/  IMAD.MOV.U32 R20, RZ, RZ, R4 ;  /* 0x000000ffff147224 */ /* 0x000fce00078e0004 */
.L_x_29142:
[----:B------:R-:W-:Y:S05]  /*12a30*/  BSYNC B1 ;  /* 0x0000000000017941 */ /* 0x000fea0003800000 */
.L_x_29140:
        /* <DEDUP_REMOVED lines=19> */
.L_x_29146:
[----:B------:R-:W-:Y:S05]  /*12b70*/  BSYNC B2 ;  /* 0x0000000000027941 */ /* 0x000fea0003800000 */
.L_x_29145:
        /* <DEDUP_REMOVED lines=44> */
.L_x_29144:
[----:B------:R-:W-:Y:S05]  /*12e40*/  BSYNC B1 ;  /* 0x0000000000017941 */ /* 0x000fea0003800000 */
.L_x_29143:
        /* <DEDUP_REMOVED lines=11> */
.L_x_29139:
        /* <DEDUP_REMOVED lines=50> */
.L_x_29147:
        /* <DEDUP_REMOVED lines=22> */
.L_x_29149:
[----:B------:R-:W-:-:S07]  /*13380*/  IMAD.MOV.U32 R24, RZ, RZ, R4 ;  /* 0x000000ffff187224 */ /* 0x000fce00078e0004 */
.L_x_29150:
[----:B------:R-:W-:Y:S05]  /*13390*/  BSYNC B1 ;  /* 0x0000000000017941 */ /* 0x000fea0003800000 */
.L_x_29148:
        /* <DEDUP_REMOVED lines=16> */
.L_x_29154:
[----:B------:R-:W-:Y:S05]  /*134a0*/  BSYNC B2 ;  /* 0x0000000000027941 */ /* 0x000fea0003800000 */
.L_x_29153:
        /* <DEDUP_REMOVED lines=44> */
.L_x_29152:
[----:B------:R-:W-:Y:S05]  /*13770*/  BSYNC B1 ;  /* 0x0000000000017941 */ /* 0x000fea0003800000 */
.L_x_29151:
        /* <DEDUP_REMOVED lines=15> */
.L_x_29155:
        /* <DEDUP_REMOVED lines=12> */
.L_x_29158:
[----:B------:R-:W-:-:S07]  /*13930*/  IMAD.MOV.U32 R9, RZ, RZ, R4 ;  /* 0x000000ffff097224 */ /* 0x000fce00078e0004 */
.L_x_29159:
[----:B------:R-:W-:Y:S05]  /*13940*/  BSYNC B1 ;  /* 0x0000000000017941 */ /* 0x000fea0003800000 */
.L_x_29157:
        /* <DEDUP_REMOVED lines=16> */
.L_x_29163:
[----:B------:R-:W-:Y:S05]  /*13a50*/  BSYNC B2 ;  /* 0x0000000000027941 */ /* 0x000fea0003800000 */
.L_x_29162:
        /* <DEDUP_REMOVED lines=44> */
.L_x_29161:
[----:B------:R-:W-:Y:S05]  /*13d20*/  BSYNC B1 ;  /* 0x0000000000017941 */ /* 0x000fea0003800000 */
.L_x_29160:
        /* <DEDUP_REMOVED lines=9> */
.L_x_29156:
        /* <DEDUP_REMOVED lines=12> */
.L_x_29165:
[----:B------:R-:W-:-:S07]  /*13e80*/  MOV R16, R4 ;  /* 0x0000000400107202 */ /* 0x000fce0000000f00 */
.L_x_29166:
[----:B------:R-:W-:Y:S05]  /*13e90*/  BSYNC B1 ;  /* 0x0000000000017941 */ /* 0x000fea0003800000 */
.L_x_29164:
        /* <DEDUP_REMOVED lines=16> */
.L_x_29170:
[----:B------:R-:W-:Y:S05]  /*13fa0*/  BSYNC B2 ;  /* 0x0000000000027941 */ /* 0x000fea0003800000 */
.L_x_29169:
        /* <DEDUP_REMOVED lines=44> */
.L_x_29168:
[----:B------:R-:W-:Y:S05]  /*14270*/  BSYNC B1 ;  /* 0x0000000000017941 */ /* 0x000fea0003800000 */
.L_x_29167:
        /* <DEDUP_REMOVED lines=14> */
.L_x_29171:
        /* <DEDUP_REMOVED lines=12> */
.L_x_29174:
[----:B------:R-:W-:-:S07]  /*14420*/  MOV R11, R4 ;  /* 0x00000004000b7202 */ /* 0x000fce0000000f00 */
.L_x_29175:
[----:B------:R-:W-:Y:S05]  /*14430*/  BSYNC B1 ;  /* 0x0000000000017941 */ /* 0x000fea0003800000 */
.L_x_29173:
        /* <DEDUP_REMOVED lines=16> */
.L_x_29179:
[----:B------:R-:W-:Y:S05]  /*14540*/  BSYNC B2 ;  /* 0x0000000000027941 */ /* 0x000fea0003800000 */
.L_x_29178:
        /* <DEDUP_REMOVED lines=44> */
.L_x_29177:
[----:B------:R-:W-:Y:S05]  /*14810*/  BSYNC B1 ;  /* 0x0000000000017941 */ /* 0x000fea0003800000 */
.L_x_29176:
        /* <DEDUP_REMOVED lines=10> */
.L_x_29172:
        /* <DEDUP_REMOVED lines=12> */
.L_x_29181:
[----:B------:R-:W-:-:S07]  /*14980*/  IMAD.MOV.U32 R16, RZ, RZ, R4 ;  /* 0x000000ffff107224 */ /* 0x000fce00078e0004 */
.L_x_29182:
[----:B------:R-:W-:Y:S05]  /*14990*/  BSYNC B1 ;  /* 0x0000000000017941 */ /* 0x000fea0003800000 */
.L_x_29180:
        /* <DEDUP_REMOVED lines=16> */
.L_x_29186:
[----:B------:R-:W-:Y:S05]  /*14aa0*/  BSYNC B2 ;  /* 0x0000000000027941 */ /* 0x000fea0003800000 */
.L_x_29185:
        /* <DEDUP_REMOVED lines=44> */
.L_x_29184:
[----:B------:R-:W-:Y:S05]  /*14d70*/  BSYNC B1 ;  /* 0x0000000000017941 */ /* 0x000fea0003800000 */
.L_x_29183:
        /* <DEDUP_REMOVED lines=15> */
.L_x_29187:
        /* <DEDUP_REMOVED lines=12> */
.L_x_29190:
[----:B------:R-:W-:-:S07]  /*14f30*/  IMAD.MOV.U32 R12, RZ, RZ, R4 ;  /* 0x000000ffff0c7224 */ /* 0x000fce00078e0004 */
.L_x_29191:
[----:B------:R-:W-:Y:S05]  /*14f40*/  BSYNC B1 ;  /* 0x0000000000017941 */ /* 0x000fea0003800000 */
.L_x_29189:
        /* <DEDUP_REMOVED lines=16> */
.L_x_29195:
[----:B------:R-:W-:Y:S05]  /*15050*/  BSYNC B2 ;  /* 0x0000000000027941 */ /* 0x000fea0003800000 */
.L_x_29194:
        /* <DEDUP_REMOVED lines=44> */
.L_x_29193:
[----:B------:R-:W-:Y:S05]  /*15320*/  BSYNC B1 ;  /* 0x0000000000017941 */ /* 0x000fea0003800000 */
.L_x_29192:
        /* <DEDUP_REMOVED lines=9> */
.L_x_29188:
        /* <DEDUP_REMOVED lines=12> */
.L_x_29197:
[----:B------:R-:W-:-:S07]  /*15480*/  IMAD.MOV.U32 R16, RZ, RZ, R4 ;  /* 0x000000ffff107224 */ /* 0x000fce00078e0004 */
.L_x_29198:
[----:B------:R-:W-:Y:S05]  /*15490*/  BSYNC B1 ;  /* 0x0000000000017941 */ /* 0x000fea0003800000 */
.L_x_29196:
        /* <DEDUP_REMOVED lines=16> */
.L_x_29202:
[----:B------:R-:W-:Y:S05]  /*155a0*/  BSYNC B2 ;  /* 0x0000000000027941 */ /* 0x000fea0003800000 */
.L_x_29201:
        /* <DEDUP_REMOVED lines=44> */
.L_x_29200:
[----:B------:R-:W-:Y:S05]  /*15870*/  BSYNC B1 ;  /* 0x0000000000017941 */ /* 0x000fea0003800000 */
.L_x_29199:
        /* <DEDUP_REMOVED lines=14> */
.L_x_29203:
        /* <DEDUP_REMOVED lines=12> */
.L_x_29206:
[----:B------:R-:W-:-:S07]  /*15a20*/  IMAD.MOV.U32 R13, RZ, RZ, R4 ;  /* 0x000000ffff0d7224 */ /* 0x000fce00078e0004 */
.L_x_29207:
[----:B------:R-:W-:Y:S05]  /*15a30*/  BSYNC B1 ;  /* 0x0000000000017941 */ /* 0x000fea0003800000 */
.L_x_29205:
        /* <DEDUP_REMOVED lines=16> */
.L_x_29211:
[----:B------:R-:W-:Y:S05]  /*15b40*/  BSYNC B2 ;  /* 0x0000000000027941 */ /* 0x000fea0003800000 */
.L_x_29210:
        /* <DEDUP_REMOVED lines=41> */
[----:B------:R-:W-:-:S04]  /*15de0*/  IMAD.WIDE.U32 R16, R0, -0x326172a9, RZ ;  /* 0xcd9e8d5700107825 */ /* 0x000fc800078e00ff */
[----:B------:R-:W-:Y:S01]  /*15df0*/  IMAD.MOV.U32 R4, RZ, RZ, R16 ;  /* 0x000000ffff047224 */ /* 0x000fe200078e0010 */
[----:B------:R-:W-:-:S07]  /*15e00*/  LOP3.LUT R0, R17, UR42, R20, 0x96, !PT ;  /* 0x0000002a11007c12 */ /* 0x000fce000f8e9614 */
.L_x_29209:
[----:B------:R-:W-:Y:S05]  /*15e10*/  BSYNC B1 ;  /* 0x0000000000017941 */ /* 0x000fea0003800000 */
.L_x_29208:
        /* <DEDUP_REMOVED lines=10> */
.L_x_29204:
        /* <DEDUP_REMOVED lines=12> */
.L_x_29213:
[----:B------:R-:W-:-:S07]  /*15f80*/  MOV R16, R4 ;  /* 0x0000000400107202 */ /* 0x000fce0000000f00 */
.L_x_29214:
[----:B------:R-:W-:Y:S05]  /*15f90*/  BSYNC B1 ;  /* 0x0000000000017941 */ /* 0x000fea0003800000 */
.L_x_29212:
        /* <DEDUP_REMOVED lines=16> */
.L_x_29218:
[----:B------:R-:W-:Y:S05]  /*160a0*/  BSYNC B2 ;  /* 0x0000000000027941 */ /* 0x000fea0003800000 */
.L_x_29217:
        /* <DEDUP_REMOVED lines=44> */
.L_x_29216:
[----:B------:R-:W-:Y:S05]  /*16370*/  BSYNC B1 ;  /* 0x0000000000017941 */ /* 0x000fea0003800000 */
.L_x_29215:
        /* <DEDUP_REMOVED lines=15> */
.L_x_29219:
        /* <DEDUP_REMOVED lines=12> */
.L_x_29222:
[----:B------:R-:W-:-:S07]  /*16530*/  MOV R14, R4 ;  /* 0x00000004000e7202 */ /* 0x000fce0000000f00 */
.L_x_29223:
[----:B------:R-:W-:Y:S05]  /*16540*/  BSYNC B1 ;  /* 0x0000000000017941 */ /* 0x000fea0003800000 */
.L_x_29221:
        /* <DEDUP_REMOVED lines=16> */
.L_x_29227:
[----:B------:R-:W-:Y:S05]  /*16650*/  BSYNC B2 ;  /* 0x0000000000027941 */ /* 0x000fea0003800000 */
.L_x_29226:
        /* <DEDUP_REMOVED lines=44> */
.L_x_29225:
[----:B------:R-:W-:Y:S05]  /*16920*/  BSYNC B1 ;  /* 0x0000000000017941 */ /* 0x000fea0003800000 */
.L_x_29224:
        /* <DEDUP_REMOVED lines=9> */
.L_x_29220:
        /* <DEDUP_REMOVED lines=12> */
.L_x_29229:
[----:B------:R-:W-:-:S07]  /*16a80*/  IMAD.MOV.U32 R16, RZ, RZ, R4 ;  /* 0x000000ffff107224 */ /* 0x000fce00078e0004 */
.L_x_29230:
[----:B------:R-:W-:Y:S05]  /*16a90*/  BSYNC B1 ;  /* 0x0000000000017941 */ /* 0x000fea0003800000 */
.L_x_29228:
        /* <DEDUP_REMOVED lines=16> */
.L_x_29234:
[----:B------:R-:W-:Y:S05]  /*16ba0*/  BSYNC B2 ;  /* 0x0000000000027941 */ /* 0x000fea0003800000 */
.L_x_29233:
        /* <DEDUP_REMOVED lines=44> */
.L_x_29232:
[----:B------:R-:W-:Y:S05]  /*16e70*/  BSYNC B1 ;  /* 0x0000000000017941 */ /* 0x000fea0003800000 */
.L_x_29231:
        /* <DEDUP_REMOVED lines=12> */
.L_x_29235:
        /* <DEDUP_REMOVED lines=12> */
.L_x_29238:
[----:B------:R-:W-:-:S07]  /*17000*/  IMAD.MOV.U32 R15, RZ, RZ, R4 ;  /* 0x000000ffff0f7224 */ /* 0x000fce00078e0004 */
.L_x_29239:
[----:B------:R-:W-:Y:S05]  /*17010*/  BSYNC B1 ;  /* 0x0000000000017941 */ /* 0x000fea0003800000 */
.L_x_29237:
        /* <DEDUP_REMOVED lines=16> */
.L_x_29243:
[----:B------:R-:W-:Y:S05]  /*17120*/  BSYNC B2 ;  /* 0x0000000000027941 */ /* 0x000fea0003800000 */
.L_x_29242:
        /* <DEDUP_REMOVED lines=44> */
.L_x_29241:
[----:B------:R-:W-:Y:S05]  /*173f0*/  BSYNC B1 ;  /* 0x0000000000017941 */ /* 0x000fea0003800000 */
.L_x_29240:
        /* <DEDUP_REMOVED lines=10> */
.L_x_29236:
        /* <DEDUP_REMOVED lines=12> */
.L_x_29245:
[----:B------:R-:W-:-:S07]  /*17560*/  IMAD.MOV.U32 R18, RZ, RZ, R4 ;  /* 0x000000ffff127224 */ /* 0x000fce00078e0004 */
.L_x_29246:
[----:B------:R-:W-:Y:S05]  /*17570*/  BSYNC B1 ;  /* 0x0000000000017941 */ /* 0x000fea0003800000 */
.L_x_29244:
        /* <DEDUP_REMOVED lines=16> */
.L_x_29250:
[----:B------:R-:W-:Y:S05]  /*17680*/  BSYNC B2 ;  /* 0x0000000000027941 */ /* 0x000fea0003800000 */
.L_x_29249:
        /* <DEDUP_REMOVED lines=44> */
.L_x_29248:
[----:B------:R-:W-:Y:S05]  /*17950*/  BSYNC B1 ;  /* 0x0000000000017941 */ /* 0x000fea0003800000 */
.L_x_29247:
        /* <DEDUP_REMOVED lines=13> */
.L_x_29251:
        /* <DEDUP_REMOVED lines=12> */
.L_x_29254:
[----:B------:R-:W-:-:S07]  /*17af0*/  IMAD.MOV.U32 R18, RZ, RZ, R4 ;  /* 0x000000ffff127224 */ /* 0x000fce00078e0004 */
.L_x_29255:
[----:B------:R-:W-:Y:S05]  /*17b00*/  BSYNC B1 ;  /* 0x0000000000017941 */ /* 0x000fea0003800000 */
.L_x_29253:
        /* <DEDUP_REMOVED lines=16> */
.L_x_29259:
[----:B------:R-:W-:Y:S05]  /*17c10*/  BSYNC B2 ;  /* 0x0000000000027941 */ /* 0x000fea0003800000 */
.L_x_29258:
        /* <DEDUP_REMOVED lines=44> */
.L_x_29257:
[----:B------:R-:W-:Y:S05]  /*17ee0*/  BSYNC B1 ;  /* 0x0000000000017941 */ /* 0x000fea0003800000 */
.L_x_29256:
        /* <DEDUP_REMOVED lines=10> */
.L_x_29252:
        /* <DEDUP_REMOVED lines=12> */
.L_x_29261:
[----:B------:R-:W-:-:S07]  /*18050*/  MOV R16, R4 ;  /* 0x0000000400107202 */ /* 0x000fce0000000f00 */
.L_x_29262:
[----:B------:R-:W-:Y:S05]  /*18060*/  BSYNC B1 ;  /* 0x0000000000017941 */ /* 0x000fea0003800000 */
.L_x_29260:
        /* <DEDUP_REMOVED lines=16> */
.L_x_29266:
[----:B------:R-:W-:Y:S05]  /*18170*/  BSYNC B2 ;  /* 0x0000000000027941 */ /* 0x000fea0003800000 */
.L_x_29265:
        /* <DEDUP_REMOVED lines=44> */
.L_x_29264:
[----:B------:R-:W-:Y:S05]  /*18440*/  BSYNC B1 ;  /* 0x0000000000017941 */ /* 0x000fea0003800000 */
.L_x_29263:
        /* <DEDUP_REMOVED lines=12> */
.L_x_29267:
        /* <DEDUP_REMOVED lines=12> */
.L_x_29270:
[----:B------:R-:W-:-:S07]  /*185d0*/  MOV R16, R4 ;  /* 0x0000000400107202 */ /* 0x000fce0000000f00 */
.L_x_29271:
[----:B------:R-:W-:Y:S05]  /*185e0*/  BSYNC B1 ;  /* 0x0000000000017941 */ /* 0x000fea0003800000 */
.L_x_29269:
        /* <DEDUP_REMOVED lines=19> */
.L_x_29275:
[----:B------:R-:W-:Y:S05]  /*18720*/  BSYNC B2 ;  /* 0x0000000000027941 */ /* 0x000fea0003800000 */
.L_x_29274:
        /* <DEDUP_REMOVED lines=44> */
.L_x_29273:
[----:B------:R-:W-:Y:S05]  /*189f0*/  BSYNC B1 ;  /* 0x0000000000017941 */ /* 0x000fea0003800000 */
.L_x_29272:
        /* <DEDUP_REMOVED lines=11> */
.L_x_29268:
        /* <DEDUP_REMOVED lines=50> */
.L_x_29276:
        /* <DEDUP_REMOVED lines=22> */
.L_x_29278:
[----:B------:R-:W-:-:S07]  /*18f30*/  MOV R20, R4 ;  /* 0x0000000400147202 */ /* 0x000fce0000000f00 */
.L_x_29279:
[----:B------:R-:W-:Y:S05]  /*18f40*/  BSYNC B1 ;  /* 0x0000000000017941 */ /* 0x000fea0003800000 */
.L_x_29277:
        /* <DEDUP_REMOVED lines=16> */
.L_x_29283:
[----:B------:R-:W-:Y:S05]  /*19050*/  BSYNC B2 ;  /* 0x0000000000027941 */ /* 0x000fea0003800000 */
.L_x_29282:
        /* <DEDUP_REMOVED lines=44> */
.L_x_29281:
[----:B------:R-:W-:Y:S05]  /*19320*/  BSYNC B1 ;  /* 0x0000000000017941 */ /* 0x000fea0003800000 */
.L_x_29280:
        /* <DEDUP_REMOVED lines=15> */
.L_x_29284:
        /* <DEDUP_REMOVED lines=12> */
.L_x_29287:
[----:B------:R-:W-:-:S07]  /*194e0*/  MOV R9, R4 ;  /* 0x0000000400097202 */ /* 0x000fce0000000f00 */
.L_x_29288:
[----:B------:R-:W-:Y:S05]  /*194f0*/  BSYNC B1 ;  /* 0x0000000000017941 */ /* 0x000fea0003800000 */
.L_x_29286:
        /* <DEDUP_REMOVED lines=16> */
.L_x_29292:
[----:B------:R-:W-:Y:S05]  /*19600*/  BSYNC B2 ;  /* 0x0000000000027941 */ /* 0x000fea0003800000 */
.L_x_29291:
        /* <DEDUP_REMOVED lines=44> */
.L_x_29290:
[----:B------:R-:W-:Y:S05]  /*198d0*/  BSYNC B1 ;  /* 0x0000000000017941 */ /* 0x000fea0003800000 */
.L_x_29289:
        /* <DEDUP_REMOVED lines=9> */
.L_x_29285:
        /* <DEDUP_REMOVED lines=12> */
.L_x_29294:
[----:B------:R-:W-:-:S07]  /*19a30*/  IMAD.MOV.U32 R16, RZ, RZ, R4 ;  /* 0x000000ffff107224 */ /* 0x000fce00078e0004 */
.L_x_29295:
[----:B------:R-:W-:Y:S05]  /*19a40*/  BSYNC B1 ;  /* 0x0000000000017941 */ /* 0x000fea0003800000 */
.L_x_29293:
        /* <DEDUP_REMOVED lines=16> */
.L_x_29299:
[----:B------:R-:W-:Y:S05]  /*19b50*/  BSYNC B2 ;  /* 0x0000000000027941 */ /* 0x000fea0003800000 */
.L_x_29298:
        /* <DEDUP_REMOVED lines=44> */
.L_x_29297:
[----:B------:R-:W-:Y:S05]  /*19e20*/  BSYNC B1 ;  /* 0x0000000000017941 */ /* 0x000fea0003800000 */
.L_x_29296:
        /* <DEDUP_REMOVED lines=14> */
.L_x_29300:
        /* <DEDUP_REMOVED lines=12> */
.L_x_29303:
[----:B------:R-:W-:-:S07]  /*19fd0*/  IMAD.MOV.U32 R11, RZ, RZ, R4 ;  /* 0x000000ffff0b7224 */ /* 0x000fce00078e0004 */
.L_x_29304:
[----:B------:R-:W-:Y:S05]  /*19fe0*/  BSYNC B1 ;  /* 0x0000000000017941 */ /* 0x000fea0003800000 */
.L_x_29302:
        /* <DEDUP_REMOVED lines=16> */
.L_x_29308:
[----:B------:R-:W-:Y:S05]  /*1a0f0*/  BSYNC B2 ;  /* 0x0000000000027941 */ /* 0x000fea0003800000 */
.L_x_29307:
        /* <DEDUP_REMOVED lines=44> */
.L_x_29306:
[----:B------:R-:W-:Y:S05]  /*1a3c0*/  BSYNC B1 ;  /* 0x0000000000017941 */ /* 0x000fea0003800000 */
.L_x_29305:
        /* <DEDUP_REMOVED lines=10> */
.L_x_29301:
        /* <DEDUP_REMOVED lines=12> */
.L_x_29310:
[----:B------:R-:W-:-:S07]  /*1a530*/  IMAD.MOV.U32 R16, RZ, RZ, R4 ;  /* 0x000000ffff107224 */ /* 0x000fce00078e0004 */
.L_x_29311:
[----:B------:R-:W-:Y:S05]  /*1a540*/  BSYNC B1 ;  /* 0x0000000000017941 */ /* 0x000fea0003800000 */
.L_x_29309:
        /* <DEDUP_REMOVED lines=16> */
.L_x_29315:
[----:B------:R-:W-:Y:S05]  /*1a650*/  BSYNC B2 ;  /* 0x0000000000027941 */ /* 0x000fea0003800000 */
.L_x_29314:
        /* <DEDUP_REMOVED lines=44> */
.L_x_29313:
[----:B------:R-:W-:Y:S05]  /*1a920*/  BSYNC B1 ;  /* 0x0000000000017941 */ /* 0x000fea0003800000 */
.L_x_29312:
        /* <DEDUP_REMOVED lines=15> */
.L_x_29316:
        /* <DEDUP_REMOVED lines=12> */
.L_x_29319:
[----:B------:R-:W-:-:S07]  /*1aae0*/  IMAD.MOV.U32 R12, RZ, RZ, R4 ;  /* 0x000000ffff0c7224 */ /* 0x000fce00078e0004 */
.L_x_29320:
[----:B------:R-:W-:Y:S05]  /*1aaf0*/  BSYNC B1 ;  /* 0x0000000000017941 */ /* 0x000fea0003800000 */
.L_x_29318:
        /* <DEDUP_REMOVED lines=16> */
.L_x_29324:
[----:B------:R-:W-:Y:S05]  /*1ac00*/  BSYNC B2 ;  /* 0x0000000000027941 */ /* 0x000fea0003800000 */
.L_x_29323:
        /* <DEDUP_REMOVED lines=44> */
.L_x_29322:
[----:B------:R-:W-:Y:S05]  /*1aed0*/  BSYNC B1 ;  /* 0x0000000000017941 */ /* 0x000fea0003800000 */
.L_x_29321:
        /* <DEDUP_REMOVED lines=9> */
.L_x_29317:
        /* <DEDUP_REMOVED lines=12> */
.L_x_29326:
[----:B------:R-:W-:-:S07]  /*1b030*/  MOV R16, R4 ;  /* 0x0000000400107202 */ /* 0x000fce0000000f00 */
.L_x_29327:
[----:B------:R-:W-:Y:S05]  /*1b040*/  BSYNC B1 ;  /* 0x0000000000017941 */ /* 0x000fea0003800000 */
.L_x_29325:
        /* <DEDUP_REMOVED lines=16> */
.L_x_29331:
[----:B------:R-:W-:Y:S05]  /*1b150*/  BSYNC B2 ;  /* 0x0000000000027941 */ /* 0x000fea0003800000 */
.L_x_29330:
        /* <DEDUP_REMOVED lines=44> */
.L_x_29329:
[----:B------:R-:W-:Y:S05]  /*1b420*/  BSYNC B1 ;  /* 0x0000000000017941 */ /* 0x000fea0003800000 */
.L_x_29328:
        /* <DEDUP_REMOVED lines=14> */
.L_x_29332:
        /* <DEDUP_REMOVED lines=12> */
.L_x_29335:
[----:B------:R-:W-:-:S07]  /*1b5d0*/  MOV R13, R4 ;  /* 0x00000004000d7202 */ /* 0x000fce0000000f00 */
.L_x_29336:
[----:B------:R-:W-:Y:S05]  /*1b5e0*/  BSYNC B1 ;  /* 0x0000000000017941 */ /* 0x000fea0003800000 */
.L_x_29334:
        /* <DEDUP_REMOVED lines=16> */
.L_x_29340:
[----:B------:R-:W-:Y:S05]  /*1b6f0*/  BSYNC B2 ;  /* 0x0000000000027941 */ /* 0x000fea0003800000 */
.L_x_29339:
        /* <DEDUP_REMOVED lines=44> */
.L_x_29338:
[----:B------:R-:W-:Y:S05]  /*1b9c0*/  BSYNC B1 ;  /* 0x0000000000017941 */ /* 0x000fea0003800000 */
.L_x_29337:
        /* <DEDUP_REMOVED lines=10> */
.L_x_29333:
        /* <DEDUP_REMOVED lines=12> */
.L_x_29342:
[----:B------:R-:W-:-:S07]  /*1bb30*/  IMAD.MOV.U32 R22, RZ, RZ, R4 ;  /* 0x000000ffff167224 */ /* 0x000fce00078e0004 */
.L_x_29343:
[----:B------:R-:W-:Y:S05]  /*1bb40*/  BSYNC B1 ;  /* 0x0000000000017941 */ /* 0x000fea0003800000 */
.L_x_29341:
        /* <DEDUP_REMOVED lines=16> */
.L_x_29347:
[----:B------:R-:W-:Y:S05]  /*1bc50*/  BSYNC B2 ;  /* 0x0000000000027941 */ /* 0x000fea0003800000 */
.L_x_29346:
        /* <DEDUP_REMOVED lines=44> */
.L_x_29345:
[----:B------:R-:W-:Y:S05]  /*1bf20*/  BSYNC B1 ;  /* 0x0000000000017941 */ /* 0x000fea0003800000 */
.L_x_29344:
        /* <DEDUP_REMOVED lines=15> */
.L_x_29348:
        /* <DEDUP_REMOVED lines=12> */
.L_x_29351:
[----:B------:R-:W-:-:S07]  /*1c0e0*/  IMAD.MOV.U32 R14, RZ, RZ, R4 ;  /* 0x000000ffff0e7224 */ /* 0x000fce00078e0004 */
.L_x_29352:
[----:B------:R-:W-:Y:S05]  /*1c0f0*/  BSYNC B1 ;  /* 0x0000000000017941 */ /* 0x000fea0003800000 */
.L_x_29350:
        /* <DEDUP_REMOVED lines=16> */
.L_x_29356:
[----:B------:R-:W-:Y:S05]  /*1c200*/  BSYNC B2 ;  /* 0x0000000000027941 */ /* 0x000fea0003800000 */
.L_x_29355:
        /* <DEDUP_REMOVED lines=44> */
.L_x_29354:
[----:B------:R-:W-:Y:S05]  /*1c4d0*/  BSYNC B1 ;  /* 0x0000000000017941 */ /* 0x000fea0003800000 */
.L_x_29353:
        /* <DEDUP_REMOVED lines=9> */
.L_x_29349:
        /* <DEDUP_REMOVED lines=12> */
.L_x_29358:
[----:B------:R-:W-:-:S07]  /*1c630*/  IMAD.MOV.U32 R22, RZ, RZ, R4 ;  /* 0x000000ffff167224 */ /* 0x000fce00078e0004 */
.L_x_29359:
[----:B------:R-:W-:Y:S05]  /*1c640*/  BSYNC B1 ;  /* 0x0000000000017941 */ /* 0x000fea0003800000 */
.L_x_29357:
        /* <DEDUP_REMOVED lines=16> */
.L_x_29363:
[----:B------:R-:W-:Y:S05]  /*1c750*/  BSYNC B2 ;  /* 0x0000000000027941 */ /* 0x000fea0003800000 */
.L_x_29362:
        /* <DEDUP_REMOVED lines=44> */
.L_x_29361:
[----:B------:R-:W-:Y:S05]  /*1ca20*/  BSYNC B1 ;  /* 0x0000000000017941 */ /* 0x000fea0003800000 */
.L_x_29360:
        /* <DEDUP_REMOVED lines=12> */
.L_x_29364:
        /* <DEDUP_REMOVED lines=12> */
.L_x_29367:
[----:B------:R-:W-:-:S07]  /*1cbb0*/  IMAD.MOV.U32 R15, RZ, RZ, R4 ;  /* 0x000000ffff0f7224 */ /* 0x000fce00078e0004 */
.L_x_29368:
[----:B------:R-:W-:Y:S05]  /*1cbc0*/  BSYNC B1 ;  /* 0x0000000000017941 */ /* 0x000fea0003800000 */
.L_x_29366:
        /* <DEDUP_REMOVED lines=16> */
.L_x_29372:
[----:B------:R-:W-:Y:S05]  /*1ccd0*/  BSYNC B2 ;  /* 0x0000000000027941 */ /* 0x000fea0003800000 */
.L_x_29371:
        /* <DEDUP_REMOVED lines=44> */
.L_x_29370:
[----:B------:R-:W-:Y:S05]  /*1cfa0*/  BSYNC B1 ;  /* 0x0000000000017941 */ /* 0x000fea0003800000 */
.L_x_29369:
        /* <DEDUP_REMOVED lines=10> */
.L_x_29365:
        /* <DEDUP_REMOVED lines=12> */
.L_x_29374:
[----:B------:R-:W-:-:S07]  /*1d110*/  MOV R16, R4 ;  /* 0x0000000400107202 */ /* 0x000fce0000000f00 */
.L_x_29375:
[----:B------:R-:W-:Y:S05]  /*1d120*/  BSYNC B1 ;  /* 0x0000000000017941 */ /* 0x000fea0003800000 */
.L_x_29373:
        /* <DEDUP_REMOVED lines=16> */
.L_x_29379:
[----:B------:R-:W-:Y:S05]  /*1d230*/  BSYNC B2 ;  /* 0x0000000000027941 */ /* 0x000fea0003800000 */
.L_x_29378:
        /* <DEDUP_REMOVED lines=44> */
.L_x_29377:
[----:B------:R-:W-:Y:S05]  /*1d500*/  BSYNC B1 ;  /* 0x0000000000017941 */ /* 0x000fea0003800000 */
.L_x_29376:
        /* <DEDUP_REMOVED lines=13> */
.L_x_29380:
        /* <DEDUP_REMOVED lines=12> */
.L_x_29383:
[----:B------:R-:W-:-:S07]  /*1d6a0*/  MOV R16, R4 ;  /* 0x0000000400107202 */ /* 0x000fce0000000f00 */
.L_x_29384:
[----:B------:R-:W-:Y:S05]  /*1d6b0*/  BSYNC B1 ;  /* 0x0000000000017941 */ /* 0x000fea0003800000 */
.L_x_29382:
        /* <DEDUP_REMOVED lines=16> */
.L_x_29388:
[----:B------:R-:W-:Y:S05]  /*1d7c0*/  BSYNC B2 ;  /* 0x0000000000027941 */ /* 0x000fea0003800000 */
.L_x_29387:
        /* <DEDUP_REMOVED lines=44> */
.L_x_29386:
[----:B------:R-:W-:Y:S05]  /*1da90*/  BSYNC B1 ;  /* 0x0000000000017941 */ /* 0x000fea0003800000 */
.L_x_29385:
        /* <DEDUP_REMOVED lines=10> */
.L_x_29381:
        /* <DEDUP_REMOVED lines=12> */
.L_x_29390:
[----:B------:R-:W-:-:S07]  /*1dc00*/  IMAD.MOV.U32 R16, RZ, RZ, R4 ;  /* 0x000000ffff107224 */ /* 0x000fce00078e0004 */
.L_x_29391:
[----:B------:R-:W-:Y:S05]  /*1dc10*/  BSYNC B1 ;  /* 0x0000000000017941 */ /* 0x000fea0003800000 */
.L_x_29389:
        /* <DEDUP_REMOVED lines=16> */
.L_x_29395:
[----:B------:R-:W-:Y:S05]  /*1dd20*/  BSYNC B2 ;  /* 0x0000000000027941 */ /* 0x000fea0003800000 */
.L_x_29394:
        /* <DEDUP_REMOVED lines=44> */
.L_x_29393:
[----:B------:R-:W-:Y:S05]  /*1dff0*/  BSYNC B1 ;  /* 0x0000000000017941 */ /* 0x000fea0003800000 */
.L_x_29392:
        /* <DEDUP_REMOVED lines=12> */
.L_x_29396:
        /* <DEDUP_REMOVED lines=12> */
.L_x_29399:
[----:B------:R-:W-:-:S07]  /*1e180*/  IMAD.MOV.U32 R20, RZ, RZ, R4 ;  /* 0x000000ffff147224 */ /* 0x000fce00078e0004 */
.L_x_29400:
[----:B------:R-:W-:Y:S05]  /*1e190*/  BSYNC B1 ;  /* 0x0000000000017941 */ /* 0x000fea0003800000 */
.L_x_29398:
        /* <DEDUP_REMOVED lines=19> */
.L_x_29404:
[----:B------:R-:W-:Y:S05]  /*1e2d0*/  BSYNC B2 ;  /* 0x0000000000027941 */ /* 0x000fea0003800000 */
.L_x_29403:
        /* <DEDUP_REMOVED lines=39> */
[----:B------:R-:W-:Y:S01]  /*1e550*/  IMAD.MOV.U32 R22, RZ, RZ, RZ ;  /* 0x000000ffff167224 */ /* 0x000fe200078e00ff */
[----:B------:R-:W-:Y:S01]  /*1e560*/  MOV R6, R16 ;  /* 0x0000001000067202 */ /* 0x000fe20000000f00 */
[----:B------:R-:W-:-:S04]  /*1e570*/  IMAD.WIDE.U32 R16, R0, -0x326172a9, RZ ;  /* 0xcd9e8d5700107825 */ /* 0x000fc800078e00ff */
[----:B------:R-:W-:Y:S01]  /*1e580*/  IMAD.MOV.U32 R4, RZ, RZ, R16 ;  /* 0x000000ffff047224 */ /* 0x000fe200078e0010 */
[----:B------:R-:W-:-:S07]  /*1e590*/  LOP3.LUT R0, R17, UR42, R18, 0x96, !PT ;  /* 0x0000002a11007c12 */ /* 0x000fce000f8e9612 */
.L_x_29402:
[----:B------:R-:W-:Y:S05]  /*1e5a0*/  BSYNC B1 ;  /* 0x0000000000017941 */ /* 0x000fea0003800000 */
.L_x_29401:
        /* <DEDUP_REMOVED lines=11> */
.L_x_29397:
        /* <DEDUP_REMOVED lines=50> */
.L_x_29405:
        /* <DEDUP_REMOVED lines=22> */
.L_x_29407:
[----:B------:R-:W-:-:S07]  /*1eae0*/  IMAD.MOV.U32 R24, RZ, RZ, R4 ;  /* 0x000000ffff187224 */ /* 0x000fce00078e0004 */
.L_x_29408:
[----:B------:R-:W-:Y:S05]  /*1eaf0*/  BSYNC B1 ;  /* 0x0000000000017941 */ /* 0x000fea0003800000 */
.L_x_29406:
        /* <DEDUP_REMOVED lines=16> */
.L_x_29412:
[----:B------:R-:W-:Y:S05]  /*1ec00*/  BSYNC B2 ;  /* 0x0000000000027941 */ /* 0x000fea0003800000 */
.L_x_29411:
        /* <DEDUP_REMOVED lines=44> */
.L_x_29410:
[----:B------:R-:W-:Y:S05]  /*1eed0*/  BSYNC B1 ;  /* 0x0000000000017941 */ /* 0x000fea0003800000 */
.L_x_29409:
[----:B------:R-:W-:Y:S02]  /*1eee0*/  I2FP.F32.U32 R21, R24 ;  /* 0x0000001800157245 */ /* 0x000fe40000201000 */
[----:B------:R-:W-:Y:S02]  /*1eef0*/  LOP3.LUT R10, R10, 0xffffffdf, RZ, 0xc0, !PT ;  /* 0xffffffdf0a0a7812 */ /* 0x000fe400078ec0ff */
[----:B-----5:R-:W-:Y:S01]  /*1ef00*/  PRMT R24, R16, 0x7632, R24 ;  /* 0x0000763210187816 */ /* 0x020fe20000000018 */
        /* <DEDUP_REMOVED lines=12> */
.L_x_29413:
        /* <DEDUP_REMOVED lines=12> */
.L_x_29416:
[----:B------:R-:W-:-:S07]  /*1f090*/  IMAD.MOV.U32 R9, RZ, RZ, R4 ;  /* 0x000000ffff097224 */ /* 0x000fce00078e0004 */
.L_x_29417:
[----:B------:R-:W-:Y:S05]  /*1f0a0*/  BSYNC B1 ;  /* 0x0000000000017941 */ /* 0x000fea0003800000 */
.L_x_29415:
        /* <DEDUP_REMOVED lines=16> */
.L_x_29421:
[----:B------:R-:W-:Y:S05]  /*1f1b0*/  BSYNC B2 ;  /* 0x0000000000027941 */ /* 0x000fea0003800000 */
.L_x_29420:
        /* <DEDUP_REMOVED lines=44> */
.L_x_29419:
[----:B------:R-:W-:Y:S05]  /*1f480*/  BSYNC B1 ;  /* 0x0000000000017941 */ /* 0x000fea0003800000 */
.L_x_29418:
        /* <DEDUP_REMOVED lines=9> */
.L_x_29414:
        /* <DEDUP_REMOVED lines=12> */
.L_x_29423:
[----:B------:R-:W-:-:S07]  /*1f5e0*/  IMAD.MOV.U32 R16, RZ, RZ, R4 ;  /* 0x000000ffff107224 */ /* 0x000fce00078e0004 */
.L_x_29424:
[----:B------:R-:W-:Y:S05]  /*1f5f0*/  BSYNC B1 ;  /* 0x0000000000017941 */ /* 0x000fea0003800000 */
.L_x_29422:
        /* <DEDUP_REMOVED lines=16> */
.L_x_29428:
[----:B------:R-:W-:Y:S05]  /*1f700*/  BSYNC B2 ;  /* 0x0000000000027941 */ /* 0x000fea0003800000 */
.L_x_29427:
        /* <DEDUP_REMOVED lines=44> */
.L_x_29426:
[----:B------:R-:W-:Y:S05]  /*1f9d0*/  BSYNC B1 ;  /* 0x0000000000017941 */ /* 0x000fea0003800000 */
.L_x_29425:
        /* <DEDUP_REMOVED lines=14> */
.L_x_29429:
        /* <DEDUP_REMOVED lines=12> */
.L_x_29432:
[----:B------:R-:W-:-:S07]  /*1fb80*/  IMAD.MOV.U32 R11, RZ, RZ, R4 ;  /* 0x000000ffff0b7224 */ /* 0x000fce00078e0004 */
.L_x_29433:
[----:B------:R-:W-:Y:S05]  /*1fb90*/  BSYNC B1 ;  /* 0x0000000000017941 */ /* 0x000fea0003800000 */
.L_x_29431:
        /* <DEDUP_REMOVED lines=16> */
.L_x_29437:
[----:B------:R-:W-:Y:S05]  /*1fca0*/  BSYNC B2 ;  /* 0x0000000000027941 */ /* 0x000fea0003800000 */
.L_x_29436:
        /* <DEDUP_REMOVED lines=44> */
.L_x_29435:
[----:B------:R-:W-:Y:S05]  /*1ff70*/  BSYNC B1 ;  /* 0x0000000000017941 */ /* 0x000fea0003800000 */
.L_x_29434:
        /* <DEDUP_REMOVED lines=10> */
.L_x_29430:
        /* <DEDUP_REMOVED lines=12> */
.L_x_29439:
[----:B------:R-:W-:-:S07]  /*200e0*/  MOV R16, R4 ;  /* 0x0000000400107202 */ /* 0x000fce0000000f00 */
.L_x_29440:
[----:B------:R-:W-:Y:S05]  /*200f0*/  BSYNC B1 ;  /* 0x0000000000017941 */ /* 0x000fea0003800000 */
.L_x_29438:
        /* <DEDUP_REMOVED lines=16> */
.L_x_29444:
[----:B------:R-:W-:Y:S05]  /*20200*/  BSYNC B2 ;  /* 0x0000000000027941 */ /* 0x000fea0003800000 */
.L_x_29443:
        /* <DEDUP_REMOVED lines=44> */
.L_x_29442:
[----:B------:R-:W-:Y:S05]  /*204d0*/  BSYNC B1 ;  /* 0x0000000000017941 */ /* 0x000fea0003800000 */
.L_x_29441:
        /* <DEDUP_REMOVED lines=15> */
.L_x_29445:
        /* <DEDUP_REMOVED lines=12> */
.L_x_29448:
[----:B------:R-:W-:-:S07]  /*20690*/  MOV R12, R4 ;  /* 0x00000004000c7202 */ /* 0x000fce0000000f00 */
.L_x_29449:
[----:B------:R-:W-:Y:S05]  /*206a0*/  BSYNC B1 ;  /* 0x0000000000017941 */ /* 0x000fea0003800000 */
.L_x_29447:
        /* <DEDUP_REMOVED lines=16> */
.L_x_29453:
[----:B------:R-:W-:Y:S05]  /*207b0*/  BSYNC B2 ;  /* 0x0000000000027941 */ /* 0x000fea0003800000 */
.L_x_29452:
        /* <DEDUP_REMOVED lines=44> */
.L_x_29451:
[----:B------:R-:W-:Y:S05]  /*20a80*/  BSYNC B1 ;  /* 0x0000000000017941 */ /* 0x000fea0003800000 */
.L_x_29450:
        /* <DEDUP_REMOVED lines=9> */
.L_x_29446:
        /* <DEDUP_REMOVED lines=12> */
.L_x_29455:
[----:B------:R-:W-:-:S07]  /*20be0*/  IMAD.MOV.U32 R16, RZ, RZ, R4 ;  /* 0x000000ffff107224 */ /* 0x000fce00078e0004 */
.L_x_29456:
[----:B------:R-:W-:Y:S05]  /*20bf0*/  BSYNC B1 ;  /* 0x0000000000017941 */ /* 0x000fea0003800000 */
.L_x_29454:
        /* <DEDUP_REMOVED lines=16> */
.L_x_29460:
[----:B------:R-:W-:Y:S05]  /*20d00*/  BSYNC B2 ;  /* 0x0000000000027941 */ /* 0x000fea0003800000 */
.L_x_29459:
        /* <DEDUP_REMOVED lines=44> */
.L_x_29458:
[----:B------:R-:W-:Y:S05]  /*20fd0*/  BSYNC B1 ;  /* 0x0000000000017941 */ /* 0x000fea0003800000 */
.L_x_29457:
        /* <DEDUP_REMOVED lines=14> */
.L_x_29461:
        /* <DEDUP_REMOVED lines=12> */
.L_x_29464:
[----:B------:R-:W-:-:S07]  /*21180*/  IMAD.MOV.U32 R13, RZ, RZ, R4 ;  /* 0x000000ffff0d7224 */ /* 0x000fce00078e0004 */
.L_x_29465:
[----:B------:R-:W-:Y:S05]  /*21190*/  BSYNC B1 ;  /* 0x0000000000017941 */ /* 0x000fea0003800000 */
.L_x_29463:
        /* <DEDUP_REMOVED lines=16> */
.L_x_29469:
[----:B------:R-:W-:Y:S05]  /*212a0*/  BSYNC B2 ;  /* 0x0000000000027941 */ /* 0x000fea0003800000 */
.L_x_29468:
        /* <DEDUP_REMOVED lines=44> */
.L_x_29467:
[----:B------:R-:W-:Y:S05]  /*21570*/  BSYNC B1 ;  /* 0x0000000000017941 */ /* 0x000fea0003800000 */
.L_x_29466:
        /* <DEDUP_REMOVED lines=10> */
.L_x_29462:
        /* <DEDUP_REMOVED lines=12> */
.L_x_29471:
[----:B------:R-:W-:-:S07]  /*216e0*/  IMAD.MOV.U32 R16, RZ, RZ, R4 ;  /* 0x000000ffff107224 */ /* 0x000fce00078e0004 */
.L_x_29472:
[----:B------:R-:W-:Y:S05]  /*216f0*/  BSYNC B1 ;  /* 0x0000000000017941 */ /* 0x000fea0003800000 */
.L_x_29470:
        /* <DEDUP_REMOVED lines=16> */
.L_x_29476:
[----:B------:R-:W-:Y:S05]  /*21800*/  BSYNC B2 ;  /* 0x0000000000027941 */ /* 0x000fea0003800000 */
.L_x_29475:
        /* <DEDUP_REMOVED lines=44> */
.L_x_29474:
[----:B------:R-:W-:Y:S05]  /*21ad0*/  BSYNC B1 ;  /* 0x0000000000017941 */ /* 0x000fea0003800000 */
.L_x_29473:
        /* <DEDUP_REMOVED lines=15> */
.L_x_29477:
        /* <DEDUP_REMOVED lines=12> */
.L_x_29480:
[----:B------:R-:W-:-:S07]  /*21c90*/  IMAD.MOV.U32 R14, RZ, RZ, R4 ;  /* 0x000000ffff0e7224 */ /* 0x000fce00078e0004 */
.L_x_29481:
[----:B------:R-:W-:Y:S05]  /*21ca0*/  BSYNC B1 ;  /* 0x0000000000017941 */ /* 0x000fea0003800000 */
.L_x_29479:
        /* <DEDUP_REMOVED lines=16> */
.L_x_29485:
[----:B------:R-:W-:Y:S05]  /*21db0*/  BSYNC B2 ;  /* 0x0000000000027941 */ /* 0x000fea0003800000 */
.L_x_29484:
        /* <DEDUP_REMOVED lines=44> */
.L_x_29483:
[----:B------:R-:W-:Y:S05]  /*22080*/  BSYNC B1 ;  /* 0x0000000000017941 */ /* 0x000fea0003800000 */
.L_x_29482:
        /* <DEDUP_REMOVED lines=9> */
.L_x_29478:
        /* <DEDUP_REMOVED lines=12> */
.L_x_29487:
[----:B------:R-:W-:-:S07]  /*221e0*/  MOV R16, R4 ;  /* 0x0000000400107202 */ /* 0x000fce0000000f00 */
.L_x_29488:
[----:B------:R-:W-:Y:S05]  /*221f0*/  BSYNC B1 ;  /* 0x0000000000017941 */ /* 0x000fea0003800000 */
.L_x_29486:
        /* <DEDUP_REMOVED lines=16> */
.L_x_29492:
[----:B------:R-:W-:Y:S05]  /*22300*/  BSYNC B2 ;  /* 0x0000000000027941 */ /* 0x000fea0003800000 */
.L_x_29491:
        /* <DEDUP_REMOVED lines=44> */
.L_x_29490:
[----:B------:R-:W-:Y:S05]  /*225d0*/  BSYNC B1 ;  /* 0x0000000000017941 */ /* 0x000fea0003800000 */
.L_x_29489:
        /* <DEDUP_REMOVED lines=12> */
.L_x_29493:
        /* <DEDUP_REMOVED lines=12> */
.L_x_29496:
[----:B------:R-:W-:-:S07]  /*22760*/  MOV R15, R4 ;  /* 0x00000004000f7202 */ /* 0x000fce0000000f00 */
.L_x_29497:
[----:B------:R-:W-:Y:S05]  /*22770*/  BSYNC B1 ;  /* 0x0000000000017941 */ /* 0x000fea0003800000 */
.L_x_29495:
        /* <DEDUP_REMOVED lines=16> */
.L_x_29501:
[----:B------:R-:W-:Y:S05]  /*22880*/  BSYNC B2 ;  /* 0x0000000000027941 */ /* 0x000fea0003800000 */
.L_x_29500:
        /* <DEDUP_REMOVED lines=44> */
.L_x_29499:
[----:B------:R-:W-:Y:S05]  /*22b50*/  BSYNC B1 ;  /* 0x0000000000017941 */ /* 0x000fea0003800000 */
.L_x_29498:
        /* <DEDUP_REMOVED lines=10> */
.L_x_29494:
        /* <DEDUP_REMOVED lines=12> */
.L_x_29503:
[----:B------:R-:W-:-:S07]  /*22cc0*/  IMAD.MOV.U32 R18, RZ, RZ, R4 ;  /* 0x000000ffff127224 */ /* 0x000fce00078e0004 */
.L_x_29504:
[----:B------:R-:W-:Y:S05]  /*22cd0*/  BSYNC B1 ;  /* 0x0000000000017941 */ /* 0x000fea0003800000 */
.L_x_29502:
        /* <DEDUP_REMOVED lines=16> */
.L_x_29508:
[----:B------:R-:W-:Y:S05]  /*22de0*/  BSYNC B2 ;  /* 0x0000000000027941 */ /* 0x000fea0003800000 */
.L_x_29507:
        /* <DEDUP_REMOVED lines=44> */
.L_x_29506:
[----:B------:R-:W-:Y:S05]  /*230b0*/  BSYNC B1 ;  /* 0x0000000000017941 */ /* 0x000fea0003800000 */
.L_x_29505:
        /* <DEDUP_REMOVED lines=13> */
.L_x_29509:
        /* <DEDUP_REMOVED lines=12> */
.L_x_29512:
[----:B------:R-:W-:-:S07]  /*23250*/  IMAD.MOV.U32 R18, RZ, RZ, R4 ;  /* 0x000000ffff127224 */ /* 0x000fce00078e0004 */
.L_x_29513:
[----:B------:R-:W-:Y:S05]  /*23260*/  BSYNC B1 ;  /* 0x0000000000017941 */ /* 0x000fea0003800000 */
.L_x_29511:
        /* <DEDUP_REMOVED lines=16> */
.L_x_29517:
[----:B------:R-:W-:Y:S05]  /*23370*/  BSYNC B2 ;  /* 0x0000000000027941 */ /* 0x000fea0003800000 */
.L_x_29516:
        /* <DEDUP_REMOVED lines=44> */
.L_x_29515:
[----:B------:R-:W-:Y:S05]  /*23640*/  BSYNC B1 ;  /* 0x0000000000017941 */ /* 0x000fea0003800000 */
.L_x_29514:
        /* <DEDUP_REMOVED lines=10> */
.L_x_29510:
        /* <DEDUP_REMOVED lines=12> */
.L_x_29519:
[----:B------:R-:W-:-:S07]  /*237b0*/  IMAD.MOV.U32 R16, RZ, RZ, R4 ;  /* 0x000000ffff107224 */ /* 0x000fce00078e0004 */
.L_x_29520:
[----:B------:R-:W-:Y:S05]  /*237c0*/  BSYNC B1 ;  /* 0x0000000000017941 */ /* 0x000fea0003800000 */
.L_x_29518:
        /* <DEDUP_REMOVED lines=16> */
.L_x_29524:
[----:B------:R-:W-:Y:S05]  /*238d0*/  BSYNC B2 ;  /* 0x0000000000027941 */ /* 0x000fea0003800000 */
.L_x_29523:
        /* <DEDUP_REMOVED lines=44> */
.L_x_29522:
[----:B------:R-:W-:Y:S05]  /*23ba0*/  BSYNC B1 ;  /* 0x0000000000017941 */ /* 0x000fea0003800000 */
.L_x_29521:
        /* <DEDUP_REMOVED lines=12> */
.L_x_29525:
        /* <DEDUP_REMOVED lines=12> */
.L_x_29528:
[----:B------:R-:W-:-:S07]  /*23d30*/  IMAD.MOV.U32 R16, RZ, RZ, R4 ;  /* 0x000000ffff107224 */ /* 0x000fce00078e0004 */
.L_x_29529:
[----:B------:R-:W-:Y:S05]  /*23d40*/  BSYNC B1 ;  /* 0x0000000000017941 */ /* 0x000fea0003800000 */
.L_x_29527:
        /* <DEDUP_REMOVED lines=19> */
.L_x_29533:
[----:B------:R-:W-:Y:S05]  /*23e80*/  BSYNC B2 ;  /* 0x0000000000027941 */ /* 0x000fea0003800000 */
.L_x_29532:
        /* <DEDUP_REMOVED lines=44> */
.L_x_29531:
[----:B------:R-:W-:Y:S05]  /*24150*/  BSYNC B1 ;  /* 0x0000000000017941 */ /* 0x000fea0003800000 */
.L_x_29530:
        /* <DEDUP_REMOVED lines=11> */
.L_x_29526:
        /* <DEDUP_REMOVED lines=50> */
.L_x_29534:
        /* <DEDUP_REMOVED lines=22> */
.L_x_29536:
[----:B------:R-:W-:-:S07]  /*24690*/  IMAD.MOV.U32 R20, RZ, RZ, R4 ;  /* 0x000000ffff147224 */ /* 0x000fce00078e0004 */
.L_x_29537:
[----:B------:R-:W-:Y:S05]  /*246a0*/  BSYNC B1 ;  /* 0x0000000000017941 */ /* 0x000fea0003800000 */
.L_x_29535:
        /* <DEDUP_REMOVED lines=16> */
.L_x_29541:
[----:B------:R-:W-:Y:S05]  /*247b0*/  BSYNC B2 ;  /* 0x0000000000027941 */ /* 0x000fea0003800000 */
.L_x_29540:
        /* <DEDUP_REMOVED lines=44> */
.L_x_29539:
[----:B------:R-:W-:Y:S05]  /*24a80*/  BSYNC B1 ;  /* 0x0000000000017941 */ /* 0x000fea0003800000 */
.L_x_29538:
        /* <DEDUP_REMOVED lines=15> */
.L_x_29542:
        /* <DEDUP_REMOVED lines=12> */
.L_x_29545:
[----:B------:R-:W-:-:S07]  /*24c40*/  IMAD.MOV.U32 R9, RZ, RZ, R4 ;  /* 0x000000ffff097224 */ /* 0x000fce00078e0004 */
.L_x_29546:
[----:B------:R-:W-:Y:S05]  /*24c50*/  BSYNC B1 ;  /* 0x0000000000017941 */ /* 0x000fea0003800000 */
.L_x_29544:
        /* <DEDUP_REMOVED lines=16> */
.L_x_29550:
[----:B------:R-:W-:Y:S05]  /*24d60*/  BSYNC B2 ;  /* 0x0000000000027941 */ /* 0x000fea0003800000 */
.L_x_29549:
        /* <DEDUP_REMOVED lines=44> */
.L_x_29548:
[----:B------:R-:W-:Y:S05]  /*25030*/  BSYNC B1 ;  /* 0x0000000000017941 */ /* 0x000fea0003800000 */
.L_x_29547:
        /* <DEDUP_REMOVED lines=9> */
.L_x_29543:
        /* <DEDUP_REMOVED lines=12> */
.L_x_29552:
[----:B------:R-:W-:-:S07]  /*25190*/  MOV R16, R4 ;  /* 0x0000000400107202 */ /* 0x000fce0000000f00 */
.L_x_29553:
[----:B------:R-:W-:Y:S05]  /*251a0*/  BSYNC B1 ;  /* 0x0000000000017941 */ /* 0x000fea0003800000 */
.L_x_29551:
        /* <DEDUP_REMOVED lines=16> */
.L_x_29557:
[----:B------:R-:W-:Y:S05]  /*252b0*/  BSYNC B2 ;  /* 0x0000000000027941 */ /* 0x000fea0003800000 */
.L_x_29556:
        /* <DEDUP_REMOVED lines=44> */
.L_x_29555:
[----:B------:R-:W-:Y:S05]  /*25580*/  BSYNC B1 ;  /* 0x0000000000017941 */ /* 0x000fea0003800000 */
.L_x_29554:
        /* <DEDUP_REMOVED lines=14> */
.L_x_29558:
        /* <DEDUP_REMOVED lines=12> */
.L_x_29561:
[----:B------:R-:W-:-:S07]  /*25730*/  MOV R11, R4 ;  /* 0x00000004000b7202 */ /* 0x000fce0000000f00 */
.L_x_29562:
[----:B------:R-:W-:Y:S05]  /*25740*/  BSYNC B1 ;  /* 0x0000000000017941 */ /* 0x000fea0003800000 */
.L_x_29560:
        /* <DEDUP_REMOVED lines=16> */
.L_x_29566:
[----:B------:R-:W-:Y:S05]  /*25850*/  BSYNC B2 ;  /* 0x0000000000027941 */ /* 0x000fea0003800000 */
.L_x_29565:
        /* <DEDUP_REMOVED lines=44> */
.L_x_29564:
[----:B------:R-:W-:Y:S05]  /*25b20*/  BSYNC B1 ;  /* 0x0000000000017941 */ /* 0x000fea0003800000 */
.L_x_29563:
        /* <DEDUP_REMOVED lines=10> */
.L_x_29559:
        /* <DEDUP_REMOVED lines=12> */
.L_x_29568:
[----:B------:R-:W-:-:S07]  /*25c90*/  IMAD.MOV.U32 R16, RZ, RZ, R4 ;  /* 0x000000ffff107224 */ /* 0x000fce00078e0004 */
.L_x_29569:
[----:B------:R-:W-:Y:S05]  /*25ca0*/  BSYNC B1 ;  /* 0x0000000000017941 */ /* 0x000fea0003800000 */
.L_x_29567:
        /* <DEDUP_REMOVED lines=16> */
.L_x_29573:
[----:B------:R-:W-:Y:S05]  /*25db0*/  BSYNC B2 ;  /* 0x0000000000027941 */ /* 0x000fea0003800000 */
.L_x_29572:
        /* <DEDUP_REMOVED lines=44> */
.L_x_29571:
[----:B------:R-:W-:Y:S05]  /*26080*/  BSYNC B1 ;  /* 0x0000000000017941 */ /* 0x000fea0003800000 */
.L_x_29570:
        /* <DEDUP_REMOVED lines=15> */
.L_x_29574:
        /* <DEDUP_REMOVED lines=12> */
.L_x_29577:
[----:B------:R-:W-:-:S07]  /*26240*/  IMAD.MOV.U32 R12, RZ, RZ, R4 ;  /* 0x000000ffff0c7224 */ /* 0x000fce00078e0004 */
.L_x_29578:
[----:B------:R-:W-:Y:S05]  /*26250*/  BSYNC B1 ;  /* 0x0000000000017941 */ /* 0x000fea0003800000 */
.L_x_29576:
        /* <DEDUP_REMOVED lines=16> */
.L_x_29582:
[----:B------:R-:W-:Y:S05]  /*26360*/  BSYNC B2 ;  /* 0x0000000000027941 */ /* 0x000fea0003800000 */
.L_x_29581:
        /* <DEDUP_REMOVED lines=44> */
.L_x_29580:
[----:B------:R-:W-:Y:S05]  /*26630*/  BSYNC B1 ;  /* 0x0000000000017941 */ /* 0x000fea0003800000 */
.L_x_29579:
        /* <DEDUP_REMOVED lines=9> */
.L_x_29575:
        /* <DEDUP_REMOVED lines=12> */
.L_x_29584:
[----:B------:R-:W-:-:S07]  /*26790*/  IMAD.MOV.U32 R16, RZ, RZ, R4 ;  /* 0x000000ffff107224 */ /* 0x000fce00078e0004 */
.L_x_29585:
[----:B------:R-:W-:Y:S05]  /*267a0*/  BSYNC B1 ;  /* 0x0000000000017941 */ /* 0x000fea0003800000 */
.L_x_29583:
        /* <DEDUP_REMOVED lines=16> */
.L_x_29589:
[----:B------:R-:W-:Y:S05]  /*268b0*/  BSYNC B2 ;  /* 0x0000000000027941 */ /* 0x000fea0003800000 */
.L_x_29588:
        /* <DEDUP_REMOVED lines=44> */
.L_x_29587:
[----:B------:R-:W-:Y:S05]  /*26b80*/  BSYNC B1 ;  /* 0x0000000000017941 */ /* 0x000fea0003800000 */
.L_x_29586:
        /* <DEDUP_REMOVED lines=14> */
.L_x_29590:
        /* <DEDUP_REMOVED lines=12> */
.L_x_29593:
[----:B------:R-:W-:-:S07]  /*26d30*/  IMAD.MOV.U32 R13, RZ, RZ, R4 ;  /* 0x000000ffff0d7224 */ /* 0x000fce00078e0004 */
.L_x_29594:
[----:B------:R-:W-:Y:S05]  /*26d40*/  BSYNC B1 ;  /* 0x0000000000017941 */ /* 0x000fea0003800000 */
.L_x_29592:
        /* <DEDUP_REMOVED lines=16> */
.L_x_29598:
[----:B------:R-:W-:Y:S05]  /*26e50*/  BSYNC B2 ;  /* 0x0000000000027941 */ /* 0x000fea0003800000 */
.L_x_29597:
        /* <DEDUP_REMOVED lines=44> */
.L_x_29596:
[----:B------:R-:W-:Y:S05]  /*27120*/  BSYNC B1 ;  /* 0x0000000000017941 */ /* 0x000fea0003800000 */
.L_x_29595:
        /* <DEDUP_REMOVED lines=10> */
.L_x_29591:
        /* <DEDUP_REMOVED lines=12> */
.L_x_29600:
[----:B------:R-:W-:-:S07]  /*27290*/  MOV R22, R4 ;  /* 0x0000000400167202 */ /* 0x000fce0000000f00 */
.L_x_29601:
[----:B------:R-:W-:Y:S05]  /*272a0*/  BSYNC B1 ;  /* 0x0000000000017941 */ /* 0x000fea0003800000 */
.L_x_29599:
        /* <DEDUP_REMOVED lines=16> */
.L_x_29605:
[----:B------:R-:W-:Y:S05]  /*273b0*/  BSYNC B2 ;  /* 0x0000000000027941 */ /* 0x000fea0003800000 */
.L_x_29604:
        /* <DEDUP_REMOVED lines=44> */
.L_x_29603:
[----:B------:R-:W-:Y:S05]  /*27680*/  BSYNC B1 ;  /* 0x0000000000017941 */ /* 0x000fea0003800000 */
.L_x_29602:
        /* <DEDUP_REMOVED lines=15> */
.L_x_29606:
        /* <DEDUP_REMOVED lines=12> */
.L_x_29609:
[----:B------:R-:W-:-:S07]  /*27840*/  MOV R14, R4 ;  /* 0x00000004000e7202 */ /* 0x000fce0000000f00 */
.L_x_29610:
[----:B------:R-:W-:Y:S05]  /*27850*/  BSYNC B1 ;  /* 0x0000000000017941 */ /* 0x000fea0003800000 */
.L_x_29608:
        /* <DEDUP_REMOVED lines=16> */
.L_x_29614:
[----:B------:R-:W-:Y:S05]  /*27960*/  BSYNC B2 ;  /* 0x0000000000027941 */ /* 0x000fea0003800000 */
.L_x_29613:
        /* <DEDUP_REMOVED lines=44> */
.L_x_29612:
[----:B------:R-:W-:Y:S05]  /*27c30*/  BSYNC B1 ;  /* 0x0000000000017941 */ /* 0x000fea0003800000 */
.L_x_29611:
        /* <DEDUP_REMOVED lines=9> */
.L_x_29607:
        /* <DEDUP_REMOVED lines=12> */
.L_x_29616:
[----:B------:R-:W-:-:S07]  /*27d90*/  IMAD.MOV.U32 R22, RZ, RZ, R4 ;  /* 0x000000ffff167224 */ /* 0x000fce00078e0004 */
.L_x_29617:
[----:B------:R-:W-:Y:S05]  /*27da0*/  BSYNC B1 ;  /* 0x0000000000017941 */ /* 0x000fea0003800000 */
.L_x_29615:
        /* <DEDUP_REMOVED lines=16> */
.L_x_29621:
[----:B------:R-:W-:Y:S05]  /*27eb0*/  BSYNC B2 ;  /* 0x0000000000027941 */ /* 0x000fea0003800000 */
.L_x_29620:
        /* <DEDUP_REMOVED lines=44> */
.L_x_29619:
[----:B------:R-:W-:Y:S05]  /*28180*/  BSYNC B1 ;  /* 0x0000000000017941 */ /* 0x000fea0003800000 */
.L_x_29618:
        /* <DEDUP_REMOVED lines=12> */
.L_x_29622:
        /* <DEDUP_REMOVED lines=12> */
.L_x_29625:
[----:B------:R-:W-:-:S07]  /*28310*/  IMAD.MOV.U32 R15, RZ, RZ, R4 ;  /* 0x000000ffff0f7224 */ /* 0x000fce00078e0004 */
.L_x_29626:
[----:B------:R-:W-:Y:S05]  /*28320*/  BSYNC B1 ;  /* 0x0000000000017941 */ /* 0x000fea0003800000 */
.L_x_29624:
        /* <DEDUP_REMOVED lines=16> */
.L_x_29630:
[----:B------:R-:W-:Y:S05]  /*28430*/  BSYNC B2 ;  /* 0x0000000000027941 */ /* 0x000fea0003800000 */
.L_x_29629:
        /* <DEDUP_REMOVED lines=44> */
.L_x_29628:
[----:B------:R-:W-:Y:S05]  /*28700*/  BSYNC B1 ;  /* 0x0000000000017941 */ /* 0x000fea0003800000 */
.L_x_29627:
        /* <DEDUP_REMOVED lines=10> */
.L_x_29623:
        /* <DEDUP_REMOVED lines=12> */
.L_x_29632:
[----:B------:R-:W-:-:S07]  /*28870*/  IMAD.MOV.U32 R16, RZ, RZ, R4 ;  /* 0x000000ffff107224 */ /* 0x000fce00078e0004 */
.L_x_29633:
[----:B------:R-:W-:Y:S05]  /*28880*/  BSYNC B1 ;  /* 0x0000000000017941 */ /* 0x000fea0003800000 */
.L_x_29631:
        /* <DEDUP_REMOVED lines=16> */
.L_x_29637:
[----:B------:R-:W-:Y:S05]  /*28990*/  BSYNC B2 ;  /* 0x0000000000027941 */ /* 0x000fea0003800000 */
.L_x_29636:
        /* <DEDUP_REMOVED lines=44> */
.L_x_29635:
[----:B------:R-:W-:Y:S05]  /*28c60*/  BSYNC B1 ;  /* 0x0000000000017941 */ /* 0x000fea0003800000 */
.L_x_29634:
        /* <DEDUP_REMOVED lines=13> */
.L_x_29638:
        /* <DEDUP_REMOVED lines=12> */
.L_x_29641:
[----:B------:R-:W-:-:S07]  /*28e00*/  IMAD.MOV.U32 R16, RZ, RZ, R4 ;  /* 0x000000ffff107224 */ /* 0x000fce00078e0004 */
.L_x_29642:
[----:B------:R-:W-:Y:S05]  /*28e10*/  BSYNC B1 ;  /* 0x0000000000017941 */ /* 0x000fea0003800000 */
.L_x_29640:
        /* <DEDUP_REMOVED lines=16> */
.L_x_29646:
[----:B------:R-:W-:Y:S05]  /*28f20*/  BSYNC B2 ;  /* 0x0000000000027941 */ /* 0x000fea0003800000 */
.L_x_29645:
        /* <DEDUP_REMOVED lines=44> */
.L_x_29644:
[----:B------:R-:W-:Y:S05]  /*291f0*/  BSYNC B1 ;  /* 0x0000000000017941 */ /* 0x000fea0003800000 */
.L_x_29643:
        /* <DEDUP_REMOVED lines=10> */
.L_x_29639:
        /* <DEDUP_REMOVED lines=12> */
.L_x_29648:
[----:B------:R-:W-:-:S07]  /*29360*/  MOV R16, R4 ;  /* 0x0000000400107202 */ /* 0x000fce0000000f00 */
.L_x_29649:
[----:B------:R-:W-:Y:S05]  /*29370*/  BSYNC B1 ;  /* 0x0000000000017941 */ /* 0x000fea0003800000 */
.L_x_29647:
        /* <DEDUP_REMOVED lines=16> */
.L_x_29653:
[----:B------:R-:W-:Y:S05]  /*29480*/  BSYNC B2 ;  /* 0x0000000000027941 */ /* 0x000fea0003800000 */
.L_x_29652:
        /* <DEDUP_REMOVED lines=44> */
.L_x_29651:
[----:B------:R-:W-:Y:S05]  /*29750*/  BSYNC B1 ;  /* 0x0000000000017941 */ /* 0x000fea0003800000 */
.L_x_29650:
        /* <DEDUP_REMOVED lines=12> */
.L_x_29654:
        /* <DEDUP_REMOVED lines=12> */
.L_x_29657:
[----:B------:R-:W-:-:S07]  /*298e0*/  MOV R20, R4 ;  /* 0x0000000400147202 */ /* 0x000fce0000000f00 */
.L_x_29658:
[----:B------:R-:W-:Y:S05]  /*298f0*/  BSYNC B1 ;  /* 0x0000000000017941 */ /* 0x000fea0003800000 */
.L_x_29656:
        /* <DEDUP_REMOVED lines=19> */
.L_x_29662:
[----:B------:R-:W-:Y:S05]  /*29a30*/  BSYNC B2 ;  /* 0x0000000000027941 */ /* 0x000fea0003800000 */
.L_x_29661:
        /* <DEDUP_REMOVED lines=44> */
.L_x_29660:
[----:B------:R-:W-:Y:S05]  /*29d00*/  BSYNC B1 ;  /* 0x0000000000017941 */ /* 0x000fea0003800000 */
.L_x_29659:
        /* <DEDUP_REMOVED lines=11> */
.L_x_29655:
        /* <DEDUP_REMOVED lines=50> */
.L_x_29663:
        /* <DEDUP_REMOVED lines=22> */
.L_x_29665:
[----:B------:R-:W-:-:S07]  /*2a240*/  MOV R24, R4 ;  /* 0x0000000400187202 */ /* 0x000fce0000000f00 */
.L_x_29666:
[----:B------:R-:W-:Y:S05]  /*2a250*/  BSYNC B1 ;  /* 0x0000000000017941 */ /* 0x000fea0003800000 */
.L_x_29664:
        /* <DEDUP_REMOVED lines=16> */
.L_x_29670:
[----:B------:R-:W-:Y:S05]  /*2a360*/  BSYNC B2 ;  /* 0x0000000000027941 */ /* 0x000fea0003800000 */
.L_x_29669:
        /* <DEDUP_REMOVED lines=44> */
.L_x_29668:
[----:B------:R-:W-:Y:S05]  /*2a630*/  BSYNC B1 ;  /* 0x0000000000017941 */ /* 0x000fea0003800000 */
.L_x_29667:
        /* <DEDUP_REMOVED lines=15> */
.L_x_29671:
        /* <DEDUP_REMOVED lines=12> */
.L_x_29674:
[----:B------:R-:W-:-:S07]  /*2a7f0*/  MOV R9, R4 ;  /* 0x0000000400097202 */ /* 0x000fce0000000f00 */
.L_x_29675:
[----:B------:R-:W-:Y:S05]  /*2a800*/  BSYNC B1 ;  /* 0x0000000000017941 */ /* 0x000fea0003800000 */
.L_x_29673:
        /* <DEDUP_REMOVED lines=16> */
.L_x_29679:
[----:B------:R-:W-:Y:S05]  /*2a910*/  BSYNC B2 ;  /* 0x0000000000027941 */ /* 0x000fea0003800000 */
.L_x_29678:
        /* <DEDUP_REMOVED lines=44> */
.L_x_29677:
[----:B------:R-:W-:Y:S05]  /*2abe0*/  BSYNC B1 ;  /* 0x0000000000017941 */ /* 0x000fea0003800000 */
.L_x_29676:
        /* <DEDUP_REMOVED lines=9> */
.L_x_29672:
        /* <DEDUP_REMOVED lines=12> */
.L_x_29681:
[----:B------:R-:W-:-:S07]  /*2ad40*/  IMAD.MOV.U32 R24, RZ, RZ, R4 ;  /* 0x000000ffff187224 */ /* 0x000fce00078e0004 */
.L_x_29682:
[----:B------:R-:W-:Y:S05]  /*2ad50*/  BSYNC B1 ;  /* 0x0000000000017941 */ /* 0x000fea0003800000 */
.L_x_29680:
        /* <DEDUP_REMOVED lines=16> */
.L_x_29686:
[----:B------:R-:W-:Y:S05]  /*2ae60*/  BSYNC B2 ;  /* 0x0000000000027941 */ /* 0x000fea0003800000 */
.L_x_29685:
        /* <DEDUP_REMOVED lines=44> */
.L_x_29684:
[----:B------:R-:W-:Y:S05]  /*2b130*/  BSYNC B1 ;  /* 0x0000000000017941 */ /* 0x000fea0003800000 */
.L_x_29683:
        /* <DEDUP_REMOVED lines=14> */
.L_x_29687:
        /* <DEDUP_REMOVED lines=12> */
.L_x_29690:
[----:B------:R-:W-:-:S07]  /*2b2e0*/  IMAD.MOV.U32 R11, RZ, RZ, R4 ;  /* 0x000000ffff0b7224 */ /* 0x000fce00078e0004 */
.L_x_29691:
[----:B------:R-:W-:Y:S05]  /*2b2f0*/  BSYNC B1 ;  /* 0x0000000000017941 */ /* 0x000fea0003800000 */
.L_x_29689:
        /* <DEDUP_REMOVED lines=16> */
.L_x_29695:
[----:B------:R-:W-:Y:S05]  /*2b400*/  BSYNC B2 ;  /* 0x0000000000027941 */ /* 0x000fea0003800000 */
.L_x_29694:
        /* <DEDUP_REMOVED lines=44> */
.L_x_29693:
[----:B------:R-:W-:Y:S05]  /*2b6d0*/  BSYNC B1 ;  /* 0x0000000000017941 */ /* 0x000fea0003800000 */
.L_x_29692:
        /* <DEDUP_REMOVED lines=10> */
.L_x_29688:
        /* <DEDUP_REMOVED lines=12> */
.L_x_29697:
[----:B------:R-:W-:-:S07]  /*2b840*/  IMAD.MOV.U32 R16, RZ, RZ, R4 ;  /* 0x000000ffff107224 */ /* 0x000fce00078e0004 */
.L_x_29698:
[----:B------:R-:W-:Y:S05]  /*2b850*/  BSYNC B1 ;  /* 0x0000000000017941 */ /* 0x000fea0003800000 */
.L_x_29696:
        /* <DEDUP_REMOVED lines=16> */
.L_x_29702:
[----:B------:R-:W-:Y:S05]  /*2b960*/  BSYNC B2 ;  /* 0x0000000000027941 */ /* 0x000fea0003800000 */
.L_x_29701:
        /* <DEDUP_REMOVED lines=44> */
.L_x_29700:
[----:B------:R-:W-:Y:S05]  /*2bc30*/  BSYNC B1 ;  /* 0x0000000000017941 */ /* 0x000fea0003800000 */
.L_x_29699:
        /* <DEDUP_REMOVED lines=15> */
.L_x_29703:
        /* <DEDUP_REMOVED lines=12> */
.L_x_29706:
[----:B------:R-:W-:-:S07]  /*2bdf0*/  IMAD.MOV.U32 R12, RZ, RZ, R4 ;  /* 0x000000ffff0c7224 */ /* 0x000fce00078e0004 */
.L_x_29707:
[----:B------:R-:W-:Y:S05]  /*2be00*/  BSYNC B1 ;  /* 0x0000000000017941 */ /* 0x000fea0003800000 */
.L_x_29705:
        /* <DEDUP_REMOVED lines=16> */
.L_x_29711:
[----:B------:R-:W-:Y:S05]  /*2bf10*/  BSYNC B2 ;  /* 0x0000000000027941 */ /* 0x000fea0003800000 */
.L_x_29710:
        /* <DEDUP_REMOVED lines=44> */
.L_x_29709:
[----:B------:R-:W-:Y:S05]  /*2c1e0*/  BSYNC B1 ;  /* 0x0000000000017941 */ /* 0x000fea0003800000 */
.L_x_29708:
        /* <DEDUP_REMOVED lines=9> */
.L_x_29704:
        /* <DEDUP_REMOVED lines=12> */
.L_x_29713:
[----:B------:R-:W-:-:S07]  /*2c340*/  MOV R16, R4 ;  /* 0x0000000400107202 */ /* 0x000fce0000000f00 */
.L_x_29714:
[----:B------:R-:W-:Y:S05]  /*2c350*/  BSYNC B1 ;  /* 0x0000000000017941 */ /* 0x000fea0003800000 */
.L_x_29712:
        /* <DEDUP_REMOVED lines=16> */
.L_x_29718:
[----:B------:R-:W-:Y:S05]  /*2c460*/  BSYNC B2 ;  /* 0x0000000000027941 */ /* 0x000fea0003800000 */
.L_x_29717:
        /* <DEDUP_REMOVED lines=44> */
.L_x_29716:
[----:B------:R-:W-:Y:S05]  /*2c730*/  BSYNC B1 ;  /* 0x0000000000017941 */ /* 0x000fea0003800000 */
.L_x_29715:
        /* <DEDUP_REMOVED lines=14> */
.L_x_29719:
        /* <DEDUP_REMOVED lines=12> */
.L_x_29722:
[----:B------:R-:W-:-:S07]  /*2c8e0*/  MOV R13, R4 ;  /* 0x00000004000d7202 */ /* 0x000fce0000000f00 */
.L_x_29723:
[----:B------:R-:W-:Y:S05]  /*2c8f0*/  BSYNC B1 ;  /* 0x0000000000017941 */ /* 0x000fea0003800000 */
.L_x_29721:
        /* <DEDUP_REMOVED lines=16> */
.L_x_29727:
[----:B------:R-:W-:Y:S05]  /*2ca00*/  BSYNC B2 ;  /* 0x0000000000027941 */ /* 0x000fea0003800000 */
.L_x_29726:
        /* <DEDUP_REMOVED lines=44> */
.L_x_29725:
[----:B------:R-:W-:Y:S05]  /*2ccd0*/  BSYNC B1 ;  /* 0x0000000000017941 */ /* 0x000fea0003800000 */
.L_x_29724:
        /* <DEDUP_REMOVED lines=10> */
.L_x_29720:
        /* <DEDUP_REMOVED lines=12> */
.L_x_29729:
[----:B------:R-:W-:-:S07]  /*2ce40*/  IMAD.MOV.U32 R16, RZ, RZ, R4 ;  /* 0x000000ffff107224 */ /* 0x000fce00078e0004 */
.L_x_29730:
[----:B------:R-:W-:Y:S05]  /*2ce50*/  BSYNC B1 ;  /* 0x0000000000017941 */ /* 0x000fea0003800000 */
.L_x_29728:
        /* <DEDUP_REMOVED lines=16> */
.L_x_29734:
[----:B------:R-:W-:Y:S05]  /*2cf60*/  BSYNC B2 ;  /* 0x0000000000027941 */ /* 0x000fea0003800000 */
.L_x_29733:
        /* <DEDUP_REMOVED lines=44> */
.L_x_29732:
[----:B------:R-:W-:Y:S05]  /*2d230*/  BSYNC B1 ;  /* 0x0000000000017941 */ /* 0x000fea0003800000 */
.L_x_29731:
        /* <DEDUP_REMOVED lines=15> */
.L_x_29735:
        /* <DEDUP_REMOVED lines=12> */
.L_x_29738:
[----:B------:R-:W-:-:S07]  /*2d3f0*/  IMAD.MOV.U32 R14, RZ, RZ, R4 ;  /* 0x000000ffff0e7224 */ /* 0x000fce00078e0004 */
.L_x_29739:
[----:B------:R-:W-:Y:S05]  /*2d400*/  BSYNC B1 ;  /* 0x0000000000017941 */ /* 0x000fea0003800000 */
.L_x_29737:
        /* <DEDUP_REMOVED lines=16> */
.L_x_29743:
[----:B------:R-:W-:Y:S05]  /*2d510*/  BSYNC B2 ;  /* 0x0000000000027941 */ /* 0x000fea0003800000 */
.L_x_29742:
        /* <DEDUP_REMOVED lines=44> */
.L_x_29741:
[----:B------:R-:W-:Y:S05]  /*2d7e0*/  BSYNC B1 ;  /* 0x0000000000017941 */ /* 0x000fea0003800000 */
.L_x_29740:
        /* <DEDUP_REMOVED lines=9> */
.L_x_29736:
        /* <DEDUP_REMOVED lines=12> */
.L_x_29745:
[----:B------:R-:W-:-:S07]  /*2d940*/  IMAD.MOV.U32 R16, RZ, RZ, R4 ;  /* 0x000000ffff107224 */ /* 0x000fce00078e0004 */
.L_x_29746:
[----:B------:R-:W-:Y:S05]  /*2d950*/  BSYNC B1 ;  /* 0x0000000000017941 */ /* 0x000fea0003800000 */
.L_x_29744:
        /* <DEDUP_REMOVED lines=16> */
.L_x_29750:
[----:B------:R-:W-:Y:S05]  /*2da60*/  BSYNC B2 ;  /* 0x0000000000027941 */ /* 0x000fea0003800000 */
.L_x_29749:
        /* <DEDUP_REMOVED lines=44> */
.L_x_29748:
[----:B------:R-:W-:Y:S05]  /*2dd30*/  BSYNC B1 ;  /* 0x0000000000017941 */ /* 0x000fea0003800000 */
.L_x_29747:
        /* <DEDUP_REMOVED lines=12> */
.L_x_29751:
        /* <DEDUP_REMOVED lines=12> */
.L_x_29754:
[----:B------:R-:W-:-:S07]  /*2dec0*/  MOV R15, R4 ;  /* 0x00000004000f7202 */ /* 0x000fce0000000f00 */
.L_x_29755:
[----:B------:R-:W-:Y:S05]  /*2ded0*/  BSYNC B1 ;  /* 0x0000000000017941 */ /* 0x000fea0003800000 */
.L_x_29753:
        /* <DEDUP_REMOVED lines=16> */
.L_x_29759:
[----:B------:R-:W-:Y:S05]  /*2dfe0*/  BSYNC B2 ;  /* 0x0000000000027941 */ /* 0x000fea0003800000 */
.L_x_29758:
        /* <DEDUP_REMOVED lines=44> */
.L_x_29757:
[----:B------:R-:W-:Y:S05]  /*2e2b0*/  BSYNC B1 ;  /* 0x0000000000017941 */ /* 0x000fea0003800000 */
.L_x_29756:
        /* <DEDUP_REMOVED lines=10> */
.L_x_29752:
        /* <DEDUP_REMOVED lines=12> */
.L_x_29761:
[----:B------:R-:W-:-:S07]  /*2e420*/  MOV R18, R4 ;  /* 0x0000000400127202 */ /* 0x000fce0000000f00 */
.L_x_29762:
[----:B------:R-:W-:Y:S05]  /*2e430*/  BSYNC B1 ;  /* 0x0000000000017941 */ /* 0x000fea0003800000 */
.L_x_29760:
        /* <DEDUP_REMOVED lines=16> */
.L_x_29766:
[----:B------:R-:W-:Y:S05]  /*2e540*/  BSYNC B2 ;  /* 0x0000000000027941 */ /* 0x000fea0003800000 */
.L_x_29765:
        /* <DEDUP_REMOVED lines=44> */
.L_x_29764:
[----:B------:R-:W-:Y:S05]  /*2e810*/  BSYNC B1 ;  /* 0x0000000000017941 */ /* 0x000fea0003800000 */
.L_x_29763:
        /* <DEDUP_REMOVED lines=13> */
.L_x_29767:
        /* <DEDUP_REMOVED lines=12> */
.L_x_29770:
[----:B------:R-:W-:-:S07]  /*2e9b0*/  MOV R18, R4 ;  /* 0x0000000400127202 */ /* 0x000fce0000000f00 */
.L_x_29771:
[----:B------:R-:W-:Y:S05]  /*2e9c0*/  BSYNC B1 ;  /* 0x0000000000017941 */ /* 0x000fea0003800000 */
.L_x_29769:
        /* <DEDUP_REMOVED lines=16> */
.L_x_29775:
[----:B------:R-:W-:Y:S05]  /*2ead0*/  BSYNC B2 ;  /* 0x0000000000027941 */ /* 0x000fea0003800000 */
.L_x_29774:
        /* <DEDUP_REMOVED lines=44> */
.L_x_29773:
[----:B------:R-:W-:Y:S05]  /*2eda0*/  BSYNC B1 ;  /* 0x0000000000017941 */ /* 0x000fea0003800000 */
.L_x_29772:
        /* <DEDUP_REMOVED lines=10> */
.L_x_29768:
        /* <DEDUP_REMOVED lines=12> */
.L_x_29777:
[----:B------:R-:W-:-:S07]  /*2ef10*/  MOV R16, R4 ;  /* 0x0000000400107202 */ /* 0x000fce0000000f00 */
.L_x_29778:
[----:B------:R-:W-:Y:S05]  /*2ef20*/  BSYNC B1 ;  /* 0x0000000000017941 */ /* 0x000fea0003800000 */
.L_x_29776:
        /* <DEDUP_REMOVED lines=16> */
.L_x_29782:
[----:B------:R-:W-:Y:S05]  /*2f030*/  BSYNC B2 ;  /* 0x0000000000027941 */ /* 0x000fea0003800000 */
.L_x_29781:
        /* <DEDUP_REMOVED lines=44> */
.L_x_29780:
[----:B------:R-:W-:Y:S05]  /*2f300*/  BSYNC B1 ;  /* 0x0000000000017941 */ /* 0x000fea0003800000 */
.L_x_29779:
        /* <DEDUP_REMOVED lines=12> */
.L_x_29783:
        /* <DEDUP_REMOVED lines=12> */
.L_x_29786:
[----:B------:R-:W-:-:S07]  /*2f490*/  MOV R16, R4 ;  /* 0x0000000400107202 */ /* 0x000fce0000000f00 */
.L_x_29787:
[----:B------:R-:W-:Y:S05]  /*2f4a0*/  BSYNC B1 ;  /* 0x0000000000017941 */ /* 0x000fea0003800000 */
.L_x_29785:
        /* <DEDUP_REMOVED lines=19> */
.L_x_29791:
[----:B------:R-:W-:Y:S05]  /*2f5e0*/  BSYNC B2 ;  /* 0x0000000000027941 */ /* 0x000fea0003800000 */
.L_x_29790:
        /* <DEDUP_REMOVED lines=39> */
[----:B------:R-:W-:Y:S02]  /*2f860*/  LOP3.LUT R2, R19, UR43, R22, 0x96, !PT ;  /* 0x0000002b13027c12 */ /* 0x000fe4000f8e9616 */
[----:B------:R-:W-:Y:S01]  /*2f870*/  MOV R6, R18 ;  /* 0x0000001200067202 */ /* 0x000fe20000000f00 */
[----:B------:R-:W-:-:S04]  /*2f880*/  IMAD.WIDE.U32 R18, R0, -0x326172a9, RZ ;  /* 0xcd9e8d5700127825 */ /* 0x000fc800078e00ff */
[----:B------:R-:W-:Y:S01]  /*2f890*/  IMAD.MOV.U32 R4, RZ, RZ, R18 ;  /* 0x000000ffff047224 */ /* 0x000fe200078e0012 */
[----:B------:R-:W-:-:S07]  /*2f8a0*/  LOP3.LUT R0, R19, UR42, R20, 0x96, !PT ;  /* 0x0000002a13007c12 */ /* 0x000fce000f8e9614 */
.L_x_29789:
[----:B------:R-:W-:Y:S05]  /*2f8b0*/  BSYNC B1 ;  /* 0x0000000000017941 */ /* 0x000fea0003800000 */
.L_x_29788:
        /* <DEDUP_REMOVED lines=11> */
.L_x_29784:
        /* <DEDUP_REMOVED lines=50> */
.L_x_29792:
        /* <DEDUP_REMOVED lines=22> */
.L_x_29794:
[----:B------:R-:W-:-:S07]  /*2fdf0*/  MOV R20, R4 ;  /* 0x0000000400147202 */ /* 0x000fce0000000f00 */
.L_x_29795:
[----:B------:R-:W-:Y:S05]  /*2fe00*/  BSYNC B1 ;  /* 0x0000000000017941 */ /* 0x000fea0003800000 */
.L_x_29793:
        /* <DEDUP_REMOVED lines=16> */
.L_x_29799:
[----:B------:R-:W-:Y:S05]  /*2ff10*/  BSYNC B2 ;  /* 0x0000000000027941 */ /* 0x000fea0003800000 */
.L_x_29798:
        /* <DEDUP_REMOVED lines=44> */
.L_x_29797:
[----:B------:R-:W-:Y:S05]  /*301e0*/  BSYNC B1 ;  /* 0x0000000000017941 */ /* 0x000fea0003800000 */
.L_x_29796:
        /* <DEDUP_REMOVED lines=15> */
.L_x_29800:
        /* <DEDUP_REMOVED lines=12> */
.L_x_29803:
[----:B------:R-:W-:-:S07]  /*303a0*/  MOV R9, R4 ;  /* 0x0000000400097202 */ /* 0x000fce0000000f00 */
.L_x_29804:
[----:B------:R-:W-:Y:S05]  /*303b0*/  BSYNC B1 ;  /* 0x0000000000017941 */ /* 0x000fea0003800000 */
.L_x_29802:
        /* <DEDUP_REMOVED lines=16> */
.L_x_29808:
[----:B------:R-:W-:Y:S05]  /*304c0*/  BSYNC B2 ;  /* 0x0000000000027941 */ /* 0x000fea0003800000 */
.L_x_29807:
        /* <DEDUP_REMOVED lines=44> */
.L_x_29806:
[----:B------:R-:W-:Y:S05]  /*30790*/  BSYNC B1 ;  /* 0x0000000000017941 */ /* 0x000fea0003800000 */
.L_x_29805:
        /* <DEDUP_REMOVED lines=9> */
.L_x_29801:
        /* <DEDUP_REMOVED lines=12> */
.L_x_29810:
[----:B------:R-:W-:-:S07]  /*308f0*/  MOV R20, R4 ;  /* 0x0000000400147202 */ /* 0x000fce0000000f00 */
.L_x_29811:
[----:B------:R-:W-:Y:S05]  /*30900*/  BSYNC B1 ;  /* 0x0000000000017941 */ /* 0x000fea0003800000 */
.L_x_29809:
        /* <DEDUP_REMOVED lines=16> */
.L_x_29815:
[----:B------:R-:W-:Y:S05]  /*30a10*/  BSYNC B2 ;  /* 0x0000000000027941 */ /* 0x000fea0003800000 */
.L_x_29814:
        /* <DEDUP_REMOVED lines=44> */
.L_x_29813:
[----:B------:R-:W-:Y:S05]  /*30ce0*/  BSYNC B1 ;  /* 0x0000000000017941 */ /* 0x000fea0003800000 */
.L_x_29812:
        /* <DEDUP_REMOVED lines=14> */
.L_x_29816:
        /* <DEDUP_REMOVED lines=12> */
.L_x_29819:
[----:B------:R-:W-:-:S07]  /*30e90*/  MOV R11, R4 ;  /* 0x00000004000b7202 */ /* 0x000fce0000000f00 */
.L_x_29820:
[----:B------:R-:W-:Y:S05]  /*30ea0*/  BSYNC B1 ;  /* 0x0000000000017941 */ /* 0x000fea0003800000 */
.L_x_29818:
        /* <DEDUP_REMOVED lines=16> */
.L_x_29824:
[----:B------:R-:W-:Y:S05]  /*30fb0*/  BSYNC B2 ;  /* 0x0000000000027941 */ /* 0x000fea0003800000 */
.L_x_29823:
        /* <DEDUP_REMOVED lines=44> */
.L_x_29822:
[----:B------:R-:W-:Y:S05]  /*31280*/  BSYNC B1 ;  /* 0x0000000000017941 */ /* 0x000fea0003800000 */
.L_x_29821:
        /* <DEDUP_REMOVED lines=10> */
.L_x_29817:
        /* <DEDUP_REMOVED lines=12> */
.L_x_29826:
[----:B------:R-:W-:-:S07]  /*313f0*/  MOV R16, R4 ;  /* 0x0000000400107202 */ /* 0x000fce0000000f00 */
.L_x_29827:
[----:B------:R-:W-:Y:S05]  /*31400*/  BSYNC B1 ;  /* 0x0000000000017941 */ /* 0x000fea0003800000 */
.L_x_29825:
        /* <DEDUP_REMOVED lines=16> */
.L_x_29831:
[----:B------:R-:W-:Y:S05]  /*31510*/  BSYNC B2 ;  /* 0x0000000000027941 */ /* 0x000fea0003800000 */
.L_x_29830:
        /* <DEDUP_REMOVED lines=44> */
.L_x_29829:
[----:B------:R-:W-:Y:S05]  /*317e0*/  BSYNC B1 ;  /* 0x0000000000017941 */ /* 0x000fea0003800000 */
.L_x_29828:
        /* <DEDUP_REMOVED lines=15> */
.L_x_29832:
        /* <DEDUP_REMOVED lines=12> */
.L_x_29835:
[----:B------:R-:W-:-:S07]  /*319a0*/  MOV R12, R4 ;  /* 0x00000004000c7202 */ /* 0x000fce0000000f00 */
.L_x_29836:
[----:B------:R-:W-:Y:S05]  /*319b0*/  BSYNC B1 ;  /* 0x0000000000017941 */ /* 0x000fea0003800000 */
.L_x_29834:
        /* <DEDUP_REMOVED lines=16> */
.L_x_29840:
[----:B------:R-:W-:Y:S05]  /*31ac0*/  BSYNC B2 ;  /* 0x0000000000027941 */ /* 0x000fea0003800000 */
.L_x_29839:
        /* <DEDUP_REMOVED lines=44> */
.L_x_29838:
[----:B------:R-:W-:Y:S05]  /*31d90*/  BSYNC B1 ;  /* 0x0000000000017941 */ /* 0x000fea0003800000 */
.L_x_29837:
        /* <DEDUP_REMOVED lines=9> */
.L_x_29833:
        /* <DEDUP_REMOVED lines=12> */
.L_x_29842:
[----:B------:R-:W-:-:S07]  /*31ef0*/  MOV R16, R4 ;  /* 0x0000000400107202 */ /* 0x000fce0000000f00 */
.L_x_29843:
[----:B------:R-:W-:Y:S05]  /*31f00*/  BSYNC B1 ;  /* 0x0000000000017941 */ /* 0x000fea0003800000 */
.L_x_29841:
        /* <DEDUP_REMOVED lines=16> */
.L_x_29847:
[----:B------:R-:W-:Y:S05]  /*32010*/  BSYNC B2 ;  /* 0x0000000000027941 */ /* 0x000fea0003800000 */
.L_x_29846:
        /* <DEDUP_REMOVED lines=44> */
.L_x_29845:
[----:B------:R-:W-:Y:S05]  /*322e0*/  BSYNC B1 ;  /* 0x0000000000017941 */ /* 0x000fea0003800000 */
.L_x_29844:
        /* <DEDUP_REMOVED lines=14> */
.L_x_29848:
        /* <DEDUP_REMOVED lines=12> */
.L_x_29851:
[----:B------:R-:W-:-:S07]  /*32490*/  MOV R13, R4 ;  /* 0x00000004000d7202 */ /* 0x000fce0000000f00 */
.L_x_29852:
[----:B------:R-:W-:Y:S05]  /*324a0*/  BSYNC B1 ;  /* 0x0000000000017941 */ /* 0x000fea0003800000 */
.L_x_29850:
        /* <DEDUP_REMOVED lines=16> */
.L_x_29856:
[----:B------:R-:W-:Y:S05]  /*325b0*/  BSYNC B2 ;  /* 0x0000000000027941 */ /* 0x000fea0003800000 */
.L_x_29855:
        /* <DEDUP_REMOVED lines=44> */
.L_x_29854:
[----:B------:R-:W-:Y:S05]  /*32880*/  BSYNC B1 ;  /* 0x0000000000017941 */ /* 0x000fea0003800000 */
.L_x_29853:
        /* <DEDUP_REMOVED lines=10> */
.L_x_29849:
        /* <DEDUP_REMOVED lines=12> */
.L_x_29858:
[----:B------:R-:W-:-:S07]  /*329f0*/  MOV R22, R4 ;  /* 0x0000000400167202 */ /* 0x000fce0000000f00 */
.L_x_29859:
[----:B------:R-:W-:Y:S05]  /*32a00*/  BSYNC B1 ;  /* 0x0000000000017941 */ /* 0x000fea0003800000 */
.L_x_29857:
        /* <DEDUP_REMOVED lines=16> */
.L_x_29863:
[----:B------:R-:W-:Y:S05]  /*32b10*/  BSYNC B2 ;  /* 0x0000000000027941 */ /* 0x000fea0003800000 */
.L_x_29862:
        /* <DEDUP_REMOVED lines=44> */
.L_x_29861:
[----:B------:R-:W-:Y:S05]  /*32de0*/  BSYNC B1 ;  /* 0x0000000000017941 */ /* 0x000fea0003800000 */
.L_x_29860:
        /* <DEDUP_REMOVED lines=15> */
.L_x_29864:
        /* <DEDUP_REMOVED lines=12> */
.L_x_29867:
[----:B------:R-:W-:-:S07]  /*32fa0*/  MOV R14, R4 ;  /* 0x00000004000e7202 */ /* 0x000fce0000000f00 */
.L_x_29868:
[----:B------:R-:W-:Y:S05]  /*32fb0*/  BSYNC B1 ;  /* 0x0000000000017941 */ /* 0x000fea0003800000 */
.L_x_29866:
        /* <DEDUP_REMOVED lines=16> */
.L_x_29872:
[----:B------:R-:W-:Y:S05]  /*330c0*/  BSYNC B2 ;  /* 0x0000000000027941 */ /* 0x000fea0003800000 */
.L_x_29871:
        /* <DEDUP_REMOVED lines=44> */
.L_x_29870:
[----:B------:R-:W-:Y:S05]  /*33390*/  BSYNC B1 ;  /* 0x0000000000017941 */ /* 0x000fea0003800000 */
.L_x_29869:
        /* <DEDUP_REMOVED lines=9> */
.L_x_29865:
        /* <DEDUP_REMOVED lines=12> */
.L_x_29874:
[----:B------:R-:W-:-:S07]  /*334f0*/  MOV R21, R4 ;  /* 0x0000000400157202 */ /* 0x000fce0000000f00 */
.L_x_29875:
[----:B------:R-:W-:Y:S05]  /*33500*/  BSYNC B1 ;  /* 0x0000000000017941 */ /* 0x000fea0003800000 */
.L_x_29873:
        /* <DEDUP_REMOVED lines=16> */
.L_x_29879:
[----:B------:R-:W-:Y:S05]  /*33610*/  BSYNC B2 ;  /* 0x0000000000027941 */ /* 0x000fea0003800000 */
.L_x_29878:
        /* <DEDUP_REMOVED lines=44> */
.L_x_29877:
[----:B------:R-:W-:Y:S05]  /*338e0*/  BSYNC B1 ;  /* 0x0000000000017941 */ /* 0x000fea0003800000 */
.L_x_29876:
        /* <DEDUP_REMOVED lines=12> */
.L_x_29880:
        /* <DEDUP_REMOVED lines=12> */
.L_x_29883:
[----:B------:R-:W-:-:S07]  /*33a70*/  MOV R15, R4 ;  /* 0x00000004000f7202 */ /* 0x000fce0000000f00 */
.L_x_29884:
[----:B------:R-:W-:Y:S05]  /*33a80*/  BSYNC B1 ;  /* 0x0000000000017941 */ /* 0x000fea0003800000 */
.L_x_29882:
        /* <DEDUP_REMOVED lines=16> */
.L_x_29888:
[----:B------:R-:W-:Y:S05]  /*33b90*/  BSYNC B2 ;  /* 0x0000000000027941 */ /* 0x000fea0003800000 */
.L_x_29887:
        /* <DEDUP_REMOVED lines=44> */
.L_x_29886:
[----:B------:R-:W-:Y:S05]  /*33e60*/  BSYNC B1 ;  /* 0x0000000000017941 */ /* 0x000fea0003800000 */
.L_x_29885:
        /* <DEDUP_REMOVED lines=10> */
.L_x_29881:
        /* <DEDUP_REMOVED lines=12> */
.L_x_29890:
[----:B------:R-:W-:-:S07]  /*33fd0*/  MOV R16, R4 ;  /* 0x0000000400107202 */ /* 0x000fce0000000f00 */
.L_x_29891:
[----:B------:R-:W-:Y:S05]  /*33fe0*/  BSYNC B1 ;  /* 0x0000000000017941 */ /* 0x000fea0003800000 */
.L_x_29889:
        /* <DEDUP_REMOVED lines=16> */
.L_x_29895:
[----:B------:R-:W-:Y:S05]  /*340f0*/  BSYNC B2 ;  /* 0x0000000000027941 */ /* 0x000fea0003800000 */
.L_x_29894:
        /* <DEDUP_REMOVED lines=44> */
.L_x_29893:
[----:B------:R-:W-:Y:S05]  /*343c0*/  BSYNC B1 ;  /* 0x0000000000017941 */ /* 0x000fea0003800000 */
.L_x_29892:
        /* <DEDUP_REMOVED lines=13> */
.L_x_29896:
        /* <DEDUP_REMOVED lines=12> */
.L_x_29899:
[----:B------:R-:W-:-:S07]  /*34560*/  MOV R16, R4 ;  /* 0x0000000400107202 */ /* 0x000fce0000000f00 */
.L_x_29900:
[----:B------:R-:W-:Y:S05]  /*34570*/  BSYNC B1 ;  /* 0x0000000000017941 */ /* 0x000fea0003800000 */
.L_x_29898:
        /* <DEDUP_REMOVED lines=16> */
.L_x_29904:
[----:B------:R-:W-:Y:S05]  /*34680*/  BSYNC B2 ;  /* 0x0000000000027941 */ /* 0x000fea0003800000 */
.L_x_29903:
        /* <DEDUP_REMOVED lines=44> */
.L_x_29902:
[----:B------:R-:W-:Y:S05]  /*34950*/  BSYNC B1 ;  /* 0x0000000000017941 */ /* 0x000fea0003800000 */
.L_x_29901:
        /* <DEDUP_REMOVED lines=10> */
.L_x_29897:
        /* <DEDUP_REMOVED lines=12> */
.L_x_29906:
[----:B------:R-:W-:-:S07]  /*34ac0*/  MOV R18, R4 ;  /* 0x0000000400127202 */ /* 0x000fce0000000f00 */
.L_x_29907:
[----:B------:R-:W-:Y:S05]  /*34ad0*/  BSYNC B1 ;  /* 0x0000000000017941 */ /* 0x000fea0003800000 */
.L_x_29905:
        /* <DEDUP_REMOVED lines=16> */
.L_x_29911:
[----:B------:R-:W-:Y:S05]  /*34be0*/  BSYNC B2 ;  /* 0x0000000000027941 */ /* 0x000fea0003800000 */
.L_x_29910:
        /* <DEDUP_REMOVED lines=44> */
.L_x_29909:
[----:B------:R-:W-:Y:S05]  /*34eb0*/  BSYNC B1 ;  /* 0x0000000000017941 */ /* 0x000fea0003800000 */
.L_x_29908:
        /* <DEDUP_REMOVED lines=12> */
.L_x_29912:
        /* <DEDUP_REMOVED lines=12> */
.L_x_29915:
[----:B------:R-:W-:-:S07]  /*35040*/  MOV R200, R4 ;  /* 0x0000000400c87202 */ /* 0x000fce0000000f00 */
.L_x_29916:
[----:B------:R-:W-:Y:S05]  /*35050*/  BSYNC B1 ;  /* 0x0000000000017941 */ /* 0x000fea0003800000 */
.L_x_29914:
        /* <DEDUP_REMOVED lines=19> */
.L_x_29920:
[----:B------:R-:W-:Y:S05]  /*35190*/  BSYNC B2 ;  /* 0x0000000000027941 */ /* 0x000fea0003800000 */
.L_x_29919:
        /* <DEDUP_REMOVED lines=44> */
.L_x_29918:
[----:B------:R-:W-:Y:S05]  /*35460*/  BSYNC B1 ;  /* 0x0000000000017941 */ /* 0x000fea0003800000 */
.L_x_29917:
        /* <DEDUP_REMOVED lines=11> */
.L_x_29913:
[----:B------:R-:W-:Y:S01]  /*35520*/  LOP3.LUT R10, R10, 0xffffffbf, RZ, 0xc0, !PT ;  /* 0xffffffbf0a0a7812 */ /* 0x000fe200078ec0ff */
[----:B------:R-:W0:Y:S01]  /*35530*/  LDC.64 R202, c[0x0][0x238] ;  /* 0x00008e00ffca7b82 */ /* 0x000e220000000a00 */
        /* <DEDUP_REMOVED lines=49> */
.L_x_29921:
[----:B01----:R-:W0:Y:S01]  /*35850*/  @P1 LDC.64 R16, c[0x0][0x230] ;  /* 0x00008c00ff101b82 */ /* 0x003e220000000a00 */
[----:B------:R-:W-:-:S07]  /*35860*/  VIADD R215, R217, 0x120 ;  /* 0x00000120d9d77836 */ /* 0x000fce0000000000 */
[----:B------:R-:W1:Y:S01]  /*35870*/  @P0 LDC.64 R18, c[0x0][0x228] ;  /* 0x00008a00ff120b82 */ /* 0x000e620000000a00 */
[----:B0-----:R-:W-:-:S05]  /*35880*/  @P1 IMAD.WIDE.U32 R16, R215, 0x20, R16 ;  /* 0x00000020d7101825 */ /* 0x001fca00078e0010 */
[----:B------:R-:W5:Y:S01]  /*35890*/  @P1 LDG.E.128 R100, desc[UR10][R16.64] ;  /* 0x0000000a10641981 */ /* 0x000f62000c1e1d00 */
[----:B------:R-:W-:Y:S01]  /*358a0*/  ISETP.NE.AND P3, PT, R216, 0x1, PT ;  /* 0x00000001d800780c */ /* 0x000fe20003f65270 */
[C---:B-1----:R-:W-:Y:S02]  /*358b0*/  @P0 IMAD.WIDE.U32 R18, R215.reuse, 0x10, R18 ;  /* 0x00000010d7120825 */ /* 0x042fe400078e0012 */
[----:B------:R0:W5:Y:S01]  /*358c0*/  @P1 LDG.E.128 R96, desc[UR10][R16.64+0x10] ;  /* 0x0000100a10601981 */ /* 0x000162000c1e1d00 */
[----:B------:R-:W-:Y:S03]  /*358d0*/  BSSY B1, `(.L_x_29922) ;  /* 0x000000f000017945 */ /* 0x000fe60003800000 */
[----:B------:R1:W5:Y:S01]  /*358e0*/  @P0 LDG.E.128 R92, desc[UR10][R18.64] ;  /* 0x0000000a125c0981 */ /* 0x000362000c1e1d00 */
[----:B0-----:R-:W-:-:S05]  /*358f0*/  IMAD.WIDE.U32 R16, R215, 0x10, R224 ;  /* 0x00000010d7107825 */ /* 0x001fca00078e00e0 */
[----:B------:R0:W5:Y:S01]  /*35900*/  LDG.E.128 R200, desc[UR10][R16.64] ;  /* 0x0000000a10c87981 */ /* 0x000162000c1e1d00 */
[----:B-1----:R-:W-:Y:S01]  /*35910*/  IADD3 R18, R216, 0x1, RZ ;  /* 0x00000001d8127810 */ /* 0x002fe20007ffe0ff */
        /* <DEDUP_REMOVED lines=9> */
.L_x_29923:
[----:B------:R-:W-:-:S07]  /*359b0*/  MOV R221, R4 ;  /* 0x0000000400dd7202 */ /* 0x000fce0000000f00 */
.L_x_29924:
[----:B------:R-:W-:Y:S05]  /*359c0*/  BSYNC B1 ;  /* 0x0000000000017941 */ /* 0x000fea0003800000 */
.L_x_29922:
        /* <DEDUP_REMOVED lines=16> */
.L_x_29928:
[----:B------:R-:W-:Y:S05]  /*35ad0*/  BSYNC B2 ;  /* 0x0000000000027941 */ /* 0x000fea0003800000 */
.L_x_29927:
[----:B------:R-:W-:Y:S01]  /*35ae0*/  LOP3.LUT R4, R0, UR9, R8, 0x96, !PT ;  /* 0x0000000900047c12 */ /* 0x000fe2000f8e9608 */
[----:B------:R-:W-:-:S04]  /*35af0*/  IMAD.HI.U32 R2, R3, -0x326172a9, RZ ;  /* 0xcd9e8d5703027827 */ /* 0x000fc800078e00ff */
[----:B------:R-:W-:Y:S02]  /*35b00*/  IMAD R0, R3, -0x326172a9, RZ ;  /* 0xcd9e8d5703007824 */ /* 0x000fe400078e02ff */
[----:B0-----:R-:W-:Y:S01]  /*35b10*/  IMAD.WIDE.U32 R16, R4, -0x326172a9, RZ ;  /* 0xcd9e8d5704107825 */ /* 0x001fe200078e00ff */
        /* <DEDUP_REMOVED lines=40> */
.L_x_29926:
[----:B------:R-:W-:Y:S05]  /*35da0*/  BSYNC B1 ;  /* 0x0000000000017941 */ /* 0x000fea0003800000 */
.L_x_29925:
[----:B0-----:R-:W-:Y:S02]  /*35db0*/  I2FP.F32.U32 R16, R221 ;  /* 0x000000dd00107245 */ /* 0x001fe40000201000 */
        /* <DEDUP_REMOVED lines=14> */
.L_x_29929:
        /* <DEDUP_REMOVED lines=12> */
.L_x_29932:
[----:B------:R-:W-:-:S07]  /*35f60*/  MOV R9, R4 ;  /* 0x0000000400097202 */ /* 0x000fce0000000f00 */
.L_x_29933:
[----:B------:R-:W-:Y:S05]  /*35f70*/  BSYNC B1 ;  /* 0x0000000000017941 */ /* 0x000fea0003800000 */
.L_x_29931:
        /* <DEDUP_REMOVED lines=16> */
.L_x_29937:
[----:B------:R-:W-:Y:S05]  /*36080*/  BSYNC B2 ;  /* 0x0000000000027941 */ /* 0x000fea0003800000 */
.L_x_29936:
        /* <DEDUP_REMOVED lines=44> */
.L_x_29935:
[----:B------:R-:W-:Y:S05]  /*36350*/  BSYNC B1 ;  /* 0x0000000000017941 */ /* 0x000fea0003800000 */
.L_x_29934:
        /* <DEDUP_REMOVED lines=9> */
.L_x_29930:
        /* <DEDUP_REMOVED lines=12> */
.L_x_29939:
[----:B------:R-:W-:-:S07]  /*364b0*/  MOV R200, R4 ;  /* 0x0000000400c87202 */ /* 0x000fce0000000f00 */
.L_x_29940:
[----:B------:R-:W-:Y:S05]  /*364c0*/  BSYNC B1 ;  /* 0x0000000000017941 */ /* 0x000fea0003800000 */
.L_x_29938:
        /* <DEDUP_REMOVED lines=16> */
.L_x_29944:
[----:B------:R-:W-:Y:S05]  /*365d0*/  BSYNC B2 ;  /* 0x0000000000027941 */ /* 0x000fea0003800000 */
.L_x_29943:
        /* <DEDUP_REMOVED lines=44> */
.L_x_29942:
[----:B------:R-:W-:Y:S05]  /*368a0*/  BSYNC B1 ;  /* 0x0000000000017941 */ /* 0x000fea0003800000 */
.L_x_29941:
        /* <DEDUP_REMOVED lines=14> */
.L_x_29945:
        /* <DEDUP_REMOVED lines=12> */
.L_x_29948:
[----:B------:R-:W-:-:S07]  /*36a50*/  MOV R11, R4 ;  /* 0x00000004000b7202 */ /* 0x000fce0000000f00 */
.L_x_29949:
[----:B------:R-:W-:Y:S05]  /*36a60*/  BSYNC B1 ;  /* 0x0000000000017941 */ /* 0x000fea0003800000 */
.L_x_29947:
        /* <DEDUP_REMOVED lines=16> */
.L_x_29953:
[----:B------:R-:W-:Y:S05]  /*36b70*/  BSYNC B2 ;  /* 0x0000000000027941 */ /* 0x000fea0003800000 */
.L_x_29952:
        /* <DEDUP_REMOVED lines=44> */
.L_x_29951:
[----:B------:R-:W-:Y:S05]  /*36e40*/  BSYNC B1 ;  /* 0x0000000000017941 */ /* 0x000fea0003800000 */
.L_x_29950:
        /* <DEDUP_REMOVED lines=10> */
.L_x_29946:
        /* <DEDUP_REMOVED lines=12> */
.L_x_29955:
[----:B------:R-:W-:-:S07]  /*36fb0*/  MOV R18, R4 ;  /* 0x0000000400127202 */ /* 0x000fce0000000f00 */
.L_x_29956:
[----:B------:R-:W-:Y:S05]  /*36fc0*/  BSYNC B1 ;  /* 0x0000000000017941 */ /* 0x000fea0003800000 */
.L_x_29954:
        /* <DEDUP_REMOVED lines=16> */
.L_x_29960:
[----:B------:R-:W-:Y:S05]  /*370d0*/  BSYNC B2 ;  /* 0x0000000000027941 */ /* 0x000fea0003800000 */
.L_x_29959:
        /* <DEDUP_REMOVED lines=44> */
.L_x_29958:
[----:B------:R-:W-:Y:S05]  /*373a0*/  BSYNC B1 ;  /* 0x0000000000017941 */ /* 0x000fea0003800000 */
.L_x_29957:
        /* <DEDUP_REMOVED lines=15> */
.L_x_29961:
        /* <DEDUP_REMOVED lines=12> */
.L_x_29964:
[----:B------:R-:W-:-:S07]  /*37560*/  MOV R12, R4 ;  /* 0x00000004000c7202 */ /* 0x000fce0000000f00 */
.L_x_29965:
[----:B------:R-:W-:Y:S05]  /*37570*/  BSYNC B1 ;  /* 0x0000000000017941 */ /* 0x000fea0003800000 */
.L_x_29963:
        /* <DEDUP_REMOVED lines=16> */
.L_x_29969:
[----:B------:R-:W-:Y:S05]  /*37680*/  BSYNC B2 ;  /* 0x0000000000027941 */ /* 0x000fea0003800000 */
.L_x_29968:
        /* <DEDUP_REMOVED lines=44> */
.L_x_29967:
[----:B------:R-:W-:Y:S05]  /*37950*/  BSYNC B1 ;  /* 0x0000000000017941 */ /* 0x000fea0003800000 */
.L_x_29966:
        /* <DEDUP_REMOVED lines=9> */
.L_x_29962:
        /* <DEDUP_REMOVED lines=12> */
.L_x_29971:
[----:B------:R-:W-:-:S07]  /*37ab0*/  MOV R216, R4 ;  /* 0x0000000400d87202 */ /* 0x000fce0000000f00 */
.L_x_29972:
[----:B------:R-:W-:Y:S05]  /*37ac0*/  BSYNC B1 ;  /* 0x0000000000017941 */ /* 0x000fea0003800000 */
.L_x_29970:
        /* <DEDUP_REMOVED lines=16> */
.L_x_29976:
[----:B------:R-:W-:Y:S05]  /*37bd0*/  BSYNC B2 ;  /* 0x0000000000027941 */ /* 0x000fea0003800000 */
.L_x_29975:
        /* <DEDUP_REMOVED lines=44> */
.L_x_29974:
[----:B------:R-:W-:Y:S05]  /*37ea0*/  BSYNC B1 ;  /* 0x0000000000017941 */ /* 0x000fea0003800000 */
.L_x_29973:
        /* <DEDUP_REMOVED lines=14> */
.L_x_29977:
        /* <DEDUP_REMOVED lines=12> */
.L_x_29980:
[----:B------:R-:W-:-:S07]  /*38050*/  MOV R13, R4 ;  /* 0x00000004000d7202 */ /* 0x000fce0000000f00 */
.L_x_29981:
[----:B------:R-:W-:Y:S05]  /*38060*/  BSYNC B1 ;  /* 0x0000000000017941 */ /* 0x000fea0003800000 */
.L_x_29979:
        /* <DEDUP_REMOVED lines=16> */
.L_x_29985:
[----:B------:R-:W-:Y:S05]  /*38170*/  BSYNC B2 ;  /* 0x0000000000027941 */ /* 0x000fea0003800000 */
.L_x_29984:
        /* <DEDUP_REMOVED lines=44> */
.L_x_29983:
[----:B------:R-:W-:Y:S05]  /*38440*/  BSYNC B1 ;  /* 0x0000000000017941 */ /* 0x000fea0003800000 */
.L_x_29982:
        /* <DEDUP_REMOVED lines=10> */
.L_x_29978:
        /* <DEDUP_REMOVED lines=12> */
.L_x_29987:
[----:B------:R-:W-:-:S07]  /*385b0*/  MOV R200, R4 ;  /* 0x0000000400c87202 */ /* 0x000fce0000000f00 */
.L_x_29988:
[----:B------:R-:W-:Y:S05]  /*385c0*/  BSYNC B1 ;  /* 0x0000000000017941 */ /* 0x000fea0003800000 */
.L_x_29986:
        /* <DEDUP_REMOVED lines=16> */
.L_x_29992:
[----:B------:R-:W-:Y:S05]  /*386d0*/  BSYNC B2 ;  /* 0x0000000000027941 */ /* 0x000fea0003800000 */
.L_x_29991:
        /* <DEDUP_REMOVED lines=44> */
.L_x_29990:
[----:B------:R-:W-:Y:S05]  /*389a0*/  BSYNC B1 ;  /* 0x0000000000017941 */ /* 0x000fea0003800000 */
.L_x_29989:
        /* <DEDUP_REMOVED lines=15> */
.L_x_29993:
        /* <DEDUP_REMOVED lines=12> */
.L_x_29996:
[----:B------:R-:W-:-:S07]  /*38b60*/  MOV R14, R4 ;  /* 0x00000004000e7202 */ /* 0x000fce0000000f00 */
.L_x_29997:
[----:B------:R-:W-:Y:S05]  /*38b70*/  BSYNC B1 ;  /* 0x0000000000017941 */ /* 0x000fea0003800000 */
.L_x_29995:
        /* <DEDUP_REMOVED lines=16> */
.L_x_30001:
[----:B------:R-:W-:Y:S05]  /*38c80*/  BSYNC B2 ;  /* 0x0000000000027941 */ /* 0x000fea0003800000 */
.L_x_30000:
        /* <DEDUP_REMOVED lines=44> */
.L_x_29999:
[----:B------:R-:W-:Y:S05]  /*38f50*/  BSYNC B1 ;  /* 0x0000000000017941 */ /* 0x000fea0003800000 */
.L_x_29998:
        /* <DEDUP_REMOVED lines=9> */
.L_x_29994:
        /* <DEDUP_REMOVED lines=12> */
.L_x_30003:
[----:B------:R-:W-:-:S07]  /*390b0*/  MOV R201, R4 ;  /* 0x0000000400c97202 */ /* 0x000fce0000000f00 */
.L_x_30004:
[----:B------:R-:W-:Y:S05]  /*390c0*/  BSYNC B1 ;  /* 0x0000000000017941 */ /* 0x000fea0003800000 */
.L_x_30002:
        /* <DEDUP_REMOVED lines=16> */
.L_x_30008:
[----:B------:R-:W-:Y:S05]  /*391d0*/  BSYNC B2 ;  /* 0x0000000000027941 */ /* 0x000fea0003800000 */
.L_x_30007:
        /* <DEDUP_REMOVED lines=44> */
.L_x_30006:
[----:B------:R-:W-:Y:S05]  /*394a0*/  BSYNC B1 ;  /* 0x0000000000017941 */ /* 0x000fea0003800000 */
.L_x_30005:
        /* <DEDUP_REMOVED lines=12> */
.L_x_30009:
        /* <DEDUP_REMOVED lines=12> */
.L_x_30012:
[----:B------:R-:W-:-:S07]  /*39630*/  MOV R15, R4 ;  /* 0x00000004000f7202 */ /* 0x000fce0000000f00 */
.L_x_30013:
[----:B------:R-:W-:Y:S05]  /*39640*/  BSYNC B1 ;  /* 0x0000000000017941 */ /* 0x000fea0003800000 */
.L_x_30011:
        /* <DEDUP_REMOVED lines=16> */
.L_x_30017:
[----:B------:R-:W-:Y:S05]  /*39750*/  BSYNC B2 ;  /* 0x0000000000027941 */ /* 0x000fea0003800000 */
.L_x_30016:
        /* <DEDUP_REMOVED lines=44> */
.L_x_30015:
[----:B------:R-:W-:Y:S05]  /*39a20*/  BSYNC B1 ;  /* 0x0000000000017941 */ /* 0x000fea0003800000 */
.L_x_30014:
        /* <DEDUP_REMOVED lines=10> */
.L_x_30010:
        /* <DEDUP_REMOVED lines=12> */
.L_x_30019:
[----:B------:R-:W-:-:S07]  /*39b90*/  MOV R202, R4 ;  /* 0x0000000400ca7202 */ /* 0x000fce0000000f00 */
.L_x_30020:
[----:B------:R-:W-:Y:S05]  /*39ba0*/  BSYNC B1 ;  /* 0x0000000000017941 */ /* 0x000fea0003800000 */
.L_x_30018:
        /* <DEDUP_REMOVED lines=16> */
.L_x_30024:
[----:B------:R-:W-:Y:S05]  /*39cb0*/  BSYNC B2 ;  /* 0x0000000000027941 */ /* 0x000fea0003800000 */
.L_x_30023:
        /* <DEDUP_REMOVED lines=44> */
.L_x_30022:
[----:B------:R-:W-:Y:S05]  /*39f80*/  BSYNC B1 ;  /* 0x0000000000017941 */ /* 0x000fea0003800000 */
.L_x_30021:
        /* <DEDUP_REMOVED lines=13> */
.L_x_30025:
        /* <DEDUP_REMOVED lines=12> */
.L_x_30028:
[----:B------:R-:W-:-:S07]  /*3a120*/  MOV R203, R4 ;  /* 0x0000000400cb7202 */ /* 0x000fce0000000f00 */
.L_x_30029:
[----:B------:R-:W-:Y:S05]  /*3a130*/  BSYNC B1 ;  /* 0x0000000000017941 */ /* 0x000fea0003800000 */
.L_x_30027:
        /* <DEDUP_REMOVED lines=16> */
.L_x_30033:
[----:B------:R-:W-:Y:S05]  /*3a240*/  BSYNC B2 ;  /* 0x0000000000027941 */ /* 0x000fea0003800000 */
.L_x_30032:
        /* <DEDUP_REMOVED lines=44> */
.L_x_30031:
[----:B------:R-:W-:Y:S05]  /*3a510*/  BSYNC B1 ;  /* 0x0000000000017941 */ /* 0x000fea0003800000 */
.L_x_30030:
        /* <DEDUP_REMOVED lines=10> */
.L_x_30026:
        /* <DEDUP_REMOVED lines=12> */
.L_x_30035:
[----:B------:R-:W-:-:S07]  /*3a680*/  MOV R203, R4 ;  /* 0x0000000400cb7202 */ /* 0x000fce0000000f00 */
.L_x_30036:
[----:B------:R-:W-:Y:S05]  /*3a690*/  BSYNC B1 ;  /* 0x0000000000017941 */ /* 0x000fea0003800000 */
.L_x_30034:
        /* <DEDUP_REMOVED lines=16> */
.L_x_30040:
[----:B------:R-:W-:Y:S05]  /*3a7a0*/  BSYNC B2 ;  /* 0x0000000000027941 */ /* 0x000fea0003800000 */
.L_x_30039:
        /* <DEDUP_REMOVED lines=44> */
.L_x_30038:
[----:B------:R-:W-:Y:S05]  /*3aa70*/  BSYNC B1 ;  /* 0x0000000000017941 */ /* 0x000fea0003800000 */
.L_x_30037:
        /* <DEDUP_REMOVED lines=12> */
.L_x_30041:
        /* <DEDUP_REMOVED lines=12> */
.L_x_30044:
[----:B------:R-:W-:-:S07]  /*3ac00*/  MOV R205, R4 ;  /* 0x0000000400cd7202 */ /* 0x000fce0000000f00 */
.L_x_30045:
[----:B------:R-:W-:Y:S05]  /*3ac10*/  BSYNC B1 ;  /* 0x0000000000017941 */ /* 0x000fea0003800000 */
.L_x_30043:
        /* <DEDUP_REMOVED lines=16> */
.L_x_30049:
[----:B------:R-:W-:Y:S05]  /*3ad20*/  BSYNC B2 ;  /* 0x0000000000027941 */ /* 0x000fea0003800000 */
.L_x_30048:
        /* <DEDUP_REMOVED lines=44> */
.L_x_30047:
[----:B------:R-:W-:Y:S05]  /*3aff0*/  BSYNC B1 ;  /* 0x0000000000017941 */ /* 0x000fea0003800000 */
.L_x_30046:
        /* <DEDUP_REMOVED lines=8> */
[--C-:B------:R-:W-:Y:S01]  /*3b080*/  FADD.FTZ R203, R203, R205.reuse ;  /* 0x000000cdcbcb7221 */ /* 0x100fe20000010000 */
[----:B------:R-:W-:-:S03]  /*3b090*/  PRMT R205, R218, 0x7610, R205 ;  /* 0x00007610dacd7816 */ /* 0x000fc600000000cd */
[----:B------:R-:W-:-:S07]  /*3b0a0*/  @P1 FADD.FTZ R203, R99, R203 ;  /* 0x000000cb63cb1221 */ /* 0x000fce0000010000 */
.L_x_30042:
[----:B------:R-:W0:Y:S01]  /*3b0b0*/  LDC.64 R218, c[0x0][0x238] ;  /* 0x00008e00ffda7b82 */ /* 0x000e220000000a00 */
[----:B------:R-:W-:Y:S02]  /*3b0c0*/  SEL R221, RZ, 0x10000, P4 ;  /* 0x00010000ffdd7807 */ /* 0x000fe40002000000 */
[C---:B------:R-:W-:Y:S02]  /*3b0d0*/  LOP3.LUT P4, RZ, R10.reuse, 0x2, RZ, 0xc0, !PT ;  /* 0x000000020aff7812 */ /* 0x040fe4000788c0ff */
[----:B------:R-:W-:Y:S02]  /*3b0e0*/  SEL R220, RZ, 0x1000000, P5 ;  /* 0x01000000ffdc7807 */ /* 0x000fe40002800000 */
[C---:B------:R-:W-:Y:S01]  /*3b0f0*/  LOP3.LUT P5, RZ, R10.reuse, 0x1, RZ, 0xc0, !PT ;  /* 0x000000010aff7812 */ /* 0x040fe200078ac0ff */
[----:B------:R-:W1:Y:S01]  /*3b100*/  LDC.64 R224, c[0x0][0x240] ;  /* 0x00009000ffe07b82 */ /* 0x000e620000000a00 */
[C---:B------:R-:W-:Y:S02]  /*3b110*/  LOP3.LUT P6, RZ, R10.reuse, 0x4, RZ, 0xc0, !PT ;  /* 0x000000040aff7812 */ /* 0x040fe400078cc0ff */
[----:B------:R-:W-:-:S02]  /*3b120*/  LOP3.LUT P2, RZ, R10, 0x8, RZ, 0xc0, !PT ;  /* 0x000000080aff7812 */ /* 0x000fc4000784c0ff */
[----:B------:R-:W-:Y:S01]  /*3b130*/  LOP3.LUT P1, RZ, R10, 0x10, RZ, 0xc0, !PT ;  /* 0x000000100aff7812 */ /* 0x000fe2000782c0ff */
[----:B0-----:R-:W-:-:S05]  /*3b140*/  IMAD.WIDE.U32 R218, R215, 0x20, R218 ;  /* 0x00000020d7da7825 */ /* 0x001fca00078e00da */
[----:B------:R-:W-:Y:S04]  /*3b150*/  STG.E.128 desc[UR10][R218.64], R16 ;  /* 0x00000010da007986 */ /* 0x000fe8000c101d0a */
[----:B------:R0:W-:Y:S02]  /*3b160*/  STG.E.128 desc[UR10][R218.64+0x10], R200 ;  /* 0x000010c8da007986 */ /* 0x0001e4000c101d0a */
[----:B0-----:R-:W-:Y:S02]  /*3b170*/  SEL R219, RZ, 0x1, P4 ;  /* 0x00000001ffdb7807 */ /* 0x001fe40002000000 */
[----:B------:R-:W-:-:S03]  /*3b180*/  SEL R218, RZ, 0x100, P3 ;  /* 0x00000100ffda7807 */ /* 0x000fc60001800000 */
        /* <DEDUP_REMOVED lines=35> */
.L_x_30050:
        /* <DEDUP_REMOVED lines=264> */
.L_x_30064:
        /* <DEDUP_REMOVED lines=9> */
[----:B0-----:R-:W4:Y:S04]  /*3c4d0*/  LDL R3, [R1+0x1e0] ;  /* 0x0001e00001037983 */ /* 0x001f280000100800 */
[----:B------:R0:W-:Y:S04]  /*3c4e0*/  STL [R1+0x324], R2 ;  /* 0x0003240201007387 */ /* 0x0001e80000100800 */
[----:B0-----:R-:W4:Y:S01]  /*3c4f0*/  LDL R2, [R1+0x90] ;  /* 0x0000900001027983 */ /* 0x001f220000100800 */
[----:B-1----:R-:W-:Y:S01]  /*3c500*/  FADD.FTZ R218, R221, R218 ;  /* 0x000000daddda7221 */ /* 0x002fe20000010000 */
[----:B------:R-:W-:Y:S01]  /*3c510*/  PLOP3.LUT P2, PT, PT, PT, UP0, 0x40, 0x0 ;  /* 0x000000000000781c */ /* 0x000fe20003f4e808 */
[----:B------:R-:W0:Y:S01]  /*3c520*/  @!P1 LDC.64 R220, c[0x0][0x250] ;  /* 0x00009400ffdc9b82 */ /* 0x000e220000000a00 */
[----:B------:R1:W-:Y:S01]  /*3c530*/  STL [R1+0x320], R0 ;  /* 0x0003200001007387 */ /* 0x0003e20000100800 */
[----:B------:R-:W-:Y:S01]  /*3c540*/  FFMA.FTZ R222, R218, R222, UR25 ;  /* 0x00000019dade7e23 */ /* 0x000fe200080100de */
[----:B------:R-:W-:-:S05]  /*3c550*/  FMUL.FTZ R218, R223, R223 ;  /* 0x000000dfdfda7220 */ /* 0x000fca0000410000 */
[----:B------:R-:W-:Y:S02]  /*3c560*/  FSEL R224, R218, RZ, !P2 ;  /* 0x000000ffdae07208 */ /* 0x000fe40005000000 */
[----:B------:R-:W0:Y:S01]  /*3c570*/  @!P1 LDC.64 R218, c[0x0][0x258] ;  /* 0x00009600ffda9b82 */ /* 0x000e220000000a00 */
[----:B-1----:R-:W4:Y:S02]  /*3c580*/  LDL R0, [R1+0x304] ;  /* 0x0003040001007983 */ /* 0x002f240000100800 */
[----:B------:R-:W-:Y:S02]  /*3c590*/  FADD.FTZ R222, R222, R224 ;  /* 0x000000e0dede7221 */ /* 0x000fe40000010000 */
[----:B------:R-:W4:Y:S04]  /*3c5a0*/  LDL R224, [R1+0x8c] ;  /* 0x00008c0001e07983 */ /* 0x000f280000100800 */
[----:B------:R-:W1:Y:S01]  /*3c5b0*/  MUFU.RSQ R222, R222 ;  /* 0x000000de00de7308 */ /* 0x000e620000001400 */
[----:B0-----:R-:W-:-:S05]  /*3c5c0*/  @!P1 IMAD.WIDE R220, R210, 0x4, R220 ;  /* 0x00000004d2dc9825 */ /* 0x001fca00078e02dc */
[----:B------:R-:W-:Y:S01]  /*3c5d0*/  @!P1 STG.E desc[UR10][R220.64], R223 ;  /* 0x000000dfdc009986 */ /* 0x000fe2000c10190a */
[----:B------:R-:W-:-:S05]  /*3c5e0*/  @!P1 IMAD.WIDE R218, R210, 0x4, R218 ;  /* 0x00000004d2da9825 */ /* 0x000fca00078e02da */
[----:B-1----:R0:W-:Y:S01]  /*3c5f0*/  @!P1 STG.E desc[UR10][R218.64], R222 ;  /* 0x000000deda009986 */ /* 0x0021e2000c10190a */
[----:B------:R-:W-:-:S04]  /*3c600*/  PLOP3.LUT P1, PT, PT, PT, UP0, 0x40, 0x0 ;  /* 0x000000000000781c */ /* 0x000fc80003f2e808 */
[----:B0-----:R-:W-:-:S05]  /*3c610*/  FSEL R218, R223, RZ, P1 ;  /* 0x000000ffdfda7208 */ /* 0x001fca0000800000 */
        /* <DEDUP_REMOVED lines=8> */
[C---:B------:R-:W-:Y:S01]  /*3c6a0*/  FADD.FTZ R85, -R218.reuse, R85 ;  /* 0x00000055da557221 */ /* 0x040fe20000010100 */
[----:B------:R-:W-:Y:S01]  /*3c6b0*/  FADD.FTZ R84, -R218, R84 ;  /* 0x00000054da547221 */ /* 0x000fe20000010100 */
[----:B--2---:R-:W-:-:S02]  /*3c6c0*/  FFMA.FTZ R89, R227, R223, R252 ;  /* 0x000000dfe3597223 */ /* 0x004fc400000100fc */
[----:B------:R-:W2:Y:S04]  /*3c6d0*/  LDL R252, [R1+0x1d8] ;  /* 0x0001d80001fc7983 */ /* 0x000ea80000100800 */
[----:B------:R-:W2:Y:S01]  /*3c6e0*/  LDL R227, [R1+0x30c] ;  /* 0x00030c0001e37983 */ /* 0x000ea20000100800 */
[----:B---3--:R-:W-:-:S05]  /*3c6f0*/  FFMA.FTZ R90, R225, R221, R226 ;  /* 0x000000dde15a7223 */ /* 0x008fca00000100e2 */
[----:B------:R-:W-:Y:S01]  /*3c700*/  F2FP.BF16.F32.PACK_AB R89, R90, R89 ;  /* 0x000000595a59723e */ /* 0x000fe200000010ff */
[----:B------:R-:W-:Y:S01]  /*3c710*/  FADD.FTZ R90, -R218, R86 ;  /* 0x00000056da5a7221 */ /* 0x000fe20000010100 */
[C---:B------:R-:W-:Y:S02]  /*3c720*/  FMUL.FTZ R86, R222.reuse, R85 ;  /* 0x00000055de567220 */ /* 0x040fe40000410000 */
[----:B------:R-:W3:Y:S01]  /*3c730*/  LDL R85, [R1+0x1d4] ;  /* 0x0001d40001557983 */ /* 0x000ee20000100800 */
[----:B------:R-:W-:-:S03]  /*3c740*/  FMUL.FTZ R225, R222, R90 ;  /* 0x0000005adee17220 */ /* 0x000fc60000410000 */
[----:B------:R-:W2:Y:S01]  /*3c750*/  LDL R90, [R1+0x1d0] ;  /* 0x0001d000015a7983 */ /* 0x000ea20000100800 */
[----:B----4-:R-:W-:-:S03]  /*3c760*/  FFMA.FTZ R91, R5, R220, R4 ;  /* 0x000000dc055b7223 */ /* 0x010fc60000010004 */
[----:B------:R-:W2:Y:S04]  /*3c770*/  LDL R5, [R1+0x80] ;  /* 0x0000800001057983 */ /* 0x000ea80000100800 */
[----:B------:R-:W4:Y:S01]  /*3c780*/  LDL R4, [R1+0x68] ;  /* 0x0000680001047983 */ /* 0x000f220000100800 */
[----:B------:R-:W-:-:S03]  /*3c790*/  FFMA.FTZ R88, R3, R219, R2 ;  /* 0x000000db03587223 */ /* 0x000fc60000010002 */
[----:B------:R-:W4:Y:S02]  /*3c7a0*/  LDL R3, [R1+0x1dc] ;  /* 0x0001dc0001037983 */ /* 0x000f240000100800 */
[----:B------:R-:W-:Y:S01]  /*3c7b0*/  F2FP.BF16.F32.PACK_AB R88, R91, R88 ;  /* 0x000000585b58723e */ /* 0x000fe200000010ff */
[----:B------:R-:W-:Y:S01]  /*3c7c0*/  FADD.FTZ R91, -R218, R87 ;  /* 0x00000057da5b7221 */ /* 0x000fe20000010100 */
[C---:B------:R-:W-:Y:S01]  /*3c7d0*/  FMUL.FTZ R87, R222.reuse, R84 ;  /* 0x00000054de577220 */ /* 0x040fe20000410000 */
[----:B------:R-:W4:Y:S02]  /*3c7e0*/  LDL R2, [R1+0x74] ;  /* 0x0000740001027983 */ /* 0x000f240000100800 */
[----:B------:R-:W-:Y:S02]  /*3c7f0*/  FMUL.FTZ R226, R222, R91 ;  /* 0x0000005bdee27220 */ /* 0x000fe40000410000 */
[----:B------:R-:W3:Y:S04]  /*3c800*/  LDL R91, [R1+0x84] ;  /* 0x00008400015b7983 */ /* 0x000ee80000100800 */
[----:B------:R-:W4:Y:S01]  /*3c810*/  LDL R84, [R1+0x88] ;  /* 0x0000880001547983 */ /* 0x000f220000100800 */
[----:B--2---:R-:W-:-:S03]  /*3c820*/  FFMA.FTZ R90, R90, R87, R5 ;  /* 0x000000575a5a7223 */ /* 0x004fc60000010005 */
[----:B------:R1:W5:Y:S01]  /*3c830*/  LDL.LU R5, [R1+0x330] ;  /* 0x0003300001057983 */ /* 0x0003620000300800 */
[----:B---3--:R-:W-:Y:S01]  /*3c840*/  FFMA.FTZ R91, R85, R86, R91 ;  /* 0x00000056555b7223 */ /* 0x008fe2000001005b */
[----:B----4-:R-:W-:Y:S01]  /*3c850*/  FFMA.FTZ R85, R3, R226, R224 ;  /* 0x000000e203557223 */ /* 0x010fe200000100e0 */
[----:B------:R-:W-:Y:S02]  /*3c860*/  IMAD.SHL.U32 R224, R217, 0x10, RZ ;  /* 0x00000010d9e07824 */ /* 0x000fe400078e00ff */
[----:B------:R-:W-:Y:S01]  /*3c870*/  FFMA.FTZ R84, R252, R225, R84 ;  /* 0x000000e1fc547223 */ /* 0x000fe20000010054 */
[----:B------:R-:W-:Y:S01]  /*3c880*/  F2FP.BF16.F32.PACK_AB R90, R91, R90 ;  /* 0x0000005a5b5a723e */ /* 0x000fe200000010ff */
[----:B------:R-:W2:Y:S01]  /*3c890*/  LDL R3, [R1+0x6c] ;  /* 0x00006c0001037983 */ /* 0x000ea20000100800 */
[----:B------:R-:W-:Y:S02]  /*3c8a0*/  SHF.R.U32.HI R217, RZ, 0x1c, R217 ;  /* 0x0000001cffd97819 */ /* 0x000fe400000116d9 */
[----:B------:R-:W-:Y:S01]  /*3c8b0*/  F2FP.BF16.F32.PACK_AB R91, R85, R84 ;  /* 0x00000054555b723e */ /* 0x000fe200000010ff */
[----:B------:R-:W3:Y:S01]  /*3c8c0*/  LDL R252, [R1+0x314] ;  /* 0x0003140001fc7983 */ /* 0x000ee20000100800 */
[----:B------:R-:W-:-:S04]  /*3c8d0*/  IADD3 R84, P1, R224, UR20, RZ ;  /* 0x00000014e0547c10 */ /* 0x000fc8000ff3e0ff */
[----:B------:R-:W-:-:S05]  /*3c8e0*/  IADD3.X R85, R217, UR21, RZ, P1, !PT ;  /* 0x00000015d9557c10 */ /* 0x000fca0008ffe4ff */
[----:B------:R0:W-:Y:S04]  /*3c8f0*/  STG.E.128 desc[UR10][R84.64], R88 ;  /* 0x0000005854007986 */ /* 0x0001e8000c101d0a */
[----:B0-----:R-:W4:Y:S04]  /*3c900*/  LDL R85, [R1+0x318] ;  /* 0x0003180001557983 */ /* 0x001f280000100800 */
[----:B------:R-:W3:Y:S04]  /*3c910*/  LDL R84, [R1+0x300] ;  /* 0x0003000001547983 */ /* 0x000ee80000100800 */
[----:B------:R-:W3:Y:S04]  /*3c920*/  LDL R88, [R1+0x78] ;  /* 0x0000780001587983 */ /* 0x000ee80000100800 */
[----:B------:R-:W3:Y:S04]  /*3c930*/  LDL R90, [R1+0x308] ;  /* 0x00030800015a7983 */ /* 0x000ee80000100800 */
[----:B------:R-:W3:Y:S04]  /*3c940*/  LDL R91, [R1+0x7c] ;  /* 0x00007c00015b7983 */ /* 0x000ee80000100800 */
[----:B------:R-:W2:Y:S01]  /*3c950*/  LDL R89, [R1+0x31c] ;  /* 0x00031c0001597983 */ /* 0x000ea20000100800 */
[----:B----4-:R-:W-:-:S03]  /*3c960*/  FFMA.FTZ R85, R85, R223, R4 ;  /* 0x000000df55557223 */ /* 0x010fc60000010004 */
[----:B------:R1:W5:Y:S04]  /*3c970*/  LDL.LU R4, [R1+0x32c] ;  /* 0x00032c0001047983 */ /* 0x0003680000300800 */
[----:B------:R-:W3:Y:S01]  /*3c980*/  LDL R223, [R1+0x70] ;  /* 0x0000700001df7983 */ /* 0x000ee20000100800 */
[----:B------:R-:W-:-:S03]  /*3c990*/  FFMA.FTZ R86, R0, R86, R2 ;  /* 0x0000005600567223 */ /* 0x000fc60000010002 */
[----:B------:R-:W4:Y:S04]  /*3c9a0*/  LDL R2, [R1+0x5c] ;  /* 0x00005c0001027983 */ /* 0x000f280000100800 */
[----:B------:R-:W4:Y:S01]  /*3c9b0*/  LDL R0, [R1+0x2cc] ;  /* 0x0002cc0001007983 */ /* 0x000f220000100800 */
[----:B--2---:R-:W-:Y:S01]  /*3c9c0*/  FFMA.FTZ R89, R89, R221, R3 ;  /* 0x000000dd59597223 */ /* 0x004fe20000010003 */
[----:B---3--:R-:W-:Y:S01]  /*3c9d0*/  FFMA.FTZ R84, R84, R87, R223 ;  /* 0x0000005754547223 */ /* 0x008fe200000100df */
[----:B------:R-:W-:Y:S01]  /*3c9e0*/  FFMA.FTZ R87, R90, R225, R88 ;  /* 0x000000e15a577223 */ /* 0x000fe20000010058 */
[----:B------:R-:W-:Y:S01]  /*3c9f0*/  FFMA.FTZ R88, R227, R226, R91 ;  /* 0x000000e2e3587223 */ /* 0x000fe2000001005b */
[----:B------:R-:W2:Y:S02]  /*3ca00*/  LDL R225, [R1+0x54] ;  /* 0x0000540001e17983 */ /* 0x000ea40000100800 */
[----:B------:R-:W-:-:S02]  /*3ca10*/  F2FP.BF16.F32.PACK_AB R86, R86, R84 ;  /* 0x000000545656723e */ /* 0x000fc400000010ff */
[----:B------:R-:W3:Y:S01]  /*3ca20*/  LDL R227, [R1+0x50] ;  /* 0x0000500001e37983 */ /* 0x000ee20000100800 */
[----:B------:R-:W-:-:S03]  /*3ca30*/  F2FP.BF16.F32.PACK_AB R87, R88, R87 ;  /* 0x000000575857723e */ /* 0x000fc600000010ff */
[----:B------:R-:W3:Y:S04]  /*3ca40*/  LDL R226, [R1+0x2c0] ;  /* 0x0002c00001e27983 */ /* 0x000ee80000100800 */
[----:B------:R-:W2:Y:S04]  /*3ca50*/  LDL R223, [R1+0x2c4] ;  /* 0x0002c40001df7983 */ /* 0x000ea80000100800 */
[----:B------:R-:W4:Y:S04]  /*3ca60*/  LDL R91, [R1+0x58] ;  /* 0x00005800015b7983 */ /* 0x000f280000100800 */
[----:B------:R-:W4:Y:S04]  /*3ca70*/  LDL R90, [R1+0x2c8] ;  /* 0x0002c800015a7983 */ /* 0x000f280000100800 */
[----:B------:R1:W5:Y:S04]  /*3ca80*/  LDL.LU R3, [R1+0x328] ;  /* 0x0003280001037983 */ /* 0x0003680000300800 */
[----:B------:R-:W3:Y:S04]  /*3ca90*/  LDL R221, [R1+0x64] ;  /* 0x0000640001dd7983 */ /* 0x000ee80000100800 */
[----:B------:R-:W2:Y:S04]  /*3caa0*/  LDL R88, [R1+0x310] ;  /* 0x0003100001587983 */ /* 0x000ea80000100800 */
[----:B------:R-:W2:Y:S01]  /*3cab0*/  LDL R84, [R1+0x60] ;  /* 0x0000600001547983 */ /* 0x000ea20000100800 */
[----:B------:R-:W-:Y:S01]  /*3cac0*/  F2FP.BF16.F32.PACK_AB R85, R89, R85 ;  /* 0x000000555955723e */ /* 0x000fe200000010ff */
[C---:B------:R-:W-:Y:S01]  /*3cad0*/  FADD.FTZ R80, -R218.reuse, R80 ;  /* 0x00000050da507221 */ /* 0x040fe20000010100 */
[C---:B------:R-:W-:Y:S01]  /*3cae0*/  FADD.FTZ R81, -R218.reuse, R81 ;  /* 0x00000051da517221 */ /* 0x040fe20000010100 */
[C---:B------:R-:W-:Y:S01]  /*3caf0*/  FADD.FTZ R82, -R218.reuse, R82 ;  /* 0x00000052da527221 */ /* 0x040fe20000010100 */
[C---:B------:R-:W-:Y:S01]  /*3cb00*/  FADD.FTZ R83, -R218.reuse, R83 ;  /* 0x00000053da537221 */ /* 0x040fe20000010100 */
[C---:B------:R-:W-:Y:S01]  /*3cb10*/  FADD.FTZ R76, -R218.reuse, R76 ;  /* 0x0000004cda4c7221 */ /* 0x040fe20000010100 */
[----:B------:R-:W-:Y:S01]  /*3cb20*/  FADD.FTZ R77, -R218, R77 ;  /* 0x0000004dda4d7221 */ /* 0x000fe20000010100 */
[----:B---3--:R-:W-:-:S02]  /*3cb30*/  FFMA.FTZ R89, R252, R220, R221 ;  /* 0x000000dcfc597223 */ /* 0x008fc400000100dd */
[----:B------:R-:W3:Y:S04]  /*3cb40*/  LDL R252, [R1+0x3c] ;  /* 0x00003c0001fc7983 */ /* 0x000ee80000100800 */
[----:B------:R-:W3:Y:S01]  /*3cb50*/  LDL R221, [R1+0x34] ;  /* 0x0000340001dd7983 */ /* 0x000ee20000100800 */
[----:B--2---:R-:W-:Y:S01]  /*3cb60*/  FFMA.FTZ R84, R88, R219, R84 ;  /* 0x000000db58547223 */ /* 0x004fe20000010054 */
[----:B------:R-:W-:Y:S02]  /*3cb70*/  IADD3 R88, P1, R224, UR4, RZ ;  /* 0x00000004e0587c10 */ /* 0x000fe4000ff3e0ff */
[----:B------:R-:W2:Y:S02]  /*3cb80*/  LDL R220, [R1+0x2e4] ;  /* 0x0002e40001dc7983 */ /* 0x000ea40000100800 */
[----:B------:R-:W-:-:S02]  /*3cb90*/  F2FP.BF16.F32.PACK_AB R84, R89, R84 ;  /* 0x000000545954723e */ /* 0x000fc400000010ff */
[----:B------:R-:W3:Y:S01]  /*3cba0*/  LDL R224, [R1+0x30] ;  /* 0x0000300001e07983 */ /* 0x000ee20000100800 */
[----:B------:R-:W-:-:S05]  /*3cbb0*/  IADD3.X R89, R217, UR5, RZ, P1, !PT ;  /* 0x00000005d9597c10 */ /* 0x000fca0008ffe4ff */
[----:B------:R0:W-:Y:S02]  /*3cbc0*/  STG.E.128 desc[UR10][R88.64], R84 ;  /* 0x0000005458007986 */ /* 0x0001e4000c101d0a */
[C---:B0-----:R-:W-:Y:S01]  /*3cbd0*/  FMUL.FTZ R85, R222.reuse, R80 ;  /* 0x00000050de557220 */ /* 0x041fe20000410000 */
[C---:B------:R-:W-:Y:S01]  /*3cbe0*/  FMUL.FTZ R84, R222.reuse, R81 ;  /* 0x00000051de547220 */ /* 0x040fe20000410000 */
[C---:B------:R-:W-:Y:S01]  /*3cbf0*/  FMUL.FTZ R87, R222.reuse, R82 ;  /* 0x00000052de577220 */ /* 0x040fe20000410000 */
[----:B------:R-:W-:Y:S01]  /*3cc00*/  FMUL.FTZ R86, R222, R83 ;  /* 0x00000053de567220 */ /* 0x000fe20000410000 */
[----:B------:R-:W-:Y:S01]  /*3cc10*/  FFMA.FTZ R80, R226, R85, R227 ;  /* 0x00000055e2507223 */ /* 0x000fe200000100e3 */
[----:B------:R-:W-:Y:S01]  /*3cc20*/  FFMA.FTZ R81, R223, R84, R225 ;  /* 0x00000054df517223 */ /* 0x000fe200000100e1 */
[----:B------:R-:W-:Y:S01]  /*3cc30*/  FADD.FTZ R83, -R218, R79 ;  /* 0x0000004fda537221 */ /* 0x000fe20000010100 */
[----:B----4-:R-:W-:Y:S01]  /*3cc40*/  FFMA.FTZ R82, R0, R86, R2 ;  /* 0x0000005600527223 */ /* 0x010fe20000010002 */
[----:B------:R-:W-:Y:S01]  /*3cc50*/  FMUL.FTZ R217, R222, R77 ;  /* 0x0000004dded97220 */ /* 0x000fe20000410000 */
[----:B------:R-:W4:Y:S01]  /*3cc60*/  LDL R227, [R1+0x2a4] ;  /* 0x0002a40001e37983 */ /* 0x000f220000100800 */
[----:B------:R-:W-:Y:S01]  /*3cc70*/  F2FP.BF16.F32.PACK_AB R80, R81, R80 ;  /* 0x000000505150723e */ /* 0x000fe200000010ff */
[----:B------:R-:W-:-:S02]  /*3cc80*/  FFMA.FTZ R81, R90, R87, R91 ;  /* 0x000000575a517223 */ /* 0x000fc4000001005b */
[----:B------:R-:W2:Y:S01]  /*3cc90*/  LDL R77, [R1+0x2a0] ;  /* 0x0002a000014d7983 */ /* 0x000ea20000100800 */
[----:B------:R-:W0:Y:S02]  /*3cca0*/  LDC.64 R90, c[0x0][0x2b8] ;  /* 0x0000ae00ff5a7b82 */ /* 0x000e240000000a00 */
[----:B------:R-:W-:Y:S01]  /*3ccb0*/  F2FP.BF16.F32.PACK_AB R81, R82, R81 ;  /* 0x000000515251723e */ /* 0x000fe200000010ff */
[----:B------:R-:W-:Y:S01]  /*3ccc0*/  FADD.FTZ R82, -R218, R78 ;  /* 0x0000004eda527221 */ /* 0x000fe20000010100 */
[C---:B------:R-:W-:Y:S01]  /*3ccd0*/  FMUL.FTZ R78, R222.reuse, R76 ;  /* 0x0000004cde4e7220 */ /* 0x040fe20000410000 */
[----:B------:R-:W3:Y:S02]  /*3cce0*/  LDL R226, [R1+0x48] ;  /* 0x0000480001e27983 */ /* 0x000ee40000100800 */
[C---:B------:R-:W-:Y:S02]  /*3ccf0*/  FMUL.FTZ R79, R222.reuse, R82 ;  /* 0x00000052de4f7220 */ /* 0x040fe40000410000 */
[----:B------:R-:W4:Y:S04]  /*3cd00*/  LDL R76, [R1+0x44] ;  /* 0x00004400014c7983 */ /* 0x000f280000100800 */
[----:B------:R-:W2:Y:S04]  /*3cd10*/  LDL R82, [R1+0x40] ;  /* 0x0000400001527983 */ /* 0x000ea80000100800 */
[----:B------:R-:W3:Y:S04]  /*3cd20*/  LDL R225, [R1+0x2a8] ;  /* 0x0002a80001e17983 */ /* 0x000ee80000100800 */
[----:B------:R-:W3:Y:S04]  /*3cd30*/  LDL R89, [R1+0x4c] ;  /* 0x00004c0001597983 */ /* 0x000ee80000100800 */
[----:B------:R-:W3:Y:S01]  /*3cd40*/  LDL R88, [R1+0x2ac] ;  /* 0x0002ac0001587983 */ /* 0x000ee20000100800 */
[----:B------:R-:W-:-:S03]  /*3cd50*/  FMUL.FTZ R219, R222, R83 ;  /* 0x00000053dedb7220 */ /* 0x000fc60000410000 */
[----:B------:R-:W3:Y:S04]  /*3cd60*/  LDL R2, [R1+0x38] ;  /* 0x0000380001027983 */ /* 0x000ee80000100800 */
[----:B------:R-:W3:Y:S04]  /*3cd70*/  LDL R0, [R1+0x2e8] ;  /* 0x0002e80001007983 */ /* 0x000ee80000100800 */
[----:B------:R-:W3:Y:S01]  /*3cd80*/  LDL R223, [R1+0x2e0] ;  /* 0x0002e00001df7983 */ /* 0x000ee20000100800 */
[----:B----4-:R-:W-:-:S03]  /*3cd90*/  FFMA.FTZ R83, R227, R217, R76 ;  /* 0x000000d9e3537223 */ /* 0x010fc6000001004c */
[----:B------:R-:W4:Y:S01]  /*3cda0*/  LDL R227, [R1+0x2fc] ;  /* 0x0002fc0001e37983 */ /* 0x000f220000100800 */
[----:B--2---:R-:W-:Y:S01]  /*3cdb0*/  FFMA.FTZ R82, R77, R78, R82 ;  /* 0x0000004e4d527223 */ /* 0x004fe20000010052 */
[----:B---3--:R-:W-:-:S04]  /*3cdc0*/  FFMA.FTZ R76, R225, R79, R226 ;  /* 0x0000004fe14c7223 */ /* 0x008fc800000100e2 */
[----:B------:R-:W-:Y:S01]  /*3cdd0*/  F2FP.BF16.F32.PACK_AB R82, R83, R82 ;  /* 0x000000525352723e */ /* 0x000fe200000010ff */
[----:B------:R-:W2:Y:S04]  /*3cde0*/  LDL R226, [R1+0x24] ;  /* 0x0000240001e27983 */ /* 0x000ea80000100800 */
[----:B------:R-:W2:Y:S01]  /*3cdf0*/  LDL R225, [R1+0x2f4] ;  /* 0x0002f40001e17983 */ /* 0x000ea20000100800 */
[----:B------:R-:W-:Y:S02]  /*3ce00*/  FFMA.FTZ R77, R88, R219, R89 ;  /* 0x000000db584d7223 */ /* 0x000fe40000010059 */
[----:B------:R-:W3:Y:S03]  /*3ce10*/  LDC.64 R88, c[0x0][0x2c0] ;  /* 0x0000b000ff587b82 */ /* 0x000ee60000000a00 */
[----:B------:R-:W-:Y:S01]  /*3ce20*/  F2FP.BF16.F32.PACK_AB R83, R77, R76 ;  /* 0x0000004c4d53723e */ /* 0x000fe200000010ff */
[----:B0-----:R-:W-:-:S05]  /*3ce30*/  IMAD.WIDE.U32 R76, R214, 0x10, R90 ;  /* 0x00000010d64c7825 */ /* 0x001fca00078e005a */
[----:B------:R0:W-:Y:S04]  /*3ce40*/  STG.E.128 desc[UR10][R76.64], R80 ;  /* 0x000000504c007986 */ /* 0x0001e8000c101d0a */
[----:B0-----:R-:W3:Y:S04]  /*3ce50*/  LDL R76, [R1+0x2ec] ;  /* 0x0002ec00014c7983 */ /* 0x001ee80000100800 */
[----:B------:R-:W4:Y:S04]  /*3ce60*/  LDL R80, [R1+0x20] ;  /* 0x0000200001507983 */ /* 0x000f280000100800 */
[----:B------:R-:W4:Y:S04]  /*3ce70*/  LDL R81, [R1+0x2f0] ;  /* 0x0002f00001517983 */ /* 0x000f280000100800 */
[----:B------:R-:W2:Y:S04]  /*3ce80*/  LDL R83, [R1+0x28] ;  /* 0x0000280001537983 */ /* 0x000ea80000100800 */
[----:B------:R-:W2:Y:S04]  /*3ce90*/  LDL R77, [R1+0x2f8] ;  /* 0x0002f800014d7983 */ /* 0x000ea80000100800 */
[----:B------:R-:W2:Y:S01]  /*3cea0*/  LDL R82, [R1+0x2c] ;  /* 0x00002c0001527983 */ /* 0x000ea20000100800 */
[----:B------:R-:W-:Y:S01]  /*3ceb0*/  FFMA.FTZ R79, R0, R79, R2 ;  /* 0x0000004f004f7223 */ /* 0x000fe20000010002 */
[----:B------:R-:W-:-:S02]  /*3cec0*/  FFMA.FTZ R78, R223, R78, R224 ;  /* 0x0000004edf4e7223 */ /* 0x000fc400000100e0 */
[----:B------:R1:W5:Y:S04]  /*3ced0*/  LDL.LU R2, [R1+0x324] ;  /* 0x0003240001027983 */ /* 0x0003680000300800 */
[----:B------:R1:W5:Y:S04]  /*3cee0*/  LDL.LU R0, [R1+0x320] ;  /* 0x0003200001007983 */ /* 0x0003680000300800 */
[----:B------:R-:W2:Y:S04]  /*3cef0*/  LDL R224, [R1+0x10] ;  /* 0x0000100001e07983 */ /* 0x000ea80000100800 */
[----:B------:R-:W2:Y:S01]  /*3cf00*/  LDL R223, [R1+0x290] ;  /* 0x0002900001df7983 */ /* 0x000ea20000100800 */
[----:B---3--:R-:W-:-:S03]  /*3cf10*/  FFMA.FTZ R76, R76, R219, R252 ;  /* 0x000000db4c4c7223 */ /* 0x008fc600000100fc */
[----:B------:R-:W3:Y:S02]  /*3cf20*/  LDL R219, [R1+0x18] ;  /* 0x0000180001db7983 */ /* 0x000ee40000100800 */
[----:B------:R-:W-:Y:S01]  /*3cf30*/  F2FP.BF16.F32.PACK_AB R79, R76, R79 ;  /* 0x0000004f4c4f723e */ /* 0x000fe200000010ff */
[----:B----4-:R-:W-:Y:S02]  /*3cf40*/  FFMA.FTZ R76, R81, R85, R80 ;  /* 0x00000055514c7223 */ /* 0x010fe40000010050 */
[----:B------:R-:W4:Y:S01]  /*3cf50*/  LDL R85, [R1+0x1c] ;  /* 0x00001c0001557983 */ /* 0x000f220000100800 */
[----:B--2---:R-:W-:-:S03]  /*3cf60*/  FFMA.FTZ R77, R77, R87, R83 ;  /* 0x000000574d4d7223 */ /* 0x004fc60000010053 */
[----:B------:R-:W4:Y:S01]  /*3cf70*/  LDL R83, [R1+0x29c] ;  /* 0x00029c0001537983 */ /* 0x000f220000100800 */
[----:B------:R-:W-:-:S03]  /*3cf80*/  FFMA.FTZ R80, R220, R217, R221 ;  /* 0x000000d9dc507223 */ /* 0x000fc600000100dd */
[----:B------:R-:W2:Y:S04]  /*3cf90*/  LDL R221, [R1+0x14] ;  /* 0x0000140001dd7983 */ /* 0x000ea80000100800 */
[----:B------:R-:W2:Y:S04]  /*3cfa0*/  LDL R220, [R1+0x294] ;  /* 0x0002940001dc7983 */ /* 0x000ea80000100800 */
[----:B------:R-:W3:Y:S01]  /*3cfb0*/  LDL R87, [R1+0x298] ;  /* 0x0002980001577983 */ /* 0x000ee20000100800 */
[----:B------:R-:W-:Y:S01]  /*3cfc0*/  FFMA.FTZ R81, R227, R86, R82 ;  /* 0x00000056e3517223 */ /* 0x000fe20000010052 */
[----:B------:R-:W-:Y:S01]  /*3cfd0*/  FFMA.FTZ R82, R225, R84, R226 ;  /* 0x00000054e1527223 */ /* 0x000fe200000100e2 */
[----:B------:R-:W-:Y:S01]  /*3cfe0*/  F2FP.BF16.F32.PACK_AB R78, R80, R78 ;  /* 0x0000004e504e723e */ /* 0x000fe200000010ff */
[C---:B------:R-:W-:Y:S01]  /*3cff0*/  FADD.FTZ R72, -R218.reuse, R72 ;  /* 0x00000048da487221 */ /* 0x040fe20000010100 */
[----:B------:R-:W-:Y:S01]  /*3d000*/  FADD.FTZ R75, -R218, R75 ;  /* 0x0000004bda4b7221 */ /* 0x000fe20000010100 */
[----:B------:R-:W-:Y:S01]  /*3d010*/  F2FP.BF16.F32.PACK_AB R77, R81, R77 ;  /* 0x0000004d514d723e */ /* 0x000fe200000010ff */
[----:B------:R-:W-:Y:S01]  /*3d020*/  IMAD.WIDE.U32 R80, R214, 0x10, R88 ;  /* 0x00000010d6507825 */ /* 0x000fe200078e0058 */
[----:B------:R-:W-:-:S03]  /*3d030*/  F2FP.BF16.F32.PACK_AB R76, R82, R76 ;  /* 0x0000004c524c723e */ /* 0x000fc600000010ff */
[C---:B------:R-:W-:Y:S01]  /*3d040*/  FADD.FTZ R74, -R218.reuse, R74 ;  /* 0x0000004ada4a7221 */ /* 0x040fe20000010100 */
[----:B------:R-:W3:Y:S04]  /*3d050*/  LDL R227, [R1] ;  /* 0x0000000001e37983 */ /* 0x000ee80000100800 */
[----:B------:R0:W-:Y:S04]  /*3d060*/  STG.E.128 desc[UR10][R80.64], R76 ;  /* 0x0000004c50007986 */ /* 0x0001e8000c101d0a */
[----:B------:R-:W3:Y:S04]  /*3d070*/  LDL R226, [R1+0x280] ;  /* 0x0002800001e27983 */ /* 0x000ee80000100800 */
[----:B------:R-:W3:Y:S01]  /*3d080*/  LDL R225, [R1+0x4] ;  /* 0x0000040001e17983 */ /* 0x000ee20000100800 */
[----:B------:R-:W-:-:S03]  /*3d090*/  FADD.FTZ R73, -R218, R73 ;  /* 0x00000049da497221 */ /* 0x000fc60000010100 */
[----:B------:R-:W3:Y:S04]  /*3d0a0*/  LDL R84, [R1+0x288] ;  /* 0x0002880001547983 */ /* 0x000ee80000100800 */
[----:B------:R-:W3:Y:S01]  /*3d0b0*/  LDL R82, [R1+0x28c] ;  /* 0x00028c0001527983 */ /* 0x000ee20000100800 */
[C---:B0-----:R-:W-:Y:S01]  /*3d0c0*/  FMUL.FTZ R78, R222.reuse, R72 ;  /* 0x00000048de4e7220 */ /* 0x041fe20000410000 */
[C---:B------:R-:W-:Y:S01]  /*3d0d0*/  FMUL.FTZ R76, R222.reuse, R75 ;  /* 0x0000004bde4c7220 */ /* 0x040fe20000410000 */
[----:B------:R-:W-:Y:S01]  /*3d0e0*/  FMUL.FTZ R79, R222, R74 ;  /* 0x0000004ade4f7220 */ /* 0x000fe20000410000 */
[----:B------:R-:W3:Y:S01]  /*3d0f0*/  LDL R217, [R1+0x2b0] ;  /* 0x0002b00001d97983 */ /* 0x000ee20000100800 */
[----:B------:R-:W-:-:S03]  /*3d100*/  FFMA.FTZ R72, R223, R78, R224 ;  /* 0x0000004edf487223 */ /* 0x000fc600000100e0 */
[----:B------:R-:W3:Y:S01]  /*3d110*/  LDL R224, [R1+0x284] ;  /* 0x0002840001e07983 */ /* 0x000ee20000100800 */
[----:B------:R-:W-:-:S03]  /*3d120*/  FMUL.FTZ R77, R222, R73 ;  /* 0x00000049de4d7220 */ /* 0x000fc60000410000 */
[----:B------:R-:W3:Y:S01]  /*3d130*/  LDL R223, [R1+0x2b8] ;  /* 0x0002b80001df7983 */ /* 0x000ee20000100800 */
[C---:B------:R-:W-:Y:S01]  /*3d140*/  FADD.FTZ R68, -R218.reuse, R68 ;  /* 0x00000044da447221 */ /* 0x040fe20000010100 */
[C---:B------:R-:W-:Y:S02]  /*3d150*/  FADD.FTZ R69, -R218.reuse, R69 ;  /* 0x00000045da457221 */ /* 0x040fe40000010100 */
[----:B------:R-:W3:Y:S01]  /*3d160*/  LDL R214, [R1+0x2b4] ;  /* 0x0002b40001d67983 */ /* 0x000ee20000100800 */
[----:B------:R-:W-:-:S03]  /*3d170*/  FADD.FTZ R71, -R218, R71 ;  /* 0x00000047da477221 */ /* 0x000fc60000010100 */
[----:B------:R-:W3:Y:S01]  /*3d180*/  LDL R86, [R1+0x2d4] ;  /* 0x0002d40001567983 */ /* 0x000ee20000100800 */
[----:B----4-:R-:W-:-:S03]  /*3d190*/  FFMA.FTZ R74, R83, R76, R85 ;  /* 0x0000004c534a7223 */ /* 0x010fc60000010055 */
[----:B------:R-:W4:Y:S04]  /*3d1a0*/  LDL R85, [R1+0x8] ;  /* 0x0000080001557983 */ /* 0x000f280000100800 */
[----:B------:R-:W4:Y:S01]  /*3d1b0*/  LDL R83, [R1+0xc] ;  /* 0x00000c0001537983 */ /* 0x000f220000100800 */
[----:B--2---:R-:W-:-:S03]  /*3d1c0*/  FFMA.FTZ R75, R220, R77, R221 ;  /* 0x0000004ddc4b7223 */ /* 0x004fc600000100dd */
[----:B------:R-:W2:Y:S01]  /*3d1d0*/  LDL R221, [R1+0x2bc] ;  /* 0x0002bc0001dd7983 */ /* 0x000ea20000100800 */
[----:B---3--:R-:W-:-:S03]  /*3d1e0*/  FFMA.FTZ R73, R87, R79, R219 ;  /* 0x0000004f57497223 */ /* 0x008fc600000100db */
[----:B------:R-:W3:Y:S04]  /*3d1f0*/  LDL R220, [R1+0x2d0] ;  /* 0x0002d00001dc7983 */ /* 0x000ee80000100800 */
[----:B------:R-:W3:Y:S01]  /*3d200*/  LDL R219, [R1+0x2d8] ;  /* 0x0002d80001db7983 */ /* 0x000ee20000100800 */
[----:B------:R-:W-:-:S03]  /*3d210*/  F2FP.BF16.F32.PACK_AB R73, R74, R73 ;  /* 0x000000494a49723e */ /* 0x000fc600000010ff */
[----:B------:R-:W3:Y:S01]  /*3d220*/  LDL R87, [R1+0x2dc] ;  /* 0x0002dc0001577983 */ /* 0x000ee20000100800 */
[----:B------:R-:W-:Y:S01]  /*3d230*/  FADD.FTZ R74, -R218, R70 ;  /* 0x00000046da4a7221 */ /* 0x000fe20000010100 */
[C---:B------:R-:W-:Y:S01]  /*3d240*/  FMUL.FTZ R70, R222.reuse, R68 ;  /* 0x00000044de467220 */ /* 0x040fe20000410000 */
[C---:B------:R-:W-:Y:S01]  /*3d250*/  FMUL.FTZ R80, R222.reuse, R69 ;  /* 0x00000045de507220 */ /* 0x040fe20000410000 */
[C---:B------:R-:W-:Y:S01]  /*3d260*/  FMUL.FTZ R71, R222.reuse, R71 ;  /* 0x00000047de477220 */ /* 0x040fe20000410000 */
[----:B------:R-:W-:Y:S01]  /*3d270*/  FMUL.FTZ R81, R222, R74 ;  /* 0x0000004ade517220 */ /* 0x000fe20000410000 */
[----:B------:R-:W-:Y:S01]  /*3d280*/  F2FP.BF16.F32.PACK_AB R72, R75, R72 ;  /* 0x000000484b48723e */ /* 0x000fe200000010ff */
        /* <DEDUP_REMOVED lines=11> */
[----:B------:R-:W3:Y:S01]  /*3d340*/  LDL R226, [R1+0x22c] ;  /* 0x00022c0001e27983 */ /* 0x000ee20000100800 */
[C---:B------:R-:W-:Y:S01]  /*3d350*/  FADD.FTZ R56, -R218.reuse, R56 ;  /* 0x00000038da387221 */ /* 0x040fe20000010100 */
[----:B------:R-:W-:-:S02]  /*3d360*/  FADD.FTZ R42, -R218, R42 ;  /* 0x0000002ada2a7221 */ /* 0x000fc40000010100 */
[----:B------:R-:W3:Y:S01]  /*3d370*/  LDL R227, [R1+0x224] ;  /* 0x0002240001e37983 */ /* 0x000ee20000100800 */
[----:B------:R-:W-:Y:S01]  /*3d380*/  FFMA.FTZ R75, R224, R80, R225 ;  /* 0x00000050e04b7223 */ /* 0x000fe200000100e1 */
[----:B----4-:R-:W-:Y:S01]  /*3d390*/  FFMA.FTZ R68, R84, R81, R85 ;  /* 0x0000005154447223 */ /* 0x010fe20000010055 */
[----:B------:R-:W-:-:S03]  /*3d3a0*/  FFMA.FTZ R69, R82, R71, R83 ;  /* 0x0000004752457223 */ /* 0x000fc60000010053 */
[----:B------:R-:W-:Y:S01]  /*3d3b0*/  F2FP.BF16.F32.PACK_AB R74, R75, R74 ;  /* 0x0000004a4b4a723e */ /* 0x000fe200000010ff */
[----:B------:R-:W4:Y:S01]  /*3d3c0*/  LDL R83, [R1+0x278] ;  /* 0x0002780001537983 */ /* 0x000f220000100800 */
[----:B------:R-:W-:-:S03]  /*3d3d0*/  F2FP.BF16.F32.PACK_AB R75, R69, R68 ;  /* 0x00000044454b723e */ /* 0x000fc600000010ff */
[----:B------:R-:W4:Y:S01]  /*3d3e0*/  LDL R82, [R1+0x27c] ;  /* 0x00027c0001527983 */ /* 0x000f220000100800 */
[----:B------:R-:W-:-:S04]  /*3d3f0*/  IMAD.WIDE.U32 R68, R212, 0x10, R90 ;  /* 0x00000010d4447825 */ /* 0x000fc800078e005a */
[----:B--2---:R-:W-:Y:S01]  /*3d400*/  FFMA.FTZ R71, R221, R71, R251 ;  /* 0x00000047dd477223 */ /* 0x004fe200000100fb */
[----:B------:R-:W2:Y:S04]  /*3d410*/  LDL R85, [R1+0x270] ;  /* 0x0002700001557983 */ /* 0x000ea80000100800 */
[----:B------:R0:W-:Y:S04]  /*3d420*/  STG.E.128 desc[UR10][R68.64], R72 ;  /* 0x0000004844007986 */ /* 0x0001e8000c101d0a */
[----:B------:R-:W2:Y:S01]  /*3d430*/  LDL R84, [R1+0x274] ;  /* 0x0002740001547983 */ /* 0x000ea20000100800 */
[----:B------:R-:W-:-:S03]  /*3d440*/  FFMA.FTZ R70, R217, R70, R248 ;  /* 0x00000046d9467223 */ /* 0x000fc600000100f8 */
[----:B------:R-:W2:Y:S04]  /*3d450*/  LDL R224, [R1+0x204] ;  /* 0x0002040001e07983 */ /* 0x000ea80000100800 */
[----:B------:R-:W2:Y:S01]  /*3d460*/  LDL R225, [R1+0x20c] ;  /* 0x00020c0001e17983 */ /* 0x000ea20000100800 */
[----:B------:R-:W-:-:S03]  /*3d470*/  FMUL.FTZ R56, R222, R56 ;  /* 0x00000038de387220 */ /* 0x000fc60000410000 */
[----:B------:R-:W2:Y:S01]  /*3d480*/  LDL R221, [R1+0x214] ;  /* 0x0002140001dd7983 */ /* 0x000ea20000100800 */
[----:B0-----:R-:W-:Y:S01]  /*3d490*/  FFMA.FTZ R68, R223, R81, R250 ;  /* 0x00000051df447223 */ /* 0x001fe200000100fa */
[----:B---3--:R-:W-:Y:S01]  /*3d4a0*/  FFMA.FTZ R69, R219, R79, R246 ;  /* 0x0000004fdb457223 */ /* 0x008fe200000100f6 */
[----:B------:R-:W-:Y:S01]  /*3d4b0*/  FFMA.FTZ R72, R214, R80, R249 ;  /* 0x00000050d6487223 */ /* 0x000fe200000100f9 */
[----:B------:R-:W3:Y:S02]  /*3d4c0*/  LDL R79, [R1+0x260] ;  /* 0x00026000014f7983 */ /* 0x000ee40000100800 */
[----:B------:R-:W-:Y:S01]  /*3d4d0*/  F2FP.BF16.F32.PACK_AB R71, R71, R68 ;  /* 0x000000444747723e */ /* 0x000fe200000010ff */
[----:B------:R-:W-:Y:S01]  /*3d4e0*/  FFMA.FTZ R68, R220, R78, R244 ;  /* 0x0000004edc447223 */ /* 0x000fe200000100f4 */
[----:B------:R-:W-:Y:S01]  /*3d4f0*/  FFMA.FTZ R73, R87, R76, R247 ;  /* 0x0000004c57497223 */ /* 0x000fe200000100f7 */
[----:B------:R-:W3:Y:S01]  /*3d500*/  LDL R78, [R1+0x264] ;  /* 0x00026400014e7983 */ /* 0x000ee20000100800 */
[----:B------:R-:W-:Y:S01]  /*3d510*/  FFMA.FTZ R74, R86, R77, R245 ;  /* 0x0000004d564a7223 */ /* 0x000fe200000100f5 */
[----:B------:R-:W-:-:S02]  /*3d520*/  F2FP.BF16.F32.PACK_AB R70, R72, R70 ;  /* 0x000000464846723e */ /* 0x000fc400000010ff */
        /* <DEDUP_REMOVED lines=9> */
[C---:B0-----:R-:W-:Y:S01]  /*3d5c0*/  FMUL.FTZ R71, R222.reuse, R66 ;  /* 0x00000042de477220 */ /* 0x041fe20000410000 */
[C---:B------:R-:W-:Y:S01]  /*3d5d0*/  FMUL.FTZ R69, R222.reuse, R67 ;  /* 0x00000043de457220 */ /* 0x040fe20000410000 */
[C---:B------:R-:W-:Y:S01]  /*3d5e0*/  FMUL.FTZ R70, R222.reuse, R65 ;  /* 0x00000041de467220 */ /* 0x040fe20000410000 */
[C---:B------:R-:W-:Y:S01]  /*3d5f0*/  FMUL.FTZ R68, R222.reuse, R64 ;  /* 0x00000040de447220 */ /* 0x040fe20000410000 */
[----:B------:R-:W-:Y:S01]  /*3d600*/  FMUL.FTZ R86, R222, R54 ;  /* 0x00000036de567220 */ /* 0x000fe20000410000 */
[----:B------:R-:W3:Y:S04]  /*3d610*/  LDL R223, [R1+0x210] ;  /* 0x0002100001df7983 */ /* 0x000ee80000100800 */
[----:B------:R-:W3:Y:S04]  /*3d620*/  LDL R217, [R1+0x1f0] ;  /* 0x0001f00001d97983 */ /* 0x000ee80000100800 */
        /* <DEDUP_REMOVED lines=20> */
[----:B------:R-:W3:Y:S01]  /*3d770*/  LDL R219, [R1+0x21c] ;  /* 0x00021c0001db7983 */ /* 0x000ee20000100800 */
[----:B----4-:R-:W-:Y:S01]  /*3d780*/  FFMA.FTZ R65, R83, R71, R242 ;  /* 0x0000004753417223 */ /* 0x010fe200000100f2 */
[C---:B------:R-:W-:Y:S01]  /*3d790*/  FMUL.FTZ R72, R222.reuse, R62 ;  /* 0x0000003ede487220 */ /* 0x040fe20000410000 */
[----:B------:R-:W-:Y:S01]  /*3d7a0*/  FMUL.FTZ R73, R222, R63 ;  /* 0x0000003fde497220 */ /* 0x000fe20000410000 */
[----:B------:R-:W4:Y:S01]  /*3d7b0*/  LDL R83, [R1+0x250] ;  /* 0x0002500001537983 */ /* 0x000f220000100800 */
[----:B------:R-:W-:-:S03]  /*3d7c0*/  FFMA.FTZ R66, R82, R69, R243 ;  /* 0x0000004552427223 */ /* 0x000fc600000100f3 */
[----:B------:R-:W4:Y:S02]  /*3d7d0*/  LDL R82, [R1+0x258] ;  /* 0x0002580001527983 */ /* 0x000f240000100800 */
[----:B------:R-:W-:Y:S01]  /*3d7e0*/  F2FP.BF16.F32.PACK_AB R65, R66, R65 ;  /* 0x000000414241723e */ /* 0x000fe200000010ff */
[----:B------:R-:W-:Y:S01]  /*3d7f0*/  FADD.FTZ R66, -R218, R61 ;  /* 0x0000003dda427221 */ /* 0x000fe20000010100 */
[----:B--2---:R-:W-:Y:S01]  /*3d800*/  FFMA.FTZ R64, R85, R68, R240 ;  /* 0x0000004455407223 */ /* 0x004fe200000100f0 */
[C---:B------:R-:W-:Y:S02]  /*3d810*/  FMUL.FTZ R61, R222.reuse, R60 ;  /* 0x0000003cde3d7220 */ /* 0x040fe40000410000 */
[----:B------:R-:W-:Y:S01]  /*3d820*/  FMUL.FTZ R60, R222, R66 ;  /* 0x00000042de3c7220 */ /* 0x000fe20000410000 */
[----:B------:R-:W-:-:S05]  /*3d830*/  FFMA.FTZ R67, R84, R70, R241 ;  /* 0x0000004654437223 */ /* 0x000fca00000100f1 */
[----:B------:R-:W-:Y:S01]  /*3d840*/  F2FP.BF16.F32.PACK_AB R64, R67, R64 ;  /* 0x000000404340723e */ /* 0x000fe200000010ff */
[----:B---3--:R-:W-:Y:S02]  /*3d850*/  FFMA.FTZ R66, R79, R61, R236 ;  /* 0x0000003d4f427223 */ /* 0x008fe400000100ec */
[----:B------:R-:W2:Y:S01]  /*3d860*/  LDL R79, [R1+0x24c] ;  /* 0x00024c00014f7983 */ /* 0x000ea20000100800 */
[----:B------:R-:W-:-:S03]  /*3d870*/  FFMA.FTZ R67, R78, R60, R237 ;  /* 0x0000003c4e437223 */ /* 0x000fc600000100ed */
[----:B------:R-:W3:Y:S01]  /*3d880*/  LDL R78, [R1+0x244] ;  /* 0x00024400014e7983 */ /* 0x000ee20000100800 */
[----:B------:R-:W-:Y:S01]  /*3d890*/  FFMA.FTZ R62, R76, R72, R238 ;  /* 0x000000484c3e7223 */ /* 0x000fe200000100ee */
[----:B------:R-:W-:Y:S02]  /*3d8a0*/  F2FP.BF16.F32.PACK_AB R66, R67, R66 ;  /* 0x000000424342723e */ /* 0x000fe400000010ff */
[----:B------:R-:W3:Y:S01]  /*3d8b0*/  LDL R76, [R1+0x254] ;  /* 0x00025400014c7983 */ /* 0x000ee20000100800 */
[----:B------:R-:W-:-:S05]  /*3d8c0*/  FFMA.FTZ R63, R75, R73, R239 ;  /* 0x000000494b3f7223 */ /* 0x000fca00000100ef */
[----:B------:R-:W-:Y:S01]  /*3d8d0*/  F2FP.BF16.F32.PACK_AB R67, R63, R62 ;  /* 0x0000003e3f43723e */ /* 0x000fe200000010ff */
[----:B------:R-:W-:-:S04]  /*3d8e0*/  IMAD.WIDE.U32 R62, R209, 0x10, R90 ;  /* 0x00000010d13e7825 */ /* 0x000fc800078e005a */
        /* <DEDUP_REMOVED lines=12> */
[----:B------:R-:W-:Y:S01]  /*3d9b0*/  FADD.FTZ R28, -R218, R23 ;  /* 0x00000017da1c7221 */ /* 0x000fe20000010100 */
[----:B------:R-:W-:Y:S01]  /*3d9c0*/  FFMA.FTZ R22, R81, R61, R232 ;  /* 0x0000003d51167223 */ /* 0x000fe200000100e8 */
[----:B------:R-:W-:Y:S01]  /*3d9d0*/  FFMA.FTZ R23, R80, R72, R234 ;  /* 0x0000004850177223 */ /* 0x000fe200000100ea */
[----:B------:R-:W-:Y:S01]  /*3d9e0*/  FADD.FTZ R67, -R218, R41 ;  /* 0x00000029da437221 */ /* 0x000fe20000010100 */
[----:B------:R-:W-:-:S03]  /*3d9f0*/  FFMA.FTZ R61, R77, R69, R231 ;  /* 0x000000454d3d7223 */ /* 0x000fc600000100e7 */
[----:B------:R-:W-:Y:S02]  /*3da00*/  FMUL.FTZ R77, R222, R67 ;  /* 0x00000043de4d7220 */ /* 0x000fe40000410000 */
[----:B------:R-:W3:Y:S01]  /*3da10*/  LDL R67, [R1+0x228] ;  /* 0x0002280001437983 */ /* 0x000ee20000100800 */
[----:B----4-:R-:W-:Y:S01]  /*3da20*/  FFMA.FTZ R21, R82, R71, R230 ;  /* 0x0000004752157223 */ /* 0x010fe200000100e6 */
[----:B------:R-:W-:Y:S02]  /*3da30*/  FMUL.FTZ R82, R222, R38 ;  /* 0x00000026de527220 */ /* 0x000fe40000410000 */
[----:B------:R-:W4:Y:S01]  /*3da40*/  LDL R38, [R1+0x230] ;  /* 0x0002300001267983 */ /* 0x000f220000100800 */
[----:B--2---:R-:W-:Y:S01]  /*3da50*/  FFMA.FTZ R24, R79, R73, R235 ;  /* 0x000000494f187223 */ /* 0x004fe200000100eb */
[----:B---3--:R-:W-:-:S04]  /*3da60*/  FFMA.FTZ R25, R78, R60, R233 ;  /* 0x0000003c4e197223 */ /* 0x008fc800000100e9 */
[----:B------:R-:W-:Y:S02]  /*3da70*/  F2FP.BF16.F32.PACK_AB R23, R24, R23 ;  /* 0x000000171817723e */ /* 0x000fe400000010ff */
[----:B------:R-:W-:Y:S01]  /*3da80*/  F2FP.BF16.F32.PACK_AB R22, R25, R22 ;  /* 0x000000161916723e */ /* 0x000fe200000010ff */
[----:B------:R-:W-:Y:S02]  /*3da90*/  IMAD.WIDE.U32 R24, R209, 0x10, R88 ;  /* 0x00000010d1187825 */ /* 0x000fe400078e0058 */
[----:B------:R-:W2:Y:S02]  /*3daa0*/  LDL R209, [R1+0x208] ;  /* 0x0002080001d17983 */ /* 0x000ea40000100800 */
[----:B------:R-:W-:Y:S01]  /*3dab0*/  FMUL.FTZ R54, R222, R50 ;  /* 0x00000032de367220 */ /* 0x000fe20000410000 */
[----:B------:R-:W-:Y:S01]  /*3dac0*/  FADD.FTZ R66, -R218, R37 ;  /* 0x00000025da427221 */ /* 0x000fe20000010100 */
[----:B------:R-:W3:Y:S01]  /*3dad0*/  LDL R50, [R1+0x234] ;  /* 0x0002340001327983 */ /* 0x000ee20000100800 */
[----:B------:R-:W-:-:S02]  /*3dae0*/  FMUL.FTZ R72, R222, R63 ;  /* 0x0000003fde487220 */ /* 0x000fc40000410000 */
[----:B------:R-:W-:Y:S01]  /*3daf0*/  FMUL.FTZ R81, R222, R66 ;  /* 0x00000042de517220 */ /* 0x000fe20000410000 */
[C---:B------:R-:W-:Y:S01]  /*3db00*/  FADD.FTZ R62, -R218.reuse, R29 ;  /* 0x0000001dda3e7221 */ /* 0x040fe20000010100 */
[----:B------:R-:W3:Y:S01]  /*3db10*/  LDL R66, [R1+0x200] ;  /* 0x0002000001427983 */ /* 0x000ee20000100800 */
[----:B------:R-:W-:-:S03]  /*3db20*/  FADD.FTZ R29, -R218, R20 ;  /* 0x00000014da1d7221 */ /* 0x000fc60000010100 */
[----:B------:R-:W3:Y:S01]  /*3db30*/  LDL R63, [R1+0x220] ;  /* 0x00022000013f7983 */ /* 0x000ee20000100800 */
[----:B------:R-:W-:Y:S01]  /*3db40*/  FFMA.FTZ R20, R83, R68, R228 ;  /* 0x0000004453147223 */ /* 0x000fe200000100e4 */
        /* <DEDUP_REMOVED lines=12> */
[----:B------:R-:W3:Y:S01]  /*3dc10*/  LDL R202, [R1+0x1fc] ;  /* 0x0001fc0001ca7983 */ /* 0x000ee20000100800 */
[C---:B------:R-:W-:Y:S01]  /*3dc20*/  FMUL.FTZ R78, R222.reuse, R42 ;  /* 0x0000002ade4e7220 */ /* 0x040fe20000410000 */
[C---:B------:R-:W-:Y:S01]  /*3dc30*/  FMUL.FTZ R42, R222.reuse, R36 ;  /* 0x00000024de2a7220 */ /* 0x040fe20000410000 */
[C---:B------:R-:W-:Y:S01]  /*3dc40*/  FMUL.FTZ R36, R222.reuse, R26 ;  /* 0x0000001ade247220 */ /* 0x040fe20000410000 */
[C---:B------:R-:W-:Y:S01]  /*3dc50*/  FMUL.FTZ R80, R222.reuse, R40 ;  /* 0x00000028de507220 */ /* 0x040fe20000410000 */
[C---:B------:R-:W-:Y:S01]  /*3dc60*/  FMUL.FTZ R79, R222.reuse, R41 ;  /* 0x00000029de4f7220 */ /* 0x040fe20000410000 */
[C---:B------:R-:W-:Y:S01]  /*3dc70*/  FMUL.FTZ R40, R222.reuse, R37 ;  /* 0x00000025de287220 */ /* 0x040fe20000410000 */
[----:B------:R0:W-:Y:S01]  /*3dc80*/  STG.E.128 desc[UR10][R24.64], R20 ;  /* 0x0000001418007986 */ /* 0x0001e2000c101d0a */
[C---:B------:R-:W-:Y:S01]  /*3dc90*/  FMUL.FTZ R83, R222.reuse, R74 ;  /* 0x0000004ade537220 */ /* 0x040fe20000410000 */
[C---:B------:R-:W-:Y:S01]  /*3dca0*/  FMUL.FTZ R41, R222.reuse, R39 ;  /* 0x00000027de297220 */ /* 0x040fe20000410000 */
[C---:B------:R-:W-:Y:S01]  /*3dcb0*/  FMUL.FTZ R37, R222.reuse, R84 ;  /* 0x00000054de257220 */ /* 0x040fe20000410000 */
[C---:B------:R-:W-:Y:S01]  /*3dcc0*/  FMUL.FTZ R74, R222.reuse, R65 ;  /* 0x00000041de4a7220 */ /* 0x040fe20000410000 */
[----:B------:R-:W-:Y:S01]  /*3dcd0*/  FMUL.FTZ R39, R222, R64 ;  /* 0x00000040de277220 */ /* 0x000fe20000410000 */
[----:B------:R-:W3:Y:S04]  /*3dce0*/  LDL R84, [R1+0x1b8] ;  /* 0x0001b80001547983 */ /* 0x000ee80000100800 */
[----:B------:R-:W3:Y:S04]  /*3dcf0*/  LDL R65, [R1+0x1cc] ;  /* 0x0001cc0001417983 */ /* 0x000ee80000100800 */
[----:B------:R-:W3:Y:S01]  /*3dd00*/  LDL R64, [R1+0x1ac] ;  /* 0x0001ac0001407983 */ /* 0x000ee20000100800 */
[----:B0-----:R-:W-:Y:S01]  /*3dd10*/  FFMA.FTZ R23, R67, R86, R194 ;  /* 0x0000005643177223 */ /* 0x001fe200000100c2 */
[----:B------:R-:W-:Y:S01]  /*3dd20*/  FADD.FTZ R60, -R218, R203 ;  /* 0x000000cbda3c7221 */ /* 0x000fe20000010100 */
[C---:B------:R-:W-:Y:S01]  /*3dd30*/  FMUL.FTZ R57, R222.reuse, R57 ;  /* 0x00000039de397220 */ /* 0x040fe20000410000 */
[----:B------:R-:W3:Y:S01]  /*3dd40*/  LDL R218, [R1+0x238] ;  /* 0x0002380001da7983 */ /* 0x000ee20000100800 */
[----:B------:R-:W-:-:S03]  /*3dd50*/  FMUL.FTZ R87, R222, R55 ;  /* 0x00000037de577220 */ /* 0x000fc60000410000 */
[----:B------:R-:W3:Y:S01]  /*3dd60*/  LDL R203, [R1+0x23c] ;  /* 0x00023c0001cb7983 */ /* 0x000ee20000100800 */
[----:B------:R-:W-:-:S03]  /*3dd70*/  FMUL.FTZ R69, R222, R52 ;  /* 0x00000034de457220 */ /* 0x000fc60000410000 */
[----:B------:R-:W3:Y:S04]  /*3dd80*/  LDL R201, [R1+0x1c0] ;  /* 0x0001c00001c97983 */ /* 0x000ee80000100800 */
[----:B------:R-:W3:Y:S01]  /*3dd90*/  LDL R200, [R1+0x1c4] ;  /* 0x0001c40001c87983 */ /* 0x000ee20000100800 */
[----:B----4-:R-:W-:Y:S01]  /*3dda0*/  FFMA.FTZ R26, R38, R56, R196 ;  /* 0x00000038261a7223 */ /* 0x010fe200000100c4 */
[C---:B------:R-:W-:Y:S01]  /*3ddb0*/  FMUL.FTZ R38, R222.reuse, R27 ;  /* 0x0000001bde267220 */ /* 0x040fe20000410000 */
[C---:B------:R-:W-:Y:S01]  /*3ddc0*/  FMUL.FTZ R71, R222.reuse, R53 ;  /* 0x00000035de477220 */ /* 0x040fe20000410000 */
[C---:B------:R-:W-:Y:S01]  /*3ddd0*/  FMUL.FTZ R73, R222.reuse, R62 ;  /* 0x0000003ede497220 */ /* 0x040fe20000410000 */
[C---:B------:R-:W-:Y:S01]  /*3dde0*/  FMUL.FTZ R55, R222.reuse, R51 ;  /* 0x00000033de377220 */ /* 0x040fe20000410000 */
[----:B------:R-:W4:Y:S01]  /*3ddf0*/  LDL R67, [R1+0x1c8] ;  /* 0x0001c80001437983 */ /* 0x000f220000100800 */
[----:B--2---:R-:W-:Y:S01]  /*3de00*/  FFMA.FTZ R27, R209, R86, R146 ;  /* 0x00000056d11b7223 */ /* 0x004fe20000010092 */
[----:B------:R-:W-:-:S02]  /*3de10*/  FMUL.FTZ R85, R222, R47 ;  /* 0x0000002fde557220 */ /* 0x000fc40000410000 */
[----:B------:R-:W2:Y:S01]  /*3de20*/  LDL R86, [R1+0x1b0] ;  /* 0x0001b00001567983 */ /* 0x000ea20000100800 */
[----:B------:R-:W-:Y:S01]  /*3de30*/  FMUL.FTZ R51, R222, R28 ;  /* 0x0000001cde337220 */ /* 0x000fe20000410000 */
[----:B---3--:R-:W-:Y:S01]  /*3de40*/  FFMA.FTZ R28, R50, R57, R197 ;  /* 0x00000039321c7223 */ /* 0x008fe200000100c5 */
[----:B------:R-:W-:Y:S01]  /*3de50*/  FMUL.FTZ R50, R222, R60 ;  /* 0x0000003cde327220 */ /* 0x000fe20000410000 */
[----:B------:R-:W3:Y:S03]  /*3de60*/  LDL R62, [R1+0x1bc] ;  /* 0x0001bc00013e7983 */ /* 0x000ee60000100800 */
[----:B------:R-:W-:Y:S01]  /*3de70*/  F2FP.BF16.F32.PACK_AB R20, R28, R26 ;  /* 0x0000001a1c14723e */ /* 0x000fe200000010ff */
[-C--:B------:R-:W-:Y:S01]  /*3de80*/  FFMA.FTZ R26, R66, R69.reuse, R144 ;  /* 0x00000045421a7223 */ /* 0x080fe20000010090 */
[----:B------:R-:W3:Y:S01]  /*3de90*/  LDL R60, [R1+0x1b4] ;  /* 0x0001b400013c7983 */ /* 0x000ee20000100800 */
[----:B------:R-:W-:Y:S01]  /*3dea0*/  FFMA.FTZ R22, R63, R69, R192 ;  /* 0x000000453f167223 */ /* 0x000fe200000100c0 */
[----:B------:R-:W-:Y:S01]  /*3deb0*/  FMUL.FTZ R47, R222, R29 ;  /* 0x0000001dde2f7220 */ /* 0x000fe20000410000 */
[----:B------:R-:W-:Y:S01]  /*3dec0*/  FFMA.FTZ R24, R226, R87, R195 ;  /* 0x00000057e2187223 */ /* 0x000fe200000100c3 */
[----:B------:R-:W3:Y:S01]  /*3ded0*/  LDL R69, [R1+0x1a0] ;  /* 0x0001a00001457983 */ /* 0x000ee20000100800 */
[-C--:B------:R-:W-:Y:S01]  /*3dee0*/  FFMA.FTZ R28, R224, R71.reuse, R145 ;  /* 0x00000047e01c7223 */ /* 0x080fe20000010091 */
[----:B------:R-:W-:-:S02]  /*3def0*/  FFMA.FTZ R29, R227, R71, R193 ;  /* 0x00000047e31d7223 */ /* 0x000fc400000100c1 */
[----:B------:R-:W3:Y:S01]  /*3df00*/  LDL R66, [R1+0x1a8] ;  /* 0x0001a80001427983 */ /* 0x000ee20000100800 */
[----:B------:R-:W-:-:S03]  /*3df10*/  FFMA.FTZ R25, R225, R87, R147 ;  /* 0x00000057e1197223 */ /* 0x000fc60000010093 */
[----:B------:R-:W3:Y:S01]  /*3df20*/  LDL R63, [R1+0x1a4] ;  /* 0x0001a400013f7983 */ /* 0x000ee20000100800 */
[C---:B------:R-:W-:Y:S01]  /*3df30*/  FMUL.FTZ R52, R222.reuse, R48 ;  /* 0x00000030de347220 */ /* 0x040fe20000410000 */
[C---:B------:R-:W-:Y:S01]  /*3df40*/  FMUL.FTZ R53, R222.reuse, R49 ;  /* 0x00000031de357220 */ /* 0x040fe20000410000 */
[C---:B------:R-:W-:Y:S01]  /*3df50*/  FMUL.FTZ R58, R222.reuse, R58 ;  /* 0x0000003ade3a7220 */ /* 0x040fe20000410000 */
[C---:B------:R-:W-:Y:S01]  /*3df60*/  FMUL.FTZ R61, R222.reuse, R44 ;  /* 0x0000002cde3d7220 */ /* 0x040fe20000410000 */
[----:B------:R-:W-:Y:S01]  /*3df70*/  FMUL.FTZ R68, R222, R45 ;  /* 0x0000002dde447220 */ /* 0x000fe20000410000 */
[----:B------:R-:W-:Y:S01]  /*3df80*/  F2FP.BF16.F32.PACK_AB R23, R24, R23 ;  /* 0x000000171817723e */ /* 0x000fe200000010ff */
[----:B------:R-:W-:Y:S01]  /*3df90*/  FMUL.FTZ R44, R222, R34 ;  /* 0x00000022de2c7220 */ /* 0x000fe20000410000 */
[----:B------:R-:W-:Y:S01]  /*3dfa0*/  F2FP.BF16.F32.PACK_AB R26, R28, R26 ;  /* 0x0000001a1c1a723e */ /* 0x000fe200000010ff */
[C---:B------:R-:W-:Y:S01]  /*3dfb0*/  FMUL.FTZ R45, R222.reuse, R32 ;  /* 0x00000020de2d7220 */ /* 0x040fe20000410000 */
[----:B------:R-:W-:Y:S01]  /*3dfc0*/  FMUL.FTZ R48, R222, R33 ;  /* 0x00000021de307220 */ /* 0x000fe20000410000 */
        /* <DEDUP_REMOVED lines=9> */
[----:B------:R-:W3:Y:S01]  /*3e060*/  LDL R202, [R1+0x16c] ;  /* 0x00016c0001ca7983 */ /* 0x000ee20000100800 */
[----:B------:R-:W-:-:S03]  /*3e070*/  F2FP.BF16.F32.PACK_AB R24, R28, R24 ;  /* 0x000000181c18723e */ /* 0x000fc600000010ff */
[----:B------:R-:W3:Y:S01]  /*3e080*/  LDL R220, [R1+0x168] ;  /* 0x0001680001dc7983 */ /* 0x000ee20000100800 */
[----:B------:R-:W-:Y:S01]  /*3e090*/  F2FP.BF16.F32.PACK_AB R28, R34, R33 ;  /* 0x00000021221c723e */ /* 0x000fe200000010ff */
[----:B------:R-:W-:Y:S01]  /*3e0a0*/  FFMA.FTZ R33, R84, R54, R142 ;  /* 0x0000003654217223 */ /* 0x000fe2000001008e */
[----:B------:R-:W-:Y:S01]  /*3e0b0*/  F2FP.BF16.F32.PACK_AB R29, R32, R29 ;  /* 0x0000001d201d723e */ /* 0x000fe200000010ff */
[----:B------:R-:W-:Y:S01]  /*3e0c0*/  FFMA.FTZ R54, R64, R85, R139 ;  /* 0x0000005540367223 */ /* 0x000fe2000001008b */
[----:B------:R-:W3:Y:S01]  /*3e0d0*/  LDL R84, [R1+0x17c] ;  /* 0x00017c0001547983 */ /* 0x000ee20000100800 */
[C---:B------:R-:W-:Y:S01]  /*3e0e0*/  FMUL.FTZ R59, R222.reuse, R59 ;  /* 0x0000003bde3b7220 */ /* 0x040fe20000410000 */
[----:B------:R-:W-:Y:S02]  /*3e0f0*/  FMUL.FTZ R49, R222, R30 ;  /* 0x0000001ede317220 */ /* 0x000fe40000410000 */
[----:B------:R-:W3:Y:S01]  /*3e100*/  LDL R217, [R1+0x198] ;  /* 0x0001980001d97983 */ /* 0x000ee20000100800 */
[----:B------:R-:W-:-:S03]  /*3e110*/  FFMA.FTZ R21, R218, R58, R198 ;  /* 0x0000003ada157223 */ /* 0x000fc600000100c6 */
[----:B------:R-:W3:Y:S01]  /*3e120*/  LDL R214, [R1+0x19c] ;  /* 0x00019c0001d67983 */ /* 0x000ee20000100800 */
[C---:B------:R-:W-:Y:S01]  /*3e130*/  FMUL.FTZ R70, R222.reuse, R46 ;  /* 0x0000002ede467220 */ /* 0x040fe20000410000 */
[----:B------:R-:W-:Y:S02]  /*3e140*/  FMUL.FTZ R76, R222, R75 ;  /* 0x0000004bde4c7220 */ /* 0x000fe40000410000 */
[----:B------:R-:W3:Y:S04]  /*3e150*/  LDL R221, [R1+0x188] ;  /* 0x0001880001dd7983 */ /* 0x000ee80000100800 */
[----:B------:R-:W3:Y:S04]  /*3e160*/  LDL R87, [R1+0x170] ;  /* 0x0001700001577983 */ /* 0x000ee80000100800 */
[----:B------:R-:W3:Y:S04]  /*3e170*/  LDL R212, [R1+0x180] ;  /* 0x0001800001d47983 */ /* 0x000ee80000100800 */
[----:B------:R-:W3:Y:S01]  /*3e180*/  LDL R209, [R1+0x184] ;  /* 0x0001840001d17983 */ /* 0x000ee20000100800 */
[----:B--2---:R-:W-:Y:S01]  /*3e190*/  FFMA.FTZ R32, R86, R52, R140 ;  /* 0x0000003456207223 */ /* 0x004fe2000001008c */
[----:B------:R-:W-:Y:S01]  /*3e1a0*/  FFMA.FTZ R52, R65, R85, R187 ;  /* 0x0000005541347223 */ /* 0x000fe200000100bb */
[----:B------:R-:W-:Y:S01]  /*3e1b0*/  FFMA.FTZ R30, R203, R59, R199 ;  /* 0x0000003bcb1e7223 */ /* 0x000fe200000100c7 */
[----:B------:R-:W2:Y:S01]  /*3e1c0*/  LDL R85, [R1+0x178] ;  /* 0x0001780001557983 */ /* 0x000ea20000100800 */
[C---:B------:R-:W-:Y:S01]  /*3e1d0*/  FMUL.FTZ R46, R222.reuse, R31 ;  /* 0x0000001fde2e7220 */ /* 0x040fe20000410000 */
[----:B------:R-:W-:-:S02]  /*3e1e0*/  FMUL.FTZ R75, R222, R35 ;  /* 0x00000023de4b7220 */ /* 0x000fc40000410000 */
[----:B------:R-:W2:Y:S01]  /*3e1f0*/  LDL R86, [R1+0x174] ;  /* 0x0001740001567983 */ /* 0x000ea20000100800 */
[----:B------:R-:W-:Y:S01]  /*3e200*/  F2FP.BF16.F32.PACK_AB R21, R30, R21 ;  /* 0x000000151e15723e */ /* 0x000fe200000010ff */
[----:B------:R-:W-:Y:S01]  /*3e210*/  FFMA.FTZ R30, R201, R61, R184 ;  /* 0x0000003dc91e7223 */ /* 0x000fe200000100b8 */
[----:B------:R-:W-:Y:S01]  /*3e220*/  FFMA.FTZ R31, R200, R68, R185 ;  /* 0x00000044c81f7223 */ /* 0x000fe200000100b9 */
[----:B------:R-:W2:Y:S01]  /*3e230*/  LDL R218, [R1+0x194] ;  /* 0x0001940001da7983 */ /* 0x000ea20000100800 */
[----:B------:R-:W-:-:S03]  /*3e240*/  FFMA.FTZ R35, R219, R59, R151 ;  /* 0x0000003bdb237223 */ /* 0x000fc60000010097 */
[----:B------:R-:W2:Y:S01]  /*3e250*/  LDL R203, [R1+0x18c] ;  /* 0x00018c0001cb7983 */ /* 0x000ea20000100800 */
[----:B------:R-:W-:Y:S01]  /*3e260*/  F2FP.BF16.F32.PACK_AB R30, R31, R30 ;  /* 0x0000001e1f1e723e */ /* 0x000fe200000010ff */
[-C--:B----4-:R-:W-:Y:S01]  /*3e270*/  FFMA.FTZ R31, R67, R70.reuse, R186 ;  /* 0x00000046431f7223 */ /* 0x090fe200000100ba */
[----:B------:R-:W-:Y:S01]  /*3e280*/  F2FP.BF16.F32.PACK_AB R25, R35, R25 ;  /* 0x000000192319723e */ /* 0x000fe200000010ff */
[----:B------:R-:W4:Y:S01]  /*3e290*/  LDL R219, [R1+0x190] ;  /* 0x0001900001db7983 */ /* 0x000f220000100800 */
[----:B---3--:R-:W-:Y:S01]  /*3e2a0*/  FFMA.FTZ R34, R69, R61, R136 ;  /* 0x0000003d45227223 */ /* 0x008fe20000010088 */
[----:B------:R-:W-:Y:S01]  /*3e2b0*/  FFMA.FTZ R35, R66, R70, R138 ;  /* 0x0000004642237223 */ /* 0x000fe2000001008a */
[----:B------:R-:W-:Y:S01]  /*3e2c0*/  FFMA.FTZ R56, R63, R68, R137 ;  /* 0x000000443f387223 */ /* 0x000fe20000010089 */
[----:B------:R-:W-:Y:S01]  /*3e2d0*/  FFMA.FTZ R55, R62, R55, R143 ;  /* 0x000000373e377223 */ /* 0x000fe2000001008f */
[----:B------:R-:W-:Y:S01]  /*3e2e0*/  FFMA.FTZ R53, R60, R53, R141 ;  /* 0x000000353c357223 */ /* 0x000fe2000001008d */
[----:B------:R-:W-:Y:S01]  /*3e2f0*/  IMAD.WIDE.U32 R64, R206, 0x10, R90 ;  /* 0x00000010ce407825 */ /* 0x000fe200078e005a */
[----:B------:R-:W-:Y:S01]  /*3e300*/  F2FP.BF16.F32.PACK_AB R31, R52, R31 ;  /* 0x0000001f341f723e */ /* 0x000fe200000010ff */
[----:B------:R-:W3:Y:S02]  /*3e310*/  LDL R201, [R1+0x160] ;  /* 0x0001600001c97983 */ /* 0x000ee40000100800 */
[----:B------:R-:W-:Y:S01]  /*3e320*/  IMAD.WIDE.U32 R68, R206, 0x10, R88 ;  /* 0x00000010ce447825 */ /* 0x000fe200078e0058 */
[----:B------:R-:W-:Y:S01]  /*3e330*/  F2FP.BF16.F32.PACK_AB R35, R54, R35 ;  /* 0x000000233623723e */ /* 0x000fe200000010ff */
[----:B------:R0:W-:Y:S01]  /*3e340*/  STG.E.128 desc[UR10][R64.64], R20 ;  /* 0x0000001440007986 */ /* 0x0001e2000c101d0a */
[----:B------:R-:W-:Y:S01]  /*3e350*/  F2FP.BF16.F32.PACK_AB R34, R56, R34 ;  /* 0x000000223822723e */ /* 0x000fe200000010ff */
[C---:B------:R-:W-:Y:S01]  /*3e360*/  IMAD.WIDE.U32 R66, R208.reuse, 0x10, R90 ;  /* 0x00000010d0427825 */ /* 0x040fe200078e005a */
[----:B------:R-:W-:Y:S01]  /*3e370*/  F2FP.BF16.F32.PACK_AB R33, R55, R33 ;  /* 0x000000213721723e */ /* 0x000fe200000010ff */
[----:B------:R-:W3:Y:S01]  /*3e380*/  LDL R200, [R1+0x164] ;  /* 0x0001640001c87983 */ /* 0x000ee20000100800 */
[----:B------:R-:W-:Y:S01]  /*3e390*/  F2FP.BF16.F32.PACK_AB R32, R53, R32 ;  /* 0x000000203520723e */ /* 0x000fe200000010ff */
[----:B------:R-:W-:-:S02]  /*3e3a0*/  IMAD.WIDE.U32 R70, R208, 0x10, R88 ;  /* 0x00000010d0467825 */ /* 0x000fc400078e0058 */
[----:B------:R1:W-:Y:S04]  /*3e3b0*/  STG.E.128 desc[UR10][R68.64], R24 ;  /* 0x0000001844007986 */ /* 0x0003e8000c101d0a */
[----:B------:R1:W-:Y:S04]  /*3e3c0*/  STG.E.128 desc[UR10][R66.64], R28 ;  /* 0x0000001c42007986 */ /* 0x0003e8000c101d0a */
[----:B------:R1:W-:Y:S01]  /*3e3d0*/  STG.E.128 desc[UR10][R70.64], R32 ;  /* 0x0000002046007986 */ /* 0x0003e2000c101d0a */
[----:B------:R-:W-:-:S03]  /*3e3e0*/  IMAD.WIDE.U32 R60, R207, 0x10, R88 ;  /* 0x00000010cf3c7825 */ /* 0x000fc600078e0058 */
[----:B0-----:R-:W3:Y:S01]  /*3e3f0*/  LDL R65, [R1+0x144] ;  /* 0x0001440001417983 */ /* 0x001ee20000100800 */
[----:B------:R-:W-:Y:S01]  /*3e400*/  FFMA.FTZ R21, R217, R78, R182 ;  /* 0x0000004ed9157223 */ /* 0x000fe200000100b6 */
[----:B------:R-:W-:Y:S02]  /*3e410*/  IMAD.WIDE.U32 R62, R211, 0x10, R88 ;  /* 0x00000010d33e7825 */ /* 0x000fe400078e0058 */
[----:B------:R-:W3:Y:S02]  /*3e420*/  LDL R64, [R1+0x124] ;  /* 0x0001240001407983 */ /* 0x000ee40000100800 */
[----:B-1----:R-:W-:Y:S01]  /*3e430*/  FFMA.FTZ R27, R220, R82, R130 ;  /* 0x00000052dc1b7223 */ /* 0x002fe20000010082 */
[----:B------:R-:W-:Y:S01]  /*3e440*/  FFMA.FTZ R25, R202, R83, R131 ;  /* 0x00000053ca197223 */ /* 0x000fe20000010083 */
[----:B------:R-:W3:Y:S01]  /*3e450*/  LDL R69, [R1+0x158] ;  /* 0x0001580001457983 */ /* 0x000ee20000100800 */
[-C--:B------:R-:W-:Y:S01]  /*3e460*/  FFMA.FTZ R31, R84, R79.reuse, R135 ;  /* 0x0000004f541f7223 */ /* 0x080fe20000010087 */
[----:B------:R-:W-:Y:S01]  /*3e470*/  FFMA.FTZ R28, R214, R79, R183 ;  /* 0x0000004fd61c7223 */ /* 0x000fe200000100b7 */
[----:B------:R-:W-:-:S04]  /*3e480*/  IMAD.WIDE.U32 R58, R213, 0x10, R88 ;  /* 0x00000010d53a7825 */ /* 0x000fc800078e0058 */
[----:B------:R-:W-:Y:S01]  /*3e490*/  FFMA.FTZ R23, R221, R82, R178 ;  /* 0x00000052dd177223 */ /* 0x000fe200000100b2 */
[----:B------:R-:W3:Y:S04]  /*3e4a0*/  LDL R32, [R1+0x150] ;  /* 0x0001500001207983 */ /* 0x000ee80000100800 */
[----:B------:R-:W3:Y:S01]  /*3e4b0*/  LDL R33, [R1+0x154] ;  /* 0x0001540001217983 */ /* 0x000ee20000100800 */
[----:B------:R-:W-:-:S03]  /*3e4c0*/  F2FP.BF16.F32.PACK_AB R27, R25, R27 ;  /* 0x0000001b191b723e */ /* 0x000fc600000010ff */
[----:B------:R-:W3:Y:S01]  /*3e4d0*/  LDL R84, [R1+0x14c] ;  /* 0x00014c0001547983 */ /* 0x000ee20000100800 */
[----:B------:R-:W-:-:S03]  /*3e4e0*/  F2FP.BF16.F32.PACK_AB R21, R28, R21 ;  /* 0x000000151c15723e */ /* 0x000fc600000010ff */
        /* <DEDUP_REMOVED lines=11> */
[----:B------:R-:W2:Y:S01]  /*3e5a0*/  LDL R85, [R1+0x148] ;  /* 0x0001480001557983 */ /* 0x000ea20000100800 */
[----:B------:R-:W-:-:S03]  /*3e5b0*/  FFMA.FTZ R28, R86, R77, R133 ;  /* 0x0000004d561c7223 */ /* 0x000fc60000010085 */
[----:B------:R-:W2:Y:S01]  /*3e5c0*/  LDL R86, [R1+0x120] ;  /* 0x0001200001567983 */ /* 0x000ea20000100800 */
[----:B------:R-:W-:-:S03]  /*3e5d0*/  FFMA.FTZ R29, R218, R77, R181 ;  /* 0x0000004dda1d7223 */ /* 0x000fc600000100b5 */
[----:B------:R-:W2:Y:S01]  /*3e5e0*/  LDL R78, [R1+0x110] ;  /* 0x00011000014e7983 */ /* 0x000ea20000100800 */
[----:B------:R-:W-:-:S03]  /*3e5f0*/  FFMA.FTZ R24, R203, R83, R179 ;  /* 0x00000053cb187223 */ /* 0x000fc600000100b3 */
[----:B------:R-:W2:Y:S04]  /*3e600*/  LDL R83, [R1+0x12c] ;  /* 0x00012c0001537983 */ /* 0x000ea80000100800 */
[----:B------:R-:W2:Y:S01]  /*3e610*/  LDL R77, [R1+0x118] ;  /* 0x00011800014d7983 */ /* 0x000ea20000100800 */
[----:B------:R-:W-:Y:S01]  /*3e620*/  F2FP.BF16.F32.PACK_AB R23, R24, R23 ;  /* 0x000000171817723e */ /* 0x000fe200000010ff */
[-C--:B----4-:R-:W-:Y:S01]  /*3e630*/  FFMA.FTZ R20, R219, R76.reuse, R180 ;  /* 0x0000004cdb147223 */ /* 0x090fe200000100b4 */
[----:B------:R-:W-:Y:S02]  /*3e640*/  FFMA.FTZ R24, R87, R76, R132 ;  /* 0x0000004c57187223 */ /* 0x000fe40000010084 */
[----:B------:R-:W4:Y:S04]  /*3e650*/  LDL R76, [R1+0x100] ;  /* 0x00010000014c7983 */ /* 0x000f280000100800 */
[----:B------:R-:W4:Y:S01]  /*3e660*/  LDL R87, [R1+0x140] ;  /* 0x0001400001577983 */ /* 0x000f220000100800 */
[----:B------:R-:W-:-:S02]  /*3e670*/  F2FP.BF16.F32.PACK_AB R20, R29, R20 ;  /* 0x000000141d14723e */ /* 0x000fc400000010ff */
[----:B------:R-:W-:Y:S02]  /*3e680*/  F2FP.BF16.F32.PACK_AB R24, R28, R24 ;  /* 0x000000181c18723e */ /* 0x000fe400000010ff */
[----:B------:R-:W-:Y:S01]  /*3e690*/  F2FP.BF16.F32.PACK_AB R25, R31, R25 ;  /* 0x000000191f19723e */ /* 0x000fe200000010ff */
[----:B---3--:R-:W-:Y:S02]  /*3e6a0*/  FFMA.FTZ R29, R69, R42, R174 ;  /* 0x0000002a451d7223 */ /* 0x008fe400000100ae */
[----:B------:R-:W3:Y:S01]  /*3e6b0*/  LDL R69, [R1+0x10c] ;  /* 0x00010c0001457983 */ /* 0x000ee20000100800 */
[----:B------:R-:W-:Y:S01]  /*3e6c0*/  FFMA.FTZ R32, R32, R40, R172 ;  /* 0x0000002820207223 */ /* 0x000fe200000100ac */
[----:B------:R-:W-:-:S05]  /*3e6d0*/  FFMA.FTZ R33, R33, R41, R173 ;  /* 0x0000002921217223 */ /* 0x000fca00000100ad */
[----:B------:R-:W-:Y:S01]  /*3e6e0*/  F2FP.BF16.F32.PACK_AB R28, R33, R32 ;  /* 0x00000020211c723e */ /* 0x000fe200000010ff */
[----:B------:R-:W-:Y:S02]  /*3e6f0*/  FFMA.FTZ R32, R84, R75, R171 ;  /* 0x0000004b54207223 */ /* 0x000fe400000100ab */
[----:B------:R-:W3:Y:S01]  /*3e700*/  LDL R84, [R1+0xf8] ;  /* 0x0000f80001547983 */ /* 0x000ee20000100800 */
[----:B--2---:R-:W-:-:S03]  /*3e710*/  FFMA.FTZ R31, R85, R74, R170 ;  /* 0x0000004a551f7223 */ /* 0x004fc600000100aa */
[----:B------:R-:W2:Y:S01]  /*3e720*/  LDL R85, [R1+0xf4] ;  /* 0x0000f40001557983 */ /* 0x000ea20000100800 */
[----:B------:R-:W-:Y:S01]  /*3e730*/  FFMA.FTZ R22, R212, R80, R176 ;  /* 0x00000050d4167223 */ /* 0x000fe200000100b0 */
[-C--:B------:R-:W-:Y:S01]  /*3e740*/  FFMA.FTZ R26, R209, R81.reuse, R177 ;  /* 0x00000051d11a7223 */ /* 0x080fe200000100b1 */
[----:B------:R-:W-:Y:S01]  /*3e750*/  FFMA.FTZ R34, R200, R81, R129 ;  /* 0x00000051c8227223 */ /* 0x000fe20000010081 */
[----:B------:R-:W-:-:S03]  /*3e760*/  F2FP.BF16.F32.PACK_AB R31, R32, R31 ;  /* 0x0000001f201f723e */ /* 0x000fc600000010ff */
[----:B------:R-:W-:Y:S01]  /*3e770*/  F2FP.BF16.F32.PACK_AB R22, R26, R22 ;  /* 0x000000161a16723e */ /* 0x000fe200000010ff */
[----:B------:R-:W-:Y:S01]  /*3e780*/  FFMA.FTZ R26, R201, R80, R128 ;  /* 0x00000050c91a7223 */ /* 0x000fe20000010080 */
[----:B------:R-:W-:Y:S01]  /*3e790*/  FFMA.FTZ R33, R88, R42, R126 ;  /* 0x0000002a58217223 */ /* 0x000fe2000001007e */
[----:B------:R-:W-:Y:S01]  /*3e7a0*/  FFMA.FTZ R32, R79, R40, R124 ;  /* 0x000000284f207223 */ /* 0x000fe2000001007c */
[----:B------:R-:W-:Y:S01]  /*3e7b0*/  FFMA.FTZ R68, R68, R41, R125 ;  /* 0x0000002944447223 */ /* 0x000fe2000001007d */
[----:B------:R-:W-:Y:S01]  /*3e7c0*/  FMUL.FTZ R43, R222, R43 ;  /* 0x0000002bde2b7220 */ /* 0x000fe20000410000 */
[----:B------:R-:W-:Y:S01]  /*3e7d0*/  F2FP.BF16.F32.PACK_AB R26, R34, R26 ;  /* 0x0000001a221a723e */ /* 0x000fe200000010ff */
[----:B------:R-:W-:Y:S01]  /*3e7e0*/  FFMA.FTZ R34, R86, R72, R120 ;  /* 0x0000004856227223 */ /* 0x000fe20000010078 */
[----:B------:R-:W-:Y:S01]  /*3e7f0*/  FFMA.FTZ R35, R35, R74, R122 ;  /* 0x0000004a23237223 */ /* 0x000fe2000001007a */
[----:B------:R-:W-:Y:S01]  /*3e800*/  FFMA.FTZ R42, R83, R75, R123 ;  /* 0x0000004b532a7223 */ /* 0x000fe2000001007b */
[----:B------:R-:W-:Y:S01]  /*3e810*/  FFMA.FTZ R40, R78, R39, R164 ;  /* 0x000000274e287223 */ /* 0x000fe200000100a4 */
[----:B------:R-:W-:Y:S01]  /*3e820*/  FFMA.FTZ R41, R77, R45, R166 ;  /* 0x0000002d4d297223 */ /* 0x000fe200000100a6 */
[----:B------:R-:W2:Y:S01]  /*3e830*/  LDL R86, [R1+0xf0] ;  /* 0x0000f00001567983 */ /* 0x000ea20000100800 */
[----:B------:R-:W-:-:S03]  /*3e840*/  FFMA.FTZ R30, R30, R43, R175 ;  /* 0x0000002b1e1e7223 */ /* 0x000fc600000100af */
[----:B------:R-:W2:Y:S04]  /*3e850*/  LDL R78, [R1+0xd0] ;  /* 0x0000d000014e7983 */ /* 0x000ea80000100800 */
[----:B------:R-:W2:Y:S01]  /*3e860*/  LDL R77, [R1+0xd4] ;  /* 0x0000d400014d7983 */ /* 0x000ea20000100800 */
[----:B------:R-:W-:Y:S01]  /*3e870*/  F2FP.BF16.F32.PACK_AB R35, R42, R35 ;  /* 0x000000232a23723e */ /* 0x000fe200000010ff */
[----:B----4-:R-:W-:Y:S02]  /*3e880*/  FFMA.FTZ R42, R76, R47, R160 ;  /* 0x0000002f4c2a7223 */ /* 0x010fe400000100a0 */
[----:B------:R-:W4:Y:S01]  /*3e890*/  LDL R76, [R1+0xd8] ;  /* 0x0000d800014c7983 */ /* 0x000f220000100800 */
[----:B------:R-:W-:-:S03]  /*3e8a0*/  F2FP.BF16.F32.PACK_AB R29, R30, R29 ;  /* 0x0000001d1e1d723e */ /* 0x000fc600000010ff */
[----:B------:R-:W4:Y:S01]  /*3e8b0*/  LDL R75, [R1+0xdc] ;  /* 0x0000dc00014b7983 */ /* 0x000f220000100800 */
[----:B------:R-:W-:Y:S01]  /*3e8c0*/  FFMA.FTZ R30, R87, R72, R168 ;  /* 0x00000048571e7223 */ /* 0x000fe200000100a8 */
[-C--:B------:R-:W-:Y:S01]  /*3e8d0*/  FFMA.FTZ R65, R65, R73.reuse, R169 ;  /* 0x0000004941417223 */ /* 0x080fe200000100a9 */
[----:B------:R-:W-:Y:S01]  /*3e8e0*/  FFMA.FTZ R64, R64, R73, R121 ;  /* 0x0000004940407223 */ /* 0x000fe20000010079 */
[----:B------:R-:W4:Y:S01]  /*3e8f0*/  LDL R79, [R1+0xfc] ;  /* 0x0000fc00014f7983 */ /* 0x000f220000100800 */
[----:B------:R-:W-:Y:S01]  /*3e900*/  FFMA.FTZ R43, R82, R43, R127 ;  /* 0x0000002b522b7223 */ /* 0x000fe2000001007f */
[----:B------:R-:W-:Y:S01]  /*3e910*/  FFMA.FTZ R67, R67, R44, R165 ;  /* 0x0000002c43437223 */ /* 0x000fe200000100a5 */
[----:B------:R-:W-:Y:S01]  /*3e920*/  F2FP.BF16.F32.PACK_AB R30, R65, R30 ;  /* 0x0000001e411e723e */ /* 0x000fe200000010ff */
[----:B------:R-:W4:Y:S01]  /*3e930*/  LDL R83, [R1+0xe0] ;  /* 0x0000e00001537983 */ /* 0x000f220000100800 */
[----:B------:R-:W-:Y:S01]  /*3e940*/  F2FP.BF16.F32.PACK_AB R34, R64, R34 ;  /* 0x000000224022723e */ /* 0x000fe200000010ff */
[----:B------:R-:W-:Y:S01]  /*3e950*/  FFMA.FTZ R66, R66, R46, R167 ;  /* 0x0000002e42427223 */ /* 0x000fe200000100a7 */
[----:B------:R-:W-:Y:S01]  /*3e960*/  F2FP.BF16.F32.PACK_AB R33, R43, R33 ;  /* 0x000000212b21723e */ /* 0x000fe200000010ff */
[----:B------:R-:W4:Y:S01]  /*3e970*/  LDL R82, [R1+0xe8] ;  /* 0x0000e80001527983 */ /* 0x000f220000100800 */
[----:B------:R-:W-:Y:S01]  /*3e980*/  FFMA.FTZ R65, R71, R48, R161 ;  /* 0x0000003047417223 */ /* 0x000fe200000100a1 */
[----:B------:R-:W-:-:S02]  /*3e990*/  FFMA.FTZ R43, R70, R49, R162 ;  /* 0x00000031462b7223 */ /* 0x000fc400000100a2 */
[----:B------:R-:W4:Y:S01]  /*3e9a0*/  LDL R81, [R1+0xec] ;  /* 0x0000ec0001517983 */ /* 0x000f220000100800 */
[----:B------:R-:W-:-:S03]  /*3e9b0*/  IMAD.WIDE.U32 R52, R207, 0x10, R90 ;  /* 0x00000010cf347825 */ /* 0x000fc600078e005a */
[----:B------:R-:W4:Y:S01]  /*3e9c0*/  LDL R80, [R1+0xe4] ;  /* 0x0000e40001507983 */ /* 0x000f220000100800 */
[----:B---3--:R-:W-:-:S03]  /*3e9d0*/  FFMA.FTZ R64, R69, R51, R163 ;  /* 0x0000003345407223 */ /* 0x008fc600000100a3 */
[----:B------:R-:W3:Y:S04]  /*3e9e0*/  LDL R74, [R1+0xc0] ;  /* 0x0000c000014a7983 */ /* 0x000ee80000100800 */
[----:B------:R-:W3:Y:S01]  /*3e9f0*/  LDL R73, [R1+0xc4] ;  /* 0x0000c40001497983 */ /* 0x000ee20000100800 */
[--C-:B------:R-:W-:Y:S01]  /*3ea00*/  IMAD.WIDE.U32 R56, R211, 0x10, R90.reuse ;  /* 0x00000010d3387825 */ /* 0x100fe200078e005a */
[----:B------:R-:W-:Y:S02]  /*3ea10*/  F2FP.BF16.F32.PACK_AB R32, R68, R32 ;  /* 0x000000204420723e */ /* 0x000fe400000010ff */
[----:B------:R-:W3:Y:S01]  /*3ea20*/  LDL R70, [R1+0xa8] ;  /* 0x0000a80001467983 */ /* 0x000ee20000100800 */
[----:B------:R-:W-:Y:S01]  /*3ea30*/  IMAD.WIDE.U32 R54, R213, 0x10, R90 ;  /* 0x00000010d5367825 */ /* 0x000fe200078e005a */
[----:B------:R-:W-:-:S02]  /*3ea40*/  F2FP.BF16.F32.PACK_AB R40, R67, R40 ;  /* 0x000000284328723e */ /* 0x000fc400000010ff */
[----:B------:R-:W3:Y:S01]  /*3ea50*/  LDL R69, [R1+0xac] ;  /* 0x0000ac0001457983 */ /* 0x000ee20000100800 */
[----:B------:R-:W-:Y:S02]  /*3ea60*/  F2FP.BF16.F32.PACK_AB R41, R66, R41 ;  /* 0x000000294229723e */ /* 0x000fe400000010ff */
[----:B------:R-:W-:Y:S01]  /*3ea70*/  F2FP.BF16.F32.PACK_AB R42, R65, R42 ;  /* 0x0000002a412a723e */ /* 0x000fe200000010ff */
[----:B------:R-:W3:Y:S01]  /*3ea80*/  LDL R72, [R1+0xc8] ;  /* 0x0000c80001487983 */ /* 0x000ee20000100800 */
[----:B------:R-:W-:-:S03]  /*3ea90*/  F2FP.BF16.F32.PACK_AB R43, R64, R43 ;  /* 0x0000002b402b723e */ /* 0x000fc600000010ff */
[----:B------:R-:W3:Y:S04]  /*3eaa0*/  LDL R71, [R1+0xcc] ;  /* 0x0000cc0001477983 */ /* 0x000ee80000100800 */
[----:B------:R0:W-:Y:S04]  /*3eab0*/  STG.E.128 desc[UR10][R52.64], R20 ;  /* 0x0000001434007986 */ /* 0x0001e8000c101d0a */
[----:B------:R-:W-:Y:S04]  /*3eac0*/  STG.E.128 desc[UR10][R60.64], R24 ;  /* 0x000000183c007986 */ /* 0x000fe8000c101d0a */
[----:B------:R-:W-:Y:S04]  /*3ead0*/  STG.E.128 desc[UR10][R56.64], R28 ;  /* 0x0000001c38007986 */ /* 0x000fe8000c101d0a */
[----:B------:R-:W-:Y:S04]  /*3eae0*/  STG.E.128 desc[UR10][R62.64], R32 ;  /* 0x000000203e007986 */ /* 0x000fe8000c101d0a */
[----:B------:R1:W-:Y:S01]  /*3eaf0*/  STG.E.128 desc[UR10][R54.64], R40 ;  /* 0x0000002836007986 */ /* 0x0003e2000c101d0a */
[----:B0-----:R-:W-:-:S03]  /*3eb00*/  FFMA.FTZ R21, R84, R45, R118 ;  /* 0x0000002d54157223 */ /* 0x001fc60000010076 */
[----:B------:R-:W3:Y:S04]  /*3eb10*/  LDL R45, [R1+0xa0] ;  /* 0x0000a000012d7983 */ /* 0x000ee80000100800 */
[----:B-1----:R-:W3:Y:S04]  /*3eb20*/  LDL R43, [R1+0xb8] ;  /* 0x0000b800012b7983 */ /* 0x002ee80000100800 */
[----:B------:R-:W3:Y:S04]  /*3eb30*/  LDL R42, [R1+0xbc] ;  /* 0x0000bc00012a7983 */ /* 0x000ee80000100800 */
[----:B------:R-:W3:Y:S04]  /*3eb40*/  LDL R41, [R1+0xb0] ;  /* 0x0000b00001297983 */ /* 0x000ee80000100800 */
[----:B------:R-:W3:Y:S01]  /*3eb50*/  LDL R40, [R1+0xb4] ;  /* 0x0000b40001287983 */ /* 0x000ee20000100800 */
[----:B--2---:R-:W-:-:S03]  /*3eb60*/  FFMA.FTZ R24, R85, R44, R117 ;  /* 0x0000002c55187223 */ /* 0x004fc60000010075 */
[----:B------:R-:W2:Y:S01]  /*3eb70*/  LDL R44, [R1+0xa4] ;  /* 0x0000a400012c7983 */ /* 0x000ea20000100800 */
[C---:B------:R-:W-:Y:S01]  /*3eb80*/  FMUL.FTZ R16, R222.reuse, R16 ;  /* 0x00000010de107220 */ /* 0x040fe20000410000 */
[C---:B------:R-:W-:Y:S01]  /*3eb90*/  FMUL.FTZ R17, R222.reuse, R17 ;  /* 0x00000011de117220 */ /* 0x040fe20000410000 */
[C---:B------:R-:W-:Y:S01]  /*3eba0*/  FMUL.FTZ R18, R222.reuse, R18 ;  /* 0x00000012de127220 */ /* 0x040fe20000410000 */
[----:B------:R-:W-:Y:S01]  /*3ebb0*/  FMUL.FTZ R19, R222, R19 ;  /* 0x00000013de137220 */ /* 0x000fe20000410000 */
[----:B------:R-:W-:Y:S01]  /*3ebc0*/  FFMA.FTZ R20, R86, R39, R116 ;  /* 0x0000002756147223 */ /* 0x000fe20000010074 */
[----:B------:R-:W-:Y:S01]  /*3ebd0*/  FFMA.FTZ R25, R78, R16, R156 ;  /* 0x000000104e197223 */ /* 0x000fe2000001009c */
[----:B------:R-:W-:-:S03]  /*3ebe0*/  FFMA.FTZ R26, R77, R17, R157 ;  /* 0x000000114d1a7223 */ /* 0x000fc6000001009d */
[----:B------:R-:W-:Y:S02]  /*3ebf0*/  F2FP.BF16.F32.PACK_AB R20, R24, R20 ;  /* 0x000000141814723e */ /* 0x000fe400000010ff */
[----:B------:R-:W-:Y:S01]  /*3ec00*/  F2FP.BF16.F32.PACK_AB R24, R26, R25 ;  /* 0x000000191a18723e */ /* 0x000fe200000010ff */
[----:B----4-:R-:W-:Y:S01]  /*3ec10*/  FFMA.FTZ R25, R76, R18, R158 ;  /* 0x000000124c197223 */ /* 0x010fe2000001009e */
[----:B------:R-:W-:Y:S01]  /*3ec20*/  FFMA.FTZ R32, R75, R19, R159 ;  /* 0x000000134b207223 */ /* 0x000fe2000001009f */
[----:B------:R-:W-:-:S04]  /*3ec30*/  FFMA.FTZ R29, R79, R46, R119 ;  /* 0x0000002e4f1d7223 */ /* 0x000fc80000010077 */
[----:B------:R-:W-:Y:S02]  /*3ec40*/  F2FP.BF16.F32.PACK_AB R25, R32, R25 ;  /* 0x000000192019723e */ /* 0x000fe400000010ff */
[----:B------:R-:W0:Y:S01]  /*3ec50*/  LDC.64 R32, c[0x0][0x210] ;  /* 0x00008400ff207b82 */ /* 0x000e220000000a00 */
[----:B------:R-:W-:Y:S01]  /*3ec60*/  FFMA.FTZ R22, R83, R47, R112 ;  /* 0x0000002f53167223 */ /* 0x000fe20000010070 */
[----:B------:R-:W-:Y:S01]  /*3ec70*/  F2FP.BF16.F32.PACK_AB R21, R29, R21 ;  /* 0x000000151d15723e */ /* 0x000fe200000010ff */
[----:B------:R-:W-:Y:S01]  /*3ec80*/  FFMA.FTZ R23, R82, R49, R114 ;  /* 0x0000003152177223 */ /* 0x000fe20000010072 */
[----:B------:R-:W-:Y:S01]  /*3ec90*/  FFMA.FTZ R27, R81, R51, R115 ;  /* 0x00000033511b7223 */ /* 0x000fe20000010073 */
[----:B------:R-:W-:Y:S01]  /*3eca0*/  FFMA.FTZ R28, R80, R48, R113 ;  /* 0x00000030501c7223 */ /* 0x000fe20000010071 */
[----:B---3--:R-:W-:Y:S01]  /*3ecb0*/  FFMA.FTZ R26, R74, R36, R152 ;  /* 0x000000244a1a7223 */ /* 0x008fe20000010098 */
[----:B------:R-:W-:Y:S02]  /*3ecc0*/  FFMA.FTZ R29, R73, R37, R153 ;  /* 0x00000025491d7223 */ /* 0x000fe40000010099 */
[----:B------:R-:W-:-:S02]  /*3ecd0*/  F2FP.BF16.F32.PACK_AB R23, R27, R23 ;  /* 0x000000171b17723e */ /* 0x000fc400000010ff */
[----:B------:R-:W-:Y:S01]  /*3ece0*/  F2FP.BF16.F32.PACK_AB R22, R28, R22 ;  /* 0x000000161c16723e */ /* 0x000fe200000010ff */
[----:B------:R-:W-:Y:S01]  /*3ecf0*/  FFMA.FTZ R31, R70, R38, R106 ;  /* 0x00000026461f7223 */ /* 0x000fe2000001006a */
[----:B------:R-:W-:Y:S02]  /*3ed00*/  F2FP.BF16.F32.PACK_AB R26, R29, R26 ;  /* 0x0000001a1d1a723e */ /* 0x000fe400000010ff */
[----:B------:R-:W-:Y:S01]  /*3ed10*/  SHF.L.U32 R29, R215, 0x4, RZ ;  /* 0x00000004d71d7819 */ /* 0x000fe200000006ff */
[----:B------:R-:W-:Y:S01]  /*3ed20*/  FFMA.FTZ R30, R69, R50, R107 ;  /* 0x00000032451e7223 */ /* 0x000fe2000001006b */
[----:B------:R-:W-:Y:S01]  /*3ed30*/  FFMA.FTZ R27, R72, R38, R154 ;  /* 0x00000026481b7223 */ /* 0x000fe2000001009a */
[----:B------:R-:W-:Y:S01]  /*3ed40*/  FFMA.FTZ R28, R71, R50, R155 ;  /* 0x00000032471c7223 */ /* 0x000fe2000001009b */
[----:B------:R-:W1:Y:S02]  /*3ed50*/  S2R R252, SR_TID.X ;  /* 0x0000000000fc7919 */ /* 0x000e640000002100 */
[----:B------:R-:W-:-:S02]  /*3ed60*/  F2FP.BF16.F32.PACK_AB R31, R30, R31 ;  /* 0x0000001f1e1f723e */ /* 0x000fc400000010ff */
[C---:B------:R-:W-:Y:S02]  /*3ed70*/  IADD3 R34, P1, R29.reuse, UR20, RZ ;  /* 0x000000141d227c10 */ /* 0x040fe4000ff3e0ff */
[----:B------:R-:W-:Y:S02]  /*3ed80*/  IADD3 R38, P2, R29, UR4, RZ ;  /* 0x000000041d267c10 */ /* 0x000fe4000ff5e0ff */
[----:B------:R-:W-:Y:S02]  /*3ed90*/  F2FP.BF16.F32.PACK_AB R27, R28, R27 ;  /* 0x0000001b1c1b723e */ /* 0x000fe400000010ff */
[----:B------:R-:W-:-:S04]  /*3eda0*/  SHF.R.U32.HI R28, RZ, 0x1c, R215 ;  /* 0x0000001cff1c7819 */ /* 0x000fc800000116d7 */
[C---:B------:R-:W-:Y:S02]  /*3edb0*/  IADD3.X R35, R28.reuse, UR21, RZ, P1, !PT ;  /* 0x000000151c237c10 */ /* 0x040fe40008ffe4ff */
[----:B------:R-:W-:Y:S01]  /*3edc0*/  IADD3.X R39, R28, UR5, RZ, P2, !PT ;  /* 0x000000051c277c10 */ /* 0x000fe200097fe4ff */
[----:B------:R-:W-:Y:S01]  /*3edd0*/  FFMA.FTZ R30, R45, R36, R104 ;  /* 0x000000242d1e7223 */ /* 0x000fe20000010068 */
[----:B------:R3:W-:Y:S01]  /*3ede0*/  STG.E.128 desc[UR10][R58.64], R20 ;  /* 0x000000143a007986 */ /* 0x0007e2000c101d0a */
[----:B0-----:R-:W-:-:S03]  /*3edf0*/  IMAD R210, R32, 0x4, R210 ;  /* 0x0000000420d27824 */ /* 0x001fc600078e02d2 */
[----:B------:R3:W-:Y:S01]  /*3ee00*/  STG.E.128 desc[UR10][R34.64], R24 ;  /* 0x0000001822007986 */ /* 0x0007e2000c101d0a */
[----:B------:R-:W-:Y:S01]  /*3ee10*/  FFMA.FTZ R18, R43, R18, R110 ;  /* 0x000000122b127223 */ /* 0x000fe2000001006e */
[----:B------:R-:W-:Y:S01]  /*3ee20*/  FFMA.FTZ R19, R42, R19, R111 ;  /* 0x000000132a137223 */ /* 0x000fe2000001006f */
[----:B------:R-:W-:Y:S01]  /*3ee30*/  FFMA.FTZ R16, R41, R16, R108 ;  /* 0x0000001029107223 */ /* 0x000fe2000001006c */
[----:B------:R-:W-:-:S05]  /*3ee40*/  FFMA.FTZ R17, R40, R17, R109 ;  /* 0x0000001128117223 */ /* 0x000fca000001006d */
[----:B------:R-:W-:Y:S02]  /*3ee50*/  F2FP.BF16.F32.PACK_AB R28, R17, R16 ;  /* 0x00000010111c723e */ /* 0x000fe400000010ff */
[----:B------:R-:W-:Y:S02]  /*3ee60*/  ISETP.GE.AND P1, PT, R210, R33, PT ;  /* 0x00000021d200720c */ /* 0x000fe40003f26270 */
[----:B-1----:R-:W-:Y:S01]  /*3ee70*/  LOP3.LUT R252, R252, 0x1f, RZ, 0xc0, !PT ;  /* 0x0000001ffcfc7812 */ /* 0x002fe200078ec0ff */
[----:B--2---:R-:W-:-:S05]  /*3ee80*/  FFMA.FTZ R29, R44, R37, R105 ;  /* 0x000000252c1d7223 */ /* 0x004fca0000010069 */
[----:B------:R-:W-:Y:S02]  /*3ee90*/  F2FP.BF16.F32.PACK_AB R30, R29, R30 ;  /* 0x0000001e1d1e723e */ /* 0x000fe400000010ff */
[----:B------:R-:W-:-:S05]  /*3eea0*/  F2FP.BF16.F32.PACK_AB R29, R19, R18 ;  /* 0x00000012131d723e */ /* 0x000fca00000010ff */
[----:B------:R3:W-:Y:S01]  /*3eeb0*/  STG.E.128 desc[UR10][R38.64], R28 ;  /* 0x0000001c26007986 */ /* 0x0007e2000c101d0a */
[----:B------:R-:W-:Y:S05]  /*3eec0*/  @!P1 BRA `(.L_x_30052) ;  /* 0xfffffc2c00c89947 */ /* 0x000fea000383ffff */
[----:B------:R-:W-:Y:S05]  /*3eed0*/  BSYNC B0 ;  /* 0x0000000000007941 */ /* 0x000fea0003800000 */
.L_x_28760:
[----:B------:R-:W-:Y:S05]  /*3eee0*/  EXIT ;  /* 0x000000000000794d */ /* 0x000fea0003800000 */
.L_x_30051:
        /* <DEDUP_REMOVED lines=8> */
.L_x_30054:
[----:B------:R-:W-:Y:S05]  /*3ef70*/  BSYNC B1 ;  /* 0x0000000000017941 */ /* 0x000fea0003800000 */
.L_x_30053:
        /* <DEDUP_REMOVED lines=9> */
.L_x_30055:
[----:B------:R-:W-:Y:S02]  /*3f010*/  IMAD.MOV.U32 R220, RZ, RZ, 0x4 ;  /* 0x00000004ffdc7424 */ /* 0x000fe400078e00ff */
[----:B------:R-:W-:Y:S01]  /*3f020*/  FADD.FTZ R221, R221, R218 ;  /* 0x000000dadddd7221 */ /* 0x000fe20000010000 */
[----:B------:R-:W-:-:S04]  /*3f030*/  MOV R218, 0xffffffff ;  /* 0xffffffff00da7802 */ /* 0x000fc80000000f00 */
[----:B------:R-:W-:-:S07]  /*3f040*/  MOV R225, R221 ;  /* 0x000000dd00e17202 */ /* 0x000fce0000000f00 */
[----:B------:R-:W-:Y:S05]  /*3f050*/  WARPSYNC.COLLECTIVE R218, `(.L_x_30056) ;  /* 0x00000000da087348 */ /* 0x000fea0003c00000 */
[----:B------:R0:W1:Y:S02]  /*3f060*/  SHFL.BFLY P2, R218, R225, R220, R219 ;  /* 0x0c0000dce1da7389 */ /* 0x00006400000400db */
[----:B01----:R-:W-:Y:S01]  /*3f070*/  ENDCOLLECTIVE ;  /* 0x000000000000791b */ /* 0x003fe20003800000 */
.L_x_30056:
[----:B------:R-:W-:Y:S01]  /*3f080*/  HFMA2.MMA R220, -RZ, RZ, 0, 4.76837158203125e-07 ;  /* 0x00000008ffdc7435 */ /* 0x000fe200000001ff */
[----:B------:R-:W-:Y:S01]  /*3f090*/  FADD.FTZ R221, R221, R218 ;  /* 0x000000dadddd7221 */ /* 0x000fe20000010000 */
[----:B------:R-:W-:-:S03]  /*3f0a0*/  IMAD.MOV.U32 R218, RZ, RZ, -0x1 ;  /* 0xffffffffffda7424 */ /* 0x000fc600078e00ff */
[----:B------:R-:W-:-:S07]  /*3f0b0*/  IMAD.MOV.U32 R225, RZ, RZ, R221 ;  /* 0x000000ffffe17224 */ /* 0x000fce00078e00dd */
[----:B------:R-:W-:Y:S05]  /*3f0c0*/  WARPSYNC.COLLECTIVE R218, `(.L_x_30057) ;  /* 0x00000000da087348 */ /* 0x000fea0003c00000 */
[----:B------:R0:W1:Y:S02]  /*3f0d0*/  SHFL.BFLY P2, R218, R225, R220, R219 ;  /* 0x0c0000dce1da7389 */ /* 0x00006400000400db */
[----:B01----:R-:W-:Y:S01]  /*3f0e0*/  ENDCOLLECTIVE ;  /* 0x000000000000791b */ /* 0x003fe20003800000 */
.L_x_30057:
[----:B------:R-:W-:Y:S02]  /*3f0f0*/  IMAD.MOV.U32 R220, RZ, RZ, 0x10 ;  /* 0x00000010ffdc7424 */ /* 0x000fe400078e00ff */
[----:B------:R-:W-:Y:S01]  /*3f100*/  FADD.FTZ R221, R221, R218 ;  /* 0x000000dadddd7221 */ /* 0x000fe20000010000 */
[----:B------:R-:W-:-:S04]  /*3f110*/  MOV R218, 0xffffffff ;  /* 0xffffffff00da7802 */ /* 0x000fc80000000f00 */
[----:B------:R-:W-:-:S07]  /*3f120*/  MOV R225, R221 ;  /* 0x000000dd00e17202 */ /* 0x000fce0000000f00 */
[----:B------:R-:W-:Y:S05]  /*3f130*/  WARPSYNC.COLLECTIVE R218, `(.L_x_30058) ;  /* 0x00000000da087348 */ /* 0x000fea0003c00000 */
[----:B------:R0:W1:Y:S02]  /*3f140*/  SHFL.BFLY P2, R218, R225, R220, R219 ;  /* 0x0c0000dce1da7389 */ /* 0x00006400000400db */
[----:B01----:R-:W-:Y:S01]  /*3f150*/  ENDCOLLECTIVE ;  /* 0x000000000000791b */ /* 0x003fe20003800000 */
.L_x_30058:
        /* <DEDUP_REMOVED lines=169> */
.L_x_30059:
[----:B------:R-:W-:Y:S01]  /*3fbf0*/  HFMA2.MMA R220, -RZ, RZ, 0, 1.1920928955078125e-07 ;  /* 0x00000002ffdc7435 */ /* 0x000fe200000001ff */
[----:B------:R-:W-:Y:S01]  /*3fc00*/  FADD.FTZ R221, R221, R218 ;  /* 0x000000dadddd7221 */ /* 0x000fe20000010000 */
[----:B------:R-:W-:-:S03]  /*3fc10*/  IMAD.MOV.U32 R218, RZ, RZ, -0x1 ;  /* 0xffffffffffda7424 */ /* 0x000fc600078e00ff */
[----:B------:R-:W-:-:S07]  /*3fc20*/  IMAD.MOV.U32 R225, RZ, RZ, R221 ;  /* 0x000000ffffe17224 */ /* 0x000fce00078e00dd */
[----:B------:R-:W-:Y:S05]  /*3fc30*/  WARPSYNC.COLLECTIVE R218, `(.L_x_30060) ;  /* 0x00000000da087348 */ /* 0x000fea0003c00000 */
[----:B------:R0:W1:Y:S02]  /*3fc40*/  SHFL.BFLY P2, R218, R225, R220, R219 ;  /* 0x0c0000dce1da7389 */ /* 0x00006400000400db */
[----:B01----:R-:W-:Y:S01]  /*3fc50*/  ENDCOLLECTIVE ;  /* 0x000000000000791b */ /* 0x003fe20003800000 */
.L_x_30060:
[----:B------:R-:W-:Y:S02]  /*3fc60*/  IMAD.MOV.U32 R220, RZ, RZ, 0x4 ;  /* 0x00000004ffdc7424 */ /* 0x000fe400078e00ff */
[----:B------:R-:W-:Y:S01]  /*3fc70*/  FADD.FTZ R221, R221, R218 ;  /* 0x000000dadddd7221 */ /* 0x000fe20000010000 */
[----:B------:R-:W-:-:S04]  /*3fc80*/  MOV R218, 0xffffffff ;  /* 0xffffffff00da7802 */ /* 0x000fc80000000f00 */
[----:B------:R-:W-:-:S07]  /*3fc90*/  MOV R225, R221 ;  /* 0x000000dd00e17202 */ /* 0x000fce0000000f00 */
[----:B------:R-:W-:Y:S05]  /*3fca0*/  WARPSYNC.COLLECTIVE R218, `(.L_x_30061) ;  /* 0x00000000da087348 */ /* 0x000fea0003c00000 */
[----:B------:R0:W1:Y:S02]  /*3fcb0*/  SHFL.BFLY P2, R218, R225, R220, R219 ;  /* 0x0c0000dce1da7389 */ /* 0x00006400000400db */
[----:B01----:R-:W-:Y:S01]  /*3fcc0*/  ENDCOLLECTIVE ;  /* 0x000000000000791b */ /* 0x003fe20003800000 */
.L_x_30061:
[----:B------:R-:W-:Y:S01]  /*3fcd0*/  HFMA2.MMA R220, -RZ, RZ, 0, 4.76837158203125e-07 ;  /* 0x00000008ffdc7435 */ /* 0x000fe200000001ff */
[----:B------:R-:W-:Y:S01]  /*3fce0*/  FADD.FTZ R221, R221, R218 ;  /* 0x000000dadddd7221 */ /* 0x000fe20000010000 */
[----:B------:R-:W-:-:S03]  /*3fcf0*/  IMAD.MOV.U32 R218, RZ, RZ, -0x1 ;  /* 0xffffffffffda7424 */ /* 0x000fc600078e00ff */
[----:B------:R-:W-:-:S07]  /*3fd00*/  IMAD.MOV.U32 R225, RZ, RZ, R221 ;  /* 0x000000ffffe17224 */ /* 0x000fce00078e00dd */
[----:B------:R-:W-:Y:S05]  /*3fd10*/  WARPSYNC.COLLECTIVE R218, `(.L_x_30062) ;  /* 0x00000000da087348 */ /* 0x000fea0003c00000 */
[----:B------:R0:W1:Y:S02]  /*3fd20*/  SHFL.BFLY P2, R218, R225, R220, R219 ;  /* 0x0c0000dce1da7389 */ /* 0x00006400000400db */
[----:B01----:R-:W-:Y:S01]  /*3fd30*/  ENDCOLLECTIVE ;  /* 0x000000000000791b */ /* 0x003fe20003800000 */
.L_x_30062:
[----:B------:R-:W-:Y:S02]  /*3fd40*/  IMAD.MOV.U32 R220, RZ, RZ, 0x10 ;  /* 0x00000010ffdc7424 */ /* 0x000fe400078e00ff */
[----:B------:R-:W-:Y:S01]  /*3fd50*/  FADD.FTZ R221, R221, R218 ;  /* 0x000000dadddd7221 */ /* 0x000fe20000010000 */
[----:B------:R-:W-:-:S04]  /*3fd60*/  MOV R218, 0xffffffff ;  /* 0xffffffff00da7802 */ /* 0x000fc80000000f00 */
[----:B------:R-:W-:-:S07]  /*3fd70*/  MOV R225, R221 ;  /* 0x000000dd00e17202 */ /* 0x000fce0000000f00 */
[----:B------:R-:W-:Y:S05]  /*3fd80*/  WARPSYNC.COLLECTIVE R218, `(.L_x_30063) ;  /* 0x00000000da087348 */ /* 0x000fea0003c00000 */
[----:B------:R0:W1:Y:S02]  /*3fd90*/  SHFL.BFLY P2, R218, R225, R220, R219 ;  /* 0x0c0000dce1da7389 */ /* 0x00006400000400db */
[----:B01----:R-:W-:Y:S01]  /*3fda0*/  ENDCOLLECTIVE ;  /* 0x000000000000791b */ /* 0x003fe20003800000 */
.L_x_30063:
[----:B------:R-:W-:Y:S05]  /*3fdb0*/  BRA `(.L_x_30064) ;  /* 0xffffffc400a07947 */ /* 0x000fea000383ffff */
.L_x_30065:
        /* <DEDUP_REMOVED lines=12> */
.L_x_66071:


//--------------------- .text._ZN10layer_norm31ln_parallel_residual_fwd_kernelINS_13Kernel_traitsIf13__nv_bfloat16fS2_fjLj2560ELj1ELj4ELj1ELj16ENS_18Kernel_traits_baseILj2560EfS2_fS2_fjLj128EEEEELb1ELb1ELb0EEEvNS_9FwdParamsE --------------------------
	.section	.text._ZN10layer_norm31ln_parallel_residual_fwd_kernelINS_13Kernel_traitsIf13__nv_bfloat16fS2_fjLj2560ELj1ELj4ELj1ELj16ENS_18Kernel_traits_baseILj2560EfS2_fS2_fjLj128EEEEELb1ELb1ELb0EEEvNS_9FwdParamsE,"ax",@progbits
	.align	128
        .global         _ZN10layer_norm31ln_parallel_residual_fwd_kernelINS_13Kernel_traitsIf13__nv_bfloat16fS2_fjLj2560ELj1ELj4ELj1ELj16ENS_18Kernel_traits_baseILj2560EfS2_fS2_fjLj128EEEEELb1ELb1ELb0EEEvNS_9FwdParamsE
        .type           _ZN10layer_norm31ln_parallel_residual_fwd_kernelINS_13Kernel_traitsIf13__nv_bfloat16fS2_fjLj2560ELj1ELj4ELj1ELj16ENS_18Kernel_traits_baseILj2560EfS2_fS2_fjLj128EEEEELb1ELb1ELb0EEEvNS_9FwdParamsE,@function
        .size           _ZN10layer_norm31ln_parallel_residual_fwd_kernelINS_13Kernel_traitsIf13__nv_bfloat16fS2_fjLj2560ELj1ELj4ELj1ELj16ENS_18Kernel_traits_baseILj2560EfS2_fS2_fjLj128EEEEELb1ELb1ELb0EEEvNS_9FwdParamsE,(.L_x_66072 - _ZN10layer_norm31ln_parallel_residual_fwd_kernelINS_13Kernel_traitsIf13__nv_bfloat16fS2_fjLj2560ELj1ELj4ELj1ELj16ENS_18Kernel_traits_baseILj2560EfS2_fS2_fjLj128EEEEELb1ELb1ELb0EEEvNS_9FwdParamsE)
        .other          _ZN10layer_norm31ln_parallel_residual_fwd_kernelINS_13Kernel_traitsIf13__nv_bfloat16fS2_fjLj2560ELj1ELj4ELj1ELj16ENS_18Kernel_traits_baseILj2560EfS2_fS2_fjLj128EEEEELb1ELb1ELb0EEEvNS_9FwdParamsE,@"STO_CUDA_ENTRY STV_DEFAULT"
_ZN10layer_norm31ln_parallel_residual_fwd_kernelINS_13Kernel_traitsIf13__nv_bfloat16fS2_fjLj2560ELj1ELj4ELj1ELj16ENS_18Kernel_traits_baseILj2560EfS2_fS2_fjLj128EEEEELb1ELb1ELb0EEEvNS_9FwdParamsE:
.text._ZN10layer_norm31ln_parallel_residual_fwd_kernelINS_13Kernel_traitsIf13__nv_bfloat16fS2_fjLj2560ELj1ELj4ELj1ELj16ENS_18Kernel_traits_baseILj2560EfS2_fS2_fjLj128EEEEELb1ELb1ELb0EEEvNS_9FwdParamsE:
        /* <DEDUP_REMOVED lines=17> */
[----:B--2---:R-:W0:Y:S01]  /*0110*/  @P0 LDG.E.64 R4, desc[UR4][R6.64] ;  /* 0x0000000406040981 */ /* 0x004e22000c1e1b00 */
[----:B------:R-:W-:Y:S01]  /*0120*/  LOP3.LUT R16, R16, 0xffffffdf, RZ, 0xc0, !PT ;  /* 0xffffffdf10107812 */ /* 0x000fe200078ec0ff */
[----:B------:R-:W-:Y:S01]  /*0130*/  BSSY B0, `(.L_x_30066) ;  /* 0x000005c000007945 */ /* 0x000fe20003800000 */
[----:B-1----:R-:W-:Y:S01]  /*0140*/  LOP3.LUT R252, R195, 0x1f, RZ, 0xc0, !PT ;  /* 0x0000001fc3fc7812 */ /* 0x002fe200078ec0ff */
[----:B----4-:R-:W-:Y:S01]  /*0150*/  IMAD R192, R14, UR8, R195 ;  /* 0x000000080ec07c24 */ /* 0x010fe2000f8e02c3 */
[----:B---3--:R-:W-:Y:S02]  /*0160*/  @P0 R2UR UR6, R2 ;  /* 0x00000000020602ca */ /* 0x008fe400000e0000 */
[----:B------:R-:W-:-:S11]  /*0170*/  @P0 R2UR UR7, R3 ;  /* 0x00000000030702ca */ /* 0x000fd600000e0000 */
[----:B------:R-:W-:Y:S02]  /*0180*/  UIADD3 UR18, UR6, -0x61c88647, URZ ;  /* 0x9e3779b906127890 */ /* 0x000fe4000fffe03f */
[----:B------:R-:W-:Y:S01]  /*0190*/  UIADD3 UR19, UR7, -0x4498517b, URZ ;  /* 0xbb67ae8507137890 */ /* 0x000fe2000fffe03f */
[----:B0-----:R-:W-:Y:S01]  /*01a0*/  @P0 IADD3 R0, P1, R4, R9, RZ ;  /* 0x0000000904000210 */ /* 0x001fe20007f3e0ff */
[----:B------:R-:W-:Y:S02]  /*01b0*/  UIADD3 UR20, UR6, 0x3c6ef372, URZ ;  /* 0x3c6ef37206147890 */ /* 0x000fe4000fffe03f */
[----:B------:R-:W-:Y:S02]  /*01c0*/  UIADD3 UR21, UR7, 0x76cf5d0a, URZ ;  /* 0x76cf5d0a07157890 */ /* 0x000fe4000fffe03f */
[----:B------:R-:W-:Y:S01]  /*01d0*/  @P0 IMAD.X R7, RZ, RZ, R5, P1 ;  /* 0x000000ffff070224 */ /* 0x000fe200008e0605 */
[----:B------:R-:W-:Y:S01]  /*01e0*/  UIADD3 UR23, UR7, 0x32370b8f, URZ ;  /* 0x32370b8f07177890 */ /* 0x000fe2000fffe03f */
[----:B------:R-:W-:Y:S01]  /*01f0*/  IMAD.WIDE.U32 R4, R192, -0x326172a9, RZ ;  /* 0xcd9e8d57c0047825 */ /* 0x000fe200078e00ff */
[----:B------:R-:W-:-:S02]  /*0200*/  UIADD3 UR22, UR6, -0x255992d5, URZ ;  /* 0xdaa66d2b06167890 */ /* 0x000fc4000fffe03f */
[--C-:B------:R-:W-:Y:S01]  /*0210*/  SHF.R.U32.HI R19, RZ, 0x2, R7.reuse ;  /* 0x00000002ff137819 */ /* 0x100fe20000011607 */
[----:B------:R-:W-:Y:S01]  /*0220*/  UIADD3 UR24, UR6, 0x78dde6e4, URZ ;  /* 0x78dde6e406187890 */ /* 0x000fe2000fffe03f */
[----:B------:R-:W-:Y:S01]  /*0230*/  SHF.R.U64 R18, R0, 0x2, R7 ;  /* 0x0000000200127819 */ /* 0x000fe20000001207 */
[----:B------:R-:W-:Y:S01]  /*0240*/  UIADD3 UR25, UR7, -0x126145ec, URZ ;  /* 0xed9eba1407197890 */ /* 0x000fe2000fffe03f */
[----:B------:R-:W-:Y:S01]  /*0250*/  LOP3.LUT R6, R5, UR6, R19, 0x96, !PT ;  /* 0x0000000605067c12 */ /* 0x000fe2000f8e9613 */
[----:B------:R-:W-:Y:S02]  /*0260*/  UIADD3 UR27, UR7, -0x56f99767, URZ ;  /* 0xa9066899071b7890 */ /* 0x000fe4000fffe03f */
[----:B------:R-:W-:Y:S01]  /*0270*/  IMAD.WIDE.U32 R2, R18, -0x2daee0ad, RZ ;  /* 0xd2511f5312027825 */ /* 0x000fe200078e00ff */
[----:B------:R-:W-:Y:S02]  /*0280*/  UIADD3 UR26, UR6, 0x1715609d, URZ ;  /* 0x1715609d061a7890 */ /* 0x000fe4000fffe03f */
[----:B------:R-:W-:Y:S01]  /*0290*/  UIADD3 UR28, UR6, -0x4ab325aa, URZ ;  /* 0xb54cda56061c7890 */ /* 0x000fe2000fffe03f */
[----:B------:R-:W-:Y:S01]  /*02a0*/  IMAD.WIDE.U32 R6, R6, -0x2daee0ad, RZ ;  /* 0xd2511f5306067825 */ /* 0x000fe200078e00ff */
[----:B------:R-:W-:Y:S01]  /*02b0*/  LOP3.LUT R3, R3, UR7, RZ, 0x3c, !PT ;  /* 0x0000000703037c12 */ /* 0x000fe2000f8e3cff */
[----:B------:R-:W-:-:S02]  /*02c0*/  UIADD3 UR29, UR7, 0x646e171e, URZ ;  /* 0x646e171e071d7890 */ /* 0x000fc4000fffe03f */
[----:B------:R-:W-:Y:S01]  /*02d0*/  UIADD3 UR30, UR6, 0x5384540f, URZ ;  /* 0x5384540f061e7890 */ /* 0x000fe2000fffe03f */
[----:B------:R-:W-:Y:S01]  /*02e0*/  LOP3.LUT R8, R7, UR19, R2, 0x96, !PT ;  /* 0x0000001307087c12 */ /* 0x000fe2000f8e9602 */
[----:B------:R-:W-:Y:S01]  /*02f0*/  IMAD.WIDE.U32 R2, R3, -0x326172a9, RZ ;  /* 0xcd9e8d5703027825 */ /* 0x000fe200078e00ff */
[----:B------:R-:W-:Y:S02]  /*0300*/  UIADD3 UR31, UR7, 0x1fd5c5a3, URZ ;  /* 0x1fd5c5a3071f7890 */ /* 0x000fe4000fffe03f */
[----:B------:R-:W-:Y:S01]  /*0310*/  UIADD3 UR32, UR6, -0xe443238, URZ ;  /* 0xf1bbcdc806207890 */ /* 0x000fe2000fffe03f */
[----:B------:R-:W-:Y:S01]  /*0320*/  IMAD.WIDE.U32 R8, R8, -0x326172a9, RZ ;  /* 0xcd9e8d5708087825 */ /* 0x000fe200078e00ff */
[----:B------:R-:W-:Y:S01]  /*0330*/  LOP3.LUT R3, R3, UR18, R4, 0x96, !PT ;  /* 0x0000001203037c12 */ /* 0x000fe2000f8e9604 */
[----:B------:R-:W-:Y:S02]  /*0340*/  UIADD3 UR33, UR7, -0x24c28bd8, URZ ;  /* 0xdb3d742807217890 */ /* 0x000fe4000fffe03f */
[----:B------:R-:W-:Y:S01]  /*0350*/  UIADD3 UR34, UR6, -0x700cb87f, URZ ;  /* 0x8ff3478106227890 */ /* 0x000fe2000fffe03f */
        /* <DEDUP_REMOVED lines=10> */
[----:B-----5:R-:W-:-:S03]  /*0400*/  SHF.R.S32.HI R2, RZ, 0x1f, R17 ;  /* 0x0000001fff027819 */ /* 0x020fc60000011411 */
[----:B------:R-:W-:Y:S01]  /*0410*/  IMAD.WIDE.U32 R8, R8, -0x2daee0ad, RZ ;  /* 0xd2511f5308087825 */ /* 0x000fe200078e00ff */
[----:B------:R-:W-:Y:S02]  /*0420*/  LEA.HI R17, R2, R17, RZ, 0x3 ;  /* 0x0000001102117211 */ /* 0x000fe400078f18ff */
[----:B------:R-:W-:Y:S01]  /*0430*/  LOP3.LUT R4, R7, UR25, R4, 0x96, !PT ;  /* 0x0000001907047c12 */ /* 0x000fe2000f8e9604 */
[----:B------:R-:W-:-:S04]  /*0440*/  IMAD.MOV.U32 R2, RZ, RZ, R252 ;  /* 0x000000ffff027224 */ /* 0x000fc800078e00fc */
[----:B------:R-:W-:Y:S01]  /*0450*/  IMAD.WIDE.U32 R4, R4, -0x326172a9, RZ ;  /* 0xcd9e8d5704047825 */ /* 0x000fe200078e00ff */
[----:B------:R-:W-:-:S04]  /*0460*/  LOP3.LUT R12, R2, 0x1f, RZ, 0x3c, !PT ;  /* 0x0000001f020c7812 */ /* 0x000fc800078e3cff */
[----:B------:R-:W-:Y:S02]  /*0470*/  LEA.HI.SX32 R17, R17, R12, 0x1d ;  /* 0x0000000c11117211 */ /* 0x000fe400078feaff */
[----:B------:R-:W-:Y:S02]  /*0480*/  LOP3.LUT R12, R9, UR27, R6, 0x96, !PT ;  /* 0x0000001b090c7c12 */ /* 0x000fe4000f8e9606 */
[C---:B------:R-:W-:Y:S02]  /*0490*/  LOP3.LUT P6, RZ, R17.reuse, 0xffffffe0, RZ, 0xc0, !PT ;  /* 0xffffffe011ff7812 */ /* 0x040fe400078cc0ff */
[C---:B------:R-:W-:Y:S01]  /*04a0*/  ISETP.GE.U32.AND P5, PT, R17.reuse, 0x40, PT ;  /* 0x000000401100780c */ /* 0x040fe20003fa6070 */
[----:B------:R-:W-:Y:S01]  /*04b0*/  IMAD.WIDE.U32 R12, R12, -0x326172a9, RZ ;  /* 0xcd9e8d570c0c7825 */ /* 0x000fe200078e00ff */
[C---:B------:R-:W-:Y:S02]  /*04c0*/  ISETP.GE.U32.AND P4, PT, R17.reuse, 0x60, PT ;  /* 0x000000601100780c */ /* 0x040fe40003f86070 */
[----:B------:R-:W-:-:S02]  /*04d0*/  ISETP.GE.U32.AND P3, PT, R17, 0x80, PT ;  /* 0x000000801100780c */ /* 0x000fc40003f66070 */
        /* <DEDUP_REMOVED lines=33> */
.L_x_30067:
[----:B------:R-:W-:Y:S05]  /*06f0*/  BSYNC B0 ;  /* 0x0000000000007941 */ /* 0x000fea0003800000 */
.L_x_30066:
        /* <DEDUP_REMOVED lines=17> */
[----:B------:R-:W-:-:S03]  /*0810*/  VIADD R2, R2, 0x20 ;  /* 0x0000002002027836 */ /* 0x000fc60000000000 */
[----:B---3--:R1:W-:Y:S04]  /*0820*/  STL.64 [R1+0x20], R4 ;  /* 0x0000200401007387 */ /* 0x0083e80000100a00 */
[----:B------:R1:W-:Y:S04]  /*0830*/  STL.64 [R1+0x28], R6 ;  /* 0x0000280601007387 */ /* 0x0003e80000100a00 */
[----:B--2---:R1:W-:Y:S04]  /*0840*/  STL.64 [R1+0x30], R32 ;  /* 0x0000302001007387 */ /* 0x0043e80000100a00 */
[----:B------:R1:W-:Y:S02]  /*0850*/  STL.64 [R1+0x38], R34 ;  /* 0x0000382201007387 */ /* 0x0003e40000100a00 */
.L_x_30069:
[----:B------:R-:W-:Y:S05]  /*0860*/  BSYNC B0 ;  /* 0x0000000000007941 */ /* 0x000fea0003800000 */
.L_x_30068:
        /* <DEDUP_REMOVED lines=14> */
[----:B------:R-:W3:Y:S04]  /*0950*/  LDG.E.128 R40, desc[UR4][R6.64] ;  /* 0x0000000406287981 */ /* 0x000ee8000c1e1d00 */
[----:B------:R2:W5:Y:S04]  /*0960*/  @P0 LDG.E.128 R36, desc[UR4][R4.64+0x10] ;  /* 0x0000100404240981 */ /* 0x000568000c1e1d00 */
[----:B------:R-:W4:Y:S01]  /*0970*/  LDG.E.128 R4, desc[UR4][R6.64+0x10] ;  /* 0x0000100406047981 */ /* 0x000f22000c1e1d00 */
[----:B------:R-:W-:-:S03]  /*0980*/  IADD3 R2, R2, 0x20, RZ ;  /* 0x0000002002027810 */ /* 0x000fc60007ffe0ff */
[----:B----4-:R2:W-:Y:S04]  /*0990*/  STL.64 [R1], R4 ;  /* 0x0000000401007387 */ /* 0x0105e80000100a00 */
[----:B------:R2:W-:Y:S04]  /*09a0*/  STL.64 [R1+0x8], R6 ;  /* 0x0000080601007387 */ /* 0x0005e80000100a00 */
[----:B---3--:R2:W-:Y:S04]  /*09b0*/  STL.64 [R1+0x10], R40 ;  /* 0x0000102801007387 */ /* 0x0085e80000100a00 */
[----:B------:R2:W-:Y:S02]  /*09c0*/  STL.64 [R1+0x18], R42 ;  /* 0x0000182a01007387 */ /* 0x0005e40000100a00 */
.L_x_30071:
[----:B------:R-:W-:Y:S05]  /*09d0*/  BSYNC B0 ;  /* 0x0000000000007941 */ /* 0x000fea0003800000 */
.L_x_30070:
        /* <DEDUP_REMOVED lines=18> */
.L_x_30073:
[----:B------:R-:W-:Y:S05]  /*0b00*/  BSYNC B0 ;  /* 0x0000000000007941 */ /* 0x000fea0003800000 */
.L_x_30072:
        /* <DEDUP_REMOVED lines=18> */
.L_x_30075:
[----:B------:R-:W-:Y:S05]  /*0c30*/  BSYNC B0 ;  /* 0x0000000000007941 */ /* 0x000fea0003800000 */
.L_x_30074:
        /* <DEDUP_REMOVED lines=27> */
.L_x_30077:
[----:B------:R-:W-:Y:S05]  /*0df0*/  BSYNC B0 ;  /* 0x0000000000007941 */ /* 0x000fea0003800000 */
.L_x_30076:
[----:B------:R-:W-:Y:S01]  /*0e00*/  ISETP.GE.U32.AND P0, PT, R17, 0xe0, PT ;  /* 0x000000e01100780c */ /* 0x000fe20003f06070 */
[----:B0-----:R-:W-:Y:S01]  /*0e10*/  IMAD.WIDE.U32 R4, R3, -0x326172a9, RZ ;  /* 0xcd9e8d5703047825 */ /* 0x001fe200078e00ff */
        /* <DEDUP_REMOVED lines=24> */
.L_x_30079:
[----:B------:R-:W-:Y:S05]  /*0fa0*/  BSYNC B0 ;  /* 0x0000000000007941 */ /* 0x000fea0003800000 */
.L_x_30078:
        /* <DEDUP_REMOVED lines=21> */
.L_x_30081:
[----:B------:R-:W-:Y:S05]  /*1100*/  BSYNC B0 ;  /* 0x0000000000007941 */ /* 0x000fea0003800000 */
.L_x_30080:
        /* <DEDUP_REMOVED lines=22> */
.L_x_30083:
[----:B------:R-:W-:Y:S05]  /*1270*/  BSYNC B0 ;  /* 0x0000000000007941 */ /* 0x000fea0003800000 */
.L_x_30082:
        /* <DEDUP_REMOVED lines=24> */
.L_x_30085:
[----:B------:R-:W-:Y:S05]  /*1400*/  BSYNC B0 ;  /* 0x0000000000007941 */ /* 0x000fea0003800000 */
.L_x_30084:
        /* <DEDUP_REMOVED lines=16> */
[----:B------:R-:W-:Y:S01]  /*1510*/  HFMA2.MMA R10, -RZ, RZ, 0, 0 ;  /* 0x00000000ff0a7435 */ /* 0x000fe200000001ff */
[----:B------:R-:W-:Y:S01]  /*1520*/  LOP3.LUT R11, R2, UR35, R11, 0x96, !PT ;  /* 0x00000023020b7c12 */ /* 0x000fe2000f8e960b */
[----:B------:R-:W-:Y:S01]  /*1530*/  IMAD R14, R6, -0x326172a9, RZ ;  /* 0xcd9e8d57060e7824 */ /* 0x000fe200078e02ff */
[----:B------:R-:W-:Y:S01]  /*1540*/  ULDC.64 UR10, c[0x0][0x230] ;  /* 0x00008c00000a7ab9 */ /* 0x000fe20000000a00 */
[----:B------:R-:W-:Y:S01]  /*1550*/  ULDC.64 UR12, c[0x0][0x238] ;  /* 0x00008e00000c7ab9 */ /* 0x000fe20000000a00 */
[----:B------:R-:W-:Y:S01]  /*1560*/  ULDC.64 UR14, c[0x0][0x240] ;  /* 0x00009000000e7ab9 */ /* 0x000fe20000000a00 */
[----:B------:R-:W-:-:S05]  /*1570*/  ULDC.64 UR16, c[0x0][0x248] ;  /* 0x0000920000107ab9 */ /* 0x000fca0000000a00 */
.L_x_31417:
        /* <DEDUP_REMOVED lines=14> */
[----:B0-----:R-:W-:-:S03]  /*1660*/  ISETP.NE.U32.AND P1, PT, R108, RZ, PT ;  /* 0x000000ff6c00720c */ /* 0x001fc60003f25070 */
[----:B------:R-:W5:Y:S01]  /*1670*/  @P0 LDG.E.128 R96, desc[UR4][R110.64] ;  /* 0x000000046e600981 */ /* 0x000f62000c1e1d00 */
[----:B------:R-:W-:-:S03]  /*1680*/  ISETP.NE.AND.EX P1, PT, R109, RZ, PT, P1 ;  /* 0x000000ff6d00720c */ /* 0x000fc60003f25310 */
[----:B------:R1:W5:Y:S10]  /*1690*/  @P0 LDG.E.128 R100, desc[UR4][R110.64+0x10] ;  /* 0x000010046e640981 */ /* 0x000374000c1e1d00 */
[----:B------:R-:W-:-:S04]  /*16a0*/  @P1 LEA R112, P2, R9, R108, 0x4 ;  /* 0x0000006c09701211 */ /* 0x000fc800078420ff */
[----:B------:R-:W-:Y:S02]  /*16b0*/  @P1 LEA.HI.X R113, R9, R109, RZ, 0x4, P2 ;  /* 0x0000006d09711211 */ /* 0x000fe400010f24ff */
[----:B------:R-:W-:Y:S01]  /*16c0*/  ISETP.NE.AND P2, PT, R13, 0x1, PT ;  /* 0x000000010d00780c */ /* 0x000fe20003f45270 */
[----:B-1----:R-:W-:Y:S01]  /*16d0*/  IMAD.WIDE.U32 R110, R9, 0x10, R114 ;  /* 0x00000010096e7825 */ /* 0x002fe200078e0072 */
        /* <DEDUP_REMOVED lines=13> */
.L_x_30090:
[----:B------:R-:W-:-:S07]  /*17b0*/  IMAD.MOV.U32 R188, RZ, RZ, R14 ;  /* 0x000000ffffbc7224 */ /* 0x000fce00078e000e */
.L_x_30091:
[----:B------:R-:W-:Y:S05]  /*17c0*/  BSYNC B2 ;  /* 0x0000000000027941 */ /* 0x000fea0003800000 */
.L_x_30089:
        /* <DEDUP_REMOVED lines=16> */
.L_x_30095:
[----:B------:R-:W-:Y:S05]  /*18d0*/  BSYNC B3 ;  /* 0x0000000000037941 */ /* 0x000fea0003800000 */
.L_x_30094:
        /* <DEDUP_REMOVED lines=42> */
.L_x_30093:
[----:B------:R-:W-:Y:S05]  /*1b80*/  BSYNC B2 ;  /* 0x0000000000027941 */ /* 0x000fea0003800000 */
.L_x_30092:
        /* <DEDUP_REMOVED lines=8> */
[----:B0-----:R-:W-:-:S02]  /*1c10*/  FSETP.GTU.FTZ.AND P3, PT, R13, R194, PT ;  /* 0x000000c20d00720b */ /* 0x001fc40003f7c000 */
[----:B-----5:R-:W-:-:S05]  /*1c20*/  SHF.L.U32 R13, R112, 0x10, RZ ;  /* 0x00000010700d7819 */ /* 0x020fca00000006ff */
[----:B-1----:R-:W-:Y:S01]  /*1c30*/  FMUL.FTZ R108, R13, R193 ;  /* 0x000000c10d6c7220 */ /* 0x002fe20000410000 */
[----:B------:R-:W-:-:S05]  /*1c40*/  PRMT R13, R112, 0x7632, R13 ;  /* 0x00007632700d7816 */ /* 0x000fca000000000d */
        /* <DEDUP_REMOVED lines=8> */
.L_x_30096:
        /* <DEDUP_REMOVED lines=12> */
.L_x_30099:
[----:B------:R-:W-:-:S07]  /*1d90*/  IMAD.MOV.U32 R8, RZ, RZ, R14 ;  /* 0x000000ffff087224 */ /* 0x000fce00078e000e */
.L_x_30100:
[----:B------:R-:W-:Y:S05]  /*1da0*/  BSYNC B2 ;  /* 0x0000000000027941 */ /* 0x000fea0003800000 */
.L_x_30098:
        /* <DEDUP_REMOVED lines=16> */
.L_x_30104:
[----:B------:R-:W-:Y:S05]  /*1eb0*/  BSYNC B3 ;  /* 0x0000000000037941 */ /* 0x000fea0003800000 */
.L_x_30103:
        /* <DEDUP_REMOVED lines=43> */
.L_x_30102:
[----:B------:R-:W-:Y:S05]  /*2170*/  BSYNC B2 ;  /* 0x0000000000027941 */ /* 0x000fea0003800000 */
.L_x_30101:
        /* <DEDUP_REMOVED lines=9> */
.L_x_30097:
        /* <DEDUP_REMOVED lines=12> */
.L_x_30106:
[----:B------:R-:W-:-:S07]  /*22d0*/  IMAD.MOV.U32 R109, RZ, RZ, R14 ;  /* 0x000000ffff6d7224 */ /* 0x000fce00078e000e */
.L_x_30107:
[----:B------:R-:W-:Y:S05]  /*22e0*/  BSYNC B2 ;  /* 0x0000000000027941 */ /* 0x000fea0003800000 */
.L_x_30105:
        /* <DEDUP_REMOVED lines=16> */
.L_x_30111:
[----:B------:R-:W-:Y:S05]  /*23f0*/  BSYNC B3 ;  /* 0x0000000000037941 */ /* 0x000fea0003800000 */
.L_x_30110:
        /* <DEDUP_REMOVED lines=43> */
.L_x_30109:
[----:B------:R-:W-:Y:S05]  /*26b0*/  BSYNC B2 ;  /* 0x0000000000027941 */ /* 0x000fea0003800000 */
.L_x_30108:
        /* <DEDUP_REMOVED lines=14> */
.L_x_30112:
        /* <DEDUP_REMOVED lines=12> */
.L_x_30115:
[----:B------:R-:W-:-:S07]  /*2860*/  IMAD.MOV.U32 R7, RZ, RZ, R14 ;  /* 0x000000ffff077224 */ /* 0x000fce00078e000e */
.L_x_30116:
[----:B------:R-:W-:Y:S05]  /*2870*/  BSYNC B2 ;  /* 0x0000000000027941 */ /* 0x000fea0003800000 */
.L_x_30114:
        /* <DEDUP_REMOVED lines=16> */
.L_x_30120:
[----:B------:R-:W-:Y:S05]  /*2980*/  BSYNC B3 ;  /* 0x0000000000037941 */ /* 0x000fea0003800000 */
.L_x_30119:
        /* <DEDUP_REMOVED lines=42> */
.L_x_30118:
[----:B------:R-:W-:Y:S05]  /*2c30*/  BSYNC B2 ;  /* 0x0000000000027941 */ /* 0x000fea0003800000 */
.L_x_30117:
        /* <DEDUP_REMOVED lines=10> */
.L_x_30113:
        /* <DEDUP_REMOVED lines=12> */
.L_x_30122:
[----:B------:R-:W-:-:S07]  /*2da0*/  IMAD.MOV.U32 R13, RZ, RZ, R14 ;  /* 0x000000ffff0d7224 */ /* 0x000fce00078e000e */
.L_x_30123:
[----:B------:R-:W-:Y:S05]  /*2db0*/  BSYNC B2 ;  /* 0x0000000000027941 */ /* 0x000fea0003800000 */
.L_x_30121:
        /* <DEDUP_REMOVED lines=16> */
.L_x_30127:
[----:B------:R-:W-:Y:S05]  /*2ec0*/  BSYNC B3 ;  /* 0x0000000000037941 */ /* 0x000fea0003800000 */
.L_x_30126:
        /* <DEDUP_REMOVED lines=43> */
.L_x_30125:
[----:B------:R-:W-:Y:S05]  /*3180*/  BSYNC B2 ;  /* 0x0000000000027941 */ /* 0x000fea0003800000 */
.L_x_30124:
        /* <DEDUP_REMOVED lines=15> */
.L_x_30128:
        /* <DEDUP_REMOVED lines=12> */
.L_x_30131:
[----:B------:R-:W-:-:S07]  /*3340*/  IMAD.MOV.U32 R6, RZ, RZ, R14 ;  /* 0x000000ffff067224 */ /* 0x000fce00078e000e */
.L_x_30132:
[----:B------:R-:W-:Y:S05]  /*3350*/  BSYNC B2 ;  /* 0x0000000000027941 */ /* 0x000fea0003800000 */
.L_x_30130:
        /* <DEDUP_REMOVED lines=16> */
.L_x_30136:
[----:B------:R-:W-:Y:S05]  /*3460*/  BSYNC B3 ;  /* 0x0000000000037941 */ /* 0x000fea0003800000 */
.L_x_30135:
        /* <DEDUP_REMOVED lines=43> */
.L_x_30134:
[----:B------:R-:W-:Y:S05]  /*3720*/  BSYNC B2 ;  /* 0x0000000000027941 */ /* 0x000fea0003800000 */
.L_x_30133:
        /* <DEDUP_REMOVED lines=9> */
.L_x_30129:
        /* <DEDUP_REMOVED lines=12> */
.L_x_30138:
[----:B------:R-:W-:-:S07]  /*3880*/  IMAD.MOV.U32 R111, RZ, RZ, R14 ;  /* 0x000000ffff6f7224 */ /* 0x000fce00078e000e */
.L_x_30139:
[----:B------:R-:W-:Y:S05]  /*3890*/  BSYNC B2 ;  /* 0x0000000000027941 */ /* 0x000fea0003800000 */
.L_x_30137:
        /* <DEDUP_REMOVED lines=16> */
.L_x_30143:
[----:B------:R-:W-:Y:S05]  /*39a0*/  BSYNC B3 ;  /* 0x0000000000037941 */ /* 0x000fea0003800000 */
.L_x_30142:
        /* <DEDUP_REMOVED lines=43> */
.L_x_30141:
[----:B------:R-:W-:Y:S05]  /*3c60*/  BSYNC B2 ;  /* 0x0000000000027941 */ /* 0x000fea0003800000 */
.L_x_30140:
        /* <DEDUP_REMOVED lines=14> */
.L_x_30144:
        /* <DEDUP_REMOVED lines=12> */
.L_x_30147:
[----:B------:R-:W-:-:S07]  /*3e10*/  IMAD.MOV.U32 R5, RZ, RZ, R14 ;  /* 0x000000ffff057224 */ /* 0x000fce00078e000e */
.L_x_30148:
[----:B------:R-:W-:Y:S05]  /*3e20*/  BSYNC B2 ;  /* 0x0000000000027941 */ /* 0x000fea0003800000 */
.L_x_30146:
        /* <DEDUP_REMOVED lines=16> */
.L_x_30152:
[----:B------:R-:W-:Y:S05]  /*3f30*/  BSYNC B3 ;  /* 0x0000000000037941 */ /* 0x000fea0003800000 */
.L_x_30151:
        /* <DEDUP_REMOVED lines=42> */
.L_x_30150:
[----:B------:R-:W-:Y:S05]  /*41e0*/  BSYNC B2 ;  /* 0x0000000000027941 */ /* 0x000fea0003800000 */
.L_x_30149:
        /* <DEDUP_REMOVED lines=10> */
.L_x_30145:
        /* <DEDUP_REMOVED lines=12> */
.L_x_30154:
[----:B------:R-:W-:-:S07]  /*4350*/  MOV R13, R14 ;  /* 0x0000000e000d7202 */ /* 0x000fce0000000f00 */
.L_x_30155:
[----:B------:R-:W-:Y:S05]  /*4360*/  BSYNC B2 ;  /* 0x0000000000027941 */ /* 0x000fea0003800000 */
.L_x_30153:
        /* <DEDUP_REMOVED lines=16> */
.L_x_30159:
[----:B------:R-:W-:Y:S05]  /*4470*/  BSYNC B3 ;  /* 0x0000000000037941 */ /* 0x000fea0003800000 */
.L_x_30158:
        /* <DEDUP_REMOVED lines=43> */
.L_x_30157:
[----:B------:R-:W-:Y:S05]  /*4730*/  BSYNC B2 ;  /* 0x0000000000027941 */ /* 0x000fea0003800000 */
.L_x_30156:
        /* <DEDUP_REMOVED lines=15> */
.L_x_30160:
        /* <DEDUP_REMOVED lines=12> */
.L_x_30163:
[----:B------:R-:W-:-:S07]  /*48f0*/  IMAD.MOV.U32 R4, RZ, RZ, R14 ;  /* 0x000000ffff047224 */ /* 0x000fce00078e000e */
.L_x_30164:
[----:B------:R-:W-:Y:S05]  /*4900*/  BSYNC B2 ;  /* 0x0000000000027941 */ /* 0x000fea0003800000 */
.L_x_30162:
        /* <DEDUP_REMOVED lines=16> */
.L_x_30168:
[----:B------:R-:W-:Y:S05]  /*4a10*/  BSYNC B3 ;  /* 0x0000000000037941 */ /* 0x000fea0003800000 */
.L_x_30167:
        /* <DEDUP_REMOVED lines=43> */
.L_x_30166:
[----:B------:R-:W-:Y:S05]  /*4cd0*/  BSYNC B2 ;  /* 0x0000000000027941 */ /* 0x000fea0003800000 */
.L_x_30165:
        /* <DEDUP_REMOVED lines=9> */
.L_x_30161:
        /* <DEDUP_REMOVED lines=12> */
.L_x_30170:
[----:B------:R-:W-:-:S07]  /*4e30*/  MOV R113, R14 ;  /* 0x0000000e00717202 */ /* 0x000fce0000000f00 */
.L_x_30171:
[----:B------:R-:W-:Y:S05]  /*4e40*/  BSYNC B2 ;  /* 0x0000000000027941 */ /* 0x000fea0003800000 */
.L_x_30169:
        /* <DEDUP_REMOVED lines=16> */
.L_x_30175:
[----:B------:R-:W-:Y:S05]  /*4f50*/  BSYNC B3 ;  /* 0x0000000000037941 */ /* 0x000fea0003800000 */
.L_x_30174:
        /* <DEDUP_REMOVED lines=42> */
[----:B------:R-:W-:-:S07]  /*5200*/  LOP3.LUT R15, R15, UR34, R188, 0x96, !PT ;  /* 0x000000220f0f7c12 */ /* 0x000fce000f8e96bc */
.L_x_30173:
[----:B------:R-:W-:Y:S05]  /*5210*/  BSYNC B2 ;  /* 0x0000000000027941 */ /* 0x000fea0003800000 */
.L_x_30172:
        /* <DEDUP_REMOVED lines=12> */
.L_x_30176:
        /* <DEDUP_REMOVED lines=12> */
.L_x_30179:
[----:B------:R-:W-:-:S07]  /*53a0*/  IMAD.MOV.U32 R3, RZ, RZ, R14 ;  /* 0x000000ffff037224 */ /* 0x000fce00078e000e */
.L_x_30180:
[----:B------:R-:W-:Y:S05]  /*53b0*/  BSYNC B2 ;  /* 0x0000000000027941 */ /* 0x000fea0003800000 */
.L_x_30178:
        /* <DEDUP_REMOVED lines=16> */
.L_x_30184:
[----:B------:R-:W-:Y:S05]  /*54c0*/  BSYNC B3 ;  /* 0x0000000000037941 */ /* 0x000fea0003800000 */
.L_x_30183:
        /* <DEDUP_REMOVED lines=42> */
.L_x_30182:
[----:B------:R-:W-:Y:S05]  /*5770*/  BSYNC B2 ;  /* 0x0000000000027941 */ /* 0x000fea0003800000 */
.L_x_30181:
        /* <DEDUP_REMOVED lines=10> */
.L_x_30177:
        /* <DEDUP_REMOVED lines=12> */
.L_x_30186:
[----:B------:R-:W-:-:S07]  /*58e0*/  IMAD.MOV.U32 R13, RZ, RZ, R14 ;  /* 0x000000ffff0d7224 */ /* 0x000fce00078e000e */
.L_x_30187:
[----:B------:R-:W-:Y:S05]  /*58f0*/  BSYNC B2 ;  /* 0x0000000000027941 */ /* 0x000fea0003800000 */
.L_x_30185:
        /* <DEDUP_REMOVED lines=16> */
.L_x_30191:
[----:B------:R-:W-:Y:S05]  /*5a00*/  BSYNC B3 ;  /* 0x0000000000037941 */ /* 0x000fea0003800000 */
.L_x_30190:
        /* <DEDUP_REMOVED lines=43> */
.L_x_30189:
[----:B------:R-:W-:Y:S05]  /*5cc0*/  BSYNC B2 ;  /* 0x0000000000027941 */ /* 0x000fea0003800000 */
.L_x_30188:
        /* <DEDUP_REMOVED lines=13> */
.L_x_30192:
        /* <DEDUP_REMOVED lines=12> */
.L_x_30195:
[----:B------:R-:W-:-:S07]  /*5e60*/  MOV R2, R14 ;  /* 0x0000000e00027202 */ /* 0x000fce0000000f00 */
.L_x_30196:
[----:B------:R-:W-:Y:S05]  /*5e70*/  BSYNC B2 ;  /* 0x0000000000027941 */ /* 0x000fea0003800000 */
.L_x_30194:
        /* <DEDUP_REMOVED lines=16> */
.L_x_30200:
[----:B------:R-:W-:Y:S05]  /*5f80*/  BSYNC B3 ;  /* 0x0000000000037941 */ /* 0x000fea0003800000 */
.L_x_30199:
        /* <DEDUP_REMOVED lines=43> */
.L_x_30198:
[----:B------:R-:W-:Y:S05]  /*6240*/  BSYNC B2 ;  /* 0x0000000000027941 */ /* 0x000fea0003800000 */
.L_x_30197:
        /* <DEDUP_REMOVED lines=9> */
.L_x_30193:
        /* <DEDUP_REMOVED lines=12> */
.L_x_30202:
[----:B------:R-:W-:-:S07]  /*63a0*/  IMAD.MOV.U32 R115, RZ, RZ, R14 ;  /* 0x000000ffff737224 */ /* 0x000fce00078e000e */
.L_x_30203:
[----:B------:R-:W-:Y:S05]  /*63b0*/  BSYNC B2 ;  /* 0x0000000000027941 */ /* 0x000fea0003800000 */
.L_x_30201:
        /* <DEDUP_REMOVED lines=16> */
.L_x_30207:
[----:B------:R-:W-:Y:S05]  /*64c0*/  BSYNC B3 ;  /* 0x0000000000037941 */ /* 0x000fea0003800000 */
.L_x_30206:
        /* <DEDUP_REMOVED lines=43> */
.L_x_30205:
[----:B------:R-:W-:Y:S05]  /*6780*/  BSYNC B2 ;  /* 0x0000000000027941 */ /* 0x000fea0003800000 */
.L_x_30204:
        /* <DEDUP_REMOVED lines=12> */
.L_x_30208:
        /* <DEDUP_REMOVED lines=12> */
.L_x_30211:
[----:B------:R-:W-:-:S07]  /*6910*/  MOV R0, R14 ;  /* 0x0000000e00007202 */ /* 0x000fce0000000f00 */
.L_x_30212:
[----:B------:R-:W-:Y:S05]  /*6920*/  BSYNC B2 ;  /* 0x0000000000027941 */ /* 0x000fea0003800000 */
.L_x_30210:
        /* <DEDUP_REMOVED lines=16> */
.L_x_30216:
[----:B------:R-:W-:Y:S05]  /*6a30*/  BSYNC B3 ;  /* 0x0000000000037941 */ /* 0x000fea0003800000 */
.L_x_30215:
        /* <DEDUP_REMOVED lines=42> */
.L_x_30214:
[----:B------:R-:W-:Y:S05]  /*6ce0*/  BSYNC B2 ;  /* 0x0000000000027941 */ /* 0x000fea0003800000 */
.L_x_30213:
        /* <DEDUP_REMOVED lines=10> */
.L_x_30209:
[----:B------:R-:W-:Y:S01]  /*6d90*/  SEL R189, RZ, 0x10000, P4 ;  /* 0x00010000ffbd7807 */ /* 0x000fe20002000000 */
[----:B------:R-:W-:Y:S01]  /*6da0*/  IMAD.SHL.U32 R194, R9, 0x8, RZ ;  /* 0x0000000809c27824 */ /* 0x000fe200078e00ff */
[C---:B------:R-:W-:Y:S02]  /*6db0*/  LOP3.LUT P4, RZ, R16.reuse, 0x2, RZ, 0xc0, !PT ;  /* 0x0000000210ff7812 */ /* 0x040fe4000788c0ff */
[----:B------:R-:W-:Y:S02]  /*6dc0*/  SEL R188, RZ, 0x1000000, P5 ;  /* 0x01000000ffbc7807 */ /* 0x000fe40002800000 */
[----:B------:R-:W-:Y:S02]  /*6dd0*/  SEL R190, RZ, 0x1, P4 ;  /* 0x00000001ffbe7807 */ /* 0x000fe40002000000 */
[----:B------:R-:W-:Y:S02]  /*6de0*/  SEL R191, RZ, 0x100, P3 ;  /* 0x00000100ffbf7807 */ /* 0x000fe40001800000 */
[----:B------:R-:W-:Y:S01]  /*6df0*/  LOP3.LUT P5, RZ, R16, 0x1, RZ, 0xc0, !PT ;  /* 0x0000000110ff7812 */ /* 0x000fe200078ac0ff */
[----:B------:R-:W-:Y:S01]  /*6e00*/  IMAD.WIDE.U32 R228, R190, 0x1000000, RZ ;  /* 0x01000000bee47825 */ /* 0x000fe200078e00ff */
[----:B------:R-:W-:-:S02]  /*6e10*/  LOP3.LUT R188, R191, R188, R189, 0xfe, !PT ;  /* 0x000000bcbfbc7212 */ /* 0x000fc400078efebd */
[----:B------:R-:W-:Y:S02]  /*6e20*/  SEL R189, RZ, 0x1, P5 ;  /* 0x00000001ffbd7807 */ /* 0x000fe40002800000 */
[C---:B------:R-:W-:Y:S02]  /*6e30*/  LOP3.LUT P6, RZ, R16.reuse, 0x4, RZ, 0xc0, !PT ;  /* 0x0000000410ff7812 */ /* 0x040fe400078cc0ff */
[----:B------:R-:W-:Y:S02]  /*6e40*/  LOP3.LUT P0, RZ, R16, 0x8, RZ, 0xc0, !PT ;  /* 0x0000000810ff7812 */ /* 0x000fe4000780c0ff */
[----:B------:R-:W-:Y:S02]  /*6e50*/  LOP3.LUT R193, R229, R188, R189, 0xfe, !PT ;  /* 0x000000bce5c17212 */ /* 0x000fe400078efebd */
[----:B------:R-:W-:Y:S02]  /*6e60*/  SEL R188, RZ, 0x1, P6 ;  /* 0x00000001ffbc7807 */ /* 0x000fe40003000000 */
[----:B------:R-:W-:-:S02]  /*6e70*/  SEL R190, RZ, 0x1, P0 ;  /* 0x00000001ffbe7807 */ /* 0x000fc40000000000 */
[----:B------:R-:W-:Y:S01]  /*6e80*/  LOP3.LUT P2, RZ, R16, 0x10, RZ, 0xc0, !PT ;  /* 0x0000001010ff7812 */ /* 0x000fe2000784c0ff */
[----:B------:R-:W-:-:S04]  /*6e90*/  IMAD.WIDE.U32 R188, R188, 0x10000, RZ ;  /* 0x00010000bcbc7825 */ /* 0x000fc800078e00ff */
[----:B------:R-:W-:-:S03]  /*6ea0*/  IMAD.WIDE.U32 R190, R190, 0x100, RZ ;  /* 0x00000100bebe7825 */ /* 0x000fc600078e00ff */
[----:B------:R-:W-:Y:S02]  /*6eb0*/  LOP3.LUT R188, R190, R228, R188, 0xfe, !PT ;  /* 0x000000e4bebc7212 */ /* 0x000fe400078efebc */
[----:B------:R-:W-:Y:S02]  /*6ec0*/  LEA R190, P0, R9, UR12, 0x5 ;  /* 0x0000000c09be7c11 */ /* 0x000fe4000f8028ff */
[----:B------:R-:W-:Y:S02]  /*6ed0*/  LOP3.LUT R189, R191, R193, R189, 0xfe, !PT ;  /* 0x000000c1bfbd7212 */ /* 0x000fe400078efebd */
[C---:B------:R-:W-:Y:S02]  /*6ee0*/  LEA.HI.X R191, R9.reuse, UR13, RZ, 0x5, P0 ;  /* 0x0000000d09bf7c11 */ /* 0x040fe400080f2cff */
[----:B------:R-:W-:-:S03]  /*6ef0*/  SHF.L.U64.HI R193, R9, 0x3, RZ ;  /* 0x0000000309c17819 */ /* 0x000fc600000102ff */
        /* <DEDUP_REMOVED lines=28> */
.L_x_30217:
[----:B01----:R-:W-:-:S07]  /*70c0*/  IADD3 R188, R9, 0x20, RZ ;  /* 0x0000002009bc7810 */ /* 0x003fce0007ffe0ff */
.L_x_30088:
[----:B------:R-:W-:Y:S05]  /*70d0*/  BSYNC B1 ;  /* 0x0000000000017941 */ /* 0x000fea0003800000 */
.L_x_30087:
        /* <DEDUP_REMOVED lines=14> */
[C---:B------:R-:W-:Y:S02]  /*71c0*/  @P1 LEA.HI.X R121, R188.reuse, R117, RZ, 0x4, P2 ;  /* 0x00000075bc791211 */ /* 0x040fe400010f24ff */
[C---:B------:R-:W-:Y:S01]  /*71d0*/  ISETP.NE.AND P2, PT, R13.reuse, 0x1, PT ;  /* 0x000000010d00780c */ /* 0x040fe20003f45270 */
        /* <DEDUP_REMOVED lines=14> */
.L_x_30221:
[----:B------:R-:W-:-:S07]  /*72c0*/  IMAD.MOV.U32 R118, RZ, RZ, R14 ;  /* 0x000000ffff767224 */ /* 0x000fce00078e000e */
.L_x_30222:
[----:B------:R-:W-:Y:S05]  /*72d0*/  BSYNC B2 ;  /* 0x0000000000027941 */ /* 0x000fea0003800000 */
.L_x_30220:
        /* <DEDUP_REMOVED lines=16> */
.L_x_30226:
[----:B------:R-:W-:Y:S05]  /*73e0*/  BSYNC B3 ;  /* 0x0000000000037941 */ /* 0x000fea0003800000 */
.L_x_30225:
        /* <DEDUP_REMOVED lines=42> */
.L_x_30224:
[----:B------:R-:W-:Y:S05]  /*7690*/  BSYNC B2 ;  /* 0x0000000000027941 */ /* 0x000fea0003800000 */
.L_x_30223:
        /* <DEDUP_REMOVED lines=20> */
.L_x_30227:
        /* <DEDUP_REMOVED lines=12> */
.L_x_30230:
[----:B------:R-:W-:-:S07]  /*78a0*/  IMAD.MOV.U32 R8, RZ, RZ, R14 ;  /* 0x000000ffff087224 */ /* 0x000fce00078e000e */
.L_x_30231:
[----:B------:R-:W-:Y:S05]  /*78b0*/  BSYNC B2 ;  /* 0x0000000000027941 */ /* 0x000fea0003800000 */
.L_x_30229:
        /* <DEDUP_REMOVED lines=16> */
.L_x_30235:
[----:B------:R-:W-:Y:S05]  /*79c0*/  BSYNC B3 ;  /* 0x0000000000037941 */ /* 0x000fea0003800000 */
.L_x_30234:
        /* <DEDUP_REMOVED lines=43> */
.L_x_30233:
[----:B------:R-:W-:Y:S05]  /*7c80*/  BSYNC B2 ;  /* 0x0000000000027941 */ /* 0x000fea0003800000 */
.L_x_30232:
        /* <DEDUP_REMOVED lines=9> */
.L_x_30228:
        /* <DEDUP_REMOVED lines=12> */
.L_x_30237:
[----:B------:R-:W-:-:S07]  /*7de0*/  IMAD.MOV.U32 R117, RZ, RZ, R14 ;  /* 0x000000ffff757224 */ /* 0x000fce00078e000e */
.L_x_30238:
[----:B------:R-:W-:Y:S05]  /*7df0*/  BSYNC B2 ;  /* 0x0000000000027941 */ /* 0x000fea0003800000 */
.L_x_30236:
        /* <DEDUP_REMOVED lines=16> */
.L_x_30242:
[----:B------:R-:W-:Y:S05]  /*7f00*/  BSYNC B3 ;  /* 0x0000000000037941 */ /* 0x000fea0003800000 */
.L_x_30241:
        /* <DEDUP_REMOVED lines=43> */
.L_x_30240:
[----:B------:R-:W-:Y:S05]  /*81c0*/  BSYNC B2 ;  /* 0x0000000000027941 */ /* 0x000fea0003800000 */
.L_x_30239:
        /* <DEDUP_REMOVED lines=14> */
.L_x_30243:
        /* <DEDUP_REMOVED lines=12> */
.L_x_30246:
[----:B------:R-:W-:-:S07]  /*8370*/  IMAD.MOV.U32 R7, RZ, RZ, R14 ;  /* 0x000000ffff077224 */ /* 0x000fce00078e000e */
.L_x_30247:
[----:B------:R-:W-:Y:S05]  /*8380*/  BSYNC B2 ;  /* 0x0000000000027941 */ /* 0x000fea0003800000 */
.L_x_30245:
        /* <DEDUP_REMOVED lines=16> */
.L_x_30251:
[----:B------:R-:W-:Y:S05]  /*8490*/  BSYNC B3 ;  /* 0x0000000000037941 */ /* 0x000fea0003800000 */
.L_x_30250:
        /* <DEDUP_REMOVED lines=42> */
.L_x_30249:
[----:B------:R-:W-:Y:S05]  /*8740*/  BSYNC B2 ;  /* 0x0000000000027941 */ /* 0x000fea0003800000 */
.L_x_30248:
        /* <DEDUP_REMOVED lines=10> */
.L_x_30244:
        /* <DEDUP_REMOVED lines=12> */
.L_x_30253:
[----:B------:R-:W-:-:S07]  /*88b0*/  MOV R13, R14 ;  /* 0x0000000e000d7202 */ /* 0x000fce0000000f00 */
.L_x_30254:
[----:B------:R-:W-:Y:S05]  /*88c0*/  BSYNC B2 ;  /* 0x0000000000027941 */ /* 0x000fea0003800000 */
.L_x_30252:
        /* <DEDUP_REMOVED lines=16> */
.L_x_30258:
[----:B------:R-:W-:Y:S05]  /*89d0*/  BSYNC B3 ;  /* 0x0000000000037941 */ /* 0x000fea0003800000 */
.L_x_30257:
        /* <DEDUP_REMOVED lines=43> */
.L_x_30256:
[----:B------:R-:W-:Y:S05]  /*8c90*/  BSYNC B2 ;  /* 0x0000000000027941 */ /* 0x000fea0003800000 */
.L_x_30255:
        /* <DEDUP_REMOVED lines=15> */
.L_x_30259:
        /* <DEDUP_REMOVED lines=12> */
.L_x_30262:
[----:B------:R-:W-:-:S07]  /*8e50*/  IMAD.MOV.U32 R6, RZ, RZ, R14 ;  /* 0x000000ffff067224 */ /* 0x000fce00078e000e */
.L_x_30263:
[----:B------:R-:W-:Y:S05]  /*8e60*/  BSYNC B2 ;  /* 0x0000000000027941 */ /* 0x000fea0003800000 */
.L_x_30261:
        /* <DEDUP_REMOVED lines=16> */
.L_x_30267:
[----:B------:R-:W-:Y:S05]  /*8f70*/  BSYNC B3 ;  /* 0x0000000000037941 */ /* 0x000fea0003800000 */
.L_x_30266:
        /* <DEDUP_REMOVED lines=43> */
.L_x_30265:
[----:B------:R-:W-:Y:S05]  /*9230*/  BSYNC B2 ;  /* 0x0000000000027941 */ /* 0x000fea0003800000 */
.L_x_30264:
        /* <DEDUP_REMOVED lines=9> */
.L_x_30260:
        /* <DEDUP_REMOVED lines=12> */
.L_x_30269:
[----:B------:R-:W-:-:S07]  /*9390*/  MOV R119, R14 ;  /* 0x0000000e00777202 */ /* 0x000fce0000000f00 */
.L_x_30270:
[----:B------:R-:W-:Y:S05]  /*93a0*/  BSYNC B2 ;  /* 0x0000000000027941 */ /* 0x000fea0003800000 */
.L_x_30268:
        /* <DEDUP_REMOVED lines=16> */
.L_x_30274:
[----:B------:R-:W-:Y:S05]  /*94b0*/  BSYNC B3 ;  /* 0x0000000000037941 */ /* 0x000fea0003800000 */
.L_x_30273:
        /* <DEDUP_REMOVED lines=43> */
.L_x_30272:
[----:B------:R-:W-:Y:S05]  /*9770*/  BSYNC B2 ;  /* 0x0000000000027941 */ /* 0x000fea0003800000 */
.L_x_30271:
        /* <DEDUP_REMOVED lines=14> */
.L_x_30275:
        /* <DEDUP_REMOVED lines=12> */
.L_x_30278:
[----:B------:R-:W-:-:S07]  /*9920*/  IMAD.MOV.U32 R5, RZ, RZ, R14 ;  /* 0x000000ffff057224 */ /* 0x000fce00078e000e */
.L_x_30279:
[----:B------:R-:W-:Y:S05]  /*9930*/  BSYNC B2 ;  /* 0x0000000000027941 */ /* 0x000fea0003800000 */
.L_x_30277:
        /* <DEDUP_REMOVED lines=16> */
.L_x_30283:
[----:B------:R-:W-:Y:S05]  /*9a40*/  BSYNC B3 ;  /* 0x0000000000037941 */ /* 0x000fea0003800000 */
.L_x_30282:
        /* <DEDUP_REMOVED lines=42> */
.L_x_30281:
[----:B------:R-:W-:Y:S05]  /*9cf0*/  BSYNC B2 ;  /* 0x0000000000027941 */ /* 0x000fea0003800000 */
.L_x_30280:
        /* <DEDUP_REMOVED lines=10> */
.L_x_30276:
        /* <DEDUP_REMOVED lines=12> */
.L_x_30285:
[----:B------:R-:W-:-:S07]  /*9e60*/  IMAD.MOV.U32 R13, RZ, RZ, R14 ;  /* 0x000000ffff0d7224 */ /* 0x000fce00078e000e */
.L_x_30286:
[----:B------:R-:W-:Y:S05]  /*9e70*/  BSYNC B2 ;  /* 0x0000000000027941 */ /* 0x000fea0003800000 */
.L_x_30284:
        /* <DEDUP_REMOVED lines=16> */
.L_x_30290:
[----:B------:R-:W-:Y:S05]  /*9f80*/  BSYNC B3 ;  /* 0x0000000000037941 */ /* 0x000fea0003800000 */
.L_x_30289:
        /* <DEDUP_REMOVED lines=43> */
.L_x_30288:
[----:B------:R-:W-:Y:S05]  /*a240*/  BSYNC B2 ;  /* 0x0000000000027941 */ /* 0x000fea0003800000 */
.L_x_30287:
        /* <DEDUP_REMOVED lines=15> */
.L_x_30291:
        /* <DEDUP_REMOVED lines=12> */
.L_x_30294:
[----:B------:R-:W-:-:S07]  /*a400*/  MOV R4, R14 ;  /* 0x0000000e00047202 */ /* 0x000fce0000000f00 */
.L_x_30295:
[----:B------:R-:W-:Y:S05]  /*a410*/  BSYNC B2 ;  /* 0x0000000000027941 */ /* 0x000fea0003800000 */
.L_x_30293:
        /* <DEDUP_REMOVED lines=16> */
.L_x_30299:
[----:B------:R-:W-:Y:S05]  /*a520*/  BSYNC B3 ;  /* 0x0000000000037941 */ /* 0x000fea0003800000 */
.L_x_30298:
        /* <DEDUP_REMOVED lines=43> */
.L_x_30297:
[----:B------:R-:W-:Y:S05]  /*a7e0*/  BSYNC B2 ;  /* 0x0000000000027941 */ /* 0x000fea0003800000 */
.L_x_30296:
        /* <DEDUP_REMOVED lines=9> */
.L_x_30292:
        /* <DEDUP_REMOVED lines=12> */
.L_x_30301:
[----:B------:R-:W-:-:S07]  /*a940*/  MOV R121, R14 ;  /* 0x0000000e00797202 */ /* 0x000fce0000000f00 */
.L_x_30302:
[----:B------:R-:W-:Y:S05]  /*a950*/  BSYNC B2 ;  /* 0x0000000000027941 */ /* 0x000fea0003800000 */
.L_x_30300:
        /* <DEDUP_REMOVED lines=16> */
.L_x_30306:
[----:B------:R-:W-:Y:S05]  /*aa60*/  BSYNC B3 ;  /* 0x0000000000037941 */ /* 0x000fea0003800000 */
.L_x_30305:
        /* <DEDUP_REMOVED lines=42> */
[----:B------:R-:W-:-:S07]  /*ad10*/  LOP3.LUT R15, R15, UR34, R190, 0x96, !PT ;  /* 0x000000220f0f7c12 */ /* 0x000fce000f8e96be */
.L_x_30304:
[----:B------:R-:W-:Y:S05]  /*ad20*/  BSYNC B2 ;  /* 0x0000000000027941 */ /* 0x000fea0003800000 */
.L_x_30303:
        /* <DEDUP_REMOVED lines=12> */
.L_x_30307:
        /* <DEDUP_REMOVED lines=12> */
.L_x_30310:
[----:B------:R-:W-:-:S07]  /*aeb0*/  IMAD.MOV.U32 R3, RZ, RZ, R14 ;  /* 0x000000ffff037224 */ /* 0x000fce00078e000e */
.L_x_30311:
[----:B------:R-:W-:Y:S05]  /*aec0*/  BSYNC B2 ;  /* 0x0000000000027941 */ /* 0x000fea0003800000 */
.L_x_30309:
        /* <DEDUP_REMOVED lines=16> */
.L_x_30315:
[----:B------:R-:W-:Y:S05]  /*afd0*/  BSYNC B3 ;  /* 0x0000000000037941 */ /* 0x000fea0003800000 */
.L_x_30314:
        /* <DEDUP_REMOVED lines=42> */
.L_x_30313:
[----:B------:R-:W-:Y:S05]  /*b280*/  BSYNC B2 ;  /* 0x0000000000027941 */ /* 0x000fea0003800000 */
.L_x_30312:
        /* <DEDUP_REMOVED lines=10> */
.L_x_30308:
        /* <DEDUP_REMOVED lines=12> */
.L_x_30317:
[----:B------:R-:W-:-:S07]  /*b3f0*/  IMAD.MOV.U32 R13, RZ, RZ, R14 ;  /* 0x000000ffff0d7224 */ /* 0x000fce00078e000e */
.L_x_30318:
[----:B------:R-:W-:Y:S05]  /*b400*/  BSYNC B2 ;  /* 0x0000000000027941 */ /* 0x000fea0003800000 */
.L_x_30316:
        /* <DEDUP_REMOVED lines=16> */
.L_x_30322:
[----:B------:R-:W-:Y:S05]  /*b510*/  BSYNC B3 ;  /* 0x0000000000037941 */ /* 0x000fea0003800000 */
.L_x_30321:
        /* <DEDUP_REMOVED lines=43> */
.L_x_30320:
[----:B------:R-:W-:Y:S05]  /*b7d0*/  BSYNC B2 ;  /* 0x0000000000027941 */ /* 0x000fea0003800000 */
.L_x_30319:
        /* <DEDUP_REMOVED lines=13> */
.L_x_30323:
        /* <DEDUP_REMOVED lines=12> */
.L_x_30326:
[----:B------:R-:W-:-:S07]  /*b970*/  MOV R2, R14 ;  /* 0x0000000e00027202 */ /* 0x000fce0000000f00 */
.L_x_30327:
[----:B------:R-:W-:Y:S05]  /*b980*/  BSYNC B2 ;  /* 0x0000000000027941 */ /* 0x000fea0003800000 */
.L_x_30325:
        /* <DEDUP_REMOVED lines=16> */
.L_x_30331:
[----:B------:R-:W-:Y:S05]  /*ba90*/  BSYNC B3 ;  /* 0x0000000000037941 */ /* 0x000fea0003800000 */
.L_x_30330:
        /* <DEDUP_REMOVED lines=43> */
.L_x_30329:
[----:B------:R-:W-:Y:S05]  /*bd50*/  BSYNC B2 ;  /* 0x0000000000027941 */ /* 0x000fea0003800000 */
.L_x_30328:
        /* <DEDUP_REMOVED lines=9> */
.L_x_30324:
        /* <DEDUP_REMOVED lines=12> */
.L_x_30333:
[----:B------:R-:W-:-:S07]  /*beb0*/  MOV R123, R14 ;  /* 0x0000000e007b7202 */ /* 0x000fce0000000f00 */
.L_x_30334:
[----:B------:R-:W-:Y:S05]  /*bec0*/  BSYNC B2 ;  /* 0x0000000000027941 */ /* 0x000fea0003800000 */
.L_x_30332:
        /* <DEDUP_REMOVED lines=16> */
.L_x_30338:
[----:B------:R-:W-:Y:S05]  /*bfd0*/  BSYNC B3 ;  /* 0x0000000000037941 */ /* 0x000fea0003800000 */
.L_x_30337:
        /* <DEDUP_REMOVED lines=43> */
.L_x_30336:
[----:B------:R-:W-:Y:S05]  /*c290*/  BSYNC B2 ;  /* 0x0000000000027941 */ /* 0x000fea0003800000 */
.L_x_30335:
        /* <DEDUP_REMOVED lines=12> */
.L_x_30339:
        /* <DEDUP_REMOVED lines=12> */
.L_x_30342:
[----:B------:R-:W-:-:S07]  /*c420*/  IMAD.MOV.U32 R0, RZ, RZ, R14 ;  /* 0x000000ffff007224 */ /* 0x000fce00078e000e */
.L_x_30343:
[----:B------:R-:W-:Y:S05]  /*c430*/  BSYNC B2 ;  /* 0x0000000000027941 */ /* 0x000fea0003800000 */
.L_x_30341:
        /* <DEDUP_REMOVED lines=16> */
.L_x_30347:
[----:B------:R-:W-:Y:S05]  /*c540*/  BSYNC B3 ;  /* 0x0000000000037941 */ /* 0x000fea0003800000 */
.L_x_30346:
        /* <DEDUP_REMOVED lines=42> */
.L_x_30345:
[----:B------:R-:W-:Y:S05]  /*c7f0*/  BSYNC B2 ;  /* 0x0000000000027941 */ /* 0x000fea0003800000 */
.L_x_30344:
        /* <DEDUP_REMOVED lines=10> */
.L_x_30340:
[----:B------:R-:W-:Y:S02]  /*c8a0*/  SEL R190, RZ, 0x10000, P4 ;  /* 0x00010000ffbe7807 */ /* 0x000fe40002000000 */
        /* <DEDUP_REMOVED lines=17> */
[C---:B------:R-:W-:Y:S02]  /*c9c0*/  LEA R228, P0, R188.reuse, UR12, 0x5 ;  /* 0x0000000cbce47c11 */ /* 0x040fe4000f8028ff */
[----:B------:R-:W-:Y:S02]  /*c9d0*/  LOP3.LUT R191, R191, R193, R229, 0xfe, !PT ;  /* 0x000000c1bfbf7212 */ /* 0x000fe400078efee5 */
[C---:B------:R-:W-:Y:S02]  /*c9e0*/  LEA.HI.X R229, R188.reuse, UR13, RZ, 0x5, P0 ;  /* 0x0000000dbce57c11 */ /* 0x040fe400080f2cff */
[----:B------:R-:W-:Y:S02]  /*c9f0*/  SEL R190, RZ, 0x1, P2 ;  /* 0x00000001ffbe7807 */ /* 0x000fe40001000000 */
[----:B------:R-:W-:Y:S01]  /*ca00*/  SHF.L.U32 R193, R188, 0x3, RZ ;  /* 0x00000003bcc17819 */ /* 0x000fe200000006ff */
[----:B------:R-:W-:Y:S01]  /*ca10*/  STG.E.128 desc[UR4][R228.64], R116 ;  /* 0x00000074e4007986 */ /* 0x000fe2000c101d04 */
[----:B------:R-:W-:-:S02]  /*ca20*/  LOP3.LUT R190, R189, R190, RZ, 0xfc, !PT ;  /* 0x000000bebdbe7212 */ /* 0x000fc400078efcff */
        /* <DEDUP_REMOVED lines=8> */
[----:B------:R-:W-:Y:S02]  /*cab0*/  LOP3.LUT R228, R5, 0xff, RZ, 0xc0, !PT ;  /* 0x000000ff05e47812 */ /* 0x000fe400078ec0ff */
[----:B------:R-:W-:-:S03]  /*cac0*/  LOP3.LUT R190, R190, 0xff0000, RZ, 0xc0, !PT ;  /* 0x00ff0000bebe7812 */ /* 0x000fc600078ec0ff */
[----:B------:R-:W-:Y:S01]  /*cad0*/  IMAD.WIDE.U32 R228, R228, 0x1000000, RZ ;  /* 0x01000000e4e47825 */ /* 0x000fe200078e00ff */
[----:B------:R-:W-:Y:S02]  /*cae0*/  PRMT R190, R190, 0x4210, R191 ;  /* 0x00004210bebe7816 */ /* 0x000fe400000000bf */
[----:B------:R-:W-:-:S04]  /*caf0*/  PRMT R191, R3, 0x7104, RZ ;  /* 0x0000710403bf7816 */ /* 0x000fc800000000ff */
[----:B------:R-:W-:Y:S02]  /*cb00*/  LOP3.LUT R194, R190, 0xff00, R191, 0xf8, !PT ;  /* 0x0000ff00bec27812 */ /* 0x000fe400078ef8bf */
[----:B------:R-:W-:Y:S02]  /*cb10*/  LOP3.LUT R191, R6, 0xff, RZ, 0xc0, !PT ;  /* 0x000000ff06bf7812 */ /* 0x000fe400078ec0ff */
        /* <DEDUP_REMOVED lines=11> */
.L_x_30348:
[----:B------:R-:W-:-:S07]  /*cbd0*/  VIADD R188, R188, 0x20 ;  /* 0x00000020bcbc7836 */ /* 0x000fce0000000000 */
.L_x_30219:
[----:B------:R-:W-:Y:S05]  /*cbe0*/  BSYNC B1 ;  /* 0x0000000000017941 */ /* 0x000fea0003800000 */
.L_x_30218:
        /* <DEDUP_REMOVED lines=9> */
[----:B--2---:R-:W-:-:S03]  /*cc80*/  ISETP.NE.U32.AND P1, PT, R124, RZ, PT ;  /* 0x000000ff7c00720c */ /* 0x004fc60003f25070 */
[----:B------:R-:W5:Y:S01]  /*cc90*/  @P0 LDG.E.128 R96, desc[UR4][R126.64] ;  /* 0x000000047e600981 */ /* 0x000f62000c1e1d00 */
[----:B------:R-:W-:-:S03]  /*cca0*/  ISETP.NE.AND.EX P1, PT, R125, RZ, PT, P1 ;  /* 0x000000ff7d00720c */ /* 0x000fc60003f25310 */
[----:B------:R3:W5:Y:S10]  /*ccb0*/  @P0 LDG.E.128 R100, desc[UR4][R126.64+0x10] ;  /* 0x000010047e640981 */ /* 0x000774000c1e1d00 */
[----:B------:R-:W-:-:S04]  /*ccc0*/  @P1 LEA R128, P2, R188, R124, 0x4 ;  /* 0x0000007cbc801211 */ /* 0x000fc800078420ff */
[C---:B------:R-:W-:Y:S02]  /*ccd0*/  @P1 LEA.HI.X R129, R188.reuse, R125, RZ, 0x4, P2 ;  /* 0x0000007dbc811211 */ /* 0x040fe400010f24ff */
[C---:B------:R-:W-:Y:S01]  /*cce0*/  ISETP.NE.AND P2, PT, R13.reuse, 0x1, PT ;  /* 0x000000010d00780c */ /* 0x040fe20003f45270 */
[----:B---3--:R-:W-:Y:S01]  /*ccf0*/  IMAD.WIDE.U32 R126, R188, 0x10, R130 ;  /* 0x00000010bc7e7825 */ /* 0x008fe200078e0082 */
[----:B------:R-:W-:Y:S01]  /*cd00*/  BSSY B2, `(.L_x_30351) ;  /* 0x000000e000027945 */ /* 0x000fe20003800000 */
[----:B------:R-:W5:Y:S04]  /*cd10*/  @P1 LDG.E.128 R104, desc[UR4][R128.64] ;  /* 0x0000000480681981 */ /* 0x000f68000c1e1d00 */
[----:B------:R2:W5:Y:S02]  /*cd20*/  LDG.E.128 R128, desc[UR4][R126.64] ;  /* 0x000000047e807981 */ /* 0x000564000c1e1d00 */
[----:B--2---:R-:W-:-:S04]  /*cd30*/  IADD3 R127, R13, 0x1, RZ ;  /* 0x000000010d7f7810 */ /* 0x004fc80007ffe0ff */
        /* <DEDUP_REMOVED lines=9> */
.L_x_30352:
[----:B------:R-:W-:-:S07]  /*cdd0*/  IMAD.MOV.U32 R126, RZ, RZ, R14 ;  /* 0x000000ffff7e7224 */ /* 0x000fce00078e000e */
.L_x_30353:
[----:B------:R-:W-:Y:S05]  /*cde0*/  BSYNC B2 ;  /* 0x0000000000027941 */ /* 0x000fea0003800000 */
.L_x_30351:
        /* <DEDUP_REMOVED lines=16> */
.L_x_30357:
[----:B------:R-:W-:Y:S05]  /*cef0*/  BSYNC B3 ;  /* 0x0000000000037941 */ /* 0x000fea0003800000 */
.L_x_30356:
[----:B------:R-:W-:Y:S01]  /*cf00*/  LOP3.LUT R12, R11, UR7, R10, 0x96, !PT ;  /* 0x000000070b0c7c12 */ /* 0x000fe2000f8e960a */
[----:B------:R-:W-:-:S04]  /*cf10*/  IMAD.HI.U32 R15, R192, -0x326172a9, RZ ;  /* 0xcd9e8d57c00f7827 */ /* 0x000fc800078e00ff */
[----:B------:R-:W-:Y:S01]  /*cf20*/  IMAD R11, R192, -0x326172a9, RZ ;  /* 0xcd9e8d57c00b7824 */ /* 0x000fe200078e02ff */
[----:B------:R-:W-:Y:S01]  /*cf30*/  LOP3.LUT R15, R15, UR6, R19, 0x96, !PT ;  /* 0x000000060f0f7c12 */ /* 0x000fe2000f8e9613 */
[----:B------:R-:W-:-:S04]  /*cf40*/  IMAD.WIDE.U32 R12, R12, -0x326172a9, RZ ;  /* 0xcd9e8d570c0c7825 */ /* 0x000fc800078e00ff */
[----:B01----:R-:W-:Y:S01]  /*cf50*/  IMAD.WIDE.U32 R190, R15, -0x2daee0ad, RZ ;  /* 0xd2511f530fbe7825 */ /* 0x003fe200078e00ff */
        /* <DEDUP_REMOVED lines=36> */
.L_x_30355:
[----:B------:R-:W-:Y:S05]  /*d1a0*/  BSYNC B2 ;  /* 0x0000000000027941 */ /* 0x000fea0003800000 */
.L_x_30354:
[----:B------:R-:W2:Y:S01]  /*d1b0*/  LDC R193, c[0x0][0x294] ;  /* 0x0000a500ffc17b82 */ /* 0x000ea20000000800 */
[----:B------:R-:W-:Y:S01]  /*d1c0*/  I2FP.F32.U32 R13, R126 ;  /* 0x0000007e000d7245 */ /* 0x000fe20000201000 */
[----:B------:R-:W-:Y:S01]  /*d1d0*/  IMAD.MOV.U32 R194, RZ, RZ, 0x2f800000 ;  /* 0x2f800000ffc27424 */ /* 0x000fe200078e00ff */
[----:B------:R-:W-:Y:S02]  /*d1e0*/  ISETP.NE.U32.AND P2, PT, R124, RZ, PT ;  /* 0x000000ff7c00720c */ /* 0x000fe40003f45070 */
[----:B------:R-:W-:Y:S01]  /*d1f0*/  LOP3.LUT R16, R16, 0xffffffef, RZ, 0xc0, !PT ;  /* 0xffffffef10107812 */ /* 0x000fe200078ec0ff */
[----:B------:R-:W-:Y:S01]  /*d200*/  FFMA.FTZ R13, R13, R194, 1.1641532182693481445e-10 ;  /* 0x2f0000000d0d7423 */ /* 0x000fe200000100c2 */
[----:B------:R-:W-:Y:S01]  /*d210*/  ISETP.NE.AND.EX P2, PT, R125, RZ, PT, P2 ;  /* 0x000000ff7d00720c */ /* 0x000fe20003f45320 */
[----:B------:R-:W3:Y:S03]  /*d220*/  LDC R189, c[0x0][0x298] ;  /* 0x0000a600ffbd7b82 */ /* 0x000ee60000000800 */
[----:B--2---:R-:W-:Y:S01]  /*d230*/  FSETP.GTU.FTZ.AND P3, PT, R13, R193, PT ;  /* 0x000000c10d00720b */ /* 0x004fe20003f7c000 */
[----:B-----5:R-:W-:-:S04]  /*d240*/  IMAD.U32 R13, R128, 0x10000, RZ ;  /* 0x00010000800d7824 */ /* 0x020fc800078e00ff */
[----:B---3--:R-:W-:Y:S01]  /*d250*/  FMUL.FTZ R124, R13, R189 ;  /* 0x000000bd0d7c7220 */ /* 0x008fe20000410000 */
        /* <DEDUP_REMOVED lines=9> */
.L_x_30358:
        /* <DEDUP_REMOVED lines=12> */
.L_x_30361:
[----:B------:R-:W-:-:S07]  /*d3b0*/  MOV R8, R14 ;  /* 0x0000000e00087202 */ /* 0x000fce0000000f00 */
.L_x_30362:
[----:B------:R-:W-:Y:S05]  /*d3c0*/  BSYNC B2 ;  /* 0x0000000000027941 */ /* 0x000fea0003800000 */
.L_x_30360:
        /* <DEDUP_REMOVED lines=16> */
.L_x_30366:
[----:B------:R-:W-:Y:S05]  /*d4d0*/  BSYNC B3 ;  /* 0x0000000000037941 */ /* 0x000fea0003800000 */
.L_x_30365:
        /* <DEDUP_REMOVED lines=9> */
[----:B01----:R-:W-:-:S03]  /*d570*/  IMAD.WIDE.U32 R190, R12, -0x2daee0ad, RZ ;  /* 0xd2511f530cbe7825 */ /* 0x003fc600078e00ff */
        /* <DEDUP_REMOVED lines=33> */
.L_x_30364:
[----:B------:R-:W-:Y:S05]  /*d790*/  BSYNC B2 ;  /* 0x0000000000027941 */ /* 0x000fea0003800000 */
.L_x_30363:
        /* <DEDUP_REMOVED lines=9> */
.L_x_30359:
        /* <DEDUP_REMOVED lines=12> */
.L_x_30368:
[----:B------:R-:W-:-:S07]  /*d8f0*/  MOV R125, R14 ;  /* 0x0000000e007d7202 */ /* 0x000fce0000000f00 */
.L_x_30369:
[----:B------:R-:W-:Y:S05]  /*d900*/  BSYNC B2 ;  /* 0x0000000000027941 */ /* 0x000fea0003800000 */
.L_x_30367:
        /* <DEDUP_REMOVED lines=16> */
.L_x_30373:
[----:B------:R-:W-:Y:S05]  /*da10*/  BSYNC B3 ;  /* 0x0000000000037941 */ /* 0x000fea0003800000 */
.L_x_30372:
        /* <DEDUP_REMOVED lines=43> */
.L_x_30371:
[----:B------:R-:W-:Y:S05]  /*dcd0*/  BSYNC B2 ;  /* 0x0000000000027941 */ /* 0x000fea0003800000 */
.L_x_30370:
        /* <DEDUP_REMOVED lines=14> */
.L_x_30374:
        /* <DEDUP_REMOVED lines=12> */
.L_x_30377:
[----:B------:R-:W-:-:S07]  /*de80*/  IMAD.MOV.U32 R7, RZ, RZ, R14 ;  /* 0x000000ffff077224 */ /* 0x000fce00078e000e */
.L_x_30378:
[----:B------:R-:W-:Y:S05]  /*de90*/  BSYNC B2 ;  /* 0x0000000000027941 */ /* 0x000fea0003800000 */
.L_x_30376:
        /* <DEDUP_REMOVED lines=16> */
.L_x_30382:
[----:B------:R-:W-:Y:S05]  /*dfa0*/  BSYNC B3 ;  /* 0x0000000000037941 */ /* 0x000fea0003800000 */
.L_x_30381:
        /* <DEDUP_REMOVED lines=42> */
.L_x_30380:
[----:B------:R-:W-:Y:S05]  /*e250*/  BSYNC B2 ;  /* 0x0000000000027941 */ /* 0x000fea0003800000 */
.L_x_30379:
        /* <DEDUP_REMOVED lines=10> */
.L_x_30375:
        /* <DEDUP_REMOVED lines=12> */
.L_x_30384:
[----:B------:R-:W-:-:S07]  /*e3c0*/  IMAD.MOV.U32 R13, RZ, RZ, R14 ;  /* 0x000000ffff0d7224 */ /* 0x000fce00078e000e */
.L_x_30385:
[----:B------:R-:W-:Y:S05]  /*e3d0*/  BSYNC B2 ;  /* 0x0000000000027941 */ /* 0x000fea0003800000 */
.L_x_30383:
        /* <DEDUP_REMOVED lines=16> */
.L_x_30389:
[----:B------:R-:W-:Y:S05]  /*e4e0*/  BSYNC B3 ;  /* 0x0000000000037941 */ /* 0x000fea0003800000 */
.L_x_30388:
        /* <DEDUP_REMOVED lines=43> */
.L_x_30387:
[----:B------:R-:W-:Y:S05]  /*e7a0*/  BSYNC B2 ;  /* 0x0000000000027941 */ /* 0x000fea0003800000 */
.L_x_30386:
        /* <DEDUP_REMOVED lines=15> */
.L_x_30390:
        /* <DEDUP_REMOVED lines=12> */
.L_x_30393:
[----:B------:R-:W-:-:S07]  /*e960*/  MOV R6, R14 ;  /* 0x0000000e00067202 */ /* 0x000fce0000000f00 */
.L_x_30394:
[----:B------:R-:W-:Y:S05]  /*e970*/  BSYNC B2 ;  /* 0x0000000000027941 */ /* 0x000fea0003800000 */
.L_x_30392:
        /* <DEDUP_REMOVED lines=16> */
.L_x_30398:
[----:B------:R-:W-:Y:S05]  /*ea80*/  BSYNC B3 ;  /* 0x0000000000037941 */ /* 0x000fea0003800000 */
.L_x_30397:
        /* <DEDUP_REMOVED lines=43> */
.L_x_30396:
[----:B------:R-:W-:Y:S05]  /*ed40*/  BSYNC B2 ;  /* 0x0000000000027941 */ /* 0x000fea0003800000 */
.L_x_30395:
        /* <DEDUP_REMOVED lines=9> */
.L_x_30391:
        /* <DEDUP_REMOVED lines=12> */
.L_x_30400:
[----:B------:R-:W-:-:S07]  /*eea0*/  MOV R127, R14 ;  /* 0x0000000e007f7202 */ /* 0x000fce0000000f00 */
.L_x_30401:
[----:B------:R-:W-:Y:S05]  /*eeb0*/  BSYNC B2 ;  /* 0x0000000000027941 */ /* 0x000fea0003800000 */
.L_x_30399:
        /* <DEDUP_REMOVED lines=16> */
.L_x_30405:
[----:B------:R-:W-:Y:S05]  /*efc0*/  BSYNC B3 ;  /* 0x0000000000037941 */ /* 0x000fea0003800000 */
.L_x_30404:
        /* <DEDUP_REMOVED lines=43> */
.L_x_30403:
[----:B------:R-:W-:Y:S05]  /*f280*/  BSYNC B2 ;  /* 0x0000000000027941 */ /* 0x000fea0003800000 */
.L_x_30402:
        /* <DEDUP_REMOVED lines=9> */
[----:B01----:R-:W-:Y:S01]  /*f320*/  IMAD.MOV.U32 R190, RZ, RZ, R128 ;  /* 0x000000ffffbe7224 */ /* 0x003fe200078e0080 */
[----:B------:R-:W-:Y:S06]  /*f330*/  @!P0 BRA `(.L_x_30407) ;  /* 0x00000004005c8947 */ /* 0x000fec0003800000 */
[----:B------:R-:W-:Y:S01]  /*f340*/  MOV R190, R128 ;  /* 0x0000008000be7202 */ /* 0x000fe20000000f00 */
[----:B------:R-:W-:Y:S01]  /*f350*/  FADD.FTZ R127, R99, R127 ;  /* 0x0000007f637f7221 */ /* 0x000fe20000010000 */
[----:B------:R-:W-:Y:S06]  /*f360*/  BRA `(.L_x_30407) ;  /* 0x0000000400507947 */ /* 0x000fec0003800000 */
.L_x_30406:
[C---:B------:R-:W-:Y:S01]  /*f370*/  ISETP.NE.AND P3, PT, R128.reuse, 0x1, PT ;  /* 0x000000018000780c */ /* 0x040fe20003f65270 */
[----:B------:R-:W-:Y:S01]  /*f380*/  BSSY B2, `(.L_x_30408) ;  /* 0x000000c000027945 */ /* 0x000fe20003800000 */
[----:B01----:R-:W-:-:S11]  /*f390*/  VIADD R190, R128, 0x1 ;  /* 0x0000000180be7836 */ /* 0x003fd60000000000 */
        /* <DEDUP_REMOVED lines=9> */
.L_x_30409:
[----:B------:R-:W-:-:S07]  /*f430*/  IMAD.MOV.U32 R5, RZ, RZ, R14 ;  /* 0x000000ffff057224 */ /* 0x000fce00078e000e */
.L_x_30410:
[----:B------:R-:W-:Y:S05]  /*f440*/  BSYNC B2 ;  /* 0x0000000000027941 */ /* 0x000fea0003800000 */
.L_x_30408:
        /* <DEDUP_REMOVED lines=16> */
.L_x_30414:
[----:B------:R-:W-:Y:S05]  /*f550*/  BSYNC B3 ;  /* 0x0000000000037941 */ /* 0x000fea0003800000 */
.L_x_30413:
        /* <DEDUP_REMOVED lines=42> */
.L_x_30412:
[----:B------:R-:W-:Y:S05]  /*f800*/  BSYNC B2 ;  /* 0x0000000000027941 */ /* 0x000fea0003800000 */
.L_x_30411:
        /* <DEDUP_REMOVED lines=10> */
.L_x_30407:
        /* <DEDUP_REMOVED lines=12> */
.L_x_30416:
[----:B------:R-:W-:-:S07]  /*f970*/  IMAD.MOV.U32 R13, RZ, RZ, R14 ;  /* 0x000000ffff0d7224 */ /* 0x000fce00078e000e */
.L_x_30417:
[----:B------:R-:W-:Y:S05]  /*f980*/  BSYNC B2 ;  /* 0x0000000000027941 */ /* 0x000fea0003800000 */
.L_x_30415:
        /* <DEDUP_REMOVED lines=16> */
.L_x_30421:
[----:B------:R-:W-:Y:S05]  /*fa90*/  BSYNC B3 ;  /* 0x0000000000037941 */ /* 0x000fea0003800000 */
.L_x_30420:
        /* <DEDUP_REMOVED lines=43> */
.L_x_30419:
[----:B------:R-:W-:Y:S05]  /*fd50*/  BSYNC B2 ;  /* 0x0000000000027941 */ /* 0x000fea0003800000 */
.L_x_30418:
        /* <DEDUP_REMOVED lines=15> */
.L_x_30422:
        /* <DEDUP_REMOVED lines=12> */
.L_x_30425:
[----:B------:R-:W-:-:S07]  /*ff10*/  MOV R4, R14 ;  /* 0x0000000e00047202 */ /* 0x000fce0000000f00 */
.L_x_30426:
[----:B------:R-:W-:Y:S05]  /*ff20*/  BSYNC B2 ;  /* 0x0000000000027941 */ /* 0x000fea0003800000 */
.L_x_30424:
        /* <DEDUP_REMOVED lines=16> */
.L_x_30430:
[----:B------:R-:W-:Y:S05]  /*10030*/  BSYNC B3 ;  /* 0x0000000000037941 */ /* 0x000fea0003800000 */
.L_x_30429:
        /* <DEDUP_REMOVED lines=43> */
.L_x_30428:
[----:B------:R-:W-:Y:S05]  /*102f0*/  BSYNC B2 ;  /* 0x0000000000027941 */ /* 0x000fea0003800000 */
.L_x_30427:
        /* <DEDUP_REMOVED lines=9> */
.L_x_30423:
        /* <DEDUP_REMOVED lines=12> */
.L_x_30432:
[----:B------:R-:W-:-:S07]  /*10450*/  MOV R129, R14 ;  /* 0x0000000e00817202 */ /* 0x000fce0000000f00 */
.L_x_30433:
[----:B------:R-:W-:Y:S05]  /*10460*/  BSYNC B2 ;  /* 0x0000000000027941 */ /* 0x000fea0003800000 */
.L_x_30431:
        /* <DEDUP_REMOVED lines=16> */
.L_x_30437:
[----:B------:R-:W-:Y:S05]  /*10570*/  BSYNC B3 ;  /* 0x0000000000037941 */ /* 0x000fea0003800000 */
.L_x_30436:
        /* <DEDUP_REMOVED lines=43> */
.L_x_30435:
[----:B------:R-:W-:Y:S05]  /*10830*/  BSYNC B2 ;  /* 0x0000000000027941 */ /* 0x000fea0003800000 */
.L_x_30434:
        /* <DEDUP_REMOVED lines=12> */
.L_x_30438:
        /* <DEDUP_REMOVED lines=12> */
.L_x_30441:
[----:B------:R-:W-:-:S07]  /*109c0*/  IMAD.MOV.U32 R3, RZ, RZ, R14 ;  /* 0x000000ffff037224 */ /* 0x000fce00078e000e */
.L_x_30442:
[----:B------:R-:W-:Y:S05]  /*109d0*/  BSYNC B2 ;  /* 0x0000000000027941 */ /* 0x000fea0003800000 */
.L_x_30440:
        /* <DEDUP_REMOVED lines=16> */
.L_x_30446:
[----:B------:R-:W-:Y:S05]  /*10ae0*/  BSYNC B3 ;  /* 0x0000000000037941 */ /* 0x000fea0003800000 */
.L_x_30445:
        /* <DEDUP_REMOVED lines=42> */
.L_x_30444:
[----:B------:R-:W-:Y:S05]  /*10d90*/  BSYNC B2 ;  /* 0x0000000000027941 */ /* 0x000fea0003800000 */
.L_x_30443:
        /* <DEDUP_REMOVED lines=10> */
.L_x_30439:
        /* <DEDUP_REMOVED lines=12> */
.L_x_30448:
[----:B------:R-:W-:-:S07]  /*10f00*/  IMAD.MOV.U32 R13, RZ, RZ, R14 ;  /* 0x000000ffff0d7224 */ /* 0x000fce00078e000e */
.L_x_30449:
[----:B------:R-:W-:Y:S05]  /*10f10*/  BSYNC B2 ;  /* 0x0000000000027941 */ /* 0x000fea0003800000 */
.L_x_30447:
        /* <DEDUP_REMOVED lines=16> */
.L_x_30453:
[----:B------:R-:W-:Y:S05]  /*11020*/  BSYNC B3 ;  /* 0x0000000000037941 */ /* 0x000fea0003800000 */
.L_x_30452:
        /* <DEDUP_REMOVED lines=43> */
.L_x_30451:
[----:B------:R-:W-:Y:S05]  /*112e0*/  BSYNC B2 ;  /* 0x0000000000027941 */ /* 0x000fea0003800000 */
.L_x_30450:
        /* <DEDUP_REMOVED lines=13> */
.L_x_30454:
        /* <DEDUP_REMOVED lines=12> */
.L_x_30457:
[----:B------:R-:W-:-:S07]  /*11480*/  MOV R2, R14 ;  /* 0x0000000e00027202 */ /* 0x000fce0000000f00 */
.L_x_30458:
[----:B------:R-:W-:Y:S05]  /*11490*/  BSYNC B2 ;  /* 0x0000000000027941 */ /* 0x000fea0003800000 */
.L_x_30456:
        /* <DEDUP_REMOVED lines=16> */
.L_x_30462:
[----:B------:R-:W-:Y:S05]  /*115a0*/  BSYNC B3 ;  /* 0x0000000000037941 */ /* 0x000fea0003800000 */
.L_x_30461:
        /* <DEDUP_REMOVED lines=43> */
.L_x_30460:
[----:B------:R-:W-:Y:S05]  /*11860*/  BSYNC B2 ;  /* 0x0000000000027941 */ /* 0x000fea0003800000 */
.L_x_30459:
        /* <DEDUP_REMOVED lines=9> */
.L_x_30455:
        /* <DEDUP_REMOVED lines=12> */
.L_x_30464:
[----:B------:R-:W-:-:S07]  /*119c0*/  MOV R131, R14 ;  /* 0x0000000e00837202 */ /* 0x000fce0000000f00 */
.L_x_30465:
[----:B------:R-:W-:Y:S05]  /*119d0*/  BSYNC B2 ;  /* 0x0000000000027941 */ /* 0x000fea0003800000 */
.L_x_30463:
        /* <DEDUP_REMOVED lines=16> */
.L_x_30469:
[----:B------:R-:W-:Y:S05]  /*11ae0*/  BSYNC B3 ;  /* 0x0000000000037941 */ /* 0x000fea0003800000 */
.L_x_30468:
        /* <DEDUP_REMOVED lines=43> */
.L_x_30467:
[----:B------:R-:W-:Y:S05]  /*11da0*/  BSYNC B2 ;  /* 0x0000000000027941 */ /* 0x000fea0003800000 */
.L_x_30466:
        /* <DEDUP_REMOVED lines=12> */
.L_x_30470:
        /* <DEDUP_REMOVED lines=12> */
.L_x_30473:
[----:B------:R-:W-:-:S07]  /*11f30*/  IMAD.MOV.U32 R0, RZ, RZ, R14 ;  /* 0x000000ffff007224 */ /* 0x000fce00078e000e */
.L_x_30474:
[----:B------:R-:W-:Y:S05]  /*11f40*/  BSYNC B2 ;  /* 0x0000000000027941 */ /* 0x000fea0003800000 */
.L_x_30472:
        /* <DEDUP_REMOVED lines=16> */
.L_x_30478:
[----:B------:R-:W-:Y:S05]  /*12050*/  BSYNC B3 ;  /* 0x0000000000037941 */ /* 0x000fea0003800000 */
.L_x_30477:
        /* <DEDUP_REMOVED lines=42> */
.L_x_30476:
[----:B------:R-:W-:Y:S05]  /*12300*/  BSYNC B2 ;  /* 0x0000000000027941 */ /* 0x000fea0003800000 */
.L_x_30475:
        /* <DEDUP_REMOVED lines=10> */
.L_x_30471:
        /* <DEDUP_REMOVED lines=51> */
.L_x_30479:
[----:B------:R-:W-:-:S07]  /*126e0*/  VIADD R188, R188, 0x20 ;  /* 0x00000020bcbc7836 */ /* 0x000fce0000000000 */
.L_x_30350:
[----:B------:R-:W-:Y:S05]  /*126f0*/  BSYNC B1 ;  /* 0x0000000000017941 */ /* 0x000fea0003800000 */
.L_x_30349:
        /* <DEDUP_REMOVED lines=30> */
.L_x_30483:
[----:B------:R-:W-:-:S07]  /*128e0*/  IMAD.MOV.U32 R134, RZ, RZ, R14 ;  /* 0x000000ffff867224 */ /* 0x000fce00078e000e */
.L_x_30484:
[----:B------:R-:W-:Y:S05]  /*128f0*/  BSYNC B2 ;  /* 0x0000000000027941 */ /* 0x000fea0003800000 */
.L_x_30482:
        /* <DEDUP_REMOVED lines=16> */
.L_x_30488:
[----:B------:R-:W-:Y:S05]  /*12a00*/  BSYNC B3 ;  /* 0x0000000000037941 */ /* 0x000fea0003800000 */
.L_x_30487:
        /* <DEDUP_REMOVED lines=42> */
.L_x_30486:
[----:B------:R-:W-:Y:S05]  /*12cb0*/  BSYNC B2 ;  /* 0x0000000000027941 */ /* 0x000fea0003800000 */
.L_x_30485:
        /* <DEDUP_REMOVED lines=20> */
.L_x_30489:
        /* <DEDUP_REMOVED lines=12> */
.L_x_30492:
[----:B------:R-:W-:-:S07]  /*12ec0*/  MOV R8, R14 ;  /* 0x0000000e00087202 */ /* 0x000fce0000000f00 */
.L_x_30493:
[----:B------:R-:W-:Y:S05]  /*12ed0*/  BSYNC B2 ;  /* 0x0000000000027941 */ /* 0x000fea0003800000 */
.L_x_30491:
        /* <DEDUP_REMOVED lines=16> */
.L_x_30497:
[----:B------:R-:W-:Y:S05]  /*12fe0*/  BSYNC B3 ;  /* 0x0000000000037941 */ /* 0x000fea0003800000 */
.L_x_30496:
        /* <DEDUP_REMOVED lines=43> */
.L_x_30495:
[----:B------:R-:W-:Y:S05]  /*132a0*/  BSYNC B2 ;  /* 0x0000000000027941 */ /* 0x000fea0003800000 */
.L_x_30494:
        /* <DEDUP_REMOVED lines=9> */
.L_x_30490:
        /* <DEDUP_REMOVED lines=12> */
.L_x_30499:
[----:B------:R-:W-:-:S07]  /*13400*/  MOV R133, R14 ;  /* 0x0000000e00857202 */ /* 0x000fce0000000f00 */
.L_x_30500:
[----:B------:R-:W-:Y:S05]  /*13410*/  BSYNC B2 ;  /* 0x0000000000027941 */ /* 0x000fea0003800000 */
.L_x_30498:
        /* <DEDUP_REMOVED lines=16> */
.L_x_30504:
[----:B------:R-:W-:Y:S05]  /*13520*/  BSYNC B3 ;  /* 0x0000000000037941 */ /* 0x000fea0003800000 */
.L_x_30503:
        /* <DEDUP_REMOVED lines=43> */
.L_x_30502:
[----:B------:R-:W-:Y:S05]  /*137e0*/  BSYNC B2 ;  /* 0x0000000000027941 */ /* 0x000fea0003800000 */
.L_x_30501:
        /* <DEDUP_REMOVED lines=14> */
.L_x_30505:
        /* <DEDUP_REMOVED lines=12> */
.L_x_30508:
[----:B------:R-:W-:-:S07]  /*13990*/  IMAD.MOV.U32 R7, RZ, RZ, R14 ;  /* 0x000000ffff077224 */ /* 0x000fce00078e000e */
.L_x_30509:
[----:B------:R-:W-:Y:S05]  /*139a0*/  BSYNC B2 ;  /* 0x0000000000027941 */ /* 0x000fea0003800000 */
.L_x_30507:
        /* <DEDUP_REMOVED lines=16> */
.L_x_30513:
[----:B------:R-:W-:Y:S05]  /*13ab0*/  BSYNC B3 ;  /* 0x0000000000037941 */ /* 0x000fea0003800000 */
.L_x_30512:
        /* <DEDUP_REMOVED lines=42> */
.L_x_30511:
[----:B------:R-:W-:Y:S05]  /*13d60*/  BSYNC B2 ;  /* 0x0000000000027941 */ /* 0x000fea0003800000 */
.L_x_30510:
        /* <DEDUP_REMOVED lines=10> */
.L_x_30506:
        /* <DEDUP_REMOVED lines=12> */
.L_x_30515:
[----:B------:R-:W-:-:S07]  /*13ed0*/  IMAD.MOV.U32 R13, RZ, RZ, R14 ;  /* 0x000000ffff0d7224 */ /* 0x000fce00078e000e */
.L_x_30516:
[----:B------:R-:W-:Y:S05]  /*13ee0*/  BSYNC B2 ;  /* 0x0000000000027941 */ /* 0x000fea0003800000 */
.L_x_30514:
        /* <DEDUP_REMOVED lines=16> */
.L_x_30520:
[----:B------:R-:W-:Y:S05]  /*13ff0*/  BSYNC B3 ;  /* 0x0000000000037941 */ /* 0x000fea0003800000 */
.L_x_30519:
        /* <DEDUP_REMOVED lines=43> */
.L_x_30518:
[----:B------:R-:W-:Y:S05]  /*142b0*/  BSYNC B2 ;  /* 0x0000000000027941 */ /* 0x000fea0003800000 */
.L_x_30517:
        /* <DEDUP_REMOVED lines=15> */
.L_x_30521:
        /* <DEDUP_REMOVED lines=12> */
.L_x_30524:
[----:B------:R-:W-:-:S07]  /*14470*/  MOV R6, R14 ;  /* 0x0000000e00067202 */ /* 0x000fce0000000f00 */
.L_x_30525:
[----:B------:R-:W-:Y:S05]  /*14480*/  BSYNC B2 ;  /* 0x0000000000027941 */ /* 0x000fea0003800000 */
.L_x_30523:
        /* <DEDUP_REMOVED lines=16> */
.L_x_30529:
[----:B------:R-:W-:Y:S05]  /*14590*/  BSYNC B3 ;  /* 0x0000000000037941 */ /* 0x000fea0003800000 */
.L_x_30528:
        /* <DEDUP_REMOVED lines=43> */
.L_x_30527:
[----:B------:R-:W-:Y:S05]  /*14850*/  BSYNC B2 ;  /* 0x0000000000027941 */ /* 0x000fea0003800000 */
.L_x_30526:
        /* <DEDUP_REMOVED lines=9> */
.L_x_30522:
        /* <DEDUP_REMOVED lines=12> */
.L_x_30531:
[----:B------:R-:W-:-:S07]  /*149b0*/  MOV R135, R14 ;  /* 0x0000000e00877202 */ /* 0x000fce0000000f00 */
.L_x_30532:
[----:B------:R-:W-:Y:S05]  /*149c0*/  BSYNC B2 ;  /* 0x0000000000027941 */ /* 0x000fea0003800000 */
.L_x_30530:
        /* <DEDUP_REMOVED lines=16> */
.L_x_30536:
[----:B------:R-:W-:Y:S05]  /*14ad0*/  BSYNC B3 ;  /* 0x0000000000037941 */ /* 0x000fea0003800000 */
.L_x_30535:
        /* <DEDUP_REMOVED lines=43> */
.L_x_30534:
[----:B------:R-:W-:Y:S05]  /*14d90*/  BSYNC B2 ;  /* 0x0000000000027941 */ /* 0x000fea0003800000 */
.L_x_30533:
        /* <DEDUP_REMOVED lines=14> */
.L_x_30537:
        /* <DEDUP_REMOVED lines=12> */
.L_x_30540:
[----:B------:R-:W-:-:S07]  /*14f40*/  IMAD.MOV.U32 R5, RZ, RZ, R14 ;  /* 0x000000ffff057224 */ /* 0x000fce00078e000e */
.L_x_30541:
[----:B------:R-:W-:Y:S05]  /*14f50*/  BSYNC B2 ;  /* 0x0000000000027941 */ /* 0x000fea0003800000 */
.L_x_30539:
        /* <DEDUP_REMOVED lines=16> */
.L_x_30545:
[----:B------:R-:W-:Y:S05]  /*15060*/  BSYNC B3 ;  /* 0x0000000000037941 */ /* 0x000fea0003800000 */
.L_x_30544:
        /* <DEDUP_REMOVED lines=42> */
.L_x_30543:
[----:B------:R-:W-:Y:S05]  /*15310*/  BSYNC B2 ;  /* 0x0000000000027941 */ /* 0x000fea0003800000 */
.L_x_30542:
        /* <DEDUP_REMOVED lines=10> */
.L_x_30538:
        /* <DEDUP_REMOVED lines=12> */
.L_x_30547:
[----:B------:R-:W-:-:S07]  /*15480*/  IMAD.MOV.U32 R13, RZ, RZ, R14 ;  /* 0x000000ffff0d7224 */ /* 0x000fce00078e000e */
.L_x_30548:
[----:B------:R-:W-:Y:S05]  /*15490*/  BSYNC B2 ;  /* 0x0000000000027941 */ /* 0x000fea0003800000 */
.L_x_30546:
        /* <DEDUP_REMOVED lines=16> */
.L_x_30552:
[----:B------:R-:W-:Y:S05]  /*155a0*/  BSYNC B3 ;  /* 0x0000000000037941 */ /* 0x000fea0003800000 */
.L_x_30551:
        /* <DEDUP_REMOVED lines=43> */
.L_x_30550:
[----:B------:R-:W-:Y:S05]  /*15860*/  BSYNC B2 ;  /* 0x0000000000027941 */ /* 0x000fea0003800000 */
.L_x_30549:
        /* <DEDUP_REMOVED lines=15> */
.L_x_30553:
        /* <DEDUP_REMOVED lines=12> */
.L_x_30556:
[----:B------:R-:W-:-:S07]  /*15a20*/  MOV R4, R14 ;  /* 0x0000000e00047202 */ /* 0x000fce0000000f00 */
.L_x_30557:
[----:B------:R-:W-:Y:S05]  /*15a30*/  BSYNC B2 ;  /* 0x0000000000027941 */ /* 0x000fea0003800000 */
.L_x_30555:
        /* <DEDUP_REMOVED lines=16> */
.L_x_30561:
[----:B------:R-:W-:Y:S05]  /*15b40*/  BSYNC B3 ;  /* 0x0000000000037941 */ /* 0x000fea0003800000 */
.L_x_30560:
        /* <DEDUP_REMOVED lines=43> */
.L_x_30559:
[----:B------:R-:W-:Y:S05]  /*15e00*/  BSYNC B2 ;  /* 0x0000000000027941 */ /* 0x000fea0003800000 */
.L_x_30558:
        /* <DEDUP_REMOVED lines=9> */
.L_x_30554:
        /* <DEDUP_REMOVED lines=12> */
.L_x_30563:
[----:B------:R-:W-:-:S07]  /*15f60*/  MOV R137, R14 ;  /* 0x0000000e00897202 */ /* 0x000fce0000000f00 */
.L_x_30564:
[----:B------:R-:W-:Y:S05]  /*15f70*/  BSYNC B2 ;  /* 0x0000000000027941 */ /* 0x000fea0003800000 */
.L_x_30562:
        /* <DEDUP_REMOVED lines=16> */
.L_x_30568:
[----:B------:R-:W-:Y:S05]  /*16080*/  BSYNC B3 ;  /* 0x0000000000037941 */ /* 0x000fea0003800000 */
.L_x_30567:
        /* <DEDUP_REMOVED lines=43> */
.L_x_30566:
[----:B------:R-:W-:Y:S05]  /*16340*/  BSYNC B2 ;  /* 0x0000000000027941 */ /* 0x000fea0003800000 */
.L_x_30565:
        /* <DEDUP_REMOVED lines=12> */
.L_x_30569:
        /* <DEDUP_REMOVED lines=12> */
.L_x_30572:
[----:B------:R-:W-:-:S07]  /*164d0*/  IMAD.MOV.U32 R3, RZ, RZ, R14 ;  /* 0x000000ffff037224 */ /* 0x000fce00078e000e */
.L_x_30573:
[----:B------:R-:W-:Y:S05]  /*164e0*/  BSYNC B2 ;  /* 0x0000000000027941 */ /* 0x000fea0003800000 */
.L_x_30571:
        /* <DEDUP_REMOVED lines=16> */
.L_x_30577:
[----:B------:R-:W-:Y:S05]  /*165f0*/  BSYNC B3 ;  /* 0x0000000000037941 */ /* 0x000fea0003800000 */
.L_x_30576:
        /* <DEDUP_REMOVED lines=42> */
.L_x_30575:
[----:B------:R-:W-:Y:S05]  /*168a0*/  BSYNC B2 ;  /* 0x0000000000027941 */ /* 0x000fea0003800000 */
.L_x_30574:
        /* <DEDUP_REMOVED lines=10> */
.L_x_30570:
        /* <DEDUP_REMOVED lines=12> */
.L_x_30579:
[----:B------:R-:W-:-:S07]  /*16a10*/  IMAD.MOV.U32 R13, RZ, RZ, R14 ;  /* 0x000000ffff0d7224 */ /* 0x000fce00078e000e */
.L_x_30580:
[----:B------:R-:W-:Y:S05]  /*16a20*/  BSYNC B2 ;  /* 0x0000000000027941 */ /* 0x000fea0003800000 */
.L_x_30578:
        /* <DEDUP_REMOVED lines=16> */
.L_x_30584:
[----:B------:R-:W-:Y:S05]  /*16b30*/  BSYNC B3 ;  /* 0x0000000000037941 */ /* 0x000fea0003800000 */
.L_x_30583:
        /* <DEDUP_REMOVED lines=43> */
.L_x_30582:
[----:B------:R-:W-:Y:S05]  /*16df0*/  BSYNC B2 ;  /* 0x0000000000027941 */ /* 0x000fea0003800000 */
.L_x_30581:
        /* <DEDUP_REMOVED lines=13> */
.L_x_30585:
        /* <DEDUP_REMOVED lines=12> */
.L_x_30588:
[----:B------:R-:W-:-:S07]  /*16f90*/  MOV R2, R14 ;  /* 0x0000000e00027202 */ /* 0x000fce0000000f00 */
.L_x_30589:
[----:B------:R-:W-:Y:S05]  /*16fa0*/  BSYNC B2 ;  /* 0x0000000000027941 */ /* 0x000fea0003800000 */
.L_x_30587:
        /* <DEDUP_REMOVED lines=16> */
.L_x_30593:
[----:B------:R-:W-:Y:S05]  /*170b0*/  BSYNC B3 ;  /* 0x0000000000037941 */ /* 0x000fea0003800000 */
.L_x_30592:
        /* <DEDUP_REMOVED lines=43> */
.L_x_30591:
[----:B------:R-:W-:Y:S05]  /*17370*/  BSYNC B2 ;  /* 0x0000000000027941 */ /* 0x000fea0003800000 */
.L_x_30590:
        /* <DEDUP_REMOVED lines=9> */
.L_x_30586:
        /* <DEDUP_REMOVED lines=12> */
.L_x_30595:
[----:B------:R-:W-:-:S07]  /*174d0*/  MOV R139, R14 ;  /* 0x0000000e008b7202 */ /* 0x000fce0000000f00 */
.L_x_30596:
[----:B------:R-:W-:Y:S05]  /*174e0*/  BSYNC B2 ;  /* 0x0000000000027941 */ /* 0x000fea0003800000 */
.L_x_30594:
        /* <DEDUP_REMOVED lines=16> */
.L_x_30600:
[----:B------:R-:W-:Y:S05]  /*175f0*/  BSYNC B3 ;  /* 0x0000000000037941 */ /* 0x000fea0003800000 */
.L_x_30599:
        /* <DEDUP_REMOVED lines=43> */
.L_x_30598:
[----:B------:R-:W-:Y:S05]  /*178b0*/  BSYNC B2 ;  /* 0x0000000000027941 */ /* 0x000fea0003800000 */
.L_x_30597:
        /* <DEDUP_REMOVED lines=12> */
.L_x_30601:
        /* <DEDUP_REMOVED lines=12> */
.L_x_30604:
[----:B------:R-:W-:-:S07]  /*17a40*/  IMAD.MOV.U32 R0, RZ, RZ, R14 ;  /* 0x000000ffff007224 */ /* 0x000fce00078e000e */
.L_x_30605:
[----:B------:R-:W-:Y:S05]  /*17a50*/  BSYNC B2 ;  /* 0x0000000000027941 */ /* 0x000fea0003800000 */
.L_x_30603:
        /* <DEDUP_REMOVED lines=16> */
.L_x_30609:
[----:B------:R-:W-:Y:S05]  /*17b60*/  BSYNC B3 ;  /* 0x0000000000037941 */ /* 0x000fea0003800000 */
.L_x_30608:
        /* <DEDUP_REMOVED lines=42> */
.L_x_30607:
[----:B------:R-:W-:Y:S05]  /*17e10*/  BSYNC B2 ;  /* 0x0000000000027941 */ /* 0x000fea0003800000 */
.L_x_30606:
        /* <DEDUP_REMOVED lines=10> */
.L_x_30602:
        /* <DEDUP_REMOVED lines=51> */
.L_x_30610:
[----:B------:R-:W-:-:S07]  /*181f0*/  VIADD R188, R188, 0x20 ;  /* 0x00000020bcbc7836 */ /* 0x000fce0000000000 */
.L_x_30481:
[----:B------:R-:W-:Y:S05]  /*18200*/  BSYNC B1 ;  /* 0x0000000000017941 */ /* 0x000fea0003800000 */
.L_x_30480:
        /* <DEDUP_REMOVED lines=30> */
.L_x_30614:
[----:B------:R-:W-:-:S07]  /*183f0*/  IMAD.MOV.U32 R142, RZ, RZ, R14 ;  /* 0x000000ffff8e7224 */ /* 0x000fce00078e000e */
.L_x_30615:
[----:B------:R-:W-:Y:S05]  /*18400*/  BSYNC B2 ;  /* 0x0000000000027941 */ /* 0x000fea0003800000 */
.L_x_30613:
        /* <DEDUP_REMOVED lines=16> */
.L_x_30619:
[----:B------:R-:W-:Y:S05]  /*18510*/  BSYNC B3 ;  /* 0x0000000000037941 */ /* 0x000fea0003800000 */
.L_x_30618:
        /* <DEDUP_REMOVED lines=42> */
.L_x_30617:
[----:B------:R-:W-:Y:S05]  /*187c0*/  BSYNC B2 ;  /* 0x0000000000027941 */ /* 0x000fea0003800000 */
.L_x_30616:
        /* <DEDUP_REMOVED lines=20> */
.L_x_30620:
        /* <DEDUP_REMOVED lines=12> */
.L_x_30623:
[----:B------:R-:W-:-:S07]  /*189d0*/  MOV R8, R14 ;  /* 0x0000000e00087202 */ /* 0x000fce0000000f00 */
.L_x_30624:
[----:B------:R-:W-:Y:S05]  /*189e0*/  BSYNC B2 ;  /* 0x0000000000027941 */ /* 0x000fea0003800000 */
.L_x_30622:
        /* <DEDUP_REMOVED lines=16> */
.L_x_30628:
[----:B------:R-:W-:Y:S05]  /*18af0*/  BSYNC B3 ;  /* 0x0000000000037941 */ /* 0x000fea0003800000 */
.L_x_30627:
        /* <DEDUP_REMOVED lines=43> */
.L_x_30626:
[----:B------:R-:W-:Y:S05]  /*18db0*/  BSYNC B2 ;  /* 0x0000000000027941 */ /* 0x000fea0003800000 */
.L_x_30625:
        /* <DEDUP_REMOVED lines=9> */
.L_x_30621:
        /* <DEDUP_REMOVED lines=12> */
.L_x_30630:
[----:B------:R-:W-:-:S07]  /*18f10*/  MOV R141, R14 ;  /* 0x0000000e008d7202 */ /* 0x000fce0000000f00 */
.L_x_30631:
[----:B------:R-:W-:Y:S05]  /*18f20*/  BSYNC B2 ;  /* 0x0000000000027941 */ /* 0x000fea0003800000 */
.L_x_30629:
        /* <DEDUP_REMOVED lines=16> */
.L_x_30635:
[----:B------:R-:W-:Y:S05]  /*19030*/  BSYNC B3 ;  /* 0x0000000000037941 */ /* 0x000fea0003800000 */
.L_x_30634:
        /* <DEDUP_REMOVED lines=43> */
.L_x_30633:
[----:B------:R-:W-:Y:S05]  /*192f0*/  BSYNC B2 ;  /* 0x0000000000027941 */ /* 0x000fea0003800000 */
.L_x_30632:
        /* <DEDUP_REMOVED lines=14> */
.L_x_30636:
        /* <DEDUP_REMOVED lines=12> */
.L_x_30639:
[----:B------:R-:W-:-:S07]  /*194a0*/  IMAD.MOV.U32 R7, RZ, RZ, R14 ;  /* 0x000000ffff077224 */ /* 0x000fce00078e000e */
.L_x_30640:
[----:B------:R-:W-:Y:S05]  /*194b0*/  BSYNC B2 ;  /* 0x0000000000027941 */ /* 0x000fea0003800000 */
.L_x_30638:
        /* <DEDUP_REMOVED lines=16> */
.L_x_30644:
[----:B------:R-:W-:Y:S05]  /*195c0*/  BSYNC B3 ;  /* 0x0000000000037941 */ /* 0x000fea0003800000 */
.L_x_30643:
        /* <DEDUP_REMOVED lines=42> */
.L_x_30642:
[----:B------:R-:W-:Y:S05]  /*19870*/  BSYNC B2 ;  /* 0x0000000000027941 */ /* 0x000fea0003800000 */
.L_x_30641:
        /* <DEDUP_REMOVED lines=10> */
.L_x_30637:
        /* <DEDUP_REMOVED lines=12> */
.L_x_30646:
[----:B------:R-:W-:-:S07]  /*199e0*/  IMAD.MOV.U32 R13, RZ, RZ, R14 ;  /* 0x000000ffff0d7224 */ /* 0x000fce00078e000e */
.L_x_30647:
[----:B------:R-:W-:Y:S05]  /*199f0*/  BSYNC B2 ;  /* 0x0000000000027941 */ /* 0x000fea0003800000 */
.L_x_30645:
        /* <DEDUP_REMOVED lines=16> */
.L_x_30651:
[----:B------:R-:W-:Y:S05]  /*19b00*/  BSYNC B3 ;  /* 0x0000000000037941 */ /* 0x000fea0003800000 */
.L_x_30650:
        /* <DEDUP_REMOVED lines=43> */
.L_x_30649:
[----:B------:R-:W-:Y:S05]  /*19dc0*/  BSYNC B2 ;  /* 0x0000000000027941 */ /* 0x000fea0003800000 */
.L_x_30648:
        /* <DEDUP_REMOVED lines=15> */
.L_x_30652:
        /* <DEDUP_REMOVED lines=12> */
.L_x_30655:
[----:B------:R-:W-:-:S07]  /*19f80*/  MOV R6, R14 ;  /* 0x0000000e00067202 */ /* 0x000fce0000000f00 */
.L_x_30656:
[----:B------:R-:W-:Y:S05]  /*19f90*/  BSYNC B2 ;  /* 0x0000000000027941 */ /* 0x000fea0003800000 */
.L_x_30654:
        /* <DEDUP_REMOVED lines=16> */
.L_x_30660:
[----:B------:R-:W-:Y:S05]  /*1a0a0*/  BSYNC B3 ;  /* 0x0000000000037941 */ /* 0x000fea0003800000 */
.L_x_30659:
        /* <DEDUP_REMOVED lines=43> */
.L_x_30658:
[----:B------:R-:W-:Y:S05]  /*1a360*/  BSYNC B2 ;  /* 0x0000000000027941 */ /* 0x000fea0003800000 */
.L_x_30657:
        /* <DEDUP_REMOVED lines=9> */
.L_x_30653:
        /* <DEDUP_REMOVED lines=12> */
.L_x_30662:
[----:B------:R-:W-:-:S07]  /*1a4c0*/  MOV R143, R14 ;  /* 0x0000000e008f7202 */ /* 0x000fce0000000f00 */
.L_x_30663:
[----:B------:R-:W-:Y:S05]  /*1a4d0*/  BSYNC B2 ;  /* 0x0000000000027941 */ /* 0x000fea0003800000 */
.L_x_30661:
        /* <DEDUP_REMOVED lines=16> */
.L_x_30667:
[----:B------:R-:W-:Y:S05]  /*1a5e0*/  BSYNC B3 ;  /* 0x0000000000037941 */ /* 0x000fea0003800000 */
.L_x_30666:
        /* <DEDUP_REMOVED lines=43> */
.L_x_30665:
[----:B------:R-:W-:Y:S05]  /*1a8a0*/  BSYNC B2 ;  /* 0x0000000000027941 */ /* 0x000fea0003800000 */
.L_x_30664:
        /* <DEDUP_REMOVED lines=14> */
.L_x_30668:
        /* <DEDUP_REMOVED lines=12> */
.L_x_30671:
[----:B------:R-:W-:-:S07]  /*1aa50*/  IMAD.MOV.U32 R5, RZ, RZ, R14 ;  /* 0x000000ffff057224 */ /* 0x000fce00078e000e */
.L_x_30672:
[----:B------:R-:W-:Y:S05]  /*1aa60*/  BSYNC B2 ;  /* 0x0000000000027941 */ /* 0x000fea0003800000 */
.L_x_30670:
        /* <DEDUP_REMOVED lines=16> */
.L_x_30676:
[----:B------:R-:W-:Y:S05]  /*1ab70*/  BSYNC B3 ;  /* 0x0000000000037941 */ /* 0x000fea0003800000 */
.L_x_30675:
        /* <DEDUP_REMOVED lines=42> */
.L_x_30674:
[----:B------:R-:W-:Y:S05]  /*1ae20*/  BSYNC B2 ;  /* 0x0000000000027941 */ /* 0x000fea0003800000 */
.L_x_30673:
        /* <DEDUP_REMOVED lines=10> */
.L_x_30669:
        /* <DEDUP_REMOVED lines=12> */
.L_x_30678:
[----:B------:R-:W-:-:S07]  /*1af90*/  IMAD.MOV.U32 R13, RZ, RZ, R14 ;  /* 0x000000ffff0d7224 */ /* 0x000fce00078e000e */
.L_x_30679:
[----:B------:R-:W-:Y:S05]  /*1afa0*/  BSYNC B2 ;  /* 0x0000000000027941 */ /* 0x000fea0003800000 */
.L_x_30677:
        /* <DEDUP_REMOVED lines=16> */
.L_x_30683:
[----:B------:R-:W-:Y:S05]  /*1b0b0*/  BSYNC B3 ;  /* 0x0000000000037941 */ /* 0x000fea0003800000 */
.L_x_30682:
        /* <DEDUP_REMOVED lines=43> */
.L_x_30681:
[----:B------:R-:W-:Y:S05]  /*1b370*/  BSYNC B2 ;  /* 0x0000000000027941 */ /* 0x000fea0003800000 */
.L_x_30680:
        /* <DEDUP_REMOVED lines=15> */
.L_x_30684:
        /* <DEDUP_REMOVED lines=12> */
.L_x_30687:
[----:B------:R-:W-:-:S07]  /*1b530*/  MOV R4, R14 ;  /* 0x0000000e00047202 */ /* 0x000fce0000000f00 */
.L_x_30688:
[----:B------:R-:W-:Y:S05]  /*1b540*/  BSYNC B2 ;  /* 0x0000000000027941 */ /* 0x000fea0003800000 */
.L_x_30686:
        /* <DEDUP_REMOVED lines=16> */
.L_x_30692:
[----:B------:R-:W-:Y:S05]  /*1b650*/  BSYNC B3 ;  /* 0x0000000000037941 */ /* 0x000fea0003800000 */
.L_x_30691:
        /* <DEDUP_REMOVED lines=43> */
.L_x_30690:
[----:B------:R-:W-:Y:S05]  /*1b910*/  BSYNC B2 ;  /* 0x0000000000027941 */ /* 0x000fea0003800000 */
.L_x_30689:
        /* <DEDUP_REMOVED lines=9> */
.L_x_30685:
        /* <DEDUP_REMOVED lines=12> */
.L_x_30694:
[----:B------:R-:W-:-:S07]  /*1ba70*/  MOV R145, R14 ;  /* 0x0000000e00917202 */ /* 0x000fce0000000f00 */
.L_x_30695:
[----:B------:R-:W-:Y:S05]  /*1ba80*/  BSYNC B2 ;  /* 0x0000000000027941 */ /* 0x000fea0003800000 */
.L_x_30693:
        /* <DEDUP_REMOVED lines=16> */
.L_x_30699:
[----:B------:R-:W-:Y:S05]  /*1bb90*/  BSYNC B3 ;  /* 0x0000000000037941 */ /* 0x000fea0003800000 */
.L_x_30698:
        /* <DEDUP_REMOVED lines=43> */
.L_x_30697:
[----:B------:R-:W-:Y:S05]  /*1be50*/  BSYNC B2 ;  /* 0x0000000000027941 */ /* 0x000fea0003800000 */
.L_x_30696:
        /* <DEDUP_REMOVED lines=12> */
.L_x_30700:
        /* <DEDUP_REMOVED lines=12> */
.L_x_30703:
[----:B------:R-:W-:-:S07]  /*1bfe0*/  IMAD.MOV.U32 R3, RZ, RZ, R14 ;  /* 0x000000ffff037224 */ /* 0x000fce00078e000e */
.L_x_30704:
[----:B------:R-:W-:Y:S05]  /*1bff0*/  BSYNC B2 ;  /* 0x0000000000027941 */ /* 0x000fea0003800000 */
.L_x_30702:
        /* <DEDUP_REMOVED lines=16> */
.L_x_30708:
[----:B------:R-:W-:Y:S05]  /*1c100*/  BSYNC B3 ;  /* 0x0000000000037941 */ /* 0x000fea0003800000 */
.L_x_30707:
        /* <DEDUP_REMOVED lines=42> */
.L_x_30706:
[----:B------:R-:W-:Y:S05]  /*1c3b0*/  BSYNC B2 ;  /* 0x0000000000027941 */ /* 0x000fea0003800000 */
.L_x_30705:
        /* <DEDUP_REMOVED lines=10> */
.L_x_30701:
        /* <DEDUP_REMOVED lines=12> */
.L_x_30710:
[----:B------:R-:W-:-:S07]  /*1c520*/  IMAD.MOV.U32 R13, RZ, RZ, R14 ;  /* 0x000000ffff0d7224 */ /* 0x000fce00078e000e */
.L_x_30711:
[----:B------:R-:W-:Y:S05]  /*1c530*/  BSYNC B2 ;  /* 0x0000000000027941 */ /* 0x000fea0003800000 */
.L_x_30709:
        /* <DEDUP_REMOVED lines=16> */
.L_x_30715:
[----:B------:R-:W-:Y:S05]  /*1c640*/  BSYNC B3 ;  /* 0x0000000000037941 */ /* 0x000fea0003800000 */
.L_x_30714:
        /* <DEDUP_REMOVED lines=43> */
.L_x_30713:
[----:B------:R-:W-:Y:S05]  /*1c900*/  BSYNC B2 ;  /* 0x0000000000027941 */ /* 0x000fea0003800000 */
.L_x_30712:
        /* <DEDUP_REMOVED lines=13> */
.L_x_30716:
        /* <DEDUP_REMOVED lines=12> */
.L_x_30719:
[----:B------:R-:W-:-:S07]  /*1caa0*/  MOV R2, R14 ;  /* 0x0000000e00027202 */ /* 0x000fce0000000f00 */
.L_x_30720:
[----:B------:R-:W-:Y:S05]  /*1cab0*/  BSYNC B2 ;  /* 0x0000000000027941 */ /* 0x000fea0003800000 */
.L_x_30718:
        /* <DEDUP_REMOVED lines=16> */
.L_x_30724:
[----:B------:R-:W-:Y:S05]  /*1cbc0*/  BSYNC B3 ;  /* 0x0000000000037941 */ /* 0x000fea0003800000 */
.L_x_30723:
        /* <DEDUP_REMOVED lines=43> */
.L_x_30722:
[----:B------:R-:W-:Y:S05]  /*1ce80*/  BSYNC B2 ;  /* 0x0000000000027941 */ /* 0x000fea0003800000 */
.L_x_30721:
        /* <DEDUP_REMOVED lines=9> */
.L_x_30717:
        /* <DEDUP_REMOVED lines=12> */
.L_x_30726:
[----:B------:R-:W-:-:S07]  /*1cfe0*/  MOV R147, R14 ;  /* 0x0000000e00937202 */ /* 0x000fce0000000f00 */
.L_x_30727:
[----:B------:R-:W-:Y:S05]  /*1cff0*/  BSYNC B2 ;  /* 0x0000000000027941 */ /* 0x000fea0003800000 */
.L_x_30725:
        /* <DEDUP_REMOVED lines=16> */
.L_x_30731:
[----:B------:R-:W-:Y:S05]  /*1d100*/  BSYNC B3 ;  /* 0x0000000000037941 */ /* 0x000fea0003800000 */
.L_x_30730:
        /* <DEDUP_REMOVED lines=43> */
.L_x_30729:
[----:B------:R-:W-:Y:S05]  /*1d3c0*/  BSYNC B2 ;  /* 0x0000000000027941 */ /* 0x000fea0003800000 */
.L_x_30728:
        /* <DEDUP_REMOVED lines=12> */
.L_x_30732:
        /* <DEDUP_REMOVED lines=12> */
.L_x_30735:
[----:B------:R-:W-:-:S07]  /*1d550*/  IMAD.MOV.U32 R0, RZ, RZ, R14 ;  /* 0x000000ffff007224 */ /* 0x000fce00078e000e */
.L_x_30736:
[----:B------:R-:W-:Y:S05]  /*1d560*/  BSYNC B2 ;  /* 0x0000000000027941 */ /* 0x000fea0003800000 */
.L_x_30734:
        /* <DEDUP_REMOVED lines=16> */
.L_x_30740:
[----:B------:R-:W-:Y:S05]  /*1d670*/  BSYNC B3 ;  /* 0x0000000000037941 */ /* 0x000fea0003800000 */
.L_x_30739:
        /* <DEDUP_REMOVED lines=42> */
.L_x_30738:
[----:B------:R-:W-:Y:S05]  /*1d920*/  BSYNC B2 ;  /* 0x0000000000027941 */ /* 0x000fea0003800000 */
.L_x_30737:
        /* <DEDUP_REMOVED lines=10> */
.L_x_30733:
        /* <DEDUP_REMOVED lines=51> */
.L_x_30741:
[----:B------:R-:W-:-:S07]  /*1dd00*/  VIADD R188, R188, 0x20 ;  /* 0x00000020bcbc7836 */ /* 0x000fce0000000000 */
.L_x_30612:
[----:B------:R-:W-:Y:S05]  /*1dd10*/  BSYNC B1 ;  /* 0x0000000000017941 */ /* 0x000fea0003800000 */
.L_x_30611:
        /* <DEDUP_REMOVED lines=30> */
.L_x_30745:
[----:B------:R-:W-:-:S07]  /*1df00*/  IMAD.MOV.U32 R150, RZ, RZ, R14 ;  /* 0x000000ffff967224 */ /* 0x000fce00078e000e */
.L_x_30746:
[----:B------:R-:W-:Y:S05]  /*1df10*/  BSYNC B2 ;  /* 0x0000000000027941 */ /* 0x000fea0003800000 */
.L_x_30744:
        /* <DEDUP_REMOVED lines=16> */
.L_x_30750:
[----:B------:R-:W-:Y:S05]  /*1e020*/  BSYNC B3 ;  /* 0x0000000000037941 */ /* 0x000fea0003800000 */
.L_x_30749:
        /* <DEDUP_REMOVED lines=42> */
.L_x_30748:
[----:B------:R-:W-:Y:S05]  /*1e2d0*/  BSYNC B2 ;  /* 0x0000000000027941 */ /* 0x000fea0003800000 */
.L_x_30747:
        /* <DEDUP_REMOVED lines=20> */
.L_x_30751:
        /* <DEDUP_REMOVED lines=12> */
.L_x_30754:
[----:B------:R-:W-:-:S07]  /*1e4e0*/  MOV R8, R14 ;  /* 0x0000000e00087202 */ /* 0x000fce0000000f00 */
.L_x_30755:
[----:B------:R-:W-:Y:S05]  /*1e4f0*/  BSYNC B2 ;  /* 0x0000000000027941 */ /* 0x000fea0003800000 */
.L_x_30753:
        /* <DEDUP_REMOVED lines=16> */
.L_x_30759:
[----:B------:R-:W-:Y:S05]  /*1e600*/  BSYNC B3 ;  /* 0x0000000000037941 */ /* 0x000fea0003800000 */
.L_x_30758:
        /* <DEDUP_REMOVED lines=43> */
.L_x_30757:
[----:B------:R-:W-:Y:S05]  /*1e8c0*/  BSYNC B2 ;  /* 0x0000000000027941 */ /* 0x000fea0003800000 */
.L_x_30756:
        /* <DEDUP_REMOVED lines=9> */
.L_x_30752:
        /* <DEDUP_REMOVED lines=12> */
.L_x_30761:
[----:B------:R-:W-:-:S07]  /*1ea20*/  MOV R149, R14 ;  /* 0x0000000e00957202 */ /* 0x000fce0000000f00 */
.L_x_30762:
[----:B------:R-:W-:Y:S05]  /*1ea30*/  BSYNC B2 ;  /* 0x0000000000027941 */ /* 0x000fea0003800000 */
.L_x_30760:
        /* <DEDUP_REMOVED lines=16> */
.L_x_30766:
[----:B------:R-:W-:Y:S05]  /*1eb40*/  BSYNC B3 ;  /* 0x0000000000037941 */ /* 0x000fea0003800000 */
.L_x_30765:
        /* <DEDUP_REMOVED lines=43> */
.L_x_30764:
[----:B------:R-:W-:Y:S05]  /*1ee00*/  BSYNC B2 ;  /* 0x0000000000027941 */ /* 0x000fea0003800000 */
.L_x_30763:
        /* <DEDUP_REMOVED lines=14> */
.L_x_30767:
        /* <DEDUP_REMOVED lines=12> */
.L_x_30770:
[----:B------:R-:W-:-:S07]  /*1efb0*/  IMAD.MOV.U32 R7, RZ, RZ, R14 ;  /* 0x000000ffff077224 */ /* 0x000fce00078e000e */
.L_x_30771:
[----:B------:R-:W-:Y:S05]  /*1efc0*/  BSYNC B2 ;  /* 0x0000000000027941 */ /* 0x000fea0003800000 */
.L_x_30769:
        /* <DEDUP_REMOVED lines=16> */
.L_x_30775:
[----:B------:R-:W-:Y:S05]  /*1f0d0*/  BSYNC B3 ;  /* 0x0000000000037941 */ /* 0x000fea0003800000 */
.L_x_30774:
        /* <DEDUP_REMOVED lines=42> */
.L_x_30773:
[----:B------:R-:W-:Y:S05]  /*1f380*/  BSYNC B2 ;  /* 0x0000000000027941 */ /* 0x000fea0003800000 */
.L_x_30772:
        /* <DEDUP_REMOVED lines=10> */
.L_x_30768:
        /* <DEDUP_REMOVED lines=12> */
.L_x_30777:
[----:B------:R-:W-:-:S07]  /*1f4f0*/  IMAD.MOV.U32 R13, RZ, RZ, R14 ;  /* 0x000000ffff0d7224 */ /* 0x000fce00078e000e */
.L_x_30778:
[----:B------:R-:W-:Y:S05]  /*1f500*/  BSYNC B2 ;  /* 0x0000000000027941 */ /* 0x000fea0003800000 */
.L_x_30776:
        /* <DEDUP_REMOVED lines=16> */
.L_x_30782:
[----:B------:R-:W-:Y:S05]  /*1f610*/  BSYNC B3 ;  /* 0x0000000000037941 */ /* 0x000fea0003800000 */
.L_x_30781:
        /* <DEDUP_REMOVED lines=43> */
.L_x_30780:
[----:B------:R-:W-:Y:S05]  /*1f8d0*/  BSYNC B2 ;  /* 0x0000000000027941 */ /* 0x000fea0003800000 */
.L_x_30779:
        /* <DEDUP_REMOVED lines=15> */
.L_x_30783:
        /* <DEDUP_REMOVED lines=12> */
.L_x_30786:
[----:B------:R-:W-:-:S07]  /*1fa90*/  MOV R6, R14 ;  /* 0x0000000e00067202 */ /* 0x000fce0000000f00 */
.L_x_30787:
[----:B------:R-:W-:Y:S05]  /*1faa0*/  BSYNC B2 ;  /* 0x0000000000027941 */ /* 0x000fea0003800000 */
.L_x_30785:
        /* <DEDUP_REMOVED lines=16> */
.L_x_30791:
[----:B------:R-:W-:Y:S05]  /*1fbb0*/  BSYNC B3 ;  /* 0x0000000000037941 */ /* 0x000fea0003800000 */
.L_x_30790:
        /* <DEDUP_REMOVED lines=43> */
.L_x_30789:
[----:B------:R-:W-:Y:S05]  /*1fe70*/  BSYNC B2 ;  /* 0x0000000000027941 */ /* 0x000fea0003800000 */
.L_x_30788:
        /* <DEDUP_REMOVED lines=9> */
.L_x_30784:
        /* <DEDUP_REMOVED lines=12> */
.L_x_30793:
[----:B------:R-:W-:-:S07]  /*1ffd0*/  MOV R151, R14 ;  /* 0x0000000e00977202 */ /* 0x000fce0000000f00 */
.L_x_30794:
[----:B------:R-:W-:Y:S05]  /*1ffe0*/  BSYNC B2 ;  /* 0x0000000000027941 */ /* 0x000fea0003800000 */
.L_x_30792:
        /* <DEDUP_REMOVED lines=16> */
.L_x_30798:
[----:B------:R-:W-:Y:S05]  /*200f0*/  BSYNC B3 ;  /* 0x0000000000037941 */ /* 0x000fea0003800000 */
.L_x_30797:
        /* <DEDUP_REMOVED lines=43> */
.L_x_30796:
[----:B------:R-:W-:Y:S05]  /*203b0*/  BSYNC B2 ;  /* 0x0000000000027941 */ /* 0x000fea0003800000 */
.L_x_30795:
        /* <DEDUP_REMOVED lines=14> */
.L_x_30799:
        /* <DEDUP_REMOVED lines=12> */
.L_x_30802:
[----:B------:R-:W-:-:S07]  /*20560*/  IMAD.MOV.U32 R5, RZ, RZ, R14 ;  /* 0x000000ffff057224 */ /* 0x000fce00078e000e */
.L_x_30803:
[----:B------:R-:W-:Y:S05]  /*20570*/  BSYNC B2 ;  /* 0x0000000000027941 */ /* 0x000fea0003800000 */
.L_x_30801:
        /* <DEDUP_REMOVED lines=16> */
.L_x_30807:
[----:B------:R-:W-:Y:S05]  /*20680*/  BSYNC B3 ;  /* 0x0000000000037941 */ /* 0x000fea0003800000 */
.L_x_30806:
        /* <DEDUP_REMOVED lines=42> */
.L_x_30805:
[----:B------:R-:W-:Y:S05]  /*20930*/  BSYNC B2 ;  /* 0x0000000000027941 */ /* 0x000fea0003800000 */
.L_x_30804:
        /* <DEDUP_REMOVED lines=10> */
.L_x_30800:
        /* <DEDUP_REMOVED lines=12> */
.L_x_30809:
[----:B------:R-:W-:-:S07]  /*20aa0*/  IMAD.MOV.U32 R13, RZ, RZ, R14 ;  /* 0x000000ffff0d7224 */ /* 0x000fce00078e000e */
.L_x_30810:
[----:B------:R-:W-:Y:S05]  /*20ab0*/  BSYNC B2 ;  /* 0x0000000000027941 */ /* 0x000fea0003800000 */
.L_x_30808:
        /* <DEDUP_REMOVED lines=16> */
.L_x_30814:
[----:B------:R-:W-:Y:S05]  /*20bc0*/  BSYNC B3 ;  /* 0x0000000000037941 */ /* 0x000fea0003800000 */
.L_x_30813:
        /* <DEDUP_REMOVED lines=43> */
.L_x_30812:
[----:B------:R-:W-:Y:S05]  /*20e80*/  BSYNC B2 ;  /* 0x0000000000027941 */ /* 0x000fea0003800000 */
.L_x_30811:
        /* <DEDUP_REMOVED lines=15> */
.L_x_30815:
        /* <DEDUP_REMOVED lines=12> */
.L_x_30818:
[----:B------:R-:W-:-:S07]  /*21040*/  MOV R4, R14 ;  /* 0x0000000e00047202 */ /* 0x000fce0000000f00 */
.L_x_30819:
[----:B------:R-:W-:Y:S05]  /*21050*/  BSYNC B2 ;  /* 0x0000000000027941 */ /* 0x000fea0003800000 */
.L_x_30817:
        /* <DEDUP_REMOVED lines=16> */
.L_x_30823:
[----:B------:R-:W-:Y:S05]  /*21160*/  BSYNC B3 ;  /* 0x0000000000037941 */ /* 0x000fea0003800000 */
.L_x_30822:
        /* <DEDUP_REMOVED lines=43> */
.L_x_30821:
[----:B------:R-:W-:Y:S05]  /*21420*/  BSYNC B2 ;  /* 0x0000000000027941 */ /* 0x000fea0003800000 */
.L_x_30820:
        /* <DEDUP_REMOVED lines=9> */
.L_x_30816:
        /* <DEDUP_REMOVED lines=12> */
.L_x_30825:
[----:B------:R-:W-:-:S07]  /*21580*/  MOV R153, R14 ;  /* 0x0000000e00997202 */ /* 0x000fce0000000f00 */
.L_x_30826:
[----:B------:R-:W-:Y:S05]  /*21590*/  BSYNC B2 ;  /* 0x0000000000027941 */ /* 0x000fea0003800000 */
.L_x_30824:
        /* <DEDUP_REMOVED lines=16> */
.L_x_30830:
[----:B------:R-:W-:Y:S05]  /*216a0*/  BSYNC B3 ;  /* 0x0000000000037941 */ /* 0x000fea0003800000 */
.L_x_30829:
        /* <DEDUP_REMOVED lines=43> */
.L_x_30828:
[----:B------:R-:W-:Y:S05]  /*21960*/  BSYNC B2 ;  /* 0x0000000000027941 */ /* 0x000fea0003800000 */
.L_x_30827:
        /* <DEDUP_REMOVED lines=12> */
.L_x_30831:
        /* <DEDUP_REMOVED lines=12> */
.L_x_30834:
[----:B------:R-:W-:-:S07]  /*21af0*/  IMAD.MOV.U32 R3, RZ, RZ, R14 ;  /* 0x000000ffff037224 */ /* 0x000fce00078e000e */
.L_x_30835:
[----:B------:R-:W-:Y:S05]  /*21b00*/  BSYNC B2 ;  /* 0x0000000000027941 */ /* 0x000fea0003800000 */
.L_x_30833:
        /* <DEDUP_REMOVED lines=16> */
.L_x_30839:
[----:B------:R-:W-:Y:S05]  /*21c10*/  BSYNC B3 ;  /* 0x0000000000037941 */ /* 0x000fea0003800000 */
.L_x_30838:
        /* <DEDUP_REMOVED lines=42> */
.L_x_30837:
[----:B------:R-:W-:Y:S05]  /*21ec0*/  BSYNC B2 ;  /* 0x0000000000027941 */ /* 0x000fea0003800000 */
.L_x_30836:
        /* <DEDUP_REMOVED lines=10> */
.L_x_30832:
        /* <DEDUP_REMOVED lines=12> */
.L_x_30841:
[----:B------:R-:W-:-:S07]  /*22030*/  IMAD.MOV.U32 R13, RZ, RZ, R14 ;  /* 0x000000ffff0d7224 */ /* 0x000fce00078e000e */
.L_x_30842:
[----:B------:R-:W-:Y:S05]  /*22040*/  BSYNC B2 ;  /* 0x0000000000027941 */ /* 0x000fea0003800000 */
.L_x_30840:
        /* <DEDUP_REMOVED lines=16> */
.L_x_30846:
[----:B------:R-:W-:Y:S05]  /*22150*/  BSYNC B3 ;  /* 0x0000000000037941 */ /* 0x000fea0003800000 */
.L_x_30845:
        /* <DEDUP_REMOVED lines=43> */
.L_x_30844:
[----:B------:R-:W-:Y:S05]  /*22410*/  BSYNC B2 ;  /* 0x0000000000027941 */ /* 0x000fea0003800000 */
.L_x_30843:
        /* <DEDUP_REMOVED lines=13> */
.L_x_30847:
        /* <DEDUP_REMOVED lines=12> */
.L_x_30850:
[----:B------:R-:W-:-:S07]  /*225b0*/  MOV R2, R14 ;  /* 0x0000000e00027202 */ /* 0x000fce0000000f00 */
.L_x_30851:
[----:B------:R-:W-:Y:S05]  /*225c0*/  BSYNC B2 ;  /* 0x0000000000027941 */ /* 0x000fea0003800000 */
.L_x_30849:
        /* <DEDUP_REMOVED lines=16> */
.L_x_30855:
[----:B------:R-:W-:Y:S05]  /*226d0*/  BSYNC B3 ;  /* 0x0000000000037941 */ /* 0x000fea0003800000 */
.L_x_30854:
        /* <DEDUP_REMOVED lines=43> */
.L_x_30853:
[----:B------:R-:W-:Y:S05]  /*22990*/  BSYNC B2 ;  /* 0x0000000000027941 */ /* 0x000fea0003800000 */
.L_x_30852:
        /* <DEDUP_REMOVED lines=9> */
.L_x_30848:
        /* <DEDUP_REMOVED lines=12> */
.L_x_30857:
[----:B------:R-:W-:-:S07]  /*22af0*/  MOV R155, R14 ;  /* 0x0000000e009b7202 */ /* 0x000fce0000000f00 */
.L_x_30858:
[----:B------:R-:W-:Y:S05]  /*22b00*/  BSYNC B2 ;  /* 0x0000000000027941 */ /* 0x000fea0003800000 */
.L_x_30856:
        /* <DEDUP_REMOVED lines=16> */
.L_x_30862:
[----:B------:R-:W-:Y:S05]  /*22c10*/  BSYNC B3 ;  /* 0x0000000000037941 */ /* 0x000fea0003800000 */
.L_x_30861:
        /* <DEDUP_REMOVED lines=43> */
.L_x_30860:
[----:B------:R-:W-:Y:S05]  /*22ed0*/  BSYNC B2 ;  /* 0x0000000000027941 */ /* 0x000fea0003800000 */
.L_x_30859:
        /* <DEDUP_REMOVED lines=12> */
.L_x_30863:
        /* <DEDUP_REMOVED lines=12> */
.L_x_30866:
[----:B------:R-:W-:-:S07]  /*23060*/  IMAD.MOV.U32 R0, RZ, RZ, R14 ;  /* 0x000000ffff007224 */ /* 0x000fce00078e000e */
.L_x_30867:
[----:B------:R-:W-:Y:S05]  /*23070*/  BSYNC B2 ;  /* 0x0000000000027941 */ /* 0x000fea0003800000 */
.L_x_30865:
        /* <DEDUP_REMOVED lines=16> */
.L_x_30871:
[----:B------:R-:W-:Y:S05]  /*23180*/  BSYNC B3 ;  /* 0x0000000000037941 */ /* 0x000fea0003800000 */
.L_x_30870:
        /* <DEDUP_REMOVED lines=42> */
.L_x_30869:
[----:B------:R-:W-:Y:S05]  /*23430*/  BSYNC B2 ;  /* 0x0000000000027941 */ /* 0x000fea0003800000 */
.L_x_30868:
        /* <DEDUP_REMOVED lines=10> */
.L_x_30864:
        /* <DEDUP_REMOVED lines=51> */
.L_x_30872:
[----:B------:R-:W-:-:S07]  /*23810*/  VIADD R188, R188, 0x20 ;  /* 0x00000020bcbc7836 */ /* 0x000fce0000000000 */
.L_x_30743:
[----:B------:R-:W-:Y:S05]  /*23820*/  BSYNC B1 ;  /* 0x0000000000017941 */ /* 0x000fea0003800000 */
.L_x_30742:
        /* <DEDUP_REMOVED lines=30> */
.L_x_30876:
[----:B------:R-:W-:-:S07]  /*23a10*/  IMAD.MOV.U32 R158, RZ, RZ, R14 ;  /* 0x000000ffff9e7224 */ /* 0x000fce00078e000e */
.L_x_30877:
[----:B------:R-:W-:Y:S05]  /*23a20*/  BSYNC B2 ;  /* 0x0000000000027941 */ /* 0x000fea0003800000 */
.L_x_30875:
        /* <DEDUP_REMOVED lines=16> */
.L_x_30881:
[----:B------:R-:W-:Y:S05]  /*23b30*/  BSYNC B3 ;  /* 0x0000000000037941 */ /* 0x000fea0003800000 */
.L_x_30880:
        /* <DEDUP_REMOVED lines=42> */
.L_x_30879:
[----:B------:R-:W-:Y:S05]  /*23de0*/  BSYNC B2 ;  /* 0x0000000000027941 */ /* 0x000fea0003800000 */
.L_x_30878:
        /* <DEDUP_REMOVED lines=20> */
.L_x_30882:
        /* <DEDUP_REMOVED lines=12> */
.L_x_30885:
[----:B------:R-:W-:-:S07]  /*23ff0*/  MOV R8, R14 ;  /* 0x0000000e00087202 */ /* 0x000fce0000000f00 */
.L_x_30886:
[----:B------:R-:W-:Y:S05]  /*24000*/  BSYNC B2 ;  /* 0x0000000000027941 */ /* 0x000fea0003800000 */
.L_x_30884:
        /* <DEDUP_REMOVED lines=16> */
.L_x_30890:
[----:B------:R-:W-:Y:S05]  /*24110*/  BSYNC B3 ;  /* 0x0000000000037941 */ /* 0x000fea0003800000 */
.L_x_30889:
        /* <DEDUP_REMOVED lines=43> */
.L_x_30888:
[----:B------:R-:W-:Y:S05]  /*243d0*/  BSYNC B2 ;  /* 0x0000000000027941 */ /* 0x000fea0003800000 */
.L_x_30887:
        /* <DEDUP_REMOVED lines=9> */
.L_x_30883:
        /* <DEDUP_REMOVED lines=12> */
.L_x_30892:
[----:B------:R-:W-:-:S07]  /*24530*/  MOV R157, R14 ;  /* 0x0000000e009d7202 */ /* 0x000fce0000000f00 */
.L_x_30893:
[----:B------:R-:W-:Y:S05]  /*24540*/  BSYNC B2 ;  /* 0x0000000000027941 */ /* 0x000fea0003800000 */
.L_x_30891:
        /* <DEDUP_REMOVED lines=16> */
.L_x_30897:
[----:B------:R-:W-:Y:S05]  /*24650*/  BSYNC B3 ;  /* 0x0000000000037941 */ /* 0x000fea0003800000 */
.L_x_30896:
        /* <DEDUP_REMOVED lines=43> */
.L_x_30895:
[----:B------:R-:W-:Y:S05]  /*24910*/  BSYNC B2 ;  /* 0x0000000000027941 */ /* 0x000fea0003800000 */
.L_x_30894:
        /* <DEDUP_REMOVED lines=14> */
.L_x_30898:
        /* <DEDUP_REMOVED lines=12> */
.L_x_30901:
[----:B------:R-:W-:-:S07]  /*24ac0*/  IMAD.MOV.U32 R7, RZ, RZ, R14 ;  /* 0x000000ffff077224 */ /* 0x000fce00078e000e */
.L_x_30902:
[----:B------:R-:W-:Y:S05]  /*24ad0*/  BSYNC B2 ;  /* 0x0000000000027941 */ /* 0x000fea0003800000 */
.L_x_30900:
        /* <DEDUP_REMOVED lines=16> */
.L_x_30906:
[----:B------:R-:W-:Y:S05]  /*24be0*/  BSYNC B3 ;  /* 0x0000000000037941 */ /* 0x000fea0003800000 */
.L_x_30905:
        /* <DEDUP_REMOVED lines=42> */
.L_x_30904:
[----:B------:R-:W-:Y:S05]  /*24e90*/  BSYNC B2 ;  /* 0x0000000000027941 */ /* 0x000fea0003800000 */
.L_x_30903:
        /* <DEDUP_REMOVED lines=10> */
.L_x_30899:
        /* <DEDUP_REMOVED lines=12> */
.L_x_30908:
[----:B------:R-:W-:-:S07]  /*25000*/  IMAD.MOV.U32 R13, RZ, RZ, R14 ;  /* 0x000000ffff0d7224 */ /* 0x000fce00078e000e */
.L_x_30909:
[----:B------:R-:W-:Y:S05]  /*25010*/  BSYNC B2 ;  /* 0x0000000000027941 */ /* 0x000fea0003800000 */
.L_x_30907:
        /* <DEDUP_REMOVED lines=16> */
.L_x_30913:
[----:B------:R-:W-:Y:S05]  /*25120*/  BSYNC B3 ;  /* 0x0000000000037941 */ /* 0x000fea0003800000 */
.L_x_30912:
        /* <DEDUP_REMOVED lines=43> */
.L_x_30911:
[----:B------:R-:W-:Y:S05]  /*253e0*/  BSYNC B2 ;  /* 0x0000000000027941 */ /* 0x000fea0003800000 */
.L_x_30910:
        /* <DEDUP_REMOVED lines=15> */
.L_x_30914:
        /* <DEDUP_REMOVED lines=12> */
.L_x_30917:
[----:B------:R-:W-:-:S07]  /*255a0*/  MOV R6, R14 ;  /* 0x0000000e00067202 */ /* 0x000fce0000000f00 */
.L_x_30918:
[----:B------:R-:W-:Y:S05]  /*255b0*/  BSYNC B2 ;  /* 0x0000000000027941 */ /* 0x000fea0003800000 */
.L_x_30916:
        /* <DEDUP_REMOVED lines=16> */
.L_x_30922:
[----:B------:R-:W-:Y:S05]  /*256c0*/  BSYNC B3 ;  /* 0x0000000000037941 */ /* 0x000fea0003800000 */
.L_x_30921:
        /* <DEDUP_REMOVED lines=43> */
.L_x_30920:
[----:B------:R-:W-:Y:S05]  /*25980*/  BSYNC B2 ;  /* 0x0000000000027941 */ /* 0x000fea0003800000 */
.L_x_30919:
        /* <DEDUP_REMOVED lines=9> */
.L_x_30915:
        /* <DEDUP_REMOVED lines=12> */
.L_x_30924:
[----:B------:R-:W-:-:S07]  /*25ae0*/  MOV R159, R14 ;  /* 0x0000000e009f7202 */ /* 0x000fce0000000f00 */
.L_x_30925:
[----:B------:R-:W-:Y:S05]  /*25af0*/  BSYNC B2 ;  /* 0x0000000000027941 */ /* 0x000fea0003800000 */
.L_x_30923:
        /* <DEDUP_REMOVED lines=16> */
.L_x_30929:
[----:B------:R-:W-:Y:S05]  /*25c00*/  BSYNC B3 ;  /* 0x0000000000037941 */ /* 0x000fea0003800000 */
.L_x_30928:
        /* <DEDUP_REMOVED lines=43> */
.L_x_30927:
[----:B------:R-:W-:Y:S05]  /*25ec0*/  BSYNC B2 ;  /* 0x0000000000027941 */ /* 0x000fea0003800000 */
.L_x_30926:
        /* <DEDUP_REMOVED lines=14> */
.L_x_30930:
        /* <DEDUP_REMOVED lines=12> */
.L_x_30933:
[----:B------:R-:W-:-:S07]  /*26070*/  IMAD.MOV.U32 R5, RZ, RZ, R14 ;  /* 0x000000ffff057224 */ /* 0x000fce00078e000e */
.L_x_30934:
[----:B------:R-:W-:Y:S05]  /*26080*/  BSYNC B2 ;  /* 0x0000000000027941 */ /* 0x000fea0003800000 */
.L_x_30932:
        /* <DEDUP_REMOVED lines=16> */
.L_x_30938:
[----:B------:R-:W-:Y:S05]  /*26190*/  BSYNC B3 ;  /* 0x0000000000037941 */ /* 0x000fea0003800000 */
.L_x_30937:
        /* <DEDUP_REMOVED lines=42> */
.L_x_30936:
[----:B------:R-:W-:Y:S05]  /*26440*/  BSYNC B2 ;  /* 0x0000000000027941 */ /* 0x000fea0003800000 */
.L_x_30935:
        /* <DEDUP_REMOVED lines=10> */
.L_x_30931:
        /* <DEDUP_REMOVED lines=12> */
.L_x_30940:
[----:B------:R-:W-:-:S07]  /*265b0*/  IMAD.MOV.U32 R13, RZ, RZ, R14 ;  /* 0x000000ffff0d7224 */ /* 0x000fce00078e000e */
.L_x_30941:
[----:B------:R-:W-:Y:S05]  /*265c0*/  BSYNC B2 ;  /* 0x0000000000027941 */ /* 0x000fea0003800000 */
.L_x_30939:
        /* <DEDUP_REMOVED lines=16> */
.L_x_30945:
[----:B------:R-:W-:Y:S05]  /*266d0*/  BSYNC B3 ;  /* 0x0000000000037941 */ /* 0x000fea0003800000 */
.L_x_30944:
        /* <DEDUP_REMOVED lines=43> */
.L_x_30943:
[----:B------:R-:W-:Y:S05]  /*26990*/  BSYNC B2 ;  /* 0x0000000000027941 */ /* 0x000fea0003800000 */
.L_x_30942:
        /* <DEDUP_REMOVED lines=15> */
.L_x_30946:
        /* <DEDUP_REMOVED lines=12> */
.L_x_30949:
[----:B------:R-:W-:-:S07]  /*26b50*/  MOV R4, R14 ;  /* 0x0000000e00047202 */ /* 0x000fce0000000f00 */
.L_x_30950:
[----:B------:R-:W-:Y:S05]  /*26b60*/  BSYNC B2 ;  /* 0x0000000000027941 */ /* 0x000fea0003800000 */
.L_x_30948:
        /* <DEDUP_REMOVED lines=16> */
.L_x_30954:
[----:B------:R-:W-:Y:S05]  /*26c70*/  BSYNC B3 ;  /* 0x0000000000037941 */ /* 0x000fea0003800000 */
.L_x_30953:
        /* <DEDUP_REMOVED lines=43> */
.L_x_30952:
[----:B------:R-:W-:Y:S05]  /*26f30*/  BSYNC B2 ;  /* 0x0000000000027941 */ /* 0x000fea0003800000 */
.L_x_30951:
        /* <DEDUP_REMOVED lines=9> */
.L_x_30947:
        /* <DEDUP_REMOVED lines=12> */
.L_x_30956:
[----:B------:R-:W-:-:S07]  /*27090*/  MOV R161, R14 ;  /* 0x0000000e00a17202 */ /* 0x000fce0000000f00 */
.L_x_30957:
[----:B------:R-:W-:Y:S05]  /*270a0*/  BSYNC B2 ;  /* 0x0000000000027941 */ /* 0x000fea0003800000 */
.L_x_30955:
        /* <DEDUP_REMOVED lines=16> */
.L_x_30961:
[----:B------:R-:W-:Y:S05]  /*271b0*/  BSYNC B3 ;  /* 0x0000000000037941 */ /* 0x000fea0003800000 */
.L_x_30960:
        /* <DEDUP_REMOVED lines=43> */
.L_x_30959:
[----:B------:R-:W-:Y:S05]  /*27470*/  BSYNC B2 ;  /* 0x0000000000027941 */ /* 0x000fea0003800000 */
.L_x_30958:
        /* <DEDUP_REMOVED lines=12> */
.L_x_30962:
        /* <DEDUP_REMOVED lines=12> */
.L_x_30965:
[----:B------:R-:W-:-:S07]  /*27600*/  IMAD.MOV.U32 R3, RZ, RZ, R14 ;  /* 0x000000ffff037224 */ /* 0x000fce00078e000e */
.L_x_30966:
[----:B------:R-:W-:Y:S05]  /*27610*/  BSYNC B2 ;  /* 0x0000000000027941 */ /* 0x000fea0003800000 */
.L_x_30964:
        /* <DEDUP_REMOVED lines=16> */
.L_x_30970:
[----:B------:R-:W-:Y:S05]  /*27720*/  BSYNC B3 ;  /* 0x0000000000037941 */ /* 0x000fea0003800000 */
.L_x_30969:
        /* <DEDUP_REMOVED lines=42> */
.L_x_30968:
[----:B------:R-:W-:Y:S05]  /*279d0*/  BSYNC B2 ;  /* 0x0000000000027941 */ /* 0x000fea0003800000 */
.L_x_30967:
        /* <DEDUP_REMOVED lines=10> */
.L_x_30963:
        /* <DEDUP_REMOVED lines=12> */
.L_x_30972:
[----:B------:R-:W-:-:S07]  /*27b40*/  IMAD.MOV.U32 R13, RZ, RZ, R14 ;  /* 0x000000ffff0d7224 */ /* 0x000fce00078e000e */
.L_x_30973:
[----:B------:R-:W-:Y:S05]  /*27b50*/  BSYNC B2 ;  /* 0x0000000000027941 */ /* 0x000fea0003800000 */
.L_x_30971:
        /* <DEDUP_REMOVED lines=16> */
.L_x_30977:
[----:B------:R-:W-:Y:S05]  /*27c60*/  BSYNC B3 ;  /* 0x0000000000037941 */ /* 0x000fea0003800000 */
.L_x_30976:
        /* <DEDUP_REMOVED lines=43> */
.L_x_30975:
[----:B------:R-:W-:Y:S05]  /*27f20*/  BSYNC B2 ;  /* 0x0000000000027941 */ /* 0x000fea0003800000 */
.L_x_30974:
        /* <DEDUP_REMOVED lines=13> */
.L_x_30978:
        /* <DEDUP_REMOVED lines=12> */
.L_x_30981:
[----:B------:R-:W-:-:S07]  /*280c0*/  MOV R2, R14 ;  /* 0x0000000e00027202 */ /* 0x000fce0000000f00 */
.L_x_30982:
[----:B------:R-:W-:Y:S05]  /*280d0*/  BSYNC B2 ;  /* 0x0000000000027941 */ /* 0x000fea0003800000 */
.L_x_30980:
        /* <DEDUP_REMOVED lines=16> */
.L_x_30986:
[----:B------:R-:W-:Y:S05]  /*281e0*/  BSYNC B3 ;  /* 0x0000000000037941 */ /* 0x000fea0003800000 */
.L_x_30985:
        /* <DEDUP_REMOVED lines=43> */
.L_x_30984:
[----:B------:R-:W-:Y:S05]  /*284a0*/  BSYNC B2 ;  /* 0x0000000000027941 */ /* 0x000fea0003800000 */
.L_x_30983:
        /* <DEDUP_REMOVED lines=9> */
.L_x_30979:
        /* <DEDUP_REMOVED lines=12> */
.L_x_30988:
[----:B------:R-:W-:-:S07]  /*28600*/  MOV R163, R14 ;  /* 0x0000000e00a37202 */ /* 0x000fce0000000f00 */
.L_x_30989:
[----:B------:R-:W-:Y:S05]  /*28610*/  BSYNC B2 ;  /* 0x0000000000027941 */ /* 0x000fea0003800000 */
.L_x_30987:
        /* <DEDUP_REMOVED lines=16> */
.L_x_30993:
[----:B------:R-:W-:Y:S05]  /*28720*/  BSYNC B3 ;  /* 0x0000000000037941 */ /* 0x000fea0003800000 */
.L_x_30992:
        /* <DEDUP_REMOVED lines=43> */
.L_x_30991:
[----:B------:R-:W-:Y:S05]  /*289e0*/  BSYNC B2 ;  /* 0x0000000000027941 */ /* 0x000fea0003800000 */
.L_x_30990:
        /* <DEDUP_REMOVED lines=12> */
.L_x_30994:
        /* <DEDUP_REMOVED lines=12> */
.L_x_30997:
[----:B------:R-:W-:-:S07]  /*28b70*/  IMAD.MOV.U32 R0, RZ, RZ, R14 ;  /* 0x000000ffff007224 */ /* 0x000fce00078e000e */
.L_x_30998:
[----:B------:R-:W-:Y:S05]  /*28b80*/  BSYNC B2 ;  /* 0x0000000000027941 */ /* 0x000fea0003800000 */
.L_x_30996:
        /* <DEDUP_REMOVED lines=16> */
.L_x_31002:
[----:B------:R-:W-:Y:S05]  /*28c90*/  BSYNC B3 ;  /* 0x0000000000037941 */ /* 0x000fea0003800000 */
.L_x_31001:
        /* <DEDUP_REMOVED lines=42> */
.L_x_31000:
[----:B------:R-:W-:Y:S05]  /*28f40*/  BSYNC B2 ;  /* 0x0000000000027941 */ /* 0x000fea0003800000 */
.L_x_30999:
        /* <DEDUP_REMOVED lines=10> */
.L_x_30995:
        /* <DEDUP_REMOVED lines=51> */
.L_x_31003:
[----:B------:R-:W-:-:S07]  /*29320*/  VIADD R188, R188, 0x20 ;  /* 0x00000020bcbc7836 */ /* 0x000fce0000000000 */
.L_x_30874:
[----:B------:R-:W-:Y:S05]  /*29330*/  BSYNC B1 ;  /* 0x0000000000017941 */ /* 0x000fea0003800000 */
.L_x_30873:
        /* <DEDUP_REMOVED lines=30> */
.L_x_31007:
[----:B------:R-:W-:-:S07]  /*29520*/  IMAD.MOV.U32 R166, RZ, RZ, R14 ;  /* 0x000000ffffa67224 */ /* 0x000fce00078e000e */
.L_x_31008:
[----:B------:R-:W-:Y:S05]  /*29530*/  BSYNC B2 ;  /* 0x0000000000027941 */ /* 0x000fea0003800000 */
.L_x_31006:
        /* <DEDUP_REMOVED lines=16> */
.L_x_31012:
[----:B------:R-:W-:Y:S05]  /*29640*/  BSYNC B3 ;  /* 0x0000000000037941 */ /* 0x000fea0003800000 */
.L_x_31011:
        /* <DEDUP_REMOVED lines=42> */
.L_x_31010:
[----:B------:R-:W-:Y:S05]  /*298f0*/  BSYNC B2 ;  /* 0x0000000000027941 */ /* 0x000fea0003800000 */
.L_x_31009:
        /* <DEDUP_REMOVED lines=20> */
.L_x_31013:
        /* <DEDUP_REMOVED lines=12> */
.L_x_31016:
[----:B------:R-:W-:-:S07]  /*29b00*/  MOV R8, R14 ;  /* 0x0000000e00087202 */ /* 0x000fce0000000f00 */
.L_x_31017:
[----:B------:R-:W-:Y:S05]  /*29b10*/  BSYNC B2 ;  /* 0x0000000000027941 */ /* 0x000fea0003800000 */
.L_x_31015:
        /* <DEDUP_REMOVED lines=16> */
.L_x_31021:
[----:B------:R-:W-:Y:S05]  /*29c20*/  BSYNC B3 ;  /* 0x0000000000037941 */ /* 0x000fea0003800000 */
.L_x_31020:
        /* <DEDUP_REMOVED lines=43> */
.L_x_31019:
[----:B------:R-:W-:Y:S05]  /*29ee0*/  BSYNC B2 ;  /* 0x0000000000027941 */ /* 0x000fea0003800000 */
.L_x_31018:
        /* <DEDUP_REMOVED lines=9> */
.L_x_31014:
        /* <DEDUP_REMOVED lines=12> */
.L_x_31023:
[----:B------:R-:W-:-:S07]  /*2a040*/  MOV R165, R14 ;  /* 0x0000000e00a57202 */ /* 0x000fce0000000f00 */
.L_x_31024:
[----:B------:R-:W-:Y:S05]  /*2a050*/  BSYNC B2 ;  /* 0x0000000000027941 */ /* 0x000fea0003800000 */
.L_x_31022:
        /* <DEDUP_REMOVED lines=16> */
.L_x_31028:
[----:B------:R-:W-:Y:S05]  /*2a160*/  BSYNC B3 ;  /* 0x0000000000037941 */ /* 0x000fea0003800000 */
.L_x_31027:
        /* <DEDUP_REMOVED lines=43> */
.L_x_31026:
[----:B------:R-:W-:Y:S05]  /*2a420*/  BSYNC B2 ;  /* 0x0000000000027941 */ /* 0x000fea0003800000 */
.L_x_31025:
        /* <DEDUP_REMOVED lines=14> */
.L_x_31029:
        /* <DEDUP_REMOVED lines=12> */
.L_x_31032:
[----:B------:R-:W-:-:S07]  /*2a5d0*/  IMAD.MOV.U32 R7, RZ, RZ, R14 ;  /* 0x000000ffff077224 */ /* 0x000fce00078e000e */
.L_x_31033:
[----:B------:R-:W-:Y:S05]  /*2a5e0*/  BSYNC B2 ;  /* 0x0000000000027941 */ /* 0x000fea0003800000 */
.L_x_31031:
        /* <DEDUP_REMOVED lines=16> */
.L_x_31037:
[----:B------:R-:W-:Y:S05]  /*2a6f0*/  BSYNC B3 ;  /* 0x0000000000037941 */ /* 0x000fea0003800000 */
.L_x_31036:
        /* <DEDUP_REMOVED lines=42> */
.L_x_31035:
[----:B------:R-:W-:Y:S05]  /*2a9a0*/  BSYNC B2 ;  /* 0x0000000000027941 */ /* 0x000fea0003800000 */
.L_x_31034:
        /* <DEDUP_REMOVED lines=10> */
.L_x_31030:
        /* <DEDUP_REMOVED lines=12> */
.L_x_31039:
[----:B------:R-:W-:-:S07]  /*2ab10*/  IMAD.MOV.U32 R13, RZ, RZ, R14 ;  /* 0x000000ffff0d7224 */ /* 0x000fce00078e000e */
.L_x_31040:
[----:B------:R-:W-:Y:S05]  /*2ab20*/  BSYNC B2 ;  /* 0x0000000000027941 */ /* 0x000fea0003800000 */
.L_x_31038:
        /* <DEDUP_REMOVED lines=16> */
.L_x_31044:
[----:B------:R-:W-:Y:S05]  /*2ac30*/  BSYNC B3 ;  /* 0x0000000000037941 */ /* 0x000fea0003800000 */
.L_x_31043:
        /* <DEDUP_REMOVED lines=43> */
.L_x_31042:
[----:B------:R-:W-:Y:S05]  /*2aef0*/  BSYNC B2 ;  /* 0x0000000000027941 */ /* 0x000fea0003800000 */
.L_x_31041:
        /* <DEDUP_REMOVED lines=15> */
.L_x_31045:
        /* <DEDUP_REMOVED lines=12> */
.L_x_31048:
[----:B------:R-:W-:-:S07]  /*2b0b0*/  MOV R6, R14 ;  /* 0x0000000e00067202 */ /* 0x000fce0000000f00 */
.L_x_31049:
[----:B------:R-:W-:Y:S05]  /*2b0c0*/  BSYNC B2 ;  /* 0x0000000000027941 */ /* 0x000fea0003800000 */
.L_x_31047:
        /* <DEDUP_REMOVED lines=16> */
.L_x_31053:
[----:B------:R-:W-:Y:S05]  /*2b1d0*/  BSYNC B3 ;  /* 0x0000000000037941 */ /* 0x000fea0003800000 */
.L_x_31052:
        /* <DEDUP_REMOVED lines=43> */
.L_x_31051:
[----:B------:R-:W-:Y:S05]  /*2b490*/  BSYNC B2 ;  /* 0x0000000000027941 */ /* 0x000fea0003800000 */
.L_x_31050:
        /* <DEDUP_REMOVED lines=9> */
.L_x_31046:
        /* <DEDUP_REMOVED lines=12> */
.L_x_31055:
[----:B------:R-:W-:-:S07]  /*2b5f0*/  MOV R167, R14 ;  /* 0x0000000e00a77202 */ /* 0x000fce0000000f00 */
.L_x_31056:
[----:B------:R-:W-:Y:S05]  /*2b600*/  BSYNC B2 ;  /* 0x0000000000027941 */ /* 0x000fea0003800000 */
.L_x_31054:
        /* <DEDUP_REMOVED lines=16> */
.L_x_31060:
[----:B------:R-:W-:Y:S05]  /*2b710*/  BSYNC B3 ;  /* 0x0000000000037941 */ /* 0x000fea0003800000 */
.L_x_31059:
        /* <DEDUP_REMOVED lines=43> */
.L_x_31058:
[----:B------:R-:W-:Y:S05]  /*2b9d0*/  BSYNC B2 ;  /* 0x0000000000027941 */ /* 0x000fea0003800000 */
.L_x_31057:
        /* <DEDUP_REMOVED lines=14> */
.L_x_31061:
        /* <DEDUP_REMOVED lines=12> */
.L_x_31064:
[----:B------:R-:W-:-:S07]  /*2bb80*/  IMAD.MOV.U32 R5, RZ, RZ, R14 ;  /* 0x000000ffff057224 */ /* 0x000fce00078e000e */
.L_x_31065:
[----:B------:R-:W-:Y:S05]  /*2bb90*/  BSYNC B2 ;  /* 0x0000000000027941 */ /* 0x000fea0003800000 */
.L_x_31063:
        /* <DEDUP_REMOVED lines=16> */
.L_x_31069:
[----:B------:R-:W-:Y:S05]  /*2bca0*/  BSYNC B3 ;  /* 0x0000000000037941 */ /* 0x000fea0003800000 */
.L_x_31068:
        /* <DEDUP_REMOVED lines=42> */
.L_x_31067:
[----:B------:R-:W-:Y:S05]  /*2bf50*/  BSYNC B2 ;  /* 0x0000000000027941 */ /* 0x000fea0003800000 */
.L_x_31066:
        /* <DEDUP_REMOVED lines=10> */
.L_x_31062:
        /* <DEDUP_REMOVED lines=12> */
.L_x_31071:
[----:B------:R-:W-:-:S07]  /*2c0c0*/  IMAD.MOV.U32 R13, RZ, RZ, R14 ;  /* 0x000000ffff0d7224 */ /* 0x000fce00078e000e */
.L_x_31072:
[----:B------:R-:W-:Y:S05]  /*2c0d0*/  BSYNC B2 ;  /* 0x0000000000027941 */ /* 0x000fea0003800000 */
.L_x_31070:
        /* <DEDUP_REMOVED lines=16> */
.L_x_31076:
[----:B------:R-:W-:Y:S05]  /*2c1e0*/  BSYNC B3 ;  /* 0x0000000000037941 */ /* 0x000fea0003800000 */
.L_x_31075:
        /* <DEDUP_REMOVED lines=43> */
.L_x_31074:
[----:B------:R-:W-:Y:S05]  /*2c4a0*/  BSYNC B2 ;  /* 0x0000000000027941 */ /* 0x000fea0003800000 */
.L_x_31073:
        /* <DEDUP_REMOVED lines=15> */
.L_x_31077:
        /* <DEDUP_REMOVED lines=12> */
.L_x_31080:
[----:B------:R-:W-:-:S07]  /*2c660*/  MOV R4, R14 ;  /* 0x0000000e00047202 */ /* 0x000fce0000000f00 */
.L_x_31081:
[----:B------:R-:W-:Y:S05]  /*2c670*/  BSYNC B2 ;  /* 0x0000000000027941 */ /* 0x000fea0003800000 */
.L_x_31079:
        /* <DEDUP_REMOVED lines=16> */
.L_x_31085:
[----:B------:R-:W-:Y:S05]  /*2c780*/  BSYNC B3 ;  /* 0x0000000000037941 */ /* 0x000fea0003800000 */
.L_x_31084:
        /* <DEDUP_REMOVED lines=43> */
.L_x_31083:
[----:B------:R-:W-:Y:S05]  /*2ca40*/  BSYNC B2 ;  /* 0x0000000000027941 */ /* 0x000fea0003800000 */
.L_x_31082:
        /* <DEDUP_REMOVED lines=9> */
.L_x_31078:
        /* <DEDUP_REMOVED lines=12> */
.L_x_31087:
[----:B------:R-:W-:-:S07]  /*2cba0*/  MOV R169, R14 ;  /* 0x0000000e00a97202 */ /* 0x000fce0000000f00 */
.L_x_31088:
[----:B------:R-:W-:Y:S05]  /*2cbb0*/  BSYNC B2 ;  /* 0x0000000000027941 */ /* 0x000fea0003800000 */
.L_x_31086:
        /* <DEDUP_REMOVED lines=16> */
.L_x_31092:
[----:B------:R-:W-:Y:S05]  /*2ccc0*/  BSYNC B3 ;  /* 0x0000000000037941 */ /* 0x000fea0003800000 */
.L_x_31091:
        /* <DEDUP_REMOVED lines=43> */
.L_x_31090:
[----:B------:R-:W-:Y:S05]  /*2cf80*/  BSYNC B2 ;  /* 0x0000000000027941 */ /* 0x000fea0003800000 */
.L_x_31089:
        /* <DEDUP_REMOVED lines=12> */
.L_x_31093:
        /* <DEDUP_REMOVED lines=12> */
.L_x_31096:
[----:B------:R-:W-:-:S07]  /*2d110*/  IMAD.MOV.U32 R3, RZ, RZ, R14 ;  /* 0x000000ffff037224 */ /* 0x000fce00078e000e */
.L_x_31097:
[----:B------:R-:W-:Y:S05]  /*2d120*/  BSYNC B2 ;  /* 0x0000000000027941 */ /* 0x000fea0003800000 */
.L_x_31095:
        /* <DEDUP_REMOVED lines=16> */
.L_x_31101:
[----:B------:R-:W-:Y:S05]  /*2d230*/  BSYNC B3 ;  /* 0x0000000000037941 */ /* 0x000fea0003800000 */
.L_x_31100:
        /* <DEDUP_REMOVED lines=42> */
.L_x_31099:
[----:B------:R-:W-:Y:S05]  /*2d4e0*/  BSYNC B2 ;  /* 0x0000000000027941 */ /* 0x000fea0003800000 */
.L_x_31098:
        /* <DEDUP_REMOVED lines=10> */
.L_x_31094:
        /* <DEDUP_REMOVED lines=12> */
.L_x_31103:
[----:B------:R-:W-:-:S07]  /*2d650*/  IMAD.MOV.U32 R13, RZ, RZ, R14 ;  /* 0x000000ffff0d7224 */ /* 0x000fce00078e000e */
.L_x_31104:
[----:B------:R-:W-:Y:S05]  /*2d660*/  BSYNC B2 ;  /* 0x0000000000027941 */ /* 0x000fea0003800000 */
.L_x_31102:
        /* <DEDUP_REMOVED lines=16> */
.L_x_31108:
[----:B------:R-:W-:Y:S05]  /*2d770*/  BSYNC B3 ;  /* 0x0000000000037941 */ /* 0x000fea0003800000 */
.L_x_31107:
        /* <DEDUP_REMOVED lines=43> */
.L_x_31106:
[----:B------:R-:W-:Y:S05]  /*2da30*/  BSYNC B2 ;  /* 0x0000000000027941 */ /* 0x000fea0003800000 */
.L_x_31105:
        /* <DEDUP_REMOVED lines=13> */
.L_x_31109:
        /* <DEDUP_REMOVED lines=12> */
.L_x_31112:
[----:B------:R-:W-:-:S07]  /*2dbd0*/  MOV R2, R14 ;  /* 0x0000000e00027202 */ /* 0x000fce0000000f00 */
.L_x_31113:
[----:B------:R-:W-:Y:S05]  /*2dbe0*/  BSYNC B2 ;  /* 0x0000000000027941 */ /* 0x000fea0003800000 */
.L_x_31111:
        /* <DEDUP_REMOVED lines=16> */
.L_x_31117:
[----:B------:R-:W-:Y:S05]  /*2dcf0*/  BSYNC B3 ;  /* 0x0000000000037941 */ /* 0x000fea0003800000 */
.L_x_31116:
        /* <DEDUP_REMOVED lines=43> */
.L_x_31115:
[----:B------:R-:W-:Y:S05]  /*2dfb0*/  BSYNC B2 ;  /* 0x0000000000027941 */ /* 0x000fea0003800000 */
.L_x_31114:
        /* <DEDUP_REMOVED lines=9> */
.L_x_31110:
        /* <DEDUP_REMOVED lines=12> */
.L_x_31119:
[----:B------:R-:W-:-:S07]  /*2e110*/  MOV R171, R14 ;  /* 0x0000000e00ab7202 */ /* 0x000fce0000000f00 */
.L_x_31120:
[----:B------:R-:W-:Y:S05]  /*2e120*/  BSYNC B2 ;  /* 0x0000000000027941 */ /* 0x000fea0003800000 */
.L_x_31118:
        /* <DEDUP_REMOVED lines=16> */
.L_x_31124:
[----:B------:R-:W-:Y:S05]  /*2e230*/  BSYNC B3 ;  /* 0x0000000000037941 */ /* 0x000fea0003800000 */
.L_x_31123:
        /* <DEDUP_REMOVED lines=43> */
.L_x_31122:
[----:B------:R-:W-:Y:S05]  /*2e4f0*/  BSYNC B2 ;  /* 0x0000000000027941 */ /* 0x000fea0003800000 */
.L_x_31121:
        /* <DEDUP_REMOVED lines=12> */
.L_x_31125:
        /* <DEDUP_REMOVED lines=12> */
.L_x_31128:
[----:B------:R-:W-:-:S07]  /*2e680*/  IMAD.MOV.U32 R0, RZ, RZ, R14 ;  /* 0x000000ffff007224 */ /* 0x000fce00078e000e */
.L_x_31129:
[----:B------:R-:W-:Y:S05]  /*2e690*/  BSYNC B2 ;  /* 0x0000000000027941 */ /* 0x000fea0003800000 */
.L_x_31127:
        /* <DEDUP_REMOVED lines=16> */
.L_x_31133:
[----:B------:R-:W-:Y:S05]  /*2e7a0*/  BSYNC B3 ;  /* 0x0000000000037941 */ /* 0x000fea0003800000 */
.L_x_31132:
        /* <DEDUP_REMOVED lines=42> */
.L_x_31131:
[----:B------:R-:W-:Y:S05]  /*2ea50*/  BSYNC B2 ;  /* 0x0000000000027941 */ /* 0x000fea0003800000 */
.L_x_31130:
        /* <DEDUP_REMOVED lines=10> */
.L_x_31126:
        /* <DEDUP_REMOVED lines=51> */
.L_x_31134:
[----:B------:R-:W-:-:S07]  /*2ee30*/  VIADD R188, R188, 0x20 ;  /* 0x00000020bcbc7836 */ /* 0x000fce0000000000 */
.L_x_31005:
[----:B------:R-:W-:Y:S05]  /*2ee40*/  BSYNC B1 ;  /* 0x0000000000017941 */ /* 0x000fea0003800000 */
.L_x_31004:
        /* <DEDUP_REMOVED lines=30> */
.L_x_31138:
[----:B------:R-:W-:-:S07]  /*2f030*/  IMAD.MOV.U32 R174, RZ, RZ, R14 ;  /* 0x000000ffffae7224 */ /* 0x000fce00078e000e */
.L_x_31139:
[----:B------:R-:W-:Y:S05]  /*2f040*/  BSYNC B2 ;  /* 0x0000000000027941 */ /* 0x000fea0003800000 */
.L_x_31137:
        /* <DEDUP_REMOVED lines=16> */
.L_x_31143:
[----:B------:R-:W-:Y:S05]  /*2f150*/  BSYNC B3 ;  /* 0x0000000000037941 */ /* 0x000fea0003800000 */
.L_x_31142:
        /* <DEDUP_REMOVED lines=42> */
.L_x_31141:
[----:B------:R-:W-:Y:S05]  /*2f400*/  BSYNC B2 ;  /* 0x0000000000027941 */ /* 0x000fea0003800000 */
.L_x_31140:
        /* <DEDUP_REMOVED lines=20> */
.L_x_31144:
        /* <DEDUP_REMOVED lines=12> */
.L_x_31147:
[----:B------:R-:W-:-:S07]  /*2f610*/  MOV R8, R14 ;  /* 0x0000000e00087202 */ /* 0x000fce0000000f00 */
.L_x_31148:
[----:B------:R-:W-:Y:S05]  /*2f620*/  BSYNC B2 ;  /* 0x0000000000027941 */ /* 0x000fea0003800000 */
.L_x_31146:
        /* <DEDUP_REMOVED lines=16> */
.L_x_31152:
[----:B------:R-:W-:Y:S05]  /*2f730*/  BSYNC B3 ;  /* 0x0000000000037941 */ /* 0x000fea0003800000 */
.L_x_31151:
        /* <DEDUP_REMOVED lines=43> */
.L_x_31150:
[----:B------:R-:W-:Y:S05]  /*2f9f0*/  BSYNC B2 ;  /* 0x0000000000027941 */ /* 0x000fea0003800000 */
.L_x_31149:
        /* <DEDUP_REMOVED lines=9> */
.L_x_31145:
        /* <DEDUP_REMOVED lines=12> */
.L_x_31154:
[----:B------:R-:W-:-:S07]  /*2fb50*/  MOV R173, R14 ;  /* 0x0000000e00ad7202 */ /* 0x000fce0000000f00 */
.L_x_31155:
[----:B------:R-:W-:Y:S05]  /*2fb60*/  BSYNC B2 ;  /* 0x0000000000027941 */ /* 0x000fea0003800000 */
.L_x_31153:
        /* <DEDUP_REMOVED lines=16> */
.L_x_31159:
[----:B------:R-:W-:Y:S05]  /*2fc70*/  BSYNC B3 ;  /* 0x0000000000037941 */ /* 0x000fea0003800000 */
.L_x_31158:
        /* <DEDUP_REMOVED lines=43> */
.L_x_31157:
[----:B------:R-:W-:Y:S05]  /*2ff30*/  BSYNC B2 ;  /* 0x0000000000027941 */ /* 0x000fea0003800000 */
.L_x_31156:
        /* <DEDUP_REMOVED lines=14> */
.L_x_31160:
        /* <DEDUP_REMOVED lines=12> */
.L_x_31163:
[----:B------:R-:W-:-:S07]  /*300e0*/  IMAD.MOV.U32 R7, RZ, RZ, R14 ;  /* 0x000000ffff077224 */ /* 0x000fce00078e000e */
.L_x_31164:
[----:B------:R-:W-:Y:S05]  /*300f0*/  BSYNC B2 ;  /* 0x0000000000027941 */ /* 0x000fea0003800000 */
.L_x_31162:
        /* <DEDUP_REMOVED lines=16> */
.L_x_31168:
[----:B------:R-:W-:Y:S05]  /*30200*/  BSYNC B3 ;  /* 0x0000000000037941 */ /* 0x000fea0003800000 */
.L_x_31167:
        /* <DEDUP_REMOVED lines=42> */
.L_x_31166:
[----:B------:R-:W-:Y:S05]  /*304b0*/  BSYNC B2 ;  /* 0x0000000000027941 */ /* 0x000fea0003800000 */
.L_x_31165:
        /* <DEDUP_REMOVED lines=10> */
.L_x_31161:
        /* <DEDUP_REMOVED lines=12> */
.L_x_31170:
[----:B------:R-:W-:-:S07]  /*30620*/  IMAD.MOV.U32 R13, RZ, RZ, R14 ;  /* 0x000000ffff0d7224 */ /* 0x000fce00078e000e */
.L_x_31171:
[----:B------:R-:W-:Y:S05]  /*30630*/  BSYNC B2 ;  /* 0x0000000000027941 */ /* 0x000fea0003800000 */
.L_x_31169:
        /* <DEDUP_REMOVED lines=16> */
.L_x_31175:
[----:B------:R-:W-:Y:S05]  /*30740*/  BSYNC B3 ;  /* 0x0000000000037941 */ /* 0x000fea0003800000 */
.L_x_31174:
        /* <DEDUP_REMOVED lines=43> */
.L_x_31173:
[----:B------:R-:W-:Y:S05]  /*30a00*/  BSYNC B2 ;  /* 0x0000000000027941 */ /* 0x000fea0003800000 */
.L_x_31172:
        /* <DEDUP_REMOVED lines=15> */
.L_x_31176:
        /* <DEDUP_REMOVED lines=12> */
.L_x_31179:
[----:B------:R-:W-:-:S07]  /*30bc0*/  MOV R6, R14 ;  /* 0x0000000e00067202 */ /* 0x000fce0000000f00 */
.L_x_31180:
[----:B------:R-:W-:Y:S05]  /*30bd0*/  BSYNC B2 ;  /* 0x0000000000027941 */ /* 0x000fea0003800000 */
.L_x_31178:
        /* <DEDUP_REMOVED lines=16> */
.L_x_31184:
[----:B------:R-:W-:Y:S05]  /*30ce0*/  BSYNC B3 ;  /* 0x0000000000037941 */ /* 0x000fea0003800000 */
.L_x_31183:
        /* <DEDUP_REMOVED lines=43> */
.L_x_31182:
[----:B------:R-:W-:Y:S05]  /*30fa0*/  BSYNC B2 ;  /* 0x0000000000027941 */ /* 0x000fea0003800000 */
.L_x_31181:
        /* <DEDUP_REMOVED lines=9> */
.L_x_31177:
        /* <DEDUP_REMOVED lines=12> */
.L_x_31186:
[----:B------:R-:W-:-:S07]  /*31100*/  MOV R175, R14 ;  /* 0x0000000e00af7202 */ /* 0x000fce0000000f00 */
.L_x_31187:
[----:B------:R-:W-:Y:S05]  /*31110*/  BSYNC B2 ;  /* 0x0000000000027941 */ /* 0x000fea0003800000 */
.L_x_31185:
        /* <DEDUP_REMOVED lines=16> */
.L_x_31191:
[----:B------:R-:W-:Y:S05]  /*31220*/  BSYNC B3 ;  /* 0x0000000000037941 */ /* 0x000fea0003800000 */
.L_x_31190:
        /* <DEDUP_REMOVED lines=43> */
.L_x_31189:
[----:B------:R-:W-:Y:S05]  /*314e0*/  BSYNC B2 ;  /* 0x0000000000027941 */ /* 0x000fea0003800000 */
.L_x_31188:
        /* <DEDUP_REMOVED lines=14> */
.L_x_31192:
        /* <DEDUP_REMOVED lines=12> */
.L_x_31195:
[----:B------:R-:W-:-:S07]  /*31690*/  IMAD.MOV.U32 R5, RZ, RZ, R14 ;  /* 0x000000ffff057224 */ /* 0x000fce00078e000e */
.L_x_31196:
[----:B------:R-:W-:Y:S05]  /*316a0*/  BSYNC B2 ;  /* 0x0000000000027941 */ /* 0x000fea0003800000 */
.L_x_31194:
        /* <DEDUP_REMOVED lines=16> */
.L_x_31200:
[----:B------:R-:W-:Y:S05]  /*317b0*/  BSYNC B3 ;  /* 0x0000000000037941 */ /* 0x000fea0003800000 */
.L_x_31199:
        /* <DEDUP_REMOVED lines=42> */
.L_x_31198:
[----:B------:R-:W-:Y:S05]  /*31a60*/  BSYNC B2 ;  /* 0x0000000000027941 */ /* 0x000fea0003800000 */
.L_x_31197:
        /* <DEDUP_REMOVED lines=10> */
.L_x_31193:
        /* <DEDUP_REMOVED lines=12> */
.L_x_31202:
[----:B------:R-:W-:-:S07]  /*31bd0*/  IMAD.MOV.U32 R13, RZ, RZ, R14 ;  /* 0x000000ffff0d7224 */ /* 0x000fce00078e000e */
.L_x_31203:
[----:B------:R-:W-:Y:S05]  /*31be0*/  BSYNC B2 ;  /* 0x0000000000027941 */ /* 0x000fea0003800000 */
.L_x_31201:
        /* <DEDUP_REMOVED lines=16> */
.L_x_31207:
[----:B------:R-:W-:Y:S05]  /*31cf0*/  BSYNC B3 ;  /* 0x0000000000037941 */ /* 0x000fea0003800000 */
.L_x_31206:
        /* <DEDUP_REMOVED lines=43> */
.L_x_31205:
[----:B------:R-:W-:Y:S05]  /*31fb0*/  BSYNC B2 ;  /* 0x0000000000027941 */ /* 0x000fea0003800000 */
.L_x_31204:
        /* <DEDUP_REMOVED lines=15> */
.L_x_31208:
        /* <DEDUP_REMOVED lines=12> */
.L_x_31211:
[----:B------:R-:W-:-:S07]  /*32170*/  MOV R4, R14 ;  /* 0x0000000e00047202 */ /* 0x000fce0000000f00 */
.L_x_31212:
[----:B------:R-:W-:Y:S05]  /*32180*/  BSYNC B2 ;  /* 0x0000000000027941 */ /* 0x000fea0003800000 */
.L_x_31210:
        /* <DEDUP_REMOVED lines=16> */
.L_x_31216:
[----:B------:R-:W-:Y:S05]  /*32290*/  BSYNC B3 ;  /* 0x0000000000037941 */ /* 0x000fea0003800000 */
.L_x_31215:
        /* <DEDUP_REMOVED lines=43> */
.L_x_31214:
[----:B------:R-:W-:Y:S05]  /*32550*/  BSYNC B2 ;  /* 0x0000000000027941 */ /* 0x000fea0003800000 */
.L_x_31213:
        /* <DEDUP_REMOVED lines=9> */
.L_x_31209:
        /* <DEDUP_REMOVED lines=12> */
.L_x_31218:
[----:B------:R-:W-:-:S07]  /*326b0*/  MOV R177, R14 ;  /* 0x0000000e00b17202 */ /* 0x000fce0000000f00 */
.L_x_31219:
[----:B------:R-:W-:Y:S05]  /*326c0*/  BSYNC B2 ;  /* 0x0000000000027941 */ /* 0x000fea0003800000 */
.L_x_31217:
        /* <DEDUP_REMOVED lines=16> */
.L_x_31223:
[----:B------:R-:W-:Y:S05]  /*327d0*/  BSYNC B3 ;  /* 0x0000000000037941 */ /* 0x000fea0003800000 */
.L_x_31222:
        /* <DEDUP_REMOVED lines=43> */
.L_x_31221:
[----:B------:R-:W-:Y:S05]  /*32a90*/  BSYNC B2 ;  /* 0x0000000000027941 */ /* 0x000fea0003800000 */
.L_x_31220:
        /* <DEDUP_REMOVED lines=12> */
.L_x_31224:
        /* <DEDUP_REMOVED lines=12> */
.L_x_31227:
[----:B------:R-:W-:-:S07]  /*32c20*/  IMAD.MOV.U32 R3, RZ, RZ, R14 ;  /* 0x000000ffff037224 */ /* 0x000fce00078e000e */
.L_x_31228:
[----:B------:R-:W-:Y:S05]  /*32c30*/  BSYNC B2 ;  /* 0x0000000000027941 */ /* 0x000fea0003800000 */
.L_x_31226:
        /* <DEDUP_REMOVED lines=16> */
.L_x_31232:
[----:B------:R-:W-:Y:S05]  /*32d40*/  BSYNC B3 ;  /* 0x0000000000037941 */ /* 0x000fea0003800000 */
.L_x_31231:
        /* <DEDUP_REMOVED lines=42> */
.L_x_31230:
[----:B------:R-:W-:Y:S05]  /*32ff0*/  BSYNC B2 ;  /* 0x0000000000027941 */ /* 0x000fea0003800000 */
.L_x_31229:
        /* <DEDUP_REMOVED lines=10> */
.L_x_31225:
        /* <DEDUP_REMOVED lines=12> */
.L_x_31234:
[----:B------:R-:W-:-:S07]  /*33160*/  IMAD.MOV.U32 R13, RZ, RZ, R14 ;  /* 0x000000ffff0d7224 */ /* 0x000fce00078e000e */
.L_x_31235:
[----:B------:R-:W-:Y:S05]  /*33170*/  BSYNC B2 ;  /* 0x0000000000027941 */ /* 0x000fea0003800000 */
.L_x_31233:
        /* <DEDUP_REMOVED lines=16> */
.L_x_31239:
[----:B------:R-:W-:Y:S05]  /*33280*/  BSYNC B3 ;  /* 0x0000000000037941 */ /* 0x000fea0003800000 */
.L_x_31238:
        /* <DEDUP_REMOVED lines=43> */
.L_x_31237:
[----:B------:R-:W-:Y:S05]  /*33540*/  BSYNC B2 ;  /* 0x0000000000027941 */ /* 0x000fea0003800000 */
.L_x_31236:
        /* <DEDUP_REMOVED lines=13> */
.L_x_31240:
        /* <DEDUP_REMOVED lines=12> */
.L_x_31243:
[----:B------:R-:W-:-:S07]  /*336e0*/  MOV R2, R14 ;  /* 0x0000000e00027202 */ /* 0x000fce0000000f00 */
.L_x_31244:
[----:B------:R-:W-:Y:S05]  /*336f0*/  BSYNC B2 ;  /* 0x0000000000027941 */ /* 0x000fea0003800000 */
.L_x_31242:
        /* <DEDUP_REMOVED lines=16> */
.L_x_31248:
[----:B------:R-:W-:Y:S05]  /*33800*/  BSYNC B3 ;  /* 0x0000000000037941 */ /* 0x000fea0003800000 */
.L_x_31247:
        /* <DEDUP_REMOVED lines=43> */
.L_x_31246:
[----:B------:R-:W-:Y:S05]  /*33ac0*/  BSYNC B2 ;  /* 0x0000000000027941 */ /* 0x000fea0003800000 */
.L_x_31245:
        /* <DEDUP_REMOVED lines=9> */
.L_x_31241:
        /* <DEDUP_REMOVED lines=12> */
.L_x_31250:
[----:B------:R-:W-:-:S07]  /*33c20*/  MOV R179, R14 ;  /* 0x0000000e00b37202 */ /* 0x000fce0000000f00 */
.L_x_31251:
[----:B------:R-:W-:Y:S05]  /*33c30*/  BSYNC B2 ;  /* 0x0000000000027941 */ /* 0x000fea0003800000 */
.L_x_31249:
        /* <DEDUP_REMOVED lines=16> */
.L_x_31255:
[----:B------:R-:W-:Y:S05]  /*33d40*/  BSYNC B3 ;  /* 0x0000000000037941 */ /* 0x000fea0003800000 */
.L_x_31254:
        /* <DEDUP_REMOVED lines=43> */
.L_x_31253:
[----:B------:R-:W-:Y:S05]  /*34000*/  BSYNC B2 ;  /* 0x0000000000027941 */ /* 0x000fea0003800000 */
.L_x_31252:
        /* <DEDUP_REMOVED lines=12> */
.L_x_31256:
        /* <DEDUP_REMOVED lines=12> */
.L_x_31259:
[----:B------:R-:W-:-:S07]  /*34190*/  IMAD.MOV.U32 R0, RZ, RZ, R14 ;  /* 0x000000ffff007224 */ /* 0x000fce00078e000e */
.L_x_31260:
[----:B------:R-:W-:Y:S05]  /*341a0*/  BSYNC B2 ;  /* 0x0000000000027941 */ /* 0x000fea0003800000 */
.L_x_31258:
        /* <DEDUP_REMOVED lines=16> */
.L_x_31264:
[----:B------:R-:W-:Y:S05]  /*342b0*/  BSYNC B3 ;  /* 0x0000000000037941 */ /* 0x000fea0003800000 */
.L_x_31263:
        /* <DEDUP_REMOVED lines=42> */
.L_x_31262:
[----:B------:R-:W-:Y:S05]  /*34560*/  BSYNC B2 ;  /* 0x0000000000027941 */ /* 0x000fea0003800000 */
.L_x_31261:
        /* <DEDUP_REMOVED lines=10> */
.L_x_31257:
        /* <DEDUP_REMOVED lines=51> */
.L_x_31265:
[----:B------:R-:W-:-:S07]  /*34940*/  VIADD R188, R188, 0x20 ;  /* 0x00000020bcbc7836 */ /* 0x000fce0000000000 */
.L_x_31136:
[----:B------:R-:W-:Y:S05]  /*34950*/  BSYNC B1 ;  /* 0x0000000000017941 */ /* 0x000fea0003800000 */
.L_x_31135:
        /* <DEDUP_REMOVED lines=30> */
.L_x_31269:
[----:B------:R-:W-:-:S07]  /*34b40*/  IMAD.MOV.U32 R182, RZ, RZ, R14 ;  /* 0x000000ffffb67224 */ /* 0x000fce00078e000e */
.L_x_31270:
[----:B------:R-:W-:Y:S05]  /*34b50*/  BSYNC B2 ;  /* 0x0000000000027941 */ /* 0x000fea0003800000 */
.L_x_31268:
        /* <DEDUP_REMOVED lines=16> */
.L_x_31274:
[----:B------:R-:W-:Y:S05]  /*34c60*/  BSYNC B3 ;  /* 0x0000000000037941 */ /* 0x000fea0003800000 */
.L_x_31273:
        /* <DEDUP_REMOVED lines=42> */
.L_x_31272:
[----:B------:R-:W-:Y:S05]  /*34f10*/  BSYNC B2 ;  /* 0x0000000000027941 */ /* 0x000fea0003800000 */
.L_x_31271:
[----:B------:R-:W2:Y:S01]  /*34f20*/  LDC R193, c[0x0][0x294] ;  /* 0x0000a500ffc17b82 */ /* 0x000ea20000000800 */
[----:B------:R-:W-:Y:S01]  /*34f30*/  I2FP.F32.U32 R13, R182 ;  /* 0x000000b6000d7245 */ /* 0x000fe20000201000 */
[----:B------:R-:W-:Y:S01]  /*34f40*/  IMAD.MOV.U32 R194, RZ, RZ, 0x2f800000 ;  /* 0x2f800000ffc27424 */ /* 0x000fe200078e00ff */
[----:B------:R-:W-:Y:S02]  /*34f50*/  ISETP.NE.U32.AND P2, PT, R180, RZ, PT ;  /* 0x000000ffb400720c */ /* 0x000fe40003f45070 */
[----:B------:R-:W-:Y:S01]  /*34f60*/  LOP3.LUT R16, R16, 0xffffffef, RZ, 0xc0, !PT ;  /* 0xffffffef10107812 */ /* 0x000fe200078ec0ff */
[----:B------:R-:W-:Y:S01]  /*34f70*/  FFMA.FTZ R13, R13, R194, 1.1641532182693481445e-10 ;  /* 0x2f0000000d0d7423 */ /* 0x000fe200000100c2 */
[----:B------:R-:W-:Y:S01]  /*34f80*/  ISETP.NE.AND.EX P2, PT, R181, RZ, PT, P2 ;  /* 0x000000ffb500720c */ /* 0x000fe20003f45320 */
[----:B------:R-:W3:Y:S01]  /*34f90*/  LDC R189, c[0x0][0x298] ;  /* 0x0000a600ffbd7b82 */ /* 0x000ee20000000800 */
[C---:B-----5:R-:W-:Y:S02]  /*34fa0*/  PRMT R181, R184.reuse, 0x7632, R181 ;  /* 0x00007632b8b57816 */ /* 0x060fe400000000b5 */
[----:B--2---:R-:W-:Y:S01]  /*34fb0*/  FSETP.GTU.FTZ.AND P3, PT, R13, R193, PT ;  /* 0x000000c10d00720b */ /* 0x004fe20003f7c000 */
[----:B------:R-:W-:-:S04]  /*34fc0*/  IMAD.U32 R13, R184, 0x10000, RZ ;  /* 0x00010000b80d7824 */ /* 0x000fc800078e00ff */
[----:B---3--:R-:W-:-:S08]  /*34fd0*/  FMUL.FTZ R13, R13, R189 ;  /* 0x000000bd0d0d7220 */ /* 0x008fd00000410000 */
        /* <DEDUP_REMOVED lines=8> */
.L_x_31275:
        /* <DEDUP_REMOVED lines=12> */
.L_x_31278:
[----:B------:R-:W-:-:S07]  /*35120*/  MOV R8, R14 ;  /* 0x0000000e00087202 */ /* 0x000fce0000000f00 */
.L_x_31279:
[----:B------:R-:W-:Y:S05]  /*35130*/  BSYNC B2 ;  /* 0x0000000000027941 */ /* 0x000fea0003800000 */
.L_x_31277:
        /* <DEDUP_REMOVED lines=16> */
.L_x_31283:
[----:B------:R-:W-:Y:S05]  /*35240*/  BSYNC B3 ;  /* 0x0000000000037941 */ /* 0x000fea0003800000 */
.L_x_31282:
        /* <DEDUP_REMOVED lines=42> */
.L_x_31281:
[----:B------:R-:W-:Y:S05]  /*354f0*/  BSYNC B2 ;  /* 0x0000000000027941 */ /* 0x000fea0003800000 */
.L_x_31280:
        /* <DEDUP_REMOVED lines=9> */
.L_x_31276:
        /* <DEDUP_REMOVED lines=12> */
.L_x_31285:
[----:B------:R-:W-:-:S07]  /*35650*/  IMAD.MOV.U32 R13, RZ, RZ, R14 ;  /* 0x000000ffff0d7224 */ /* 0x000fce00078e000e */
.L_x_31286:
[----:B------:R-:W-:Y:S05]  /*35660*/  BSYNC B2 ;  /* 0x0000000000027941 */ /* 0x000fea0003800000 */
.L_x_31284:
        /* <DEDUP_REMOVED lines=16> */
.L_x_31290:
[----:B------:R-:W-:Y:S05]  /*35770*/  BSYNC B3 ;  /* 0x0000000000037941 */ /* 0x000fea0003800000 */
.L_x_31289:
        /* <DEDUP_REMOVED lines=43> */
.L_x_31288:
[----:B------:R-:W-:Y:S05]  /*35a30*/  BSYNC B2 ;  /* 0x0000000000027941 */ /* 0x000fea0003800000 */
.L_x_31287:
        /* <DEDUP_REMOVED lines=14> */
.L_x_31291:
        /* <DEDUP_REMOVED lines=12> */
.L_x_31294:
[----:B------:R-:W-:-:S07]  /*35be0*/  IMAD.MOV.U32 R7, RZ, RZ, R14 ;  /* 0x000000ffff077224 */ /* 0x000fce00078e000e */
.L_x_31295:
[----:B------:R-:W-:Y:S05]  /*35bf0*/  BSYNC B2 ;  /* 0x0000000000027941 */ /* 0x000fea0003800000 */
.L_x_31293:
        /* <DEDUP_REMOVED lines=16> */
.L_x_31299:
[----:B------:R-:W-:Y:S05]  /*35d00*/  BSYNC B3 ;  /* 0x0000000000037941 */ /* 0x000fea0003800000 */
.L_x_31298:
        /* <DEDUP_REMOVED lines=42> */
.L_x_31297:
[----:B------:R-:W-:Y:S05]  /*35fb0*/  BSYNC B2 ;  /* 0x0000000000027941 */ /* 0x000fea0003800000 */
.L_x_31296:
        /* <DEDUP_REMOVED lines=10> */
.L_x_31292:
        /* <DEDUP_REMOVED lines=12> */
.L_x_31301:
[----:B------:R-:W-:-:S07]  /*36120*/  MOV R13, R14 ;  /* 0x0000000e000d7202 */ /* 0x000fce0000000f00 */
.L_x_31302:
[----:B------:R-:W-:Y:S05]  /*36130*/  BSYNC B2 ;  /* 0x0000000000027941 */ /* 0x000fea0003800000 */
.L_x_31300:
        /* <DEDUP_REMOVED lines=16> */
.L_x_31306:
[----:B------:R-:W-:Y:S05]  /*36240*/  BSYNC B3 ;  /* 0x0000000000037941 */ /* 0x000fea0003800000 */
.L_x_31305:
        /* <DEDUP_REMOVED lines=43> */
.L_x_31304:
[----:B------:R-:W-:Y:S05]  /*36500*/  BSYNC B2 ;  /* 0x0000000000027941 */ /* 0x000fea0003800000 */
.L_x_31303:
        /* <DEDUP_REMOVED lines=15> */
.L_x_31307:
        /* <DEDUP_REMOVED lines=12> */
.L_x_31310:
[----:B------:R-:W-:-:S07]  /*366c0*/  IMAD.MOV.U32 R6, RZ, RZ, R14 ;  /* 0x000000ffff067224 */ /* 0x000fce00078e000e */
.L_x_31311:
[----:B------:R-:W-:Y:S05]  /*366d0*/  BSYNC B2 ;  /* 0x0000000000027941 */ /* 0x000fea0003800000 */
.L_x_31309:
        /* <DEDUP_REMOVED lines=16> */
.L_x_31315:
[----:B------:R-:W-:Y:S05]  /*367e0*/  BSYNC B3 ;  /* 0x0000000000037941 */ /* 0x000fea0003800000 */
.L_x_31314:
        /* <DEDUP_REMOVED lines=42> */
.L_x_31313:
[----:B------:R-:W-:Y:S05]  /*36a90*/  BSYNC B2 ;  /* 0x0000000000027941 */ /* 0x000fea0003800000 */
.L_x_31312:
        /* <DEDUP_REMOVED lines=9> */
.L_x_31308:
        /* <DEDUP_REMOVED lines=12> */
.L_x_31317:
[----:B------:R-:W-:-:S07]  /*36bf0*/  IMAD.MOV.U32 R13, RZ, RZ, R14 ;  /* 0x000000ffff0d7224 */ /* 0x000fce00078e000e */
.L_x_31318:
[----:B------:R-:W-:Y:S05]  /*36c00*/  BSYNC B2 ;  /* 0x0000000000027941 */ /* 0x000fea0003800000 */
.L_x_31316:
        /* <DEDUP_REMOVED lines=16> */
.L_x_31322:
[----:B------:R-:W-:Y:S05]  /*36d10*/  BSYNC B3 ;  /* 0x0000000000037941 */ /* 0x000fea0003800000 */
.L_x_31321:
        /* <DEDUP_REMOVED lines=43> */
.L_x_31320:
[----:B------:R-:W-:Y:S05]  /*36fd0*/  BSYNC B2 ;  /* 0x0000000000027941 */ /* 0x000fea0003800000 */
.L_x_31319:
        /* <DEDUP_REMOVED lines=9> */
[----:B01----:R-:W-:Y:S01]  /*37070*/  MOV R190, R184 ;  /* 0x000000b800be7202 */ /* 0x003fe20000000f00 */
[----:B------:R-:W-:Y:S06]  /*37080*/  @!P0 BRA `(.L_x_31324) ;  /* 0x00000004005c8947 */ /* 0x000fec0003800000 */
[----:B------:R-:W-:Y:S02]  /*37090*/  IMAD.MOV.U32 R190, RZ, RZ, R184 ;  /* 0x000000ffffbe7224 */ /* 0x000fe400078e00b8 */
[----:B------:R-:W-:Y:S01]  /*370a0*/  FADD.FTZ R183, R99, R183 ;  /* 0x000000b763b77221 */ /* 0x000fe20000010000 */
[----:B------:R-:W-:Y:S06]  /*370b0*/  BRA `(.L_x_31324) ;  /* 0x0000000400507947 */ /* 0x000fec0003800000 */
.L_x_31323:
[C---:B------:R-:W-:Y:S01]  /*370c0*/  ISETP.NE.AND P3, PT, R184.reuse, 0x1, PT ;  /* 0x00000001b800780c */ /* 0x040fe20003f65270 */
[----:B------:R-:W-:Y:S01]  /*370d0*/  BSSY B2, `(.L_x_31325) ;  /* 0x000000c000027945 */ /* 0x000fe20003800000 */
[----:B01----:R-:W-:-:S11]  /*370e0*/  VIADD R190, R184, 0x1 ;  /* 0x00000001b8be7836 */ /* 0x003fd60000000000 */
        /* <DEDUP_REMOVED lines=9> */
.L_x_31326:
[----:B------:R-:W-:-:S07]  /*37180*/  MOV R5, R14 ;  /* 0x0000000e00057202 */ /* 0x000fce0000000f00 */
.L_x_31327:
[----:B------:R-:W-:Y:S05]  /*37190*/  BSYNC B2 ;  /* 0x0000000000027941 */ /* 0x000fea0003800000 */
.L_x_31325:
        /* <DEDUP_REMOVED lines=16> */
.L_x_31331:
[----:B------:R-:W-:Y:S05]  /*372a0*/  BSYNC B3 ;  /* 0x0000000000037941 */ /* 0x000fea0003800000 */
.L_x_31330:
        /* <DEDUP_REMOVED lines=42> */
.L_x_31329:
[----:B------:R-:W-:Y:S05]  /*37550*/  BSYNC B2 ;  /* 0x0000000000027941 */ /* 0x000fea0003800000 */
.L_x_31328:
        /* <DEDUP_REMOVED lines=10> */
.L_x_31324:
        /* <DEDUP_REMOVED lines=12> */
.L_x_31333:
[----:B------:R-:W-:-:S07]  /*376c0*/  IMAD.MOV.U32 R13, RZ, RZ, R14 ;  /* 0x000000ffff0d7224 */ /* 0x000fce00078e000e */
.L_x_31334:
[----:B------:R-:W-:Y:S05]  /*376d0*/  BSYNC B2 ;  /* 0x0000000000027941 */ /* 0x000fea0003800000 */
.L_x_31332:
        /* <DEDUP_REMOVED lines=16> */
.L_x_31338:
[----:B------:R-:W-:Y:S05]  /*377e0*/  BSYNC B3 ;  /* 0x0000000000037941 */ /* 0x000fea0003800000 */
.L_x_31337:
        /* <DEDUP_REMOVED lines=43> */
.L_x_31336:
[----:B------:R-:W-:Y:S05]  /*37aa0*/  BSYNC B2 ;  /* 0x0000000000027941 */ /* 0x000fea0003800000 */
.L_x_31335:
        /* <DEDUP_REMOVED lines=15> */
.L_x_31339:
        /* <DEDUP_REMOVED lines=12> */
.L_x_31342:
[----:B------:R-:W-:-:S07]  /*37c60*/  IMAD.MOV.U32 R4, RZ, RZ, R14 ;  /* 0x000000ffff047224 */ /* 0x000fce00078e000e */
.L_x_31343:
[----:B------:R-:W-:Y:S05]  /*37c70*/  BSYNC B2 ;  /* 0x0000000000027941 */ /* 0x000fea0003800000 */
.L_x_31341:
        /* <DEDUP_REMOVED lines=16> */
.L_x_31347:
[----:B------:R-:W-:Y:S05]  /*37d80*/  BSYNC B3 ;  /* 0x0000000000037941 */ /* 0x000fea0003800000 */
.L_x_31346:
        /* <DEDUP_REMOVED lines=42> */
.L_x_31345:
[----:B------:R-:W-:Y:S05]  /*38030*/  BSYNC B2 ;  /* 0x0000000000027941 */ /* 0x000fea0003800000 */
.L_x_31344:
        /* <DEDUP_REMOVED lines=9> */
.L_x_31340:
        /* <DEDUP_REMOVED lines=12> */
.L_x_31349:
[----:B------:R-:W-:-:S07]  /*38190*/  MOV R13, R14 ;  /* 0x0000000e000d7202 */ /* 0x000fce0000000f00 */
.L_x_31350:
[----:B------:R-:W-:Y:S05]  /*381a0*/  BSYNC B2 ;  /* 0x0000000000027941 */ /* 0x000fea0003800000 */
.L_x_31348:
        /* <DEDUP_REMOVED lines=16> */
.L_x_31354:
[----:B------:R-:W-:Y:S05]  /*382b0*/  BSYNC B3 ;  /* 0x0000000000037941 */ /* 0x000fea0003800000 */
.L_x_31353:
        /* <DEDUP_REMOVED lines=43> */
.L_x_31352:
[----:B------:R-:W-:Y:S05]  /*38570*/  BSYNC B2 ;  /* 0x0000000000027941 */ /* 0x000fea0003800000 */
.L_x_31351:
        /* <DEDUP_REMOVED lines=12> */
.L_x_31355:
        /* <DEDUP_REMOVED lines=12> */
.L_x_31358:
[----:B------:R-:W-:-:S07]  /*38700*/  IMAD.MOV.U32 R3, RZ, RZ, R14 ;  /* 0x000000ffff037224 */ /* 0x000fce00078e000e */
.L_x_31359:
[----:B------:R-:W-:Y:S05]  /*38710*/  BSYNC B2 ;  /* 0x0000000000027941 */ /* 0x000fea0003800000 */
.L_x_31357:
        /* <DEDUP_REMOVED lines=16> */
.L_x_31363:
[----:B------:R-:W-:Y:S05]  /*38820*/  BSYNC B3 ;  /* 0x0000000000037941 */ /* 0x000fea0003800000 */
.L_x_31362:
        /* <DEDUP_REMOVED lines=42> */
.L_x_31361:
[----:B------:R-:W-:Y:S05]  /*38ad0*/  BSYNC B2 ;  /* 0x0000000000027941 */ /* 0x000fea0003800000 */
.L_x_31360:
        /* <DEDUP_REMOVED lines=10> */
.L_x_31356:
        /* <DEDUP_REMOVED lines=12> */
.L_x_31365:
[----:B------:R-:W-:-:S07]  /*38c40*/  IMAD.MOV.U32 R13, RZ, RZ, R14 ;  /* 0x000000ffff0d7224 */ /* 0x000fce00078e000e */
.L_x_31366:
[----:B------:R-:W-:Y:S05]  /*38c50*/  BSYNC B2 ;  /* 0x0000000000027941 */ /* 0x000fea0003800000 */
.L_x_31364:
        /* <DEDUP_REMOVED lines=16> */
.L_x_31370:
[----:B------:R-:W-:Y:S05]  /*38d60*/  BSYNC B3 ;  /* 0x0000000000037941 */ /* 0x000fea0003800000 */
.L_x_31369:
        /* <DEDUP_REMOVED lines=43> */
.L_x_31368:
[----:B------:R-:W-:Y:S05]  /*39020*/  BSYNC B2 ;  /* 0x0000000000027941 */ /* 0x000fea0003800000 */
.L_x_31367:
        /* <DEDUP_REMOVED lines=13> */
.L_x_31371:
        /* <DEDUP_REMOVED lines=12> */
.L_x_31374:
[----:B------:R-:W-:-:S07]  /*391c0*/  MOV R2, R14 ;  /* 0x0000000e00027202 */ /* 0x000fce0000000f00 */
.L_x_31375:
[----:B------:R-:W-:Y:S05]  /*391d0*/  BSYNC B2 ;  /* 0x0000000000027941 */ /* 0x000fea0003800000 */
.L_x_31373:
        /* <DEDUP_REMOVED lines=16> */
.L_x_31379:
[----:B------:R-:W-:Y:S05]  /*392e0*/  BSYNC B3 ;  /* 0x0000000000037941 */ /* 0x000fea0003800000 */
.L_x_31378:
        /* <DEDUP_REMOVED lines=42> */
.L_x_31377:
[----:B------:R-:W-:Y:S05]  /*39590*/  BSYNC B2 ;  /* 0x0000000000027941 */ /* 0x000fea0003800000 */
.L_x_31376:
        /* <DEDUP_REMOVED lines=9> */
.L_x_31372:
        /* <DEDUP_REMOVED lines=12> */
.L_x_31381:
[----:B------:R-:W-:-:S07]  /*396f0*/  IMAD.MOV.U32 R13, RZ, RZ, R14 ;  /* 0x000000ffff0d7224 */ /* 0x000fce00078e000e */
.L_x_31382:
[----:B------:R-:W-:Y:S05]  /*39700*/  BSYNC B2 ;  /* 0x0000000000027941 */ /* 0x000fea0003800000 */
.L_x_31380:
        /* <DEDUP_REMOVED lines=16> */
.L_x_31386:
[----:B------:R-:W-:Y:S05]  /*39810*/  BSYNC B3 ;  /* 0x0000000000037941 */ /* 0x000fea0003800000 */
.L_x_31385:
        /* <DEDUP_REMOVED lines=43> */
.L_x_31384:
[----:B------:R-:W-:Y:S05]  /*39ad0*/  BSYNC B2 ;  /* 0x0000000000027941 */ /* 0x000fea0003800000 */
.L_x_31383:
        /* <DEDUP_REMOVED lines=12> */
.L_x_31387:
        /* <DEDUP_REMOVED lines=12> */
.L_x_31390:
[----:B------:R-:W-:-:S07]  /*39c60*/  IMAD.MOV.U32 R0, RZ, RZ, R14 ;  /* 0x000000ffff007224 */ /* 0x000fce00078e000e */
.L_x_31391:
[----:B------:R-:W-:Y:S05]  /*39c70*/  BSYNC B2 ;  /* 0x0000000000027941 */ /* 0x000fea0003800000 */
.L_x_31389:
        /* <DEDUP_REMOVED lines=16> */
.L_x_31395:
[----:B------:R-:W-:Y:S05]  /*39d80*/  BSYNC B3 ;  /* 0x0000000000037941 */ /* 0x000fea0003800000 */
.L_x_31394:
        /* <DEDUP_REMOVED lines=42> */
.L_x_31393:
[----:B------:R-:W-:Y:S05]  /*3a030*/  BSYNC B2 ;  /* 0x0000000000027941 */ /* 0x000fea0003800000 */
.L_x_31392:
        /* <DEDUP_REMOVED lines=10> */
.L_x_31388:
        /* <DEDUP_REMOVED lines=21> */
[----:B------:R-:W-:Y:S02]  /*3a230*/  LEA.HI.X R229, R188, UR13, RZ, 0x5, P0 ;  /* 0x0000000dbce57c11 */ /* 0x000fe400080f2cff */
[----:B------:R-:W-:Y:S02]  /*3a240*/  SEL R190, RZ, 0x1, P2 ;  /* 0x00000001ffbe7807 */ /* 0x000fe40001000000 */
[----:B------:R-:W-:Y:S01]  /*3a250*/  SHF.R.U32.HI R193, RZ, 0x1d, R188 ;  /* 0x0000001dffc17819 */ /* 0x000fe200000116bc */
[----:B------:R2:W-:Y:S01]  /*3a260*/  STG.E.128 desc[UR4][R228.64], R180 ;  /* 0x000000b4e4007986 */ /* 0x0005e2000c101d04 */
[----:B------:R-:W-:-:S02]  /*3a270*/  IADD3 R188, P0, R194, UR14, RZ ;  /* 0x0000000ec2bc7c10 */ /* 0x000fc4000ff1e0ff */
[----:B------:R-:W-:Y:S01]  /*3a280*/  LOP3.LUT R190, R189, R190, RZ, 0xfc, !PT ;  /* 0x000000bebdbe7212 */ /* 0x000fe200078efcff */
[----:B------:R2:W-:Y:S01]  /*3a290*/  STG.E.128 desc[UR4][R228.64+0x10], R184 ;  /* 0x000010b8e4007986 */ /* 0x0005e2000c101d04 */
        /* <DEDUP_REMOVED lines=23> */
.L_x_31267:
[----:B------:R-:W-:Y:S05]  /*3a410*/  BSYNC B1 ;  /* 0x0000000000017941 */ /* 0x000fea0003800000 */
.L_x_31266:
[----:B--23--:R-:W-:Y:S01]  /*3a420*/  FADD.FTZ R188, RZ, R108 ;  /* 0x0000006cffbc7221 */ /* 0x00cfe20000010000 */
        /* <DEDUP_REMOVED lines=15> */
[----:B01----:R-:W-:Y:S02]  /*3a520*/  FSEL R191, R188, RZ, P0 ;  /* 0x000000ffbcbf7208 */ /* 0x003fe40000000000 */
        /* <DEDUP_REMOVED lines=275> */
.L_x_31429:
        /* <DEDUP_REMOVED lines=21> */
[----:B-1----:R-:W4:Y:S04]  /*3b7b0*/  LDL R0, [R1+0x70] ;  /* 0x0000700001007983 */ /* 0x002f280000100800 */
[----:B------:R-:W3:Y:S04]  /*3b7c0*/  LDL R191, [R1+0x7c] ;  /* 0x00007c0001bf7983 */ /* 0x000ee80000100800 */
[----:B------:R-:W3:Y:S04]  /*3b7d0*/  LDL R231, [R1+0x60] ;  /* 0x0000600001e77983 */ /* 0x000ee80000100800 */
[----:B------:R-:W3:Y:S04]  /*3b7e0*/  LDL R228, [R1+0x64] ;  /* 0x0000640001e47983 */ /* 0x000ee80000100800 */
[----:B------:R-:W3:Y:S04]  /*3b7f0*/  LDL R230, [R1+0x68] ;  /* 0x0000680001e67983 */ /* 0x000ee80000100800 */
[----:B------:R-:W3:Y:S01]  /*3b800*/  LDL R229, [R1+0x6c] ;  /* 0x00006c0001e57983 */ /* 0x000ee20000100800 */
[----:B0-----:R-:W-:-:S04]  /*3b810*/  FADD.FTZ R189, R108, -R194 ;  /* 0x800000c26cbd7221 */ /* 0x001fc80000010000 */
[----:B------:R-:W-:Y:S01]  /*3b820*/  FMUL.FTZ R189, R193, R189 ;  /* 0x000000bdc1bd7220 */ /* 0x000fe20000410000 */
[----:B------:R-:W-:-:S04]  /*3b830*/  FADD.FTZ R188, R109, -R194 ;  /* 0x800000c26dbc7221 */ /* 0x000fc80000010000 */
[----:B------:R-:W-:Y:S01]  /*3b840*/  FMUL.FTZ R188, R193, R188 ;  /* 0x000000bcc1bc7220 */ /* 0x000fe20000410000 */
[----:B----45:R-:W-:Y:S02]  /*3b850*/  FFMA.FTZ R189, R0, R189, R20 ;  /* 0x000000bd00bd7223 */ /* 0x030fe40000010014 */
        /* <DEDUP_REMOVED lines=25> */
[----:B------:R-:W2:Y:S01]  /*3b9f0*/  S2R R252, SR_TID.X ;  /* 0x0000000000fc7919 */ /* 0x000ea20000002100 */
[----:B0-----:R-:W-:-:S05]  /*3ba00*/  IMAD.WIDE.U32 R228, R9, 0x10, R228 ;  /* 0x0000001009e47825 */ /* 0x001fca00078e00e4 */
[----:B------:R1:W-:Y:S01]  /*3ba10*/  STG.E.128 desc[UR4][R228.64], R188 ;  /* 0x000000bce4007986 */ /* 0x0003e2000c101d04 */
[----:B------:R-:W-:Y:S01]  /*3ba20*/  VIADD R9, R9, 0x20 ;  /* 0x0000002009097836 */ /* 0x000fe20000000000 */
[----:B--2---:R-:W-:-:S07]  /*3ba30*/  LOP3.LUT R252, R252, 0x1f, RZ, 0xc0, !PT ;  /* 0x0000001ffcfc7812 */ /* 0x004fce00078ec0ff */
.L_x_31398:
[----:B------:R-:W-:Y:S05]  /*3ba40*/  BSYNC B1 ;  /* 0x0000000000017941 */ /* 0x000fea0003800000 */
.L_x_31397:
[----:B------:R-:W-:Y:S01]  /*3ba50*/  LOP3.LUT P0, RZ, R16, 0x4000, RZ, 0xc0, !PT ;  /* 0x0000400010ff7812 */ /* 0x000fe2000780c0ff */
[----:B------:R-:W-:-:S12]  /*3ba60*/  BSSY B1, `(.L_x_31399) ;  /* 0x000002e000017945 */ /* 0x000fd80003800000 */
[----:B------:R-:W-:Y:S05]  /*3ba70*/  @!P0 BRA `(.L_x_31400) ;  /* 0x0000000000b08947 */ /* 0x000fea0003800000 */
[----:B-----5:R2:W-:Y:S04]  /*3ba80*/  STL [R1+0x80], R0 ;  /* 0x0000800001007387 */ /* 0x0205e80000100800 */
[----:B-1----:R-:W3:Y:S04]  /*3ba90*/  LDL R190, [R1+0x34] ;  /* 0x0000340001be7983 */ /* 0x002ee80000100800 */
[----:B------:R-:W4:Y:S04]  /*3baa0*/  LDL R252, [R1+0x38] ;  /* 0x0000380001fc7983 */ /* 0x000f280000100800 */
[----:B--2---:R-:W2:Y:S04]  /*3bab0*/  LDL R0, [R1+0x30] ;  /* 0x0000300001007983 */ /* 0x004ea80000100800 */
[----:B------:R-:W4:Y:S04]  /*3bac0*/  LDL R191, [R1+0x3c] ;  /* 0x00003c0001bf7983 */ /* 0x000f280000100800 */
[----:B------:R-:W4:Y:S04]  /*3bad0*/  LDL R231, [R1+0x20] ;  /* 0x0000200001e77983 */ /* 0x000f280000100800 */
[----:B------:R-:W4:Y:S04]  /*3bae0*/  LDL R228, [R1+0x24] ;  /* 0x0000240001e47983 */ /* 0x000f280000100800 */
[----:B------:R-:W4:Y:S04]  /*3baf0*/  LDL R230, [R1+0x28] ;  /* 0x0000280001e67983 */ /* 0x000f280000100800 */
[----:B------:R-:W4:Y:S01]  /*3bb00*/  LDL R229, [R1+0x2c] ;  /* 0x00002c0001e57983 */ /* 0x000f220000100800 */
[----:B0-----:R-:W-:-:S04]  /*3bb10*/  FADD.FTZ R189, R116, -R194 ;  /* 0x800000c274bd7221 */ /* 0x001fc80000010000 */
[----:B------:R-:W-:Y:S01]  /*3bb20*/  FMUL.FTZ R189, R193, R189 ;  /* 0x000000bdc1bd7220 */ /* 0x000fe20000410000 */
[----:B------:R-:W-:-:S04]  /*3bb30*/  FADD.FTZ R188, R117, -R194 ;  /* 0x800000c275bc7221 */ /* 0x000fc80000010000 */
[----:B------:R-:W-:Y:S01]  /*3bb40*/  FMUL.FTZ R188, R193, R188 ;  /* 0x000000bcc1bc7220 */ /* 0x000fe20000410000 */
[----:B--2---:R-:W-:Y:S02]  /*3bb50*/  FFMA.FTZ R189, R0, R189, R24 ;  /* 0x000000bd00bd7223 */ /* 0x004fe40000010018 */
        /* <DEDUP_REMOVED lines=30> */
.L_x_31400:
[----:B------:R-:W-:Y:S05]  /*3bd40*/  BSYNC B1 ;  /* 0x0000000000017941 */ /* 0x000fea0003800000 */
.L_x_31399:
[----:B------:R-:W-:Y:S01]  /*3bd50*/  LOP3.LUT P0, RZ, R16, 0x2000, RZ, 0xc0, !PT ;  /* 0x0000200010ff7812 */ /* 0x000fe2000780c0ff */
[----:B------:R-:W-:-:S12]  /*3bd60*/  BSSY B1, `(.L_x_31401) ;  /* 0x000002e000017945 */ /* 0x000fd80003800000 */
[----:B------:R-:W-:Y:S05]  /*3bd70*/  @!P0 BRA `(.L_x_31402) ;  /* 0x0000000000b08947 */ /* 0x000fea0003800000 */
[----:B-----5:R3:W-:Y:S04]  /*3bd80*/  STL [R1+0x80], R0 ;  /* 0x0000800001007387 */ /* 0x0207e80000100800 */
[----:B-12---:R-:W2:Y:S04]  /*3bd90*/  LDL R190, [R1+0x14] ;  /* 0x0000140001be7983 */ /* 0x006ea80000100800 */
[----:B------:R-:W4:Y:S04]  /*3bda0*/  LDL R252, [R1+0x18] ;  /* 0x0000180001fc7983 */ /* 0x000f280000100800 */
[----:B---3--:R-:W3:Y:S04]  /*3bdb0*/  LDL R0, [R1+0x10] ;  /* 0x0000100001007983 */ /* 0x008ee80000100800 */
[----:B------:R-:W4:Y:S04]  /*3bdc0*/  LDL R191, [R1+0x1c] ;  /* 0x00001c0001bf7983 */ /* 0x000f280000100800 */
[----:B------:R-:W4:Y:S04]  /*3bdd0*/  LDL R231, [R1] ;  /* 0x0000000001e77983 */ /* 0x000f280000100800 */
[----:B------:R-:W4:Y:S04]  /*3bde0*/  LDL R228, [R1+0x4] ;  /* 0x0000040001e47983 */ /* 0x000f280000100800 */
[----:B------:R-:W4:Y:S04]  /*3bdf0*/  LDL R230, [R1+0x8] ;  /* 0x0000080001e67983 */ /* 0x000f280000100800 */
[----:B------:R-:W4:Y:S01]  /*3be00*/  LDL R229, [R1+0xc] ;  /* 0x00000c0001e57983 */ /* 0x000f220000100800 */
[----:B0-----:R-:W-:-:S04]  /*3be10*/  FADD.FTZ R189, R124, -R194 ;  /* 0x800000c27cbd7221 */ /* 0x001fc80000010000 */
        /* <DEDUP_REMOVED lines=32> */
[----:B------:R-:W-:Y:S02]  /*3c020*/  IADD3 R9, R9, 0x20, RZ ;  /* 0x0000002009097810 */ /* 0x000fe40007ffe0ff */
[----:B-1----:R-:W-:-:S07]  /*3c030*/  LOP3.LUT R252, R252, 0x1f, RZ, 0xc0, !PT ;  /* 0x0000001ffcfc7812 */ /* 0x002fce00078ec0ff */
.L_x_31402:
[----:B------:R-:W-:Y:S05]  /*3c040*/  BSYNC B1 ;  /* 0x0000000000017941 */ /* 0x000fea0003800000 */
.L_x_31401:
[----:B------:R-:W-:Y:S01]  /*3c050*/  LOP3.LUT P0, RZ, R16, 0x1000, RZ, 0xc0, !PT ;  /* 0x0000100010ff7812 */ /* 0x000fe2000780c0ff */
[----:B------:R-:W-:-:S12]  /*3c060*/  BSSY B1, `(.L_x_31403) ;  /* 0x0000022000017945 */ /* 0x000fd80003800000 */
[----:B------:R-:W-:Y:S05]  /*3c070*/  @!P0 BRA `(.L_x_31404) ;  /* 0x0000000000808947 */ /* 0x000fea0003800000 */
[--C-:B0123--:R-:W-:Y:S01]  /*3c080*/  FADD.FTZ R189, R132, -R194.reuse ;  /* 0x800000c284bd7221 */ /* 0x10ffe20000010000 */
        /* <DEDUP_REMOVED lines=31> */
.L_x_31404:
[----:B------:R-:W-:Y:S05]  /*3c280*/  BSYNC B1 ;  /* 0x0000000000017941 */ /* 0x000fea0003800000 */
.L_x_31403:
        /* <DEDUP_REMOVED lines=35> */
.L_x_31406:
[----:B------:R-:W-:Y:S05]  /*3c4c0*/  BSYNC B1 ;  /* 0x0000000000017941 */ /* 0x000fea0003800000 */
.L_x_31405:
        /* <DEDUP_REMOVED lines=35> */
.L_x_31408:
[----:B------:R-:W-:Y:S05]  /*3c700*/  BSYNC B1 ;  /* 0x0000000000017941 */ /* 0x000fea0003800000 */
.L_x_31407:
        /* <DEDUP_REMOVED lines=35> */
.L_x_31410:
[----:B------:R-:W-:Y:S05]  /*3c940*/  BSYNC B1 ;  /* 0x0000000000017941 */ /* 0x000fea0003800000 */
.L_x_31409:
        /* <DEDUP_REMOVED lines=35> */
.L_x_31412:
[----:B------:R-:W-:Y:S05]  /*3cb80*/  BSYNC B1 ;  /* 0x0000000000017941 */ /* 0x000fea0003800000 */
.L_x_31411:
        /* <DEDUP_REMOVED lines=35> */
.L_x_31414:
[----:B------:R-:W-:Y:S05]  /*3cdc0*/  BSYNC B1 ;  /* 0x0000000000017941 */ /* 0x000fea0003800000 */
.L_x_31413:
[----:B------:R-:W-:Y:S01]  /*3cdd0*/  LOP3.LUT P0, RZ, R16, 0x40, RZ, 0xc0, !PT ;  /* 0x0000004010ff7812 */ /* 0x000fe2000780c0ff */
[----:B------:R-:W-:-:S12]  /*3cde0*/  BSSY B1, `(.L_x_31415) ;  /* 0x000002d000017945 */ /* 0x000fd80003800000 */
[----:B------:R-:W-:Y:S05]  /*3cdf0*/  @!P0 BRA `(.L_x_31416) ;  /* 0x0000000000ac8947 */ /* 0x000fea0003800000 */
[----:B-----5:R0:W-:Y:S04]  /*3ce00*/  STL [R1+0x80], R0 ;  /* 0x0000800001007387 */ /* 0x0201e80000100800 */
[----:B01234-:R-:W2:Y:S04]  /*3ce10*/  LDL R190, [R1+0x54] ;  /* 0x0000540001be7983 */ /* 0x01fea80000100800 */
[----:B------:R-:W3:Y:S04]  /*3ce20*/  LDL R252, [R1+0x58] ;  /* 0x0000580001fc7983 */ /* 0x000ee80000100800 */
[----:B------:R-:W4:Y:S04]  /*3ce30*/  LDL R0, [R1+0x50] ;  /* 0x0000500001007983 */ /* 0x000f280000100800 */
        /* <DEDUP_REMOVED lines=33> */
[----:B------:R-:W1:Y:S01]  /*3d050*/  LDC.64 R228, c[0x0][0x2b8] ;  /* 0x0000ae00ffe47b82 */ /* 0x000e620000000a00 */
[----:B------:R-:W2:Y:S02]  /*3d060*/  S2R R252, SR_TID.X ;  /* 0x0000000000fc7919 */ /* 0x000ea40000002100 */
[----:B------:R-:W-:Y:S01]  /*3d070*/  F2FP.BF16.F32.PACK_AB R191, R191, R194 ;  /* 0x000000c2bfbf723e */ /* 0x000fe200000010ff */
[----:B-1----:R-:W-:-:S05]  /*3d080*/  IMAD.WIDE.U32 R228, R9, 0x10, R228 ;  /* 0x0000001009e47825 */ /* 0x002fca00078e00e4 */
[----:B------:R0:W-:Y:S01]  /*3d090*/  STG.E.128 desc[UR4][R228.64], R188 ;  /* 0x000000bce4007986 */ /* 0x0001e2000c101d04 */
[----:B--2---:R-:W-:-:S07]  /*3d0a0*/  LOP3.LUT R252, R252, 0x1f, RZ, 0xc0, !PT ;  /* 0x0000001ffcfc7812 */ /* 0x004fce00078ec0ff */
.L_x_31416:
[----:B------:R-:W-:Y:S05]  /*3d0b0*/  BSYNC B1 ;  /* 0x0000000000017941 */ /* 0x000fea0003800000 */
.L_x_31415:
[----:B01234-:R-:W0:Y:S02]  /*3d0c0*/  LDC.64 R188, c[0x0][0x210] ;  /* 0x00008400ffbc7b82 */ /* 0x01fe240000000a00 */
[----:B0-----:R-:W-:-:S05]  /*3d0d0*/  IMAD R195, R188, 0x4, R195 ;  /* 0x00000004bcc37824 */ /* 0x001fca00078e02c3 */
[----:B------:R-:W-:-:S13]  /*3d0e0*/  ISETP.GE.AND P0, PT, R195, R189, PT ;  /* 0x000000bdc300720c */ /* 0x000fda0003f06270 */
[----:B------:R-:W-:Y:S05]  /*3d0f0*/  @!P0 BRA `(.L_x_31417) ;  /* 0xfffffc4400208947 */ /* 0x000fea000383ffff */
[----:B------:R-:W-:Y:S05]  /*3d100*/  BSYNC B0 ;  /* 0x0000000000007941 */ /* 0x000fea0003800000 */
.L_x_30086:
[----:B------:R-:W-:Y:S05]  /*3d110*/  EXIT ;  /* 0x000000000000794d */ /* 0x000fea0003800000 */
.L_x_31396:
        /* <DEDUP_REMOVED lines=8> */
.L_x_31419:
[----:B------:R-:W-:Y:S05]  /*3d1a0*/  BSYNC B1 ;  /* 0x0000000000017941 */ /* 0x000fea0003800000 */
.L_x_31418:
        /* <DEDUP_REMOVED lines=10> */
.L_x_31420:
        /* <DEDUP_REMOVED lines=9> */
.L_x_31421:
[----:B------:R-:W-:Y:S02]  /*3d2e0*/  IMAD.MOV.U32 R190, RZ, RZ, 0x8 ;  /* 0x00000008ffbe7424 */ /* 0x000fe400078e00ff */
[----:B------:R-:W-:Y:S01]  /*3d2f0*/  FADD.FTZ R191, R191, R188 ;  /* 0x000000bcbfbf7221 */ /* 0x000fe20000010000 */
[----:B------:R-:W-:-:S03]  /*3d300*/  MOV R188, 0xffffffff ;  /* 0xffffffff00bc7802 */ /* 0x000fc60000000f00 */
[----:B------:R-:W-:-:S07]  /*3d310*/  IMAD.MOV.U32 R229, RZ, RZ, R191 ;  /* 0x000000ffffe57224 */ /* 0x000fce00078e00bf */
[----:B------:R-:W-:Y:S05]  /*3d320*/  WARPSYNC.COLLECTIVE R188, `(.L_x_31422) ;  /* 0x00000000bc087348 */ /* 0x000fea0003c00000 */
[----:B------:R0:W1:Y:S02]  /*3d330*/  SHFL.BFLY P6, R188, R229, R190, R189 ;  /* 0x0c0000bee5bc7389 */ /* 0x00006400000c00bd */
[----:B01----:R-:W-:Y:S01]  /*3d340*/  ENDCOLLECTIVE ;  /* 0x000000000000791b */ /* 0x003fe20003800000 */
.L_x_31422:
[----:B------:R-:W-:Y:S02]  /*3d350*/  IMAD.MOV.U32 R190, RZ, RZ, 0x10 ;  /* 0x00000010ffbe7424 */ /* 0x000fe400078e00ff */
[----:B------:R-:W-:Y:S01]  /*3d360*/  FADD.FTZ R191, R191, R188 ;  /* 0x000000bcbfbf7221 */ /* 0x000fe20000010000 */
[----:B------:R-:W-:-:S03]  /*3d370*/  MOV R188, 0xffffffff ;  /* 0xffffffff00bc7802 */ /* 0x000fc60000000f00 */
[----:B------:R-:W-:-:S07]  /*3d380*/  IMAD.MOV.U32 R229, RZ, RZ, R191 ;  /* 0x000000ffffe57224 */ /* 0x000fce00078e00bf */
[----:B------:R-:W-:Y:S05]  /*3d390*/  WARPSYNC.COLLECTIVE R188, `(.L_x_31423) ;  /* 0x00000000bc087348 */ /* 0x000fea0003c00000 */
[----:B------:R0:W1:Y:S02]  /*3d3a0*/  SHFL.BFLY P6, R188, R229, R190, R189 ;  /* 0x0c0000bee5bc7389 */ /* 0x00006400000c00bd */
[----:B01----:R-:W-:Y:S01]  /*3d3b0*/  ENDCOLLECTIVE ;  /* 0x000000000000791b */ /* 0x003fe20003800000 */
.L_x_31423:
        /* <DEDUP_REMOVED lines=175> */
.L_x_31424:
[----:B------:R-:W-:Y:S01]  /*3deb0*/  MOV R190, 0x2 ;  /* 0x0000000200be7802 */ /* 0x000fe20000000f00 */
[----:B------:R-:W-:Y:S01]  /*3dec0*/  FADD.FTZ R193, R193, R188 ;  /* 0x000000bcc1c17221 */ /* 0x000fe20000010000 */
[----:B------:R-:W-:-:S03]  /*3ded0*/  IMAD.MOV.U32 R188, RZ, RZ, -0x1 ;  /* 0xffffffffffbc7424 */ /* 0x000fc600078e00ff */
[----:B------:R-:W-:-:S07]  /*3dee0*/  IMAD.MOV.U32 R229, RZ, RZ, R193 ;  /* 0x000000ffffe57224 */ /* 0x000fce00078e00c1 */
[----:B------:R-:W-:Y:S05]  /*3def0*/  WARPSYNC.COLLECTIVE R188, `(.L_x_31425) ;  /* 0x00000000bc087348 */ /* 0x000fea0003c00000 */
[----:B------:R0:W1:Y:S02]  /*3df00*/  SHFL.BFLY P6, R188, R229, R190, R189 ;  /* 0x0c0000bee5bc7389 */ /* 0x00006400000c00bd */
[----:B01----:R-:W-:Y:S01]  /*3df10*/  ENDCOLLECTIVE ;  /* 0x000000000000791b */ /* 0x003fe20003800000 */
.L_x_31425:
[----:B------:R-:W-:Y:S01]  /*3df20*/  HFMA2.MMA R190, -RZ, RZ, 0, 2.384185791015625e-07 ;  /* 0x00000004ffbe7435 */ /* 0x000fe200000001ff */
[----:B------:R-:W-:Y:S01]  /*3df30*/  FADD.FTZ R193, R193, R188 ;  /* 0x000000bcc1c17221 */ /* 0x000fe20000010000 */
[----:B------:R-:W-:-:S03]  /*3df40*/  IMAD.MOV.U32 R188, RZ, RZ, -0x1 ;  /* 0xffffffffffbc7424 */ /* 0x000fc600078e00ff */
[----:B------:R-:W-:-:S07]  /*3df50*/  IMAD.MOV.U32 R229, RZ, RZ, R193 ;  /* 0x000000ffffe57224 */ /* 0x000fce00078e00c1 */
[----:B------:R-:W-:Y:S05]  /*3df60*/  WARPSYNC.COLLECTIVE R188, `(.L_x_31426) ;  /* 0x00000000bc087348 */ /* 0x000fea0003c00000 */
[----:B------:R0:W1:Y:S02]  /*3df70*/  SHFL.BFLY P6, R188, R229, R190, R189 ;  /* 0x0c0000bee5bc7389 */ /* 0x00006400000c00bd */
[----:B01----:R-:W-:Y:S01]  /*3df80*/  ENDCOLLECTIVE ;  /* 0x000000000000791b */ /* 0x003fe20003800000 */
.L_x_31426:
[----:B------:R-:W-:Y:S01]  /*3df90*/  MOV R190, 0x8 ;  /* 0x0000000800be7802 */ /* 0x000fe20000000f00 */
[----:B------:R-:W-:Y:S01]  /*3dfa0*/  FADD.FTZ R193, R193, R188 ;  /* 0x000000bcc1c17221 */ /* 0x000fe20000010000 */
[----:B------:R-:W-:-:S03]  /*3dfb0*/  IMAD.MOV.U32 R188, RZ, RZ, -0x1 ;  /* 0xffffffffffbc7424 */ /* 0x000fc600078e00ff */
[----:B------:R-:W-:-:S07]  /*3dfc0*/  IMAD.MOV.U32 R229, RZ, RZ, R193 ;  /* 0x000000ffffe57224 */ /* 0x000fce00078e00c1 */
[----:B------:R-:W-:Y:S05]  /*3dfd0*/  WARPSYNC.COLLECTIVE R188, `(.L_x_31427) ;  /* 0x00000000bc087348 */ /* 0x000fea0003c00000 */
[----:B------:R0:W1:Y:S02]  /*3dfe0*/  SHFL.BFLY P6, R188, R229, R190, R189 ;  /* 0x0c0000bee5bc7389 */ /* 0x00006400000c00bd */
[----:B01----:R-:W-:Y:S01]  /*3dff0*/  ENDCOLLECTIVE ;  /* 0x000000000000791b */ /* 0x003fe20003800000 */
.L_x_31427:
[----:B------:R-:W-:Y:S01]  /*3e000*/  HFMA2.MMA R190, -RZ, RZ, 0, 9.5367431640625e-07 ;  /* 0x00000010ffbe7435 */ /* 0x000fe200000001ff */
[----:B------:R-:W-:Y:S01]  /*3e010*/  FADD.FTZ R193, R193, R188 ;  /* 0x000000bcc1c17221 */ /* 0x000fe20000010000 */
[----:B------:R-:W-:-:S03]  /*3e020*/  IMAD.MOV.U32 R188, RZ, RZ, -0x1 ;  /* 0xffffffffffbc7424 */ /* 0x000fc600078e00ff */
[----:B------:R-:W-:-:S07]  /*3e030*/  IMAD.MOV.U32 R229, RZ, RZ, R193 ;  /* 0x000000ffffe57224 */ /* 0x000fce00078e00c1 */
[----:B------:R-:W-:Y:S05]  /*3e040*/  WARPSYNC.COLLECTIVE R188, `(.L_x_31428) ;  /* 0x00000000bc087348 */ /* 0x000fea0003c00000 */
[----:B------:R0:W1:Y:S02]  /*3e050*/  SHFL.BFLY P6, R188, R229, R190, R189 ;  /* 0x0c0000bee5bc7389 */ /* 0x00006400000c00bd */
[----:B01----:R-:W-:Y:S01]  /*3e060*/  ENDCOLLECTIVE ;  /* 0x000000000000791b */ /* 0x003fe20003800000 */
.L_x_31428:
[----:B------:R-:W-:Y:S05]  /*3e070*/  BRA `(.L_x_31429) ;  /* 0xffffffd400787947 */ /* 0x000fea000383ffff */
.L_x_31430:
        /* <DEDUP_REMOVED lines=16> */
.L_x_66072:


//--------------------- .text._ZN10layer_norm31ln_parallel_residual_fwd_kernelINS_13Kernel_traitsIf13__nv_bfloat16fS2_fjLj2560ELj1ELj4ELj1ELj16ENS_18Kernel_traits_baseILj2560EfS2_fS2_fjLj128EEEEELb1ELb1ELb1EEEvNS_9FwdParamsE --------------------------
	.section	.text._ZN10layer_norm31ln_parallel_residual_fwd_kernelINS_13Kernel_traitsIf13__nv_bfloat16fS2_fjLj2560ELj1ELj4ELj1ELj16ENS_18Kernel_traits_baseILj2560EfS2_fS2_fjLj128EEEEELb1ELb1ELb1EEEvNS_9FwdParamsE,"ax",@progbits
	.align	128
        .global         _ZN10layer_norm31ln_parallel_residual_fwd_kernelINS_13Kernel_traitsIf13__nv_bfloat16fS2_fjLj2560ELj1ELj4ELj1ELj16ENS_18Kernel_traits_baseILj2560EfS2_fS2_fjLj128EEEEELb1ELb1ELb1EEEvNS_9FwdParamsE
        .type           _ZN10layer_norm31ln_parallel_residual_fwd_kernelINS_13Kernel_traitsIf13__nv_bfloat16fS2_fjLj2560ELj1ELj4ELj1ELj16ENS_18Kernel_traits_baseILj2560EfS2_fS2_fjLj128EEEEELb1ELb1ELb1EEEvNS_9FwdParamsE,@function
        .size           _ZN10layer_norm31ln_parallel_residual_fwd_kernelINS_13Kernel_traitsIf13__nv_bfloat16fS2_fjLj2560ELj1ELj4ELj1ELj16ENS_18Kernel_traits_baseILj2560EfS2_fS2_fjLj128EEEEELb1ELb1ELb1EEEvNS_9FwdParamsE,(.L_x_66073 - _ZN10layer_norm31ln_parallel_residual_fwd_kernelINS_13Kernel_traitsIf13__nv_bfloat16fS2_fjLj2560ELj1ELj4ELj1ELj16ENS_18Kernel_traits_baseILj2560EfS2_fS2_fjLj128EEEEELb1ELb1ELb1EEEvNS_9FwdParamsE)
        .other          _ZN10layer_norm31ln_parallel_residual_fwd_kernelINS_13Kernel_traitsIf13__nv_bfloat16fS2_fjLj2560ELj1ELj4ELj1ELj16ENS_18Kernel_traits_baseILj2560EfS2_fS2_fjLj128EEEEELb1ELb1ELb1EEEvNS_9FwdParamsE,@"STO_CUDA_ENTRY STV_DEFAULT"
_ZN10layer_norm31ln_parallel_residual_fwd_kernelINS_13Kernel_traitsIf13__nv_bfloat16fS2_fjLj2560ELj1ELj4ELj1ELj16ENS_18Kernel_traits_baseILj2560EfS2_fS2_fjLj128EEEEELb1ELb1ELb1EEEvNS_9FwdParamsE:
.text._ZN10layer_norm31ln_parallel_residual_fwd_kernelINS_13Kernel_traitsIf13__nv_bfloat16fS2_fjLj2560ELj1ELj4ELj1ELj16ENS_18Kernel_traits_baseILj2560EfS2_fS2_fjLj128EEEEELb1ELb1ELb1EEEvNS_9FwdParamsE:
        /* <DEDUP_REMOVED lines=87> */
[----:B------:R-:W-:Y:S02]  /*0570*/  UIADD3 UR37, UR6, -0xe443238, URZ ;  /* 0xf1bbcdc806257890 */ /* 0x000fe4000fffe03f */
[----:B------:R-:W-:Y:S01]  /*0580*/  UIADD3 UR35, UR6, 0x5384540f, URZ ;  /* 0x5384540f06237890 */ /* 0x000fe2000fffe03f */
        /* <DEDUP_REMOVED lines=27> */
[----:B------:R-:W-:-:S03]  /*0740*/  SHF.R.U32.HI R2, RZ, 0x5, R227 ;  /* 0x00000005ff027819 */ /* 0x000fc600000116e3 */
[----:B------:R-:W-:Y:S01]  /*0750*/  IMAD.HI.U32 R3, R9, -0x326172a9, RZ ;  /* 0xcd9e8d5709037827 */ /* 0x000fe200078e00ff */
[----:B------:R-:W-:-:S03]  /*0760*/  LOP3.LUT R8, R7, UR35, R4, 0x96, !PT ;  /* 0x0000002307087c12 */ /* 0x000fc6000f8e9604 */
[----:B------:R-:W-:Y:S01]  /*0770*/  IMAD R2, R0, 0x4, R2 ;  /* 0x0000000400027824 */ /* 0x000fe200078e0202 */
[----:B------:R-:W-:Y:S01]  /*0780*/  LOP3.LUT R11, R3, UR37, R6, 0x96, !PT ;  /* 0x00000025030b7c12 */ /* 0x000fe2000f8e9606 */
[----:B------:R-:W-:Y:S02]  /*0790*/  IMAD.SHL.U32 R0, R227, 0x20, RZ ;  /* 0x00000020e3007824 */ /* 0x000fe400078e00ff */
[----:B------:R-:W-:-:S03]  /*07a0*/  IMAD.HI.U32 R3, R8, -0x2daee0ad, RZ ;  /* 0xd2511f5308037827 */ /* 0x000fc600078e00ff */
[----:B------:R-:W-:Y:S02]  /*07b0*/  LOP3.LUT R0, R0, 0x3e0, RZ, 0xc0, !PT ;  /* 0x000003e000007812 */ /* 0x000fe400078ec0ff */
[----:B------:R-:W-:Y:S02]  /*07c0*/  LOP3.LUT R10, R3, UR38, R10, 0x96, !PT ;  /* 0x00000026030a7c12 */ /* 0x000fe4000f8e960a */
[C---:B------:R-:W-:Y:S01]  /*07d0*/  IADD3 R6, P2, R0.reuse, UR8, RZ ;  /* 0x0000000800067c10 */ /* 0x040fe2000ff5e0ff */
[----:B------:R-:W-:Y:S01]  /*07e0*/  ULDC UR8, c[0x0][0x214] ;  /* 0x0000850000087ab9 */ /* 0x000fe20000000800 */
[----:B------:R-:W-:Y:S02]  /*07f0*/  IADD3 R4, P1, R0, UR10, RZ ;  /* 0x0000000a00047c10 */ /* 0x000fe4000ff3e0ff */
[----:B------:R-:W-:-:S03]  /*0800*/  IADD3.X R7, RZ, UR9, RZ, P2, !PT ;  /* 0x00000009ff077c10 */ /* 0x000fc600097fe4ff */
        /* <DEDUP_REMOVED lines=45> */
[----:B------:R-:W-:Y:S01]  /*0ae0*/  ULDC.U8 UR8, c[0x0][0x2a0] ;  /* 0x0000a80000087ab9 */ /* 0x000fe20000000000 */
[----:B------:R-:W-:Y:S01]  /*0af0*/  LOP3.LUT R3, R6, UR40, R3, 0x96, !PT ;  /* 0x0000002806037c12 */ /* 0x000fe2000f8e9603 */
[----:B------:R-:W5:Y:S01]  /*0b00*/  LDG.E.128 R240, desc[UR4][R4.64+0x1800] ;  /* 0x0018000404f07981 */ /* 0x000f62000c1e1d00 */
[----:B------:R-:W-:Y:S01]  /*0b10*/  IMAD.MOV.U32 R6, RZ, RZ, R13 ;  /* 0x000000ffff067224 */ /* 0x000fe200078e000d */
[----:B------:R-:W-:Y:S01]  /*0b20*/  LOP3.LUT R224, R224, 0x3, RZ, 0xc0, !PT ;  /* 0x00000003e0e07812 */ /* 0x000fe200078ec0ff */
[----:B------:R-:W-:Y:S01]  /*0b30*/  IMAD R212, R10, -0x326172a9, RZ ;  /* 0xcd9e8d570ad47824 */ /* 0x000fe200078e02ff */
[----:B------:R-:W5:Y:S01]  /*0b40*/  LDG.E.128 R236, desc[UR4][R4.64+0x1810] ;  /* 0x0018100404ec7981 */ /* 0x000f62000c1e1d00 */
[----:B------:R-:W-:Y:S01]  /*0b50*/  LOP3.LUT R227, R227, 0x1f, RZ, 0xc0, !PT ;  /* 0x0000001fe3e37812 */ /* 0x000fe200078ec0ff */
[----:B------:R-:W-:Y:S01]  /*0b60*/  IMAD R8, R11, -0x2daee0ad, RZ ;  /* 0xd2511f530b087824 */ /* 0x000fe200078e02ff */
[----:B------:R-:W-:Y:S01]  /*0b70*/  ULDC UR21, c[0x0][0x218] ;  /* 0x0000860000157ab9 */ /* 0x000fe20000000800 */
[----:B------:R-:W5:Y:S01]  /*0b80*/  LDG.E.128 R232, desc[UR4][R4.64+0x1c00] ;  /* 0x001c000404e87981 */ /* 0x000f62000c1e1d00 */
[----:B------:R-:W-:-:S03]  /*0b90*/  IMAD.MOV.U32 R7, RZ, RZ, RZ ;  /* 0x000000ffff077224 */ /* 0x000fc600078e00ff */
[----:B------:R-:W5:Y:S01]  /*0ba0*/  LDG.E.128 R228, desc[UR4][R4.64+0x1c10] ;  /* 0x001c100404e47981 */ /* 0x000f62000c1e1d00 */
[----:B------:R-:W-:-:S03]  /*0bb0*/  ISETP.NE.AND.EX P0, PT, RZ, UR9, PT, P0 ;  /* 0x00000009ff007c0c */ /* 0x000fc6000bf05300 */
[----:B------:R-:W5:Y:S01]  /*0bc0*/  LDG.E.128 R116, desc[UR4][R4.64+0x2000] ;  /* 0x0020000404747981 */ /* 0x000f62000c1e1d00 */
[----:B------:R-:W-:Y:S01]  /*0bd0*/  UISETP.NE.AND UP0, UPT, UR8, URZ, UPT ;  /* 0x0000003f0800728c */ /* 0x000fe2000bf05270 */
[----:B------:R-:W-:Y:S02]  /*0be0*/  ULDC UR22, c[0x0][0x2d8] ;  /* 0x0000b60000167ab9 */ /* 0x000fe40000000800 */
[----:B------:R-:W5:Y:S01]  /*0bf0*/  LDG.E.128 R112, desc[UR4][R4.64+0x2010] ;  /* 0x0020100404707981 */ /* 0x000f62000c1e1d00 */
[----:B------:R-:W-:Y:S01]  /*0c00*/  ULDC.64 UR8, c[0x0][0x228] ;  /* 0x00008a0000087ab9 */ /* 0x000fe20000000a00 */
[----:B------:R-:W-:Y:S01]  /*0c10*/  ULDC.64 UR10, c[0x0][0x230] ;  /* 0x00008c00000a7ab9 */ /* 0x000fe20000000a00 */
[----:B------:R-:W-:Y:S01]  /*0c20*/  ULDC.64 UR12, c[0x0][0x238] ;  /* 0x00008e00000c7ab9 */ /* 0x000fe20000000a00 */
[----:B------:R-:W5:Y:S01]  /*0c30*/  LDG.E.128 R108, desc[UR4][R4.64+0x2400] ;  /* 0x00240004046c7981 */ /* 0x000f62000c1e1d00 */
[----:B------:R-:W-:Y:S01]  /*0c40*/  ULDC.64 UR14, c[0x0][0x240] ;  /* 0x00009000000e7ab9 */ /* 0x000fe20000000a00 */
[----:B------:R-:W-:Y:S01]  /*0c50*/  ULDC.64 UR16, c[0x0][0x248] ;  /* 0x0000920000107ab9 */ /* 0x000fe20000000a00 */
[----:B------:R-:W-:Y:S01]  /*0c60*/  ULDC.64 UR18, c[0x0][0x2b8] ;  /* 0x0000ae0000127ab9 */ /* 0x000fe20000000a00 */
        /* <DEDUP_REMOVED lines=23> */
.L_x_32723:
        /* <DEDUP_REMOVED lines=13> */
[----:B-1----:R-:W-:Y:S02]  /*0eb0*/  IMAD.WIDE.U32 R16, R211, 0x10, R222 ;  /* 0x00000010d3107825 */ /* 0x002fe400078e00de */
[----:B------:R0:W5:Y:S04]  /*0ec0*/  @P1 LDG.E.128 R96, desc[UR4][R20.64+0x10] ;  /* 0x0000100414601981 */ /* 0x000168000c1e1d00 */
        /* <DEDUP_REMOVED lines=14> */
.L_x_31433:
[----:B------:R-:W-:-:S07]  /*0fb0*/  IMAD.MOV.U32 R20, RZ, RZ, R212 ;  /* 0x000000ffff147224 */ /* 0x000fce00078e00d4 */
.L_x_31434:
[----:B------:R-:W-:Y:S05]  /*0fc0*/  BSYNC B1 ;  /* 0x0000000000017941 */ /* 0x000fea0003800000 */
.L_x_31432:
        /* <DEDUP_REMOVED lines=16> */
.L_x_31438:
[----:B------:R-:W-:Y:S05]  /*10d0*/  BSYNC B2 ;  /* 0x0000000000027941 */ /* 0x000fea0003800000 */
.L_x_31437:
        /* <DEDUP_REMOVED lines=41> */
[----:B------:R-:W-:Y:S02]  /*1370*/  LOP3.LUT R3, R23, UR40, R26, 0x96, !PT ;  /* 0x0000002817037c12 */ /* 0x000fe4000f8e961a */
[----:B------:R-:W-:-:S07]  /*1380*/  MOV R8, R22 ;  /* 0x0000001600087202 */ /* 0x000fce0000000f00 */
.L_x_31436:
[----:B------:R-:W-:Y:S05]  /*1390*/  BSYNC B1 ;  /* 0x0000000000017941 */ /* 0x000fea0003800000 */
.L_x_31435:
[----:B------:R-:W0:Y:S01]  /*13a0*/  LDC R214, c[0x0][0x298] ;  /* 0x0000a600ffd67b82 */ /* 0x000e220000000800 */
[----:B------:R-:W-:Y:S01]  /*13b0*/  ISETP.NE.U32.AND P2, PT, RZ, UR8, PT ;  /* 0x00000008ff007c0c */ /* 0x000fe2000bf45070 */
[----:B------:R-:W-:Y:S01]  /*13c0*/  IMAD.MOV.U32 R215, RZ, RZ, 0x2f800000 ;  /* 0x2f800000ffd77424 */ /* 0x000fe200078e00ff */
[----:B------:R-:W-:Y:S02]  /*13d0*/  I2FP.F32.U32 R20, R20 ;  /* 0x0000001400147245 */ /* 0x000fe40000201000 */
[----:B------:R-:W-:Y:S02]  /*13e0*/  ISETP.NE.AND.EX P2, PT, RZ, UR9, PT, P2 ;  /* 0x00000009ff007c0c */ /* 0x000fe4000bf45320 */
[----:B-----5:R-:W-:Y:S01]  /*13f0*/  SHF.L.U32 R21, R16, 0x10, RZ ;  /* 0x0000001010157819 */ /* 0x020fe200000006ff */
        /* <DEDUP_REMOVED lines=13> */
.L_x_31439:
        /* <DEDUP_REMOVED lines=12> */
.L_x_31442:
[----:B------:R-:W-:-:S07]  /*1590*/  IMAD.MOV.U32 R9, RZ, RZ, R212 ;  /* 0x000000ffff097224 */ /* 0x000fce00078e00d4 */
.L_x_31443:
[----:B------:R-:W-:Y:S05]  /*15a0*/  BSYNC B1 ;  /* 0x0000000000017941 */ /* 0x000fea0003800000 */
.L_x_31441:
        /* <DEDUP_REMOVED lines=16> */
.L_x_31447:
[----:B------:R-:W-:Y:S05]  /*16b0*/  BSYNC B2 ;  /* 0x0000000000027941 */ /* 0x000fea0003800000 */
.L_x_31446:
        /* <DEDUP_REMOVED lines=44> */
.L_x_31445:
[----:B------:R-:W-:Y:S05]  /*1980*/  BSYNC B1 ;  /* 0x0000000000017941 */ /* 0x000fea0003800000 */
.L_x_31444:
        /* <DEDUP_REMOVED lines=9> */
.L_x_31440:
        /* <DEDUP_REMOVED lines=12> */
.L_x_31449:
[----:B------:R-:W-:-:S07]  /*1ae0*/  IMAD.MOV.U32 R20, RZ, RZ, R212 ;  /* 0x000000ffff147224 */ /* 0x000fce00078e00d4 */
.L_x_31450:
[----:B------:R-:W-:Y:S05]  /*1af0*/  BSYNC B1 ;  /* 0x0000000000017941 */ /* 0x000fea0003800000 */
.L_x_31448:
        /* <DEDUP_REMOVED lines=16> */
.L_x_31454:
[----:B------:R-:W-:Y:S05]  /*1c00*/  BSYNC B2 ;  /* 0x0000000000027941 */ /* 0x000fea0003800000 */
.L_x_31453:
        /* <DEDUP_REMOVED lines=44> */
.L_x_31452:
[----:B------:R-:W-:Y:S05]  /*1ed0*/  BSYNC B1 ;  /* 0x0000000000017941 */ /* 0x000fea0003800000 */
.L_x_31451:
        /* <DEDUP_REMOVED lines=13> */
.L_x_31455:
        /* <DEDUP_REMOVED lines=12> */
.L_x_31458:
[----:B------:R-:W-:-:S07]  /*2070*/  IMAD.MOV.U32 R10, RZ, RZ, R212 ;  /* 0x000000ffff0a7224 */ /* 0x000fce00078e00d4 */
.L_x_31459:
[----:B------:R-:W-:Y:S05]  /*2080*/  BSYNC B1 ;  /* 0x0000000000017941 */ /* 0x000fea0003800000 */
.L_x_31457:
        /* <DEDUP_REMOVED lines=16> */
.L_x_31463:
[----:B------:R-:W-:Y:S05]  /*2190*/  BSYNC B2 ;  /* 0x0000000000027941 */ /* 0x000fea0003800000 */
.L_x_31462:
        /* <DEDUP_REMOVED lines=44> */
.L_x_31461:
[----:B------:R-:W-:Y:S05]  /*2460*/  BSYNC B1 ;  /* 0x0000000000017941 */ /* 0x000fea0003800000 */
.L_x_31460:
        /* <DEDUP_REMOVED lines=10> */
.L_x_31456:
        /* <DEDUP_REMOVED lines=12> */
.L_x_31465:
[----:B------:R-:W-:-:S07]  /*25d0*/  MOV R16, R212 ;  /* 0x000000d400107202 */ /* 0x000fce0000000f00 */
.L_x_31466:
[----:B------:R-:W-:Y:S05]  /*25e0*/  BSYNC B1 ;  /* 0x0000000000017941 */ /* 0x000fea0003800000 */
.L_x_31464:
        /* <DEDUP_REMOVED lines=16> */
.L_x_31470:
[----:B------:R-:W-:Y:S05]  /*26f0*/  BSYNC B2 ;  /* 0x0000000000027941 */ /* 0x000fea0003800000 */
.L_x_31469:
        /* <DEDUP_REMOVED lines=44> */
.L_x_31468:
[----:B------:R-:W-:Y:S05]  /*29c0*/  BSYNC B1 ;  /* 0x0000000000017941 */ /* 0x000fea0003800000 */
.L_x_31467:
        /* <DEDUP_REMOVED lines=14> */
.L_x_31471:
        /* <DEDUP_REMOVED lines=12> */
.L_x_31474:
[----:B------:R-:W-:-:S07]  /*2b70*/  MOV R11, R212 ;  /* 0x000000d4000b7202 */ /* 0x000fce0000000f00 */
.L_x_31475:
[----:B------:R-:W-:Y:S05]  /*2b80*/  BSYNC B1 ;  /* 0x0000000000017941 */ /* 0x000fea0003800000 */
.L_x_31473:
        /* <DEDUP_REMOVED lines=16> */
.L_x_31479:
[----:B------:R-:W-:Y:S05]  /*2c90*/  BSYNC B2 ;  /* 0x0000000000027941 */ /* 0x000fea0003800000 */
.L_x_31478:
        /* <DEDUP_REMOVED lines=44> */
.L_x_31477:
[----:B------:R-:W-:Y:S05]  /*2f60*/  BSYNC B1 ;  /* 0x0000000000017941 */ /* 0x000fea0003800000 */
.L_x_31476:
        /* <DEDUP_REMOVED lines=9> */
.L_x_31472:
        /* <DEDUP_REMOVED lines=12> */
.L_x_31481:
[----:B------:R-:W-:-:S07]  /*30c0*/  IMAD.MOV.U32 R16, RZ, RZ, R212 ;  /* 0x000000ffff107224 */ /* 0x000fce00078e00d4 */
.L_x_31482:
[----:B------:R-:W-:Y:S05]  /*30d0*/  BSYNC B1 ;  /* 0x0000000000017941 */ /* 0x000fea0003800000 */
.L_x_31480:
        /* <DEDUP_REMOVED lines=16> */
.L_x_31486:
[----:B------:R-:W-:Y:S05]  /*31e0*/  BSYNC B2 ;  /* 0x0000000000027941 */ /* 0x000fea0003800000 */
.L_x_31485:
        /* <DEDUP_REMOVED lines=44> */
.L_x_31484:
[----:B------:R-:W-:Y:S05]  /*34b0*/  BSYNC B1 ;  /* 0x0000000000017941 */ /* 0x000fea0003800000 */
.L_x_31483:
        /* <DEDUP_REMOVED lines=13> */
.L_x_31487:
        /* <DEDUP_REMOVED lines=12> */
.L_x_31490:
[----:B------:R-:W-:-:S07]  /*3650*/  IMAD.MOV.U32 R12, RZ, RZ, R212 ;  /* 0x000000ffff0c7224 */ /* 0x000fce00078e00d4 */
.L_x_31491:
[----:B------:R-:W-:Y:S05]  /*3660*/  BSYNC B1 ;  /* 0x0000000000017941 */ /* 0x000fea0003800000 */
.L_x_31489:
        /* <DEDUP_REMOVED lines=16> */
.L_x_31495:
[----:B------:R-:W-:Y:S05]  /*3770*/  BSYNC B2 ;  /* 0x0000000000027941 */ /* 0x000fea0003800000 */
.L_x_31494:
        /* <DEDUP_REMOVED lines=44> */
.L_x_31493:
[----:B------:R-:W-:Y:S05]  /*3a40*/  BSYNC B1 ;  /* 0x0000000000017941 */ /* 0x000fea0003800000 */
.L_x_31492:
        /* <DEDUP_REMOVED lines=10> */
.L_x_31488:
        /* <DEDUP_REMOVED lines=12> */
.L_x_31497:
[----:B------:R-:W-:-:S07]  /*3bb0*/  IMAD.MOV.U32 R16, RZ, RZ, R212 ;  /* 0x000000ffff107224 */ /* 0x000fce00078e00d4 */
.L_x_31498:
[----:B------:R-:W-:Y:S05]  /*3bc0*/  BSYNC B1 ;  /* 0x0000000000017941 */ /* 0x000fea0003800000 */
.L_x_31496:
        /* <DEDUP_REMOVED lines=16> */
.L_x_31502:
[----:B------:R-:W-:Y:S05]  /*3cd0*/  BSYNC B2 ;  /* 0x0000000000027941 */ /* 0x000fea0003800000 */
.L_x_31501:
        /* <DEDUP_REMOVED lines=44> */
.L_x_31500:
[----:B------:R-:W-:Y:S05]  /*3fa0*/  BSYNC B1 ;  /* 0x0000000000017941 */ /* 0x000fea0003800000 */
.L_x_31499:
        /* <DEDUP_REMOVED lines=14> */
.L_x_31503:
        /* <DEDUP_REMOVED lines=12> */
.L_x_31506:
[----:B------:R-:W-:-:S07]  /*4150*/  IMAD.MOV.U32 R13, RZ, RZ, R212 ;  /* 0x000000ffff0d7224 */ /* 0x000fce00078e00d4 */
.L_x_31507:
[----:B------:R-:W-:Y:S05]  /*4160*/  BSYNC B1 ;  /* 0x0000000000017941 */ /* 0x000fea0003800000 */
.L_x_31505:
        /* <DEDUP_REMOVED lines=16> */
.L_x_31511:
[----:B------:R-:W-:Y:S05]  /*4270*/  BSYNC B2 ;  /* 0x0000000000027941 */ /* 0x000fea0003800000 */
.L_x_31510:
        /* <DEDUP_REMOVED lines=42> */
[----:B------:R-:W-:Y:S01]  /*4520*/  LOP3.LUT R3, R23, UR40, R16, 0x96, !PT ;  /* 0x0000002817037c12 */ /* 0x000fe2000f8e9610 */
[----:B------:R-:W-:-:S07]  /*4530*/  IMAD.MOV.U32 R8, RZ, RZ, R22 ;  /* 0x000000ffff087224 */ /* 0x000fce00078e0016 */
.L_x_31509:
[----:B------:R-:W-:Y:S05]  /*4540*/  BSYNC B1 ;  /* 0x0000000000017941 */ /* 0x000fea0003800000 */
.L_x_31508:
        /* <DEDUP_REMOVED lines=9> */
.L_x_31504:
        /* <DEDUP_REMOVED lines=12> */
.L_x_31513:
[----:B------:R-:W-:-:S07]  /*46a0*/  MOV R16, R212 ;  /* 0x000000d400107202 */ /* 0x000fce0000000f00 */
.L_x_31514:
[----:B------:R-:W-:Y:S05]  /*46b0*/  BSYNC B1 ;  /* 0x0000000000017941 */ /* 0x000fea0003800000 */
.L_x_31512:
        /* <DEDUP_REMOVED lines=16> */
.L_x_31518:
[----:B------:R-:W-:Y:S05]  /*47c0*/  BSYNC B2 ;  /* 0x0000000000027941 */ /* 0x000fea0003800000 */
.L_x_31517:
        /* <DEDUP_REMOVED lines=44> */
.L_x_31516:
[----:B------:R-:W-:Y:S05]  /*4a90*/  BSYNC B1 ;  /* 0x0000000000017941 */ /* 0x000fea0003800000 */
.L_x_31515:
        /* <DEDUP_REMOVED lines=12> */
.L_x_31519:
        /* <DEDUP_REMOVED lines=12> */
.L_x_31522:
[----:B------:R-:W-:-:S07]  /*4c20*/  MOV R14, R212 ;  /* 0x000000d4000e7202 */ /* 0x000fce0000000f00 */
.L_x_31523:
[----:B------:R-:W-:Y:S05]  /*4c30*/  BSYNC B1 ;  /* 0x0000000000017941 */ /* 0x000fea0003800000 */
.L_x_31521:
        /* <DEDUP_REMOVED lines=16> */
.L_x_31527:
[----:B------:R-:W-:Y:S05]  /*4d40*/  BSYNC B2 ;  /* 0x0000000000027941 */ /* 0x000fea0003800000 */
.L_x_31526:
        /* <DEDUP_REMOVED lines=42> */
[----:B------:R-:W-:Y:S02]  /*4ff0*/  LOP3.LUT R3, R21, UR40, R16, 0x96, !PT ;  /* 0x0000002815037c12 */ /* 0x000fe4000f8e9610 */
[----:B------:R-:W-:-:S07]  /*5000*/  MOV R8, R20 ;  /* 0x0000001400087202 */ /* 0x000fce0000000f00 */
.L_x_31525:
[----:B------:R-:W-:Y:S05]  /*5010*/  BSYNC B1 ;  /* 0x0000000000017941 */ /* 0x000fea0003800000 */
.L_x_31524:
        /* <DEDUP_REMOVED lines=10> */
.L_x_31520:
        /* <DEDUP_REMOVED lines=12> */
.L_x_31529:
[----:B------:R-:W-:-:S07]  /*5180*/  IMAD.MOV.U32 R16, RZ, RZ, R212 ;  /* 0x000000ffff107224 */ /* 0x000fce00078e00d4 */
.L_x_31530:
[----:B------:R-:W-:Y:S05]  /*5190*/  BSYNC B1 ;  /* 0x0000000000017941 */ /* 0x000fea0003800000 */
.L_x_31528:
        /* <DEDUP_REMOVED lines=16> */
.L_x_31534:
[----:B------:R-:W-:Y:S05]  /*52a0*/  BSYNC B2 ;  /* 0x0000000000027941 */ /* 0x000fea0003800000 */
.L_x_31533:
        /* <DEDUP_REMOVED lines=44> */
.L_x_31532:
[----:B------:R-:W-:Y:S05]  /*5570*/  BSYNC B1 ;  /* 0x0000000000017941 */ /* 0x000fea0003800000 */
.L_x_31531:
        /* <DEDUP_REMOVED lines=13> */
.L_x_31535:
        /* <DEDUP_REMOVED lines=12> */
.L_x_31538:
[----:B------:R-:W-:-:S07]  /*5710*/  IMAD.MOV.U32 R15, RZ, RZ, R212 ;  /* 0x000000ffff0f7224 */ /* 0x000fce00078e00d4 */
.L_x_31539:
[----:B------:R-:W-:Y:S05]  /*5720*/  BSYNC B1 ;  /* 0x0000000000017941 */ /* 0x000fea0003800000 */
.L_x_31537:
        /* <DEDUP_REMOVED lines=16> */
.L_x_31543:
[----:B------:R-:W-:Y:S05]  /*5830*/  BSYNC B2 ;  /* 0x0000000000027941 */ /* 0x000fea0003800000 */
.L_x_31542:
        /* <DEDUP_REMOVED lines=41> */
[----:B------:R-:W-:Y:S01]  /*5ad0*/  MOV R212, R30 ;  /* 0x0000001e00d47202 */ /* 0x000fe20000000f00 */
[----:B------:R-:W-:Y:S01]  /*5ae0*/  IMAD.MOV.U32 R8, RZ, RZ, R22 ;  /* 0x000000ffff087224 */ /* 0x000fe200078e0016 */
[----:B------:R-:W-:-:S07]  /*5af0*/  LOP3.LUT R3, R23, UR40, R16, 0x96, !PT ;  /* 0x0000002817037c12 */ /* 0x000fce000f8e9610 */
.L_x_31541:
[----:B------:R-:W-:Y:S05]  /*5b00*/  BSYNC B1 ;  /* 0x0000000000017941 */ /* 0x000fea0003800000 */
.L_x_31540:
        /* <DEDUP_REMOVED lines=9> */
.L_x_31536:
        /* <DEDUP_REMOVED lines=12> */
.L_x_31545:
[----:B------:R-:W-:-:S07]  /*5c60*/  IMAD.MOV.U32 R16, RZ, RZ, R212 ;  /* 0x000000ffff107224 */ /* 0x000fce00078e00d4 */
.L_x_31546:
[----:B------:R-:W-:Y:S05]  /*5c70*/  BSYNC B1 ;  /* 0x0000000000017941 */ /* 0x000fea0003800000 */
.L_x_31544:
        /* <DEDUP_REMOVED lines=16> */
.L_x_31550:
[----:B------:R-:W-:Y:S05]  /*5d80*/  BSYNC B2 ;  /* 0x0000000000027941 */ /* 0x000fea0003800000 */
.L_x_31549:
        /* <DEDUP_REMOVED lines=44> */
.L_x_31548:
[----:B------:R-:W-:Y:S05]  /*6050*/  BSYNC B1 ;  /* 0x0000000000017941 */ /* 0x000fea0003800000 */
.L_x_31547:
        /* <DEDUP_REMOVED lines=12> */
.L_x_31551:
        /* <DEDUP_REMOVED lines=12> */
.L_x_31554:
[----:B------:R-:W-:-:S07]  /*61e0*/  IMAD.MOV.U32 R16, RZ, RZ, R212 ;  /* 0x000000ffff107224 */ /* 0x000fce00078e00d4 */
.L_x_31555:
[----:B------:R-:W-:Y:S05]  /*61f0*/  BSYNC B1 ;  /* 0x0000000000017941 */ /* 0x000fea0003800000 */
.L_x_31553:
        /* <DEDUP_REMOVED lines=18> */
.L_x_31559:
[----:B------:R-:W-:Y:S05]  /*6320*/  BSYNC B2 ;  /* 0x0000000000027941 */ /* 0x000fea0003800000 */
.L_x_31558:
        /* <DEDUP_REMOVED lines=44> */
.L_x_31557:
[----:B------:R-:W-:Y:S05]  /*65f0*/  BSYNC B1 ;  /* 0x0000000000017941 */ /* 0x000fea0003800000 */
.L_x_31556:
        /* <DEDUP_REMOVED lines=10> */
.L_x_31552:
[----:B------:R-:W-:Y:S01]  /*66a0*/  P2R R19, PR, RZ, 0x4 ;  /* 0x00000004ff137803 */ /* 0x000fe20000000000 */
[----:B------:R-:W-:Y:S01]  /*66b0*/  IMAD.SHL.U32 R32, R211, 0x8, RZ ;  /* 0x00000008d3207824 */ /* 0x000fe200078e00ff */
[----:B------:R-:W-:Y:S01]  /*66c0*/  ISETP.NE.AND P2, PT, R28, RZ, PT ;  /* 0x000000ff1c00720c */ /* 0x000fe20003f45270 */
[----:B------:R-:W0:Y:S01]  /*66d0*/  @P0 LDC.64 R20, c[0x0][0x228] ;  /* 0x00008a00ff140b82 */ /* 0x000e220000000a00 */
[----:B------:R-:W-:Y:S02]  /*66e0*/  SEL R17, RZ, 0x10000, P4 ;  /* 0x00010000ff117807 */ /* 0x000fe40002000000 */
[----:B------:R-:W-:Y:S02]  /*66f0*/  ISETP.NE.AND P4, PT, R26, RZ, PT ;  /* 0x000000ff1a00720c */ /* 0x000fe40003f85270 */
[----:B------:R-:W-:Y:S02]  /*6700*/  SEL R18, RZ, 0x1000000, P5 ;  /* 0x01000000ff127807 */ /* 0x000fe40002800000 */
[----:B------:R-:W-:-:S02]  /*6710*/  SEL R26, RZ, 0x100, P3 ;  /* 0x00000100ff1a7807 */ /* 0x000fc40001800000 */
[----:B------:R-:W-:Y:S02]  /*6720*/  SEL R16, RZ, 0x1, P2 ;  /* 0x00000001ff107807 */ /* 0x000fe40001000000 */
[----:B------:R-:W-:Y:S02]  /*6730*/  ISETP.NE.AND P3, PT, R27, RZ, PT ;  /* 0x000000ff1b00720c */ /* 0x000fe40003f65270 */
[----:B------:R-:W-:Y:S02]  /*6740*/  ISETP.NE.AND P5, PT, R29, RZ, PT ;  /* 0x000000ff1d00720c */ /* 0x000fe40003fa5270 */
[----:B------:R-:W-:Y:S01]  /*6750*/  LOP3.LUT R26, R26, R18, R17, 0xfe, !PT ;  /* 0x000000121a1a7212 */ /* 0x000fe200078efe11 */
[----:B------:R-:W-:Y:S01]  /*6760*/  IMAD.WIDE.U32 R16, R16, 0x1000000, RZ ;  /* 0x0100000010107825 */ /* 0x000fe200078e00ff */
[----:B------:R-:W-:Y:S02]  /*6770*/  ISETP.NE.AND P6, PT, R25, RZ, PT ;  /* 0x000000ff1900720c */ /* 0x000fe40003fc5270 */
[----:B------:R-:W-:-:S02]  /*6780*/  SEL R28, RZ, 0x1, P3 ;  /* 0x00000001ff1c7807 */ /* 0x000fc40001800000 */
[----:B------:R-:W-:Y:S02]  /*6790*/  SEL R22, RZ, 0x1, P4 ;  /* 0x00000001ff167807 */ /* 0x000fe40002000000 */
[----:B------:R-:W-:Y:S01]  /*67a0*/  SEL R25, RZ, 0x1, P5 ;  /* 0x00000001ff197807 */ /* 0x000fe20002800000 */
[----:B------:R-:W-:Y:S01]  /*67b0*/  IMAD.WIDE.U32 R28, R28, 0x10000, RZ ;  /* 0x000100001c1c7825 */ /* 0x000fe200078e00ff */
[----:B------:R-:W-:Y:S02]  /*67c0*/  SHF.R.U32.HI R33, RZ, 0x1d, R211 ;  /* 0x0000001dff217819 */ /* 0x000fe400000116d3 */
[----:B------:R-:W-:Y:S01]  /*67d0*/  LOP3.LUT R17, R17, R26, R25, 0xfe, !PT ;  /* 0x0000001a11117212 */ /* 0x000fe200078efe19 */
[----:B------:R-:W-:Y:S01]  /*67e0*/  IMAD.WIDE.U32 R22, R22, 0x100, RZ ;  /* 0x0000010016167825 */ /* 0x000fe200078e00ff */
[----:B------:R-:W-:Y:S02]  /*67f0*/  LEA R26, P3, R211, UR12, 0x5 ;  /* 0x0000000cd31a7c11 */ /* 0x000fe4000f8628ff */
[----:B------:R-:W-:-:S02]  /*6800*/  ISETP.NE.AND P2, PT, R19, RZ, PT ;  /* 0x000000ff1300720c */ /* 0x000fc40003f45270 */
[----:B------:R-:W-:Y:S01]  /*6810*/  LOP3.LUT R29, R23, R17, R29, 0xfe, !PT ;  /* 0x00000011171d7212 */ /* 0x000fe200078efe1d */
[----:B------:R-:W1:Y:S01]  /*6820*/  @P1 LDC.64 R18, c[0x0][0x230] ;  /* 0x00008c00ff121b82 */ /* 0x000e620000000a00 */
[----:B------:R-:W-:Y:S02]  /*6830*/  LEA.HI.X R27, R211, UR13, RZ, 0x5, P3 ;  /* 0x0000000dd31b7c11 */ /* 0x000fe400098f2cff */
[----:B------:R-:W-:Y:S02]  /*6840*/  LOP3.LUT R16, R22, R16, R28, 0xfe, !PT ;  /* 0x0000001016107212 */ /* 0x000fe400078efe1c */
[----:B------:R-:W-:Y:S01]  /*6850*/  SEL R17, RZ, 0x1, P6 ;  /* 0x00000001ff117807 */ /* 0x000fe20003000000 */
[----:B------:R2:W-:Y:S01]  /*6860*/  STG.E.128 desc[UR4][R26.64], R88 ;  /* 0x000000581a007986 */ /* 0x0005e2000c101d04 */
[----:B------:R-:W-:Y:S02]  /*6870*/  IADD3 R30, P3, R32, UR14, RZ ;  /* 0x0000000e201e7c10 */ /* 0x000fe4000ff7e0ff */
[----:B------:R-:W-:Y:S01]  /*6880*/  LOP3.LUT R28, R16, R17, RZ, 0xfc, !PT ;  /* 0x00000011101c7212 */ /* 0x000fe200078efcff */
[----:B------:R2:W-:Y:S01]  /*6890*/  STG.E.128 desc[UR4][R26.64+0x10], R84 ;  /* 0x000010541a007986 */ /* 0x0005e2000c101d04 */
[----:B------:R-:W-:-:S02]  /*68a0*/  IADD3.X R31, R33, UR15, RZ, P3, !PT ;  /* 0x0000000f211f7c10 */ /* 0x000fc40009ffe4ff */
[----:B------:R-:W-:-:S03]  /*68b0*/  IADD3 R205, R211, 0x20, RZ ;  /* 0x00000020d3cd7810 */ /* 0x000fc60007ffe0ff */
[----:B------:R2:W-:Y:S02]  /*68c0*/  STG.E.64 desc[UR4][R30.64], R28 ;  /* 0x0000001c1e007986 */ /* 0x0005e4000c101b04 */
[----:B------:R-:W-:-:S04]  /*68d0*/  IMAD.WIDE.U32 R16, R205, 0x10, R222 ;  /* 0x00000010cd107825 */ /* 0x000fc800078e00de */
[----:B0-----:R-:W-:-:S04]  /*68e0*/  @P0 IMAD.WIDE.U32 R20, R205, 0x10, R20 ;  /* 0x00000010cd140825 */ /* 0x001fc800078e0014 */
[----:B-1----:R-:W-:Y:S01]  /*68f0*/  @P1 IMAD.WIDE.U32 R22, R205, 0x20, R18 ;  /* 0x00000020cd161825 */ /* 0x002fe200078e0012 */
[----:B--2---:R-:W-:Y:S06]  /*6900*/  @!P0 BRA `(.L_x_31560) ;  /* 0x0000000000508947 */ /* 0x004fec0003800000 */
[----:B------:R-:W-:Y:S01]  /*6910*/  IMAD.U32 R18, R15, 0x10000, RZ ;  /* 0x000100000f127824 */ /* 0x000fe200078e00ff */
[----:B------:R-:W-:Y:S02]  /*6920*/  LOP3.LUT R19, R204, 0xffff, RZ, 0xc0, !PT ;  /* 0x0000ffffcc137812 */ /* 0x000fe400078ec0ff */
[----:B------:R-:W-:Y:S02]  /*6930*/  PRMT R25, R14, 0x7104, RZ ;  /* 0x000071040e197816 */ /* 0x000fe400000000ff */
[----:B------:R-:W-:Y:S02]  /*6940*/  LOP3.LUT R26, R18, 0xff0000, RZ, 0xc0, !PT ;  /* 0x00ff0000121a7812 */ /* 0x000fe400078ec0ff */
[----:B------:R-:W-:Y:S02]  /*6950*/  LOP3.LUT R18, R12, 0xff, RZ, 0xc0, !PT ;  /* 0x000000ff0c127812 */ /* 0x000fe400078ec0ff */
[----:B------:R-:W-:Y:S02]  /*6960*/  PRMT R26, R26, 0x4210, R19 ;  /* 0x000042101a1a7816 */ /* 0x000fe40000000013 */
[----:B------:R-:W-:Y:S01]  /*6970*/  LOP3.LUT R30, R11, 0xff, RZ, 0xc0, !PT ;  /* 0x000000ff0b1e7812 */ /* 0x000fe200078ec0ff */
[----:B------:R-:W-:Y:S01]  /*6980*/  IMAD.WIDE.U32 R18, R18, 0x1000000, RZ ;  /* 0x0100000012127825 */ /* 0x000fe200078e00ff */
[----:B------:R-:W-:-:S02]  /*6990*/  LOP3.LUT R28, R10, 0xff, RZ, 0xc0, !PT ;  /* 0x000000ff0a1c7812 */ /* 0x000fc400078ec0ff */
[----:B------:R-:W-:Y:S01]  /*69a0*/  LOP3.LUT R26, R26, 0xff00, R25, 0xf8, !PT ;  /* 0x0000ff001a1a7812 */ /* 0x000fe200078ef819 */
[----:B------:R-:W-:-:S03]  /*69b0*/  IMAD.WIDE.U32 R30, R30, 0x10000, RZ ;  /* 0x000100001e1e7825 */ /* 0x000fc600078e00ff */
[----:B------:R-:W-:Y:S01]  /*69c0*/  LOP3.LUT R25, R26, 0xff, R13, 0xf8, !PT ;  /* 0x000000ff1a197812 */ /* 0x000fe200078ef80d */
[----:B------:R-:W-:Y:S01]  /*69d0*/  IMAD.WIDE.U32 R28, R28, 0x100, RZ ;  /* 0x000001001c1c7825 */ /* 0x000fe200078e00ff */
[----:B------:R-:W-:Y:S02]  /*69e0*/  IADD3 R26, P3, R32, UR16, RZ ;  /* 0x00000010201a7c10 */ /* 0x000fe4000ff7e0ff */
[----:B------:R-:W-:Y:S02]  /*69f0*/  LOP3.LUT R19, R31, R25, R19, 0xfe, !PT ;  /* 0x000000191f137212 */ /* 0x000fe400078efe13 */
[----:B------:R-:W-:Y:S02]  /*6a00*/  LOP3.LUT R18, R28, R18, R30, 0xfe, !PT ;  /* 0x000000121c127212 */ /* 0x000fe400078efe1e */
[----:B------:R-:W-:Y:S02]  /*6a10*/  IADD3.X R27, R33, UR17, RZ, P3, !PT ;  /* 0x00000011211b7c10 */ /* 0x000fe40009ffe4ff */
[----:B------:R-:W-:-:S02]  /*6a20*/  LOP3.LUT R18, R18, 0xff, R9, 0xf8, !PT ;  /* 0x000000ff12127812 */ /* 0x000fc400078ef809 */
[----:B------:R-:W-:-:S05]  /*6a30*/  LOP3.LUT R19, R19, R29, RZ, 0xfc, !PT ;  /* 0x0000001d13137212 */ /* 0x000fca00078efcff */
[----:B------:R0:W-:Y:S02]  /*6a40*/  STG.E.64 desc[UR4][R26.64], R18 ;  /* 0x000000121a007986 */ /* 0x0001e4000c101b04 */
.L_x_31560:
[----:B------:R1:W5:Y:S04]  /*6a50*/  @P0 LDG.E.128 R92, desc[UR4][R20.64] ;  /* 0x00000004145c0981 */ /* 0x000368000c1e1d00 */
        /* <DEDUP_REMOVED lines=15> */
.L_x_31562:
[----:B------:R-:W-:-:S07]  /*6b50*/  MOV R20, R212 ;  /* 0x000000d400147202 */ /* 0x000fce0000000f00 */
.L_x_31563:
[----:B------:R-:W-:Y:S05]  /*6b60*/  BSYNC B1 ;  /* 0x0000000000017941 */ /* 0x000fea0003800000 */
.L_x_31561:
        /* <DEDUP_REMOVED lines=16> */
.L_x_31567:
[----:B------:R-:W-:Y:S05]  /*6c70*/  BSYNC B2 ;  /* 0x0000000000027941 */ /* 0x000fea0003800000 */
.L_x_31566:
        /* <DEDUP_REMOVED lines=44> */
.L_x_31565:
[----:B------:R-:W-:Y:S05]  /*6f40*/  BSYNC B1 ;  /* 0x0000000000017941 */ /* 0x000fea0003800000 */
.L_x_31564:
        /* <DEDUP_REMOVED lines=14> */
.L_x_31568:
        /* <DEDUP_REMOVED lines=12> */
.L_x_31571:
[----:B------:R-:W-:-:S07]  /*70f0*/  MOV R9, R212 ;  /* 0x000000d400097202 */ /* 0x000fce0000000f00 */
.L_x_31572:
[----:B------:R-:W-:Y:S05]  /*7100*/  BSYNC B1 ;  /* 0x0000000000017941 */ /* 0x000fea0003800000 */
.L_x_31570:
        /* <DEDUP_REMOVED lines=16> */
.L_x_31576:
[----:B------:R-:W-:Y:S05]  /*7210*/  BSYNC B2 ;  /* 0x0000000000027941 */ /* 0x000fea0003800000 */
.L_x_31575:
        /* <DEDUP_REMOVED lines=44> */
.L_x_31574:
[----:B------:R-:W-:Y:S05]  /*74e0*/  BSYNC B1 ;  /* 0x0000000000017941 */ /* 0x000fea0003800000 */
.L_x_31573:
        /* <DEDUP_REMOVED lines=9> */
.L_x_31569:
        /* <DEDUP_REMOVED lines=12> */
.L_x_31578:
[----:B------:R-:W-:-:S07]  /*7640*/  IMAD.MOV.U32 R20, RZ, RZ, R212 ;  /* 0x000000ffff147224 */ /* 0x000fce00078e00d4 */
.L_x_31579:
[----:B------:R-:W-:Y:S05]  /*7650*/  BSYNC B1 ;  /* 0x0000000000017941 */ /* 0x000fea0003800000 */
.L_x_31577:
        /* <DEDUP_REMOVED lines=16> */
.L_x_31583:
[----:B------:R-:W-:Y:S05]  /*7760*/  BSYNC B2 ;  /* 0x0000000000027941 */ /* 0x000fea0003800000 */
.L_x_31582:
        /* <DEDUP_REMOVED lines=44> */
.L_x_31581:
[----:B------:R-:W-:Y:S05]  /*7a30*/  BSYNC B1 ;  /* 0x0000000000017941 */ /* 0x000fea0003800000 */
.L_x_31580:
        /* <DEDUP_REMOVED lines=13> */
.L_x_31584:
        /* <DEDUP_REMOVED lines=12> */
.L_x_31587:
[----:B------:R-:W-:-:S07]  /*7bd0*/  IMAD.MOV.U32 R10, RZ, RZ, R212 ;  /* 0x000000ffff0a7224 */ /* 0x000fce00078e00d4 */
.L_x_31588:
[----:B------:R-:W-:Y:S05]  /*7be0*/  BSYNC B1 ;  /* 0x0000000000017941 */ /* 0x000fea0003800000 */
.L_x_31586:
        /* <DEDUP_REMOVED lines=16> */
.L_x_31592:
[----:B------:R-:W-:Y:S05]  /*7cf0*/  BSYNC B2 ;  /* 0x0000000000027941 */ /* 0x000fea0003800000 */
.L_x_31591:
        /* <DEDUP_REMOVED lines=44> */
.L_x_31590:
[----:B------:R-:W-:Y:S05]  /*7fc0*/  BSYNC B1 ;  /* 0x0000000000017941 */ /* 0x000fea0003800000 */
.L_x_31589:
        /* <DEDUP_REMOVED lines=10> */
.L_x_31585:
        /* <DEDUP_REMOVED lines=12> */
.L_x_31594:
[----:B------:R-:W-:-:S07]  /*8130*/  IMAD.MOV.U32 R16, RZ, RZ, R212 ;  /* 0x000000ffff107224 */ /* 0x000fce00078e00d4 */
.L_x_31595:
[----:B------:R-:W-:Y:S05]  /*8140*/  BSYNC B1 ;  /* 0x0000000000017941 */ /* 0x000fea0003800000 */
.L_x_31593:
        /* <DEDUP_REMOVED lines=16> */
.L_x_31599:
[----:B------:R-:W-:Y:S05]  /*8250*/  BSYNC B2 ;  /* 0x0000000000027941 */ /* 0x000fea0003800000 */
.L_x_31598:
        /* <DEDUP_REMOVED lines=44> */
.L_x_31597:
[----:B------:R-:W-:Y:S05]  /*8520*/  BSYNC B1 ;  /* 0x0000000000017941 */ /* 0x000fea0003800000 */
.L_x_31596:
        /* <DEDUP_REMOVED lines=14> */
.L_x_31600:
        /* <DEDUP_REMOVED lines=12> */
.L_x_31603:
[----:B------:R-:W-:-:S07]  /*86d0*/  IMAD.MOV.U32 R11, RZ, RZ, R212 ;  /* 0x000000ffff0b7224 */ /* 0x000fce00078e00d4 */
.L_x_31604:
[----:B------:R-:W-:Y:S05]  /*86e0*/  BSYNC B1 ;  /* 0x0000000000017941 */ /* 0x000fea0003800000 */
.L_x_31602:
        /* <DEDUP_REMOVED lines=16> */
.L_x_31608:
[----:B------:R-:W-:Y:S05]  /*87f0*/  BSYNC B2 ;  /* 0x0000000000027941 */ /* 0x000fea0003800000 */
.L_x_31607:
        /* <DEDUP_REMOVED lines=44> */
.L_x_31606:
[----:B------:R-:W-:Y:S05]  /*8ac0*/  BSYNC B1 ;  /* 0x0000000000017941 */ /* 0x000fea0003800000 */
.L_x_31605:
        /* <DEDUP_REMOVED lines=9> */
.L_x_31601:
        /* <DEDUP_REMOVED lines=12> */
.L_x_31610:
[----:B------:R-:W-:-:S07]  /*8c20*/  MOV R16, R212 ;  /* 0x000000d400107202 */ /* 0x000fce0000000f00 */
.L_x_31611:
[----:B------:R-:W-:Y:S05]  /*8c30*/  BSYNC B1 ;  /* 0x0000000000017941 */ /* 0x000fea0003800000 */
.L_x_31609:
        /* <DEDUP_REMOVED lines=16> */
.L_x_31615:
[----:B------:R-:W-:Y:S05]  /*8d40*/  BSYNC B2 ;  /* 0x0000000000027941 */ /* 0x000fea0003800000 */
.L_x_31614:
        /* <DEDUP_REMOVED lines=44> */
.L_x_31613:
[----:B------:R-:W-:Y:S05]  /*9010*/  BSYNC B1 ;  /* 0x0000000000017941 */ /* 0x000fea0003800000 */
.L_x_31612:
        /* <DEDUP_REMOVED lines=13> */
.L_x_31616:
        /* <DEDUP_REMOVED lines=12> */
.L_x_31619:
[----:B------:R-:W-:-:S07]  /*91b0*/  MOV R12, R212 ;  /* 0x000000d4000c7202 */ /* 0x000fce0000000f00 */
.L_x_31620:
[----:B------:R-:W-:Y:S05]  /*91c0*/  BSYNC B1 ;  /* 0x0000000000017941 */ /* 0x000fea0003800000 */
.L_x_31618:
        /* <DEDUP_REMOVED lines=16> */
.L_x_31624:
[----:B------:R-:W-:Y:S05]  /*92d0*/  BSYNC B2 ;  /* 0x0000000000027941 */ /* 0x000fea0003800000 */
.L_x_31623:
        /* <DEDUP_REMOVED lines=44> */
.L_x_31622:
[----:B------:R-:W-:Y:S05]  /*95a0*/  BSYNC B1 ;  /* 0x0000000000017941 */ /* 0x000fea0003800000 */
.L_x_31621:
        /* <DEDUP_REMOVED lines=10> */
.L_x_31617:
        /* <DEDUP_REMOVED lines=12> */
.L_x_31626:
[----:B------:R-:W-:-:S07]  /*9710*/  IMAD.MOV.U32 R24, RZ, RZ, R212 ;  /* 0x000000ffff187224 */ /* 0x000fce00078e00d4 */
.L_x_31627:
[----:B------:R-:W-:Y:S05]  /*9720*/  BSYNC B1 ;  /* 0x0000000000017941 */ /* 0x000fea0003800000 */
.L_x_31625:
        /* <DEDUP_REMOVED lines=16> */
.L_x_31631:
[----:B------:R-:W-:Y:S05]  /*9830*/  BSYNC B2 ;  /* 0x0000000000027941 */ /* 0x000fea0003800000 */
.L_x_31630:
        /* <DEDUP_REMOVED lines=44> */
.L_x_31629:
[----:B------:R-:W-:Y:S05]  /*9b00*/  BSYNC B1 ;  /* 0x0000000000017941 */ /* 0x000fea0003800000 */
.L_x_31628:
        /* <DEDUP_REMOVED lines=14> */
.L_x_31632:
        /* <DEDUP_REMOVED lines=12> */
.L_x_31635:
[----:B------:R-:W-:-:S07]  /*9cb0*/  IMAD.MOV.U32 R13, RZ, RZ, R212 ;  /* 0x000000ffff0d7224 */ /* 0x000fce00078e00d4 */
.L_x_31636:
[----:B------:R-:W-:Y:S05]  /*9cc0*/  BSYNC B1 ;  /* 0x0000000000017941 */ /* 0x000fea0003800000 */
.L_x_31634:
        /* <DEDUP_REMOVED lines=16> */
.L_x_31640:
[----:B------:R-:W-:Y:S05]  /*9dd0*/  BSYNC B2 ;  /* 0x0000000000027941 */ /* 0x000fea0003800000 */
.L_x_31639:
        /* <DEDUP_REMOVED lines=44> */
.L_x_31638:
[----:B------:R-:W-:Y:S05]  /*a0a0*/  BSYNC B1 ;  /* 0x0000000000017941 */ /* 0x000fea0003800000 */
.L_x_31637:
        /* <DEDUP_REMOVED lines=9> */
.L_x_31633:
        /* <DEDUP_REMOVED lines=12> */
.L_x_31642:
[----:B------:R-:W-:-:S07]  /*a200*/  IMAD.MOV.U32 R33, RZ, RZ, R212 ;  /* 0x000000ffff217224 */ /* 0x000fce00078e00d4 */
.L_x_31643:
[----:B------:R-:W-:Y:S05]  /*a210*/  BSYNC B1 ;  /* 0x0000000000017941 */ /* 0x000fea0003800000 */
.L_x_31641:
        /* <DEDUP_REMOVED lines=16> */
.L_x_31647:
[----:B------:R-:W-:Y:S05]  /*a320*/  BSYNC B2 ;  /* 0x0000000000027941 */ /* 0x000fea0003800000 */
.L_x_31646:
        /* <DEDUP_REMOVED lines=44> */
.L_x_31645:
[----:B------:R-:W-:Y:S05]  /*a5f0*/  BSYNC B1 ;  /* 0x0000000000017941 */ /* 0x000fea0003800000 */
.L_x_31644:
        /* <DEDUP_REMOVED lines=12> */
.L_x_31648:
        /* <DEDUP_REMOVED lines=12> */
.L_x_31651:
[----:B------:R-:W-:-:S07]  /*a780*/  IMAD.MOV.U32 R14, RZ, RZ, R212 ;  /* 0x000000ffff0e7224 */ /* 0x000fce00078e00d4 */
.L_x_31652:
[----:B------:R-:W-:Y:S05]  /*a790*/  BSYNC B1 ;  /* 0x0000000000017941 */ /* 0x000fea0003800000 */
.L_x_31650:
        /* <DEDUP_REMOVED lines=16> */
.L_x_31656:
[----:B------:R-:W-:Y:S05]  /*a8a0*/  BSYNC B2 ;  /* 0x0000000000027941 */ /* 0x000fea0003800000 */
.L_x_31655:
        /* <DEDUP_REMOVED lines=44> */
.L_x_31654:
[----:B------:R-:W-:Y:S05]  /*ab70*/  BSYNC B1 ;  /* 0x0000000000017941 */ /* 0x000fea0003800000 */
.L_x_31653:
        /* <DEDUP_REMOVED lines=10> */
.L_x_31649:
        /* <DEDUP_REMOVED lines=12> */
.L_x_31658:
[----:B------:R-:W-:-:S07]  /*ace0*/  MOV R32, R212 ;  /* 0x000000d400207202 */ /* 0x000fce0000000f00 */
.L_x_31659:
[----:B------:R-:W-:Y:S05]  /*acf0*/  BSYNC B1 ;  /* 0x0000000000017941 */ /* 0x000fea0003800000 */
.L_x_31657:
        /* <DEDUP_REMOVED lines=16> */
.L_x_31663:
[----:B------:R-:W-:Y:S05]  /*ae00*/  BSYNC B2 ;  /* 0x0000000000027941 */ /* 0x000fea0003800000 */
.L_x_31662:
        /* <DEDUP_REMOVED lines=44> */
.L_x_31661:
[----:B------:R-:W-:Y:S05]  /*b0d0*/  BSYNC B1 ;  /* 0x0000000000017941 */ /* 0x000fea0003800000 */
.L_x_31660:
        /* <DEDUP_REMOVED lines=13> */
.L_x_31664:
        /* <DEDUP_REMOVED lines=12> */
.L_x_31667:
[----:B------:R-:W-:-:S07]  /*b270*/  MOV R15, R212 ;  /* 0x000000d4000f7202 */ /* 0x000fce0000000f00 */
.L_x_31668:
[----:B------:R-:W-:Y:S05]  /*b280*/  BSYNC B1 ;  /* 0x0000000000017941 */ /* 0x000fea0003800000 */
.L_x_31666:
        /* <DEDUP_REMOVED lines=16> */
.L_x_31672:
[----:B------:R-:W-:Y:S05]  /*b390*/  BSYNC B2 ;  /* 0x0000000000027941 */ /* 0x000fea0003800000 */
.L_x_31671:
        /* <DEDUP_REMOVED lines=44> */
.L_x_31670:
[----:B------:R-:W-:Y:S05]  /*b660*/  BSYNC B1 ;  /* 0x0000000000017941 */ /* 0x000fea0003800000 */
.L_x_31669:
        /* <DEDUP_REMOVED lines=9> */
.L_x_31665:
        /* <DEDUP_REMOVED lines=12> */
.L_x_31674:
[----:B------:R-:W-:-:S07]  /*b7c0*/  IMAD.MOV.U32 R32, RZ, RZ, R212 ;  /* 0x000000ffff207224 */ /* 0x000fce00078e00d4 */
.L_x_31675:
[----:B------:R-:W-:Y:S05]  /*b7d0*/  BSYNC B1 ;  /* 0x0000000000017941 */ /* 0x000fea0003800000 */
.L_x_31673:
        /* <DEDUP_REMOVED lines=16> */
.L_x_31679:
[----:B------:R-:W-:Y:S05]  /*b8e0*/  BSYNC B2 ;  /* 0x0000000000027941 */ /* 0x000fea0003800000 */
.L_x_31678:
        /* <DEDUP_REMOVED lines=44> */
.L_x_31677:
[----:B------:R-:W-:Y:S05]  /*bbb0*/  BSYNC B1 ;  /* 0x0000000000017941 */ /* 0x000fea0003800000 */
.L_x_31676:
        /* <DEDUP_REMOVED lines=12> */
.L_x_31680:
        /* <DEDUP_REMOVED lines=12> */
.L_x_31683:
[----:B------:R-:W-:-:S07]  /*bd40*/  IMAD.MOV.U32 R19, RZ, RZ, R212 ;  /* 0x000000ffff137224 */ /* 0x000fce00078e00d4 */
.L_x_31684:
[----:B------:R-:W-:Y:S05]  /*bd50*/  BSYNC B1 ;  /* 0x0000000000017941 */ /* 0x000fea0003800000 */
.L_x_31682:
        /* <DEDUP_REMOVED lines=18> */
.L_x_31688:
[----:B------:R-:W-:Y:S05]  /*be80*/  BSYNC B2 ;  /* 0x0000000000027941 */ /* 0x000fea0003800000 */
.L_x_31687:
        /* <DEDUP_REMOVED lines=44> */
.L_x_31686:
[----:B------:R-:W-:Y:S05]  /*c150*/  BSYNC B1 ;  /* 0x0000000000017941 */ /* 0x000fea0003800000 */
.L_x_31685:
        /* <DEDUP_REMOVED lines=10> */
.L_x_31681:
[----:B------:R-:W0:Y:S01]  /*c200*/  LDC.64 R200, c[0x0][0x238] ;  /* 0x00008e00ffc87b82 */ /* 0x000e220000000a00 */
[----:B------:R-:W-:Y:S01]  /*c210*/  P2R R19, PR, RZ, 0x4 ;  /* 0x00000004ff137803 */ /* 0x000fe20000000000 */
[----:B------:R-:W-:Y:S01]  /*c220*/  VIADD R206, R211, 0x40 ;  /* 0x00000040d3ce7836 */ /* 0x000fe20000000000 */
        /* <DEDUP_REMOVED lines=10> */
[----:B------:R-:W-:Y:S02]  /*c2d0*/  SEL R22, RZ, 0x1, P3 ;  /* 0x00000001ff167807 */ /* 0x000fe40001800000 */
[----:B------:R-:W-:Y:S02]  /*c2e0*/  SEL R24, RZ, 0x1, P4 ;  /* 0x00000001ff187807 */ /* 0x000fe40002000000 */
[----:B------:R-:W-:Y:S01]  /*c2f0*/  ISETP.NE.AND P5, PT, R18, RZ, PT ;  /* 0x000000ff1200720c */ /* 0x000fe20003fa5270 */
[----:B------:R-:W-:Y:S01]  /*c300*/  IMAD.WIDE.U32 R22, R22, 0x10000, RZ ;  /* 0x0001000016167825 */ /* 0x000fe200078e00ff */
[----:B------:R-:W-:-:S02]  /*c310*/  LOP3.LUT R26, R26, R25, R17, 0xfe, !PT ;  /* 0x000000191a1a7212 */ /* 0x000fc400078efe11 */
[----:B------:R-:W-:Y:S01]  /*c320*/  SEL R29, RZ, 0x1, P5 ;  /* 0x00000001ff1d7807 */ /* 0x000fe20002800000 */
[----:B------:R-:W-:Y:S01]  /*c330*/  IMAD.WIDE.U32 R16, R16, 0x1000000, RZ ;  /* 0x0100000010107825 */ /* 0x000fe200078e00ff */
[----:B------:R-:W-:Y:S02]  /*c340*/  SEL R27, RZ, 0x1, P6 ;  /* 0x00000001ff1b7807 */ /* 0x000fe40003000000 */
[----:B------:R-:W-:Y:S01]  /*c350*/  ISETP.NE.AND P2, PT, R19, RZ, PT ;  /* 0x000000ff1300720c */ /* 0x000fe20003f45270 */
[----:B------:R-:W-:Y:S01]  /*c360*/  IMAD.WIDE.U32 R24, R24, 0x100, RZ ;  /* 0x0000010018187825 */ /* 0x000fe200078e00ff */
[----:B------:R-:W-:Y:S01]  /*c370*/  LOP3.LUT R29, R17, R26, R29, 0xfe, !PT ;  /* 0x0000001a111d7212 */ /* 0x000fe200078efe1d */
[----:B------:R-:W3:Y:S01]  /*c380*/  @P0 LDC.64 R18, c[0x0][0x228] ;  /* 0x00008a00ff120b82 */ /* 0x000ee20000000a00 */
[----:B------:R-:W-:Y:S01]  /*c390*/  LOP3.LUT R22, R24, R16, R22, 0xfe, !PT ;  /* 0x0000001018167212 */ /* 0x000fe200078efe16 */
[----:B0-----:R-:W-:Y:S01]  /*c3a0*/  IMAD.WIDE.U32 R16, R205, 0x20, R200 ;  /* 0x00000020cd107825 */ /* 0x001fe200078e00c8 */
[----:B------:R-:W-:-:S02]  /*c3b0*/  LOP3.LUT R23, R25, R29, R23, 0xfe, !PT ;  /* 0x0000001d19177212 */ /* 0x000fc400078efe17 */
[----:B------:R-:W-:Y:S01]  /*c3c0*/  LOP3.LUT R22, R22, R27, RZ, 0xfc, !PT ;  /* 0x0000001b16167212 */ /* 0x000fe200078efcff */
[----:B-1----:R-:W-:Y:S01]  /*c3d0*/  IMAD.WIDE.U32 R24, R205, 0x8, R224 ;  /* 0x00000008cd187825 */ /* 0x002fe200078e00e0 */
[----:B------:R-:W-:Y:S03]  /*c3e0*/  STG.E.128 desc[UR4][R16.64], R80 ;  /* 0x0000005010007986 */ /* 0x000fe6000c101d04 */
[C---:B--2---:R-:W-:Y:S01]  /*c3f0*/  @P1 IMAD.WIDE.U32 R20, R206.reuse, 0x20, R20 ;  /* 0x00000020ce141825 */ /* 0x044fe200078e0014 */
[----:B------:R0:W-:Y:S04]  /*c400*/  STG.E.128 desc[UR4][R16.64+0x10], R76 ;  /* 0x0000104c10007986 */ /* 0x0001e8000c101d04 */
[----:B------:R1:W-:Y:S01]  /*c410*/  STG.E.64 desc[UR4][R24.64], R22 ;  /* 0x0000001618007986 */ /* 0x0003e2000c101b04 */
[----:B---3--:R-:W-:-:S04]  /*c420*/  @P0 IMAD.WIDE.U32 R18, R206, 0x10, R18 ;  /* 0x00000010ce120825 */ /* 0x008fc800078e0012 */
[----:B0-----:R-:W-:Y:S01]  /*c430*/  IMAD.WIDE.U32 R16, R206, 0x10, R222 ;  /* 0x00000010ce107825 */ /* 0x001fe200078e00de */
[----:B-1----:R-:W-:Y:S06]  /*c440*/  @!P0 BRA `(.L_x_31689) ;  /* 0x0000000000508947 */ /* 0x002fec0003800000 */
[----:B------:R-:W-:Y:S01]  /*c450*/  IMAD.U32 R22, R15, 0x10000, RZ ;  /* 0x000100000f167824 */ /* 0x000fe200078e00ff */
[----:B------:R-:W-:Y:S02]  /*c460*/  LOP3.LUT R24, R204, 0xffff, RZ, 0xc0, !PT ;  /* 0x0000ffffcc187812 */ /* 0x000fe400078ec0ff */
[----:B------:R-:W-:Y:S02]  /*c470*/  PRMT R27, R14, 0x7104, RZ ;  /* 0x000071040e1b7816 */ /* 0x000fe400000000ff */
[----:B------:R-:W-:Y:S02]  /*c480*/  LOP3.LUT R25, R22, 0xff0000, RZ, 0xc0, !PT ;  /* 0x00ff000016197812 */ /* 0x000fe400078ec0ff */
[----:B------:R-:W0:Y:S01]  /*c490*/  LDC.64 R22, c[0x0][0x248] ;  /* 0x00009200ff167b82 */ /* 0x000e220000000a00 */
[----:B------:R-:W-:Y:S02]  /*c4a0*/  LOP3.LUT R26, R11, 0xff, RZ, 0xc0, !PT ;  /* 0x000000ff0b1a7812 */ /* 0x000fe400078ec0ff */
[----:B------:R-:W-:-:S02]  /*c4b0*/  PRMT R24, R25, 0x4210, R24 ;  /* 0x0000421019187816 */ /* 0x000fc40000000018 */
[----:B------:R-:W-:Y:S02]  /*c4c0*/  LOP3.LUT R25, R12, 0xff, RZ, 0xc0, !PT ;  /* 0x000000ff0c197812 */ /* 0x000fe400078ec0ff */
[----:B------:R-:W-:Y:S01]  /*c4d0*/  LOP3.LUT R28, R24, 0xff00, R27, 0xf8, !PT ;  /* 0x0000ff00181c7812 */ /* 0x000fe200078ef81b */
[----:B------:R-:W-:Y:S01]  /*c4e0*/  IMAD.WIDE.U32 R26, R26, 0x10000, RZ ;  /* 0x000100001a1a7825 */ /* 0x000fe200078e00ff */
[----:B------:R-:W-:Y:S02]  /*c4f0*/  LOP3.LUT R29, R10, 0xff, RZ, 0xc0, !PT ;  /* 0x000000ff0a1d7812 */ /* 0x000fe400078ec0ff */
[----:B------:R-:W-:Y:S01]  /*c500*/  LOP3.LUT R31, R28, 0xff, R13, 0xf8, !PT ;  /* 0x000000ff1c1f7812 */ /* 0x000fe200078ef80d */
[----:B------:R-:W-:-:S04]  /*c510*/  IMAD.WIDE.U32 R24, R25, 0x1000000, RZ ;  /* 0x0100000019187825 */ /* 0x000fc800078e00ff */
[----:B------:R-:W-:Y:S01]  /*c520*/  IMAD.WIDE.U32 R28, R29, 0x100, RZ ;  /* 0x000001001d1c7825 */ /* 0x000fe200078e00ff */
[----:B------:R-:W-:Y:S02]  /*c530*/  LOP3.LUT R31, R27, R31, R25, 0xfe, !PT ;  /* 0x0000001f1b1f7212 */ /* 0x000fe400078efe19 */
[----:B------:R-:W-:Y:S02]  /*c540*/  LOP3.LUT R24, R28, R24, R26, 0xfe, !PT ;  /* 0x000000181c187212 */ /* 0x000fe400078efe1a */
[----:B------:R-:W-:Y:S01]  /*c550*/  LOP3.LUT R25, R31, R29, RZ, 0xfc, !PT ;  /* 0x0000001d1f197212 */ /* 0x000fe200078efcff */
[----:B0-----:R-:W-:Y:S01]  /*c560*/  IMAD.WIDE.U32 R22, R205, 0x8, R22 ;  /* 0x00000008cd167825 */ /* 0x001fe200078e0016 */
[----:B------:R-:W-:-:S05]  /*c570*/  LOP3.LUT R24, R24, 0xff, R9, 0xf8, !PT ;  /* 0x000000ff18187812 */ /* 0x000fca00078ef809 */
[----:B------:R0:W-:Y:S02]  /*c580*/  STG.E.64 desc[UR4][R22.64], R24 ;  /* 0x0000001816007986 */ /* 0x0001e4000c101b04 */
.L_x_31689:
[----:B------:R1:W5:Y:S04]  /*c590*/  @P0 LDG.E.128 R92, desc[UR4][R18.64] ;  /* 0x00000004125c0981 */ /* 0x000368000c1e1d00 */
[----:B------:R1:W5:Y:S04]  /*c5a0*/  @P1 LDG.E.128 R100, desc[UR4][R20.64] ;  /* 0x0000000414641981 */ /* 0x000368000c1e1d00 */
[----:B------:R1:W5:Y:S04]  /*c5b0*/  @P1 LDG.E.128 R96, desc[UR4][R20.64+0x10] ;  /* 0x0000100414601981 */ /* 0x000368000c1e1d00 */
[----:B------:R-:W5:Y:S01]  /*c5c0*/  LDG.E.128 R16, desc[UR4][R16.64] ;  /* 0x0000000410107981 */ /* 0x000f62000c1e1d00 */
        /* <DEDUP_REMOVED lines=12> */
.L_x_31691:
[----:B------:R-:W-:-:S07]  /*c690*/  IMAD.MOV.U32 R28, RZ, RZ, R212 ;  /* 0x000000ffff1c7224 */ /* 0x000fce00078e00d4 */
.L_x_31692:
[----:B------:R-:W-:Y:S05]  /*c6a0*/  BSYNC B1 ;  /* 0x0000000000017941 */ /* 0x000fea0003800000 */
.L_x_31690:
        /* <DEDUP_REMOVED lines=16> */
.L_x_31696:
[----:B------:R-:W-:Y:S05]  /*c7b0*/  BSYNC B2 ;  /* 0x0000000000027941 */ /* 0x000fea0003800000 */
.L_x_31695:
        /* <DEDUP_REMOVED lines=44> */
.L_x_31694:
[----:B------:R-:W-:Y:S05]  /*ca80*/  BSYNC B1 ;  /* 0x0000000000017941 */ /* 0x000fea0003800000 */
.L_x_31693:
        /* <DEDUP_REMOVED lines=14> */
.L_x_31697:
        /* <DEDUP_REMOVED lines=12> */
.L_x_31700:
[----:B------:R-:W-:-:S07]  /*cc30*/  IMAD.MOV.U32 R9, RZ, RZ, R212 ;  /* 0x000000ffff097224 */ /* 0x000fce00078e00d4 */
.L_x_31701:
[----:B------:R-:W-:Y:S05]  /*cc40*/  BSYNC B1 ;  /* 0x0000000000017941 */ /* 0x000fea0003800000 */
.L_x_31699:
        /* <DEDUP_REMOVED lines=16> */
.L_x_31705:
[----:B------:R-:W-:Y:S05]  /*cd50*/  BSYNC B2 ;  /* 0x0000000000027941 */ /* 0x000fea0003800000 */
.L_x_31704:
        /* <DEDUP_REMOVED lines=44> */
.L_x_31703:
[----:B------:R-:W-:Y:S05]  /*d020*/  BSYNC B1 ;  /* 0x0000000000017941 */ /* 0x000fea0003800000 */
.L_x_31702:
        /* <DEDUP_REMOVED lines=9> */
.L_x_31698:
        /* <DEDUP_REMOVED lines=12> */
.L_x_31707:
[----:B------:R-:W-:-:S07]  /*d180*/  IMAD.MOV.U32 R21, RZ, RZ, R212 ;  /* 0x000000ffff157224 */ /* 0x000fce00078e00d4 */
.L_x_31708:
[----:B------:R-:W-:Y:S05]  /*d190*/  BSYNC B1 ;  /* 0x0000000000017941 */ /* 0x000fea0003800000 */
.L_x_31706:
        /* <DEDUP_REMOVED lines=16> */
.L_x_31712:
[----:B------:R-:W-:Y:S05]  /*d2a0*/  BSYNC B2 ;  /* 0x0000000000027941 */ /* 0x000fea0003800000 */
.L_x_31711:
        /* <DEDUP_REMOVED lines=44> */
.L_x_31710:
[----:B------:R-:W-:Y:S05]  /*d570*/  BSYNC B1 ;  /* 0x0000000000017941 */ /* 0x000fea0003800000 */
.L_x_31709:
        /* <DEDUP_REMOVED lines=13> */
.L_x_31713:
        /* <DEDUP_REMOVED lines=12> */
.L_x_31716:
[----:B------:R-:W-:-:S07]  /*d710*/  IMAD.MOV.U32 R10, RZ, RZ, R212 ;  /* 0x000000ffff0a7224 */ /* 0x000fce00078e00d4 */
.L_x_31717:
[----:B------:R-:W-:Y:S05]  /*d720*/  BSYNC B1 ;  /* 0x0000000000017941 */ /* 0x000fea0003800000 */
.L_x_31715:
        /* <DEDUP_REMOVED lines=16> */
.L_x_31721:
[----:B------:R-:W-:Y:S05]  /*d830*/  BSYNC B2 ;  /* 0x0000000000027941 */ /* 0x000fea0003800000 */
.L_x_31720:
        /* <DEDUP_REMOVED lines=44> */
.L_x_31719:
[----:B------:R-:W-:Y:S05]  /*db00*/  BSYNC B1 ;  /* 0x0000000000017941 */ /* 0x000fea0003800000 */
.L_x_31718:
        /* <DEDUP_REMOVED lines=10> */
.L_x_31714:
        /* <DEDUP_REMOVED lines=12> */
.L_x_31723:
[----:B------:R-:W-:-:S07]  /*dc70*/  MOV R21, R212 ;  /* 0x000000d400157202 */ /* 0x000fce0000000f00 */
.L_x_31724:
[----:B------:R-:W-:Y:S05]  /*dc80*/  BSYNC B1 ;  /* 0x0000000000017941 */ /* 0x000fea0003800000 */
.L_x_31722:
        /* <DEDUP_REMOVED lines=16> */
.L_x_31728:
[----:B------:R-:W-:Y:S05]  /*dd90*/  BSYNC B2 ;  /* 0x0000000000027941 */ /* 0x000fea0003800000 */
.L_x_31727:
        /* <DEDUP_REMOVED lines=44> */
.L_x_31726:
[----:B------:R-:W-:Y:S05]  /*e060*/  BSYNC B1 ;  /* 0x0000000000017941 */ /* 0x000fea0003800000 */
.L_x_31725:
        /* <DEDUP_REMOVED lines=14> */
.L_x_31729:
        /* <DEDUP_REMOVED lines=12> */
.L_x_31732:
[----:B------:R-:W-:-:S07]  /*e210*/  MOV R11, R212 ;  /* 0x000000d4000b7202 */ /* 0x000fce0000000f00 */
.L_x_31733:
[----:B------:R-:W-:Y:S05]  /*e220*/  BSYNC B1 ;  /* 0x0000000000017941 */ /* 0x000fea0003800000 */
.L_x_31731:
        /* <DEDUP_REMOVED lines=16> */
.L_x_31737:
[----:B------:R-:W-:Y:S05]  /*e330*/  BSYNC B2 ;  /* 0x0000000000027941 */ /* 0x000fea0003800000 */
.L_x_31736:
        /* <DEDUP_REMOVED lines=44> */
.L_x_31735:
[----:B------:R-:W-:Y:S05]  /*e600*/  BSYNC B1 ;  /* 0x0000000000017941 */ /* 0x000fea0003800000 */
.L_x_31734:
        /* <DEDUP_REMOVED lines=9> */
.L_x_31730:
        /* <DEDUP_REMOVED lines=12> */
.L_x_31739:
[----:B------:R-:W-:-:S07]  /*e760*/  IMAD.MOV.U32 R22, RZ, RZ, R212 ;  /* 0x000000ffff167224 */ /* 0x000fce00078e00d4 */
.L_x_31740:
[----:B------:R-:W-:Y:S05]  /*e770*/  BSYNC B1 ;  /* 0x0000000000017941 */ /* 0x000fea0003800000 */
.L_x_31738:
        /* <DEDUP_REMOVED lines=16> */
.L_x_31744:
[----:B------:R-:W-:Y:S05]  /*e880*/  BSYNC B2 ;  /* 0x0000000000027941 */ /* 0x000fea0003800000 */
.L_x_31743:
        /* <DEDUP_REMOVED lines=44> */
.L_x_31742:
[----:B------:R-:W-:Y:S05]  /*eb50*/  BSYNC B1 ;  /* 0x0000000000017941 */ /* 0x000fea0003800000 */
.L_x_31741:
        /* <DEDUP_REMOVED lines=13> */
.L_x_31745:
        /* <DEDUP_REMOVED lines=12> */
.L_x_31748:
[----:B------:R-:W-:-:S07]  /*ecf0*/  IMAD.MOV.U32 R12, RZ, RZ, R212 ;  /* 0x000000ffff0c7224 */ /* 0x000fce00078e00d4 */
.L_x_31749:
[----:B------:R-:W-:Y:S05]  /*ed00*/  BSYNC B1 ;  /* 0x0000000000017941 */ /* 0x000fea0003800000 */
.L_x_31747:
        /* <DEDUP_REMOVED lines=16> */
.L_x_31753:
[----:B------:R-:W-:Y:S05]  /*ee10*/  BSYNC B2 ;  /* 0x0000000000027941 */ /* 0x000fea0003800000 */
.L_x_31752:
        /* <DEDUP_REMOVED lines=44> */
.L_x_31751:
[----:B------:R-:W-:Y:S05]  /*f0e0*/  BSYNC B1 ;  /* 0x0000000000017941 */ /* 0x000fea0003800000 */
.L_x_31750:
        /* <DEDUP_REMOVED lines=10> */
.L_x_31746:
        /* <DEDUP_REMOVED lines=12> */
.L_x_31755:
[----:B------:R-:W-:-:S07]  /*f250*/  IMAD.MOV.U32 R22, RZ, RZ, R212 ;  /* 0x000000ffff167224 */ /* 0x000fce00078e00d4 */
.L_x_31756:
[----:B------:R-:W-:Y:S05]  /*f260*/  BSYNC B1 ;  /* 0x0000000000017941 */ /* 0x000fea0003800000 */
.L_x_31754:
        /* <DEDUP_REMOVED lines=16> */
.L_x_31760:
[----:B------:R-:W-:Y:S05]  /*f370*/  BSYNC B2 ;  /* 0x0000000000027941 */ /* 0x000fea0003800000 */
.L_x_31759:
        /* <DEDUP_REMOVED lines=44> */
.L_x_31758:
[----:B------:R-:W-:Y:S05]  /*f640*/  BSYNC B1 ;  /* 0x0000000000017941 */ /* 0x000fea0003800000 */
.L_x_31757:
        /* <DEDUP_REMOVED lines=14> */
.L_x_31761:
        /* <DEDUP_REMOVED lines=12> */
.L_x_31764:
[----:B------:R-:W-:-:S07]  /*f7f0*/  IMAD.MOV.U32 R13, RZ, RZ, R212 ;  /* 0x000000ffff0d7224 */ /* 0x000fce00078e00d4 */
.L_x_31765:
[----:B------:R-:W-:Y:S05]  /*f800*/  BSYNC B1 ;  /* 0x0000000000017941 */ /* 0x000fea0003800000 */
.L_x_31763:
        /* <DEDUP_REMOVED lines=16> */
.L_x_31769:
[----:B------:R-:W-:Y:S05]  /*f910*/  BSYNC B2 ;  /* 0x0000000000027941 */ /* 0x000fea0003800000 */
.L_x_31768:
        /* <DEDUP_REMOVED lines=44> */
.L_x_31767:
[----:B------:R-:W-:Y:S05]  /*fbe0*/  BSYNC B1 ;  /* 0x0000000000017941 */ /* 0x000fea0003800000 */
.L_x_31766:
        /* <DEDUP_REMOVED lines=9> */
.L_x_31762:
        /* <DEDUP_REMOVED lines=12> */
.L_x_31771:
[----:B------:R-:W-:-:S07]  /*fd40*/  MOV R23, R212 ;  /* 0x000000d400177202 */ /* 0x000fce0000000f00 */
.L_x_31772:
[----:B------:R-:W-:Y:S05]  /*fd50*/  BSYNC B1 ;  /* 0x0000000000017941 */ /* 0x000fea0003800000 */
.L_x_31770:
        /* <DEDUP_REMOVED lines=16> */
.L_x_31776:
[----:B------:R-:W-:Y:S05]  /*fe60*/  BSYNC B2 ;  /* 0x0000000000027941 */ /* 0x000fea0003800000 */
.L_x_31775:
        /* <DEDUP_REMOVED lines=44> */
.L_x_31774:
[----:B------:R-:W-:Y:S05]  /*10130*/  BSYNC B1 ;  /* 0x0000000000017941 */ /* 0x000fea0003800000 */
.L_x_31773:
        /* <DEDUP_REMOVED lines=12> */
.L_x_31777:
        /* <DEDUP_REMOVED lines=12> */
.L_x_31780:
[----:B------:R-:W-:-:S07]  /*102c0*/  MOV R14, R212 ;  /* 0x000000d4000e7202 */ /* 0x000fce0000000f00 */
.L_x_31781:
[----:B------:R-:W-:Y:S05]  /*102d0*/  BSYNC B1 ;  /* 0x0000000000017941 */ /* 0x000fea0003800000 */
.L_x_31779:
        /* <DEDUP_REMOVED lines=16> */
.L_x_31785:
[----:B------:R-:W-:Y:S05]  /*103e0*/  BSYNC B2 ;  /* 0x0000000000027941 */ /* 0x000fea0003800000 */
.L_x_31784:
        /* <DEDUP_REMOVED lines=44> */
.L_x_31783:
[----:B------:R-:W-:Y:S05]  /*106b0*/  BSYNC B1 ;  /* 0x0000000000017941 */ /* 0x000fea0003800000 */
.L_x_31782:
        /* <DEDUP_REMOVED lines=10> */
.L_x_31778:
        /* <DEDUP_REMOVED lines=12> */
.L_x_31787:
[----:B------:R-:W-:-:S07]  /*10820*/  IMAD.MOV.U32 R22, RZ, RZ, R212 ;  /* 0x000000ffff167224 */ /* 0x000fce00078e00d4 */
.L_x_31788:
[----:B------:R-:W-:Y:S05]  /*10830*/  BSYNC B1 ;  /* 0x0000000000017941 */ /* 0x000fea0003800000 */
.L_x_31786:
        /* <DEDUP_REMOVED lines=16> */
.L_x_31792:
[----:B------:R-:W-:Y:S05]  /*10940*/  BSYNC B2 ;  /* 0x0000000000027941 */ /* 0x000fea0003800000 */
.L_x_31791:
        /* <DEDUP_REMOVED lines=44> */
.L_x_31790:
[----:B------:R-:W-:Y:S05]  /*10c10*/  BSYNC B1 ;  /* 0x0000000000017941 */ /* 0x000fea0003800000 */
.L_x_31789:
        /* <DEDUP_REMOVED lines=13> */
.L_x_31793:
        /* <DEDUP_REMOVED lines=12> */
.L_x_31796:
[----:B------:R-:W-:-:S07]  /*10db0*/  IMAD.MOV.U32 R15, RZ, RZ, R212 ;  /* 0x000000ffff0f7224 */ /* 0x000fce00078e00d4 */
.L_x_31797:
[----:B------:R-:W-:Y:S05]  /*10dc0*/  BSYNC B1 ;  /* 0x0000000000017941 */ /* 0x000fea0003800000 */
.L_x_31795:
        /* <DEDUP_REMOVED lines=16> */
.L_x_31801:
[----:B------:R-:W-:Y:S05]  /*10ed0*/  BSYNC B2 ;  /* 0x0000000000027941 */ /* 0x000fea0003800000 */
.L_x_31800:
        /* <DEDUP_REMOVED lines=44> */
.L_x_31799:
[----:B------:R-:W-:Y:S05]  /*111a0*/  BSYNC B1 ;  /* 0x0000000000017941 */ /* 0x000fea0003800000 */
.L_x_31798:
        /* <DEDUP_REMOVED lines=9> */
.L_x_31794:
        /* <DEDUP_REMOVED lines=12> */
.L_x_31803:
[----:B------:R-:W-:-:S07]  /*11300*/  IMAD.MOV.U32 R22, RZ, RZ, R212 ;  /* 0x000000ffff167224 */ /* 0x000fce00078e00d4 */
.L_x_31804:
[----:B------:R-:W-:Y:S05]  /*11310*/  BSYNC B1 ;  /* 0x0000000000017941 */ /* 0x000fea0003800000 */
.L_x_31802:
        /* <DEDUP_REMOVED lines=16> */
.L_x_31808:
[----:B------:R-:W-:Y:S05]  /*11420*/  BSYNC B2 ;  /* 0x0000000000027941 */ /* 0x000fea0003800000 */
.L_x_31807:
        /* <DEDUP_REMOVED lines=44> */
.L_x_31806:
[----:B------:R-:W-:Y:S05]  /*116f0*/  BSYNC B1 ;  /* 0x0000000000017941 */ /* 0x000fea0003800000 */
.L_x_31805:
        /* <DEDUP_REMOVED lines=12> */
.L_x_31809:
        /* <DEDUP_REMOVED lines=12> */
.L_x_31812:
[----:B------:R-:W-:-:S07]  /*11880*/  IMAD.MOV.U32 R19, RZ, RZ, R212 ;  /* 0x000000ffff137224 */ /* 0x000fce00078e00d4 */
.L_x_31813:
[----:B------:R-:W-:Y:S05]  /*11890*/  BSYNC B1 ;  /* 0x0000000000017941 */ /* 0x000fea0003800000 */
.L_x_31811:
        /* <DEDUP_REMOVED lines=18> */
.L_x_31817:
[----:B------:R-:W-:Y:S05]  /*119c0*/  BSYNC B2 ;  /* 0x0000000000027941 */ /* 0x000fea0003800000 */
.L_x_31816:
        /* <DEDUP_REMOVED lines=42> */
[----:B------:R-:W-:Y:S01]  /*11c70*/  LOP3.LUT R3, R23, UR40, R24, 0x96, !PT ;  /* 0x0000002817037c12 */ /* 0x000fe2000f8e9618 */
[----:B------:R-:W-:-:S07]  /*11c80*/  IMAD.MOV.U32 R8, RZ, RZ, R22 ;  /* 0x000000ffff087224 */ /* 0x000fce00078e0016 */
.L_x_31815:
[----:B------:R-:W-:Y:S05]  /*11c90*/  BSYNC B1 ;  /* 0x0000000000017941 */ /* 0x000fea0003800000 */
.L_x_31814:
        /* <DEDUP_REMOVED lines=10> */
.L_x_31810:
[----:B------:R-:W-:Y:S01]  /*11d40*/  P2R R23, PR, RZ, 0x4 ;  /* 0x00000004ff177803 */ /* 0x000fe20000000000 */
[----:B------:R-:W-:Y:S01]  /*11d50*/  VIADD R207, R211, 0x60 ;  /* 0x00000060d3cf7836 */ /* 0x000fe20000000000 */
[----:B------:R-:W-:Y:S02]  /*11d60*/  ISETP.NE.AND P2, PT, R18, RZ, PT ;  /* 0x000000ff1200720c */ /* 0x000fe40003f45270 */
[----:B------:R-:W-:Y:S02]  /*11d70*/  SEL R18, RZ, 0x10000, P4 ;  /* 0x00010000ff127807 */ /* 0x000fe40002000000 */
[----:B------:R-:W-:Y:S02]  /*11d80*/  ISETP.NE.AND P4, PT, R21, RZ, PT ;  /* 0x000000ff1500720c */ /* 0x000fe40003f85270 */
[----:B------:R-:W-:Y:S02]  /*11d90*/  SEL R21, RZ, 0x100, P3 ;  /* 0x00000100ff157807 */ /* 0x000fe40001800000 */
[----:B------:R-:W-:-:S02]  /*11da0*/  ISETP.NE.AND P3, PT, R17, RZ, PT ;  /* 0x000000ff1100720c */ /* 0x000fc40003f65270 */
[----:B------:R-:W-:Y:S02]  /*11db0*/  ISETP.NE.AND P6, PT, R16, RZ, PT ;  /* 0x000000ff1000720c */ /* 0x000fe40003fc5270 */
[----:B------:R-:W-:Y:S02]  /*11dc0*/  SEL R16, RZ, 0x1, P3 ;  /* 0x00000001ff107807 */ /* 0x000fe40001800000 */
[----:B------:R-:W-:Y:S02]  /*11dd0*/  SEL R22, RZ, 0x1000000, P5 ;  /* 0x01000000ff167807 */ /* 0x000fe40002800000 */
[----:B------:R-:W-:Y:S01]  /*11de0*/  ISETP.NE.AND P5, PT, R20, RZ, PT ;  /* 0x000000ff1400720c */ /* 0x000fe20003fa5270 */
[----:B------:R-:W-:Y:S01]  /*11df0*/  IMAD.WIDE.U32 R16, R16, 0x1000000, RZ ;  /* 0x0100000010107825 */ /* 0x000fe200078e00ff */
[----:B------:R-:W-:Y:S02]  /*11e00*/  LOP3.LUT R21, R21, R22, R18, 0xfe, !PT ;  /* 0x0000001615157212 */ /* 0x000fe400078efe12 */
[----:B------:R-:W-:-:S02]  /*11e10*/  SEL R19, RZ, 0x1, P2 ;  /* 0x00000001ff137807 */ /* 0x000fc40001000000 */
[----:B------:R-:W-:Y:S02]  /*11e20*/  SEL R18, RZ, 0x1, P4 ;  /* 0x00000001ff127807 */ /* 0x000fe40002000000 */
[----:B------:R-:W-:Y:S02]  /*11e30*/  SEL R20, RZ, 0x1, P5 ;  /* 0x00000001ff147807 */ /* 0x000fe40002800000 */
[----:B------:R-:W-:Y:S01]  /*11e40*/  LOP3.LUT R17, R17, R21, R19, 0xfe, !PT ;  /* 0x0000001511117212 */ /* 0x000fe200078efe13 */
[----:B------:R-:W-:Y:S01]  /*11e50*/  IMAD.WIDE.U32 R18, R18, 0x10000, RZ ;  /* 0x0001000012127825 */ /* 0x000fe200078e00ff */
[----:B------:R-:W-:Y:S02]  /*11e60*/  ISETP.NE.AND P2, PT, R23, RZ, PT ;  /* 0x000000ff1700720c */ /* 0x000fe40003f45270 */
[----:B------:R-:W-:Y:S01]  /*11e70*/  SEL R25, RZ, 0x1, P6 ;  /* 0x00000001ff197807 */ /* 0x000fe20003000000 */
[----:B------:R-:W-:-:S04]  /*11e80*/  IMAD.WIDE.U32 R20, R20, 0x100, RZ ;  /* 0x0000010014147825 */ /* 0x000fc800078e00ff */
[----:B------:R-:W-:Y:S01]  /*11e90*/  IMAD.WIDE.U32 R22, R206, 0x20, R200 ;  /* 0x00000020ce167825 */ /* 0x000fe200078e00c8 */
[----:B------:R-:W-:Y:S02]  /*11ea0*/  LOP3.LUT R20, R20, R16, R18, 0xfe, !PT ;  /* 0x0000001014147212 */ /* 0x000fe400078efe12 */
[----:B------:R-:W-:Y:S02]  /*11eb0*/  LOP3.LUT R21, R21, R17, R19, 0xfe, !PT ;  /* 0x0000001115157212 */ /* 0x000fe400078efe13 */
[----:B------:R-:W0:Y:S01]  /*11ec0*/  @P0 LDC.64 R16, c[0x0][0x228] ;  /* 0x00008a00ff100b82 */ /* 0x000e220000000a00 */
[----:B------:R-:W-:Y:S01]  /*11ed0*/  STG.E.128 desc[UR4][R22.64], R72 ;  /* 0x0000004816007986 */ /* 0x000fe2000c101d04 */
[----:B------:R-:W-:-:S03]  /*11ee0*/  LOP3.LUT R20, R20, R25, RZ, 0xfc, !PT ;  /* 0x0000001914147212 */ /* 0x000fc600078efcff */
[----:B------:R1:W-:Y:S03]  /*11ef0*/  STG.E.128 desc[UR4][R22.64+0x10], R68 ;  /* 0x0000104416007986 */ /* 0x0003e6000c101d04 */
[----:B------:R-:W2:Y:S01]  /*11f00*/  @P1 LDC.64 R18, c[0x0][0x230] ;  /* 0x00008c00ff121b82 */ /* 0x000ea20000000a00 */
[----:B-1----:R-:W-:-:S04]  /*11f10*/  IMAD.WIDE.U32 R22, R206, 0x8, R224 ;  /* 0x00000008ce167825 */ /* 0x002fc800078e00e0 */
[C---:B0-----:R-:W-:Y:S01]  /*11f20*/  @P0 IMAD.WIDE.U32 R16, R207.reuse, 0x10, R16 ;  /* 0x00000010cf100825 */ /* 0x041fe200078e0010 */
[----:B------:R0:W-:Y:S03]  /*11f30*/  STG.E.64 desc[UR4][R22.64], R20 ;  /* 0x0000001416007986 */ /* 0x0001e6000c101b04 */
[----:B--2---:R-:W-:-:S04]  /*11f40*/  @P1 IMAD.WIDE.U32 R18, R207, 0x20, R18 ;  /* 0x00000020cf121825 */ /* 0x004fc800078e0012 */
[----:B0-----:R-:W-:Y:S01]  /*11f50*/  IMAD.WIDE.U32 R20, R207, 0x10, R222 ;  /* 0x00000010cf147825 */ /* 0x001fe200078e00de */
        /* <DEDUP_REMOVED lines=16> */
[----:B------:R-:W-:Y:S01]  /*12060*/  LOP3.LUT R22, R26, R22, R24, 0xfe, !PT ;  /* 0x000000161a167212 */ /* 0x000fe200078efe18 */
[----:B0-----:R-:W-:Y:S01]  /*12070*/  IMAD.WIDE.U32 R24, R206, 0x8, R30 ;  /* 0x00000008ce187825 */ /* 0x001fe200078e001e */
[----:B------:R-:W-:Y:S02]  /*12080*/  LOP3.LUT R23, R29, R27, RZ, 0xfc, !PT ;  /* 0x0000001b1d177212 */ /* 0x000fe400078efcff */
[----:B------:R-:W-:-:S05]  /*12090*/  LOP3.LUT R22, R22, 0xff, R9, 0xf8, !PT ;  /* 0x000000ff16167812 */ /* 0x000fca00078ef809 */
[----:B------:R0:W-:Y:S02]  /*120a0*/  STG.E.64 desc[UR4][R24.64], R22 ;  /* 0x0000001618007986 */ /* 0x0001e4000c101b04 */
.L_x_31818:
[----:B------:R1:W5:Y:S04]  /*120b0*/  @P0 LDG.E.128 R92, desc[UR4][R16.64] ;  /* 0x00000004105c0981 */ /* 0x000368000c1e1d00 */
        /* <DEDUP_REMOVED lines=15> */
.L_x_31820:
[----:B------:R-:W-:-:S07]  /*121b0*/  IMAD.MOV.U32 R26, RZ, RZ, R212 ;  /* 0x000000ffff1a7224 */ /* 0x000fce00078e00d4 */
.L_x_31821:
[----:B------:R-:W-:Y:S05]  /*121c0*/  BSYNC B1 ;  /* 0x0000000000017941 */ /* 0x000fea0003800000 */
.L_x_31819:
        /* <DEDUP_REMOVED lines=16> */
.L_x_31825:
[----:B------:R-:W-:Y:S05]  /*122d0*/  BSYNC B2 ;  /* 0x0000000000027941 */ /* 0x000fea0003800000 */
.L_x_31824:
        /* <DEDUP_REMOVED lines=44> */
.L_x_31823:
[----:B------:R-:W-:Y:S05]  /*125a0*/  BSYNC B1 ;  /* 0x0000000000017941 */ /* 0x000fea0003800000 */
.L_x_31822:
        /* <DEDUP_REMOVED lines=15> */
.L_x_31826:
        /* <DEDUP_REMOVED lines=12> */
.L_x_31829:
[----:B------:R-:W-:-:S07]  /*12760*/  IMAD.MOV.U32 R9, RZ, RZ, R212 ;  /* 0x000000ffff097224 */ /* 0x000fce00078e00d4 */
.L_x_31830:
[----:B------:R-:W-:Y:S05]  /*12770*/  BSYNC B1 ;  /* 0x0000000000017941 */ /* 0x000fea0003800000 */
.L_x_31828:
        /* <DEDUP_REMOVED lines=16> */
.L_x_31834:
[----:B------:R-:W-:Y:S05]  /*12880*/  BSYNC B2 ;  /* 0x0000000000027941 */ /* 0x000fea0003800000 */
.L_x_31833:
        /* <DEDUP_REMOVED lines=44> */
.L_x_31832:
[----:B------:R-:W-:Y:S05]  /*12b50*/  BSYNC B1 ;  /* 0x0000000000017941 */ /* 0x000fea0003800000 */
.L_x_31831:
[----:B------:R-:W-:Y:S01]  /*12b60*/  I2FP.F32.U32 R16, R9 ;  /* 0x0000000900107245 */ /* 0x000fe20000201000 */
[----:B------:R-:W-:-:S04]  /*12b70*/  IMAD.U32 R9, R92, 0x10000, RZ ;  /* 0x000100005c097824 */ /* 0x000fc800078e00ff */
[----:B------:R-:W-:Y:S01]  /*12b80*/  FFMA.FTZ R16, R16, R215, 1.1641532182693481445e-10 ;  /* 0x2f00000010107423 */ /* 0x000fe200000100d7 */
[----:B------:R-:W-:-:S04]  /*12b90*/  FMUL.FTZ R9, R9, R214 ;  /* 0x000000d609097220 */ /* 0x000fc80000410000 */
[----:B------:R-:W-:-:S04]  /*12ba0*/  FSETP.GTU.FTZ.AND P3, PT, R16, R213, PT ;  /* 0x000000d51000720b */ /* 0x000fc80003f7c000 */
[----:B------:R-:W-:-:S05]  /*12bb0*/  FSEL R9, R9, RZ, !P3 ;  /* 0x000000ff09097208 */ /* 0x000fca0005800000 */
[----:B------:R-:W-:Y:S01]  /*12bc0*/  FADD.FTZ R64, R64, R9 ;  /* 0x0000000940407221 */ /* 0x000fe20000010000 */
[----:B------:R-:W-:-:S03]  /*12bd0*/  SEL R9, RZ, 0x1, P3 ;  /* 0x00000001ff097807 */ /* 0x000fc60001800000 */
[----:B------:R-:W-:-:S07]  /*12be0*/  @P1 FADD.FTZ R64, R100, R64 ;  /* 0x0000004064401221 */ /* 0x000fce0000010000 */
.L_x_31827:
        /* <DEDUP_REMOVED lines=12> */
.L_x_31836:
[----:B------:R-:W-:-:S07]  /*12cb0*/  MOV R16, R212 ;  /* 0x000000d400107202 */ /* 0x000fce0000000f00 */
.L_x_31837:
[----:B------:R-:W-:Y:S05]  /*12cc0*/  BSYNC B1 ;  /* 0x0000000000017941 */ /* 0x000fea0003800000 */
.L_x_31835:
        /* <DEDUP_REMOVED lines=16> */
.L_x_31841:
[----:B------:R-:W-:Y:S05]  /*12dd0*/  BSYNC B2 ;  /* 0x0000000000027941 */ /* 0x000fea0003800000 */
.L_x_31840:
        /* <DEDUP_REMOVED lines=44> */
.L_x_31839:
[----:B------:R-:W-:Y:S05]  /*130a0*/  BSYNC B1 ;  /* 0x0000000000017941 */ /* 0x000fea0003800000 */
.L_x_31838:
        /* <DEDUP_REMOVED lines=13> */
.L_x_31842:
        /* <DEDUP_REMOVED lines=12> */
.L_x_31845:
[----:B------:R-:W-:-:S07]  /*13240*/  MOV R10, R212 ;  /* 0x000000d4000a7202 */ /* 0x000fce0000000f00 */
.L_x_31846:
[----:B------:R-:W-:Y:S05]  /*13250*/  BSYNC B1 ;  /* 0x0000000000017941 */ /* 0x000fea0003800000 */
.L_x_31844:
        /* <DEDUP_REMOVED lines=16> */
.L_x_31850:
[----:B------:R-:W-:Y:S05]  /*13360*/  BSYNC B2 ;  /* 0x0000000000027941 */ /* 0x000fea0003800000 */
.L_x_31849:
        /* <DEDUP_REMOVED lines=44> */
.L_x_31848:
[----:B------:R-:W-:Y:S05]  /*13630*/  BSYNC B1 ;  /* 0x0000000000017941 */ /* 0x000fea0003800000 */
.L_x_31847:
        /* <DEDUP_REMOVED lines=8> */
[----:B------:R-:W-:-:S03]  /*136c0*/  SEL R10, RZ, 0x1, P3 ;  /* 0x00000001ff0a7807 */ /* 0x000fc60001800000 */
[----:B------:R-:W-:-:S07]  /*136d0*/  @P1 FADD.FTZ R65, R101, R65 ;  /* 0x0000004165411221 */ /* 0x000fce0000010000 */
.L_x_31843:
        /* <DEDUP_REMOVED lines=12> */
.L_x_31852:
[----:B------:R-:W-:-:S07]  /*137a0*/  IMAD.MOV.U32 R24, RZ, RZ, R212 ;  /* 0x000000ffff187224 */ /* 0x000fce00078e00d4 */
.L_x_31853:
[----:B------:R-:W-:Y:S05]  /*137b0*/  BSYNC B1 ;  /* 0x0000000000017941 */ /* 0x000fea0003800000 */
.L_x_31851:
        /* <DEDUP_REMOVED lines=16> */
.L_x_31857:
[----:B------:R-:W-:Y:S05]  /*138c0*/  BSYNC B2 ;  /* 0x0000000000027941 */ /* 0x000fea0003800000 */
.L_x_31856:
        /* <DEDUP_REMOVED lines=43> */
[----:B------:R-:W-:-:S07]  /*13b80*/  IMAD.MOV.U32 R21, RZ, RZ, RZ ;  /* 0x000000ffff157224 */ /* 0x000fce00078e00ff */
.L_x_31855:
[----:B------:R-:W-:Y:S05]  /*13b90*/  BSYNC B1 ;  /* 0x0000000000017941 */ /* 0x000fea0003800000 */
.L_x_31854:
        /* <DEDUP_REMOVED lines=14> */
.L_x_31858:
        /* <DEDUP_REMOVED lines=12> */
.L_x_31861:
[----:B------:R-:W-:-:S07]  /*13d40*/  IMAD.MOV.U32 R11, RZ, RZ, R212 ;  /* 0x000000ffff0b7224 */ /* 0x000fce00078e00d4 */
.L_x_31862:
[----:B------:R-:W-:Y:S05]  /*13d50*/  BSYNC B1 ;  /* 0x0000000000017941 */ /* 0x000fea0003800000 */
.L_x_31860:
        /* <DEDUP_REMOVED lines=16> */
.L_x_31866:
[----:B------:R-:W-:Y:S05]  /*13e60*/  BSYNC B2 ;  /* 0x0000000000027941 */ /* 0x000fea0003800000 */
.L_x_31865:
        /* <DEDUP_REMOVED lines=44> */
.L_x_31864:
[----:B------:R-:W-:Y:S05]  /*14130*/  BSYNC B1 ;  /* 0x0000000000017941 */ /* 0x000fea0003800000 */
.L_x_31863:
[----:B------:R-:W-:Y:S02]  /*14140*/  I2FP.F32.U32 R24, R11 ;  /* 0x0000000b00187245 */ /* 0x000fe40000201000 */
[----:B------:R-:W-:-:S03]  /*14150*/  SHF.L.U32 R11, R93, 0x10, RZ ;  /* 0x000000105d0b7819 */ /* 0x000fc600000006ff */
[----:B------:R-:W-:Y:S02]  /*14160*/  FFMA.FTZ R24, R24, R215, 1.1641532182693481445e-10 ;  /* 0x2f00000018187423 */ /* 0x000fe400000100d7 */
[----:B------:R-:W-:-:S03]  /*14170*/  FMUL.FTZ R11, R11, R214 ;  /* 0x000000d60b0b7220 */ /* 0x000fc60000410000 */
[----:B------:R-:W-:-:S04]  /*14180*/  FSETP.GTU.FTZ.AND P3, PT, R24, R213, PT ;  /* 0x000000d51800720b */ /* 0x000fc80003f7c000 */
[----:B------:R-:W-:-:S05]  /*14190*/  FSEL R11, R11, RZ, !P3 ;  /* 0x000000ff0b0b7208 */ /* 0x000fca0005800000 */
[----:B------:R-:W-:Y:S01]  /*141a0*/  FADD.FTZ R66, R66, R11 ;  /* 0x0000000b42427221 */ /* 0x000fe20000010000 */
[----:B------:R-:W-:-:S03]  /*141b0*/  SEL R11, RZ, 0x1, P3 ;  /* 0x00000001ff0b7807 */ /* 0x000fc60001800000 */
[----:B------:R-:W-:-:S07]  /*141c0*/  @P1 FADD.FTZ R66, R102, R66 ;  /* 0x0000004266421221 */ /* 0x000fce0000010000 */
.L_x_31859:
        /* <DEDUP_REMOVED lines=12> */
.L_x_31868:
[----:B------:R-:W-:-:S07]  /*14290*/  IMAD.MOV.U32 R21, RZ, RZ, R212 ;  /* 0x000000ffff157224 */ /* 0x000fce00078e00d4 */
.L_x_31869:
[----:B------:R-:W-:Y:S05]  /*142a0*/  BSYNC B1 ;  /* 0x0000000000017941 */ /* 0x000fea0003800000 */
.L_x_31867:
        /* <DEDUP_REMOVED lines=16> */
.L_x_31873:
[----:B------:R-:W-:Y:S05]  /*143b0*/  BSYNC B2 ;  /* 0x0000000000027941 */ /* 0x000fea0003800000 */
.L_x_31872:
        /* <DEDUP_REMOVED lines=44> */
.L_x_31871:
[----:B------:R-:W-:Y:S05]  /*14680*/  BSYNC B1 ;  /* 0x0000000000017941 */ /* 0x000fea0003800000 */
.L_x_31870:
        /* <DEDUP_REMOVED lines=13> */
.L_x_31874:
        /* <DEDUP_REMOVED lines=12> */
.L_x_31877:
[----:B------:R-:W-:-:S07]  /*14820*/  IMAD.MOV.U32 R12, RZ, RZ, R212 ;  /* 0x000000ffff0c7224 */ /* 0x000fce00078e00d4 */
.L_x_31878:
[----:B------:R-:W-:Y:S05]  /*14830*/  BSYNC B1 ;  /* 0x0000000000017941 */ /* 0x000fea0003800000 */
.L_x_31876:
        /* <DEDUP_REMOVED lines=16> */
.L_x_31882:
[----:B------:R-:W-:Y:S05]  /*14940*/  BSYNC B2 ;  /* 0x0000000000027941 */ /* 0x000fea0003800000 */
.L_x_31881:
        /* <DEDUP_REMOVED lines=44> */
.L_x_31880:
[----:B------:R-:W-:Y:S05]  /*14c10*/  BSYNC B1 ;  /* 0x0000000000017941 */ /* 0x000fea0003800000 */
.L_x_31879:
        /* <DEDUP_REMOVED lines=10> */
.L_x_31875:
        /* <DEDUP_REMOVED lines=12> */
.L_x_31884:
[----:B------:R-:W-:-:S07]  /*14d80*/  MOV R21, R212 ;  /* 0x000000d400157202 */ /* 0x000fce0000000f00 */
.L_x_31885:
[----:B------:R-:W-:Y:S05]  /*14d90*/  BSYNC B1 ;  /* 0x0000000000017941 */ /* 0x000fea0003800000 */
.L_x_31883:
        /* <DEDUP_REMOVED lines=16> */
.L_x_31889:
[----:B------:R-:W-:Y:S05]  /*14ea0*/  BSYNC B2 ;  /* 0x0000000000027941 */ /* 0x000fea0003800000 */
.L_x_31888:
        /* <DEDUP_REMOVED lines=44> */
.L_x_31887:
[----:B------:R-:W-:Y:S05]  /*15170*/  BSYNC B1 ;  /* 0x0000000000017941 */ /* 0x000fea0003800000 */
.L_x_31886:
        /* <DEDUP_REMOVED lines=14> */
.L_x_31890:
        /* <DEDUP_REMOVED lines=12> */
.L_x_31893:
[----:B------:R-:W-:-:S07]  /*15320*/  MOV R13, R212 ;  /* 0x000000d4000d7202 */ /* 0x000fce0000000f00 */
.L_x_31894:
[----:B------:R-:W-:Y:S05]  /*15330*/  BSYNC B1 ;  /* 0x0000000000017941 */ /* 0x000fea0003800000 */
.L_x_31892:
        /* <DEDUP_REMOVED lines=16> */
.L_x_31898:
[----:B------:R-:W-:Y:S05]  /*15440*/  BSYNC B2 ;  /* 0x0000000000027941 */ /* 0x000fea0003800000 */
.L_x_31897:
        /* <DEDUP_REMOVED lines=44> */
.L_x_31896:
[----:B------:R-:W-:Y:S05]  /*15710*/  BSYNC B1 ;  /* 0x0000000000017941 */ /* 0x000fea0003800000 */
.L_x_31895:
        /* <DEDUP_REMOVED lines=9> */
.L_x_31891:
        /* <DEDUP_REMOVED lines=12> */
.L_x_31900:
[----:B------:R-:W-:-:S07]  /*15870*/  IMAD.MOV.U32 R22, RZ, RZ, R212 ;  /* 0x000000ffff167224 */ /* 0x000fce00078e00d4 */
.L_x_31901:
[----:B------:R-:W-:Y:S05]  /*15880*/  BSYNC B1 ;  /* 0x0000000000017941 */ /* 0x000fea0003800000 */
.L_x_31899:
        /* <DEDUP_REMOVED lines=16> */
.L_x_31905:
[----:B------:R-:W-:Y:S05]  /*15990*/  BSYNC B2 ;  /* 0x0000000000027941 */ /* 0x000fea0003800000 */
.L_x_31904:
        /* <DEDUP_REMOVED lines=44> */
.L_x_31903:
[----:B------:R-:W-:Y:S05]  /*15c60*/  BSYNC B1 ;  /* 0x0000000000017941 */ /* 0x000fea0003800000 */
.L_x_31902:
        /* <DEDUP_REMOVED lines=12> */
.L_x_31906:
        /* <DEDUP_REMOVED lines=12> */
.L_x_31909:
[----:B------:R-:W-:-:S07]  /*15df0*/  IMAD.MOV.U32 R14, RZ, RZ, R212 ;  /* 0x000000ffff0e7224 */ /* 0x000fce00078e00d4 */
.L_x_31910:
[----:B------:R-:W-:Y:S05]  /*15e00*/  BSYNC B1 ;  /* 0x0000000000017941 */ /* 0x000fea0003800000 */
.L_x_31908:
        /* <DEDUP_REMOVED lines=16> */
.L_x_31914:
[----:B------:R-:W-:Y:S05]  /*15f10*/  BSYNC B2 ;  /* 0x0000000000027941 */ /* 0x000fea0003800000 */
.L_x_31913:
        /* <DEDUP_REMOVED lines=44> */
.L_x_31912:
[----:B------:R-:W-:Y:S05]  /*161e0*/  BSYNC B1 ;  /* 0x0000000000017941 */ /* 0x000fea0003800000 */
.L_x_31911:
        /* <DEDUP_REMOVED lines=10> */
.L_x_31907:
        /* <DEDUP_REMOVED lines=12> */
.L_x_31916:
[----:B------:R-:W-:-:S07]  /*16350*/  IMAD.MOV.U32 R21, RZ, RZ, R212 ;  /* 0x000000ffff157224 */ /* 0x000fce00078e00d4 */
.L_x_31917:
[----:B------:R-:W-:Y:S05]  /*16360*/  BSYNC B1 ;  /* 0x0000000000017941 */ /* 0x000fea0003800000 */
.L_x_31915:
        /* <DEDUP_REMOVED lines=16> */
.L_x_31921:
[----:B------:R-:W-:Y:S05]  /*16470*/  BSYNC B2 ;  /* 0x0000000000027941 */ /* 0x000fea0003800000 */
.L_x_31920:
        /* <DEDUP_REMOVED lines=44> */
.L_x_31919:
[----:B------:R-:W-:Y:S05]  /*16740*/  BSYNC B1 ;  /* 0x0000000000017941 */ /* 0x000fea0003800000 */
.L_x_31918:
        /* <DEDUP_REMOVED lines=13> */
.L_x_31922:
        /* <DEDUP_REMOVED lines=12> */
.L_x_31925:
[----:B------:R-:W-:-:S07]  /*168e0*/  IMAD.MOV.U32 R15, RZ, RZ, R212 ;  /* 0x000000ffff0f7224 */ /* 0x000fce00078e00d4 */
.L_x_31926:
[----:B------:R-:W-:Y:S05]  /*168f0*/  BSYNC B1 ;  /* 0x0000000000017941 */ /* 0x000fea0003800000 */
.L_x_31924:
        /* <DEDUP_REMOVED lines=16> */
.L_x_31930:
[----:B------:R-:W-:Y:S05]  /*16a00*/  BSYNC B2 ;  /* 0x0000000000027941 */ /* 0x000fea0003800000 */
.L_x_31929:
        /* <DEDUP_REMOVED lines=44> */
.L_x_31928:
[----:B------:R-:W-:Y:S05]  /*16cd0*/  BSYNC B1 ;  /* 0x0000000000017941 */ /* 0x000fea0003800000 */
.L_x_31927:
        /* <DEDUP_REMOVED lines=9> */
.L_x_31923:
        /* <DEDUP_REMOVED lines=12> */
.L_x_31932:
[----:B------:R-:W-:-:S07]  /*16e30*/  MOV R21, R212 ;  /* 0x000000d400157202 */ /* 0x000fce0000000f00 */
.L_x_31933:
[----:B------:R-:W-:Y:S05]  /*16e40*/  BSYNC B1 ;  /* 0x0000000000017941 */ /* 0x000fea0003800000 */
.L_x_31931:
        /* <DEDUP_REMOVED lines=16> */
.L_x_31937:
[----:B------:R-:W-:Y:S05]  /*16f50*/  BSYNC B2 ;  /* 0x0000000000027941 */ /* 0x000fea0003800000 */
.L_x_31936:
        /* <DEDUP_REMOVED lines=44> */
.L_x_31935:
[----:B------:R-:W-:Y:S05]  /*17220*/  BSYNC B1 ;  /* 0x0000000000017941 */ /* 0x000fea0003800000 */
.L_x_31934:
        /* <DEDUP_REMOVED lines=12> */
.L_x_31938:
        /* <DEDUP_REMOVED lines=12> */
.L_x_31941:
[----:B------:R-:W-:-:S07]  /*173b0*/  MOV R19, R212 ;  /* 0x000000d400137202 */ /* 0x000fce0000000f00 */
.L_x_31942:
[----:B------:R-:W-:Y:S05]  /*173c0*/  BSYNC B1 ;  /* 0x0000000000017941 */ /* 0x000fea0003800000 */
.L_x_31940:
        /* <DEDUP_REMOVED lines=18> */
.L_x_31946:
[----:B------:R-:W-:Y:S05]  /*174f0*/  BSYNC B2 ;  /* 0x0000000000027941 */ /* 0x000fea0003800000 */
.L_x_31945:
        /* <DEDUP_REMOVED lines=44> */
.L_x_31944:
[----:B------:R-:W-:Y:S05]  /*177c0*/  BSYNC B1 ;  /* 0x0000000000017941 */ /* 0x000fea0003800000 */
.L_x_31943:
        /* <DEDUP_REMOVED lines=10> */
.L_x_31939:
        /* <DEDUP_REMOVED lines=17> */
[----:B------:R-:W-:-:S03]  /*17980*/  LOP3.LUT P6, RZ, R208, 0x20, RZ, 0xc0, !PT ;  /* 0x00000020d0ff7812 */ /* 0x000fc600078cc0ff */
[----:B------:R-:W-:Y:S01]  /*17990*/  IMAD.WIDE.U32 R18, R18, 0x10000, RZ ;  /* 0x0001000012127825 */ /* 0x000fe200078e00ff */
[----:B------:R-:W-:Y:S02]  /*179a0*/  SEL R23, RZ, 0x1, P6 ;  /* 0x00000001ff177807 */ /* 0x000fe40003000000 */
[----:B------:R-:W-:Y:S02]  /*179b0*/  LOP3.LUT R20, R20, R16, R18, 0xfe, !PT ;  /* 0x0000001014147212 */ /* 0x000fe400078efe12 */
[----:B------:R-:W-:Y:S01]  /*179c0*/  LOP3.LUT R21, R21, R17, R19, 0xfe, !PT ;  /* 0x0000001115157212 */ /* 0x000fe200078efe13 */
[C---:B------:R-:W-:Y:S01]  /*179d0*/  IMAD.WIDE.U32 R16, R207.reuse, 0x20, R200 ;  /* 0x00000020cf107825 */ /* 0x040fe200078e00c8 */
[----:B------:R-:W-:Y:S01]  /*179e0*/  LOP3.LUT R20, R20, R23, RZ, 0xfc, !PT ;  /* 0x0000001714147212 */ /* 0x000fe200078efcff */
[----:B------:R-:W0:Y:S02]  /*179f0*/  @P1 LDC.64 R18, c[0x0][0x230] ;  /* 0x00008c00ff121b82 */ /* 0x000e240000000a00 */
[----:B------:R-:W-:Y:S01]  /*17a00*/  IMAD.WIDE.U32 R22, R207, 0x8, R224 ;  /* 0x00000008cf167825 */ /* 0x000fe200078e00e0 */
[----:B------:R-:W-:Y:S04]  /*17a10*/  STG.E.128 desc[UR4][R16.64], R64 ;  /* 0x0000004010007986 */ /* 0x000fe8000c101d04 */
[----:B------:R1:W-:Y:S04]  /*17a20*/  STG.E.128 desc[UR4][R16.64+0x10], R60 ;  /* 0x0000103c10007986 */ /* 0x0003e8000c101d04 */
[----:B------:R2:W-:Y:S01]  /*17a30*/  STG.E.64 desc[UR4][R22.64], R20 ;  /* 0x0000001416007986 */ /* 0x0005e2000c101b04 */
[----:B-1----:R-:W1:Y:S01]  /*17a40*/  @P0 LDC.64 R16, c[0x0][0x228] ;  /* 0x00008a00ff100b82 */ /* 0x002e620000000a00 */
[----:B--2---:R-:W-:Y:S05]  /*17a50*/  @!P0 BRA `(.L_x_31947) ;  /* 0x0000000000508947 */ /* 0x004fea0003800000 */
[----:B------:R-:W-:Y:S01]  /*17a60*/  SHF.L.U32 R20, R15, 0x10, RZ ;  /* 0x000000100f147819 */ /* 0x000fe200000006ff */
[----:B------:R-:W2:Y:S01]  /*17a70*/  LDC.64 R28, c[0x0][0x248] ;  /* 0x00009200ff1c7b82 */ /* 0x000ea20000000a00 */
        /* <DEDUP_REMOVED lines=14> */
[----:B--2---:R-:W-:Y:S01]  /*17b60*/  IMAD.WIDE.U32 R22, R207, 0x8, R28 ;  /* 0x00000008cf167825 */ /* 0x004fe200078e001c */
[----:B------:R-:W-:Y:S02]  /*17b70*/  LOP3.LUT R21, R27, R25, RZ, 0xfc, !PT ;  /* 0x000000191b157212 */ /* 0x000fe400078efcff */
[----:B------:R-:W-:-:S05]  /*17b80*/  LOP3.LUT R20, R20, 0xff, R9, 0xf8, !PT ;  /* 0x000000ff14147812 */ /* 0x000fca00078ef809 */
[----:B------:R2:W-:Y:S02]  /*17b90*/  STG.E.64 desc[UR4][R22.64], R20 ;  /* 0x0000001416007986 */ /* 0x0005e4000c101b04 */
.L_x_31947:
[----:B------:R-:W-:-:S04]  /*17ba0*/  VIADD R209, R211, 0x80 ;  /* 0x00000080d3d17836 */ /* 0x000fc80000000000 */
[----:B-1----:R-:W-:-:S04]  /*17bb0*/  @P0 IMAD.WIDE.U32 R16, R209, 0x10, R16 ;  /* 0x00000010d1100825 */ /* 0x002fc800078e0010 */
[C---:B0-----:R-:W-:Y:S01]  /*17bc0*/  @P1 IMAD.WIDE.U32 R18, R209.reuse, 0x20, R18 ;  /* 0x00000020d1121825 */ /* 0x041fe200078e0012 */
[----:B------:R0:W5:Y:S04]  /*17bd0*/  @P0 LDG.E.128 R92, desc[UR4][R16.64] ;  /* 0x00000004105c0981 */ /* 0x000168000c1e1d00 */
[----:B------:R1:W5:Y:S04]  /*17be0*/  @P1 LDG.E.128 R100, desc[UR4][R18.64] ;  /* 0x0000000412641981 */ /* 0x000368000c1e1d00 */
[----:B------:R1:W5:Y:S01]  /*17bf0*/  @P1 LDG.E.128 R96, desc[UR4][R18.64+0x10] ;  /* 0x0000100412601981 */ /* 0x000362000c1e1d00 */
[----:B0-----:R-:W-:-:S06]  /*17c00*/  IMAD.WIDE.U32 R16, R209, 0x10, R222 ;  /* 0x00000010d1107825 */ /* 0x001fcc00078e00de */
[----:B------:R-:W5:Y:S01]  /*17c10*/  LDG.E.128 R16, desc[UR4][R16.64] ;  /* 0x0000000410107981 */ /* 0x000f62000c1e1d00 */
        /* <DEDUP_REMOVED lines=12> */
.L_x_31949:
[----:B------:R-:W-:-:S07]  /*17ce0*/  MOV R20, R212 ;  /* 0x000000d400147202 */ /* 0x000fce0000000f00 */
.L_x_31950:
[----:B------:R-:W-:Y:S05]  /*17cf0*/  BSYNC B1 ;  /* 0x0000000000017941 */ /* 0x000fea0003800000 */
.L_x_31948:
        /* <DEDUP_REMOVED lines=16> */
.L_x_31954:
[----:B------:R-:W-:Y:S05]  /*17e00*/  BSYNC B2 ;  /* 0x0000000000027941 */ /* 0x000fea0003800000 */
.L_x_31953:
        /* <DEDUP_REMOVED lines=44> */
.L_x_31952:
[----:B------:R-:W-:Y:S05]  /*180d0*/  BSYNC B1 ;  /* 0x0000000000017941 */ /* 0x000fea0003800000 */
.L_x_31951:
        /* <DEDUP_REMOVED lines=15> */
.L_x_31955:
        /* <DEDUP_REMOVED lines=12> */
.L_x_31958:
[----:B------:R-:W-:-:S07]  /*18290*/  MOV R16, R212 ;  /* 0x000000d400107202 */ /* 0x000fce0000000f00 */
.L_x_31959:
[----:B------:R-:W-:Y:S05]  /*182a0*/  BSYNC B1 ;  /* 0x0000000000017941 */ /* 0x000fea0003800000 */
.L_x_31957:
        /* <DEDUP_REMOVED lines=16> */
.L_x_31963:
[----:B------:R-:W-:Y:S05]  /*183b0*/  BSYNC B2 ;  /* 0x0000000000027941 */ /* 0x000fea0003800000 */
.L_x_31962:
        /* <DEDUP_REMOVED lines=42> */
[----:B------:R-:W-:-:S07]  /*18660*/  LOP3.LUT R3, R9, UR40, R22, 0x96, !PT ;  /* 0x0000002809037c12 */ /* 0x000fce000f8e9616 */
.L_x_31961:
[----:B------:R-:W-:Y:S05]  /*18670*/  BSYNC B1 ;  /* 0x0000000000017941 */ /* 0x000fea0003800000 */
.L_x_31960:
        /* <DEDUP_REMOVED lines=9> */
.L_x_31956:
        /* <DEDUP_REMOVED lines=12> */
.L_x_31965:
[----:B------:R-:W-:-:S07]  /*187d0*/  MOV R16, R212 ;  /* 0x000000d400107202 */ /* 0x000fce0000000f00 */
.L_x_31966:
[----:B------:R-:W-:Y:S05]  /*187e0*/  BSYNC B1 ;  /* 0x0000000000017941 */ /* 0x000fea0003800000 */
.L_x_31964:
        /* <DEDUP_REMOVED lines=16> */
.L_x_31970:
[----:B------:R-:W-:Y:S05]  /*188f0*/  BSYNC B2 ;  /* 0x0000000000027941 */ /* 0x000fea0003800000 */
.L_x_31969:
        /* <DEDUP_REMOVED lines=44> */
.L_x_31968:
[----:B------:R-:W-:Y:S05]  /*18bc0*/  BSYNC B1 ;  /* 0x0000000000017941 */ /* 0x000fea0003800000 */
.L_x_31967:
        /* <DEDUP_REMOVED lines=14> */
.L_x_31971:
        /* <DEDUP_REMOVED lines=12> */
.L_x_31974:
[----:B------:R-:W-:-:S07]  /*18d70*/  MOV R10, R212 ;  /* 0x000000d4000a7202 */ /* 0x000fce0000000f00 */
.L_x_31975:
[----:B------:R-:W-:Y:S05]  /*18d80*/  BSYNC B1 ;  /* 0x0000000000017941 */ /* 0x000fea0003800000 */
.L_x_31973:
        /* <DEDUP_REMOVED lines=16> */
.L_x_31979:
[----:B------:R-:W-:Y:S05]  /*18e90*/  BSYNC B2 ;  /* 0x0000000000027941 */ /* 0x000fea0003800000 */
.L_x_31978:
        /* <DEDUP_REMOVED lines=44> */
.L_x_31977:
[----:B------:R-:W-:Y:S05]  /*19160*/  BSYNC B1 ;  /* 0x0000000000017941 */ /* 0x000fea0003800000 */
.L_x_31976:
        /* <DEDUP_REMOVED lines=10> */
.L_x_31972:
        /* <DEDUP_REMOVED lines=12> */
.L_x_31981:
[----:B------:R-:W-:-:S07]  /*192d0*/  IMAD.MOV.U32 R16, RZ, RZ, R212 ;  /* 0x000000ffff107224 */ /* 0x000fce00078e00d4 */
.L_x_31982:
[----:B------:R-:W-:Y:S05]  /*192e0*/  BSYNC B1 ;  /* 0x0000000000017941 */ /* 0x000fea0003800000 */
.L_x_31980:
        /* <DEDUP_REMOVED lines=16> */
.L_x_31986:
[----:B------:R-:W-:Y:S05]  /*193f0*/  BSYNC B2 ;  /* 0x0000000000027941 */ /* 0x000fea0003800000 */
.L_x_31985:
        /* <DEDUP_REMOVED lines=44> */
.L_x_31984:
[----:B------:R-:W-:Y:S05]  /*196c0*/  BSYNC B1 ;  /* 0x0000000000017941 */ /* 0x000fea0003800000 */
.L_x_31983:
        /* <DEDUP_REMOVED lines=15> */
.L_x_31987:
        /* <DEDUP_REMOVED lines=12> */
.L_x_31990:
[----:B------:R-:W-:-:S07]  /*19880*/  IMAD.MOV.U32 R11, RZ, RZ, R212 ;  /* 0x000000ffff0b7224 */ /* 0x000fce00078e00d4 */
.L_x_31991:
[----:B------:R-:W-:Y:S05]  /*19890*/  BSYNC B1 ;  /* 0x0000000000017941 */ /* 0x000fea0003800000 */
.L_x_31989:
        /* <DEDUP_REMOVED lines=16> */
.L_x_31995:
[----:B------:R-:W-:Y:S05]  /*199a0*/  BSYNC B2 ;  /* 0x0000000000027941 */ /* 0x000fea0003800000 */
.L_x_31994:
        /* <DEDUP_REMOVED lines=44> */
.L_x_31993:
[----:B------:R-:W-:Y:S05]  /*19c70*/  BSYNC B1 ;  /* 0x0000000000017941 */ /* 0x000fea0003800000 */
.L_x_31992:
        /* <DEDUP_REMOVED lines=9> */
.L_x_31988:
        /* <DEDUP_REMOVED lines=12> */
.L_x_31997:
[----:B------:R-:W-:-:S07]  /*19dd0*/  IMAD.MOV.U32 R16, RZ, RZ, R212 ;  /* 0x000000ffff107224 */ /* 0x000fce00078e00d4 */
.L_x_31998:
[----:B------:R-:W-:Y:S05]  /*19de0*/  BSYNC B1 ;  /* 0x0000000000017941 */ /* 0x000fea0003800000 */
.L_x_31996:
        /* <DEDUP_REMOVED lines=16> */
.L_x_32002:
[----:B------:R-:W-:Y:S05]  /*19ef0*/  BSYNC B2 ;  /* 0x0000000000027941 */ /* 0x000fea0003800000 */
.L_x_32001:
        /* <DEDUP_REMOVED lines=44> */
.L_x_32000:
[----:B------:R-:W-:Y:S05]  /*1a1c0*/  BSYNC B1 ;  /* 0x0000000000017941 */ /* 0x000fea0003800000 */
.L_x_31999:
        /* <DEDUP_REMOVED lines=14> */
.L_x_32003:
        /* <DEDUP_REMOVED lines=12> */
.L_x_32006:
[----:B------:R-:W-:-:S07]  /*1a370*/  IMAD.MOV.U32 R12, RZ, RZ, R212 ;  /* 0x000000ffff0c7224 */ /* 0x000fce00078e00d4 */
.L_x_32007:
[----:B------:R-:W-:Y:S05]  /*1a380*/  BSYNC B1 ;  /* 0x0000000000017941 */ /* 0x000fea0003800000 */
.L_x_32005:
        /* <DEDUP_REMOVED lines=16> */
.L_x_32011:
[----:B------:R-:W-:Y:S05]  /*1a490*/  BSYNC B2 ;  /* 0x0000000000027941 */ /* 0x000fea0003800000 */
.L_x_32010:
        /* <DEDUP_REMOVED lines=44> */
.L_x_32009:
[----:B------:R-:W-:Y:S05]  /*1a760*/  BSYNC B1 ;  /* 0x0000000000017941 */ /* 0x000fea0003800000 */
.L_x_32008:
        /* <DEDUP_REMOVED lines=10> */
.L_x_32004:
        /* <DEDUP_REMOVED lines=12> */
.L_x_32013:
[----:B------:R-:W-:-:S07]  /*1a8d0*/  MOV R22, R212 ;  /* 0x000000d400167202 */ /* 0x000fce0000000f00 */
.L_x_32014:
[----:B------:R-:W-:Y:S05]  /*1a8e0*/  BSYNC B1 ;  /* 0x0000000000017941 */ /* 0x000fea0003800000 */
.L_x_32012:
        /* <DEDUP_REMOVED lines=16> */
.L_x_32018:
[----:B------:R-:W-:Y:S05]  /*1a9f0*/  BSYNC B2 ;  /* 0x0000000000027941 */ /* 0x000fea0003800000 */
.L_x_32017:
        /* <DEDUP_REMOVED lines=44> */
.L_x_32016:
[----:B------:R-:W-:Y:S05]  /*1acc0*/  BSYNC B1 ;  /* 0x0000000000017941 */ /* 0x000fea0003800000 */
.L_x_32015:
[----:B------:R-:W-:Y:S01]  /*1acd0*/  I2FP.F32.U32 R16, R22 ;  /* 0x0000001600107245 */ /* 0x000fe20000201000 */
[----:B------:R-:W-:Y:S01]  /*1ace0*/  IMAD.U32 R21, R18, 0x10000, RZ ;  /* 0x0001000012157824 */ /* 0x000fe200078e00ff */
[----:B------:R-:W-:Y:S02]  /*1acf0*/  LOP3.LUT R208, R208, 0xfffffffd, RZ, 0xc0, !PT ;  /* 0xfffffffdd0d07812 */ /* 0x000fe400078ec0ff */
[----:B-1----:R-:W-:Y:S01]  /*1ad00*/  PRMT R18, R18, 0x7632, R18 ;  /* 0x0000763212127816 */ /* 0x002fe20000000012 */
        /* <DEDUP_REMOVED lines=11> */
.L_x_32019:
        /* <DEDUP_REMOVED lines=12> */
.L_x_32022:
[----:B------:R-:W-:-:S07]  /*1ae80*/  MOV R13, R212 ;  /* 0x000000d4000d7202 */ /* 0x000fce0000000f00 */
.L_x_32023:
[----:B------:R-:W-:Y:S05]  /*1ae90*/  BSYNC B1 ;  /* 0x0000000000017941 */ /* 0x000fea0003800000 */
.L_x_32021:
        /* <DEDUP_REMOVED lines=16> */
.L_x_32027:
[----:B------:R-:W-:Y:S05]  /*1afa0*/  BSYNC B2 ;  /* 0x0000000000027941 */ /* 0x000fea0003800000 */
.L_x_32026:
        /* <DEDUP_REMOVED lines=44> */
.L_x_32025:
[----:B------:R-:W-:Y:S05]  /*1b270*/  BSYNC B1 ;  /* 0x0000000000017941 */ /* 0x000fea0003800000 */
.L_x_32024:
        /* <DEDUP_REMOVED lines=9> */
.L_x_32020:
        /* <DEDUP_REMOVED lines=12> */
.L_x_32029:
[----:B------:R-:W-:-:S07]  /*1b3d0*/  IMAD.MOV.U32 R22, RZ, RZ, R212 ;  /* 0x000000ffff167224 */ /* 0x000fce00078e00d4 */
.L_x_32030:
[----:B------:R-:W-:Y:S05]  /*1b3e0*/  BSYNC B1 ;  /* 0x0000000000017941 */ /* 0x000fea0003800000 */
.L_x_32028:
        /* <DEDUP_REMOVED lines=16> */
.L_x_32034:
[----:B------:R-:W-:Y:S05]  /*1b4f0*/  BSYNC B2 ;  /* 0x0000000000027941 */ /* 0x000fea0003800000 */
.L_x_32033:
        /* <DEDUP_REMOVED lines=44> */
.L_x_32032:
[----:B------:R-:W-:Y:S05]  /*1b7c0*/  BSYNC B1 ;  /* 0x0000000000017941 */ /* 0x000fea0003800000 */
.L_x_32031:
        /* <DEDUP_REMOVED lines=12> */
.L_x_32035:
        /* <DEDUP_REMOVED lines=12> */
.L_x_32038:
[----:B------:R-:W-:-:S07]  /*1b950*/  IMAD.MOV.U32 R14, RZ, RZ, R212 ;  /* 0x000000ffff0e7224 */ /* 0x000fce00078e00d4 */
.L_x_32039:
[----:B------:R-:W-:Y:S05]  /*1b960*/  BSYNC B1 ;  /* 0x0000000000017941 */ /* 0x000fea0003800000 */
.L_x_32037:
        /* <DEDUP_REMOVED lines=16> */
.L_x_32043:
[----:B------:R-:W-:Y:S05]  /*1ba70*/  BSYNC B2 ;  /* 0x0000000000027941 */ /* 0x000fea0003800000 */
.L_x_32042:
        /* <DEDUP_REMOVED lines=44> */
.L_x_32041:
[----:B------:R-:W-:Y:S05]  /*1bd40*/  BSYNC B1 ;  /* 0x0000000000017941 */ /* 0x000fea0003800000 */
.L_x_32040:
        /* <DEDUP_REMOVED lines=10> */
.L_x_32036:
        /* <DEDUP_REMOVED lines=12> */
.L_x_32045:
[----:B------:R-:W-:-:S07]  /*1beb0*/  IMAD.MOV.U32 R16, RZ, RZ, R212 ;  /* 0x000000ffff107224 */ /* 0x000fce00078e00d4 */
.L_x_32046:
[----:B------:R-:W-:Y:S05]  /*1bec0*/  BSYNC B1 ;  /* 0x0000000000017941 */ /* 0x000fea0003800000 */
.L_x_32044:
        /* <DEDUP_REMOVED lines=16> */
.L_x_32050:
[----:B------:R-:W-:Y:S05]  /*1bfd0*/  BSYNC B2 ;  /* 0x0000000000027941 */ /* 0x000fea0003800000 */
.L_x_32049:
        /* <DEDUP_REMOVED lines=44> */
.L_x_32048:
[----:B------:R-:W-:Y:S05]  /*1c2a0*/  BSYNC B1 ;  /* 0x0000000000017941 */ /* 0x000fea0003800000 */
.L_x_32047:
        /* <DEDUP_REMOVED lines=13> */
.L_x_32051:
        /* <DEDUP_REMOVED lines=12> */
.L_x_32054:
[----:B------:R-:W-:-:S07]  /*1c440*/  IMAD.MOV.U32 R15, RZ, RZ, R212 ;  /* 0x000000ffff0f7224 */ /* 0x000fce00078e00d4 */
.L_x_32055:
[----:B------:R-:W-:Y:S05]  /*1c450*/  BSYNC B1 ;  /* 0x0000000000017941 */ /* 0x000fea0003800000 */
.L_x_32053:
        /* <DEDUP_REMOVED lines=16> */
.L_x_32059:
[----:B------:R-:W-:Y:S05]  /*1c560*/  BSYNC B2 ;  /* 0x0000000000027941 */ /* 0x000fea0003800000 */
.L_x_32058:
        /* <DEDUP_REMOVED lines=44> */
.L_x_32057:
[----:B------:R-:W-:Y:S05]  /*1c830*/  BSYNC B1 ;  /* 0x0000000000017941 */ /* 0x000fea0003800000 */
.L_x_32056:
        /* <DEDUP_REMOVED lines=9> */
.L_x_32052:
        /* <DEDUP_REMOVED lines=12> */
.L_x_32061:
[----:B------:R-:W-:-:S07]  /*1c990*/  MOV R16, R212 ;  /* 0x000000d400107202 */ /* 0x000fce0000000f00 */
.L_x_32062:
[----:B------:R-:W-:Y:S05]  /*1c9a0*/  BSYNC B1 ;  /* 0x0000000000017941 */ /* 0x000fea0003800000 */
.L_x_32060:
        /* <DEDUP_REMOVED lines=16> */
.L_x_32066:
[----:B------:R-:W-:Y:S05]  /*1cab0*/  BSYNC B2 ;  /* 0x0000000000027941 */ /* 0x000fea0003800000 */
.L_x_32065:
        /* <DEDUP_REMOVED lines=44> */
.L_x_32064:
[----:B------:R-:W-:Y:S05]  /*1cd80*/  BSYNC B1 ;  /* 0x0000000000017941 */ /* 0x000fea0003800000 */
.L_x_32063:
        /* <DEDUP_REMOVED lines=12> */
.L_x_32067:
        /* <DEDUP_REMOVED lines=12> */
.L_x_32070:
[----:B------:R-:W-:-:S07]  /*1cf10*/  MOV R20, R212 ;  /* 0x000000d400147202 */ /* 0x000fce0000000f00 */
.L_x_32071:
[----:B------:R-:W-:Y:S05]  /*1cf20*/  BSYNC B1 ;  /* 0x0000000000017941 */ /* 0x000fea0003800000 */
.L_x_32069:
        /* <DEDUP_REMOVED lines=18> */
.L_x_32075:
[----:B------:R-:W-:Y:S05]  /*1d050*/  BSYNC B2 ;  /* 0x0000000000027941 */ /* 0x000fea0003800000 */
.L_x_32074:
        /* <DEDUP_REMOVED lines=44> */
.L_x_32073:
[----:B------:R-:W-:Y:S05]  /*1d320*/  BSYNC B1 ;  /* 0x0000000000017941 */ /* 0x000fea0003800000 */
.L_x_32072:
        /* <DEDUP_REMOVED lines=10> */
.L_x_32068:
        /* <DEDUP_REMOVED lines=50> */
.L_x_32076:
        /* <DEDUP_REMOVED lines=22> */
.L_x_32078:
[----:B------:R-:W-:-:S07]  /*1d850*/  MOV R24, R212 ;  /* 0x000000d400187202 */ /* 0x000fce0000000f00 */
.L_x_32079:
[----:B------:R-:W-:Y:S05]  /*1d860*/  BSYNC B1 ;  /* 0x0000000000017941 */ /* 0x000fea0003800000 */
.L_x_32077:
        /* <DEDUP_REMOVED lines=16> */
.L_x_32083:
[----:B------:R-:W-:Y:S05]  /*1d970*/  BSYNC B2 ;  /* 0x0000000000027941 */ /* 0x000fea0003800000 */
.L_x_32082:
        /* <DEDUP_REMOVED lines=44> */
.L_x_32081:
[----:B------:R-:W-:Y:S05]  /*1dc40*/  BSYNC B1 ;  /* 0x0000000000017941 */ /* 0x000fea0003800000 */
.L_x_32080:
        /* <DEDUP_REMOVED lines=15> */
.L_x_32084:
        /* <DEDUP_REMOVED lines=12> */
.L_x_32087:
[----:B------:R-:W-:-:S07]  /*1de00*/  MOV R9, R212 ;  /* 0x000000d400097202 */ /* 0x000fce0000000f00 */
.L_x_32088:
[----:B------:R-:W-:Y:S05]  /*1de10*/  BSYNC B1 ;  /* 0x0000000000017941 */ /* 0x000fea0003800000 */
.L_x_32086:
        /* <DEDUP_REMOVED lines=16> */
.L_x_32092:
[----:B------:R-:W-:Y:S05]  /*1df20*/  BSYNC B2 ;  /* 0x0000000000027941 */ /* 0x000fea0003800000 */
.L_x_32091:
        /* <DEDUP_REMOVED lines=44> */
.L_x_32090:
[----:B------:R-:W-:Y:S05]  /*1e1f0*/  BSYNC B1 ;  /* 0x0000000000017941 */ /* 0x000fea0003800000 */
.L_x_32089:
        /* <DEDUP_REMOVED lines=9> */
.L_x_32085:
        /* <DEDUP_REMOVED lines=12> */
.L_x_32094:
[----:B------:R-:W-:-:S07]  /*1e350*/  IMAD.MOV.U32 R16, RZ, RZ, R212 ;  /* 0x000000ffff107224 */ /* 0x000fce00078e00d4 */
.L_x_32095:
[----:B------:R-:W-:Y:S05]  /*1e360*/  BSYNC B1 ;  /* 0x0000000000017941 */ /* 0x000fea0003800000 */
.L_x_32093:
        /* <DEDUP_REMOVED lines=16> */
.L_x_32099:
[----:B------:R-:W-:Y:S05]  /*1e470*/  BSYNC B2 ;  /* 0x0000000000027941 */ /* 0x000fea0003800000 */
.L_x_32098:
        /* <DEDUP_REMOVED lines=44> */
.L_x_32097:
[----:B------:R-:W-:Y:S05]  /*1e740*/  BSYNC B1 ;  /* 0x0000000000017941 */ /* 0x000fea0003800000 */
.L_x_32096:
        /* <DEDUP_REMOVED lines=14> */
.L_x_32100:
        /* <DEDUP_REMOVED lines=12> */
.L_x_32103:
[----:B------:R-:W-:-:S07]  /*1e8f0*/  IMAD.MOV.U32 R10, RZ, RZ, R212 ;  /* 0x000000ffff0a7224 */ /* 0x000fce00078e00d4 */
.L_x_32104:
[----:B------:R-:W-:Y:S05]  /*1e900*/  BSYNC B1 ;  /* 0x0000000000017941 */ /* 0x000fea0003800000 */
.L_x_32102:
        /* <DEDUP_REMOVED lines=16> */
.L_x_32108:
[----:B------:R-:W-:Y:S05]  /*1ea10*/  BSYNC B2 ;  /* 0x0000000000027941 */ /* 0x000fea0003800000 */
.L_x_32107:
        /* <DEDUP_REMOVED lines=44> */
.L_x_32106:
[----:B------:R-:W-:Y:S05]  /*1ece0*/  BSYNC B1 ;  /* 0x0000000000017941 */ /* 0x000fea0003800000 */
.L_x_32105:
        /* <DEDUP_REMOVED lines=10> */
.L_x_32101:
        /* <DEDUP_REMOVED lines=12> */
.L_x_32110:
[----:B------:R-:W-:-:S07]  /*1ee50*/  IMAD.MOV.U32 R16, RZ, RZ, R212 ;  /* 0x000000ffff107224 */ /* 0x000fce00078e00d4 */
.L_x_32111:
[----:B------:R-:W-:Y:S05]  /*1ee60*/  BSYNC B1 ;  /* 0x0000000000017941 */ /* 0x000fea0003800000 */
.L_x_32109:
        /* <DEDUP_REMOVED lines=16> */
.L_x_32115:
[----:B------:R-:W-:Y:S05]  /*1ef70*/  BSYNC B2 ;  /* 0x0000000000027941 */ /* 0x000fea0003800000 */
.L_x_32114:
        /* <DEDUP_REMOVED lines=44> */
.L_x_32113:
[----:B------:R-:W-:Y:S05]  /*1f240*/  BSYNC B1 ;  /* 0x0000000000017941 */ /* 0x000fea0003800000 */
.L_x_32112:
        /* <DEDUP_REMOVED lines=15> */
.L_x_32116:
        /* <DEDUP_REMOVED lines=12> */
.L_x_32119:
[----:B------:R-:W-:-:S07]  /*1f400*/  IMAD.MOV.U32 R11, RZ, RZ, R212 ;  /* 0x000000ffff0b7224 */ /* 0x000fce00078e00d4 */
.L_x_32120:
[----:B------:R-:W-:Y:S05]  /*1f410*/  BSYNC B1 ;  /* 0x0000000000017941 */ /* 0x000fea0003800000 */
.L_x_32118:
        /* <DEDUP_REMOVED lines=16> */
.L_x_32124:
[----:B------:R-:W-:Y:S05]  /*1f520*/  BSYNC B2 ;  /* 0x0000000000027941 */ /* 0x000fea0003800000 */
.L_x_32123:
        /* <DEDUP_REMOVED lines=44> */
.L_x_32122:
[----:B------:R-:W-:Y:S05]  /*1f7f0*/  BSYNC B1 ;  /* 0x0000000000017941 */ /* 0x000fea0003800000 */
.L_x_32121:
        /* <DEDUP_REMOVED lines=9> */
.L_x_32117:
        /* <DEDUP_REMOVED lines=12> */
.L_x_32126:
[----:B------:R-:W-:-:S07]  /*1f950*/  MOV R16, R212 ;  /* 0x000000d400107202 */ /* 0x000fce0000000f00 */
.L_x_32127:
[----:B------:R-:W-:Y:S05]  /*1f960*/  BSYNC B1 ;  /* 0x0000000000017941 */ /* 0x000fea0003800000 */
.L_x_32125:
        /* <DEDUP_REMOVED lines=16> */
.L_x_32131:
[----:B------:R-:W-:Y:S05]  /*1fa70*/  BSYNC B2 ;  /* 0x0000000000027941 */ /* 0x000fea0003800000 */
.L_x_32130:
        /* <DEDUP_REMOVED lines=44> */
.L_x_32129:
[----:B------:R-:W-:Y:S05]  /*1fd40*/  BSYNC B1 ;  /* 0x0000000000017941 */ /* 0x000fea0003800000 */
.L_x_32128:
        /* <DEDUP_REMOVED lines=14> */
.L_x_32132:
        /* <DEDUP_REMOVED lines=12> */
.L_x_32135:
[----:B------:R-:W-:-:S07]  /*1fef0*/  MOV R12, R212 ;  /* 0x000000d4000c7202 */ /* 0x000fce0000000f00 */
.L_x_32136:
[----:B------:R-:W-:Y:S05]  /*1ff00*/  BSYNC B1 ;  /* 0x0000000000017941 */ /* 0x000fea0003800000 */
.L_x_32134:
        /* <DEDUP_REMOVED lines=16> */
.L_x_32140:
[----:B------:R-:W-:Y:S05]  /*20010*/  BSYNC B2 ;  /* 0x0000000000027941 */ /* 0x000fea0003800000 */
.L_x_32139:
        /* <DEDUP_REMOVED lines=44> */
.L_x_32138:
[----:B------:R-:W-:Y:S05]  /*202e0*/  BSYNC B1 ;  /* 0x0000000000017941 */ /* 0x000fea0003800000 */
.L_x_32137:
        /* <DEDUP_REMOVED lines=10> */
.L_x_32133:
        /* <DEDUP_REMOVED lines=12> */
.L_x_32142:
[----:B------:R-:W-:-:S07]  /*20450*/  IMAD.MOV.U32 R16, RZ, RZ, R212 ;  /* 0x000000ffff107224 */ /* 0x000fce00078e00d4 */
.L_x_32143:
[----:B------:R-:W-:Y:S05]  /*20460*/  BSYNC B1 ;  /* 0x0000000000017941 */ /* 0x000fea0003800000 */
.L_x_32141:
        /* <DEDUP_REMOVED lines=16> */
.L_x_32147:
[----:B------:R-:W-:Y:S05]  /*20570*/  BSYNC B2 ;  /* 0x0000000000027941 */ /* 0x000fea0003800000 */
.L_x_32146:
        /* <DEDUP_REMOVED lines=44> */
.L_x_32145:
[----:B------:R-:W-:Y:S05]  /*20840*/  BSYNC B1 ;  /* 0x0000000000017941 */ /* 0x000fea0003800000 */
.L_x_32144:
        /* <DEDUP_REMOVED lines=15> */
.L_x_32148:
        /* <DEDUP_REMOVED lines=12> */
.L_x_32151:
[----:B------:R-:W-:-:S07]  /*20a00*/  IMAD.MOV.U32 R13, RZ, RZ, R212 ;  /* 0x000000ffff0d7224 */ /* 0x000fce00078e00d4 */
.L_x_32152:
[----:B------:R-:W-:Y:S05]  /*20a10*/  BSYNC B1 ;  /* 0x0000000000017941 */ /* 0x000fea0003800000 */
.L_x_32150:
        /* <DEDUP_REMOVED lines=16> */
.L_x_32156:
[----:B------:R-:W-:Y:S05]  /*20b20*/  BSYNC B2 ;  /* 0x0000000000027941 */ /* 0x000fea0003800000 */
.L_x_32155:
        /* <DEDUP_REMOVED lines=44> */
.L_x_32154:
[----:B------:R-:W-:Y:S05]  /*20df0*/  BSYNC B1 ;  /* 0x0000000000017941 */ /* 0x000fea0003800000 */
.L_x_32153:
        /* <DEDUP_REMOVED lines=9> */
.L_x_32149:
        /* <DEDUP_REMOVED lines=12> */
.L_x_32158:
[----:B------:R-:W-:-:S07]  /*20f50*/  IMAD.MOV.U32 R16, RZ, RZ, R212 ;  /* 0x000000ffff107224 */ /* 0x000fce00078e00d4 */
.L_x_32159:
[----:B------:R-:W-:Y:S05]  /*20f60*/  BSYNC B1 ;  /* 0x0000000000017941 */ /* 0x000fea0003800000 */
.L_x_32157:
        /* <DEDUP_REMOVED lines=16> */
.L_x_32163:
[----:B------:R-:W-:Y:S05]  /*21070*/  BSYNC B2 ;  /* 0x0000000000027941 */ /* 0x000fea0003800000 */
.L_x_32162:
        /* <DEDUP_REMOVED lines=44> */
.L_x_32161:
[----:B------:R-:W-:Y:S05]  /*21340*/  BSYNC B1 ;  /* 0x0000000000017941 */ /* 0x000fea0003800000 */
.L_x_32160:
        /* <DEDUP_REMOVED lines=12> */
.L_x_32164:
        /* <DEDUP_REMOVED lines=12> */
.L_x_32167:
[----:B------:R-:W-:-:S07]  /*214d0*/  IMAD.MOV.U32 R14, RZ, RZ, R212 ;  /* 0x000000ffff0e7224 */ /* 0x000fce00078e00d4 */
.L_x_32168:
[----:B------:R-:W-:Y:S05]  /*214e0*/  BSYNC B1 ;  /* 0x0000000000017941 */ /* 0x000fea0003800000 */
.L_x_32166:
        /* <DEDUP_REMOVED lines=16> */
.L_x_32172:
[----:B------:R-:W-:Y:S05]  /*215f0*/  BSYNC B2 ;  /* 0x0000000000027941 */ /* 0x000fea0003800000 */
.L_x_32171:
        /* <DEDUP_REMOVED lines=44> */
.L_x_32170:
[----:B------:R-:W-:Y:S05]  /*218c0*/  BSYNC B1 ;  /* 0x0000000000017941 */ /* 0x000fea0003800000 */
.L_x_32169:
        /* <DEDUP_REMOVED lines=10> */
.L_x_32165:
        /* <DEDUP_REMOVED lines=12> */
.L_x_32174:
[----:B------:R-:W-:-:S07]  /*21a30*/  MOV R18, R212 ;  /* 0x000000d400127202 */ /* 0x000fce0000000f00 */
.L_x_32175:
[----:B------:R-:W-:Y:S05]  /*21a40*/  BSYNC B1 ;  /* 0x0000000000017941 */ /* 0x000fea0003800000 */
.L_x_32173:
        /* <DEDUP_REMOVED lines=16> */
.L_x_32179:
[----:B------:R-:W-:Y:S05]  /*21b50*/  BSYNC B2 ;  /* 0x0000000000027941 */ /* 0x000fea0003800000 */
.L_x_32178:
        /* <DEDUP_REMOVED lines=44> */
.L_x_32177:
[----:B------:R-:W-:Y:S05]  /*21e20*/  BSYNC B1 ;  /* 0x0000000000017941 */ /* 0x000fea0003800000 */
.L_x_32176:
        /* <DEDUP_REMOVED lines=13> */
.L_x_32180:
        /* <DEDUP_REMOVED lines=12> */
.L_x_32183:
[----:B------:R-:W-:-:S07]  /*21fc0*/  MOV R15, R212 ;  /* 0x000000d4000f7202 */ /* 0x000fce0000000f00 */
.L_x_32184:
[----:B------:R-:W-:Y:S05]  /*21fd0*/  BSYNC B1 ;  /* 0x0000000000017941 */ /* 0x000fea0003800000 */
.L_x_32182:
        /* <DEDUP_REMOVED lines=16> */
.L_x_32188:
[----:B------:R-:W-:Y:S05]  /*220e0*/  BSYNC B2 ;  /* 0x0000000000027941 */ /* 0x000fea0003800000 */
.L_x_32187:
        /* <DEDUP_REMOVED lines=44> */
.L_x_32186:
[----:B------:R-:W-:Y:S05]  /*223b0*/  BSYNC B1 ;  /* 0x0000000000017941 */ /* 0x000fea0003800000 */
.L_x_32185:
        /* <DEDUP_REMOVED lines=9> */
.L_x_32181:
        /* <DEDUP_REMOVED lines=12> */
.L_x_32190:
[----:B------:R-:W-:-:S07]  /*22510*/  IMAD.MOV.U32 R16, RZ, RZ, R212 ;  /* 0x000000ffff107224 */ /* 0x000fce00078e00d4 */
.L_x_32191:
[----:B------:R-:W-:Y:S05]  /*22520*/  BSYNC B1 ;  /* 0x0000000000017941 */ /* 0x000fea0003800000 */
.L_x_32189:
        /* <DEDUP_REMOVED lines=16> */
.L_x_32195:
[----:B------:R-:W-:Y:S05]  /*22630*/  BSYNC B2 ;  /* 0x0000000000027941 */ /* 0x000fea0003800000 */
.L_x_32194:
        /* <DEDUP_REMOVED lines=44> */
.L_x_32193:
[----:B------:R-:W-:Y:S05]  /*22900*/  BSYNC B1 ;  /* 0x0000000000017941 */ /* 0x000fea0003800000 */
.L_x_32192:
        /* <DEDUP_REMOVED lines=12> */
.L_x_32196:
        /* <DEDUP_REMOVED lines=12> */
.L_x_32199:
[----:B------:R-:W-:-:S07]  /*22a90*/  IMAD.MOV.U32 R16, RZ, RZ, R212 ;  /* 0x000000ffff107224 */ /* 0x000fce00078e00d4 */
.L_x_32200:
[----:B------:R-:W-:Y:S05]  /*22aa0*/  BSYNC B1 ;  /* 0x0000000000017941 */ /* 0x000fea0003800000 */
.L_x_32198:
        /* <DEDUP_REMOVED lines=19> */
.L_x_32204:
[----:B------:R-:W-:Y:S05]  /*22be0*/  BSYNC B2 ;  /* 0x0000000000027941 */ /* 0x000fea0003800000 */
.L_x_32203:
        /* <DEDUP_REMOVED lines=44> */
.L_x_32202:
[----:B------:R-:W-:Y:S05]  /*22eb0*/  BSYNC B1 ;  /* 0x0000000000017941 */ /* 0x000fea0003800000 */
.L_x_32201:
        /* <DEDUP_REMOVED lines=10> */
.L_x_32197:
        /* <DEDUP_REMOVED lines=50> */
.L_x_32205:
        /* <DEDUP_REMOVED lines=22> */
.L_x_32207:
[----:B------:R-:W-:-:S07]  /*233e0*/  IMAD.MOV.U32 R20, RZ, RZ, R212 ;  /* 0x000000ffff147224 */ /* 0x000fce00078e00d4 */
.L_x_32208:
[----:B------:R-:W-:Y:S05]  /*233f0*/  BSYNC B1 ;  /* 0x0000000000017941 */ /* 0x000fea0003800000 */
.L_x_32206:
        /* <DEDUP_REMOVED lines=16> */
.L_x_32212:
[----:B------:R-:W-:Y:S05]  /*23500*/  BSYNC B2 ;  /* 0x0000000000027941 */ /* 0x000fea0003800000 */
.L_x_32211:
        /* <DEDUP_REMOVED lines=44> */
.L_x_32210:
[----:B------:R-:W-:Y:S05]  /*237d0*/  BSYNC B1 ;  /* 0x0000000000017941 */ /* 0x000fea0003800000 */
.L_x_32209:
        /* <DEDUP_REMOVED lines=15> */
.L_x_32213:
        /* <DEDUP_REMOVED lines=12> */
.L_x_32216:
[----:B------:R-:W-:-:S07]  /*23990*/  IMAD.MOV.U32 R9, RZ, RZ, R212 ;  /* 0x000000ffff097224 */ /* 0x000fce00078e00d4 */
.L_x_32217:
[----:B------:R-:W-:Y:S05]  /*239a0*/  BSYNC B1 ;  /* 0x0000000000017941 */ /* 0x000fea0003800000 */
.L_x_32215:
        /* <DEDUP_REMOVED lines=16> */
.L_x_32221:
[----:B------:R-:W-:Y:S05]  /*23ab0*/  BSYNC B2 ;  /* 0x0000000000027941 */ /* 0x000fea0003800000 */
.L_x_32220:
        /* <DEDUP_REMOVED lines=44> */
.L_x_32219:
[----:B------:R-:W-:Y:S05]  /*23d80*/  BSYNC B1 ;  /* 0x0000000000017941 */ /* 0x000fea0003800000 */
.L_x_32218:
        /* <DEDUP_REMOVED lines=9> */
.L_x_32214:
        /* <DEDUP_REMOVED lines=12> */
.L_x_32223:
[----:B------:R-:W-:-:S07]  /*23ee0*/  IMAD.MOV.U32 R16, RZ, RZ, R212 ;  /* 0x000000ffff107224 */ /* 0x000fce00078e00d4 */
.L_x_32224:
[----:B------:R-:W-:Y:S05]  /*23ef0*/  BSYNC B1 ;  /* 0x0000000000017941 */ /* 0x000fea0003800000 */
.L_x_32222:
        /* <DEDUP_REMOVED lines=16> */
.L_x_32228:
[----:B------:R-:W-:Y:S05]  /*24000*/  BSYNC B2 ;  /* 0x0000000000027941 */ /* 0x000fea0003800000 */
.L_x_32227:
        /* <DEDUP_REMOVED lines=44> */
.L_x_32226:
[----:B------:R-:W-:Y:S05]  /*242d0*/  BSYNC B1 ;  /* 0x0000000000017941 */ /* 0x000fea0003800000 */
.L_x_32225:
        /* <DEDUP_REMOVED lines=14> */
.L_x_32229:
        /* <DEDUP_REMOVED lines=12> */
.L_x_32232:
[----:B------:R-:W-:-:S07]  /*24480*/  IMAD.MOV.U32 R10, RZ, RZ, R212 ;  /* 0x000000ffff0a7224 */ /* 0x000fce00078e00d4 */
.L_x_32233:
[----:B------:R-:W-:Y:S05]  /*24490*/  BSYNC B1 ;  /* 0x0000000000017941 */ /* 0x000fea0003800000 */
.L_x_32231:
        /* <DEDUP_REMOVED lines=16> */
.L_x_32237:
[----:B------:R-:W-:Y:S05]  /*245a0*/  BSYNC B2 ;  /* 0x0000000000027941 */ /* 0x000fea0003800000 */
.L_x_32236:
        /* <DEDUP_REMOVED lines=44> */
.L_x_32235:
[----:B------:R-:W-:Y:S05]  /*24870*/  BSYNC B1 ;  /* 0x0000000000017941 */ /* 0x000fea0003800000 */
.L_x_32234:
        /* <DEDUP_REMOVED lines=10> */
.L_x_32230:
        /* <DEDUP_REMOVED lines=12> */
.L_x_32239:
[----:B------:R-:W-:-:S07]  /*249e0*/  MOV R16, R212 ;  /* 0x000000d400107202 */ /* 0x000fce0000000f00 */
.L_x_32240:
[----:B------:R-:W-:Y:S05]  /*249f0*/  BSYNC B1 ;  /* 0x0000000000017941 */ /* 0x000fea0003800000 */
.L_x_32238:
        /* <DEDUP_REMOVED lines=16> */
.L_x_32244:
[----:B------:R-:W-:Y:S05]  /*24b00*/  BSYNC B2 ;  /* 0x0000000000027941 */ /* 0x000fea0003800000 */
.L_x_32243:
        /* <DEDUP_REMOVED lines=44> */
.L_x_32242:
[----:B------:R-:W-:Y:S05]  /*24dd0*/  BSYNC B1 ;  /* 0x0000000000017941 */ /* 0x000fea0003800000 */
.L_x_32241:
        /* <DEDUP_REMOVED lines=15> */
.L_x_32245:
        /* <DEDUP_REMOVED lines=12> */
.L_x_32248:
[----:B------:R-:W-:-:S07]  /*24f90*/  MOV R11, R212 ;  /* 0x000000d4000b7202 */ /* 0x000fce0000000f00 */
.L_x_32249:
[----:B------:R-:W-:Y:S05]  /*24fa0*/  BSYNC B1 ;  /* 0x0000000000017941 */ /* 0x000fea0003800000 */
.L_x_32247:
        /* <DEDUP_REMOVED lines=16> */
.L_x_32253:
[----:B------:R-:W-:Y:S05]  /*250b0*/  BSYNC B2 ;  /* 0x0000000000027941 */ /* 0x000fea0003800000 */
.L_x_32252:
        /* <DEDUP_REMOVED lines=44> */
.L_x_32251:
[----:B------:R-:W-:Y:S05]  /*25380*/  BSYNC B1 ;  /* 0x0000000000017941 */ /* 0x000fea0003800000 */
.L_x_32250:
        /* <DEDUP_REMOVED lines=9> */
.L_x_32246:
        /* <DEDUP_REMOVED lines=12> */
.L_x_32255:
[----:B------:R-:W-:-:S07]  /*254e0*/  IMAD.MOV.U32 R16, RZ, RZ, R212 ;  /* 0x000000ffff107224 */ /* 0x000fce00078e00d4 */
.L_x_32256:
[----:B------:R-:W-:Y:S05]  /*254f0*/  BSYNC B1 ;  /* 0x0000000000017941 */ /* 0x000fea0003800000 */
.L_x_32254:
        /* <DEDUP_REMOVED lines=16> */
.L_x_32260:
[----:B------:R-:W-:Y:S05]  /*25600*/  BSYNC B2 ;  /* 0x0000000000027941 */ /* 0x000fea0003800000 */
.L_x_32259:
        /* <DEDUP_REMOVED lines=44> */
.L_x_32258:
[----:B------:R-:W-:Y:S05]  /*258d0*/  BSYNC B1 ;  /* 0x0000000000017941 */ /* 0x000fea0003800000 */
.L_x_32257:
        /* <DEDUP_REMOVED lines=14> */
.L_x_32261:
        /* <DEDUP_REMOVED lines=12> */
.L_x_32264:
[----:B------:R-:W-:-:S07]  /*25a80*/  IMAD.MOV.U32 R12, RZ, RZ, R212 ;  /* 0x000000ffff0c7224 */ /* 0x000fce00078e00d4 */
.L_x_32265:
[----:B------:R-:W-:Y:S05]  /*25a90*/  BSYNC B1 ;  /* 0x0000000000017941 */ /* 0x000fea0003800000 */
.L_x_32263:
        /* <DEDUP_REMOVED lines=16> */
.L_x_32269:
[----:B------:R-:W-:Y:S05]  /*25ba0*/  BSYNC B2 ;  /* 0x0000000000027941 */ /* 0x000fea0003800000 */
.L_x_32268:
        /* <DEDUP_REMOVED lines=44> */
.L_x_32267:
[----:B------:R-:W-:Y:S05]  /*25e70*/  BSYNC B1 ;  /* 0x0000000000017941 */ /* 0x000fea0003800000 */
.L_x_32266:
        /* <DEDUP_REMOVED lines=10> */
.L_x_32262:
        /* <DEDUP_REMOVED lines=12> */
.L_x_32271:
[----:B------:R-:W-:-:S07]  /*25fe0*/  IMAD.MOV.U32 R22, RZ, RZ, R212 ;  /* 0x000000ffff167224 */ /* 0x000fce00078e00d4 */
.L_x_32272:
[----:B------:R-:W-:Y:S05]  /*25ff0*/  BSYNC B1 ;  /* 0x0000000000017941 */ /* 0x000fea0003800000 */
.L_x_32270:
        /* <DEDUP_REMOVED lines=16> */
.L_x_32276:
[----:B------:R-:W-:Y:S05]  /*26100*/  BSYNC B2 ;  /* 0x0000000000027941 */ /* 0x000fea0003800000 */
.L_x_32275:
        /* <DEDUP_REMOVED lines=44> */
.L_x_32274:
[----:B------:R-:W-:Y:S05]  /*263d0*/  BSYNC B1 ;  /* 0x0000000000017941 */ /* 0x000fea0003800000 */
.L_x_32273:
        /* <DEDUP_REMOVED lines=15> */
.L_x_32277:
        /* <DEDUP_REMOVED lines=12> */
.L_x_32280:
[----:B------:R-:W-:-:S07]  /*26590*/  IMAD.MOV.U32 R13, RZ, RZ, R212 ;  /* 0x000000ffff0d7224 */ /* 0x000fce00078e00d4 */
.L_x_32281:
[----:B------:R-:W-:Y:S05]  /*265a0*/  BSYNC B1 ;  /* 0x0000000000017941 */ /* 0x000fea0003800000 */
.L_x_32279:
        /* <DEDUP_REMOVED lines=16> */
.L_x_32285:
[----:B------:R-:W-:Y:S05]  /*266b0*/  BSYNC B2 ;  /* 0x0000000000027941 */ /* 0x000fea0003800000 */
.L_x_32284:
        /* <DEDUP_REMOVED lines=44> */
.L_x_32283:
[----:B------:R-:W-:Y:S05]  /*26980*/  BSYNC B1 ;  /* 0x0000000000017941 */ /* 0x000fea0003800000 */
.L_x_32282:
        /* <DEDUP_REMOVED lines=9> */
.L_x_32278:
        /* <DEDUP_REMOVED lines=12> */
.L_x_32287:
[----:B------:R-:W-:-:S07]  /*26ae0*/  MOV R22, R212 ;  /* 0x000000d400167202 */ /* 0x000fce0000000f00 */
.L_x_32288:
[----:B------:R-:W-:Y:S05]  /*26af0*/  BSYNC B1 ;  /* 0x0000000000017941 */ /* 0x000fea0003800000 */
.L_x_32286:
        /* <DEDUP_REMOVED lines=16> */
.L_x_32292:
[----:B------:R-:W-:Y:S05]  /*26c00*/  BSYNC B2 ;  /* 0x0000000000027941 */ /* 0x000fea0003800000 */
.L_x_32291:
        /* <DEDUP_REMOVED lines=44> */
.L_x_32290:
[----:B------:R-:W-:Y:S05]  /*26ed0*/  BSYNC B1 ;  /* 0x0000000000017941 */ /* 0x000fea0003800000 */
.L_x_32289:
        /* <DEDUP_REMOVED lines=12> */
.L_x_32293:
        /* <DEDUP_REMOVED lines=12> */
.L_x_32296:
[----:B------:R-:W-:-:S07]  /*27060*/  MOV R14, R212 ;  /* 0x000000d4000e7202 */ /* 0x000fce0000000f00 */
.L_x_32297:
[----:B------:R-:W-:Y:S05]  /*27070*/  BSYNC B1 ;  /* 0x0000000000017941 */ /* 0x000fea0003800000 */
.L_x_32295:
        /* <DEDUP_REMOVED lines=16> */
.L_x_32301:
[----:B------:R-:W-:Y:S05]  /*27180*/  BSYNC B2 ;  /* 0x0000000000027941 */ /* 0x000fea0003800000 */
.L_x_32300:
        /* <DEDUP_REMOVED lines=44> */
.L_x_32299:
[----:B------:R-:W-:Y:S05]  /*27450*/  BSYNC B1 ;  /* 0x0000000000017941 */ /* 0x000fea0003800000 */
.L_x_32298:
        /* <DEDUP_REMOVED lines=10> */
.L_x_32294:
        /* <DEDUP_REMOVED lines=12> */
.L_x_32303:
[----:B------:R-:W-:-:S07]  /*275c0*/  IMAD.MOV.U32 R16, RZ, RZ, R212 ;  /* 0x000000ffff107224 */ /* 0x000fce00078e00d4 */
.L_x_32304:
[----:B------:R-:W-:Y:S05]  /*275d0*/  BSYNC B1 ;  /* 0x0000000000017941 */ /* 0x000fea0003800000 */
.L_x_32302:
        /* <DEDUP_REMOVED lines=16> */
.L_x_32308:
[----:B------:R-:W-:Y:S05]  /*276e0*/  BSYNC B2 ;  /* 0x0000000000027941 */ /* 0x000fea0003800000 */
.L_x_32307:
        /* <DEDUP_REMOVED lines=44> */
.L_x_32306:
[----:B------:R-:W-:Y:S05]  /*279b0*/  BSYNC B1 ;  /* 0x0000000000017941 */ /* 0x000fea0003800000 */
.L_x_32305:
        /* <DEDUP_REMOVED lines=13> */
.L_x_32309:
        /* <DEDUP_REMOVED lines=12> */
.L_x_32312:
[----:B------:R-:W-:-:S07]  /*27b50*/  IMAD.MOV.U32 R15, RZ, RZ, R212 ;  /* 0x000000ffff0f7224 */ /* 0x000fce00078e00d4 */
.L_x_32313:
[----:B------:R-:W-:Y:S05]  /*27b60*/  BSYNC B1 ;  /* 0x0000000000017941 */ /* 0x000fea0003800000 */
.L_x_32311:
        /* <DEDUP_REMOVED lines=16> */
.L_x_32317:
[----:B------:R-:W-:Y:S05]  /*27c70*/  BSYNC B2 ;  /* 0x0000000000027941 */ /* 0x000fea0003800000 */
.L_x_32316:
        /* <DEDUP_REMOVED lines=44> */
.L_x_32315:
[----:B------:R-:W-:Y:S05]  /*27f40*/  BSYNC B1 ;  /* 0x0000000000017941 */ /* 0x000fea0003800000 */
.L_x_32314:
        /* <DEDUP_REMOVED lines=9> */
.L_x_32310:
        /* <DEDUP_REMOVED lines=12> */
.L_x_32319:
[----:B------:R-:W-:-:S07]  /*280a0*/  IMAD.MOV.U32 R16, RZ, RZ, R212 ;  /* 0x000000ffff107224 */ /* 0x000fce00078e00d4 */
.L_x_32320:
[----:B------:R-:W-:Y:S05]  /*280b0*/  BSYNC B1 ;  /* 0x0000000000017941 */ /* 0x000fea0003800000 */
.L_x_32318:
        /* <DEDUP_REMOVED lines=16> */
.L_x_32324:
[----:B------:R-:W-:Y:S05]  /*281c0*/  BSYNC B2 ;  /* 0x0000000000027941 */ /* 0x000fea0003800000 */
.L_x_32323:
        /* <DEDUP_REMOVED lines=44> */
.L_x_32322:
[----:B------:R-:W-:Y:S05]  /*28490*/  BSYNC B1 ;  /* 0x0000000000017941 */ /* 0x000fea0003800000 */
.L_x_32321:
        /* <DEDUP_REMOVED lines=12> */
.L_x_32325:
        /* <DEDUP_REMOVED lines=12> */
.L_x_32328:
[----:B------:R-:W-:-:S07]  /*28620*/  IMAD.MOV.U32 R20, RZ, RZ, R212 ;  /* 0x000000ffff147224 */ /* 0x000fce00078e00d4 */
.L_x_32329:
[----:B------:R-:W-:Y:S05]  /*28630*/  BSYNC B1 ;  /* 0x0000000000017941 */ /* 0x000fea0003800000 */
.L_x_32327:
        /* <DEDUP_REMOVED lines=19> */
.L_x_32333:
[----:B------:R-:W-:Y:S05]  /*28770*/  BSYNC B2 ;  /* 0x0000000000027941 */ /* 0x000fea0003800000 */
.L_x_32332:
        /* <DEDUP_REMOVED lines=44> */
.L_x_32331:
[----:B------:R-:W-:Y:S05]  /*28a40*/  BSYNC B1 ;  /* 0x0000000000017941 */ /* 0x000fea0003800000 */
.L_x_32330:
        /* <DEDUP_REMOVED lines=11> */
.L_x_32326:
        /* <DEDUP_REMOVED lines=50> */
.L_x_32334:
        /* <DEDUP_REMOVED lines=22> */
.L_x_32336:
[----:B------:R-:W-:-:S07]  /*28f80*/  IMAD.MOV.U32 R24, RZ, RZ, R212 ;  /* 0x000000ffff187224 */ /* 0x000fce00078e00d4 */
.L_x_32337:
[----:B------:R-:W-:Y:S05]  /*28f90*/  BSYNC B1 ;  /* 0x0000000000017941 */ /* 0x000fea0003800000 */
.L_x_32335:
        /* <DEDUP_REMOVED lines=16> */
.L_x_32341:
[----:B------:R-:W-:Y:S05]  /*290a0*/  BSYNC B2 ;  /* 0x0000000000027941 */ /* 0x000fea0003800000 */
.L_x_32340:
        /* <DEDUP_REMOVED lines=44> */
.L_x_32339:
[----:B------:R-:W-:Y:S05]  /*29370*/  BSYNC B1 ;  /* 0x0000000000017941 */ /* 0x000fea0003800000 */
.L_x_32338:
        /* <DEDUP_REMOVED lines=15> */
.L_x_32342:
        /* <DEDUP_REMOVED lines=12> */
.L_x_32345:
[----:B------:R-:W-:-:S07]  /*29530*/  MOV R9, R212 ;  /* 0x000000d400097202 */ /* 0x000fce0000000f00 */
.L_x_32346:
[----:B------:R-:W-:Y:S05]  /*29540*/  BSYNC B1 ;  /* 0x0000000000017941 */ /* 0x000fea0003800000 */
.L_x_32344:
        /* <DEDUP_REMOVED lines=16> */
.L_x_32350:
[----:B------:R-:W-:Y:S05]  /*29650*/  BSYNC B2 ;  /* 0x0000000000027941 */ /* 0x000fea0003800000 */
.L_x_32349:
        /* <DEDUP_REMOVED lines=44> */
.L_x_32348:
[----:B------:R-:W-:Y:S05]  /*29920*/  BSYNC B1 ;  /* 0x0000000000017941 */ /* 0x000fea0003800000 */
.L_x_32347:
        /* <DEDUP_REMOVED lines=9> */
.L_x_32343:
        /* <DEDUP_REMOVED lines=12> */
.L_x_32352:
[----:B------:R-:W-:-:S07]  /*29a80*/  MOV R24, R212 ;  /* 0x000000d400187202 */ /* 0x000fce0000000f00 */
.L_x_32353:
[----:B------:R-:W-:Y:S05]  /*29a90*/  BSYNC B1 ;  /* 0x0000000000017941 */ /* 0x000fea0003800000 */
.L_x_32351:
        /* <DEDUP_REMOVED lines=16> */
.L_x_32357:
[----:B------:R-:W-:Y:S05]  /*29ba0*/  BSYNC B2 ;  /* 0x0000000000027941 */ /* 0x000fea0003800000 */
.L_x_32356:
        /* <DEDUP_REMOVED lines=44> */
.L_x_32355:
[----:B------:R-:W-:Y:S05]  /*29e70*/  BSYNC B1 ;  /* 0x0000000000017941 */ /* 0x000fea0003800000 */
.L_x_32354:
        /* <DEDUP_REMOVED lines=14> */
.L_x_32358:
        /* <DEDUP_REMOVED lines=12> */
.L_x_32361:
[----:B------:R-:W-:-:S07]  /*2a020*/  MOV R10, R212 ;  /* 0x000000d4000a7202 */ /* 0x000fce0000000f00 */
.L_x_32362:
[----:B------:R-:W-:Y:S05]  /*2a030*/  BSYNC B1 ;  /* 0x0000000000017941 */ /* 0x000fea0003800000 */
.L_x_32360:
        /* <DEDUP_REMOVED lines=16> */
.L_x_32366:
[----:B------:R-:W-:Y:S05]  /*2a140*/  BSYNC B2 ;  /* 0x0000000000027941 */ /* 0x000fea0003800000 */
.L_x_32365:
        /* <DEDUP_REMOVED lines=44> */
.L_x_32364:
[----:B------:R-:W-:Y:S05]  /*2a410*/  BSYNC B1 ;  /* 0x0000000000017941 */ /* 0x000fea0003800000 */
.L_x_32363:
        /* <DEDUP_REMOVED lines=10> */
.L_x_32359:
        /* <DEDUP_REMOVED lines=12> */
.L_x_32368:
[----:B------:R-:W-:-:S07]  /*2a580*/  MOV R16, R212 ;  /* 0x000000d400107202 */ /* 0x000fce0000000f00 */
.L_x_32369:
[----:B------:R-:W-:Y:S05]  /*2a590*/  BSYNC B1 ;  /* 0x0000000000017941 */ /* 0x000fea0003800000 */
.L_x_32367:
        /* <DEDUP_REMOVED lines=16> */
.L_x_32373:
[----:B------:R-:W-:Y:S05]  /*2a6a0*/  BSYNC B2 ;  /* 0x0000000000027941 */ /* 0x000fea0003800000 */
.L_x_32372:
        /* <DEDUP_REMOVED lines=44> */
.L_x_32371:
[----:B------:R-:W-:Y:S05]  /*2a970*/  BSYNC B1 ;  /* 0x0000000000017941 */ /* 0x000fea0003800000 */
.L_x_32370:
        /* <DEDUP_REMOVED lines=15> */
.L_x_32374:
        /* <DEDUP_REMOVED lines=12> */
.L_x_32377:
[----:B------:R-:W-:-:S07]  /*2ab30*/  MOV R11, R212 ;  /* 0x000000d4000b7202 */ /* 0x000fce0000000f00 */
.L_x_32378:
[----:B------:R-:W-:Y:S05]  /*2ab40*/  BSYNC B1 ;  /* 0x0000000000017941 */ /* 0x000fea0003800000 */
.L_x_32376:
        /* <DEDUP_REMOVED lines=16> */
.L_x_32382:
[----:B------:R-:W-:Y:S05]  /*2ac50*/  BSYNC B2 ;  /* 0x0000000000027941 */ /* 0x000fea0003800000 */
.L_x_32381:
        /* <DEDUP_REMOVED lines=44> */
.L_x_32380:
[----:B------:R-:W-:Y:S05]  /*2af20*/  BSYNC B1 ;  /* 0x0000000000017941 */ /* 0x000fea0003800000 */
.L_x_32379:
        /* <DEDUP_REMOVED lines=9> */
.L_x_32375:
        /* <DEDUP_REMOVED lines=12> */
.L_x_32384:
[----:B------:R-:W-:-:S07]  /*2b080*/  MOV R16, R212 ;  /* 0x000000d400107202 */ /* 0x000fce0000000f00 */
.L_x_32385:
[----:B------:R-:W-:Y:S05]  /*2b090*/  BSYNC B1 ;  /* 0x0000000000017941 */ /* 0x000fea0003800000 */
.L_x_32383:
        /* <DEDUP_REMOVED lines=16> */
.L_x_32389:
[----:B------:R-:W-:Y:S05]  /*2b1a0*/  BSYNC B2 ;  /* 0x0000000000027941 */ /* 0x000fea0003800000 */
.L_x_32388:
        /* <DEDUP_REMOVED lines=44> */
.L_x_32387:
[----:B------:R-:W-:Y:S05]  /*2b470*/  BSYNC B1 ;  /* 0x0000000000017941 */ /* 0x000fea0003800000 */
.L_x_32386:
        /* <DEDUP_REMOVED lines=14> */
.L_x_32390:
        /* <DEDUP_REMOVED lines=12> */
.L_x_32393:
[----:B------:R-:W-:-:S07]  /*2b620*/  MOV R12, R212 ;  /* 0x000000d4000c7202 */ /* 0x000fce0000000f00 */
.L_x_32394:
[----:B------:R-:W-:Y:S05]  /*2b630*/  BSYNC B1 ;  /* 0x0000000000017941 */ /* 0x000fea0003800000 */
.L_x_32392:
        /* <DEDUP_REMOVED lines=16> */
.L_x_32398:
[----:B------:R-:W-:Y:S05]  /*2b740*/  BSYNC B2 ;  /* 0x0000000000027941 */ /* 0x000fea0003800000 */
.L_x_32397:
        /* <DEDUP_REMOVED lines=44> */
.L_x_32396:
[----:B------:R-:W-:Y:S05]  /*2ba10*/  BSYNC B1 ;  /* 0x0000000000017941 */ /* 0x000fea0003800000 */
.L_x_32395:
        /* <DEDUP_REMOVED lines=10> */
.L_x_32391:
        /* <DEDUP_REMOVED lines=12> */
.L_x_32400:
[----:B------:R-:W-:-:S07]  /*2bb80*/  MOV R16, R212 ;  /* 0x000000d400107202 */ /* 0x000fce0000000f00 */
.L_x_32401:
[----:B------:R-:W-:Y:S05]  /*2bb90*/  BSYNC B1 ;  /* 0x0000000000017941 */ /* 0x000fea0003800000 */
.L_x_32399:
        /* <DEDUP_REMOVED lines=16> */
.L_x_32405:
[----:B------:R-:W-:Y:S05]  /*2bca0*/  BSYNC B2 ;  /* 0x0000000000027941 */ /* 0x000fea0003800000 */
.L_x_32404:
        /* <DEDUP_REMOVED lines=44> */
.L_x_32403:
[----:B------:R-:W-:Y:S05]  /*2bf70*/  BSYNC B1 ;  /* 0x0000000000017941 */ /* 0x000fea0003800000 */
.L_x_32402:
        /* <DEDUP_REMOVED lines=15> */
.L_x_32406:
        /* <DEDUP_REMOVED lines=12> */
.L_x_32409:
[----:B------:R-:W-:-:S07]  /*2c130*/  MOV R13, R212 ;  /* 0x000000d4000d7202 */ /* 0x000fce0000000f00 */
.L_x_32410:
[----:B------:R-:W-:Y:S05]  /*2c140*/  BSYNC B1 ;  /* 0x0000000000017941 */ /* 0x000fea0003800000 */
.L_x_32408:
        /* <DEDUP_REMOVED lines=16> */
.L_x_32414:
[----:B------:R-:W-:Y:S05]  /*2c250*/  BSYNC B2 ;  /* 0x0000000000027941 */ /* 0x000fea0003800000 */
.L_x_32413:
        /* <DEDUP_REMOVED lines=44> */
.L_x_32412:
[----:B------:R-:W-:Y:S05]  /*2c520*/  BSYNC B1 ;  /* 0x0000000000017941 */ /* 0x000fea0003800000 */
.L_x_32411:
        /* <DEDUP_REMOVED lines=9> */
.L_x_32407:
        /* <DEDUP_REMOVED lines=12> */
.L_x_32416:
[----:B------:R-:W-:-:S07]  /*2c680*/  MOV R16, R212 ;  /* 0x000000d400107202 */ /* 0x000fce0000000f00 */
.L_x_32417:
[----:B------:R-:W-:Y:S05]  /*2c690*/  BSYNC B1 ;  /* 0x0000000000017941 */ /* 0x000fea0003800000 */
.L_x_32415:
        /* <DEDUP_REMOVED lines=16> */
.L_x_32421:
[----:B------:R-:W-:Y:S05]  /*2c7a0*/  BSYNC B2 ;  /* 0x0000000000027941 */ /* 0x000fea0003800000 */
.L_x_32420:
        /* <DEDUP_REMOVED lines=44> */
.L_x_32419:
[----:B------:R-:W-:Y:S05]  /*2ca70*/  BSYNC B1 ;  /* 0x0000000000017941 */ /* 0x000fea0003800000 */
.L_x_32418:
        /* <DEDUP_REMOVED lines=12> */
.L_x_32422:
        /* <DEDUP_REMOVED lines=12> */
.L_x_32425:
[----:B------:R-:W-:-:S07]  /*2cc00*/  MOV R14, R212 ;  /* 0x000000d4000e7202 */ /* 0x000fce0000000f00 */
.L_x_32426:
[----:B------:R-:W-:Y:S05]  /*2cc10*/  BSYNC B1 ;  /* 0x0000000000017941 */ /* 0x000fea0003800000 */
.L_x_32424:
        /* <DEDUP_REMOVED lines=16> */
.L_x_32430:
[----:B------:R-:W-:Y:S05]  /*2cd20*/  BSYNC B2 ;  /* 0x0000000000027941 */ /* 0x000fea0003800000 */
.L_x_32429:
        /* <DEDUP_REMOVED lines=44> */
.L_x_32428:
[----:B------:R-:W-:Y:S05]  /*2cff0*/  BSYNC B1 ;  /* 0x0000000000017941 */ /* 0x000fea0003800000 */
.L_x_32427:
        /* <DEDUP_REMOVED lines=10> */
.L_x_32423:
        /* <DEDUP_REMOVED lines=12> */
.L_x_32432:
[----:B------:R-:W-:-:S07]  /*2d160*/  MOV R18, R212 ;  /* 0x000000d400127202 */ /* 0x000fce0000000f00 */
.L_x_32433:
[----:B------:R-:W-:Y:S05]  /*2d170*/  BSYNC B1 ;  /* 0x0000000000017941 */ /* 0x000fea0003800000 */
.L_x_32431:
        /* <DEDUP_REMOVED lines=16> */
.L_x_32437:
[----:B------:R-:W-:Y:S05]  /*2d280*/  BSYNC B2 ;  /* 0x0000000000027941 */ /* 0x000fea0003800000 */
.L_x_32436:
        /* <DEDUP_REMOVED lines=44> */
.L_x_32435:
[----:B------:R-:W-:Y:S05]  /*2d550*/  BSYNC B1 ;  /* 0x0000000000017941 */ /* 0x000fea0003800000 */
.L_x_32434:
        /* <DEDUP_REMOVED lines=13> */
.L_x_32438:
        /* <DEDUP_REMOVED lines=12> */
.L_x_32441:
[----:B------:R-:W-:-:S07]  /*2d6f0*/  MOV R15, R212 ;  /* 0x000000d4000f7202 */ /* 0x000fce0000000f00 */
.L_x_32442:
[----:B------:R-:W-:Y:S05]  /*2d700*/  BSYNC B1 ;  /* 0x0000000000017941 */ /* 0x000fea0003800000 */
.L_x_32440:
        /* <DEDUP_REMOVED lines=16> */
.L_x_32446:
[----:B------:R-:W-:Y:S05]  /*2d810*/  BSYNC B2 ;  /* 0x0000000000027941 */ /* 0x000fea0003800000 */
.L_x_32445:
        /* <DEDUP_REMOVED lines=44> */
.L_x_32444:
[----:B------:R-:W-:Y:S05]  /*2dae0*/  BSYNC B1 ;  /* 0x0000000000017941 */ /* 0x000fea0003800000 */
.L_x_32443:
        /* <DEDUP_REMOVED lines=9> */
.L_x_32439:
        /* <DEDUP_REMOVED lines=12> */
.L_x_32448:
[----:B------:R-:W-:-:S07]  /*2dc40*/  MOV R16, R212 ;  /* 0x000000d400107202 */ /* 0x000fce0000000f00 */
.L_x_32449:
[----:B------:R-:W-:Y:S05]  /*2dc50*/  BSYNC B1 ;  /* 0x0000000000017941 */ /* 0x000fea0003800000 */
.L_x_32447:
        /* <DEDUP_REMOVED lines=16> */
.L_x_32453:
[----:B------:R-:W-:Y:S05]  /*2dd60*/  BSYNC B2 ;  /* 0x0000000000027941 */ /* 0x000fea0003800000 */
.L_x_32452:
        /* <DEDUP_REMOVED lines=44> */
.L_x_32451:
[----:B------:R-:W-:Y:S05]  /*2e030*/  BSYNC B1 ;  /* 0x0000000000017941 */ /* 0x000fea0003800000 */
.L_x_32450:
        /* <DEDUP_REMOVED lines=12> */
.L_x_32454:
        /* <DEDUP_REMOVED lines=12> */
.L_x_32457:
[----:B------:R-:W-:-:S07]  /*2e1c0*/  MOV R16, R212 ;  /* 0x000000d400107202 */ /* 0x000fce0000000f00 */
.L_x_32458:
[----:B------:R-:W-:Y:S05]  /*2e1d0*/  BSYNC B1 ;  /* 0x0000000000017941 */ /* 0x000fea0003800000 */
.L_x_32456:
        /* <DEDUP_REMOVED lines=19> */
.L_x_32462:
[----:B------:R-:W-:Y:S05]  /*2e310*/  BSYNC B2 ;  /* 0x0000000000027941 */ /* 0x000fea0003800000 */
.L_x_32461:
        /* <DEDUP_REMOVED lines=44> */
.L_x_32460:
[----:B------:R-:W-:Y:S05]  /*2e5e0*/  BSYNC B1 ;  /* 0x0000000000017941 */ /* 0x000fea0003800000 */
.L_x_32459:
        /* <DEDUP_REMOVED lines=11> */
.L_x_32455:
        /* <DEDUP_REMOVED lines=50> */
.L_x_32463:
        /* <DEDUP_REMOVED lines=22> */
.L_x_32465:
[----:B------:R-:W-:-:S07]  /*2eb20*/  MOV R20, R212 ;  /* 0x000000d400147202 */ /* 0x000fce0000000f00 */
.L_x_32466:
[----:B------:R-:W-:Y:S05]  /*2eb30*/  BSYNC B1 ;  /* 0x0000000000017941 */ /* 0x000fea0003800000 */
.L_x_32464:
        /* <DEDUP_REMOVED lines=16> */
.L_x_32470:
[----:B------:R-:W-:Y:S05]  /*2ec40*/  BSYNC B2 ;  /* 0x0000000000027941 */ /* 0x000fea0003800000 */
.L_x_32469:
        /* <DEDUP_REMOVED lines=44> */
.L_x_32468:
[----:B------:R-:W-:Y:S05]  /*2ef10*/  BSYNC B1 ;  /* 0x0000000000017941 */ /* 0x000fea0003800000 */
.L_x_32467:
        /* <DEDUP_REMOVED lines=15> */
.L_x_32471:
        /* <DEDUP_REMOVED lines=12> */
.L_x_32474:
[----:B------:R-:W-:-:S07]  /*2f0d0*/  MOV R9, R212 ;  /* 0x000000d400097202 */ /* 0x000fce0000000f00 */
.L_x_32475:
[----:B------:R-:W-:Y:S05]  /*2f0e0*/  BSYNC B1 ;  /* 0x0000000000017941 */ /* 0x000fea0003800000 */
.L_x_32473:
        /* <DEDUP_REMOVED lines=16> */
.L_x_32479:
[----:B------:R-:W-:Y:S05]  /*2f1f0*/  BSYNC B2 ;  /* 0x0000000000027941 */ /* 0x000fea0003800000 */
.L_x_32478:
        /* <DEDUP_REMOVED lines=44> */
.L_x_32477:
[----:B------:R-:W-:Y:S05]  /*2f4c0*/  BSYNC B1 ;  /* 0x0000000000017941 */ /* 0x000fea0003800000 */
.L_x_32476:
        /* <DEDUP_REMOVED lines=9> */
.L_x_32472:
        /* <DEDUP_REMOVED lines=12> */
.L_x_32481:
[----:B------:R-:W-:-:S07]  /*2f620*/  MOV R20, R212 ;  /* 0x000000d400147202 */ /* 0x000fce0000000f00 */
.L_x_32482:
[----:B------:R-:W-:Y:S05]  /*2f630*/  BSYNC B1 ;  /* 0x0000000000017941 */ /* 0x000fea0003800000 */
.L_x_32480:
        /* <DEDUP_REMOVED lines=16> */
.L_x_32486:
[----:B------:R-:W-:Y:S05]  /*2f740*/  BSYNC B2 ;  /* 0x0000000000027941 */ /* 0x000fea0003800000 */
.L_x_32485:
        /* <DEDUP_REMOVED lines=44> */
.L_x_32484:
[----:B------:R-:W-:Y:S05]  /*2fa10*/  BSYNC B1 ;  /* 0x0000000000017941 */ /* 0x000fea0003800000 */
.L_x_32483:
        /* <DEDUP_REMOVED lines=14> */
.L_x_32487:
        /* <DEDUP_REMOVED lines=12> */
.L_x_32490:
[----:B------:R-:W-:-:S07]  /*2fbc0*/  MOV R10, R212 ;  /* 0x000000d4000a7202 */ /* 0x000fce0000000f00 */
.L_x_32491:
[----:B------:R-:W-:Y:S05]  /*2fbd0*/  BSYNC B1 ;  /* 0x0000000000017941 */ /* 0x000fea0003800000 */
.L_x_32489:
        /* <DEDUP_REMOVED lines=16> */
.L_x_32495:
[----:B------:R-:W-:Y:S05]  /*2fce0*/  BSYNC B2 ;  /* 0x0000000000027941 */ /* 0x000fea0003800000 */
.L_x_32494:
        /* <DEDUP_REMOVED lines=44> */
.L_x_32493:
[----:B------:R-:W-:Y:S05]  /*2ffb0*/  BSYNC B1 ;  /* 0x0000000000017941 */ /* 0x000fea0003800000 */
.L_x_32492:
        /* <DEDUP_REMOVED lines=10> */
.L_x_32488:
        /* <DEDUP_REMOVED lines=12> */
.L_x_32497:
[----:B------:R-:W-:-:S07]  /*30120*/  MOV R16, R212 ;  /* 0x000000d400107202 */ /* 0x000fce0000000f00 */
.L_x_32498:
[----:B------:R-:W-:Y:S05]  /*30130*/  BSYNC B1 ;  /* 0x0000000000017941 */ /* 0x000fea0003800000 */
.L_x_32496:
        /* <DEDUP_REMOVED lines=16> */
.L_x_32502:
[----:B------:R-:W-:Y:S05]  /*30240*/  BSYNC B2 ;  /* 0x0000000000027941 */ /* 0x000fea0003800000 */
.L_x_32501:
        /* <DEDUP_REMOVED lines=44> */
.L_x_32500:
[----:B------:R-:W-:Y:S05]  /*30510*/  BSYNC B1 ;  /* 0x0000000000017941 */ /* 0x000fea0003800000 */
.L_x_32499:
        /* <DEDUP_REMOVED lines=15> */
.L_x_32503:
        /* <DEDUP_REMOVED lines=12> */
.L_x_32506:
[----:B------:R-:W-:-:S07]  /*306d0*/  MOV R11, R212 ;  /* 0x000000d4000b7202 */ /* 0x000fce0000000f00 */
.L_x_32507:
[----:B------:R-:W-:Y:S05]  /*306e0*/  BSYNC B1 ;  /* 0x0000000000017941 */ /* 0x000fea0003800000 */
.L_x_32505:
        /* <DEDUP_REMOVED lines=16> */
.L_x_32511:
[----:B------:R-:W-:Y:S05]  /*307f0*/  BSYNC B2 ;  /* 0x0000000000027941 */ /* 0x000fea0003800000 */
.L_x_32510:
        /* <DEDUP_REMOVED lines=44> */
.L_x_32509:
[----:B------:R-:W-:Y:S05]  /*30ac0*/  BSYNC B1 ;  /* 0x0000000000017941 */ /* 0x000fea0003800000 */
.L_x_32508:
        /* <DEDUP_REMOVED lines=9> */
.L_x_32504:
        /* <DEDUP_REMOVED lines=12> */
.L_x_32513:
[----:B------:R-:W-:-:S07]  /*30c20*/  MOV R16, R212 ;  /* 0x000000d400107202 */ /* 0x000fce0000000f00 */
.L_x_32514:
[----:B------:R-:W-:Y:S05]  /*30c30*/  BSYNC B1 ;  /* 0x0000000000017941 */ /* 0x000fea0003800000 */
.L_x_32512:
        /* <DEDUP_REMOVED lines=16> */
.L_x_32518:
[----:B------:R-:W-:Y:S05]  /*30d40*/  BSYNC B2 ;  /* 0x0000000000027941 */ /* 0x000fea0003800000 */
.L_x_32517:
        /* <DEDUP_REMOVED lines=44> */
.L_x_32516:
[----:B------:R-:W-:Y:S05]  /*31010*/  BSYNC B1 ;  /* 0x0000000000017941 */ /* 0x000fea0003800000 */
.L_x_32515:
        /* <DEDUP_REMOVED lines=14> */
.L_x_32519:
        /* <DEDUP_REMOVED lines=12> */
.L_x_32522:
[----:B------:R-:W-:-:S07]  /*311c0*/  MOV R12, R212 ;  /* 0x000000d4000c7202 */ /* 0x000fce0000000f00 */
.L_x_32523:
[----:B------:R-:W-:Y:S05]  /*311d0*/  BSYNC B1 ;  /* 0x0000000000017941 */ /* 0x000fea0003800000 */
.L_x_32521:
        /* <DEDUP_REMOVED lines=16> */
.L_x_32527:
[----:B------:R-:W-:Y:S05]  /*312e0*/  BSYNC B2 ;  /* 0x0000000000027941 */ /* 0x000fea0003800000 */
.L_x_32526:
        /* <DEDUP_REMOVED lines=44> */
.L_x_32525:
[----:B------:R-:W-:Y:S05]  /*315b0*/  BSYNC B1 ;  /* 0x0000000000017941 */ /* 0x000fea0003800000 */
.L_x_32524:
        /* <DEDUP_REMOVED lines=10> */
.L_x_32520:
        /* <DEDUP_REMOVED lines=12> */
.L_x_32529:
[----:B------:R-:W-:-:S07]  /*31720*/  MOV R22, R212 ;  /* 0x000000d400167202 */ /* 0x000fce0000000f00 */
.L_x_32530:
[----:B------:R-:W-:Y:S05]  /*31730*/  BSYNC B1 ;  /* 0x0000000000017941 */ /* 0x000fea0003800000 */
.L_x_32528:
        /* <DEDUP_REMOVED lines=16> */
.L_x_32534:
[----:B------:R-:W-:Y:S05]  /*31840*/  BSYNC B2 ;  /* 0x0000000000027941 */ /* 0x000fea0003800000 */
.L_x_32533:
        /* <DEDUP_REMOVED lines=44> */
.L_x_32532:
[----:B------:R-:W-:Y:S05]  /*31b10*/  BSYNC B1 ;  /* 0x0000000000017941 */ /* 0x000fea0003800000 */
.L_x_32531:
        /* <DEDUP_REMOVED lines=15> */
.L_x_32535:
        /* <DEDUP_REMOVED lines=12> */
.L_x_32538:
[----:B------:R-:W-:-:S07]  /*31cd0*/  MOV R13, R212 ;  /* 0x000000d4000d7202 */ /* 0x000fce0000000f00 */
.L_x_32539:
[----:B------:R-:W-:Y:S05]  /*31ce0*/  BSYNC B1 ;  /* 0x0000000000017941 */ /* 0x000fea0003800000 */
.L_x_32537:
        /* <DEDUP_REMOVED lines=16> */
.L_x_32543:
[----:B------:R-:W-:Y:S05]  /*31df0*/  BSYNC B2 ;  /* 0x0000000000027941 */ /* 0x000fea0003800000 */
.L_x_32542:
        /* <DEDUP_REMOVED lines=44> */
.L_x_32541:
[----:B------:R-:W-:Y:S05]  /*320c0*/  BSYNC B1 ;  /* 0x0000000000017941 */ /* 0x000fea0003800000 */
.L_x_32540:
        /* <DEDUP_REMOVED lines=9> */
.L_x_32536:
        /* <DEDUP_REMOVED lines=12> */
.L_x_32545:
[----:B------:R-:W-:-:S07]  /*32220*/  MOV R21, R212 ;  /* 0x000000d400157202 */ /* 0x000fce0000000f00 */
.L_x_32546:
[----:B------:R-:W-:Y:S05]  /*32230*/  BSYNC B1 ;  /* 0x0000000000017941 */ /* 0x000fea0003800000 */
.L_x_32544:
        /* <DEDUP_REMOVED lines=16> */
.L_x_32550:
[----:B------:R-:W-:Y:S05]  /*32340*/  BSYNC B2 ;  /* 0x0000000000027941 */ /* 0x000fea0003800000 */
.L_x_32549:
        /* <DEDUP_REMOVED lines=44> */
.L_x_32548:
[----:B------:R-:W-:Y:S05]  /*32610*/  BSYNC B1 ;  /* 0x0000000000017941 */ /* 0x000fea0003800000 */
.L_x_32547:
        /* <DEDUP_REMOVED lines=12> */
.L_x_32551:
        /* <DEDUP_REMOVED lines=12> */
.L_x_32554:
[----:B------:R-:W-:-:S07]  /*327a0*/  MOV R14, R212 ;  /* 0x000000d4000e7202 */ /* 0x000fce0000000f00 */
.L_x_32555:
[----:B------:R-:W-:Y:S05]  /*327b0*/  BSYNC B1 ;  /* 0x0000000000017941 */ /* 0x000fea0003800000 */
.L_x_32553:
        /* <DEDUP_REMOVED lines=16> */
.L_x_32559:
[----:B------:R-:W-:Y:S05]  /*328c0*/  BSYNC B2 ;  /* 0x0000000000027941 */ /* 0x000fea0003800000 */
.L_x_32558:
        /* <DEDUP_REMOVED lines=44> */
.L_x_32557:
[----:B------:R-:W-:Y:S05]  /*32b90*/  BSYNC B1 ;  /* 0x0000000000017941 */ /* 0x000fea0003800000 */
.L_x_32556:
        /* <DEDUP_REMOVED lines=10> */
.L_x_32552:
        /* <DEDUP_REMOVED lines=12> */
.L_x_32561:
[----:B------:R-:W-:-:S07]  /*32d00*/  MOV R16, R212 ;  /* 0x000000d400107202 */ /* 0x000fce0000000f00 */
.L_x_32562:
[----:B------:R-:W-:Y:S05]  /*32d10*/  BSYNC B1 ;  /* 0x0000000000017941 */ /* 0x000fea0003800000 */
.L_x_32560:
        /* <DEDUP_REMOVED lines=16> */
.L_x_32566:
[----:B------:R-:W-:Y:S05]  /*32e20*/  BSYNC B2 ;  /* 0x0000000000027941 */ /* 0x000fea0003800000 */
.L_x_32565:
        /* <DEDUP_REMOVED lines=44> */
.L_x_32564:
[----:B------:R-:W-:Y:S05]  /*330f0*/  BSYNC B1 ;  /* 0x0000000000017941 */ /* 0x000fea0003800000 */
.L_x_32563:
        /* <DEDUP_REMOVED lines=13> */
.L_x_32567:
        /* <DEDUP_REMOVED lines=12> */
.L_x_32570:
[----:B------:R-:W-:-:S07]  /*33290*/  MOV R15, R212 ;  /* 0x000000d4000f7202 */ /* 0x000fce0000000f00 */
.L_x_32571:
[----:B------:R-:W-:Y:S05]  /*332a0*/  BSYNC B1 ;  /* 0x0000000000017941 */ /* 0x000fea0003800000 */
.L_x_32569:
        /* <DEDUP_REMOVED lines=16> */
.L_x_32575:
[----:B------:R-:W-:Y:S05]  /*333b0*/  BSYNC B2 ;  /* 0x0000000000027941 */ /* 0x000fea0003800000 */
.L_x_32574:
        /* <DEDUP_REMOVED lines=44> */
.L_x_32573:
[----:B------:R-:W-:Y:S05]  /*33680*/  BSYNC B1 ;  /* 0x0000000000017941 */ /* 0x000fea0003800000 */
.L_x_32572:
        /* <DEDUP_REMOVED lines=9> */
.L_x_32568:
        /* <DEDUP_REMOVED lines=12> */
.L_x_32577:
[----:B------:R-:W-:-:S07]  /*337e0*/  MOV R18, R212 ;  /* 0x000000d400127202 */ /* 0x000fce0000000f00 */
.L_x_32578:
[----:B------:R-:W-:Y:S05]  /*337f0*/  BSYNC B1 ;  /* 0x0000000000017941 */ /* 0x000fea0003800000 */
.L_x_32576:
        /* <DEDUP_REMOVED lines=16> */
.L_x_32582:
[----:B------:R-:W-:Y:S05]  /*33900*/  BSYNC B2 ;  /* 0x0000000000027941 */ /* 0x000fea0003800000 */
.L_x_32581:
        /* <DEDUP_REMOVED lines=44> */
.L_x_32580:
[----:B------:R-:W-:Y:S05]  /*33bd0*/  BSYNC B1 ;  /* 0x0000000000017941 */ /* 0x000fea0003800000 */
.L_x_32579:
        /* <DEDUP_REMOVED lines=12> */
.L_x_32583:
        /* <DEDUP_REMOVED lines=12> */
.L_x_32586:
[----:B------:R-:W-:-:S07]  /*33d60*/  MOV R200, R212 ;  /* 0x000000d400c87202 */ /* 0x000fce0000000f00 */
.L_x_32587:
[----:B------:R-:W-:Y:S05]  /*33d70*/  BSYNC B1 ;  /* 0x0000000000017941 */ /* 0x000fea0003800000 */
.L_x_32585:
        /* <DEDUP_REMOVED lines=19> */
.L_x_32591:
[----:B------:R-:W-:Y:S05]  /*33eb0*/  BSYNC B2 ;  /* 0x0000000000027941 */ /* 0x000fea0003800000 */
.L_x_32590:
        /* <DEDUP_REMOVED lines=44> */
.L_x_32589:
[----:B------:R-:W-:Y:S05]  /*34180*/  BSYNC B1 ;  /* 0x0000000000017941 */ /* 0x000fea0003800000 */
.L_x_32588:
        /* <DEDUP_REMOVED lines=11> */
.L_x_32584:
        /* <DEDUP_REMOVED lines=51> */
.L_x_32592:
        /* <DEDUP_REMOVED lines=22> */
.L_x_32594:
[----:B------:R-:W-:-:S07]  /*346d0*/  MOV R221, R212 ;  /* 0x000000d400dd7202 */ /* 0x000fce0000000f00 */
.L_x_32595:
[----:B------:R-:W-:Y:S05]  /*346e0*/  BSYNC B1 ;  /* 0x0000000000017941 */ /* 0x000fea0003800000 */
.L_x_32593:
        /* <DEDUP_REMOVED lines=16> */
.L_x_32599:
[----:B------:R-:W-:Y:S05]  /*347f0*/  BSYNC B2 ;  /* 0x0000000000027941 */ /* 0x000fea0003800000 */
.L_x_32598:
        /* <DEDUP_REMOVED lines=44> */
.L_x_32597:
[----:B------:R-:W-:Y:S05]  /*34ac0*/  BSYNC B1 ;  /* 0x0000000000017941 */ /* 0x000fea0003800000 */
.L_x_32596:
        /* <DEDUP_REMOVED lines=15> */
.L_x_32600:
        /* <DEDUP_REMOVED lines=12> */
.L_x_32603:
[----:B------:R-:W-:-:S07]  /*34c80*/  MOV R9, R212 ;  /* 0x000000d400097202 */ /* 0x000fce0000000f00 */
.L_x_32604:
[----:B------:R-:W-:Y:S05]  /*34c90*/  BSYNC B1 ;  /* 0x0000000000017941 */ /* 0x000fea0003800000 */
.L_x_32602:
        /* <DEDUP_REMOVED lines=16> */
.L_x_32608:
[----:B------:R-:W-:Y:S05]  /*34da0*/  BSYNC B2 ;  /* 0x0000000000027941 */ /* 0x000fea0003800000 */
.L_x_32607:
        /* <DEDUP_REMOVED lines=44> */
.L_x_32606:
[----:B------:R-:W-:Y:S05]  /*35070*/  BSYNC B1 ;  /* 0x0000000000017941 */ /* 0x000fea0003800000 */
.L_x_32605:
        /* <DEDUP_REMOVED lines=9> */
.L_x_32601:
        /* <DEDUP_REMOVED lines=12> */
.L_x_32610:
[----:B------:R-:W-:-:S07]  /*351d0*/  MOV R200, R212 ;  /* 0x000000d400c87202 */ /* 0x000fce0000000f00 */
.L_x_32611:
[----:B------:R-:W-:Y:S05]  /*351e0*/  BSYNC B1 ;  /* 0x0000000000017941 */ /* 0x000fea0003800000 */
.L_x_32609:
        /* <DEDUP_REMOVED lines=16> */
.L_x_32615:
[----:B------:R-:W-:Y:S05]  /*352f0*/  BSYNC B2 ;  /* 0x0000000000027941 */ /* 0x000fea0003800000 */
.L_x_32614:
        /* <DEDUP_REMOVED lines=44> */
.L_x_32613:
[----:B------:R-:W-:Y:S05]  /*355c0*/  BSYNC B1 ;  /* 0x0000000000017941 */ /* 0x000fea0003800000 */
.L_x_32612:
        /* <DEDUP_REMOVED lines=14> */
.L_x_32616:
        /* <DEDUP_REMOVED lines=12> */
.L_x_32619:
[----:B------:R-:W-:-:S07]  /*35770*/  MOV R10, R212 ;  /* 0x000000d4000a7202 */ /* 0x000fce0000000f00 */
.L_x_32620:
[----:B------:R-:W-:Y:S05]  /*35780*/  BSYNC B1 ;  /* 0x0000000000017941 */ /* 0x000fea0003800000 */
.L_x_32618:
        /* <DEDUP_REMOVED lines=16> */
.L_x_32624:
[----:B------:R-:W-:Y:S05]  /*35890*/  BSYNC B2 ;  /* 0x0000000000027941 */ /* 0x000fea0003800000 */
.L_x_32623:
        /* <DEDUP_REMOVED lines=44> */
.L_x_32622:
[----:B------:R-:W-:Y:S05]  /*35b60*/  BSYNC B1 ;  /* 0x0000000000017941 */ /* 0x000fea0003800000 */
.L_x_32621:
        /* <DEDUP_REMOVED lines=10> */
.L_x_32617:
        /* <DEDUP_REMOVED lines=12> */
.L_x_32626:
[----:B------:R-:W-:-:S07]  /*35cd0*/  MOV R18, R212 ;  /* 0x000000d400127202 */ /* 0x000fce0000000f00 */
.L_x_32627:
[----:B------:R-:W-:Y:S05]  /*35ce0*/  BSYNC B1 ;  /* 0x0000000000017941 */ /* 0x000fea0003800000 */
.L_x_32625:
        /* <DEDUP_REMOVED lines=16> */
.L_x_32631:
[----:B------:R-:W-:Y:S05]  /*35df0*/  BSYNC B2 ;  /* 0x0000000000027941 */ /* 0x000fea0003800000 */
.L_x_32630:
        /* <DEDUP_REMOVED lines=44> */
.L_x_32629:
[----:B------:R-:W-:Y:S05]  /*360c0*/  BSYNC B1 ;  /* 0x0000000000017941 */ /* 0x000fea0003800000 */
.L_x_32628:
        /* <DEDUP_REMOVED lines=15> */
.L_x_32632:
        /* <DEDUP_REMOVED lines=12> */
.L_x_32635:
[----:B------:R-:W-:-:S07]  /*36280*/  MOV R11, R212 ;  /* 0x000000d4000b7202 */ /* 0x000fce0000000f00 */
.L_x_32636:
[----:B------:R-:W-:Y:S05]  /*36290*/  BSYNC B1 ;  /* 0x0000000000017941 */ /* 0x000fea0003800000 */
.L_x_32634:
        /* <DEDUP_REMOVED lines=16> */
.L_x_32640:
[----:B------:R-:W-:Y:S05]  /*363a0*/  BSYNC B2 ;  /* 0x0000000000027941 */ /* 0x000fea0003800000 */
.L_x_32639:
        /* <DEDUP_REMOVED lines=44> */
.L_x_32638:
[----:B------:R-:W-:Y:S05]  /*36670*/  BSYNC B1 ;  /* 0x0000000000017941 */ /* 0x000fea0003800000 */
.L_x_32637:
        /* <DEDUP_REMOVED lines=9> */
.L_x_32633:
        /* <DEDUP_REMOVED lines=12> */
.L_x_32642:
[----:B------:R-:W-:-:S07]  /*367d0*/  MOV R222, R212 ;  /* 0x000000d400de7202 */ /* 0x000fce0000000f00 */
.L_x_32643:
[----:B------:R-:W-:Y:S05]  /*367e0*/  BSYNC B1 ;  /* 0x0000000000017941 */ /* 0x000fea0003800000 */
.L_x_32641:
        /* <DEDUP_REMOVED lines=16> */
.L_x_32647:
[----:B------:R-:W-:Y:S05]  /*368f0*/  BSYNC B2 ;  /* 0x0000000000027941 */ /* 0x000fea0003800000 */
.L_x_32646:
        /* <DEDUP_REMOVED lines=44> */
.L_x_32645:
[----:B------:R-:W-:Y:S05]  /*36bc0*/  BSYNC B1 ;  /* 0x0000000000017941 */ /* 0x000fea0003800000 */
.L_x_32644:
        /* <DEDUP_REMOVED lines=14> */
.L_x_32648:
        /* <DEDUP_REMOVED lines=12> */
.L_x_32651:
[----:B------:R-:W-:-:S07]  /*36d70*/  MOV R12, R212 ;  /* 0x000000d4000c7202 */ /* 0x000fce0000000f00 */
.L_x_32652:
[----:B------:R-:W-:Y:S05]  /*36d80*/  BSYNC B1 ;  /* 0x0000000000017941 */ /* 0x000fea0003800000 */
.L_x_32650:
        /* <DEDUP_REMOVED lines=16> */
.L_x_32656:
[----:B------:R-:W-:Y:S05]  /*36e90*/  BSYNC B2 ;  /* 0x0000000000027941 */ /* 0x000fea0003800000 */
.L_x_32655:
        /* <DEDUP_REMOVED lines=44> */
.L_x_32654:
[----:B------:R-:W-:Y:S05]  /*37160*/  BSYNC B1 ;  /* 0x0000000000017941 */ /* 0x000fea0003800000 */
.L_x_32653:
        /* <DEDUP_REMOVED lines=10> */
.L_x_32649:
        /* <DEDUP_REMOVED lines=12> */
.L_x_32658:
[----:B------:R-:W-:-:S07]  /*372d0*/  MOV R200, R212 ;  /* 0x000000d400c87202 */ /* 0x000fce0000000f00 */
.L_x_32659:
[----:B------:R-:W-:Y:S05]  /*372e0*/  BSYNC B1 ;  /* 0x0000000000017941 */ /* 0x000fea0003800000 */
.L_x_32657:
        /* <DEDUP_REMOVED lines=16> */
.L_x_32663:
[----:B------:R-:W-:Y:S05]  /*373f0*/  BSYNC B2 ;  /* 0x0000000000027941 */ /* 0x000fea0003800000 */
.L_x_32662:
        /* <DEDUP_REMOVED lines=44> */
.L_x_32661:
[----:B------:R-:W-:Y:S05]  /*376c0*/  BSYNC B1 ;  /* 0x0000000000017941 */ /* 0x000fea0003800000 */
.L_x_32660:
        /* <DEDUP_REMOVED lines=15> */
.L_x_32664:
        /* <DEDUP_REMOVED lines=12> */
.L_x_32667:
[----:B------:R-:W-:-:S07]  /*37880*/  MOV R13, R212 ;  /* 0x000000d4000d7202 */ /* 0x000fce0000000f00 */
.L_x_32668:
[----:B------:R-:W-:Y:S05]  /*37890*/  BSYNC B1 ;  /* 0x0000000000017941 */ /* 0x000fea0003800000 */
.L_x_32666:
        /* <DEDUP_REMOVED lines=16> */
.L_x_32672:
[----:B------:R-:W-:Y:S05]  /*379a0*/  BSYNC B2 ;  /* 0x0000000000027941 */ /* 0x000fea0003800000 */
.L_x_32671:
        /* <DEDUP_REMOVED lines=44> */
.L_x_32670:
[----:B------:R-:W-:Y:S05]  /*37c70*/  BSYNC B1 ;  /* 0x0000000000017941 */ /* 0x000fea0003800000 */
.L_x_32669:
        /* <DEDUP_REMOVED lines=9> */
.L_x_32665:
        /* <DEDUP_REMOVED lines=12> */
.L_x_32674:
[----:B------:R-:W-:-:S07]  /*37dd0*/  MOV R201, R212 ;  /* 0x000000d400c97202 */ /* 0x000fce0000000f00 */
.L_x_32675:
[----:B------:R-:W-:Y:S05]  /*37de0*/  BSYNC B1 ;  /* 0x0000000000017941 */ /* 0x000fea0003800000 */
.L_x_32673:
        /* <DEDUP_REMOVED lines=16> */
.L_x_32679:
[----:B------:R-:W-:Y:S05]  /*37ef0*/  BSYNC B2 ;  /* 0x0000000000027941 */ /* 0x000fea0003800000 */
.L_x_32678:
        /* <DEDUP_REMOVED lines=44> */
.L_x_32677:
[----:B------:R-:W-:Y:S05]  /*381c0*/  BSYNC B1 ;  /* 0x0000000000017941 */ /* 0x000fea0003800000 */
.L_x_32676:
        /* <DEDUP_REMOVED lines=12> */
.L_x_32680:
        /* <DEDUP_REMOVED lines=12> */
.L_x_32683:
[----:B------:R-:W-:-:S07]  /*38350*/  MOV R14, R212 ;  /* 0x000000d4000e7202 */ /* 0x000fce0000000f00 */
.L_x_32684:
[----:B------:R-:W-:Y:S05]  /*38360*/  BSYNC B1 ;  /* 0x0000000000017941 */ /* 0x000fea0003800000 */
.L_x_32682:
        /* <DEDUP_REMOVED lines=16> */
.L_x_32688:
[----:B------:R-:W-:Y:S05]  /*38470*/  BSYNC B2 ;  /* 0x0000000000027941 */ /* 0x000fea0003800000 */
.L_x_32687:
        /* <DEDUP_REMOVED lines=44> */
.L_x_32686:
[----:B------:R-:W-:Y:S05]  /*38740*/  BSYNC B1 ;  /* 0x0000000000017941 */ /* 0x000fea0003800000 */
.L_x_32685:
        /* <DEDUP_REMOVED lines=10> */
.L_x_32681:
        /* <DEDUP_REMOVED lines=12> */
.L_x_32690:
[----:B------:R-:W-:-:S07]  /*388b0*/  MOV R202, R212 ;  /* 0x000000d400ca7202 */ /* 0x000fce0000000f00 */
.L_x_32691:
[----:B------:R-:W-:Y:S05]  /*388c0*/  BSYNC B1 ;  /* 0x0000000000017941 */ /* 0x000fea0003800000 */
.L_x_32689:
        /* <DEDUP_REMOVED lines=16> */
.L_x_32695:
[----:B------:R-:W-:Y:S05]  /*389d0*/  BSYNC B2 ;  /* 0x0000000000027941 */ /* 0x000fea0003800000 */
.L_x_32694:
        /* <DEDUP_REMOVED lines=44> */
.L_x_32693:
[----:B------:R-:W-:Y:S05]  /*38ca0*/  BSYNC B1 ;  /* 0x0000000000017941 */ /* 0x000fea0003800000 */
.L_x_32692:
        /* <DEDUP_REMOVED lines=13> */
.L_x_32696:
        /* <DEDUP_REMOVED lines=12> */
.L_x_32699:
[----:B------:R-:W-:-:S07]  /*38e40*/  MOV R15, R212 ;  /* 0x000000d4000f7202 */ /* 0x000fce0000000f00 */
.L_x_32700:
[----:B------:R-:W-:Y:S05]  /*38e50*/  BSYNC B1 ;  /* 0x0000000000017941 */ /* 0x000fea0003800000 */
.L_x_32698:
        /* <DEDUP_REMOVED lines=16> */
.L_x_32704:
[----:B------:R-:W-:Y:S05]  /*38f60*/  BSYNC B2 ;  /* 0x0000000000027941 */ /* 0x000fea0003800000 */
.L_x_32703:
        /* <DEDUP_REMOVED lines=44> */
.L_x_32702:
[----:B------:R-:W-:Y:S05]  /*39230*/  BSYNC B1 ;  /* 0x0000000000017941 */ /* 0x000fea0003800000 */
.L_x_32701:
        /* <DEDUP_REMOVED lines=9> */
.L_x_32697:
        /* <DEDUP_REMOVED lines=12> */
.L_x_32706:
[----:B------:R-:W-:-:S07]  /*39390*/  MOV R203, R212 ;  /* 0x000000d400cb7202 */ /* 0x000fce0000000f00 */
.L_x_32707:
[----:B------:R-:W-:Y:S05]  /*393a0*/  BSYNC B1 ;  /* 0x0000000000017941 */ /* 0x000fea0003800000 */
.L_x_32705:
        /* <DEDUP_REMOVED lines=16> */
.L_x_32711:
[----:B------:R-:W-:Y:S05]  /*394b0*/  BSYNC B2 ;  /* 0x0000000000027941 */ /* 0x000fea0003800000 */
.L_x_32710:
        /* <DEDUP_REMOVED lines=44> */
.L_x_32709:
[----:B------:R-:W-:Y:S05]  /*39780*/  BSYNC B1 ;  /* 0x0000000000017941 */ /* 0x000fea0003800000 */
.L_x_32708:
        /* <DEDUP_REMOVED lines=12> */
.L_x_32712:
        /* <DEDUP_REMOVED lines=12> */
.L_x_32715:
[----:B------:R-:W-:-:S07]  /*39910*/  MOV R204, R212 ;  /* 0x000000d400cc7202 */ /* 0x000fce0000000f00 */
.L_x_32716:
[----:B------:R-:W-:Y:S05]  /*39920*/  BSYNC B1 ;  /* 0x0000000000017941 */ /* 0x000fea0003800000 */
.L_x_32714:
        /* <DEDUP_REMOVED lines=16> */
.L_x_32720:
[----:B------:R-:W-:Y:S05]  /*39a30*/  BSYNC B2 ;  /* 0x0000000000027941 */ /* 0x000fea0003800000 */
.L_x_32719:
        /* <DEDUP_REMOVED lines=39> */
[----:B------:R-:W-:Y:S01]  /*39cb0*/  HFMA2.MMA R224, -RZ, RZ, 0, 0 ;  /* 0x00000000ffe07435 */ /* 0x000fe200000001ff */
[----:B------:R-:W-:Y:S01]  /*39cc0*/  MOV R8, R220 ;  /* 0x000000dc00087202 */ /* 0x000fe20000000f00 */
[----:B------:R-:W-:-:S04]  /*39cd0*/  IMAD.WIDE.U32 R220, R0, -0x326172a9, RZ ;  /* 0xcd9e8d5700dc7825 */ /* 0x000fc800078e00ff */
[----:B------:R-:W-:Y:S01]  /*39ce0*/  IMAD.MOV.U32 R212, RZ, RZ, R220 ;  /* 0x000000ffffd47224 */ /* 0x000fe200078e00dc */
[----:B------:R-:W-:-:S07]  /*39cf0*/  LOP3.LUT R0, R221, UR39, R222, 0x96, !PT ;  /* 0x00000027dd007c12 */ /* 0x000fce000f8e96de */
.L_x_32718:
[----:B------:R-:W-:Y:S05]  /*39d00*/  BSYNC B1 ;  /* 0x0000000000017941 */ /* 0x000fea0003800000 */
.L_x_32717:
        /* <DEDUP_REMOVED lines=10> */
.L_x_32713:
[----:B------:R-:W0:Y:S01]  /*39db0*/  LDC.64 R214, c[0x0][0x238] ;  /* 0x00008e00ffd67b82 */ /* 0x000e220000000a00 */
[----:B------:R-:W-:Y:S02]  /*39dc0*/  SEL R213, RZ, 0x1000000, P5 ;  /* 0x01000000ffd57807 */ /* 0x000fe40002800000 */
[----:B------:R-:W-:Y:S02]  /*39dd0*/  SEL R220, RZ, 0x10000, P4 ;  /* 0x00010000ffdc7807 */ /* 0x000fe40002000000 */
[C---:B------:R-:W-:Y:S02]  /*39de0*/  LOP3.LUT P4, RZ, R208.reuse, 0x2, RZ, 0xc0, !PT ;  /* 0x00000002d0ff7812 */ /* 0x040fe4000788c0ff */
[C---:B------:R-:W-:Y:S02]  /*39df0*/  LOP3.LUT P5, RZ, R208.reuse, 0x1, RZ, 0xc0, !PT ;  /* 0x00000001d0ff7812 */ /* 0x040fe400078ac0ff */
[C---:B------:R-:W-:Y:S02]  /*39e00*/  LOP3.LUT P6, RZ, R208.reuse, 0x4, RZ, 0xc0, !PT ;  /* 0x00000004d0ff7812 */ /* 0x040fe400078cc0ff */
[----:B------:R-:W-:-:S02]  /*39e10*/  LOP3.LUT P2, RZ, R208, 0x8, RZ, 0xc0, !PT ;  /* 0x00000008d0ff7812 */ /* 0x000fc4000784c0ff */
[----:B------:R-:W-:Y:S01]  /*39e20*/  LOP3.LUT P1, RZ, R208, 0x10, RZ, 0xc0, !PT ;  /* 0x00000010d0ff7812 */ /* 0x000fe2000782c0ff */
        /* <DEDUP_REMOVED lines=9> */
[----:B------:R-:W-:Y:S02]  /*39ec0*/  SEL R220, RZ, 0x1, P6 ;  /* 0x00000001ffdc7807 */ /* 0x000fe40003000000 */
[----:B------:R-:W-:-:S03]  /*39ed0*/  SEL R213, RZ, 0x1, P2 ;  /* 0x00000001ffd57807 */ /* 0x000fc60001000000 */
[----:B------:R-:W-:-:S04]  /*39ee0*/  IMAD.WIDE.U32 R220, R220, 0x10000, RZ ;  /* 0x00010000dcdc7825 */ /* 0x000fc800078e00ff */
[----:B------:R-:W-:Y:S01]  /*39ef0*/  IMAD.WIDE.U32 R222, R213, 0x100, RZ ;  /* 0x00000100d5de7825 */ /* 0x000fe200078e00ff */
[----:B------:R-:W-:Y:S02]  /*39f00*/  SEL R213, RZ, 0x1, P1 ;  /* 0x00000001ffd57807 */ /* 0x000fe40000800000 */
[----:B------:R-:W-:Y:S02]  /*39f10*/  LOP3.LUT R214, R222, R214, R220, 0xfe, !PT ;  /* 0x000000d6ded67212 */ /* 0x000fe400078efedc */
[----:B------:R-:W-:Y:S02]  /*39f20*/  LOP3.LUT R215, R223, R215, R221, 0xfe, !PT ;  /* 0x000000d7dfd77212 */ /* 0x000fe400078efedd */
[----:B------:R-:W0:Y:S01]  /*39f30*/  LDC.64 R220, c[0x0][0x240] ;  /* 0x00009000ffdc7b82 */ /* 0x000e220000000a00 */
[----:B------:R-:W-:Y:S01]  /*39f40*/  LOP3.LUT R214, R214, R213, RZ, 0xfc, !PT ;  /* 0x000000d5d6d67212 */ /* 0x000fe200078efcff */
[----:B0-----:R-:W-:-:S05]  /*39f50*/  IMAD.WIDE.U32 R220, R219, 0x8, R220 ;  /* 0x00000008dbdc7825 */ /* 0x001fca00078e00dc */
[----:B------:R0:W-:Y:S01]  /*39f60*/  STG.E.64 desc[UR4][R220.64], R214 ;  /* 0x000000d6dc007986 */ /* 0x0001e2000c101b04 */
[----:B------:R-:W-:Y:S05]  /*39f70*/  @!P0 BRA `(.L_x_32721) ;  /* 0x0000000000508947 */ /* 0x000fea0003800000 */
[----:B------:R-:W-:Y:S02]  /*39f80*/  SHF.L.U32 R213, R15, 0x10, RZ ;  /* 0x000000100fd57819 */ /* 0x000fe400000006ff */
[----:B0-----:R-:W-:Y:S02]  /*39f90*/  LOP3.LUT R214, R204, 0xffff, RZ, 0xc0, !PT ;  /* 0x0000ffffccd67812 */ /* 0x001fe400078ec0ff */
        /* <DEDUP_REMOVED lines=18> */
.L_x_32721:
        /* <DEDUP_REMOVED lines=81> */
[----:B01----:R-:W-:Y:S01]  /*3a5d0*/  FADD.FTZ R220, R213, R203 ;  /* 0x000000cbd5dc7221 */ /* 0x003fe20000010000 */
        /* <DEDUP_REMOVED lines=182> */
.L_x_32735:
[----:B------:R-:W2:Y:S04]  /*3b140*/  LDL R215, [R1+0x8c] ;  /* 0x00008c0001d77983 */ /* 0x000ea80000100800 */
[----:B------:R-:W3:Y:S01]  /*3b150*/  LDL R252, [R1+0x88] ;  /* 0x0000880001fc7983 */ /* 0x000ee20000100800 */
[----:B------:R-:W-:Y:S01]  /*3b160*/  FMUL.FTZ R214, R221, R221 ;  /* 0x000000ddddd67220 */ /* 0x000fe20000410000 */
[----:B------:R-:W-:Y:S01]  /*3b170*/  PLOP3.LUT P2, PT, PT, PT, UP0, 0x40, 0x0 ;  /* 0x000000000000781c */ /* 0x000fe20003f4e808 */
[----:B-1----:R-:W-:Y:S01]  /*3b180*/  FADD.FTZ R213, R220, R213 ;  /* 0x000000d5dcd57221 */ /* 0x002fe20000010000 */
[----:B------:R-:W4:Y:S02]  /*3b190*/  LDL R225, [R1+0x9c] ;  /* 0x00009c0001e17983 */ /* 0x000f240000100800 */
[----:B------:R-:W-:Y:S01]  /*3b1a0*/  FSEL R214, R214, RZ, !P2 ;  /* 0x000000ffd6d67208 */ /* 0x000fe20005000000 */
[----:B------:R-:W-:Y:S01]  /*3b1b0*/  FFMA.FTZ R213, R213, R223, UR22 ;  /* 0x00000016d5d57e23 */ /* 0x000fe200080100df */
[----:B------:R-:W-:Y:S01]  /*3b1c0*/  PLOP3.LUT P2, PT, PT, PT, UP0, 0x40, 0x0 ;  /* 0x000000000000781c */ /* 0x000fe20003f4e808 */
[----:B------:R-:W5:Y:S02]  /*3b1d0*/  LDL R223, [R1+0x80] ;  /* 0x0000800001df7983 */ /* 0x000f640000100800 */
[----:B------:R-:W-:-:S02]  /*3b1e0*/  FADD.FTZ R213, R213, R214 ;  /* 0x000000d6d5d57221 */ /* 0x000fc40000010000 */
[----:B------:R-:W5:Y:S04]  /*3b1f0*/  LDL R226, [R1+0x84] ;  /* 0x0000840001e27983 */ /* 0x000f680000100800 */
[----:B------:R-:W1:Y:S01]  /*3b200*/  MUFU.RSQ R213, R213 ;  /* 0x000000d500d57308 */ /* 0x000e620000001400 */
[----:B0-----:R-:W-:Y:S01]  /*3b210*/  FSEL R220, R221, RZ, P2 ;  /* 0x000000ffdddc7208 */ /* 0x001fe20001000000 */
[----:B------:R-:W5:Y:S04]  /*3b220*/  LDL R222, [R1+0x94] ;  /* 0x0000940001de7983 */ /* 0x000f680000100800 */
[----:B------:R-:W-:-:S04]  /*3b230*/  FADD.FTZ R87, -R220, R87 ;  /* 0x00000057dc577221 */ /* 0x000fc80000010100 */
[----:B-1----:R-:W-:Y:S01]  /*3b240*/  FMUL.FTZ R87, R213, R87 ;  /* 0x00000057d5577220 */ /* 0x002fe20000410000 */
[----:B------:R-:W-:-:S04]  /*3b250*/  FADD.FTZ R86, -R220, R86 ;  /* 0x00000056dc567221 */ /* 0x000fc80000010100 */
[----:B------:R-:W-:Y:S01]  /*3b260*/  FMUL.FTZ R86, R213, R86 ;  /* 0x00000056d5567220 */ /* 0x000fe20000410000 */
[----:B--2---:R-:W-:Y:S02]  /*3b270*/  FFMA.FTZ R87, R215, R87, R195 ;  /* 0x00000057d7577223 */ /* 0x004fe400000100c3 */
[----:B------:R-:W0:Y:S01]  /*3b280*/  @!P1 LDC.64 R214, c[0x0][0x250] ;  /* 0x00009400ffd69b82 */ /* 0x000e220000000a00 */
[----:B---3--:R-:W-:Y:S02]  /*3b290*/  FFMA.FTZ R86, R252, R86, R194 ;  /* 0x00000056fc567223 */ /* 0x008fe400000100c2 */
[----:B------:R-:W2:Y:S01]  /*3b2a0*/  LDL R252, [R1+0x98] ;  /* 0x0000980001fc7983 */ /* 0x000ea20000100800 */
[----:B0-----:R-:W-:-:S05]  /*3b2b0*/  @!P1 IMAD.WIDE R214, R2, 0x4, R214 ;  /* 0x0000000402d69825 */ /* 0x001fca00078e02d6 */
[----:B------:R0:W-:Y:S04]  /*3b2c0*/  @!P1 STG.E desc[UR4][R214.64], R221 ;  /* 0x000000ddd6009986 */ /* 0x0001e8000c101904 */
[----:B0-----:R-:W3:Y:S01]  /*3b2d0*/  LDL R221, [R1+0x90] ;  /* 0x0000900001dd7983 */ /* 0x001ee20000100800 */
[----:B------:R-:W0:Y:S01]  /*3b2e0*/  @!P1 LDC.64 R214, c[0x0][0x258] ;  /* 0x00009600ffd69b82 */ /* 0x000e220000000a00 */
[----:B------:R-:W-:Y:S01]  /*3b2f0*/  F2FP.BF16.F32.PACK_AB R87, R87, R86 ;  /* 0x000000565757723e */ /* 0x000fe200000010ff */
[C---:B------:R-:W-:Y:S01]  /*3b300*/  FADD.FTZ R86, -R220.reuse, R88 ;  /* 0x00000058dc567221 */ /* 0x040fe20000010100 */
[C---:B------:R-:W-:Y:S01]  /*3b310*/  FADD.FTZ R90, -R220.reuse, R90 ;  /* 0x0000005adc5a7221 */ /* 0x040fe20000010100 */
[C---:B------:R-:W-:Y:S01]  /*3b320*/  FADD.FTZ R91, -R220.reuse, R91 ;  /* 0x0000005bdc5b7221 */ /* 0x040fe20000010100 */
[C---:B------:R-:W-:Y:S01]  /*3b330*/  FADD.FTZ R84, -R220.reuse, R84 ;  /* 0x00000054dc547221 */ /* 0x040fe20000010100 */
[C---:B------:R-:W-:Y:S01]  /*3b340*/  FADD.FTZ R89, -R220.reuse, R89 ;  /* 0x00000059dc597221 */ /* 0x040fe20000010100 */
[----:B------:R-:W-:Y:S01]  /*3b350*/  FADD.FTZ R85, -R220, R85 ;  /* 0x00000055dc557221 */ /* 0x000fe20000010100 */
[----:B0-----:R-:W-:-:S05]  /*3b360*/  @!P1 IMAD.WIDE R214, R2, 0x4, R214 ;  /* 0x0000000402d69825 */ /* 0x001fca00078e02d6 */
[----:B------:R0:W-:Y:S04]  /*3b370*/  @!P1 STG.E desc[UR4][R214.64], R213 ;  /* 0x000000d5d6009986 */ /* 0x0001e8000c101904 */
[----:B0-----:R-:W3:Y:S04]  /*3b380*/  LDL R215, [R1+0x68] ;  /* 0x0000680001d77983 */ /* 0x001ee80000100800 */
[----:B------:R-:W3:Y:S01]  /*3b390*/  LDL R214, [R1+0x6c] ;  /* 0x00006c0001d67983 */ /* 0x000ee20000100800 */
[C---:B------:R-:W-:Y:S01]  /*3b3a0*/  FMUL.FTZ R86, R213.reuse, R86 ;  /* 0x00000056d5567220 */ /* 0x040fe20000410000 */
[C---:B------:R-:W-:Y:S01]  /*3b3b0*/  FMUL.FTZ R90, R213.reuse, R90 ;  /* 0x0000005ad55a7220 */ /* 0x040fe20000410000 */
[C---:B------:R-:W-:Y:S01]  /*3b3c0*/  FMUL.FTZ R91, R213.reuse, R91 ;  /* 0x0000005bd55b7220 */ /* 0x040fe20000410000 */
[C---:B------:R-:W-:Y:S01]  /*3b3d0*/  FMUL.FTZ R88, R213.reuse, R84 ;  /* 0x00000054d5587220 */ /* 0x040fe20000410000 */
[C---:B------:R-:W-:Y:S01]  /*3b3e0*/  FMUL.FTZ R89, R213.reuse, R89 ;  /* 0x00000059d5597220 */ /* 0x040fe20000410000 */
[----:B------:R-:W-:Y:S01]  /*3b3f0*/  FMUL.FTZ R85, R213, R85 ;  /* 0x00000055d5557220 */ /* 0x000fe20000410000 */
[----:B----4-:R-:W-:-:S02]  /*3b400*/  FFMA.FTZ R91, R225, R91, R199 ;  /* 0x0000005be15b7223 */ /* 0x010fc400000100c7 */
[----:B-----5:R-:W-:Y:S01]  /*3b410*/  FFMA.FTZ R89, R222, R89, R197 ;  /* 0x00000059de597223 */ /* 0x020fe200000100c5 */
[----:B------:R-:W-:Y:S01]  /*3b420*/  FFMA.FTZ R85, R226, R85, R193 ;  /* 0x00000055e2557223 */ /* 0x000fe200000100c1 */
[----:B------:R-:W4:Y:S04]  /*3b430*/  LDL R225, [R1+0x60] ;  /* 0x0000600001e17983 */ /* 0x000f280000100800 */
[----:B------:R-:W5:Y:S04]  /*3b440*/  LDL R226, [R1+0x78] ;  /* 0x0000780001e27983 */ /* 0x000f680000100800 */
[----:B------:R-:W4:Y:S01]  /*3b450*/  LDL R222, [R1+0x7c] ;  /* 0x00007c0001de7983 */ /* 0x000f220000100800 */
[----:B--2---:R-:W-:-:S03]  /*3b460*/  FFMA.FTZ R90, R252, R90, R198 ;  /* 0x0000005afc5a7223 */ /* 0x004fc600000100c6 */
[----:B------:R-:W2:Y:S01]  /*3b470*/  LDL R252, [R1+0x70] ;  /* 0x0000700001fc7983 */ /* 0x000ea20000100800 */
[----:B---3--:R-:W-:Y:S01]  /*3b480*/  FFMA.FTZ R84, R221, R86, R196 ;  /* 0x00000056dd547223 */ /* 0x008fe200000100c4 */
[----:B------:R-:W-:Y:S02]  /*3b490*/  FFMA.FTZ R86, R223, R88, R192 ;  /* 0x00000058df567223 */ /* 0x000fe400000100c0 */
[----:B------:R-:W3:Y:S04]  /*3b4a0*/  LDL R221, [R1+0x74] ;  /* 0x0000740001dd7983 */ /* 0x000ee80000100800 */
[----:B------:R-:W3:Y:S01]  /*3b4b0*/  LDL R223, [R1+0x64] ;  /* 0x0000640001df7983 */ /* 0x000ee20000100800 */
[----:B------:R-:W-:Y:S02]  /*3b4c0*/  LEA R88, P1, R211, UR18, 0x4 ;  /* 0x00000012d3587c11 */ /* 0x000fe4000f8220ff */
[----:B------:R-:W-:-:S02]  /*3b4d0*/  F2FP.BF16.F32.PACK_AB R86, R85, R86 ;  /* 0x000000565556723e */ /* 0x000fc400000010ff */
[----:B------:R-:W-:Y:S02]  /*3b4e0*/  F2FP.BF16.F32.PACK_AB R84, R89, R84 ;  /* 0x000000545954723e */ /* 0x000fe400000010ff */
[----:B------:R-:W-:Y:S02]  /*3b4f0*/  F2FP.BF16.F32.PACK_AB R85, R91, R90 ;  /* 0x0000005a5b55723e */ /* 0x000fe400000010ff */
[----:B------:R-:W-:Y:S01]  /*3b500*/  LEA.HI.X R89, R211, UR19, RZ, 0x4, P1 ;  /* 0x00000013d3597c11 */ /* 0x000fe200088f24ff */
[----:B------:R-:W3:Y:S04]  /*3b510*/  LDL R91, [R1+0x48] ;  /* 0x00004800015b7983 */ /* 0x000ee80000100800 */
[----:B------:R0:W-:Y:S04]  /*3b520*/  STG.E.128 desc[UR4][R88.64], R84 ;  /* 0x0000005458007986 */ /* 0x0001e8000c101d04 */
        /* <DEDUP_REMOVED lines=14> */
[----:B0-----:R-:W3:Y:S04]  /*3b610*/  LDL R88, [R1+0x58] ;  /* 0x0000580001587983 */ /* 0x001ee80000100800 */
[----:B------:R-:W3:Y:S04]  /*3b620*/  LDL R87, [R1+0x40] ;  /* 0x0000400001577983 */ /* 0x000ee80000100800 */
[----:B------:R-:W3:Y:S04]  /*3b630*/  LDL R86, [R1+0x44] ;  /* 0x0000440001567983 */ /* 0x000ee80000100800 */
[----:B------:R-:W3:Y:S04]  /*3b640*/  LDL R85, [R1+0x5c] ;  /* 0x00005c0001557983 */ /* 0x000ee80000100800 */
[----:B------:R-:W3:Y:S01]  /*3b650*/  LDL R84, [R1+0x54] ;  /* 0x0000540001547983 */ /* 0x000ee20000100800 */
[C---:B------:R-:W-:Y:S01]  /*3b660*/  FMUL.FTZ R78, R213.reuse, R78 ;  /* 0x0000004ed54e7220 */ /* 0x040fe20000410000 */
[----:B------:R-:W-:Y:S01]  /*3b670*/  FMUL.FTZ R79, R213, R79 ;  /* 0x0000004fd54f7220 */ /* 0x000fe20000410000 */
[----:B------:R-:W-:Y:S01]  /*3b680*/  FADD.FTZ R73, -R220, R73 ;  /* 0x00000049dc497221 */ /* 0x000fe20000010100 */
[----:B------:R-:W3:Y:S01]  /*3b690*/  LDL R89, [R1+0x50] ;  /* 0x0000500001597983 */ /* 0x000ee20000100800 */
[----:B------:R-:W-:Y:S01]  /*3b6a0*/  FFMA.FTZ R78, R215, R78, R186 ;  /* 0x0000004ed74e7223 */ /* 0x000fe200000100ba */
[----:B------:R-:W-:-:S02]  /*3b6b0*/  FFMA.FTZ R79, R214, R79, R187 ;  /* 0x0000004fd64f7223 */ /* 0x000fc400000100bb */
[----:B------:R-:W0:Y:S01]  /*3b6c0*/  LDC.64 R214, c[0x0][0x2b8] ;  /* 0x0000ae00ffd67b82 */ /* 0x000e220000000a00 */
[C---:B------:R-:W-:Y:S01]  /*3b6d0*/  FADD.FTZ R72, -R220.reuse, R72 ;  /* 0x00000048dc487221 */ /* 0x040fe20000010100 */
[C---:B------:R-:W-:Y:S01]  /*3b6e0*/  FADD.FTZ R28, -R220.reuse, R28 ;  /* 0x0000001cdc1c7221 */ /* 0x040fe20000010100 */
[----:B------:R-:W-:Y:S01]  /*3b6f0*/  F2FP.BF16.F32.PACK_AB R79, R79, R78 ;  /* 0x0000004e4f4f723e */ /* 0x000fe200000010ff */
[C---:B------:R-:W-:Y:S01]  /*3b700*/  FADD.FTZ R78, -R220.reuse, R80 ;  /* 0x00000050dc4e7221 */ /* 0x040fe20000010100 */
[C---:B------:R-:W-:Y:S01]  /*3b710*/  FMUL.FTZ R81, R213.reuse, R81 ;  /* 0x00000051d5517220 */ /* 0x040fe20000410000 */
[C---:B------:R-:W-:Y:S01]  /*3b720*/  FMUL.FTZ R80, R213.reuse, R76 ;  /* 0x0000004cd5507220 */ /* 0x040fe20000410000 */
[C---:B------:R-:W-:Y:S01]  /*3b730*/  FMUL.FTZ R77, R213.reuse, R77 ;  /* 0x0000004dd54d7220 */ /* 0x040fe20000410000 */
[C---:B------:R-:W-:Y:S01]  /*3b740*/  FMUL.FTZ R78, R213.reuse, R78 ;  /* 0x0000004ed54e7220 */ /* 0x040fe20000410000 */
[C---:B------:R-:W-:Y:S01]  /*3b750*/  FMUL.FTZ R82, R213.reuse, R82 ;  /* 0x00000052d5527220 */ /* 0x040fe20000410000 */
[C---:B------:R-:W-:Y:S01]  /*3b760*/  FMUL.FTZ R83, R213.reuse, R83 ;  /* 0x00000053d5537220 */ /* 0x040fe20000410000 */
[C---:B------:R-:W-:Y:S01]  /*3b770*/  FADD.FTZ R29, -R220.reuse, R29 ;  /* 0x0000001ddc1d7221 */ /* 0x040fe20000010100 */
[----:B------:R-:W-:Y:S01]  /*3b780*/  FADD.FTZ R64, -R220, R64 ;  /* 0x00000040dc407221 */ /* 0x000fe20000010100 */
[----:B-----5:R-:W-:Y:S01]  /*3b790*/  FFMA.FTZ R82, R226, R82, R190 ;  /* 0x00000052e2527223 */ /* 0x020fe200000100be */
[----:B----4-:R-:W-:Y:S01]  /*3b7a0*/  FFMA.FTZ R83, R222, R83, R191 ;  /* 0x00000053de537223 */ /* 0x010fe200000100bf */
[----:B------:R-:W-:Y:S01]  /*3b7b0*/  FMUL.FTZ R69, R213, R69 ;  /* 0x00000045d5457220 */ /* 0x000fe20000410000 */
        /* <DEDUP_REMOVED lines=44> */
[----:B------:R-:W5:Y:S04]  /*3ba80*/  LDL R222, [R1+0x3c] ;  /* 0x00003c0001de7983 */ /* 0x000f680000100800 */
[----:B------:R-:W4:Y:S01]  /*3ba90*/  LDL R211, [R1+0x8] ;  /* 0x0000080001d37983 */ /* 0x000f220000100800 */
[----:B--2---:R-:W-:Y:S01]  /*3baa0*/  FFMA.FTZ R76, R252, R78, R188 ;  /* 0x0000004efc4c7223 */ /* 0x004fe200000100bc */
[----:B------:R-:W-:-:S02]  /*3bab0*/  FFMA.FTZ R78, R225, R80, R184 ;  /* 0x00000050e14e7223 */ /* 0x000fc400000100b8 */
[----:B------:R-:W2:Y:S04]  /*3bac0*/  LDL R252, [R1+0x24] ;  /* 0x0000240001fc7983 */ /* 0x000ea80000100800 */
[----:B------:R-:W4:Y:S01]  /*3bad0*/  LDL R225, [R1+0x34] ;  /* 0x0000340001e17983 */ /* 0x000f220000100800 */
[----:B---3--:R-:W-:-:S03]  /*3bae0*/  FFMA.FTZ R81, R221, R81, R189 ;  /* 0x00000051dd517223 */ /* 0x008fc600000100bd */
[----:B------:R-:W3:Y:S01]  /*3baf0*/  LDL R221, [R1+0x18] ;  /* 0x0000180001dd7983 */ /* 0x000ee20000100800 */
[----:B------:R-:W-:Y:S01]  /*3bb00*/  FFMA.FTZ R77, R223, R77, R185 ;  /* 0x0000004ddf4d7223 */ /* 0x000fe200000100b9 */
[----:B------:R-:W-:Y:S01]  /*3bb10*/  F2FP.BF16.F32.PACK_AB R76, R81, R76 ;  /* 0x0000004c514c723e */ /* 0x000fe200000010ff */
[----:B0-----:R-:W-:Y:S01]  /*3bb20*/  IMAD.WIDE.U32 R80, R205, 0x10, R214 ;  /* 0x00000010cd507825 */ /* 0x001fe200078e00d6 */
[----:B------:R-:W3:Y:S02]  /*3bb30*/  LDL R223, [R1+0x38] ;  /* 0x0000380001df7983 */ /* 0x000ee40000100800 */
[----:B------:R-:W-:Y:S02]  /*3bb40*/  F2FP.BF16.F32.PACK_AB R78, R77, R78 ;  /* 0x0000004e4d4e723e */ /* 0x000fe400000010ff */
[----:B------:R-:W-:Y:S01]  /*3bb50*/  F2FP.BF16.F32.PACK_AB R77, R83, R82 ;  /* 0x00000052534d723e */ /* 0x000fe200000010ff */
[----:B------:R-:W3:Y:S04]  /*3bb60*/  LDL R205, [R1+0xc] ;  /* 0x00000c0001cd7983 */ /* 0x000ee80000100800 */
[----:B------:R0:W-:Y:S02]  /*3bb70*/  STG.E.128 desc[UR4][R80.64], R76 ;  /* 0x0000004c50007986 */ /* 0x0001e4000c101d04 */
[C---:B0-----:R-:W-:Y:S01]  /*3bb80*/  FADD.FTZ R78, -R220.reuse, R16 ;  /* 0x00000010dc4e7221 */ /* 0x041fe20000010100 */
[C---:B------:R-:W-:Y:S01]  /*3bb90*/  FMUL.FTZ R16, R213.reuse, R70 ;  /* 0x00000046d5107220 */ /* 0x040fe20000410000 */
[C---:B------:R-:W-:Y:S01]  /*3bba0*/  FADD.FTZ R70, -R220.reuse, R18 ;  /* 0x00000012dc467221 */ /* 0x040fe20000010100 */
[C---:B------:R-:W-:Y:S01]  /*3bbb0*/  FADD.FTZ R77, -R220.reuse, R21 ;  /* 0x00000015dc4d7221 */ /* 0x040fe20000010100 */
[C---:B------:R-:W-:Y:S01]  /*3bbc0*/  FADD.FTZ R79, -R220.reuse, R17 ;  /* 0x00000011dc4f7221 */ /* 0x040fe20000010100 */
[C---:B------:R-:W-:Y:S01]  /*3bbd0*/  FMUL.FTZ R18, R213.reuse, R74 ;  /* 0x0000004ad5127220 */ /* 0x040fe20000410000 */
[C---:B------:R-:W-:Y:S01]  /*3bbe0*/  FADD.FTZ R76, -R220.reuse, R20 ;  /* 0x00000014dc4c7221 */ /* 0x040fe20000010100 */
[C---:B------:R-:W-:Y:S01]  /*3bbf0*/  FMUL.FTZ R17, R213.reuse, R71 ;  /* 0x00000047d5117220 */ /* 0x040fe20000410000 */
[C---:B------:R-:W-:Y:S01]  /*3bc00*/  FMUL.FTZ R21, R213.reuse, R68 ;  /* 0x00000044d5157220 */ /* 0x040fe20000410000 */
[----:B------:R-:W-:Y:S01]  /*3bc10*/  FMUL.FTZ R20, R213, R75 ;  /* 0x0000004bd5147220 */ /* 0x000fe20000410000 */
[----:B------:R-:W-:Y:S01]  /*3bc20*/  FADD.FTZ R71, -R220, R19 ;  /* 0x00000013dc477221 */ /* 0x000fe20000010100 */
[----:B------:R-:W-:Y:S01]  /*3bc30*/  FFMA.FTZ R19, R91, R16, R178 ;  /* 0x000000105b137223 */ /* 0x000fe200000100b2 */
[----:B------:R-:W-:Y:S01]  /*3bc40*/  FFMA.FTZ R68, R88, R18, R182 ;  /* 0x0000001258447223 */ /* 0x000fe200000100b6 */
[----:B------:R-:W-:Y:S01]  /*3bc50*/  FFMA.FTZ R16, R90, R17, R179 ;  /* 0x000000115a107223 */ /* 0x000fe200000100b3 */
[----:B------:R-:W-:Y:S01]  /*3bc60*/  FFMA.FTZ R18, R87, R21, R176 ;  /* 0x0000001557127223 */ /* 0x000fe200000100b0 */
[----:B------:R-:W-:Y:S01]  /*3bc70*/  FMUL.FTZ R17, R213, R73 ;  /* 0x00000049d5117220 */ /* 0x000fe20000410000 */
[----:B------:R-:W-:Y:S01]  /*3bc80*/  FFMA.FTZ R21, R86, R69, R177 ;  /* 0x0000004556157223 */ /* 0x000fe200000100b1 */
[----:B------:R-:W-:Y:S01]  /*3bc90*/  FFMA.FTZ R20, R85, R20, R183 ;  /* 0x0000001455147223 */ /* 0x000fe200000100b7 */
[----:B------:R-:W-:Y:S01]  /*3bca0*/  F2FP.BF16.F32.PACK_AB R19, R16, R19 ;  /* 0x000000131013723e */ /* 0x000fe200000010ff */
[----:B------:R-:W-:Y:S01]  /*3bcb0*/  FFMA.FTZ R69, R84, R17, R181 ;  /* 0x0000001154457223 */ /* 0x000fe200000100b5 */
[----:B------:R-:W-:Y:S01]  /*3bcc0*/  FMUL.FTZ R16, R213, R72 ;  /* 0x00000048d5107220 */ /* 0x000fe20000410000 */
[----:B------:R-:W-:Y:S01]  /*3bcd0*/  F2FP.BF16.F32.PACK_AB R18, R21, R18 ;  /* 0x000000121512723e */ /* 0x000fe200000010ff */
[C---:B------:R-:W-:Y:S01]  /*3bce0*/  FMUL.FTZ R72, R213.reuse, R28 ;  /* 0x0000001cd5487220 */ /* 0x040fe20000410000 */
[----:B------:R-:W-:Y:S01]  /*3bcf0*/  F2FP.BF16.F32.PACK_AB R17, R20, R68 ;  /* 0x000000441411723e */ /* 0x000fe200000010ff */
[----:B------:R-:W-:Y:S01]  /*3bd00*/  IMAD.WIDE.U32 R20, R206, 0x10, R214 ;  /* 0x00000010ce147825 */ /* 0x000fe200078e00d6 */
[----:B------:R-:W3:Y:S04]  /*3bd10*/  LDL R28, [R1+0x28] ;  /* 0x00002800011c7983 */ /* 0x000ee80000100800 */
[----:B------:R-:W3:Y:S01]  /*3bd20*/  LDL R206, [R1+0x2c] ;  /* 0x00002c0001ce7983 */ /* 0x000ee20000100800 */
[----:B------:R-:W-:Y:S01]  /*3bd30*/  FMUL.FTZ R73, R213, R29 ;  /* 0x0000001dd5497220 */ /* 0x000fe20000410000 */
[C---:B------:R-:W-:Y:S01]  /*3bd40*/  FADD.FTZ R80, -R220.reuse, R200 ;  /* 0x000000c8dc507221 */ /* 0x040fe20000010100 */
[C---:B------:R-:W-:Y:S01]  /*3bd50*/  FADD.FTZ R81, -R220.reuse, R201 ;  /* 0x000000c9dc517221 */ /* 0x040fe20000010100 */
[C---:B------:R-:W-:Y:S01]  /*3bd60*/  FADD.FTZ R82, -R220.reuse, R202 ;  /* 0x000000cadc527221 */ /* 0x040fe20000010100 */
[----:B------:R-:W-:Y:S01]  /*3bd70*/  FADD.FTZ R83, -R220, R203 ;  /* 0x000000cbdc537221 */ /* 0x000fe20000010100 */
[----:B------:R-:W3:Y:S04]  /*3bd80*/  LDL R29, [R1+0x20] ;  /* 0x00002000011d7983 */ /* 0x000ee80000100800 */
[----:B------:R-:W3:Y:S04]  /*3bd90*/  LDL R220, [R1] ;  /* 0x0000000001dc7983 */ /* 0x000ee80000100800 */
[----:B------:R-:W3:Y:S04]  /*3bda0*/  LDL R203, [R1+0x4] ;  /* 0x0000040001cb7983 */ /* 0x000ee80000100800 */
[----:B------:R-:W3:Y:S04]  /*3bdb0*/  LDL R202, [R1+0x1c] ;  /* 0x00001c0001ca7983 */ /* 0x000ee80000100800 */
[----:B------:R-:W3:Y:S04]  /*3bdc0*/  LDL R201, [R1+0x10] ;  /* 0x0000100001c97983 */ /* 0x000ee80000100800 */
[----:B------:R-:W3:Y:S01]  /*3bdd0*/  LDL R200, [R1+0x14] ;  /* 0x0000140001c87983 */ /* 0x000ee20000100800 */
[----:B------:R-:W-:Y:S01]  /*3bde0*/  FFMA.FTZ R16, R89, R16, R180 ;  /* 0x0000001059107223 */ /* 0x000fe200000100b4 */
[C---:B------:R-:W-:Y:S01]  /*3bdf0*/  FMUL.FTZ R62, R213.reuse, R62 ;  /* 0x0000003ed53e7220 */ /* 0x040fe20000410000 */
[----:B------:R-:W-:-:S03]  /*3be00*/  FMUL.FTZ R63, R213, R63 ;  /* 0x0000003fd53f7220 */ /* 0x000fc60000410000 */
[----:B------:R-:W-:Y:S01]  /*3be10*/  F2FP.BF16.F32.PACK_AB R16, R69, R16 ;  /* 0x000000104510723e */ /* 0x000fe200000010ff */
[C---:B------:R-:W-:Y:S01]  /*3be20*/  FMUL.FTZ R60, R213.reuse, R60 ;  /* 0x0000003cd53c7220 */ /* 0x040fe20000410000 */
[----:B------:R-:W-:-:S03]  /*3be30*/  FMUL.FTZ R61, R213, R61 ;  /* 0x0000003dd53d7220 */ /* 0x000fc60000410000 */
[----:B------:R2:W-:Y:S01]  /*3be40*/  STG.E.128 desc[UR4][R20.64], R16 ;  /* 0x0000001014007986 */ /* 0x0005e2000c101d04 */
        /* <DEDUP_REMOVED lines=18> */
[----:B-----5:R-:W-:Y:S01]  /*3bf70*/  FFMA.FTZ R23, R222, R67, R175 ;  /* 0x00000043de177223 */ /* 0x020fe200000100af */
[C---:B------:R-:W-:Y:S01]  /*3bf80*/  FMUL.FTZ R85, R213.reuse, R26 ;  /* 0x0000001ad5557220 */ /* 0x040fe20000410000 */
[----:B------:R-:W-:Y:S01]  /*3bf90*/  FMUL.FTZ R86, R213, R27 ;  /* 0x0000001bd5567220 */ /* 0x000fe20000410000 */
[----:B------:R-:W-:-:S04]  /*3bfa0*/  IMAD.WIDE.U32 R24, R207, 0x10, R214 ;  /* 0x00000010cf187825 */ /* 0x000fc800078e00d6 */
[C---:B------:R-:W-:Y:S01]  /*3bfb0*/  FMUL.FTZ R34, R213.reuse, R34 ;  /* 0x00000022d5227220 */ /* 0x040fe20000410000 */
[----:B------:R-:W-:Y:S01]  /*3bfc0*/  FMUL.FTZ R35, R213, R35 ;  /* 0x00000023d5237220 */ /* 0x000fe20000410000 */
[----:B------:R-:W-:-:S04]  /*3bfd0*/  IMAD.WIDE.U32 R26, R209, 0x10, R214 ;  /* 0x00000010d11a7825 */ /* 0x000fc800078e00d6 */
        /* <DEDUP_REMOVED lines=13> */
[C---:B------:R-:W-:Y:S01]  /*3c0b0*/  FMUL.FTZ R68, R213.reuse, R32 ;  /* 0x00000020d5447220 */ /* 0x040fe20000410000 */
[----:B------:R-:W-:Y:S01]  /*3c0c0*/  FMUL.FTZ R69, R213, R33 ;  /* 0x00000021d5457220 */ /* 0x000fe20000410000 */
[----:B------:R-:W-:-:S04]  /*3c0d0*/  IMAD.WIDE.U32 R32, R210, 0x10, R214 ;  /* 0x00000010d2207825 */ /* 0x000fc800078e00d6 */
        /* <DEDUP_REMOVED lines=34> */
[----:B------:R-:W-:-:S04]  /*3c300*/  IMAD.WIDE.U32 R70, R218, 0x10, R214 ;  /* 0x00000010da467825 */ /* 0x000fc800078e00d6 */
[----:B--2---:R-:W-:Y:S01]  /*3c310*/  FFMA.FTZ R17, R252, R61, R169 ;  /* 0x0000003dfc117223 */ /* 0x004fe200000100a9 */
[----:B----4-:R-:W-:Y:S01]  /*3c320*/  FFMA.FTZ R20, R225, R65, R173 ;  /* 0x00000041e1147223 */ /* 0x010fe200000100ad */
[----:B---3--:R-:W-:Y:S01]  /*3c330*/  FFMA.FTZ R21, R221, R58, R166 ;  /* 0x0000003add157223 */ /* 0x008fe200000100a6 */
[----:B------:R-:W-:Y:S01]  /*3c340*/  FFMA.FTZ R19, R28, R62, R170 ;  /* 0x0000003e1c137223 */ /* 0x000fe200000100aa */
[----:B------:R-:W-:-:S05]  /*3c350*/  FFMA.FTZ R16, R206, R63, R171 ;  /* 0x0000003fce107223 */ /* 0x000fca00000100ab */
[----:B------:R-:W-:Y:S01]  /*3c360*/  F2FP.BF16.F32.PACK_AB R19, R16, R19 ;  /* 0x000000131013723e */ /* 0x000fe200000010ff */
[----:B------:R-:W-:Y:S01]  /*3c370*/  FFMA.FTZ R18, R29, R60, R168 ;  /* 0x0000003c1d127223 */ /* 0x000fe200000100a8 */
[----:B------:R-:W-:Y:S01]  /*3c380*/  FFMA.FTZ R16, R226, R64, R172 ;  /* 0x00000040e2107223 */ /* 0x000fe200000100ac */
[----:B------:R-:W-:Y:S01]  /*3c390*/  FFMA.FTZ R22, R220, R52, R160 ;  /* 0x00000034dc167223 */ /* 0x000fe200000100a0 */
[----:B------:R-:W-:Y:S02]  /*3c3a0*/  FFMA.FTZ R30, R203, R53, R161 ;  /* 0x00000035cb1e7223 */ /* 0x000fe400000100a1 */
        /* <DEDUP_REMOVED lines=13> */
[----:B------:R-:W-:Y:S01]  /*3c480*/  STG.E.128 desc[UR4][R24.64], R16 ;  /* 0x0000001018007986 */ /* 0x000fe2000c101d04 */
[----:B------:R-:W-:-:S03]  /*3c490*/  FFMA.FTZ R31, R246, R46, R154 ;  /* 0x0000002ef61f7223 */ /* 0x000fc6000001009a */
[----:B------:R0:W-:Y:S01]  /*3c4a0*/  STG.E.128 desc[UR4][R26.64], R20 ;  /* 0x000000141a007986 */ /* 0x0001e2000c101d04 */
[----:B------:R-:W-:Y:S01]  /*3c4b0*/  FFMA.FTZ R28, R248, R48, R156 ;  /* 0x00000030f81c7223 */ /* 0x000fe2000001009c */
[----:B------:R-:W-:Y:S01]  /*3c4c0*/  FFMA.FTZ R29, R250, R50, R158 ;  /* 0x00000032fa1d7223 */ /* 0x000fe2000001009e */
[----:B------:R-:W-:Y:S01]  /*3c4d0*/  FFMA.FTZ R46, R251, R51, R159 ;  /* 0x00000033fb2e7223 */ /* 0x000fe2000001009f */
[----:B------:R-:W-:Y:S02]  /*3c4e0*/  F2FP.BF16.F32.PACK_AB R31, R47, R31 ;  /* 0x0000001f2f1f723e */ /* 0x000fe400000010ff */
[----:B------:R-:W-:Y:S02]  /*3c4f0*/  F2FP.BF16.F32.PACK_AB R30, R45, R44 ;  /* 0x0000002c2d1e723e */ /* 0x000fe400000010ff */
[----:B------:R-:W-:Y:S02]  /*3c500*/  F2FP.BF16.F32.PACK_AB R29, R46, R29 ;  /* 0x0000001d2e1d723e */ /* 0x000fe400000010ff */
[----:B------:R-:W-:Y:S01]  /*3c510*/  F2FP.BF16.F32.PACK_AB R28, R49, R28 ;  /* 0x0000001c311c723e */ /* 0x000fe200000010ff */
[----:B0-----:R-:W-:-:S05]  /*3c520*/  FFMA.FTZ R21, R235, R35, R143 ;  /* 0x00000023eb157223 */ /* 0x001fca000001008f */
[----:B------:R-:W-:Y:S02]  /*3c530*/  F2FP.BF16.F32.PACK_AB R21, R21, R34 ;  /* 0x000000221515723e */ /* 0x000fe400000010ff */
[----:B------:R-:W0:Y:S01]  /*3c540*/  LDC.64 R34, c[0x0][0x210] ;  /* 0x00008400ff227b82 */ /* 0x000e220000000a00 */
[----:B------:R-:W-:Y:S01]  /*3c550*/  FFMA.FTZ R20, R231, R87, R139 ;  /* 0x00000057e7147223 */ /* 0x000fe2000001008b */
[----:B------:R1:W-:Y:S01]  /*3c560*/  STG.E.128 desc[UR4][R32.64], R28 ;  /* 0x0000001c20007986 */ /* 0x0003e2000c101d04 */
        /* <DEDUP_REMOVED lines=10> */
[----:B-1----:R-:W-:Y:S01]  /*3c610*/  FFMA.FTZ R28, R115, R89, R131 ;  /* 0x00000059731c7223 */ /* 0x002fe20000010083 */
[----:B------:R-:W-:Y:S01]  /*3c620*/  FFMA.FTZ R29, R117, R84, R133 ;  /* 0x00000054751d7223 */ /* 0x000fe20000010085 */
[----:B------:R-:W-:Y:S01]  /*3c630*/  FFMA.FTZ R30, R104, R80, R120 ;  /* 0x00000050681e7223 */ /* 0x000fe20000010078 */
[----:B------:R-:W-:-:S02]  /*3c640*/  FFMA.FTZ R31, R106, R82, R122 ;  /* 0x000000526a1f7223 */ /* 0x000fc4000001007a */
[----:B------:R-:W-:Y:S01]  /*3c650*/  F2FP.BF16.F32.PACK_AB R27, R28, R27 ;  /* 0x0000001b1c1b723e */ /* 0x000fe200000010ff */
[----:B------:R-:W-:Y:S01]  /*3c660*/  FFMA.FTZ R28, R108, R78, R124 ;  /* 0x0000004e6c1c7223 */ /* 0x000fe2000001007c */
[----:B------:R-:W-:Y:S01]  /*3c670*/  F2FP.BF16.F32.PACK_AB R24, R29, R24 ;  /* 0x000000181d18723e */ /* 0x000fe200000010ff */
[----:B------:R-:W-:Y:S01]  /*3c680*/  FFMA.FTZ R29, R110, R90, R126 ;  /* 0x0000005a6e1d7223 */ /* 0x000fe2000001007e */
[----:B------:R-:W-:Y:S01]  /*3c690*/  LEA R32, P1, R219, UR18, 0x4 ;  /* 0x00000012db207c11 */ /* 0x000fe2000f8220ff */
[--C-:B------:R-:W-:Y:S01]  /*3c6a0*/  IMAD.WIDE.U32 R60, R216, 0x10, R214.reuse ;  /* 0x00000010d83c7825 */ /* 0x100fe200078e00d6 */
[----:B------:R-:W-:Y:S02]  /*3c6b0*/  F2FP.BF16.F32.PACK_AB R17, R43, R42 ;  /* 0x0000002a2b11723e */ /* 0x000fe400000010ff */
[----:B------:R-:W-:Y:S01]  /*3c6c0*/  F2FP.BF16.F32.PACK_AB R16, R41, R40 ;  /* 0x000000282910723e */ /* 0x000fe200000010ff */
[----:B------:R-:W-:Y:S01]  /*3c6d0*/  IMAD.WIDE.U32 R62, R217, 0x10, R214 ;  /* 0x00000010d93e7825 */ /* 0x000fe200078e00d6 */
[----:B------:R-:W-:-:S02]  /*3c6e0*/  F2FP.BF16.F32.PACK_AB R22, R73, R72 ;  /* 0x000000484916723e */ /* 0x000fc400000010ff */
[----:B------:R-:W-:Y:S02]  /*3c6f0*/  F2FP.BF16.F32.PACK_AB R20, R69, R20 ;  /* 0x000000144514723e */ /* 0x000fe400000010ff */
[----:B------:R-:W-:Y:S02]  /*3c700*/  F2FP.BF16.F32.PACK_AB R26, R77, R26 ;  /* 0x0000001a4d1a723e */ /* 0x000fe400000010ff */
[----:B------:R-:W-:Y:S02]  /*3c710*/  F2FP.BF16.F32.PACK_AB R25, R86, R25 ;  /* 0x000000195619723e */ /* 0x000fe400000010ff */
[----:B------:R-:W-:Y:S02]  /*3c720*/  F2FP.BF16.F32.PACK_AB R31, R38, R31 ;  /* 0x0000001f261f723e */ /* 0x000fe400000010ff */
[----:B------:R-:W-:Y:S02]  /*3c730*/  F2FP.BF16.F32.PACK_AB R30, R81, R30 ;  /* 0x0000001e511e723e */ /* 0x000fe400000010ff */
[----:B------:R-:W-:-:S02]  /*3c740*/  F2FP.BF16.F32.PACK_AB R29, R36, R29 ;  /* 0x0000001d241d723e */ /* 0x000fc400000010ff */
        /* <DEDUP_REMOVED lines=10> */
.L_x_31431:
[----:B------:R-:W-:Y:S05]  /*3c7f0*/  EXIT ;  /* 0x000000000000794d */ /* 0x000fea0003800000 */
.L_x_32722:
        /* <DEDUP_REMOVED lines=8> */
.L_x_32725:
[----:B------:R-:W-:Y:S05]  /*3c880*/  BSYNC B1 ;  /* 0x0000000000017941 */ /* 0x000fea0003800000 */
.L_x_32724:
        /* <DEDUP_REMOVED lines=9> */
.L_x_32726:
[----:B------:R-:W-:Y:S02]  /*3c920*/  IMAD.MOV.U32 R215, RZ, RZ, 0x4 ;  /* 0x00000004ffd77424 */ /* 0x000fe400078e00ff */
[----:B------:R-:W-:Y:S01]  /*3c930*/  FADD.FTZ R220, R220, R213 ;  /* 0x000000d5dcdc7221 */ /* 0x000fe20000010000 */
[----:B------:R-:W-:-:S04]  /*3c940*/  MOV R213, 0xffffffff ;  /* 0xffffffff00d57802 */ /* 0x000fc80000000f00 */
[----:B------:R-:W-:-:S07]  /*3c950*/  MOV R222, R220 ;  /* 0x000000dc00de7202 */ /* 0x000fce0000000f00 */
[----:B------:R-:W-:Y:S05]  /*3c960*/  WARPSYNC.COLLECTIVE R213, `(.L_x_32727) ;  /* 0x00000000d5087348 */ /* 0x000fea0003c00000 */
[----:B------:R0:W1:Y:S02]  /*3c970*/  SHFL.BFLY P2, R213, R222, R215, R214 ;  /* 0x0c0000d7ded57389 */ /* 0x00006400000400d6 */
[----:B01----:R-:W-:Y:S01]  /*3c980*/  ENDCOLLECTIVE ;  /* 0x000000000000791b */ /* 0x003fe20003800000 */
.L_x_32727:
[----:B------:R-:W-:Y:S01]  /*3c990*/  HFMA2.MMA R215, -RZ, RZ, 0, 4.76837158203125e-07 ;  /* 0x00000008ffd77435 */ /* 0x000fe200000001ff */
[----:B------:R-:W-:Y:S01]  /*3c9a0*/  FADD.FTZ R220, R220, R213 ;  /* 0x000000d5dcdc7221 */ /* 0x000fe20000010000 */
[----:B------:R-:W-:-:S03]  /*3c9b0*/  IMAD.MOV.U32 R213, RZ, RZ, -0x1 ;  /* 0xffffffffffd57424 */ /* 0x000fc600078e00ff */
[----:B------:R-:W-:-:S07]  /*3c9c0*/  IMAD.MOV.U32 R222, RZ, RZ, R220 ;  /* 0x000000ffffde7224 */ /* 0x000fce00078e00dc */
[----:B------:R-:W-:Y:S05]  /*3c9d0*/  WARPSYNC.COLLECTIVE R213, `(.L_x_32728) ;  /* 0x00000000d5087348 */ /* 0x000fea0003c00000 */
[----:B------:R0:W1:Y:S02]  /*3c9e0*/  SHFL.BFLY P2, R213, R222, R215, R214 ;  /* 0x0c0000d7ded57389 */ /* 0x00006400000400d6 */
[----:B01----:R-:W-:Y:S01]  /*3c9f0*/  ENDCOLLECTIVE ;  /* 0x000000000000791b */ /* 0x003fe20003800000 */
.L_x_32728:
[----:B------:R-:W-:Y:S02]  /*3ca00*/  IMAD.MOV.U32 R215, RZ, RZ, 0x10 ;  /* 0x00000010ffd77424 */ /* 0x000fe400078e00ff */
[----:B------:R-:W-:Y:S01]  /*3ca10*/  FADD.FTZ R220, R220, R213 ;  /* 0x000000d5dcdc7221 */ /* 0x000fe20000010000 */
[----:B------:R-:W-:-:S04]  /*3ca20*/  MOV R213, 0xffffffff ;  /* 0xffffffff00d57802 */ /* 0x000fc80000000f00 */
[----:B------:R-:W-:-:S07]  /*3ca30*/  MOV R222, R220 ;  /* 0x000000dc00de7202 */ /* 0x000fce0000000f00 */
[----:B------:R-:W-:Y:S05]  /*3ca40*/  WARPSYNC.COLLECTIVE R213, `(.L_x_32729) ;  /* 0x00000000d5087348 */ /* 0x000fea0003c00000 */
[----:B------:R0:W1:Y:S02]  /*3ca50*/  SHFL.BFLY P2, R213, R222, R215, R214 ;  /* 0x0c0000d7ded57389 */ /* 0x00006400000400d6 */
[----:B01----:R-:W-:Y:S01]  /*3ca60*/  ENDCOLLECTIVE ;  /* 0x000000000000791b */ /* 0x003fe20003800000 */
.L_x_32729:
        /* <DEDUP_REMOVED lines=169> */
.L_x_32730:
[----:B------:R-:W-:Y:S01]  /*3d500*/  HFMA2.MMA R215, -RZ, RZ, 0, 1.1920928955078125e-07 ;  /* 0x00000002ffd77435 */ /* 0x000fe200000001ff */
[----:B------:R-:W-:Y:S01]  /*3d510*/  FADD.FTZ R220, R220, R213 ;  /* 0x000000d5dcdc7221 */ /* 0x000fe20000010000 */
[----:B------:R-:W-:-:S03]  /*3d520*/  IMAD.MOV.U32 R213, RZ, RZ, -0x1 ;  /* 0xffffffffffd57424 */ /* 0x000fc600078e00ff */
[----:B------:R-:W-:-:S07]  /*3d530*/  IMAD.MOV.U32 R222, RZ, RZ, R220 ;  /* 0x000000ffffde7224 */ /* 0x000fce00078e00dc */
[----:B------:R-:W-:Y:S05]  /*3d540*/  WARPSYNC.COLLECTIVE R213, `(.L_x_32731) ;  /* 0x00000000d5087348 */ /* 0x000fea0003c00000 */
[----:B------:R0:W1:Y:S02]  /*3d550*/  SHFL.BFLY P2, R213, R222, R215, R214 ;  /* 0x0c0000d7ded57389 */ /* 0x00006400000400d6 */
[----:B01----:R-:W-:Y:S01]  /*3d560*/  ENDCOLLECTIVE ;  /* 0x000000000000791b */ /* 0x003fe20003800000 */
.L_x_32731:
[----:B------:R-:W-:Y:S02]  /*3d570*/  IMAD.MOV.U32 R215, RZ, RZ, 0x4 ;  /* 0x00000004ffd77424 */ /* 0x000fe400078e00ff */
[----:B------:R-:W-:Y:S01]  /*3d580*/  FADD.FTZ R220, R220, R213 ;  /* 0x000000d5dcdc7221 */ /* 0x000fe20000010000 */
[----:B------:R-:W-:-:S04]  /*3d590*/  MOV R213, 0xffffffff ;  /* 0xffffffff00d57802 */ /* 0x000fc80000000f00 */
[----:B------:R-:W-:-:S07]  /*3d5a0*/  MOV R222, R220 ;  /* 0x000000dc00de7202 */ /* 0x000fce0000000f00 */
[----:B------:R-:W-:Y:S05]  /*3d5b0*/  WARPSYNC.COLLECTIVE R213, `(.L_x_32732) ;  /* 0x00000000d5087348 */ /* 0x000fea0003c00000 */
[----:B------:R0:W1:Y:S02]  /*3d5c0*/  SHFL.BFLY P2, R213, R222, R215, R214 ;  /* 0x0c0000d7ded57389 */ /* 0x00006400000400d6 */
[----:B01----:R-:W-:Y:S01]  /*3d5d0*/  ENDCOLLECTIVE ;  /* 0x000000000000791b */ /* 0x003fe20003800000 */
.L_x_32732:
[----:B------:R-:W-:Y:S01]  /*3d5e0*/  HFMA2.MMA R215, -RZ, RZ, 0, 4.76837158203125e-07 ;  /* 0x00000008ffd77435 */ /* 0x000fe200000001ff */
[----:B------:R-:W-:Y:S01]  /*3d5f0*/  FADD.FTZ R220, R220, R213 ;  /* 0x000000d5dcdc7221 */ /* 0x000fe20000010000 */
[----:B------:R-:W-:-:S03]  /*3d600*/  IMAD.MOV.U32 R213, RZ, RZ, -0x1 ;  /* 0xffffffffffd57424 */ /* 0x000fc600078e00ff */
[----:B------:R-:W-:-:S07]  /*3d610*/  IMAD.MOV.U32 R222, RZ, RZ, R220 ;  /* 0x000000ffffde7224 */ /* 0x000fce00078e00dc */
[----:B------:R-:W-:Y:S05]  /*3d620*/  WARPSYNC.COLLECTIVE R213, `(.L_x_32733) ;  /* 0x00000000d5087348 */ /* 0x000fea0003c00000 */
[----:B------:R0:W1:Y:S02]  /*3d630*/  SHFL.BFLY P2, R213, R222, R215, R214 ;  /* 0x0c0000d7ded57389 */ /* 0x00006400000400d6 */
[----:B01----:R-:W-:Y:S01]  /*3d640*/  ENDCOLLECTIVE ;  /* 0x000000000000791b */ /* 0x003fe20003800000 */
.L_x_32733:
[----:B------:R-:W-:Y:S02]  /*3d650*/  IMAD.MOV.U32 R215, RZ, RZ, 0x10 ;  /* 0x00000010ffd77424 */ /* 0x000fe400078e00ff */
[----:B------:R-:W-:Y:S01]  /*3d660*/  FADD.FTZ R220, R220, R213 ;  /* 0x000000d5dcdc7221 */ /* 0x000fe20000010000 */
[----:B------:R-:W-:-:S04]  /*3d670*/  MOV R213, 0xffffffff ;  /* 0xffffffff00d57802 */ /* 0x000fc80000000f00 */
[----:B------:R-:W-:-:S07]  /*3d680*/  MOV R222, R220 ;  /* 0x000000dc00de7202 */ /* 0x000fce0000000f00 */
[----:B------:R-:W-:Y:S05]  /*3d690*/  WARPSYNC.COLLECTIVE R213, `(.L_x_32734) ;  /* 0x00000000d5087348 */ /* 0x000fea0003c00000 */
[----:B------:R0:W1:Y:S02]  /*3d6a0*/  SHFL.BFLY P2, R213, R222, R215, R214 ;  /* 0x0c0000d7ded57389 */ /* 0x00006400000400d6 */
[----:B01----:R-:W-:Y:S01]  /*3d6b0*/  ENDCOLLECTIVE ;  /* 0x000000000000791b */ /* 0x003fe20003800000 */
.L_x_32734:
[----:B------:R-:W-:Y:S05]  /*3d6c0*/  BRA `(.L_x_32735) ;  /* 0xffffffd8009c7947 */ /* 0x000fea000383ffff */
.L_x_32736:
        /* <DEDUP_REMOVED lines=11> */
.L_x_66073:


//--------------------- .text._ZN10layer_norm31ln_parallel_residual_fwd_kernelINS_13Kernel_traitsIf6__halfS2_S2_fjLj2560ELj1ELj4ELj1ELj16ENS_18Kernel_traits_baseILj2560EfS2_S2_S2_fjLj128EEEEELb0ELb0ELb0EEEvNS_9FwdParamsE --------------------------
	.section	.text._ZN10layer_norm31ln_parallel_residual_fwd_kernelINS_13Kernel_traitsIf6__halfS2_S2_fjLj2560ELj1ELj4ELj1ELj16ENS_18Kernel_traits_baseILj2560EfS2_S2_S2_fjLj128EEEEELb0ELb0ELb0EEEvNS_9FwdParamsE,"ax",@progbits
	.align	128
        .global         _ZN10layer_norm31ln_parallel_residual_fwd_kernelINS_13Kernel_traitsIf6__halfS2_S2_fjLj2560ELj1ELj4ELj1ELj16ENS_18Kernel_traits_baseILj2560EfS2_S2_S2_fjLj128EEEEELb0ELb0ELb0EEEvNS_9FwdParamsE
        .type           _ZN10layer_norm31ln_parallel_residual_fwd_kernelINS_13Kernel_traitsIf6__halfS2_S2_fjLj2560ELj1ELj4ELj1ELj16ENS_18Kernel_traits_baseILj2560EfS2_S2_S2_fjLj128EEEEELb0ELb0ELb0EEEvNS_9FwdParamsE,@function
        .size           _ZN10layer_norm31ln_parallel_residual_fwd_kernelINS_13Kernel_traitsIf6__halfS2_S2_fjLj2560ELj1ELj4ELj1ELj16ENS_18Kernel_traits_baseILj2560EfS2_S2_S2_fjLj128EEEEELb0ELb0ELb0EEEvNS_9FwdParamsE,(.L_x_66074 - _ZN10layer_norm31ln_parallel_residual_fwd_kernelINS_13Kernel_traitsIf6__halfS2_S2_fjLj2560ELj1ELj4ELj1ELj16ENS_18Kernel_traits_baseILj2560EfS2_S2_S2_fjLj128EEEEELb0ELb0ELb0EEEvNS_9FwdParamsE)
        .other          _ZN10layer_norm31ln_parallel_residual_fwd_kernelINS_13Kernel_traitsIf6__halfS2_S2_fjLj2560ELj1ELj4ELj1ELj16ENS_18Kernel_traits_baseILj2560EfS2_S2_S2_fjLj128EEEEELb0ELb0ELb0EEEvNS_9FwdParamsE,@"STO_CUDA_ENTRY STV_DEFAULT"
_ZN10layer_norm31ln_parallel_residual_fwd_kernelINS_13Kernel_traitsIf6__halfS2_S2_fjLj2560ELj1ELj4ELj1ELj16ENS_18Kernel_traits_baseILj2560EfS2_S2_S2_fjLj128EEEEELb0ELb0ELb0EEEvNS_9FwdParamsE:
.text._ZN10layer_norm31ln_parallel_residual_fwd_kernelINS_13Kernel_traitsIf6__halfS2_S2_fjLj2560ELj1ELj4ELj1ELj16ENS_18Kernel_traits_baseILj2560EfS2_S2_S2_fjLj128EEEEELb0ELb0ELb0EEEvNS_9FwdParamsE:
        /* <DEDUP_REMOVED lines=32> */
[----:B------:R-:W-:Y:S02]  /*0200*/  IADD3.X R9, R5, UR9, RZ, P4, !PT ;  /* 0x0000000905097c10 */ /* 0x000fe4000a7fe4ff */
[----:B------:R-:W-:Y:S02]  /*0210*/  CS2R R28, SRZ ;  /* 0x00000000001c7805 */ /* 0x000fe4000001ff00 */
[----:B------:R-:W-:-:S02]  /*0220*/  @P2 IADD3 R10, P5, R10, UR10, RZ ;  /* 0x0000000a0a0a2c10 */ /* 0x000fc4000ffbe0ff */
[C---:B------:R-:W-:Y:S02]  /*0230*/  @P0 LEA R4, P3, R0.reuse, UR6, 0x5 ;  /* 0x0000000600040c11 */ /* 0x040fe4000f8628ff */
[----:B------:R-:W-:Y:S02]  /*0240*/  @P2 IADD3.X R11, R5, UR11, RZ, P5, !PT ;  /* 0x0000000b050b2c10 */ /* 0x000fe4000affe4ff */
[----:B------:R-:W-:-:S03]  /*0250*/  @P0 LEA.HI.X R5, R0, UR7, RZ, 0x5, P3 ;  /* 0x0000000700050c11 */ /* 0x000fc600098f2cff */
[----:B------:R-:W2:Y:S04]  /*0260*/  @P2 LDG.E.128 R20, desc[UR4][R10.64] ;  /* 0x000000040a142981 */ /* 0x000ea8000c1e1d00 */
[----:B------:R-:W3:Y:S04]  /*0270*/  @P0 LDG.E.128 R24, desc[UR4][R4.64+0x10] ;  /* 0x0000100404180981 */ /* 0x000ee8000c1e1d00 */
[----:B------:R-:W4:Y:S01]  /*0280*/  @P2 LDG.E.128 R16, desc[UR4][R10.64+0x10] ;  /* 0x000010040a102981 */ /* 0x000f22000c1e1d00 */
[----:B0-----:R-:W-:-:S03]  /*0290*/  IMAD.WIDE.U32 R2, R0, 0x20, R2 ;  /* 0x0000002000027825 */ /* 0x001fc600078e0002 */
[----:B------:R-:W5:Y:S04]  /*02a0*/  @P0 LDG.E.128 R28, desc[UR4][R4.64] ;  /* 0x00000004041c0981 */ /* 0x000f68000c1e1d00 */
[----:B---3--:R-:W-:Y:S04]  /*02b0*/  STL.64 [R1+0x240], R24 ;  /* 0x0002401801007387 */ /* 0x008fe80000100a00 */
[----:B------:R-:W-:Y:S04]  /*02c0*/  STL.64 [R1+0x248], R26 ;  /* 0x0002481a01007387 */ /* 0x000fe80000100a00 */
[----:B--2---:R-:W-:Y:S04]  /*02d0*/  STL.64 [R1+0x210], R20 ;  /* 0x0002101401007387 */ /* 0x004fe80000100a00 */
[----:B------:R0:W-:Y:S04]  /*02e0*/  STL.64 [R1+0x218], R22 ;  /* 0x0002181601007387 */ /* 0x0001e80000100a00 */
[----:B----4-:R-:W-:Y:S04]  /*02f0*/  STL.64 [R1+0x220], R16 ;  /* 0x0002201001007387 */ /* 0x010fe80000100a00 */
[----:B------:R1:W-:Y:S04]  /*0300*/  STL.64 [R1+0x228], R18 ;  /* 0x0002281201007387 */ /* 0x0003e80000100a00 */
[----:B0-----:R-:W2:Y:S04]  /*0310*/  LDG.E.128 R20, desc[UR4][R2.64+0x10] ;  /* 0x0000100402147981 */ /* 0x001ea8000c1e1d00 */
[----:B------:R-:W3:Y:S04]  /*0320*/  LDG.E.128 R24, desc[UR4][R2.64] ;  /* 0x0000000402187981 */ /* 0x000ee8000c1e1d00 */
[----:B-1----:R-:W4:Y:S04]  /*0330*/  LDG.E.128 R16, desc[UR4][R8.64] ;  /* 0x0000000408107981 */ /* 0x002f28000c1e1d00 */
[----:B------:R-:W5:Y:S01]  /*0340*/  LDG.E.128 R8, desc[UR4][R8.64+0x10] ;  /* 0x0000100408087981 */ /* 0x000f62000c1e1d00 */
[----:B------:R-:W-:-:S03]  /*0350*/  LOP3.LUT R0, R0, 0x20, RZ, 0xfc, !PT ;  /* 0x0000002000007812 */ /* 0x000fc600078efcff */
[----:B-----5:R0:W-:Y:S04]  /*0360*/  STL.64 [R1+0x490], R8 ;  /* 0x0004900801007387 */ /* 0x0201e80000100a00 */
[----:B------:R0:W-:Y:S04]  /*0370*/  STL.64 [R1+0x498], R10 ;  /* 0x0004980a01007387 */ /* 0x0001e80000100a00 */
        /* <DEDUP_REMOVED lines=8> */
.L_x_32738:
[----:B------:R-:W-:Y:S05]  /*0400*/  BSYNC B0 ;  /* 0x0000000000007941 */ /* 0x000fea0003800000 */
.L_x_32737:
        /* <DEDUP_REMOVED lines=8> */
[----:B------:R-:W-:Y:S01]  /*0490*/  ULDC.64 UR8, c[0x0][0x268] ;  /* 0x00009a0000087ab9 */ /* 0x000fe20000000a00 */
[----:B------:R-:W-:Y:S02]  /*04a0*/  ISETP.NE.U32.AND P2, PT, RZ, UR6, PT ;  /* 0x00000006ff007c0c */ /* 0x000fe4000bf45070 */
[----:B0-----:R-:W-:Y:S02]  /*04b0*/  CS2R R26, SRZ ;  /* 0x00000000001a7805 */ /* 0x001fe4000001ff00 */
        /* <DEDUP_REMOVED lines=24> */
[----:B------:R0:W-:Y:S04]  /*0640*/  STL.64 [R1+0x208], R26 ;  /* 0x0002081a01007387 */ /* 0x0001e80000100a00 */
[----:B--2---:R-:W-:Y:S04]  /*0650*/  STL.64 [R1+0x1d0], R20 ;  /* 0x0001d01401007387 */ /* 0x004fe80000100a00 */
[----:B------:R1:W-:Y:S04]  /*0660*/  STL.64 [R1+0x1d8], R22 ;  /* 0x0001d81601007387 */ /* 0x0003e80000100a00 */
[----:B0-----:R-:W2:Y:S04]  /*0670*/  LDG.E.128 R24, desc[UR4][R10.64] ;  /* 0x000000040a187981 */ /* 0x001ea8000c1e1d00 */
[----:B----4-:R-:W-:Y:S04]  /*0680*/  STL.64 [R1+0x1e0], R16 ;  /* 0x0001e01001007387 */ /* 0x010fe80000100a00 */
[----:B-1----:R-:W3:Y:S04]  /*0690*/  LDG.E.128 R20, desc[UR4][R10.64+0x10] ;  /* 0x000010040a147981 */ /* 0x002ee8000c1e1d00 */
[----:B------:R0:W-:Y:S04]  /*06a0*/  STL.64 [R1+0x1e8], R18 ;  /* 0x0001e81201007387 */ /* 0x0001e80000100a00 */
[----:B------:R-:W4:Y:S04]  /*06b0*/  LDG.E.128 R8, desc[UR4][R4.64+0x10] ;  /* 0x0000100404087981 */ /* 0x000f28000c1e1d00 */
[----:B0-----:R-:W5:Y:S01]  /*06c0*/  LDG.E.128 R16, desc[UR4][R4.64] ;  /* 0x0000000404107981 */ /* 0x001f62000c1e1d00 */
[----:B------:R-:W-:-:S03]  /*06d0*/  IADD3 R0, R0, 0x20, RZ ;  /* 0x0000002000007810 */ /* 0x000fc60007ffe0ff */
        /* <DEDUP_REMOVED lines=10> */
.L_x_32740:
[----:B------:R-:W-:Y:S05]  /*0780*/  BSYNC B0 ;  /* 0x0000000000007941 */ /* 0x000fea0003800000 */
.L_x_32739:
        /* <DEDUP_REMOVED lines=10> */
[----:B01----:R-:W-:Y:S02]  /*0830*/  CS2R R26, SRZ ;  /* 0x00000000001a7805 */ /* 0x003fe4000001ff00 */
        /* <DEDUP_REMOVED lines=44> */
.L_x_32742:
[----:B------:R-:W-:Y:S05]  /*0b00*/  BSYNC B0 ;  /* 0x0000000000007941 */ /* 0x000fea0003800000 */
.L_x_32741:
[----:B------:R-:W-:Y:S01]  /*0b10*/  ISETP.GE.U32.AND P0, PT, R7, 0x80, PT ;  /* 0x000000800700780c */ /* 0x000fe20003f06070 */
[----:B------:R-:W-:Y:S01]  /*0b20*/  BSSY B0, `(.L_x_32743) ;  /* 0x0000036000007945 */ /* 0x000fe20003800000 */
[----:B------:R-:W-:-:S11]  /*0b30*/  LOP3.LUT R6, R6, 0xffffdfff, RZ, 0xc0, !PT ;  /* 0xffffdfff06067812 */ /* 0x000fd600078ec0ff */
[----:B------:R-:W-:Y:S01]  /*0b40*/  @P0 LOP3.LUT R6, R6, 0x2000, RZ, 0xfc, !PT ;  /* 0x0000200006060812 */ /* 0x000fe200078efcff */
[----:B------:R-:W-:Y:S06]  /*0b50*/  @!P0 BRA `(.L_x_32744) ;  /* 0x0000000000c88947 */ /* 0x000fec0003800000 */
[----:B------:R-:W-:Y:S01]  /*0b60*/  ULDC.64 UR6, c[0x0][0x2c8] ;  /* 0x0000b20000067ab9 */ /* 0x000fe20000000a00 */
[----:B------:R-:W-:Y:S01]  /*0b70*/  ULDC.64 UR8, c[0x0][0x2d0] ;  /* 0x0000b40000087ab9 */ /* 0x000fe20000000a00 */
[----:B------:R-:W-:Y:S02]  /*0b80*/  ISETP.NE.U32.AND P0, PT, RZ, UR6, PT ;  /* 0x00000006ff007c0c */ /* 0x000fe4000bf05070 */
[----:B01--4-:R-:W-:Y:S02]  /*0b90*/  CS2R R26, SRZ ;  /* 0x00000000001a7805 */ /* 0x013fe4000001ff00 */
[----:B------:R-:W-:Y:S02]  /*0ba0*/  ISETP.NE.U32.AND P2, PT, RZ, UR8, PT ;  /* 0x00000008ff007c0c */ /* 0x000fe4000bf45070 */
[----:B------:R-:W-:Y:S02]  /*0bb0*/  CS2R R24, SRZ ;  /* 0x0000000000187805 */ /* 0x000fe4000001ff00 */
[----:B------:R-:W-:-:S02]  /*0bc0*/  ISETP.NE.AND.EX P0, PT, RZ, UR7, PT, P0 ;  /* 0x00000007ff007c0c */ /* 0x000fc4000bf05300 */
[----:B------:R-:W-:Y:S02]  /*0bd0*/  CS2R R22, SRZ ;  /* 0x0000000000167805 */ /* 0x000fe4000001ff00 */
[----:B------:R-:W-:Y:S02]  /*0be0*/  ISETP.NE.AND.EX P2, PT, RZ, UR9, PT, P2 ;  /* 0x00000009ff007c0c */ /* 0x000fe4000bf45320 */
[----:B------:R-:W-:Y:S02]  /*0bf0*/  CS2R R20, SRZ ;  /* 0x0000000000147805 */ /* 0x000fe4000001ff00 */
[C---:B------:R-:W-:Y:S02]  /*0c00*/  SHF.L.U32 R10, R0.reuse, 0x5, RZ ;  /* 0x00000005000a7819 */ /* 0x040fe400000006ff */
[----:B------:R-:W-:Y:S02]  /*0c10*/  CS2R R18, SRZ ;  /* 0x0000000000127805 */ /* 0x000fe4000001ff00 */
[----:B------:R-:W-:-:S02]  /*0c20*/  SHF.L.U64.HI R11, R0, 0x5, RZ ;  /* 0x00000005000b7819 */ /* 0x000fc400000102ff */
[----:B------:R-:W-:Y:S01]  /*0c30*/  CS2R R16, SRZ ;  /* 0x0000000000107805 */ /* 0x000fe2000001ff00 */
[----:B------:R-:W0:Y:S01]  /*0c40*/  LDC.64 R4, c[0x0][0x260] ;  /* 0x00009800ff047b82 */ /* 0x000e220000000a00 */
        /* <DEDUP_REMOVED lines=14> */
[----:B------:R-:W3:Y:S04]  /*0d30*/  LDG.E.128 R8, desc[UR4][R2.64+0x10] ;  /* 0x0000100402087981 */ /* 0x000ee8000c1e1d00 */
[----:B--2---:R-:W-:Y:S04]  /*0d40*/  STL.64 [R1+0x180], R24 ;  /* 0x0001801801007387 */ /* 0x004fe80000100a00 */
[----:B------:R-:W-:Y:S04]  /*0d50*/  STL.64 [R1+0x188], R26 ;  /* 0x0001881a01007387 */ /* 0x000fe80000100a00 */
[----:B----4-:R-:W-:Y:S04]  /*0d60*/  STL.64 [R1+0x150], R20 ;  /* 0x0001501401007387 */ /* 0x010fe80000100a00 */
[----:B------:R0:W-:Y:S04]  /*0d70*/  STL.64 [R1+0x158], R22 ;  /* 0x0001581601007387 */ /* 0x0001e80000100a00 */
[----:B-----5:R-:W-:Y:S04]  /*0d80*/  STL.64 [R1+0x160], R16 ;  /* 0x0001601001007387 */ /* 0x020fe80000100a00 */
[----:B------:R1:W-:Y:S04]  /*0d90*/  STL.64 [R1+0x168], R18 ;  /* 0x0001681201007387 */ /* 0x0003e80000100a00 */
[----:B0-----:R-:W2:Y:S04]  /*0da0*/  LDG.E.128 R20, desc[UR4][R4.64+0x10] ;  /* 0x0000100404147981 */ /* 0x001ea8000c1e1d00 */
[----:B------:R-:W4:Y:S04]  /*0db0*/  LDG.E.128 R24, desc[UR4][R4.64] ;  /* 0x0000000404187981 */ /* 0x000f28000c1e1d00 */
[----:B-1----:R-:W5:Y:S04]  /*0dc0*/  LDG.E.128 R16, desc[UR4][R2.64] ;  /* 0x0000000402107981 */ /* 0x002f68000c1e1d00 */
[----:B---3--:R3:W-:Y:S04]  /*0dd0*/  STL.64 [R1+0x430], R8 ;  /* 0x0004300801007387 */ /* 0x0087e80000100a00 */
[----:B------:R3:W-:Y:S01]  /*0de0*/  STL.64 [R1+0x438], R10 ;  /* 0x0004380a01007387 */ /* 0x0007e20000100a00 */
[----:B------:R-:W-:-:S03]  /*0df0*/  IADD3 R0, R0, 0x20, RZ ;  /* 0x0000002000007810 */ /* 0x000fc60007ffe0ff */
[----:B-----5:R3:W-:Y:S04]  /*0e00*/  STL.64 [R1+0x440], R16 ;  /* 0x0004401001007387 */ /* 0x0207e80000100a00 */
[----:B------:R3:W-:Y:S04]  /*0e10*/  STL.64 [R1+0x448], R18 ;  /* 0x0004481201007387 */ /* 0x0007e80000100a00 */
[----:B--2---:R3:W-:Y:S04]  /*0e20*/  STL.64 [R1+0x390], R20 ;  /* 0x0003901401007387 */ /* 0x0047e80000100a00 */
[----:B------:R3:W-:Y:S04]  /*0e30*/  STL.64 [R1+0x398], R22 ;  /* 0x0003981601007387 */ /* 0x0007e80000100a00 */
[----:B----4-:R3:W-:Y:S04]  /*0e40*/  STL.64 [R1+0x3c0], R24 ;  /* 0x0003c01801007387 */ /* 0x0107e80000100a00 */
[----:B------:R3:W-:Y:S04]  /*0e50*/  STL.64 [R1+0x3c8], R26 ;  /* 0x0003c81a01007387 */ /* 0x0007e80000100a00 */
[----:B------:R3:W-:Y:S04]  /*0e60*/  STL.64 [R1+0x170], R28 ;  /* 0x0001701c01007387 */ /* 0x0007e80000100a00 */
[----:B------:R3:W-:Y:S02]  /*0e70*/  STL.64 [R1+0x178], R30 ;  /* 0x0001781e01007387 */ /* 0x0007e40000100a00 */
.L_x_32744:
[----:B------:R-:W-:Y:S05]  /*0e80*/  BSYNC B0 ;  /* 0x0000000000007941 */ /* 0x000fea0003800000 */
.L_x_32743:
[----:B------:R-:W-:Y:S01]  /*0e90*/  ISETP.GE.U32.AND P0, PT, R7, 0xa0, PT ;  /* 0x000000a00700780c */ /* 0x000fe20003f06070 */
[----:B------:R-:W-:Y:S01]  /*0ea0*/  BSSY B0, `(.L_x_32745) ;  /* 0x0000036000007945 */ /* 0x000fe20003800000 */
[----:B------:R-:W-:-:S11]  /*0eb0*/  LOP3.LUT R6, R6, 0xffffefff, RZ, 0xc0, !PT ;  /* 0xffffefff06067812 */ /* 0x000fd600078ec0ff */
[----:B------:R-:W-:Y:S01]  /*0ec0*/  @P0 LOP3.LUT R6, R6, 0x1000, RZ, 0xfc, !PT ;  /* 0x0000100006060812 */ /* 0x000fe200078efcff */
[----:B------:R-:W-:Y:S06]  /*0ed0*/  @!P0 BRA `(.L_x_32746) ;  /* 0x0000000000c88947 */ /* 0x000fec0003800000 */
[----:B------:R-:W-:Y:S01]  /*0ee0*/  ULDC.64 UR6, c[0x0][0x2c8] ;  /* 0x0000b20000067ab9 */ /* 0x000fe20000000a00 */
[----:B01-34-:R-:W-:Y:S02]  /*0ef0*/  CS2R R22, SRZ ;  /* 0x0000000000167805 */ /* 0x01bfe4000001ff00 */
        /* <DEDUP_REMOVED lines=30> */
[----:B0-----:R-:W-:-:S05]  /*10e0*/  IMAD.WIDE.U32 R4, R0, 0x20, R10 ;  /* 0x0000002000047825 */ /* 0x001fca00078e000a */
        /* <DEDUP_REMOVED lines=8> */
[----:B-----5:R0:W-:Y:S04]  /*1170*/  STL.64 [R1+0x410], R8 ;  /* 0x0004100801007387 */ /* 0x0201e80000100a00 */
[----:B------:R0:W-:Y:S01]  /*1180*/  STL.64 [R1+0x418], R10 ;  /* 0x0004180a01007387 */ /* 0x0001e20000100a00 */
[----:B------:R-:W-:-:S03]  /*1190*/  IADD3 R0, R0, 0x20, RZ ;  /* 0x0000002000007810 */ /* 0x000fc60007ffe0ff */
[----:B---3--:R0:W-:Y:S04]  /*11a0*/  STL.64 [R1+0x420], R16 ;  /* 0x0004201001007387 */ /* 0x0081e80000100a00 */
[----:B------:R0:W-:Y:S04]  /*11b0*/  STL.64 [R1+0x428], R18 ;  /* 0x0004281201007387 */ /* 0x0001e80000100a00 */
[----:B--2---:R0:W-:Y:S04]  /*11c0*/  STL.64 [R1+0x370], R20 ;  /* 0x0003701401007387 */ /* 0x0041e80000100a00 */
[----:B------:R0:W-:Y:S04]  /*11d0*/  STL.64 [R1+0x378], R22 ;  /* 0x0003781601007387 */ /* 0x0001e80000100a00 */
[----:B----4-:R0:W-:Y:S04]  /*11e0*/  STL.64 [R1+0x380], R24 ;  /* 0x0003801801007387 */ /* 0x0101e80000100a00 */
[----:B------:R0:W-:Y:S02]  /*11f0*/  STL.64 [R1+0x388], R26 ;  /* 0x0003881a01007387 */ /* 0x0001e40000100a00 */
.L_x_32746:
[----:B------:R-:W-:Y:S05]  /*1200*/  BSYNC B0 ;  /* 0x0000000000007941 */ /* 0x000fea0003800000 */
.L_x_32745:
[----:B------:R-:W-:Y:S01]  /*1210*/  ISETP.GE.U32.AND P0, PT, R7, 0xc0, PT ;  /* 0x000000c00700780c */ /* 0x000fe20003f06070 */
[----:B------:R-:W-:Y:S01]  /*1220*/  BSSY B0, `(.L_x_32747) ;  /* 0x0000036000007945 */ /* 0x000fe20003800000 */
[----:B------:R-:W-:-:S11]  /*1230*/  LOP3.LUT R6, R6, 0xfffff7ff, RZ, 0xc0, !PT ;  /* 0xfffff7ff06067812 */ /* 0x000fd600078ec0ff */
[----:B------:R-:W-:Y:S01]  /*1240*/  @P0 LOP3.LUT R6, R6, 0x800, RZ, 0xfc, !PT ;  /* 0x0000080006060812 */ /* 0x000fe200078efcff */
[----:B------:R-:W-:Y:S06]  /*1250*/  @!P0 BRA `(.L_x_32748) ;  /* 0x0000000000c88947 */ /* 0x000fec0003800000 */
[C---:B01-34-:R-:W-:Y:S01]  /*1260*/  SHF.L.U32 R8, R0.reuse, 0x5, RZ ;  /* 0x0000000500087819 */ /* 0x05bfe200000006ff */
[----:B------:R-:W-:Y:S01]  /*1270*/  ULDC.64 UR6, c[0x0][0x268] ;  /* 0x00009a0000067ab9 */ /* 0x000fe20000000a00 */
[----:B------:R-:W-:Y:S01]  /*1280*/  SHF.L.U64.HI R4, R0, 0x5, RZ ;  /* 0x0000000500047819 */ /* 0x000fe200000102ff */
[----:B------:R-:W-:Y:S01]  /*1290*/  ULDC.64 UR8, c[0x0][0x2d0] ;  /* 0x0000b40000087ab9 */ /* 0x000fe20000000a00 */
[----:B------:R-:W-:Y:S02]  /*12a0*/  IADD3 R2, P0, R8, UR6, RZ ;  /* 0x0000000608027c10 */ /* 0x000fe4000ff1e0ff */
[----:B------:R-:W-:Y:S02]  /*12b0*/  CS2R R22, SRZ ;  /* 0x0000000000167805 */ /* 0x000fe4000001ff00 */
[----:B------:R-:W-:Y:S02]  /*12c0*/  CS2R R20, SRZ ;  /* 0x0000000000147805 */ /* 0x000fe4000001ff00 */
[----:B------:R-:W-:-:S02]  /*12d0*/  CS2R R18, SRZ ;  /* 0x0000000000127805 */ /* 0x000fc4000001ff00 */
[----:B------:R-:W-:Y:S01]  /*12e0*/  IADD3.X R3, R4, UR7, RZ, P0, !PT ;  /* 0x0000000704037c10 */ /* 0x000fe200087fe4ff */
[----:B------:R-:W-:Y:S01]  /*12f0*/  ULDC.64 UR6, c[0x0][0x2c8] ;  /* 0x0000b20000067ab9 */ /* 0x000fe20000000a00 */
[----:B------:R-:W-:Y:S02]  /*1300*/  ISETP.NE.U32.AND P0, PT, RZ, UR8, PT ;  /* 0x00000008ff007c0c */ /* 0x000fe4000bf05070 */
[----:B------:R-:W-:Y:S02]  /*1310*/  CS2R R16, SRZ ;  /* 0x0000000000107805 */ /* 0x000fe4000001ff00 */
        /* <DEDUP_REMOVED lines=10> */
[----:B0-----:R-:W-:-:S05]  /*13c0*/  IMAD.WIDE.U32 R4, R0, 0x20, R4 ;  /* 0x0000002000047825 */ /* 0x001fca00078e0004 */
        /* <DEDUP_REMOVED lines=27> */
.L_x_32748:
[----:B------:R-:W-:Y:S05]  /*1580*/  BSYNC B0 ;  /* 0x0000000000007941 */ /* 0x000fea0003800000 */
.L_x_32747:
[----:B------:R-:W-:Y:S01]  /*1590*/  ISETP.GE.U32.AND P0, PT, R7, 0xe0, PT ;  /* 0x000000e00700780c */ /* 0x000fe20003f06070 */
[----:B------:R-:W-:Y:S01]  /*15a0*/  BSSY B0, `(.L_x_32749) ;  /* 0x0000036000007945 */ /* 0x000fe20003800000 */
[----:B------:R-:W-:-:S11]  /*15b0*/  LOP3.LUT R6, R6, 0xfffffbff, RZ, 0xc0, !PT ;  /* 0xfffffbff06067812 */ /* 0x000fd600078ec0ff */
[----:B------:R-:W-:Y:S01]  /*15c0*/  @P0 LOP3.LUT R6, R6, 0x400, RZ, 0xfc, !PT ;  /* 0x0000040006060812 */ /* 0x000fe200078efcff */
[----:B------:R-:W-:Y:S06]  /*15d0*/  @!P0 BRA `(.L_x_32750) ;  /* 0x0000000000c88947 */ /* 0x000fec0003800000 */
[C---:B------:R-:W-:Y:S01]  /*15e0*/  SHF.L.U32 R4, R0.reuse, 0x5, RZ ;  /* 0x0000000500047819 */ /* 0x040fe200000006ff */
[----:B------:R-:W-:Y:S01]  /*15f0*/  ULDC.64 UR6, c[0x0][0x268] ;  /* 0x00009a0000067ab9 */ /* 0x000fe20000000a00 */
[----:B------:R-:W-:Y:S02]  /*1600*/  SHF.L.U64.HI R5, R0, 0x5, RZ ;  /* 0x0000000500057819 */ /* 0x000fe400000102ff */
[----:B01-34-:R-:W-:Y:S02]  /*1610*/  CS2R R22, SRZ ;  /* 0x0000000000167805 */ /* 0x01bfe4000001ff00 */
        /* <DEDUP_REMOVED lines=29> */
[----:B0-----:R-:W-:-:S05]  /*17f0*/  IMAD.WIDE.U32 R4, R0, 0x20, R4 ;  /* 0x0000002000047825 */ /* 0x001fca00078e0004 */
        /* <DEDUP_REMOVED lines=9> */
[----:B------:R-:W-:-:S03]  /*1890*/  IADD3 R0, R0, 0x20, RZ ;  /* 0x0000002000007810 */ /* 0x000fc60007ffe0ff */
[----:B---3--:R0:W-:Y:S04]  /*18a0*/  STL.64 [R1+0x330], R16 ;  /* 0x0003301001007387 */ /* 0x0081e80000100a00 */
[----:B------:R0:W-:Y:S04]  /*18b0*/  STL.64 [R1+0x338], R18 ;  /* 0x0003381201007387 */ /* 0x0001e80000100a00 */
[----:B--2---:R0:W-:Y:S04]  /*18c0*/  STL.64 [R1+0x310], R20 ;  /* 0x0003101401007387 */ /* 0x0041e80000100a00 */
[----:B------:R0:W-:Y:S04]  /*18d0*/  STL.64 [R1+0x318], R22 ;  /* 0x0003181601007387 */ /* 0x0001e80000100a00 */
[----:B-----5:R0:W-:Y:S04]  /*18e0*/  STL.64 [R1+0x340], R24 ;  /* 0x0003401801007387 */ /* 0x0201e80000100a00 */
[----:B------:R0:W-:Y:S02]  /*18f0*/  STL.64 [R1+0x348], R26 ;  /* 0x0003481a01007387 */ /* 0x0001e40000100a00 */
.L_x_32750:
[----:B------:R-:W-:Y:S05]  /*1900*/  BSYNC B0 ;  /* 0x0000000000007941 */ /* 0x000fea0003800000 */
.L_x_32749:
        /* <DEDUP_REMOVED lines=45> */
[----:B-1----:R-:W3:Y:S01]  /*1be0*/  LDG.E.128 R8, desc[UR4][R2.64+0x10] ;  /* 0x0000100402087981 */ /* 0x002ee2000c1e1d00 */
[----:B------:R-:W-:-:S03]  /*1bf0*/  IADD3 R0, R0, 0x20, RZ ;  /* 0x0000002000007810 */ /* 0x000fc60007ffe0ff */
        /* <DEDUP_REMOVED lines=8> */
.L_x_32752:
[----:B------:R-:W-:Y:S05]  /*1c80*/  BSYNC B0 ;  /* 0x0000000000007941 */ /* 0x000fea0003800000 */
.L_x_32751:
        /* <DEDUP_REMOVED lines=55> */
.L_x_32754:
[----:B------:R-:W-:Y:S05]  /*2000*/  BSYNC B0 ;  /* 0x0000000000007941 */ /* 0x000fea0003800000 */
.L_x_32753:
        /* <DEDUP_REMOVED lines=18> */
[----:B------:R-:W-:Y:S02]  /*2130*/  ISETP.NE.AND.EX P0, PT, RZ, UR7, PT, P0 ;  /* 0x00000007ff007c0c */ /* 0x000fe4000bf05300 */
[----:B------:R-:W-:Y:S02]  /*2140*/  SHF.L.U32 R4, R0, 0x5, RZ ;  /* 0x0000000500047819 */ /* 0x000fe400000006ff */
[----:B------:R-:W-:Y:S02]  /*2150*/  SHF.R.U32.HI R5, RZ, 0x1b, R0 ;  /* 0x0000001bff057819 */ /* 0x000fe40000011600 */
[----:B------:R-:W-:Y:S02]  /*2160*/  CS2R R114, SRZ ;  /* 0x0000000000727805 */ /* 0x000fe4000001ff00 */
[----:B------:R-:W-:Y:S02]  /*2170*/  CS2R R112, SRZ ;  /* 0x0000000000707805 */ /* 0x000fe4000001ff00 */
[----:B------:R-:W-:-:S02]  /*2180*/  CS2R R118, SRZ ;  /* 0x0000000000767805 */ /* 0x000fc4000001ff00 */
[----:B------:R-:W-:Y:S02]  /*2190*/  CS2R R116, SRZ ;  /* 0x0000000000747805 */ /* 0x000fe4000001ff00 */
        /* <DEDUP_REMOVED lines=8> */
[----:B------:R-:W3:Y:S01]  /*2220*/  LDG.E.128 R16, desc[UR4][R2.64] ;  /* 0x0000000402107981 */ /* 0x000ee2000c1e1d00 */
[----:B0-----:R-:W-:-:S05]  /*2230*/  IMAD.WIDE.U32 R4, R0, 0x20, R4 ;  /* 0x0000002000047825 */ /* 0x001fca00078e0004 */
[----:B------:R-:W4:Y:S04]  /*2240*/  LDG.E.128 R20, desc[UR4][R4.64+0x10] ;  /* 0x0000100404147981 */ /* 0x000f28000c1e1d00 */
[----:B------:R-:W4:Y:S04]  /*2250*/  LDG.E.128 R24, desc[UR4][R4.64] ;  /* 0x0000000404187981 */ /* 0x000f28000c1e1d00 */
[----:B--2---:R-:W-:Y:S04]  /*2260*/  STL.64 [R1], R8 ;  /* 0x0000000801007387 */ /* 0x004fe80000100a00 */
[----:B------:R0:W-:Y:S04]  /*2270*/  STL.64 [R1+0x8], R10 ;  /* 0x0000080a01007387 */ /* 0x0001e80000100a00 */
[----:B0-----:R-:W2:Y:S04]  /*2280*/  LDG.E.128 R8, desc[UR4][R2.64+0x10] ;  /* 0x0000100402087981 */ /* 0x001ea8000c1e1d00 */
        /* <DEDUP_REMOVED lines=8> */
.L_x_32756:
[----:B------:R-:W-:Y:S05]  /*2310*/  BSYNC B0 ;  /* 0x0000000000007941 */ /* 0x000fea0003800000 */
.L_x_32755:
[----:B------:R-:W0:Y:S01]  /*2320*/  LDC.64 R2, c[0x0][0x228] ;  /* 0x00008a00ff027b82 */ /* 0x000e220000000a00 */
        /* <DEDUP_REMOVED lines=17> */
.L_x_33118:
        /* <DEDUP_REMOVED lines=8> */
[----:B------:R-:W0:Y:S03]  /*24c0*/  LDC.64 R40, c[0x0][0x220] ;  /* 0x00008800ff287b82 */ /* 0x000e260000000a00 */
[----:B------:R-:W-:-:S13]  /*24d0*/  ISETP.NE.AND.EX P2, PT, RZ, UR11, PT, P2 ;  /* 0x0000000bff007c0c */ /* 0x000fda000bf45320 */
[----:B------:R-:W-:-:S04]  /*24e0*/  @P2 LEA R2, P3, R5, UR10, 0x4 ;  /* 0x0000000a05022c11 */ /* 0x000fc8000f8620ff */
[----:B------:R-:W-:-:S05]  /*24f0*/  @P2 LEA.HI.X R3, R5, UR11, RZ, 0x4, P3 ;  /* 0x0000000b05032c11 */ /* 0x000fca00098f24ff */
[----:B-1-34-:R1:W5:Y:S01]  /*2500*/  @P2 LDG.E.128 R28, desc[UR4][R2.64] ;  /* 0x00000004021c2981 */ /* 0x01a362000c1e1d00 */
[----:B------:R-:W-:-:S04]  /*2510*/  ISETP.NE.U32.AND P2, PT, RZ, UR12, PT ;  /* 0x0000000cff007c0c */ /* 0x000fc8000bf45070 */
[----:B------:R-:W-:-:S13]  /*2520*/  ISETP.NE.AND.EX P2, PT, RZ, UR13, PT, P2 ;  /* 0x0000000dff007c0c */ /* 0x000fda000bf45320 */
[----:B-1----:R-:W-:-:S04]  /*2530*/  @P2 LEA R2, P3, R5, UR12, 0x4 ;  /* 0x0000000c05022c11 */ /* 0x002fc8000f8620ff */
[----:B------:R-:W-:-:S05]  /*2540*/  @P2 LEA.HI.X R3, R5, UR13, RZ, 0x4, P3 ;  /* 0x0000000d05032c11 */ /* 0x000fca00098f24ff */
[----:B------:R0:W5:Y:S02]  /*2550*/  @P2 LDG.E.128 R32, desc[UR4][R2.64] ;  /* 0x0000000402202981 */ /* 0x000164000c1e1d00 */
[----:B0-----:R-:W-:-:S05]  /*2560*/  IMAD.WIDE.U32 R2, R5, 0x10, R40 ;  /* 0x0000001005027825 */ /* 0x001fca00078e0028 */
[----:B------:R-:W3:Y:S01]  /*2570*/  LDG.E.128 R40, desc[UR4][R2.64] ;  /* 0x0000000402287981 */ /* 0x000ee2000c1e1d00 */
[----:B------:R-:W-:-:S04]  /*2580*/  ISETP.NE.U32.AND P3, PT, RZ, UR10, PT ;  /* 0x0000000aff007c0c */ /* 0x000fc8000bf65070 */
[----:B------:R-:W-:Y:S01]  /*2590*/  ISETP.NE.AND.EX P3, PT, RZ, UR11, PT, P3 ;  /* 0x0000000bff007c0c */ /* 0x000fe2000bf65330 */
[----:B---3--:R-:W-:-:S12]  /*25a0*/  HADD2.F32 R90, -RZ, R40.H0_H0 ;  /* 0x20000028ff5a7230 */ /* 0x008fd80000004100 */
[----:B------:R-:W-:Y:S05]  /*25b0*/  @P3 BRA `(.L_x_32759) ;  /* 0x0000000000203947 */ /* 0x000fea0003800000 */
[----:B------:R-:W-:-:S04]  /*25c0*/  ISETP.NE.U32.AND P4, PT, RZ, UR12, PT ;  /* 0x0000000cff007c0c */ /* 0x000fc8000bf85070 */
[----:B------:R-:W-:-:S13]  /*25d0*/  ISETP.NE.AND.EX P4, PT, RZ, UR13, PT, P4 ;  /* 0x0000000dff007c0c */ /* 0x000fda000bf85340 */
[----:B------:R-:W-:Y:S05]  /*25e0*/  @P4 BRA `(.L_x_32760) ;  /* 0x0000000000084947 */ /* 0x000fea0003800000 */
[----:B------:R-:W-:Y:S05]  /*25f0*/  @P0 BRA `(.L_x_32761) ;  /* 0x0000000000200947 */ /* 0x000fea0003800000 */
[----:B------:R-:W-:Y:S05]  /*2600*/  BRA `(.L_x_32762) ;  /* 0x0000000000247947 */ /* 0x000fea0003800000 */
.L_x_32760:
[----:B-----5:R-:W-:-:S05]  /*2610*/  HADD2.F32 R0, -RZ, R32.H0_H0 ;  /* 0x20000020ff007230 */ /* 0x020fca0000004100 */
[----:B------:R-:W-:Y:S01]  /*2620*/  FADD.FTZ R90, R0, R90 ;  /* 0x0000005a005a7221 */ /* 0x000fe20000010000 */
[----:B------:R-:W-:Y:S06]  /*2630*/  BRA `(.L_x_32761) ;  /* 0x0000000000107947 */ /* 0x000fec0003800000 */
.L_x_32759:
[----:B-----5:R-:W-:-:S05]  /*2640*/  HADD2.F32 R0, -RZ, R28.H0_H0 ;  /* 0x2000001cff007230 */ /* 0x020fca0000004100 */
[----:B------:R-:W-:Y:S01]  /*2650*/  FADD.FTZ R90, R0, R90 ;  /* 0x0000005a005a7221 */ /* 0x000fe20000010000 */
[----:B------:R-:W-:-:S05]  /*2660*/  @P2 HADD2.F32 R0, -RZ, R32.H0_H0 ;  /* 0x20000020ff002230 */ /* 0x000fca0000004100 */
[----:B------:R-:W-:-:S07]  /*2670*/  @P2 FADD.FTZ R90, R0, R90 ;  /* 0x0000005a005a2221 */ /* 0x000fce0000010000 */
.L_x_32761:
[----:B------:R-:W-:-:S04]  /*2680*/  F2FP.F16.F32.PACK_AB R0, RZ, R90 ;  /* 0x0000005aff00723e */ /* 0x000fc800000000ff */
[----:B------:R-:W-:-:S07]  /*2690*/  PRMT R36, R0, 0x7610, R36 ;  /* 0x0000761000247816 */ /* 0x000fce0000000024 */
.L_x_32762:
[----:B------:R-:W-:Y:S01]  /*26a0*/  HADD2.F32 R74, -RZ, R40.H1_H1 ;  /* 0x30000028ff4a7230 */ /* 0x000fe20000004100 */
[----:B------:R-:W-:Y:S06]  /*26b0*/  @P3 BRA `(.L_x_32763) ;  /* 0x0000000000203947 */ /* 0x000fec0003800000 */
[----:B------:R-:W-:-:S04]  /*26c0*/  ISETP.NE.U32.AND P4, PT, RZ, UR12, PT ;  /* 0x0000000cff007c0c */ /* 0x000fc8000bf85070 */
[----:B------:R-:W-:-:S13]  /*26d0*/  ISETP.NE.AND.EX P4, PT, RZ, UR13, PT, P4 ;  /* 0x0000000dff007c0c */ /* 0x000fda000bf85340 */
[----:B------:R-:W-:Y:S05]  /*26e0*/  @P4 BRA `(.L_x_32764) ;  /* 0x0000000000084947 */ /* 0x000fea0003800000 */
[----:B------:R-:W-:Y:S05]  /*26f0*/  @P0 BRA `(.L_x_32765) ;  /* 0x0000000000200947 */ /* 0x000fea0003800000 */
[----:B------:R-:W-:Y:S05]  /*2700*/  BRA `(.L_x_32766) ;  /* 0x0000000000247947 */ /* 0x000fea0003800000 */
.L_x_32764:
[----:B-----5:R-:W-:-:S05]  /*2710*/  HADD2.F32 R0, -RZ, R32.H1_H1 ;  /* 0x30000020ff007230 */ /* 0x020fca0000004100 */
[----:B------:R-:W-:Y:S01]  /*2720*/  FADD.FTZ R74, R0, R74 ;  /* 0x0000004a004a7221 */ /* 0x000fe20000010000 */
[----:B------:R-:W-:Y:S06]  /*2730*/  BRA `(.L_x_32765) ;  /* 0x0000000000107947 */ /* 0x000fec0003800000 */
.L_x_32763:
[----:B-----5:R-:W-:-:S05]  /*2740*/  HADD2.F32 R0, -RZ, R28.H1_H1 ;  /* 0x3000001cff007230 */ /* 0x020fca0000004100 */
[----:B------:R-:W-:Y:S01]  /*2750*/  FADD.FTZ R74, R0, R74 ;  /* 0x0000004a004a7221 */ /* 0x000fe20000010000 */
[----:B------:R-:W-:-:S05]  /*2760*/  @P2 HADD2.F32 R0, -RZ, R32.H1_H1 ;  /* 0x30000020ff002230 */ /* 0x000fca0000004100 */
[----:B------:R-:W-:-:S07]  /*2770*/  @P2 FADD.FTZ R74, R0, R74 ;  /* 0x0000004a004a2221 */ /* 0x000fce0000010000 */
.L_x_32765:
[----:B------:R-:W-:-:S04]  /*2780*/  F2FP.F16.F32.PACK_AB R0, RZ, R74 ;  /* 0x0000004aff00723e */ /* 0x000fc800000000ff */
[----:B------:R-:W-:-:S07]  /*2790*/  PRMT R36, R36, 0x5410, R0 ;  /* 0x0000541024247816 */ /* 0x000fce0000000000 */
.L_x_32766:
[----:B------:R-:W-:Y:S01]  /*27a0*/  HADD2.F32 R75, -RZ, R41.H0_H0 ;  /* 0x20000029ff4b7230 */ /* 0x000fe20000004100 */
[----:B------:R-:W-:Y:S06]  /*27b0*/  @P3 BRA `(.L_x_32767) ;  /* 0x0000000000203947 */ /* 0x000fec0003800000 */
[----:B------:R-:W-:-:S04]  /*27c0*/  ISETP.NE.U32.AND P4, PT, RZ, UR12, PT ;  /* 0x0000000cff007c0c */ /* 0x000fc8000bf85070 */
[----:B------:R-:W-:-:S13]  /*27d0*/  ISETP.NE.AND.EX P4, PT, RZ, UR13, PT, P4 ;  /* 0x0000000dff007c0c */ /* 0x000fda000bf85340 */
[----:B------:R-:W-:Y:S05]  /*27e0*/  @P4 BRA `(.L_x_32768) ;  /* 0x0000000000084947 */ /* 0x000fea0003800000 */
[----:B------:R-:W-:Y:S05]  /*27f0*/  @P0 BRA `(.L_x_32769) ;  /* 0x0000000000200947 */ /* 0x000fea0003800000 */
[----:B------:R-:W-:Y:S05]  /*2800*/  BRA `(.L_x_32770) ;  /* 0x0000000000247947 */ /* 0x000fea0003800000 */
.L_x_32768:
[----:B-----5:R-:W-:-:S05]  /*2810*/  HADD2.F32 R0, -RZ, R33.H0_H0 ;  /* 0x20000021ff007230 */ /* 0x020fca0000004100 */
[----:B------:R-:W-:Y:S01]  /*2820*/  FADD.FTZ R75, R0, R75 ;  /* 0x0000004b004b7221 */ /* 0x000fe20000010000 */
[----:B------:R-:W-:Y:S06]  /*2830*/  BRA `(.L_x_32769) ;  /* 0x0000000000107947 */ /* 0x000fec0003800000 */
.L_x_32767:
[----:B-----5:R-:W-:-:S05]  /*2840*/  HADD2.F32 R0, -RZ, R29.H0_H0 ;  /* 0x2000001dff007230 */ /* 0x020fca0000004100 */
[----:B------:R-:W-:Y:S01]  /*2850*/  FADD.FTZ R75, R0, R75 ;  /* 0x0000004b004b7221 */ /* 0x000fe20000010000 */
[----:B------:R-:W-:-:S05]  /*2860*/  @P2 HADD2.F32 R0, -RZ, R33.H0_H0 ;  /* 0x20000021ff002230 */ /* 0x000fca0000004100 */
[----:B------:R-:W-:-:S07]  /*2870*/  @P2 FADD.FTZ R75, R0, R75 ;  /* 0x0000004b004b2221 */ /* 0x000fce0000010000 */
.L_x_32769:
[----:B------:R-:W-:-:S04]  /*2880*/  F2FP.F16.F32.PACK_AB R0, RZ, R75 ;  /* 0x0000004bff00723e */ /* 0x000fc800000000ff */
[----:B------:R-:W-:-:S07]  /*2890*/  PRMT R37, R0, 0x7610, R37 ;  /* 0x0000761000257816 */ /* 0x000fce0000000025 */
.L_x_32770:
[----:B------:R-:W-:Y:S01]  /*28a0*/  HADD2.F32 R4, -RZ, R41.H1_H1 ;  /* 0x30000029ff047230 */ /* 0x000fe20000004100 */
[----:B------:R-:W-:Y:S06]  /*28b0*/  @P3 BRA `(.L_x_32771) ;  /* 0x0000000000203947 */ /* 0x000fec0003800000 */
[----:B------:R-:W-:-:S04]  /*28c0*/  ISETP.NE.U32.AND P4, PT, RZ, UR12, PT ;  /* 0x0000000cff007c0c */ /* 0x000fc8000bf85070 */
[----:B------:R-:W-:-:S13]  /*28d0*/  ISETP.NE.AND.EX P4, PT, RZ, UR13, PT, P4 ;  /* 0x0000000dff007c0c */ /* 0x000fda000bf85340 */
[----:B------:R-:W-:Y:S05]  /*28e0*/  @P4 BRA `(.L_x_32772) ;  /* 0x0000000000084947 */ /* 0x000fea0003800000 */
[----:B------:R-:W-:Y:S05]  /*28f0*/  @P0 BRA `(.L_x_32773) ;  /* 0x0000000000200947 */ /* 0x000fea0003800000 */
[----:B------:R-:W-:Y:S05]  /*2900*/  BRA `(.L_x_32774) ;  /* 0x0000000000247947 */ /* 0x000fea0003800000 */
.L_x_32772:
[----:B-----5:R-:W-:-:S05]  /*2910*/  HADD2.F32 R0, -RZ, R33.H1_H1 ;  /* 0x30000021ff007230 */ /* 0x020fca0000004100 */
[----:B------:R-:W-:Y:S01]  /*2920*/  FADD.FTZ R4, R0, R4 ;  /* 0x0000000400047221 */ /* 0x000fe20000010000 */
[----:B------:R-:W-:Y:S06]  /*2930*/  BRA `(.L_x_32773) ;  /* 0x0000000000107947 */ /* 0x000fec0003800000 */
.L_x_32771:
[----:B-----5:R-:W-:-:S05]  /*2940*/  HADD2.F32 R0, -RZ, R29.H1_H1 ;  /* 0x3000001dff007230 */ /* 0x020fca0000004100 */
[----:B------:R-:W-:Y:S01]  /*2950*/  FADD.FTZ R4, R0, R4 ;  /* 0x0000000400047221 */ /* 0x000fe20000010000 */
[----:B------:R-:W-:-:S05]  /*2960*/  @P2 HADD2.F32 R0, -RZ, R33.H1_H1 ;  /* 0x30000021ff002230 */ /* 0x000fca0000004100 */
[----:B------:R-:W-:-:S07]  /*2970*/  @P2 FADD.FTZ R4, R0, R4 ;  /* 0x0000000400042221 */ /* 0x000fce0000010000 */
.L_x_32773:
[----:B------:R-:W-:-:S04]  /*2980*/  F2FP.F16.F32.PACK_AB R0, RZ, R4 ;  /* 0x00000004ff00723e */ /* 0x000fc800000000ff */
[----:B------:R-:W-:-:S07]  /*2990*/  PRMT R37, R37, 0x5410, R0 ;  /* 0x0000541025257816 */ /* 0x000fce0000000000 */
.L_x_32774:
[----:B------:R-:W-:Y:S01]  /*29a0*/  HADD2.F32 R3, -RZ, R42.H0_H0 ;  /* 0x2000002aff037230 */ /* 0x000fe20000004100 */
[----:B------:R-:W-:Y:S06]  /*29b0*/  @P3 BRA `(.L_x_32775) ;  /* 0x0000000000203947 */ /* 0x000fec0003800000 */
[----:B------:R-:W-:-:S04]  /*29c0*/  ISETP.NE.U32.AND P4, PT, RZ, UR12, PT ;  /* 0x0000000cff007c0c */ /* 0x000fc8000bf85070 */
[----:B------:R-:W-:-:S13]  /*29d0*/  ISETP.NE.AND.EX P4, PT, RZ, UR13, PT, P4 ;  /* 0x0000000dff007c0c */ /* 0x000fda000bf85340 */
[----:B------:R-:W-:Y:S05]  /*29e0*/  @P4 BRA `(.L_x_32776) ;  /* 0x0000000000084947 */ /* 0x000fea0003800000 */
[----:B------:R-:W-:Y:S05]  /*29f0*/  @P0 BRA `(.L_x_32777) ;  /* 0x0000000000200947 */ /* 0x000fea0003800000 */
[----:B------:R-:W-:Y:S05]  /*2a00*/  BRA `(.L_x_32778) ;  /* 0x0000000000247947 */ /* 0x000fea0003800000 */
.L_x_32776:
[----:B-----5:R-:W-:-:S05]  /*2a10*/  HADD2.F32 R0, -RZ, R34.H0_H0 ;  /* 0x20000022ff007230 */ /* 0x020fca0000004100 */
[----:B------:R-:W-:Y:S01]  /*2a20*/  FADD.FTZ R3, R0, R3 ;  /* 0x0000000300037221 */ /* 0x000fe20000010000 */
[----:B------:R-:W-:Y:S06]  /*2a30*/  BRA `(.L_x_32777) ;  /* 0x0000000000107947 */ /* 0x000fec0003800000 */
.L_x_32775:
[----:B-----5:R-:W-:-:S05]  /*2a40*/  HADD2.F32 R0, -RZ, R30.H0_H0 ;  /* 0x2000001eff007230 */ /* 0x020fca0000004100 */
[----:B------:R-:W-:Y:S01]  /*2a50*/  FADD.FTZ R3, R0, R3 ;  /* 0x0000000300037221 */ /* 0x000fe20000010000 */
[----:B------:R-:W-:-:S05]  /*2a60*/  @P2 HADD2.F32 R0, -RZ, R34.H0_H0 ;  /* 0x20000022ff002230 */ /* 0x000fca0000004100 */
[----:B------:R-:W-:-:S07]  /*2a70*/  @P2 FADD.FTZ R3, R0, R3 ;  /* 0x0000000300032221 */ /* 0x000fce0000010000 */
.L_x_32777:
[----:B------:R-:W-:-:S04]  /*2a80*/  F2FP.F16.F32.PACK_AB R0, RZ, R3 ;  /* 0x00000003ff00723e */ /* 0x000fc800000000ff */
[----:B------:R-:W-:-:S07]  /*2a90*/  PRMT R38, R0, 0x7610, R38 ;  /* 0x0000761000267816 */ /* 0x000fce0000000026 */
.L_x_32778:
[----:B------:R-:W-:Y:S01]  /*2aa0*/  HADD2.F32 R2, -RZ, R42.H1_H1 ;  /* 0x3000002aff027230 */ /* 0x000fe20000004100 */
[----:B------:R-:W-:Y:S06]  /*2ab0*/  @P3 BRA `(.L_x_32779) ;  /* 0x0000000000203947 */ /* 0x000fec0003800000 */
[----:B------:R-:W-:-:S04]  /*2ac0*/  ISETP.NE.U32.AND P4, PT, RZ, UR12, PT ;  /* 0x0000000cff007c0c */ /* 0x000fc8000bf85070 */
[----:B------:R-:W-:-:S13]  /*2ad0*/  ISETP.NE.AND.EX P4, PT, RZ, UR13, PT, P4 ;  /* 0x0000000dff007c0c */ /* 0x000fda000bf85340 */
[----:B------:R-:W-:Y:S05]  /*2ae0*/  @P4 BRA `(.L_x_32780) ;  /* 0x0000000000084947 */ /* 0x000fea0003800000 */
[----:B------:R-:W-:Y:S05]  /*2af0*/  @P0 BRA `(.L_x_32781) ;  /* 0x0000000000200947 */ /* 0x000fea0003800000 */
[----:B------:R-:W-:Y:S05]  /*2b00*/  BRA `(.L_x_32782) ;  /* 0x0000000000247947 */ /* 0x000fea0003800000 */
.L_x_32780:
[----:B-----5:R-:W-:-:S05]  /*2b10*/  HADD2.F32 R0, -RZ, R34.H1_H1 ;  /* 0x30000022ff007230 */ /* 0x020fca0000004100 */
[----:B------:R-:W-:Y:S01]  /*2b20*/  FADD.FTZ R2, R0, R2 ;  /* 0x0000000200027221 */ /* 0x000fe20000010000 */
[----:B------:R-:W-:Y:S06]  /*2b30*/  BRA `(.L_x_32781) ;  /* 0x0000000000107947 */ /* 0x000fec0003800000 */
.L_x_32779:
[----:B-----5:R-:W-:-:S05]  /*2b40*/  HADD2.F32 R0, -RZ, R30.H1_H1 ;  /* 0x3000001eff007230 */ /* 0x020fca0000004100 */
[----:B------:R-:W-:Y:S01]  /*2b50*/  FADD.FTZ R2, R0, R2 ;  /* 0x0000000200027221 */ /* 0x000fe20000010000 */
[----:B------:R-:W-:-:S05]  /*2b60*/  @P2 HADD2.F32 R0, -RZ, R34.H1_H1 ;  /* 0x30000022ff002230 */ /* 0x000fca0000004100 */
[----:B------:R-:W-:-:S07]  /*2b70*/  @P2 FADD.FTZ R2, R0, R2 ;  /* 0x0000000200022221 */ /* 0x000fce0000010000 */
.L_x_32781:
[----:B------:R-:W-:-:S04]  /*2b80*/  F2FP.F16.F32.PACK_AB R0, RZ, R2 ;  /* 0x00000002ff00723e */ /* 0x000fc800000000ff */
[----:B------:R-:W-:-:S07]  /*2b90*/  PRMT R38, R38, 0x5410, R0 ;  /* 0x0000541026267816 */ /* 0x000fce0000000000 */
.L_x_32782:
[----:B------:R-:W-:Y:S01]  /*2ba0*/  HADD2.F32 R51, -RZ, R43.H0_H0 ;  /* 0x2000002bff337230 */ /* 0x000fe20000004100 */
[----:B------:R-:W-:Y:S06]  /*2bb0*/  @P3 BRA `(.L_x_32783) ;  /* 0x0000000000203947 */ /* 0x000fec0003800000 */
[----:B------:R-:W-:-:S04]  /*2bc0*/  ISETP.NE.U32.AND P4, PT, RZ, UR12, PT ;  /* 0x0000000cff007c0c */ /* 0x000fc8000bf85070 */
[----:B------:R-:W-:-:S13]  /*2bd0*/  ISETP.NE.AND.EX P4, PT, RZ, UR13, PT, P4 ;  /* 0x0000000dff007c0c */ /* 0x000fda000bf85340 */
[----:B------:R-:W-:Y:S05]  /*2be0*/  @P4 BRA `(.L_x_32784) ;  /* 0x0000000000084947 */ /* 0x000fea0003800000 */
[----:B------:R-:W-:Y:S05]  /*2bf0*/  @P0 BRA `(.L_x_32785) ;  /* 0x0000000000200947 */ /* 0x000fea0003800000 */
[----:B------:R-:W-:Y:S05]  /*2c00*/  BRA `(.L_x_32786) ;  /* 0x0000000000247947 */ /* 0x000fea0003800000 */
.L_x_32784:
[----:B-----5:R-:W-:-:S05]  /*2c10*/  HADD2.F32 R0, -RZ, R35.H0_H0 ;  /* 0x20000023ff007230 */ /* 0x020fca0000004100 */
[----:B------:R-:W-:Y:S01]  /*2c20*/  FADD.FTZ R51, R0, R51 ;  /* 0x0000003300337221 */ /* 0x000fe20000010000 */
[----:B------:R-:W-:Y:S06]  /*2c30*/  BRA `(.L_x_32785) ;  /* 0x0000000000107947 */ /* 0x000fec0003800000 */
.L_x_32783:
[----:B-----5:R-:W-:-:S05]  /*2c40*/  HADD2.F32 R0, -RZ, R31.H0_H0 ;  /* 0x2000001fff007230 */ /* 0x020fca0000004100 */
[----:B------:R-:W-:Y:S01]  /*2c50*/  FADD.FTZ R51, R0, R51 ;  /* 0x0000003300337221 */ /* 0x000fe20000010000 */
[----:B------:R-:W-:-:S05]  /*2c60*/  @P2 HADD2.F32 R0, -RZ, R35.H0_H0 ;  /* 0x20000023ff002230 */ /* 0x000fca0000004100 */
[----:B------:R-:W-:-:S07]  /*2c70*/  @P2 FADD.FTZ R51, R0, R51 ;  /* 0x0000003300332221 */ /* 0x000fce0000010000 */
.L_x_32785:
[----:B------:R-:W-:-:S04]  /*2c80*/  F2FP.F16.F32.PACK_AB R0, RZ, R51 ;  /* 0x00000033ff00723e */ /* 0x000fc800000000ff */
[----:B------:R-:W-:-:S07]  /*2c90*/  PRMT R39, R0, 0x7610, R39 ;  /* 0x0000761000277816 */ /* 0x000fce0000000027 */
.L_x_32786:
[----:B------:R-:W-:Y:S01]  /*2ca0*/  HADD2.F32 R0, -RZ, R43.H1_H1 ;  /* 0x3000002bff007230 */ /* 0x000fe20000004100 */
[----:B------:R-:W-:Y:S06]  /*2cb0*/  @P3 BRA `(.L_x_32787) ;  /* 0x0000000000203947 */ /* 0x000fec0003800000 */
[----:B------:R-:W-:-:S04]  /*2cc0*/  ISETP.NE.U32.AND P2, PT, RZ, UR12, PT ;  /* 0x0000000cff007c0c */ /* 0x000fc8000bf45070 */
[----:B------:R-:W-:-:S13]  /*2cd0*/  ISETP.NE.AND.EX P2, PT, RZ, UR13, PT, P2 ;  /* 0x0000000dff007c0c */ /* 0x000fda000bf45320 */
[----:B------:R-:W-:Y:S05]  /*2ce0*/  @P2 BRA `(.L_x_32788) ;  /* 0x0000000000082947 */ /* 0x000fea0003800000 */
[----:B------:R-:W-:Y:S05]  /*2cf0*/  @P0 BRA `(.L_x_32789) ;  /* 0x0000000000200947 */ /* 0x000fea0003800000 */
[----:B------:R-:W-:Y:S05]  /*2d00*/  BRA `(.L_x_32790) ;  /* 0x0000000000247947 */ /* 0x000fea0003800000 */
.L_x_32788:
[----:B-----5:R-:W-:-:S05]  /*2d10*/  HADD2.F32 R40, -RZ, R35.H1_H1 ;  /* 0x30000023ff287230 */ /* 0x020fca0000004100 */
[----:B------:R-:W-:Y:S01]  /*2d20*/  FADD.FTZ R0, R40, R0 ;  /* 0x0000000028007221 */ /* 0x000fe20000010000 */
[----:B------:R-:W-:Y:S06]  /*2d30*/  BRA `(.L_x_32789) ;  /* 0x0000000000107947 */ /* 0x000fec0003800000 */
.L_x_32787:
[----:B-----5:R-:W-:-:S05]  /*2d40*/  HADD2.F32 R40, -RZ, R31.H1_H1 ;  /* 0x3000001fff287230 */ /* 0x020fca0000004100 */
[----:B------:R-:W-:Y:S01]  /*2d50*/  FADD.FTZ R0, R40, R0 ;  /* 0x0000000028007221 */ /* 0x000fe20000010000 */
[----:B------:R-:W-:-:S05]  /*2d60*/  @P2 HADD2.F32 R40, -RZ, R35.H1_H1 ;  /* 0x30000023ff282230 */ /* 0x000fca0000004100 */
[----:B------:R-:W-:-:S07]  /*2d70*/  @P2 FADD.FTZ R0, R40, R0 ;  /* 0x0000000028002221 */ /* 0x000fce0000010000 */
.L_x_32789:
[----:B------:R-:W-:-:S04]  /*2d80*/  F2FP.F16.F32.PACK_AB R40, RZ, R0 ;  /* 0x00000000ff28723e */ /* 0x000fc800000000ff */
[----:B------:R-:W-:-:S07]  /*2d90*/  PRMT R39, R39, 0x5410, R40 ;  /* 0x0000541027277816 */ /* 0x000fce0000000028 */
.L_x_32790:
[----:B------:R-:W0:Y:S01]  /*2da0*/  @P0 LDC.64 R40, c[0x0][0x238] ;  /* 0x00008e00ff280b82 */ /* 0x000e220000000a00 */
[C---:B------:R-:W-:Y:S02]  /*2db0*/  IADD3 R44, R5.reuse, 0x20, RZ ;  /* 0x00000020052c7810 */ /* 0x040fe40007ffe0ff */
[----:B0-----:R-:W-:-:S04]  /*2dc0*/  @P0 LEA R40, P2, R5, R40, 0x4 ;  /* 0x0000002805280211 */ /* 0x001fc800078420ff */
[----:B------:R-:W-:-:S05]  /*2dd0*/  @P0 LEA.HI.X R41, R5, R41, RZ, 0x4, P2 ;  /* 0x0000002905290211 */ /* 0x000fca00010f24ff */
[----:B------:R0:W-:Y:S04]  /*2de0*/  @P0 STG.E.128 desc[UR4][R40.64], R36 ;  /* 0x0000002428000986 */ /* 0x0001e8000c101d04 */
.L_x_32758:
[----:B------:R-:W-:Y:S05]  /*2df0*/  BSYNC B0 ;  /* 0x0000000000007941 */ /* 0x000fea0003800000 */
.L_x_32757:
[----:B------:R-:W-:Y:S01]  /*2e00*/  ISETP.GE.U32.AND P2, PT, R7, 0x40, PT ;  /* 0x000000400700780c */ /* 0x000fe20003f46070 */
[----:B------:R-:W-:-:S12]  /*2e10*/  BSSY B0, `(.L_x_32791) ;  /* 0x0000096000007945 */ /* 0x000fd80003800000 */
[----:B------:R-:W-:Y:S05]  /*2e20*/  @!P2 BRA `(.L_x_32792) ;  /* 0x000000080050a947 */ /* 0x000fea0003800000 */
[----:B------:R-:W-:Y:S01]  /*2e30*/  ISETP.NE.U32.AND P2, PT, RZ, UR10, PT ;  /* 0x0000000aff007c0c */ /* 0x000fe2000bf45070 */
[----:B------:R-:W2:Y:S03]  /*2e40*/  LDC.64 R42, c[0x0][0x220] ;  /* 0x00008800ff2a7b82 */ /* 0x000ea60000000a00 */
[----:B------:R-:W-:-:S13]  /*2e50*/  ISETP.NE.AND.EX P2, PT, RZ, UR11, PT, P2 ;  /* 0x0000000bff007c0c */ /* 0x000fda000bf45320 */
[----:B0-----:R-:W-:-:S04]  /*2e60*/  @P2 LEA R40, P3, R44, UR10, 0x4 ;  /* 0x0000000a2c282c11 */ /* 0x001fc8000f8620ff */
[----:B------:R-:W-:-:S05]  /*2e70*/  @P2 LEA.HI.X R41, R44, UR11, RZ, 0x4, P3 ;  /* 0x0000000b2c292c11 */ /* 0x000fca00098f24ff */
[----:B-1-345:R0:W5:Y:S01]  /*2e80*/  @P2 LDG.E.128 R28, desc[UR4][R40.64] ;  /* 0x00000004281c2981 */ /* 0x03a162000c1e1d00 */
        /* <DEDUP_REMOVED lines=16> */
.L_x_32794:
[----:B-----5:R-:W-:-:S05]  /*2f90*/  HADD2.F32 R21, -RZ, R32.H0_H0 ;  /* 0x20000020ff157230 */ /* 0x020fca0000004100 */
[----:B------:R-:W-:Y:S01]  /*2fa0*/  FADD.FTZ R95, R21, R95 ;  /* 0x0000005f155f7221 */ /* 0x000fe20000010000 */
[----:B------:R-:W-:Y:S06]  /*2fb0*/  BRA `(.L_x_32795) ;  /* 0x0000000000107947 */ /* 0x000fec0003800000 */
.L_x_32793:
[----:B-----5:R-:W-:-:S05]  /*2fc0*/  HADD2.F32 R21, -RZ, R28.H0_H0 ;  /* 0x2000001cff157230 */ /* 0x020fca0000004100 */
[----:B------:R-:W-:Y:S01]  /*2fd0*/  FADD.FTZ R95, R21, R95 ;  /* 0x0000005f155f7221 */ /* 0x000fe20000010000 */
[----:B------:R-:W-:-:S05]  /*2fe0*/  @P2 HADD2.F32 R21, -RZ, R32.H0_H0 ;  /* 0x20000020ff152230 */ /* 0x000fca0000004100 */
[----:B------:R-:W-:-:S07]  /*2ff0*/  @P2 FADD.FTZ R95, R21, R95 ;  /* 0x0000005f155f2221 */ /* 0x000fce0000010000 */
.L_x_32795:
[----:B------:R-:W-:-:S04]  /*3000*/  F2FP.F16.F32.PACK_AB R21, RZ, R95 ;  /* 0x0000005fff15723e */ /* 0x000fc800000000ff */
[----:B------:R-:W-:-:S07]  /*3010*/  PRMT R36, R21, 0x7610, R36 ;  /* 0x0000761015247816 */ /* 0x000fce0000000024 */
.L_x_32796:
[----:B------:R-:W-:Y:S01]  /*3020*/  HADD2.F32 R76, -RZ, R40.H1_H1 ;  /* 0x30000028ff4c7230 */ /* 0x000fe20000004100 */
[----:B------:R-:W-:Y:S06]  /*3030*/  @P3 BRA `(.L_x_32797) ;  /* 0x0000000000203947 */ /* 0x000fec0003800000 */
[----:B------:R-:W-:-:S04]  /*3040*/  ISETP.NE.U32.AND P4, PT, RZ, UR12, PT ;  /* 0x0000000cff007c0c */ /* 0x000fc8000bf85070 */
[----:B------:R-:W-:-:S13]  /*3050*/  ISETP.NE.AND.EX P4, PT, RZ, UR13, PT, P4 ;  /* 0x0000000dff007c0c */ /* 0x000fda000bf85340 */
[----:B------:R-:W-:Y:S05]  /*3060*/  @P4 BRA `(.L_x_32798) ;  /* 0x0000000000084947 */ /* 0x000fea0003800000 */
[----:B------:R-:W-:Y:S05]  /*3070*/  @P0 BRA `(.L_x_32799) ;  /* 0x0000000000200947 */ /* 0x000fea0003800000 */
[----:B------:R-:W-:Y:S05]  /*3080*/  BRA `(.L_x_32800) ;  /* 0x0000000000247947 */ /* 0x000fea0003800000 */
.L_x_32798:
[----:B-----5:R-:W-:-:S05]  /*3090*/  HADD2.F32 R21, -RZ, R32.H1_H1 ;  /* 0x30000020ff157230 */ /* 0x020fca0000004100 */
[----:B------:R-:W-:Y:S01]  /*30a0*/  FADD.FTZ R76, R21, R76 ;  /* 0x0000004c154c7221 */ /* 0x000fe20000010000 */
[----:B------:R-:W-:Y:S06]  /*30b0*/  BRA `(.L_x_32799) ;  /* 0x0000000000107947 */ /* 0x000fec0003800000 */
.L_x_32797:
[----:B-----5:R-:W-:-:S05]  /*30c0*/  HADD2.F32 R21, -RZ, R28.H1_H1 ;  /* 0x3000001cff157230 */ /* 0x020fca0000004100 */
[----:B------:R-:W-:Y:S01]  /*30d0*/  FADD.FTZ R76, R21, R76 ;  /* 0x0000004c154c7221 */ /* 0x000fe20000010000 */
[----:B------:R-:W-:-:S05]  /*30e0*/  @P2 HADD2.F32 R21, -RZ, R32.H1_H1 ;  /* 0x30000020ff152230 */ /* 0x000fca0000004100 */
[----:B------:R-:W-:-:S07]  /*30f0*/  @P2 FADD.FTZ R76, R21, R76 ;  /* 0x0000004c154c2221 */ /* 0x000fce0000010000 */
.L_x_32799:
[----:B------:R-:W-:-:S04]  /*3100*/  F2FP.F16.F32.PACK_AB R21, RZ, R76 ;  /* 0x0000004cff15723e */ /* 0x000fc800000000ff */
[----:B------:R-:W-:-:S07]  /*3110*/  PRMT R36, R36, 0x5410, R21 ;  /* 0x0000541024247816 */ /* 0x000fce0000000015 */
.L_x_32800:
[----:B------:R-:W-:Y:S01]  /*3120*/  HADD2.F32 R77, -RZ, R41.H0_H0 ;  /* 0x20000029ff4d7230 */ /* 0x000fe20000004100 */
[----:B------:R-:W-:Y:S06]  /*3130*/  @P3 BRA `(.L_x_32801) ;  /* 0x0000000000203947 */ /* 0x000fec0003800000 */
[----:B------:R-:W-:-:S04]  /*3140*/  ISETP.NE.U32.AND P4, PT, RZ, UR12, PT ;  /* 0x0000000cff007c0c */ /* 0x000fc8000bf85070 */
[----:B------:R-:W-:-:S13]  /*3150*/  ISETP.NE.AND.EX P4, PT, RZ, UR13, PT, P4 ;  /* 0x0000000dff007c0c */ /* 0x000fda000bf85340 */
[----:B------:R-:W-:Y:S05]  /*3160*/  @P4 BRA `(.L_x_32802) ;  /* 0x0000000000084947 */ /* 0x000fea0003800000 */
[----:B------:R-:W-:Y:S05]  /*3170*/  @P0 BRA `(.L_x_32803) ;  /* 0x0000000000200947 */ /* 0x000fea0003800000 */
[----:B------:R-:W-:Y:S05]  /*3180*/  BRA `(.L_x_32804) ;  /* 0x0000000000247947 */ /* 0x000fea0003800000 */
.L_x_32802:
[----:B-----5:R-:W-:-:S05]  /*3190*/  HADD2.F32 R21, -RZ, R33.H0_H0 ;  /* 0x20000021ff157230 */ /* 0x020fca0000004100 */
[----:B------:R-:W-:Y:S01]  /*31a0*/  FADD.FTZ R77, R21, R77 ;  /* 0x0000004d154d7221 */ /* 0x000fe20000010000 */
[----:B------:R-:W-:Y:S06]  /*31b0*/  BRA `(.L_x_32803) ;  /* 0x0000000000107947 */ /* 0x000fec0003800000 */
.L_x_32801:
[----:B-----5:R-:W-:-:S05]  /*31c0*/  HADD2.F32 R21, -RZ, R29.H0_H0 ;  /* 0x2000001dff157230 */ /* 0x020fca0000004100 */
[----:B------:R-:W-:Y:S01]  /*31d0*/  FADD.FTZ R77, R21, R77 ;  /* 0x0000004d154d7221 */ /* 0x000fe20000010000 */
[----:B------:R-:W-:-:S05]  /*31e0*/  @P2 HADD2.F32 R21, -RZ, R33.H0_H0 ;  /* 0x20000021ff152230 */ /* 0x000fca0000004100 */
[----:B------:R-:W-:-:S07]  /*31f0*/  @P2 FADD.FTZ R77, R21, R77 ;  /* 0x0000004d154d2221 */ /* 0x000fce0000010000 */
.L_x_32803:
[----:B------:R-:W-:-:S04]  /*3200*/  F2FP.F16.F32.PACK_AB R21, RZ, R77 ;  /* 0x0000004dff15723e */ /* 0x000fc800000000ff */
[----:B------:R-:W-:-:S07]  /*3210*/  PRMT R37, R21, 0x7610, R37 ;  /* 0x0000761015257816 */ /* 0x000fce0000000025 */
.L_x_32804:
[----:B------:R-:W-:Y:S01]  /*3220*/  HADD2.F32 R21, -RZ, R41.H1_H1 ;  /* 0x30000029ff157230 */ /* 0x000fe20000004100 */
[----:B------:R-:W-:Y:S06]  /*3230*/  @P3 BRA `(.L_x_32805) ;  /* 0x0000000000203947 */ /* 0x000fec0003800000 */
[----:B------:R-:W-:-:S04]  /*3240*/  ISETP.NE.U32.AND P4, PT, RZ, UR12, PT ;  /* 0x0000000cff007c0c */ /* 0x000fc8000bf85070 */
[----:B------:R-:W-:-:S13]  /*3250*/  ISETP.NE.AND.EX P4, PT, RZ, UR13, PT, P4 ;  /* 0x0000000dff007c0c */ /* 0x000fda000bf85340 */
[----:B------:R-:W-:Y:S05]  /*3260*/  @P4 BRA `(.L_x_32806) ;  /* 0x0000000000084947 */ /* 0x000fea0003800000 */
[----:B------:R-:W-:Y:S05]  /*3270*/  @P0 BRA `(.L_x_32807) ;  /* 0x0000000000200947 */ /* 0x000fea0003800000 */
[----:B------:R-:W-:Y:S05]  /*3280*/  BRA `(.L_x_32808) ;  /* 0x0000000000247947 */ /* 0x000fea0003800000 */
.L_x_32806:
[----:B-----5:R-:W-:-:S05]  /*3290*/  HADD2.F32 R22, -RZ, R33.H1_H1 ;  /* 0x30000021ff167230 */ /* 0x020fca0000004100 */
[----:B------:R-:W-:Y:S01]  /*32a0*/  FADD.FTZ R21, R22, R21 ;  /* 0x0000001516157221 */ /* 0x000fe20000010000 */
[----:B------:R-:W-:Y:S06]  /*32b0*/  BRA `(.L_x_32807) ;  /* 0x0000000000107947 */ /* 0x000fec0003800000 */
.L_x_32805:
[----:B-----5:R-:W-:-:S05]  /*32c0*/  HADD2.F32 R22, -RZ, R29.H1_H1 ;  /* 0x3000001dff167230 */ /* 0x020fca0000004100 */
[----:B------:R-:W-:Y:S01]  /*32d0*/  FADD.FTZ R21, R22, R21 ;  /* 0x0000001516157221 */ /* 0x000fe20000010000 */
[----:B------:R-:W-:-:S05]  /*32e0*/  @P2 HADD2.F32 R22, -RZ, R33.H1_H1 ;  /* 0x30000021ff162230 */ /* 0x000fca0000004100 */
[----:B------:R-:W-:-:S07]  /*32f0*/  @P2 FADD.FTZ R21, R22, R21 ;  /* 0x0000001516152221 */ /* 0x000fce0000010000 */
.L_x_32807:
[----:B------:R-:W-:-:S04]  /*3300*/  F2FP.F16.F32.PACK_AB R22, RZ, R21 ;  /* 0x00000015ff16723e */ /* 0x000fc800000000ff */
[----:B------:R-:W-:-:S07]  /*3310*/  PRMT R37, R37, 0x5410, R22 ;  /* 0x0000541025257816 */ /* 0x000fce0000000016 */
.L_x_32808:
[----:B------:R-:W-:Y:S01]  /*3320*/  HADD2.F32 R22, -RZ, R42.H0_H0 ;  /* 0x2000002aff167230 */ /* 0x000fe20000004100 */
[----:B------:R-:W-:Y:S06]  /*3330*/  @P3 BRA `(.L_x_32809) ;  /* 0x0000000000203947 */ /* 0x000fec0003800000 */
[----:B------:R-:W-:-:S04]  /*3340*/  ISETP.NE.U32.AND P4, PT, RZ, UR12, PT ;  /* 0x0000000cff007c0c */ /* 0x000fc8000bf85070 */
[----:B------:R-:W-:-:S13]  /*3350*/  ISETP.NE.AND.EX P4, PT, RZ, UR13, PT, P4 ;  /* 0x0000000dff007c0c */ /* 0x000fda000bf85340 */
[----:B------:R-:W-:Y:S05]  /*3360*/  @P4 BRA `(.L_x_32810) ;  /* 0x0000000000084947 */ /* 0x000fea0003800000 */
[----:B------:R-:W-:Y:S05]  /*3370*/  @P0 BRA `(.L_x_32811) ;  /* 0x0000000000200947 */ /* 0x000fea0003800000 */
[----:B------:R-:W-:Y:S05]  /*3380*/  BRA `(.L_x_32812) ;  /* 0x0000000000247947 */ /* 0x000fea0003800000 */
.L_x_32810:
[----:B-----5:R-:W-:-:S05]  /*3390*/  HADD2.F32 R24, -RZ, R34.H0_H0 ;  /* 0x20000022ff187230 */ /* 0x020fca0000004100 */
[----:B------:R-:W-:Y:S01]  /*33a0*/  FADD.FTZ R22, R24, R22 ;  /* 0x0000001618167221 */ /* 0x000fe20000010000 */
[----:B------:R-:W-:Y:S06]  /*33b0*/  BRA `(.L_x_32811) ;  /* 0x0000000000107947 */ /* 0x000fec0003800000 */
.L_x_32809:
[----:B-----5:R-:W-:-:S05]  /*33c0*/  HADD2.F32 R24, -RZ, R30.H0_H0 ;  /* 0x2000001eff187230 */ /* 0x020fca0000004100 */
[----:B------:R-:W-:Y:S01]  /*33d0*/  FADD.FTZ R22, R24, R22 ;  /* 0x0000001618167221 */ /* 0x000fe20000010000 */
[----:B------:R-:W-:-:S05]  /*33e0*/  @P2 HADD2.F32 R24, -RZ, R34.H0_H0 ;  /* 0x20000022ff182230 */ /* 0x000fca0000004100 */
[----:B------:R-:W-:-:S07]  /*33f0*/  @P2 FADD.FTZ R22, R24, R22 ;  /* 0x0000001618162221 */ /* 0x000fce0000010000 */
.L_x_32811:
[----:B------:R-:W-:-:S04]  /*3400*/  F2FP.F16.F32.PACK_AB R24, RZ, R22 ;  /* 0x00000016ff18723e */ /* 0x000fc800000000ff */
[----:B------:R-:W-:-:S07]  /*3410*/  PRMT R38, R24, 0x7610, R38 ;  /* 0x0000761018267816 */ /* 0x000fce0000000026 */
.L_x_32812:
[----:B------:R-:W-:Y:S01]  /*3420*/  HADD2.F32 R24, -RZ, R42.H1_H1 ;  /* 0x3000002aff187230 */ /* 0x000fe20000004100 */
[----:B------:R-:W-:Y:S06]  /*3430*/  @P3 BRA `(.L_x_32813) ;  /* 0x0000000000203947 */ /* 0x000fec0003800000 */
[----:B------:R-:W-:-:S04]  /*3440*/  ISETP.NE.U32.AND P4, PT, RZ, UR12, PT ;  /* 0x0000000cff007c0c */ /* 0x000fc8000bf85070 */
[----:B------:R-:W-:-:S13]  /*3450*/  ISETP.NE.AND.EX P4, PT, RZ, UR13, PT, P4 ;  /* 0x0000000dff007c0c */ /* 0x000fda000bf85340 */
[----:B------:R-:W-:Y:S05]  /*3460*/  @P4 BRA `(.L_x_32814) ;  /* 0x0000000000084947 */ /* 0x000fea0003800000 */
[----:B------:R-:W-:Y:S05]  /*3470*/  @P0 BRA `(.L_x_32815) ;  /* 0x0000000000200947 */ /* 0x000fea0003800000 */
[----:B------:R-:W-:Y:S05]  /*3480*/  BRA `(.L_x_32816) ;  /* 0x0000000000247947 */ /* 0x000fea0003800000 */
.L_x_32814:
[----:B-----5:R-:W-:-:S05]  /*3490*/  HADD2.F32 R26, -RZ, R34.H1_H1 ;  /* 0x30000022ff1a7230 */ /* 0x020fca0000004100 */
[----:B------:R-:W-:Y:S01]  /*34a0*/  FADD.FTZ R24, R26, R24 ;  /* 0x000000181a187221 */ /* 0x000fe20000010000 */
[----:B------:R-:W-:Y:S06]  /*34b0*/  BRA `(.L_x_32815) ;  /* 0x0000000000107947 */ /* 0x000fec0003800000 */
.L_x_32813:
[----:B-----5:R-:W-:-:S05]  /*34c0*/  HADD2.F32 R26, -RZ, R30.H1_H1 ;  /* 0x3000001eff1a7230 */ /* 0x020fca0000004100 */
[----:B------:R-:W-:Y:S01]  /*34d0*/  FADD.FTZ R24, R26, R24 ;  /* 0x000000181a187221 */ /* 0x000fe20000010000 */
[----:B------:R-:W-:-:S05]  /*34e0*/  @P2 HADD2.F32 R26, -RZ, R34.H1_H1 ;  /* 0x30000022ff1a2230 */ /* 0x000fca0000004100 */
[----:B------:R-:W-:-:S07]  /*34f0*/  @P2 FADD.FTZ R24, R26, R24 ;  /* 0x000000181a182221 */ /* 0x000fce0000010000 */
.L_x_32815:
[----:B------:R-:W-:-:S04]  /*3500*/  F2FP.F16.F32.PACK_AB R26, RZ, R24 ;  /* 0x00000018ff1a723e */ /* 0x000fc800000000ff */
[----:B------:R-:W-:-:S07]  /*3510*/  PRMT R38, R38, 0x5410, R26 ;  /* 0x0000541026267816 */ /* 0x000fce000000001a */
.L_x_32816:
[----:B------:R-:W-:Y:S01]  /*3520*/  HADD2.F32 R53, -RZ, R43.H0_H0 ;  /* 0x2000002bff357230 */ /* 0x000fe20000004100 */
[----:B------:R-:W-:Y:S06]  /*3530*/  @P3 BRA `(.L_x_32817) ;  /* 0x0000000000203947 */ /* 0x000fec0003800000 */
[----:B------:R-:W-:-:S04]  /*3540*/  ISETP.NE.U32.AND P4, PT, RZ, UR12, PT ;  /* 0x0000000cff007c0c */ /* 0x000fc8000bf85070 */
[----:B------:R-:W-:-:S13]  /*3550*/  ISETP.NE.AND.EX P4, PT, RZ, UR13, PT, P4 ;  /* 0x0000000dff007c0c */ /* 0x000fda000bf85340 */
[----:B------:R-:W-:Y:S05]  /*3560*/  @P4 BRA `(.L_x_32818) ;  /* 0x0000000000084947 */ /* 0x000fea0003800000 */
[----:B------:R-:W-:Y:S05]  /*3570*/  @P0 BRA `(.L_x_32819) ;  /* 0x0000000000200947 */ /* 0x000fea0003800000 */
[----:B------:R-:W-:Y:S05]  /*3580*/  BRA `(.L_x_32820) ;  /* 0x0000000000247947 */ /* 0x000fea0003800000 */
.L_x_32818:
[----:B-----5:R-:W-:-:S05]  /*3590*/  HADD2.F32 R26, -RZ, R35.H0_H0 ;  /* 0x20000023ff1a7230 */ /* 0x020fca0000004100 */
[----:B------:R-:W-:Y:S01]  /*35a0*/  FADD.FTZ R53, R26, R53 ;  /* 0x000000351a357221 */ /* 0x000fe20000010000 */
[----:B------:R-:W-:Y:S06]  /*35b0*/  BRA `(.L_x_32819) ;  /* 0x0000000000107947 */ /* 0x000fec0003800000 */
.L_x_32817:
[----:B-----5:R-:W-:-:S05]  /*35c0*/  HADD2.F32 R26, -RZ, R31.H0_H0 ;  /* 0x2000001fff1a7230 */ /* 0x020fca0000004100 */
[----:B------:R-:W-:Y:S01]  /*35d0*/  FADD.FTZ R53, R26, R53 ;  /* 0x000000351a357221 */ /* 0x000fe20000010000 */
[----:B------:R-:W-:-:S05]  /*35e0*/  @P2 HADD2.F32 R26, -RZ, R35.H0_H0 ;  /* 0x20000023ff1a2230 */ /* 0x000fca0000004100 */
[----:B------:R-:W-:-:S07]  /*35f0*/  @P2 FADD.FTZ R53, R26, R53 ;  /* 0x000000351a352221 */ /* 0x000fce0000010000 */
.L_x_32819:
[----:B------:R-:W-:-:S04]  /*3600*/  F2FP.F16.F32.PACK_AB R26, RZ, R53 ;  /* 0x00000035ff1a723e */ /* 0x000fc800000000ff */
[----:B------:R-:W-:-:S07]  /*3610*/  PRMT R39, R26, 0x7610, R39 ;  /* 0x000076101a277816 */ /* 0x000fce0000000027 */
.L_x_32820:
[----:B------:R-:W-:Y:S01]  /*3620*/  HADD2.F32 R26, -RZ, R43.H1_H1 ;  /* 0x3000002bff1a7230 */ /* 0x000fe20000004100 */
[----:B------:R-:W-:Y:S06]  /*3630*/  @P3 BRA `(.L_x_32821) ;  /* 0x0000000000203947 */ /* 0x000fec0003800000 */
[----:B------:R-:W-:-:S04]  /*3640*/  ISETP.NE.U32.AND P2, PT, RZ, UR12, PT ;  /* 0x0000000cff007c0c */ /* 0x000fc8000bf45070 */
[----:B------:R-:W-:-:S13]  /*3650*/  ISETP.NE.AND.EX P2, PT, RZ, UR13, PT, P2 ;  /* 0x0000000dff007c0c */ /* 0x000fda000bf45320 */
[----:B------:R-:W-:Y:S05]  /*3660*/  @P2 BRA `(.L_x_32822) ;  /* 0x0000000000082947 */ /* 0x000fea0003800000 */
[----:B------:R-:W-:Y:S05]  /*3670*/  @P0 BRA `(.L_x_32823) ;  /* 0x0000000000200947 */ /* 0x000fea0003800000 */
[----:B------:R-:W-:Y:S05]  /*3680*/  BRA `(.L_x_32824) ;  /* 0x0000000000247947 */ /* 0x000fea0003800000 */
.L_x_32822:
[----:B-----5:R-:W-:-:S05]  /*3690*/  HADD2.F32 R40, -RZ, R35.H1_H1 ;  /* 0x30000023ff287230 */ /* 0x020fca0000004100 */
[----:B------:R-:W-:Y:S01]  /*36a0*/  FADD.FTZ R26, R40, R26 ;  /* 0x0000001a281a7221 */ /* 0x000fe20000010000 */
[----:B------:R-:W-:Y:S06]  /*36b0*/  BRA `(.L_x_32823) ;  /* 0x0000000000107947 */ /* 0x000fec0003800000 */
.L_x_32821:
[----:B-----5:R-:W-:-:S05]  /*36c0*/  HADD2.F32 R40, -RZ, R31.H1_H1 ;  /* 0x3000001fff287230 */ /* 0x020fca0000004100 */
[----:B------:R-:W-:Y:S01]  /*36d0*/  FADD.FTZ R26, R40, R26 ;  /* 0x0000001a281a7221 */ /* 0x000fe20000010000 */
[----:B------:R-:W-:-:S05]  /*36e0*/  @P2 HADD2.F32 R40, -RZ, R35.H1_H1 ;  /* 0x30000023ff282230 */ /* 0x000fca0000004100 */
[----:B------:R-:W-:-:S07]  /*36f0*/  @P2 FADD.FTZ R26, R40, R26 ;  /* 0x0000001a281a2221 */ /* 0x000fce0000010000 */
.L_x_32823:
[----:B------:R-:W-:-:S04]  /*3700*/  F2FP.F16.F32.PACK_AB R40, RZ, R26 ;  /* 0x0000001aff28723e */ /* 0x000fc800000000ff */
[----:B------:R-:W-:-:S07]  /*3710*/  PRMT R39, R39, 0x5410, R40 ;  /* 0x0000541027277816 */ /* 0x000fce0000000028 */
.L_x_32824:
[----:B------:R-:W0:Y:S02]  /*3720*/  @P0 LDC.64 R40, c[0x0][0x238] ;  /* 0x00008e00ff280b82 */ /* 0x000e240000000a00 */
[----:B0-----:R-:W-:-:S04]  /*3730*/  @P0 LEA R40, P2, R44, R40, 0x4 ;  /* 0x000000282c280211 */ /* 0x001fc800078420ff */
[C---:B------:R-:W-:Y:S02]  /*3740*/  @P0 LEA.HI.X R41, R44.reuse, R41, RZ, 0x4, P2 ;  /* 0x000000292c290211 */ /* 0x040fe400010f24ff */
[----:B------:R-:W-:-:S03]  /*3750*/  IADD3 R44, R44, 0x20, RZ ;  /* 0x000000202c2c7810 */ /* 0x000fc60007ffe0ff */
[----:B------:R0:W-:Y:S04]  /*3760*/  @P0 STG.E.128 desc[UR4][R40.64], R36 ;  /* 0x0000002428000986 */ /* 0x0001e8000c101d04 */
.L_x_32792:
[----:B------:R-:W-:Y:S05]  /*3770*/  BSYNC B0 ;  /* 0x0000000000007941 */ /* 0x000fea0003800000 */
.L_x_32791:
        /* <DEDUP_REMOVED lines=25> */
.L_x_32828:
[----:B-----5:R-:W-:-:S05]  /*3910*/  HADD2.F32 R23, -RZ, R32.H0_H0 ;  /* 0x20000020ff177230 */ /* 0x020fca0000004100 */
[----:B------:R-:W-:Y:S01]  /*3920*/  FADD.FTZ R96, R23, R96 ;  /* 0x0000006017607221 */ /* 0x000fe20000010000 */
[----:B------:R-:W-:Y:S06]  /*3930*/  BRA `(.L_x_32829) ;  /* 0x0000000000107947 */ /* 0x000fec0003800000 */
.L_x_32827:
[----:B-----5:R-:W-:-:S05]  /*3940*/  HADD2.F32 R23, -RZ, R28.H0_H0 ;  /* 0x2000001cff177230 */ /* 0x020fca0000004100 */
[----:B------:R-:W-:Y:S01]  /*3950*/  FADD.FTZ R96, R23, R96 ;  /* 0x0000006017607221 */ /* 0x000fe20000010000 */
[----:B------:R-:W-:-:S05]  /*3960*/  @P2 HADD2.F32 R23, -RZ, R32.H0_H0 ;  /* 0x20000020ff172230 */ /* 0x000fca0000004100 */
[----:B------:R-:W-:-:S07]  /*3970*/  @P2 FADD.FTZ R96, R23, R96 ;  /* 0x0000006017602221 */ /* 0x000fce0000010000 */
.L_x_32829:
[----:B------:R-:W-:-:S04]  /*3980*/  F2FP.F16.F32.PACK_AB R23, RZ, R96 ;  /* 0x00000060ff17723e */ /* 0x000fc800000000ff */
[----:B------:R-:W-:-:S07]  /*3990*/  PRMT R36, R23, 0x7610, R36 ;  /* 0x0000761017247816 */ /* 0x000fce0000000024 */
.L_x_32830:
[----:B------:R-:W-:Y:S01]  /*39a0*/  HADD2.F32 R78, -RZ, R40.H1_H1 ;  /* 0x30000028ff4e7230 */ /* 0x000fe20000004100 */
[----:B------:R-:W-:Y:S06]  /*39b0*/  @P3 BRA `(.L_x_32831) ;  /* 0x0000000000203947 */ /* 0x000fec0003800000 */
[----:B------:R-:W-:-:S04]  /*39c0*/  ISETP.NE.U32.AND P4, PT, RZ, UR12, PT ;  /* 0x0000000cff007c0c */ /* 0x000fc8000bf85070 */
[----:B------:R-:W-:-:S13]  /*39d0*/  ISETP.NE.AND.EX P4, PT, RZ, UR13, PT, P4 ;  /* 0x0000000dff007c0c */ /* 0x000fda000bf85340 */
[----:B------:R-:W-:Y:S05]  /*39e0*/  @P4 BRA `(.L_x_32832) ;  /* 0x0000000000084947 */ /* 0x000fea0003800000 */
[----:B------:R-:W-:Y:S05]  /*39f0*/  @P0 BRA `(.L_x_32833) ;  /* 0x0000000000200947 */ /* 0x000fea0003800000 */
[----:B------:R-:W-:Y:S05]  /*3a00*/  BRA `(.L_x_32834) ;  /* 0x0000000000247947 */ /* 0x000fea0003800000 */
.L_x_32832:
[----:B-----5:R-:W-:-:S05]  /*3a10*/  HADD2.F32 R23, -RZ, R32.H1_H1 ;  /* 0x30000020ff177230 */ /* 0x020fca0000004100 */
[----:B------:R-:W-:Y:S01]  /*3a20*/  FADD.FTZ R78, R23, R78 ;  /* 0x0000004e174e7221 */ /* 0x000fe20000010000 */
[----:B------:R-:W-:Y:S06]  /*3a30*/  BRA `(.L_x_32833) ;  /* 0x0000000000107947 */ /* 0x000fec0003800000 */
.L_x_32831:
[----:B-----5:R-:W-:-:S05]  /*3a40*/  HADD2.F32 R23, -RZ, R28.H1_H1 ;  /* 0x3000001cff177230 */ /* 0x020fca0000004100 */
[----:B------:R-:W-:Y:S01]  /*3a50*/  FADD.FTZ R78, R23, R78 ;  /* 0x0000004e174e7221 */ /* 0x000fe20000010000 */
[----:B------:R-:W-:-:S05]  /*3a60*/  @P2 HADD2.F32 R23, -RZ, R32.H1_H1 ;  /* 0x30000020ff172230 */ /* 0x000fca0000004100 */
[----:B------:R-:W-:-:S07]  /*3a70*/  @P2 FADD.FTZ R78, R23, R78 ;  /* 0x0000004e174e2221 */ /* 0x000fce0000010000 */
.L_x_32833:
[----:B------:R-:W-:-:S04]  /*3a80*/  F2FP.F16.F32.PACK_AB R23, RZ, R78 ;  /* 0x0000004eff17723e */ /* 0x000fc800000000ff */
[----:B------:R-:W-:-:S07]  /*3a90*/  PRMT R36, R36, 0x5410, R23 ;  /* 0x0000541024247816 */ /* 0x000fce0000000017 */
.L_x_32834:
[----:B------:R-:W-:Y:S01]  /*3aa0*/  HADD2.F32 R79, -RZ, R41.H0_H0 ;  /* 0x20000029ff4f7230 */ /* 0x000fe20000004100 */
[----:B------:R-:W-:Y:S06]  /*3ab0*/  @P3 BRA `(.L_x_32835) ;  /* 0x0000000000203947 */ /* 0x000fec0003800000 */
[----:B------:R-:W-:-:S04]  /*3ac0*/  ISETP.NE.U32.AND P4, PT, RZ, UR12, PT ;  /* 0x0000000cff007c0c */ /* 0x000fc8000bf85070 */
[----:B------:R-:W-:-:S13]  /*3ad0*/  ISETP.NE.AND.EX P4, PT, RZ, UR13, PT, P4 ;  /* 0x0000000dff007c0c */ /* 0x000fda000bf85340 */
[----:B------:R-:W-:Y:S05]  /*3ae0*/  @P4 BRA `(.L_x_32836) ;  /* 0x0000000000084947 */ /* 0x000fea0003800000 */
[----:B------:R-:W-:Y:S05]  /*3af0*/  @P0 BRA `(.L_x_32837) ;  /* 0x0000000000200947 */ /* 0x000fea0003800000 */
[----:B------:R-:W-:Y:S05]  /*3b00*/  BRA `(.L_x_32838) ;  /* 0x0000000000247947 */ /* 0x000fea0003800000 */
.L_x_32836:
[----:B-----5:R-:W-:-:S05]  /*3b10*/  HADD2.F32 R23, -RZ, R33.H0_H0 ;  /* 0x20000021ff177230 */ /* 0x020fca0000004100 */
[----:B------:R-:W-:Y:S01]  /*3b20*/  FADD.FTZ R79, R23, R79 ;  /* 0x0000004f174f7221 */ /* 0x000fe20000010000 */
[----:B------:R-:W-:Y:S06]  /*3b30*/  BRA `(.L_x_32837) ;  /* 0x0000000000107947 */ /* 0x000fec0003800000 */
.L_x_32835:
[----:B-----5:R-:W-:-:S05]  /*3b40*/  HADD2.F32 R23, -RZ, R29.H0_H0 ;  /* 0x2000001dff177230 */ /* 0x020fca0000004100 */
[----:B------:R-:W-:Y:S01]  /*3b50*/  FADD.FTZ R79, R23, R79 ;  /* 0x0000004f174f7221 */ /* 0x000fe20000010000 */
[----:B------:R-:W-:-:S05]  /*3b60*/  @P2 HADD2.F32 R23, -RZ, R33.H0_H0 ;  /* 0x20000021ff172230 */ /* 0x000fca0000004100 */
[----:B------:R-:W-:-:S07]  /*3b70*/  @P2 FADD.FTZ R79, R23, R79 ;  /* 0x0000004f174f2221 */ /* 0x000fce0000010000 */
.L_x_32837:
[----:B------:R-:W-:-:S04]  /*3b80*/  F2FP.F16.F32.PACK_AB R23, RZ, R79 ;  /* 0x0000004fff17723e */ /* 0x000fc800000000ff */
[----:B------:R-:W-:-:S07]  /*3b90*/  PRMT R37, R23, 0x7610, R37 ;  /* 0x0000761017257816 */ /* 0x000fce0000000025 */
.L_x_32838:
[----:B------:R-:W-:Y:S01]  /*3ba0*/  HADD2.F32 R23, -RZ, R41.H1_H1 ;  /* 0x30000029ff177230 */ /* 0x000fe20000004100 */
[----:B------:R-:W-:Y:S06]  /*3bb0*/  @P3 BRA `(.L_x_32839) ;  /* 0x0000000000203947 */ /* 0x000fec0003800000 */
[----:B------:R-:W-:-:S04]  /*3bc0*/  ISETP.NE.U32.AND P4, PT, RZ, UR12, PT ;  /* 0x0000000cff007c0c */ /* 0x000fc8000bf85070 */
[----:B------:R-:W-:-:S13]  /*3bd0*/  ISETP.NE.AND.EX P4, PT, RZ, UR13, PT, P4 ;  /* 0x0000000dff007c0c */ /* 0x000fda000bf85340 */
[----:B------:R-:W-:Y:S05]  /*3be0*/  @P4 BRA `(.L_x_32840) ;  /* 0x0000000000084947 */ /* 0x000fea0003800000 */
[----:B------:R-:W-:Y:S05]  /*3bf0*/  @P0 BRA `(.L_x_32841) ;  /* 0x0000000000200947 */ /* 0x000fea0003800000 */
[----:B------:R-:W-:Y:S05]  /*3c00*/  BRA `(.L_x_32842) ;  /* 0x0000000000247947 */ /* 0x000fea0003800000 */
.L_x_32840:
[----:B-----5:R-:W-:-:S05]  /*3c10*/  HADD2.F32 R25, -RZ, R33.H1_H1 ;  /* 0x30000021ff197230 */ /* 0x020fca0000004100 */
[----:B------:R-:W-:Y:S01]  /*3c20*/  FADD.FTZ R23, R25, R23 ;  /* 0x0000001719177221 */ /* 0x000fe20000010000 */
[----:B------:R-:W-:Y:S06]  /*3c30*/  BRA `(.L_x_32841) ;  /* 0x0000000000107947 */ /* 0x000fec0003800000 */
.L_x_32839:
[----:B-----5:R-:W-:-:S05]  /*3c40*/  HADD2.F32 R25, -RZ, R29.H1_H1 ;  /* 0x3000001dff197230 */ /* 0x020fca0000004100 */
[----:B------:R-:W-:Y:S01]  /*3c50*/  FADD.FTZ R23, R25, R23 ;  /* 0x0000001719177221 */ /* 0x000fe20000010000 */
[----:B------:R-:W-:-:S05]  /*3c60*/  @P2 HADD2.F32 R25, -RZ, R33.H1_H1 ;  /* 0x30000021ff192230 */ /* 0x000fca0000004100 */
[----:B------:R-:W-:-:S07]  /*3c70*/  @P2 FADD.FTZ R23, R25, R23 ;  /* 0x0000001719172221 */ /* 0x000fce0000010000 */
.L_x_32841:
[----:B------:R-:W-:-:S04]  /*3c80*/  F2FP.F16.F32.PACK_AB R25, RZ, R23 ;  /* 0x00000017ff19723e */ /* 0x000fc800000000ff */
[----:B------:R-:W-:-:S07]  /*3c90*/  PRMT R37, R37, 0x5410, R25 ;  /* 0x0000541025257816 */ /* 0x000fce0000000019 */
.L_x_32842:
[----:B------:R-:W-:Y:S01]  /*3ca0*/  HADD2.F32 R48, -RZ, R42.H0_H0 ;  /* 0x2000002aff307230 */ /* 0x000fe20000004100 */
[----:B------:R-:W-:Y:S06]  /*3cb0*/  @P3 BRA `(.L_x_32843) ;  /* 0x0000000000203947 */ /* 0x000fec0003800000 */
[----:B------:R-:W-:-:S04]  /*3cc0*/  ISETP.NE.U32.AND P4, PT, RZ, UR12, PT ;  /* 0x0000000cff007c0c */ /* 0x000fc8000bf85070 */
[----:B------:R-:W-:-:S13]  /*3cd0*/  ISETP.NE.AND.EX P4, PT, RZ, UR13, PT, P4 ;  /* 0x0000000dff007c0c */ /* 0x000fda000bf85340 */
[----:B------:R-:W-:Y:S05]  /*3ce0*/  @P4 BRA `(.L_x_32844) ;  /* 0x0000000000084947 */ /* 0x000fea0003800000 */
[----:B------:R-:W-:Y:S05]  /*3cf0*/  @P0 BRA `(.L_x_32845) ;  /* 0x0000000000200947 */ /* 0x000fea0003800000 */
[----:B------:R-:W-:Y:S05]  /*3d00*/  BRA `(.L_x_32846) ;  /* 0x0000000000247947 */ /* 0x000fea0003800000 */
.L_x_32844:
[----:B-----5:R-:W-:-:S05]  /*3d10*/  HADD2.F32 R25, -RZ, R34.H0_H0 ;  /* 0x20000022ff197230 */ /* 0x020fca0000004100 */
[----:B------:R-:W-:Y:S01]  /*3d20*/  FADD.FTZ R48, R25, R48 ;  /* 0x0000003019307221 */ /* 0x000fe20000010000 */
[----:B------:R-:W-:Y:S06]  /*3d30*/  BRA `(.L_x_32845) ;  /* 0x0000000000107947 */ /* 0x000fec0003800000 */
.L_x_32843:
[----:B-----5:R-:W-:-:S05]  /*3d40*/  HADD2.F32 R25, -RZ, R30.H0_H0 ;  /* 0x2000001eff197230 */ /* 0x020fca0000004100 */
[----:B------:R-:W-:Y:S01]  /*3d50*/  FADD.FTZ R48, R25, R48 ;  /* 0x0000003019307221 */ /* 0x000fe20000010000 */
[----:B------:R-:W-:-:S05]  /*3d60*/  @P2 HADD2.F32 R25, -RZ, R34.H0_H0 ;  /* 0x20000022ff192230 */ /* 0x000fca0000004100 */
[----:B------:R-:W-:-:S07]  /*3d70*/  @P2 FADD.FTZ R48, R25, R48 ;  /* 0x0000003019302221 */ /* 0x000fce0000010000 */
.L_x_32845:
[----:B------:R-:W-:-:S04]  /*3d80*/  F2FP.F16.F32.PACK_AB R25, RZ, R48 ;  /* 0x00000030ff19723e */ /* 0x000fc800000000ff */
[----:B------:R-:W-:-:S07]  /*3d90*/  PRMT R38, R25, 0x7610, R38 ;  /* 0x0000761019267816 */ /* 0x000fce0000000026 */
.L_x_32846:
[----:B------:R-:W-:Y:S01]  /*3da0*/  HADD2.F32 R25, -RZ, R42.H1_H1 ;  /* 0x3000002aff197230 */ /* 0x000fe20000004100 */
[----:B------:R-:W-:Y:S06]  /*3db0*/  @P3 BRA `(.L_x_32847) ;  /* 0x0000000000203947 */ /* 0x000fec0003800000 */
[----:B------:R-:W-:-:S04]  /*3dc0*/  ISETP.NE.U32.AND P4, PT, RZ, UR12, PT ;  /* 0x0000000cff007c0c */ /* 0x000fc8000bf85070 */
[----:B------:R-:W-:-:S13]  /*3dd0*/  ISETP.NE.AND.EX P4, PT, RZ, UR13, PT, P4 ;  /* 0x0000000dff007c0c */ /* 0x000fda000bf85340 */
[----:B------:R-:W-:Y:S05]  /*3de0*/  @P4 BRA `(.L_x_32848) ;  /* 0x0000000000084947 */ /* 0x000fea0003800000 */
[----:B------:R-:W-:Y:S05]  /*3df0*/  @P0 BRA `(.L_x_32849) ;  /* 0x0000000000200947 */ /* 0x000fea0003800000 */
[----:B------:R-:W-:Y:S05]  /*3e00*/  BRA `(.L_x_32850) ;  /* 0x0000000000247947 */ /* 0x000fea0003800000 */
.L_x_32848:
[----:B-----5:R-:W-:-:S05]  /*3e10*/  HADD2.F32 R27, -RZ, R34.H1_H1 ;  /* 0x30000022ff1b7230 */ /* 0x020fca0000004100 */
[----:B------:R-:W-:Y:S01]  /*3e20*/  FADD.FTZ R25, R27, R25 ;  /* 0x000000191b197221 */ /* 0x000fe20000010000 */
[----:B------:R-:W-:Y:S06]  /*3e30*/  BRA `(.L_x_32849) ;  /* 0x0000000000107947 */ /* 0x000fec0003800000 */
.L_x_32847:
[----:B-----5:R-:W-:-:S05]  /*3e40*/  HADD2.F32 R27, -RZ, R30.H1_H1 ;  /* 0x3000001eff1b7230 */ /* 0x020fca0000004100 */
[----:B------:R-:W-:Y:S01]  /*3e50*/  FADD.FTZ R25, R27, R25 ;  /* 0x000000191b197221 */ /* 0x000fe20000010000 */
[----:B------:R-:W-:-:S05]  /*3e60*/  @P2 HADD2.F32 R27, -RZ, R34.H1_H1 ;  /* 0x30000022ff1b2230 */ /* 0x000fca0000004100 */
[----:B------:R-:W-:-:S07]  /*3e70*/  @P2 FADD.FTZ R25, R27, R25 ;  /* 0x000000191b192221 */ /* 0x000fce0000010000 */
.L_x_32849:
[----:B------:R-:W-:-:S04]  /*3e80*/  F2FP.F16.F32.PACK_AB R27, RZ, R25 ;  /* 0x00000019ff1b723e */ /* 0x000fc800000000ff */
[----:B------:R-:W-:-:S07]  /*3e90*/  PRMT R38, R38, 0x5410, R27 ;  /* 0x0000541026267816 */ /* 0x000fce000000001b */
.L_x_32850:
[----:B------:R-:W-:Y:S01]  /*3ea0*/  HADD2.F32 R55, -RZ, R43.H0_H0 ;  /* 0x2000002bff377230 */ /* 0x000fe20000004100 */
[----:B------:R-:W-:Y:S06]  /*3eb0*/  @P3 BRA `(.L_x_32851) ;  /* 0x0000000000203947 */ /* 0x000fec0003800000 */
[----:B------:R-:W-:-:S04]  /*3ec0*/  ISETP.NE.U32.AND P4, PT, RZ, UR12, PT ;  /* 0x0000000cff007c0c */ /* 0x000fc8000bf85070 */
[----:B------:R-:W-:-:S13]  /*3ed0*/  ISETP.NE.AND.EX P4, PT, RZ, UR13, PT, P4 ;  /* 0x0000000dff007c0c */ /* 0x000fda000bf85340 */
[----:B------:R-:W-:Y:S05]  /*3ee0*/  @P4 BRA `(.L_x_32852) ;  /* 0x0000000000084947 */ /* 0x000fea0003800000 */
[----:B------:R-:W-:Y:S05]  /*3ef0*/  @P0 BRA `(.L_x_32853) ;  /* 0x0000000000200947 */ /* 0x000fea0003800000 */
[----:B------:R-:W-:Y:S05]  /*3f00*/  BRA `(.L_x_32854) ;  /* 0x0000000000247947 */ /* 0x000fea0003800000 */
.L_x_32852:
[----:B-----5:R-:W-:-:S05]  /*3f10*/  HADD2.F32 R27, -RZ, R35.H0_H0 ;  /* 0x20000023ff1b7230 */ /* 0x020fca0000004100 */
[----:B------:R-:W-:Y:S01]  /*3f20*/  FADD.FTZ R55, R27, R55 ;  /* 0x000000371b377221 */ /* 0x000fe20000010000 */
[----:B------:R-:W-:Y:S06]  /*3f30*/  BRA `(.L_x_32853) ;  /* 0x0000000000107947 */ /* 0x000fec0003800000 */
.L_x_32851:
[----:B-----5:R-:W-:-:S05]  /*3f40*/  HADD2.F32 R27, -RZ, R31.H0_H0 ;  /* 0x2000001fff1b7230 */ /* 0x020fca0000004100 */
[----:B------:R-:W-:Y:S01]  /*3f50*/  FADD.FTZ R55, R27, R55 ;  /* 0x000000371b377221 */ /* 0x000fe20000010000 */
[----:B------:R-:W-:-:S05]  /*3f60*/  @P2 HADD2.F32 R27, -RZ, R35.H0_H0 ;  /* 0x20000023ff1b2230 */ /* 0x000fca0000004100 */
[----:B------:R-:W-:-:S07]  /*3f70*/  @P2 FADD.FTZ R55, R27, R55 ;  /* 0x000000371b372221 */ /* 0x000fce0000010000 */
.L_x_32853:
[----:B------:R-:W-:-:S04]  /*3f80*/  F2FP.F16.F32.PACK_AB R27, RZ, R55 ;  /* 0x00000037ff1b723e */ /* 0x000fc800000000ff */
[----:B------:R-:W-:-:S07]  /*3f90*/  PRMT R39, R27, 0x7610, R39 ;  /* 0x000076101b277816 */ /* 0x000fce0000000027 */
.L_x_32854:
[----:B------:R-:W-:Y:S01]  /*3fa0*/  HADD2.F32 R27, -RZ, R43.H1_H1 ;  /* 0x3000002bff1b7230 */ /* 0x000fe20000004100 */
[----:B------:R-:W-:Y:S06]  /*3fb0*/  @P3 BRA `(.L_x_32855) ;  /* 0x0000000000203947 */ /* 0x000fec0003800000 */
[----:B------:R-:W-:-:S04]  /*3fc0*/  ISETP.NE.U32.AND P2, PT, RZ, UR12, PT ;  /* 0x0000000cff007c0c */ /* 0x000fc8000bf45070 */
[----:B------:R-:W-:-:S13]  /*3fd0*/  ISETP.NE.AND.EX P2, PT, RZ, UR13, PT, P2 ;  /* 0x0000000dff007c0c */ /* 0x000fda000bf45320 */
[----:B------:R-:W-:Y:S05]  /*3fe0*/  @P2 BRA `(.L_x_32856) ;  /* 0x0000000000082947 */ /* 0x000fea0003800000 */
[----:B------:R-:W-:Y:S05]  /*3ff0*/  @P0 BRA `(.L_x_32857) ;  /* 0x0000000000200947 */ /* 0x000fea0003800000 */
[----:B------:R-:W-:Y:S05]  /*4000*/  BRA `(.L_x_32858) ;  /* 0x0000000000247947 */ /* 0x000fea0003800000 */
.L_x_32856:
[----:B-----5:R-:W-:-:S05]  /*4010*/  HADD2.F32 R40, -RZ, R35.H1_H1 ;  /* 0x30000023ff287230 */ /* 0x020fca0000004100 */
[----:B------:R-:W-:Y:S01]  /*4020*/  FADD.FTZ R27, R40, R27 ;  /* 0x0000001b281b7221 */ /* 0x000fe20000010000 */
[----:B------:R-:W-:Y:S06]  /*4030*/  BRA `(.L_x_32857) ;  /* 0x0000000000107947 */ /* 0x000fec0003800000 */
.L_x_32855:
[----:B-----5:R-:W-:-:S05]  /*4040*/  HADD2.F32 R40, -RZ, R31.H1_H1 ;  /* 0x3000001fff287230 */ /* 0x020fca0000004100 */
[----:B------:R-:W-:Y:S01]  /*4050*/  FADD.FTZ R27, R40, R27 ;  /* 0x0000001b281b7221 */ /* 0x000fe20000010000 */
[----:B------:R-:W-:-:S05]  /*4060*/  @P2 HADD2.F32 R40, -RZ, R35.H1_H1 ;  /* 0x30000023ff282230 */ /* 0x000fca0000004100 */
[----:B------:R-:W-:-:S07]  /*4070*/  @P2 FADD.FTZ R27, R40, R27 ;  /* 0x0000001b281b2221 */ /* 0x000fce0000010000 */
.L_x_32857:
[----:B------:R-:W-:-:S04]  /*4080*/  F2FP.F16.F32.PACK_AB R40, RZ, R27 ;  /* 0x0000001bff28723e */ /* 0x000fc800000000ff */
[----:B------:R-:W-:-:S07]  /*4090*/  PRMT R39, R39, 0x5410, R40 ;  /* 0x0000541027277816 */ /* 0x000fce0000000028 */
.L_x_32858:
[----:B------:R-:W0:Y:S02]  /*40a0*/  @P0 LDC.64 R40, c[0x0][0x238] ;  /* 0x00008e00ff280b82 */ /* 0x000e240000000a00 */
[----:B0-----:R-:W-:-:S04]  /*40b0*/  @P0 LEA R40, P2, R44, R40, 0x4 ;  /* 0x000000282c280211 */ /* 0x001fc800078420ff */
[C---:B------:R-:W-:Y:S02]  /*40c0*/  @P0 LEA.HI.X R41, R44.reuse, R41, RZ, 0x4, P2 ;  /* 0x000000292c290211 */ /* 0x040fe400010f24ff */
[----:B------:R-:W-:-:S03]  /*40d0*/  IADD3 R44, R44, 0x20, RZ ;  /* 0x000000202c2c7810 */ /* 0x000fc60007ffe0ff */
[----:B------:R0:W-:Y:S04]  /*40e0*/  @P0 STG.E.128 desc[UR4][R40.64], R36 ;  /* 0x0000002428000986 */ /* 0x0001e8000c101d04 */
.L_x_32826:
[----:B------:R-:W-:Y:S05]  /*40f0*/  BSYNC B0 ;  /* 0x0000000000007941 */ /* 0x000fea0003800000 */
.L_x_32825:
[----:B------:R-:W-:Y:S01]  /*4100*/  ISETP.GE.U32.AND P2, PT, R7, 0x80, PT ;  /* 0x000000800700780c */ /* 0x000fe20003f46070 */
[----:B------:R-:W-:-:S12]  /*4110*/  BSSY B0, `(.L_x_32859) ;  /* 0x0000096000007945 */ /* 0x000fd80003800000 */
[----:B------:R-:W-:Y:S05]  /*4120*/  @!P2 BRA `(.L_x_32860) ;  /* 0x000000080050a947 */ /* 0x000fea0003800000 */
[----:B------:R-:W-:Y:S01]  /*4130*/  ISETP.NE.U32.AND P2, PT, RZ, UR10, PT ;  /* 0x0000000aff007c0c */ /* 0x000fe2000bf45070 */
[----:B0-----:R-:W0:Y:S03]  /*4140*/  LDC.64 R40, c[0x0][0x220] ;  /* 0x00008800ff287b82 */ /* 0x001e260000000a00 */
[----:B------:R-:W-:-:S13]  /*4150*/  ISETP.NE.AND.EX P2, PT, RZ, UR11, PT, P2 ;  /* 0x0000000bff007c0c */ /* 0x000fda000bf45320 */
[----:B-1234-:R-:W-:-:S04]  /*4160*/  @P2 LEA R8, P3, R44, UR10, 0x4 ;  /* 0x0000000a2c082c11 */ /* 0x01efc8000f8620ff */
        /* <DEDUP_REMOVED lines=18> */
.L_x_32862:
[----:B-----5:R-:W-:-:S05]  /*4290*/  HADD2.F32 R8, -RZ, R32.H0_H0 ;  /* 0x20000020ff087230 */ /* 0x020fca0000004100 */
[----:B------:R-:W-:Y:S01]  /*42a0*/  FADD.FTZ R97, R8, R97 ;  /* 0x0000006108617221 */ /* 0x000fe20000010000 */
[----:B------:R-:W-:Y:S06]  /*42b0*/  BRA `(.L_x_32863) ;  /* 0x0000000000107947 */ /* 0x000fec0003800000 */
.L_x_32861:
[----:B-----5:R-:W-:-:S05]  /*42c0*/  HADD2.F32 R8, -RZ, R28.H0_H0 ;  /* 0x2000001cff087230 */ /* 0x020fca0000004100 */
[----:B------:R-:W-:Y:S01]  /*42d0*/  FADD.FTZ R97, R8, R97 ;  /* 0x0000006108617221 */ /* 0x000fe20000010000 */
[----:B------:R-:W-:-:S05]  /*42e0*/  @P2 HADD2.F32 R8, -RZ, R32.H0_H0 ;  /* 0x20000020ff082230 */ /* 0x000fca0000004100 */
[----:B------:R-:W-:-:S07]  /*42f0*/  @P2 FADD.FTZ R97, R8, R97 ;  /* 0x0000006108612221 */ /* 0x000fce0000010000 */
.L_x_32863:
[----:B------:R-:W-:-:S04]  /*4300*/  F2FP.F16.F32.PACK_AB R8, RZ, R97 ;  /* 0x00000061ff08723e */ /* 0x000fc800000000ff */
[----:B------:R-:W-:-:S07]  /*4310*/  PRMT R36, R8, 0x7610, R36 ;  /* 0x0000761008247816 */ /* 0x000fce0000000024 */
.L_x_32864:
[----:B------:R-:W-:Y:S01]  /*4320*/  HADD2.F32 R80, -RZ, R40.H1_H1 ;  /* 0x30000028ff507230 */ /* 0x000fe20000004100 */
[----:B------:R-:W-:Y:S06]  /*4330*/  @P3 BRA `(.L_x_32865) ;  /* 0x0000000000203947 */ /* 0x000fec0003800000 */
[----:B------:R-:W-:-:S04]  /*4340*/  ISETP.NE.U32.AND P4, PT, RZ, UR12, PT ;  /* 0x0000000cff007c0c */ /* 0x000fc8000bf85070 */
[----:B------:R-:W-:-:S13]  /*4350*/  ISETP.NE.AND.EX P4, PT, RZ, UR13, PT, P4 ;  /* 0x0000000dff007c0c */ /* 0x000fda000bf85340 */
[----:B------:R-:W-:Y:S05]  /*4360*/  @P4 BRA `(.L_x_32866) ;  /* 0x0000000000084947 */ /* 0x000fea0003800000 */
[----:B------:R-:W-:Y:S05]  /*4370*/  @P0 BRA `(.L_x_32867) ;  /* 0x0000000000200947 */ /* 0x000fea0003800000 */
[----:B------:R-:W-:Y:S05]  /*4380*/  BRA `(.L_x_32868) ;  /* 0x0000000000247947 */ /* 0x000fea0003800000 */
.L_x_32866:
[----:B-----5:R-:W-:-:S05]  /*4390*/  HADD2.F32 R8, -RZ, R32.H1_H1 ;  /* 0x30000020ff087230 */ /* 0x020fca0000004100 */
[----:B------:R-:W-:Y:S01]  /*43a0*/  FADD.FTZ R80, R8, R80 ;  /* 0x0000005008507221 */ /* 0x000fe20000010000 */
[----:B------:R-:W-:Y:S06]  /*43b0*/  BRA `(.L_x_32867) ;  /* 0x0000000000107947 */ /* 0x000fec0003800000 */
.L_x_32865:
[----:B-----5:R-:W-:-:S05]  /*43c0*/  HADD2.F32 R8, -RZ, R28.H1_H1 ;  /* 0x3000001cff087230 */ /* 0x020fca0000004100 */
[----:B------:R-:W-:Y:S01]  /*43d0*/  FADD.FTZ R80, R8, R80 ;  /* 0x0000005008507221 */ /* 0x000fe20000010000 */
[----:B------:R-:W-:-:S05]  /*43e0*/  @P2 HADD2.F32 R8, -RZ, R32.H1_H1 ;  /* 0x30000020ff082230 */ /* 0x000fca0000004100 */
[----:B------:R-:W-:-:S07]  /*43f0*/  @P2 FADD.FTZ R80, R8, R80 ;  /* 0x0000005008502221 */ /* 0x000fce0000010000 */
.L_x_32867:
[----:B------:R-:W-:-:S04]  /*4400*/  F2FP.F16.F32.PACK_AB R8, RZ, R80 ;  /* 0x00000050ff08723e */ /* 0x000fc800000000ff */
[----:B------:R-:W-:-:S07]  /*4410*/  PRMT R36, R36, 0x5410, R8 ;  /* 0x0000541024247816 */ /* 0x000fce0000000008 */
.L_x_32868:
[----:B------:R-:W-:Y:S01]  /*4420*/  HADD2.F32 R81, -RZ, R41.H0_H0 ;  /* 0x20000029ff517230 */ /* 0x000fe20000004100 */
[----:B------:R-:W-:Y:S06]  /*4430*/  @P3 BRA `(.L_x_32869) ;  /* 0x0000000000203947 */ /* 0x000fec0003800000 */
[----:B------:R-:W-:-:S04]  /*4440*/  ISETP.NE.U32.AND P4, PT, RZ, UR12, PT ;  /* 0x0000000cff007c0c */ /* 0x000fc8000bf85070 */
[----:B------:R-:W-:-:S13]  /*4450*/  ISETP.NE.AND.EX P4, PT, RZ, UR13, PT, P4 ;  /* 0x0000000dff007c0c */ /* 0x000fda000bf85340 */
[----:B------:R-:W-:Y:S05]  /*4460*/  @P4 BRA `(.L_x_32870) ;  /* 0x0000000000084947 */ /* 0x000fea0003800000 */
[----:B------:R-:W-:Y:S05]  /*4470*/  @P0 BRA `(.L_x_32871) ;  /* 0x0000000000200947 */ /* 0x000fea0003800000 */
[----:B------:R-:W-:Y:S05]  /*4480*/  BRA `(.L_x_32872) ;  /* 0x0000000000247947 */ /* 0x000fea0003800000 */
.L_x_32870:
[----:B-----5:R-:W-:-:S05]  /*4490*/  HADD2.F32 R8, -RZ, R33.H0_H0 ;  /* 0x20000021ff087230 */ /* 0x020fca0000004100 */
[----:B------:R-:W-:Y:S01]  /*44a0*/  FADD.FTZ R81, R8, R81 ;  /* 0x0000005108517221 */ /* 0x000fe20000010000 */
[----:B------:R-:W-:Y:S06]  /*44b0*/  BRA `(.L_x_32871) ;  /* 0x0000000000107947 */ /* 0x000fec0003800000 */
.L_x_32869:
[----:B-----5:R-:W-:-:S05]  /*44c0*/  HADD2.F32 R8, -RZ, R29.H0_H0 ;  /* 0x2000001dff087230 */ /* 0x020fca0000004100 */
[----:B------:R-:W-:Y:S01]  /*44d0*/  FADD.FTZ R81, R8, R81 ;  /* 0x0000005108517221 */ /* 0x000fe20000010000 */
[----:B------:R-:W-:-:S05]  /*44e0*/  @P2 HADD2.F32 R8, -RZ, R33.H0_H0 ;  /* 0x20000021ff082230 */ /* 0x000fca0000004100 */
[----:B------:R-:W-:-:S07]  /*44f0*/  @P2 FADD.FTZ R81, R8, R81 ;  /* 0x0000005108512221 */ /* 0x000fce0000010000 */
.L_x_32871:
[----:B------:R-:W-:-:S04]  /*4500*/  F2FP.F16.F32.PACK_AB R8, RZ, R81 ;  /* 0x00000051ff08723e */ /* 0x000fc800000000ff */
[----:B------:R-:W-:-:S07]  /*4510*/  PRMT R37, R8, 0x7610, R37 ;  /* 0x0000761008257816 */ /* 0x000fce0000000025 */
.L_x_32872:
[----:B------:R-:W-:Y:S01]  /*4520*/  HADD2.F32 R49, -RZ, R41.H1_H1 ;  /* 0x30000029ff317230 */ /* 0x000fe20000004100 */
[----:B------:R-:W-:Y:S06]  /*4530*/  @P3 BRA `(.L_x_32873) ;  /* 0x0000000000203947 */ /* 0x000fec0003800000 */
[----:B------:R-:W-:-:S04]  /*4540*/  ISETP.NE.U32.AND P4, PT, RZ, UR12, PT ;  /* 0x0000000cff007c0c */ /* 0x000fc8000bf85070 */
[----:B------:R-:W-:-:S13]  /*4550*/  ISETP.NE.AND.EX P4, PT, RZ, UR13, PT, P4 ;  /* 0x0000000dff007c0c */ /* 0x000fda000bf85340 */
[----:B------:R-:W-:Y:S05]  /*4560*/  @P4 BRA `(.L_x_32874) ;  /* 0x0000000000084947 */ /* 0x000fea0003800000 */
[----:B------:R-:W-:Y:S05]  /*4570*/  @P0 BRA `(.L_x_32875) ;  /* 0x0000000000200947 */ /* 0x000fea0003800000 */
[----:B------:R-:W-:Y:S05]  /*4580*/  BRA `(.L_x_32876) ;  /* 0x0000000000247947 */ /* 0x000fea0003800000 */
.L_x_32874:
[----:B-----5:R-:W-:-:S05]  /*4590*/  HADD2.F32 R8, -RZ, R33.H1_H1 ;  /* 0x30000021ff087230 */ /* 0x020fca0000004100 */
[----:B------:R-:W-:Y:S01]  /*45a0*/  FADD.FTZ R49, R8, R49 ;  /* 0x0000003108317221 */ /* 0x000fe20000010000 */
[----:B------:R-:W-:Y:S06]  /*45b0*/  BRA `(.L_x_32875) ;  /* 0x0000000000107947 */ /* 0x000fec0003800000 */
.L_x_32873:
[----:B-----5:R-:W-:-:S05]  /*45c0*/  HADD2.F32 R8, -RZ, R29.H1_H1 ;  /* 0x3000001dff087230 */ /* 0x020fca0000004100 */
[----:B------:R-:W-:Y:S01]  /*45d0*/  FADD.FTZ R49, R8, R49 ;  /* 0x0000003108317221 */ /* 0x000fe20000010000 */
[----:B------:R-:W-:-:S05]  /*45e0*/  @P2 HADD2.F32 R8, -RZ, R33.H1_H1 ;  /* 0x30000021ff082230 */ /* 0x000fca0000004100 */
[----:B------:R-:W-:-:S07]  /*45f0*/  @P2 FADD.FTZ R49, R8, R49 ;  /* 0x0000003108312221 */ /* 0x000fce0000010000 */
.L_x_32875:
[----:B------:R-:W-:-:S04]  /*4600*/  F2FP.F16.F32.PACK_AB R8, RZ, R49 ;  /* 0x00000031ff08723e */ /* 0x000fc800000000ff */
[----:B------:R-:W-:-:S07]  /*4610*/  PRMT R37, R37, 0x5410, R8 ;  /* 0x0000541025257816 */ /* 0x000fce0000000008 */
.L_x_32876:
[----:B------:R-:W-:Y:S01]  /*4620*/  HADD2.F32 R50, -RZ, R42.H0_H0 ;  /* 0x2000002aff327230 */ /* 0x000fe20000004100 */
[----:B------:R-:W-:Y:S06]  /*4630*/  @P3 BRA `(.L_x_32877) ;  /* 0x0000000000203947 */ /* 0x000fec0003800000 */
[----:B------:R-:W-:-:S04]  /*4640*/  ISETP.NE.U32.AND P4, PT, RZ, UR12, PT ;  /* 0x0000000cff007c0c */ /* 0x000fc8000bf85070 */
[----:B------:R-:W-:-:S13]  /*4650*/  ISETP.NE.AND.EX P4, PT, RZ, UR13, PT, P4 ;  /* 0x0000000dff007c0c */ /* 0x000fda000bf85340 */
[----:B------:R-:W-:Y:S05]  /*4660*/  @P4 BRA `(.L_x_32878) ;  /* 0x0000000000084947 */ /* 0x000fea0003800000 */
[----:B------:R-:W-:Y:S05]  /*4670*/  @P0 BRA `(.L_x_32879) ;  /* 0x0000000000200947 */ /* 0x000fea0003800000 */
[----:B------:R-:W-:Y:S05]  /*4680*/  BRA `(.L_x_32880) ;  /* 0x0000000000247947 */ /* 0x000fea0003800000 */
.L_x_32878:
[----:B-----5:R-:W-:-:S05]  /*4690*/  HADD2.F32 R8, -RZ, R34.H0_H0 ;  /* 0x20000022ff087230 */ /* 0x020fca0000004100 */
[----:B------:R-:W-:Y:S01]  /*46a0*/  FADD.FTZ R50, R8, R50 ;  /* 0x0000003208327221 */ /* 0x000fe20000010000 */
[----:B------:R-:W-:Y:S06]  /*46b0*/  BRA `(.L_x_32879) ;  /* 0x0000000000107947 */ /* 0x000fec0003800000 */
.L_x_32877:
[----:B-----5:R-:W-:-:S05]  /*46c0*/  HADD2.F32 R8, -RZ, R30.H0_H0 ;  /* 0x2000001eff087230 */ /* 0x020fca0000004100 */
[----:B------:R-:W-:Y:S01]  /*46d0*/  FADD.FTZ R50, R8, R50 ;  /* 0x0000003208327221 */ /* 0x000fe20000010000 */
[----:B------:R-:W-:-:S05]  /*46e0*/  @P2 HADD2.F32 R8, -RZ, R34.H0_H0 ;  /* 0x20000022ff082230 */ /* 0x000fca0000004100 */
[----:B------:R-:W-:-:S07]  /*46f0*/  @P2 FADD.FTZ R50, R8, R50 ;  /* 0x0000003208322221 */ /* 0x000fce0000010000 */
.L_x_32879:
[----:B------:R-:W-:-:S04]  /*4700*/  F2FP.F16.F32.PACK_AB R8, RZ, R50 ;  /* 0x00000032ff08723e */ /* 0x000fc800000000ff */
[----:B------:R-:W-:-:S07]  /*4710*/  PRMT R38, R8, 0x7610, R38 ;  /* 0x0000761008267816 */ /* 0x000fce0000000026 */
.L_x_32880:
[----:B------:R-:W-:Y:S01]  /*4720*/  HADD2.F32 R8, -RZ, R42.H1_H1 ;  /* 0x3000002aff087230 */ /* 0x000fe20000004100 */
[----:B------:R-:W-:Y:S06]  /*4730*/  @P3 BRA `(.L_x_32881) ;  /* 0x0000000000203947 */ /* 0x000fec0003800000 */
[----:B------:R-:W-:-:S04]  /*4740*/  ISETP.NE.U32.AND P4, PT, RZ, UR12, PT ;  /* 0x0000000cff007c0c */ /* 0x000fc8000bf85070 */
[----:B------:R-:W-:-:S13]  /*4750*/  ISETP.NE.AND.EX P4, PT, RZ, UR13, PT, P4 ;  /* 0x0000000dff007c0c */ /* 0x000fda000bf85340 */
[----:B------:R-:W-:Y:S05]  /*4760*/  @P4 BRA `(.L_x_32882) ;  /* 0x0000000000084947 */ /* 0x000fea0003800000 */
[----:B------:R-:W-:Y:S05]  /*4770*/  @P0 BRA `(.L_x_32883) ;  /* 0x0000000000200947 */ /* 0x000fea0003800000 */
[----:B------:R-:W-:Y:S05]  /*4780*/  BRA `(.L_x_32884) ;  /* 0x0000000000247947 */ /* 0x000fea0003800000 */
.L_x_32882:
[----:B-----5:R-:W-:-:S05]  /*4790*/  HADD2.F32 R9, -RZ, R34.H1_H1 ;  /* 0x30000022ff097230 */ /* 0x020fca0000004100 */
[----:B------:R-:W-:Y:S01]  /*47a0*/  FADD.FTZ R8, R9, R8 ;  /* 0x0000000809087221 */ /* 0x000fe20000010000 */
[----:B------:R-:W-:Y:S06]  /*47b0*/  BRA `(.L_x_32883) ;  /* 0x0000000000107947 */ /* 0x000fec0003800000 */
.L_x_32881:
[----:B-----5:R-:W-:-:S05]  /*47c0*/  HADD2.F32 R9, -RZ, R30.H1_H1 ;  /* 0x3000001eff097230 */ /* 0x020fca0000004100 */
[----:B------:R-:W-:Y:S01]  /*47d0*/  FADD.FTZ R8, R9, R8 ;  /* 0x0000000809087221 */ /* 0x000fe20000010000 */
[----:B------:R-:W-:-:S05]  /*47e0*/  @P2 HADD2.F32 R9, -RZ, R34.H1_H1 ;  /* 0x30000022ff092230 */ /* 0x000fca0000004100 */
[----:B------:R-:W-:-:S07]  /*47f0*/  @P2 FADD.FTZ R8, R9, R8 ;  /* 0x0000000809082221 */ /* 0x000fce0000010000 */
.L_x_32883:
[----:B------:R-:W-:-:S04]  /*4800*/  F2FP.F16.F32.PACK_AB R9, RZ, R8 ;  /* 0x00000008ff09723e */ /* 0x000fc800000000ff */
[----:B------:R-:W-:-:S07]  /*4810*/  PRMT R38, R38, 0x5410, R9 ;  /* 0x0000541026267816 */ /* 0x000fce0000000009 */
.L_x_32884:
[----:B------:R-:W-:Y:S01]  /*4820*/  HADD2.F32 R57, -RZ, R43.H0_H0 ;  /* 0x2000002bff397230 */ /* 0x000fe20000004100 */
[----:B------:R-:W-:Y:S06]  /*4830*/  @P3 BRA `(.L_x_32885) ;  /* 0x0000000000203947 */ /* 0x000fec0003800000 */
[----:B------:R-:W-:-:S04]  /*4840*/  ISETP.NE.U32.AND P4, PT, RZ, UR12, PT ;  /* 0x0000000cff007c0c */ /* 0x000fc8000bf85070 */
[----:B------:R-:W-:-:S13]  /*4850*/  ISETP.NE.AND.EX P4, PT, RZ, UR13, PT, P4 ;  /* 0x0000000dff007c0c */ /* 0x000fda000bf85340 */
[----:B------:R-:W-:Y:S05]  /*4860*/  @P4 BRA `(.L_x_32886) ;  /* 0x0000000000084947 */ /* 0x000fea0003800000 */
[----:B------:R-:W-:Y:S05]  /*4870*/  @P0 BRA `(.L_x_32887) ;  /* 0x0000000000200947 */ /* 0x000fea0003800000 */
[----:B------:R-:W-:Y:S05]  /*4880*/  BRA `(.L_x_32888) ;  /* 0x0000000000247947 */ /* 0x000fea0003800000 */
.L_x_32886:
[----:B-----5:R-:W-:-:S05]  /*4890*/  HADD2.F32 R9, -RZ, R35.H0_H0 ;  /* 0x20000023ff097230 */ /* 0x020fca0000004100 */
[----:B------:R-:W-:Y:S01]  /*48a0*/  FADD.FTZ R57, R9, R57 ;  /* 0x0000003909397221 */ /* 0x000fe20000010000 */
[----:B------:R-:W-:Y:S06]  /*48b0*/  BRA `(.L_x_32887) ;  /* 0x0000000000107947 */ /* 0x000fec0003800000 */
.L_x_32885:
[----:B-----5:R-:W-:-:S05]  /*48c0*/  HADD2.F32 R9, -RZ, R31.H0_H0 ;  /* 0x2000001fff097230 */ /* 0x020fca0000004100 */
[----:B------:R-:W-:Y:S01]  /*48d0*/  FADD.FTZ R57, R9, R57 ;  /* 0x0000003909397221 */ /* 0x000fe20000010000 */
[----:B------:R-:W-:-:S05]  /*48e0*/  @P2 HADD2.F32 R9, -RZ, R35.H0_H0 ;  /* 0x20000023ff092230 */ /* 0x000fca0000004100 */
[----:B------:R-:W-:-:S07]  /*48f0*/  @P2 FADD.FTZ R57, R9, R57 ;  /* 0x0000003909392221 */ /* 0x000fce0000010000 */
.L_x_32887:
[----:B------:R-:W-:-:S04]  /*4900*/  F2FP.F16.F32.PACK_AB R9, RZ, R57 ;  /* 0x00000039ff09723e */ /* 0x000fc800000000ff */
[----:B------:R-:W-:-:S07]  /*4910*/  PRMT R39, R9, 0x7610, R39 ;  /* 0x0000761009277816 */ /* 0x000fce0000000027 */
.L_x_32888:
[----:B------:R-:W-:Y:S01]  /*4920*/  HADD2.F32 R9, -RZ, R43.H1_H1 ;  /* 0x3000002bff097230 */ /* 0x000fe20000004100 */
[----:B------:R-:W-:Y:S06]  /*4930*/  @P3 BRA `(.L_x_32889) ;  /* 0x0000000000203947 */ /* 0x000fec0003800000 */
[----:B------:R-:W-:-:S04]  /*4940*/  ISETP.NE.U32.AND P2, PT, RZ, UR12, PT ;  /* 0x0000000cff007c0c */ /* 0x000fc8000bf45070 */
[----:B------:R-:W-:-:S13]  /*4950*/  ISETP.NE.AND.EX P2, PT, RZ, UR13, PT, P2 ;  /* 0x0000000dff007c0c */ /* 0x000fda000bf45320 */
[----:B------:R-:W-:Y:S05]  /*4960*/  @P2 BRA `(.L_x_32890) ;  /* 0x0000000000082947 */ /* 0x000fea0003800000 */
[----:B------:R-:W-:Y:S05]  /*4970*/  @P0 BRA `(.L_x_32891) ;  /* 0x0000000000200947 */ /* 0x000fea0003800000 */
[----:B------:R-:W-:Y:S05]  /*4980*/  BRA `(.L_x_32892) ;  /* 0x0000000000247947 */ /* 0x000fea0003800000 */
.L_x_32890:
[----:B-----5:R-:W-:-:S05]  /*4990*/  HADD2.F32 R40, -RZ, R35.H1_H1 ;  /* 0x30000023ff287230 */ /* 0x020fca0000004100 */
[----:B------:R-:W-:Y:S01]  /*49a0*/  FADD.FTZ R9, R40, R9 ;  /* 0x0000000928097221 */ /* 0x000fe20000010000 */
[----:B------:R-:W-:Y:S06]  /*49b0*/  BRA `(.L_x_32891) ;  /* 0x0000000000107947 */ /* 0x000fec0003800000 */
.L_x_32889:
[----:B-----5:R-:W-:-:S05]  /*49c0*/  HADD2.F32 R40, -RZ, R31.H1_H1 ;  /* 0x3000001fff287230 */ /* 0x020fca0000004100 */
[----:B------:R-:W-:Y:S01]  /*49d0*/  FADD.FTZ R9, R40, R9 ;  /* 0x0000000928097221 */ /* 0x000fe20000010000 */
[----:B------:R-:W-:-:S05]  /*49e0*/  @P2 HADD2.F32 R40, -RZ, R35.H1_H1 ;  /* 0x30000023ff282230 */ /* 0x000fca0000004100 */
[----:B------:R-:W-:-:S07]  /*49f0*/  @P2 FADD.FTZ R9, R40, R9 ;  /* 0x0000000928092221 */ /* 0x000fce0000010000 */
.L_x_32891:
[----:B------:R-:W-:-:S04]  /*4a00*/  F2FP.F16.F32.PACK_AB R40, RZ, R9 ;  /* 0x00000009ff28723e */ /* 0x000fc800000000ff */
[----:B------:R-:W-:-:S07]  /*4a10*/  PRMT R39, R39, 0x5410, R40 ;  /* 0x0000541027277816 */ /* 0x000fce0000000028 */
.L_x_32892:
[----:B------:R-:W0:Y:S02]  /*4a20*/  @P0 LDC.64 R40, c[0x0][0x238] ;  /* 0x00008e00ff280b82 */ /* 0x000e240000000a00 */
[----:B0-----:R-:W-:-:S04]  /*4a30*/  @P0 LEA R40, P2, R44, R40, 0x4 ;  /* 0x000000282c280211 */ /* 0x001fc800078420ff */
[C---:B------:R-:W-:Y:S02]  /*4a40*/  @P0 LEA.HI.X R41, R44.reuse, R41, RZ, 0x4, P2 ;  /* 0x000000292c290211 */ /* 0x040fe400010f24ff */
[----:B------:R-:W-:-:S03]  /*4a50*/  IADD3 R44, R44, 0x20, RZ ;  /* 0x000000202c2c7810 */ /* 0x000fc60007ffe0ff */
[----:B------:R0:W-:Y:S04]  /*4a60*/  @P0 STG.E.128 desc[UR4][R40.64], R36 ;  /* 0x0000002428000986 */ /* 0x0001e8000c101d04 */
.L_x_32860:
[----:B------:R-:W-:Y:S05]  /*4a70*/  BSYNC B0 ;  /* 0x0000000000007941 */ /* 0x000fea0003800000 */
.L_x_32859:
        /* <DEDUP_REMOVED lines=25> */
.L_x_32896:
[----:B-----5:R-:W-:-:S05]  /*4c10*/  HADD2.F32 R10, -RZ, R32.H0_H0 ;  /* 0x20000020ff0a7230 */ /* 0x020fca0000004100 */
[----:B------:R-:W-:Y:S01]  /*4c20*/  FADD.FTZ R98, R10, R98 ;  /* 0x000000620a627221 */ /* 0x000fe20000010000 */
[----:B------:R-:W-:Y:S06]  /*4c30*/  BRA `(.L_x_32897) ;  /* 0x0000000000107947 */ /* 0x000fec0003800000 */
.L_x_32895:
[----:B-----5:R-:W-:-:S05]  /*4c40*/  HADD2.F32 R10, -RZ, R28.H0_H0 ;  /* 0x2000001cff0a7230 */ /* 0x020fca0000004100 */
[----:B------:R-:W-:Y:S01]  /*4c50*/  FADD.FTZ R98, R10, R98 ;  /* 0x000000620a627221 */ /* 0x000fe20000010000 */
[----:B------:R-:W-:-:S05]  /*4c60*/  @P2 HADD2.F32 R10, -RZ, R32.H0_H0 ;  /* 0x20000020ff0a2230 */ /* 0x000fca0000004100 */
[----:B------:R-:W-:-:S07]  /*4c70*/  @P2 FADD.FTZ R98, R10, R98 ;  /* 0x000000620a622221 */ /* 0x000fce0000010000 */
.L_x_32897:
[----:B------:R-:W-:-:S04]  /*4c80*/  F2FP.F16.F32.PACK_AB R10, RZ, R98 ;  /* 0x00000062ff0a723e */ /* 0x000fc800000000ff */
[----:B------:R-:W-:-:S07]  /*4c90*/  PRMT R36, R10, 0x7610, R36 ;  /* 0x000076100a247816 */ /* 0x000fce0000000024 */
.L_x_32898:
[----:B------:R-:W-:Y:S01]  /*4ca0*/  HADD2.F32 R82, -RZ, R40.H1_H1 ;  /* 0x30000028ff527230 */ /* 0x000fe20000004100 */
[----:B------:R-:W-:Y:S06]  /*4cb0*/  @P3 BRA `(.L_x_32899) ;  /* 0x0000000000203947 */ /* 0x000fec0003800000 */
[----:B------:R-:W-:-:S04]  /*4cc0*/  ISETP.NE.U32.AND P4, PT, RZ, UR12, PT ;  /* 0x0000000cff007c0c */ /* 0x000fc8000bf85070 */
[----:B------:R-:W-:-:S13]  /*4cd0*/  ISETP.NE.AND.EX P4, PT, RZ, UR13, PT, P4 ;  /* 0x0000000dff007c0c */ /* 0x000fda000bf85340 */
[----:B------:R-:W-:Y:S05]  /*4ce0*/  @P4 BRA `(.L_x_32900) ;  /* 0x0000000000084947 */ /* 0x000fea0003800000 */
[----:B------:R-:W-:Y:S05]  /*4cf0*/  @P0 BRA `(.L_x_32901) ;  /* 0x0000000000200947 */ /* 0x000fea0003800000 */
[----:B------:R-:W-:Y:S05]  /*4d00*/  BRA `(.L_x_32902) ;  /* 0x0000000000247947 */ /* 0x000fea0003800000 */
.L_x_32900:
[----:B-----5:R-:W-:-:S05]  /*4d10*/  HADD2.F32 R10, -RZ, R32.H1_H1 ;  /* 0x30000020ff0a7230 */ /* 0x020fca0000004100 */
[----:B------:R-:W-:Y:S01]  /*4d20*/  FADD.FTZ R82, R10, R82 ;  /* 0x000000520a527221 */ /* 0x000fe20000010000 */
[----:B------:R-:W-:Y:S06]  /*4d30*/  BRA `(.L_x_32901) ;  /* 0x0000000000107947 */ /* 0x000fec0003800000 */
.L_x_32899:
[----:B-----5:R-:W-:-:S05]  /*4d40*/  HADD2.F32 R10, -RZ, R28.H1_H1 ;  /* 0x3000001cff0a7230 */ /* 0x020fca0000004100 */
[----:B------:R-:W-:Y:S01]  /*4d50*/  FADD.FTZ R82, R10, R82 ;  /* 0x000000520a527221 */ /* 0x000fe20000010000 */
[----:B------:R-:W-:-:S05]  /*4d60*/  @P2 HADD2.F32 R10, -RZ, R32.H1_H1 ;  /* 0x30000020ff0a2230 */ /* 0x000fca0000004100 */
[----:B------:R-:W-:-:S07]  /*4d70*/  @P2 FADD.FTZ R82, R10, R82 ;  /* 0x000000520a522221 */ /* 0x000fce0000010000 */
.L_x_32901:
[----:B------:R-:W-:-:S04]  /*4d80*/  F2FP.F16.F32.PACK_AB R10, RZ, R82 ;  /* 0x00000052ff0a723e */ /* 0x000fc800000000ff */
[----:B------:R-:W-:-:S07]  /*4d90*/  PRMT R36, R36, 0x5410, R10 ;  /* 0x0000541024247816 */ /* 0x000fce000000000a */
.L_x_32902:
[----:B------:R-:W-:Y:S01]  /*4da0*/  HADD2.F32 R83, -RZ, R41.H0_H0 ;  /* 0x20000029ff537230 */ /* 0x000fe20000004100 */
[----:B------:R-:W-:Y:S06]  /*4db0*/  @P3 BRA `(.L_x_32903) ;  /* 0x0000000000203947 */ /* 0x000fec0003800000 */
[----:B------:R-:W-:-:S04]  /*4dc0*/  ISETP.NE.U32.AND P4, PT, RZ, UR12, PT ;  /* 0x0000000cff007c0c */ /* 0x000fc8000bf85070 */
[----:B------:R-:W-:-:S13]  /*4dd0*/  ISETP.NE.AND.EX P4, PT, RZ, UR13, PT, P4 ;  /* 0x0000000dff007c0c */ /* 0x000fda000bf85340 */
[----:B------:R-:W-:Y:S05]  /*4de0*/  @P4 BRA `(.L_x_32904) ;  /* 0x0000000000084947 */ /* 0x000fea0003800000 */
[----:B------:R-:W-:Y:S05]  /*4df0*/  @P0 BRA `(.L_x_32905) ;  /* 0x0000000000200947 */ /* 0x000fea0003800000 */
[----:B------:R-:W-:Y:S05]  /*4e00*/  BRA `(.L_x_32906) ;  /* 0x0000000000247947 */ /* 0x000fea0003800000 */
.L_x_32904:
[----:B-----5:R-:W-:-:S05]  /*4e10*/  HADD2.F32 R10, -RZ, R33.H0_H0 ;  /* 0x20000021ff0a7230 */ /* 0x020fca0000004100 */
[----:B------:R-:W-:Y:S01]  /*4e20*/  FADD.FTZ R83, R10, R83 ;  /* 0x000000530a537221 */ /* 0x000fe20000010000 */
[----:B------:R-:W-:Y:S06]  /*4e30*/  BRA `(.L_x_32905) ;  /* 0x0000000000107947 */ /* 0x000fec0003800000 */
.L_x_32903:
[----:B-----5:R-:W-:-:S05]  /*4e40*/  HADD2.F32 R10, -RZ, R29.H0_H0 ;  /* 0x2000001dff0a7230 */ /* 0x020fca0000004100 */
[----:B------:R-:W-:Y:S01]  /*4e50*/  FADD.FTZ R83, R10, R83 ;  /* 0x000000530a537221 */ /* 0x000fe20000010000 */
[----:B------:R-:W-:-:S05]  /*4e60*/  @P2 HADD2.F32 R10, -RZ, R33.H0_H0 ;  /* 0x20000021ff0a2230 */ /* 0x000fca0000004100 */
[----:B------:R-:W-:-:S07]  /*4e70*/  @P2 FADD.FTZ R83, R10, R83 ;  /* 0x000000530a532221 */ /* 0x000fce0000010000 */
.L_x_32905:
[----:B------:R-:W-:-:S04]  /*4e80*/  F2FP.F16.F32.PACK_AB R10, RZ, R83 ;  /* 0x00000053ff0a723e */ /* 0x000fc800000000ff */
[----:B------:R-:W-:-:S07]  /*4e90*/  PRMT R37, R10, 0x7610, R37 ;  /* 0x000076100a257816 */ /* 0x000fce0000000025 */
.L_x_32906:
[----:B------:R-:W-:Y:S01]  /*4ea0*/  HADD2.F32 R52, -RZ, R41.H1_H1 ;  /* 0x30000029ff347230 */ /* 0x000fe20000004100 */
[----:B------:R-:W-:Y:S06]  /*4eb0*/  @P3 BRA `(.L_x_32907) ;  /* 0x0000000000203947 */ /* 0x000fec0003800000 */
[----:B------:R-:W-:-:S04]  /*4ec0*/  ISETP.NE.U32.AND P4, PT, RZ, UR12, PT ;  /* 0x0000000cff007c0c */ /* 0x000fc8000bf85070 */
[----:B------:R-:W-:-:S13]  /*4ed0*/  ISETP.NE.AND.EX P4, PT, RZ, UR13, PT, P4 ;  /* 0x0000000dff007c0c */ /* 0x000fda000bf85340 */
[----:B------:R-:W-:Y:S05]  /*4ee0*/  @P4 BRA `(.L_x_32908) ;  /* 0x0000000000084947 */ /* 0x000fea0003800000 */
[----:B------:R-:W-:Y:S05]  /*4ef0*/  @P0 BRA `(.L_x_32909) ;  /* 0x0000000000200947 */ /* 0x000fea0003800000 */
[----:B------:R-:W-:Y:S05]  /*4f00*/  BRA `(.L_x_32910) ;  /* 0x0000000000247947 */ /* 0x000fea0003800000 */
.L_x_32908:
[----:B-----5:R-:W-:-:S05]  /*4f10*/  HADD2.F32 R10, -RZ, R33.H1_H1 ;  /* 0x30000021ff0a7230 */ /* 0x020fca0000004100 */
[----:B------:R-:W-:Y:S01]  /*4f20*/  FADD.FTZ R52, R10, R52 ;  /* 0x000000340a347221 */ /* 0x000fe20000010000 */
[----:B------:R-:W-:Y:S06]  /*4f30*/  BRA `(.L_x_32909) ;  /* 0x0000000000107947 */ /* 0x000fec0003800000 */
.L_x_32907:
[----:B-----5:R-:W-:-:S05]  /*4f40*/  HADD2.F32 R10, -RZ, R29.H1_H1 ;  /* 0x3000001dff0a7230 */ /* 0x020fca0000004100 */
[----:B------:R-:W-:Y:S01]  /*4f50*/  FADD.FTZ R52, R10, R52 ;  /* 0x000000340a347221 */ /* 0x000fe20000010000 */
[----:B------:R-:W-:-:S05]  /*4f60*/  @P2 HADD2.F32 R10, -RZ, R33.H1_H1 ;  /* 0x30000021ff0a2230 */ /* 0x000fca0000004100 */
[----:B------:R-:W-:-:S07]  /*4f70*/  @P2 FADD.FTZ R52, R10, R52 ;  /* 0x000000340a342221 */ /* 0x000fce0000010000 */
.L_x_32909:
[----:B------:R-:W-:-:S04]  /*4f80*/  F2FP.F16.F32.PACK_AB R10, RZ, R52 ;  /* 0x00000034ff0a723e */ /* 0x000fc800000000ff */
[----:B------:R-:W-:-:S07]  /*4f90*/  PRMT R37, R37, 0x5410, R10 ;  /* 0x0000541025257816 */ /* 0x000fce000000000a */
.L_x_32910:
[----:B------:R-:W-:Y:S01]  /*4fa0*/  HADD2.F32 R54, -RZ, R42.H0_H0 ;  /* 0x2000002aff367230 */ /* 0x000fe20000004100 */
[----:B------:R-:W-:Y:S06]  /*4fb0*/  @P3 BRA `(.L_x_32911) ;  /* 0x0000000000203947 */ /* 0x000fec0003800000 */
[----:B------:R-:W-:-:S04]  /*4fc0*/  ISETP.NE.U32.AND P4, PT, RZ, UR12, PT ;  /* 0x0000000cff007c0c */ /* 0x000fc8000bf85070 */
[----:B------:R-:W-:-:S13]  /*4fd0*/  ISETP.NE.AND.EX P4, PT, RZ, UR13, PT, P4 ;  /* 0x0000000dff007c0c */ /* 0x000fda000bf85340 */
[----:B------:R-:W-:Y:S05]  /*4fe0*/  @P4 BRA `(.L_x_32912) ;  /* 0x0000000000084947 */ /* 0x000fea0003800000 */
[----:B------:R-:W-:Y:S05]  /*4ff0*/  @P0 BRA `(.L_x_32913) ;  /* 0x0000000000200947 */ /* 0x000fea0003800000 */
[----:B------:R-:W-:Y:S05]  /*5000*/  BRA `(.L_x_32914) ;  /* 0x0000000000247947 */ /* 0x000fea0003800000 */
.L_x_32912:
[----:B-----5:R-:W-:-:S05]  /*5010*/  HADD2.F32 R10, -RZ, R34.H0_H0 ;  /* 0x20000022ff0a7230 */ /* 0x020fca0000004100 */
[----:B------:R-:W-:Y:S01]  /*5020*/  FADD.FTZ R54, R10, R54 ;  /* 0x000000360a367221 */ /* 0x000fe20000010000 */
[----:B------:R-:W-:Y:S06]  /*5030*/  BRA `(.L_x_32913) ;  /* 0x0000000000107947 */ /* 0x000fec0003800000 */
.L_x_32911:
[----:B-----5:R-:W-:-:S05]  /*5040*/  HADD2.F32 R10, -RZ, R30.H0_H0 ;  /* 0x2000001eff0a7230 */ /* 0x020fca0000004100 */
[----:B------:R-:W-:Y:S01]  /*5050*/  FADD.FTZ R54, R10, R54 ;  /* 0x000000360a367221 */ /* 0x000fe20000010000 */
[----:B------:R-:W-:-:S05]  /*5060*/  @P2 HADD2.F32 R10, -RZ, R34.H0_H0 ;  /* 0x20000022ff0a2230 */ /* 0x000fca0000004100 */
[----:B------:R-:W-:-:S07]  /*5070*/  @P2 FADD.FTZ R54, R10, R54 ;  /* 0x000000360a362221 */ /* 0x000fce0000010000 */
.L_x_32913:
[----:B------:R-:W-:-:S04]  /*5080*/  F2FP.F16.F32.PACK_AB R10, RZ, R54 ;  /* 0x00000036ff0a723e */ /* 0x000fc800000000ff */
[----:B------:R-:W-:-:S07]  /*5090*/  PRMT R38, R10, 0x7610, R38 ;  /* 0x000076100a267816 */ /* 0x000fce0000000026 */
.L_x_32914:
[----:B------:R-:W-:Y:S01]  /*50a0*/  HADD2.F32 R10, -RZ, R42.H1_H1 ;  /* 0x3000002aff0a7230 */ /* 0x000fe20000004100 */
[----:B------:R-:W-:Y:S06]  /*50b0*/  @P3 BRA `(.L_x_32915) ;  /* 0x0000000000203947 */ /* 0x000fec0003800000 */
[----:B------:R-:W-:-:S04]  /*50c0*/  ISETP.NE.U32.AND P4, PT, RZ, UR12, PT ;  /* 0x0000000cff007c0c */ /* 0x000fc8000bf85070 */
[----:B------:R-:W-:-:S13]  /*50d0*/  ISETP.NE.AND.EX P4, PT, RZ, UR13, PT, P4 ;  /* 0x0000000dff007c0c */ /* 0x000fda000bf85340 */
[----:B------:R-:W-:Y:S05]  /*50e0*/  @P4 BRA `(.L_x_32916) ;  /* 0x0000000000084947 */ /* 0x000fea0003800000 */
[----:B------:R-:W-:Y:S05]  /*50f0*/  @P0 BRA `(.L_x_32917) ;  /* 0x0000000000200947 */ /* 0x000fea0003800000 */
[----:B------:R-:W-:Y:S05]  /*5100*/  BRA `(.L_x_32918) ;  /* 0x0000000000247947 */ /* 0x000fea0003800000 */
.L_x_32916:
[----:B-----5:R-:W-:-:S05]  /*5110*/  HADD2.F32 R11, -RZ, R34.H1_H1 ;  /* 0x30000022ff0b7230 */ /* 0x020fca0000004100 */
[----:B------:R-:W-:Y:S01]  /*5120*/  FADD.FTZ R10, R11, R10 ;  /* 0x0000000a0b0a7221 */ /* 0x000fe20000010000 */
[----:B------:R-:W-:Y:S06]  /*5130*/  BRA `(.L_x_32917) ;  /* 0x0000000000107947 */ /* 0x000fec0003800000 */
.L_x_32915:
[----:B-----5:R-:W-:-:S05]  /*5140*/  HADD2.F32 R11, -RZ, R30.H1_H1 ;  /* 0x3000001eff0b7230 */ /* 0x020fca0000004100 */
[----:B------:R-:W-:Y:S01]  /*5150*/  FADD.FTZ R10, R11, R10 ;  /* 0x0000000a0b0a7221 */ /* 0x000fe20000010000 */
[----:B------:R-:W-:-:S05]  /*5160*/  @P2 HADD2.F32 R11, -RZ, R34.H1_H1 ;  /* 0x30000022ff0b2230 */ /* 0x000fca0000004100 */
[----:B------:R-:W-:-:S07]  /*5170*/  @P2 FADD.FTZ R10, R11, R10 ;  /* 0x0000000a0b0a2221 */ /* 0x000fce0000010000 */
.L_x_32917:
[----:B------:R-:W-:-:S04]  /*5180*/  F2FP.F16.F32.PACK_AB R11, RZ, R10 ;  /* 0x0000000aff0b723e */ /* 0x000fc800000000ff */
[----:B------:R-:W-:-:S07]  /*5190*/  PRMT R38, R38, 0x5410, R11 ;  /* 0x0000541026267816 */ /* 0x000fce000000000b */
.L_x_32918:
[----:B------:R-:W-:Y:S01]  /*51a0*/  HADD2.F32 R59, -RZ, R43.H0_H0 ;  /* 0x2000002bff3b7230 */ /* 0x000fe20000004100 */
[----:B------:R-:W-:Y:S06]  /*51b0*/  @P3 BRA `(.L_x_32919) ;  /* 0x0000000000203947 */ /* 0x000fec0003800000 */
[----:B------:R-:W-:-:S04]  /*51c0*/  ISETP.NE.U32.AND P4, PT, RZ, UR12, PT ;  /* 0x0000000cff007c0c */ /* 0x000fc8000bf85070 */
[----:B------:R-:W-:-:S13]  /*51d0*/  ISETP.NE.AND.EX P4, PT, RZ, UR13, PT, P4 ;  /* 0x0000000dff007c0c */ /* 0x000fda000bf85340 */
[----:B------:R-:W-:Y:S05]  /*51e0*/  @P4 BRA `(.L_x_32920) ;  /* 0x0000000000084947 */ /* 0x000fea0003800000 */
[----:B------:R-:W-:Y:S05]  /*51f0*/  @P0 BRA `(.L_x_32921) ;  /* 0x0000000000200947 */ /* 0x000fea0003800000 */
[----:B------:R-:W-:Y:S05]  /*5200*/  BRA `(.L_x_32922) ;  /* 0x0000000000247947 */ /* 0x000fea0003800000 */
.L_x_32920:
[----:B-----5:R-:W-:-:S05]  /*5210*/  HADD2.F32 R11, -RZ, R35.H0_H0 ;  /* 0x20000023ff0b7230 */ /* 0x020fca0000004100 */
[----:B------:R-:W-:Y:S01]  /*5220*/  FADD.FTZ R59, R11, R59 ;  /* 0x0000003b0b3b7221 */ /* 0x000fe20000010000 */
[----:B------:R-:W-:Y:S06]  /*5230*/  BRA `(.L_x_32921) ;  /* 0x0000000000107947 */ /* 0x000fec0003800000 */
.L_x_32919:
[----:B-----5:R-:W-:-:S05]  /*5240*/  HADD2.F32 R11, -RZ, R31.H0_H0 ;  /* 0x2000001fff0b7230 */ /* 0x020fca0000004100 */
[----:B------:R-:W-:Y:S01]  /*5250*/  FADD.FTZ R59, R11, R59 ;  /* 0x0000003b0b3b7221 */ /* 0x000fe20000010000 */
[----:B------:R-:W-:-:S05]  /*5260*/  @P2 HADD2.F32 R11, -RZ, R35.H0_H0 ;  /* 0x20000023ff0b2230 */ /* 0x000fca0000004100 */
[----:B------:R-:W-:-:S07]  /*5270*/  @P2 FADD.FTZ R59, R11, R59 ;  /* 0x0000003b0b3b2221 */ /* 0x000fce0000010000 */
.L_x_32921:
[----:B------:R-:W-:-:S04]  /*5280*/  F2FP.F16.F32.PACK_AB R11, RZ, R59 ;  /* 0x0000003bff0b723e */ /* 0x000fc800000000ff */
[----:B------:R-:W-:-:S07]  /*5290*/  PRMT R39, R11, 0x7610, R39 ;  /* 0x000076100b277816 */ /* 0x000fce0000000027 */
.L_x_32922:
[----:B------:R-:W-:Y:S01]  /*52a0*/  HADD2.F32 R11, -RZ, R43.H1_H1 ;  /* 0x3000002bff0b7230 */ /* 0x000fe20000004100 */
[----:B------:R-:W-:Y:S06]  /*52b0*/  @P3 BRA `(.L_x_32923) ;  /* 0x0000000000203947 */ /* 0x000fec0003800000 */
[----:B------:R-:W-:-:S04]  /*52c0*/  ISETP.NE.U32.AND P2, PT, RZ, UR12, PT ;  /* 0x0000000cff007c0c */ /* 0x000fc8000bf45070 */
[----:B------:R-:W-:-:S13]  /*52d0*/  ISETP.NE.AND.EX P2, PT, RZ, UR13, PT, P2 ;  /* 0x0000000dff007c0c */ /* 0x000fda000bf45320 */
[----:B------:R-:W-:Y:S05]  /*52e0*/  @P2 BRA `(.L_x_32924) ;  /* 0x0000000000082947 */ /* 0x000fea0003800000 */
[----:B------:R-:W-:Y:S05]  /*52f0*/  @P0 BRA `(.L_x_32925) ;  /* 0x0000000000200947 */ /* 0x000fea0003800000 */
[----:B------:R-:W-:Y:S05]  /*5300*/  BRA `(.L_x_32926) ;  /* 0x0000000000247947 */ /* 0x000fea0003800000 */
.L_x_32924:
[----:B-----5:R-:W-:-:S05]  /*5310*/  HADD2.F32 R40, -RZ, R35.H1_H1 ;  /* 0x30000023ff287230 */ /* 0x020fca0000004100 */
[----:B------:R-:W-:Y:S01]  /*5320*/  FADD.FTZ R11, R40, R11 ;  /* 0x0000000b280b7221 */ /* 0x000fe20000010000 */
[----:B------:R-:W-:Y:S06]  /*5330*/  BRA `(.L_x_32925) ;  /* 0x0000000000107947 */ /* 0x000fec0003800000 */
.L_x_32923:
[----:B-----5:R-:W-:-:S05]  /*5340*/  HADD2.F32 R40, -RZ, R31.H1_H1 ;  /* 0x3000001fff287230 */ /* 0x020fca0000004100 */
[----:B------:R-:W-:Y:S01]  /*5350*/  FADD.FTZ R11, R40, R11 ;  /* 0x0000000b280b7221 */ /* 0x000fe20000010000 */
[----:B------:R-:W-:-:S05]  /*5360*/  @P2 HADD2.F32 R40, -RZ, R35.H1_H1 ;  /* 0x30000023ff282230 */ /* 0x000fca0000004100 */
[----:B------:R-:W-:-:S07]  /*5370*/  @P2 FADD.FTZ R11, R40, R11 ;  /* 0x0000000b280b2221 */ /* 0x000fce0000010000 */
.L_x_32925:
[----:B------:R-:W-:-:S04]  /*5380*/  F2FP.F16.F32.PACK_AB R40, RZ, R11 ;  /* 0x0000000bff28723e */ /* 0x000fc800000000ff */
[----:B------:R-:W-:-:S07]  /*5390*/  PRMT R39, R39, 0x5410, R40 ;  /* 0x0000541027277816 */ /* 0x000fce0000000028 */
.L_x_32926:
[----:B------:R-:W0:Y:S02]  /*53a0*/  @P0 LDC.64 R40, c[0x0][0x238] ;  /* 0x00008e00ff280b82 */ /* 0x000e240000000a00 */
[----:B0-----:R-:W-:-:S04]  /*53b0*/  @P0 LEA R40, P2, R44, R40, 0x4 ;  /* 0x000000282c280211 */ /* 0x001fc800078420ff */
[C---:B------:R-:W-:Y:S02]  /*53c0*/  @P0 LEA.HI.X R41, R44.reuse, R41, RZ, 0x4, P2 ;  /* 0x000000292c290211 */ /* 0x040fe400010f24ff */
[----:B------:R-:W-:-:S03]  /*53d0*/  IADD3 R44, R44, 0x20, RZ ;  /* 0x000000202c2c7810 */ /* 0x000fc60007ffe0ff */
[----:B------:R0:W-:Y:S04]  /*53e0*/  @P0 STG.E.128 desc[UR4][R40.64], R36 ;  /* 0x0000002428000986 */ /* 0x0001e8000c101d04 */
.L_x_32894:
[----:B------:R-:W-:Y:S05]  /*53f0*/  BSYNC B0 ;  /* 0x0000000000007941 */ /* 0x000fea0003800000 */
.L_x_32893:
        /* <DEDUP_REMOVED lines=8> */
[----:B-1-345:R1:W5:Y:S01]  /*5480*/  @P2 LDG.E.128 R28, desc[UR4][R12.64] ;  /* 0x000000040c1c2981 */ /* 0x03a362000c1e1d00 */
        /* <DEDUP_REMOVED lines=16> */
.L_x_32930:
[----:B-----5:R-:W-:-:S05]  /*5590*/  HADD2.F32 R12, -RZ, R32.H0_H0 ;  /* 0x20000020ff0c7230 */ /* 0x020fca0000004100 */
[----:B------:R-:W-:Y:S01]  /*55a0*/  FADD.FTZ R99, R12, R99 ;  /* 0x000000630c637221 */ /* 0x000fe20000010000 */
[----:B------:R-:W-:Y:S06]  /*55b0*/  BRA `(.L_x_32931) ;  /* 0x0000000000107947 */ /* 0x000fec0003800000 */
.L_x_32929:
[----:B-----5:R-:W-:-:S05]  /*55c0*/  HADD2.F32 R12, -RZ, R28.H0_H0 ;  /* 0x2000001cff0c7230 */ /* 0x020fca0000004100 */
[----:B------:R-:W-:Y:S01]  /*55d0*/  FADD.FTZ R99, R12, R99 ;  /* 0x000000630c637221 */ /* 0x000fe20000010000 */
[----:B------:R-:W-:-:S05]  /*55e0*/  @P2 HADD2.F32 R12, -RZ, R32.H0_H0 ;  /* 0x20000020ff0c2230 */ /* 0x000fca0000004100 */
[----:B------:R-:W-:-:S07]  /*55f0*/  @P2 FADD.FTZ R99, R12, R99 ;  /* 0x000000630c632221 */ /* 0x000fce0000010000 */
.L_x_32931:
[----:B------:R-:W-:-:S04]  /*5600*/  F2FP.F16.F32.PACK_AB R12, RZ, R99 ;  /* 0x00000063ff0c723e */ /* 0x000fc800000000ff */
[----:B------:R-:W-:-:S07]  /*5610*/  PRMT R36, R12, 0x7610, R36 ;  /* 0x000076100c247816 */ /* 0x000fce0000000024 */
.L_x_32932:
[----:B------:R-:W-:Y:S01]  /*5620*/  HADD2.F32 R84, -RZ, R40.H1_H1 ;  /* 0x30000028ff547230 */ /* 0x000fe20000004100 */
[----:B------:R-:W-:Y:S06]  /*5630*/  @P3 BRA `(.L_x_32933) ;  /* 0x0000000000203947 */ /* 0x000fec0003800000 */
[----:B------:R-:W-:-:S04]  /*5640*/  ISETP.NE.U32.AND P4, PT, RZ, UR12, PT ;  /* 0x0000000cff007c0c */ /* 0x000fc8000bf85070 */
[----:B------:R-:W-:-:S13]  /*5650*/  ISETP.NE.AND.EX P4, PT, RZ, UR13, PT, P4 ;  /* 0x0000000dff007c0c */ /* 0x000fda000bf85340 */
[----:B------:R-:W-:Y:S05]  /*5660*/  @P4 BRA `(.L_x_32934) ;  /* 0x0000000000084947 */ /* 0x000fea0003800000 */
[----:B------:R-:W-:Y:S05]  /*5670*/  @P0 BRA `(.L_x_32935) ;  /* 0x0000000000200947 */ /* 0x000fea0003800000 */
[----:B------:R-:W-:Y:S05]  /*5680*/  BRA `(.L_x_32936) ;  /* 0x0000000000247947 */ /* 0x000fea0003800000 */
.L_x_32934:
[----:B-----5:R-:W-:-:S05]  /*5690*/  HADD2.F32 R12, -RZ, R32.H1_H1 ;  /* 0x30000020ff0c7230 */ /* 0x020fca0000004100 */
[----:B------:R-:W-:Y:S01]  /*56a0*/  FADD.FTZ R84, R12, R84 ;  /* 0x000000540c547221 */ /* 0x000fe20000010000 */
[----:B------:R-:W-:Y:S06]  /*56b0*/  BRA `(.L_x_32935) ;  /* 0x0000000000107947 */ /* 0x000fec0003800000 */
.L_x_32933:
[----:B-----5:R-:W-:-:S05]  /*56c0*/  HADD2.F32 R12, -RZ, R28.H1_H1 ;  /* 0x3000001cff0c7230 */ /* 0x020fca0000004100 */
[----:B------:R-:W-:Y:S01]  /*56d0*/  FADD.FTZ R84, R12, R84 ;  /* 0x000000540c547221 */ /* 0x000fe20000010000 */
[----:B------:R-:W-:-:S05]  /*56e0*/  @P2 HADD2.F32 R12, -RZ, R32.H1_H1 ;  /* 0x30000020ff0c2230 */ /* 0x000fca0000004100 */
[----:B------:R-:W-:-:S07]  /*56f0*/  @P2 FADD.FTZ R84, R12, R84 ;  /* 0x000000540c542221 */ /* 0x000fce0000010000 */
.L_x_32935:
[----:B------:R-:W-:-:S04]  /*5700*/  F2FP.F16.F32.PACK_AB R12, RZ, R84 ;  /* 0x00000054ff0c723e */ /* 0x000fc800000000ff */
[----:B------:R-:W-:-:S07]  /*5710*/  PRMT R36, R36, 0x5410, R12 ;  /* 0x0000541024247816 */ /* 0x000fce000000000c */
.L_x_32936:
[----:B------:R-:W-:Y:S01]  /*5720*/  HADD2.F32 R85, -RZ, R41.H0_H0 ;  /* 0x20000029ff557230 */ /* 0x000fe20000004100 */
[----:B------:R-:W-:Y:S06]  /*5730*/  @P3 BRA `(.L_x_32937) ;  /* 0x0000000000203947 */ /* 0x000fec0003800000 */
[----:B------:R-:W-:-:S04]  /*5740*/  ISETP.NE.U32.AND P4, PT, RZ, UR12, PT ;  /* 0x0000000cff007c0c */ /* 0x000fc8000bf85070 */
[----:B------:R-:W-:-:S13]  /*5750*/  ISETP.NE.AND.EX P4, PT, RZ, UR13, PT, P4 ;  /* 0x0000000dff007c0c */ /* 0x000fda000bf85340 */
[----:B------:R-:W-:Y:S05]  /*5760*/  @P4 BRA `(.L_x_32938) ;  /* 0x0000000000084947 */ /* 0x000fea0003800000 */
[----:B------:R-:W-:Y:S05]  /*5770*/  @P0 BRA `(.L_x_32939) ;  /* 0x0000000000200947 */ /* 0x000fea0003800000 */
[----:B------:R-:W-:Y:S05]  /*5780*/  BRA `(.L_x_32940) ;  /* 0x0000000000247947 */ /* 0x000fea0003800000 */
.L_x_32938:
[----:B-----5:R-:W-:-:S05]  /*5790*/  HADD2.F32 R12, -RZ, R33.H0_H0 ;  /* 0x20000021ff0c7230 */ /* 0x020fca0000004100 */
[----:B------:R-:W-:Y:S01]  /*57a0*/  FADD.FTZ R85, R12, R85 ;  /* 0x000000550c557221 */ /* 0x000fe20000010000 */
[----:B------:R-:W-:Y:S06]  /*57b0*/  BRA `(.L_x_32939) ;  /* 0x0000000000107947 */ /* 0x000fec0003800000 */
.L_x_32937:
[----:B-----5:R-:W-:-:S05]  /*57c0*/  HADD2.F32 R12, -RZ, R29.H0_H0 ;  /* 0x2000001dff0c7230 */ /* 0x020fca0000004100 */
[----:B------:R-:W-:Y:S01]  /*57d0*/  FADD.FTZ R85, R12, R85 ;  /* 0x000000550c557221 */ /* 0x000fe20000010000 */
[----:B------:R-:W-:-:S05]  /*57e0*/  @P2 HADD2.F32 R12, -RZ, R33.H0_H0 ;  /* 0x20000021ff0c2230 */ /* 0x000fca0000004100 */
[----:B------:R-:W-:-:S07]  /*57f0*/  @P2 FADD.FTZ R85, R12, R85 ;  /* 0x000000550c552221 */ /* 0x000fce0000010000 */
.L_x_32939:
[----:B------:R-:W-:-:S04]  /*5800*/  F2FP.F16.F32.PACK_AB R12, RZ, R85 ;  /* 0x00000055ff0c723e */ /* 0x000fc800000000ff */
[----:B------:R-:W-:-:S07]  /*5810*/  PRMT R37, R12, 0x7610, R37 ;  /* 0x000076100c257816 */ /* 0x000fce0000000025 */
.L_x_32940:
[----:B------:R-:W-:Y:S01]  /*5820*/  HADD2.F32 R56, -RZ, R41.H1_H1 ;  /* 0x30000029ff387230 */ /* 0x000fe20000004100 */
[----:B------:R-:W-:Y:S06]  /*5830*/  @P3 BRA `(.L_x_32941) ;  /* 0x0000000000203947 */ /* 0x000fec0003800000 */
[----:B------:R-:W-:-:S04]  /*5840*/  ISETP.NE.U32.AND P4, PT, RZ, UR12, PT ;  /* 0x0000000cff007c0c */ /* 0x000fc8000bf85070 */
[----:B------:R-:W-:-:S13]  /*5850*/  ISETP.NE.AND.EX P4, PT, RZ, UR13, PT, P4 ;  /* 0x0000000dff007c0c */ /* 0x000fda000bf85340 */
[----:B------:R-:W-:Y:S05]  /*5860*/  @P4 BRA `(.L_x_32942) ;  /* 0x0000000000084947 */ /* 0x000fea0003800000 */
[----:B------:R-:W-:Y:S05]  /*5870*/  @P0 BRA `(.L_x_32943) ;  /* 0x0000000000200947 */ /* 0x000fea0003800000 */
[----:B------:R-:W-:Y:S05]  /*5880*/  BRA `(.L_x_32944) ;  /* 0x0000000000247947 */ /* 0x000fea0003800000 */
.L_x_32942:
[----:B-----5:R-:W-:-:S05]  /*5890*/  HADD2.F32 R12, -RZ, R33.H1_H1 ;  /* 0x30000021ff0c7230 */ /* 0x020fca0000004100 */
[----:B------:R-:W-:Y:S01]  /*58a0*/  FADD.FTZ R56, R12, R56 ;  /* 0x000000380c387221 */ /* 0x000fe20000010000 */
[----:B------:R-:W-:Y:S06]  /*58b0*/  BRA `(.L_x_32943) ;  /* 0x0000000000107947 */ /* 0x000fec0003800000 */
.L_x_32941:
[----:B-----5:R-:W-:-:S05]  /*58c0*/  HADD2.F32 R12, -RZ, R29.H1_H1 ;  /* 0x3000001dff0c7230 */ /* 0x020fca0000004100 */
[----:B------:R-:W-:Y:S01]  /*58d0*/  FADD.FTZ R56, R12, R56 ;  /* 0x000000380c387221 */ /* 0x000fe20000010000 */
[----:B------:R-:W-:-:S05]  /*58e0*/  @P2 HADD2.F32 R12, -RZ, R33.H1_H1 ;  /* 0x30000021ff0c2230 */ /* 0x000fca0000004100 */
[----:B------:R-:W-:-:S07]  /*58f0*/  @P2 FADD.FTZ R56, R12, R56 ;  /* 0x000000380c382221 */ /* 0x000fce0000010000 */
.L_x_32943:
[----:B------:R-:W-:-:S04]  /*5900*/  F2FP.F16.F32.PACK_AB R12, RZ, R56 ;  /* 0x00000038ff0c723e */ /* 0x000fc800000000ff */
[----:B------:R-:W-:-:S07]  /*5910*/  PRMT R37, R37, 0x5410, R12 ;  /* 0x0000541025257816 */ /* 0x000fce000000000c */
.L_x_32944:
[----:B------:R-:W-:Y:S01]  /*5920*/  HADD2.F32 R58, -RZ, R42.H0_H0 ;  /* 0x2000002aff3a7230 */ /* 0x000fe20000004100 */
[----:B------:R-:W-:Y:S06]  /*5930*/  @P3 BRA `(.L_x_32945) ;  /* 0x0000000000203947 */ /* 0x000fec0003800000 */
[----:B------:R-:W-:-:S04]  /*5940*/  ISETP.NE.U32.AND P4, PT, RZ, UR12, PT ;  /* 0x0000000cff007c0c */ /* 0x000fc8000bf85070 */
[----:B------:R-:W-:-:S13]  /*5950*/  ISETP.NE.AND.EX P4, PT, RZ, UR13, PT, P4 ;  /* 0x0000000dff007c0c */ /* 0x000fda000bf85340 */
[----:B------:R-:W-:Y:S05]  /*5960*/  @P4 BRA `(.L_x_32946) ;  /* 0x0000000000084947 */ /* 0x000fea0003800000 */
[----:B------:R-:W-:Y:S05]  /*5970*/  @P0 BRA `(.L_x_32947) ;  /* 0x0000000000200947 */ /* 0x000fea0003800000 */
[----:B------:R-:W-:Y:S05]  /*5980*/  BRA `(.L_x_32948) ;  /* 0x0000000000247947 */ /* 0x000fea0003800000 */
.L_x_32946:
[----:B-----5:R-:W-:-:S05]  /*5990*/  HADD2.F32 R12, -RZ, R34.H0_H0 ;  /* 0x20000022ff0c7230 */ /* 0x020fca0000004100 */
[----:B------:R-:W-:Y:S01]  /*59a0*/  FADD.FTZ R58, R12, R58 ;  /* 0x0000003a0c3a7221 */ /* 0x000fe20000010000 */
[----:B------:R-:W-:Y:S06]  /*59b0*/  BRA `(.L_x_32947) ;  /* 0x0000000000107947 */ /* 0x000fec0003800000 */
.L_x_32945:
[----:B-----5:R-:W-:-:S05]  /*59c0*/  HADD2.F32 R12, -RZ, R30.H0_H0 ;  /* 0x2000001eff0c7230 */ /* 0x020fca0000004100 */
[----:B------:R-:W-:Y:S01]  /*59d0*/  FADD.FTZ R58, R12, R58 ;  /* 0x0000003a0c3a7221 */ /* 0x000fe20000010000 */
[----:B------:R-:W-:-:S05]  /*59e0*/  @P2 HADD2.F32 R12, -RZ, R34.H0_H0 ;  /* 0x20000022ff0c2230 */ /* 0x000fca0000004100 */
[----:B------:R-:W-:-:S07]  /*59f0*/  @P2 FADD.FTZ R58, R12, R58 ;  /* 0x0000003a0c3a2221 */ /* 0x000fce0000010000 */
.L_x_32947:
[----:B------:R-:W-:-:S04]  /*5a00*/  F2FP.F16.F32.PACK_AB R12, RZ, R58 ;  /* 0x0000003aff0c723e */ /* 0x000fc800000000ff */
[----:B------:R-:W-:-:S07]  /*5a10*/  PRMT R38, R12, 0x7610, R38 ;  /* 0x000076100c267816 */ /* 0x000fce0000000026 */
.L_x_32948:
[----:B------:R-:W-:Y:S01]  /*5a20*/  HADD2.F32 R12, -RZ, R42.H1_H1 ;  /* 0x3000002aff0c7230 */ /* 0x000fe20000004100 */
[----:B------:R-:W-:Y:S06]  /*5a30*/  @P3 BRA `(.L_x_32949) ;  /* 0x0000000000203947 */ /* 0x000fec0003800000 */
[----:B------:R-:W-:-:S04]  /*5a40*/  ISETP.NE.U32.AND P4, PT, RZ, UR12, PT ;  /* 0x0000000cff007c0c */ /* 0x000fc8000bf85070 */
[----:B------:R-:W-:-:S13]  /*5a50*/  ISETP.NE.AND.EX P4, PT, RZ, UR13, PT, P4 ;  /* 0x0000000dff007c0c */ /* 0x000fda000bf85340 */
[----:B------:R-:W-:Y:S05]  /*5a60*/  @P4 BRA `(.L_x_32950) ;  /* 0x0000000000084947 */ /* 0x000fea0003800000 */
[----:B------:R-:W-:Y:S05]  /*5a70*/  @P0 BRA `(.L_x_32951) ;  /* 0x0000000000200947 */ /* 0x000fea0003800000 */
[----:B------:R-:W-:Y:S05]  /*5a80*/  BRA `(.L_x_32952) ;  /* 0x0000000000247947 */ /* 0x000fea0003800000 */
.L_x_32950:
[----:B-----5:R-:W-:-:S05]  /*5a90*/  HADD2.F32 R13, -RZ, R34.H1_H1 ;  /* 0x30000022ff0d7230 */ /* 0x020fca0000004100 */
[----:B------:R-:W-:Y:S01]  /*5aa0*/  FADD.FTZ R12, R13, R12 ;  /* 0x0000000c0d0c7221 */ /* 0x000fe20000010000 */
[----:B------:R-:W-:Y:S06]  /*5ab0*/  BRA `(.L_x_32951) ;  /* 0x0000000000107947 */ /* 0x000fec0003800000 */
.L_x_32949:
[----:B-----5:R-:W-:-:S05]  /*5ac0*/  HADD2.F32 R13, -RZ, R30.H1_H1 ;  /* 0x3000001eff0d7230 */ /* 0x020fca0000004100 */
[----:B------:R-:W-:Y:S01]  /*5ad0*/  FADD.FTZ R12, R13, R12 ;  /* 0x0000000c0d0c7221 */ /* 0x000fe20000010000 */
[----:B------:R-:W-:-:S05]  /*5ae0*/  @P2 HADD2.F32 R13, -RZ, R34.H1_H1 ;  /* 0x30000022ff0d2230 */ /* 0x000fca0000004100 */
[----:B------:R-:W-:-:S07]  /*5af0*/  @P2 FADD.FTZ R12, R13, R12 ;  /* 0x0000000c0d0c2221 */ /* 0x000fce0000010000 */
.L_x_32951:
[----:B------:R-:W-:-:S04]  /*5b00*/  F2FP.F16.F32.PACK_AB R13, RZ, R12 ;  /* 0x0000000cff0d723e */ /* 0x000fc800000000ff */
[----:B------:R-:W-:-:S07]  /*5b10*/  PRMT R38, R38, 0x5410, R13 ;  /* 0x0000541026267816 */ /* 0x000fce000000000d */
.L_x_32952:
[----:B------:R-:W-:Y:S01]  /*5b20*/  HADD2.F32 R63, -RZ, R43.H0_H0 ;  /* 0x2000002bff3f7230 */ /* 0x000fe20000004100 */
[----:B------:R-:W-:Y:S06]  /*5b30*/  @P3 BRA `(.L_x_32953) ;  /* 0x0000000000203947 */ /* 0x000fec0003800000 */
[----:B------:R-:W-:-:S04]  /*5b40*/  ISETP.NE.U32.AND P4, PT, RZ, UR12, PT ;  /* 0x0000000cff007c0c */ /* 0x000fc8000bf85070 */
[----:B------:R-:W-:-:S13]  /*5b50*/  ISETP.NE.AND.EX P4, PT, RZ, UR13, PT, P4 ;  /* 0x0000000dff007c0c */ /* 0x000fda000bf85340 */
[----:B------:R-:W-:Y:S05]  /*5b60*/  @P4 BRA `(.L_x_32954) ;  /* 0x0000000000084947 */ /* 0x000fea0003800000 */
[----:B------:R-:W-:Y:S05]  /*5b70*/  @P0 BRA `(.L_x_32955) ;  /* 0x0000000000200947 */ /* 0x000fea0003800000 */
[----:B------:R-:W-:Y:S05]  /*5b80*/  BRA `(.L_x_32956) ;  /* 0x0000000000247947 */ /* 0x000fea0003800000 */
.L_x_32954:
[----:B-----5:R-:W-:-:S05]  /*5b90*/  HADD2.F32 R13, -RZ, R35.H0_H0 ;  /* 0x20000023ff0d7230 */ /* 0x020fca0000004100 */
[----:B------:R-:W-:Y:S01]  /*5ba0*/  FADD.FTZ R63, R13, R63 ;  /* 0x0000003f0d3f7221 */ /* 0x000fe20000010000 */
[----:B------:R-:W-:Y:S06]  /*5bb0*/  BRA `(.L_x_32955) ;  /* 0x0000000000107947 */ /* 0x000fec0003800000 */
.L_x_32953:
[----:B-----5:R-:W-:-:S05]  /*5bc0*/  HADD2.F32 R13, -RZ, R31.H0_H0 ;  /* 0x2000001fff0d7230 */ /* 0x020fca0000004100 */
[----:B------:R-:W-:Y:S01]  /*5bd0*/  FADD.FTZ R63, R13, R63 ;  /* 0x0000003f0d3f7221 */ /* 0x000fe20000010000 */
[----:B------:R-:W-:-:S05]  /*5be0*/  @P2 HADD2.F32 R13, -RZ, R35.H0_H0 ;  /* 0x20000023ff0d2230 */ /* 0x000fca0000004100 */
[----:B------:R-:W-:-:S07]  /*5bf0*/  @P2 FADD.FTZ R63, R13, R63 ;  /* 0x0000003f0d3f2221 */ /* 0x000fce0000010000 */
.L_x_32955:
[----:B------:R-:W-:-:S04]  /*5c00*/  F2FP.F16.F32.PACK_AB R13, RZ, R63 ;  /* 0x0000003fff0d723e */ /* 0x000fc800000000ff */
[----:B------:R-:W-:-:S07]  /*5c10*/  PRMT R39, R13, 0x7610, R39 ;  /* 0x000076100d277816 */ /* 0x000fce0000000027 */
.L_x_32956:
[----:B------:R-:W-:Y:S01]  /*5c20*/  HADD2.F32 R13, -RZ, R43.H1_H1 ;  /* 0x3000002bff0d7230 */ /* 0x000fe20000004100 */
[----:B------:R-:W-:Y:S06]  /*5c30*/  @P3 BRA `(.L_x_32957) ;  /* 0x0000000000203947 */ /* 0x000fec0003800000 */
[----:B------:R-:W-:-:S04]  /*5c40*/  ISETP.NE.U32.AND P2, PT, RZ, UR12, PT ;  /* 0x0000000cff007c0c */ /* 0x000fc8000bf45070 */
[----:B------:R-:W-:-:S13]  /*5c50*/  ISETP.NE.AND.EX P2, PT, RZ, UR13, PT, P2 ;  /* 0x0000000dff007c0c */ /* 0x000fda000bf45320 */
[----:B------:R-:W-:Y:S05]  /*5c60*/  @P2 BRA `(.L_x_32958) ;  /* 0x0000000000082947 */ /* 0x000fea0003800000 */
[----:B------:R-:W-:Y:S05]  /*5c70*/  @P0 BRA `(.L_x_32959) ;  /* 0x0000000000200947 */ /* 0x000fea0003800000 */
[----:B------:R-:W-:Y:S05]  /*5c80*/  BRA `(.L_x_32960) ;  /* 0x0000000000247947 */ /* 0x000fea0003800000 */
.L_x_32958:
[----:B-----5:R-:W-:-:S05]  /*5c90*/  HADD2.F32 R40, -RZ, R35.H1_H1 ;  /* 0x30000023ff287230 */ /* 0x020fca0000004100 */
[----:B------:R-:W-:Y:S01]  /*5ca0*/  FADD.FTZ R13, R40, R13 ;  /* 0x0000000d280d7221 */ /* 0x000fe20000010000 */
[----:B------:R-:W-:Y:S06]  /*5cb0*/  BRA `(.L_x_32959) ;  /* 0x0000000000107947 */ /* 0x000fec0003800000 */
.L_x_32957:
[----:B-----5:R-:W-:-:S05]  /*5cc0*/  HADD2.F32 R40, -RZ, R31.H1_H1 ;  /* 0x3000001fff287230 */ /* 0x020fca0000004100 */
[----:B------:R-:W-:Y:S01]  /*5cd0*/  FADD.FTZ R13, R40, R13 ;  /* 0x0000000d280d7221 */ /* 0x000fe20000010000 */
[----:B------:R-:W-:-:S05]  /*5ce0*/  @P2 HADD2.F32 R40, -RZ, R35.H1_H1 ;  /* 0x30000023ff282230 */ /* 0x000fca0000004100 */
[----:B------:R-:W-:-:S07]  /*5cf0*/  @P2 FADD.FTZ R13, R40, R13 ;  /* 0x0000000d280d2221 */ /* 0x000fce0000010000 */
.L_x_32959:
[----:B------:R-:W-:-:S04]  /*5d00*/  F2FP.F16.F32.PACK_AB R40, RZ, R13 ;  /* 0x0000000dff28723e */ /* 0x000fc800000000ff */
[----:B------:R-:W-:-:S07]  /*5d10*/  PRMT R39, R39, 0x5410, R40 ;  /* 0x0000541027277816 */ /* 0x000fce0000000028 */
.L_x_32960:
[----:B------:R-:W0:Y:S02]  /*5d20*/  @P0 LDC.64 R40, c[0x0][0x238] ;  /* 0x00008e00ff280b82 */ /* 0x000e240000000a00 */
[----:B0-----:R-:W-:-:S04]  /*5d30*/  @P0 LEA R40, P2, R44, R40, 0x4 ;  /* 0x000000282c280211 */ /* 0x001fc800078420ff */
[C---:B------:R-:W-:Y:S02]  /*5d40*/  @P0 LEA.HI.X R41, R44.reuse, R41, RZ, 0x4, P2 ;  /* 0x000000292c290211 */ /* 0x040fe400010f24ff */
[----:B------:R-:W-:-:S03]  /*5d50*/  IADD3 R44, R44, 0x20, RZ ;  /* 0x000000202c2c7810 */ /* 0x000fc60007ffe0ff */
[----:B------:R0:W-:Y:S04]  /*5d60*/  @P0 STG.E.128 desc[UR4][R40.64], R36 ;  /* 0x0000002428000986 */ /* 0x0001e8000c101d04 */
.L_x_32928:
[----:B------:R-:W-:Y:S05]  /*5d70*/  BSYNC B0 ;  /* 0x0000000000007941 */ /* 0x000fea0003800000 */
.L_x_32927:
        /* <DEDUP_REMOVED lines=25> */
.L_x_32964:
[----:B-----5:R-:W-:-:S05]  /*5f10*/  HADD2.F32 R14, -RZ, R32.H0_H0 ;  /* 0x20000020ff0e7230 */ /* 0x020fca0000004100 */
[----:B------:R-:W-:Y:S01]  /*5f20*/  FADD.FTZ R100, R14, R100 ;  /* 0x000000640e647221 */ /* 0x000fe20000010000 */
[----:B------:R-:W-:Y:S06]  /*5f30*/  BRA `(.L_x_32965) ;  /* 0x0000000000107947 */ /* 0x000fec0003800000 */
.L_x_32963:
[----:B-----5:R-:W-:-:S05]  /*5f40*/  HADD2.F32 R14, -RZ, R28.H0_H0 ;  /* 0x2000001cff0e7230 */ /* 0x020fca0000004100 */
[----:B------:R-:W-:Y:S01]  /*5f50*/  FADD.FTZ R100, R14, R100 ;  /* 0x000000640e647221 */ /* 0x000fe20000010000 */
[----:B------:R-:W-:-:S05]  /*5f60*/  @P2 HADD2.F32 R14, -RZ, R32.H0_H0 ;  /* 0x20000020ff0e2230 */ /* 0x000fca0000004100 */
[----:B------:R-:W-:-:S07]  /*5f70*/  @P2 FADD.FTZ R100, R14, R100 ;  /* 0x000000640e642221 */ /* 0x000fce0000010000 */
.L_x_32965:
[----:B------:R-:W-:-:S04]  /*5f80*/  F2FP.F16.F32.PACK_AB R14, RZ, R100 ;  /* 0x00000064ff0e723e */ /* 0x000fc800000000ff */
[----:B------:R-:W-:-:S07]  /*5f90*/  PRMT R36, R14, 0x7610, R36 ;  /* 0x000076100e247816 */ /* 0x000fce0000000024 */
.L_x_32966:
[----:B------:R-:W-:Y:S01]  /*5fa0*/  HADD2.F32 R86, -RZ, R40.H1_H1 ;  /* 0x30000028ff567230 */ /* 0x000fe20000004100 */
[----:B------:R-:W-:Y:S06]  /*5fb0*/  @P3 BRA `(.L_x_32967) ;  /* 0x0000000000203947 */ /* 0x000fec0003800000 */
[----:B------:R-:W-:-:S04]  /*5fc0*/  ISETP.NE.U32.AND P4, PT, RZ, UR12, PT ;  /* 0x0000000cff007c0c */ /* 0x000fc8000bf85070 */
[----:B------:R-:W-:-:S13]  /*5fd0*/  ISETP.NE.AND.EX P4, PT, RZ, UR13, PT, P4 ;  /* 0x0000000dff007c0c */ /* 0x000fda000bf85340 */
[----:B------:R-:W-:Y:S05]  /*5fe0*/  @P4 BRA `(.L_x_32968) ;  /* 0x0000000000084947 */ /* 0x000fea0003800000 */
[----:B------:R-:W-:Y:S05]  /*5ff0*/  @P0 BRA `(.L_x_32969) ;  /* 0x0000000000200947 */ /* 0x000fea0003800000 */
[----:B------:R-:W-:Y:S05]  /*6000*/  BRA `(.L_x_32970) ;  /* 0x0000000000247947 */ /* 0x000fea0003800000 */
.L_x_32968:
[----:B-----5:R-:W-:-:S05]  /*6010*/  HADD2.F32 R14, -RZ, R32.H1_H1 ;  /* 0x30000020ff0e7230 */ /* 0x020fca0000004100 */
[----:B------:R-:W-:Y:S01]  /*6020*/  FADD.FTZ R86, R14, R86 ;  /* 0x000000560e567221 */ /* 0x000fe20000010000 */
[----:B------:R-:W-:Y:S06]  /*6030*/  BRA `(.L_x_32969) ;  /* 0x0000000000107947 */ /* 0x000fec0003800000 */
.L_x_32967:
[----:B-----5:R-:W-:-:S05]  /*6040*/  HADD2.F32 R14, -RZ, R28.H1_H1 ;  /* 0x3000001cff0e7230 */ /* 0x020fca0000004100 */
[----:B------:R-:W-:Y:S01]  /*6050*/  FADD.FTZ R86, R14, R86 ;  /* 0x000000560e567221 */ /* 0x000fe20000010000 */
[----:B------:R-:W-:-:S05]  /*6060*/  @P2 HADD2.F32 R14, -RZ, R32.H1_H1 ;  /* 0x30000020ff0e2230 */ /* 0x000fca0000004100 */
[----:B------:R-:W-:-:S07]  /*6070*/  @P2 FADD.FTZ R86, R14, R86 ;  /* 0x000000560e562221 */ /* 0x000fce0000010000 */
.L_x_32969:
[----:B------:R-:W-:-:S04]  /*6080*/  F2FP.F16.F32.PACK_AB R14, RZ, R86 ;  /* 0x00000056ff0e723e */ /* 0x000fc800000000ff */
[----:B------:R-:W-:-:S07]  /*6090*/  PRMT R36, R36, 0x5410, R14 ;  /* 0x0000541024247816 */ /* 0x000fce000000000e */
.L_x_32970:
[----:B------:R-:W-:Y:S01]  /*60a0*/  HADD2.F32 R87, -RZ, R41.H0_H0 ;  /* 0x20000029ff577230 */ /* 0x000fe20000004100 */
[----:B------:R-:W-:Y:S06]  /*60b0*/  @P3 BRA `(.L_x_32971) ;  /* 0x0000000000203947 */ /* 0x000fec0003800000 */
[----:B------:R-:W-:-:S04]  /*60c0*/  ISETP.NE.U32.AND P4, PT, RZ, UR12, PT ;  /* 0x0000000cff007c0c */ /* 0x000fc8000bf85070 */
[----:B------:R-:W-:-:S13]  /*60d0*/  ISETP.NE.AND.EX P4, PT, RZ, UR13, PT, P4 ;  /* 0x0000000dff007c0c */ /* 0x000fda000bf85340 */
[----:B------:R-:W-:Y:S05]  /*60e0*/  @P4 BRA `(.L_x_32972) ;  /* 0x0000000000084947 */ /* 0x000fea0003800000 */
[----:B------:R-:W-:Y:S05]  /*60f0*/  @P0 BRA `(.L_x_32973) ;  /* 0x0000000000200947 */ /* 0x000fea0003800000 */
[----:B------:R-:W-:Y:S05]  /*6100*/  BRA `(.L_x_32974) ;  /* 0x0000000000247947 */ /* 0x000fea0003800000 */
.L_x_32972:
[----:B-----5:R-:W-:-:S05]  /*6110*/  HADD2.F32 R14, -RZ, R33.H0_H0 ;  /* 0x20000021ff0e7230 */ /* 0x020fca0000004100 */
[----:B------:R-:W-:Y:S01]  /*6120*/  FADD.FTZ R87, R14, R87 ;  /* 0x000000570e577221 */ /* 0x000fe20000010000 */
[----:B------:R-:W-:Y:S06]  /*6130*/  BRA `(.L_x_32973) ;  /* 0x0000000000107947 */ /* 0x000fec0003800000 */
.L_x_32971:
[----:B-----5:R-:W-:-:S05]  /*6140*/  HADD2.F32 R14, -RZ, R29.H0_H0 ;  /* 0x2000001dff0e7230 */ /* 0x020fca0000004100 */
[----:B------:R-:W-:Y:S01]  /*6150*/  FADD.FTZ R87, R14, R87 ;  /* 0x000000570e577221 */ /* 0x000fe20000010000 */
[----:B------:R-:W-:-:S05]  /*6160*/  @P2 HADD2.F32 R14, -RZ, R33.H0_H0 ;  /* 0x20000021ff0e2230 */ /* 0x000fca0000004100 */
[----:B------:R-:W-:-:S07]  /*6170*/  @P2 FADD.FTZ R87, R14, R87 ;  /* 0x000000570e572221 */ /* 0x000fce0000010000 */
.L_x_32973:
[----:B------:R-:W-:-:S04]  /*6180*/  F2FP.F16.F32.PACK_AB R14, RZ, R87 ;  /* 0x00000057ff0e723e */ /* 0x000fc800000000ff */
[----:B------:R-:W-:-:S07]  /*6190*/  PRMT R37, R14, 0x7610, R37 ;  /* 0x000076100e257816 */ /* 0x000fce0000000025 */
.L_x_32974:
[----:B------:R-:W-:Y:S01]  /*61a0*/  HADD2.F32 R62, -RZ, R41.H1_H1 ;  /* 0x30000029ff3e7230 */ /* 0x000fe20000004100 */
[----:B------:R-:W-:Y:S06]  /*61b0*/  @P3 BRA `(.L_x_32975) ;  /* 0x0000000000203947 */ /* 0x000fec0003800000 */
[----:B------:R-:W-:-:S04]  /*61c0*/  ISETP.NE.U32.AND P4, PT, RZ, UR12, PT ;  /* 0x0000000cff007c0c */ /* 0x000fc8000bf85070 */
[----:B------:R-:W-:-:S13]  /*61d0*/  ISETP.NE.AND.EX P4, PT, RZ, UR13, PT, P4 ;  /* 0x0000000dff007c0c */ /* 0x000fda000bf85340 */
[----:B------:R-:W-:Y:S05]  /*61e0*/  @P4 BRA `(.L_x_32976) ;  /* 0x0000000000084947 */ /* 0x000fea0003800000 */
[----:B------:R-:W-:Y:S05]  /*61f0*/  @P0 BRA `(.L_x_32977) ;  /* 0x0000000000200947 */ /* 0x000fea0003800000 */
[----:B------:R-:W-:Y:S05]  /*6200*/  BRA `(.L_x_32978) ;  /* 0x0000000000247947 */ /* 0x000fea0003800000 */
.L_x_32976:
[----:B-----5:R-:W-:-:S05]  /*6210*/  HADD2.F32 R14, -RZ, R33.H1_H1 ;  /* 0x30000021ff0e7230 */ /* 0x020fca0000004100 */
[----:B------:R-:W-:Y:S01]  /*6220*/  FADD.FTZ R62, R14, R62 ;  /* 0x0000003e0e3e7221 */ /* 0x000fe20000010000 */
[----:B------:R-:W-:Y:S06]  /*6230*/  BRA `(.L_x_32977) ;  /* 0x0000000000107947 */ /* 0x000fec0003800000 */
.L_x_32975:
[----:B-----5:R-:W-:-:S05]  /*6240*/  HADD2.F32 R14, -RZ, R29.H1_H1 ;  /* 0x3000001dff0e7230 */ /* 0x020fca0000004100 */
[----:B------:R-:W-:Y:S01]  /*6250*/  FADD.FTZ R62, R14, R62 ;  /* 0x0000003e0e3e7221 */ /* 0x000fe20000010000 */
[----:B------:R-:W-:-:S05]  /*6260*/  @P2 HADD2.F32 R14, -RZ, R33.H1_H1 ;  /* 0x30000021ff0e2230 */ /* 0x000fca0000004100 */
[----:B------:R-:W-:-:S07]  /*6270*/  @P2 FADD.FTZ R62, R14, R62 ;  /* 0x0000003e0e3e2221 */ /* 0x000fce0000010000 */
.L_x_32977:
[----:B------:R-:W-:-:S04]  /*6280*/  F2FP.F16.F32.PACK_AB R14, RZ, R62 ;  /* 0x0000003eff0e723e */ /* 0x000fc800000000ff */
[----:B------:R-:W-:-:S07]  /*6290*/  PRMT R37, R37, 0x5410, R14 ;  /* 0x0000541025257816 */ /* 0x000fce000000000e */
.L_x_32978:
[----:B------:R-:W-:Y:S01]  /*62a0*/  HADD2.F32 R64, -RZ, R42.H0_H0 ;  /* 0x2000002aff407230 */ /* 0x000fe20000004100 */
[----:B------:R-:W-:Y:S06]  /*62b0*/  @P3 BRA `(.L_x_32979) ;  /* 0x0000000000203947 */ /* 0x000fec0003800000 */
[----:B------:R-:W-:-:S04]  /*62c0*/  ISETP.NE.U32.AND P4, PT, RZ, UR12, PT ;  /* 0x0000000cff007c0c */ /* 0x000fc8000bf85070 */
[----:B------:R-:W-:-:S13]  /*62d0*/  ISETP.NE.AND.EX P4, PT, RZ, UR13, PT, P4 ;  /* 0x0000000dff007c0c */ /* 0x000fda000bf85340 */
[----:B------:R-:W-:Y:S05]  /*62e0*/  @P4 BRA `(.L_x_32980) ;  /* 0x0000000000084947 */ /* 0x000fea0003800000 */
[----:B------:R-:W-:Y:S05]  /*62f0*/  @P0 BRA `(.L_x_32981) ;  /* 0x0000000000200947 */ /* 0x000fea0003800000 */
[----:B------:R-:W-:Y:S05]  /*6300*/  BRA `(.L_x_32982) ;  /* 0x0000000000247947 */ /* 0x000fea0003800000 */
.L_x_32980:
[----:B-----5:R-:W-:-:S05]  /*6310*/  HADD2.F32 R14, -RZ, R34.H0_H0 ;  /* 0x20000022ff0e7230 */ /* 0x020fca0000004100 */
[----:B------:R-:W-:Y:S01]  /*6320*/  FADD.FTZ R64, R14, R64 ;  /* 0x000000400e407221 */ /* 0x000fe20000010000 */
[----:B------:R-:W-:Y:S06]  /*6330*/  BRA `(.L_x_32981) ;  /* 0x0000000000107947 */ /* 0x000fec0003800000 */
.L_x_32979:
[----:B-----5:R-:W-:-:S05]  /*6340*/  HADD2.F32 R14, -RZ, R30.H0_H0 ;  /* 0x2000001eff0e7230 */ /* 0x020fca0000004100 */
[----:B------:R-:W-:Y:S01]  /*6350*/  FADD.FTZ R64, R14, R64 ;  /* 0x000000400e407221 */ /* 0x000fe20000010000 */
[----:B------:R-:W-:-:S05]  /*6360*/  @P2 HADD2.F32 R14, -RZ, R34.H0_H0 ;  /* 0x20000022ff0e2230 */ /* 0x000fca0000004100 */
[----:B------:R-:W-:-:S07]  /*6370*/  @P2 FADD.FTZ R64, R14, R64 ;  /* 0x000000400e402221 */ /* 0x000fce0000010000 */
.L_x_32981:
[----:B------:R-:W-:-:S04]  /*6380*/  F2FP.F16.F32.PACK_AB R14, RZ, R64 ;  /* 0x00000040ff0e723e */ /* 0x000fc800000000ff */
[----:B------:R-:W-:-:S07]  /*6390*/  PRMT R38, R14, 0x7610, R38 ;  /* 0x000076100e267816 */ /* 0x000fce0000000026 */
.L_x_32982:
[----:B------:R-:W-:Y:S01]  /*63a0*/  HADD2.F32 R14, -RZ, R42.H1_H1 ;  /* 0x3000002aff0e7230 */ /* 0x000fe20000004100 */
[----:B------:R-:W-:Y:S06]  /*63b0*/  @P3 BRA `(.L_x_32983) ;  /* 0x0000000000203947 */ /* 0x000fec0003800000 */
[----:B------:R-:W-:-:S04]  /*63c0*/  ISETP.NE.U32.AND P4, PT, RZ, UR12, PT ;  /* 0x0000000cff007c0c */ /* 0x000fc8000bf85070 */
[----:B------:R-:W-:-:S13]  /*63d0*/  ISETP.NE.AND.EX P4, PT, RZ, UR13, PT, P4 ;  /* 0x0000000dff007c0c */ /* 0x000fda000bf85340 */
[----:B------:R-:W-:Y:S05]  /*63e0*/  @P4 BRA `(.L_x_32984) ;  /* 0x0000000000084947 */ /* 0x000fea0003800000 */
[----:B------:R-:W-:Y:S05]  /*63f0*/  @P0 BRA `(.L_x_32985) ;  /* 0x0000000000200947 */ /* 0x000fea0003800000 */
[----:B------:R-:W-:Y:S05]  /*6400*/  BRA `(.L_x_32986) ;  /* 0x0000000000247947 */ /* 0x000fea0003800000 */
.L_x_32984:
[----:B-----5:R-:W-:-:S05]  /*6410*/  HADD2.F32 R15, -RZ, R34.H1_H1 ;  /* 0x30000022ff0f7230 */ /* 0x020fca0000004100 */
[----:B------:R-:W-:Y:S01]  /*6420*/  FADD.FTZ R14, R15, R14 ;  /* 0x0000000e0f0e7221 */ /* 0x000fe20000010000 */
[----:B------:R-:W-:Y:S06]  /*6430*/  BRA `(.L_x_32985) ;  /* 0x0000000000107947 */ /* 0x000fec0003800000 */
.L_x_32983:
[----:B-----5:R-:W-:-:S05]  /*6440*/  HADD2.F32 R15, -RZ, R30.H1_H1 ;  /* 0x3000001eff0f7230 */ /* 0x020fca0000004100 */
[----:B------:R-:W-:Y:S01]  /*6450*/  FADD.FTZ R14, R15, R14 ;  /* 0x0000000e0f0e7221 */ /* 0x000fe20000010000 */
[----:B------:R-:W-:-:S05]  /*6460*/  @P2 HADD2.F32 R15, -RZ, R34.H1_H1 ;  /* 0x30000022ff0f2230 */ /* 0x000fca0000004100 */
[----:B------:R-:W-:-:S07]  /*6470*/  @P2 FADD.FTZ R14, R15, R14 ;  /* 0x0000000e0f0e2221 */ /* 0x000fce0000010000 */
.L_x_32985:
[----:B------:R-:W-:-:S04]  /*6480*/  F2FP.F16.F32.PACK_AB R15, RZ, R14 ;  /* 0x0000000eff0f723e */ /* 0x000fc800000000ff */
[----:B------:R-:W-:-:S07]  /*6490*/  PRMT R38, R38, 0x5410, R15 ;  /* 0x0000541026267816 */ /* 0x000fce000000000f */
.L_x_32986:
[----:B------:R-:W-:Y:S01]  /*64a0*/  HADD2.F32 R65, -RZ, R43.H0_H0 ;  /* 0x2000002bff417230 */ /* 0x000fe20000004100 */
[----:B------:R-:W-:Y:S06]  /*64b0*/  @P3 BRA `(.L_x_32987) ;  /* 0x0000000000203947 */ /* 0x000fec0003800000 */
[----:B------:R-:W-:-:S04]  /*64c0*/  ISETP.NE.U32.AND P4, PT, RZ, UR12, PT ;  /* 0x0000000cff007c0c */ /* 0x000fc8000bf85070 */
[----:B------:R-:W-:-:S13]  /*64d0*/  ISETP.NE.AND.EX P4, PT, RZ, UR13, PT, P4 ;  /* 0x0000000dff007c0c */ /* 0x000fda000bf85340 */
[----:B------:R-:W-:Y:S05]  /*64e0*/  @P4 BRA `(.L_x_32988) ;  /* 0x0000000000084947 */ /* 0x000fea0003800000 */
[----:B------:R-:W-:Y:S05]  /*64f0*/  @P0 BRA `(.L_x_32989) ;  /* 0x0000000000200947 */ /* 0x000fea0003800000 */
[----:B------:R-:W-:Y:S05]  /*6500*/  BRA `(.L_x_32990) ;  /* 0x0000000000247947 */ /* 0x000fea0003800000 */
.L_x_32988:
[----:B-----5:R-:W-:-:S05]  /*6510*/  HADD2.F32 R15, -RZ, R35.H0_H0 ;  /* 0x20000023ff0f7230 */ /* 0x020fca0000004100 */
[----:B------:R-:W-:Y:S01]  /*6520*/  FADD.FTZ R65, R15, R65 ;  /* 0x000000410f417221 */ /* 0x000fe20000010000 */
[----:B------:R-:W-:Y:S06]  /*6530*/  BRA `(.L_x_32989) ;  /* 0x0000000000107947 */ /* 0x000fec0003800000 */
.L_x_32987:
[----:B-----5:R-:W-:-:S05]  /*6540*/  HADD2.F32 R15, -RZ, R31.H0_H0 ;  /* 0x2000001fff0f7230 */ /* 0x020fca0000004100 */
[----:B------:R-:W-:Y:S01]  /*6550*/  FADD.FTZ R65, R15, R65 ;  /* 0x000000410f417221 */ /* 0x000fe20000010000 */
[----:B------:R-:W-:-:S05]  /*6560*/  @P2 HADD2.F32 R15, -RZ, R35.H0_H0 ;  /* 0x20000023ff0f2230 */ /* 0x000fca0000004100 */
[----:B------:R-:W-:-:S07]  /*6570*/  @P2 FADD.FTZ R65, R15, R65 ;  /* 0x000000410f412221 */ /* 0x000fce0000010000 */
.L_x_32989:
[----:B------:R-:W-:-:S04]  /*6580*/  F2FP.F16.F32.PACK_AB R15, RZ, R65 ;  /* 0x00000041ff0f723e */ /* 0x000fc800000000ff */
[----:B------:R-:W-:-:S07]  /*6590*/  PRMT R39, R15, 0x7610, R39 ;  /* 0x000076100f277816 */ /* 0x000fce0000000027 */
.L_x_32990:
[----:B------:R-:W-:Y:S01]  /*65a0*/  HADD2.F32 R15, -RZ, R43.H1_H1 ;  /* 0x3000002bff0f7230 */ /* 0x000fe20000004100 */
[----:B------:R-:W-:Y:S06]  /*65b0*/  @P3 BRA `(.L_x_32991) ;  /* 0x0000000000203947 */ /* 0x000fec0003800000 */
[----:B------:R-:W-:-:S04]  /*65c0*/  ISETP.NE.U32.AND P2, PT, RZ, UR12, PT ;  /* 0x0000000cff007c0c */ /* 0x000fc8000bf45070 */
[----:B------:R-:W-:-:S13]  /*65d0*/  ISETP.NE.AND.EX P2, PT, RZ, UR13, PT, P2 ;  /* 0x0000000dff007c0c */ /* 0x000fda000bf45320 */
[----:B------:R-:W-:Y:S05]  /*65e0*/  @P2 BRA `(.L_x_32992) ;  /* 0x0000000000082947 */ /* 0x000fea0003800000 */
[----:B------:R-:W-:Y:S05]  /*65f0*/  @P0 BRA `(.L_x_32993) ;  /* 0x0000000000200947 */ /* 0x000fea0003800000 */
[----:B------:R-:W-:Y:S05]  /*6600*/  BRA `(.L_x_32994) ;  /* 0x0000000000247947 */ /* 0x000fea0003800000 */
.L_x_32992:
[----:B-----5:R-:W-:-:S05]  /*6610*/  HADD2.F32 R40, -RZ, R35.H1_H1 ;  /* 0x30000023ff287230 */ /* 0x020fca0000004100 */
[----:B------:R-:W-:Y:S01]  /*6620*/  FADD.FTZ R15, R40, R15 ;  /* 0x0000000f280f7221 */ /* 0x000fe20000010000 */
[----:B------:R-:W-:Y:S06]  /*6630*/  BRA `(.L_x_32993) ;  /* 0x0000000000107947 */ /* 0x000fec0003800000 */
.L_x_32991:
[----:B-----5:R-:W-:-:S05]  /*6640*/  HADD2.F32 R40, -RZ, R31.H1_H1 ;  /* 0x3000001fff287230 */ /* 0x020fca0000004100 */
[----:B------:R-:W-:Y:S01]  /*6650*/  FADD.FTZ R15, R40, R15 ;  /* 0x0000000f280f7221 */ /* 0x000fe20000010000 */
[----:B------:R-:W-:-:S05]  /*6660*/  @P2 HADD2.F32 R40, -RZ, R35.H1_H1 ;  /* 0x30000023ff282230 */ /* 0x000fca0000004100 */
[----:B------:R-:W-:-:S07]  /*6670*/  @P2 FADD.FTZ R15, R40, R15 ;  /* 0x0000000f280f2221 */ /* 0x000fce0000010000 */
.L_x_32993:
[----:B------:R-:W-:-:S04]  /*6680*/  F2FP.F16.F32.PACK_AB R40, RZ, R15 ;  /* 0x0000000fff28723e */ /* 0x000fc800000000ff */
[----:B------:R-:W-:-:S07]  /*6690*/  PRMT R39, R39, 0x5410, R40 ;  /* 0x0000541027277816 */ /* 0x000fce0000000028 */
.L_x_32994:
[----:B------:R-:W0:Y:S02]  /*66a0*/  @P0 LDC.64 R40, c[0x0][0x238] ;  /* 0x00008e00ff280b82 */ /* 0x000e240000000a00 */
[----:B0-----:R-:W-:-:S04]  /*66b0*/  @P0 LEA R40, P2, R44, R40, 0x4 ;  /* 0x000000282c280211 */ /* 0x001fc800078420ff */
[C---:B------:R-:W-:Y:S02]  /*66c0*/  @P0 LEA.HI.X R41, R44.reuse, R41, RZ, 0x4, P2 ;  /* 0x000000292c290211 */ /* 0x040fe400010f24ff */
[----:B------:R-:W-:-:S03]  /*66d0*/  IADD3 R44, R44, 0x20, RZ ;  /* 0x000000202c2c7810 */ /* 0x000fc60007ffe0ff */
[----:B------:R0:W-:Y:S04]  /*66e0*/  @P0 STG.E.128 desc[UR4][R40.64], R36 ;  /* 0x0000002428000986 */ /* 0x0001e8000c101d04 */
.L_x_32962:
[----:B------:R-:W-:Y:S05]  /*66f0*/  BSYNC B0 ;  /* 0x0000000000007941 */ /* 0x000fea0003800000 */
.L_x_32961:
        /* <DEDUP_REMOVED lines=25> */
.L_x_32998:
[----:B-----5:R-:W-:-:S05]  /*6890*/  HADD2.F32 R16, -RZ, R32.H0_H0 ;  /* 0x20000020ff107230 */ /* 0x020fca0000004100 */
[----:B------:R-:W-:Y:S01]  /*68a0*/  FADD.FTZ R101, R16, R101 ;  /* 0x0000006510657221 */ /* 0x000fe20000010000 */
[----:B------:R-:W-:Y:S06]  /*68b0*/  BRA `(.L_x_32999) ;  /* 0x0000000000107947 */ /* 0x000fec0003800000 */
.L_x_32997:
[----:B-----5:R-:W-:-:S05]  /*68c0*/  HADD2.F32 R16, -RZ, R28.H0_H0 ;  /* 0x2000001cff107230 */ /* 0x020fca0000004100 */
[----:B------:R-:W-:Y:S01]  /*68d0*/  FADD.FTZ R101, R16, R101 ;  /* 0x0000006510657221 */ /* 0x000fe20000010000 */
[----:B------:R-:W-:-:S05]  /*68e0*/  @P2 HADD2.F32 R16, -RZ, R32.H0_H0 ;  /* 0x20000020ff102230 */ /* 0x000fca0000004100 */
[----:B------:R-:W-:-:S07]  /*68f0*/  @P2 FADD.FTZ R101, R16, R101 ;  /* 0x0000006510652221 */ /* 0x000fce0000010000 */
.L_x_32999:
[----:B------:R-:W-:-:S04]  /*6900*/  F2FP.F16.F32.PACK_AB R16, RZ, R101 ;  /* 0x00000065ff10723e */ /* 0x000fc800000000ff */
[----:B------:R-:W-:-:S07]  /*6910*/  PRMT R36, R16, 0x7610, R36 ;  /* 0x0000761010247816 */ /* 0x000fce0000000024 */
.L_x_33000:
[----:B------:R-:W-:Y:S01]  /*6920*/  HADD2.F32 R88, -RZ, R40.H1_H1 ;  /* 0x30000028ff587230 */ /* 0x000fe20000004100 */
[----:B------:R-:W-:Y:S06]  /*6930*/  @P3 BRA `(.L_x_33001) ;  /* 0x0000000000203947 */ /* 0x000fec0003800000 */
[----:B------:R-:W-:-:S04]  /*6940*/  ISETP.NE.U32.AND P4, PT, RZ, UR12, PT ;  /* 0x0000000cff007c0c */ /* 0x000fc8000bf85070 */
[----:B------:R-:W-:-:S13]  /*6950*/  ISETP.NE.AND.EX P4, PT, RZ, UR13, PT, P4 ;  /* 0x0000000dff007c0c */ /* 0x000fda000bf85340 */
[----:B------:R-:W-:Y:S05]  /*6960*/  @P4 BRA `(.L_x_33002) ;  /* 0x0000000000084947 */ /* 0x000fea0003800000 */
[----:B------:R-:W-:Y:S05]  /*6970*/  @P0 BRA `(.L_x_33003) ;  /* 0x0000000000200947 */ /* 0x000fea0003800000 */
[----:B------:R-:W-:Y:S05]  /*6980*/  BRA `(.L_x_33004) ;  /* 0x0000000000247947 */ /* 0x000fea0003800000 */
.L_x_33002:
[----:B-----5:R-:W-:-:S05]  /*6990*/  HADD2.F32 R16, -RZ, R32.H1_H1 ;  /* 0x30000020ff107230 */ /* 0x020fca0000004100 */
[----:B------:R-:W-:Y:S01]  /*69a0*/  FADD.FTZ R88, R16, R88 ;  /* 0x0000005810587221 */ /* 0x000fe20000010000 */
[----:B------:R-:W-:Y:S06]  /*69b0*/  BRA `(.L_x_33003) ;  /* 0x0000000000107947 */ /* 0x000fec0003800000 */
.L_x_33001:
[----:B-----5:R-:W-:-:S05]  /*69c0*/  HADD2.F32 R16, -RZ, R28.H1_H1 ;  /* 0x3000001cff107230 */ /* 0x020fca0000004100 */
[----:B------:R-:W-:Y:S01]  /*69d0*/  FADD.FTZ R88, R16, R88 ;  /* 0x0000005810587221 */ /* 0x000fe20000010000 */
[----:B------:R-:W-:-:S05]  /*69e0*/  @P2 HADD2.F32 R16, -RZ, R32.H1_H1 ;  /* 0x30000020ff102230 */ /* 0x000fca0000004100 */
[----:B------:R-:W-:-:S07]  /*69f0*/  @P2 FADD.FTZ R88, R16, R88 ;  /* 0x0000005810582221 */ /* 0x000fce0000010000 */
.L_x_33003:
[----:B------:R-:W-:-:S04]  /*6a00*/  F2FP.F16.F32.PACK_AB R16, RZ, R88 ;  /* 0x00000058ff10723e */ /* 0x000fc800000000ff */
[----:B------:R-:W-:-:S07]  /*6a10*/  PRMT R36, R36, 0x5410, R16 ;  /* 0x0000541024247816 */ /* 0x000fce0000000010 */
.L_x_33004:
[----:B------:R-:W-:Y:S01]  /*6a20*/  HADD2.F32 R89, -RZ, R41.H0_H0 ;  /* 0x20000029ff597230 */ /* 0x000fe20000004100 */
[----:B------:R-:W-:Y:S06]  /*6a30*/  @P3 BRA `(.L_x_33005) ;  /* 0x0000000000203947 */ /* 0x000fec0003800000 */
[----:B------:R-:W-:-:S04]  /*6a40*/  ISETP.NE.U32.AND P4, PT, RZ, UR12, PT ;  /* 0x0000000cff007c0c */ /* 0x000fc8000bf85070 */
[----:B------:R-:W-:-:S13]  /*6a50*/  ISETP.NE.AND.EX P4, PT, RZ, UR13, PT, P4 ;  /* 0x0000000dff007c0c */ /* 0x000fda000bf85340 */
[----:B------:R-:W-:Y:S05]  /*6a60*/  @P4 BRA `(.L_x_33006) ;  /* 0x0000000000084947 */ /* 0x000fea0003800000 */
[----:B------:R-:W-:Y:S05]  /*6a70*/  @P0 BRA `(.L_x_33007) ;  /* 0x0000000000200947 */ /* 0x000fea0003800000 */
[----:B------:R-:W-:Y:S05]  /*6a80*/  BRA `(.L_x_33008) ;  /* 0x0000000000247947 */ /* 0x000fea0003800000 */
.L_x_33006:
[----:B-----5:R-:W-:-:S05]  /*6a90*/  HADD2.F32 R16, -RZ, R33.H0_H0 ;  /* 0x20000021ff107230 */ /* 0x020fca0000004100 */
[----:B------:R-:W-:Y:S01]  /*6aa0*/  FADD.FTZ R89, R16, R89 ;  /* 0x0000005910597221 */ /* 0x000fe20000010000 */
[----:B------:R-:W-:Y:S06]  /*6ab0*/  BRA `(.L_x_33007) ;  /* 0x0000000000107947 */ /* 0x000fec0003800000 */
.L_x_33005:
[----:B-----5:R-:W-:-:S05]  /*6ac0*/  HADD2.F32 R16, -RZ, R29.H0_H0 ;  /* 0x2000001dff107230 */ /* 0x020fca0000004100 */
[----:B------:R-:W-:Y:S01]  /*6ad0*/  FADD.FTZ R89, R16, R89 ;  /* 0x0000005910597221 */ /* 0x000fe20000010000 */
[----:B------:R-:W-:-:S05]  /*6ae0*/  @P2 HADD2.F32 R16, -RZ, R33.H0_H0 ;  /* 0x20000021ff102230 */ /* 0x000fca0000004100 */
[----:B------:R-:W-:-:S07]  /*6af0*/  @P2 FADD.FTZ R89, R16, R89 ;  /* 0x0000005910592221 */ /* 0x000fce0000010000 */
.L_x_33007:
[----:B------:R-:W-:-:S04]  /*6b00*/  F2FP.F16.F32.PACK_AB R16, RZ, R89 ;  /* 0x00000059ff10723e */ /* 0x000fc800000000ff */
[----:B------:R-:W-:-:S07]  /*6b10*/  PRMT R37, R16, 0x7610, R37 ;  /* 0x0000761010257816 */ /* 0x000fce0000000025 */
.L_x_33008:
[----:B------:R-:W-:Y:S01]  /*6b20*/  HADD2.F32 R66, -RZ, R41.H1_H1 ;  /* 0x30000029ff427230 */ /* 0x000fe20000004100 */
[----:B------:R-:W-:Y:S06]  /*6b30*/  @P3 BRA `(.L_x_33009) ;  /* 0x0000000000203947 */ /* 0x000fec0003800000 */
[----:B------:R-:W-:-:S04]  /*6b40*/  ISETP.NE.U32.AND P4, PT, RZ, UR12, PT ;  /* 0x0000000cff007c0c */ /* 0x000fc8000bf85070 */
[----:B------:R-:W-:-:S13]  /*6b50*/  ISETP.NE.AND.EX P4, PT, RZ, UR13, PT, P4 ;  /* 0x0000000dff007c0c */ /* 0x000fda000bf85340 */
[----:B------:R-:W-:Y:S05]  /*6b60*/  @P4 BRA `(.L_x_33010) ;  /* 0x0000000000084947 */ /* 0x000fea0003800000 */
[----:B------:R-:W-:Y:S05]  /*6b70*/  @P0 BRA `(.L_x_33011) ;  /* 0x0000000000200947 */ /* 0x000fea0003800000 */
[----:B------:R-:W-:Y:S05]  /*6b80*/  BRA `(.L_x_33012) ;  /* 0x0000000000247947 */ /* 0x000fea0003800000 */
.L_x_33010:
[----:B-----5:R-:W-:-:S05]  /*6b90*/  HADD2.F32 R16, -RZ, R33.H1_H1 ;  /* 0x30000021ff107230 */ /* 0x020fca0000004100 */
[----:B------:R-:W-:Y:S01]  /*6ba0*/  FADD.FTZ R66, R16, R66 ;  /* 0x0000004210427221 */ /* 0x000fe20000010000 */
[----:B------:R-:W-:Y:S06]  /*6bb0*/  BRA `(.L_x_33011) ;  /* 0x0000000000107947 */ /* 0x000fec0003800000 */
.L_x_33009:
[----:B-----5:R-:W-:-:S05]  /*6bc0*/  HADD2.F32 R16, -RZ, R29.H1_H1 ;  /* 0x3000001dff107230 */ /* 0x020fca0000004100 */
[----:B------:R-:W-:Y:S01]  /*6bd0*/  FADD.FTZ R66, R16, R66 ;  /* 0x0000004210427221 */ /* 0x000fe20000010000 */
[----:B------:R-:W-:-:S05]  /*6be0*/  @P2 HADD2.F32 R16, -RZ, R33.H1_H1 ;  /* 0x30000021ff102230 */ /* 0x000fca0000004100 */
[----:B------:R-:W-:-:S07]  /*6bf0*/  @P2 FADD.FTZ R66, R16, R66 ;  /* 0x0000004210422221 */ /* 0x000fce0000010000 */
.L_x_33011:
[----:B------:R-:W-:-:S04]  /*6c00*/  F2FP.F16.F32.PACK_AB R16, RZ, R66 ;  /* 0x00000042ff10723e */ /* 0x000fc800000000ff */
[----:B------:R-:W-:-:S07]  /*6c10*/  PRMT R37, R37, 0x5410, R16 ;  /* 0x0000541025257816 */ /* 0x000fce0000000010 */
.L_x_33012:
[----:B------:R-:W-:Y:S01]  /*6c20*/  HADD2.F32 R68, -RZ, R42.H0_H0 ;  /* 0x2000002aff447230 */ /* 0x000fe20000004100 */
[----:B------:R-:W-:Y:S06]  /*6c30*/  @P3 BRA `(.L_x_33013) ;  /* 0x0000000000203947 */ /* 0x000fec0003800000 */
[----:B------:R-:W-:-:S04]  /*6c40*/  ISETP.NE.U32.AND P4, PT, RZ, UR12, PT ;  /* 0x0000000cff007c0c */ /* 0x000fc8000bf85070 */
[----:B------:R-:W-:-:S13]  /*6c50*/  ISETP.NE.AND.EX P4, PT, RZ, UR13, PT, P4 ;  /* 0x0000000dff007c0c */ /* 0x000fda000bf85340 */
[----:B------:R-:W-:Y:S05]  /*6c60*/  @P4 BRA `(.L_x_33014) ;  /* 0x0000000000084947 */ /* 0x000fea0003800000 */
[----:B------:R-:W-:Y:S05]  /*6c70*/  @P0 BRA `(.L_x_33015) ;  /* 0x0000000000200947 */ /* 0x000fea0003800000 */
[----:B------:R-:W-:Y:S05]  /*6c80*/  BRA `(.L_x_33016) ;  /* 0x0000000000247947 */ /* 0x000fea0003800000 */
.L_x_33014:
[----:B-----5:R-:W-:-:S05]  /*6c90*/  HADD2.F32 R16, -RZ, R34.H0_H0 ;  /* 0x20000022ff107230 */ /* 0x020fca0000004100 */
[----:B------:R-:W-:Y:S01]  /*6ca0*/  FADD.FTZ R68, R16, R68 ;  /* 0x0000004410447221 */ /* 0x000fe20000010000 */
[----:B------:R-:W-:Y:S06]  /*6cb0*/  BRA `(.L_x_33015) ;  /* 0x0000000000107947 */ /* 0x000fec0003800000 */
.L_x_33013:
[----:B-----5:R-:W-:-:S05]  /*6cc0*/  HADD2.F32 R16, -RZ, R30.H0_H0 ;  /* 0x2000001eff107230 */ /* 0x020fca0000004100 */
[----:B------:R-:W-:Y:S01]  /*6cd0*/  FADD.FTZ R68, R16, R68 ;  /* 0x0000004410447221 */ /* 0x000fe20000010000 */
[----:B------:R-:W-:-:S05]  /*6ce0*/  @P2 HADD2.F32 R16, -RZ, R34.H0_H0 ;  /* 0x20000022ff102230 */ /* 0x000fca0000004100 */
[----:B------:R-:W-:-:S07]  /*6cf0*/  @P2 FADD.FTZ R68, R16, R68 ;  /* 0x0000004410442221 */ /* 0x000fce0000010000 */
.L_x_33015:
[----:B------:R-:W-:-:S04]  /*6d00*/  F2FP.F16.F32.PACK_AB R16, RZ, R68 ;  /* 0x00000044ff10723e */ /* 0x000fc800000000ff */
[----:B------:R-:W-:-:S07]  /*6d10*/  PRMT R38, R16, 0x7610, R38 ;  /* 0x0000761010267816 */ /* 0x000fce0000000026 */
.L_x_33016:
[----:B------:R-:W-:Y:S01]  /*6d20*/  HADD2.F32 R16, -RZ, R42.H1_H1 ;  /* 0x3000002aff107230 */ /* 0x000fe20000004100 */
[----:B------:R-:W-:Y:S06]  /*6d30*/  @P3 BRA `(.L_x_33017) ;  /* 0x0000000000203947 */ /* 0x000fec0003800000 */
[----:B------:R-:W-:-:S04]  /*6d40*/  ISETP.NE.U32.AND P4, PT, RZ, UR12, PT ;  /* 0x0000000cff007c0c */ /* 0x000fc8000bf85070 */
[----:B------:R-:W-:-:S13]  /*6d50*/  ISETP.NE.AND.EX P4, PT, RZ, UR13, PT, P4 ;  /* 0x0000000dff007c0c */ /* 0x000fda000bf85340 */
[----:B------:R-:W-:Y:S05]  /*6d60*/  @P4 BRA `(.L_x_33018) ;  /* 0x0000000000084947 */ /* 0x000fea0003800000 */
[----:B------:R-:W-:Y:S05]  /*6d70*/  @P0 BRA `(.L_x_33019) ;  /* 0x0000000000200947 */ /* 0x000fea0003800000 */
[----:B------:R-:W-:Y:S05]  /*6d80*/  BRA `(.L_x_33020) ;  /* 0x0000000000247947 */ /* 0x000fea0003800000 */
.L_x_33018:
[----:B-----5:R-:W-:-:S05]  /*6d90*/  HADD2.F32 R17, -RZ, R34.H1_H1 ;  /* 0x30000022ff117230 */ /* 0x020fca0000004100 */
[----:B------:R-:W-:Y:S01]  /*6da0*/  FADD.FTZ R16, R17, R16 ;  /* 0x0000001011107221 */ /* 0x000fe20000010000 */
[----:B------:R-:W-:Y:S06]  /*6db0*/  BRA `(.L_x_33019) ;  /* 0x0000000000107947 */ /* 0x000fec0003800000 */
.L_x_33017:
[----:B-----5:R-:W-:-:S05]  /*6dc0*/  HADD2.F32 R17, -RZ, R30.H1_H1 ;  /* 0x3000001eff117230 */ /* 0x020fca0000004100 */
[----:B------:R-:W-:Y:S01]  /*6dd0*/  FADD.FTZ R16, R17, R16 ;  /* 0x0000001011107221 */ /* 0x000fe20000010000 */
[----:B------:R-:W-:-:S05]  /*6de0*/  @P2 HADD2.F32 R17, -RZ, R34.H1_H1 ;  /* 0x30000022ff112230 */ /* 0x000fca0000004100 */
[----:B------:R-:W-:-:S07]  /*6df0*/  @P2 FADD.FTZ R16, R17, R16 ;  /* 0x0000001011102221 */ /* 0x000fce0000010000 */
.L_x_33019:
[----:B------:R-:W-:-:S04]  /*6e00*/  F2FP.F16.F32.PACK_AB R17, RZ, R16 ;  /* 0x00000010ff11723e */ /* 0x000fc800000000ff */
[----:B------:R-:W-:-:S07]  /*6e10*/  PRMT R38, R38, 0x5410, R17 ;  /* 0x0000541026267816 */ /* 0x000fce0000000011 */
.L_x_33020:
[----:B------:R-:W-:Y:S01]  /*6e20*/  HADD2.F32 R67, -RZ, R43.H0_H0 ;  /* 0x2000002bff437230 */ /* 0x000fe20000004100 */
[----:B------:R-:W-:Y:S06]  /*6e30*/  @P3 BRA `(.L_x_33021) ;  /* 0x0000000000203947 */ /* 0x000fec0003800000 */
[----:B------:R-:W-:-:S04]  /*6e40*/  ISETP.NE.U32.AND P4, PT, RZ, UR12, PT ;  /* 0x0000000cff007c0c */ /* 0x000fc8000bf85070 */
[----:B------:R-:W-:-:S13]  /*6e50*/  ISETP.NE.AND.EX P4, PT, RZ, UR13, PT, P4 ;  /* 0x0000000dff007c0c */ /* 0x000fda000bf85340 */
[----:B------:R-:W-:Y:S05]  /*6e60*/  @P4 BRA `(.L_x_33022) ;  /* 0x0000000000084947 */ /* 0x000fea0003800000 */
[----:B------:R-:W-:Y:S05]  /*6e70*/  @P0 BRA `(.L_x_33023) ;  /* 0x0000000000200947 */ /* 0x000fea0003800000 */
[----:B------:R-:W-:Y:S05]  /*6e80*/  BRA `(.L_x_33024) ;  /* 0x0000000000247947 */ /* 0x000fea0003800000 */
.L_x_33022:
[----:B-----5:R-:W-:-:S05]  /*6e90*/  HADD2.F32 R17, -RZ, R35.H0_H0 ;  /* 0x20000023ff117230 */ /* 0x020fca0000004100 */
[----:B------:R-:W-:Y:S01]  /*6ea0*/  FADD.FTZ R67, R17, R67 ;  /* 0x0000004311437221 */ /* 0x000fe20000010000 */
[----:B------:R-:W-:Y:S06]  /*6eb0*/  BRA `(.L_x_33023) ;  /* 0x0000000000107947 */ /* 0x000fec0003800000 */
.L_x_33021:
[----:B-----5:R-:W-:-:S05]  /*6ec0*/  HADD2.F32 R17, -RZ, R31.H0_H0 ;  /* 0x2000001fff117230 */ /* 0x020fca0000004100 */
[----:B------:R-:W-:Y:S01]  /*6ed0*/  FADD.FTZ R67, R17, R67 ;  /* 0x0000004311437221 */ /* 0x000fe20000010000 */
[----:B------:R-:W-:-:S05]  /*6ee0*/  @P2 HADD2.F32 R17, -RZ, R35.H0_H0 ;  /* 0x20000023ff112230 */ /* 0x000fca0000004100 */
[----:B------:R-:W-:-:S07]  /*6ef0*/  @P2 FADD.FTZ R67, R17, R67 ;  /* 0x0000004311432221 */ /* 0x000fce0000010000 */
.L_x_33023:
[----:B------:R-:W-:-:S04]  /*6f00*/  F2FP.F16.F32.PACK_AB R17, RZ, R67 ;  /* 0x00000043ff11723e */ /* 0x000fc800000000ff */
[----:B------:R-:W-:-:S07]  /*6f10*/  PRMT R39, R17, 0x7610, R39 ;  /* 0x0000761011277816 */ /* 0x000fce0000000027 */
.L_x_33024:
[----:B------:R-:W-:Y:S01]  /*6f20*/  HADD2.F32 R17, -RZ, R43.H1_H1 ;  /* 0x3000002bff117230 */ /* 0x000fe20000004100 */
[----:B------:R-:W-:Y:S06]  /*6f30*/  @P3 BRA `(.L_x_33025) ;  /* 0x0000000000203947 */ /* 0x000fec0003800000 */
[----:B------:R-:W-:-:S04]  /*6f40*/  ISETP.NE.U32.AND P2, PT, RZ, UR12, PT ;  /* 0x0000000cff007c0c */ /* 0x000fc8000bf45070 */
[----:B------:R-:W-:-:S13]  /*6f50*/  ISETP.NE.AND.EX P2, PT, RZ, UR13, PT, P2 ;  /* 0x0000000dff007c0c */ /* 0x000fda000bf45320 */
[----:B------:R-:W-:Y:S05]  /*6f60*/  @P2 BRA `(.L_x_33026) ;  /* 0x0000000000082947 */ /* 0x000fea0003800000 */
[----:B------:R-:W-:Y:S05]  /*6f70*/  @P0 BRA `(.L_x_33027) ;  /* 0x0000000000200947 */ /* 0x000fea0003800000 */
[----:B------:R-:W-:Y:S05]  /*6f80*/  BRA `(.L_x_33028) ;  /* 0x0000000000247947 */ /* 0x000fea0003800000 */
.L_x_33026:
[----:B-----5:R-:W-:-:S05]  /*6f90*/  HADD2.F32 R40, -RZ, R35.H1_H1 ;  /* 0x30000023ff287230 */ /* 0x020fca0000004100 */
[----:B------:R-:W-:Y:S01]  /*6fa0*/  FADD.FTZ R17, R40, R17 ;  /* 0x0000001128117221 */ /* 0x000fe20000010000 */
[----:B------:R-:W-:Y:S06]  /*6fb0*/  BRA `(.L_x_33027) ;  /* 0x0000000000107947 */ /* 0x000fec0003800000 */
.L_x_33025:
[----:B-----5:R-:W-:-:S05]  /*6fc0*/  HADD2.F32 R40, -RZ, R31.H1_H1 ;  /* 0x3000001fff287230 */ /* 0x020fca0000004100 */
[----:B------:R-:W-:Y:S01]  /*6fd0*/  FADD.FTZ R17, R40, R17 ;  /* 0x0000001128117221 */ /* 0x000fe20000010000 */
[----:B------:R-:W-:-:S05]  /*6fe0*/  @P2 HADD2.F32 R40, -RZ, R35.H1_H1 ;  /* 0x30000023ff282230 */ /* 0x000fca0000004100 */
[----:B------:R-:W-:-:S07]  /*6ff0*/  @P2 FADD.FTZ R17, R40, R17 ;  /* 0x0000001128112221 */ /* 0x000fce0000010000 */
.L_x_33027:
[----:B------:R-:W-:-:S04]  /*7000*/  F2FP.F16.F32.PACK_AB R40, RZ, R17 ;  /* 0x00000011ff28723e */ /* 0x000fc800000000ff */
[----:B------:R-:W-:-:S07]  /*7010*/  PRMT R39, R39, 0x5410, R40 ;  /* 0x0000541027277816 */ /* 0x000fce0000000028 */
.L_x_33028:
[----:B------:R-:W0:Y:S02]  /*7020*/  @P0 LDC.64 R40, c[0x0][0x238] ;  /* 0x00008e00ff280b82 */ /* 0x000e240000000a00 */
[----:B0-----:R-:W-:-:S04]  /*7030*/  @P0 LEA R40, P2, R44, R40, 0x4 ;  /* 0x000000282c280211 */ /* 0x001fc800078420ff */
[C---:B------:R-:W-:Y:S02]  /*7040*/  @P0 LEA.HI.X R41, R44.reuse, R41, RZ, 0x4, P2 ;  /* 0x000000292c290211 */ /* 0x040fe400010f24ff */
[----:B------:R-:W-:-:S03]  /*7050*/  IADD3 R44, R44, 0x20, RZ ;  /* 0x000000202c2c7810 */ /* 0x000fc60007ffe0ff */
[----:B------:R0:W-:Y:S04]  /*7060*/  @P0 STG.E.128 desc[UR4][R40.64], R36 ;  /* 0x0000002428000986 */ /* 0x0001e8000c101d04 */
.L_x_32996:
[----:B------:R-:W-:Y:S05]  /*7070*/  BSYNC B0 ;  /* 0x0000000000007941 */ /* 0x000fea0003800000 */
.L_x_32995:
        /* <DEDUP_REMOVED lines=25> */
.L_x_33032:
[----:B-----5:R-:W-:-:S05]  /*7210*/  HADD2.F32 R18, -RZ, R32.H0_H0 ;  /* 0x20000020ff127230 */ /* 0x020fca0000004100 */
[----:B------:R-:W-:Y:S01]  /*7220*/  FADD.FTZ R103, R18, R103 ;  /* 0x0000006712677221 */ /* 0x000fe20000010000 */
[----:B------:R-:W-:Y:S06]  /*7230*/  BRA `(.L_x_33033) ;  /* 0x0000000000107947 */ /* 0x000fec0003800000 */
.L_x_33031:
[----:B-----5:R-:W-:-:S05]  /*7240*/  HADD2.F32 R18, -RZ, R28.H0_H0 ;  /* 0x2000001cff127230 */ /* 0x020fca0000004100 */
[----:B------:R-:W-:Y:S01]  /*7250*/  FADD.FTZ R103, R18, R103 ;  /* 0x0000006712677221 */ /* 0x000fe20000010000 */
[----:B------:R-:W-:-:S05]  /*7260*/  @P2 HADD2.F32 R18, -RZ, R32.H0_H0 ;  /* 0x20000020ff122230 */ /* 0x000fca0000004100 */
[----:B------:R-:W-:-:S07]  /*7270*/  @P2 FADD.FTZ R103, R18, R103 ;  /* 0x0000006712672221 */ /* 0x000fce0000010000 */
.L_x_33033:
[----:B------:R-:W-:-:S04]  /*7280*/  F2FP.F16.F32.PACK_AB R18, RZ, R103 ;  /* 0x00000067ff12723e */ /* 0x000fc800000000ff */
[----:B------:R-:W-:-:S07]  /*7290*/  PRMT R36, R18, 0x7610, R36 ;  /* 0x0000761012247816 */ /* 0x000fce0000000024 */
.L_x_33034:
[----:B------:R-:W-:Y:S01]  /*72a0*/  HADD2.F32 R91, -RZ, R40.H1_H1 ;  /* 0x30000028ff5b7230 */ /* 0x000fe20000004100 */
[----:B------:R-:W-:Y:S06]  /*72b0*/  @P3 BRA `(.L_x_33035) ;  /* 0x0000000000203947 */ /* 0x000fec0003800000 */
[----:B------:R-:W-:-:S04]  /*72c0*/  ISETP.NE.U32.AND P4, PT, RZ, UR12, PT ;  /* 0x0000000cff007c0c */ /* 0x000fc8000bf85070 */
[----:B------:R-:W-:-:S13]  /*72d0*/  ISETP.NE.AND.EX P4, PT, RZ, UR13, PT, P4 ;  /* 0x0000000dff007c0c */ /* 0x000fda000bf85340 */
[----:B------:R-:W-:Y:S05]  /*72e0*/  @P4 BRA `(.L_x_33036) ;  /* 0x0000000000084947 */ /* 0x000fea0003800000 */
[----:B------:R-:W-:Y:S05]  /*72f0*/  @P0 BRA `(.L_x_33037) ;  /* 0x0000000000200947 */ /* 0x000fea0003800000 */
[----:B------:R-:W-:Y:S05]  /*7300*/  BRA `(.L_x_33038) ;  /* 0x0000000000247947 */ /* 0x000fea0003800000 */
.L_x_33036:
[----:B-----5:R-:W-:-:S05]  /*7310*/  HADD2.F32 R18, -RZ, R32.H1_H1 ;  /* 0x30000020ff127230 */ /* 0x020fca0000004100 */
[----:B------:R-:W-:Y:S01]  /*7320*/  FADD.FTZ R91, R18, R91 ;  /* 0x0000005b125b7221 */ /* 0x000fe20000010000 */
[----:B------:R-:W-:Y:S06]  /*7330*/  BRA `(.L_x_33037) ;  /* 0x0000000000107947 */ /* 0x000fec0003800000 */
.L_x_33035:
[----:B-----5:R-:W-:-:S05]  /*7340*/  HADD2.F32 R18, -RZ, R28.H1_H1 ;  /* 0x3000001cff127230 */ /* 0x020fca0000004100 */
[----:B------:R-:W-:Y:S01]  /*7350*/  FADD.FTZ R91, R18, R91 ;  /* 0x0000005b125b7221 */ /* 0x000fe20000010000 */
[----:B------:R-:W-:-:S05]  /*7360*/  @P2 HADD2.F32 R18, -RZ, R32.H1_H1 ;  /* 0x30000020ff122230 */ /* 0x000fca0000004100 */
[----:B------:R-:W-:-:S07]  /*7370*/  @P2 FADD.FTZ R91, R18, R91 ;  /* 0x0000005b125b2221 */ /* 0x000fce0000010000 */
.L_x_33037:
[----:B------:R-:W-:-:S04]  /*7380*/  F2FP.F16.F32.PACK_AB R18, RZ, R91 ;  /* 0x0000005bff12723e */ /* 0x000fc800000000ff */
[----:B------:R-:W-:-:S07]  /*7390*/  PRMT R36, R36, 0x5410, R18 ;  /* 0x0000541024247816 */ /* 0x000fce0000000012 */
.L_x_33038:
[----:B------:R-:W-:Y:S01]  /*73a0*/  HADD2.F32 R93, -RZ, R41.H0_H0 ;  /* 0x20000029ff5d7230 */ /* 0x000fe20000004100 */
[----:B------:R-:W-:Y:S06]  /*73b0*/  @P3 BRA `(.L_x_33039) ;  /* 0x0000000000203947 */ /* 0x000fec0003800000 */
[----:B------:R-:W-:-:S04]  /*73c0*/  ISETP.NE.U32.AND P4, PT, RZ, UR12, PT ;  /* 0x0000000cff007c0c */ /* 0x000fc8000bf85070 */
[----:B------:R-:W-:-:S13]  /*73d0*/  ISETP.NE.AND.EX P4, PT, RZ, UR13, PT, P4 ;  /* 0x0000000dff007c0c */ /* 0x000fda000bf85340 */
[----:B------:R-:W-:Y:S05]  /*73e0*/  @P4 BRA `(.L_x_33040) ;  /* 0x0000000000084947 */ /* 0x000fea0003800000 */
[----:B------:R-:W-:Y:S05]  /*73f0*/  @P0 BRA `(.L_x_33041) ;  /* 0x0000000000200947 */ /* 0x000fea0003800000 */
[----:B------:R-:W-:Y:S05]  /*7400*/  BRA `(.L_x_33042) ;  /* 0x0000000000247947 */ /* 0x000fea0003800000 */
.L_x_33040:
[----:B-----5:R-:W-:-:S05]  /*7410*/  HADD2.F32 R18, -RZ, R33.H0_H0 ;  /* 0x20000021ff127230 */ /* 0x020fca0000004100 */
[----:B------:R-:W-:Y:S01]  /*7420*/  FADD.FTZ R93, R18, R93 ;  /* 0x0000005d125d7221 */ /* 0x000fe20000010000 */
[----:B------:R-:W-:Y:S06]  /*7430*/  BRA `(.L_x_33041) ;  /* 0x0000000000107947 */ /* 0x000fec0003800000 */
.L_x_33039:
[----:B-----5:R-:W-:-:S05]  /*7440*/  HADD2.F32 R18, -RZ, R29.H0_H0 ;  /* 0x2000001dff127230 */ /* 0x020fca0000004100 */
[----:B------:R-:W-:Y:S01]  /*7450*/  FADD.FTZ R93, R18, R93 ;  /* 0x0000005d125d7221 */ /* 0x000fe20000010000 */
[----:B------:R-:W-:-:S05]  /*7460*/  @P2 HADD2.F32 R18, -RZ, R33.H0_H0 ;  /* 0x20000021ff122230 */ /* 0x000fca0000004100 */
[----:B------:R-:W-:-:S07]  /*7470*/  @P2 FADD.FTZ R93, R18, R93 ;  /* 0x0000005d125d2221 */ /* 0x000fce0000010000 */
.L_x_33041:
[----:B------:R-:W-:-:S04]  /*7480*/  F2FP.F16.F32.PACK_AB R18, RZ, R93 ;  /* 0x0000005dff12723e */ /* 0x000fc800000000ff */
[----:B------:R-:W-:-:S07]  /*7490*/  PRMT R37, R18, 0x7610, R37 ;  /* 0x0000761012257816 */ /* 0x000fce0000000025 */
.L_x_33042:
[----:B------:R-:W-:Y:S01]  /*74a0*/  HADD2.F32 R70, -RZ, R41.H1_H1 ;  /* 0x30000029ff467230 */ /* 0x000fe20000004100 */
[----:B------:R-:W-:Y:S06]  /*74b0*/  @P3 BRA `(.L_x_33043) ;  /* 0x0000000000203947 */ /* 0x000fec0003800000 */
[----:B------:R-:W-:-:S04]  /*74c0*/  ISETP.NE.U32.AND P4, PT, RZ, UR12, PT ;  /* 0x0000000cff007c0c */ /* 0x000fc8000bf85070 */
[----:B------:R-:W-:-:S13]  /*74d0*/  ISETP.NE.AND.EX P4, PT, RZ, UR13, PT, P4 ;  /* 0x0000000dff007c0c */ /* 0x000fda000bf85340 */
[----:B------:R-:W-:Y:S05]  /*74e0*/  @P4 BRA `(.L_x_33044) ;  /* 0x0000000000084947 */ /* 0x000fea0003800000 */
[----:B------:R-:W-:Y:S05]  /*74f0*/  @P0 BRA `(.L_x_33045) ;  /* 0x0000000000200947 */ /* 0x000fea0003800000 */
[----:B------:R-:W-:Y:S05]  /*7500*/  BRA `(.L_x_33046) ;  /* 0x0000000000247947 */ /* 0x000fea0003800000 */
.L_x_33044:
[----:B-----5:R-:W-:-:S05]  /*7510*/  HADD2.F32 R18, -RZ, R33.H1_H1 ;  /* 0x30000021ff127230 */ /* 0x020fca0000004100 */
[----:B------:R-:W-:Y:S01]  /*7520*/  FADD.FTZ R70, R18, R70 ;  /* 0x0000004612467221 */ /* 0x000fe20000010000 */
[----:B------:R-:W-:Y:S06]  /*7530*/  BRA `(.L_x_33045) ;  /* 0x0000000000107947 */ /* 0x000fec0003800000 */
.L_x_33043:
[----:B-----5:R-:W-:-:S05]  /*7540*/  HADD2.F32 R18, -RZ, R29.H1_H1 ;  /* 0x3000001dff127230 */ /* 0x020fca0000004100 */
[----:B------:R-:W-:Y:S01]  /*7550*/  FADD.FTZ R70, R18, R70 ;  /* 0x0000004612467221 */ /* 0x000fe20000010000 */
[----:B------:R-:W-:-:S05]  /*7560*/  @P2 HADD2.F32 R18, -RZ, R33.H1_H1 ;  /* 0x30000021ff122230 */ /* 0x000fca0000004100 */
[----:B------:R-:W-:-:S07]  /*7570*/  @P2 FADD.FTZ R70, R18, R70 ;  /* 0x0000004612462221 */ /* 0x000fce0000010000 */
.L_x_33045:
[----:B------:R-:W-:-:S04]  /*7580*/  F2FP.F16.F32.PACK_AB R18, RZ, R70 ;  /* 0x00000046ff12723e */ /* 0x000fc800000000ff */
[----:B------:R-:W-:-:S07]  /*7590*/  PRMT R37, R37, 0x5410, R18 ;  /* 0x0000541025257816 */ /* 0x000fce0000000012 */
.L_x_33046:
[----:B------:R-:W-:Y:S01]  /*75a0*/  HADD2.F32 R72, -RZ, R42.H0_H0 ;  /* 0x2000002aff487230 */ /* 0x000fe20000004100 */
[----:B------:R-:W-:Y:S06]  /*75b0*/  @P3 BRA `(.L_x_33047) ;  /* 0x0000000000203947 */ /* 0x000fec0003800000 */
[----:B------:R-:W-:-:S04]  /*75c0*/  ISETP.NE.U32.AND P4, PT, RZ, UR12, PT ;  /* 0x0000000cff007c0c */ /* 0x000fc8000bf85070 */
[----:B------:R-:W-:-:S13]  /*75d0*/  ISETP.NE.AND.EX P4, PT, RZ, UR13, PT, P4 ;  /* 0x0000000dff007c0c */ /* 0x000fda000bf85340 */
[----:B------:R-:W-:Y:S05]  /*75e0*/  @P4 BRA `(.L_x_33048) ;  /* 0x0000000000084947 */ /* 0x000fea0003800000 */
[----:B------:R-:W-:Y:S05]  /*75f0*/  @P0 BRA `(.L_x_33049) ;  /* 0x0000000000200947 */ /* 0x000fea0003800000 */
[----:B------:R-:W-:Y:S05]  /*7600*/  BRA `(.L_x_33050) ;  /* 0x0000000000247947 */ /* 0x000fea0003800000 */
.L_x_33048:
[----:B-----5:R-:W-:-:S05]  /*7610*/  HADD2.F32 R18, -RZ, R34.H0_H0 ;  /* 0x20000022ff127230 */ /* 0x020fca0000004100 */
[----:B------:R-:W-:Y:S01]  /*7620*/  FADD.FTZ R72, R18, R72 ;  /* 0x0000004812487221 */ /* 0x000fe20000010000 */
[----:B------:R-:W-:Y:S06]  /*7630*/  BRA `(.L_x_33049) ;  /* 0x0000000000107947 */ /* 0x000fec0003800000 */
.L_x_33047:
[----:B-----5:R-:W-:-:S05]  /*7640*/  HADD2.F32 R18, -RZ, R30.H0_H0 ;  /* 0x2000001eff127230 */ /* 0x020fca0000004100 */
[----:B------:R-:W-:Y:S01]  /*7650*/  FADD.FTZ R72, R18, R72 ;  /* 0x0000004812487221 */ /* 0x000fe20000010000 */
[----:B------:R-:W-:-:S05]  /*7660*/  @P2 HADD2.F32 R18, -RZ, R34.H0_H0 ;  /* 0x20000022ff122230 */ /* 0x000fca0000004100 */
[----:B------:R-:W-:-:S07]  /*7670*/  @P2 FADD.FTZ R72, R18, R72 ;  /* 0x0000004812482221 */ /* 0x000fce0000010000 */
.L_x_33049:
[----:B------:R-:W-:-:S04]  /*7680*/  F2FP.F16.F32.PACK_AB R18, RZ, R72 ;  /* 0x00000048ff12723e */ /* 0x000fc800000000ff */
[----:B------:R-:W-:-:S07]  /*7690*/  PRMT R38, R18, 0x7610, R38 ;  /* 0x0000761012267816 */ /* 0x000fce0000000026 */
.L_x_33050:
[----:B------:R-:W-:Y:S01]  /*76a0*/  HADD2.F32 R18, -RZ, R42.H1_H1 ;  /* 0x3000002aff127230 */ /* 0x000fe20000004100 */
[----:B------:R-:W-:Y:S06]  /*76b0*/  @P3 BRA `(.L_x_33051) ;  /* 0x0000000000203947 */ /* 0x000fec0003800000 */
[----:B------:R-:W-:-:S04]  /*76c0*/  ISETP.NE.U32.AND P4, PT, RZ, UR12, PT ;  /* 0x0000000cff007c0c */ /* 0x000fc8000bf85070 */
[----:B------:R-:W-:-:S13]  /*76d0*/  ISETP.NE.AND.EX P4, PT, RZ, UR13, PT, P4 ;  /* 0x0000000dff007c0c */ /* 0x000fda000bf85340 */
[----:B------:R-:W-:Y:S05]  /*76e0*/  @P4 BRA `(.L_x_33052) ;  /* 0x0000000000084947 */ /* 0x000fea0003800000 */
[----:B------:R-:W-:Y:S05]  /*76f0*/  @P0 BRA `(.L_x_33053) ;  /* 0x0000000000200947 */ /* 0x000fea0003800000 */
[----:B------:R-:W-:Y:S05]  /*7700*/  BRA `(.L_x_33054) ;  /* 0x0000000000247947 */ /* 0x000fea0003800000 */
.L_x_33052:
[----:B-----5:R-:W-:-:S05]  /*7710*/  HADD2.F32 R19, -RZ, R34.H1_H1 ;  /* 0x30000022ff137230 */ /* 0x020fca0000004100 */
[----:B------:R-:W-:Y:S01]  /*7720*/  FADD.FTZ R18, R19, R18 ;  /* 0x0000001213127221 */ /* 0x000fe20000010000 */
[----:B------:R-:W-:Y:S06]  /*7730*/  BRA `(.L_x_33053) ;  /* 0x0000000000107947 */ /* 0x000fec0003800000 */
.L_x_33051:
[----:B-----5:R-:W-:-:S05]  /*7740*/  HADD2.F32 R19, -RZ, R30.H1_H1 ;  /* 0x3000001eff137230 */ /* 0x020fca0000004100 */
[----:B------:R-:W-:Y:S01]  /*7750*/  FADD.FTZ R18, R19, R18 ;  /* 0x0000001213127221 */ /* 0x000fe20000010000 */
[----:B------:R-:W-:-:S05]  /*7760*/  @P2 HADD2.F32 R19, -RZ, R34.H1_H1 ;  /* 0x30000022ff132230 */ /* 0x000fca0000004100 */
[----:B------:R-:W-:-:S07]  /*7770*/  @P2 FADD.FTZ R18, R19, R18 ;  /* 0x0000001213122221 */ /* 0x000fce0000010000 */
.L_x_33053:
[----:B------:R-:W-:-:S04]  /*7780*/  F2FP.F16.F32.PACK_AB R19, RZ, R18 ;  /* 0x00000012ff13723e */ /* 0x000fc800000000ff */
[----:B------:R-:W-:-:S07]  /*7790*/  PRMT R38, R38, 0x5410, R19 ;  /* 0x0000541026267816 */ /* 0x000fce0000000013 */
.L_x_33054:
[----:B------:R-:W-:Y:S01]  /*77a0*/  HADD2.F32 R69, -RZ, R43.H0_H0 ;  /* 0x2000002bff457230 */ /* 0x000fe20000004100 */
[----:B------:R-:W-:Y:S06]  /*77b0*/  @P3 BRA `(.L_x_33055) ;  /* 0x0000000000203947 */ /* 0x000fec0003800000 */
[----:B------:R-:W-:-:S04]  /*77c0*/  ISETP.NE.U32.AND P4, PT, RZ, UR12, PT ;  /* 0x0000000cff007c0c */ /* 0x000fc8000bf85070 */
[----:B------:R-:W-:-:S13]  /*77d0*/  ISETP.NE.AND.EX P4, PT, RZ, UR13, PT, P4 ;  /* 0x0000000dff007c0c */ /* 0x000fda000bf85340 */
[----:B------:R-:W-:Y:S05]  /*77e0*/  @P4 BRA `(.L_x_33056) ;  /* 0x0000000000084947 */ /* 0x000fea0003800000 */
[----:B------:R-:W-:Y:S05]  /*77f0*/  @P0 BRA `(.L_x_33057) ;  /* 0x0000000000200947 */ /* 0x000fea0003800000 */
[----:B------:R-:W-:Y:S05]  /*7800*/  BRA `(.L_x_33058) ;  /* 0x0000000000247947 */ /* 0x000fea0003800000 */
.L_x_33056:
[----:B-----5:R-:W-:-:S05]  /*7810*/  HADD2.F32 R19, -RZ, R35.H0_H0 ;  /* 0x20000023ff137230 */ /* 0x020fca0000004100 */
[----:B------:R-:W-:Y:S01]  /*7820*/  FADD.FTZ R69, R19, R69 ;  /* 0x0000004513457221 */ /* 0x000fe20000010000 */
[----:B------:R-:W-:Y:S06]  /*7830*/  BRA `(.L_x_33057) ;  /* 0x0000000000107947 */ /* 0x000fec0003800000 */
.L_x_33055:
[----:B-----5:R-:W-:-:S05]  /*7840*/  HADD2.F32 R19, -RZ, R31.H0_H0 ;  /* 0x2000001fff137230 */ /* 0x020fca0000004100 */
[----:B------:R-:W-:Y:S01]  /*7850*/  FADD.FTZ R69, R19, R69 ;  /* 0x0000004513457221 */ /* 0x000fe20000010000 */
[----:B------:R-:W-:-:S05]  /*7860*/  @P2 HADD2.F32 R19, -RZ, R35.H0_H0 ;  /* 0x20000023ff132230 */ /* 0x000fca0000004100 */
[----:B------:R-:W-:-:S07]  /*7870*/  @P2 FADD.FTZ R69, R19, R69 ;  /* 0x0000004513452221 */ /* 0x000fce0000010000 */
.L_x_33057:
[----:B------:R-:W-:-:S04]  /*7880*/  F2FP.F16.F32.PACK_AB R19, RZ, R69 ;  /* 0x00000045ff13723e */ /* 0x000fc800000000ff */
[----:B------:R-:W-:-:S07]  /*7890*/  PRMT R39, R19, 0x7610, R39 ;  /* 0x0000761013277816 */ /* 0x000fce0000000027 */
.L_x_33058:
[----:B------:R-:W-:Y:S01]  /*78a0*/  HADD2.F32 R19, -RZ, R43.H1_H1 ;  /* 0x3000002bff137230 */ /* 0x000fe20000004100 */
[----:B------:R-:W-:Y:S06]  /*78b0*/  @P3 BRA `(.L_x_33059) ;  /* 0x0000000000203947 */ /* 0x000fec0003800000 */
[----:B------:R-:W-:-:S04]  /*78c0*/  ISETP.NE.U32.AND P2, PT, RZ, UR12, PT ;  /* 0x0000000cff007c0c */ /* 0x000fc8000bf45070 */
[----:B------:R-:W-:-:S13]  /*78d0*/  ISETP.NE.AND.EX P2, PT, RZ, UR13, PT, P2 ;  /* 0x0000000dff007c0c */ /* 0x000fda000bf45320 */
[----:B------:R-:W-:Y:S05]  /*78e0*/  @P2 BRA `(.L_x_33060) ;  /* 0x0000000000082947 */ /* 0x000fea0003800000 */
[----:B------:R-:W-:Y:S05]  /*78f0*/  @P0 BRA `(.L_x_33061) ;  /* 0x0000000000200947 */ /* 0x000fea0003800000 */
[----:B------:R-:W-:Y:S05]  /*7900*/  BRA `(.L_x_33062) ;  /* 0x0000000000247947 */ /* 0x000fea0003800000 */
.L_x_33060:
[----:B-----5:R-:W-:-:S05]  /*7910*/  HADD2.F32 R40, -RZ, R35.H1_H1 ;  /* 0x30000023ff287230 */ /* 0x020fca0000004100 */
[----:B------:R-:W-:Y:S01]  /*7920*/  FADD.FTZ R19, R40, R19 ;  /* 0x0000001328137221 */ /* 0x000fe20000010000 */
[----:B------:R-:W-:Y:S06]  /*7930*/  BRA `(.L_x_33061) ;  /* 0x0000000000107947 */ /* 0x000fec0003800000 */
.L_x_33059:
[----:B-----5:R-:W-:-:S05]  /*7940*/  HADD2.F32 R40, -RZ, R31.H1_H1 ;  /* 0x3000001fff287230 */ /* 0x020fca0000004100 */
[----:B------:R-:W-:Y:S01]  /*7950*/  FADD.FTZ R19, R40, R19 ;  /* 0x0000001328137221 */ /* 0x000fe20000010000 */
[----:B------:R-:W-:-:S05]  /*7960*/  @P2 HADD2.F32 R40, -RZ, R35.H1_H1 ;  /* 0x30000023ff282230 */ /* 0x000fca0000004100 */
[----:B------:R-:W-:-:S07]  /*7970*/  @P2 FADD.FTZ R19, R40, R19 ;  /* 0x0000001328132221 */ /* 0x000fce0000010000 */
.L_x_33061:
[----:B------:R-:W-:-:S04]  /*7980*/  F2FP.F16.F32.PACK_AB R40, RZ, R19 ;  /* 0x00000013ff28723e */ /* 0x000fc800000000ff */
[----:B------:R-:W-:-:S07]  /*7990*/  PRMT R39, R39, 0x5410, R40 ;  /* 0x0000541027277816 */ /* 0x000fce0000000028 */
.L_x_33062:
[----:B------:R-:W0:Y:S02]  /*79a0*/  @P0 LDC.64 R40, c[0x0][0x238] ;  /* 0x00008e00ff280b82 */ /* 0x000e240000000a00 */
[----:B0-----:R-:W-:-:S04]  /*79b0*/  @P0 LEA R40, P2, R44, R40, 0x4 ;  /* 0x000000282c280211 */ /* 0x001fc800078420ff */
[C---:B------:R-:W-:Y:S02]  /*79c0*/  @P0 LEA.HI.X R41, R44.reuse, R41, RZ, 0x4, P2 ;  /* 0x000000292c290211 */ /* 0x040fe400010f24ff */
[----:B------:R-:W-:-:S03]  /*79d0*/  IADD3 R44, R44, 0x20, RZ ;  /* 0x000000202c2c7810 */ /* 0x000fc60007ffe0ff */
[----:B------:R0:W-:Y:S04]  /*79e0*/  @P0 STG.E.128 desc[UR4][R40.64], R36 ;  /* 0x0000002428000986 */ /* 0x0001e8000c101d04 */
.L_x_33030:
[----:B------:R-:W-:Y:S05]  /*79f0*/  BSYNC B0 ;  /* 0x0000000000007941 */ /* 0x000fea0003800000 */
.L_x_33029:
        /* <DEDUP_REMOVED lines=25> */
.L_x_33066:
[----:B-----5:R-:W-:-:S05]  /*7b90*/  HADD2.F32 R20, -RZ, R32.H0_H0 ;  /* 0x20000020ff147230 */ /* 0x020fca0000004100 */
[----:B------:R-:W-:Y:S01]  /*7ba0*/  FADD.FTZ R105, R20, R105 ;  /* 0x0000006914697221 */ /* 0x000fe20000010000 */
[----:B------:R-:W-:Y:S06]  /*7bb0*/  BRA `(.L_x_33067) ;  /* 0x0000000000107947 */ /* 0x000fec0003800000 */
.L_x_33065:
[----:B-----5:R-:W-:-:S05]  /*7bc0*/  HADD2.F32 R20, -RZ, R28.H0_H0 ;  /* 0x2000001cff147230 */ /* 0x020fca0000004100 */
[----:B------:R-:W-:Y:S01]  /*7bd0*/  FADD.FTZ R105, R20, R105 ;  /* 0x0000006914697221 */ /* 0x000fe20000010000 */
[----:B------:R-:W-:-:S05]  /*7be0*/  @P2 HADD2.F32 R20, -RZ, R32.H0_H0 ;  /* 0x20000020ff142230 */ /* 0x000fca0000004100 */
[----:B------:R-:W-:-:S07]  /*7bf0*/  @P2 FADD.FTZ R105, R20, R105 ;  /* 0x0000006914692221 */ /* 0x000fce0000010000 */
.L_x_33067:
[----:B------:R-:W-:-:S04]  /*7c00*/  F2FP.F16.F32.PACK_AB R20, RZ, R105 ;  /* 0x00000069ff14723e */ /* 0x000fc800000000ff */
[----:B------:R-:W-:-:S07]  /*7c10*/  PRMT R36, R20, 0x7610, R36 ;  /* 0x0000761014247816 */ /* 0x000fce0000000024 */
.L_x_33068:
[----:B------:R-:W-:Y:S01]  /*7c20*/  HADD2.F32 R102, -RZ, R40.H1_H1 ;  /* 0x30000028ff667230 */ /* 0x000fe20000004100 */
[----:B------:R-:W-:Y:S06]  /*7c30*/  @P3 BRA `(.L_x_33069) ;  /* 0x0000000000203947 */ /* 0x000fec0003800000 */
[----:B------:R-:W-:-:S04]  /*7c40*/  ISETP.NE.U32.AND P4, PT, RZ, UR12, PT ;  /* 0x0000000cff007c0c */ /* 0x000fc8000bf85070 */
[----:B------:R-:W-:-:S13]  /*7c50*/  ISETP.NE.AND.EX P4, PT, RZ, UR13, PT, P4 ;  /* 0x0000000dff007c0c */ /* 0x000fda000bf85340 */
[----:B------:R-:W-:Y:S05]  /*7c60*/  @P4 BRA `(.L_x_33070) ;  /* 0x0000000000084947 */ /* 0x000fea0003800000 */
[----:B------:R-:W-:Y:S05]  /*7c70*/  @P0 BRA `(.L_x_33071) ;  /* 0x0000000000200947 */ /* 0x000fea0003800000 */
[----:B------:R-:W-:Y:S05]  /*7c80*/  BRA `(.L_x_33072) ;  /* 0x0000000000247947 */ /* 0x000fea0003800000 */
.L_x_33070:
[----:B-----5:R-:W-:-:S05]  /*7c90*/  HADD2.F32 R20, -RZ, R32.H1_H1 ;  /* 0x30000020ff147230 */ /* 0x020fca0000004100 */
[----:B------:R-:W-:Y:S01]  /*7ca0*/  FADD.FTZ R102, R20, R102 ;  /* 0x0000006614667221 */ /* 0x000fe20000010000 */
[----:B------:R-:W-:Y:S06]  /*7cb0*/  BRA `(.L_x_33071) ;  /* 0x0000000000107947 */ /* 0x000fec0003800000 */
.L_x_33069:
[----:B-----5:R-:W-:-:S05]  /*7cc0*/  HADD2.F32 R20, -RZ, R28.H1_H1 ;  /* 0x3000001cff147230 */ /* 0x020fca0000004100 */
[----:B------:R-:W-:Y:S01]  /*7cd0*/  FADD.FTZ R102, R20, R102 ;  /* 0x0000006614667221 */ /* 0x000fe20000010000 */
[----:B------:R-:W-:-:S05]  /*7ce0*/  @P2 HADD2.F32 R20, -RZ, R32.H1_H1 ;  /* 0x30000020ff142230 */ /* 0x000fca0000004100 */
[----:B------:R-:W-:-:S07]  /*7cf0*/  @P2 FADD.FTZ R102, R20, R102 ;  /* 0x0000006614662221 */ /* 0x000fce0000010000 */
.L_x_33071:
[----:B------:R-:W-:-:S04]  /*7d00*/  F2FP.F16.F32.PACK_AB R20, RZ, R102 ;  /* 0x00000066ff14723e */ /* 0x000fc800000000ff */
[----:B------:R-:W-:-:S07]  /*7d10*/  PRMT R36, R36, 0x5410, R20 ;  /* 0x0000541024247816 */ /* 0x000fce0000000014 */
.L_x_33072:
[----:B------:R-:W-:Y:S01]  /*7d20*/  HADD2.F32 R104, -RZ, R41.H0_H0 ;  /* 0x20000029ff687230 */ /* 0x000fe20000004100 */
[----:B------:R-:W-:Y:S06]  /*7d30*/  @P3 BRA `(.L_x_33073) ;  /* 0x0000000000203947 */ /* 0x000fec0003800000 */
[----:B------:R-:W-:-:S04]  /*7d40*/  ISETP.NE.U32.AND P4, PT, RZ, UR12, PT ;  /* 0x0000000cff007c0c */ /* 0x000fc8000bf85070 */
[----:B------:R-:W-:-:S13]  /*7d50*/  ISETP.NE.AND.EX P4, PT, RZ, UR13, PT, P4 ;  /* 0x0000000dff007c0c */ /* 0x000fda000bf85340 */
[----:B------:R-:W-:Y:S05]  /*7d60*/  @P4 BRA `(.L_x_33074) ;  /* 0x0000000000084947 */ /* 0x000fea0003800000 */
[----:B------:R-:W-:Y:S05]  /*7d70*/  @P0 BRA `(.L_x_33075) ;  /* 0x0000000000200947 */ /* 0x000fea0003800000 */
[----:B------:R-:W-:Y:S05]  /*7d80*/  BRA `(.L_x_33076) ;  /* 0x0000000000247947 */ /* 0x000fea0003800000 */
.L_x_33074:
[----:B-----5:R-:W-:-:S05]  /*7d90*/  HADD2.F32 R20, -RZ, R33.H0_H0 ;  /* 0x20000021ff147230 */ /* 0x020fca0000004100 */
[----:B------:R-:W-:Y:S01]  /*7da0*/  FADD.FTZ R104, R20, R104 ;  /* 0x0000006814687221 */ /* 0x000fe20000010000 */
[----:B------:R-:W-:Y:S06]  /*7db0*/  BRA `(.L_x_33075) ;  /* 0x0000000000107947 */ /* 0x000fec0003800000 */
.L_x_33073:
[----:B-----5:R-:W-:-:S05]  /*7dc0*/  HADD2.F32 R20, -RZ, R29.H0_H0 ;  /* 0x2000001dff147230 */ /* 0x020fca0000004100 */
[----:B------:R-:W-:Y:S01]  /*7dd0*/  FADD.FTZ R104, R20, R104 ;  /* 0x0000006814687221 */ /* 0x000fe20000010000 */
[----:B------:R-:W-:-:S05]  /*7de0*/  @P2 HADD2.F32 R20, -RZ, R33.H0_H0 ;  /* 0x20000021ff142230 */ /* 0x000fca0000004100 */
[----:B------:R-:W-:-:S07]  /*7df0*/  @P2 FADD.FTZ R104, R20, R104 ;  /* 0x0000006814682221 */ /* 0x000fce0000010000 */
.L_x_33075:
[----:B------:R-:W-:-:S04]  /*7e00*/  F2FP.F16.F32.PACK_AB R20, RZ, R104 ;  /* 0x00000068ff14723e */ /* 0x000fc800000000ff */
[----:B------:R-:W-:-:S07]  /*7e10*/  PRMT R37, R20, 0x7610, R37 ;  /* 0x0000761014257816 */ /* 0x000fce0000000025 */
.L_x_33076:
[----:B------:R-:W-:Y:S01]  /*7e20*/  HADD2.F32 R92, -RZ, R41.H1_H1 ;  /* 0x30000029ff5c7230 */ /* 0x000fe20000004100 */
[----:B------:R-:W-:Y:S06]  /*7e30*/  @P3 BRA `(.L_x_33077) ;  /* 0x0000000000203947 */ /* 0x000fec0003800000 */
[----:B------:R-:W-:-:S04]  /*7e40*/  ISETP.NE.U32.AND P4, PT, RZ, UR12, PT ;  /* 0x0000000cff007c0c */ /* 0x000fc8000bf85070 */
[----:B------:R-:W-:-:S13]  /*7e50*/  ISETP.NE.AND.EX P4, PT, RZ, UR13, PT, P4 ;  /* 0x0000000dff007c0c */ /* 0x000fda000bf85340 */
[----:B------:R-:W-:Y:S05]  /*7e60*/  @P4 BRA `(.L_x_33078) ;  /* 0x0000000000084947 */ /* 0x000fea0003800000 */
[----:B------:R-:W-:Y:S05]  /*7e70*/  @P0 BRA `(.L_x_33079) ;  /* 0x0000000000200947 */ /* 0x000fea0003800000 */
[----:B------:R-:W-:Y:S05]  /*7e80*/  BRA `(.L_x_33080) ;  /* 0x0000000000247947 */ /* 0x000fea0003800000 */
.L_x_33078:
[----:B-----5:R-:W-:-:S05]  /*7e90*/  HADD2.F32 R20, -RZ, R33.H1_H1 ;  /* 0x30000021ff147230 */ /* 0x020fca0000004100 */
[----:B------:R-:W-:Y:S01]  /*7ea0*/  FADD.FTZ R92, R20, R92 ;  /* 0x0000005c145c7221 */ /* 0x000fe20000010000 */
[----:B------:R-:W-:Y:S06]  /*7eb0*/  BRA `(.L_x_33079) ;  /* 0x0000000000107947 */ /* 0x000fec0003800000 */
.L_x_33077:
[----:B-----5:R-:W-:-:S05]  /*7ec0*/  HADD2.F32 R20, -RZ, R29.H1_H1 ;  /* 0x3000001dff147230 */ /* 0x020fca0000004100 */
[----:B------:R-:W-:Y:S01]  /*7ed0*/  FADD.FTZ R92, R20, R92 ;  /* 0x0000005c145c7221 */ /* 0x000fe20000010000 */
[----:B------:R-:W-:-:S05]  /*7ee0*/  @P2 HADD2.F32 R20, -RZ, R33.H1_H1 ;  /* 0x30000021ff142230 */ /* 0x000fca0000004100 */
[----:B------:R-:W-:-:S07]  /*7ef0*/  @P2 FADD.FTZ R92, R20, R92 ;  /* 0x0000005c145c2221 */ /* 0x000fce0000010000 */
.L_x_33079:
[----:B------:R-:W-:-:S04]  /*7f00*/  F2FP.F16.F32.PACK_AB R20, RZ, R92 ;  /* 0x0000005cff14723e */ /* 0x000fc800000000ff */
[----:B------:R-:W-:-:S07]  /*7f10*/  PRMT R37, R37, 0x5410, R20 ;  /* 0x0000541025257816 */ /* 0x000fce0000000014 */
.L_x_33080:
[----:B------:R-:W-:Y:S01]  /*7f20*/  HADD2.F32 R94, -RZ, R42.H0_H0 ;  /* 0x2000002aff5e7230 */ /* 0x000fe20000004100 */
[----:B------:R-:W-:Y:S06]  /*7f30*/  @P3 BRA `(.L_x_33081) ;  /* 0x0000000000203947 */ /* 0x000fec0003800000 */
[----:B------:R-:W-:-:S04]  /*7f40*/  ISETP.NE.U32.AND P4, PT, RZ, UR12, PT ;  /* 0x0000000cff007c0c */ /* 0x000fc8000bf85070 */
[----:B------:R-:W-:-:S13]  /*7f50*/  ISETP.NE.AND.EX P4, PT, RZ, UR13, PT, P4 ;  /* 0x0000000dff007c0c */ /* 0x000fda000bf85340 */
[----:B------:R-:W-:Y:S05]  /*7f60*/  @P4 BRA `(.L_x_33082) ;  /* 0x0000000000084947 */ /* 0x000fea0003800000 */
[----:B------:R-:W-:Y:S05]  /*7f70*/  @P0 BRA `(.L_x_33083) ;  /* 0x0000000000200947 */ /* 0x000fea0003800000 */
[----:B------:R-:W-:Y:S05]  /*7f80*/  BRA `(.L_x_33084) ;  /* 0x0000000000247947 */ /* 0x000fea0003800000 */
.L_x_33082:
[----:B-----5:R-:W-:-:S05]  /*7f90*/  HADD2.F32 R20, -RZ, R34.H0_H0 ;  /* 0x20000022ff147230 */ /* 0x020fca0000004100 */
[----:B------:R-:W-:Y:S01]  /*7fa0*/  FADD.FTZ R94, R20, R94 ;  /* 0x0000005e145e7221 */ /* 0x000fe20000010000 */
[----:B------:R-:W-:Y:S06]  /*7fb0*/  BRA `(.L_x_33083) ;  /* 0x0000000000107947 */ /* 0x000fec0003800000 */
.L_x_33081:
[----:B-----5:R-:W-:-:S05]  /*7fc0*/  HADD2.F32 R20, -RZ, R30.H0_H0 ;  /* 0x2000001eff147230 */ /* 0x020fca0000004100 */
[----:B------:R-:W-:Y:S01]  /*7fd0*/  FADD.FTZ R94, R20, R94 ;  /* 0x0000005e145e7221 */ /* 0x000fe20000010000 */
[----:B------:R-:W-:-:S05]  /*7fe0*/  @P2 HADD2.F32 R20, -RZ, R34.H0_H0 ;  /* 0x20000022ff142230 */ /* 0x000fca0000004100 */
[----:B------:R-:W-:-:S07]  /*7ff0*/  @P2 FADD.FTZ R94, R20, R94 ;  /* 0x0000005e145e2221 */ /* 0x000fce0000010000 */
.L_x_33083:
[----:B------:R-:W-:-:S04]  /*8000*/  F2FP.F16.F32.PACK_AB R20, RZ, R94 ;  /* 0x0000005eff14723e */ /* 0x000fc800000000ff */
[----:B------:R-:W-:-:S07]  /*8010*/  PRMT R38, R20, 0x7610, R38 ;  /* 0x0000761014267816 */ /* 0x000fce0000000026 */
.L_x_33084:
[----:B------:R-:W-:Y:S01]  /*8020*/  HADD2.F32 R71, -RZ, R42.H1_H1 ;  /* 0x3000002aff477230 */ /* 0x000fe20000004100 */
[----:B------:R-:W-:Y:S06]  /*8030*/  @P3 BRA `(.L_x_33085) ;  /* 0x0000000000203947 */ /* 0x000fec0003800000 */
[----:B------:R-:W-:-:S04]  /*8040*/  ISETP.NE.U32.AND P4, PT, RZ, UR12, PT ;  /* 0x0000000cff007c0c */ /* 0x000fc8000bf85070 */
[----:B------:R-:W-:-:S13]  /*8050*/  ISETP.NE.AND.EX P4, PT, RZ, UR13, PT, P4 ;  /* 0x0000000dff007c0c */ /* 0x000fda000bf85340 */
[----:B------:R-:W-:Y:S05]  /*8060*/  @P4 BRA `(.L_x_33086) ;  /* 0x0000000000084947 */ /* 0x000fea0003800000 */
[----:B------:R-:W-:Y:S05]  /*8070*/  @P0 BRA `(.L_x_33087) ;  /* 0x0000000000200947 */ /* 0x000fea0003800000 */
[----:B------:R-:W-:Y:S05]  /*8080*/  BRA `(.L_x_33088) ;  /* 0x0000000000247947 */ /* 0x000fea0003800000 */
.L_x_33086:
[----:B-----5:R-:W-:-:S05]  /*8090*/  HADD2.F32 R20, -RZ, R34.H1_H1 ;  /* 0x30000022ff147230 */ /* 0x020fca0000004100 */
[----:B------:R-:W-:Y:S01]  /*80a0*/  FADD.FTZ R71, R20, R71 ;  /* 0x0000004714477221 */ /* 0x000fe20000010000 */
[----:B------:R-:W-:Y:S06]  /*80b0*/  BRA `(.L_x_33087) ;  /* 0x0000000000107947 */ /* 0x000fec0003800000 */
.L_x_33085:
[----:B-----5:R-:W-:-:S05]  /*80c0*/  HADD2.F32 R20, -RZ, R30.H1_H1 ;  /* 0x3000001eff147230 */ /* 0x020fca0000004100 */
[----:B------:R-:W-:Y:S01]  /*80d0*/  FADD.FTZ R71, R20, R71 ;  /* 0x0000004714477221 */ /* 0x000fe20000010000 */
[----:B------:R-:W-:-:S05]  /*80e0*/  @P2 HADD2.F32 R20, -RZ, R34.H1_H1 ;  /* 0x30000022ff142230 */ /* 0x000fca0000004100 */
[----:B------:R-:W-:-:S07]  /*80f0*/  @P2 FADD.FTZ R71, R20, R71 ;  /* 0x0000004714472221 */ /* 0x000fce0000010000 */
.L_x_33087:
[----:B------:R-:W-:-:S04]  /*8100*/  F2FP.F16.F32.PACK_AB R20, RZ, R71 ;  /* 0x00000047ff14723e */ /* 0x000fc800000000ff */
[----:B------:R-:W-:-:S07]  /*8110*/  PRMT R38, R38, 0x5410, R20 ;  /* 0x0000541026267816 */ /* 0x000fce0000000014 */
.L_x_33088:
[----:B------:R-:W-:Y:S01]  /*8120*/  HADD2.F32 R73, -RZ, R43.H0_H0 ;  /* 0x2000002bff497230 */ /* 0x000fe20000004100 */
[----:B------:R-:W-:Y:S06]  /*8130*/  @P3 BRA `(.L_x_33089) ;  /* 0x0000000000203947 */ /* 0x000fec0003800000 */
[----:B------:R-:W-:-:S04]  /*8140*/  ISETP.NE.U32.AND P4, PT, RZ, UR12, PT ;  /* 0x0000000cff007c0c */ /* 0x000fc8000bf85070 */
[----:B------:R-:W-:-:S13]  /*8150*/  ISETP.NE.AND.EX P4, PT, RZ, UR13, PT, P4 ;  /* 0x0000000dff007c0c */ /* 0x000fda000bf85340 */
[----:B------:R-:W-:Y:S05]  /*8160*/  @P4 BRA `(.L_x_33090) ;  /* 0x0000000000084947 */ /* 0x000fea0003800000 */
[----:B------:R-:W-:Y:S05]  /*8170*/  @P0 BRA `(.L_x_33091) ;  /* 0x0000000000200947 */ /* 0x000fea0003800000 */
[----:B------:R-:W-:Y:S05]  /*8180*/  BRA `(.L_x_33092) ;  /* 0x0000000000247947 */ /* 0x000fea0003800000 */
.L_x_33090:
[----:B-----5:R-:W-:-:S05]  /*8190*/  HADD2.F32 R20, -RZ, R35.H0_H0 ;  /* 0x20000023ff147230 */ /* 0x020fca0000004100 */
[----:B------:R-:W-:Y:S01]  /*81a0*/  FADD.FTZ R73, R20, R73 ;  /* 0x0000004914497221 */ /* 0x000fe20000010000 */
[----:B------:R-:W-:Y:S06]  /*81b0*/  BRA `(.L_x_33091) ;  /* 0x0000000000107947 */ /* 0x000fec0003800000 */
.L_x_33089:
[----:B-----5:R-:W-:-:S05]  /*81c0*/  HADD2.F32 R20, -RZ, R31.H0_H0 ;  /* 0x2000001fff147230 */ /* 0x020fca0000004100 */
[----:B------:R-:W-:Y:S01]  /*81d0*/  FADD.FTZ R73, R20, R73 ;  /* 0x0000004914497221 */ /* 0x000fe20000010000 */
[----:B------:R-:W-:-:S05]  /*81e0*/  @P2 HADD2.F32 R20, -RZ, R35.H0_H0 ;  /* 0x20000023ff142230 */ /* 0x000fca0000004100 */
[----:B------:R-:W-:-:S07]  /*81f0*/  @P2 FADD.FTZ R73, R20, R73 ;  /* 0x0000004914492221 */ /* 0x000fce0000010000 */
.L_x_33091:
[----:B------:R-:W-:-:S04]  /*8200*/  F2FP.F16.F32.PACK_AB R20, RZ, R73 ;  /* 0x00000049ff14723e */ /* 0x000fc800000000ff */
[----:B------:R-:W-:-:S07]  /*8210*/  PRMT R39, R20, 0x7610, R39 ;  /* 0x0000761014277816 */ /* 0x000fce0000000027 */
.L_x_33092:
[----:B------:R-:W-:Y:S01]  /*8220*/  HADD2.F32 R20, -RZ, R43.H1_H1 ;  /* 0x3000002bff147230 */ /* 0x000fe20000004100 */
[----:B------:R-:W-:Y:S06]  /*8230*/  @P3 BRA `(.L_x_33093) ;  /* 0x0000000000203947 */ /* 0x000fec0003800000 */
[----:B------:R-:W-:-:S04]  /*8240*/  ISETP.NE.U32.AND P2, PT, RZ, UR12, PT ;  /* 0x0000000cff007c0c */ /* 0x000fc8000bf45070 */
[----:B------:R-:W-:-:S13]  /*8250*/  ISETP.NE.AND.EX P2, PT, RZ, UR13, PT, P2 ;  /* 0x0000000dff007c0c */ /* 0x000fda000bf45320 */
[----:B------:R-:W-:Y:S05]  /*8260*/  @P2 BRA `(.L_x_33094) ;  /* 0x0000000000082947 */ /* 0x000fea0003800000 */
[----:B------:R-:W-:Y:S05]  /*8270*/  @P0 BRA `(.L_x_33095) ;  /* 0x0000000000200947 */ /* 0x000fea0003800000 */
[----:B------:R-:W-:Y:S05]  /*8280*/  BRA `(.L_x_33096) ;  /* 0x0000000000247947 */ /* 0x000fea0003800000 */
.L_x_33094:
[----:B-----5:R-:W-:-:S05]  /*8290*/  HADD2.F32 R40, -RZ, R35.H1_H1 ;  /* 0x30000023ff287230 */ /* 0x020fca0000004100 */
[----:B------:R-:W-:Y:S01]  /*82a0*/  FADD.FTZ R20, R40, R20 ;  /* 0x0000001428147221 */ /* 0x000fe20000010000 */
[----:B------:R-:W-:Y:S06]  /*82b0*/  BRA `(.L_x_33095) ;  /* 0x0000000000107947 */ /* 0x000fec0003800000 */
.L_x_33093:
[----:B-----5:R-:W-:-:S05]  /*82c0*/  HADD2.F32 R40, -RZ, R31.H1_H1 ;  /* 0x3000001fff287230 */ /* 0x020fca0000004100 */
[----:B------:R-:W-:Y:S01]  /*82d0*/  FADD.FTZ R20, R40, R20 ;  /* 0x0000001428147221 */ /* 0x000fe20000010000 */
[----:B------:R-:W-:-:S05]  /*82e0*/  @P2 HADD2.F32 R40, -RZ, R35.H1_H1 ;  /* 0x30000023ff282230 */ /* 0x000fca0000004100 */
[----:B------:R-:W-:-:S07]  /*82f0*/  @P2 FADD.FTZ R20, R40, R20 ;  /* 0x0000001428142221 */ /* 0x000fce0000010000 */
.L_x_33095:
[----:B------:R-:W-:-:S04]  /*8300*/  F2FP.F16.F32.PACK_AB R40, RZ, R20 ;  /* 0x00000014ff28723e */ /* 0x000fc800000000ff */
[----:B------:R-:W-:-:S07]  /*8310*/  PRMT R39, R39, 0x5410, R40 ;  /* 0x0000541027277816 */ /* 0x000fce0000000028 */
.L_x_33096:
[----:B------:R-:W0:Y:S02]  /*8320*/  @P0 LDC.64 R40, c[0x0][0x238] ;  /* 0x00008e00ff280b82 */ /* 0x000e240000000a00 */
[----:B0-----:R-:W-:-:S04]  /*8330*/  @P0 LEA R40, P2, R44, R40, 0x4 ;  /* 0x000000282c280211 */ /* 0x001fc800078420ff */
[----:B------:R-:W-:-:S05]  /*8340*/  @P0 LEA.HI.X R41, R44, R41, RZ, 0x4, P2 ;  /* 0x000000292c290211 */ /* 0x000fca00010f24ff */
[----:B------:R0:W-:Y:S04]  /*8350*/  @P0 STG.E.128 desc[UR4][R40.64], R36 ;  /* 0x0000002428000986 */ /* 0x0001e8000c101d04 */
.L_x_33064:
[----:B------:R-:W-:Y:S05]  /*8360*/  BSYNC B0 ;  /* 0x0000000000007941 */ /* 0x000fea0003800000 */
.L_x_33063:
[----:B0-----:R-:W-:Y:S01]  /*8370*/  FADD.FTZ R40, RZ, R90 ;  /* 0x0000005aff287221 */ /* 0x001fe20000010000 */
        /* <DEDUP_REMOVED lines=292> */
.L_x_33130:
        /* <DEDUP_REMOVED lines=17> */
[----:B--2---:R-:W2:Y:S04]  /*96d0*/  LDL R15, [R1+0x230] ;  /* 0x00023000010f7983 */ /* 0x004ea80000100800 */
[----:B------:R1:W-:Y:S04]  /*96e0*/  STL [R1+0x4f0], R14 ;  /* 0x0004f00e01007387 */ /* 0x0003e80000100800 */
[----:B-1----:R-:W2:Y:S04]  /*96f0*/  LDL R14, [R1+0x210] ;  /* 0x00021000010e7983 */ /* 0x002ea80000100800 */
[----:B------:R1:W-:Y:S04]  /*9700*/  STL [R1+0x4ec], R13 ;  /* 0x0004ec0d01007387 */ /* 0x0003e80000100800 */
[----:B-1----:R-:W2:Y:S04]  /*9710*/  LDL R13, [R1+0x4a0] ;  /* 0x0004a000010d7983 */ /* 0x002ea80000100800 */
[----:B------:R1:W-:Y:S04]  /*9720*/  STL [R1+0x4e8], R12 ;  /* 0x0004e80c01007387 */ /* 0x0003e80000100800 */
[----:B------:R-:W2:Y:S04]  /*9730*/  LDL R44, [R1+0x4c4] ;  /* 0x0004c400012c7983 */ /* 0x000ea80000100800 */
[----:B-1----:R-:W2:Y:S04]  /*9740*/  LDL R12, [R1+0x234] ;  /* 0x00023400010c7983 */ /* 0x002ea80000100800 */
[----:B------:R3:W-:Y:S04]  /*9750*/  STL [R1+0x4e4], R11 ;  /* 0x0004e40b01007387 */ /* 0x0007e80000100800 */
[----:B------:R-:W2:Y:S04]  /*9760*/  LDL R45, [R1+0x4a4] ;  /* 0x0004a400012d7983 */ /* 0x000ea80000100800 */
[----:B------:R-:W2:Y:S04]  /*9770*/  LDL R47, [R1+0x23c] ;  /* 0x00023c00012f7983 */ /* 0x000ea80000100800 */
[----:B---34-:R-:W3:Y:S04]  /*9780*/  LDL R11, [R1+0x214] ;  /* 0x00021400010b7983 */ /* 0x018ee80000100800 */
        /* <DEDUP_REMOVED lines=23> */
[----:B--2---:R-:W-:-:S03]  /*9900*/  FFMA.FTZ R40, R40, R41, R15 ;  /* 0x0000002928287223 */ /* 0x004fc6000001000f */
[----:B------:R2:W5:Y:S01]  /*9910*/  LDL.LU R15, [R1+0x4f4] ;  /* 0x0004f400010f7983 */ /* 0x0005620000300800 */
[----:B------:R-:W-:-:S03]  /*9920*/  FFMA.FTZ R41, R13, R41, R14 ;  /* 0x000000290d297223 */ /* 0x000fc6000001000e */
[----:B------:R2:W5:Y:S04]  /*9930*/  LDL.LU R14, [R1+0x4f0] ;  /* 0x0004f000010e7983 */ /* 0x0005680000300800 */
[----:B------:R2:W5:Y:S01]  /*9940*/  LDL.LU R13, [R1+0x4ec] ;  /* 0x0004ec00010d7983 */ /* 0x0005620000300800 */
[----:B------:R-:W-:-:S03]  /*9950*/  FFMA.FTZ R44, R44, R42, R12 ;  /* 0x0000002a2c2c7223 */ /* 0x000fc6000001000c */
[----:B------:R2:W5:Y:S02]  /*9960*/  LDL.LU R12, [R1+0x4e8] ;  /* 0x0004e800010c7983 */ /* 0x0005640000300800 */
[----:B------:R-:W-:Y:S01]  /*9970*/  F2FP.F16.F32.PACK_AB R40, R44, R40 ;  /* 0x000000282c28723e */ /* 0x000fe200000000ff */
[----:B---3--:R-:W-:Y:S02]  /*9980*/  FFMA.FTZ R42, R45, R42, R11 ;  /* 0x0000002a2d2a7223 */ /* 0x008fe4000001000b */
[----:B------:R2:W5:Y:S03]  /*9990*/  LDL.LU R11, [R1+0x4e4] ;  /* 0x0004e400010b7983 */ /* 0x0005660000300800 */
[----:B------:R-:W-:Y:S01]  /*99a0*/  F2FP.F16.F32.PACK_AB R44, R42, R41 ;  /* 0x000000292a2c723e */ /* 0x000fe200000000ff */
[----:B------:R-:W-:-:S04]  /*99b0*/  FADD.FTZ R41, R75, -R43 ;  /* 0x8000002b4b297221 */ /* 0x000fc80000010000 */
[----:B------:R-:W-:Y:S02]  /*99c0*/  FMUL.FTZ R45, R61, R41 ;  /* 0x000000293d2d7220 */ /* 0x000fe40000410000 */
[----:B------:R-:W3:Y:S01]  /*99d0*/  LDL R41, [R1+0x238] ;  /* 0x0002380001297983 */ /* 0x000ee20000100800 */
[----:B------:R-:W-:-:S04]  /*99e0*/  FADD.FTZ R42, R4, -R43 ;  /* 0x8000002b042a7221 */ /* 0x000fc80000010000 */
[----:B------:R-:W-:-:S04]  /*99f0*/  FMUL.FTZ R42, R61, R42 ;  /* 0x0000002a3d2a7220 */ /* 0x000fc80000410000 */
[-C--:B----4-:R-:W-:Y:S01]  /*9a00*/  FFMA.FTZ R46, R46, R42.reuse, R47 ;  /* 0x0000002a2e2e7223 */ /* 0x090fe2000001002f */
[----:B------:R-:W-:Y:S02]  /*9a10*/  FFMA.FTZ R107, R107, R42, R110 ;  /* 0x0000002a6b6b7223 */ /* 0x000fe4000001006e */
[----:B------:R-:W4:Y:S01]  /*9a20*/  LDL R42, [R1+0x4b0] ;  /* 0x0004b000012a7983 */ /* 0x000f220000100800 */
[----:B------:R-:W-:-:S03]  /*9a30*/  FADD.FTZ R47, R2, -R43 ;  /* 0x8000002b022f7221 */ /* 0x000fc60000010000 */
[----:B------:R-:W2:Y:S01]  /*9a40*/  LDL R110, [R1+0x49c] ;  /* 0x00049c00016e7983 */ /* 0x000ea20000100800 */
[----:B------:R-:W-:-:S04]  /*9a50*/  FMUL.FTZ R47, R61, R47 ;  /* 0x0000002f3d2f7220 */ /* 0x000fc80000410000 */
[-C--:B------:R-:W-:Y:S01]  /*9a60*/  FFMA.FTZ R106, R106, R47.reuse, R7 ;  /* 0x0000002f6a6a7223 */ /* 0x080fe20000010007 */
[----:B------:R-:W-:Y:S01]  /*9a70*/  FFMA.FTZ R47, R109, R47, R6 ;  /* 0x0000002f6d2f7223 */ /* 0x000fe20000010006 */
[----:B---3--:R-:W-:Y:S02]  /*9a80*/  FFMA.FTZ R41, R111, R45, R41 ;  /* 0x0000002d6f297223 */ /* 0x008fe40000010029 */
[----:B------:R-:W3:Y:S03]  /*9a90*/  LDL R111, [R1+0x248] ;  /* 0x00024800016f7983 */ /* 0x000ee60000100800 */
[----:B------:R-:W-:Y:S01]  /*9aa0*/  F2FP.F16.F32.PACK_AB R41, R46, R41 ;  /* 0x000000292e29723e */ /* 0x000fe200000000ff */
[----:B------:R-:W-:-:S04]  /*9ab0*/  FADD.FTZ R46, R3, -R43 ;  /* 0x8000002b032e7221 */ /* 0x000fc80000010000 */
[----:B------:R-:W-:-:S04]  /*9ac0*/  FMUL.FTZ R46, R61, R46 ;  /* 0x0000002e3d2e7220 */ /* 0x000fc80000410000 */
[-C--:B----4-:R-:W-:Y:S01]  /*9ad0*/  FFMA.FTZ R42, R42, R46.reuse, R10 ;  /* 0x0000002e2a2a7223 */ /* 0x090fe2000001000a */
[----:B------:R-:W-:Y:S01]  /*9ae0*/  FFMA.FTZ R46, R8, R46, R9 ;  /* 0x0000002e082e7223 */ /* 0x000fe20000010009 */
[----:B------:R-:W-:Y:S02]  /*9af0*/  FFMA.FTZ R45, R124, R45, R125 ;  /* 0x0000002d7c2d7223 */ /* 0x000fe4000001007d */
[----:B------:R-:W4:Y:S02]  /*9b00*/  LDL R125, [R1+0x498] ;  /* 0x00049800017d7983 */ /* 0x000f240000100800 */
[----:B------:R-:W-:Y:S01]  /*9b10*/  F2FP.F16.F32.PACK_AB R46, R47, R46 ;  /* 0x0000002e2f2e723e */ /* 0x000fe200000000ff */
[--C-:B------:R-:W-:Y:S01]  /*9b20*/  FADD.FTZ R47, R51, -R43.reuse ;  /* 0x8000002b332f7221 */ /* 0x100fe20000010000 */
[----:B------:R-:W2:Y:S01]  /*9b30*/  LDL R124, [R1+0x22c] ;  /* 0x00022c00017c7983 */ /* 0x000ea20000100800 */
[----:B------:R-:W-:-:S03]  /*9b40*/  FADD.FTZ R43, R0, -R43 ;  /* 0x8000002b002b7221 */ /* 0x000fc60000010000 */
[----:B------:R0:W5:Y:S01]  /*9b50*/  LDL.LU R10, [R1+0x4e0] ;  /* 0x0004e000010a7983 */ /* 0x0001620000300800 */
[----:B------:R-:W-:-:S03]  /*9b60*/  F2FP.F16.F32.PACK_AB R45, R107, R45 ;  /* 0x0000002d6b2d723e */ /* 0x000fc600000000ff */
[----:B------:R0:W5:Y:S01]  /*9b70*/  LDL.LU R9, [R1+0x4dc] ;  /* 0x0004dc0001097983 */ /* 0x0001620000300800 */
[----:B------:R-:W-:Y:S01]  /*9b80*/  F2FP.F16.F32.PACK_AB R42, R106, R42 ;  /* 0x0000002a6a2a723e */ /* 0x000fe200000000ff */
[C---:B------:R-:W-:Y:S02]  /*9b90*/  FMUL.FTZ R109, R61.reuse, R43 ;  /* 0x0000002b3d6d7220 */ /* 0x040fe40000410000 */
[----:B------:R0:W5:Y:S04]  /*9ba0*/  LDL.LU R8, [R1+0x4d8] ;  /* 0x0004d80001087983 */ /* 0x0001680000300800 */
[----:B------:R0:W5:Y:S04]  /*9bb0*/  LDL.LU R7, [R1+0x4d4] ;  /* 0x0004d40001077983 */ /* 0x0001680000300800 */
[----:B------:R0:W5:Y:S04]  /*9bc0*/  LDL.LU R6, [R1+0x4d0] ;  /* 0x0004d00001067983 */ /* 0x0001680000300800 */
[----:B------:R-:W3:Y:S04]  /*9bd0*/  LDL R107, [R1+0x4bc] ;  /* 0x0004bc00016b7983 */ /* 0x000ee80000100800 */
[----:B------:R-:W3:Y:S04]  /*9be0*/  LDL R106, [R1+0x24c] ;  /* 0x00024c00016a7983 */ /* 0x000ee80000100800 */
[----:B------:R-:W4:Y:S01]  /*9bf0*/  LDL R43, [R1+0x4b8] ;  /* 0x0004b800012b7983 */ /* 0x000f220000100800 */
[----:B------:R-:W-:Y:S01]  /*9c00*/  FMUL.FTZ R47, R61, R47 ;  /* 0x0000002f3d2f7220 */ /* 0x000fe20000410000 */
[----:B---3--:R-:W-:-:S03]  /*9c10*/  FFMA.FTZ R106, R107, R109, R106 ;  /* 0x0000006d6b6a7223 */ /* 0x008fc6000001006a */
[----:B----4-:R-:W-:-:S05]  /*9c20*/  FFMA.FTZ R43, R43, R47, R111 ;  /* 0x0000002f2b2b7223 */ /* 0x010fca000001006f */
[----:B------:R-:W-:Y:S02]  /*9c30*/  F2FP.F16.F32.PACK_AB R43, R106, R43 ;  /* 0x0000002b6a2b723e */ /* 0x000fe400000000ff */
[----:B------:R-:W1:Y:S02]  /*9c40*/  LDC.64 R106, c[0x0][0x2b8] ;  /* 0x0000ae00ff6a7b82 */ /* 0x000e640000000a00 */
[----:B-1----:R-:W-:-:S05]  /*9c50*/  IMAD.WIDE.U32 R106, R5, 0x10, R106 ;  /* 0x00000010056a7825 */ /* 0x002fca00078e006a */
[----:B------:R1:W-:Y:S04]  /*9c60*/  STG.E.128 desc[UR4][R106.64], R40 ;  /* 0x000000286a007986 */ /* 0x0003e8000c101d04 */
[----:B-1----:R-:W3:Y:S01]  /*9c70*/  LDL R107, [R1+0x228] ;  /* 0x00022800016b7983 */ /* 0x002ee20000100800 */
[----:B------:R-:W1:Y:S01]  /*9c80*/  LDC.64 R42, c[0x0][0x2c0] ;  /* 0x0000b000ff2a7b82 */ /* 0x000e620000000a00 */
[----:B--2---:R-:W-:Y:S01]  /*9c90*/  FFMA.FTZ R41, R110, R109, R124 ;  /* 0x0000006d6e297223 */ /* 0x004fe2000001007c */
[----:B------:R-:W2:Y:S02]  /*9ca0*/  S2R R111, SR_TID.X ;  /* 0x00000000006f7919 */ /* 0x000ea40000002100 */
[----:B--2---:R-:W-:Y:S01]  /*9cb0*/  LOP3.LUT R111, R111, 0x1f, RZ, 0xc0, !PT ;  /* 0x0000001f6f6f7812 */ /* 0x004fe200078ec0ff */
[----:B---3--:R-:W-:-:S05]  /*9cc0*/  FFMA.FTZ R40, R125, R47, R107 ;  /* 0x0000002f7d287223 */ /* 0x008fca000001006b */
[----:B------:R-:W-:Y:S01]  /*9cd0*/  F2FP.F16.F32.PACK_AB R47, R41, R40 ;  /* 0x00000028292f723e */ /* 0x000fe200000000ff */
[----:B-1----:R-:W-:-:S05]  /*9ce0*/  IMAD.WIDE.U32 R40, R5, 0x10, R42 ;  /* 0x0000001005287825 */ /* 0x002fca00078e002a */
[----:B------:R0:W-:Y:S01]  /*9cf0*/  STG.E.128 desc[UR4][R40.64], R44 ;  /* 0x0000002c28007986 */ /* 0x0001e2000c101d04 */
[----:B------:R-:W-:-:S07]  /*9d00*/  IADD3 R5, R5, 0x20, RZ ;  /* 0x0000002005057810 */ /* 0x000fce0007ffe0ff */
.L_x_33099:
[----:B------:R-:W-:Y:S05]  /*9d10*/  BSYNC B0 ;  /* 0x0000000000007941 */ /* 0x000fea0003800000 */
.L_x_33098:
[----:B-----5:R-:W-:Y:S01]  /*9d20*/  ISETP.GE.U32.AND P3, PT, R7, 0x40, PT ;  /* 0x000000400700780c */ /* 0x020fe20003f66070 */
[----:B------:R-:W-:-:S12]  /*9d30*/  BSSY B0, `(.L_x_33100) ;  /* 0x0000068000007945 */ /* 0x000fd80003800000 */
[----:B------:R-:W-:Y:S05]  /*9d40*/  @!P3 BRA `(.L_x_33101) ;  /* 0x000000040098b947 */ /* 0x000fea0003800000 */
[----:B------:R3:W-:Y:S04]  /*9d50*/  STL [R1+0x4f4], R11 ;  /* 0x0004f40b01007387 */ /* 0x0007e80000100800 */
[----:B01----:R-:W2:Y:S04]  /*9d60*/  LDL R40, [R1+0x400] ;  /* 0x0004000001287983 */ /* 0x003ea80000100800 */
[----:B---34-:R-:W2:Y:S04]  /*9d70*/  LDL R11, [R1+0x1f0] ;  /* 0x0001f000010b7983 */ /* 0x018ea80000100800 */
[----:B------:R0:W-:Y:S04]  /*9d80*/  STL [R1+0x4f0], R10 ;  /* 0x0004f00a01007387 */ /* 0x0001e80000100800 */
[----:B0-----:R-:W3:Y:S04]  /*9d90*/  LDL R10, [R1+0x1d0] ;  /* 0x0001d000010a7983 */ /* 0x001ee80000100800 */
[----:B------:R0:W-:Y:S04]  /*9da0*/  STL [R1+0x4ec], R9 ;  /* 0x0004ec0901007387 */ /* 0x0001e80000100800 */
[----:B0-----:R-:W3:Y:S04]  /*9db0*/  LDL R9, [R1+0x480] ;  /* 0x0004800001097983 */ /* 0x001ee80000100800 */
        /* <DEDUP_REMOVED lines=32> */
[----:B---3--:R-:W-:-:S03]  /*9fc0*/  FFMA.FTZ R41, R9, R41, R10 ;  /* 0x0000002909297223 */ /* 0x008fc6000001000a */
[----:B------:R2:W5:Y:S04]  /*9fd0*/  LDL.LU R10, [R1+0x4f0] ;  /* 0x0004f000010a7983 */ /* 0x0005680000300800 */
[----:B------:R2:W5:Y:S01]  /*9fe0*/  LDL.LU R9, [R1+0x4ec] ;  /* 0x0004ec0001097983 */ /* 0x0005620000300800 */
[----:B----4-:R-:W-:-:S03]  /*9ff0*/  FFMA.FTZ R44, R44, R42, R8 ;  /* 0x0000002a2c2c7223 */ /* 0x010fc60000010008 */
[----:B------:R2:W5:Y:S02]  /*a000*/  LDL.LU R8, [R1+0x4e8] ;  /* 0x0004e80001087983 */ /* 0x0005640000300800 */
[----:B------:R-:W-:Y:S01]  /*a010*/  F2FP.F16.F32.PACK_AB R40, R44, R40 ;  /* 0x000000282c28723e */ /* 0x000fe200000000ff */
[----:B------:R-:W-:Y:S02]  /*a020*/  FFMA.FTZ R42, R45, R42, R7 ;  /* 0x0000002a2d2a7223 */ /* 0x000fe40000010007 */
[----:B------:R2:W5:Y:S03]  /*a030*/  LDL.LU R7, [R1+0x4e4] ;  /* 0x0004e40001077983 */ /* 0x0005660000300800 */
[----:B------:R-:W-:Y:S01]  /*a040*/  F2FP.F16.F32.PACK_AB R44, R42, R41 ;  /* 0x000000292a2c723e */ /* 0x000fe200000000ff */
[----:B------:R-:W-:-:S04]  /*a050*/  FADD.FTZ R41, R77, -R43 ;  /* 0x8000002b4d297221 */ /* 0x000fc80000010000 */
[----:B------:R-:W-:Y:S02]  /*a060*/  FMUL.FTZ R45, R61, R41 ;  /* 0x000000293d2d7220 */ /* 0x000fe40000410000 */
[----:B------:R-:W3:Y:S01]  /*a070*/  LDL R41, [R1+0x1f8] ;  /* 0x0001f80001297983 */ /* 0x000ee20000100800 */
[----:B------:R-:W-:-:S04]  /*a080*/  FADD.FTZ R42, R21, -R43 ;  /* 0x8000002b152a7221 */ /* 0x000fc80000010000 */
[----:B------:R-:W-:-:S04]  /*a090*/  FMUL.FTZ R42, R61, R42 ;  /* 0x0000002a3d2a7220 */ /* 0x000fc80000410000 */
[-C--:B------:R-:W-:Y:S01]  /*a0a0*/  FFMA.FTZ R46, R46, R42.reuse, R47 ;  /* 0x0000002a2e2e7223 */ /* 0x080fe2000001002f */
        /* <DEDUP_REMOVED lines=48> */
.L_x_33101:
[----:B------:R-:W-:Y:S05]  /*a3b0*/  BSYNC B0 ;  /* 0x0000000000007941 */ /* 0x000fea0003800000 */
.L_x_33100:
        /* <DEDUP_REMOVED lines=105> */
.L_x_33103:
[----:B------:R-:W-:Y:S05]  /*aa50*/  BSYNC B0 ;  /* 0x0000000000007941 */ /* 0x000fea0003800000 */
.L_x_33102:
[----:B-----5:R-:W-:Y:S01]  /*aa60*/  ISETP.GE.U32.AND P3, PT, R7, 0x80, PT ;  /* 0x000000800700780c */ /* 0x020fe20003f66070 */
[----:B------:R-:W-:-:S12]  /*aa70*/  BSSY B0, `(.L_x_33104) ;  /* 0x0000068000007945 */ /* 0x000fd80003800000 */
[----:B------:R-:W-:Y:S05]  /*aa80*/  @!P3 BRA `(.L_x_33105) ;  /* 0x000000040098b947 */ /* 0x000fea0003800000 */
[----:B------:R2:W-:Y:S04]  /*aa90*/  STL [R1+0x4f4], R13 ;  /* 0x0004f40d01007387 */ /* 0x0005e80000100800 */
[----:B01----:R-:W3:Y:S04]  /*aaa0*/  LDL R40, [R1+0x3c0] ;  /* 0x0003c00001287983 */ /* 0x003ee80000100800 */
[----:B--2---:R-:W2:Y:S04]  /*aab0*/  LDL R13, [R1+0x170] ;  /* 0x00017000010d7983 */ /* 0x004ea80000100800 */
[----:B------:R0:W-:Y:S04]  /*aac0*/  STL [R1+0x4f0], R12 ;  /* 0x0004f00c01007387 */ /* 0x0001e80000100800 */
[----:B0-----:R-:W2:Y:S04]  /*aad0*/  LDL R12, [R1+0x150] ;  /* 0x00015000010c7983 */ /* 0x001ea80000100800 */
[----:B------:R3:W-:Y:S04]  /*aae0*/  STL [R1+0x4ec], R11 ;  /* 0x0004ec0b01007387 */ /* 0x0007e80000100800 */
[----:B---34-:R-:W3:Y:S04]  /*aaf0*/  LDL R11, [R1+0x440] ;  /* 0x00044000010b7983 */ /* 0x018ee80000100800 */
        /* <DEDUP_REMOVED lines=95> */
.L_x_33105:
[----:B------:R-:W-:Y:S05]  /*b0f0*/  BSYNC B0 ;  /* 0x0000000000007941 */ /* 0x000fea0003800000 */
.L_x_33104:
        /* <DEDUP_REMOVED lines=105> */
.L_x_33107:
[----:B------:R-:W-:Y:S05]  /*b790*/  BSYNC B0 ;  /* 0x0000000000007941 */ /* 0x000fea0003800000 */
.L_x_33106:
[----:B-----5:R-:W-:Y:S01]  /*b7a0*/  ISETP.GE.U32.AND P2, PT, R7, 0xc0, PT ;  /* 0x000000c00700780c */ /* 0x020fe20003f46070 */
[----:B------:R-:W-:-:S12]  /*b7b0*/  BSSY B0, `(.L_x_33108) ;  /* 0x0000069000007945 */ /* 0x000fd80003800000 */
[----:B------:R-:W-:Y:S05]  /*b7c0*/  @!P2 BRA `(.L_x_33109) ;  /* 0x00000004009ca947 */ /* 0x000fea0003800000 */
[----:B------:R2:W-:Y:S04]  /*b7d0*/  STL [R1+0x4f4], R14 ;  /* 0x0004f40e01007387 */ /* 0x0005e80000100800 */
[----:B01----:R-:W3:Y:S04]  /*b7e0*/  LDL R40, [R1+0x360] ;  /* 0x0003600001287983 */ /* 0x003ee80000100800 */
[----:B--2---:R-:W2:Y:S04]  /*b7f0*/  LDL R14, [R1+0xf0] ;  /* 0x0000f000010e7983 */ /* 0x004ea80000100800 */
[----:B------:R3:W-:Y:S04]  /*b800*/  STL [R1+0x4f0], R11 ;  /* 0x0004f00b01007387 */ /* 0x0007e80000100800 */
[----:B---34-:R-:W3:Y:S04]  /*b810*/  LDL R11, [R1+0xd0] ;  /* 0x0000d000010b7983 */ /* 0x018ee80000100800 */
        /* <DEDUP_REMOVED lines=98> */
.L_x_33109:
[----:B------:R-:W-:Y:S05]  /*be40*/  BSYNC B0 ;  /* 0x0000000000007941 */ /* 0x000fea0003800000 */
.L_x_33108:
        /* <DEDUP_REMOVED lines=106> */
.L_x_33111:
[----:B------:R-:W-:Y:S05]  /*c4f0*/  BSYNC B0 ;  /* 0x0000000000007941 */ /* 0x000fea0003800000 */
.L_x_33110:
        /* <DEDUP_REMOVED lines=106> */
.L_x_33113:
[----:B------:R-:W-:Y:S05]  /*cba0*/  BSYNC B0 ;  /* 0x0000000000007941 */ /* 0x000fea0003800000 */
.L_x_33112:
        /* <DEDUP_REMOVED lines=106> */
.L_x_33115:
[----:B------:R-:W-:Y:S05]  /*d250*/  BSYNC B0 ;  /* 0x0000000000007941 */ /* 0x000fea0003800000 */
.L_x_33114:
        /* <DEDUP_REMOVED lines=34> */
[----:B------:R-:W-:Y:S02]  /*d480*/  F2FP.F16.F32.PACK_AB R40, R41, R40 ;  /* 0x000000282928723e */ /* 0x000fe400000000ff */
[----:B------:R-:W3:Y:S01]  /*d490*/  LDL R41, [R1+0x288] ;  /* 0x0002880001297983 */ /* 0x000ee20000100800 */
[----:B------:R-:W-:Y:S01]  /*d4a0*/  FFMA.FTZ R44, R44, R106, R123 ;  /* 0x0000006a2c2c7223 */ /* 0x000fe2000001007b */
[----:B--2---:R-:W-:Y:S02]  /*d4b0*/  FFMA.FTZ R42, R42, R107, R0 ;  /* 0x0000006b2a2a7223 */ /* 0x004fe40000010000 */
[----:B------:R2:W5:Y:S01]  /*d4c0*/  LDL.LU R0, [R1+0x4d0] ;  /* 0x0004d00001007983 */ /* 0x0005620000300800 */
[----:B---3--:R-:W-:-:S05]  /*d4d0*/  FFMA.FTZ R41, R41, R60, R122 ;  /* 0x0000003c29297223 */ /* 0x008fca000001007a */
[----:B------:R-:W-:Y:S02]  /*d4e0*/  F2FP.F16.F32.PACK_AB R41, R44, R41 ;  /* 0x000000292c29723e */ /* 0x000fe400000000ff */
[----:B------:R-:W3:Y:S01]  /*d4f0*/  LDL R44, [R1+0x8] ;  /* 0x00000800012c7983 */ /* 0x000ee20000100800 */
[----:B------:R-:W-:-:S05]  /*d500*/  FFMA.FTZ R43, R43, R109, R111 ;  /* 0x0000006d2b2b7223 */ /* 0x000fca000001006f */
[----:B------:R-:W-:Y:S01]  /*d510*/  F2FP.F16.F32.PACK_AB R42, R43, R42 ;  /* 0x0000002a2b2a723e */ /* 0x000fe200000000ff */
[----:B---3--:R-:W-:Y:S01]  /*d520*/  FFMA.FTZ R43, R45, R110, R44 ;  /* 0x0000006e2d2b7223 */ /* 0x008fe2000001002c */
[----:B------:R-:W-:Y:S02]  /*d530*/  FFMA.FTZ R44, R124, R61, R125 ;  /* 0x0000003d7c2c7223 */ /* 0x000fe4000001007d */
[----:B------:R-:W0:Y:S03]  /*d540*/  LDC.64 R124, c[0x0][0x2c0] ;  /* 0x0000b000ff7c7b82 */ /* 0x000e260000000a00 */
[----:B------:R-:W-:-:S05]  /*d550*/  F2FP.F16.F32.PACK_AB R43, R44, R43 ;  /* 0x0000002b2c2b723e */ /* 0x000fca00000000ff */
        /* <DEDUP_REMOVED lines=15> */
[----:B------:R-:W1:Y:S01]  /*d650*/  S2R R111, SR_TID.X ;  /* 0x00000000006f7919 */ /* 0x000e620000002100 */
[----:B------:R-:W-:Y:S01]  /*d660*/  FFMA.FTZ R42, R42, R107, R116 ;  /* 0x0000006b2a2a7223 */ /* 0x000fe20000010074 */
[----:B------:R-:W-:Y:S01]  /*d670*/  FFMA.FTZ R44, R44, R109, R117 ;  /* 0x0000006d2c2c7223 */ /* 0x000fe20000010075 */
[----:B------:R-:W-:-:S04]  /*d680*/  FFMA.FTZ R45, R45, R106, R115 ;  /* 0x0000006a2d2d7223 */ /* 0x000fc80000010073 */
[----:B------:R-:W-:Y:S02]  /*d690*/  F2FP.F16.F32.PACK_AB R42, R44, R42 ;  /* 0x0000002a2c2a723e */ /* 0x000fe400000000ff */
[----:B------:R-:W-:Y:S01]  /*d6a0*/  F2FP.F16.F32.PACK_AB R41, R45, R41 ;  /* 0x000000292d29723e */ /* 0x000fe200000000ff */
[----:B0-----:R-:W-:Y:S01]  /*d6b0*/  IMAD.WIDE.U32 R44, R5, 0x10, R124 ;  /* 0x00000010052c7825 */ /* 0x001fe200078e007c */
[----:B-1----:R-:W-:-:S03]  /*d6c0*/  LOP3.LUT R111, R111, 0x1f, RZ, 0xc0, !PT ;  /* 0x0000001f6f6f7812 */ /* 0x002fc600078ec0ff */
[----:B---3--:R-:W-:Y:S01]  /*d6d0*/  FFMA.FTZ R47, R110, R47, R113 ;  /* 0x0000002f6e2f7223 */ /* 0x008fe20000010071 */
[----:B----4-:R-:W-:-:S05]  /*d6e0*/  FFMA.FTZ R40, R61, R46, R112 ;  /* 0x0000002e3d287223 */ /* 0x010fca0000010070 */
[----:B------:R-:W-:-:S05]  /*d6f0*/  F2FP.F16.F32.PACK_AB R40, R47, R40 ;  /* 0x000000282f28723e */ /* 0x000fca00000000ff */
[----:B------:R2:W-:Y:S02]  /*d700*/  STG.E.128 desc[UR4][R44.64], R40 ;  /* 0x000000282c007986 */ /* 0x0005e4000c101d04 */
.L_x_33117:
[----:B------:R-:W-:Y:S05]  /*d710*/  BSYNC B0 ;  /* 0x0000000000007941 */ /* 0x000fea0003800000 */
.L_x_33116:
[----:B012---:R-:W0:Y:S02]  /*d720*/  LDC.64 R40, c[0x0][0x210] ;  /* 0x00008400ff287b82 */ /* 0x007e240000000a00 */
[----:B0-----:R-:W-:-:S04]  /*d730*/  LEA R108, R40, R108, 0x2 ;  /* 0x0000006c286c7211 */ /* 0x001fc800078e10ff */
[----:B------:R-:W-:-:S13]  /*d740*/  ISETP.GE.AND P2, PT, R108, R41, PT ;  /* 0x000000296c00720c */ /* 0x000fda0003f46270 */
[----:B------:R-:W-:Y:S05]  /*d750*/  @!P2 BRA `(.L_x_33118) ;  /* 0xffffff4c0038a947 */ /* 0x000fea000383ffff */
[----:B------:R-:W-:Y:S05]  /*d760*/  EXIT ;  /* 0x000000000000794d */ /* 0x000fea0003800000 */
.L_x_33097:
[----:B------:R-:W-:Y:S01]  /*d770*/  HFMA2.MMA R40, -RZ, RZ, 0, 5.9604644775390625e-08 ;  /* 0x00000001ff287435 */ /* 0x000fe200000001ff */
[----:B------:R-:W-:Y:S01]  /*d780*/  BSSY B0, `(.L_x_33119) ;  /* 0x0000007000007945 */ /* 0x000fe20003800000 */
[----:B------:R-:W-:Y:S02]  /*d790*/  MOV R45, R43 ;  /* 0x0000002b002d7202 */ /* 0x000fe40000000f00 */
[----:B------:R-:W-:Y:S02]  /*d7a0*/  MOV R41, 0x1f ;  /* 0x0000001f00297802 */ /* 0x000fe40000000f00 */
[----:B------:R-:W-:-:S07]  /*d7b0*/  MOV R42, 0xffffffff ;  /* 0xffffffff002a7802 */ /* 0x000fce0000000f00 */
[----:B-12345:R-:W-:Y:S05]  /*d7c0*/  WARPSYNC.COLLECTIVE R42, `(.L_x_33120) ;  /* 0x000000002a087348 */ /* 0x03efea0003c00000 */
[----:B------:R0:W0:Y:S02]  /*d7d0*/  SHFL.BFLY P6, R40, R45, R40, R41 ;  /* 0x0c0000282d287389 */ /* 0x00002400000c0029 */
[----:B012345:R-:W-:Y:S01]  /*d7e0*/  ENDCOLLECTIVE ;  /* 0x000000000000791b */ /* 0x03ffe20003800000 */
.L_x_33120:
[----:B------:R-:W-:Y:S05]  /*d7f0*/  BSYNC B0 ;  /* 0x0000000000007941 */ /* 0x000fea0003800000 */
.L_x_33119:
        /* <DEDUP_REMOVED lines=9> */
.L_x_33121:
[----:B------:R-:W-:Y:S01]  /*d890*/  FADD.FTZ R43, R43, R40 ;  /* 0x000000282b2b7221 */ /* 0x000fe20000010000 */
[----:B------:R-:W-:-:S04]  /*d8a0*/  HFMA2.MMA R40, -RZ, RZ, 0, 2.384185791015625e-07 ;  /* 0x00000004ff287435 */ /* 0x000fc800000001ff */
[----:B------:R-:W-:-:S07]  /*d8b0*/  MOV R45, R43 ;  /* 0x0000002b002d7202 */ /* 0x000fce0000000f00 */
[----:B------:R-:W-:Y:S05]  /*d8c0*/  WARPSYNC.COLLECTIVE R42, `(.L_x_33122) ;  /* 0x000000002a087348 */ /* 0x000fea0003c00000 */
[----:B------:R0:W1:Y:S02]  /*d8d0*/  SHFL.BFLY P6, R40, R45, R40, R41 ;  /* 0x0c0000282d287389 */ /* 0x00006400000c0029 */
[----:B01----:R-:W-:Y:S01]  /*d8e0*/  ENDCOLLECTIVE ;  /* 0x000000000000791b */ /* 0x003fe20003800000 */
.L_x_33122:
[----:B------:R-:W-:Y:S01]  /*d8f0*/  FADD.FTZ R43, R43, R40 ;  /* 0x000000282b2b7221 */ /* 0x000fe20000010000 */
[----:B------:R-:W-:-:S04]  /*d900*/  HFMA2.MMA R40, -RZ, RZ, 0, 4.76837158203125e-07 ;  /* 0x00000008ff287435 */ /* 0x000fc800000001ff */
[----:B------:R-:W-:-:S07]  /*d910*/  MOV R45, R43 ;  /* 0x0000002b002d7202 */ /* 0x000fce0000000f00 */
[----:B------:R-:W-:Y:S05]  /*d920*/  WARPSYNC.COLLECTIVE R42, `(.L_x_33123) ;  /* 0x000000002a087348 */ /* 0x000fea0003c00000 */
[----:B------:R0:W1:Y:S02]  /*d930*/  SHFL.BFLY P6, R40, R45, R40, R41 ;  /* 0x0c0000282d287389 */ /* 0x00006400000c0029 */
[----:B01----:R-:W-:Y:S01]  /*d940*/  ENDCOLLECTIVE ;  /* 0x000000000000791b */ /* 0x003fe20003800000 */
.L_x_33123:
[----:B------:R-:W-:Y:S01]  /*d950*/  FADD.FTZ R43, R43, R40 ;  /* 0x000000282b2b7221 */ /* 0x000fe20000010000 */
[----:B------:R-:W-:-:S04]  /*d960*/  HFMA2.MMA R40, -RZ, RZ, 0, 9.5367431640625e-07 ;  /* 0x00000010ff287435 */ /* 0x000fc800000001ff */
[----:B------:R-:W-:-:S07]  /*d970*/  MOV R45, R43 ;  /* 0x0000002b002d7202 */ /* 0x000fce0000000f00 */
[----:B------:R-:W-:Y:S05]  /*d980*/  WARPSYNC.COLLECTIVE R42, `(.L_x_33124) ;  /* 0x000000002a087348 */ /* 0x000fea0003c00000 */
[----:B------:R0:W1:Y:S02]  /*d990*/  SHFL.BFLY P6, R40, R45, R40, R41 ;  /* 0x0c0000282d287389 */ /* 0x00006400000c0029 */
[----:B01----:R-:W-:Y:S01]  /*d9a0*/  ENDCOLLECTIVE ;  /* 0x000000000000791b */ /* 0x003fe20003800000 */
.L_x_33124:
        /* <DEDUP_REMOVED lines=170> */
[----:B------:R-:W-:-:S03]  /*e450*/  MOV R41, 0x1f ;  /* 0x0000001f00297802 */ /* 0x000fc60000000f00 */
[----:B------:R-:W-:-:S07]  /*e460*/  MOV R45, R43 ;  /* 0x0000002b002d7202 */ /* 0x000fce0000000f00 */
[----:B------:R-:W-:Y:S05]  /*e470*/  WARPSYNC.COLLECTIVE R42, `(.L_x_33125) ;  /* 0x000000002a087348 */ /* 0x000fea0003c00000 */
[----:B------:R0:W1:Y:S02]  /*e480*/  SHFL.BFLY P6, R40, R45, R40, R41 ;  /* 0x0c0000282d287389 */ /* 0x00006400000c0029 */
[----:B01----:R-:W-:Y:S01]  /*e490*/  ENDCOLLECTIVE ;  /* 0x000000000000791b */ /* 0x003fe20003800000 */
.L_x_33125:
[----:B------:R-:W-:Y:S01]  /*e4a0*/  FADD.FTZ R43, R43, R40 ;  /* 0x000000282b2b7221 */ /* 0x000fe20000010000 */
[----:B------:R-:W-:-:S04]  /*e4b0*/  HFMA2.MMA R40, -RZ, RZ, 0, 1.1920928955078125e-07 ;  /* 0x00000002ff287435 */ /* 0x000fc800000001ff */
[----:B------:R-:W-:-:S07]  /*e4c0*/  MOV R45, R43 ;  /* 0x0000002b002d7202 */ /* 0x000fce0000000f00 */
[----:B------:R-:W-:Y:S05]  /*e4d0*/  WARPSYNC.COLLECTIVE R42, `(.L_x_33126) ;  /* 0x000000002a087348 */ /* 0x000fea0003c00000 */
[----:B------:R0:W1:Y:S02]  /*e4e0*/  SHFL.BFLY P6, R40, R45, R40, R41 ;  /* 0x0c0000282d287389 */ /* 0x00006400000c0029 */
[----:B01----:R-:W-:Y:S01]  /*e4f0*/  ENDCOLLECTIVE ;  /* 0x000000000000791b */ /* 0x003fe20003800000 */
.L_x_33126:
[----:B------:R-:W-:Y:S01]  /*e500*/  FADD.FTZ R43, R43, R40 ;  /* 0x000000282b2b7221 */ /* 0x000fe20000010000 */
[----:B------:R-:W-:-:S04]  /*e510*/  HFMA2.MMA R40, -RZ, RZ, 0, 2.384185791015625e-07 ;  /* 0x00000004ff287435 */ /* 0x000fc800000001ff */
[----:B------:R-:W-:-:S07]  /*e520*/  MOV R45, R43 ;  /* 0x0000002b002d7202 */ /* 0x000fce0000000f00 */
[----:B------:R-:W-:Y:S05]  /*e530*/  WARPSYNC.COLLECTIVE R42, `(.L_x_33127) ;  /* 0x000000002a087348 */ /* 0x000fea0003c00000 */
[----:B------:R0:W1:Y:S02]  /*e540*/  SHFL.BFLY P6, R40, R45, R40, R41 ;  /* 0x0c0000282d287389 */ /* 0x00006400000c0029 */
[----:B01----:R-:W-:Y:S01]  /*e550*/  ENDCOLLECTIVE ;  /* 0x000000000000791b */ /* 0x003fe20003800000 */
.L_x_33127:
[----:B------:R-:W-:Y:S01]  /*e560*/  FADD.FTZ R43, R43, R40 ;  /* 0x000000282b2b7221 */ /* 0x000fe20000010000 */
[----:B------:R-:W-:-:S04]  /*e570*/  HFMA2.MMA R40, -RZ, RZ, 0, 4.76837158203125e-07 ;  /* 0x00000008ff287435 */ /* 0x000fc800000001ff */
[----:B------:R-:W-:-:S07]  /*e580*/  MOV R45, R43 ;  /* 0x0000002b002d7202 */ /* 0x000fce0000000f00 */
[----:B------:R-:W-:Y:S05]  /*e590*/  WARPSYNC.COLLECTIVE R42, `(.L_x_33128) ;  /* 0x000000002a087348 */ /* 0x000fea0003c00000 */
[----:B------:R0:W1:Y:S02]  /*e5a0*/  SHFL.BFLY P6, R40, R45, R40, R41 ;  /* 0x0c0000282d287389 */ /* 0x00006400000c0029 */
[----:B01----:R-:W-:Y:S01]  /*e5b0*/  ENDCOLLECTIVE ;  /* 0x000000000000791b */ /* 0x003fe20003800000 */
.L_x_33128:
[----:B------:R-:W-:Y:S01]  /*e5c0*/  FADD.FTZ R43, R43, R40 ;  /* 0x000000282b2b7221 */ /* 0x000fe20000010000 */
[----:B------:R-:W-:-:S04]  /*e5d0*/  HFMA2.MMA R40, -RZ, RZ, 0, 9.5367431640625e-07 ;  /* 0x00000010ff287435 */ /* 0x000fc800000001ff */
[----:B------:R-:W-:-:S07]  /*e5e0*/  MOV R45, R43 ;  /* 0x0000002b002d7202 */ /* 0x000fce0000000f00 */
[----:B------:R-:W-:Y:S05]  /*e5f0*/  WARPSYNC.COLLECTIVE R42, `(.L_x_33129) ;  /* 0x000000002a087348 */ /* 0x000fea0003c00000 */
[----:B------:R0:W1:Y:S02]  /*e600*/  SHFL.BFLY P6, R40, R45, R40, R41 ;  /* 0x0c0000282d287389 */ /* 0x00006400000c0029 */
[----:B01----:R-:W-:Y:S01]  /*e610*/  ENDCOLLECTIVE ;  /* 0x000000000000791b */ /* 0x003fe20003800000 */
.L_x_33129:
[----:B------:R-:W-:Y:S05]  /*e620*/  BRA `(.L_x_33130) ;  /* 0xffffffac00e47947 */ /* 0x000fea000383ffff */
.L_x_33131:
        /* <DEDUP_REMOVED lines=13> */
.L_x_66074:


//--------------------- .text._ZN10layer_norm31ln_parallel_residual_fwd_kernelINS_13Kernel_traitsIf6__halfS2_S2_fjLj2560ELj1ELj4ELj1ELj16ENS_18Kernel_traits_baseILj2560EfS2_S2_S2_fjLj128EEEEELb0ELb0ELb1EEEvNS_9FwdParamsE --------------------------
	.section	.text._ZN10layer_norm31ln_parallel_residual_fwd_kernelINS_13Kernel_traitsIf6__halfS2_S2_fjLj2560ELj1ELj4ELj1ELj16ENS_18Kernel_traits_baseILj2560EfS2_S2_S2_fjLj128EEEEELb0ELb0ELb1EEEvNS_9FwdParamsE,"ax",@progbits
	.align	128
        .global         _ZN10layer_norm31ln_parallel_residual_fwd_kernelINS_13Kernel_traitsIf6__halfS2_S2_fjLj2560ELj1ELj4ELj1ELj16ENS_18Kernel_traits_baseILj2560EfS2_S2_S2_fjLj128EEEEELb0ELb0ELb1EEEvNS_9FwdParamsE
        .type           _ZN10layer_norm31ln_parallel_residual_fwd_kernelINS_13Kernel_traitsIf6__halfS2_S2_fjLj2560ELj1ELj4ELj1ELj16ENS_18Kernel_traits_baseILj2560EfS2_S2_S2_fjLj128EEEEELb0ELb0ELb1EEEvNS_9FwdParamsE,@function
        .size           _ZN10layer_norm31ln_parallel_residual_fwd_kernelINS_13Kernel_traitsIf6__halfS2_S2_fjLj2560ELj1ELj4ELj1ELj16ENS_18Kernel_traits_baseILj2560EfS2_S2_S2_fjLj128EEEEELb0ELb0ELb1EEEvNS_9FwdParamsE,(.L_x_66075 - _ZN10layer_norm31ln_parallel_residual_fwd_kernelINS_13Kernel_traitsIf6__halfS2_S2_fjLj2560ELj1ELj4ELj1ELj16ENS_18Kernel_traits_baseILj2560EfS2_S2_S2_fjLj128EEEEELb0ELb0ELb1EEEvNS_9FwdParamsE)
        .other          _ZN10layer_norm31ln_parallel_residual_fwd_kernelINS_13Kernel_traitsIf6__halfS2_S2_fjLj2560ELj1ELj4ELj1ELj16ENS_18Kernel_traits_baseILj2560EfS2_S2_S2_fjLj128EEEEELb0ELb0ELb1EEEvNS_9FwdParamsE,@"STO_CUDA_ENTRY STV_DEFAULT"
_ZN10layer_norm31ln_parallel_residual_fwd_kernelINS_13Kernel_traitsIf6__halfS2_S2_fjLj2560ELj1ELj4ELj1ELj16ENS_18Kernel_traits_baseILj2560EfS2_S2_S2_fjLj128EEEEELb0ELb0ELb1EEEvNS_9FwdParamsE:
.text._ZN10layer_norm31ln_parallel_residual_fwd_kernelINS_13Kernel_traitsIf6__halfS2_S2_fjLj2560ELj1ELj4ELj1ELj16ENS_18Kernel_traits_baseILj2560EfS2_S2_S2_fjLj128EEEEELb0ELb0ELb1EEEvNS_9FwdParamsE:
        /* <DEDUP_REMOVED lines=16> */
[----:B0-----:R-:W-:Y:S02]  /*0100*/  IADD3 R1, R1, -0x2f0, RZ ;  /* 0xfffffd1001017810 */ /* 0x001fe40007ffe0ff */
        /* <DEDUP_REMOVED lines=34> */
[----:B------:R-:W-:Y:S02]  /*0330*/  @P1 LEA R48, P4, R0, UR6, 0x5 ;  /* 0x0000000600301c11 */ /* 0x000fe4000f8828ff */
[----:B------:R-:W-:Y:S02]  /*0340*/  CS2R R118, SRZ ;  /* 0x0000000000767805 */ /* 0x000fe4000001ff00 */
[----:B------:R-:W-:Y:S02]  /*0350*/  @P1 LEA R52, P6, R34, UR6, 0x5 ;  /* 0x0000000622341c11 */ /* 0x000fe4000f8c28ff */
[----:B------:R-:W-:Y:S02]  /*0360*/  CS2R R112, SRZ ;  /* 0x0000000000707805 */ /* 0x000fe4000001ff00 */
[----:B------:R-:W-:Y:S02]  /*0370*/  @P1 LEA R56, P5, R30, UR6, 0x5 ;  /* 0x000000061e381c11 */ /* 0x000fe4000f8a28ff */
[----:B------:R-:W-:-:S02]  /*0380*/  CS2R R114, SRZ ;  /* 0x0000000000727805 */ /* 0x000fc4000001ff00 */
[----:B------:R-:W-:Y:S02]  /*0390*/  @P1 LEA R60, P3, R22, UR6, 0x5 ;  /* 0x00000006163c1c11 */ /* 0x000fe4000f8628ff */
        /* <DEDUP_REMOVED lines=9> */
[----:B------:R-:W-:Y:S02]  /*0430*/  LOP3.LUT R26, R249, 0x120, RZ, 0xfc, !PT ;  /* 0x00000120f91a7812 */ /* 0x000fe400078efcff */
[----:B------:R-:W-:-:S02]  /*0440*/  CS2R R240, SRZ ;  /* 0x0000000000f07805 */ /* 0x000fc4000001ff00 */
[----:B------:R-:W-:Y:S02]  /*0450*/  @P1 IADD3.X R45, RZ, UR7, RZ, P2, !PT ;  /* 0x00000007ff2d1c10 */ /* 0x000fe400097fe4ff */
[----:B------:R-:W-:Y:S02]  /*0460*/  CS2R R246, SRZ ;  /* 0x0000000000f67805 */ /* 0x000fe4000001ff00 */
[----:B------:R-:W-:Y:S02]  /*0470*/  @P1 LEA.HI.X R49, R0, UR7, RZ, 0x5, P4 ;  /* 0x0000000700311c11 */ /* 0x000fe4000a0f2cff */
[----:B------:R-:W-:Y:S02]  /*0480*/  CS2R R244, SRZ ;  /* 0x0000000000f47805 */ /* 0x000fe4000001ff00 */
[----:B------:R-:W-:Y:S02]  /*0490*/  @P1 LEA.HI.X R53, R34, UR7, RZ, 0x5, P6 ;  /* 0x0000000722351c11 */ /* 0x000fe4000b0f2cff */
[----:B------:R-:W-:-:S02]  /*04a0*/  CS2R R102, SRZ ;  /* 0x0000000000667805 */ /* 0x000fc4000001ff00 */
[----:B------:R-:W-:Y:S02]  /*04b0*/  @P1 LEA.HI.X R57, R30, UR7, RZ, 0x5, P5 ;  /* 0x000000071e391c11 */ /* 0x000fe4000a8f2cff */
[----:B------:R-:W-:Y:S02]  /*04c0*/  CS2R R100, SRZ ;  /* 0x0000000000647805 */ /* 0x000fe4000001ff00 */
[----:B------:R-:W-:Y:S02]  /*04d0*/  @P1 LEA.HI.X R61, R22, UR7, RZ, 0x5, P3 ;  /* 0x00000007163d1c11 */ /* 0x000fe400098f2cff */
        /* <DEDUP_REMOVED lines=11> */
[----:B------:R-:W-:Y:S02]  /*0590*/  IADD3 R40, P0, R40, UR4, RZ ;  /* 0x0000000428287c10 */ /* 0x000fe4000ff1e0ff */
[----:B------:R-:W-:Y:S02]  /*05a0*/  CS2R R74, SRZ ;  /* 0x00000000004a7805 */ /* 0x000fe4000001ff00 */
[----:B------:R-:W-:Y:S01]  /*05b0*/  @P1 LEA.HI.X R65, R16, UR7, RZ, 0x5, P2 ;  /* 0x0000000710411c11 */ /* 0x000fe200090f2cff */
[----:B------:R-:W0:Y:S01]  /*05c0*/  LDC.64 R170, c[0x0][0x260] ;  /* 0x00009800ffaa7b82 */ /* 0x000e220000000a00 */
[----:B------:R-:W-:-:S02]  /*05d0*/  @P1 LEA.HI.X R67, R18, UR7, RZ, 0x5, P4 ;  /* 0x0000000712431c11 */ /* 0x000fc4000a0f2cff */
[----:B------:R-:W-:Y:S02]  /*05e0*/  @P1 LEA.HI.X R69, R20, UR7, RZ, 0x5, P6 ;  /* 0x0000000714451c11 */ /* 0x000fe4000b0f2cff */
[----:B------:R-:W-:Y:S02]  /*05f0*/  @P1 LEA.HI.X R71, R24, UR7, RZ, 0x5, P5 ;  /* 0x0000000718471c11 */ /* 0x000fe4000a8f2cff */
[----:B------:R-:W-:Y:S01]  /*0600*/  @P1 LEA.HI.X R73, R26, UR7, RZ, 0x5, P3 ;  /* 0x000000071a491c11 */ /* 0x000fe200098f2cff */
[----:B------:R-:W-:Y:S01]  /*0610*/  ULDC.64 UR6, c[0x0][0x2d0] ;  /* 0x0000b40000067ab9 */ /* 0x000fe20000000a00 */
[----:B------:R-:W-:Y:S02]  /*0620*/  SHF.L.U32 R46, R249, 0x5, RZ ;  /* 0x00000005f92e7819 */ /* 0x000fe400000006ff */
[----:B------:R-:W-:Y:S01]  /*0630*/  IADD3.X R41, RZ, UR5, RZ, P0, !PT ;  /* 0x00000005ff297c10 */ /* 0x000fe200087fe4ff */
[----:B------:R-:W-:Y:S01]  /*0640*/  ULDC.64 UR4, c[0x0][0x268] ;  /* 0x00009a0000047ab9 */ /* 0x000fe20000000a00 */
[----:B------:R-:W-:-:S02]  /*0650*/  ISETP.NE.U32.AND P2, PT, RZ, UR6, PT ;  /* 0x00000006ff007c0c */ /* 0x000fc4000bf45070 */
[----:B------:R-:W-:Y:S02]  /*0660*/  IADD3 R38, P0, R46, UR4, RZ ;  /* 0x000000042e267c10 */ /* 0x000fe4000ff1e0ff */
[----:B------:R-:W-:Y:S02]  /*0670*/  SHF.L.U32 R62, R22, 0x5, RZ ;  /* 0x00000005163e7819 */ /* 0x000fe400000006ff */
[----:B------:R-:W-:Y:S02]  /*0680*/  ISETP.NE.AND.EX P2, PT, RZ, UR7, PT, P2 ;  /* 0x00000007ff007c0c */ /* 0x000fe4000bf45320 */
[----:B------:R-:W-:Y:S02]  /*0690*/  SHF.L.U32 R50, R0, 0x5, RZ ;  /* 0x0000000500327819 */ /* 0x000fe400000006ff */
[----:B------:R-:W-:Y:S02]  /*06a0*/  IADD3.X R39, RZ, UR5, RZ, P0, !PT ;  /* 0x00000005ff277c10 */ /* 0x000fe400087fe4ff */
[----:B------:R-:W-:-:S02]  /*06b0*/  SHF.R.U32.HI R21, RZ, 0x1b, R22 ;  /* 0x0000001bff157819 */ /* 0x000fc40000011616 */
[----:B------:R-:W-:Y:S02]  /*06c0*/  IADD3 R14, P0, R62, UR4, RZ ;  /* 0x000000043e0e7c10 */ /* 0x000fe4000ff1e0ff */
[----:B------:R-:W-:Y:S02]  /*06d0*/  SHF.L.U32 R42, R24, 0x5, RZ ;  /* 0x00000005182a7819 */ /* 0x000fe400000006ff */
[----:B------:R-:W-:Y:S02]  /*06e0*/  SHF.R.U32.HI R12, RZ, 0x1b, R0 ;  /* 0x0000001bff0c7819 */ /* 0x000fe40000011600 */
[----:B------:R-:W-:Y:S02]  /*06f0*/  IADD3 R36, P4, R50, UR4, RZ ;  /* 0x0000000432247c10 */ /* 0x000fe4000ff9e0ff */
[----:B--2---:R-:W-:Y:S02]  /*0700*/  LEA R13, R2, R13, 0x2 ;  /* 0x0000000d020d7211 */ /* 0x004fe400078e10ff */
        /* <DEDUP_REMOVED lines=18> */
[----:B------:R-:W-:-:S02]  /*0830*/  IADD3.X R33, R17, UR5, RZ, P5, !PT ;  /* 0x0000000511217c10 */ /* 0x000fc4000affe4ff */
[----:B------:R-:W-:Y:S02]  /*0840*/  IADD3.X R29, R19, UR5, RZ, P3, !PT ;  /* 0x00000005131d7c10 */ /* 0x000fe40009ffe4ff */
[----:B------:R-:W-:Y:S02]  /*0850*/  IADD3.X R9, R23, UR5, RZ, P4, !PT ;  /* 0x0000000517097c10 */ /* 0x000fe4000a7fe4ff */
[----:B------:R-:W-:Y:S02]  /*0860*/  SHF.R.U32.HI R25, RZ, 0x1b, R18 ;  /* 0x0000001bff197819 */ /* 0x000fe40000011612 */
[----:B------:R-:W-:Y:S02]  /*0870*/  SHF.R.U32.HI R27, RZ, 0x1b, R20 ;  /* 0x0000001bff1b7819 */ /* 0x000fe40000011614 */
[----:B------:R-:W-:Y:S02]  /*0880*/  SHF.R.U32.HI R35, RZ, 0x1b, R26 ;  /* 0x0000001bff237819 */ /* 0x000fe4000001161a */
[----:B------:R-:W-:-:S02]  /*0890*/  IADD3 R6, P5, R166, UR4, RZ ;  /* 0x00000004a6067c10 */ /* 0x000fc4000ffbe0ff */
[----:B------:R-:W-:Y:S02]  /*08a0*/  IADD3 R4, P3, R168, UR4, RZ ;  /* 0x00000004a8047c10 */ /* 0x000fe4000ff7e0ff */
[----:B------:R-:W-:Y:S02]  /*08b0*/  IADD3 R10, P4, R160, UR4, RZ ;  /* 0x00000004a00a7c10 */ /* 0x000fe4000ff9e0ff */
[----:B------:R-:W-:Y:S02]  /*08c0*/  @P2 IADD3.X R47, RZ, UR7, RZ, P0, !PT ;  /* 0x00000007ff2f2c10 */ /* 0x000fe400087fe4ff */
[----:B------:R-:W-:Y:S02]  /*08d0*/  @P2 IADD3 R62, P0, R62, UR6, RZ ;  /* 0x000000063e3e2c10 */ /* 0x000fe4000ff1e0ff */
[----:B------:R-:W-:Y:S02]  /*08e0*/  IADD3.X R7, R25, UR5, RZ, P5, !PT ;  /* 0x0000000519077c10 */ /* 0x000fe4000affe4ff */
[----:B------:R-:W-:-:S02]  /*08f0*/  IADD3.X R5, R27, UR5, RZ, P3, !PT ;  /* 0x000000051b057c10 */ /* 0x000fc40009ffe4ff */
[----:B------:R-:W-:Y:S01]  /*0900*/  IADD3.X R11, R35, UR5, RZ, P4, !PT ;  /* 0x00000005230b7c10 */ /* 0x000fe2000a7fe4ff */
[----:B------:R-:W-:Y:S01]  /*0910*/  ULDC.64 UR4, c[0x0][0x230] ;  /* 0x00008c0000047ab9 */ /* 0x000fe20000000a00 */
[----:B------:R-:W-:Y:S02]  /*0920*/  @P2 IADD3.X R63, R21, UR7, RZ, P0, !PT ;  /* 0x00000007153f2c10 */ /* 0x000fe400087fe4ff */
[----:B---3--:R-:W-:Y:S02]  /*0930*/  LOP3.LUT P0, RZ, R164, UR4, RZ, 0xfc, !PT ;  /* 0x00000004a4ff7c12 */ /* 0x008fe4000f80fcff */
[----:B------:R-:W-:Y:S02]  /*0940*/  @P2 IADD3 R50, P3, R50, UR6, RZ ;  /* 0x0000000632322c10 */ /* 0x000fe4000ff7e0ff */
[----:B------:R-:W-:Y:S01]  /*0950*/  LOP3.LUT P0, RZ, R165, UR5, RZ, 0xfc, P0 ;  /* 0x00000005a5ff7c12 */ /* 0x000fe2000800fcff */
[----:B------:R-:W-:Y:S01]  /*0960*/  ULDC.64 UR4, c[0x0][0x208] ;  /* 0x0000820000047ab9 */ /* 0x000fe20000000a00 */
[----:B------:R-:W-:Y:S01]  /*0970*/  @P2 IADD3 R54, P5, R54, UR6, RZ ;  /* 0x0000000636362c10 */ /* 0x000fe2000ffbe0ff */
[----:B------:R-:W2:Y:S01]  /*0980*/  @P1 LDG.E.128 R88, desc[UR4][R44.64] ;  /* 0x000000042c581981 */ /* 0x000ea2000c1e1d00 */
[----:B------:R-:W-:-:S02]  /*0990*/  @P2 IADD3 R58, P4, R58, UR6, RZ ;  /* 0x000000063a3a2c10 */ /* 0x000fc4000ff9e0ff */
[----:B------:R-:W-:Y:S01]  /*09a0*/  @P2 IADD3.X R51, R12, UR7, RZ, P3, !PT ;  /* 0x000000070c332c10 */ /* 0x000fe20009ffe4ff */
[----:B------:R1:W3:Y:S01]  /*09b0*/  @P1 LDG.E.128 R84, desc[UR4][R44.64+0x10] ;  /* 0x000010042c541981 */ /* 0x0002e2000c1e1d00 */
[----:B------:R-:W-:Y:S02]  /*09c0*/  @P2 IADD3 R162, P3, R162, UR6, RZ ;  /* 0x00000006a2a22c10 */ /* 0x000fe4000ff7e0ff */
[----:B------:R-:W-:Y:S01]  /*09d0*/  @P2 IADD3.X R55, R17, UR7, RZ, P5, !PT ;  /* 0x0000000711372c10 */ /* 0x000fe2000affe4ff */
[----:B------:R-:W4:Y:S01]  /*09e0*/  @P1 LDG.E.128 R80, desc[UR4][R48.64] ;  /* 0x0000000430501981 */ /* 0x000f22000c1e1d00 */
[----:B------:R-:W-:Y:S02]  /*09f0*/  @P2 IADD3.X R59, R19, UR7, RZ, P4, !PT ;  /* 0x00000007133b2c10 */ /* 0x000fe4000a7fe4ff */
[----:B------:R-:W-:Y:S01]  /*0a00*/  @P2 IADD3.X R163, R23, UR7, RZ, P3, !PT ;  /* 0x0000000717a32c10 */ /* 0x000fe20009ffe4ff */
[----:B------:R0:W4:Y:S01]  /*0a10*/  @P1 LDG.E.128 R76, desc[UR4][R48.64+0x10] ;  /* 0x00001004304c1981 */ /* 0x000122000c1e1d00 */
[----:B------:R-:W-:-:S02]  /*0a20*/  @P2 IADD3 R166, P5, R166, UR6, RZ ;  /* 0x00000006a6a62c10 */ /* 0x000fc4000ffbe0ff */
[----:B------:R-:W-:Y:S01]  /*0a30*/  @P2 IADD3 R168, P4, R168, UR6, RZ ;  /* 0x00000006a8a82c10 */ /* 0x000fe2000ff9e0ff */
[----:B------:R-:W5:Y:S01]  /*0a40*/  @P1 LDG.E.128 R236, desc[UR4][R52.64] ;  /* 0x0000000434ec1981 */ /* 0x000f62000c1e1d00 */
[----:B------:R-:W-:Y:S02]  /*0a50*/  @P2 IADD3 R42, P6, R42, UR6, RZ ;  /* 0x000000062a2a2c10 */ /* 0x000fe4000ffde0ff */
[----:B------:R-:W-:Y:S01]  /*0a60*/  @P2 IADD3 R160, P3, R160, UR6, RZ ;  /* 0x00000006a0a02c10 */ /* 0x000fe2000ff7e0ff */
[----:B------:R0:W5:Y:S01]  /*0a70*/  @P1 LDG.E.128 R232, desc[UR4][R52.64+0x10] ;  /* 0x0000100434e81981 */ /* 0x000162000c1e1d00 */
[----:B-1----:R-:W-:Y:S02]  /*0a80*/  CS2R R44, SRZ ;  /* 0x00000000002c7805 */ /* 0x002fe4000001ff00 */
[----:B0-----:R-:W-:Y:S02]  /*0a90*/  CS2R R48, SRZ ;  /* 0x0000000000307805 */ /* 0x001fe4000001ff00 */
[----:B------:R-:W-:Y:S01]  /*0aa0*/  @P2 IADD3.X R167, R25, UR7, RZ, P5, !PT ;  /* 0x0000000719a72c10 */ /* 0x000fe2000affe4ff */
[----:B------:R-:W5:Y:S01]  /*0ab0*/  @P1 LDG.E.128 R156, desc[UR4][R56.64] ;  /* 0x00000004389c1981 */ /* 0x000f62000c1e1d00 */
[----:B------:R-:W-:Y:S01]  /*0ac0*/  @P2 IADD3.X R169, R27, UR7, RZ, P4, !PT ;  /* 0x000000071ba92c10 */ /* 0x000fe2000a7fe4ff */
[----:B------:R-:W-:Y:S01]  /*0ad0*/  ULDC UR6, c[0x0][0x214] ;  /* 0x0000850000067ab9 */ /* 0x000fe20000000800 */
[----:B------:R-:W-:Y:S01]  /*0ae0*/  @P2 IADD3.X R43, R31, UR7, RZ, P6, !PT ;  /* 0x000000071f2b2c10 */ /* 0x000fe2000b7fe4ff */
[----:B------:R0:W5:Y:S01]  /*0af0*/  @P1 LDG.E.128 R152, desc[UR4][R56.64+0x10] ;  /* 0x0000100438981981 */ /* 0x000162000c1e1d00 */
[----:B------:R-:W-:-:S02]  /*0b00*/  @P2 IADD3.X R161, R35, UR7, RZ, P3, !PT ;  /* 0x0000000723a12c10 */ /* 0x000fc40009ffe4ff */
[----:B------:R-:W-:Y:S01]  /*0b10*/  CS2R R52, SRZ ;  /* 0x0000000000347805 */ /* 0x000fe2000001ff00 */
[----:B------:R-:W5:Y:S04]  /*0b20*/  @P1 LDG.E.128 R148, desc[UR4][R60.64] ;  /* 0x000000043c941981 */ /* 0x000f68000c1e1d00 */
[----:B------:R1:W5:Y:S01]  /*0b30*/  @P1 LDG.E.128 R144, desc[UR4][R60.64+0x10] ;  /* 0x000010043c901981 */ /* 0x000362000c1e1d00 */
[----:B0-----:R-:W-:-:S03]  /*0b40*/  CS2R R56, SRZ ;  /* 0x0000000000387805 */ /* 0x001fc6000001ff00 */
[----:B------:R-:W5:Y:S04]  /*0b50*/  @P1 LDG.E.128 R140, desc[UR4][R64.64] ;  /* 0x00000004408c1981 */ /* 0x000f68000c1e1d00 */
[----:B------:R0:W5:Y:S01]  /*0b60*/  @P1 LDG.E.128 R136, desc[UR4][R64.64+0x10] ;  /* 0x0000100440881981 */ /* 0x000162000c1e1d00 */
[----:B-1----:R-:W-:-:S03]  /*0b70*/  CS2R R60, SRZ ;  /* 0x00000000003c7805 */ /* 0x002fc6000001ff00 */
        /* <DEDUP_REMOVED lines=26> */
[----:B------:R-:W5:Y:S04]  /*0d20*/  @P2 LDG.E.128 R52, desc[UR4][R42.64+0x10] ;  /* 0x000010042a342981 */ /* 0x000f68000c1e1d00 */
[----:B------:R-:W5:Y:S04]  /*0d30*/  @P2 LDG.E.128 R48, desc[UR4][R160.64] ;  /* 0x00000004a0302981 */ /* 0x000f68000c1e1d00 */
[----:B--2---:R-:W-:Y:S04]  /*0d40*/  STL.64 [R1+0x50], R88 ;  /* 0x0000505801007387 */ /* 0x004fe80000100a00 */
[----:B------:R-:W-:Y:S04]  /*0d50*/  STL.64 [R1+0x58], R90 ;  /* 0x0000585a01007387 */ /* 0x000fe80000100a00 */
[----:B---3--:R-:W-:Y:S04]  /*0d60*/  STL.64 [R1+0x40], R84 ;  /* 0x0000405401007387 */ /* 0x008fe80000100a00 */
[----:B------:R-:W-:Y:S04]  /*0d70*/  STL.64 [R1+0x48], R86 ;  /* 0x0000485601007387 */ /* 0x000fe80000100a00 */
[----:B----4-:R0:W-:Y:S04]  /*0d80*/  STL.64 [R1+0x10], R80 ;  /* 0x0000105001007387 */ /* 0x0101e80000100a00 */
[----:B------:R1:W-:Y:S04]  /*0d90*/  STL.64 [R1+0x18], R82 ;  /* 0x0000185201007387 */ /* 0x0003e80000100a00 */
[----:B------:R2:W-:Y:S01]  /*0da0*/  STL.64 [R1], R76 ;  /* 0x0000004c01007387 */ /* 0x0005e20000100a00 */
[----:B0-----:R-:W-:-:S03]  /*0db0*/  CS2R R80, SRZ ;  /* 0x0000000000507805 */ /* 0x001fc6000001ff00 */
[----:B------:R0:W-:Y:S01]  /*0dc0*/  STL.64 [R1+0x8], R78 ;  /* 0x0000084e01007387 */ /* 0x0001e20000100a00 */
[----:B-1----:R-:W-:Y:S02]  /*0dd0*/  CS2R R82, SRZ ;  /* 0x0000000000527805 */ /* 0x002fe4000001ff00 */
[----:B--2---:R-:W-:-:S04]  /*0de0*/  CS2R R76, SRZ ;  /* 0x00000000004c7805 */ /* 0x004fc8000001ff00 */
[----:B------:R-:W2:Y:S01]  /*0df0*/  @P2 LDG.E.128 R80, desc[UR4][R46.64] ;  /* 0x000000042e502981 */ /* 0x000ea2000c1e1d00 */
[----:B0-----:R-:W-:Y:S02]  /*0e00*/  CS2R R78, SRZ ;  /* 0x00000000004e7805 */ /* 0x001fe4000001ff00 */
[----:B------:R-:W-:Y:S02]  /*0e10*/  CS2R R90, SRZ ;  /* 0x00000000005a7805 */ /* 0x000fe4000001ff00 */
[----:B------:R-:W-:Y:S02]  /*0e20*/  CS2R R88, SRZ ;  /* 0x0000000000587805 */ /* 0x000fe4000001ff00 */
[----:B------:R-:W-:Y:S02]  /*0e30*/  CS2R R86, SRZ ;  /* 0x0000000000567805 */ /* 0x000fe4000001ff00 */
[----:B------:R-:W-:Y:S01]  /*0e40*/  CS2R R84, SRZ ;  /* 0x0000000000547805 */ /* 0x000fe2000001ff00 */
[----:B------:R0:W3:Y:S04]  /*0e50*/  @P2 LDG.E.128 R76, desc[UR4][R46.64+0x10] ;  /* 0x000010042e4c2981 */ /* 0x0000e8000c1e1d00 */
[----:B------:R-:W5:Y:S04]  /*0e60*/  @P2 LDG.E.128 R88, desc[UR4][R62.64] ;  /* 0x000000043e582981 */ /* 0x000f68000c1e1d00 */
[----:B------:R1:W5:Y:S01]  /*0e70*/  @P2 LDG.E.128 R84, desc[UR4][R62.64+0x10] ;  /* 0x000010043e542981 */ /* 0x000362000c1e1d00 */
[----:B0-----:R-:W-:-:S06]  /*0e80*/  CS2R R46, SRZ ;  /* 0x00000000002e7805 */ /* 0x001fcc000001ff00 */
[----:B------:R-:W5:Y:S01]  /*0e90*/  @P2 LDG.E.128 R44, desc[UR4][R160.64+0x10] ;  /* 0x00001004a02c2981 */ /* 0x000f62000c1e1d00 */
[----:B-1----:R-:W-:-:S06]  /*0ea0*/  CS2R R62, SRZ ;  /* 0x00000000003e7805 */ /* 0x002fcc000001ff00 */
[----:B------:R-:W5:Y:S01]  /*0eb0*/  @P2 LDG.E.128 R60, desc[UR4][R168.64+0x10] ;  /* 0x00001004a83c2981 */ /* 0x000f62000c1e1d00 */
[----:B------:R-:W-:Y:S01]  /*0ec0*/  ISETP.GE.AND P1, PT, R13, UR6, PT ;  /* 0x000000060d007c0c */ /* 0x000fe2000bf26270 */
[----:B------:R-:W-:Y:S02]  /*0ed0*/  IMAD.WIDE.U32 R34, R34, 0x20, R170 ;  /* 0x0000002022227825 */ /* 0x000fe400078e00aa */
[----:B--2---:R0:W-:Y:S04]  /*0ee0*/  STL.64 [R1+0x20], R80 ;  /* 0x0000205001007387 */ /* 0x0041e80000100a00 */
[----:B------:R1:W-:Y:S04]  /*0ef0*/  STL.64 [R1+0x28], R82 ;  /* 0x0000285201007387 */ /* 0x0003e80000100a00 */
[----:B---3--:R2:W-:Y:S01]  /*0f00*/  STL.64 [R1+0x30], R76 ;  /* 0x0000304c01007387 */ /* 0x0085e20000100a00 */
[----:B0-----:R-:W-:-:S03]  /*0f10*/  CS2R R80, SRZ ;  /* 0x0000000000507805 */ /* 0x001fc6000001ff00 */
[----:B------:R0:W-:Y:S01]  /*0f20*/  STL.64 [R1+0x38], R78 ;  /* 0x0000384e01007387 */ /* 0x0001e20000100a00 */
[----:B-1----:R-:W-:Y:S02]  /*0f30*/  CS2R R82, SRZ ;  /* 0x0000000000527805 */ /* 0x002fe4000001ff00 */
[----:B--2---:R-:W-:-:S04]  /*0f40*/  CS2R R76, SRZ ;  /* 0x00000000004c7805 */ /* 0x004fc8000001ff00 */
[----:B------:R-:W5:Y:S01]  /*0f50*/  @P2 LDG.E.128 R80, desc[UR4][R162.64] ;  /* 0x00000004a2502981 */ /* 0x000f62000c1e1d00 */
[----:B0-----:R-:W-:-:S06]  /*0f60*/  CS2R R78, SRZ ;  /* 0x00000000004e7805 */ /* 0x001fcc000001ff00 */
[----:B------:R0:W5:Y:S02]  /*0f70*/  @P2 LDG.E.128 R76, desc[UR4][R162.64+0x10] ;  /* 0x00001004a24c2981 */ /* 0x000164000c1e1d00 */
[----:B0-----:R-:W-:Y:S01]  /*0f80*/  IMAD.WIDE.U32 R162, R0, 0x20, R170 ;  /* 0x0000002000a27825 */ /* 0x001fe200078e00aa */
[----:B------:R-:W-:Y:S06]  /*0f90*/  @P1 EXIT ;  /* 0x000000000000194d */ /* 0x000fec0003800000 */
        /* <DEDUP_REMOVED lines=58> */
[----:B0-----:R-:W4:Y:S04]  /*1340*/  LDG.E.128 R184, desc[UR4][R6.64] ;  /* 0x0000000406b87981 */ /* 0x001f28000c1e1d00 */
[----:B-1----:R-:W4:Y:S04]  /*1350*/  LDG.E.128 R180, desc[UR4][R6.64+0x10] ;  /* 0x0000100406b47981 */ /* 0x002f28000c1e1d00 */
[----:B--2---:R-:W2:Y:S04]  /*1360*/  LDG.E.128 R168, desc[UR4][R4.64] ;  /* 0x0000000404a87981 */ /* 0x004ea8000c1e1d00 */
[----:B---3--:R-:W3:Y:S04]  /*1370*/  LDG.E.128 R164, desc[UR4][R4.64+0x10] ;  /* 0x0000100404a47981 */ /* 0x008ee8000c1e1d00 */
[----:B------:R-:W4:Y:S04]  /*1380*/  LDG.E.128 R204, desc[UR4][R16.64+0x10] ;  /* 0x0000100410cc7981 */ /* 0x000f28000c1e1d00 */
[----:B------:R-:W2:Y:S04]  /*1390*/  LDG.E.128 R192, desc[UR4][R18.64] ;  /* 0x0000000412c07981 */ /* 0x000ea8000c1e1d00 */
[----:B------:R-:W3:Y:S04]  /*13a0*/  LDG.E.128 R4, desc[UR4][R10.64+0x10] ;  /* 0x000010040a047981 */ /* 0x000ee8000c1e1d00 */
[----:B------:R-:W2:Y:S04]  /*13b0*/  LDG.E.128 R188, desc[UR4][R18.64+0x10] ;  /* 0x0000100412bc7981 */ /* 0x000ea8000c1e1d00 */
[----:B------:R-:W-:Y:S04]  /*13c0*/  STL.64 [R1+0x220], R160 ;  /* 0x000220a001007387 */ /* 0x000fe80000100a00 */
[----:B------:R-:W2:Y:S04]  /*13d0*/  LDG.E.128 R200, desc[UR4][R8.64] ;  /* 0x0000000408c87981 */ /* 0x000ea8000c1e1d00 */
[----:B------:R-:W4:Y:S04]  /*13e0*/  LDG.E.128 R16, desc[UR4][R10.64] ;  /* 0x000000040a107981 */ /* 0x000f28000c1e1d00 */
[----:B------:R-:W-:Y:S04]  /*13f0*/  STL.64 [R1+0x228], R162 ;  /* 0x000228a201007387 */ /* 0x000fe80000100a00 */
[----:B------:R-:W-:Y:S04]  /*1400*/  STL.64 [R1+0x210], R40 ;  /* 0x0002102801007387 */ /* 0x000fe80000100a00 */
[----:B------:R-:W2:Y:S04]  /*1410*/  LDG.E.128 R176, desc[UR4][R20.64] ;  /* 0x0000000414b07981 */ /* 0x000ea8000c1e1d00 */
[----:B------:R-:W2:Y:S04]  /*1420*/  LDG.E.128 R172, desc[UR4][R20.64+0x10] ;  /* 0x0000100414ac7981 */ /* 0x000ea8000c1e1d00 */
[----:B------:R-:W-:Y:S04]  /*1430*/  STL.64 [R1+0x218], R42 ;  /* 0x0002182a01007387 */ /* 0x000fe80000100a00 */
[----:B------:R-:W-:Y:S04]  /*1440*/  STL.64 [R1+0x200], R36 ;  /* 0x0002002401007387 */ /* 0x000fe80000100a00 */
[----:B------:R-:W2:Y:S04]  /*1450*/  LDG.E.128 R20, desc[UR4][R26.64+0x10] ;  /* 0x000010041a147981 */ /* 0x000ea8000c1e1d00 */
[----:B------:R-:W2:Y:S04]  /*1460*/  LDG.E.128 R196, desc[UR4][R8.64+0x10] ;  /* 0x0000100408c47981 */ /* 0x000ea8000c1e1d00 */
[----:B------:R-:W-:Y:S04]  /*1470*/  STL.64 [R1+0x208], R38 ;  /* 0x0002082601007387 */ /* 0x000fe80000100a00 */
[----:B------:R-:W-:Y:S04]  /*1480*/  STL.64 [R1+0x1f0], R32 ;  /* 0x0001f02001007387 */ /* 0x000fe80000100a00 */
[----:B------:R0:W-:Y:S04]  /*1490*/  STL.64 [R1+0x1f8], R34 ;  /* 0x0001f82201007387 */ /* 0x0001e80000100a00 */
[----:B------:R-:W-:Y:S04]  /*14a0*/  STL.64 [R1+0x1e0], R28 ;  /* 0x0001e01c01007387 */ /* 0x000fe80000100a00 */
[----:B------:R1:W-:Y:S04]  /*14b0*/  STL.64 [R1+0x1e8], R30 ;  /* 0x0001e81e01007387 */ /* 0x0003e80000100a00 */
[----:B0-----:R-:W2:Y:S04]  /*14c0*/  LDG.E.128 R32, desc[UR4][R2.64+0x10] ;  /* 0x0000100402207981 */ /* 0x001ea8000c1e1d00 */
[----:B------:R-:W2:Y:S04]  /*14d0*/  LDG.E.128 R36, desc[UR4][R2.64] ;  /* 0x0000000402247981 */ /* 0x000ea8000c1e1d00 */
[----:B-1----:R-:W2:Y:S04]  /*14e0*/  LDG.E.128 R28, desc[UR4][R26.64] ;  /* 0x000000041a1c7981 */ /* 0x002ea8000c1e1d00 */
[----:B------:R-:W2:Y:S04]  /*14f0*/  LDG.E.128 R40, desc[UR4][R24.64+0x10] ;  /* 0x0000100418287981 */ /* 0x000ea8000c1e1d00 */
[----:B------:R-:W2:Y:S04]  /*1500*/  LDG.E.128 R160, desc[UR4][R24.64] ;  /* 0x0000000418a07981 */ /* 0x000ea8000c1e1d00 */
        /* <DEDUP_REMOVED lines=9> */
[----:B---3--:R0:W-:Y:S04]  /*15a0*/  STL.64 [R1+0x60], R4 ;  /* 0x0000600401007387 */ /* 0x0081e80000100a00 */
[----:B------:R0:W-:Y:S04]  /*15b0*/  STL.64 [R1+0x1a0], R212 ;  /* 0x0001a0d401007387 */ /* 0x0001e80000100a00 */
[----:B------:R0:W-:Y:S04]  /*15c0*/  STL.64 [R1+0x1a8], R214 ;  /* 0x0001a8d601007387 */ /* 0x0001e80000100a00 */
[----:B------:R0:W-:Y:S04]  /*15d0*/  STL.64 [R1+0x68], R6 ;  /* 0x0000680601007387 */ /* 0x0001e80000100a00 */
[----:B------:R0:W-:Y:S04]  /*15e0*/  STL.64 [R1+0x190], R208 ;  /* 0x000190d001007387 */ /* 0x0001e80000100a00 */
[----:B------:R0:W-:Y:S04]  /*15f0*/  STL.64 [R1+0x198], R210 ;  /* 0x000198d201007387 */ /* 0x0001e80000100a00 */
[----:B----4-:R0:W-:Y:S04]  /*1600*/  STL.64 [R1+0x70], R16 ;  /* 0x0000701001007387 */ /* 0x0101e80000100a00 */
[----:B------:R0:W-:Y:S04]  /*1610*/  STL.64 [R1+0x180], R204 ;  /* 0x000180cc01007387 */ /* 0x0001e80000100a00 */
[----:B------:R0:W-:Y:S04]  /*1620*/  STL.64 [R1+0x188], R206 ;  /* 0x000188ce01007387 */ /* 0x0001e80000100a00 */
[----:B------:R0:W-:Y:S04]  /*1630*/  STL.64 [R1+0x78], R18 ;  /* 0x0000781201007387 */ /* 0x0001e80000100a00 */
[----:B--2---:R0:W-:Y:S04]  /*1640*/  STL.64 [R1+0x170], R200 ;  /* 0x000170c801007387 */ /* 0x0041e80000100a00 */
        /* <DEDUP_REMOVED lines=31> */
.L_x_33454:
        /* <DEDUP_REMOVED lines=24> */
.L_x_33134:
[----:B-----5:R-:W-:-:S05]  /*19c0*/  HADD2.F32 R0, -RZ, R36.H0_H0 ;  /* 0x20000024ff007230 */ /* 0x020fca0000004100 */
[----:B------:R-:W-:Y:S01]  /*19d0*/  FADD.FTZ R222, R222, R0 ;  /* 0x00000000dede7221 */ /* 0x000fe20000010000 */
[----:B------:R-:W-:Y:S06]  /*19e0*/  BRA `(.L_x_33135) ;  /* 0x0000000000107947 */ /* 0x000fec0003800000 */
.L_x_33133:
[----:B-----5:R-:W-:-:S05]  /*19f0*/  HADD2.F32 R0, -RZ, R40.H0_H0 ;  /* 0x20000028ff007230 */ /* 0x020fca0000004100 */
[----:B------:R-:W-:Y:S01]  /*1a00*/  FADD.FTZ R222, R222, R0 ;  /* 0x00000000dede7221 */ /* 0x000fe20000010000 */
[----:B------:R-:W-:-:S05]  /*1a10*/  @P2 HADD2.F32 R0, -RZ, R36.H0_H0 ;  /* 0x20000024ff002230 */ /* 0x000fca0000004100 */
[----:B------:R-:W-:-:S07]  /*1a20*/  @P2 FADD.FTZ R222, R222, R0 ;  /* 0x00000000dede2221 */ /* 0x000fce0000010000 */
.L_x_33135:
[----:B------:R-:W-:-:S04]  /*1a30*/  F2FP.F16.F32.PACK_AB R0, RZ, R222 ;  /* 0x000000deff00723e */ /* 0x000fc800000000ff */
[----:B------:R-:W-:-:S07]  /*1a40*/  PRMT R32, R0, 0x7610, R32 ;  /* 0x0000761000207816 */ /* 0x000fce0000000020 */
.L_x_33136:
[----:B------:R-:W-:Y:S01]  /*1a50*/  HADD2.F32 R223, -RZ, R224.H1_H1 ;  /* 0x300000e0ffdf7230 */ /* 0x000fe20000004100 */
[----:B------:R-:W-:Y:S06]  /*1a60*/  @P3 BRA `(.L_x_33137) ;  /* 0x0000000000203947 */ /* 0x000fec0003800000 */
[----:B------:R-:W-:-:S04]  /*1a70*/  ISETP.NE.U32.AND P4, PT, RZ, UR14, PT ;  /* 0x0000000eff007c0c */ /* 0x000fc8000bf85070 */
[----:B------:R-:W-:-:S13]  /*1a80*/  ISETP.NE.AND.EX P4, PT, RZ, UR15, PT, P4 ;  /* 0x0000000fff007c0c */ /* 0x000fda000bf85340 */
[----:B------:R-:W-:Y:S05]  /*1a90*/  @P4 BRA `(.L_x_33138) ;  /* 0x0000000000084947 */ /* 0x000fea0003800000 */
[----:B------:R-:W-:Y:S05]  /*1aa0*/  @P0 BRA `(.L_x_33139) ;  /* 0x0000000000200947 */ /* 0x000fea0003800000 */
[----:B------:R-:W-:Y:S05]  /*1ab0*/  BRA `(.L_x_33140) ;  /* 0x0000000000247947 */ /* 0x000fea0003800000 */
.L_x_33138:
[----:B-----5:R-:W-:-:S05]  /*1ac0*/  HADD2.F32 R0, -RZ, R36.H1_H1 ;  /* 0x30000024ff007230 */ /* 0x020fca0000004100 */
[----:B------:R-:W-:Y:S01]  /*1ad0*/  FADD.FTZ R223, R223, R0 ;  /* 0x00000000dfdf7221 */ /* 0x000fe20000010000 */
[----:B------:R-:W-:Y:S06]  /*1ae0*/  BRA `(.L_x_33139) ;  /* 0x0000000000107947 */ /* 0x000fec0003800000 */
.L_x_33137:
[----:B-----5:R-:W-:-:S05]  /*1af0*/  HADD2.F32 R0, -RZ, R40.H1_H1 ;  /* 0x30000028ff007230 */ /* 0x020fca0000004100 */
[----:B------:R-:W-:Y:S01]  /*1b00*/  FADD.FTZ R223, R223, R0 ;  /* 0x00000000dfdf7221 */ /* 0x000fe20000010000 */
[----:B------:R-:W-:-:S05]  /*1b10*/  @P2 HADD2.F32 R0, -RZ, R36.H1_H1 ;  /* 0x30000024ff002230 */ /* 0x000fca0000004100 */
[----:B------:R-:W-:-:S07]  /*1b20*/  @P2 FADD.FTZ R223, R223, R0 ;  /* 0x00000000dfdf2221 */ /* 0x000fce0000010000 */
.L_x_33139:
[----:B------:R-:W-:-:S04]  /*1b30*/  F2FP.F16.F32.PACK_AB R0, RZ, R223 ;  /* 0x000000dfff00723e */ /* 0x000fc800000000ff */
[----:B------:R-:W-:-:S07]  /*1b40*/  PRMT R32, R32, 0x5410, R0 ;  /* 0x0000541020207816 */ /* 0x000fce0000000000 */
.L_x_33140:
[----:B------:R-:W-:Y:S01]  /*1b50*/  HADD2.F32 R224, -RZ, R225.H0_H0 ;  /* 0x200000e1ffe07230 */ /* 0x000fe20000004100 */
[----:B------:R-:W-:Y:S06]  /*1b60*/  @P3 BRA `(.L_x_33141) ;  /* 0x0000000000203947 */ /* 0x000fec0003800000 */
[----:B------:R-:W-:-:S04]  /*1b70*/  ISETP.NE.U32.AND P4, PT, RZ, UR14, PT ;  /* 0x0000000eff007c0c */ /* 0x000fc8000bf85070 */
[----:B------:R-:W-:-:S13]  /*1b80*/  ISETP.NE.AND.EX P4, PT, RZ, UR15, PT, P4 ;  /* 0x0000000fff007c0c */ /* 0x000fda000bf85340 */
[----:B------:R-:W-:Y:S05]  /*1b90*/  @P4 BRA `(.L_x_33142) ;  /* 0x0000000000084947 */ /* 0x000fea0003800000 */
[----:B------:R-:W-:Y:S05]  /*1ba0*/  @P0 BRA `(.L_x_33143) ;  /* 0x0000000000200947 */ /* 0x000fea0003800000 */
[----:B------:R-:W-:Y:S05]  /*1bb0*/  BRA `(.L_x_33144) ;  /* 0x0000000000247947 */ /* 0x000fea0003800000 */
.L_x_33142:
[----:B-----5:R-:W-:-:S05]  /*1bc0*/  HADD2.F32 R0, -RZ, R37.H0_H0 ;  /* 0x20000025ff007230 */ /* 0x020fca0000004100 */
[----:B------:R-:W-:Y:S01]  /*1bd0*/  FADD.FTZ R224, R224, R0 ;  /* 0x00000000e0e07221 */ /* 0x000fe20000010000 */
[----:B------:R-:W-:Y:S06]  /*1be0*/  BRA `(.L_x_33143) ;  /* 0x0000000000107947 */ /* 0x000fec0003800000 */
.L_x_33141:
[----:B-----5:R-:W-:-:S05]  /*1bf0*/  HADD2.F32 R0, -RZ, R41.H0_H0 ;  /* 0x20000029ff007230 */ /* 0x020fca0000004100 */
[----:B------:R-:W-:Y:S01]  /*1c00*/  FADD.FTZ R224, R224, R0 ;  /* 0x00000000e0e07221 */ /* 0x000fe20000010000 */
[----:B------:R-:W-:-:S05]  /*1c10*/  @P2 HADD2.F32 R0, -RZ, R37.H0_H0 ;  /* 0x20000025ff002230 */ /* 0x000fca0000004100 */
[----:B------:R-:W-:-:S07]  /*1c20*/  @P2 FADD.FTZ R224, R224, R0 ;  /* 0x00000000e0e02221 */ /* 0x000fce0000010000 */
.L_x_33143:
[----:B------:R-:W-:-:S04]  /*1c30*/  F2FP.F16.F32.PACK_AB R0, RZ, R224 ;  /* 0x000000e0ff00723e */ /* 0x000fc800000000ff */
[----:B------:R-:W-:-:S07]  /*1c40*/  PRMT R33, R0, 0x7610, R33 ;  /* 0x0000761000217816 */ /* 0x000fce0000000021 */
.L_x_33144:
[----:B------:R-:W-:Y:S01]  /*1c50*/  HADD2.F32 R225, -RZ, R225.H1_H1 ;  /* 0x300000e1ffe17230 */ /* 0x000fe20000004100 */
[----:B------:R-:W-:Y:S06]  /*1c60*/  @P3 BRA `(.L_x_33145) ;  /* 0x0000000000203947 */ /* 0x000fec0003800000 */
[----:B------:R-:W-:-:S04]  /*1c70*/  ISETP.NE.U32.AND P4, PT, RZ, UR14, PT ;  /* 0x0000000eff007c0c */ /* 0x000fc8000bf85070 */
[----:B------:R-:W-:-:S13]  /*1c80*/  ISETP.NE.AND.EX P4, PT, RZ, UR15, PT, P4 ;  /* 0x0000000fff007c0c */ /* 0x000fda000bf85340 */
[----:B------:R-:W-:Y:S05]  /*1c90*/  @P4 BRA `(.L_x_33146) ;  /* 0x0000000000084947 */ /* 0x000fea0003800000 */
[----:B------:R-:W-:Y:S05]  /*1ca0*/  @P0 BRA `(.L_x_33147) ;  /* 0x0000000000200947 */ /* 0x000fea0003800000 */
[----:B------:R-:W-:Y:S05]  /*1cb0*/  BRA `(.L_x_33148) ;  /* 0x0000000000247947 */ /* 0x000fea0003800000 */
.L_x_33146:
[----:B-----5:R-:W-:-:S05]  /*1cc0*/  HADD2.F32 R0, -RZ, R37.H1_H1 ;  /* 0x30000025ff007230 */ /* 0x020fca0000004100 */
[----:B------:R-:W-:Y:S01]  /*1cd0*/  FADD.FTZ R225, R225, R0 ;  /* 0x00000000e1e17221 */ /* 0x000fe20000010000 */
[----:B------:R-:W-:Y:S06]  /*1ce0*/  BRA `(.L_x_33147) ;  /* 0x0000000000107947 */ /* 0x000fec0003800000 */
.L_x_33145:
[----:B-----5:R-:W-:-:S05]  /*1cf0*/  HADD2.F32 R0, -RZ, R41.H1_H1 ;  /* 0x30000029ff007230 */ /* 0x020fca0000004100 */
[----:B------:R-:W-:Y:S01]  /*1d00*/  FADD.FTZ R225, R225, R0 ;  /* 0x00000000e1e17221 */ /* 0x000fe20000010000 */
[----:B------:R-:W-:-:S05]  /*1d10*/  @P2 HADD2.F32 R0, -RZ, R37.H1_H1 ;  /* 0x30000025ff002230 */ /* 0x000fca0000004100 */
[----:B------:R-:W-:-:S07]  /*1d20*/  @P2 FADD.FTZ R225, R225, R0 ;  /* 0x00000000e1e12221 */ /* 0x000fce0000010000 */
.L_x_33147:
[----:B------:R-:W-:-:S04]  /*1d30*/  F2FP.F16.F32.PACK_AB R0, RZ, R225 ;  /* 0x000000e1ff00723e */ /* 0x000fc800000000ff */
[----:B------:R-:W-:-:S07]  /*1d40*/  PRMT R33, R33, 0x5410, R0 ;  /* 0x0000541021217816 */ /* 0x000fce0000000000 */
.L_x_33148:
[----:B------:R-:W-:Y:S01]  /*1d50*/  HADD2.F32 R193, -RZ, R226.H0_H0 ;  /* 0x200000e2ffc17230 */ /* 0x000fe20000004100 */
[----:B------:R-:W-:Y:S06]  /*1d60*/  @P3 BRA `(.L_x_33149) ;  /* 0x0000000000203947 */ /* 0x000fec0003800000 */
[----:B------:R-:W-:-:S04]  /*1d70*/  ISETP.NE.U32.AND P4, PT, RZ, UR14, PT ;  /* 0x0000000eff007c0c */ /* 0x000fc8000bf85070 */
[----:B------:R-:W-:-:S13]  /*1d80*/  ISETP.NE.AND.EX P4, PT, RZ, UR15, PT, P4 ;  /* 0x0000000fff007c0c */ /* 0x000fda000bf85340 */
[----:B------:R-:W-:Y:S05]  /*1d90*/  @P4 BRA `(.L_x_33150) ;  /* 0x0000000000084947 */ /* 0x000fea0003800000 */
[----:B------:R-:W-:Y:S05]  /*1da0*/  @P0 BRA `(.L_x_33151) ;  /* 0x0000000000200947 */ /* 0x000fea0003800000 */
[----:B------:R-:W-:Y:S05]  /*1db0*/  BRA `(.L_x_33152) ;  /* 0x0000000000247947 */ /* 0x000fea0003800000 */
.L_x_33150:
[----:B-----5:R-:W-:-:S05]  /*1dc0*/  HADD2.F32 R0, -RZ, R38.H0_H0 ;  /* 0x20000026ff007230 */ /* 0x020fca0000004100 */
[----:B------:R-:W-:Y:S01]  /*1dd0*/  FADD.FTZ R193, R193, R0 ;  /* 0x00000000c1c17221 */ /* 0x000fe20000010000 */
[----:B------:R-:W-:Y:S06]  /*1de0*/  BRA `(.L_x_33151) ;  /* 0x0000000000107947 */ /* 0x000fec0003800000 */
.L_x_33149:
[----:B-----5:R-:W-:-:S05]  /*1df0*/  HADD2.F32 R0, -RZ, R42.H0_H0 ;  /* 0x2000002aff007230 */ /* 0x020fca0000004100 */
[----:B------:R-:W-:Y:S01]  /*1e00*/  FADD.FTZ R193, R193, R0 ;  /* 0x00000000c1c17221 */ /* 0x000fe20000010000 */
[----:B------:R-:W-:-:S05]  /*1e10*/  @P2 HADD2.F32 R0, -RZ, R38.H0_H0 ;  /* 0x20000026ff002230 */ /* 0x000fca0000004100 */
[----:B------:R-:W-:-:S07]  /*1e20*/  @P2 FADD.FTZ R193, R193, R0 ;  /* 0x00000000c1c12221 */ /* 0x000fce0000010000 */
.L_x_33151:
[----:B------:R-:W-:-:S04]  /*1e30*/  F2FP.F16.F32.PACK_AB R0, RZ, R193 ;  /* 0x000000c1ff00723e */ /* 0x000fc800000000ff */
[----:B------:R-:W-:-:S07]  /*1e40*/  PRMT R34, R0, 0x7610, R34 ;  /* 0x0000761000227816 */ /* 0x000fce0000000022 */
.L_x_33152:
[----:B------:R-:W-:Y:S01]  /*1e50*/  HADD2.F32 R219, -RZ, R226.H1_H1 ;  /* 0x300000e2ffdb7230 */ /* 0x000fe20000004100 */
[----:B------:R-:W-:Y:S06]  /*1e60*/  @P3 BRA `(.L_x_33153) ;  /* 0x0000000000203947 */ /* 0x000fec0003800000 */
[----:B------:R-:W-:-:S04]  /*1e70*/  ISETP.NE.U32.AND P4, PT, RZ, UR14, PT ;  /* 0x0000000eff007c0c */ /* 0x000fc8000bf85070 */
[----:B------:R-:W-:-:S13]  /*1e80*/  ISETP.NE.AND.EX P4, PT, RZ, UR15, PT, P4 ;  /* 0x0000000fff007c0c */ /* 0x000fda000bf85340 */
[----:B------:R-:W-:Y:S05]  /*1e90*/  @P4 BRA `(.L_x_33154) ;  /* 0x0000000000084947 */ /* 0x000fea0003800000 */
[----:B------:R-:W-:Y:S05]  /*1ea0*/  @P0 BRA `(.L_x_33155) ;  /* 0x0000000000200947 */ /* 0x000fea0003800000 */
[----:B------:R-:W-:Y:S05]  /*1eb0*/  BRA `(.L_x_33156) ;  /* 0x0000000000247947 */ /* 0x000fea0003800000 */
.L_x_33154:
[----:B-----5:R-:W-:-:S05]  /*1ec0*/  HADD2.F32 R0, -RZ, R38.H1_H1 ;  /* 0x30000026ff007230 */ /* 0x020fca0000004100 */
[----:B------:R-:W-:Y:S01]  /*1ed0*/  FADD.FTZ R219, R219, R0 ;  /* 0x00000000dbdb7221 */ /* 0x000fe20000010000 */
[----:B------:R-:W-:Y:S06]  /*1ee0*/  BRA `(.L_x_33155) ;  /* 0x0000000000107947 */ /* 0x000fec0003800000 */
.L_x_33153:
[----:B-----5:R-:W-:-:S05]  /*1ef0*/  HADD2.F32 R0, -RZ, R42.H1_H1 ;  /* 0x3000002aff007230 */ /* 0x020fca0000004100 */
[----:B------:R-:W-:Y:S01]  /*1f00*/  FADD.FTZ R219, R219, R0 ;  /* 0x00000000dbdb7221 */ /* 0x000fe20000010000 */
[----:B------:R-:W-:-:S05]  /*1f10*/  @P2 HADD2.F32 R0, -RZ, R38.H1_H1 ;  /* 0x30000026ff002230 */ /* 0x000fca0000004100 */
[----:B------:R-:W-:-:S07]  /*1f20*/  @P2 FADD.FTZ R219, R219, R0 ;  /* 0x00000000dbdb2221 */ /* 0x000fce0000010000 */
.L_x_33155:
[----:B------:R-:W-:-:S04]  /*1f30*/  F2FP.F16.F32.PACK_AB R0, RZ, R219 ;  /* 0x000000dbff00723e */ /* 0x000fc800000000ff */
[----:B------:R-:W-:-:S07]  /*1f40*/  PRMT R34, R34, 0x5410, R0 ;  /* 0x0000541022227816 */ /* 0x000fce0000000000 */
.L_x_33156:
[----:B------:R-:W-:Y:S01]  /*1f50*/  HADD2.F32 R220, -RZ, R227.H0_H0 ;  /* 0x200000e3ffdc7230 */ /* 0x000fe20000004100 */
[----:B------:R-:W-:Y:S06]  /*1f60*/  @P3 BRA `(.L_x_33157) ;  /* 0x0000000000203947 */ /* 0x000fec0003800000 */
[----:B------:R-:W-:-:S04]  /*1f70*/  ISETP.NE.U32.AND P4, PT, RZ, UR14, PT ;  /* 0x0000000eff007c0c */ /* 0x000fc8000bf85070 */
[----:B------:R-:W-:-:S13]  /*1f80*/  ISETP.NE.AND.EX P4, PT, RZ, UR15, PT, P4 ;  /* 0x0000000fff007c0c */ /* 0x000fda000bf85340 */
[----:B------:R-:W-:Y:S05]  /*1f90*/  @P4 BRA `(.L_x_33158) ;  /* 0x0000000000084947 */ /* 0x000fea0003800000 */
[----:B------:R-:W-:Y:S05]  /*1fa0*/  @P0 BRA `(.L_x_33159) ;  /* 0x0000000000200947 */ /* 0x000fea0003800000 */
[----:B------:R-:W-:Y:S05]  /*1fb0*/  BRA `(.L_x_33160) ;  /* 0x0000000000247947 */ /* 0x000fea0003800000 */
.L_x_33158:
[----:B-----5:R-:W-:-:S05]  /*1fc0*/  HADD2.F32 R0, -RZ, R39.H0_H0 ;  /* 0x20000027ff007230 */ /* 0x020fca0000004100 */
[----:B------:R-:W-:Y:S01]  /*1fd0*/  FADD.FTZ R220, R220, R0 ;  /* 0x00000000dcdc7221 */ /* 0x000fe20000010000 */
[----:B------:R-:W-:Y:S06]  /*1fe0*/  BRA `(.L_x_33159) ;  /* 0x0000000000107947 */ /* 0x000fec0003800000 */
.L_x_33157:
[----:B-----5:R-:W-:-:S05]  /*1ff0*/  HADD2.F32 R0, -RZ, R43.H0_H0 ;  /* 0x2000002bff007230 */ /* 0x020fca0000004100 */
[----:B------:R-:W-:Y:S01]  /*2000*/  FADD.FTZ R220, R220, R0 ;  /* 0x00000000dcdc7221 */ /* 0x000fe20000010000 */
[----:B------:R-:W-:-:S05]  /*2010*/  @P2 HADD2.F32 R0, -RZ, R39.H0_H0 ;  /* 0x20000027ff002230 */ /* 0x000fca0000004100 */
[----:B------:R-:W-:-:S07]  /*2020*/  @P2 FADD.FTZ R220, R220, R0 ;  /* 0x00000000dcdc2221 */ /* 0x000fce0000010000 */
.L_x_33159:
[----:B------:R-:W-:-:S04]  /*2030*/  F2FP.F16.F32.PACK_AB R0, RZ, R220 ;  /* 0x000000dcff00723e */ /* 0x000fc800000000ff */
[----:B------:R-:W-:-:S07]  /*2040*/  PRMT R35, R0, 0x7610, R35 ;  /* 0x0000761000237816 */ /* 0x000fce0000000023 */
.L_x_33160:
[----:B------:R-:W-:Y:S01]  /*2050*/  HADD2.F32 R221, -RZ, R227.H1_H1 ;  /* 0x300000e3ffdd7230 */ /* 0x000fe20000004100 */
[----:B------:R-:W-:Y:S06]  /*2060*/  @P3 BRA `(.L_x_33161) ;  /* 0x0000000000203947 */ /* 0x000fec0003800000 */
[----:B------:R-:W-:-:S04]  /*2070*/  ISETP.NE.U32.AND P4, PT, RZ, UR14, PT ;  /* 0x0000000eff007c0c */ /* 0x000fc8000bf85070 */
[----:B------:R-:W-:-:S13]  /*2080*/  ISETP.NE.AND.EX P4, PT, RZ, UR15, PT, P4 ;  /* 0x0000000fff007c0c */ /* 0x000fda000bf85340 */
[----:B------:R-:W-:Y:S05]  /*2090*/  @P4 BRA `(.L_x_33162) ;  /* 0x0000000000084947 */ /* 0x000fea0003800000 */
[----:B------:R-:W-:Y:S05]  /*20a0*/  @P0 BRA `(.L_x_33163) ;  /* 0x0000000000200947 */ /* 0x000fea0003800000 */
[----:B------:R-:W-:Y:S05]  /*20b0*/  BRA `(.L_x_33164) ;  /* 0x0000000000247947 */ /* 0x000fea0003800000 */
.L_x_33162:
[----:B-----5:R-:W-:-:S05]  /*20c0*/  HADD2.F32 R0, -RZ, R39.H1_H1 ;  /* 0x30000027ff007230 */ /* 0x020fca0000004100 */
[----:B------:R-:W-:Y:S01]  /*20d0*/  FADD.FTZ R221, R221, R0 ;  /* 0x00000000dddd7221 */ /* 0x000fe20000010000 */
[----:B------:R-:W-:Y:S06]  /*20e0*/  BRA `(.L_x_33163) ;  /* 0x0000000000107947 */ /* 0x000fec0003800000 */
.L_x_33161:
[----:B-----5:R-:W-:-:S05]  /*20f0*/  HADD2.F32 R0, -RZ, R43.H1_H1 ;  /* 0x3000002bff007230 */ /* 0x020fca0000004100 */
[----:B------:R-:W-:Y:S01]  /*2100*/  FADD.FTZ R221, R221, R0 ;  /* 0x00000000dddd7221 */ /* 0x000fe20000010000 */
[----:B------:R-:W-:-:S05]  /*2110*/  @P2 HADD2.F32 R0, -RZ, R39.H1_H1 ;  /* 0x30000027ff002230 */ /* 0x000fca0000004100 */
[----:B------:R-:W-:-:S07]  /*2120*/  @P2 FADD.FTZ R221, R221, R0 ;  /* 0x00000000dddd2221 */ /* 0x000fce0000010000 */
.L_x_33163:
[----:B------:R-:W-:-:S04]  /*2130*/  F2FP.F16.F32.PACK_AB R0, RZ, R221 ;  /* 0x000000ddff00723e */ /* 0x000fc800000000ff */
[----:B------:R-:W-:-:S07]  /*2140*/  PRMT R35, R35, 0x5410, R0 ;  /* 0x0000541023237816 */ /* 0x000fce0000000000 */
.L_x_33164:
        /* <DEDUP_REMOVED lines=20> */
.L_x_33166:
[----:B-----5:R-:W-:-:S05]  /*2290*/  HADD2.F32 R0, -RZ, R36.H0_H0 ;  /* 0x20000024ff007230 */ /* 0x020fca0000004100 */
[----:B------:R-:W-:Y:S01]  /*22a0*/  FADD.FTZ R215, R0, R215 ;  /* 0x000000d700d77221 */ /* 0x000fe20000010000 */
[----:B------:R-:W-:Y:S06]  /*22b0*/  BRA `(.L_x_33167) ;  /* 0x0000000000107947 */ /* 0x000fec0003800000 */
.L_x_33165:
[----:B-----5:R-:W-:-:S05]  /*22c0*/  HADD2.F32 R0, -RZ, R40.H0_H0 ;  /* 0x20000028ff007230 */ /* 0x020fca0000004100 */
[----:B------:R-:W-:Y:S01]  /*22d0*/  FADD.FTZ R215, R0, R215 ;  /* 0x000000d700d77221 */ /* 0x000fe20000010000 */
[----:B------:R-:W-:-:S05]  /*22e0*/  @P2 HADD2.F32 R0, -RZ, R36.H0_H0 ;  /* 0x20000024ff002230 */ /* 0x000fca0000004100 */
[----:B------:R-:W-:-:S07]  /*22f0*/  @P2 FADD.FTZ R215, R0, R215 ;  /* 0x000000d700d72221 */ /* 0x000fce0000010000 */
.L_x_33167:
[----:B------:R-:W-:-:S04]  /*2300*/  F2FP.F16.F32.PACK_AB R0, RZ, R215 ;  /* 0x000000d7ff00723e */ /* 0x000fc800000000ff */
[----:B------:R-:W-:-:S07]  /*2310*/  PRMT R32, R0, 0x7610, R32 ;  /* 0x0000761000207816 */ /* 0x000fce0000000020 */
.L_x_33168:
[----:B------:R-:W-:Y:S01]  /*2320*/  HADD2.F32 R214, -RZ, R4.H1_H1 ;  /* 0x30000004ffd67230 */ /* 0x000fe20000004100 */
[----:B------:R-:W-:Y:S06]  /*2330*/  @P3 BRA `(.L_x_33169) ;  /* 0x0000000000203947 */ /* 0x000fec0003800000 */
[----:B------:R-:W-:-:S04]  /*2340*/  ISETP.NE.U32.AND P4, PT, RZ, UR14, PT ;  /* 0x0000000eff007c0c */ /* 0x000fc8000bf85070 */
[----:B------:R-:W-:-:S13]  /*2350*/  ISETP.NE.AND.EX P4, PT, RZ, UR15, PT, P4 ;  /* 0x0000000fff007c0c */ /* 0x000fda000bf85340 */
[----:B------:R-:W-:Y:S05]  /*2360*/  @P4 BRA `(.L_x_33170) ;  /* 0x0000000000084947 */ /* 0x000fea0003800000 */
[----:B------:R-:W-:Y:S05]  /*2370*/  @P0 BRA `(.L_x_33171) ;  /* 0x0000000000200947 */ /* 0x000fea0003800000 */
[----:B------:R-:W-:Y:S05]  /*2380*/  BRA `(.L_x_33172) ;  /* 0x0000000000247947 */ /* 0x000fea0003800000 */
.L_x_33170:
[----:B-----5:R-:W-:-:S05]  /*2390*/  HADD2.F32 R0, -RZ, R36.H1_H1 ;  /* 0x30000024ff007230 */ /* 0x020fca0000004100 */
[----:B------:R-:W-:Y:S01]  /*23a0*/  FADD.FTZ R214, R0, R214 ;  /* 0x000000d600d67221 */ /* 0x000fe20000010000 */
[----:B------:R-:W-:Y:S06]  /*23b0*/  BRA `(.L_x_33171) ;  /* 0x0000000000107947 */ /* 0x000fec0003800000 */
.L_x_33169:
[----:B-----5:R-:W-:-:S05]  /*23c0*/  HADD2.F32 R0, -RZ, R40.H1_H1 ;  /* 0x30000028ff007230 */ /* 0x020fca0000004100 */
[----:B------:R-:W-:Y:S01]  /*23d0*/  FADD.FTZ R214, R0, R214 ;  /* 0x000000d600d67221 */ /* 0x000fe20000010000 */
[----:B------:R-:W-:-:S05]  /*23e0*/  @P2 HADD2.F32 R0, -RZ, R36.H1_H1 ;  /* 0x30000024ff002230 */ /* 0x000fca0000004100 */
[----:B------:R-:W-:-:S07]  /*23f0*/  @P2 FADD.FTZ R214, R0, R214 ;  /* 0x000000d600d62221 */ /* 0x000fce0000010000 */
.L_x_33171:
[----:B------:R-:W-:-:S04]  /*2400*/  F2FP.F16.F32.PACK_AB R0, RZ, R214 ;  /* 0x000000d6ff00723e */ /* 0x000fc800000000ff */
[----:B------:R-:W-:-:S07]  /*2410*/  PRMT R32, R32, 0x5410, R0 ;  /* 0x0000541020207816 */ /* 0x000fce0000000000 */
.L_x_33172:
[----:B------:R-:W-:Y:S01]  /*2420*/  HADD2.F32 R213, -RZ, R5.H0_H0 ;  /* 0x20000005ffd57230 */ /* 0x000fe20000004100 */
[----:B------:R-:W-:Y:S06]  /*2430*/  @P3 BRA `(.L_x_33173) ;  /* 0x0000000000203947 */ /* 0x000fec0003800000 */
[----:B------:R-:W-:-:S04]  /*2440*/  ISETP.NE.U32.AND P4, PT, RZ, UR14, PT ;  /* 0x0000000eff007c0c */ /* 0x000fc8000bf85070 */
[----:B------:R-:W-:-:S13]  /*2450*/  ISETP.NE.AND.EX P4, PT, RZ, UR15, PT, P4 ;  /* 0x0000000fff007c0c */ /* 0x000fda000bf85340 */
[----:B------:R-:W-:Y:S05]  /*2460*/  @P4 BRA `(.L_x_33174) ;  /* 0x0000000000084947 */ /* 0x000fea0003800000 */
[----:B------:R-:W-:Y:S05]  /*2470*/  @P0 BRA `(.L_x_33175) ;  /* 0x0000000000200947 */ /* 0x000fea0003800000 */
[----:B------:R-:W-:Y:S05]  /*2480*/  BRA `(.L_x_33176) ;  /* 0x0000000000247947 */ /* 0x000fea0003800000 */
.L_x_33174:
[----:B-----5:R-:W-:-:S05]  /*2490*/  HADD2.F32 R0, -RZ, R37.H0_H0 ;  /* 0x20000025ff007230 */ /* 0x020fca0000004100 */
[----:B------:R-:W-:Y:S01]  /*24a0*/  FADD.FTZ R213, R0, R213 ;  /* 0x000000d500d57221 */ /* 0x000fe20000010000 */
[----:B------:R-:W-:Y:S06]  /*24b0*/  BRA `(.L_x_33175) ;  /* 0x0000000000107947 */ /* 0x000fec0003800000 */
.L_x_33173:
[----:B-----5:R-:W-:-:S05]  /*24c0*/  HADD2.F32 R0, -RZ, R41.H0_H0 ;  /* 0x20000029ff007230 */ /* 0x020fca0000004100 */
[----:B------:R-:W-:Y:S01]  /*24d0*/  FADD.FTZ R213, R0, R213 ;  /* 0x000000d500d57221 */ /* 0x000fe20000010000 */
[----:B------:R-:W-:-:S05]  /*24e0*/  @P2 HADD2.F32 R0, -RZ, R37.H0_H0 ;  /* 0x20000025ff002230 */ /* 0x000fca0000004100 */
[----:B------:R-:W-:-:S07]  /*24f0*/  @P2 FADD.FTZ R213, R0, R213 ;  /* 0x000000d500d52221 */ /* 0x000fce0000010000 */
.L_x_33175:
[----:B------:R-:W-:-:S04]  /*2500*/  F2FP.F16.F32.PACK_AB R0, RZ, R213 ;  /* 0x000000d5ff00723e */ /* 0x000fc800000000ff */
[----:B------:R-:W-:-:S07]  /*2510*/  PRMT R33, R0, 0x7610, R33 ;  /* 0x0000761000217816 */ /* 0x000fce0000000021 */
.L_x_33176:
[----:B------:R-:W-:Y:S01]  /*2520*/  HADD2.F32 R212, -RZ, R5.H1_H1 ;  /* 0x30000005ffd47230 */ /* 0x000fe20000004100 */
[----:B------:R-:W-:Y:S06]  /*2530*/  @P3 BRA `(.L_x_33177) ;  /* 0x0000000000203947 */ /* 0x000fec0003800000 */
[----:B------:R-:W-:-:S04]  /*2540*/  ISETP.NE.U32.AND P4, PT, RZ, UR14, PT ;  /* 0x0000000eff007c0c */ /* 0x000fc8000bf85070 */
[----:B------:R-:W-:-:S13]  /*2550*/  ISETP.NE.AND.EX P4, PT, RZ, UR15, PT, P4 ;  /* 0x0000000fff007c0c */ /* 0x000fda000bf85340 */
[----:B------:R-:W-:Y:S05]  /*2560*/  @P4 BRA `(.L_x_33178) ;  /* 0x0000000000084947 */ /* 0x000fea0003800000 */
[----:B------:R-:W-:Y:S05]  /*2570*/  @P0 BRA `(.L_x_33179) ;  /* 0x0000000000200947 */ /* 0x000fea0003800000 */
[----:B------:R-:W-:Y:S05]  /*2580*/  BRA `(.L_x_33180) ;  /* 0x0000000000247947 */ /* 0x000fea0003800000 */
.L_x_33178:
[----:B-----5:R-:W-:-:S05]  /*2590*/  HADD2.F32 R0, -RZ, R37.H1_H1 ;  /* 0x30000025ff007230 */ /* 0x020fca0000004100 */
[----:B------:R-:W-:Y:S01]  /*25a0*/  FADD.FTZ R212, R0, R212 ;  /* 0x000000d400d47221 */ /* 0x000fe20000010000 */
[----:B------:R-:W-:Y:S06]  /*25b0*/  BRA `(.L_x_33179) ;  /* 0x0000000000107947 */ /* 0x000fec0003800000 */
.L_x_33177:
[----:B-----5:R-:W-:-:S05]  /*25c0*/  HADD2.F32 R0, -RZ, R41.H1_H1 ;  /* 0x30000029ff007230 */ /* 0x020fca0000004100 */
[----:B------:R-:W-:Y:S01]  /*25d0*/  FADD.FTZ R212, R0, R212 ;  /* 0x000000d400d47221 */ /* 0x000fe20000010000 */
[----:B------:R-:W-:-:S05]  /*25e0*/  @P2 HADD2.F32 R0, -RZ, R37.H1_H1 ;  /* 0x30000025ff002230 */ /* 0x000fca0000004100 */
[----:B------:R-:W-:-:S07]  /*25f0*/  @P2 FADD.FTZ R212, R0, R212 ;  /* 0x000000d400d42221 */ /* 0x000fce0000010000 */
.L_x_33179:
[----:B------:R-:W-:-:S04]  /*2600*/  F2FP.F16.F32.PACK_AB R0, RZ, R212 ;  /* 0x000000d4ff00723e */ /* 0x000fc800000000ff */
[----:B------:R-:W-:-:S07]  /*2610*/  PRMT R33, R33, 0x5410, R0 ;  /* 0x0000541021217816 */ /* 0x000fce0000000000 */
.L_x_33180:
[----:B------:R-:W-:Y:S01]  /*2620*/  HADD2.F32 R207, -RZ, R6.H0_H0 ;  /* 0x20000006ffcf7230 */ /* 0x000fe20000004100 */
[----:B------:R-:W-:Y:S06]  /*2630*/  @P3 BRA `(.L_x_33181) ;  /* 0x0000000000203947 */ /* 0x000fec0003800000 */
[----:B------:R-:W-:-:S04]  /*2640*/  ISETP.NE.U32.AND P4, PT, RZ, UR14, PT ;  /* 0x0000000eff007c0c */ /* 0x000fc8000bf85070 */
[----:B------:R-:W-:-:S13]  /*2650*/  ISETP.NE.AND.EX P4, PT, RZ, UR15, PT, P4 ;  /* 0x0000000fff007c0c */ /* 0x000fda000bf85340 */
[----:B------:R-:W-:Y:S05]  /*2660*/  @P4 BRA `(.L_x_33182) ;  /* 0x0000000000084947 */ /* 0x000fea0003800000 */
[----:B------:R-:W-:Y:S05]  /*2670*/  @P0 BRA `(.L_x_33183) ;  /* 0x0000000000200947 */ /* 0x000fea0003800000 */
[----:B------:R-:W-:Y:S05]  /*2680*/  BRA `(.L_x_33184) ;  /* 0x0000000000247947 */ /* 0x000fea0003800000 */
.L_x_33182:
[----:B-----5:R-:W-:-:S05]  /*2690*/  HADD2.F32 R0, -RZ, R38.H0_H0 ;  /* 0x20000026ff007230 */ /* 0x020fca0000004100 */
[----:B------:R-:W-:Y:S01]  /*26a0*/  FADD.FTZ R207, R0, R207 ;  /* 0x000000cf00cf7221 */ /* 0x000fe20000010000 */
[----:B------:R-:W-:Y:S06]  /*26b0*/  BRA `(.L_x_33183) ;  /* 0x0000000000107947 */ /* 0x000fec0003800000 */
.L_x_33181:
[----:B-----5:R-:W-:-:S05]  /*26c0*/  HADD2.F32 R0, -RZ, R42.H0_H0 ;  /* 0x2000002aff007230 */ /* 0x020fca0000004100 */
[----:B------:R-:W-:Y:S01]  /*26d0*/  FADD.FTZ R207, R0, R207 ;  /* 0x000000cf00cf7221 */ /* 0x000fe20000010000 */
[----:B------:R-:W-:-:S05]  /*26e0*/  @P2 HADD2.F32 R0, -RZ, R38.H0_H0 ;  /* 0x20000026ff002230 */ /* 0x000fca0000004100 */
[----:B------:R-:W-:-:S07]  /*26f0*/  @P2 FADD.FTZ R207, R0, R207 ;  /* 0x000000cf00cf2221 */ /* 0x000fce0000010000 */
.L_x_33183:
[----:B------:R-:W-:-:S04]  /*2700*/  F2FP.F16.F32.PACK_AB R0, RZ, R207 ;  /* 0x000000cfff00723e */ /* 0x000fc800000000ff */
[----:B------:R-:W-:-:S07]  /*2710*/  PRMT R34, R0, 0x7610, R34 ;  /* 0x0000761000227816 */ /* 0x000fce0000000022 */
.L_x_33184:
[----:B------:R-:W-:Y:S01]  /*2720*/  HADD2.F32 R206, -RZ, R6.H1_H1 ;  /* 0x30000006ffce7230 */ /* 0x000fe20000004100 */
[----:B------:R-:W-:Y:S06]  /*2730*/  @P3 BRA `(.L_x_33185) ;  /* 0x0000000000203947 */ /* 0x000fec0003800000 */
[----:B------:R-:W-:-:S04]  /*2740*/  ISETP.NE.U32.AND P4, PT, RZ, UR14, PT ;  /* 0x0000000eff007c0c */ /* 0x000fc8000bf85070 */
[----:B------:R-:W-:-:S13]  /*2750*/  ISETP.NE.AND.EX P4, PT, RZ, UR15, PT, P4 ;  /* 0x0000000fff007c0c */ /* 0x000fda000bf85340 */
[----:B------:R-:W-:Y:S05]  /*2760*/  @P4 BRA `(.L_x_33186) ;  /* 0x0000000000084947 */ /* 0x000fea0003800000 */
[----:B------:R-:W-:Y:S05]  /*2770*/  @P0 BRA `(.L_x_33187) ;  /* 0x0000000000200947 */ /* 0x000fea0003800000 */
[----:B------:R-:W-:Y:S05]  /*2780*/  BRA `(.L_x_33188) ;  /* 0x0000000000247947 */ /* 0x000fea0003800000 */
.L_x_33186:
[----:B-----5:R-:W-:-:S05]  /*2790*/  HADD2.F32 R0, -RZ, R38.H1_H1 ;  /* 0x30000026ff007230 */ /* 0x020fca0000004100 */
[----:B------:R-:W-:Y:S01]  /*27a0*/  FADD.FTZ R206, R0, R206 ;  /* 0x000000ce00ce7221 */ /* 0x000fe20000010000 */
[----:B------:R-:W-:Y:S06]  /*27b0*/  BRA `(.L_x_33187) ;  /* 0x0000000000107947 */ /* 0x000fec0003800000 */
.L_x_33185:
[----:B-----5:R-:W-:-:S05]  /*27c0*/  HADD2.F32 R0, -RZ, R42.H1_H1 ;  /* 0x3000002aff007230 */ /* 0x020fca0000004100 */
[----:B------:R-:W-:Y:S01]  /*27d0*/  FADD.FTZ R206, R0, R206 ;  /* 0x000000ce00ce7221 */ /* 0x000fe20000010000 */
[----:B------:R-:W-:-:S05]  /*27e0*/  @P2 HADD2.F32 R0, -RZ, R38.H1_H1 ;  /* 0x30000026ff002230 */ /* 0x000fca0000004100 */
[----:B------:R-:W-:-:S07]  /*27f0*/  @P2 FADD.FTZ R206, R0, R206 ;  /* 0x000000ce00ce2221 */ /* 0x000fce0000010000 */
.L_x_33187:
[----:B------:R-:W-:-:S04]  /*2800*/  F2FP.F16.F32.PACK_AB R0, RZ, R206 ;  /* 0x000000ceff00723e */ /* 0x000fc800000000ff */
[----:B------:R-:W-:-:S07]  /*2810*/  PRMT R34, R34, 0x5410, R0 ;  /* 0x0000541022227816 */ /* 0x000fce0000000000 */
.L_x_33188:
[----:B------:R-:W-:Y:S01]  /*2820*/  HADD2.F32 R205, -RZ, R7.H0_H0 ;  /* 0x20000007ffcd7230 */ /* 0x000fe20000004100 */
[----:B------:R-:W-:Y:S06]  /*2830*/  @P3 BRA `(.L_x_33189) ;  /* 0x0000000000203947 */ /* 0x000fec0003800000 */
[----:B------:R-:W-:-:S04]  /*2840*/  ISETP.NE.U32.AND P4, PT, RZ, UR14, PT ;  /* 0x0000000eff007c0c */ /* 0x000fc8000bf85070 */
[----:B------:R-:W-:-:S13]  /*2850*/  ISETP.NE.AND.EX P4, PT, RZ, UR15, PT, P4 ;  /* 0x0000000fff007c0c */ /* 0x000fda000bf85340 */
[----:B------:R-:W-:Y:S05]  /*2860*/  @P4 BRA `(.L_x_33190) ;  /* 0x0000000000084947 */ /* 0x000fea0003800000 */
[----:B------:R-:W-:Y:S05]  /*2870*/  @P0 BRA `(.L_x_33191) ;  /* 0x0000000000200947 */ /* 0x000fea0003800000 */
[----:B------:R-:W-:Y:S05]  /*2880*/  BRA `(.L_x_33192) ;  /* 0x0000000000247947 */ /* 0x000fea0003800000 */
.L_x_33190:
[----:B-----5:R-:W-:-:S05]  /*2890*/  HADD2.F32 R0, -RZ, R39.H0_H0 ;  /* 0x20000027ff007230 */ /* 0x020fca0000004100 */
[----:B------:R-:W-:Y:S01]  /*28a0*/  FADD.FTZ R205, R0, R205 ;  /* 0x000000cd00cd7221 */ /* 0x000fe20000010000 */
[----:B------:R-:W-:Y:S06]  /*28b0*/  BRA `(.L_x_33191) ;  /* 0x0000000000107947 */ /* 0x000fec0003800000 */
.L_x_33189:
[----:B-----5:R-:W-:-:S05]  /*28c0*/  HADD2.F32 R0, -RZ, R43.H0_H0 ;  /* 0x2000002bff007230 */ /* 0x020fca0000004100 */
[----:B------:R-:W-:Y:S01]  /*28d0*/  FADD.FTZ R205, R0, R205 ;  /* 0x000000cd00cd7221 */ /* 0x000fe20000010000 */
[----:B------:R-:W-:-:S05]  /*28e0*/  @P2 HADD2.F32 R0, -RZ, R39.H0_H0 ;  /* 0x20000027ff002230 */ /* 0x000fca0000004100 */
[----:B------:R-:W-:-:S07]  /*28f0*/  @P2 FADD.FTZ R205, R0, R205 ;  /* 0x000000cd00cd2221 */ /* 0x000fce0000010000 */
.L_x_33191:
[----:B------:R-:W-:-:S04]  /*2900*/  F2FP.F16.F32.PACK_AB R0, RZ, R205 ;  /* 0x000000cdff00723e */ /* 0x000fc800000000ff */
[----:B------:R-:W-:-:S07]  /*2910*/  PRMT R35, R0, 0x7610, R35 ;  /* 0x0000761000237816 */ /* 0x000fce0000000023 */
.L_x_33192:
[----:B------:R-:W-:Y:S01]  /*2920*/  HADD2.F32 R204, -RZ, R7.H1_H1 ;  /* 0x30000007ffcc7230 */ /* 0x000fe20000004100 */
[----:B------:R-:W-:Y:S06]  /*2930*/  @P3 BRA `(.L_x_33193) ;  /* 0x0000000000203947 */ /* 0x000fec0003800000 */
[----:B------:R-:W-:-:S04]  /*2940*/  ISETP.NE.U32.AND P4, PT, RZ, UR14, PT ;  /* 0x0000000eff007c0c */ /* 0x000fc8000bf85070 */
[----:B------:R-:W-:-:S13]  /*2950*/  ISETP.NE.AND.EX P4, PT, RZ, UR15, PT, P4 ;  /* 0x0000000fff007c0c */ /* 0x000fda000bf85340 */
[----:B------:R-:W-:Y:S05]  /*2960*/  @P4 BRA `(.L_x_33194) ;  /* 0x0000000000084947 */ /* 0x000fea0003800000 */
[----:B------:R-:W-:Y:S05]  /*2970*/  @P0 BRA `(.L_x_33195) ;  /* 0x0000000000200947 */ /* 0x000fea0003800000 */
[----:B------:R-:W-:Y:S05]  /*2980*/  BRA `(.L_x_33196) ;  /* 0x0000000000247947 */ /* 0x000fea0003800000 */
.L_x_33194:
[----:B-----5:R-:W-:-:S05]  /*2990*/  HADD2.F32 R0, -RZ, R39.H1_H1 ;  /* 0x30000027ff007230 */ /* 0x020fca0000004100 */
[----:B------:R-:W-:Y:S01]  /*29a0*/  FADD.FTZ R204, R0, R204 ;  /* 0x000000cc00cc7221 */ /* 0x000fe20000010000 */
[----:B------:R-:W-:Y:S06]  /*29b0*/  BRA `(.L_x_33195) ;  /* 0x0000000000107947 */ /* 0x000fec0003800000 */
.L_x_33193:
[----:B-----5:R-:W-:-:S05]  /*29c0*/  HADD2.F32 R0, -RZ, R43.H1_H1 ;  /* 0x3000002bff007230 */ /* 0x020fca0000004100 */
[----:B------:R-:W-:Y:S01]  /*29d0*/  FADD.FTZ R204, R0, R204 ;  /* 0x000000cc00cc7221 */ /* 0x000fe20000010000 */
[----:B------:R-:W-:-:S05]  /*29e0*/  @P2 HADD2.F32 R0, -RZ, R39.H1_H1 ;  /* 0x30000027ff002230 */ /* 0x000fca0000004100 */
[----:B------:R-:W-:-:S07]  /*29f0*/  @P2 FADD.FTZ R204, R0, R204 ;  /* 0x000000cc00cc2221 */ /* 0x000fce0000010000 */
.L_x_33195:
[----:B------:R-:W-:-:S04]  /*2a00*/  F2FP.F16.F32.PACK_AB R0, RZ, R204 ;  /* 0x000000ccff00723e */ /* 0x000fc800000000ff */
[----:B------:R-:W-:-:S07]  /*2a10*/  PRMT R35, R35, 0x5410, R0 ;  /* 0x0000541023237816 */ /* 0x000fce0000000000 */
.L_x_33196:
        /* <DEDUP_REMOVED lines=19> */
.L_x_33198:
[----:B-----5:R-:W-:-:S05]  /*2b50*/  HADD2.F32 R0, -RZ, R36.H0_H0 ;  /* 0x20000024ff007230 */ /* 0x020fca0000004100 */
[----:B------:R-:W-:Y:S01]  /*2b60*/  FADD.FTZ R195, R0, R195 ;  /* 0x000000c300c37221 */ /* 0x000fe20000010000 */
[----:B------:R-:W-:Y:S06]  /*2b70*/  BRA `(.L_x_33199) ;  /* 0x0000000000107947 */ /* 0x000fec0003800000 */
.L_x_33197:
[----:B-----5:R-:W-:-:S05]  /*2b80*/  HADD2.F32 R0, -RZ, R40.H0_H0 ;  /* 0x20000028ff007230 */ /* 0x020fca0000004100 */
[----:B------:R-:W-:Y:S01]  /*2b90*/  FADD.FTZ R195, R0, R195 ;  /* 0x000000c300c37221 */ /* 0x000fe20000010000 */
[----:B------:R-:W-:-:S05]  /*2ba0*/  @P2 HADD2.F32 R0, -RZ, R36.H0_H0 ;  /* 0x20000024ff002230 */ /* 0x000fca0000004100 */
[----:B------:R-:W-:-:S07]  /*2bb0*/  @P2 FADD.FTZ R195, R0, R195 ;  /* 0x000000c300c32221 */ /* 0x000fce0000010000 */
.L_x_33199:
[----:B------:R-:W-:-:S04]  /*2bc0*/  F2FP.F16.F32.PACK_AB R0, RZ, R195 ;  /* 0x000000c3ff00723e */ /* 0x000fc800000000ff */
[----:B------:R-:W-:-:S07]  /*2bd0*/  PRMT R32, R0, 0x7610, R32 ;  /* 0x0000761000207816 */ /* 0x000fce0000000020 */
.L_x_33200:
[----:B------:R-:W-:Y:S01]  /*2be0*/  HADD2.F32 R196, -RZ, R184.H1_H1 ;  /* 0x300000b8ffc47230 */ /* 0x000fe20000004100 */
[----:B------:R-:W-:Y:S06]  /*2bf0*/  @P3 BRA `(.L_x_33201) ;  /* 0x0000000000203947 */ /* 0x000fec0003800000 */
[----:B------:R-:W-:-:S04]  /*2c00*/  ISETP.NE.U32.AND P4, PT, RZ, UR14, PT ;  /* 0x0000000eff007c0c */ /* 0x000fc8000bf85070 */
[----:B------:R-:W-:-:S13]  /*2c10*/  ISETP.NE.AND.EX P4, PT, RZ, UR15, PT, P4 ;  /* 0x0000000fff007c0c */ /* 0x000fda000bf85340 */
[----:B------:R-:W-:Y:S05]  /*2c20*/  @P4 BRA `(.L_x_33202) ;  /* 0x0000000000084947 */ /* 0x000fea0003800000 */
[----:B------:R-:W-:Y:S05]  /*2c30*/  @P0 BRA `(.L_x_33203) ;  /* 0x0000000000200947 */ /* 0x000fea0003800000 */
[----:B------:R-:W-:Y:S05]  /*2c40*/  BRA `(.L_x_33204) ;  /* 0x0000000000247947 */ /* 0x000fea0003800000 */
.L_x_33202:
[----:B-----5:R-:W-:-:S05]  /*2c50*/  HADD2.F32 R0, -RZ, R36.H1_H1 ;  /* 0x30000024ff007230 */ /* 0x020fca0000004100 */
[----:B------:R-:W-:Y:S01]  /*2c60*/  FADD.FTZ R196, R0, R196 ;  /* 0x000000c400c47221 */ /* 0x000fe20000010000 */
[----:B------:R-:W-:Y:S06]  /*2c70*/  BRA `(.L_x_33203) ;  /* 0x0000000000107947 */ /* 0x000fec0003800000 */
.L_x_33201:
[----:B-----5:R-:W-:-:S05]  /*2c80*/  HADD2.F32 R0, -RZ, R40.H1_H1 ;  /* 0x30000028ff007230 */ /* 0x020fca0000004100 */
[----:B------:R-:W-:Y:S01]  /*2c90*/  FADD.FTZ R196, R0, R196 ;  /* 0x000000c400c47221 */ /* 0x000fe20000010000 */
[----:B------:R-:W-:-:S05]  /*2ca0*/  @P2 HADD2.F32 R0, -RZ, R36.H1_H1 ;  /* 0x30000024ff002230 */ /* 0x000fca0000004100 */
[----:B------:R-:W-:-:S07]  /*2cb0*/  @P2 FADD.FTZ R196, R0, R196 ;  /* 0x000000c400c42221 */ /* 0x000fce0000010000 */
.L_x_33203:
[----:B------:R-:W-:-:S04]  /*2cc0*/  F2FP.F16.F32.PACK_AB R0, RZ, R196 ;  /* 0x000000c4ff00723e */ /* 0x000fc800000000ff */
[----:B------:R-:W-:-:S07]  /*2cd0*/  PRMT R32, R32, 0x5410, R0 ;  /* 0x0000541020207816 */ /* 0x000fce0000000000 */
.L_x_33204:
[----:B------:R-:W-:Y:S01]  /*2ce0*/  HADD2.F32 R197, -RZ, R185.H0_H0 ;  /* 0x200000b9ffc57230 */ /* 0x000fe20000004100 */
[----:B------:R-:W-:Y:S06]  /*2cf0*/  @P3 BRA `(.L_x_33205) ;  /* 0x0000000000203947 */ /* 0x000fec0003800000 */
[----:B------:R-:W-:-:S04]  /*2d00*/  ISETP.NE.U32.AND P4, PT, RZ, UR14, PT ;  /* 0x0000000eff007c0c */ /* 0x000fc8000bf85070 */
[----:B------:R-:W-:-:S13]  /*2d10*/  ISETP.NE.AND.EX P4, PT, RZ, UR15, PT, P4 ;  /* 0x0000000fff007c0c */ /* 0x000fda000bf85340 */
[----:B------:R-:W-:Y:S05]  /*2d20*/  @P4 BRA `(.L_x_33206) ;  /* 0x0000000000084947 */ /* 0x000fea0003800000 */
[----:B------:R-:W-:Y:S05]  /*2d30*/  @P0 BRA `(.L_x_33207) ;  /* 0x0000000000200947 */ /* 0x000fea0003800000 */
[----:B------:R-:W-:Y:S05]  /*2d40*/  BRA `(.L_x_33208) ;  /* 0x0000000000247947 */ /* 0x000fea0003800000 */
.L_x_33206:
[----:B-----5:R-:W-:-:S05]  /*2d50*/  HADD2.F32 R0, -RZ, R37.H0_H0 ;  /* 0x20000025ff007230 */ /* 0x020fca0000004100 */
[----:B------:R-:W-:Y:S01]  /*2d60*/  FADD.FTZ R197, R0, R197 ;  /* 0x000000c500c57221 */ /* 0x000fe20000010000 */
[----:B------:R-:W-:Y:S06]  /*2d70*/  BRA `(.L_x_33207) ;  /* 0x0000000000107947 */ /* 0x000fec0003800000 */
.L_x_33205:
[----:B-----5:R-:W-:-:S05]  /*2d80*/  HADD2.F32 R0, -RZ, R41.H0_H0 ;  /* 0x20000029ff007230 */ /* 0x020fca0000004100 */
[----:B------:R-:W-:Y:S01]  /*2d90*/  FADD.FTZ R197, R0, R197 ;  /* 0x000000c500c57221 */ /* 0x000fe20000010000 */
[----:B------:R-:W-:-:S05]  /*2da0*/  @P2 HADD2.F32 R0, -RZ, R37.H0_H0 ;  /* 0x20000025ff002230 */ /* 0x000fca0000004100 */
[----:B------:R-:W-:-:S07]  /*2db0*/  @P2 FADD.FTZ R197, R0, R197 ;  /* 0x000000c500c52221 */ /* 0x000fce0000010000 */
.L_x_33207:
[----:B------:R-:W-:-:S04]  /*2dc0*/  F2FP.F16.F32.PACK_AB R0, RZ, R197 ;  /* 0x000000c5ff00723e */ /* 0x000fc800000000ff */
[----:B------:R-:W-:-:S07]  /*2dd0*/  PRMT R33, R0, 0x7610, R33 ;  /* 0x0000761000217816 */ /* 0x000fce0000000021 */
.L_x_33208:
[----:B------:R-:W-:Y:S01]  /*2de0*/  HADD2.F32 R198, -RZ, R185.H1_H1 ;  /* 0x300000b9ffc67230 */ /* 0x000fe20000004100 */
[----:B------:R-:W-:Y:S06]  /*2df0*/  @P3 BRA `(.L_x_33209) ;  /* 0x0000000000203947 */ /* 0x000fec0003800000 */
[----:B------:R-:W-:-:S04]  /*2e00*/  ISETP.NE.U32.AND P4, PT, RZ, UR14, PT ;  /* 0x0000000eff007c0c */ /* 0x000fc8000bf85070 */
[----:B------:R-:W-:-:S13]  /*2e10*/  ISETP.NE.AND.EX P4, PT, RZ, UR15, PT, P4 ;  /* 0x0000000fff007c0c */ /* 0x000fda000bf85340 */
[----:B------:R-:W-:Y:S05]  /*2e20*/  @P4 BRA `(.L_x_33210) ;  /* 0x0000000000084947 */ /* 0x000fea0003800000 */
[----:B------:R-:W-:Y:S05]  /*2e30*/  @P0 BRA `(.L_x_33211) ;  /* 0x0000000000200947 */ /* 0x000fea0003800000 */
[----:B------:R-:W-:Y:S05]  /*2e40*/  BRA `(.L_x_33212) ;  /* 0x0000000000247947 */ /* 0x000fea0003800000 */
.L_x_33210:
[----:B-----5:R-:W-:-:S05]  /*2e50*/  HADD2.F32 R0, -RZ, R37.H1_H1 ;  /* 0x30000025ff007230 */ /* 0x020fca0000004100 */
[----:B------:R-:W-:Y:S01]  /*2e60*/  FADD.FTZ R198, R0, R198 ;  /* 0x000000c600c67221 */ /* 0x000fe20000010000 */
[----:B------:R-:W-:Y:S06]  /*2e70*/  BRA `(.L_x_33211) ;  /* 0x0000000000107947 */ /* 0x000fec0003800000 */
.L_x_33209:
[----:B-----5:R-:W-:-:S05]  /*2e80*/  HADD2.F32 R0, -RZ, R41.H1_H1 ;  /* 0x30000029ff007230 */ /* 0x020fca0000004100 */
[----:B------:R-:W-:Y:S01]  /*2e90*/  FADD.FTZ R198, R0, R198 ;  /* 0x000000c600c67221 */ /* 0x000fe20000010000 */
[----:B------:R-:W-:-:S05]  /*2ea0*/  @P2 HADD2.F32 R0, -RZ, R37.H1_H1 ;  /* 0x30000025ff002230 */ /* 0x000fca0000004100 */
[----:B------:R-:W-:-:S07]  /*2eb0*/  @P2 FADD.FTZ R198, R0, R198 ;  /* 0x000000c600c62221 */ /* 0x000fce0000010000 */
.L_x_33211:
[----:B------:R-:W-:-:S04]  /*2ec0*/  F2FP.F16.F32.PACK_AB R0, RZ, R198 ;  /* 0x000000c6ff00723e */ /* 0x000fc800000000ff */
[----:B------:R-:W-:-:S07]  /*2ed0*/  PRMT R33, R33, 0x5410, R0 ;  /* 0x0000541021217816 */ /* 0x000fce0000000000 */
.L_x_33212:
[----:B------:R-:W-:Y:S01]  /*2ee0*/  HADD2.F32 R184, -RZ, R186.H0_H0 ;  /* 0x200000baffb87230 */ /* 0x000fe20000004100 */
[----:B------:R-:W-:Y:S06]  /*2ef0*/  @P3 BRA `(.L_x_33213) ;  /* 0x0000000000203947 */ /* 0x000fec0003800000 */
[----:B------:R-:W-:-:S04]  /*2f00*/  ISETP.NE.U32.AND P4, PT, RZ, UR14, PT ;  /* 0x0000000eff007c0c */ /* 0x000fc8000bf85070 */
[----:B------:R-:W-:-:S13]  /*2f10*/  ISETP.NE.AND.EX P4, PT, RZ, UR15, PT, P4 ;  /* 0x0000000fff007c0c */ /* 0x000fda000bf85340 */
[----:B------:R-:W-:Y:S05]  /*2f20*/  @P4 BRA `(.L_x_33214) ;  /* 0x0000000000084947 */ /* 0x000fea0003800000 */
[----:B------:R-:W-:Y:S05]  /*2f30*/  @P0 BRA `(.L_x_33215) ;  /* 0x0000000000200947 */ /* 0x000fea0003800000 */
[----:B------:R-:W-:Y:S05]  /*2f40*/  BRA `(.L_x_33216) ;  /* 0x0000000000247947 */ /* 0x000fea0003800000 */
.L_x_33214:
[----:B-----5:R-:W-:-:S05]  /*2f50*/  HADD2.F32 R0, -RZ, R38.H0_H0 ;  /* 0x20000026ff007230 */ /* 0x020fca0000004100 */
[----:B------:R-:W-:Y:S01]  /*2f60*/  FADD.FTZ R184, R0, R184 ;  /* 0x000000b800b87221 */ /* 0x000fe20000010000 */
[----:B------:R-:W-:Y:S06]  /*2f70*/  BRA `(.L_x_33215) ;  /* 0x0000000000107947 */ /* 0x000fec0003800000 */
.L_x_33213:
[----:B-----5:R-:W-:-:S05]  /*2f80*/  HADD2.F32 R0, -RZ, R42.H0_H0 ;  /* 0x2000002aff007230 */ /* 0x020fca0000004100 */
[----:B------:R-:W-:Y:S01]  /*2f90*/  FADD.FTZ R184, R0, R184 ;  /* 0x000000b800b87221 */ /* 0x000fe20000010000 */
[----:B------:R-:W-:-:S05]  /*2fa0*/  @P2 HADD2.F32 R0, -RZ, R38.H0_H0 ;  /* 0x20000026ff002230 */ /* 0x000fca0000004100 */
[----:B------:R-:W-:-:S07]  /*2fb0*/  @P2 FADD.FTZ R184, R0, R184 ;  /* 0x000000b800b82221 */ /* 0x000fce0000010000 */
.L_x_33215:
[----:B------:R-:W-:-:S04]  /*2fc0*/  F2FP.F16.F32.PACK_AB R0, RZ, R184 ;  /* 0x000000b8ff00723e */ /* 0x000fc800000000ff */
[----:B------:R-:W-:-:S07]  /*2fd0*/  PRMT R34, R0, 0x7610, R34 ;  /* 0x0000761000227816 */ /* 0x000fce0000000022 */
.L_x_33216:
[----:B------:R-:W-:Y:S01]  /*2fe0*/  HADD2.F32 R185, -RZ, R186.H1_H1 ;  /* 0x300000baffb97230 */ /* 0x000fe20000004100 */
[----:B------:R-:W-:Y:S06]  /*2ff0*/  @P3 BRA `(.L_x_33217) ;  /* 0x0000000000203947 */ /* 0x000fec0003800000 */
[----:B------:R-:W-:-:S04]  /*3000*/  ISETP.NE.U32.AND P4, PT, RZ, UR14, PT ;  /* 0x0000000eff007c0c */ /* 0x000fc8000bf85070 */
[----:B------:R-:W-:-:S13]  /*3010*/  ISETP.NE.AND.EX P4, PT, RZ, UR15, PT, P4 ;  /* 0x0000000fff007c0c */ /* 0x000fda000bf85340 */
[----:B------:R-:W-:Y:S05]  /*3020*/  @P4 BRA `(.L_x_33218) ;  /* 0x0000000000084947 */ /* 0x000fea0003800000 */
[----:B------:R-:W-:Y:S05]  /*3030*/  @P0 BRA `(.L_x_33219) ;  /* 0x0000000000200947 */ /* 0x000fea0003800000 */
[----:B------:R-:W-:Y:S05]  /*3040*/  BRA `(.L_x_33220) ;  /* 0x0000000000247947 */ /* 0x000fea0003800000 */
.L_x_33218:
[----:B-----5:R-:W-:-:S05]  /*3050*/  HADD2.F32 R0, -RZ, R38.H1_H1 ;  /* 0x30000026ff007230 */ /* 0x020fca0000004100 */
[----:B------:R-:W-:Y:S01]  /*3060*/  FADD.FTZ R185, R0, R185 ;  /* 0x000000b900b97221 */ /* 0x000fe20000010000 */
[----:B------:R-:W-:Y:S06]  /*3070*/  BRA `(.L_x_33219) ;  /* 0x0000000000107947 */ /* 0x000fec0003800000 */
.L_x_33217:
[----:B-----5:R-:W-:-:S05]  /*3080*/  HADD2.F32 R0, -RZ, R42.H1_H1 ;  /* 0x3000002aff007230 */ /* 0x020fca0000004100 */
[----:B------:R-:W-:Y:S01]  /*3090*/  FADD.FTZ R185, R0, R185 ;  /* 0x000000b900b97221 */ /* 0x000fe20000010000 */
[----:B------:R-:W-:-:S05]  /*30a0*/  @P2 HADD2.F32 R0, -RZ, R38.H1_H1 ;  /* 0x30000026ff002230 */ /* 0x000fca0000004100 */
[----:B------:R-:W-:-:S07]  /*30b0*/  @P2 FADD.FTZ R185, R0, R185 ;  /* 0x000000b900b92221 */ /* 0x000fce0000010000 */
.L_x_33219:
[----:B------:R-:W-:-:S04]  /*30c0*/  F2FP.F16.F32.PACK_AB R0, RZ, R185 ;  /* 0x000000b9ff00723e */ /* 0x000fc800000000ff */
[----:B------:R-:W-:-:S07]  /*30d0*/  PRMT R34, R34, 0x5410, R0 ;  /* 0x0000541022227816 */ /* 0x000fce0000000000 */
.L_x_33220:
[----:B------:R-:W-:Y:S01]  /*30e0*/  HADD2.F32 R186, -RZ, R187.H0_H0 ;  /* 0x200000bbffba7230 */ /* 0x000fe20000004100 */
[----:B------:R-:W-:Y:S06]  /*30f0*/  @P3 BRA `(.L_x_33221) ;  /* 0x0000000000203947 */ /* 0x000fec0003800000 */
[----:B------:R-:W-:-:S04]  /*3100*/  ISETP.NE.U32.AND P4, PT, RZ, UR14, PT ;  /* 0x0000000eff007c0c */ /* 0x000fc8000bf85070 */
[----:B------:R-:W-:-:S13]  /*3110*/  ISETP.NE.AND.EX P4, PT, RZ, UR15, PT, P4 ;  /* 0x0000000fff007c0c */ /* 0x000fda000bf85340 */
[----:B------:R-:W-:Y:S05]  /*3120*/  @P4 BRA `(.L_x_33222) ;  /* 0x0000000000084947 */ /* 0x000fea0003800000 */
[----:B------:R-:W-:Y:S05]  /*3130*/  @P0 BRA `(.L_x_33223) ;  /* 0x0000000000200947 */ /* 0x000fea0003800000 */
[----:B------:R-:W-:Y:S05]  /*3140*/  BRA `(.L_x_33224) ;  /* 0x0000000000247947 */ /* 0x000fea0003800000 */
.L_x_33222:
[----:B-----5:R-:W-:-:S05]  /*3150*/  HADD2.F32 R0, -RZ, R39.H0_H0 ;  /* 0x20000027ff007230 */ /* 0x020fca0000004100 */
[----:B------:R-:W-:Y:S01]  /*3160*/  FADD.FTZ R186, R0, R186 ;  /* 0x000000ba00ba7221 */ /* 0x000fe20000010000 */
[----:B------:R-:W-:Y:S06]  /*3170*/  BRA `(.L_x_33223) ;  /* 0x0000000000107947 */ /* 0x000fec0003800000 */
.L_x_33221:
[----:B-----5:R-:W-:-:S05]  /*3180*/  HADD2.F32 R0, -RZ, R43.H0_H0 ;  /* 0x2000002bff007230 */ /* 0x020fca0000004100 */
[----:B------:R-:W-:Y:S01]  /*3190*/  FADD.FTZ R186, R0, R186 ;  /* 0x000000ba00ba7221 */ /* 0x000fe20000010000 */
[----:B------:R-:W-:-:S05]  /*31a0*/  @P2 HADD2.F32 R0, -RZ, R39.H0_H0 ;  /* 0x20000027ff002230 */ /* 0x000fca0000004100 */
[----:B------:R-:W-:-:S07]  /*31b0*/  @P2 FADD.FTZ R186, R0, R186 ;  /* 0x000000ba00ba2221 */ /* 0x000fce0000010000 */
.L_x_33223:
[----:B------:R-:W-:-:S04]  /*31c0*/  F2FP.F16.F32.PACK_AB R0, RZ, R186 ;  /* 0x000000baff00723e */ /* 0x000fc800000000ff */
[----:B------:R-:W-:-:S07]  /*31d0*/  PRMT R35, R0, 0x7610, R35 ;  /* 0x0000761000237816 */ /* 0x000fce0000000023 */
.L_x_33224:
[----:B------:R-:W-:Y:S01]  /*31e0*/  HADD2.F32 R187, -RZ, R187.H1_H1 ;  /* 0x300000bbffbb7230 */ /* 0x000fe20000004100 */
[----:B------:R-:W-:Y:S06]  /*31f0*/  @P3 BRA `(.L_x_33225) ;  /* 0x0000000000203947 */ /* 0x000fec0003800000 */
[----:B------:R-:W-:-:S04]  /*3200*/  ISETP.NE.U32.AND P4, PT, RZ, UR14, PT ;  /* 0x0000000eff007c0c */ /* 0x000fc8000bf85070 */
[----:B------:R-:W-:-:S13]  /*3210*/  ISETP.NE.AND.EX P4, PT, RZ, UR15, PT, P4 ;  /* 0x0000000fff007c0c */ /* 0x000fda000bf85340 */
[----:B------:R-:W-:Y:S05]  /*3220*/  @P4 BRA `(.L_x_33226) ;  /* 0x0000000000084947 */ /* 0x000fea0003800000 */
[----:B------:R-:W-:Y:S05]  /*3230*/  @P0 BRA `(.L_x_33227) ;  /* 0x0000000000200947 */ /* 0x000fea0003800000 */
[----:B------:R-:W-:Y:S05]  /*3240*/  BRA `(.L_x_33228) ;  /* 0x0000000000247947 */ /* 0x000fea0003800000 */
.L_x_33226:
[----:B-----5:R-:W-:-:S05]  /*3250*/  HADD2.F32 R0, -RZ, R39.H1_H1 ;  /* 0x30000027ff007230 */ /* 0x020fca0000004100 */
[----:B------:R-:W-:Y:S01]  /*3260*/  FADD.FTZ R187, R0, R187 ;  /* 0x000000bb00bb7221 */ /* 0x000fe20000010000 */
[----:B------:R-:W-:Y:S06]  /*3270*/  BRA `(.L_x_33227) ;  /* 0x0000000000107947 */ /* 0x000fec0003800000 */
.L_x_33225:
[----:B-----5:R-:W-:-:S05]  /*3280*/  HADD2.F32 R0, -RZ, R43.H1_H1 ;  /* 0x3000002bff007230 */ /* 0x020fca0000004100 */
[----:B------:R-:W-:Y:S01]  /*3290*/  FADD.FTZ R187, R0, R187 ;  /* 0x000000bb00bb7221 */ /* 0x000fe20000010000 */
[----:B------:R-:W-:-:S05]  /*32a0*/  @P2 HADD2.F32 R0, -RZ, R39.H1_H1 ;  /* 0x30000027ff002230 */ /* 0x000fca0000004100 */
[----:B------:R-:W-:-:S07]  /*32b0*/  @P2 FADD.FTZ R187, R0, R187 ;  /* 0x000000bb00bb2221 */ /* 0x000fce0000010000 */
.L_x_33227:
[----:B------:R-:W-:-:S04]  /*32c0*/  F2FP.F16.F32.PACK_AB R0, RZ, R187 ;  /* 0x000000bbff00723e */ /* 0x000fc800000000ff */
[----:B------:R-:W-:-:S07]  /*32d0*/  PRMT R35, R35, 0x5410, R0 ;  /* 0x0000541023237816 */ /* 0x000fce0000000000 */
.L_x_33228:
        /* <DEDUP_REMOVED lines=19> */
.L_x_33230:
[----:B-----5:R-:W-:-:S05]  /*3410*/  HADD2.F32 R0, -RZ, R36.H0_H0 ;  /* 0x20000024ff007230 */ /* 0x020fca0000004100 */
[----:B------:R-:W-:Y:S01]  /*3420*/  FADD.FTZ R175, R0, R175 ;  /* 0x000000af00af7221 */ /* 0x000fe20000010000 */
[----:B------:R-:W-:Y:S06]  /*3430*/  BRA `(.L_x_33231) ;  /* 0x0000000000107947 */ /* 0x000fec0003800000 */
.L_x_33229:
[----:B-----5:R-:W-:-:S05]  /*3440*/  HADD2.F32 R0, -RZ, R40.H0_H0 ;  /* 0x20000028ff007230 */ /* 0x020fca0000004100 */
[----:B------:R-:W-:Y:S01]  /*3450*/  FADD.FTZ R175, R0, R175 ;  /* 0x000000af00af7221 */ /* 0x000fe20000010000 */
[----:B------:R-:W-:-:S05]  /*3460*/  @P2 HADD2.F32 R0, -RZ, R36.H0_H0 ;  /* 0x20000024ff002230 */ /* 0x000fca0000004100 */
[----:B------:R-:W-:-:S07]  /*3470*/  @P2 FADD.FTZ R175, R0, R175 ;  /* 0x000000af00af2221 */ /* 0x000fce0000010000 */
.L_x_33231:
[----:B------:R-:W-:-:S04]  /*3480*/  F2FP.F16.F32.PACK_AB R0, RZ, R175 ;  /* 0x000000afff00723e */ /* 0x000fc800000000ff */
[----:B------:R-:W-:-:S07]  /*3490*/  PRMT R32, R0, 0x7610, R32 ;  /* 0x0000761000207816 */ /* 0x000fce0000000020 */
.L_x_33232:
[----:B------:R-:W-:Y:S01]  /*34a0*/  HADD2.F32 R176, -RZ, R4.H1_H1 ;  /* 0x30000004ffb07230 */ /* 0x000fe20000004100 */
[----:B------:R-:W-:Y:S06]  /*34b0*/  @P3 BRA `(.L_x_33233) ;  /* 0x0000000000203947 */ /* 0x000fec0003800000 */
[----:B------:R-:W-:-:S04]  /*34c0*/  ISETP.NE.U32.AND P4, PT, RZ, UR14, PT ;  /* 0x0000000eff007c0c */ /* 0x000fc8000bf85070 */
[----:B------:R-:W-:-:S13]  /*34d0*/  ISETP.NE.AND.EX P4, PT, RZ, UR15, PT, P4 ;  /* 0x0000000fff007c0c */ /* 0x000fda000bf85340 */
[----:B------:R-:W-:Y:S05]  /*34e0*/  @P4 BRA `(.L_x_33234) ;  /* 0x0000000000084947 */ /* 0x000fea0003800000 */
[----:B------:R-:W-:Y:S05]  /*34f0*/  @P0 BRA `(.L_x_33235) ;  /* 0x0000000000200947 */ /* 0x000fea0003800000 */
[----:B------:R-:W-:Y:S05]  /*3500*/  BRA `(.L_x_33236) ;  /* 0x0000000000247947 */ /* 0x000fea0003800000 */
.L_x_33234:
[----:B-----5:R-:W-:-:S05]  /*3510*/  HADD2.F32 R0, -RZ, R36.H1_H1 ;  /* 0x30000024ff007230 */ /* 0x020fca0000004100 */
[----:B------:R-:W-:Y:S01]  /*3520*/  FADD.FTZ R176, R0, R176 ;  /* 0x000000b000b07221 */ /* 0x000fe20000010000 */
[----:B------:R-:W-:Y:S06]  /*3530*/  BRA `(.L_x_33235) ;  /* 0x0000000000107947 */ /* 0x000fec0003800000 */
.L_x_33233:
[----:B-----5:R-:W-:-:S05]  /*3540*/  HADD2.F32 R0, -RZ, R40.H1_H1 ;  /* 0x30000028ff007230 */ /* 0x020fca0000004100 */
[----:B------:R-:W-:Y:S01]  /*3550*/  FADD.FTZ R176, R0, R176 ;  /* 0x000000b000b07221 */ /* 0x000fe20000010000 */
[----:B------:R-:W-:-:S05]  /*3560*/  @P2 HADD2.F32 R0, -RZ, R36.H1_H1 ;  /* 0x30000024ff002230 */ /* 0x000fca0000004100 */
[----:B------:R-:W-:-:S07]  /*3570*/  @P2 FADD.FTZ R176, R0, R176 ;  /* 0x000000b000b02221 */ /* 0x000fce0000010000 */
.L_x_33235:
[----:B------:R-:W-:-:S04]  /*3580*/  F2FP.F16.F32.PACK_AB R0, RZ, R176 ;  /* 0x000000b0ff00723e */ /* 0x000fc800000000ff */
[----:B------:R-:W-:-:S07]  /*3590*/  PRMT R32, R32, 0x5410, R0 ;  /* 0x0000541020207816 */ /* 0x000fce0000000000 */
.L_x_33236:
[----:B------:R-:W-:Y:S01]  /*35a0*/  HADD2.F32 R177, -RZ, R5.H0_H0 ;  /* 0x20000005ffb17230 */ /* 0x000fe20000004100 */
[----:B------:R-:W-:Y:S06]  /*35b0*/  @P3 BRA `(.L_x_33237) ;  /* 0x0000000000203947 */ /* 0x000fec0003800000 */
[----:B------:R-:W-:-:S04]  /*35c0*/  ISETP.NE.U32.AND P4, PT, RZ, UR14, PT ;  /* 0x0000000eff007c0c */ /* 0x000fc8000bf85070 */
[----:B------:R-:W-:-:S13]  /*35d0*/  ISETP.NE.AND.EX P4, PT, RZ, UR15, PT, P4 ;  /* 0x0000000fff007c0c */ /* 0x000fda000bf85340 */
[----:B------:R-:W-:Y:S05]  /*35e0*/  @P4 BRA `(.L_x_33238) ;  /* 0x0000000000084947 */ /* 0x000fea0003800000 */
[----:B------:R-:W-:Y:S05]  /*35f0*/  @P0 BRA `(.L_x_33239) ;  /* 0x0000000000200947 */ /* 0x000fea0003800000 */
[----:B------:R-:W-:Y:S05]  /*3600*/  BRA `(.L_x_33240) ;  /* 0x0000000000247947 */ /* 0x000fea0003800000 */
.L_x_33238:
[----:B-----5:R-:W-:-:S05]  /*3610*/  HADD2.F32 R0, -RZ, R37.H0_H0 ;  /* 0x20000025ff007230 */ /* 0x020fca0000004100 */
[----:B------:R-:W-:Y:S01]  /*3620*/  FADD.FTZ R177, R0, R177 ;  /* 0x000000b100b17221 */ /* 0x000fe20000010000 */
[----:B------:R-:W-:Y:S06]  /*3630*/  BRA `(.L_x_33239) ;  /* 0x0000000000107947 */ /* 0x000fec0003800000 */
.L_x_33237:
[----:B-----5:R-:W-:-:S05]  /*3640*/  HADD2.F32 R0, -RZ, R41.H0_H0 ;  /* 0x20000029ff007230 */ /* 0x020fca0000004100 */
[----:B------:R-:W-:Y:S01]  /*3650*/  FADD.FTZ R177, R0, R177 ;  /* 0x000000b100b17221 */ /* 0x000fe20000010000 */
[----:B------:R-:W-:-:S05]  /*3660*/  @P2 HADD2.F32 R0, -RZ, R37.H0_H0 ;  /* 0x20000025ff002230 */ /* 0x000fca0000004100 */
[----:B------:R-:W-:-:S07]  /*3670*/  @P2 FADD.FTZ R177, R0, R177 ;  /* 0x000000b100b12221 */ /* 0x000fce0000010000 */
.L_x_33239:
[----:B------:R-:W-:-:S04]  /*3680*/  F2FP.F16.F32.PACK_AB R0, RZ, R177 ;  /* 0x000000b1ff00723e */ /* 0x000fc800000000ff */
[----:B------:R-:W-:-:S07]  /*3690*/  PRMT R33, R0, 0x7610, R33 ;  /* 0x0000761000217816 */ /* 0x000fce0000000021 */
.L_x_33240:
[----:B------:R-:W-:Y:S01]  /*36a0*/  HADD2.F32 R178, -RZ, R5.H1_H1 ;  /* 0x30000005ffb27230 */ /* 0x000fe20000004100 */
[----:B------:R-:W-:Y:S06]  /*36b0*/  @P3 BRA `(.L_x_33241) ;  /* 0x0000000000203947 */ /* 0x000fec0003800000 */
[----:B------:R-:W-:-:S04]  /*36c0*/  ISETP.NE.U32.AND P4, PT, RZ, UR14, PT ;  /* 0x0000000eff007c0c */ /* 0x000fc8000bf85070 */
[----:B------:R-:W-:-:S13]  /*36d0*/  ISETP.NE.AND.EX P4, PT, RZ, UR15, PT, P4 ;  /* 0x0000000fff007c0c */ /* 0x000fda000bf85340 */
[----:B------:R-:W-:Y:S05]  /*36e0*/  @P4 BRA `(.L_x_33242) ;  /* 0x0000000000084947 */ /* 0x000fea0003800000 */
[----:B------:R-:W-:Y:S05]  /*36f0*/  @P0 BRA `(.L_x_33243) ;  /* 0x0000000000200947 */ /* 0x000fea0003800000 */
[----:B------:R-:W-:Y:S05]  /*3700*/  BRA `(.L_x_33244) ;  /* 0x0000000000247947 */ /* 0x000fea0003800000 */
.L_x_33242:
[----:B-----5:R-:W-:-:S05]  /*3710*/  HADD2.F32 R0, -RZ, R37.H1_H1 ;  /* 0x30000025ff007230 */ /* 0x020fca0000004100 */
[----:B------:R-:W-:Y:S01]  /*3720*/  FADD.FTZ R178, R0, R178 ;  /* 0x000000b200b27221 */ /* 0x000fe20000010000 */
[----:B------:R-:W-:Y:S06]  /*3730*/  BRA `(.L_x_33243) ;  /* 0x0000000000107947 */ /* 0x000fec0003800000 */
.L_x_33241:
[----:B-----5:R-:W-:-:S05]  /*3740*/  HADD2.F32 R0, -RZ, R41.H1_H1 ;  /* 0x30000029ff007230 */ /* 0x020fca0000004100 */
[----:B------:R-:W-:Y:S01]  /*3750*/  FADD.FTZ R178, R0, R178 ;  /* 0x000000b200b27221 */ /* 0x000fe20000010000 */
[----:B------:R-:W-:-:S05]  /*3760*/  @P2 HADD2.F32 R0, -RZ, R37.H1_H1 ;  /* 0x30000025ff002230 */ /* 0x000fca0000004100 */
[----:B------:R-:W-:-:S07]  /*3770*/  @P2 FADD.FTZ R178, R0, R178 ;  /* 0x000000b200b22221 */ /* 0x000fce0000010000 */
.L_x_33243:
[----:B------:R-:W-:-:S04]  /*3780*/  F2FP.F16.F32.PACK_AB R0, RZ, R178 ;  /* 0x000000b2ff00723e */ /* 0x000fc800000000ff */
[----:B------:R-:W-:-:S07]  /*3790*/  PRMT R33, R33, 0x5410, R0 ;  /* 0x0000541021217816 */ /* 0x000fce0000000000 */
.L_x_33244:
[----:B------:R-:W-:Y:S01]  /*37a0*/  HADD2.F32 R166, -RZ, R6.H0_H0 ;  /* 0x20000006ffa67230 */ /* 0x000fe20000004100 */
[----:B------:R-:W-:Y:S06]  /*37b0*/  @P3 BRA `(.L_x_33245) ;  /* 0x0000000000203947 */ /* 0x000fec0003800000 */
[----:B------:R-:W-:-:S04]  /*37c0*/  ISETP.NE.U32.AND P4, PT, RZ, UR14, PT ;  /* 0x0000000eff007c0c */ /* 0x000fc8000bf85070 */
[----:B------:R-:W-:-:S13]  /*37d0*/  ISETP.NE.AND.EX P4, PT, RZ, UR15, PT, P4 ;  /* 0x0000000fff007c0c */ /* 0x000fda000bf85340 */
[----:B------:R-:W-:Y:S05]  /*37e0*/  @P4 BRA `(.L_x_33246) ;  /* 0x0000000000084947 */ /* 0x000fea0003800000 */
[----:B------:R-:W-:Y:S05]  /*37f0*/  @P0 BRA `(.L_x_33247) ;  /* 0x0000000000200947 */ /* 0x000fea0003800000 */
[----:B------:R-:W-:Y:S05]  /*3800*/  BRA `(.L_x_33248) ;  /* 0x0000000000247947 */ /* 0x000fea0003800000 */
.L_x_33246:
[----:B-----5:R-:W-:-:S05]  /*3810*/  HADD2.F32 R0, -RZ, R38.H0_H0 ;  /* 0x20000026ff007230 */ /* 0x020fca0000004100 */
[----:B------:R-:W-:Y:S01]  /*3820*/  FADD.FTZ R166, R0, R166 ;  /* 0x000000a600a67221 */ /* 0x000fe20000010000 */
[----:B------:R-:W-:Y:S06]  /*3830*/  BRA `(.L_x_33247) ;  /* 0x0000000000107947 */ /* 0x000fec0003800000 */
.L_x_33245:
[----:B-----5:R-:W-:-:S05]  /*3840*/  HADD2.F32 R0, -RZ, R42.H0_H0 ;  /* 0x2000002aff007230 */ /* 0x020fca0000004100 */
[----:B------:R-:W-:Y:S01]  /*3850*/  FADD.FTZ R166, R0, R166 ;  /* 0x000000a600a67221 */ /* 0x000fe20000010000 */
[----:B------:R-:W-:-:S05]  /*3860*/  @P2 HADD2.F32 R0, -RZ, R38.H0_H0 ;  /* 0x20000026ff002230 */ /* 0x000fca0000004100 */
[----:B------:R-:W-:-:S07]  /*3870*/  @P2 FADD.FTZ R166, R0, R166 ;  /* 0x000000a600a62221 */ /* 0x000fce0000010000 */
.L_x_33247:
[----:B------:R-:W-:-:S04]  /*3880*/  F2FP.F16.F32.PACK_AB R0, RZ, R166 ;  /* 0x000000a6ff00723e */ /* 0x000fc800000000ff */
[----:B------:R-:W-:-:S07]  /*3890*/  PRMT R34, R0, 0x7610, R34 ;  /* 0x0000761000227816 */ /* 0x000fce0000000022 */
.L_x_33248:
[----:B------:R-:W-:Y:S01]  /*38a0*/  HADD2.F32 R167, -RZ, R6.H1_H1 ;  /* 0x30000006ffa77230 */ /* 0x000fe20000004100 */
[----:B------:R-:W-:Y:S06]  /*38b0*/  @P3 BRA `(.L_x_33249) ;  /* 0x0000000000203947 */ /* 0x000fec0003800000 */
[----:B------:R-:W-:-:S04]  /*38c0*/  ISETP.NE.U32.AND P4, PT, RZ, UR14, PT ;  /* 0x0000000eff007c0c */ /* 0x000fc8000bf85070 */
[----:B------:R-:W-:-:S13]  /*38d0*/  ISETP.NE.AND.EX P4, PT, RZ, UR15, PT, P4 ;  /* 0x0000000fff007c0c */ /* 0x000fda000bf85340 */
[----:B------:R-:W-:Y:S05]  /*38e0*/  @P4 BRA `(.L_x_33250) ;  /* 0x0000000000084947 */ /* 0x000fea0003800000 */
[----:B------:R-:W-:Y:S05]  /*38f0*/  @P0 BRA `(.L_x_33251) ;  /* 0x0000000000200947 */ /* 0x000fea0003800000 */
[----:B------:R-:W-:Y:S05]  /*3900*/  BRA `(.L_x_33252) ;  /* 0x0000000000247947 */ /* 0x000fea0003800000 */
.L_x_33250:
[----:B-----5:R-:W-:-:S05]  /*3910*/  HADD2.F32 R0, -RZ, R38.H1_H1 ;  /* 0x30000026ff007230 */ /* 0x020fca0000004100 */
[----:B------:R-:W-:Y:S01]  /*3920*/  FADD.FTZ R167, R0, R167 ;  /* 0x000000a700a77221 */ /* 0x000fe20000010000 */
[----:B------:R-:W-:Y:S06]  /*3930*/  BRA `(.L_x_33251) ;  /* 0x0000000000107947 */ /* 0x000fec0003800000 */
.L_x_33249:
[----:B-----5:R-:W-:-:S05]  /*3940*/  HADD2.F32 R0, -RZ, R42.H1_H1 ;  /* 0x3000002aff007230 */ /* 0x020fca0000004100 */
[----:B------:R-:W-:Y:S01]  /*3950*/  FADD.FTZ R167, R0, R167 ;  /* 0x000000a700a77221 */ /* 0x000fe20000010000 */
[----:B------:R-:W-:-:S05]  /*3960*/  @P2 HADD2.F32 R0, -RZ, R38.H1_H1 ;  /* 0x30000026ff002230 */ /* 0x000fca0000004100 */
[----:B------:R-:W-:-:S07]  /*3970*/  @P2 FADD.FTZ R167, R0, R167 ;  /* 0x000000a700a72221 */ /* 0x000fce0000010000 */
.L_x_33251:
[----:B------:R-:W-:-:S04]  /*3980*/  F2FP.F16.F32.PACK_AB R0, RZ, R167 ;  /* 0x000000a7ff00723e */ /* 0x000fc800000000ff */
[----:B------:R-:W-:-:S07]  /*3990*/  PRMT R34, R34, 0x5410, R0 ;  /* 0x0000541022227816 */ /* 0x000fce0000000000 */
.L_x_33252:
[----:B------:R-:W-:Y:S01]  /*39a0*/  HADD2.F32 R168, -RZ, R7.H0_H0 ;  /* 0x20000007ffa87230 */ /* 0x000fe20000004100 */
[----:B------:R-:W-:Y:S06]  /*39b0*/  @P3 BRA `(.L_x_33253) ;  /* 0x0000000000203947 */ /* 0x000fec0003800000 */
[----:B------:R-:W-:-:S04]  /*39c0*/  ISETP.NE.U32.AND P4, PT, RZ, UR14, PT ;  /* 0x0000000eff007c0c */ /* 0x000fc8000bf85070 */
[----:B------:R-:W-:-:S13]  /*39d0*/  ISETP.NE.AND.EX P4, PT, RZ, UR15, PT, P4 ;  /* 0x0000000fff007c0c */ /* 0x000fda000bf85340 */
[----:B------:R-:W-:Y:S05]  /*39e0*/  @P4 BRA `(.L_x_33254) ;  /* 0x0000000000084947 */ /* 0x000fea0003800000 */
[----:B------:R-:W-:Y:S05]  /*39f0*/  @P0 BRA `(.L_x_33255) ;  /* 0x0000000000200947 */ /* 0x000fea0003800000 */
[----:B------:R-:W-:Y:S05]  /*3a00*/  BRA `(.L_x_33256) ;  /* 0x0000000000247947 */ /* 0x000fea0003800000 */
.L_x_33254:
[----:B-----5:R-:W-:-:S05]  /*3a10*/  HADD2.F32 R0, -RZ, R39.H0_H0 ;  /* 0x20000027ff007230 */ /* 0x020fca0000004100 */
[----:B------:R-:W-:Y:S01]  /*3a20*/  FADD.FTZ R168, R0, R168 ;  /* 0x000000a800a87221 */ /* 0x000fe20000010000 */
[----:B------:R-:W-:Y:S06]  /*3a30*/  BRA `(.L_x_33255) ;  /* 0x0000000000107947 */ /* 0x000fec0003800000 */
.L_x_33253:
[----:B-----5:R-:W-:-:S05]  /*3a40*/  HADD2.F32 R0, -RZ, R43.H0_H0 ;  /* 0x2000002bff007230 */ /* 0x020fca0000004100 */
[----:B------:R-:W-:Y:S01]  /*3a50*/  FADD.FTZ R168, R0, R168 ;  /* 0x000000a800a87221 */ /* 0x000fe20000010000 */
[----:B------:R-:W-:-:S05]  /*3a60*/  @P2 HADD2.F32 R0, -RZ, R39.H0_H0 ;  /* 0x20000027ff002230 */ /* 0x000fca0000004100 */
[----:B------:R-:W-:-:S07]  /*3a70*/  @P2 FADD.FTZ R168, R0, R168 ;  /* 0x000000a800a82221 */ /* 0x000fce0000010000 */
.L_x_33255:
[----:B------:R-:W-:-:S04]  /*3a80*/  F2FP.F16.F32.PACK_AB R0, RZ, R168 ;  /* 0x000000a8ff00723e */ /* 0x000fc800000000ff */
[----:B------:R-:W-:-:S07]  /*3a90*/  PRMT R35, R0, 0x7610, R35 ;  /* 0x0000761000237816 */ /* 0x000fce0000000023 */
.L_x_33256:
[----:B------:R-:W-:Y:S01]  /*3aa0*/  HADD2.F32 R169, -RZ, R7.H1_H1 ;  /* 0x30000007ffa97230 */ /* 0x000fe20000004100 */
[----:B------:R-:W-:Y:S06]  /*3ab0*/  @P3 BRA `(.L_x_33257) ;  /* 0x0000000000203947 */ /* 0x000fec0003800000 */
[----:B------:R-:W-:-:S04]  /*3ac0*/  ISETP.NE.U32.AND P4, PT, RZ, UR14, PT ;  /* 0x0000000eff007c0c */ /* 0x000fc8000bf85070 */
[----:B------:R-:W-:-:S13]  /*3ad0*/  ISETP.NE.AND.EX P4, PT, RZ, UR15, PT, P4 ;  /* 0x0000000fff007c0c */ /* 0x000fda000bf85340 */
[----:B------:R-:W-:Y:S05]  /*3ae0*/  @P4 BRA `(.L_x_33258) ;  /* 0x0000000000084947 */ /* 0x000fea0003800000 */
[----:B------:R-:W-:Y:S05]  /*3af0*/  @P0 BRA `(.L_x_33259) ;  /* 0x0000000000200947 */ /* 0x000fea0003800000 */
[----:B------:R-:W-:Y:S05]  /*3b00*/  BRA `(.L_x_33260) ;  /* 0x0000000000247947 */ /* 0x000fea0003800000 */
.L_x_33258:
[----:B-----5:R-:W-:-:S05]  /*3b10*/  HADD2.F32 R0, -RZ, R39.H1_H1 ;  /* 0x30000027ff007230 */ /* 0x020fca0000004100 */
[----:B------:R-:W-:Y:S01]  /*3b20*/  FADD.FTZ R169, R0, R169 ;  /* 0x000000a900a97221 */ /* 0x000fe20000010000 */
[----:B------:R-:W-:Y:S06]  /*3b30*/  BRA `(.L_x_33259) ;  /* 0x0000000000107947 */ /* 0x000fec0003800000 */
.L_x_33257:
[----:B-----5:R-:W-:-:S05]  /*3b40*/  HADD2.F32 R0, -RZ, R43.H1_H1 ;  /* 0x3000002bff007230 */ /* 0x020fca0000004100 */
[----:B------:R-:W-:Y:S01]  /*3b50*/  FADD.FTZ R169, R0, R169 ;  /* 0x000000a900a97221 */ /* 0x000fe20000010000 */
[----:B------:R-:W-:-:S05]  /*3b60*/  @P2 HADD2.F32 R0, -RZ, R39.H1_H1 ;  /* 0x30000027ff002230 */ /* 0x000fca0000004100 */
[----:B------:R-:W-:-:S07]  /*3b70*/  @P2 FADD.FTZ R169, R0, R169 ;  /* 0x000000a900a92221 */ /* 0x000fce0000010000 */
.L_x_33259:
[----:B------:R-:W-:-:S04]  /*3b80*/  F2FP.F16.F32.PACK_AB R0, RZ, R169 ;  /* 0x000000a9ff00723e */ /* 0x000fc800000000ff */
[----:B------:R-:W-:-:S07]  /*3b90*/  PRMT R35, R35, 0x5410, R0 ;  /* 0x0000541023237816 */ /* 0x000fce0000000000 */
.L_x_33260:
        /* <DEDUP_REMOVED lines=19> */
.L_x_33262:
[----:B-----5:R-:W-:-:S05]  /*3cd0*/  HADD2.F32 R0, -RZ, R36.H0_H0 ;  /* 0x20000024ff007230 */ /* 0x020fca0000004100 */
[----:B------:R-:W-:Y:S01]  /*3ce0*/  FADD.FTZ R10, R0, R10 ;  /* 0x0000000a000a7221 */ /* 0x000fe20000010000 */
[----:B------:R-:W-:Y:S06]  /*3cf0*/  BRA `(.L_x_33263) ;  /* 0x0000000000107947 */ /* 0x000fec0003800000 */
.L_x_33261:
[----:B-----5:R-:W-:-:S05]  /*3d00*/  HADD2.F32 R0, -RZ, R40.H0_H0 ;  /* 0x20000028ff007230 */ /* 0x020fca0000004100 */
[----:B------:R-:W-:Y:S01]  /*3d10*/  FADD.FTZ R10, R0, R10 ;  /* 0x0000000a000a7221 */ /* 0x000fe20000010000 */
[----:B------:R-:W-:-:S05]  /*3d20*/  @P2 HADD2.F32 R0, -RZ, R36.H0_H0 ;  /* 0x20000024ff002230 */ /* 0x000fca0000004100 */
[----:B------:R-:W-:-:S07]  /*3d30*/  @P2 FADD.FTZ R10, R0, R10 ;  /* 0x0000000a000a2221 */ /* 0x000fce0000010000 */
.L_x_33263:
[----:B------:R-:W-:-:S04]  /*3d40*/  F2FP.F16.F32.PACK_AB R0, RZ, R10 ;  /* 0x0000000aff00723e */ /* 0x000fc800000000ff */
[----:B------:R-:W-:-:S07]  /*3d50*/  PRMT R32, R0, 0x7610, R32 ;  /* 0x0000761000207816 */ /* 0x000fce0000000020 */
.L_x_33264:
[----:B------:R-:W-:Y:S01]  /*3d60*/  HADD2.F32 R9, -RZ, R16.H1_H1 ;  /* 0x30000010ff097230 */ /* 0x000fe20000004100 */
[----:B------:R-:W-:Y:S06]  /*3d70*/  @P3 BRA `(.L_x_33265) ;  /* 0x0000000000203947 */ /* 0x000fec0003800000 */
[----:B------:R-:W-:-:S04]  /*3d80*/  ISETP.NE.U32.AND P4, PT, RZ, UR14, PT ;  /* 0x0000000eff007c0c */ /* 0x000fc8000bf85070 */
[----:B------:R-:W-:-:S13]  /*3d90*/  ISETP.NE.AND.EX P4, PT, RZ, UR15, PT, P4 ;  /* 0x0000000fff007c0c */ /* 0x000fda000bf85340 */
[----:B------:R-:W-:Y:S05]  /*3da0*/  @P4 BRA `(.L_x_33266) ;  /* 0x0000000000084947 */ /* 0x000fea0003800000 */
[----:B------:R-:W-:Y:S05]  /*3db0*/  @P0 BRA `(.L_x_33267) ;  /* 0x0000000000200947 */ /* 0x000fea0003800000 */
[----:B------:R-:W-:Y:S05]  /*3dc0*/  BRA `(.L_x_33268) ;  /* 0x0000000000247947 */ /* 0x000fea0003800000 */
.L_x_33266:
[----:B-----5:R-:W-:-:S05]  /*3dd0*/  HADD2.F32 R0, -RZ, R36.H1_H1 ;  /* 0x30000024ff007230 */ /* 0x020fca0000004100 */
[----:B------:R-:W-:Y:S01]  /*3de0*/  FADD.FTZ R9, R0, R9 ;  /* 0x0000000900097221 */ /* 0x000fe20000010000 */
[----:B------:R-:W-:Y:S06]  /*3df0*/  BRA `(.L_x_33267) ;  /* 0x0000000000107947 */ /* 0x000fec0003800000 */
.L_x_33265:
[----:B-----5:R-:W-:-:S05]  /*3e00*/  HADD2.F32 R0, -RZ, R40.H1_H1 ;  /* 0x30000028ff007230 */ /* 0x020fca0000004100 */
[----:B------:R-:W-:Y:S01]  /*3e10*/  FADD.FTZ R9, R0, R9 ;  /* 0x0000000900097221 */ /* 0x000fe20000010000 */
[----:B------:R-:W-:-:S05]  /*3e20*/  @P2 HADD2.F32 R0, -RZ, R36.H1_H1 ;  /* 0x30000024ff002230 */ /* 0x000fca0000004100 */
[----:B------:R-:W-:-:S07]  /*3e30*/  @P2 FADD.FTZ R9, R0, R9 ;  /* 0x0000000900092221 */ /* 0x000fce0000010000 */
.L_x_33267:
[----:B------:R-:W-:-:S04]  /*3e40*/  F2FP.F16.F32.PACK_AB R0, RZ, R9 ;  /* 0x00000009ff00723e */ /* 0x000fc800000000ff */
[----:B------:R-:W-:-:S07]  /*3e50*/  PRMT R32, R32, 0x5410, R0 ;  /* 0x0000541020207816 */ /* 0x000fce0000000000 */
.L_x_33268:
[----:B------:R-:W-:Y:S01]  /*3e60*/  HADD2.F32 R8, -RZ, R17.H0_H0 ;  /* 0x20000011ff087230 */ /* 0x000fe20000004100 */
[----:B------:R-:W-:Y:S06]  /*3e70*/  @P3 BRA `(.L_x_33269) ;  /* 0x0000000000203947 */ /* 0x000fec0003800000 */
[----:B------:R-:W-:-:S04]  /*3e80*/  ISETP.NE.U32.AND P4, PT, RZ, UR14, PT ;  /* 0x0000000eff007c0c */ /* 0x000fc8000bf85070 */
[----:B------:R-:W-:-:S13]  /*3e90*/  ISETP.NE.AND.EX P4, PT, RZ, UR15, PT, P4 ;  /* 0x0000000fff007c0c */ /* 0x000fda000bf85340 */
[----:B------:R-:W-:Y:S05]  /*3ea0*/  @P4 BRA `(.L_x_33270) ;  /* 0x0000000000084947 */ /* 0x000fea0003800000 */
[----:B------:R-:W-:Y:S05]  /*3eb0*/  @P0 BRA `(.L_x_33271) ;  /* 0x0000000000200947 */ /* 0x000fea0003800000 */
[----:B------:R-:W-:Y:S05]  /*3ec0*/  BRA `(.L_x_33272) ;  /* 0x0000000000247947 */ /* 0x000fea0003800000 */
.L_x_33270:
[----:B-----5:R-:W-:-:S05]  /*3ed0*/  HADD2.F32 R0, -RZ, R37.H0_H0 ;  /* 0x20000025ff007230 */ /* 0x020fca0000004100 */
[----:B------:R-:W-:Y:S01]  /*3ee0*/  FADD.FTZ R8, R0, R8 ;  /* 0x0000000800087221 */ /* 0x000fe20000010000 */
[----:B------:R-:W-:Y:S06]  /*3ef0*/  BRA `(.L_x_33271) ;  /* 0x0000000000107947 */ /* 0x000fec0003800000 */
.L_x_33269:
[----:B-----5:R-:W-:-:S05]  /*3f00*/  HADD2.F32 R0, -RZ, R41.H0_H0 ;  /* 0x20000029ff007230 */ /* 0x020fca0000004100 */
[----:B------:R-:W-:Y:S01]  /*3f10*/  FADD.FTZ R8, R0, R8 ;  /* 0x0000000800087221 */ /* 0x000fe20000010000 */
[----:B------:R-:W-:-:S05]  /*3f20*/  @P2 HADD2.F32 R0, -RZ, R37.H0_H0 ;  /* 0x20000025ff002230 */ /* 0x000fca0000004100 */
[----:B------:R-:W-:-:S07]  /*3f30*/  @P2 FADD.FTZ R8, R0, R8 ;  /* 0x0000000800082221 */ /* 0x000fce0000010000 */
.L_x_33271:
[----:B------:R-:W-:-:S04]  /*3f40*/  F2FP.F16.F32.PACK_AB R0, RZ, R8 ;  /* 0x00000008ff00723e */ /* 0x000fc800000000ff */
[----:B------:R-:W-:-:S07]  /*3f50*/  PRMT R33, R0, 0x7610, R33 ;  /* 0x0000761000217816 */ /* 0x000fce0000000021 */
.L_x_33272:
[----:B------:R-:W-:Y:S01]  /*3f60*/  HADD2.F32 R7, -RZ, R17.H1_H1 ;  /* 0x30000011ff077230 */ /* 0x000fe20000004100 */
[----:B------:R-:W-:Y:S06]  /*3f70*/  @P3 BRA `(.L_x_33273) ;  /* 0x0000000000203947 */ /* 0x000fec0003800000 */
[----:B------:R-:W-:-:S04]  /*3f80*/  ISETP.NE.U32.AND P4, PT, RZ, UR14, PT ;  /* 0x0000000eff007c0c */ /* 0x000fc8000bf85070 */
[----:B------:R-:W-:-:S13]  /*3f90*/  ISETP.NE.AND.EX P4, PT, RZ, UR15, PT, P4 ;  /* 0x0000000fff007c0c */ /* 0x000fda000bf85340 */
[----:B------:R-:W-:Y:S05]  /*3fa0*/  @P4 BRA `(.L_x_33274) ;  /* 0x0000000000084947 */ /* 0x000fea0003800000 */
[----:B------:R-:W-:Y:S05]  /*3fb0*/  @P0 BRA `(.L_x_33275) ;  /* 0x0000000000200947 */ /* 0x000fea0003800000 */
[----:B------:R-:W-:Y:S05]  /*3fc0*/  BRA `(.L_x_33276) ;  /* 0x0000000000247947 */ /* 0x000fea0003800000 */
.L_x_33274:
[----:B-----5:R-:W-:-:S05]  /*3fd0*/  HADD2.F32 R0, -RZ, R37.H1_H1 ;  /* 0x30000025ff007230 */ /* 0x020fca0000004100 */
[----:B------:R-:W-:Y:S01]  /*3fe0*/  FADD.FTZ R7, R0, R7 ;  /* 0x0000000700077221 */ /* 0x000fe20000010000 */
[----:B------:R-:W-:Y:S06]  /*3ff0*/  BRA `(.L_x_33275) ;  /* 0x0000000000107947 */ /* 0x000fec0003800000 */
.L_x_33273:
[----:B-----5:R-:W-:-:S05]  /*4000*/  HADD2.F32 R0, -RZ, R41.H1_H1 ;  /* 0x30000029ff007230 */ /* 0x020fca0000004100 */
[----:B------:R-:W-:Y:S01]  /*4010*/  FADD.FTZ R7, R0, R7 ;  /* 0x0000000700077221 */ /* 0x000fe20000010000 */
[----:B------:R-:W-:-:S05]  /*4020*/  @P2 HADD2.F32 R0, -RZ, R37.H1_H1 ;  /* 0x30000025ff002230 */ /* 0x000fca0000004100 */
[----:B------:R-:W-:-:S07]  /*4030*/  @P2 FADD.FTZ R7, R0, R7 ;  /* 0x0000000700072221 */ /* 0x000fce0000010000 */
.L_x_33275:
[----:B------:R-:W-:-:S04]  /*4040*/  F2FP.F16.F32.PACK_AB R0, RZ, R7 ;  /* 0x00000007ff00723e */ /* 0x000fc800000000ff */
[----:B------:R-:W-:-:S07]  /*4050*/  PRMT R33, R33, 0x5410, R0 ;  /* 0x0000541021217816 */ /* 0x000fce0000000000 */
.L_x_33276:
[----:B------:R-:W-:Y:S01]  /*4060*/  HADD2.F32 R6, -RZ, R18.H0_H0 ;  /* 0x20000012ff067230 */ /* 0x000fe20000004100 */
[----:B------:R-:W-:Y:S06]  /*4070*/  @P3 BRA `(.L_x_33277) ;  /* 0x0000000000203947 */ /* 0x000fec0003800000 */
[----:B------:R-:W-:-:S04]  /*4080*/  ISETP.NE.U32.AND P4, PT, RZ, UR14, PT ;  /* 0x0000000eff007c0c */ /* 0x000fc8000bf85070 */
[----:B------:R-:W-:-:S13]  /*4090*/  ISETP.NE.AND.EX P4, PT, RZ, UR15, PT, P4 ;  /* 0x0000000fff007c0c */ /* 0x000fda000bf85340 */
[----:B------:R-:W-:Y:S05]  /*40a0*/  @P4 BRA `(.L_x_33278) ;  /* 0x0000000000084947 */ /* 0x000fea0003800000 */
[----:B------:R-:W-:Y:S05]  /*40b0*/  @P0 BRA `(.L_x_33279) ;  /* 0x0000000000200947 */ /* 0x000fea0003800000 */
[----:B------:R-:W-:Y:S05]  /*40c0*/  BRA `(.L_x_33280) ;  /* 0x0000000000247947 */ /* 0x000fea0003800000 */
.L_x_33278:
[----:B-----5:R-:W-:-:S05]  /*40d0*/  HADD2.F32 R0, -RZ, R38.H0_H0 ;  /* 0x20000026ff007230 */ /* 0x020fca0000004100 */
[----:B------:R-:W-:Y:S01]  /*40e0*/  FADD.FTZ R6, R0, R6 ;  /* 0x0000000600067221 */ /* 0x000fe20000010000 */
[----:B------:R-:W-:Y:S06]  /*40f0*/  BRA `(.L_x_33279) ;  /* 0x0000000000107947 */ /* 0x000fec0003800000 */
.L_x_33277:
[----:B-----5:R-:W-:-:S05]  /*4100*/  HADD2.F32 R0, -RZ, R42.H0_H0 ;  /* 0x2000002aff007230 */ /* 0x020fca0000004100 */
[----:B------:R-:W-:Y:S01]  /*4110*/  FADD.FTZ R6, R0, R6 ;  /* 0x0000000600067221 */ /* 0x000fe20000010000 */
[----:B------:R-:W-:-:S05]  /*4120*/  @P2 HADD2.F32 R0, -RZ, R38.H0_H0 ;  /* 0x20000026ff002230 */ /* 0x000fca0000004100 */
[----:B------:R-:W-:-:S07]  /*4130*/  @P2 FADD.FTZ R6, R0, R6 ;  /* 0x0000000600062221 */ /* 0x000fce0000010000 */
.L_x_33279:
[----:B------:R-:W-:-:S04]  /*4140*/  F2FP.F16.F32.PACK_AB R0, RZ, R6 ;  /* 0x00000006ff00723e */ /* 0x000fc800000000ff */
[----:B------:R-:W-:-:S07]  /*4150*/  PRMT R34, R0, 0x7610, R34 ;  /* 0x0000761000227816 */ /* 0x000fce0000000022 */
.L_x_33280:
[----:B------:R-:W-:Y:S01]  /*4160*/  HADD2.F32 R5, -RZ, R18.H1_H1 ;  /* 0x30000012ff057230 */ /* 0x000fe20000004100 */
[----:B------:R-:W-:Y:S06]  /*4170*/  @P3 BRA `(.L_x_33281) ;  /* 0x0000000000203947 */ /* 0x000fec0003800000 */
[----:B------:R-:W-:-:S04]  /*4180*/  ISETP.NE.U32.AND P4, PT, RZ, UR14, PT ;  /* 0x0000000eff007c0c */ /* 0x000fc8000bf85070 */
[----:B------:R-:W-:-:S13]  /*4190*/  ISETP.NE.AND.EX P4, PT, RZ, UR15, PT, P4 ;  /* 0x0000000fff007c0c */ /* 0x000fda000bf85340 */
[----:B------:R-:W-:Y:S05]  /*41a0*/  @P4 BRA `(.L_x_33282) ;  /* 0x0000000000084947 */ /* 0x000fea0003800000 */
[----:B------:R-:W-:Y:S05]  /*41b0*/  @P0 BRA `(.L_x_33283) ;  /* 0x0000000000200947 */ /* 0x000fea0003800000 */
[----:B------:R-:W-:Y:S05]  /*41c0*/  BRA `(.L_x_33284) ;  /* 0x0000000000247947 */ /* 0x000fea0003800000 */
.L_x_33282:
[----:B-----5:R-:W-:-:S05]  /*41d0*/  HADD2.F32 R0, -RZ, R38.H1_H1 ;  /* 0x30000026ff007230 */ /* 0x020fca0000004100 */
[----:B------:R-:W-:Y:S01]  /*41e0*/  FADD.FTZ R5, R0, R5 ;  /* 0x0000000500057221 */ /* 0x000fe20000010000 */
[----:B------:R-:W-:Y:S06]  /*41f0*/  BRA `(.L_x_33283) ;  /* 0x0000000000107947 */ /* 0x000fec0003800000 */
.L_x_33281:
[----:B-----5:R-:W-:-:S05]  /*4200*/  HADD2.F32 R0, -RZ, R42.H1_H1 ;  /* 0x3000002aff007230 */ /* 0x020fca0000004100 */
[----:B------:R-:W-:Y:S01]  /*4210*/  FADD.FTZ R5, R0, R5 ;  /* 0x0000000500057221 */ /* 0x000fe20000010000 */
[----:B------:R-:W-:-:S05]  /*4220*/  @P2 HADD2.F32 R0, -RZ, R38.H1_H1 ;  /* 0x30000026ff002230 */ /* 0x000fca0000004100 */
[----:B------:R-:W-:-:S07]  /*4230*/  @P2 FADD.FTZ R5, R0, R5 ;  /* 0x0000000500052221 */ /* 0x000fce0000010000 */
.L_x_33283:
[----:B------:R-:W-:-:S04]  /*4240*/  F2FP.F16.F32.PACK_AB R0, RZ, R5 ;  /* 0x00000005ff00723e */ /* 0x000fc800000000ff */
[----:B------:R-:W-:-:S07]  /*4250*/  PRMT R34, R34, 0x5410, R0 ;  /* 0x0000541022227816 */ /* 0x000fce0000000000 */
.L_x_33284:
[----:B------:R-:W-:Y:S01]  /*4260*/  HADD2.F32 R4, -RZ, R19.H0_H0 ;  /* 0x20000013ff047230 */ /* 0x000fe20000004100 */
[----:B------:R-:W-:Y:S06]  /*4270*/  @P3 BRA `(.L_x_33285) ;  /* 0x0000000000203947 */ /* 0x000fec0003800000 */
[----:B------:R-:W-:-:S04]  /*4280*/  ISETP.NE.U32.AND P4, PT, RZ, UR14, PT ;  /* 0x0000000eff007c0c */ /* 0x000fc8000bf85070 */
[----:B------:R-:W-:-:S13]  /*4290*/  ISETP.NE.AND.EX P4, PT, RZ, UR15, PT, P4 ;  /* 0x0000000fff007c0c */ /* 0x000fda000bf85340 */
[----:B------:R-:W-:Y:S05]  /*42a0*/  @P4 BRA `(.L_x_33286) ;  /* 0x0000000000084947 */ /* 0x000fea0003800000 */
[----:B------:R-:W-:Y:S05]  /*42b0*/  @P0 BRA `(.L_x_33287) ;  /* 0x0000000000200947 */ /* 0x000fea0003800000 */
[----:B------:R-:W-:Y:S05]  /*42c0*/  BRA `(.L_x_33288) ;  /* 0x0000000000247947 */ /* 0x000fea0003800000 */
.L_x_33286:
[----:B-----5:R-:W-:-:S05]  /*42d0*/  HADD2.F32 R0, -RZ, R39.H0_H0 ;  /* 0x20000027ff007230 */ /* 0x020fca0000004100 */
[----:B------:R-:W-:Y:S01]  /*42e0*/  FADD.FTZ R4, R0, R4 ;  /* 0x0000000400047221 */ /* 0x000fe20000010000 */
[----:B------:R-:W-:Y:S06]  /*42f0*/  BRA `(.L_x_33287) ;  /* 0x0000000000107947 */ /* 0x000fec0003800000 */
.L_x_33285:
[----:B-----5:R-:W-:-:S05]  /*4300*/  HADD2.F32 R0, -RZ, R43.H0_H0 ;  /* 0x2000002bff007230 */ /* 0x020fca0000004100 */
[----:B------:R-:W-:Y:S01]  /*4310*/  FADD.FTZ R4, R0, R4 ;  /* 0x0000000400047221 */ /* 0x000fe20000010000 */
[----:B------:R-:W-:-:S05]  /*4320*/  @P2 HADD2.F32 R0, -RZ, R39.H0_H0 ;  /* 0x20000027ff002230 */ /* 0x000fca0000004100 */
[----:B------:R-:W-:-:S07]  /*4330*/  @P2 FADD.FTZ R4, R0, R4 ;  /* 0x0000000400042221 */ /* 0x000fce0000010000 */
.L_x_33287:
[----:B------:R-:W-:-:S04]  /*4340*/  F2FP.F16.F32.PACK_AB R0, RZ, R4 ;  /* 0x00000004ff00723e */ /* 0x000fc800000000ff */
[----:B------:R-:W-:-:S07]  /*4350*/  PRMT R35, R0, 0x7610, R35 ;  /* 0x0000761000237816 */ /* 0x000fce0000000023 */
.L_x_33288:
[----:B------:R-:W-:Y:S01]  /*4360*/  HADD2.F32 R3, -RZ, R19.H1_H1 ;  /* 0x30000013ff037230 */ /* 0x000fe20000004100 */
[----:B------:R-:W-:Y:S06]  /*4370*/  @P3 BRA `(.L_x_33289) ;  /* 0x0000000000203947 */ /* 0x000fec0003800000 */
[----:B------:R-:W-:-:S04]  /*4380*/  ISETP.NE.U32.AND P4, PT, RZ, UR14, PT ;  /* 0x0000000eff007c0c */ /* 0x000fc8000bf85070 */
[----:B------:R-:W-:-:S13]  /*4390*/  ISETP.NE.AND.EX P4, PT, RZ, UR15, PT, P4 ;  /* 0x0000000fff007c0c */ /* 0x000fda000bf85340 */
[----:B------:R-:W-:Y:S05]  /*43a0*/  @P4 BRA `(.L_x_33290) ;  /* 0x0000000000084947 */ /* 0x000fea0003800000 */
[----:B------:R-:W-:Y:S05]  /*43b0*/  @P0 BRA `(.L_x_33291) ;  /* 0x0000000000200947 */ /* 0x000fea0003800000 */
[----:B------:R-:W-:Y:S05]  /*43c0*/  BRA `(.L_x_33292) ;  /* 0x0000000000247947 */ /* 0x000fea0003800000 */
.L_x_33290:
[----:B-----5:R-:W-:-:S05]  /*43d0*/  HADD2.F32 R0, -RZ, R39.H1_H1 ;  /* 0x30000027ff007230 */ /* 0x020fca0000004100 */
[----:B------:R-:W-:Y:S01]  /*43e0*/  FADD.FTZ R3, R0, R3 ;  /* 0x0000000300037221 */ /* 0x000fe20000010000 */
[----:B------:R-:W-:Y:S06]  /*43f0*/  BRA `(.L_x_33291) ;  /* 0x0000000000107947 */ /* 0x000fec0003800000 */
.L_x_33289:
[----:B-----5:R-:W-:-:S05]  /*4400*/  HADD2.F32 R0, -RZ, R43.H1_H1 ;  /* 0x3000002bff007230 */ /* 0x020fca0000004100 */
[----:B------:R-:W-:Y:S01]  /*4410*/  FADD.FTZ R3, R0, R3 ;  /* 0x0000000300037221 */ /* 0x000fe20000010000 */
[----:B------:R-:W-:-:S05]  /*4420*/  @P2 HADD2.F32 R0, -RZ, R39.H1_H1 ;  /* 0x30000027ff002230 */ /* 0x000fca0000004100 */
[----:B------:R-:W-:-:S07]  /*4430*/  @P2 FADD.FTZ R3, R0, R3 ;  /* 0x0000000300032221 */ /* 0x000fce0000010000 */
.L_x_33291:
[----:B------:R-:W-:-:S04]  /*4440*/  F2FP.F16.F32.PACK_AB R0, RZ, R3 ;  /* 0x00000003ff00723e */ /* 0x000fc800000000ff */
[----:B------:R-:W-:-:S07]  /*4450*/  PRMT R35, R35, 0x5410, R0 ;  /* 0x0000541023237816 */ /* 0x000fce0000000000 */
.L_x_33292:
        /* <DEDUP_REMOVED lines=19> */
.L_x_33294:
[----:B-----5:R-:W-:-:S05]  /*4590*/  HADD2.F32 R14, -RZ, R36.H0_H0 ;  /* 0x20000024ff0e7230 */ /* 0x020fca0000004100 */
[----:B------:R-:W-:Y:S01]  /*45a0*/  FADD.FTZ R0, R14, R0 ;  /* 0x000000000e007221 */ /* 0x000fe20000010000 */
[----:B------:R-:W-:Y:S06]  /*45b0*/  BRA `(.L_x_33295) ;  /* 0x0000000000107947 */ /* 0x000fec0003800000 */
.L_x_33293:
[----:B-----5:R-:W-:-:S05]  /*45c0*/  HADD2.F32 R14, -RZ, R40.H0_H0 ;  /* 0x20000028ff0e7230 */ /* 0x020fca0000004100 */
[----:B------:R-:W-:Y:S01]  /*45d0*/  FADD.FTZ R0, R14, R0 ;  /* 0x000000000e007221 */ /* 0x000fe20000010000 */
[----:B------:R-:W-:-:S05]  /*45e0*/  @P2 HADD2.F32 R14, -RZ, R36.H0_H0 ;  /* 0x20000024ff0e2230 */ /* 0x000fca0000004100 */
[----:B------:R-:W-:-:S07]  /*45f0*/  @P2 FADD.FTZ R0, R14, R0 ;  /* 0x000000000e002221 */ /* 0x000fce0000010000 */
.L_x_33295:
[----:B------:R-:W-:-:S04]  /*4600*/  F2FP.F16.F32.PACK_AB R14, RZ, R0 ;  /* 0x00000000ff0e723e */ /* 0x000fc800000000ff */
[----:B------:R-:W-:-:S07]  /*4610*/  PRMT R32, R14, 0x7610, R32 ;  /* 0x000076100e207816 */ /* 0x000fce0000000020 */
.L_x_33296:
[----:B------:R-:W-:Y:S01]  /*4620*/  HADD2.F32 R14, -RZ, R20.H1_H1 ;  /* 0x30000014ff0e7230 */ /* 0x000fe20000004100 */
[----:B------:R-:W-:Y:S06]  /*4630*/  @P3 BRA `(.L_x_33297) ;  /* 0x0000000000203947 */ /* 0x000fec0003800000 */
[----:B------:R-:W-:-:S04]  /*4640*/  ISETP.NE.U32.AND P4, PT, RZ, UR14, PT ;  /* 0x0000000eff007c0c */ /* 0x000fc8000bf85070 */
[----:B------:R-:W-:-:S13]  /*4650*/  ISETP.NE.AND.EX P4, PT, RZ, UR15, PT, P4 ;  /* 0x0000000fff007c0c */ /* 0x000fda000bf85340 */
[----:B------:R-:W-:Y:S05]  /*4660*/  @P4 BRA `(.L_x_33298) ;  /* 0x0000000000084947 */ /* 0x000fea0003800000 */
[----:B------:R-:W-:Y:S05]  /*4670*/  @P0 BRA `(.L_x_33299) ;  /* 0x0000000000200947 */ /* 0x000fea0003800000 */
[----:B------:R-:W-:Y:S05]  /*4680*/  BRA `(.L_x_33300) ;  /* 0x0000000000247947 */ /* 0x000fea0003800000 */
.L_x_33298:
[----:B-----5:R-:W-:-:S05]  /*4690*/  HADD2.F32 R15, -RZ, R36.H1_H1 ;  /* 0x30000024ff0f7230 */ /* 0x020fca0000004100 */
[----:B------:R-:W-:Y:S01]  /*46a0*/  FADD.FTZ R14, R15, R14 ;  /* 0x0000000e0f0e7221 */ /* 0x000fe20000010000 */
[----:B------:R-:W-:Y:S06]  /*46b0*/  BRA `(.L_x_33299) ;  /* 0x0000000000107947 */ /* 0x000fec0003800000 */
.L_x_33297:
[----:B-----5:R-:W-:-:S05]  /*46c0*/  HADD2.F32 R15, -RZ, R40.H1_H1 ;  /* 0x30000028ff0f7230 */ /* 0x020fca0000004100 */
[----:B------:R-:W-:Y:S01]  /*46d0*/  FADD.FTZ R14, R15, R14 ;  /* 0x0000000e0f0e7221 */ /* 0x000fe20000010000 */
[----:B------:R-:W-:-:S05]  /*46e0*/  @P2 HADD2.F32 R15, -RZ, R36.H1_H1 ;  /* 0x30000024ff0f2230 */ /* 0x000fca0000004100 */
[----:B------:R-:W-:-:S07]  /*46f0*/  @P2 FADD.FTZ R14, R15, R14 ;  /* 0x0000000e0f0e2221 */ /* 0x000fce0000010000 */
.L_x_33299:
[----:B------:R-:W-:-:S04]  /*4700*/  F2FP.F16.F32.PACK_AB R15, RZ, R14 ;  /* 0x0000000eff0f723e */ /* 0x000fc800000000ff */
[----:B------:R-:W-:-:S07]  /*4710*/  PRMT R32, R32, 0x5410, R15 ;  /* 0x0000541020207816 */ /* 0x000fce000000000f */
.L_x_33300:
[----:B------:R-:W-:Y:S01]  /*4720*/  HADD2.F32 R15, -RZ, R21.H0_H0 ;  /* 0x20000015ff0f7230 */ /* 0x000fe20000004100 */
[----:B------:R-:W-:Y:S06]  /*4730*/  @P3 BRA `(.L_x_33301) ;  /* 0x0000000000203947 */ /* 0x000fec0003800000 */
[----:B------:R-:W-:-:S04]  /*4740*/  ISETP.NE.U32.AND P4, PT, RZ, UR14, PT ;  /* 0x0000000eff007c0c */ /* 0x000fc8000bf85070 */
[----:B------:R-:W-:-:S13]  /*4750*/  ISETP.NE.AND.EX P4, PT, RZ, UR15, PT, P4 ;  /* 0x0000000fff007c0c */ /* 0x000fda000bf85340 */
[----:B------:R-:W-:Y:S05]  /*4760*/  @P4 BRA `(.L_x_33302) ;  /* 0x0000000000084947 */ /* 0x000fea0003800000 */
[----:B------:R-:W-:Y:S05]  /*4770*/  @P0 BRA `(.L_x_33303) ;  /* 0x0000000000200947 */ /* 0x000fea0003800000 */
[----:B------:R-:W-:Y:S05]  /*4780*/  BRA `(.L_x_33304) ;  /* 0x0000000000247947 */ /* 0x000fea0003800000 */
.L_x_33302:
[----:B-----5:R-:W-:-:S05]  /*4790*/  HADD2.F32 R16, -RZ, R37.H0_H0 ;  /* 0x20000025ff107230 */ /* 0x020fca0000004100 */
[----:B------:R-:W-:Y:S01]  /*47a0*/  FADD.FTZ R15, R16, R15 ;  /* 0x0000000f100f7221 */ /* 0x000fe20000010000 */
[----:B------:R-:W-:Y:S06]  /*47b0*/  BRA `(.L_x_33303) ;  /* 0x0000000000107947 */ /* 0x000fec0003800000 */
.L_x_33301:
[----:B-----5:R-:W-:-:S05]  /*47c0*/  HADD2.F32 R16, -RZ, R41.H0_H0 ;  /* 0x20000029ff107230 */ /* 0x020fca0000004100 */
[----:B------:R-:W-:Y:S01]  /*47d0*/  FADD.FTZ R15, R16, R15 ;  /* 0x0000000f100f7221 */ /* 0x000fe20000010000 */
[----:B------:R-:W-:-:S05]  /*47e0*/  @P2 HADD2.F32 R16, -RZ, R37.H0_H0 ;  /* 0x20000025ff102230 */ /* 0x000fca0000004100 */
[----:B------:R-:W-:-:S07]  /*47f0*/  @P2 FADD.FTZ R15, R16, R15 ;  /* 0x0000000f100f2221 */ /* 0x000fce0000010000 */
.L_x_33303:
[----:B------:R-:W-:-:S04]  /*4800*/  F2FP.F16.F32.PACK_AB R16, RZ, R15 ;  /* 0x0000000fff10723e */ /* 0x000fc800000000ff */
[----:B------:R-:W-:-:S07]  /*4810*/  PRMT R33, R16, 0x7610, R33 ;  /* 0x0000761010217816 */ /* 0x000fce0000000021 */
.L_x_33304:
[----:B------:R-:W-:Y:S01]  /*4820*/  HADD2.F32 R16, -RZ, R21.H1_H1 ;  /* 0x30000015ff107230 */ /* 0x000fe20000004100 */
[----:B------:R-:W-:Y:S06]  /*4830*/  @P3 BRA `(.L_x_33305) ;  /* 0x0000000000203947 */ /* 0x000fec0003800000 */
[----:B------:R-:W-:-:S04]  /*4840*/  ISETP.NE.U32.AND P4, PT, RZ, UR14, PT ;  /* 0x0000000eff007c0c */ /* 0x000fc8000bf85070 */
[----:B------:R-:W-:-:S13]  /*4850*/  ISETP.NE.AND.EX P4, PT, RZ, UR15, PT, P4 ;  /* 0x0000000fff007c0c */ /* 0x000fda000bf85340 */
[----:B------:R-:W-:Y:S05]  /*4860*/  @P4 BRA `(.L_x_33306) ;  /* 0x0000000000084947 */ /* 0x000fea0003800000 */
[----:B------:R-:W-:Y:S05]  /*4870*/  @P0 BRA `(.L_x_33307) ;  /* 0x0000000000200947 */ /* 0x000fea0003800000 */
[----:B------:R-:W-:Y:S05]  /*4880*/  BRA `(.L_x_33308) ;  /* 0x0000000000247947 */ /* 0x000fea0003800000 */
.L_x_33306:
[----:B-----5:R-:W-:-:S05]  /*4890*/  HADD2.F32 R17, -RZ, R37.H1_H1 ;  /* 0x30000025ff117230 */ /* 0x020fca0000004100 */
[----:B------:R-:W-:Y:S01]  /*48a0*/  FADD.FTZ R16, R17, R16 ;  /* 0x0000001011107221 */ /* 0x000fe20000010000 */
[----:B------:R-:W-:Y:S06]  /*48b0*/  BRA `(.L_x_33307) ;  /* 0x0000000000107947 */ /* 0x000fec0003800000 */
.L_x_33305:
[----:B-----5:R-:W-:-:S05]  /*48c0*/  HADD2.F32 R17, -RZ, R41.H1_H1 ;  /* 0x30000029ff117230 */ /* 0x020fca0000004100 */
[----:B------:R-:W-:Y:S01]  /*48d0*/  FADD.FTZ R16, R17, R16 ;  /* 0x0000001011107221 */ /* 0x000fe20000010000 */
[----:B------:R-:W-:-:S05]  /*48e0*/  @P2 HADD2.F32 R17, -RZ, R37.H1_H1 ;  /* 0x30000025ff112230 */ /* 0x000fca0000004100 */
[----:B------:R-:W-:-:S07]  /*48f0*/  @P2 FADD.FTZ R16, R17, R16 ;  /* 0x0000001011102221 */ /* 0x000fce0000010000 */
.L_x_33307:
[----:B------:R-:W-:-:S04]  /*4900*/  F2FP.F16.F32.PACK_AB R17, RZ, R16 ;  /* 0x00000010ff11723e */ /* 0x000fc800000000ff */
[----:B------:R-:W-:-:S07]  /*4910*/  PRMT R33, R33, 0x5410, R17 ;  /* 0x0000541021217816 */ /* 0x000fce0000000011 */
.L_x_33308:
[----:B------:R-:W-:Y:S01]  /*4920*/  HADD2.F32 R17, -RZ, R22.H0_H0 ;  /* 0x20000016ff117230 */ /* 0x000fe20000004100 */
[----:B------:R-:W-:Y:S06]  /*4930*/  @P3 BRA `(.L_x_33309) ;  /* 0x0000000000203947 */ /* 0x000fec0003800000 */
[----:B------:R-:W-:-:S04]  /*4940*/  ISETP.NE.U32.AND P4, PT, RZ, UR14, PT ;  /* 0x0000000eff007c0c */ /* 0x000fc8000bf85070 */
[----:B------:R-:W-:-:S13]  /*4950*/  ISETP.NE.AND.EX P4, PT, RZ, UR15, PT, P4 ;  /* 0x0000000fff007c0c */ /* 0x000fda000bf85340 */
[----:B------:R-:W-:Y:S05]  /*4960*/  @P4 BRA `(.L_x_33310) ;  /* 0x0000000000084947 */ /* 0x000fea0003800000 */
[----:B------:R-:W-:Y:S05]  /*4970*/  @P0 BRA `(.L_x_33311) ;  /* 0x0000000000200947 */ /* 0x000fea0003800000 */
[----:B------:R-:W-:Y:S05]  /*4980*/  BRA `(.L_x_33312) ;  /* 0x0000000000247947 */ /* 0x000fea0003800000 */
.L_x_33310:
[----:B-----5:R-:W-:-:S05]  /*4990*/  HADD2.F32 R18, -RZ, R38.H0_H0 ;  /* 0x20000026ff127230 */ /* 0x020fca0000004100 */
[----:B------:R-:W-:Y:S01]  /*49a0*/  FADD.FTZ R17, R18, R17 ;  /* 0x0000001112117221 */ /* 0x000fe20000010000 */
[----:B------:R-:W-:Y:S06]  /*49b0*/  BRA `(.L_x_33311) ;  /* 0x0000000000107947 */ /* 0x000fec0003800000 */
.L_x_33309:
[----:B-----5:R-:W-:-:S05]  /*49c0*/  HADD2.F32 R18, -RZ, R42.H0_H0 ;  /* 0x2000002aff127230 */ /* 0x020fca0000004100 */
[----:B------:R-:W-:Y:S01]  /*49d0*/  FADD.FTZ R17, R18, R17 ;  /* 0x0000001112117221 */ /* 0x000fe20000010000 */
[----:B------:R-:W-:-:S05]  /*49e0*/  @P2 HADD2.F32 R18, -RZ, R38.H0_H0 ;  /* 0x20000026ff122230 */ /* 0x000fca0000004100 */
[----:B------:R-:W-:-:S07]  /*49f0*/  @P2 FADD.FTZ R17, R18, R17 ;  /* 0x0000001112112221 */ /* 0x000fce0000010000 */
.L_x_33311:
[----:B------:R-:W-:-:S04]  /*4a00*/  F2FP.F16.F32.PACK_AB R18, RZ, R17 ;  /* 0x00000011ff12723e */ /* 0x000fc800000000ff */
[----:B------:R-:W-:-:S07]  /*4a10*/  PRMT R34, R18, 0x7610, R34 ;  /* 0x0000761012227816 */ /* 0x000fce0000000022 */
.L_x_33312:
[----:B------:R-:W-:Y:S01]  /*4a20*/  HADD2.F32 R18, -RZ, R22.H1_H1 ;  /* 0x30000016ff127230 */ /* 0x000fe20000004100 */
[----:B------:R-:W-:Y:S06]  /*4a30*/  @P3 BRA `(.L_x_33313) ;  /* 0x0000000000203947 */ /* 0x000fec0003800000 */
[----:B------:R-:W-:-:S04]  /*4a40*/  ISETP.NE.U32.AND P4, PT, RZ, UR14, PT ;  /* 0x0000000eff007c0c */ /* 0x000fc8000bf85070 */
[----:B------:R-:W-:-:S13]  /*4a50*/  ISETP.NE.AND.EX P4, PT, RZ, UR15, PT, P4 ;  /* 0x0000000fff007c0c */ /* 0x000fda000bf85340 */
[----:B------:R-:W-:Y:S05]  /*4a60*/  @P4 BRA `(.L_x_33314) ;  /* 0x0000000000084947 */ /* 0x000fea0003800000 */
[----:B------:R-:W-:Y:S05]  /*4a70*/  @P0 BRA `(.L_x_33315) ;  /* 0x0000000000200947 */ /* 0x000fea0003800000 */
[----:B------:R-:W-:Y:S05]  /*4a80*/  BRA `(.L_x_33316) ;  /* 0x0000000000247947 */ /* 0x000fea0003800000 */
.L_x_33314:
[----:B-----5:R-:W-:-:S05]  /*4a90*/  HADD2.F32 R19, -RZ, R38.H1_H1 ;  /* 0x30000026ff137230 */ /* 0x020fca0000004100 */
[----:B------:R-:W-:Y:S01]  /*4aa0*/  FADD.FTZ R18, R19, R18 ;  /* 0x0000001213127221 */ /* 0x000fe20000010000 */
[----:B------:R-:W-:Y:S06]  /*4ab0*/  BRA `(.L_x_33315) ;  /* 0x0000000000107947 */ /* 0x000fec0003800000 */
.L_x_33313:
[----:B-----5:R-:W-:-:S05]  /*4ac0*/  HADD2.F32 R19, -RZ, R42.H1_H1 ;  /* 0x3000002aff137230 */ /* 0x020fca0000004100 */
[----:B------:R-:W-:Y:S01]  /*4ad0*/  FADD.FTZ R18, R19, R18 ;  /* 0x0000001213127221 */ /* 0x000fe20000010000 */
[----:B------:R-:W-:-:S05]  /*4ae0*/  @P2 HADD2.F32 R19, -RZ, R38.H1_H1 ;  /* 0x30000026ff132230 */ /* 0x000fca0000004100 */
[----:B------:R-:W-:-:S07]  /*4af0*/  @P2 FADD.FTZ R18, R19, R18 ;  /* 0x0000001213122221 */ /* 0x000fce0000010000 */
.L_x_33315:
[----:B------:R-:W-:-:S04]  /*4b00*/  F2FP.F16.F32.PACK_AB R19, RZ, R18 ;  /* 0x00000012ff13723e */ /* 0x000fc800000000ff */
[----:B------:R-:W-:-:S07]  /*4b10*/  PRMT R34, R34, 0x5410, R19 ;  /* 0x0000541022227816 */ /* 0x000fce0000000013 */
.L_x_33316:
[----:B------:R-:W-:Y:S01]  /*4b20*/  HADD2.F32 R19, -RZ, R23.H0_H0 ;  /* 0x20000017ff137230 */ /* 0x000fe20000004100 */
[----:B------:R-:W-:Y:S06]  /*4b30*/  @P3 BRA `(.L_x_33317) ;  /* 0x0000000000203947 */ /* 0x000fec0003800000 */
[----:B------:R-:W-:-:S04]  /*4b40*/  ISETP.NE.U32.AND P4, PT, RZ, UR14, PT ;  /* 0x0000000eff007c0c */ /* 0x000fc8000bf85070 */
[----:B------:R-:W-:-:S13]  /*4b50*/  ISETP.NE.AND.EX P4, PT, RZ, UR15, PT, P4 ;  /* 0x0000000fff007c0c */ /* 0x000fda000bf85340 */
[----:B------:R-:W-:Y:S05]  /*4b60*/  @P4 BRA `(.L_x_33318) ;  /* 0x0000000000084947 */ /* 0x000fea0003800000 */
[----:B------:R-:W-:Y:S05]  /*4b70*/  @P0 BRA `(.L_x_33319) ;  /* 0x0000000000200947 */ /* 0x000fea0003800000 */
[----:B------:R-:W-:Y:S05]  /*4b80*/  BRA `(.L_x_33320) ;  /* 0x0000000000247947 */ /* 0x000fea0003800000 */
.L_x_33318:
[----:B-----5:R-:W-:-:S05]  /*4b90*/  HADD2.F32 R20, -RZ, R39.H0_H0 ;  /* 0x20000027ff147230 */ /* 0x020fca0000004100 */
[----:B------:R-:W-:Y:S01]  /*4ba0*/  FADD.FTZ R19, R20, R19 ;  /* 0x0000001314137221 */ /* 0x000fe20000010000 */
[----:B------:R-:W-:Y:S06]  /*4bb0*/  BRA `(.L_x_33319) ;  /* 0x0000000000107947 */ /* 0x000fec0003800000 */
.L_x_33317:
[----:B-----5:R-:W-:-:S05]  /*4bc0*/  HADD2.F32 R20, -RZ, R43.H0_H0 ;  /* 0x2000002bff147230 */ /* 0x020fca0000004100 */
[----:B------:R-:W-:Y:S01]  /*4bd0*/  FADD.FTZ R19, R20, R19 ;  /* 0x0000001314137221 */ /* 0x000fe20000010000 */
[----:B------:R-:W-:-:S05]  /*4be0*/  @P2 HADD2.F32 R20, -RZ, R39.H0_H0 ;  /* 0x20000027ff142230 */ /* 0x000fca0000004100 */
[----:B------:R-:W-:-:S07]  /*4bf0*/  @P2 FADD.FTZ R19, R20, R19 ;  /* 0x0000001314132221 */ /* 0x000fce0000010000 */
.L_x_33319:
[----:B------:R-:W-:-:S04]  /*4c00*/  F2FP.F16.F32.PACK_AB R20, RZ, R19 ;  /* 0x00000013ff14723e */ /* 0x000fc800000000ff */
[----:B------:R-:W-:-:S07]  /*4c10*/  PRMT R35, R20, 0x7610, R35 ;  /* 0x0000761014237816 */ /* 0x000fce0000000023 */
.L_x_33320:
[----:B------:R-:W-:Y:S01]  /*4c20*/  HADD2.F32 R20, -RZ, R23.H1_H1 ;  /* 0x30000017ff147230 */ /* 0x000fe20000004100 */
[----:B------:R-:W-:Y:S06]  /*4c30*/  @P3 BRA `(.L_x_33321) ;  /* 0x0000000000203947 */ /* 0x000fec0003800000 */
[----:B------:R-:W-:-:S04]  /*4c40*/  ISETP.NE.U32.AND P4, PT, RZ, UR14, PT ;  /* 0x0000000eff007c0c */ /* 0x000fc8000bf85070 */
[----:B------:R-:W-:-:S13]  /*4c50*/  ISETP.NE.AND.EX P4, PT, RZ, UR15, PT, P4 ;  /* 0x0000000fff007c0c */ /* 0x000fda000bf85340 */
[----:B------:R-:W-:Y:S05]  /*4c60*/  @P4 BRA `(.L_x_33322) ;  /* 0x0000000000084947 */ /* 0x000fea0003800000 */
[----:B------:R-:W-:Y:S05]  /*4c70*/  @P0 BRA `(.L_x_33323) ;  /* 0x0000000000200947 */ /* 0x000fea0003800000 */
[----:B------:R-:W-:Y:S05]  /*4c80*/  BRA `(.L_x_33324) ;  /* 0x0000000000247947 */ /* 0x000fea0003800000 */
.L_x_33322:
[----:B-----5:R-:W-:-:S05]  /*4c90*/  HADD2.F32 R21, -RZ, R39.H1_H1 ;  /* 0x30000027ff157230 */ /* 0x020fca0000004100 */
[----:B------:R-:W-:Y:S01]  /*4ca0*/  FADD.FTZ R20, R21, R20 ;  /* 0x0000001415147221 */ /* 0x000fe20000010000 */
[----:B------:R-:W-:Y:S06]  /*4cb0*/  BRA `(.L_x_33323) ;  /* 0x0000000000107947 */ /* 0x000fec0003800000 */
.L_x_33321:
[----:B-----5:R-:W-:-:S05]  /*4cc0*/  HADD2.F32 R21, -RZ, R43.H1_H1 ;  /* 0x3000002bff157230 */ /* 0x020fca0000004100 */
[----:B------:R-:W-:Y:S01]  /*4cd0*/  FADD.FTZ R20, R21, R20 ;  /* 0x0000001415147221 */ /* 0x000fe20000010000 */
[----:B------:R-:W-:-:S05]  /*4ce0*/  @P2 HADD2.F32 R21, -RZ, R39.H1_H1 ;  /* 0x30000027ff152230 */ /* 0x000fca0000004100 */
[----:B------:R-:W-:-:S07]  /*4cf0*/  @P2 FADD.FTZ R20, R21, R20 ;  /* 0x0000001415142221 */ /* 0x000fce0000010000 */
.L_x_33323:
[----:B------:R-:W-:-:S04]  /*4d00*/  F2FP.F16.F32.PACK_AB R21, RZ, R20 ;  /* 0x00000014ff15723e */ /* 0x000fc800000000ff */
[----:B------:R-:W-:-:S07]  /*4d10*/  PRMT R35, R35, 0x5410, R21 ;  /* 0x0000541023237816 */ /* 0x000fce0000000015 */
.L_x_33324:
        /* <DEDUP_REMOVED lines=12> */
[----:B--2---:R-:W-:Y:S01]  /*4de0*/  HADD2.F32 R22, -RZ, R28.H0_H0 ;  /* 0x2000001cff167230 */ /* 0x004fe20000004100 */
[----:B------:R-:W-:Y:S06]  /*4df0*/  @P3 BRA `(.L_x_33325) ;  /* 0x0000000000203947 */ /* 0x000fec0003800000 */
[----:B------:R-:W-:-:S04]  /*4e00*/  ISETP.NE.U32.AND P4, PT, RZ, UR14, PT ;  /* 0x0000000eff007c0c */ /* 0x000fc8000bf85070 */
[----:B------:R-:W-:-:S13]  /*4e10*/  ISETP.NE.AND.EX P4, PT, RZ, UR15, PT, P4 ;  /* 0x0000000fff007c0c */ /* 0x000fda000bf85340 */
[----:B------:R-:W-:Y:S05]  /*4e20*/  @P4 BRA `(.L_x_33326) ;  /* 0x0000000000084947 */ /* 0x000fea0003800000 */
[----:B------:R-:W-:Y:S05]  /*4e30*/  @P0 BRA `(.L_x_33327) ;  /* 0x0000000000200947 */ /* 0x000fea0003800000 */
[----:B------:R-:W-:Y:S05]  /*4e40*/  BRA `(.L_x_33328) ;  /* 0x0000000000247947 */ /* 0x000fea0003800000 */
.L_x_33326:
[----:B-----5:R-:W-:-:S05]  /*4e50*/  HADD2.F32 R23, -RZ, R36.H0_H0 ;  /* 0x20000024ff177230 */ /* 0x020fca0000004100 */
[----:B------:R-:W-:Y:S01]  /*4e60*/  FADD.FTZ R22, R23, R22 ;  /* 0x0000001617167221 */ /* 0x000fe20000010000 */
[----:B------:R-:W-:Y:S06]  /*4e70*/  BRA `(.L_x_33327) ;  /* 0x0000000000107947 */ /* 0x000fec0003800000 */
.L_x_33325:
[----:B-----5:R-:W-:-:S05]  /*4e80*/  HADD2.F32 R23, -RZ, R40.H0_H0 ;  /* 0x20000028ff177230 */ /* 0x020fca0000004100 */
[----:B------:R-:W-:Y:S01]  /*4e90*/  FADD.FTZ R22, R23, R22 ;  /* 0x0000001617167221 */ /* 0x000fe20000010000 */
[----:B------:R-:W-:-:S05]  /*4ea0*/  @P2 HADD2.F32 R23, -RZ, R36.H0_H0 ;  /* 0x20000024ff172230 */ /* 0x000fca0000004100 */
[----:B------:R-:W-:-:S07]  /*4eb0*/  @P2 FADD.FTZ R22, R23, R22 ;  /* 0x0000001617162221 */ /* 0x000fce0000010000 */
.L_x_33327:
[----:B------:R-:W-:-:S04]  /*4ec0*/  F2FP.F16.F32.PACK_AB R23, RZ, R22 ;  /* 0x00000016ff17723e */ /* 0x000fc800000000ff */
[----:B------:R-:W-:-:S07]  /*4ed0*/  PRMT R32, R23, 0x7610, R32 ;  /* 0x0000761017207816 */ /* 0x000fce0000000020 */
.L_x_33328:
[----:B------:R-:W-:Y:S01]  /*4ee0*/  HADD2.F32 R24, -RZ, R28.H1_H1 ;  /* 0x3000001cff187230 */ /* 0x000fe20000004100 */
[----:B------:R-:W-:Y:S06]  /*4ef0*/  @P3 BRA `(.L_x_33329) ;  /* 0x0000000000203947 */ /* 0x000fec0003800000 */
[----:B------:R-:W-:-:S04]  /*4f00*/  ISETP.NE.U32.AND P4, PT, RZ, UR14, PT ;  /* 0x0000000eff007c0c */ /* 0x000fc8000bf85070 */
[----:B------:R-:W-:-:S13]  /*4f10*/  ISETP.NE.AND.EX P4, PT, RZ, UR15, PT, P4 ;  /* 0x0000000fff007c0c */ /* 0x000fda000bf85340 */
[----:B------:R-:W-:Y:S05]  /*4f20*/  @P4 BRA `(.L_x_33330) ;  /* 0x0000000000084947 */ /* 0x000fea0003800000 */
[----:B------:R-:W-:Y:S05]  /*4f30*/  @P0 BRA `(.L_x_33331) ;  /* 0x0000000000200947 */ /* 0x000fea0003800000 */
[----:B------:R-:W-:Y:S05]  /*4f40*/  BRA `(.L_x_33332) ;  /* 0x0000000000247947 */ /* 0x000fea0003800000 */
.L_x_33330:
[----:B-----5:R-:W-:-:S05]  /*4f50*/  HADD2.F32 R23, -RZ, R36.H1_H1 ;  /* 0x30000024ff177230 */ /* 0x020fca0000004100 */
[----:B------:R-:W-:Y:S01]  /*4f60*/  FADD.FTZ R24, R23, R24 ;  /* 0x0000001817187221 */ /* 0x000fe20000010000 */
[----:B------:R-:W-:Y:S06]  /*4f70*/  BRA `(.L_x_33331) ;  /* 0x0000000000107947 */ /* 0x000fec0003800000 */
.L_x_33329:
[----:B-----5:R-:W-:-:S05]  /*4f80*/  HADD2.F32 R23, -RZ, R40.H1_H1 ;  /* 0x30000028ff177230 */ /* 0x020fca0000004100 */
[----:B------:R-:W-:Y:S01]  /*4f90*/  FADD.FTZ R24, R23, R24 ;  /* 0x0000001817187221 */ /* 0x000fe20000010000 */
[----:B------:R-:W-:-:S05]  /*4fa0*/  @P2 HADD2.F32 R23, -RZ, R36.H1_H1 ;  /* 0x30000024ff172230 */ /* 0x000fca0000004100 */
[----:B------:R-:W-:-:S07]  /*4fb0*/  @P2 FADD.FTZ R24, R23, R24 ;  /* 0x0000001817182221 */ /* 0x000fce0000010000 */
.L_x_33331:
[----:B------:R-:W-:-:S04]  /*4fc0*/  F2FP.F16.F32.PACK_AB R23, RZ, R24 ;  /* 0x00000018ff17723e */ /* 0x000fc800000000ff */
[----:B------:R-:W-:-:S07]  /*4fd0*/  PRMT R32, R32, 0x5410, R23 ;  /* 0x0000541020207816 */ /* 0x000fce0000000017 */
.L_x_33332:
[----:B------:R-:W-:Y:S01]  /*4fe0*/  HADD2.F32 R23, -RZ, R29.H0_H0 ;  /* 0x2000001dff177230 */ /* 0x000fe20000004100 */
[----:B------:R-:W-:Y:S06]  /*4ff0*/  @P3 BRA `(.L_x_33333) ;  /* 0x0000000000203947 */ /* 0x000fec0003800000 */
[----:B------:R-:W-:-:S04]  /*5000*/  ISETP.NE.U32.AND P4, PT, RZ, UR14, PT ;  /* 0x0000000eff007c0c */ /* 0x000fc8000bf85070 */
[----:B------:R-:W-:-:S13]  /*5010*/  ISETP.NE.AND.EX P4, PT, RZ, UR15, PT, P4 ;  /* 0x0000000fff007c0c */ /* 0x000fda000bf85340 */
[----:B------:R-:W-:Y:S05]  /*5020*/  @P4 BRA `(.L_x_33334) ;  /* 0x0000000000084947 */ /* 0x000fea0003800000 */
[----:B------:R-:W-:Y:S05]  /*5030*/  @P0 BRA `(.L_x_33335) ;  /* 0x0000000000200947 */ /* 0x000fea0003800000 */
[----:B------:R-:W-:Y:S05]  /*5040*/  BRA `(.L_x_33336) ;  /* 0x0000000000247947 */ /* 0x000fea0003800000 */
.L_x_33334:
[----:B-----5:R-:W-:-:S05]  /*5050*/  HADD2.F32 R25, -RZ, R37.H0_H0 ;  /* 0x20000025ff197230 */ /* 0x020fca0000004100 */
[----:B------:R-:W-:Y:S01]  /*5060*/  FADD.FTZ R23, R25, R23 ;  /* 0x0000001719177221 */ /* 0x000fe20000010000 */
[----:B------:R-:W-:Y:S06]  /*5070*/  BRA `(.L_x_33335) ;  /* 0x0000000000107947 */ /* 0x000fec0003800000 */
.L_x_33333:
[----:B-----5:R-:W-:-:S05]  /*5080*/  HADD2.F32 R25, -RZ, R41.H0_H0 ;  /* 0x20000029ff197230 */ /* 0x020fca0000004100 */
[----:B------:R-:W-:Y:S01]  /*5090*/  FADD.FTZ R23, R25, R23 ;  /* 0x0000001719177221 */ /* 0x000fe20000010000 */
[----:B------:R-:W-:-:S05]  /*50a0*/  @P2 HADD2.F32 R25, -RZ, R37.H0_H0 ;  /* 0x20000025ff192230 */ /* 0x000fca0000004100 */
[----:B------:R-:W-:-:S07]  /*50b0*/  @P2 FADD.FTZ R23, R25, R23 ;  /* 0x0000001719172221 */ /* 0x000fce0000010000 */
.L_x_33335:
[----:B------:R-:W-:-:S04]  /*50c0*/  F2FP.F16.F32.PACK_AB R25, RZ, R23 ;  /* 0x00000017ff19723e */ /* 0x000fc800000000ff */
[----:B------:R-:W-:-:S07]  /*50d0*/  PRMT R33, R25, 0x7610, R33 ;  /* 0x0000761019217816 */ /* 0x000fce0000000021 */
.L_x_33336:
[----:B------:R-:W-:Y:S01]  /*50e0*/  HADD2.F32 R26, -RZ, R29.H1_H1 ;  /* 0x3000001dff1a7230 */ /* 0x000fe20000004100 */
[----:B------:R-:W-:Y:S06]  /*50f0*/  @P3 BRA `(.L_x_33337) ;  /* 0x0000000000203947 */ /* 0x000fec0003800000 */
[----:B------:R-:W-:-:S04]  /*5100*/  ISETP.NE.U32.AND P4, PT, RZ, UR14, PT ;  /* 0x0000000eff007c0c */ /* 0x000fc8000bf85070 */
[----:B------:R-:W-:-:S13]  /*5110*/  ISETP.NE.AND.EX P4, PT, RZ, UR15, PT, P4 ;  /* 0x0000000fff007c0c */ /* 0x000fda000bf85340 */
[----:B------:R-:W-:Y:S05]  /*5120*/  @P4 BRA `(.L_x_33338) ;  /* 0x0000000000084947 */ /* 0x000fea0003800000 */
[----:B------:R-:W-:Y:S05]  /*5130*/  @P0 BRA `(.L_x_33339) ;  /* 0x0000000000200947 */ /* 0x000fea0003800000 */
[----:B------:R-:W-:Y:S05]  /*5140*/  BRA `(.L_x_33340) ;  /* 0x0000000000247947 */ /* 0x000fea0003800000 */
.L_x_33338:
[----:B-----5:R-:W-:-:S05]  /*5150*/  HADD2.F32 R25, -RZ, R37.H1_H1 ;  /* 0x30000025ff197230 */ /* 0x020fca0000004100 */
[----:B------:R-:W-:Y:S01]  /*5160*/  FADD.FTZ R26, R25, R26 ;  /* 0x0000001a191a7221 */ /* 0x000fe20000010000 */
[----:B------:R-:W-:Y:S06]  /*5170*/  BRA `(.L_x_33339) ;  /* 0x0000000000107947 */ /* 0x000fec0003800000 */
.L_x_33337:
[----:B-----5:R-:W-:-:S05]  /*5180*/  HADD2.F32 R25, -RZ, R41.H1_H1 ;  /* 0x30000029ff197230 */ /* 0x020fca0000004100 */
[----:B------:R-:W-:Y:S01]  /*5190*/  FADD.FTZ R26, R25, R26 ;  /* 0x0000001a191a7221 */ /* 0x000fe20000010000 */
[----:B------:R-:W-:-:S05]  /*51a0*/  @P2 HADD2.F32 R25, -RZ, R37.H1_H1 ;  /* 0x30000025ff192230 */ /* 0x000fca0000004100 */
[----:B------:R-:W-:-:S07]  /*51b0*/  @P2 FADD.FTZ R26, R25, R26 ;  /* 0x0000001a191a2221 */ /* 0x000fce0000010000 */
.L_x_33339:
[----:B------:R-:W-:-:S04]  /*51c0*/  F2FP.F16.F32.PACK_AB R25, RZ, R26 ;  /* 0x0000001aff19723e */ /* 0x000fc800000000ff */
[----:B------:R-:W-:-:S07]  /*51d0*/  PRMT R33, R33, 0x5410, R25 ;  /* 0x0000541021217816 */ /* 0x000fce0000000019 */
.L_x_33340:
[----:B------:R-:W-:Y:S01]  /*51e0*/  HADD2.F32 R25, -RZ, R30.H0_H0 ;  /* 0x2000001eff197230 */ /* 0x000fe20000004100 */
[----:B------:R-:W-:Y:S06]  /*51f0*/  @P3 BRA `(.L_x_33341) ;  /* 0x0000000000203947 */ /* 0x000fec0003800000 */
[----:B------:R-:W-:-:S04]  /*5200*/  ISETP.NE.U32.AND P4, PT, RZ, UR14, PT ;  /* 0x0000000eff007c0c */ /* 0x000fc8000bf85070 */
[----:B------:R-:W-:-:S13]  /*5210*/  ISETP.NE.AND.EX P4, PT, RZ, UR15, PT, P4 ;  /* 0x0000000fff007c0c */ /* 0x000fda000bf85340 */
[----:B------:R-:W-:Y:S05]  /*5220*/  @P4 BRA `(.L_x_33342) ;  /* 0x0000000000084947 */ /* 0x000fea0003800000 */
[----:B------:R-:W-:Y:S05]  /*5230*/  @P0 BRA `(.L_x_33343) ;  /* 0x0000000000200947 */ /* 0x000fea0003800000 */
[----:B------:R-:W-:Y:S05]  /*5240*/  BRA `(.L_x_33344) ;  /* 0x0000000000247947 */ /* 0x000fea0003800000 */
.L_x_33342:
[----:B-----5:R-:W-:-:S05]  /*5250*/  HADD2.F32 R27, -RZ, R38.H0_H0 ;  /* 0x20000026ff1b7230 */ /* 0x020fca0000004100 */
[----:B------:R-:W-:Y:S01]  /*5260*/  FADD.FTZ R25, R27, R25 ;  /* 0x000000191b197221 */ /* 0x000fe20000010000 */
[----:B------:R-:W-:Y:S06]  /*5270*/  BRA `(.L_x_33343) ;  /* 0x0000000000107947 */ /* 0x000fec0003800000 */
.L_x_33341:
[----:B-----5:R-:W-:-:S05]  /*5280*/  HADD2.F32 R27, -RZ, R42.H0_H0 ;  /* 0x2000002aff1b7230 */ /* 0x020fca0000004100 */
[----:B------:R-:W-:Y:S01]  /*5290*/  FADD.FTZ R25, R27, R25 ;  /* 0x000000191b197221 */ /* 0x000fe20000010000 */
[----:B------:R-:W-:-:S05]  /*52a0*/  @P2 HADD2.F32 R27, -RZ, R38.H0_H0 ;  /* 0x20000026ff1b2230 */ /* 0x000fca0000004100 */
[----:B------:R-:W-:-:S07]  /*52b0*/  @P2 FADD.FTZ R25, R27, R25 ;  /* 0x000000191b192221 */ /* 0x000fce0000010000 */
.L_x_33343:
[----:B------:R-:W-:-:S04]  /*52c0*/  F2FP.F16.F32.PACK_AB R27, RZ, R25 ;  /* 0x00000019ff1b723e */ /* 0x000fc800000000ff */
[----:B------:R-:W-:-:S07]  /*52d0*/  PRMT R34, R27, 0x7610, R34 ;  /* 0x000076101b227816 */ /* 0x000fce0000000022 */
.L_x_33344:
[----:B------:R-:W-:Y:S01]  /*52e0*/  HADD2.F32 R28, -RZ, R30.H1_H1 ;  /* 0x3000001eff1c7230 */ /* 0x000fe20000004100 */
[----:B------:R-:W-:Y:S06]  /*52f0*/  @P3 BRA `(.L_x_33345) ;  /* 0x0000000000203947 */ /* 0x000fec0003800000 */
[----:B------:R-:W-:-:S04]  /*5300*/  ISETP.NE.U32.AND P4, PT, RZ, UR14, PT ;  /* 0x0000000eff007c0c */ /* 0x000fc8000bf85070 */
[----:B------:R-:W-:-:S13]  /*5310*/  ISETP.NE.AND.EX P4, PT, RZ, UR15, PT, P4 ;  /* 0x0000000fff007c0c */ /* 0x000fda000bf85340 */
[----:B------:R-:W-:Y:S05]  /*5320*/  @P4 BRA `(.L_x_33346) ;  /* 0x0000000000084947 */ /* 0x000fea0003800000 */
[----:B------:R-:W-:Y:S05]  /*5330*/  @P0 BRA `(.L_x_33347) ;  /* 0x0000000000200947 */ /* 0x000fea0003800000 */
[----:B------:R-:W-:Y:S05]  /*5340*/  BRA `(.L_x_33348) ;  /* 0x0000000000247947 */ /* 0x000fea0003800000 */
.L_x_33346:
[----:B-----5:R-:W-:-:S05]  /*5350*/  HADD2.F32 R27, -RZ, R38.H1_H1 ;  /* 0x30000026ff1b7230 */ /* 0x020fca0000004100 */
[----:B------:R-:W-:Y:S01]  /*5360*/  FADD.FTZ R28, R27, R28 ;  /* 0x0000001c1b1c7221 */ /* 0x000fe20000010000 */
[----:B------:R-:W-:Y:S06]  /*5370*/  BRA `(.L_x_33347) ;  /* 0x0000000000107947 */ /* 0x000fec0003800000 */
.L_x_33345:
[----:B-----5:R-:W-:-:S05]  /*5380*/  HADD2.F32 R27, -RZ, R42.H1_H1 ;  /* 0x3000002aff1b7230 */ /* 0x020fca0000004100 */
[----:B------:R-:W-:Y:S01]  /*5390*/  FADD.FTZ R28, R27, R28 ;  /* 0x0000001c1b1c7221 */ /* 0x000fe20000010000 */
[----:B------:R-:W-:-:S05]  /*53a0*/  @P2 HADD2.F32 R27, -RZ, R38.H1_H1 ;  /* 0x30000026ff1b2230 */ /* 0x000fca0000004100 */
[----:B------:R-:W-:-:S07]  /*53b0*/  @P2 FADD.FTZ R28, R27, R28 ;  /* 0x0000001c1b1c2221 */ /* 0x000fce0000010000 */
.L_x_33347:
[----:B------:R-:W-:-:S04]  /*53c0*/  F2FP.F16.F32.PACK_AB R27, RZ, R28 ;  /* 0x0000001cff1b723e */ /* 0x000fc800000000ff */
[----:B------:R-:W-:-:S07]  /*53d0*/  PRMT R34, R34, 0x5410, R27 ;  /* 0x0000541022227816 */ /* 0x000fce000000001b */
.L_x_33348:
[----:B------:R-:W-:Y:S01]  /*53e0*/  HADD2.F32 R27, -RZ, R31.H0_H0 ;  /* 0x2000001fff1b7230 */ /* 0x000fe20000004100 */
[----:B------:R-:W-:Y:S06]  /*53f0*/  @P3 BRA `(.L_x_33349) ;  /* 0x0000000000203947 */ /* 0x000fec0003800000 */
[----:B------:R-:W-:-:S04]  /*5400*/  ISETP.NE.U32.AND P4, PT, RZ, UR14, PT ;  /* 0x0000000eff007c0c */ /* 0x000fc8000bf85070 */
[----:B------:R-:W-:-:S13]  /*5410*/  ISETP.NE.AND.EX P4, PT, RZ, UR15, PT, P4 ;  /* 0x0000000fff007c0c */ /* 0x000fda000bf85340 */
[----:B------:R-:W-:Y:S05]  /*5420*/  @P4 BRA `(.L_x_33350) ;  /* 0x0000000000084947 */ /* 0x000fea0003800000 */
[----:B------:R-:W-:Y:S05]  /*5430*/  @P0 BRA `(.L_x_33351) ;  /* 0x0000000000200947 */ /* 0x000fea0003800000 */
[----:B------:R-:W-:Y:S05]  /*5440*/  BRA `(.L_x_33352) ;  /* 0x0000000000247947 */ /* 0x000fea0003800000 */
.L_x_33350:
[----:B-----5:R-:W-:-:S05]  /*5450*/  HADD2.F32 R29, -RZ, R39.H0_H0 ;  /* 0x20000027ff1d7230 */ /* 0x020fca0000004100 */
[----:B------:R-:W-:Y:S01]  /*5460*/  FADD.FTZ R27, R29, R27 ;  /* 0x0000001b1d1b7221 */ /* 0x000fe20000010000 */
[----:B------:R-:W-:Y:S06]  /*5470*/  BRA `(.L_x_33351) ;  /* 0x0000000000107947 */ /* 0x000fec0003800000 */
.L_x_33349:
[----:B-----5:R-:W-:-:S05]  /*5480*/  HADD2.F32 R29, -RZ, R43.H0_H0 ;  /* 0x2000002bff1d7230 */ /* 0x020fca0000004100 */
[----:B------:R-:W-:Y:S01]  /*5490*/  FADD.FTZ R27, R29, R27 ;  /* 0x0000001b1d1b7221 */ /* 0x000fe20000010000 */
[----:B------:R-:W-:-:S05]  /*54a0*/  @P2 HADD2.F32 R29, -RZ, R39.H0_H0 ;  /* 0x20000027ff1d2230 */ /* 0x000fca0000004100 */
[----:B------:R-:W-:-:S07]  /*54b0*/  @P2 FADD.FTZ R27, R29, R27 ;  /* 0x0000001b1d1b2221 */ /* 0x000fce0000010000 */
.L_x_33351:
[----:B------:R-:W-:-:S04]  /*54c0*/  F2FP.F16.F32.PACK_AB R29, RZ, R27 ;  /* 0x0000001bff1d723e */ /* 0x000fc800000000ff */
[----:B------:R-:W-:-:S07]  /*54d0*/  PRMT R35, R29, 0x7610, R35 ;  /* 0x000076101d237816 */ /* 0x000fce0000000023 */
.L_x_33352:
[----:B------:R-:W-:Y:S01]  /*54e0*/  HADD2.F32 R31, -RZ, R31.H1_H1 ;  /* 0x3000001fff1f7230 */ /* 0x000fe20000004100 */
[----:B------:R-:W-:Y:S06]  /*54f0*/  @P3 BRA `(.L_x_33353) ;  /* 0x0000000000203947 */ /* 0x000fec0003800000 */
[----:B------:R-:W-:-:S04]  /*5500*/  ISETP.NE.U32.AND P4, PT, RZ, UR14, PT ;  /* 0x0000000eff007c0c */ /* 0x000fc8000bf85070 */
[----:B------:R-:W-:-:S13]  /*5510*/  ISETP.NE.AND.EX P4, PT, RZ, UR15, PT, P4 ;  /* 0x0000000fff007c0c */ /* 0x000fda000bf85340 */
[----:B------:R-:W-:Y:S05]  /*5520*/  @P4 BRA `(.L_x_33354) ;  /* 0x0000000000084947 */ /* 0x000fea0003800000 */
[----:B------:R-:W-:Y:S05]  /*5530*/  @P0 BRA `(.L_x_33355) ;  /* 0x0000000000200947 */ /* 0x000fea0003800000 */
[----:B------:R-:W-:Y:S05]  /*5540*/  BRA `(.L_x_33356) ;  /* 0x0000000000247947 */ /* 0x000fea0003800000 */
.L_x_33354:
[----:B-----5:R-:W-:-:S05]  /*5550*/  HADD2.F32 R29, -RZ, R39.H1_H1 ;  /* 0x30000027ff1d7230 */ /* 0x020fca0000004100 */
[----:B------:R-:W-:Y:S01]  /*5560*/  FADD.FTZ R31, R29, R31 ;  /* 0x0000001f1d1f7221 */ /* 0x000fe20000010000 */
[----:B------:R-:W-:Y:S06]  /*5570*/  BRA `(.L_x_33355) ;  /* 0x0000000000107947 */ /* 0x000fec0003800000 */
.L_x_33353:
[----:B-----5:R-:W-:-:S05]  /*5580*/  HADD2.F32 R29, -RZ, R43.H1_H1 ;  /* 0x3000002bff1d7230 */ /* 0x020fca0000004100 */
[----:B------:R-:W-:Y:S01]  /*5590*/  FADD.FTZ R31, R29, R31 ;  /* 0x0000001f1d1f7221 */ /* 0x000fe20000010000 */
[----:B------:R-:W-:-:S05]  /*55a0*/  @P2 HADD2.F32 R29, -RZ, R39.H1_H1 ;  /* 0x30000027ff1d2230 */ /* 0x000fca0000004100 */
[----:B------:R-:W-:-:S07]  /*55b0*/  @P2 FADD.FTZ R31, R29, R31 ;  /* 0x0000001f1d1f2221 */ /* 0x000fce0000010000 */
.L_x_33355:
[----:B------:R-:W-:-:S04]  /*55c0*/  F2FP.F16.F32.PACK_AB R29, RZ, R31 ;  /* 0x0000001fff1d723e */ /* 0x000fc800000000ff */
[----:B------:R-:W-:-:S07]  /*55d0*/  PRMT R35, R35, 0x5410, R29 ;  /* 0x0000541023237816 */ /* 0x000fce000000001d */
.L_x_33356:
        /* <DEDUP_REMOVED lines=19> */
.L_x_33358:
[----:B-----5:R-:W-:-:S05]  /*5710*/  HADD2.F32 R164, -RZ, R36.H0_H0 ;  /* 0x20000024ffa47230 */ /* 0x020fca0000004100 */
[----:B------:R-:W-:Y:S01]  /*5720*/  FADD.FTZ R29, R164, R29 ;  /* 0x0000001da41d7221 */ /* 0x000fe20000010000 */
[----:B------:R-:W-:Y:S06]  /*5730*/  BRA `(.L_x_33359) ;  /* 0x0000000000107947 */ /* 0x000fec0003800000 */
.L_x_33357:
[----:B-----5:R-:W-:-:S05]  /*5740*/  HADD2.F32 R164, -RZ, R40.H0_H0 ;  /* 0x20000028ffa47230 */ /* 0x020fca0000004100 */
[----:B------:R-:W-:Y:S01]  /*5750*/  FADD.FTZ R29, R164, R29 ;  /* 0x0000001da41d7221 */ /* 0x000fe20000010000 */
[----:B------:R-:W-:-:S05]  /*5760*/  @P2 HADD2.F32 R164, -RZ, R36.H0_H0 ;  /* 0x20000024ffa42230 */ /* 0x000fca0000004100 */
[----:B------:R-:W-:-:S07]  /*5770*/  @P2 FADD.FTZ R29, R164, R29 ;  /* 0x0000001da41d2221 */ /* 0x000fce0000010000 */
.L_x_33359:
[----:B------:R-:W-:-:S04]  /*5780*/  F2FP.F16.F32.PACK_AB R164, RZ, R29 ;  /* 0x0000001dffa4723e */ /* 0x000fc800000000ff */
[----:B------:R-:W-:-:S07]  /*5790*/  PRMT R32, R164, 0x7610, R32 ;  /* 0x00007610a4207816 */ /* 0x000fce0000000020 */
.L_x_33360:
[----:B------:R-:W-:Y:S01]  /*57a0*/  HADD2.F32 R164, -RZ, R160.H1_H1 ;  /* 0x300000a0ffa47230 */ /* 0x000fe20000004100 */
[----:B------:R-:W-:Y:S06]  /*57b0*/  @P3 BRA `(.L_x_33361) ;  /* 0x0000000000203947 */ /* 0x000fec0003800000 */
[----:B------:R-:W-:-:S04]  /*57c0*/  ISETP.NE.U32.AND P4, PT, RZ, UR14, PT ;  /* 0x0000000eff007c0c */ /* 0x000fc8000bf85070 */
[----:B------:R-:W-:-:S13]  /*57d0*/  ISETP.NE.AND.EX P4, PT, RZ, UR15, PT, P4 ;  /* 0x0000000fff007c0c */ /* 0x000fda000bf85340 */
[----:B------:R-:W-:Y:S05]  /*57e0*/  @P4 BRA `(.L_x_33362) ;  /* 0x0000000000084947 */ /* 0x000fea0003800000 */
[----:B------:R-:W-:Y:S05]  /*57f0*/  @P0 BRA `(.L_x_33363) ;  /* 0x0000000000200947 */ /* 0x000fea0003800000 */
[----:B------:R-:W-:Y:S05]  /*5800*/  BRA `(.L_x_33364) ;  /* 0x0000000000247947 */ /* 0x000fea0003800000 */
.L_x_33362:
[----:B-----5:R-:W-:-:S05]  /*5810*/  HADD2.F32 R160, -RZ, R36.H1_H1 ;  /* 0x30000024ffa07230 */ /* 0x020fca0000004100 */
[----:B------:R-:W-:Y:S01]  /*5820*/  FADD.FTZ R164, R160, R164 ;  /* 0x000000a4a0a47221 */ /* 0x000fe20000010000 */
[----:B------:R-:W-:Y:S06]  /*5830*/  BRA `(.L_x_33363) ;  /* 0x0000000000107947 */ /* 0x000fec0003800000 */
.L_x_33361:
[----:B-----5:R-:W-:-:S05]  /*5840*/  HADD2.F32 R160, -RZ, R40.H1_H1 ;  /* 0x30000028ffa07230 */ /* 0x020fca0000004100 */
[----:B------:R-:W-:Y:S01]  /*5850*/  FADD.FTZ R164, R160, R164 ;  /* 0x000000a4a0a47221 */ /* 0x000fe20000010000 */
[----:B------:R-:W-:-:S05]  /*5860*/  @P2 HADD2.F32 R160, -RZ, R36.H1_H1 ;  /* 0x30000024ffa02230 */ /* 0x000fca0000004100 */
[----:B------:R-:W-:-:S07]  /*5870*/  @P2 FADD.FTZ R164, R160, R164 ;  /* 0x000000a4a0a42221 */ /* 0x000fce0000010000 */
.L_x_33363:
[----:B------:R-:W-:-:S04]  /*5880*/  F2FP.F16.F32.PACK_AB R160, RZ, R164 ;  /* 0x000000a4ffa0723e */ /* 0x000fc800000000ff */
[----:B------:R-:W-:-:S07]  /*5890*/  PRMT R32, R32, 0x5410, R160 ;  /* 0x0000541020207816 */ /* 0x000fce00000000a0 */
.L_x_33364:
[----:B------:R-:W-:Y:S01]  /*58a0*/  HADD2.F32 R165, -RZ, R161.H0_H0 ;  /* 0x200000a1ffa57230 */ /* 0x000fe20000004100 */
[----:B------:R-:W-:Y:S06]  /*58b0*/  @P3 BRA `(.L_x_33365) ;  /* 0x0000000000203947 */ /* 0x000fec0003800000 */
[----:B------:R-:W-:-:S04]  /*58c0*/  ISETP.NE.U32.AND P4, PT, RZ, UR14, PT ;  /* 0x0000000eff007c0c */ /* 0x000fc8000bf85070 */
[----:B------:R-:W-:-:S13]  /*58d0*/  ISETP.NE.AND.EX P4, PT, RZ, UR15, PT, P4 ;  /* 0x0000000fff007c0c */ /* 0x000fda000bf85340 */
[----:B------:R-:W-:Y:S05]  /*58e0*/  @P4 BRA `(.L_x_33366) ;  /* 0x0000000000084947 */ /* 0x000fea0003800000 */
[----:B------:R-:W-:Y:S05]  /*58f0*/  @P0 BRA `(.L_x_33367) ;  /* 0x0000000000200947 */ /* 0x000fea0003800000 */
[----:B------:R-:W-:Y:S05]  /*5900*/  BRA `(.L_x_33368) ;  /* 0x0000000000247947 */ /* 0x000fea0003800000 */
.L_x_33366:
[----:B-----5:R-:W-:-:S05]  /*5910*/  HADD2.F32 R160, -RZ, R37.H0_H0 ;  /* 0x20000025ffa07230 */ /* 0x020fca0000004100 */
[----:B------:R-:W-:Y:S01]  /*5920*/  FADD.FTZ R165, R160, R165 ;  /* 0x000000a5a0a57221 */ /* 0x000fe20000010000 */
[----:B------:R-:W-:Y:S06]  /*5930*/  BRA `(.L_x_33367) ;  /* 0x0000000000107947 */ /* 0x000fec0003800000 */
.L_x_33365:
[----:B-----5:R-:W-:-:S05]  /*5940*/  HADD2.F32 R160, -RZ, R41.H0_H0 ;  /* 0x20000029ffa07230 */ /* 0x020fca0000004100 */
[----:B------:R-:W-:Y:S01]  /*5950*/  FADD.FTZ R165, R160, R165 ;  /* 0x000000a5a0a57221 */ /* 0x000fe20000010000 */
[----:B------:R-:W-:-:S05]  /*5960*/  @P2 HADD2.F32 R160, -RZ, R37.H0_H0 ;  /* 0x20000025ffa02230 */ /* 0x000fca0000004100 */
[----:B------:R-:W-:-:S07]  /*5970*/  @P2 FADD.FTZ R165, R160, R165 ;  /* 0x000000a5a0a52221 */ /* 0x000fce0000010000 */
.L_x_33367:
[----:B------:R-:W-:-:S04]  /*5980*/  F2FP.F16.F32.PACK_AB R160, RZ, R165 ;  /* 0x000000a5ffa0723e */ /* 0x000fc800000000ff */
[----:B------:R-:W-:-:S07]  /*5990*/  PRMT R33, R160, 0x7610, R33 ;  /* 0x00007610a0217816 */ /* 0x000fce0000000021 */
.L_x_33368:
[----:B------:R-:W-:Y:S01]  /*59a0*/  HADD2.F32 R170, -RZ, R161.H1_H1 ;  /* 0x300000a1ffaa7230 */ /* 0x000fe20000004100 */
[----:B------:R-:W-:Y:S06]  /*59b0*/  @P3 BRA `(.L_x_33369) ;  /* 0x0000000000203947 */ /* 0x000fec0003800000 */
[----:B------:R-:W-:-:S04]  /*59c0*/  ISETP.NE.U32.AND P4, PT, RZ, UR14, PT ;  /* 0x0000000eff007c0c */ /* 0x000fc8000bf85070 */
[----:B------:R-:W-:-:S13]  /*59d0*/  ISETP.NE.AND.EX P4, PT, RZ, UR15, PT, P4 ;  /* 0x0000000fff007c0c */ /* 0x000fda000bf85340 */
[----:B------:R-:W-:Y:S05]  /*59e0*/  @P4 BRA `(.L_x_33370) ;  /* 0x0000000000084947 */ /* 0x000fea0003800000 */
[----:B------:R-:W-:Y:S05]  /*59f0*/  @P0 BRA `(.L_x_33371) ;  /* 0x0000000000200947 */ /* 0x000fea0003800000 */
[----:B------:R-:W-:Y:S05]  /*5a00*/  BRA `(.L_x_33372) ;  /* 0x0000000000247947 */ /* 0x000fea0003800000 */
.L_x_33370:
[----:B-----5:R-:W-:-:S05]  /*5a10*/  HADD2.F32 R160, -RZ, R37.H1_H1 ;  /* 0x30000025ffa07230 */ /* 0x020fca0000004100 */
[----:B------:R-:W-:Y:S01]  /*5a20*/  FADD.FTZ R170, R160, R170 ;  /* 0x000000aaa0aa7221 */ /* 0x000fe20000010000 */
[----:B------:R-:W-:Y:S06]  /*5a30*/  BRA `(.L_x_33371) ;  /* 0x0000000000107947 */ /* 0x000fec0003800000 */
.L_x_33369:
[----:B-----5:R-:W-:-:S05]  /*5a40*/  HADD2.F32 R160, -RZ, R41.H1_H1 ;  /* 0x30000029ffa07230 */ /* 0x020fca0000004100 */
[----:B------:R-:W-:Y:S01]  /*5a50*/  FADD.FTZ R170, R160, R170 ;  /* 0x000000aaa0aa7221 */ /* 0x000fe20000010000 */
[----:B------:R-:W-:-:S05]  /*5a60*/  @P2 HADD2.F32 R160, -RZ, R37.H1_H1 ;  /* 0x30000025ffa02230 */ /* 0x000fca0000004100 */
[----:B------:R-:W-:-:S07]  /*5a70*/  @P2 FADD.FTZ R170, R160, R170 ;  /* 0x000000aaa0aa2221 */ /* 0x000fce0000010000 */
.L_x_33371:
[----:B------:R-:W-:-:S04]  /*5a80*/  F2FP.F16.F32.PACK_AB R160, RZ, R170 ;  /* 0x000000aaffa0723e */ /* 0x000fc800000000ff */
[----:B------:R-:W-:-:S07]  /*5a90*/  PRMT R33, R33, 0x5410, R160 ;  /* 0x0000541021217816 */ /* 0x000fce00000000a0 */
.L_x_33372:
[----:B------:R-:W-:Y:S01]  /*5aa0*/  HADD2.F32 R171, -RZ, R162.H0_H0 ;  /* 0x200000a2ffab7230 */ /* 0x000fe20000004100 */
[----:B------:R-:W-:Y:S06]  /*5ab0*/  @P3 BRA `(.L_x_33373) ;  /* 0x0000000000203947 */ /* 0x000fec0003800000 */
[----:B------:R-:W-:-:S04]  /*5ac0*/  ISETP.NE.U32.AND P4, PT, RZ, UR14, PT ;  /* 0x0000000eff007c0c */ /* 0x000fc8000bf85070 */
[----:B------:R-:W-:-:S13]  /*5ad0*/  ISETP.NE.AND.EX P4, PT, RZ, UR15, PT, P4 ;  /* 0x0000000fff007c0c */ /* 0x000fda000bf85340 */
[----:B------:R-:W-:Y:S05]  /*5ae0*/  @P4 BRA `(.L_x_33374) ;  /* 0x0000000000084947 */ /* 0x000fea0003800000 */
[----:B------:R-:W-:Y:S05]  /*5af0*/  @P0 BRA `(.L_x_33375) ;  /* 0x0000000000200947 */ /* 0x000fea0003800000 */
[----:B------:R-:W-:Y:S05]  /*5b00*/  BRA `(.L_x_33376) ;  /* 0x0000000000247947 */ /* 0x000fea0003800000 */
.L_x_33374:
[----:B-----5:R-:W-:-:S05]  /*5b10*/  HADD2.F32 R160, -RZ, R38.H0_H0 ;  /* 0x20000026ffa07230 */ /* 0x020fca0000004100 */
[----:B------:R-:W-:Y:S01]  /*5b20*/  FADD.FTZ R171, R160, R171 ;  /* 0x000000aba0ab7221 */ /* 0x000fe20000010000 */
[----:B------:R-:W-:Y:S06]  /*5b30*/  BRA `(.L_x_33375) ;  /* 0x0000000000107947 */ /* 0x000fec0003800000 */
.L_x_33373:
[----:B-----5:R-:W-:-:S05]  /*5b40*/  HADD2.F32 R160, -RZ, R42.H0_H0 ;  /* 0x2000002affa07230 */ /* 0x020fca0000004100 */
[----:B------:R-:W-:Y:S01]  /*5b50*/  FADD.FTZ R171, R160, R171 ;  /* 0x000000aba0ab7221 */ /* 0x000fe20000010000 */
[----:B------:R-:W-:-:S05]  /*5b60*/  @P2 HADD2.F32 R160, -RZ, R38.H0_H0 ;  /* 0x20000026ffa02230 */ /* 0x000fca0000004100 */
[----:B------:R-:W-:-:S07]  /*5b70*/  @P2 FADD.FTZ R171, R160, R171 ;  /* 0x000000aba0ab2221 */ /* 0x000fce0000010000 */
.L_x_33375:
[----:B------:R-:W-:-:S04]  /*5b80*/  F2FP.F16.F32.PACK_AB R160, RZ, R171 ;  /* 0x000000abffa0723e */ /* 0x000fc800000000ff */
[----:B------:R-:W-:-:S07]  /*5b90*/  PRMT R34, R160, 0x7610, R34 ;  /* 0x00007610a0227816 */ /* 0x000fce0000000022 */
.L_x_33376:
[----:B------:R-:W-:Y:S01]  /*5ba0*/  HADD2.F32 R172, -RZ, R162.H1_H1 ;  /* 0x300000a2ffac7230 */ /* 0x000fe20000004100 */
[----:B------:R-:W-:Y:S06]  /*5bb0*/  @P3 BRA `(.L_x_33377) ;  /* 0x0000000000203947 */ /* 0x000fec0003800000 */
[----:B------:R-:W-:-:S04]  /*5bc0*/  ISETP.NE.U32.AND P4, PT, RZ, UR14, PT ;  /* 0x0000000eff007c0c */ /* 0x000fc8000bf85070 */
[----:B------:R-:W-:-:S13]  /*5bd0*/  ISETP.NE.AND.EX P4, PT, RZ, UR15, PT, P4 ;  /* 0x0000000fff007c0c */ /* 0x000fda000bf85340 */
[----:B------:R-:W-:Y:S05]  /*5be0*/  @P4 BRA `(.L_x_33378) ;  /* 0x0000000000084947 */ /* 0x000fea0003800000 */
[----:B------:R-:W-:Y:S05]  /*5bf0*/  @P0 BRA `(.L_x_33379) ;  /* 0x0000000000200947 */ /* 0x000fea0003800000 */
[----:B------:R-:W-:Y:S05]  /*5c00*/  BRA `(.L_x_33380) ;  /* 0x0000000000247947 */ /* 0x000fea0003800000 */
.L_x_33378:
[----:B-----5:R-:W-:-:S05]  /*5c10*/  HADD2.F32 R160, -RZ, R38.H1_H1 ;  /* 0x30000026ffa07230 */ /* 0x020fca0000004100 */
[----:B------:R-:W-:Y:S01]  /*5c20*/  FADD.FTZ R172, R160, R172 ;  /* 0x000000aca0ac7221 */ /* 0x000fe20000010000 */
[----:B------:R-:W-:Y:S06]  /*5c30*/  BRA `(.L_x_33379) ;  /* 0x0000000000107947 */ /* 0x000fec0003800000 */
.L_x_33377:
[----:B-----5:R-:W-:-:S05]  /*5c40*/  HADD2.F32 R160, -RZ, R42.H1_H1 ;  /* 0x3000002affa07230 */ /* 0x020fca0000004100 */
[----:B------:R-:W-:Y:S01]  /*5c50*/  FADD.FTZ R172, R160, R172 ;  /* 0x000000aca0ac7221 */ /* 0x000fe20000010000 */
[----:B------:R-:W-:-:S05]  /*5c60*/  @P2 HADD2.F32 R160, -RZ, R38.H1_H1 ;  /* 0x30000026ffa02230 */ /* 0x000fca0000004100 */
[----:B------:R-:W-:-:S07]  /*5c70*/  @P2 FADD.FTZ R172, R160, R172 ;  /* 0x000000aca0ac2221 */ /* 0x000fce0000010000 */
.L_x_33379:
[----:B------:R-:W-:-:S04]  /*5c80*/  F2FP.F16.F32.PACK_AB R160, RZ, R172 ;  /* 0x000000acffa0723e */ /* 0x000fc800000000ff */
[----:B------:R-:W-:-:S07]  /*5c90*/  PRMT R34, R34, 0x5410, R160 ;  /* 0x0000541022227816 */ /* 0x000fce00000000a0 */
.L_x_33380:
[----:B------:R-:W-:Y:S01]  /*5ca0*/  HADD2.F32 R173, -RZ, R163.H0_H0 ;  /* 0x200000a3ffad7230 */ /* 0x000fe20000004100 */
[----:B------:R-:W-:Y:S06]  /*5cb0*/  @P3 BRA `(.L_x_33381) ;  /* 0x0000000000203947 */ /* 0x000fec0003800000 */
[----:B------:R-:W-:-:S04]  /*5cc0*/  ISETP.NE.U32.AND P4, PT, RZ, UR14, PT ;  /* 0x0000000eff007c0c */ /* 0x000fc8000bf85070 */
[----:B------:R-:W-:-:S13]  /*5cd0*/  ISETP.NE.AND.EX P4, PT, RZ, UR15, PT, P4 ;  /* 0x0000000fff007c0c */ /* 0x000fda000bf85340 */
[----:B------:R-:W-:Y:S05]  /*5ce0*/  @P4 BRA `(.L_x_33382) ;  /* 0x0000000000084947 */ /* 0x000fea0003800000 */
[----:B------:R-:W-:Y:S05]  /*5cf0*/  @P0 BRA `(.L_x_33383) ;  /* 0x0000000000200947 */ /* 0x000fea0003800000 */
[----:B------:R-:W-:Y:S05]  /*5d00*/  BRA `(.L_x_33384) ;  /* 0x0000000000247947 */ /* 0x000fea0003800000 */
.L_x_33382:
[----:B-----5:R-:W-:-:S05]  /*5d10*/  HADD2.F32 R160, -RZ, R39.H0_H0 ;  /* 0x20000027ffa07230 */ /* 0x020fca0000004100 */
[----:B------:R-:W-:Y:S01]  /*5d20*/  FADD.FTZ R173, R160, R173 ;  /* 0x000000ada0ad7221 */ /* 0x000fe20000010000 */
[----:B------:R-:W-:Y:S06]  /*5d30*/  BRA `(.L_x_33383) ;  /* 0x0000000000107947 */ /* 0x000fec0003800000 */
.L_x_33381:
[----:B-----5:R-:W-:-:S05]  /*5d40*/  HADD2.F32 R160, -RZ, R43.H0_H0 ;  /* 0x2000002bffa07230 */ /* 0x020fca0000004100 */
[----:B------:R-:W-:Y:S01]  /*5d50*/  FADD.FTZ R173, R160, R173 ;  /* 0x000000ada0ad7221 */ /* 0x000fe20000010000 */
[----:B------:R-:W-:-:S05]  /*5d60*/  @P2 HADD2.F32 R160, -RZ, R39.H0_H0 ;  /* 0x20000027ffa02230 */ /* 0x000fca0000004100 */
[----:B------:R-:W-:-:S07]  /*5d70*/  @P2 FADD.FTZ R173, R160, R173 ;  /* 0x000000ada0ad2221 */ /* 0x000fce0000010000 */
.L_x_33383:
[----:B------:R-:W-:-:S04]  /*5d80*/  F2FP.F16.F32.PACK_AB R160, RZ, R173 ;  /* 0x000000adffa0723e */ /* 0x000fc800000000ff */
[----:B------:R-:W-:-:S07]  /*5d90*/  PRMT R35, R160, 0x7610, R35 ;  /* 0x00007610a0237816 */ /* 0x000fce0000000023 */
.L_x_33384:
[----:B------:R-:W-:Y:S01]  /*5da0*/  HADD2.F32 R179, -RZ, R163.H1_H1 ;  /* 0x300000a3ffb37230 */ /* 0x000fe20000004100 */
[----:B------:R-:W-:Y:S06]  /*5db0*/  @P3 BRA `(.L_x_33385) ;  /* 0x0000000000203947 */ /* 0x000fec0003800000 */
[----:B------:R-:W-:-:S04]  /*5dc0*/  ISETP.NE.U32.AND P4, PT, RZ, UR14, PT ;  /* 0x0000000eff007c0c */ /* 0x000fc8000bf85070 */
[----:B------:R-:W-:-:S13]  /*5dd0*/  ISETP.NE.AND.EX P4, PT, RZ, UR15, PT, P4 ;  /* 0x0000000fff007c0c */ /* 0x000fda000bf85340 */
[----:B------:R-:W-:Y:S05]  /*5de0*/  @P4 BRA `(.L_x_33386) ;  /* 0x0000000000084947 */ /* 0x000fea0003800000 */
[----:B------:R-:W-:Y:S05]  /*5df0*/  @P0 BRA `(.L_x_33387) ;  /* 0x0000000000200947 */ /* 0x000fea0003800000 */
[----:B------:R-:W-:Y:S05]  /*5e00*/  BRA `(.L_x_33388) ;  /* 0x0000000000247947 */ /* 0x000fea0003800000 */
.L_x_33386:
[----:B-----5:R-:W-:-:S05]  /*5e10*/  HADD2.F32 R160, -RZ, R39.H1_H1 ;  /* 0x30000027ffa07230 */ /* 0x020fca0000004100 */
[----:B------:R-:W-:Y:S01]  /*5e20*/  FADD.FTZ R179, R160, R179 ;  /* 0x000000b3a0b37221 */ /* 0x000fe20000010000 */
[----:B------:R-:W-:Y:S06]  /*5e30*/  BRA `(.L_x_33387) ;  /* 0x0000000000107947 */ /* 0x000fec0003800000 */
.L_x_33385:
[----:B-----5:R-:W-:-:S05]  /*5e40*/  HADD2.F32 R160, -RZ, R43.H1_H1 ;  /* 0x3000002bffa07230 */ /* 0x020fca0000004100 */
[----:B------:R-:W-:Y:S01]  /*5e50*/  FADD.FTZ R179, R160, R179 ;  /* 0x000000b3a0b37221 */ /* 0x000fe20000010000 */
[----:B------:R-:W-:-:S05]  /*5e60*/  @P2 HADD2.F32 R160, -RZ, R39.H1_H1 ;  /* 0x30000027ffa02230 */ /* 0x000fca0000004100 */
[----:B------:R-:W-:-:S07]  /*5e70*/  @P2 FADD.FTZ R179, R160, R179 ;  /* 0x000000b3a0b32221 */ /* 0x000fce0000010000 */
.L_x_33387:
[----:B------:R-:W-:-:S04]  /*5e80*/  F2FP.F16.F32.PACK_AB R160, RZ, R179 ;  /* 0x000000b3ffa0723e */ /* 0x000fc800000000ff */
[----:B------:R-:W-:-:S07]  /*5e90*/  PRMT R35, R35, 0x5410, R160 ;  /* 0x0000541023237816 */ /* 0x000fce00000000a0 */
.L_x_33388:
        /* <DEDUP_REMOVED lines=19> */
.L_x_33390:
[----:B-----5:R-:W-:-:S05]  /*5fd0*/  HADD2.F32 R182, -RZ, R36.H0_H0 ;  /* 0x20000024ffb67230 */ /* 0x020fca0000004100 */
[----:B------:R-:W-:Y:S01]  /*5fe0*/  FADD.FTZ R181, R182, R181 ;  /* 0x000000b5b6b57221 */ /* 0x000fe20000010000 */
[----:B------:R-:W-:Y:S06]  /*5ff0*/  BRA `(.L_x_33391) ;  /* 0x0000000000107947 */ /* 0x000fec0003800000 */
.L_x_33389:
[----:B-----5:R-:W-:-:S05]  /*6000*/  HADD2.F32 R182, -RZ, R40.H0_H0 ;  /* 0x20000028ffb67230 */ /* 0x020fca0000004100 */
[----:B------:R-:W-:Y:S01]  /*6010*/  FADD.FTZ R181, R182, R181 ;  /* 0x000000b5b6b57221 */ /* 0x000fe20000010000 */
[----:B------:R-:W-:-:S05]  /*6020*/  @P2 HADD2.F32 R182, -RZ, R36.H0_H0 ;  /* 0x20000024ffb62230 */ /* 0x000fca0000004100 */
[----:B------:R-:W-:-:S07]  /*6030*/  @P2 FADD.FTZ R181, R182, R181 ;  /* 0x000000b5b6b52221 */ /* 0x000fce0000010000 */
.L_x_33391:
[----:B------:R-:W-:-:S04]  /*6040*/  F2FP.F16.F32.PACK_AB R182, RZ, R181 ;  /* 0x000000b5ffb6723e */ /* 0x000fc800000000ff */
[----:B------:R-:W-:-:S07]  /*6050*/  PRMT R32, R182, 0x7610, R32 ;  /* 0x00007610b6207816 */ /* 0x000fce0000000020 */
.L_x_33392:
[----:B------:R-:W-:Y:S01]  /*6060*/  HADD2.F32 R183, -RZ, R160.H1_H1 ;  /* 0x300000a0ffb77230 */ /* 0x000fe20000004100 */
[----:B------:R-:W-:Y:S06]  /*6070*/  @P3 BRA `(.L_x_33393) ;  /* 0x0000000000203947 */ /* 0x000fec0003800000 */
[----:B------:R-:W-:-:S04]  /*6080*/  ISETP.NE.U32.AND P4, PT, RZ, UR14, PT ;  /* 0x0000000eff007c0c */ /* 0x000fc8000bf85070 */
[----:B------:R-:W-:-:S13]  /*6090*/  ISETP.NE.AND.EX P4, PT, RZ, UR15, PT, P4 ;  /* 0x0000000fff007c0c */ /* 0x000fda000bf85340 */
[----:B------:R-:W-:Y:S05]  /*60a0*/  @P4 BRA `(.L_x_33394) ;  /* 0x0000000000084947 */ /* 0x000fea0003800000 */
[----:B------:R-:W-:Y:S05]  /*60b0*/  @P0 BRA `(.L_x_33395) ;  /* 0x0000000000200947 */ /* 0x000fea0003800000 */
[----:B------:R-:W-:Y:S05]  /*60c0*/  BRA `(.L_x_33396) ;  /* 0x0000000000247947 */ /* 0x000fea0003800000 */
.L_x_33394:
[----:B-----5:R-:W-:-:S05]  /*60d0*/  HADD2.F32 R160, -RZ, R36.H1_H1 ;  /* 0x30000024ffa07230 */ /* 0x020fca0000004100 */
[----:B------:R-:W-:Y:S01]  /*60e0*/  FADD.FTZ R183, R160, R183 ;  /* 0x000000b7a0b77221 */ /* 0x000fe20000010000 */
[----:B------:R-:W-:Y:S06]  /*60f0*/  BRA `(.L_x_33395) ;  /* 0x0000000000107947 */ /* 0x000fec0003800000 */
.L_x_33393:
[----:B-----5:R-:W-:-:S05]  /*6100*/  HADD2.F32 R160, -RZ, R40.H1_H1 ;  /* 0x30000028ffa07230 */ /* 0x020fca0000004100 */
[----:B------:R-:W-:Y:S01]  /*6110*/  FADD.FTZ R183, R160, R183 ;  /* 0x000000b7a0b77221 */ /* 0x000fe20000010000 */
[----:B------:R-:W-:-:S05]  /*6120*/  @P2 HADD2.F32 R160, -RZ, R36.H1_H1 ;  /* 0x30000024ffa02230 */ /* 0x000fca0000004100 */
[----:B------:R-:W-:-:S07]  /*6130*/  @P2 FADD.FTZ R183, R160, R183 ;  /* 0x000000b7a0b72221 */ /* 0x000fce0000010000 */
.L_x_33395:
[----:B------:R-:W-:-:S04]  /*6140*/  F2FP.F16.F32.PACK_AB R160, RZ, R183 ;  /* 0x000000b7ffa0723e */ /* 0x000fc800000000ff */
[----:B------:R-:W-:-:S07]  /*6150*/  PRMT R32, R32, 0x5410, R160 ;  /* 0x0000541020207816 */ /* 0x000fce00000000a0 */
.L_x_33396:
[----:B------:R-:W-:Y:S01]  /*6160*/  HADD2.F32 R182, -RZ, R161.H0_H0 ;  /* 0x200000a1ffb67230 */ /* 0x000fe20000004100 */
[----:B------:R-:W-:Y:S06]  /*6170*/  @P3 BRA `(.L_x_33397) ;  /* 0x0000000000203947 */ /* 0x000fec0003800000 */
[----:B------:R-:W-:-:S04]  /*6180*/  ISETP.NE.U32.AND P4, PT, RZ, UR14, PT ;  /* 0x0000000eff007c0c */ /* 0x000fc8000bf85070 */
[----:B------:R-:W-:-:S13]  /*6190*/  ISETP.NE.AND.EX P4, PT, RZ, UR15, PT, P4 ;  /* 0x0000000fff007c0c */ /* 0x000fda000bf85340 */
[----:B------:R-:W-:Y:S05]  /*61a0*/  @P4 BRA `(.L_x_33398) ;  /* 0x0000000000084947 */ /* 0x000fea0003800000 */
[----:B------:R-:W-:Y:S05]  /*61b0*/  @P0 BRA `(.L_x_33399) ;  /* 0x0000000000200947 */ /* 0x000fea0003800000 */
[----:B------:R-:W-:Y:S05]  /*61c0*/  BRA `(.L_x_33400) ;  /* 0x0000000000247947 */ /* 0x000fea0003800000 */
.L_x_33398:
[----:B-----5:R-:W-:-:S05]  /*61d0*/  HADD2.F32 R160, -RZ, R37.H0_H0 ;  /* 0x20000025ffa07230 */ /* 0x020fca0000004100 */
[----:B------:R-:W-:Y:S01]  /*61e0*/  FADD.FTZ R182, R160, R182 ;  /* 0x000000b6a0b67221 */ /* 0x000fe20000010000 */
[----:B------:R-:W-:Y:S06]  /*61f0*/  BRA `(.L_x_33399) ;  /* 0x0000000000107947 */ /* 0x000fec0003800000 */
.L_x_33397:
[----:B-----5:R-:W-:-:S05]  /*6200*/  HADD2.F32 R160, -RZ, R41.H0_H0 ;  /* 0x20000029ffa07230 */ /* 0x020fca0000004100 */
[----:B------:R-:W-:Y:S01]  /*6210*/  FADD.FTZ R182, R160, R182 ;  /* 0x000000b6a0b67221 */ /* 0x000fe20000010000 */
[----:B------:R-:W-:-:S05]  /*6220*/  @P2 HADD2.F32 R160, -RZ, R37.H0_H0 ;  /* 0x20000025ffa02230 */ /* 0x000fca0000004100 */
[----:B------:R-:W-:-:S07]  /*6230*/  @P2 FADD.FTZ R182, R160, R182 ;  /* 0x000000b6a0b62221 */ /* 0x000fce0000010000 */
.L_x_33399:
[----:B------:R-:W-:-:S04]  /*6240*/  F2FP.F16.F32.PACK_AB R160, RZ, R182 ;  /* 0x000000b6ffa0723e */ /* 0x000fc800000000ff */
[----:B------:R-:W-:-:S07]  /*6250*/  PRMT R33, R160, 0x7610, R33 ;  /* 0x00007610a0217816 */ /* 0x000fce0000000021 */
.L_x_33400:
[----:B------:R-:W-:Y:S01]  /*6260*/  HADD2.F32 R188, -RZ, R161.H1_H1 ;  /* 0x300000a1ffbc7230 */ /* 0x000fe20000004100 */
[----:B------:R-:W-:Y:S06]  /*6270*/  @P3 BRA `(.L_x_33401) ;  /* 0x0000000000203947 */ /* 0x000fec0003800000 */
[----:B------:R-:W-:-:S04]  /*6280*/  ISETP.NE.U32.AND P4, PT, RZ, UR14, PT ;  /* 0x0000000eff007c0c */ /* 0x000fc8000bf85070 */
[----:B------:R-:W-:-:S13]  /*6290*/  ISETP.NE.AND.EX P4, PT, RZ, UR15, PT, P4 ;  /* 0x0000000fff007c0c */ /* 0x000fda000bf85340 */
[----:B------:R-:W-:Y:S05]  /*62a0*/  @P4 BRA `(.L_x_33402) ;  /* 0x0000000000084947 */ /* 0x000fea0003800000 */
[----:B------:R-:W-:Y:S05]  /*62b0*/  @P0 BRA `(.L_x_33403) ;  /* 0x0000000000200947 */ /* 0x000fea0003800000 */
[----:B------:R-:W-:Y:S05]  /*62c0*/  BRA `(.L_x_33404) ;  /* 0x0000000000247947 */ /* 0x000fea0003800000 */
.L_x_33402:
[----:B-----5:R-:W-:-:S05]  /*62d0*/  HADD2.F32 R160, -RZ, R37.H1_H1 ;  /* 0x30000025ffa07230 */ /* 0x020fca0000004100 */
[----:B------:R-:W-:Y:S01]  /*62e0*/  FADD.FTZ R188, R160, R188 ;  /* 0x000000bca0bc7221 */ /* 0x000fe20000010000 */
[----:B------:R-:W-:Y:S06]  /*62f0*/  BRA `(.L_x_33403) ;  /* 0x0000000000107947 */ /* 0x000fec0003800000 */
.L_x_33401:
[----:B-----5:R-:W-:-:S05]  /*6300*/  HADD2.F32 R160, -RZ, R41.H1_H1 ;  /* 0x30000029ffa07230 */ /* 0x020fca0000004100 */
[----:B------:R-:W-:Y:S01]  /*6310*/  FADD.FTZ R188, R160, R188 ;  /* 0x000000bca0bc7221 */ /* 0x000fe20000010000 */
[----:B------:R-:W-:-:S05]  /*6320*/  @P2 HADD2.F32 R160, -RZ, R37.H1_H1 ;  /* 0x30000025ffa02230 */ /* 0x000fca0000004100 */
[----:B------:R-:W-:-:S07]  /*6330*/  @P2 FADD.FTZ R188, R160, R188 ;  /* 0x000000bca0bc2221 */ /* 0x000fce0000010000 */
.L_x_33403:
[----:B------:R-:W-:-:S04]  /*6340*/  F2FP.F16.F32.PACK_AB R160, RZ, R188 ;  /* 0x000000bcffa0723e */ /* 0x000fc800000000ff */
[----:B------:R-:W-:-:S07]  /*6350*/  PRMT R33, R33, 0x5410, R160 ;  /* 0x0000541021217816 */ /* 0x000fce00000000a0 */
.L_x_33404:
[----:B------:R-:W-:Y:S01]  /*6360*/  HADD2.F32 R189, -RZ, R162.H0_H0 ;  /* 0x200000a2ffbd7230 */ /* 0x000fe20000004100 */
[----:B------:R-:W-:Y:S06]  /*6370*/  @P3 BRA `(.L_x_33405) ;  /* 0x0000000000203947 */ /* 0x000fec0003800000 */
[----:B------:R-:W-:-:S04]  /*6380*/  ISETP.NE.U32.AND P4, PT, RZ, UR14, PT ;  /* 0x0000000eff007c0c */ /* 0x000fc8000bf85070 */
[----:B------:R-:W-:-:S13]  /*6390*/  ISETP.NE.AND.EX P4, PT, RZ, UR15, PT, P4 ;  /* 0x0000000fff007c0c */ /* 0x000fda000bf85340 */
[----:B------:R-:W-:Y:S05]  /*63a0*/  @P4 BRA `(.L_x_33406) ;  /* 0x0000000000084947 */ /* 0x000fea0003800000 */
[----:B------:R-:W-:Y:S05]  /*63b0*/  @P0 BRA `(.L_x_33407) ;  /* 0x0000000000200947 */ /* 0x000fea0003800000 */
[----:B------:R-:W-:Y:S05]  /*63c0*/  BRA `(.L_x_33408) ;  /* 0x0000000000247947 */ /* 0x000fea0003800000 */
.L_x_33406:
[----:B-----5:R-:W-:-:S05]  /*63d0*/  HADD2.F32 R160, -RZ, R38.H0_H0 ;  /* 0x20000026ffa07230 */ /* 0x020fca0000004100 */
[----:B------:R-:W-:Y:S01]  /*63e0*/  FADD.FTZ R189, R160, R189 ;  /* 0x000000bda0bd7221 */ /* 0x000fe20000010000 */
[----:B------:R-:W-:Y:S06]  /*63f0*/  BRA `(.L_x_33407) ;  /* 0x0000000000107947 */ /* 0x000fec0003800000 */
.L_x_33405:
[----:B-----5:R-:W-:-:S05]  /*6400*/  HADD2.F32 R160, -RZ, R42.H0_H0 ;  /* 0x2000002affa07230 */ /* 0x020fca0000004100 */
[----:B------:R-:W-:Y:S01]  /*6410*/  FADD.FTZ R189, R160, R189 ;  /* 0x000000bda0bd7221 */ /* 0x000fe20000010000 */
[----:B------:R-:W-:-:S05]  /*6420*/  @P2 HADD2.F32 R160, -RZ, R38.H0_H0 ;  /* 0x20000026ffa02230 */ /* 0x000fca0000004100 */
[----:B------:R-:W-:-:S07]  /*6430*/  @P2 FADD.FTZ R189, R160, R189 ;  /* 0x000000bda0bd2221 */ /* 0x000fce0000010000 */
.L_x_33407:
[----:B------:R-:W-:-:S04]  /*6440*/  F2FP.F16.F32.PACK_AB R160, RZ, R189 ;  /* 0x000000bdffa0723e */ /* 0x000fc800000000ff */
[----:B------:R-:W-:-:S07]  /*6450*/  PRMT R34, R160, 0x7610, R34 ;  /* 0x00007610a0227816 */ /* 0x000fce0000000022 */
.L_x_33408:
[----:B------:R-:W-:Y:S01]  /*6460*/  HADD2.F32 R190, -RZ, R162.H1_H1 ;  /* 0x300000a2ffbe7230 */ /* 0x000fe20000004100 */
[----:B------:R-:W-:Y:S06]  /*6470*/  @P3 BRA `(.L_x_33409) ;  /* 0x0000000000203947 */ /* 0x000fec0003800000 */
[----:B------:R-:W-:-:S04]  /*6480*/  ISETP.NE.U32.AND P4, PT, RZ, UR14, PT ;  /* 0x0000000eff007c0c */ /* 0x000fc8000bf85070 */
[----:B------:R-:W-:-:S13]  /*6490*/  ISETP.NE.AND.EX P4, PT, RZ, UR15, PT, P4 ;  /* 0x0000000fff007c0c */ /* 0x000fda000bf85340 */
[----:B------:R-:W-:Y:S05]  /*64a0*/  @P4 BRA `(.L_x_33410) ;  /* 0x0000000000084947 */ /* 0x000fea0003800000 */
[----:B------:R-:W-:Y:S05]  /*64b0*/  @P0 BRA `(.L_x_33411) ;  /* 0x0000000000200947 */ /* 0x000fea0003800000 */
[----:B------:R-:W-:Y:S05]  /*64c0*/  BRA `(.L_x_33412) ;  /* 0x0000000000247947 */ /* 0x000fea0003800000 */
.L_x_33410:
[----:B-----5:R-:W-:-:S05]  /*64d0*/  HADD2.F32 R160, -RZ, R38.H1_H1 ;  /* 0x30000026ffa07230 */ /* 0x020fca0000004100 */
[----:B------:R-:W-:Y:S01]  /*64e0*/  FADD.FTZ R190, R160, R190 ;  /* 0x000000bea0be7221 */ /* 0x000fe20000010000 */
[----:B------:R-:W-:Y:S06]  /*64f0*/  BRA `(.L_x_33411) ;  /* 0x0000000000107947 */ /* 0x000fec0003800000 */
.L_x_33409:
[----:B-----5:R-:W-:-:S05]  /*6500*/  HADD2.F32 R160, -RZ, R42.H1_H1 ;  /* 0x3000002affa07230 */ /* 0x020fca0000004100 */
[----:B------:R-:W-:Y:S01]  /*6510*/  FADD.FTZ R190, R160, R190 ;  /* 0x000000bea0be7221 */ /* 0x000fe20000010000 */
[----:B------:R-:W-:-:S05]  /*6520*/  @P2 HADD2.F32 R160, -RZ, R38.H1_H1 ;  /* 0x30000026ffa02230 */ /* 0x000fca0000004100 */
[----:B------:R-:W-:-:S07]  /*6530*/  @P2 FADD.FTZ R190, R160, R190 ;  /* 0x000000bea0be2221 */ /* 0x000fce0000010000 */
.L_x_33411:
[----:B------:R-:W-:-:S04]  /*6540*/  F2FP.F16.F32.PACK_AB R160, RZ, R190 ;  /* 0x000000beffa0723e */ /* 0x000fc800000000ff */
[----:B------:R-:W-:-:S07]  /*6550*/  PRMT R34, R34, 0x5410, R160 ;  /* 0x0000541022227816 */ /* 0x000fce00000000a0 */
.L_x_33412:
[----:B------:R-:W-:Y:S01]  /*6560*/  HADD2.F32 R191, -RZ, R163.H0_H0 ;  /* 0x200000a3ffbf7230 */ /* 0x000fe20000004100 */
[----:B------:R-:W-:Y:S06]  /*6570*/  @P3 BRA `(.L_x_33413) ;  /* 0x0000000000203947 */ /* 0x000fec0003800000 */
[----:B------:R-:W-:-:S04]  /*6580*/  ISETP.NE.U32.AND P4, PT, RZ, UR14, PT ;  /* 0x0000000eff007c0c */ /* 0x000fc8000bf85070 */
[----:B------:R-:W-:-:S13]  /*6590*/  ISETP.NE.AND.EX P4, PT, RZ, UR15, PT, P4 ;  /* 0x0000000fff007c0c */ /* 0x000fda000bf85340 */
[----:B------:R-:W-:Y:S05]  /*65a0*/  @P4 BRA `(.L_x_33414) ;  /* 0x0000000000084947 */ /* 0x000fea0003800000 */
[----:B------:R-:W-:Y:S05]  /*65b0*/  @P0 BRA `(.L_x_33415) ;  /* 0x0000000000200947 */ /* 0x000fea0003800000 */
[----:B------:R-:W-:Y:S05]  /*65c0*/  BRA `(.L_x_33416) ;  /* 0x0000000000247947 */ /* 0x000fea0003800000 */
.L_x_33414:
[----:B-----5:R-:W-:-:S05]  /*65d0*/  HADD2.F32 R160, -RZ, R39.H0_H0 ;  /* 0x20000027ffa07230 */ /* 0x020fca0000004100 */
[----:B------:R-:W-:Y:S01]  /*65e0*/  FADD.FTZ R191, R160, R191 ;  /* 0x000000bfa0bf7221 */ /* 0x000fe20000010000 */
[----:B------:R-:W-:Y:S06]  /*65f0*/  BRA `(.L_x_33415) ;  /* 0x0000000000107947 */ /* 0x000fec0003800000 */
.L_x_33413:
[----:B-----5:R-:W-:-:S05]  /*6600*/  HADD2.F32 R160, -RZ, R43.H0_H0 ;  /* 0x2000002bffa07230 */ /* 0x020fca0000004100 */
[----:B------:R-:W-:Y:S01]  /*6610*/  FADD.FTZ R191, R160, R191 ;  /* 0x000000bfa0bf7221 */ /* 0x000fe20000010000 */
[----:B------:R-:W-:-:S05]  /*6620*/  @P2 HADD2.F32 R160, -RZ, R39.H0_H0 ;  /* 0x20000027ffa02230 */ /* 0x000fca0000004100 */
[----:B------:R-:W-:-:S07]  /*6630*/  @P2 FADD.FTZ R191, R160, R191 ;  /* 0x000000bfa0bf2221 */ /* 0x000fce0000010000 */
.L_x_33415:
[----:B------:R-:W-:-:S04]  /*6640*/  F2FP.F16.F32.PACK_AB R160, RZ, R191 ;  /* 0x000000bfffa0723e */ /* 0x000fc800000000ff */
[----:B------:R-:W-:-:S07]  /*6650*/  PRMT R35, R160, 0x7610, R35 ;  /* 0x00007610a0237816 */ /* 0x000fce0000000023 */
.L_x_33416:
[----:B------:R-:W-:Y:S01]  /*6660*/  HADD2.F32 R199, -RZ, R163.H1_H1 ;  /* 0x300000a3ffc77230 */ /* 0x000fe20000004100 */
[----:B------:R-:W-:Y:S06]  /*6670*/  @P3 BRA `(.L_x_33417) ;  /* 0x0000000000203947 */ /* 0x000fec0003800000 */
[----:B------:R-:W-:-:S04]  /*6680*/  ISETP.NE.U32.AND P4, PT, RZ, UR14, PT ;  /* 0x0000000eff007c0c */ /* 0x000fc8000bf85070 */
[----:B------:R-:W-:-:S13]  /*6690*/  ISETP.NE.AND.EX P4, PT, RZ, UR15, PT, P4 ;  /* 0x0000000fff007c0c */ /* 0x000fda000bf85340 */
[----:B------:R-:W-:Y:S05]  /*66a0*/  @P4 BRA `(.L_x_33418) ;  /* 0x0000000000084947 */ /* 0x000fea0003800000 */
[----:B------:R-:W-:Y:S05]  /*66b0*/  @P0 BRA `(.L_x_33419) ;  /* 0x0000000000200947 */ /* 0x000fea0003800000 */
[----:B------:R-:W-:Y:S05]  /*66c0*/  BRA `(.L_x_33420) ;  /* 0x0000000000247947 */ /* 0x000fea0003800000 */
.L_x_33418:
[----:B-----5:R-:W-:-:S05]  /*66d0*/  HADD2.F32 R160, -RZ, R39.H1_H1 ;  /* 0x30000027ffa07230 */ /* 0x020fca0000004100 */
[----:B------:R-:W-:Y:S01]  /*66e0*/  FADD.FTZ R199, R160, R199 ;  /* 0x000000c7a0c77221 */ /* 0x000fe20000010000 */
[----:B------:R-:W-:Y:S06]  /*66f0*/  BRA `(.L_x_33419) ;  /* 0x0000000000107947 */ /* 0x000fec0003800000 */
.L_x_33417:
[----:B-----5:R-:W-:-:S05]  /*6700*/  HADD2.F32 R160, -RZ, R43.H1_H1 ;  /* 0x3000002bffa07230 */ /* 0x020fca0000004100 */
[----:B------:R-:W-:Y:S01]  /*6710*/  FADD.FTZ R199, R160, R199 ;  /* 0x000000c7a0c77221 */ /* 0x000fe20000010000 */
[----:B------:R-:W-:-:S05]  /*6720*/  @P2 HADD2.F32 R160, -RZ, R39.H1_H1 ;  /* 0x30000027ffa02230 */ /* 0x000fca0000004100 */
[----:B------:R-:W-:-:S07]  /*6730*/  @P2 FADD.FTZ R199, R160, R199 ;  /* 0x000000c7a0c72221 */ /* 0x000fce0000010000 */
.L_x_33419:
[----:B------:R-:W-:-:S04]  /*6740*/  F2FP.F16.F32.PACK_AB R160, RZ, R199 ;  /* 0x000000c7ffa0723e */ /* 0x000fc800000000ff */
[----:B------:R-:W-:-:S07]  /*6750*/  PRMT R35, R35, 0x5410, R160 ;  /* 0x0000541023237816 */ /* 0x000fce00000000a0 */
.L_x_33420:
[----:B------:R-:W0:Y:S01]  /*6760*/  @P0 LDC.64 R160, c[0x0][0x238] ;  /* 0x00008e00ffa00b82 */ /* 0x000e220000000a00 */
[----:B------:R-:W-:-:S07]  /*6770*/  IADD3 R200, R192, 0x120, RZ ;  /* 0x00000120c0c87810 */ /* 0x000fce0007ffe0ff */
        /* <DEDUP_REMOVED lines=17> */
.L_x_33422:
[----:B-----5:R-:W-:-:S05]  /*6890*/  HADD2.F32 R202, -RZ, R36.H0_H0 ;  /* 0x20000024ffca7230 */ /* 0x020fca0000004100 */
[----:B------:R-:W-:Y:S01]  /*68a0*/  FADD.FTZ R201, R202, R201 ;  /* 0x000000c9cac97221 */ /* 0x000fe20000010000 */
[----:B------:R-:W-:Y:S06]  /*68b0*/  BRA `(.L_x_33423) ;  /* 0x0000000000107947 */ /* 0x000fec0003800000 */
.L_x_33421:
[----:B-----5:R-:W-:-:S05]  /*68c0*/  HADD2.F32 R202, -RZ, R40.H0_H0 ;  /* 0x20000028ffca7230 */ /* 0x020fca0000004100 */
[----:B------:R-:W-:Y:S01]  /*68d0*/  FADD.FTZ R201, R202, R201 ;  /* 0x000000c9cac97221 */ /* 0x000fe20000010000 */
[----:B------:R-:W-:-:S05]  /*68e0*/  @P2 HADD2.F32 R202, -RZ, R36.H0_H0 ;  /* 0x20000024ffca2230 */ /* 0x000fca0000004100 */
[----:B------:R-:W-:-:S07]  /*68f0*/  @P2 FADD.FTZ R201, R202, R201 ;  /* 0x000000c9cac92221 */ /* 0x000fce0000010000 */
.L_x_33423:
[----:B------:R-:W-:-:S04]  /*6900*/  F2FP.F16.F32.PACK_AB R202, RZ, R201 ;  /* 0x000000c9ffca723e */ /* 0x000fc800000000ff */
[----:B------:R-:W-:-:S07]  /*6910*/  PRMT R32, R202, 0x7610, R32 ;  /* 0x00007610ca207816 */ /* 0x000fce0000000020 */
.L_x_33424:
[----:B------:R-:W-:Y:S01]  /*6920*/  HADD2.F32 R202, -RZ, R160.H1_H1 ;  /* 0x300000a0ffca7230 */ /* 0x000fe20000004100 */
[----:B------:R-:W-:Y:S06]  /*6930*/  @P3 BRA `(.L_x_33425) ;  /* 0x0000000000203947 */ /* 0x000fec0003800000 */
[----:B------:R-:W-:-:S04]  /*6940*/  ISETP.NE.U32.AND P4, PT, RZ, UR14, PT ;  /* 0x0000000eff007c0c */ /* 0x000fc8000bf85070 */
[----:B------:R-:W-:-:S13]  /*6950*/  ISETP.NE.AND.EX P4, PT, RZ, UR15, PT, P4 ;  /* 0x0000000fff007c0c */ /* 0x000fda000bf85340 */
[----:B------:R-:W-:Y:S05]  /*6960*/  @P4 BRA `(.L_x_33426) ;  /* 0x0000000000084947 */ /* 0x000fea0003800000 */
[----:B------:R-:W-:Y:S05]  /*6970*/  @P0 BRA `(.L_x_33427) ;  /* 0x0000000000200947 */ /* 0x000fea0003800000 */
[----:B------:R-:W-:Y:S05]  /*6980*/  BRA `(.L_x_33428) ;  /* 0x0000000000247947 */ /* 0x000fea0003800000 */
.L_x_33426:
[----:B-----5:R-:W-:-:S05]  /*6990*/  HADD2.F32 R160, -RZ, R36.H1_H1 ;  /* 0x30000024ffa07230 */ /* 0x020fca0000004100 */
[----:B------:R-:W-:Y:S01]  /*69a0*/  FADD.FTZ R202, R160, R202 ;  /* 0x000000caa0ca7221 */ /* 0x000fe20000010000 */
[----:B------:R-:W-:Y:S06]  /*69b0*/  BRA `(.L_x_33427) ;  /* 0x0000000000107947 */ /* 0x000fec0003800000 */
.L_x_33425:
[----:B-----5:R-:W-:-:S05]  /*69c0*/  HADD2.F32 R160, -RZ, R40.H1_H1 ;  /* 0x30000028ffa07230 */ /* 0x020fca0000004100 */
[----:B------:R-:W-:Y:S01]  /*69d0*/  FADD.FTZ R202, R160, R202 ;  /* 0x000000caa0ca7221 */ /* 0x000fe20000010000 */
[----:B------:R-:W-:-:S05]  /*69e0*/  @P2 HADD2.F32 R160, -RZ, R36.H1_H1 ;  /* 0x30000024ffa02230 */ /* 0x000fca0000004100 */
[----:B------:R-:W-:-:S07]  /*69f0*/  @P2 FADD.FTZ R202, R160, R202 ;  /* 0x000000caa0ca2221 */ /* 0x000fce0000010000 */
.L_x_33427:
[----:B------:R-:W-:-:S04]  /*6a00*/  F2FP.F16.F32.PACK_AB R160, RZ, R202 ;  /* 0x000000caffa0723e */ /* 0x000fc800000000ff */
[----:B------:R-:W-:-:S07]  /*6a10*/  PRMT R32, R32, 0x5410, R160 ;  /* 0x0000541020207816 */ /* 0x000fce00000000a0 */
.L_x_33428:
[----:B------:R-:W-:Y:S01]  /*6a20*/  HADD2.F32 R203, -RZ, R161.H0_H0 ;  /* 0x200000a1ffcb7230 */ /* 0x000fe20000004100 */
[----:B------:R-:W-:Y:S06]  /*6a30*/  @P3 BRA `(.L_x_33429) ;  /* 0x0000000000203947 */ /* 0x000fec0003800000 */
[----:B------:R-:W-:-:S04]  /*6a40*/  ISETP.NE.U32.AND P4, PT, RZ, UR14, PT ;  /* 0x0000000eff007c0c */ /* 0x000fc8000bf85070 */
[----:B------:R-:W-:-:S13]  /*6a50*/  ISETP.NE.AND.EX P4, PT, RZ, UR15, PT, P4 ;  /* 0x0000000fff007c0c */ /* 0x000fda000bf85340 */
[----:B------:R-:W-:Y:S05]  /*6a60*/  @P4 BRA `(.L_x_33430) ;  /* 0x0000000000084947 */ /* 0x000fea0003800000 */
[----:B------:R-:W-:Y:S05]  /*6a70*/  @P0 BRA `(.L_x_33431) ;  /* 0x0000000000200947 */ /* 0x000fea0003800000 */
[----:B------:R-:W-:Y:S05]  /*6a80*/  BRA `(.L_x_33432) ;  /* 0x0000000000247947 */ /* 0x000fea0003800000 */
.L_x_33430:
[----:B-----5:R-:W-:-:S05]  /*6a90*/  HADD2.F32 R160, -RZ, R37.H0_H0 ;  /* 0x20000025ffa07230 */ /* 0x020fca0000004100 */
[----:B------:R-:W-:Y:S01]  /*6aa0*/  FADD.FTZ R203, R160, R203 ;  /* 0x000000cba0cb7221 */ /* 0x000fe20000010000 */
[----:B------:R-:W-:Y:S06]  /*6ab0*/  BRA `(.L_x_33431) ;  /* 0x0000000000107947 */ /* 0x000fec0003800000 */
.L_x_33429:
[----:B-----5:R-:W-:-:S05]  /*6ac0*/  HADD2.F32 R160, -RZ, R41.H0_H0 ;  /* 0x20000029ffa07230 */ /* 0x020fca0000004100 */
[----:B------:R-:W-:Y:S01]  /*6ad0*/  FADD.FTZ R203, R160, R203 ;  /* 0x000000cba0cb7221 */ /* 0x000fe20000010000 */
[----:B------:R-:W-:-:S05]  /*6ae0*/  @P2 HADD2.F32 R160, -RZ, R37.H0_H0 ;  /* 0x20000025ffa02230 */ /* 0x000fca0000004100 */
[----:B------:R-:W-:-:S07]  /*6af0*/  @P2 FADD.FTZ R203, R160, R203 ;  /* 0x000000cba0cb2221 */ /* 0x000fce0000010000 */
.L_x_33431:
[----:B------:R-:W-:-:S04]  /*6b00*/  F2FP.F16.F32.PACK_AB R160, RZ, R203 ;  /* 0x000000cbffa0723e */ /* 0x000fc800000000ff */
[----:B------:R-:W-:-:S07]  /*6b10*/  PRMT R33, R160, 0x7610, R33 ;  /* 0x00007610a0217816 */ /* 0x000fce0000000021 */
.L_x_33432:
[----:B------:R-:W-:Y:S01]  /*6b20*/  HADD2.F32 R208, -RZ, R161.H1_H1 ;  /* 0x300000a1ffd07230 */ /* 0x000fe20000004100 */
[----:B------:R-:W-:Y:S06]  /*6b30*/  @P3 BRA `(.L_x_33433) ;  /* 0x0000000000203947 */ /* 0x000fec0003800000 */
[----:B------:R-:W-:-:S04]  /*6b40*/  ISETP.NE.U32.AND P4, PT, RZ, UR14, PT ;  /* 0x0000000eff007c0c */ /* 0x000fc8000bf85070 */
[----:B------:R-:W-:-:S13]  /*6b50*/  ISETP.NE.AND.EX P4, PT, RZ, UR15, PT, P4 ;  /* 0x0000000fff007c0c */ /* 0x000fda000bf85340 */
[----:B------:R-:W-:Y:S05]  /*6b60*/  @P4 BRA `(.L_x_33434) ;  /* 0x0000000000084947 */ /* 0x000fea0003800000 */
[----:B------:R-:W-:Y:S05]  /*6b70*/  @P0 BRA `(.L_x_33435) ;  /* 0x0000000000200947 */ /* 0x000fea0003800000 */
[----:B------:R-:W-:Y:S05]  /*6b80*/  BRA `(.L_x_33436) ;  /* 0x0000000000247947 */ /* 0x000fea0003800000 */
.L_x_33434:
[----:B-----5:R-:W-:-:S05]  /*6b90*/  HADD2.F32 R160, -RZ, R37.H1_H1 ;  /* 0x30000025ffa07230 */ /* 0x020fca0000004100 */
[----:B------:R-:W-:Y:S01]  /*6ba0*/  FADD.FTZ R208, R160, R208 ;  /* 0x000000d0a0d07221 */ /* 0x000fe20000010000 */
[----:B------:R-:W-:Y:S06]  /*6bb0*/  BRA `(.L_x_33435) ;  /* 0x0000000000107947 */ /* 0x000fec0003800000 */
.L_x_33433:
[----:B-----5:R-:W-:-:S05]  /*6bc0*/  HADD2.F32 R160, -RZ, R41.H1_H1 ;  /* 0x30000029ffa07230 */ /* 0x020fca0000004100 */
[----:B------:R-:W-:Y:S01]  /*6bd0*/  FADD.FTZ R208, R160, R208 ;  /* 0x000000d0a0d07221 */ /* 0x000fe20000010000 */
[----:B------:R-:W-:-:S05]  /*6be0*/  @P2 HADD2.F32 R160, -RZ, R37.H1_H1 ;  /* 0x30000025ffa02230 */ /* 0x000fca0000004100 */
[----:B------:R-:W-:-:S07]  /*6bf0*/  @P2 FADD.FTZ R208, R160, R208 ;  /* 0x000000d0a0d02221 */ /* 0x000fce0000010000 */
.L_x_33435:
[----:B------:R-:W-:-:S04]  /*6c00*/  F2FP.F16.F32.PACK_AB R160, RZ, R208 ;  /* 0x000000d0ffa0723e */ /* 0x000fc800000000ff */
[----:B------:R-:W-:-:S07]  /*6c10*/  PRMT R33, R33, 0x5410, R160 ;  /* 0x0000541021217816 */ /* 0x000fce00000000a0 */
.L_x_33436:
[----:B------:R-:W-:Y:S01]  /*6c20*/  HADD2.F32 R209, -RZ, R162.H0_H0 ;  /* 0x200000a2ffd17230 */ /* 0x000fe20000004100 */
[----:B------:R-:W-:Y:S06]  /*6c30*/  @P3 BRA `(.L_x_33437) ;  /* 0x0000000000203947 */ /* 0x000fec0003800000 */
[----:B------:R-:W-:-:S04]  /*6c40*/  ISETP.NE.U32.AND P4, PT, RZ, UR14, PT ;  /* 0x0000000eff007c0c */ /* 0x000fc8000bf85070 */
[----:B------:R-:W-:-:S13]  /*6c50*/  ISETP.NE.AND.EX P4, PT, RZ, UR15, PT, P4 ;  /* 0x0000000fff007c0c */ /* 0x000fda000bf85340 */
[----:B------:R-:W-:Y:S05]  /*6c60*/  @P4 BRA `(.L_x_33438) ;  /* 0x0000000000084947 */ /* 0x000fea0003800000 */
[----:B------:R-:W-:Y:S05]  /*6c70*/  @P0 BRA `(.L_x_33439) ;  /* 0x0000000000200947 */ /* 0x000fea0003800000 */
[----:B------:R-:W-:Y:S05]  /*6c80*/  BRA `(.L_x_33440) ;  /* 0x0000000000247947 */ /* 0x000fea0003800000 */
.L_x_33438:
[----:B-----5:R-:W-:-:S05]  /*6c90*/  HADD2.F32 R160, -RZ, R38.H0_H0 ;  /* 0x20000026ffa07230 */ /* 0x020fca0000004100 */
[----:B------:R-:W-:Y:S01]  /*6ca0*/  FADD.FTZ R209, R160, R209 ;  /* 0x000000d1a0d17221 */ /* 0x000fe20000010000 */
[----:B------:R-:W-:Y:S06]  /*6cb0*/  BRA `(.L_x_33439) ;  /* 0x0000000000107947 */ /* 0x000fec0003800000 */
.L_x_33437:
[----:B-----5:R-:W-:-:S05]  /*6cc0*/  HADD2.F32 R160, -RZ, R42.H0_H0 ;  /* 0x2000002affa07230 */ /* 0x020fca0000004100 */
[----:B------:R-:W-:Y:S01]  /*6cd0*/  FADD.FTZ R209, R160, R209 ;  /* 0x000000d1a0d17221 */ /* 0x000fe20000010000 */
[----:B------:R-:W-:-:S05]  /*6ce0*/  @P2 HADD2.F32 R160, -RZ, R38.H0_H0 ;  /* 0x20000026ffa02230 */ /* 0x000fca0000004100 */
[----:B------:R-:W-:-:S07]  /*6cf0*/  @P2 FADD.FTZ R209, R160, R209 ;  /* 0x000000d1a0d12221 */ /* 0x000fce0000010000 */
.L_x_33439:
[----:B------:R-:W-:-:S04]  /*6d00*/  F2FP.F16.F32.PACK_AB R160, RZ, R209 ;  /* 0x000000d1ffa0723e */ /* 0x000fc800000000ff */
[----:B------:R-:W-:-:S07]  /*6d10*/  PRMT R34, R160, 0x7610, R34 ;  /* 0x00007610a0227816 */ /* 0x000fce0000000022 */
.L_x_33440:
[----:B------:R-:W-:Y:S01]  /*6d20*/  HADD2.F32 R210, -RZ, R162.H1_H1 ;  /* 0x300000a2ffd27230 */ /* 0x000fe20000004100 */
[----:B------:R-:W-:Y:S06]  /*6d30*/  @P3 BRA `(.L_x_33441) ;  /* 0x0000000000203947 */ /* 0x000fec0003800000 */
[----:B------:R-:W-:-:S04]  /*6d40*/  ISETP.NE.U32.AND P4, PT, RZ, UR14, PT ;  /* 0x0000000eff007c0c */ /* 0x000fc8000bf85070 */
[----:B------:R-:W-:-:S13]  /*6d50*/  ISETP.NE.AND.EX P4, PT, RZ, UR15, PT, P4 ;  /* 0x0000000fff007c0c */ /* 0x000fda000bf85340 */
[----:B------:R-:W-:Y:S05]  /*6d60*/  @P4 BRA `(.L_x_33442) ;  /* 0x0000000000084947 */ /* 0x000fea0003800000 */
[----:B------:R-:W-:Y:S05]  /*6d70*/  @P0 BRA `(.L_x_33443) ;  /* 0x0000000000200947 */ /* 0x000fea0003800000 */
[----:B------:R-:W-:Y:S05]  /*6d80*/  BRA `(.L_x_33444) ;  /* 0x0000000000247947 */ /* 0x000fea0003800000 */
.L_x_33442:
[----:B-----5:R-:W-:-:S05]  /*6d90*/  HADD2.F32 R160, -RZ, R38.H1_H1 ;  /* 0x30000026ffa07230 */ /* 0x020fca0000004100 */
[----:B------:R-:W-:Y:S01]  /*6da0*/  FADD.FTZ R210, R160, R210 ;  /* 0x000000d2a0d27221 */ /* 0x000fe20000010000 */
[----:B------:R-:W-:Y:S06]  /*6db0*/  BRA `(.L_x_33443) ;  /* 0x0000000000107947 */ /* 0x000fec0003800000 */
.L_x_33441:
[----:B-----5:R-:W-:-:S05]  /*6dc0*/  HADD2.F32 R160, -RZ, R42.H1_H1 ;  /* 0x3000002affa07230 */ /* 0x020fca0000004100 */
[----:B------:R-:W-:Y:S01]  /*6dd0*/  FADD.FTZ R210, R160, R210 ;  /* 0x000000d2a0d27221 */ /* 0x000fe20000010000 */
[----:B------:R-:W-:-:S05]  /*6de0*/  @P2 HADD2.F32 R160, -RZ, R38.H1_H1 ;  /* 0x30000026ffa02230 */ /* 0x000fca0000004100 */
[----:B------:R-:W-:-:S07]  /*6df0*/  @P2 FADD.FTZ R210, R160, R210 ;  /* 0x000000d2a0d22221 */ /* 0x000fce0000010000 */
.L_x_33443:
[----:B------:R-:W-:-:S04]  /*6e00*/  F2FP.F16.F32.PACK_AB R160, RZ, R210 ;  /* 0x000000d2ffa0723e */ /* 0x000fc800000000ff */
[----:B------:R-:W-:-:S07]  /*6e10*/  PRMT R34, R34, 0x5410, R160 ;  /* 0x0000541022227816 */ /* 0x000fce00000000a0 */
.L_x_33444:
[----:B------:R-:W-:Y:S01]  /*6e20*/  HADD2.F32 R211, -RZ, R163.H0_H0 ;  /* 0x200000a3ffd37230 */ /* 0x000fe20000004100 */
[----:B------:R-:W-:Y:S06]  /*6e30*/  @P3 BRA `(.L_x_33445) ;  /* 0x0000000000203947 */ /* 0x000fec0003800000 */
[----:B------:R-:W-:-:S04]  /*6e40*/  ISETP.NE.U32.AND P4, PT, RZ, UR14, PT ;  /* 0x0000000eff007c0c */ /* 0x000fc8000bf85070 */
[----:B------:R-:W-:-:S13]  /*6e50*/  ISETP.NE.AND.EX P4, PT, RZ, UR15, PT, P4 ;  /* 0x0000000fff007c0c */ /* 0x000fda000bf85340 */
[----:B------:R-:W-:Y:S05]  /*6e60*/  @P4 BRA `(.L_x_33446) ;  /* 0x0000000000084947 */ /* 0x000fea0003800000 */
[----:B------:R-:W-:Y:S05]  /*6e70*/  @P0 BRA `(.L_x_33447) ;  /* 0x0000000000200947 */ /* 0x000fea0003800000 */
[----:B------:R-:W-:Y:S05]  /*6e80*/  BRA `(.L_x_33448) ;  /* 0x0000000000247947 */ /* 0x000fea0003800000 */
.L_x_33446:
[----:B-----5:R-:W-:-:S05]  /*6e90*/  HADD2.F32 R160, -RZ, R39.H0_H0 ;  /* 0x20000027ffa07230 */ /* 0x020fca0000004100 */
[----:B------:R-:W-:Y:S01]  /*6ea0*/  FADD.FTZ R211, R160, R211 ;  /* 0x000000d3a0d37221 */ /* 0x000fe20000010000 */
[----:B------:R-:W-:Y:S06]  /*6eb0*/  BRA `(.L_x_33447) ;  /* 0x0000000000107947 */ /* 0x000fec0003800000 */
.L_x_33445:
[----:B-----5:R-:W-:-:S05]  /*6ec0*/  HADD2.F32 R160, -RZ, R43.H0_H0 ;  /* 0x2000002bffa07230 */ /* 0x020fca0000004100 */
[----:B------:R-:W-:Y:S01]  /*6ed0*/  FADD.FTZ R211, R160, R211 ;  /* 0x000000d3a0d37221 */ /* 0x000fe20000010000 */
[----:B------:R-:W-:-:S05]  /*6ee0*/  @P2 HADD2.F32 R160, -RZ, R39.H0_H0 ;  /* 0x20000027ffa02230 */ /* 0x000fca0000004100 */
[----:B------:R-:W-:-:S07]  /*6ef0*/  @P2 FADD.FTZ R211, R160, R211 ;  /* 0x000000d3a0d32221 */ /* 0x000fce0000010000 */
.L_x_33447:
[----:B------:R-:W-:-:S04]  /*6f00*/  F2FP.F16.F32.PACK_AB R160, RZ, R211 ;  /* 0x000000d3ffa0723e */ /* 0x000fc800000000ff */
[----:B------:R-:W-:-:S07]  /*6f10*/  PRMT R35, R160, 0x7610, R35 ;  /* 0x00007610a0237816 */ /* 0x000fce0000000023 */
.L_x_33448:
[----:B------:R-:W-:Y:S01]  /*6f20*/  HADD2.F32 R216, -RZ, R163.H1_H1 ;  /* 0x300000a3ffd87230 */ /* 0x000fe20000004100 */
[----:B------:R-:W-:Y:S06]  /*6f30*/  @P3 BRA `(.L_x_33449) ;  /* 0x0000000000203947 */ /* 0x000fec0003800000 */
[----:B------:R-:W-:-:S04]  /*6f40*/  ISETP.NE.U32.AND P2, PT, RZ, UR14, PT ;  /* 0x0000000eff007c0c */ /* 0x000fc8000bf45070 */
[----:B------:R-:W-:-:S13]  /*6f50*/  ISETP.NE.AND.EX P2, PT, RZ, UR15, PT, P2 ;  /* 0x0000000fff007c0c */ /* 0x000fda000bf45320 */
[----:B------:R-:W-:Y:S05]  /*6f60*/  @P2 BRA `(.L_x_33450) ;  /* 0x0000000000082947 */ /* 0x000fea0003800000 */
[----:B------:R-:W-:Y:S05]  /*6f70*/  @P0 BRA `(.L_x_33451) ;  /* 0x0000000000200947 */ /* 0x000fea0003800000 */
[----:B------:R-:W-:Y:S05]  /*6f80*/  BRA `(.L_x_33452) ;  /* 0x0000000000247947 */ /* 0x000fea0003800000 */
.L_x_33450:
[----:B-----5:R-:W-:-:S05]  /*6f90*/  HADD2.F32 R160, -RZ, R39.H1_H1 ;  /* 0x30000027ffa07230 */ /* 0x020fca0000004100 */
[----:B------:R-:W-:Y:S01]  /*6fa0*/  FADD.FTZ R216, R160, R216 ;  /* 0x000000d8a0d87221 */ /* 0x000fe20000010000 */
[----:B------:R-:W-:Y:S06]  /*6fb0*/  BRA `(.L_x_33451) ;  /* 0x0000000000107947 */ /* 0x000fec0003800000 */
.L_x_33449:
[----:B-----5:R-:W-:-:S05]  /*6fc0*/  HADD2.F32 R160, -RZ, R43.H1_H1 ;  /* 0x3000002bffa07230 */ /* 0x020fca0000004100 */
[----:B------:R-:W-:Y:S01]  /*6fd0*/  FADD.FTZ R216, R160, R216 ;  /* 0x000000d8a0d87221 */ /* 0x000fe20000010000 */
[----:B------:R-:W-:-:S05]  /*6fe0*/  @P2 HADD2.F32 R160, -RZ, R39.H1_H1 ;  /* 0x30000027ffa02230 */ /* 0x000fca0000004100 */
[----:B------:R-:W-:-:S07]  /*6ff0*/  @P2 FADD.FTZ R216, R160, R216 ;  /* 0x000000d8a0d82221 */ /* 0x000fce0000010000 */
.L_x_33451:
[----:B------:R-:W-:-:S04]  /*7000*/  F2FP.F16.F32.PACK_AB R160, RZ, R216 ;  /* 0x000000d8ffa0723e */ /* 0x000fc800000000ff */
[----:B------:R-:W-:-:S07]  /*7010*/  PRMT R35, R35, 0x5410, R160 ;  /* 0x0000541023237816 */ /* 0x000fce00000000a0 */
.L_x_33452:
        /* <DEDUP_REMOVED lines=267> */
.L_x_33466:
[----:B------:R-:W2:Y:S04]  /*80d0*/  LDL R249, [R1+0x2d4] ;  /* 0x0002d40001f97983 */ /* 0x000ea80000100800 */
[----:B------:R-:W3:Y:S04]  /*80e0*/  LDL R252, [R1+0x58] ;  /* 0x0000580001fc7983 */ /* 0x000ee80000100800 */
[----:B------:R-:W3:Y:S04]  /*80f0*/  LDL R251, [R1+0x2d8] ;  /* 0x0002d80001fb7983 */ /* 0x000ee80000100800 */
[----:B------:R-:W4:Y:S04]  /*8100*/  LDL R250, [R1+0x5c] ;  /* 0x00005c0001fa7983 */ /* 0x000f280000100800 */
[----:B------:R-:W4:Y:S04]  /*8110*/  LDL R248, [R1+0x2dc] ;  /* 0x0002dc0001f87983 */ /* 0x000f280000100800 */
[----:B------:R0:W-:Y:S04]  /*8120*/  STL [R1+0x2e8], R34 ;  /* 0x0002e82201007387 */ /* 0x0001e80000100800 */
        /* <DEDUP_REMOVED lines=31> */
[----:B------:R-:W-:Y:S01]  /*8320*/  F2FP.F16.F32.PACK_AB R161, R162, R161 ;  /* 0x000000a1a2a1723e */ /* 0x000fe200000000ff */
        /* <DEDUP_REMOVED lines=10> */
[----:B------:R-:W-:Y:S01]  /*83d0*/  F2FP.F16.F32.PACK_AB R160, R163, R160 ;  /* 0x000000a0a3a0723e */ /* 0x000fe200000000ff */
        /* <DEDUP_REMOVED lines=17> */
[----:B------:R-:W-:Y:S02]  /*84f0*/  F2FP.F16.F32.PACK_AB R162, R219, R162 ;  /* 0x000000a2dba2723e */ /* 0x000fe400000000ff */
[----:B------:R-:W-:Y:S02]  /*8500*/  SHF.R.U32.HI R219, RZ, 0x1c, R192 ;  /* 0x0000001cffdb7819 */ /* 0x000fe400000116c0 */
[----:B------:R-:W-:Y:S02]  /*8510*/  IADD3 R192, P2, R220, UR8, RZ ;  /* 0x00000008dcc07c10 */ /* 0x000fe4000ff5e0ff */
[----:B------:R-:W-:-:S02]  /*8520*/  F2FP.F16.F32.PACK_AB R163, R193, R163 ;  /* 0x000000a3c1a3723e */ /* 0x000fc400000000ff */
        /* <DEDUP_REMOVED lines=17> */
[----:B------:R-:W-:Y:S02]  /*8640*/  F2FP.F16.F32.PACK_AB R163, R160, R163 ;  /* 0x000000a3a0a3723e */ /* 0x000fe400000000ff */
[----:B------:R-:W2:Y:S02]  /*8650*/  LDL R224, [R1+0x2b4] ;  /* 0x0002b40001e07983 */ /* 0x000ea40000100800 */
[----:B------:R-:W-:-:S02]  /*8660*/  F2FP.F16.F32.PACK_AB R161, R193, R161 ;  /* 0x000000a1c1a1723e */ /* 0x000fc400000000ff */
        /* <DEDUP_REMOVED lines=8> */
[----:B------:R-:W-:Y:S02]  /*86f0*/  F2FP.F16.F32.PACK_AB R162, R192, R162 ;  /* 0x000000a2c0a2723e */ /* 0x000fe400000000ff */
[----:B------:R-:W3:Y:S04]  /*8700*/  LDL R221, [R1+0x29c] ;  /* 0x00029c0001dd7983 */ /* 0x000ee80000100800 */
[----:B------:R-:W2:Y:S01]  /*8710*/  LDL R192, [R1+0x24] ;  /* 0x0000240001c07983 */ /* 0x000ea20000100800 */
[----:B----4-:R-:W-:Y:S01]  /*8720*/  FFMA.FTZ R160, R160, R222, R193 ;  /* 0x000000dea0a07223 */ /* 0x010fe200000100c1 */
[----:B--2---:R-:W-:Y:S01]  /*8730*/  FFMA.FTZ R193, R224, R223, R192 ;  /* 0x000000dfe0c17223 */ /* 0x004fe200000100c0 */
[----:B------:R-:W-:Y:S01]  /*8740*/  IADD3 R192, P2, R220, UR10, RZ ;  /* 0x0000000adcc07c10 */ /* 0x000fe2000ff5e0ff */
[----:B------:R-:W2:Y:S01]  /*8750*/  LDL R224, [R1+0x8] ;  /* 0x0000080001e07983 */ /* 0x000ea20000100800 */
[----:B------:R-:W0:Y:S02]  /*8760*/  LDC.64 R222, c[0x0][0x2b8] ;  /* 0x0000ae00ffde7b82 */ /* 0x000e240000000a00 */
[----:B------:R-:W-:Y:S01]  /*8770*/  F2FP.F16.F32.PACK_AB R160, R193, R160 ;  /* 0x000000a0c1a0723e */ /* 0x000fe200000000ff */
        /* <DEDUP_REMOVED lines=16> */
[----:B------:R-:W-:Y:S01]  /*8880*/  F2FP.F16.F32.PACK_AB R160, R161, R160 ;  /* 0x000000a0a1a0723e */ /* 0x000fe200000000ff */
[----:B------:R-:W-:Y:S01]  /*8890*/  FFMA.FTZ R161, R227, R213, R248 ;  /* 0x000000d5e3a17223 */ /* 0x000fe200000100f8 */
[----:B---3--:R-:W-:Y:S01]  /*88a0*/  FFMA.FTZ R162, R221, R212, R225 ;  /* 0x000000d4dda27223 */ /* 0x008fe200000100e1 */
[----:B------:R-:W-:Y:S01]  /*88b0*/  FADD.FTZ R163, -R218, R206 ;  /* 0x000000cedaa37221 */ /* 0x000fe20000010100 */
[----:B------:R-:W3:Y:S03]  /*88c0*/  LDL R248, [R1+0x4] ;  /* 0x0000040001f87983 */ /* 0x000ee60000100800 */
[----:B------:R-:W-:Y:S01]  /*88d0*/  F2FP.F16.F32.PACK_AB R161, R162, R161 ;  /* 0x000000a1a2a1723e */ /* 0x000fe200000000ff */
        /* <DEDUP_REMOVED lines=21> */
[----:B------:R-:W-:Y:S01]  /*8a30*/  F2FP.F16.F32.PACK_AB R162, R193, R162 ;  /* 0x000000a2c1a2723e */ /* 0x000fe200000000ff */
[----:B------:R-:W2:Y:S01]  /*8a40*/  LDL R224, [R1+0x27c] ;  /* 0x00027c0001e07983 */ /* 0x000ea20000100800 */
[----:B------:R-:W1:Y:S01]  /*8a50*/  LDC.64 R220, c[0x0][0x2c0] ;  /* 0x0000b000ffdc7b82 */ /* 0x000e620000000a00 */
[----:B------:R-:W-:Y:S01]  /*8a60*/  F2FP.F16.F32.PACK_AB R163, R192, R163 ;  /* 0x000000a3c0a3723e */ /* 0x000fe200000000ff */
        /* <DEDUP_REMOVED lines=13> */
[----:B------:R-:W-:-:S03]  /*8b40*/  F2FP.F16.F32.PACK_AB R162, R192, R162 ;  /* 0x000000a2c0a2723e */ /* 0x000fc600000000ff */
[----:B------:R-:W2:Y:S01]  /*8b50*/  LDL R252, [R1+0x1d8] ;  /* 0x0001d80001fc7983 */ /* 0x000ea20000100800 */
[----:B----4-:R-:W-:-:S03]  /*8b60*/  FFMA.FTZ R204, R219, R214, R241 ;  /* 0x000000d6dbcc7223 */ /* 0x010fc600000100f1 */
[----:B------:R-:W4:Y:S04]  /*8b70*/  LDL R219, [R1+0x24c] ;  /* 0x00024c0001db7983 */ /* 0x000f280000100800 */
[----:B------:R-:W4:Y:S01]  /*8b80*/  LDL R214, [R1+0x218] ;  /* 0x0002180001d67983 */ /* 0x000f220000100800 */
[----:B---3--:R-:W-:Y:S01]  /*8b90*/  FFMA.FTZ R163, R193, R206, R246 ;  /* 0x000000cec1a37223 */ /* 0x008fe200000100f6 */
[----:B--2---:R-:W-:Y:S02]  /*8ba0*/  FFMA.FTZ R193, R224, R212, R243 ;  /* 0x000000d4e0c17223 */ /* 0x004fe400000100f3 */
[----:B------:R-:W2:Y:S02]  /*8bb0*/  LDL R206, [R1+0x220] ;  /* 0x0002200001ce7983 */ /* 0x000ea40000100800 */
[----:B------:R-:W-:Y:S01]  /*8bc0*/  F2FP.F16.F32.PACK_AB R163, R160, R163 ;  /* 0x000000a3a0a3723e */ /* 0x000fe200000000ff */
[----:B------:R-:W-:Y:S01]  /*8bd0*/  FFMA.FTZ R160, R251, R215, R240 ;  /* 0x000000d7fba07223 */ /* 0x000fe200000100f0 */
[----:B------:R-:W3:Y:S04]  /*8be0*/  LDL R224, [R1+0x248] ;  /* 0x0002480001e07983 */ /* 0x000ee80000100800 */
[----:B------:R-:W4:Y:S04]  /*8bf0*/  LDL R251, [R1+0x250] ;  /* 0x0002500001fb7983 */ /* 0x000f280000100800 */
[----:B------:R-:W2:Y:S04]  /*8c00*/  LDL R215, [R1+0x228] ;  /* 0x0002280001d77983 */ /* 0x000ea80000100800 */
[----:B------:R-:W2:Y:S01]  /*8c10*/  LDL R212, [R1+0x230] ;  /* 0x0002300001d47983 */ /* 0x000ea20000100800 */
[----:B------:R-:W-:Y:S01]  /*8c20*/  F2FP.F16.F32.PACK_AB R161, R193, R161 ;  /* 0x000000a1c1a1723e */ /* 0x000fe200000000ff */
[----:B-1----:R-:W-:Y:S01]  /*8c30*/  IMAD.WIDE.U32 R192, R194, 0x10, R220 ;  /* 0x00000010c2c07825 */ /* 0x002fe200078e00dc */
[----:B------:R-:W-:-:S02]  /*8c40*/  F2FP.F16.F32.PACK_AB R160, R204, R160 ;  /* 0x000000a0cca0723e */ /* 0x000fc400000000ff */
        /* <DEDUP_REMOVED lines=15> */
[----:B------:R-:W-:Y:S01]  /*8d40*/  F2FP.F16.F32.PACK_AB R161, R162, R161 ;  /* 0x000000a1a2a1723e */ /* 0x000fe200000000ff */
        /* <DEDUP_REMOVED lines=10> */
[----:B------:R-:W-:Y:S01]  /*8df0*/  F2FP.F16.F32.PACK_AB R160, R163, R160 ;  /* 0x000000a0a3a0723e */ /* 0x000fe200000000ff */
        /* <DEDUP_REMOVED lines=8> */
[----:B------:R-:W-:Y:S01]  /*8e80*/  F2FP.F16.F32.PACK_AB R162, R185, R162 ;  /* 0x000000a2b9a2723e */ /* 0x000fe200000000ff */
[----:B------:R-:W4:Y:S01]  /*8e90*/  LDL R219, [R1+0x210] ;  /* 0x0002100001db7983 */ /* 0x000f220000100800 */
[----:B------:R-:W-:Y:S01]  /*8ea0*/  F2FP.F16.F32.PACK_AB R163, R184, R163 ;  /* 0x000000a3b8a3723e */ /* 0x000fe200000000ff */
        /* <DEDUP_REMOVED lines=9> */
[----:B------:R-:W-:Y:S01]  /*8f40*/  F2FP.F16.F32.PACK_AB R163, R160, R163 ;  /* 0x000000a3a0a3723e */ /* 0x000fe200000000ff */
        /* <DEDUP_REMOVED lines=11> */
[----:B------:R-:W-:Y:S02]  /*9000*/  F2FP.F16.F32.PACK_AB R161, R184, R161 ;  /* 0x000000a1b8a1723e */ /* 0x000fe400000000ff */
[----:B------:R-:W-:Y:S01]  /*9010*/  F2FP.F16.F32.PACK_AB R160, R185, R160 ;  /* 0x000000a0b9a0723e */ /* 0x000fe200000000ff */
[----:B------:R-:W-:Y:S01]  /*9020*/  IMAD.WIDE.U32 R184, R174, 0x10, R220 ;  /* 0x00000010aeb87825 */ /* 0x000fe200078e00dc */
[----:B------:R-:W-:Y:S01]  /*9030*/  F2FP.F16.F32.PACK_AB R162, R187, R162 ;  /* 0x000000a2bba2723e */ /* 0x000fe200000000ff */
        /* <DEDUP_REMOVED lines=23> */
[----:B------:R-:W-:Y:S01]  /*91b0*/  F2FP.F16.F32.PACK_AB R160, R163, R160 ;  /* 0x000000a0a3a0723e */ /* 0x000fe200000000ff */
[C---:B------:R-:W-:Y:S01]  /*91c0*/  FADD.FTZ R163, -R218.reuse, R167 ;  /* 0x000000a7daa37221 */ /* 0x040fe20000010100 */
[----:B------:R-:W-:Y:S01]  /*91d0*/  FADD.FTZ R167, -R218, R169 ;  /* 0x000000a9daa77221 */ /* 0x000fe20000010100 */
[----:B------:R-:W3:Y:S01]  /*91e0*/  LDL R213, [R1+0x1a4] ;  /* 0x0001a40001d57983 */ /* 0x000ee20000100800 */
[----:B------:R-:W-:Y:S01]  /*91f0*/  F2FP.F16.F32.PACK_AB R161, R162, R161 ;  /* 0x000000a1a2a1723e */ /* 0x000fe200000000ff */
        /* <DEDUP_REMOVED lines=11> */
[----:B------:R-:W-:Y:S01]  /*92b0*/  F2FP.F16.F32.PACK_AB R162, R167, R162 ;  /* 0x000000a2a7a2723e */ /* 0x000fe200000000ff */
[----:B------:R-:W4:Y:S01]  /*92c0*/  LDL R207, [R1+0x1b4] ;  /* 0x0001b40001cf7983 */ /* 0x000f220000100800 */
[----:B------:R-:W-:Y:S01]  /*92d0*/  F2FP.F16.F32.PACK_AB R163, R166, R163 ;  /* 0x000000a3a6a3723e */ /* 0x000fe200000000ff */
[----:B------:R-:W-:-:S05]  /*92e0*/  IMAD.WIDE.U32 R166, R12, 0x10, R222 ;  /* 0x000000100ca67825 */ /* 0x000fca00078e00de */
[----:B------:R0:W-:Y:S02]  /*92f0*/  STG.E.128 desc[UR4][R166.64], R160 ;  /* 0x000000a0a6007986 */ /* 0x0001e4000c101d04 */
[----:B0-----:R-:W-:Y:S01]  /*9300*/  FFMA.FTZ R167, R194, R168, R93 ;  /* 0x000000a8c2a77223 */ /* 0x001fe2000001005d */
[----:B------:R-:W-:Y:S01]  /*9310*/  FFMA.FTZ R161, R198, R176, R98 ;  /* 0x000000b0c6a17223 */ /* 0x000fe20000010062 */
[----:B------:R-:W-:-:S05]  /*9320*/  FFMA.FTZ R168, R192, R175, R99 ;  /* 0x000000afc0a87223 */ /* 0x000fca0000010063 */
[----:B------:R-:W-:Y:S01]  /*9330*/  F2FP.F16.F32.PACK_AB R161, R168, R161 ;  /* 0x000000a1a8a1723e */ /* 0x000fe200000000ff */
        /* <DEDUP_REMOVED lines=9> */
[----:B------:R-:W-:Y:S01]  /*93d0*/  F2FP.F16.F32.PACK_AB R162, R167, R162 ;  /* 0x000000a2a7a2723e */ /* 0x000fe200000000ff */
[----:B------:R-:W-:-:S04]  /*93e0*/  IMAD.WIDE.U32 R174, R12, 0x10, R220 ;  /* 0x000000100cae7825 */ /* 0x000fc800078e00dc */
[----:B------:R-:W-:Y:S01]  /*93f0*/  FADD.FTZ R3, -R218, R3 ;  /* 0x00000003da037221 */ /* 0x000fe20000010100 */
[----:B------:R-:W-:Y:S02]  /*9400*/  F2FP.F16.F32.PACK_AB R163, R166, R163 ;  /* 0x000000a3a6a3723e */ /* 0x000fe400000000ff */
[----:B------:R-:W-:Y:S01]  /*9410*/  F2FP.F16.F32.PACK_AB R160, R169, R160 ;  /* 0x000000a0a9a0723e */ /* 0x000fe200000000ff */
        /* <DEDUP_REMOVED lines=65> */
[----:B------:R-:W-:Y:S01]  /*9830*/  F2FP.F16.F32.PACK_AB R25, R170, R25 ;  /* 0x00000019aa19723e */ /* 0x000fe200000000ff */
        /* <DEDUP_REMOVED lines=52> */
[----:B------:R-:W-:Y:S01]  /*9b80*/  F2FP.F16.F32.PACK_AB R26, R163, R26 ;  /* 0x0000001aa31a723e */ /* 0x000fe200000000ff */
[----:B------:R-:W4:Y:S01]  /*9b90*/  LDL R206, [R1+0x178] ;  /* 0x0001780001ce7983 */ /* 0x000f220000100800 */
[----:B------:R-:W-:Y:S01]  /*9ba0*/  F2FP.F16.F32.PACK_AB R27, R162, R27 ;  /* 0x0000001ba21b723e */ /* 0x000fe200000000ff */
[----:B------:R-:W-:Y:S01]  /*9bb0*/  IMAD.WIDE.U32 R162, R11, 0x10, R222 ;  /* 0x000000100ba27825 */ /* 0x000fe200078e00de */
[----:B------:R-:W-:-:S03]  /*9bc0*/  F2FP.F16.F32.PACK_AB R24, R171, R24 ;  /* 0x00000018ab18723e */ /* 0x000fc600000000ff */
[----:B------:R-:W-:Y:S01]  /*9bd0*/  FFMA.FTZ R171, R219, R203, R84 ;  /* 0x000000cbdbab7223 */ /* 0x000fe20000010054 */
[----:B------:R-:W-:Y:S01]  /*9be0*/  F2FP.F16.F32.PACK_AB R161, R175, R170 ;  /* 0x000000aaafa1723e */ /* 0x000fe200000000ff */
[----:B------:R-:W4:Y:S01]  /*9bf0*/  LDL R208, [R1+0x170] ;  /* 0x0001700001d07983 */ /* 0x000f220000100800 */
[----:B------:R-:W-:Y:S01]  /*9c00*/  F2FP.F16.F32.PACK_AB R160, R176, R160 ;  /* 0x000000a0b0a0723e */ /* 0x000fe200000000ff */
[--C-:B------:R-:W-:Y:S02]  /*9c10*/  IMAD.WIDE.U32 R188, R200, 0x10, R220.reuse ;  /* 0x00000010c8bc7825 */ /* 0x100fe400078e00dc */
[----:B------:R0:W-:Y:S04]  /*9c20*/  STG.E.128 desc[UR4][R162.64], R24 ;  /* 0x00000018a2007986 */ /* 0x0001e8000c101d04 */
[----:B------:R-:W4:Y:S04]  /*9c30*/  LDL R205, [R1+0x17c] ;  /* 0x00017c0001cd7983 */ /* 0x000f280000100800 */
[----:B------:R-:W4:Y:S04]  /*9c40*/  LDL R203, [R1+0x164] ;  /* 0x0001640001cb7983 */ /* 0x000f280000100800 */
[----:B------:R-:W4:Y:S04]  /*9c50*/  LDL R207, [R1+0x174] ;  /* 0x0001740001cf7983 */ /* 0x000f280000100800 */
[----:B------:R-:W4:Y:S01]  /*9c60*/  LDL R204, [R1+0x160] ;  /* 0x0001600001cc7983 */ /* 0x000f220000100800 */
[----:B0-----:R-:W-:Y:S01]  /*9c70*/  F2FP.F16.F32.PACK_AB R163, R173, R172 ;  /* 0x000000acada3723e */ /* 0x001fe200000000ff */
[----:B------:R-:W-:Y:S01]  /*9c80*/  IMAD.WIDE.U32 R24, R11, 0x10, R220 ;  /* 0x000000100b187825 */ /* 0x000fe200078e00dc */
[----:B------:R-:W-:Y:S01]  /*9c90*/  F2FP.F16.F32.PACK_AB R162, R174, R171 ;  /* 0x000000abaea2723e */ /* 0x000fe200000000ff */
        /* <DEDUP_REMOVED lines=25> */
[----:B------:R-:W-:-:S03]  /*9e30*/  F2FP.F16.F32.PACK_AB R24, R30, R24 ;  /* 0x000000181e18723e */ /* 0x000fc600000000ff */
[----:B------:R-:W3:Y:S01]  /*9e40*/  LDL R30, [R1+0x10c] ;  /* 0x00010c00011e7983 */ /* 0x000ee20000100800 */
[----:B----4-:R-:W-:-:S03]  /*9e50*/  FFMA.FTZ R21, R212, R6, R136 ;  /* 0x00000006d4157223 */ /* 0x010fc60000010088 */
[----:B------:R-:W4:Y:S02]  /*9e60*/  LDL R212, [R1+0x12c] ;  /* 0x00012c0001d47983 */ /* 0x000f240000100800 */
[----:B------:R-:W-:Y:S01]  /*9e70*/  F2FP.F16.F32.PACK_AB R26, R26, R21 ;  /* 0x000000151a1a723e */ /* 0x000fe200000000ff */
[----:B------:R-:W-:Y:S01]  /*9e80*/  FFMA.FTZ R2, R217, R8, R78 ;  /* 0x00000008d9027223 */ /* 0x000fe2000001004e */
[----:B------:R-:W4:Y:S04]  /*9e90*/  LDL R21, [R1+0x11c] ;  /* 0x00011c0001157983 */ /* 0x000f280000100800 */
[----:B------:R-:W4:Y:S01]  /*9ea0*/  LDL R217, [R1+0x120] ;  /* 0x0001200001d97983 */ /* 0x000f220000100800 */
[-C--:B------:R-:W-:Y:S01]  /*9eb0*/  FFMA.FTZ R8, R210, R9.reuse, R139 ;  /* 0x00000009d2087223 */ /* 0x080fe2000001008b */
[----:B------:R-:W-:-:S02]  /*9ec0*/  FFMA.FTZ R9, R209, R9, R79 ;  /* 0x00000009d1097223 */ /* 0x000fc4000001004f */
[----:B------:R-:W4:Y:S01]  /*9ed0*/  LDL R210, [R1+0x13c] ;  /* 0x00013c0001d27983 */ /* 0x000f220000100800 */
[----:B------:R-:W-:Y:S02]  /*9ee0*/  F2FP.F16.F32.PACK_AB R25, R27, R25 ;  /* 0x000000191b19723e */ /* 0x000fe400000000ff */
[----:B------:R-:W-:Y:S01]  /*9ef0*/  F2FP.F16.F32.PACK_AB R163, R9, R2 ;  /* 0x0000000209a3723e */ /* 0x000fe200000000ff */
[----:B------:R-:W-:Y:S01]  /*9f00*/  FFMA.FTZ R2, R206, R4, R82 ;  /* 0x00000004ce027223 */ /* 0x000fe20000010052 */
[----:B------:R-:W-:Y:S01]  /*9f10*/  F2FP.F16.F32.PACK_AB R27, R8, R11 ;  /* 0x0000000b081b723e */ /* 0x000fe200000000ff */
        /* <DEDUP_REMOVED lines=15> */
[----:B------:R-:W-:Y:S01]  /*a010*/  F2FP.F16.F32.PACK_AB R160, R3, R0 ;  /* 0x0000000003a0723e */ /* 0x000fe200000000ff */
[----:B------:R-:W-:Y:S01]  /*a020*/  FFMA.FTZ R8, R162, R12, R133 ;  /* 0x0000000ca2087223 */ /* 0x000fe20000010085 */
[----:B------:R-:W-:Y:S02]  /*a030*/  FFMA.FTZ R3, R218, R16, R128 ;  /* 0x00000010da037223 */ /* 0x000fe40000010080 */
[----:B------:R-:W4:Y:S01]  /*a040*/  LDL R218, [R1+0xf4] ;  /* 0x0000f40001da7983 */ /* 0x000f220000100800 */
[----:B------:R-:W-:Y:S01]  /*a050*/  FFMA.FTZ R5, R161, R14, R134 ;  /* 0x0000000ea1057223 */ /* 0x000fe20000010086 */
[----:B------:R-:W-:-:S02]  /*a060*/  F2FP.F16.F32.PACK_AB R161, R4, R2 ;  /* 0x0000000204a1723e */ /* 0x000fc400000000ff */
[----:B------:R-:W-:Y:S02]  /*a070*/  F2FP.F16.F32.PACK_AB R162, R11, R9 ;  /* 0x000000090ba2723e */ /* 0x000fe400000000ff */
[----:B------:R-:W-:Y:S01]  /*a080*/  F2FP.F16.F32.PACK_AB R4, R8, R7 ;  /* 0x000000070804723e */ /* 0x000fe200000000ff */
[----:B------:R-:W-:Y:S01]  /*a090*/  FFMA.FTZ R0, R219, R14, R74 ;  /* 0x0000000edb007223 */ /* 0x000fe2000001004a */
[----:B------:R-:W-:Y:S01]  /*a0a0*/  F2FP.F16.F32.PACK_AB R5, R6, R5 ;  /* 0x000000050605723e */ /* 0x000fe200000000ff */
        /* <DEDUP_REMOVED lines=15> */
[----:B------:R-:W-:Y:S01]  /*a1a0*/  F2FP.F16.F32.PACK_AB R19, R11, R8 ;  /* 0x000000080b13723e */ /* 0x000fe200000000ff */
[----:B------:R-:W-:Y:S01]  /*a1b0*/  FFMA.FTZ R11, R21, R28, R127 ;  /* 0x0000001c150b7223 */ /* 0x000fe2000001007f */
[----:B------:R-:W4:Y:S04]  /*a1c0*/  LDL R217, [R1+0xf8] ;  /* 0x0000f80001d97983 */ /* 0x000f280000100800 */
[----:B------:R-:W4:Y:S01]  /*a1d0*/  LDL R21, [R1+0xfc] ;  /* 0x0000fc0001157983 */ /* 0x000f220000100800 */
[----:B------:R-:W-:Y:S01]  /*a1e0*/  F2FP.F16.F32.PACK_AB R18, R14, R2 ;  /* 0x000000020e12723e */ /* 0x000fe200000000ff */
[----:B------:R-:W-:Y:S02]  /*a1f0*/  FFMA.FTZ R2, R30, R165, R123 ;  /* 0x000000a51e027223 */ /* 0x000fe4000001007b */
[----:B------:R-:W4:Y:S01]  /*a200*/  LDL R30, [R1+0xa4] ;  /* 0x0000a400011e7983 */ /* 0x000f220000100800 */
[----:B------:R-:W-:Y:S01]  /*a210*/  FFMA.FTZ R15, R210, R15, R75 ;  /* 0x0000000fd20f7223 */ /* 0x000fe2000001004b */
[----:B------:R-:W-:Y:S01]  /*a220*/  F2FP.F16.F32.PACK_AB R7, R9, R7 ;  /* 0x000000070907723e */ /* 0x000fe200000000ff */
[----:B------:R-:W-:Y:S01]  /*a230*/  FFMA.FTZ R8, R209, R10, R72 ;  /* 0x0000000ad1087223 */ /* 0x000fe20000010048 */
[----:B------:R-:W-:Y:S01]  /*a240*/  F2FP.F16.F32.PACK_AB R6, R6, R3 ;  /* 0x000000030606723e */ /* 0x000fe200000000ff */
[----:B------:R0:W-:Y:S01]  /*a250*/  STG.E.128 desc[UR4][R182.64], R160 ;  /* 0x000000a0b6007986 */ /* 0x0001e2000c101d04 */
[----:B------:R-:W-:Y:S01]  /*a260*/  F2FP.F16.F32.PACK_AB R17, R15, R0 ;  /* 0x000000000f11723e */ /* 0x000fe200000000ff */
[----:B------:R-:W-:Y:S01]  /*a270*/  FFMA.FTZ R15, R208, R12, R73 ;  /* 0x0000000cd00f7223 */ /* 0x000fe20000010049 */
[----:B------:R-:W-:Y:S01]  /*a280*/  FFMA.FTZ R9, R205, R23, R126 ;  /* 0x00000017cd097223 */ /* 0x000fe2000001007e */
[----:B------:R-:W4:Y:S01]  /*a290*/  LDL R208, [R1+0xc8] ;  /* 0x0000c80001d07983 */ /* 0x000f220000100800 */
[----:B------:R-:W-:-:S03]  /*a2a0*/  FFMA.FTZ R10, R203, R31, R121 ;  /* 0x0000001fcb0a7223 */ /* 0x000fc60000010079 */
[----:B------:R-:W4:Y:S01]  /*a2b0*/  LDL R212, [R1+0xd0] ;  /* 0x0000d00001d47983 */ /* 0x000f220000100800 */
[----:B------:R-:W-:-:S03]  /*a2c0*/  FFMA.FTZ R12, R207, R20, R124 ;  /* 0x00000014cf0c7223 */ /* 0x000fc6000001007c */
[----:B------:R-:W4:Y:S01]  /*a2d0*/  LDL R203, [R1+0xcc] ;  /* 0x0000cc0001cb7983 */ /* 0x000f220000100800 */
[----:B------:R-:W-:-:S03]  /*a2e0*/  F2FP.F16.F32.PACK_AB R9, R11, R9 ;  /* 0x000000090b09723e */ /* 0x000fc600000000ff */
[----:B------:R-:W4:Y:S01]  /*a2f0*/  LDL R207, [R1+0xa8] ;  /* 0x0000a80001cf7983 */ /* 0x000f220000100800 */
[----:B------:R-:W-:Y:S01]  /*a300*/  FFMA.FTZ R14, R206, R22, R125 ;  /* 0x00000016ce0e7223 */ /* 0x000fe2000001007d */
[----:B------:R-:W-:Y:S02]  /*a310*/  FFMA.FTZ R3, R204, R29, R120 ;  /* 0x0000001dcc037223 */ /* 0x000fe40000010078 */
[----:B0-----:R-:W4:Y:S01]  /*a320*/  LDL R161, [R1+0x80] ;  /* 0x0000800001a17983 */ /* 0x001f220000100800 */
[----:B------:R-:W-:Y:S01]  /*a330*/  FFMA.FTZ R0, R200, R164, R122 ;  /* 0x000000a4c8007223 */ /* 0x000fe2000001007a */
[----:B------:R-:W-:Y:S02]  /*a340*/  F2FP.F16.F32.PACK_AB R16, R15, R8 ;  /* 0x000000080f10723e */ /* 0x000fe400000000ff */
[----:B------:R-:W4:Y:S02]  /*a350*/  LDL R200, [R1+0xac] ;  /* 0x0000ac0001c87983 */ /* 0x000f240000100800 */
[----:B------:R-:W-:-:S02]  /*a360*/  F2FP.F16.F32.PACK_AB R11, R2, R0 ;  /* 0x00000000020b723e */ /* 0x000fc400000000ff */
[----:B------:R-:W4:Y:S01]  /*a370*/  LDL R210, [R1+0xc0] ;  /* 0x0000c00001d27983 */ /* 0x000f220000100800 */
[----:B------:R-:W-:Y:S02]  /*a380*/  F2FP.F16.F32.PACK_AB R8, R14, R12 ;  /* 0x0000000c0e08723e */ /* 0x000fe400000000ff */
[----:B------:R-:W-:Y:S01]  /*a390*/  F2FP.F16.F32.PACK_AB R10, R10, R3 ;  /* 0x000000030a0a723e */ /* 0x000fe200000000ff */
        /* <DEDUP_REMOVED lines=34> */
[----:B------:R-:W-:-:S02]  /*a5c0*/  F2FP.F16.F32.PACK_AB R7, R4, R7 ;  /* 0x000000070407723e */ /* 0x000fc400000000ff */
[----:B------:R-:W-:Y:S02]  /*a5d0*/  F2FP.F16.F32.PACK_AB R6, R5, R6 ;  /* 0x000000060506723e */ /* 0x000fe400000000ff */
[----:B------:R-:W-:Y:S01]  /*a5e0*/  F2FP.F16.F32.PACK_AB R5, R10, R3 ;  /* 0x000000030a05723e */ /* 0x000fe200000000ff */
[----:B------:R-:W-:Y:S01]  /*a5f0*/  FFMA.FTZ R3, R208, R192, R114 ;  /* 0x000000c0d0037223 */ /* 0x000fe20000010072 */
[----:B------:R-:W-:Y:S01]  /*a600*/  F2FP.F16.F32.PACK_AB R4, R2, R0 ;  /* 0x000000000204723e */ /* 0x000fe200000000ff */
[----:B------:R-:W-:Y:S01]  /*a610*/  FFMA.FTZ R11, R203, R193, R115 ;  /* 0x000000c1cb0b7223 */ /* 0x000fe20000010073 */
[----:B------:R-:W-:Y:S01]  /*a620*/  FFMA.FTZ R2, R207, R192, R54 ;  /* 0x000000c0cf027223 */ /* 0x000fe20000010036 */
[----:B------:R-:W-:-:S03]  /*a630*/  FFMA.FTZ R8, R212, R166, R116 ;  /* 0x000000a6d4087223 */ /* 0x000fc60000010074 */
[----:B------:R-:W-:Y:S01]  /*a640*/  F2FP.F16.F32.PACK_AB R11, R11, R3 ;  /* 0x000000030b0b723e */ /* 0x000fe200000000ff */
[----:B------:R-:W-:Y:S01]  /*a650*/  FFMA.FTZ R9, R211, R167, R117 ;  /* 0x000000a7d3097223 */ /* 0x000fe20000010075 */
[----:B------:R-:W-:-:S05]  /*a660*/  FFMA.FTZ R12, R200, R193, R55 ;  /* 0x000000c1c80c7223 */ /* 0x000fca0000010037 */
[----:B------:R-:W-:Y:S01]  /*a670*/  F2FP.F16.F32.PACK_AB R19, R12, R2 ;  /* 0x000000020c13723e */ /* 0x000fe200000000ff */
[----:B------:R-:W-:Y:S01]  /*a680*/  FFMA.FTZ R2, R161, R198, R104 ;  /* 0x000000c6a1027223 */ /* 0x000fe20000010068 */
[----:B------:R-:W-:Y:S01]  /*a690*/  F2FP.F16.F32.PACK_AB R8, R9, R8 ;  /* 0x000000080908723e */ /* 0x000fe200000000ff */
[-C--:B------:R-:W-:Y:S01]  /*a6a0*/  FFMA.FTZ R10, R210, R190.reuse, R112 ;  /* 0x000000bed20a7223 */ /* 0x080fe20000010070 */
[----:B------:R-:W-:Y:S01]  /*a6b0*/  FFMA.FTZ R0, R209, R190, R52 ;  /* 0x000000bed1007223 */ /* 0x000fe20000010034 */
[----:B------:R-:W-:Y:S01]  /*a6c0*/  FFMA.FTZ R9, R206, R168, R118 ;  /* 0x000000a8ce097223 */ /* 0x000fe20000010076 */
[----:B------:R-:W-:Y:S01]  /*a6d0*/  FFMA.FTZ R16, R205, R169, R119 ;  /* 0x000000a9cd107223 */ /* 0x000fe20000010077 */
[----:B------:R-:W-:Y:S01]  /*a6e0*/  FFMA.FTZ R15, R204, R191, R113 ;  /* 0x000000bfcc0f7223 */ /* 0x000fe20000010071 */
[----:B------:R-:W-:-:S05]  /*a6f0*/  FFMA.FTZ R3, R22, R199, R105 ;  /* 0x000000c716037223 */ /* 0x000fca0000010069 */
[----:B------:R-:W-:Y:S02]  /*a700*/  F2FP.F16.F32.PACK_AB R22, R3, R2 ;  /* 0x000000020316723e */ /* 0x000fe400000000ff */
[----:B------:R-:W0:Y:S01]  /*a710*/  LDC.64 R2, c[0x0][0x210] ;  /* 0x00008400ff027b82 */ /* 0x000e220000000a00 */
[----:B------:R-:W-:Y:S02]  /*a720*/  F2FP.F16.F32.PACK_AB R9, R16, R9 ;  /* 0x000000091009723e */ /* 0x000fe400000000ff */
[----:B------:R-:W-:Y:S02]  /*a730*/  F2FP.F16.F32.PACK_AB R10, R15, R10 ;  /* 0x0000000a0f0a723e */ /* 0x000fe400000000ff */
[----:B------:R-:W-:Y:S01]  /*a740*/  F2FP.F16.F32.PACK_AB R18, R14, R0 ;  /* 0x000000000e12723e */ /* 0x000fe200000000ff */
        /* <DEDUP_REMOVED lines=12> */
[----:B------:R-:W-:-:S03]  /*a810*/  F2FP.F16.F32.PACK_AB R27, R24, R27 ;  /* 0x0000001b181b723e */ /* 0x000fc600000000ff */
[----:B------:R-:W-:Y:S01]  /*a820*/  FFMA.FTZ R25, R25, R197, R51 ;  /* 0x000000c519197223 */ /* 0x000fe20000010033 */
[----:B------:R2:W-:Y:S04]  /*a830*/  STG.E.128 desc[UR4][R186.64], R4 ;  /* 0x00000004ba007986 */ /* 0x0005e8000c101d04 */
[----:B------:R2:W-:Y:S01]  /*a840*/  STG.E.128 desc[UR4][R172.64], R8 ;  /* 0x00000008ac007986 */ /* 0x0005e2000c101d04 */
[----:B0-----:R-:W-:-:S04]  /*a850*/  LEA R13, R2, R13, 0x2 ;  /* 0x0000000d020d7211 */ /* 0x001fc800078e10ff */
[----:B------:R-:W-:Y:S02]  /*a860*/  ISETP.GE.AND P2, PT, R13, R3, PT ;  /* 0x000000030d00720c */ /* 0x000fe40003f46270 */
[----:B-1----:R-:W-:Y:S01]  /*a870*/  LOP3.LUT R249, R249, 0x1f, RZ, 0xc0, !PT ;  /* 0x0000001ff9f97812 */ /* 0x002fe200078ec0ff */
[----:B---3--:R-:W-:-:S05]  /*a880*/  FFMA.FTZ R16, R164, R169, R59 ;  /* 0x000000a9a4107223 */ /* 0x008fca000001003b */
[----:B------:R-:W-:Y:S02]  /*a890*/  F2FP.F16.F32.PACK_AB R17, R16, R17 ;  /* 0x000000111011723e */ /* 0x000fe400000000ff */
[----:B------:R-:W-:Y:S01]  /*a8a0*/  F2FP.F16.F32.PACK_AB R16, R12, R0 ;  /* 0x000000000c10723e */ /* 0x000fe200000000ff */
[----:B------:R-:W-:Y:S01]  /*a8b0*/  FFMA.FTZ R0, R160, R194, R48 ;  /* 0x000000c2a0007223 */ /* 0x000fe20000010030 */
[----:B--2---:R-:W-:-:S05]  /*a8c0*/  FFMA.FTZ R12, R31, R196, R50 ;  /* 0x000000c41f0c7223 */ /* 0x004fca0000010032 */
[----:B------:R-:W-:Y:S01]  /*a8d0*/  F2FP.F16.F32.PACK_AB R25, R25, R12 ;  /* 0x0000000c1919723e */ /* 0x000fe200000000ff */
[----:B------:R1:W-:Y:S01]  /*a8e0*/  STG.E.128 desc[UR4][R180.64], R16 ;  /* 0x00000010b4007986 */ /* 0x0003e2000c101d04 */
[----:B----4-:R-:W-:-:S05]  /*a8f0*/  FFMA.FTZ R21, R21, R195, R109 ;  /* 0x000000c315157223 */ /* 0x010fca000001006d */
[----:B------:R-:W-:Y:S01]  /*a900*/  F2FP.F16.F32.PACK_AB R20, R21, R20 ;  /* 0x000000141514723e */ /* 0x000fe200000000ff */
[----:B------:R-:W-:Y:S01]  /*a910*/  FFMA.FTZ R23, R23, R202, R107 ;  /* 0x000000ca17177223 */ /* 0x000fe2000001006b */
[----:B------:R-:W-:Y:S01]  /*a920*/  F2FP.F16.F32.PACK_AB R21, R15, R14 ;  /* 0x0000000e0f15723e */ /* 0x000fe200000000ff */
[----:B------:R-:W-:Y:S01]  /*a930*/  FFMA.FTZ R15, R29, R201, R106 ;  /* 0x000000c91d0f7223 */ /* 0x000fe2000001006a */
[----:B------:R-:W-:Y:S01]  /*a940*/  FFMA.FTZ R14, R30, R198, R44 ;  /* 0x000000c61e0e7223 */ /* 0x000fe2000001002c */
[----:B------:R-:W-:-:S03]  /*a950*/  FFMA.FTZ R28, R28, R195, R49 ;  /* 0x000000c31c1c7223 */ /* 0x000fc60000010031 */
[----:B------:R-:W-:Y:S02]  /*a960*/  F2FP.F16.F32.PACK_AB R23, R23, R15 ;  /* 0x0000000f1717723e */ /* 0x000fe400000000ff */
[----:B------:R-:W-:Y:S02]  /*a970*/  F2FP.F16.F32.PACK_AB R26, R26, R14 ;  /* 0x0000000e1a1a723e */ /* 0x000fe400000000ff */
[----:B------:R-:W-:Y:S01]  /*a980*/  F2FP.F16.F32.PACK_AB R24, R28, R0 ;  /* 0x000000001c18723e */ /* 0x000fe200000000ff */
[----:B------:R1:W-:Y:S04]  /*a990*/  STG.E.128 desc[UR4][R170.64], R20 ;  /* 0x00000014aa007986 */ /* 0x0003e8000c101d04 */
[----:B------:R1:W-:Y:S01]  /*a9a0*/  STG.E.128 desc[UR4][R188.64], R24 ;  /* 0x00000018bc007986 */ /* 0x0003e2000c101d04 */
[----:B------:R-:W-:Y:S05]  /*a9b0*/  @!P2 BRA `(.L_x_33454) ;  /* 0xffffff6c00a0a947 */ /* 0x000fea000383ffff */
[----:B------:R-:W-:Y:S05]  /*a9c0*/  BSYNC B0 ;  /* 0x0000000000007941 */ /* 0x000fea0003800000 */
.L_x_33132:
[----:B------:R-:W-:Y:S05]  /*a9d0*/  EXIT ;  /* 0x000000000000794d */ /* 0x000fea0003800000 */
.L_x_33453:
        /* <DEDUP_REMOVED lines=8> */
.L_x_33456:
[----:B------:R-:W-:Y:S05]  /*aa60*/  BSYNC B1 ;  /* 0x0000000000017941 */ /* 0x000fea0003800000 */
.L_x_33455:
        /* <DEDUP_REMOVED lines=9> */
.L_x_33457:
[----:B------:R-:W-:Y:S01]  /*ab00*/  FADD.FTZ R162, R162, R160 ;  /* 0x000000a0a2a27221 */ /* 0x000fe20000010000 */
[----:B------:R-:W-:-:S04]  /*ab10*/  HFMA2.MMA R160, -RZ, RZ, 0, 2.384185791015625e-07 ;  /* 0x00000004ffa07435 */ /* 0x000fc800000001ff */
[----:B------:R-:W-:-:S07]  /*ab20*/  MOV R218, R162 ;  /* 0x000000a200da7202 */ /* 0x000fce0000000f00 */
[----:B------:R-:W-:Y:S05]  /*ab30*/  WARPSYNC.COLLECTIVE R163, `(.L_x_33458) ;  /* 0x00000000a3087348 */ /* 0x000fea0003c00000 */
[----:B------:R0:W1:Y:S02]  /*ab40*/  SHFL.BFLY P3, R160, R218, R160, R161 ;  /* 0x0c0000a0daa07389 */ /* 0x00006400000600a1 */
[----:B01----:R-:W-:Y:S01]  /*ab50*/  ENDCOLLECTIVE ;  /* 0x000000000000791b */ /* 0x003fe20003800000 */
.L_x_33458:
[----:B------:R-:W-:Y:S01]  /*ab60*/  FADD.FTZ R162, R162, R160 ;  /* 0x000000a0a2a27221 */ /* 0x000fe20000010000 */
[----:B------:R-:W-:-:S04]  /*ab70*/  HFMA2.MMA R160, -RZ, RZ, 0, 4.76837158203125e-07 ;  /* 0x00000008ffa07435 */ /* 0x000fc800000001ff */
[----:B------:R-:W-:-:S07]  /*ab80*/  MOV R218, R162 ;  /* 0x000000a200da7202 */ /* 0x000fce0000000f00 */
[----:B------:R-:W-:Y:S05]  /*ab90*/  WARPSYNC.COLLECTIVE R163, `(.L_x_33459) ;  /* 0x00000000a3087348 */ /* 0x000fea0003c00000 */
[----:B------:R0:W1:Y:S02]  /*aba0*/  SHFL.BFLY P3, R160, R218, R160, R161 ;  /* 0x0c0000a0daa07389 */ /* 0x00006400000600a1 */
[----:B01----:R-:W-:Y:S01]  /*abb0*/  ENDCOLLECTIVE ;  /* 0x000000000000791b */ /* 0x003fe20003800000 */
.L_x_33459:
[----:B------:R-:W-:Y:S01]  /*abc0*/  FADD.FTZ R162, R162, R160 ;  /* 0x000000a0a2a27221 */ /* 0x000fe20000010000 */
[----:B------:R-:W-:-:S04]  /*abd0*/  HFMA2.MMA R160, -RZ, RZ, 0, 9.5367431640625e-07 ;  /* 0x00000010ffa07435 */ /* 0x000fc800000001ff */
[----:B------:R-:W-:-:S07]  /*abe0*/  MOV R218, R162 ;  /* 0x000000a200da7202 */ /* 0x000fce0000000f00 */
[----:B------:R-:W-:Y:S05]  /*abf0*/  WARPSYNC.COLLECTIVE R163, `(.L_x_33460) ;  /* 0x00000000a3087348 */ /* 0x000fea0003c00000 */
[----:B------:R0:W1:Y:S02]  /*ac00*/  SHFL.BFLY P3, R160, R218, R160, R161 ;  /* 0x0c0000a0daa07389 */ /* 0x00006400000600a1 */
[----:B01----:R-:W-:Y:S01]  /*ac10*/  ENDCOLLECTIVE ;  /* 0x000000000000791b */ /* 0x003fe20003800000 */
.L_x_33460:
        /* <DEDUP_REMOVED lines=162> */
[----:B------:R-:W-:Y:S01]  /*b640*/  HFMA2.MMA R160, -RZ, RZ, 0, 5.9604644775390625e-08 ;  /* 0x00000001ffa07435 */ /* 0x000fe200000001ff */
[----:B------:R-:W-:-:S03]  /*b650*/  MOV R161, 0x1f ;  /* 0x0000001f00a17802 */ /* 0x000fc60000000f00 */
[----:B------:R-:W-:-:S07]  /*b660*/  MOV R218, R217 ;  /* 0x000000d900da7202 */ /* 0x000fce0000000f00 */
[----:B------:R-:W-:Y:S05]  /*b670*/  WARPSYNC.COLLECTIVE R163, `(.L_x_33461) ;  /* 0x00000000a3087348 */ /* 0x000fea0003c00000 */
[----:B------:R0:W1:Y:S02]  /*b680*/  SHFL.BFLY P3, R160, R218, R160, R161 ;  /* 0x0c0000a0daa07389 */ /* 0x00006400000600a1 */
[----:B01----:R-:W-:Y:S01]  /*b690*/  ENDCOLLECTIVE ;  /* 0x000000000000791b */ /* 0x003fe20003800000 */
.L_x_33461:
[----:B------:R-:W-:Y:S01]  /*b6a0*/  FADD.FTZ R217, R217, R160 ;  /* 0x000000a0d9d97221 */ /* 0x000fe20000010000 */
[----:B------:R-:W-:-:S04]  /*b6b0*/  HFMA2.MMA R160, -RZ, RZ, 0, 1.1920928955078125e-07 ;  /* 0x00000002ffa07435 */ /* 0x000fc800000001ff */
[----:B------:R-:W-:-:S07]  /*b6c0*/  MOV R218, R217 ;  /* 0x000000d900da7202 */ /* 0x000fce0000000f00 */
[----:B------:R-:W-:Y:S05]  /*b6d0*/  WARPSYNC.COLLECTIVE R163, `(.L_x_33462) ;  /* 0x00000000a3087348 */ /* 0x000fea0003c00000 */
[----:B------:R0:W1:Y:S02]  /*b6e0*/  SHFL.BFLY P3, R160, R218, R160, R161 ;  /* 0x0c0000a0daa07389 */ /* 0x00006400000600a1 */
[----:B01----:R-:W-:Y:S01]  /*b6f0*/  ENDCOLLECTIVE ;  /* 0x000000000000791b */ /* 0x003fe20003800000 */
.L_x_33462:
[----:B------:R-:W-:Y:S01]  /*b700*/  FADD.FTZ R217, R217, R160 ;  /* 0x000000a0d9d97221 */ /* 0x000fe20000010000 */
[----:B------:R-:W-:-:S04]  /*b710*/  HFMA2.MMA R160, -RZ, RZ, 0, 2.384185791015625e-07 ;  /* 0x00000004ffa07435 */ /* 0x000fc800000001ff */
[----:B------:R-:W-:-:S07]  /*b720*/  MOV R218, R217 ;  /* 0x000000d900da7202 */ /* 0x000fce0000000f00 */
[----:B------:R-:W-:Y:S05]  /*b730*/  WARPSYNC.COLLECTIVE R163, `(.L_x_33463) ;  /* 0x00000000a3087348 */ /* 0x000fea0003c00000 */
[----:B------:R0:W1:Y:S02]  /*b740*/  SHFL.BFLY P3, R160, R218, R160, R161 ;  /* 0x0c0000a0daa07389 */ /* 0x00006400000600a1 */
[----:B01----:R-:W-:Y:S01]  /*b750*/  ENDCOLLECTIVE ;  /* 0x000000000000791b */ /* 0x003fe20003800000 */
.L_x_33463:
[----:B------:R-:W-:Y:S01]  /*b760*/  FADD.FTZ R217, R217, R160 ;  /* 0x000000a0d9d97221 */ /* 0x000fe20000010000 */
[----:B------:R-:W-:-:S04]  /*b770*/  HFMA2.MMA R160, -RZ, RZ, 0, 4.76837158203125e-07 ;  /* 0x00000008ffa07435 */ /* 0x000fc800000001ff */
[----:B------:R-:W-:-:S07]  /*b780*/  MOV R218, R217 ;  /* 0x000000d900da7202 */ /* 0x000fce0000000f00 */
[----:B------:R-:W-:Y:S05]  /*b790*/  WARPSYNC.COLLECTIVE R163, `(.L_x_33464) ;  /* 0x00000000a3087348 */ /* 0x000fea0003c00000 */
[----:B------:R0:W1:Y:S02]  /*b7a0*/  SHFL.BFLY P3, R160, R218, R160, R161 ;  /* 0x0c0000a0daa07389 */ /* 0x00006400000600a1 */
[----:B01----:R-:W-:Y:S01]  /*b7b0*/  ENDCOLLECTIVE ;  /* 0x000000000000791b */ /* 0x003fe20003800000 */
.L_x_33464:
[----:B------:R-:W-:Y:S01]  /*b7c0*/  FADD.FTZ R217, R217, R160 ;  /* 0x000000a0d9d97221 */ /* 0x000fe20000010000 */
[----:B------:R-:W-:-:S04]  /*b7d0*/  HFMA2.MMA R160, -RZ, RZ, 0, 9.5367431640625e-07 ;  /* 0x00000010ffa07435 */ /* 0x000fc800000001ff */
[----:B------:R-:W-:-:S07]  /*b7e0*/  MOV R218, R217 ;  /* 0x000000d900da7202 */ /* 0x000fce0000000f00 */
[----:B------:R-:W-:Y:S05]  /*b7f0*/  WARPSYNC.COLLECTIVE R163, `(.L_x_33465) ;  /* 0x00000000a3087348 */ /* 0x000fea0003c00000 */
[----:B------:R0:W1:Y:S02]  /*b800*/  SHFL.BFLY P3, R160, R218, R160, R161 ;  /* 0x0c0000a0daa07389 */ /* 0x00006400000600a1 */
[----:B01----:R-:W-:Y:S01]  /*b810*/  ENDCOLLECTIVE ;  /* 0x000000000000791b */ /* 0x003fe20003800000 */
.L_x_33465:
[----:B------:R-:W-:Y:S05]  /*b820*/  BRA `(.L_x_33466) ;  /* 0xffffffc800287947 */ /* 0x000fea000383ffff */
.L_x_33467:
        /* <DEDUP_REMOVED lines=13> */
.L_x_66075:


//--------------------- .text._ZN10layer_norm31ln_parallel_residual_fwd_kernelINS_13Kernel_traitsIf6__halfS2_S2_fjLj2560ELj1ELj4ELj1ELj16ENS_18Kernel_traits_baseILj2560EfS2_S2_S2_fjLj128EEEEELb0ELb1ELb0EEEvNS_9FwdParamsE --------------------------
	.section	.text._ZN10layer_norm31ln_parallel_residual_fwd_kernelINS_13Kernel_traitsIf6__halfS2_S2_fjLj2560ELj1ELj4ELj1ELj16ENS_18Kernel_traits_baseILj2560EfS2_S2_S2_fjLj128EEEEELb0ELb1ELb0EEEvNS_9FwdParamsE,"ax",@progbits
	.align	128
        .global         _ZN10layer_norm31ln_parallel_residual_fwd_kernelINS_13Kernel_traitsIf6__halfS2_S2_fjLj2560ELj1ELj4ELj1ELj16ENS_18Kernel_traits_baseILj2560EfS2_S2_S2_fjLj128EEEEELb0ELb1ELb0EEEvNS_9FwdParamsE
        .type           _ZN10layer_norm31ln_parallel_residual_fwd_kernelINS_13Kernel_traitsIf6__halfS2_S2_fjLj2560ELj1ELj4ELj1ELj16ENS_18Kernel_traits_baseILj2560EfS2_S2_S2_fjLj128EEEEELb0ELb1ELb0EEEvNS_9FwdParamsE,@function
        .size           _ZN10layer_norm31ln_parallel_residual_fwd_kernelINS_13Kernel_traitsIf6__halfS2_S2_fjLj2560ELj1ELj4ELj1ELj16ENS_18Kernel_traits_baseILj2560EfS2_S2_S2_fjLj128EEEEELb0ELb1ELb0EEEvNS_9FwdParamsE,(.L_x_66076 - _ZN10layer_norm31ln_parallel_residual_fwd_kernelINS_13Kernel_traitsIf6__halfS2_S2_fjLj2560ELj1ELj4ELj1ELj16ENS_18Kernel_traits_baseILj2560EfS2_S2_S2_fjLj128EEEEELb0ELb1ELb0EEEvNS_9FwdParamsE)
        .other          _ZN10layer_norm31ln_parallel_residual_fwd_kernelINS_13Kernel_traitsIf6__halfS2_S2_fjLj2560ELj1ELj4ELj1ELj16ENS_18Kernel_traits_baseILj2560EfS2_S2_S2_fjLj128EEEEELb0ELb1ELb0EEEvNS_9FwdParamsE,@"STO_CUDA_ENTRY STV_DEFAULT"
_ZN10layer_norm31ln_parallel_residual_fwd_kernelINS_13Kernel_traitsIf6__halfS2_S2_fjLj2560ELj1ELj4ELj1ELj16ENS_18Kernel_traits_baseILj2560EfS2_S2_S2_fjLj128EEEEELb0ELb1ELb0EEEvNS_9FwdParamsE:
.text._ZN10layer_norm31ln_parallel_residual_fwd_kernelINS_13Kernel_traitsIf6__halfS2_S2_fjLj2560ELj1ELj4ELj1ELj16ENS_18Kernel_traits_baseILj2560EfS2_S2_S2_fjLj128EEEEELb0ELb1ELb0EEEvNS_9FwdParamsE:
        /* <DEDUP_REMOVED lines=48> */
.L_x_33469:
[----:B------:R-:W-:Y:S05]  /*0300*/  BSYNC B0 ;  /* 0x0000000000007941 */ /* 0x000fea0003800000 */
.L_x_33468:
        /* <DEDUP_REMOVED lines=18> */
.L_x_33471:
[----:B------:R-:W-:Y:S05]  /*0430*/  BSYNC B0 ;  /* 0x0000000000007941 */ /* 0x000fea0003800000 */
.L_x_33470:
        /* <DEDUP_REMOVED lines=18> */
.L_x_33473:
[----:B------:R-:W-:Y:S05]  /*0560*/  BSYNC B0 ;  /* 0x0000000000007941 */ /* 0x000fea0003800000 */
.L_x_33472:
        /* <DEDUP_REMOVED lines=18> */
.L_x_33475:
[----:B------:R-:W-:Y:S05]  /*0690*/  BSYNC B0 ;  /* 0x0000000000007941 */ /* 0x000fea0003800000 */
.L_x_33474:
        /* <DEDUP_REMOVED lines=18> */
.L_x_33477:
[----:B------:R-:W-:Y:S05]  /*07c0*/  BSYNC B0 ;  /* 0x0000000000007941 */ /* 0x000fea0003800000 */
.L_x_33476:
        /* <DEDUP_REMOVED lines=21> */
.L_x_33479:
[----:B------:R-:W-:Y:S05]  /*0920*/  BSYNC B0 ;  /* 0x0000000000007941 */ /* 0x000fea0003800000 */
.L_x_33478:
        /* <DEDUP_REMOVED lines=23> */
.L_x_33481:
[----:B------:R-:W-:Y:S05]  /*0aa0*/  BSYNC B0 ;  /* 0x0000000000007941 */ /* 0x000fea0003800000 */
.L_x_33480:
        /* <DEDUP_REMOVED lines=21> */
.L_x_33483:
[----:B------:R-:W-:Y:S05]  /*0c00*/  BSYNC B0 ;  /* 0x0000000000007941 */ /* 0x000fea0003800000 */
.L_x_33482:
        /* <DEDUP_REMOVED lines=21> */
.L_x_33485:
[----:B------:R-:W-:Y:S05]  /*0d60*/  BSYNC B0 ;  /* 0x0000000000007941 */ /* 0x000fea0003800000 */
.L_x_33484:
        /* <DEDUP_REMOVED lines=24> */
.L_x_33487:
[----:B------:R-:W-:Y:S05]  /*0ef0*/  BSYNC B0 ;  /* 0x0000000000007941 */ /* 0x000fea0003800000 */
.L_x_33486:
[----:B------:R-:W-:Y:S01]  /*0f00*/  ULDC UR8, c[0x0][0x214] ;  /* 0x0000850000087ab9 */ /* 0x000fe20000000800 */
[----:B------:R-:W-:Y:S01]  /*0f10*/  ULDC.64 UR6, c[0x0][0x230] ;  /* 0x00008c0000067ab9 */ /* 0x000fe20000000a00 */
[----:B------:R-:W-:Y:S02]  /*0f20*/  ISETP.GE.AND P2, PT, R8, UR8, PT ;  /* 0x0000000808007c0c */ /* 0x000fe4000bf46270 */
[----:B------:R-:W-:-:S04]  /*0f30*/  LOP3.LUT P0, RZ, R10, UR6, RZ, 0xfc, !PT ;  /* 0x000000060aff7c12 */ /* 0x000fc8000f80fcff */
[----:B------:R-:W-:-:S07]  /*0f40*/  LOP3.LUT P0, RZ, R11, UR7, RZ, 0xfc, P0 ;  /* 0x000000070bff7c12 */ /* 0x000fce000800fcff */
[----:B------:R-:W-:Y:S06]  /*0f50*/  @P2 EXIT ;  /* 0x000000000000294d */ /* 0x000fec0003800000 */
[----:B------:R-:W-:Y:S01]  /*0f60*/  ULDC.U8 UR6, c[0x0][0x2a0] ;  /* 0x0000a80000067ab9 */ /* 0x000fe20000000000 */
[----:B------:R-:W-:Y:S01]  /*0f70*/  MOV R3, R8 ;  /* 0x0000000800037202 */ /* 0x000fe20000000f00 */
[----:B------:R-:W-:Y:S01]  /*0f80*/  UISETP.NE.AND UP0, UPT, UR6, URZ, UPT ;  /* 0x0000003f0600728c */ /* 0x000fe2000bf05270 */
[----:B------:R-:W-:Y:S02]  /*0f90*/  ULDC UR7, c[0x0][0x218] ;  /* 0x0000860000077ab9 */ /* 0x000fe40000000800 */
[----:B------:R-:W-:Y:S01]  /*0fa0*/  ULDC UR6, c[0x0][0x2d8] ;  /* 0x0000b60000067ab9 */ /* 0x000fe20000000800 */
[----:B------:R-:W-:Y:S01]  /*0fb0*/  ULDC.64 UR8, c[0x0][0x228] ;  /* 0x00008a0000087ab9 */ /* 0x000fe20000000a00 */
[----:B------:R-:W-:-:S06]  /*0fc0*/  ULDC.64 UR10, c[0x0][0x230] ;  /* 0x00008c00000a7ab9 */ /* 0x000fcc0000000a00 */
.L_x_33849:
        /* <DEDUP_REMOVED lines=29> */
.L_x_33491:
[----:B-----5:R-:W-:-:S05]  /*11a0*/  HADD2.F32 R5, -RZ, R48.H0_H0 ;  /* 0x20000030ff057230 */ /* 0x020fca0000004100 */
[----:B------:R-:W-:Y:S01]  /*11b0*/  FADD.FTZ R4, R5, R4 ;  /* 0x0000000405047221 */ /* 0x000fe20000010000 */
[----:B------:R-:W-:Y:S06]  /*11c0*/  BRA `(.L_x_33492) ;  /* 0x0000000000107947 */ /* 0x000fec0003800000 */
.L_x_33490:
[----:B-----5:R-:W-:-:S05]  /*11d0*/  HADD2.F32 R5, -RZ, R52.H0_H0 ;  /* 0x20000034ff057230 */ /* 0x020fca0000004100 */
[----:B------:R-:W-:Y:S01]  /*11e0*/  FADD.FTZ R4, R5, R4 ;  /* 0x0000000405047221 */ /* 0x000fe20000010000 */
[----:B------:R-:W-:-:S05]  /*11f0*/  @P2 HADD2.F32 R5, -RZ, R48.H0_H0 ;  /* 0x20000030ff052230 */ /* 0x000fca0000004100 */
[----:B------:R-:W-:-:S07]  /*1200*/  @P2 FADD.FTZ R4, R5, R4 ;  /* 0x0000000405042221 */ /* 0x000fce0000010000 */
.L_x_33492:
[----:B------:R-:W-:-:S04]  /*1210*/  F2FP.F16.F32.PACK_AB R5, RZ, R4 ;  /* 0x00000004ff05723e */ /* 0x000fc800000000ff */
[----:B------:R-:W-:-:S07]  /*1220*/  PRMT R44, R5, 0x7610, R44 ;  /* 0x00007610052c7816 */ /* 0x000fce000000002c */
.L_x_33493:
[----:B------:R-:W-:Y:S01]  /*1230*/  HADD2.F32 R5, -RZ, R120.H1_H1 ;  /* 0x30000078ff057230 */ /* 0x000fe20000004100 */
[----:B------:R-:W-:Y:S06]  /*1240*/  @P3 BRA `(.L_x_33494) ;  /* 0x0000000000203947 */ /* 0x000fec0003800000 */
[----:B------:R-:W-:-:S04]  /*1250*/  ISETP.NE.U32.AND P4, PT, RZ, UR10, PT ;  /* 0x0000000aff007c0c */ /* 0x000fc8000bf85070 */
[----:B------:R-:W-:-:S13]  /*1260*/  ISETP.NE.AND.EX P4, PT, RZ, UR11, PT, P4 ;  /* 0x0000000bff007c0c */ /* 0x000fda000bf85340 */
[----:B------:R-:W-:Y:S05]  /*1270*/  @P4 BRA `(.L_x_33495) ;  /* 0x0000000000084947 */ /* 0x000fea0003800000 */
[----:B------:R-:W-:Y:S05]  /*1280*/  @P0 BRA `(.L_x_33496) ;  /* 0x0000000000200947 */ /* 0x000fea0003800000 */
[----:B------:R-:W-:Y:S05]  /*1290*/  BRA `(.L_x_33497) ;  /* 0x0000000000247947 */ /* 0x000fea0003800000 */
.L_x_33495:
[----:B-----5:R-:W-:-:S05]  /*12a0*/  HADD2.F32 R6, -RZ, R48.H1_H1 ;  /* 0x30000030ff067230 */ /* 0x020fca0000004100 */
[----:B------:R-:W-:Y:S01]  /*12b0*/  FADD.FTZ R5, R6, R5 ;  /* 0x0000000506057221 */ /* 0x000fe20000010000 */
[----:B------:R-:W-:Y:S06]  /*12c0*/  BRA `(.L_x_33496) ;  /* 0x0000000000107947 */ /* 0x000fec0003800000 */
.L_x_33494:
[----:B-----5:R-:W-:-:S05]  /*12d0*/  HADD2.F32 R6, -RZ, R52.H1_H1 ;  /* 0x30000034ff067230 */ /* 0x020fca0000004100 */
[----:B------:R-:W-:Y:S01]  /*12e0*/  FADD.FTZ R5, R6, R5 ;  /* 0x0000000506057221 */ /* 0x000fe20000010000 */
[----:B------:R-:W-:-:S05]  /*12f0*/  @P2 HADD2.F32 R6, -RZ, R48.H1_H1 ;  /* 0x30000030ff062230 */ /* 0x000fca0000004100 */
[----:B------:R-:W-:-:S07]  /*1300*/  @P2 FADD.FTZ R5, R6, R5 ;  /* 0x0000000506052221 */ /* 0x000fce0000010000 */
.L_x_33496:
[----:B------:R-:W-:-:S04]  /*1310*/  F2FP.F16.F32.PACK_AB R6, RZ, R5 ;  /* 0x00000005ff06723e */ /* 0x000fc800000000ff */
[----:B------:R-:W-:-:S07]  /*1320*/  PRMT R44, R44, 0x5410, R6 ;  /* 0x000054102c2c7816 */ /* 0x000fce0000000006 */
.L_x_33497:
[----:B------:R-:W-:Y:S01]  /*1330*/  HADD2.F32 R6, -RZ, R121.H0_H0 ;  /* 0x20000079ff067230 */ /* 0x000fe20000004100 */
[----:B------:R-:W-:Y:S06]  /*1340*/  @P3 BRA `(.L_x_33498) ;  /* 0x0000000000203947 */ /* 0x000fec0003800000 */
[----:B------:R-:W-:-:S04]  /*1350*/  ISETP.NE.U32.AND P4, PT, RZ, UR10, PT ;  /* 0x0000000aff007c0c */ /* 0x000fc8000bf85070 */
[----:B------:R-:W-:-:S13]  /*1360*/  ISETP.NE.AND.EX P4, PT, RZ, UR11, PT, P4 ;  /* 0x0000000bff007c0c */ /* 0x000fda000bf85340 */
[----:B------:R-:W-:Y:S05]  /*1370*/  @P4 BRA `(.L_x_33499) ;  /* 0x0000000000084947 */ /* 0x000fea0003800000 */
[----:B------:R-:W-:Y:S05]  /*1380*/  @P0 BRA `(.L_x_33500) ;  /* 0x0000000000200947 */ /* 0x000fea0003800000 */
[----:B------:R-:W-:Y:S05]  /*1390*/  BRA `(.L_x_33501) ;  /* 0x0000000000247947 */ /* 0x000fea0003800000 */
.L_x_33499:
[----:B-----5:R-:W-:-:S05]  /*13a0*/  HADD2.F32 R35, -RZ, R49.H0_H0 ;  /* 0x20000031ff237230 */ /* 0x020fca0000004100 */
[----:B------:R-:W-:Y:S01]  /*13b0*/  FADD.FTZ R6, R35, R6 ;  /* 0x0000000623067221 */ /* 0x000fe20000010000 */
[----:B------:R-:W-:Y:S06]  /*13c0*/  BRA `(.L_x_33500) ;  /* 0x0000000000107947 */ /* 0x000fec0003800000 */
.L_x_33498:
[----:B-----5:R-:W-:-:S05]  /*13d0*/  HADD2.F32 R35, -RZ, R53.H0_H0 ;  /* 0x20000035ff237230 */ /* 0x020fca0000004100 */
[----:B------:R-:W-:Y:S01]  /*13e0*/  FADD.FTZ R6, R35, R6 ;  /* 0x0000000623067221 */ /* 0x000fe20000010000 */
[----:B------:R-:W-:-:S05]  /*13f0*/  @P2 HADD2.F32 R35, -RZ, R49.H0_H0 ;  /* 0x20000031ff232230 */ /* 0x000fca0000004100 */
[----:B------:R-:W-:-:S07]  /*1400*/  @P2 FADD.FTZ R6, R35, R6 ;  /* 0x0000000623062221 */ /* 0x000fce0000010000 */
.L_x_33500:
[----:B------:R-:W-:-:S04]  /*1410*/  F2FP.F16.F32.PACK_AB R35, RZ, R6 ;  /* 0x00000006ff23723e */ /* 0x000fc800000000ff */
[----:B------:R-:W-:-:S07]  /*1420*/  PRMT R45, R35, 0x7610, R45 ;  /* 0x00007610232d7816 */ /* 0x000fce000000002d */
.L_x_33501:
[----:B------:R-:W-:Y:S01]  /*1430*/  HADD2.F32 R35, -RZ, R121.H1_H1 ;  /* 0x30000079ff237230 */ /* 0x000fe20000004100 */
[----:B------:R-:W-:Y:S06]  /*1440*/  @P3 BRA `(.L_x_33502) ;  /* 0x0000000000203947 */ /* 0x000fec0003800000 */
[----:B------:R-:W-:-:S04]  /*1450*/  ISETP.NE.U32.AND P4, PT, RZ, UR10, PT ;  /* 0x0000000aff007c0c */ /* 0x000fc8000bf85070 */
[----:B------:R-:W-:-:S13]  /*1460*/  ISETP.NE.AND.EX P4, PT, RZ, UR11, PT, P4 ;  /* 0x0000000bff007c0c */ /* 0x000fda000bf85340 */
[----:B------:R-:W-:Y:S05]  /*1470*/  @P4 BRA `(.L_x_33503) ;  /* 0x0000000000084947 */ /* 0x000fea0003800000 */
[----:B------:R-:W-:Y:S05]  /*1480*/  @P0 BRA `(.L_x_33504) ;  /* 0x0000000000200947 */ /* 0x000fea0003800000 */
[----:B------:R-:W-:Y:S05]  /*1490*/  BRA `(.L_x_33505) ;  /* 0x0000000000247947 */ /* 0x000fea0003800000 */
.L_x_33503:
[----:B-----5:R-:W-:-:S05]  /*14a0*/  HADD2.F32 R36, -RZ, R49.H1_H1 ;  /* 0x30000031ff247230 */ /* 0x020fca0000004100 */
[----:B------:R-:W-:Y:S01]  /*14b0*/  FADD.FTZ R35, R36, R35 ;  /* 0x0000002324237221 */ /* 0x000fe20000010000 */
[----:B------:R-:W-:Y:S06]  /*14c0*/  BRA `(.L_x_33504) ;  /* 0x0000000000107947 */ /* 0x000fec0003800000 */
.L_x_33502:
[----:B-----5:R-:W-:-:S05]  /*14d0*/  HADD2.F32 R36, -RZ, R53.H1_H1 ;  /* 0x30000035ff247230 */ /* 0x020fca0000004100 */
[----:B------:R-:W-:Y:S01]  /*14e0*/  FADD.FTZ R35, R36, R35 ;  /* 0x0000002324237221 */ /* 0x000fe20000010000 */
[----:B------:R-:W-:-:S05]  /*14f0*/  @P2 HADD2.F32 R36, -RZ, R49.H1_H1 ;  /* 0x30000031ff242230 */ /* 0x000fca0000004100 */
[----:B------:R-:W-:-:S07]  /*1500*/  @P2 FADD.FTZ R35, R36, R35 ;  /* 0x0000002324232221 */ /* 0x000fce0000010000 */
.L_x_33504:
[----:B------:R-:W-:-:S04]  /*1510*/  F2FP.F16.F32.PACK_AB R36, RZ, R35 ;  /* 0x00000023ff24723e */ /* 0x000fc800000000ff */
[----:B------:R-:W-:-:S07]  /*1520*/  PRMT R45, R45, 0x5410, R36 ;  /* 0x000054102d2d7816 */ /* 0x000fce0000000024 */
.L_x_33505:
[----:B------:R-:W-:Y:S01]  /*1530*/  HADD2.F32 R36, -RZ, R122.H0_H0 ;  /* 0x2000007aff247230 */ /* 0x000fe20000004100 */
[----:B------:R-:W-:Y:S06]  /*1540*/  @P3 BRA `(.L_x_33506) ;  /* 0x0000000000203947 */ /* 0x000fec0003800000 */
[----:B------:R-:W-:-:S04]  /*1550*/  ISETP.NE.U32.AND P4, PT, RZ, UR10, PT ;  /* 0x0000000aff007c0c */ /* 0x000fc8000bf85070 */
[----:B------:R-:W-:-:S13]  /*1560*/  ISETP.NE.AND.EX P4, PT, RZ, UR11, PT, P4 ;  /* 0x0000000bff007c0c */ /* 0x000fda000bf85340 */
[----:B------:R-:W-:Y:S05]  /*1570*/  @P4 BRA `(.L_x_33507) ;  /* 0x0000000000084947 */ /* 0x000fea0003800000 */
[----:B------:R-:W-:Y:S05]  /*1580*/  @P0 BRA `(.L_x_33508) ;  /* 0x0000000000200947 */ /* 0x000fea0003800000 */
[----:B------:R-:W-:Y:S05]  /*1590*/  BRA `(.L_x_33509) ;  /* 0x0000000000247947 */ /* 0x000fea0003800000 */
.L_x_33507:
[----:B-----5:R-:W-:-:S05]  /*15a0*/  HADD2.F32 R120, -RZ, R50.H0_H0 ;  /* 0x20000032ff787230 */ /* 0x020fca0000004100 */
[----:B------:R-:W-:Y:S01]  /*15b0*/  FADD.FTZ R36, R120, R36 ;  /* 0x0000002478247221 */ /* 0x000fe20000010000 */
[----:B------:R-:W-:Y:S06]  /*15c0*/  BRA `(.L_x_33508) ;  /* 0x0000000000107947 */ /* 0x000fec0003800000 */
.L_x_33506:
[----:B-----5:R-:W-:-:S05]  /*15d0*/  HADD2.F32 R120, -RZ, R54.H0_H0 ;  /* 0x20000036ff787230 */ /* 0x020fca0000004100 */
[----:B------:R-:W-:Y:S01]  /*15e0*/  FADD.FTZ R36, R120, R36 ;  /* 0x0000002478247221 */ /* 0x000fe20000010000 */
[----:B------:R-:W-:-:S05]  /*15f0*/  @P2 HADD2.F32 R120, -RZ, R50.H0_H0 ;  /* 0x20000032ff782230 */ /* 0x000fca0000004100 */
[----:B------:R-:W-:-:S07]  /*1600*/  @P2 FADD.FTZ R36, R120, R36 ;  /* 0x0000002478242221 */ /* 0x000fce0000010000 */
.L_x_33508:
[----:B------:R-:W-:-:S04]  /*1610*/  F2FP.F16.F32.PACK_AB R120, RZ, R36 ;  /* 0x00000024ff78723e */ /* 0x000fc800000000ff */
[----:B------:R-:W-:-:S07]  /*1620*/  PRMT R46, R120, 0x7610, R46 ;  /* 0x00007610782e7816 */ /* 0x000fce000000002e */
.L_x_33509:
[----:B------:R-:W-:Y:S01]  /*1630*/  HADD2.F32 R135, -RZ, R122.H1_H1 ;  /* 0x3000007aff877230 */ /* 0x000fe20000004100 */
[----:B------:R-:W-:Y:S06]  /*1640*/  @P3 BRA `(.L_x_33510) ;  /* 0x0000000000203947 */ /* 0x000fec0003800000 */
[----:B------:R-:W-:-:S04]  /*1650*/  ISETP.NE.U32.AND P4, PT, RZ, UR10, PT ;  /* 0x0000000aff007c0c */ /* 0x000fc8000bf85070 */
[----:B------:R-:W-:-:S13]  /*1660*/  ISETP.NE.AND.EX P4, PT, RZ, UR11, PT, P4 ;  /* 0x0000000bff007c0c */ /* 0x000fda000bf85340 */
[----:B------:R-:W-:Y:S05]  /*1670*/  @P4 BRA `(.L_x_33511) ;  /* 0x0000000000084947 */ /* 0x000fea0003800000 */
[----:B------:R-:W-:Y:S05]  /*1680*/  @P0 BRA `(.L_x_33512) ;  /* 0x0000000000200947 */ /* 0x000fea0003800000 */
[----:B------:R-:W-:Y:S05]  /*1690*/  BRA `(.L_x_33513) ;  /* 0x0000000000247947 */ /* 0x000fea0003800000 */
.L_x_33511:
[----:B-----5:R-:W-:-:S05]  /*16a0*/  HADD2.F32 R120, -RZ, R50.H1_H1 ;  /* 0x30000032ff787230 */ /* 0x020fca0000004100 */
[----:B------:R-:W-:Y:S01]  /*16b0*/  FADD.FTZ R135, R120, R135 ;  /* 0x0000008778877221 */ /* 0x000fe20000010000 */
[----:B------:R-:W-:Y:S06]  /*16c0*/  BRA `(.L_x_33512) ;  /* 0x0000000000107947 */ /* 0x000fec0003800000 */
.L_x_33510:
[----:B-----5:R-:W-:-:S05]  /*16d0*/  HADD2.F32 R120, -RZ, R54.H1_H1 ;  /* 0x30000036ff787230 */ /* 0x020fca0000004100 */
[----:B------:R-:W-:Y:S01]  /*16e0*/  FADD.FTZ R135, R120, R135 ;  /* 0x0000008778877221 */ /* 0x000fe20000010000 */
[----:B------:R-:W-:-:S05]  /*16f0*/  @P2 HADD2.F32 R120, -RZ, R50.H1_H1 ;  /* 0x30000032ff782230 */ /* 0x000fca0000004100 */
[----:B------:R-:W-:-:S07]  /*1700*/  @P2 FADD.FTZ R135, R120, R135 ;  /* 0x0000008778872221 */ /* 0x000fce0000010000 */
.L_x_33512:
[----:B------:R-:W-:-:S04]  /*1710*/  F2FP.F16.F32.PACK_AB R120, RZ, R135 ;  /* 0x00000087ff78723e */ /* 0x000fc800000000ff */
[----:B------:R-:W-:-:S07]  /*1720*/  PRMT R46, R46, 0x5410, R120 ;  /* 0x000054102e2e7816 */ /* 0x000fce0000000078 */
.L_x_33513:
[----:B------:R-:W-:Y:S01]  /*1730*/  HADD2.F32 R136, -RZ, R123.H0_H0 ;  /* 0x2000007bff887230 */ /* 0x000fe20000004100 */
[----:B------:R-:W-:Y:S06]  /*1740*/  @P3 BRA `(.L_x_33514) ;  /* 0x0000000000203947 */ /* 0x000fec0003800000 */
[----:B------:R-:W-:-:S04]  /*1750*/  ISETP.NE.U32.AND P4, PT, RZ, UR10, PT ;  /* 0x0000000aff007c0c */ /* 0x000fc8000bf85070 */
[----:B------:R-:W-:-:S13]  /*1760*/  ISETP.NE.AND.EX P4, PT, RZ, UR11, PT, P4 ;  /* 0x0000000bff007c0c */ /* 0x000fda000bf85340 */
[----:B------:R-:W-:Y:S05]  /*1770*/  @P4 BRA `(.L_x_33515) ;  /* 0x0000000000084947 */ /* 0x000fea0003800000 */
[----:B------:R-:W-:Y:S05]  /*1780*/  @P0 BRA `(.L_x_33516) ;  /* 0x0000000000200947 */ /* 0x000fea0003800000 */
[----:B------:R-:W-:Y:S05]  /*1790*/  BRA `(.L_x_33517) ;  /* 0x0000000000247947 */ /* 0x000fea0003800000 */
.L_x_33515:
[----:B-----5:R-:W-:-:S05]  /*17a0*/  HADD2.F32 R120, -RZ, R51.H0_H0 ;  /* 0x20000033ff787230 */ /* 0x020fca0000004100 */
[----:B------:R-:W-:Y:S01]  /*17b0*/  FADD.FTZ R136, R120, R136 ;  /* 0x0000008878887221 */ /* 0x000fe20000010000 */
[----:B------:R-:W-:Y:S06]  /*17c0*/  BRA `(.L_x_33516) ;  /* 0x0000000000107947 */ /* 0x000fec0003800000 */
.L_x_33514:
[----:B-----5:R-:W-:-:S05]  /*17d0*/  HADD2.F32 R120, -RZ, R55.H0_H0 ;  /* 0x20000037ff787230 */ /* 0x020fca0000004100 */
[----:B------:R-:W-:Y:S01]  /*17e0*/  FADD.FTZ R136, R120, R136 ;  /* 0x0000008878887221 */ /* 0x000fe20000010000 */
[----:B------:R-:W-:-:S05]  /*17f0*/  @P2 HADD2.F32 R120, -RZ, R51.H0_H0 ;  /* 0x20000033ff782230 */ /* 0x000fca0000004100 */
[----:B------:R-:W-:-:S07]  /*1800*/  @P2 FADD.FTZ R136, R120, R136 ;  /* 0x0000008878882221 */ /* 0x000fce0000010000 */
.L_x_33516:
[----:B------:R-:W-:-:S04]  /*1810*/  F2FP.F16.F32.PACK_AB R120, RZ, R136 ;  /* 0x00000088ff78723e */ /* 0x000fc800000000ff */
[----:B------:R-:W-:-:S07]  /*1820*/  PRMT R47, R120, 0x7610, R47 ;  /* 0x00007610782f7816 */ /* 0x000fce000000002f */
.L_x_33517:
[----:B------:R-:W-:Y:S01]  /*1830*/  HADD2.F32 R155, -RZ, R123.H1_H1 ;  /* 0x3000007bff9b7230 */ /* 0x000fe20000004100 */
[----:B------:R-:W-:Y:S06]  /*1840*/  @P3 BRA `(.L_x_33518) ;  /* 0x0000000000203947 */ /* 0x000fec0003800000 */
[----:B------:R-:W-:-:S04]  /*1850*/  ISETP.NE.U32.AND P2, PT, RZ, UR10, PT ;  /* 0x0000000aff007c0c */ /* 0x000fc8000bf45070 */
[----:B------:R-:W-:-:S13]  /*1860*/  ISETP.NE.AND.EX P2, PT, RZ, UR11, PT, P2 ;  /* 0x0000000bff007c0c */ /* 0x000fda000bf45320 */
[----:B------:R-:W-:Y:S05]  /*1870*/  @P2 BRA `(.L_x_33519) ;  /* 0x0000000000082947 */ /* 0x000fea0003800000 */
[----:B------:R-:W-:Y:S05]  /*1880*/  @P0 BRA `(.L_x_33520) ;  /* 0x0000000000200947 */ /* 0x000fea0003800000 */
[----:B------:R-:W-:Y:S05]  /*1890*/  BRA `(.L_x_33521) ;  /* 0x0000000000247947 */ /* 0x000fea0003800000 */
.L_x_33519:
[----:B-----5:R-:W-:-:S05]  /*18a0*/  HADD2.F32 R120, -RZ, R51.H1_H1 ;  /* 0x30000033ff787230 */ /* 0x020fca0000004100 */
[----:B------:R-:W-:Y:S01]  /*18b0*/  FADD.FTZ R155, R120, R155 ;  /* 0x0000009b789b7221 */ /* 0x000fe20000010000 */
[----:B------:R-:W-:Y:S06]  /*18c0*/  BRA `(.L_x_33520) ;  /* 0x0000000000107947 */ /* 0x000fec0003800000 */
.L_x_33518:
[----:B-----5:R-:W-:-:S05]  /*18d0*/  HADD2.F32 R120, -RZ, R55.H1_H1 ;  /* 0x30000037ff787230 */ /* 0x020fca0000004100 */
[----:B------:R-:W-:Y:S01]  /*18e0*/  FADD.FTZ R155, R120, R155 ;  /* 0x0000009b789b7221 */ /* 0x000fe20000010000 */
[----:B------:R-:W-:-:S05]  /*18f0*/  @P2 HADD2.F32 R120, -RZ, R51.H1_H1 ;  /* 0x30000033ff782230 */ /* 0x000fca0000004100 */
[----:B------:R-:W-:-:S07]  /*1900*/  @P2 FADD.FTZ R155, R120, R155 ;  /* 0x0000009b789b2221 */ /* 0x000fce0000010000 */
.L_x_33520:
[----:B------:R-:W-:-:S04]  /*1910*/  F2FP.F16.F32.PACK_AB R120, RZ, R155 ;  /* 0x0000009bff78723e */ /* 0x000fc800000000ff */
[----:B------:R-:W-:-:S07]  /*1920*/  PRMT R47, R47, 0x5410, R120 ;  /* 0x000054102f2f7816 */ /* 0x000fce0000000078 */
.L_x_33521:
[----:B------:R-:W0:Y:S01]  /*1930*/  @P0 LDC.64 R120, c[0x0][0x238] ;  /* 0x00008e00ff780b82 */ /* 0x000e220000000a00 */
[C---:B------:R-:W-:Y:S02]  /*1940*/  IADD3 R165, R34.reuse, 0x20, RZ ;  /* 0x0000002022a57810 */ /* 0x040fe40007ffe0ff */
[----:B0-----:R-:W-:-:S04]  /*1950*/  @P0 LEA R120, P2, R34, R120, 0x4 ;  /* 0x0000007822780211 */ /* 0x001fc800078420ff */
[----:B------:R-:W-:-:S05]  /*1960*/  @P0 LEA.HI.X R121, R34, R121, RZ, 0x4, P2 ;  /* 0x0000007922790211 */ /* 0x000fca00010f24ff */
[----:B------:R4:W-:Y:S04]  /*1970*/  @P0 STG.E.128 desc[UR4][R120.64], R44 ;  /* 0x0000002c78000986 */ /* 0x0009e8000c101d04 */
.L_x_33489:
[----:B------:R-:W-:Y:S05]  /*1980*/  BSYNC B0 ;  /* 0x0000000000007941 */ /* 0x000fea0003800000 */
.L_x_33488:
        /* <DEDUP_REMOVED lines=18> */
[----:B-123--:R-:W-:-:S12]  /*1ab0*/  HADD2.F32 R7, -RZ, R120.H0_H0 ;  /* 0x20000078ff077230 */ /* 0x00efd80000004100 */
[----:B------:R-:W-:Y:S05]  /*1ac0*/  @P3 BRA `(.L_x_33524) ;  /* 0x0000000000203947 */ /* 0x000fea0003800000 */
[----:B------:R-:W-:-:S04]  /*1ad0*/  ISETP.NE.U32.AND P4, PT, RZ, UR10, PT ;  /* 0x0000000aff007c0c */ /* 0x000fc8000bf85070 */
[----:B------:R-:W-:-:S13]  /*1ae0*/  ISETP.NE.AND.EX P4, PT, RZ, UR11, PT, P4 ;  /* 0x0000000bff007c0c */ /* 0x000fda000bf85340 */
[----:B------:R-:W-:Y:S05]  /*1af0*/  @P4 BRA `(.L_x_33525) ;  /* 0x0000000000084947 */ /* 0x000fea0003800000 */
[----:B------:R-:W-:Y:S05]  /*1b00*/  @P0 BRA `(.L_x_33526) ;  /* 0x0000000000200947 */ /* 0x000fea0003800000 */
[----:B------:R-:W-:Y:S05]  /*1b10*/  BRA `(.L_x_33527) ;  /* 0x0000000000247947 */ /* 0x000fea0003800000 */
.L_x_33525:
[----:B-----5:R-:W-:-:S05]  /*1b20*/  HADD2.F32 R8, -RZ, R48.H0_H0 ;  /* 0x20000030ff087230 */ /* 0x020fca0000004100 */
[----:B------:R-:W-:Y:S01]  /*1b30*/  FADD.FTZ R7, R8, R7 ;  /* 0x0000000708077221 */ /* 0x000fe20000010000 */
[----:B------:R-:W-:Y:S06]  /*1b40*/  BRA `(.L_x_33526) ;  /* 0x0000000000107947 */ /* 0x000fec0003800000 */
.L_x_33524:
[----:B-----5:R-:W-:-:S05]  /*1b50*/  HADD2.F32 R8, -RZ, R52.H0_H0 ;  /* 0x20000034ff087230 */ /* 0x020fca0000004100 */
[----:B------:R-:W-:Y:S01]  /*1b60*/  FADD.FTZ R7, R8, R7 ;  /* 0x0000000708077221 */ /* 0x000fe20000010000 */
[----:B------:R-:W-:-:S05]  /*1b70*/  @P2 HADD2.F32 R8, -RZ, R48.H0_H0 ;  /* 0x20000030ff082230 */ /* 0x000fca0000004100 */
[----:B------:R-:W-:-:S07]  /*1b80*/  @P2 FADD.FTZ R7, R8, R7 ;  /* 0x0000000708072221 */ /* 0x000fce0000010000 */
.L_x_33526:
[----:B------:R-:W-:-:S04]  /*1b90*/  F2FP.F16.F32.PACK_AB R8, RZ, R7 ;  /* 0x00000007ff08723e */ /* 0x000fc800000000ff */
[----:B------:R-:W-:-:S07]  /*1ba0*/  PRMT R44, R8, 0x7610, R44 ;  /* 0x00007610082c7816 */ /* 0x000fce000000002c */
.L_x_33527:
[----:B------:R-:W-:Y:S01]  /*1bb0*/  HADD2.F32 R8, -RZ, R120.H1_H1 ;  /* 0x30000078ff087230 */ /* 0x000fe20000004100 */
[----:B------:R-:W-:Y:S06]  /*1bc0*/  @P3 BRA `(.L_x_33528) ;  /* 0x0000000000203947 */ /* 0x000fec0003800000 */
[----:B------:R-:W-:-:S04]  /*1bd0*/  ISETP.NE.U32.AND P4, PT, RZ, UR10, PT ;  /* 0x0000000aff007c0c */ /* 0x000fc8000bf85070 */
[----:B------:R-:W-:-:S13]  /*1be0*/  ISETP.NE.AND.EX P4, PT, RZ, UR11, PT, P4 ;  /* 0x0000000bff007c0c */ /* 0x000fda000bf85340 */
[----:B------:R-:W-:Y:S05]  /*1bf0*/  @P4 BRA `(.L_x_33529) ;  /* 0x0000000000084947 */ /* 0x000fea0003800000 */
[----:B------:R-:W-:Y:S05]  /*1c00*/  @P0 BRA `(.L_x_33530) ;  /* 0x0000000000200947 */ /* 0x000fea0003800000 */
[----:B------:R-:W-:Y:S05]  /*1c10*/  BRA `(.L_x_33531) ;  /* 0x0000000000247947 */ /* 0x000fea0003800000 */
.L_x_33529:
[----:B-----5:R-:W-:-:S05]  /*1c20*/  HADD2.F32 R9, -RZ, R48.H1_H1 ;  /* 0x30000030ff097230 */ /* 0x020fca0000004100 */
[----:B------:R-:W-:Y:S01]  /*1c30*/  FADD.FTZ R8, R9, R8 ;  /* 0x0000000809087221 */ /* 0x000fe20000010000 */
[----:B------:R-:W-:Y:S06]  /*1c40*/  BRA `(.L_x_33530) ;  /* 0x0000000000107947 */ /* 0x000fec0003800000 */
.L_x_33528:
[----:B-----5:R-:W-:-:S05]  /*1c50*/  HADD2.F32 R9, -RZ, R52.H1_H1 ;  /* 0x30000034ff097230 */ /* 0x020fca0000004100 */
[----:B------:R-:W-:Y:S01]  /*1c60*/  FADD.FTZ R8, R9, R8 ;  /* 0x0000000809087221 */ /* 0x000fe20000010000 */
[----:B------:R-:W-:-:S05]  /*1c70*/  @P2 HADD2.F32 R9, -RZ, R48.H1_H1 ;  /* 0x30000030ff092230 */ /* 0x000fca0000004100 */
[----:B------:R-:W-:-:S07]  /*1c80*/  @P2 FADD.FTZ R8, R9, R8 ;  /* 0x0000000809082221 */ /* 0x000fce0000010000 */
.L_x_33530:
[----:B------:R-:W-:-:S04]  /*1c90*/  F2FP.F16.F32.PACK_AB R9, RZ, R8 ;  /* 0x00000008ff09723e */ /* 0x000fc800000000ff */
[----:B------:R-:W-:-:S07]  /*1ca0*/  PRMT R44, R44, 0x5410, R9 ;  /* 0x000054102c2c7816 */ /* 0x000fce0000000009 */
.L_x_33531:
[----:B------:R-:W-:Y:S01]  /*1cb0*/  HADD2.F32 R9, -RZ, R121.H0_H0 ;  /* 0x20000079ff097230 */ /* 0x000fe20000004100 */
[----:B------:R-:W-:Y:S06]  /*1cc0*/  @P3 BRA `(.L_x_33532) ;  /* 0x0000000000203947 */ /* 0x000fec0003800000 */
[----:B------:R-:W-:-:S04]  /*1cd0*/  ISETP.NE.U32.AND P4, PT, RZ, UR10, PT ;  /* 0x0000000aff007c0c */ /* 0x000fc8000bf85070 */
[----:B------:R-:W-:-:S13]  /*1ce0*/  ISETP.NE.AND.EX P4, PT, RZ, UR11, PT, P4 ;  /* 0x0000000bff007c0c */ /* 0x000fda000bf85340 */
[----:B------:R-:W-:Y:S05]  /*1cf0*/  @P4 BRA `(.L_x_33533) ;  /* 0x0000000000084947 */ /* 0x000fea0003800000 */
[----:B------:R-:W-:Y:S05]  /*1d00*/  @P0 BRA `(.L_x_33534) ;  /* 0x0000000000200947 */ /* 0x000fea0003800000 */
[----:B------:R-:W-:Y:S05]  /*1d10*/  BRA `(.L_x_33535) ;  /* 0x0000000000247947 */ /* 0x000fea0003800000 */
.L_x_33533:
[----:B-----5:R-:W-:-:S05]  /*1d20*/  HADD2.F32 R37, -RZ, R49.H0_H0 ;  /* 0x20000031ff257230 */ /* 0x020fca0000004100 */
[----:B------:R-:W-:Y:S01]  /*1d30*/  FADD.FTZ R9, R37, R9 ;  /* 0x0000000925097221 */ /* 0x000fe20000010000 */
[----:B------:R-:W-:Y:S06]  /*1d40*/  BRA `(.L_x_33534) ;  /* 0x0000000000107947 */ /* 0x000fec0003800000 */
.L_x_33532:
[----:B-----5:R-:W-:-:S05]  /*1d50*/  HADD2.F32 R37, -RZ, R53.H0_H0 ;  /* 0x20000035ff257230 */ /* 0x020fca0000004100 */
[----:B------:R-:W-:Y:S01]  /*1d60*/  FADD.FTZ R9, R37, R9 ;  /* 0x0000000925097221 */ /* 0x000fe20000010000 */
[----:B------:R-:W-:-:S05]  /*1d70*/  @P2 HADD2.F32 R37, -RZ, R49.H0_H0 ;  /* 0x20000031ff252230 */ /* 0x000fca0000004100 */
[----:B------:R-:W-:-:S07]  /*1d80*/  @P2 FADD.FTZ R9, R37, R9 ;  /* 0x0000000925092221 */ /* 0x000fce0000010000 */
.L_x_33534:
[----:B------:R-:W-:-:S04]  /*1d90*/  F2FP.F16.F32.PACK_AB R37, RZ, R9 ;  /* 0x00000009ff25723e */ /* 0x000fc800000000ff */
[----:B------:R-:W-:-:S07]  /*1da0*/  PRMT R45, R37, 0x7610, R45 ;  /* 0x00007610252d7816 */ /* 0x000fce000000002d */
.L_x_33535:
[----:B------:R-:W-:Y:S01]  /*1db0*/  HADD2.F32 R37, -RZ, R121.H1_H1 ;  /* 0x30000079ff257230 */ /* 0x000fe20000004100 */
[----:B------:R-:W-:Y:S06]  /*1dc0*/  @P3 BRA `(.L_x_33536) ;  /* 0x0000000000203947 */ /* 0x000fec0003800000 */
[----:B------:R-:W-:-:S04]  /*1dd0*/  ISETP.NE.U32.AND P4, PT, RZ, UR10, PT ;  /* 0x0000000aff007c0c */ /* 0x000fc8000bf85070 */
[----:B------:R-:W-:-:S13]  /*1de0*/  ISETP.NE.AND.EX P4, PT, RZ, UR11, PT, P4 ;  /* 0x0000000bff007c0c */ /* 0x000fda000bf85340 */
[----:B------:R-:W-:Y:S05]  /*1df0*/  @P4 BRA `(.L_x_33537) ;  /* 0x0000000000084947 */ /* 0x000fea0003800000 */
[----:B------:R-:W-:Y:S05]  /*1e00*/  @P0 BRA `(.L_x_33538) ;  /* 0x0000000000200947 */ /* 0x000fea0003800000 */
[----:B------:R-:W-:Y:S05]  /*1e10*/  BRA `(.L_x_33539) ;  /* 0x0000000000247947 */ /* 0x000fea0003800000 */
.L_x_33537:
[----:B-----5:R-:W-:-:S05]  /*1e20*/  HADD2.F32 R38, -RZ, R49.H1_H1 ;  /* 0x30000031ff267230 */ /* 0x020fca0000004100 */
[----:B------:R-:W-:Y:S01]  /*1e30*/  FADD.FTZ R37, R38, R37 ;  /* 0x0000002526257221 */ /* 0x000fe20000010000 */
[----:B------:R-:W-:Y:S06]  /*1e40*/  BRA `(.L_x_33538) ;  /* 0x0000000000107947 */ /* 0x000fec0003800000 */
.L_x_33536:
[----:B-----5:R-:W-:-:S05]  /*1e50*/  HADD2.F32 R38, -RZ, R53.H1_H1 ;  /* 0x30000035ff267230 */ /* 0x020fca0000004100 */
[----:B------:R-:W-:Y:S01]  /*1e60*/  FADD.FTZ R37, R38, R37 ;  /* 0x0000002526257221 */ /* 0x000fe20000010000 */
[----:B------:R-:W-:-:S05]  /*1e70*/  @P2 HADD2.F32 R38, -RZ, R49.H1_H1 ;  /* 0x30000031ff262230 */ /* 0x000fca0000004100 */
[----:B------:R-:W-:-:S07]  /*1e80*/  @P2 FADD.FTZ R37, R38, R37 ;  /* 0x0000002526252221 */ /* 0x000fce0000010000 */
.L_x_33538:
[----:B------:R-:W-:-:S04]  /*1e90*/  F2FP.F16.F32.PACK_AB R38, RZ, R37 ;  /* 0x00000025ff26723e */ /* 0x000fc800000000ff */
[----:B------:R-:W-:-:S07]  /*1ea0*/  PRMT R45, R45, 0x5410, R38 ;  /* 0x000054102d2d7816 */ /* 0x000fce0000000026 */
.L_x_33539:
[----:B------:R-:W-:Y:S01]  /*1eb0*/  HADD2.F32 R38, -RZ, R122.H0_H0 ;  /* 0x2000007aff267230 */ /* 0x000fe20000004100 */
[----:B------:R-:W-:Y:S06]  /*1ec0*/  @P3 BRA `(.L_x_33540) ;  /* 0x0000000000203947 */ /* 0x000fec0003800000 */
[----:B------:R-:W-:-:S04]  /*1ed0*/  ISETP.NE.U32.AND P4, PT, RZ, UR10, PT ;  /* 0x0000000aff007c0c */ /* 0x000fc8000bf85070 */
[----:B------:R-:W-:-:S13]  /*1ee0*/  ISETP.NE.AND.EX P4, PT, RZ, UR11, PT, P4 ;  /* 0x0000000bff007c0c */ /* 0x000fda000bf85340 */
[----:B------:R-:W-:Y:S05]  /*1ef0*/  @P4 BRA `(.L_x_33541) ;  /* 0x0000000000084947 */ /* 0x000fea0003800000 */
[----:B------:R-:W-:Y:S05]  /*1f00*/  @P0 BRA `(.L_x_33542) ;  /* 0x0000000000200947 */ /* 0x000fea0003800000 */
[----:B------:R-:W-:Y:S05]  /*1f10*/  BRA `(.L_x_33543) ;  /* 0x0000000000247947 */ /* 0x000fea0003800000 */
.L_x_33541:
[----:B-----5:R-:W-:-:S05]  /*1f20*/  HADD2.F32 R120, -RZ, R50.H0_H0 ;  /* 0x20000032ff787230 */ /* 0x020fca0000004100 */
[----:B------:R-:W-:Y:S01]  /*1f30*/  FADD.FTZ R38, R120, R38 ;  /* 0x0000002678267221 */ /* 0x000fe20000010000 */
[----:B------:R-:W-:Y:S06]  /*1f40*/  BRA `(.L_x_33542) ;  /* 0x0000000000107947 */ /* 0x000fec0003800000 */
.L_x_33540:
[----:B-----5:R-:W-:-:S05]  /*1f50*/  HADD2.F32 R120, -RZ, R54.H0_H0 ;  /* 0x20000036ff787230 */ /* 0x020fca0000004100 */
[----:B------:R-:W-:Y:S01]  /*1f60*/  FADD.FTZ R38, R120, R38 ;  /* 0x0000002678267221 */ /* 0x000fe20000010000 */
[----:B------:R-:W-:-:S05]  /*1f70*/  @P2 HADD2.F32 R120, -RZ, R50.H0_H0 ;  /* 0x20000032ff782230 */ /* 0x000fca0000004100 */
[----:B------:R-:W-:-:S07]  /*1f80*/  @P2 FADD.FTZ R38, R120, R38 ;  /* 0x0000002678262221 */ /* 0x000fce0000010000 */
.L_x_33542:
[----:B------:R-:W-:-:S04]  /*1f90*/  F2FP.F16.F32.PACK_AB R120, RZ, R38 ;  /* 0x00000026ff78723e */ /* 0x000fc800000000ff */
[----:B------:R-:W-:-:S07]  /*1fa0*/  PRMT R46, R120, 0x7610, R46 ;  /* 0x00007610782e7816 */ /* 0x000fce000000002e */
.L_x_33543:
[----:B------:R-:W-:Y:S01]  /*1fb0*/  HADD2.F32 R137, -RZ, R122.H1_H1 ;  /* 0x3000007aff897230 */ /* 0x000fe20000004100 */
[----:B------:R-:W-:Y:S06]  /*1fc0*/  @P3 BRA `(.L_x_33544) ;  /* 0x0000000000203947 */ /* 0x000fec0003800000 */
[----:B------:R-:W-:-:S04]  /*1fd0*/  ISETP.NE.U32.AND P4, PT, RZ, UR10, PT ;  /* 0x0000000aff007c0c */ /* 0x000fc8000bf85070 */
[----:B------:R-:W-:-:S13]  /*1fe0*/  ISETP.NE.AND.EX P4, PT, RZ, UR11, PT, P4 ;  /* 0x0000000bff007c0c */ /* 0x000fda000bf85340 */
[----:B------:R-:W-:Y:S05]  /*1ff0*/  @P4 BRA `(.L_x_33545) ;  /* 0x0000000000084947 */ /* 0x000fea0003800000 */
[----:B------:R-:W-:Y:S05]  /*2000*/  @P0 BRA `(.L_x_33546) ;  /* 0x0000000000200947 */ /* 0x000fea0003800000 */
[----:B------:R-:W-:Y:S05]  /*2010*/  BRA `(.L_x_33547) ;  /* 0x0000000000247947 */ /* 0x000fea0003800000 */
.L_x_33545:
[----:B-----5:R-:W-:-:S05]  /*2020*/  HADD2.F32 R120, -RZ, R50.H1_H1 ;  /* 0x30000032ff787230 */ /* 0x020fca0000004100 */
[----:B------:R-:W-:Y:S01]  /*2030*/  FADD.FTZ R137, R120, R137 ;  /* 0x0000008978897221 */ /* 0x000fe20000010000 */
[----:B------:R-:W-:Y:S06]  /*2040*/  BRA `(.L_x_33546) ;  /* 0x0000000000107947 */ /* 0x000fec0003800000 */
.L_x_33544:
[----:B-----5:R-:W-:-:S05]  /*2050*/  HADD2.F32 R120, -RZ, R54.H1_H1 ;  /* 0x30000036ff787230 */ /* 0x020fca0000004100 */
[----:B------:R-:W-:Y:S01]  /*2060*/  FADD.FTZ R137, R120, R137 ;  /* 0x0000008978897221 */ /* 0x000fe20000010000 */
[----:B------:R-:W-:-:S05]  /*2070*/  @P2 HADD2.F32 R120, -RZ, R50.H1_H1 ;  /* 0x30000032ff782230 */ /* 0x000fca0000004100 */
[----:B------:R-:W-:-:S07]  /*2080*/  @P2 FADD.FTZ R137, R120, R137 ;  /* 0x0000008978892221 */ /* 0x000fce0000010000 */
.L_x_33546:
[----:B------:R-:W-:-:S04]  /*2090*/  F2FP.F16.F32.PACK_AB R120, RZ, R137 ;  /* 0x00000089ff78723e */ /* 0x000fc800000000ff */
[----:B------:R-:W-:-:S07]  /*20a0*/  PRMT R46, R46, 0x5410, R120 ;  /* 0x000054102e2e7816 */ /* 0x000fce0000000078 */
.L_x_33547:
[----:B------:R-:W-:Y:S01]  /*20b0*/  HADD2.F32 R138, -RZ, R123.H0_H0 ;  /* 0x2000007bff8a7230 */ /* 0x000fe20000004100 */
[----:B------:R-:W-:Y:S06]  /*20c0*/  @P3 BRA `(.L_x_33548) ;  /* 0x0000000000203947 */ /* 0x000fec0003800000 */
[----:B------:R-:W-:-:S04]  /*20d0*/  ISETP.NE.U32.AND P4, PT, RZ, UR10, PT ;  /* 0x0000000aff007c0c */ /* 0x000fc8000bf85070 */
[----:B------:R-:W-:-:S13]  /*20e0*/  ISETP.NE.AND.EX P4, PT, RZ, UR11, PT, P4 ;  /* 0x0000000bff007c0c */ /* 0x000fda000bf85340 */
[----:B------:R-:W-:Y:S05]  /*20f0*/  @P4 BRA `(.L_x_33549) ;  /* 0x0000000000084947 */ /* 0x000fea0003800000 */
[----:B------:R-:W-:Y:S05]  /*2100*/  @P0 BRA `(.L_x_33550) ;  /* 0x0000000000200947 */ /* 0x000fea0003800000 */
[----:B------:R-:W-:Y:S05]  /*2110*/  BRA `(.L_x_33551) ;  /* 0x0000000000247947 */ /* 0x000fea0003800000 */
.L_x_33549:
[----:B-----5:R-:W-:-:S05]  /*2120*/  HADD2.F32 R120, -RZ, R51.H0_H0 ;  /* 0x20000033ff787230 */ /* 0x020fca0000004100 */
[----:B------:R-:W-:Y:S01]  /*2130*/  FADD.FTZ R138, R120, R138 ;  /* 0x0000008a788a7221 */ /* 0x000fe20000010000 */
[----:B------:R-:W-:Y:S06]  /*2140*/  BRA `(.L_x_33550) ;  /* 0x0000000000107947 */ /* 0x000fec0003800000 */
.L_x_33548:
[----:B-----5:R-:W-:-:S05]  /*2150*/  HADD2.F32 R120, -RZ, R55.H0_H0 ;  /* 0x20000037ff787230 */ /* 0x020fca0000004100 */
[----:B------:R-:W-:Y:S01]  /*2160*/  FADD.FTZ R138, R120, R138 ;  /* 0x0000008a788a7221 */ /* 0x000fe20000010000 */
[----:B------:R-:W-:-:S05]  /*2170*/  @P2 HADD2.F32 R120, -RZ, R51.H0_H0 ;  /* 0x20000033ff782230 */ /* 0x000fca0000004100 */
[----:B------:R-:W-:-:S07]  /*2180*/  @P2 FADD.FTZ R138, R120, R138 ;  /* 0x0000008a788a2221 */ /* 0x000fce0000010000 */
.L_x_33550:
[----:B------:R-:W-:-:S04]  /*2190*/  F2FP.F16.F32.PACK_AB R120, RZ, R138 ;  /* 0x0000008aff78723e */ /* 0x000fc800000000ff */
[----:B------:R-:W-:-:S07]  /*21a0*/  PRMT R47, R120, 0x7610, R47 ;  /* 0x00007610782f7816 */ /* 0x000fce000000002f */
.L_x_33551:
[----:B------:R-:W-:Y:S01]  /*21b0*/  HADD2.F32 R156, -RZ, R123.H1_H1 ;  /* 0x3000007bff9c7230 */ /* 0x000fe20000004100 */
[----:B------:R-:W-:Y:S06]  /*21c0*/  @P3 BRA `(.L_x_33552) ;  /* 0x0000000000203947 */ /* 0x000fec0003800000 */
[----:B------:R-:W-:-:S04]  /*21d0*/  ISETP.NE.U32.AND P2, PT, RZ, UR10, PT ;  /* 0x0000000aff007c0c */ /* 0x000fc8000bf45070 */
[----:B------:R-:W-:-:S13]  /*21e0*/  ISETP.NE.AND.EX P2, PT, RZ, UR11, PT, P2 ;  /* 0x0000000bff007c0c */ /* 0x000fda000bf45320 */
[----:B------:R-:W-:Y:S05]  /*21f0*/  @P2 BRA `(.L_x_33553) ;  /* 0x0000000000082947 */ /* 0x000fea0003800000 */
[----:B------:R-:W-:Y:S05]  /*2200*/  @P0 BRA `(.L_x_33554) ;  /* 0x0000000000200947 */ /* 0x000fea0003800000 */
[----:B------:R-:W-:Y:S05]  /*2210*/  BRA `(.L_x_33555) ;  /* 0x0000000000247947 */ /* 0x000fea0003800000 */
.L_x_33553:
[----:B-----5:R-:W-:-:S05]  /*2220*/  HADD2.F32 R120, -RZ, R51.H1_H1 ;  /* 0x30000033ff787230 */ /* 0x020fca0000004100 */
[----:B------:R-:W-:Y:S01]  /*2230*/  FADD.FTZ R156, R120, R156 ;  /* 0x0000009c789c7221 */ /* 0x000fe20000010000 */
[----:B------:R-:W-:Y:S06]  /*2240*/  BRA `(.L_x_33554) ;  /* 0x0000000000107947 */ /* 0x000fec0003800000 */
.L_x_33552:
[----:B-----5:R-:W-:-:S05]  /*2250*/  HADD2.F32 R120, -RZ, R55.H1_H1 ;  /* 0x30000037ff787230 */ /* 0x020fca0000004100 */
[----:B------:R-:W-:Y:S01]  /*2260*/  FADD.FTZ R156, R120, R156 ;  /* 0x0000009c789c7221 */ /* 0x000fe20000010000 */
[----:B------:R-:W-:-:S05]  /*2270*/  @P2 HADD2.F32 R120, -RZ, R51.H1_H1 ;  /* 0x30000033ff782230 */ /* 0x000fca0000004100 */
[----:B------:R-:W-:-:S07]  /*2280*/  @P2 FADD.FTZ R156, R120, R156 ;  /* 0x0000009c789c2221 */ /* 0x000fce0000010000 */
.L_x_33554:
[----:B------:R-:W-:-:S04]  /*2290*/  F2FP.F16.F32.PACK_AB R120, RZ, R156 ;  /* 0x0000009cff78723e */ /* 0x000fc800000000ff */
[----:B------:R-:W-:-:S07]  /*22a0*/  PRMT R47, R47, 0x5410, R120 ;  /* 0x000054102f2f7816 */ /* 0x000fce0000000078 */
.L_x_33555:
[----:B------:R-:W0:Y:S02]  /*22b0*/  @P0 LDC.64 R120, c[0x0][0x238] ;  /* 0x00008e00ff780b82 */ /* 0x000e240000000a00 */
[----:B0-----:R-:W-:-:S04]  /*22c0*/  @P0 LEA R120, P2, R165, R120, 0x4 ;  /* 0x00000078a5780211 */ /* 0x001fc800078420ff */
[C---:B------:R-:W-:Y:S02]  /*22d0*/  @P0 LEA.HI.X R121, R165.reuse, R121, RZ, 0x4, P2 ;  /* 0x00000079a5790211 */ /* 0x040fe400010f24ff */
[----:B------:R-:W-:-:S03]  /*22e0*/  IADD3 R165, R165, 0x20, RZ ;  /* 0x00000020a5a57810 */ /* 0x000fc60007ffe0ff */
[----:B------:R0:W-:Y:S04]  /*22f0*/  @P0 STG.E.128 desc[UR4][R120.64], R44 ;  /* 0x0000002c78000986 */ /* 0x0001e8000c101d04 */
.L_x_33523:
[----:B------:R-:W-:Y:S05]  /*2300*/  BSYNC B0 ;  /* 0x0000000000007941 */ /* 0x000fea0003800000 */
.L_x_33522:
        /* <DEDUP_REMOVED lines=18> */
[----:B----4-:R-:W-:-:S12]  /*2430*/  HADD2.F32 R10, -RZ, R120.H0_H0 ;  /* 0x20000078ff0a7230 */ /* 0x010fd80000004100 */
[----:B------:R-:W-:Y:S05]  /*2440*/  @P3 BRA `(.L_x_33558) ;  /* 0x0000000000203947 */ /* 0x000fea0003800000 */
[----:B------:R-:W-:-:S04]  /*2450*/  ISETP.NE.U32.AND P4, PT, RZ, UR10, PT ;  /* 0x0000000aff007c0c */ /* 0x000fc8000bf85070 */
[----:B------:R-:W-:-:S13]  /*2460*/  ISETP.NE.AND.EX P4, PT, RZ, UR11, PT, P4 ;  /* 0x0000000bff007c0c */ /* 0x000fda000bf85340 */
[----:B------:R-:W-:Y:S05]  /*2470*/  @P4 BRA `(.L_x_33559) ;  /* 0x0000000000084947 */ /* 0x000fea0003800000 */
[----:B------:R-:W-:Y:S05]  /*2480*/  @P0 BRA `(.L_x_33560) ;  /* 0x0000000000200947 */ /* 0x000fea0003800000 */
[----:B------:R-:W-:Y:S05]  /*2490*/  BRA `(.L_x_33561) ;  /* 0x0000000000247947 */ /* 0x000fea0003800000 */
.L_x_33559:
[----:B-----5:R-:W-:-:S05]  /*24a0*/  HADD2.F32 R11, -RZ, R48.H0_H0 ;  /* 0x20000030ff0b7230 */ /* 0x020fca0000004100 */
[----:B------:R-:W-:Y:S01]  /*24b0*/  FADD.FTZ R10, R11, R10 ;  /* 0x0000000a0b0a7221 */ /* 0x000fe20000010000 */
[----:B------:R-:W-:Y:S06]  /*24c0*/  BRA `(.L_x_33560) ;  /* 0x0000000000107947 */ /* 0x000fec0003800000 */
.L_x_33558:
[----:B-----5:R-:W-:-:S05]  /*24d0*/  HADD2.F32 R11, -RZ, R52.H0_H0 ;  /* 0x20000034ff0b7230 */ /* 0x020fca0000004100 */
[----:B------:R-:W-:Y:S01]  /*24e0*/  FADD.FTZ R10, R11, R10 ;  /* 0x0000000a0b0a7221 */ /* 0x000fe20000010000 */
[----:B------:R-:W-:-:S05]  /*24f0*/  @P2 HADD2.F32 R11, -RZ, R48.H0_H0 ;  /* 0x20000030ff0b2230 */ /* 0x000fca0000004100 */
[----:B------:R-:W-:-:S07]  /*2500*/  @P2 FADD.FTZ R10, R11, R10 ;  /* 0x0000000a0b0a2221 */ /* 0x000fce0000010000 */
.L_x_33560:
[----:B------:R-:W-:-:S04]  /*2510*/  F2FP.F16.F32.PACK_AB R11, RZ, R10 ;  /* 0x0000000aff0b723e */ /* 0x000fc800000000ff */
[----:B------:R-:W-:-:S07]  /*2520*/  PRMT R44, R11, 0x7610, R44 ;  /* 0x000076100b2c7816 */ /* 0x000fce000000002c */
.L_x_33561:
[----:B------:R-:W-:Y:S01]  /*2530*/  HADD2.F32 R11, -RZ, R120.H1_H1 ;  /* 0x30000078ff0b7230 */ /* 0x000fe20000004100 */
[----:B------:R-:W-:Y:S06]  /*2540*/  @P3 BRA `(.L_x_33562) ;  /* 0x0000000000203947 */ /* 0x000fec0003800000 */
[----:B------:R-:W-:-:S04]  /*2550*/  ISETP.NE.U32.AND P4, PT, RZ, UR10, PT ;  /* 0x0000000aff007c0c */ /* 0x000fc8000bf85070 */
[----:B------:R-:W-:-:S13]  /*2560*/  ISETP.NE.AND.EX P4, PT, RZ, UR11, PT, P4 ;  /* 0x0000000bff007c0c */ /* 0x000fda000bf85340 */
[----:B------:R-:W-:Y:S05]  /*2570*/  @P4 BRA `(.L_x_33563) ;  /* 0x0000000000084947 */ /* 0x000fea0003800000 */
[----:B------:R-:W-:Y:S05]  /*2580*/  @P0 BRA `(.L_x_33564) ;  /* 0x0000000000200947 */ /* 0x000fea0003800000 */
[----:B------:R-:W-:Y:S05]  /*2590*/  BRA `(.L_x_33565) ;  /* 0x0000000000247947 */ /* 0x000fea0003800000 */
.L_x_33563:
[----:B---3-5:R-:W-:-:S05]  /*25a0*/  HADD2.F32 R12, -RZ, R48.H1_H1 ;  /* 0x30000030ff0c7230 */ /* 0x028fca0000004100 */
[----:B------:R-:W-:Y:S01]  /*25b0*/  FADD.FTZ R11, R12, R11 ;  /* 0x0000000b0c0b7221 */ /* 0x000fe20000010000 */
[----:B------:R-:W-:Y:S06]  /*25c0*/  BRA `(.L_x_33564) ;  /* 0x0000000000107947 */ /* 0x000fec0003800000 */
.L_x_33562:
[----:B---3-5:R-:W-:-:S05]  /*25d0*/  HADD2.F32 R12, -RZ, R52.H1_H1 ;  /* 0x30000034ff0c7230 */ /* 0x028fca0000004100 */
[----:B------:R-:W-:Y:S01]  /*25e0*/  FADD.FTZ R11, R12, R11 ;  /* 0x0000000b0c0b7221 */ /* 0x000fe20000010000 */
[----:B------:R-:W-:-:S05]  /*25f0*/  @P2 HADD2.F32 R12, -RZ, R48.H1_H1 ;  /* 0x30000030ff0c2230 */ /* 0x000fca0000004100 */
[----:B------:R-:W-:-:S07]  /*2600*/  @P2 FADD.FTZ R11, R12, R11 ;  /* 0x0000000b0c0b2221 */ /* 0x000fce0000010000 */
.L_x_33564:
[----:B---3--:R-:W-:-:S04]  /*2610*/  F2FP.F16.F32.PACK_AB R12, RZ, R11 ;  /* 0x0000000bff0c723e */ /* 0x008fc800000000ff */
[----:B------:R-:W-:-:S07]  /*2620*/  PRMT R44, R44, 0x5410, R12 ;  /* 0x000054102c2c7816 */ /* 0x000fce000000000c */
.L_x_33565:
[----:B---3--:R-:W-:Y:S01]  /*2630*/  HADD2.F32 R12, -RZ, R121.H0_H0 ;  /* 0x20000079ff0c7230 */ /* 0x008fe20000004100 */
[----:B------:R-:W-:Y:S06]  /*2640*/  @P3 BRA `(.L_x_33566) ;  /* 0x0000000000203947 */ /* 0x000fec0003800000 */
[----:B------:R-:W-:-:S04]  /*2650*/  ISETP.NE.U32.AND P4, PT, RZ, UR10, PT ;  /* 0x0000000aff007c0c */ /* 0x000fc8000bf85070 */
[----:B------:R-:W-:-:S13]  /*2660*/  ISETP.NE.AND.EX P4, PT, RZ, UR11, PT, P4 ;  /* 0x0000000bff007c0c */ /* 0x000fda000bf85340 */
[----:B------:R-:W-:Y:S05]  /*2670*/  @P4 BRA `(.L_x_33567) ;  /* 0x0000000000084947 */ /* 0x000fea0003800000 */
[----:B------:R-:W-:Y:S05]  /*2680*/  @P0 BRA `(.L_x_33568) ;  /* 0x0000000000200947 */ /* 0x000fea0003800000 */
[----:B------:R-:W-:Y:S05]  /*2690*/  BRA `(.L_x_33569) ;  /* 0x0000000000247947 */ /* 0x000fea0003800000 */
.L_x_33567:
[----:B-----5:R-:W-:-:S05]  /*26a0*/  HADD2.F32 R39, -RZ, R49.H0_H0 ;  /* 0x20000031ff277230 */ /* 0x020fca0000004100 */
[----:B------:R-:W-:Y:S01]  /*26b0*/  FADD.FTZ R12, R39, R12 ;  /* 0x0000000c270c7221 */ /* 0x000fe20000010000 */
[----:B------:R-:W-:Y:S06]  /*26c0*/  BRA `(.L_x_33568) ;  /* 0x0000000000107947 */ /* 0x000fec0003800000 */
.L_x_33566:
[----:B-----5:R-:W-:-:S05]  /*26d0*/  HADD2.F32 R39, -RZ, R53.H0_H0 ;  /* 0x20000035ff277230 */ /* 0x020fca0000004100 */
[----:B------:R-:W-:Y:S01]  /*26e0*/  FADD.FTZ R12, R39, R12 ;  /* 0x0000000c270c7221 */ /* 0x000fe20000010000 */
[----:B------:R-:W-:-:S05]  /*26f0*/  @P2 HADD2.F32 R39, -RZ, R49.H0_H0 ;  /* 0x20000031ff272230 */ /* 0x000fca0000004100 */
[----:B------:R-:W-:-:S07]  /*2700*/  @P2 FADD.FTZ R12, R39, R12 ;  /* 0x0000000c270c2221 */ /* 0x000fce0000010000 */
.L_x_33568:
[----:B------:R-:W-:-:S04]  /*2710*/  F2FP.F16.F32.PACK_AB R39, RZ, R12 ;  /* 0x0000000cff27723e */ /* 0x000fc800000000ff */
[----:B------:R-:W-:-:S07]  /*2720*/  PRMT R45, R39, 0x7610, R45 ;  /* 0x00007610272d7816 */ /* 0x000fce000000002d */
.L_x_33569:
[----:B------:R-:W-:Y:S01]  /*2730*/  HADD2.F32 R39, -RZ, R121.H1_H1 ;  /* 0x30000079ff277230 */ /* 0x000fe20000004100 */
[----:B------:R-:W-:Y:S06]  /*2740*/  @P3 BRA `(.L_x_33570) ;  /* 0x0000000000203947 */ /* 0x000fec0003800000 */
[----:B------:R-:W-:-:S04]  /*2750*/  ISETP.NE.U32.AND P4, PT, RZ, UR10, PT ;  /* 0x0000000aff007c0c */ /* 0x000fc8000bf85070 */
[----:B------:R-:W-:-:S13]  /*2760*/  ISETP.NE.AND.EX P4, PT, RZ, UR11, PT, P4 ;  /* 0x0000000bff007c0c */ /* 0x000fda000bf85340 */
[----:B------:R-:W-:Y:S05]  /*2770*/  @P4 BRA `(.L_x_33571) ;  /* 0x0000000000084947 */ /* 0x000fea0003800000 */
[----:B------:R-:W-:Y:S05]  /*2780*/  @P0 BRA `(.L_x_33572) ;  /* 0x0000000000200947 */ /* 0x000fea0003800000 */
[----:B------:R-:W-:Y:S05]  /*2790*/  BRA `(.L_x_33573) ;  /* 0x0000000000247947 */ /* 0x000fea0003800000 */
.L_x_33571:
[----:B-----5:R-:W-:-:S05]  /*27a0*/  HADD2.F32 R40, -RZ, R49.H1_H1 ;  /* 0x30000031ff287230 */ /* 0x020fca0000004100 */
[----:B------:R-:W-:Y:S01]  /*27b0*/  FADD.FTZ R39, R40, R39 ;  /* 0x0000002728277221 */ /* 0x000fe20000010000 */
[----:B------:R-:W-:Y:S06]  /*27c0*/  BRA `(.L_x_33572) ;  /* 0x0000000000107947 */ /* 0x000fec0003800000 */
.L_x_33570:
[----:B-----5:R-:W-:-:S05]  /*27d0*/  HADD2.F32 R40, -RZ, R53.H1_H1 ;  /* 0x30000035ff287230 */ /* 0x020fca0000004100 */
[----:B------:R-:W-:Y:S01]  /*27e0*/  FADD.FTZ R39, R40, R39 ;  /* 0x0000002728277221 */ /* 0x000fe20000010000 */
[----:B------:R-:W-:-:S05]  /*27f0*/  @P2 HADD2.F32 R40, -RZ, R49.H1_H1 ;  /* 0x30000031ff282230 */ /* 0x000fca0000004100 */
[----:B------:R-:W-:-:S07]  /*2800*/  @P2 FADD.FTZ R39, R40, R39 ;  /* 0x0000002728272221 */ /* 0x000fce0000010000 */
.L_x_33572:
[----:B------:R-:W-:-:S04]  /*2810*/  F2FP.F16.F32.PACK_AB R40, RZ, R39 ;  /* 0x00000027ff28723e */ /* 0x000fc800000000ff */
[----:B------:R-:W-:-:S07]  /*2820*/  PRMT R45, R45, 0x5410, R40 ;  /* 0x000054102d2d7816 */ /* 0x000fce0000000028 */
.L_x_33573:
[----:B------:R-:W-:Y:S01]  /*2830*/  HADD2.F32 R40, -RZ, R122.H0_H0 ;  /* 0x2000007aff287230 */ /* 0x000fe20000004100 */
[----:B------:R-:W-:Y:S06]  /*2840*/  @P3 BRA `(.L_x_33574) ;  /* 0x0000000000203947 */ /* 0x000fec0003800000 */
[----:B------:R-:W-:-:S04]  /*2850*/  ISETP.NE.U32.AND P4, PT, RZ, UR10, PT ;  /* 0x0000000aff007c0c */ /* 0x000fc8000bf85070 */
[----:B------:R-:W-:-:S13]  /*2860*/  ISETP.NE.AND.EX P4, PT, RZ, UR11, PT, P4 ;  /* 0x0000000bff007c0c */ /* 0x000fda000bf85340 */
[----:B------:R-:W-:Y:S05]  /*2870*/  @P4 BRA `(.L_x_33575) ;  /* 0x0000000000084947 */ /* 0x000fea0003800000 */
[----:B------:R-:W-:Y:S05]  /*2880*/  @P0 BRA `(.L_x_33576) ;  /* 0x0000000000200947 */ /* 0x000fea0003800000 */
[----:B------:R-:W-:Y:S05]  /*2890*/  BRA `(.L_x_33577) ;  /* 0x0000000000247947 */ /* 0x000fea0003800000 */
.L_x_33575:
[----:B-----5:R-:W-:-:S05]  /*28a0*/  HADD2.F32 R120, -RZ, R50.H0_H0 ;  /* 0x20000032ff787230 */ /* 0x020fca0000004100 */
[----:B------:R-:W-:Y:S01]  /*28b0*/  FADD.FTZ R40, R120, R40 ;  /* 0x0000002878287221 */ /* 0x000fe20000010000 */
[----:B------:R-:W-:Y:S06]  /*28c0*/  BRA `(.L_x_33576) ;  /* 0x0000000000107947 */ /* 0x000fec0003800000 */
.L_x_33574:
[----:B-----5:R-:W-:-:S05]  /*28d0*/  HADD2.F32 R120, -RZ, R54.H0_H0 ;  /* 0x20000036ff787230 */ /* 0x020fca0000004100 */
[----:B------:R-:W-:Y:S01]  /*28e0*/  FADD.FTZ R40, R120, R40 ;  /* 0x0000002878287221 */ /* 0x000fe20000010000 */
[----:B------:R-:W-:-:S05]  /*28f0*/  @P2 HADD2.F32 R120, -RZ, R50.H0_H0 ;  /* 0x20000032ff782230 */ /* 0x000fca0000004100 */
[----:B------:R-:W-:-:S07]  /*2900*/  @P2 FADD.FTZ R40, R120, R40 ;  /* 0x0000002878282221 */ /* 0x000fce0000010000 */
.L_x_33576:
[----:B------:R-:W-:-:S04]  /*2910*/  F2FP.F16.F32.PACK_AB R120, RZ, R40 ;  /* 0x00000028ff78723e */ /* 0x000fc800000000ff */
[----:B------:R-:W-:-:S07]  /*2920*/  PRMT R46, R120, 0x7610, R46 ;  /* 0x00007610782e7816 */ /* 0x000fce000000002e */
.L_x_33577:
[----:B------:R-:W-:Y:S01]  /*2930*/  HADD2.F32 R139, -RZ, R122.H1_H1 ;  /* 0x3000007aff8b7230 */ /* 0x000fe20000004100 */
[----:B------:R-:W-:Y:S06]  /*2940*/  @P3 BRA `(.L_x_33578) ;  /* 0x0000000000203947 */ /* 0x000fec0003800000 */
[----:B------:R-:W-:-:S04]  /*2950*/  ISETP.NE.U32.AND P4, PT, RZ, UR10, PT ;  /* 0x0000000aff007c0c */ /* 0x000fc8000bf85070 */
[----:B------:R-:W-:-:S13]  /*2960*/  ISETP.NE.AND.EX P4, PT, RZ, UR11, PT, P4 ;  /* 0x0000000bff007c0c */ /* 0x000fda000bf85340 */
[----:B------:R-:W-:Y:S05]  /*2970*/  @P4 BRA `(.L_x_33579) ;  /* 0x0000000000084947 */ /* 0x000fea0003800000 */
[----:B------:R-:W-:Y:S05]  /*2980*/  @P0 BRA `(.L_x_33580) ;  /* 0x0000000000200947 */ /* 0x000fea0003800000 */
[----:B------:R-:W-:Y:S05]  /*2990*/  BRA `(.L_x_33581) ;  /* 0x0000000000247947 */ /* 0x000fea0003800000 */
.L_x_33579:
[----:B-----5:R-:W-:-:S05]  /*29a0*/  HADD2.F32 R120, -RZ, R50.H1_H1 ;  /* 0x30000032ff787230 */ /* 0x020fca0000004100 */
[----:B------:R-:W-:Y:S01]  /*29b0*/  FADD.FTZ R139, R120, R139 ;  /* 0x0000008b788b7221 */ /* 0x000fe20000010000 */
[----:B------:R-:W-:Y:S06]  /*29c0*/  BRA `(.L_x_33580) ;  /* 0x0000000000107947 */ /* 0x000fec0003800000 */
.L_x_33578:
[----:B-----5:R-:W-:-:S05]  /*29d0*/  HADD2.F32 R120, -RZ, R54.H1_H1 ;  /* 0x30000036ff787230 */ /* 0x020fca0000004100 */
[----:B------:R-:W-:Y:S01]  /*29e0*/  FADD.FTZ R139, R120, R139 ;  /* 0x0000008b788b7221 */ /* 0x000fe20000010000 */
[----:B------:R-:W-:-:S05]  /*29f0*/  @P2 HADD2.F32 R120, -RZ, R50.H1_H1 ;  /* 0x30000032ff782230 */ /* 0x000fca0000004100 */
[----:B------:R-:W-:-:S07]  /*2a00*/  @P2 FADD.FTZ R139, R120, R139 ;  /* 0x0000008b788b2221 */ /* 0x000fce0000010000 */
.L_x_33580:
[----:B------:R-:W-:-:S04]  /*2a10*/  F2FP.F16.F32.PACK_AB R120, RZ, R139 ;  /* 0x0000008bff78723e */ /* 0x000fc800000000ff */
[----:B------:R-:W-:-:S07]  /*2a20*/  PRMT R46, R46, 0x5410, R120 ;  /* 0x000054102e2e7816 */ /* 0x000fce0000000078 */
.L_x_33581:
[----:B------:R-:W-:Y:S01]  /*2a30*/  HADD2.F32 R140, -RZ, R123.H0_H0 ;  /* 0x2000007bff8c7230 */ /* 0x000fe20000004100 */
[----:B------:R-:W-:Y:S06]  /*2a40*/  @P3 BRA `(.L_x_33582) ;  /* 0x0000000000203947 */ /* 0x000fec0003800000 */
[----:B------:R-:W-:-:S04]  /*2a50*/  ISETP.NE.U32.AND P4, PT, RZ, UR10, PT ;  /* 0x0000000aff007c0c */ /* 0x000fc8000bf85070 */
[----:B------:R-:W-:-:S13]  /*2a60*/  ISETP.NE.AND.EX P4, PT, RZ, UR11, PT, P4 ;  /* 0x0000000bff007c0c */ /* 0x000fda000bf85340 */
[----:B------:R-:W-:Y:S05]  /*2a70*/  @P4 BRA `(.L_x_33583) ;  /* 0x0000000000084947 */ /* 0x000fea0003800000 */
[----:B------:R-:W-:Y:S05]  /*2a80*/  @P0 BRA `(.L_x_33584) ;  /* 0x0000000000200947 */ /* 0x000fea0003800000 */
[----:B------:R-:W-:Y:S05]  /*2a90*/  BRA `(.L_x_33585) ;  /* 0x0000000000247947 */ /* 0x000fea0003800000 */
.L_x_33583:
[----:B-----5:R-:W-:-:S05]  /*2aa0*/  HADD2.F32 R120, -RZ, R51.H0_H0 ;  /* 0x20000033ff787230 */ /* 0x020fca0000004100 */
[----:B------:R-:W-:Y:S01]  /*2ab0*/  FADD.FTZ R140, R120, R140 ;  /* 0x0000008c788c7221 */ /* 0x000fe20000010000 */
[----:B------:R-:W-:Y:S06]  /*2ac0*/  BRA `(.L_x_33584) ;  /* 0x0000000000107947 */ /* 0x000fec0003800000 */
.L_x_33582:
[----:B-----5:R-:W-:-:S05]  /*2ad0*/  HADD2.F32 R120, -RZ, R55.H0_H0 ;  /* 0x20000037ff787230 */ /* 0x020fca0000004100 */
[----:B------:R-:W-:Y:S01]  /*2ae0*/  FADD.FTZ R140, R120, R140 ;  /* 0x0000008c788c7221 */ /* 0x000fe20000010000 */
[----:B------:R-:W-:-:S05]  /*2af0*/  @P2 HADD2.F32 R120, -RZ, R51.H0_H0 ;  /* 0x20000033ff782230 */ /* 0x000fca0000004100 */
[----:B------:R-:W-:-:S07]  /*2b00*/  @P2 FADD.FTZ R140, R120, R140 ;  /* 0x0000008c788c2221 */ /* 0x000fce0000010000 */
.L_x_33584:
[----:B------:R-:W-:-:S04]  /*2b10*/  F2FP.F16.F32.PACK_AB R120, RZ, R140 ;  /* 0x0000008cff78723e */ /* 0x000fc800000000ff */
[----:B------:R-:W-:-:S07]  /*2b20*/  PRMT R47, R120, 0x7610, R47 ;  /* 0x00007610782f7816 */ /* 0x000fce000000002f */
.L_x_33585:
[----:B------:R-:W-:Y:S01]  /*2b30*/  HADD2.F32 R157, -RZ, R123.H1_H1 ;  /* 0x3000007bff9d7230 */ /* 0x000fe20000004100 */
[----:B------:R-:W-:Y:S06]  /*2b40*/  @P3 BRA `(.L_x_33586) ;  /* 0x0000000000203947 */ /* 0x000fec0003800000 */
[----:B------:R-:W-:-:S04]  /*2b50*/  ISETP.NE.U32.AND P2, PT, RZ, UR10, PT ;  /* 0x0000000aff007c0c */ /* 0x000fc8000bf45070 */
[----:B------:R-:W-:-:S13]  /*2b60*/  ISETP.NE.AND.EX P2, PT, RZ, UR11, PT, P2 ;  /* 0x0000000bff007c0c */ /* 0x000fda000bf45320 */
[----:B------:R-:W-:Y:S05]  /*2b70*/  @P2 BRA `(.L_x_33587) ;  /* 0x0000000000082947 */ /* 0x000fea0003800000 */
[----:B------:R-:W-:Y:S05]  /*2b80*/  @P0 BRA `(.L_x_33588) ;  /* 0x0000000000200947 */ /* 0x000fea0003800000 */
[----:B------:R-:W-:Y:S05]  /*2b90*/  BRA `(.L_x_33589) ;  /* 0x0000000000247947 */ /* 0x000fea0003800000 */
.L_x_33587:
[----:B-----5:R-:W-:-:S05]  /*2ba0*/  HADD2.F32 R120, -RZ, R51.H1_H1 ;  /* 0x30000033ff787230 */ /* 0x020fca0000004100 */
[----:B------:R-:W-:Y:S01]  /*2bb0*/  FADD.FTZ R157, R120, R157 ;  /* 0x0000009d789d7221 */ /* 0x000fe20000010000 */
[----:B------:R-:W-:Y:S06]  /*2bc0*/  BRA `(.L_x_33588) ;  /* 0x0000000000107947 */ /* 0x000fec0003800000 */
.L_x_33586:
[----:B-----5:R-:W-:-:S05]  /*2bd0*/  HADD2.F32 R120, -RZ, R55.H1_H1 ;  /* 0x30000037ff787230 */ /* 0x020fca0000004100 */
[----:B------:R-:W-:Y:S01]  /*2be0*/  FADD.FTZ R157, R120, R157 ;  /* 0x0000009d789d7221 */ /* 0x000fe20000010000 */
[----:B------:R-:W-:-:S05]  /*2bf0*/  @P2 HADD2.F32 R120, -RZ, R51.H1_H1 ;  /* 0x30000033ff782230 */ /* 0x000fca0000004100 */
[----:B------:R-:W-:-:S07]  /*2c00*/  @P2 FADD.FTZ R157, R120, R157 ;  /* 0x0000009d789d2221 */ /* 0x000fce0000010000 */
.L_x_33588:
[----:B------:R-:W-:-:S04]  /*2c10*/  F2FP.F16.F32.PACK_AB R120, RZ, R157 ;  /* 0x0000009dff78723e */ /* 0x000fc800000000ff */
[----:B------:R-:W-:-:S07]  /*2c20*/  PRMT R47, R47, 0x5410, R120 ;  /* 0x000054102f2f7816 */ /* 0x000fce0000000078 */
.L_x_33589:
[----:B------:R-:W0:Y:S02]  /*2c30*/  @P0 LDC.64 R120, c[0x0][0x238] ;  /* 0x00008e00ff780b82 */ /* 0x000e240000000a00 */
[----:B0-----:R-:W-:-:S04]  /*2c40*/  @P0 LEA R120, P2, R165, R120, 0x4 ;  /* 0x00000078a5780211 */ /* 0x001fc800078420ff */
[C---:B------:R-:W-:Y:S02]  /*2c50*/  @P0 LEA.HI.X R121, R165.reuse, R121, RZ, 0x4, P2 ;  /* 0x00000079a5790211 */ /* 0x040fe400010f24ff */
[----:B------:R-:W-:-:S03]  /*2c60*/  IADD3 R165, R165, 0x20, RZ ;  /* 0x00000020a5a57810 */ /* 0x000fc60007ffe0ff */
[----:B------:R0:W-:Y:S04]  /*2c70*/  @P0 STG.E.128 desc[UR4][R120.64], R44 ;  /* 0x0000002c78000986 */ /* 0x0001e8000c101d04 */
.L_x_33557:
[----:B------:R-:W-:Y:S05]  /*2c80*/  BSYNC B0 ;  /* 0x0000000000007941 */ /* 0x000fea0003800000 */
.L_x_33556:
        /* <DEDUP_REMOVED lines=25> */
.L_x_33593:
[----:B-----5:R-:W-:-:S05]  /*2e20*/  HADD2.F32 R14, -RZ, R48.H0_H0 ;  /* 0x20000030ff0e7230 */ /* 0x020fca0000004100 */
[----:B------:R-:W-:Y:S01]  /*2e30*/  FADD.FTZ R13, R14, R13 ;  /* 0x0000000d0e0d7221 */ /* 0x000fe20000010000 */
[----:B------:R-:W-:Y:S06]  /*2e40*/  BRA `(.L_x_33594) ;  /* 0x0000000000107947 */ /* 0x000fec0003800000 */
.L_x_33592:
[----:B-----5:R-:W-:-:S05]  /*2e50*/  HADD2.F32 R14, -RZ, R52.H0_H0 ;  /* 0x20000034ff0e7230 */ /* 0x020fca0000004100 */
[----:B------:R-:W-:Y:S01]  /*2e60*/  FADD.FTZ R13, R14, R13 ;  /* 0x0000000d0e0d7221 */ /* 0x000fe20000010000 */
[----:B------:R-:W-:-:S05]  /*2e70*/  @P2 HADD2.F32 R14, -RZ, R48.H0_H0 ;  /* 0x20000030ff0e2230 */ /* 0x000fca0000004100 */
[----:B------:R-:W-:-:S07]  /*2e80*/  @P2 FADD.FTZ R13, R14, R13 ;  /* 0x0000000d0e0d2221 */ /* 0x000fce0000010000 */
.L_x_33594:
[----:B------:R-:W-:-:S04]  /*2e90*/  F2FP.F16.F32.PACK_AB R14, RZ, R13 ;  /* 0x0000000dff0e723e */ /* 0x000fc800000000ff */
[----:B------:R-:W-:-:S07]  /*2ea0*/  PRMT R44, R14, 0x7610, R44 ;  /* 0x000076100e2c7816 */ /* 0x000fce000000002c */
.L_x_33595:
[----:B------:R-:W-:Y:S01]  /*2eb0*/  HADD2.F32 R14, -RZ, R120.H1_H1 ;  /* 0x30000078ff0e7230 */ /* 0x000fe20000004100 */
[----:B------:R-:W-:Y:S06]  /*2ec0*/  @P3 BRA `(.L_x_33596) ;  /* 0x0000000000203947 */ /* 0x000fec0003800000 */
[----:B------:R-:W-:-:S04]  /*2ed0*/  ISETP.NE.U32.AND P4, PT, RZ, UR10, PT ;  /* 0x0000000aff007c0c */ /* 0x000fc8000bf85070 */
[----:B------:R-:W-:-:S13]  /*2ee0*/  ISETP.NE.AND.EX P4, PT, RZ, UR11, PT, P4 ;  /* 0x0000000bff007c0c */ /* 0x000fda000bf85340 */
[----:B------:R-:W-:Y:S05]  /*2ef0*/  @P4 BRA `(.L_x_33597) ;  /* 0x0000000000084947 */ /* 0x000fea0003800000 */
[----:B------:R-:W-:Y:S05]  /*2f00*/  @P0 BRA `(.L_x_33598) ;  /* 0x0000000000200947 */ /* 0x000fea0003800000 */
[----:B------:R-:W-:Y:S05]  /*2f10*/  BRA `(.L_x_33599) ;  /* 0x0000000000247947 */ /* 0x000fea0003800000 */
.L_x_33597:
[----:B-----5:R-:W-:-:S05]  /*2f20*/  HADD2.F32 R15, -RZ, R48.H1_H1 ;  /* 0x30000030ff0f7230 */ /* 0x020fca0000004100 */
[----:B------:R-:W-:Y:S01]  /*2f30*/  FADD.FTZ R14, R15, R14 ;  /* 0x0000000e0f0e7221 */ /* 0x000fe20000010000 */
[----:B------:R-:W-:Y:S06]  /*2f40*/  BRA `(.L_x_33598) ;  /* 0x0000000000107947 */ /* 0x000fec0003800000 */
.L_x_33596:
[----:B-----5:R-:W-:-:S05]  /*2f50*/  HADD2.F32 R15, -RZ, R52.H1_H1 ;  /* 0x30000034ff0f7230 */ /* 0x020fca0000004100 */
[----:B------:R-:W-:Y:S01]  /*2f60*/  FADD.FTZ R14, R15, R14 ;  /* 0x0000000e0f0e7221 */ /* 0x000fe20000010000 */
[----:B------:R-:W-:-:S05]  /*2f70*/  @P2 HADD2.F32 R15, -RZ, R48.H1_H1 ;  /* 0x30000030ff0f2230 */ /* 0x000fca0000004100 */
[----:B------:R-:W-:-:S07]  /*2f80*/  @P2 FADD.FTZ R14, R15, R14 ;  /* 0x0000000e0f0e2221 */ /* 0x000fce0000010000 */
.L_x_33598:
[----:B------:R-:W-:-:S04]  /*2f90*/  F2FP.F16.F32.PACK_AB R15, RZ, R14 ;  /* 0x0000000eff0f723e */ /* 0x000fc800000000ff */
[----:B------:R-:W-:-:S07]  /*2fa0*/  PRMT R44, R44, 0x5410, R15 ;  /* 0x000054102c2c7816 */ /* 0x000fce000000000f */
.L_x_33599:
[----:B------:R-:W-:Y:S01]  /*2fb0*/  HADD2.F32 R15, -RZ, R121.H0_H0 ;  /* 0x20000079ff0f7230 */ /* 0x000fe20000004100 */
[----:B------:R-:W-:Y:S06]  /*2fc0*/  @P3 BRA `(.L_x_33600) ;  /* 0x0000000000203947 */ /* 0x000fec0003800000 */
[----:B------:R-:W-:-:S04]  /*2fd0*/  ISETP.NE.U32.AND P4, PT, RZ, UR10, PT ;  /* 0x0000000aff007c0c */ /* 0x000fc8000bf85070 */
[----:B------:R-:W-:-:S13]  /*2fe0*/  ISETP.NE.AND.EX P4, PT, RZ, UR11, PT, P4 ;  /* 0x0000000bff007c0c */ /* 0x000fda000bf85340 */
[----:B------:R-:W-:Y:S05]  /*2ff0*/  @P4 BRA `(.L_x_33601) ;  /* 0x0000000000084947 */ /* 0x000fea0003800000 */
[----:B------:R-:W-:Y:S05]  /*3000*/  @P0 BRA `(.L_x_33602) ;  /* 0x0000000000200947 */ /* 0x000fea0003800000 */
[----:B------:R-:W-:Y:S05]  /*3010*/  BRA `(.L_x_33603) ;  /* 0x0000000000247947 */ /* 0x000fea0003800000 */
.L_x_33601:
[----:B-----5:R-:W-:-:S05]  /*3020*/  HADD2.F32 R41, -RZ, R49.H0_H0 ;  /* 0x20000031ff297230 */ /* 0x020fca0000004100 */
[----:B------:R-:W-:Y:S01]  /*3030*/  FADD.FTZ R15, R41, R15 ;  /* 0x0000000f290f7221 */ /* 0x000fe20000010000 */
[----:B------:R-:W-:Y:S06]  /*3040*/  BRA `(.L_x_33602) ;  /* 0x0000000000107947 */ /* 0x000fec0003800000 */
.L_x_33600:
[----:B-----5:R-:W-:-:S05]  /*3050*/  HADD2.F32 R41, -RZ, R53.H0_H0 ;  /* 0x20000035ff297230 */ /* 0x020fca0000004100 */
[----:B------:R-:W-:Y:S01]  /*3060*/  FADD.FTZ R15, R41, R15 ;  /* 0x0000000f290f7221 */ /* 0x000fe20000010000 */
[----:B------:R-:W-:-:S05]  /*3070*/  @P2 HADD2.F32 R41, -RZ, R49.H0_H0 ;  /* 0x20000031ff292230 */ /* 0x000fca0000004100 */
[----:B------:R-:W-:-:S07]  /*3080*/  @P2 FADD.FTZ R15, R41, R15 ;  /* 0x0000000f290f2221 */ /* 0x000fce0000010000 */
.L_x_33602:
[----:B------:R-:W-:-:S04]  /*3090*/  F2FP.F16.F32.PACK_AB R41, RZ, R15 ;  /* 0x0000000fff29723e */ /* 0x000fc800000000ff */
[----:B------:R-:W-:-:S07]  /*30a0*/  PRMT R45, R41, 0x7610, R45 ;  /* 0x00007610292d7816 */ /* 0x000fce000000002d */
.L_x_33603:
[----:B------:R-:W-:Y:S01]  /*30b0*/  HADD2.F32 R41, -RZ, R121.H1_H1 ;  /* 0x30000079ff297230 */ /* 0x000fe20000004100 */
[----:B------:R-:W-:Y:S06]  /*30c0*/  @P3 BRA `(.L_x_33604) ;  /* 0x0000000000203947 */ /* 0x000fec0003800000 */
[----:B------:R-:W-:-:S04]  /*30d0*/  ISETP.NE.U32.AND P4, PT, RZ, UR10, PT ;  /* 0x0000000aff007c0c */ /* 0x000fc8000bf85070 */
[----:B------:R-:W-:-:S13]  /*30e0*/  ISETP.NE.AND.EX P4, PT, RZ, UR11, PT, P4 ;  /* 0x0000000bff007c0c */ /* 0x000fda000bf85340 */
[----:B------:R-:W-:Y:S05]  /*30f0*/  @P4 BRA `(.L_x_33605) ;  /* 0x0000000000084947 */ /* 0x000fea0003800000 */
[----:B------:R-:W-:Y:S05]  /*3100*/  @P0 BRA `(.L_x_33606) ;  /* 0x0000000000200947 */ /* 0x000fea0003800000 */
[----:B------:R-:W-:Y:S05]  /*3110*/  BRA `(.L_x_33607) ;  /* 0x0000000000247947 */ /* 0x000fea0003800000 */
.L_x_33605:
[----:B-----5:R-:W-:-:S05]  /*3120*/  HADD2.F32 R42, -RZ, R49.H1_H1 ;  /* 0x30000031ff2a7230 */ /* 0x020fca0000004100 */
[----:B------:R-:W-:Y:S01]  /*3130*/  FADD.FTZ R41, R42, R41 ;  /* 0x000000292a297221 */ /* 0x000fe20000010000 */
[----:B------:R-:W-:Y:S06]  /*3140*/  BRA `(.L_x_33606) ;  /* 0x0000000000107947 */ /* 0x000fec0003800000 */
.L_x_33604:
[----:B-----5:R-:W-:-:S05]  /*3150*/  HADD2.F32 R42, -RZ, R53.H1_H1 ;  /* 0x30000035ff2a7230 */ /* 0x020fca0000004100 */
[----:B------:R-:W-:Y:S01]  /*3160*/  FADD.FTZ R41, R42, R41 ;  /* 0x000000292a297221 */ /* 0x000fe20000010000 */
[----:B------:R-:W-:-:S05]  /*3170*/  @P2 HADD2.F32 R42, -RZ, R49.H1_H1 ;  /* 0x30000031ff2a2230 */ /* 0x000fca0000004100 */
[----:B------:R-:W-:-:S07]  /*3180*/  @P2 FADD.FTZ R41, R42, R41 ;  /* 0x000000292a292221 */ /* 0x000fce0000010000 */
.L_x_33606:
[----:B------:R-:W-:-:S04]  /*3190*/  F2FP.F16.F32.PACK_AB R42, RZ, R41 ;  /* 0x00000029ff2a723e */ /* 0x000fc800000000ff */
[----:B------:R-:W-:-:S07]  /*31a0*/  PRMT R45, R45, 0x5410, R42 ;  /* 0x000054102d2d7816 */ /* 0x000fce000000002a */
.L_x_33607:
[----:B------:R-:W-:Y:S01]  /*31b0*/  HADD2.F32 R42, -RZ, R122.H0_H0 ;  /* 0x2000007aff2a7230 */ /* 0x000fe20000004100 */
[----:B------:R-:W-:Y:S06]  /*31c0*/  @P3 BRA `(.L_x_33608) ;  /* 0x0000000000203947 */ /* 0x000fec0003800000 */
[----:B------:R-:W-:-:S04]  /*31d0*/  ISETP.NE.U32.AND P4, PT, RZ, UR10, PT ;  /* 0x0000000aff007c0c */ /* 0x000fc8000bf85070 */
[----:B------:R-:W-:-:S13]  /*31e0*/  ISETP.NE.AND.EX P4, PT, RZ, UR11, PT, P4 ;  /* 0x0000000bff007c0c */ /* 0x000fda000bf85340 */
[----:B------:R-:W-:Y:S05]  /*31f0*/  @P4 BRA `(.L_x_33609) ;  /* 0x0000000000084947 */ /* 0x000fea0003800000 */
[----:B------:R-:W-:Y:S05]  /*3200*/  @P0 BRA `(.L_x_33610) ;  /* 0x0000000000200947 */ /* 0x000fea0003800000 */
[----:B------:R-:W-:Y:S05]  /*3210*/  BRA `(.L_x_33611) ;  /* 0x0000000000247947 */ /* 0x000fea0003800000 */
.L_x_33609:
[----:B-----5:R-:W-:-:S05]  /*3220*/  HADD2.F32 R120, -RZ, R50.H0_H0 ;  /* 0x20000032ff787230 */ /* 0x020fca0000004100 */
[----:B------:R-:W-:Y:S01]  /*3230*/  FADD.FTZ R42, R120, R42 ;  /* 0x0000002a782a7221 */ /* 0x000fe20000010000 */
[----:B------:R-:W-:Y:S06]  /*3240*/  BRA `(.L_x_33610) ;  /* 0x0000000000107947 */ /* 0x000fec0003800000 */
.L_x_33608:
[----:B-----5:R-:W-:-:S05]  /*3250*/  HADD2.F32 R120, -RZ, R54.H0_H0 ;  /* 0x20000036ff787230 */ /* 0x020fca0000004100 */
[----:B------:R-:W-:Y:S01]  /*3260*/  FADD.FTZ R42, R120, R42 ;  /* 0x0000002a782a7221 */ /* 0x000fe20000010000 */
[----:B------:R-:W-:-:S05]  /*3270*/  @P2 HADD2.F32 R120, -RZ, R50.H0_H0 ;  /* 0x20000032ff782230 */ /* 0x000fca0000004100 */
[----:B------:R-:W-:-:S07]  /*3280*/  @P2 FADD.FTZ R42, R120, R42 ;  /* 0x0000002a782a2221 */ /* 0x000fce0000010000 */
.L_x_33610:
[----:B------:R-:W-:-:S04]  /*3290*/  F2FP.F16.F32.PACK_AB R120, RZ, R42 ;  /* 0x0000002aff78723e */ /* 0x000fc800000000ff */
[----:B------:R-:W-:-:S07]  /*32a0*/  PRMT R46, R120, 0x7610, R46 ;  /* 0x00007610782e7816 */ /* 0x000fce000000002e */
.L_x_33611:
[----:B------:R-:W-:Y:S01]  /*32b0*/  HADD2.F32 R141, -RZ, R122.H1_H1 ;  /* 0x3000007aff8d7230 */ /* 0x000fe20000004100 */
[----:B------:R-:W-:Y:S06]  /*32c0*/  @P3 BRA `(.L_x_33612) ;  /* 0x0000000000203947 */ /* 0x000fec0003800000 */
[----:B------:R-:W-:-:S04]  /*32d0*/  ISETP.NE.U32.AND P4, PT, RZ, UR10, PT ;  /* 0x0000000aff007c0c */ /* 0x000fc8000bf85070 */
[----:B------:R-:W-:-:S13]  /*32e0*/  ISETP.NE.AND.EX P4, PT, RZ, UR11, PT, P4 ;  /* 0x0000000bff007c0c */ /* 0x000fda000bf85340 */
[----:B------:R-:W-:Y:S05]  /*32f0*/  @P4 BRA `(.L_x_33613) ;  /* 0x0000000000084947 */ /* 0x000fea0003800000 */
[----:B------:R-:W-:Y:S05]  /*3300*/  @P0 BRA `(.L_x_33614) ;  /* 0x0000000000200947 */ /* 0x000fea0003800000 */
[----:B------:R-:W-:Y:S05]  /*3310*/  BRA `(.L_x_33615) ;  /* 0x0000000000247947 */ /* 0x000fea0003800000 */
.L_x_33613:
[----:B-----5:R-:W-:-:S05]  /*3320*/  HADD2.F32 R120, -RZ, R50.H1_H1 ;  /* 0x30000032ff787230 */ /* 0x020fca0000004100 */
[----:B------:R-:W-:Y:S01]  /*3330*/  FADD.FTZ R141, R120, R141 ;  /* 0x0000008d788d7221 */ /* 0x000fe20000010000 */
[----:B------:R-:W-:Y:S06]  /*3340*/  BRA `(.L_x_33614) ;  /* 0x0000000000107947 */ /* 0x000fec0003800000 */
.L_x_33612:
[----:B-----5:R-:W-:-:S05]  /*3350*/  HADD2.F32 R120, -RZ, R54.H1_H1 ;  /* 0x30000036ff787230 */ /* 0x020fca0000004100 */
[----:B------:R-:W-:Y:S01]  /*3360*/  FADD.FTZ R141, R120, R141 ;  /* 0x0000008d788d7221 */ /* 0x000fe20000010000 */
[----:B------:R-:W-:-:S05]  /*3370*/  @P2 HADD2.F32 R120, -RZ, R50.H1_H1 ;  /* 0x30000032ff782230 */ /* 0x000fca0000004100 */
[----:B------:R-:W-:-:S07]  /*3380*/  @P2 FADD.FTZ R141, R120, R141 ;  /* 0x0000008d788d2221 */ /* 0x000fce0000010000 */
.L_x_33614:
[----:B------:R-:W-:-:S04]  /*3390*/  F2FP.F16.F32.PACK_AB R120, RZ, R141 ;  /* 0x0000008dff78723e */ /* 0x000fc800000000ff */
[----:B------:R-:W-:-:S07]  /*33a0*/  PRMT R46, R46, 0x5410, R120 ;  /* 0x000054102e2e7816 */ /* 0x000fce0000000078 */
.L_x_33615:
[----:B------:R-:W-:Y:S01]  /*33b0*/  HADD2.F32 R142, -RZ, R123.H0_H0 ;  /* 0x2000007bff8e7230 */ /* 0x000fe20000004100 */
[----:B------:R-:W-:Y:S06]  /*33c0*/  @P3 BRA `(.L_x_33616) ;  /* 0x0000000000203947 */ /* 0x000fec0003800000 */
[----:B------:R-:W-:-:S04]  /*33d0*/  ISETP.NE.U32.AND P4, PT, RZ, UR10, PT ;  /* 0x0000000aff007c0c */ /* 0x000fc8000bf85070 */
[----:B------:R-:W-:-:S13]  /*33e0*/  ISETP.NE.AND.EX P4, PT, RZ, UR11, PT, P4 ;  /* 0x0000000bff007c0c */ /* 0x000fda000bf85340 */
[----:B------:R-:W-:Y:S05]  /*33f0*/  @P4 BRA `(.L_x_33617) ;  /* 0x0000000000084947 */ /* 0x000fea0003800000 */
[----:B------:R-:W-:Y:S05]  /*3400*/  @P0 BRA `(.L_x_33618) ;  /* 0x0000000000200947 */ /* 0x000fea0003800000 */
[----:B------:R-:W-:Y:S05]  /*3410*/  BRA `(.L_x_33619) ;  /* 0x0000000000247947 */ /* 0x000fea0003800000 */
.L_x_33617:
[----:B-----5:R-:W-:-:S05]  /*3420*/  HADD2.F32 R120, -RZ, R51.H0_H0 ;  /* 0x20000033ff787230 */ /* 0x020fca0000004100 */
[----:B------:R-:W-:Y:S01]  /*3430*/  FADD.FTZ R142, R120, R142 ;  /* 0x0000008e788e7221 */ /* 0x000fe20000010000 */
[----:B------:R-:W-:Y:S06]  /*3440*/  BRA `(.L_x_33618) ;  /* 0x0000000000107947 */ /* 0x000fec0003800000 */
.L_x_33616:
[----:B-----5:R-:W-:-:S05]  /*3450*/  HADD2.F32 R120, -RZ, R55.H0_H0 ;  /* 0x20000037ff787230 */ /* 0x020fca0000004100 */
[----:B------:R-:W-:Y:S01]  /*3460*/  FADD.FTZ R142, R120, R142 ;  /* 0x0000008e788e7221 */ /* 0x000fe20000010000 */
[----:B------:R-:W-:-:S05]  /*3470*/  @P2 HADD2.F32 R120, -RZ, R51.H0_H0 ;  /* 0x20000033ff782230 */ /* 0x000fca0000004100 */
[----:B------:R-:W-:-:S07]  /*3480*/  @P2 FADD.FTZ R142, R120, R142 ;  /* 0x0000008e788e2221 */ /* 0x000fce0000010000 */
.L_x_33618:
[----:B------:R-:W-:-:S04]  /*3490*/  F2FP.F16.F32.PACK_AB R120, RZ, R142 ;  /* 0x0000008eff78723e */ /* 0x000fc800000000ff */
[----:B------:R-:W-:-:S07]  /*34a0*/  PRMT R47, R120, 0x7610, R47 ;  /* 0x00007610782f7816 */ /* 0x000fce000000002f */
.L_x_33619:
[----:B------:R-:W-:Y:S01]  /*34b0*/  HADD2.F32 R158, -RZ, R123.H1_H1 ;  /* 0x3000007bff9e7230 */ /* 0x000fe20000004100 */
[----:B------:R-:W-:Y:S06]  /*34c0*/  @P3 BRA `(.L_x_33620) ;  /* 0x0000000000203947 */ /* 0x000fec0003800000 */
[----:B------:R-:W-:-:S04]  /*34d0*/  ISETP.NE.U32.AND P2, PT, RZ, UR10, PT ;  /* 0x0000000aff007c0c */ /* 0x000fc8000bf45070 */
[----:B------:R-:W-:-:S13]  /*34e0*/  ISETP.NE.AND.EX P2, PT, RZ, UR11, PT, P2 ;  /* 0x0000000bff007c0c */ /* 0x000fda000bf45320 */
[----:B------:R-:W-:Y:S05]  /*34f0*/  @P2 BRA `(.L_x_33621) ;  /* 0x0000000000082947 */ /* 0x000fea0003800000 */
[----:B------:R-:W-:Y:S05]  /*3500*/  @P0 BRA `(.L_x_33622) ;  /* 0x0000000000200947 */ /* 0x000fea0003800000 */
[----:B------:R-:W-:Y:S05]  /*3510*/  BRA `(.L_x_33623) ;  /* 0x0000000000247947 */ /* 0x000fea0003800000 */
.L_x_33621:
[----:B-----5:R-:W-:-:S05]  /*3520*/  HADD2.F32 R120, -RZ, R51.H1_H1 ;  /* 0x30000033ff787230 */ /* 0x020fca0000004100 */
[----:B------:R-:W-:Y:S01]  /*3530*/  FADD.FTZ R158, R120, R158 ;  /* 0x0000009e789e7221 */ /* 0x000fe20000010000 */
[----:B------:R-:W-:Y:S06]  /*3540*/  BRA `(.L_x_33622) ;  /* 0x0000000000107947 */ /* 0x000fec0003800000 */
.L_x_33620:
[----:B-----5:R-:W-:-:S05]  /*3550*/  HADD2.F32 R120, -RZ, R55.H1_H1 ;  /* 0x30000037ff787230 */ /* 0x020fca0000004100 */
[----:B------:R-:W-:Y:S01]  /*3560*/  FADD.FTZ R158, R120, R158 ;  /* 0x0000009e789e7221 */ /* 0x000fe20000010000 */
[----:B------:R-:W-:-:S05]  /*3570*/  @P2 HADD2.F32 R120, -RZ, R51.H1_H1 ;  /* 0x30000033ff782230 */ /* 0x000fca0000004100 */
[----:B------:R-:W-:-:S07]  /*3580*/  @P2 FADD.FTZ R158, R120, R158 ;  /* 0x0000009e789e2221 */ /* 0x000fce0000010000 */
.L_x_33622:
[----:B------:R-:W-:-:S04]  /*3590*/  F2FP.F16.F32.PACK_AB R120, RZ, R158 ;  /* 0x0000009eff78723e */ /* 0x000fc800000000ff */
[----:B------:R-:W-:-:S07]  /*35a0*/  PRMT R47, R47, 0x5410, R120 ;  /* 0x000054102f2f7816 */ /* 0x000fce0000000078 */
.L_x_33623:
[----:B------:R-:W0:Y:S02]  /*35b0*/  @P0 LDC.64 R120, c[0x0][0x238] ;  /* 0x00008e00ff780b82 */ /* 0x000e240000000a00 */
[----:B0-----:R-:W-:-:S04]  /*35c0*/  @P0 LEA R120, P2, R165, R120, 0x4 ;  /* 0x00000078a5780211 */ /* 0x001fc800078420ff */
[C---:B------:R-:W-:Y:S02]  /*35d0*/  @P0 LEA.HI.X R121, R165.reuse, R121, RZ, 0x4, P2 ;  /* 0x00000079a5790211 */ /* 0x040fe400010f24ff */
[----:B------:R-:W-:-:S03]  /*35e0*/  IADD3 R165, R165, 0x20, RZ ;  /* 0x00000020a5a57810 */ /* 0x000fc60007ffe0ff */
[----:B------:R0:W-:Y:S04]  /*35f0*/  @P0 STG.E.128 desc[UR4][R120.64], R44 ;  /* 0x0000002c78000986 */ /* 0x0001e8000c101d04 */
.L_x_33591:
[----:B------:R-:W-:Y:S05]  /*3600*/  BSYNC B0 ;  /* 0x0000000000007941 */ /* 0x000fea0003800000 */
.L_x_33590:
        /* <DEDUP_REMOVED lines=25> */
.L_x_33627:
[----:B-----5:R-:W-:-:S05]  /*37a0*/  HADD2.F32 R17, -RZ, R48.H0_H0 ;  /* 0x20000030ff117230 */ /* 0x020fca0000004100 */
[----:B------:R-:W-:Y:S01]  /*37b0*/  FADD.FTZ R16, R17, R16 ;  /* 0x0000001011107221 */ /* 0x000fe20000010000 */
[----:B------:R-:W-:Y:S06]  /*37c0*/  BRA `(.L_x_33628) ;  /* 0x0000000000107947 */ /* 0x000fec0003800000 */
.L_x_33626:
[----:B-----5:R-:W-:-:S05]  /*37d0*/  HADD2.F32 R17, -RZ, R52.H0_H0 ;  /* 0x20000034ff117230 */ /* 0x020fca0000004100 */
[----:B------:R-:W-:Y:S01]  /*37e0*/  FADD.FTZ R16, R17, R16 ;  /* 0x0000001011107221 */ /* 0x000fe20000010000 */
[----:B------:R-:W-:-:S05]  /*37f0*/  @P2 HADD2.F32 R17, -RZ, R48.H0_H0 ;  /* 0x20000030ff112230 */ /* 0x000fca0000004100 */
[----:B------:R-:W-:-:S07]  /*3800*/  @P2 FADD.FTZ R16, R17, R16 ;  /* 0x0000001011102221 */ /* 0x000fce0000010000 */
.L_x_33628:
[----:B------:R-:W-:-:S04]  /*3810*/  F2FP.F16.F32.PACK_AB R17, RZ, R16 ;  /* 0x00000010ff11723e */ /* 0x000fc800000000ff */
[----:B------:R-:W-:-:S07]  /*3820*/  PRMT R44, R17, 0x7610, R44 ;  /* 0x00007610112c7816 */ /* 0x000fce000000002c */
.L_x_33629:
[----:B------:R-:W-:Y:S01]  /*3830*/  HADD2.F32 R17, -RZ, R120.H1_H1 ;  /* 0x30000078ff117230 */ /* 0x000fe20000004100 */
[----:B------:R-:W-:Y:S06]  /*3840*/  @P3 BRA `(.L_x_33630) ;  /* 0x0000000000203947 */ /* 0x000fec0003800000 */
[----:B------:R-:W-:-:S04]  /*3850*/  ISETP.NE.U32.AND P4, PT, RZ, UR10, PT ;  /* 0x0000000aff007c0c */ /* 0x000fc8000bf85070 */
[----:B------:R-:W-:-:S13]  /*3860*/  ISETP.NE.AND.EX P4, PT, RZ, UR11, PT, P4 ;  /* 0x0000000bff007c0c */ /* 0x000fda000bf85340 */
[----:B------:R-:W-:Y:S05]  /*3870*/  @P4 BRA `(.L_x_33631) ;  /* 0x0000000000084947 */ /* 0x000fea0003800000 */
[----:B------:R-:W-:Y:S05]  /*3880*/  @P0 BRA `(.L_x_33632) ;  /* 0x0000000000200947 */ /* 0x000fea0003800000 */
[----:B------:R-:W-:Y:S05]  /*3890*/  BRA `(.L_x_33633) ;  /* 0x0000000000247947 */ /* 0x000fea0003800000 */
.L_x_33631:
[----:B-----5:R-:W-:-:S05]  /*38a0*/  HADD2.F32 R18, -RZ, R48.H1_H1 ;  /* 0x30000030ff127230 */ /* 0x020fca0000004100 */
[----:B------:R-:W-:Y:S01]  /*38b0*/  FADD.FTZ R17, R18, R17 ;  /* 0x0000001112117221 */ /* 0x000fe20000010000 */
[----:B------:R-:W-:Y:S06]  /*38c0*/  BRA `(.L_x_33632) ;  /* 0x0000000000107947 */ /* 0x000fec0003800000 */
.L_x_33630:
[----:B-----5:R-:W-:-:S05]  /*38d0*/  HADD2.F32 R18, -RZ, R52.H1_H1 ;  /* 0x30000034ff127230 */ /* 0x020fca0000004100 */
[----:B------:R-:W-:Y:S01]  /*38e0*/  FADD.FTZ R17, R18, R17 ;  /* 0x0000001112117221 */ /* 0x000fe20000010000 */
[----:B------:R-:W-:-:S05]  /*38f0*/  @P2 HADD2.F32 R18, -RZ, R48.H1_H1 ;  /* 0x30000030ff122230 */ /* 0x000fca0000004100 */
[----:B------:R-:W-:-:S07]  /*3900*/  @P2 FADD.FTZ R17, R18, R17 ;  /* 0x0000001112112221 */ /* 0x000fce0000010000 */
.L_x_33632:
[----:B------:R-:W-:-:S04]  /*3910*/  F2FP.F16.F32.PACK_AB R18, RZ, R17 ;  /* 0x00000011ff12723e */ /* 0x000fc800000000ff */
[----:B------:R-:W-:-:S07]  /*3920*/  PRMT R44, R44, 0x5410, R18 ;  /* 0x000054102c2c7816 */ /* 0x000fce0000000012 */
.L_x_33633:
[----:B------:R-:W-:Y:S01]  /*3930*/  HADD2.F32 R18, -RZ, R121.H0_H0 ;  /* 0x20000079ff127230 */ /* 0x000fe20000004100 */
[----:B------:R-:W-:Y:S06]  /*3940*/  @P3 BRA `(.L_x_33634) ;  /* 0x0000000000203947 */ /* 0x000fec0003800000 */
[----:B------:R-:W-:-:S04]  /*3950*/  ISETP.NE.U32.AND P4, PT, RZ, UR10, PT ;  /* 0x0000000aff007c0c */ /* 0x000fc8000bf85070 */
[----:B------:R-:W-:-:S13]  /*3960*/  ISETP.NE.AND.EX P4, PT, RZ, UR11, PT, P4 ;  /* 0x0000000bff007c0c */ /* 0x000fda000bf85340 */
[----:B------:R-:W-:Y:S05]  /*3970*/  @P4 BRA `(.L_x_33635) ;  /* 0x0000000000084947 */ /* 0x000fea0003800000 */
[----:B------:R-:W-:Y:S05]  /*3980*/  @P0 BRA `(.L_x_33636) ;  /* 0x0000000000200947 */ /* 0x000fea0003800000 */
[----:B------:R-:W-:Y:S05]  /*3990*/  BRA `(.L_x_33637) ;  /* 0x0000000000247947 */ /* 0x000fea0003800000 */
.L_x_33635:
[----:B-----5:R-:W-:-:S05]  /*39a0*/  HADD2.F32 R43, -RZ, R49.H0_H0 ;  /* 0x20000031ff2b7230 */ /* 0x020fca0000004100 */
[----:B------:R-:W-:Y:S01]  /*39b0*/  FADD.FTZ R18, R43, R18 ;  /* 0x000000122b127221 */ /* 0x000fe20000010000 */
[----:B------:R-:W-:Y:S06]  /*39c0*/  BRA `(.L_x_33636) ;  /* 0x0000000000107947 */ /* 0x000fec0003800000 */
.L_x_33634:
[----:B-----5:R-:W-:-:S05]  /*39d0*/  HADD2.F32 R43, -RZ, R53.H0_H0 ;  /* 0x20000035ff2b7230 */ /* 0x020fca0000004100 */
[----:B------:R-:W-:Y:S01]  /*39e0*/  FADD.FTZ R18, R43, R18 ;  /* 0x000000122b127221 */ /* 0x000fe20000010000 */
[----:B------:R-:W-:-:S05]  /*39f0*/  @P2 HADD2.F32 R43, -RZ, R49.H0_H0 ;  /* 0x20000031ff2b2230 */ /* 0x000fca0000004100 */
[----:B------:R-:W-:-:S07]  /*3a00*/  @P2 FADD.FTZ R18, R43, R18 ;  /* 0x000000122b122221 */ /* 0x000fce0000010000 */
.L_x_33636:
[----:B------:R-:W-:-:S04]  /*3a10*/  F2FP.F16.F32.PACK_AB R43, RZ, R18 ;  /* 0x00000012ff2b723e */ /* 0x000fc800000000ff */
[----:B------:R-:W-:-:S07]  /*3a20*/  PRMT R45, R43, 0x7610, R45 ;  /* 0x000076102b2d7816 */ /* 0x000fce000000002d */
.L_x_33637:
[----:B------:R-:W-:Y:S01]  /*3a30*/  HADD2.F32 R43, -RZ, R121.H1_H1 ;  /* 0x30000079ff2b7230 */ /* 0x000fe20000004100 */
[----:B------:R-:W-:Y:S06]  /*3a40*/  @P3 BRA `(.L_x_33638) ;  /* 0x0000000000203947 */ /* 0x000fec0003800000 */
[----:B------:R-:W-:-:S04]  /*3a50*/  ISETP.NE.U32.AND P4, PT, RZ, UR10, PT ;  /* 0x0000000aff007c0c */ /* 0x000fc8000bf85070 */
[----:B------:R-:W-:-:S13]  /*3a60*/  ISETP.NE.AND.EX P4, PT, RZ, UR11, PT, P4 ;  /* 0x0000000bff007c0c */ /* 0x000fda000bf85340 */
[----:B------:R-:W-:Y:S05]  /*3a70*/  @P4 BRA `(.L_x_33639) ;  /* 0x0000000000084947 */ /* 0x000fea0003800000 */
[----:B------:R-:W-:Y:S05]  /*3a80*/  @P0 BRA `(.L_x_33640) ;  /* 0x0000000000200947 */ /* 0x000fea0003800000 */
[----:B------:R-:W-:Y:S05]  /*3a90*/  BRA `(.L_x_33641) ;  /* 0x0000000000247947 */ /* 0x000fea0003800000 */
.L_x_33639:
[----:B-----5:R-:W-:-:S05]  /*3aa0*/  HADD2.F32 R120, -RZ, R49.H1_H1 ;  /* 0x30000031ff787230 */ /* 0x020fca0000004100 */
[----:B------:R-:W-:Y:S01]  /*3ab0*/  FADD.FTZ R43, R120, R43 ;  /* 0x0000002b782b7221 */ /* 0x000fe20000010000 */
[----:B------:R-:W-:Y:S06]  /*3ac0*/  BRA `(.L_x_33640) ;  /* 0x0000000000107947 */ /* 0x000fec0003800000 */
.L_x_33638:
[----:B-----5:R-:W-:-:S05]  /*3ad0*/  HADD2.F32 R120, -RZ, R53.H1_H1 ;  /* 0x30000035ff787230 */ /* 0x020fca0000004100 */
[----:B------:R-:W-:Y:S01]  /*3ae0*/  FADD.FTZ R43, R120, R43 ;  /* 0x0000002b782b7221 */ /* 0x000fe20000010000 */
[----:B------:R-:W-:-:S05]  /*3af0*/  @P2 HADD2.F32 R120, -RZ, R49.H1_H1 ;  /* 0x30000031ff782230 */ /* 0x000fca0000004100 */
[----:B------:R-:W-:-:S07]  /*3b00*/  @P2 FADD.FTZ R43, R120, R43 ;  /* 0x0000002b782b2221 */ /* 0x000fce0000010000 */
.L_x_33640:
[----:B------:R-:W-:-:S04]  /*3b10*/  F2FP.F16.F32.PACK_AB R120, RZ, R43 ;  /* 0x0000002bff78723e */ /* 0x000fc800000000ff */
[----:B------:R-:W-:-:S07]  /*3b20*/  PRMT R45, R45, 0x5410, R120 ;  /* 0x000054102d2d7816 */ /* 0x000fce0000000078 */
.L_x_33641:
[----:B------:R-:W-:Y:S01]  /*3b30*/  HADD2.F32 R124, -RZ, R122.H0_H0 ;  /* 0x2000007aff7c7230 */ /* 0x000fe20000004100 */
[----:B------:R-:W-:Y:S06]  /*3b40*/  @P3 BRA `(.L_x_33642) ;  /* 0x0000000000203947 */ /* 0x000fec0003800000 */
[----:B------:R-:W-:-:S04]  /*3b50*/  ISETP.NE.U32.AND P4, PT, RZ, UR10, PT ;  /* 0x0000000aff007c0c */ /* 0x000fc8000bf85070 */
[----:B------:R-:W-:-:S13]  /*3b60*/  ISETP.NE.AND.EX P4, PT, RZ, UR11, PT, P4 ;  /* 0x0000000bff007c0c */ /* 0x000fda000bf85340 */
[----:B------:R-:W-:Y:S05]  /*3b70*/  @P4 BRA `(.L_x_33643) ;  /* 0x0000000000084947 */ /* 0x000fea0003800000 */
[----:B------:R-:W-:Y:S05]  /*3b80*/  @P0 BRA `(.L_x_33644) ;  /* 0x0000000000200947 */ /* 0x000fea0003800000 */
[----:B------:R-:W-:Y:S05]  /*3b90*/  BRA `(.L_x_33645) ;  /* 0x0000000000247947 */ /* 0x000fea0003800000 */
.L_x_33643:
[----:B-----5:R-:W-:-:S05]  /*3ba0*/  HADD2.F32 R120, -RZ, R50.H0_H0 ;  /* 0x20000032ff787230 */ /* 0x020fca0000004100 */
[----:B------:R-:W-:Y:S01]  /*3bb0*/  FADD.FTZ R124, R120, R124 ;  /* 0x0000007c787c7221 */ /* 0x000fe20000010000 */
[----:B------:R-:W-:Y:S06]  /*3bc0*/  BRA `(.L_x_33644) ;  /* 0x0000000000107947 */ /* 0x000fec0003800000 */
.L_x_33642:
[----:B-----5:R-:W-:-:S05]  /*3bd0*/  HADD2.F32 R120, -RZ, R54.H0_H0 ;  /* 0x20000036ff787230 */ /* 0x020fca0000004100 */
[----:B------:R-:W-:Y:S01]  /*3be0*/  FADD.FTZ R124, R120, R124 ;  /* 0x0000007c787c7221 */ /* 0x000fe20000010000 */
[----:B------:R-:W-:-:S05]  /*3bf0*/  @P2 HADD2.F32 R120, -RZ, R50.H0_H0 ;  /* 0x20000032ff782230 */ /* 0x000fca0000004100 */
[----:B------:R-:W-:-:S07]  /*3c00*/  @P2 FADD.FTZ R124, R120, R124 ;  /* 0x0000007c787c2221 */ /* 0x000fce0000010000 */
.L_x_33644:
[----:B------:R-:W-:-:S04]  /*3c10*/  F2FP.F16.F32.PACK_AB R120, RZ, R124 ;  /* 0x0000007cff78723e */ /* 0x000fc800000000ff */
[----:B------:R-:W-:-:S07]  /*3c20*/  PRMT R46, R120, 0x7610, R46 ;  /* 0x00007610782e7816 */ /* 0x000fce000000002e */
.L_x_33645:
[----:B------:R-:W-:Y:S01]  /*3c30*/  HADD2.F32 R143, -RZ, R122.H1_H1 ;  /* 0x3000007aff8f7230 */ /* 0x000fe20000004100 */
[----:B------:R-:W-:Y:S06]  /*3c40*/  @P3 BRA `(.L_x_33646) ;  /* 0x0000000000203947 */ /* 0x000fec0003800000 */
[----:B------:R-:W-:-:S04]  /*3c50*/  ISETP.NE.U32.AND P4, PT, RZ, UR10, PT ;  /* 0x0000000aff007c0c */ /* 0x000fc8000bf85070 */
[----:B------:R-:W-:-:S13]  /*3c60*/  ISETP.NE.AND.EX P4, PT, RZ, UR11, PT, P4 ;  /* 0x0000000bff007c0c */ /* 0x000fda000bf85340 */
[----:B------:R-:W-:Y:S05]  /*3c70*/  @P4 BRA `(.L_x_33647) ;  /* 0x0000000000084947 */ /* 0x000fea0003800000 */
[----:B------:R-:W-:Y:S05]  /*3c80*/  @P0 BRA `(.L_x_33648) ;  /* 0x0000000000200947 */ /* 0x000fea0003800000 */
[----:B------:R-:W-:Y:S05]  /*3c90*/  BRA `(.L_x_33649) ;  /* 0x0000000000247947 */ /* 0x000fea0003800000 */
.L_x_33647:
[----:B-----5:R-:W-:-:S05]  /*3ca0*/  HADD2.F32 R120, -RZ, R50.H1_H1 ;  /* 0x30000032ff787230 */ /* 0x020fca0000004100 */
[----:B------:R-:W-:Y:S01]  /*3cb0*/  FADD.FTZ R143, R120, R143 ;  /* 0x0000008f788f7221 */ /* 0x000fe20000010000 */
[----:B------:R-:W-:Y:S06]  /*3cc0*/  BRA `(.L_x_33648) ;  /* 0x0000000000107947 */ /* 0x000fec0003800000 */
.L_x_33646:
[----:B-----5:R-:W-:-:S05]  /*3cd0*/  HADD2.F32 R120, -RZ, R54.H1_H1 ;  /* 0x30000036ff787230 */ /* 0x020fca0000004100 */
[----:B------:R-:W-:Y:S01]  /*3ce0*/  FADD.FTZ R143, R120, R143 ;  /* 0x0000008f788f7221 */ /* 0x000fe20000010000 */
[----:B------:R-:W-:-:S05]  /*3cf0*/  @P2 HADD2.F32 R120, -RZ, R50.H1_H1 ;  /* 0x30000032ff782230 */ /* 0x000fca0000004100 */
[----:B------:R-:W-:-:S07]  /*3d00*/  @P2 FADD.FTZ R143, R120, R143 ;  /* 0x0000008f788f2221 */ /* 0x000fce0000010000 */
.L_x_33648:
[----:B------:R-:W-:-:S04]  /*3d10*/  F2FP.F16.F32.PACK_AB R120, RZ, R143 ;  /* 0x0000008fff78723e */ /* 0x000fc800000000ff */
[----:B------:R-:W-:-:S07]  /*3d20*/  PRMT R46, R46, 0x5410, R120 ;  /* 0x000054102e2e7816 */ /* 0x000fce0000000078 */
.L_x_33649:
[----:B------:R-:W-:Y:S01]  /*3d30*/  HADD2.F32 R144, -RZ, R123.H0_H0 ;  /* 0x2000007bff907230 */ /* 0x000fe20000004100 */
[----:B------:R-:W-:Y:S06]  /*3d40*/  @P3 BRA `(.L_x_33650) ;  /* 0x0000000000203947 */ /* 0x000fec0003800000 */
[----:B------:R-:W-:-:S04]  /*3d50*/  ISETP.NE.U32.AND P4, PT, RZ, UR10, PT ;  /* 0x0000000aff007c0c */ /* 0x000fc8000bf85070 */
[----:B------:R-:W-:-:S13]  /*3d60*/  ISETP.NE.AND.EX P4, PT, RZ, UR11, PT, P4 ;  /* 0x0000000bff007c0c */ /* 0x000fda000bf85340 */
[----:B------:R-:W-:Y:S05]  /*3d70*/  @P4 BRA `(.L_x_33651) ;  /* 0x0000000000084947 */ /* 0x000fea0003800000 */
[----:B------:R-:W-:Y:S05]  /*3d80*/  @P0 BRA `(.L_x_33652) ;  /* 0x0000000000200947 */ /* 0x000fea0003800000 */
[----:B------:R-:W-:Y:S05]  /*3d90*/  BRA `(.L_x_33653) ;  /* 0x0000000000247947 */ /* 0x000fea0003800000 */
.L_x_33651:
[----:B-----5:R-:W-:-:S05]  /*3da0*/  HADD2.F32 R120, -RZ, R51.H0_H0 ;  /* 0x20000033ff787230 */ /* 0x020fca0000004100 */
[----:B------:R-:W-:Y:S01]  /*3db0*/  FADD.FTZ R144, R120, R144 ;  /* 0x0000009078907221 */ /* 0x000fe20000010000 */
[----:B------:R-:W-:Y:S06]  /*3dc0*/  BRA `(.L_x_33652) ;  /* 0x0000000000107947 */ /* 0x000fec0003800000 */
.L_x_33650:
[----:B-----5:R-:W-:-:S05]  /*3dd0*/  HADD2.F32 R120, -RZ, R55.H0_H0 ;  /* 0x20000037ff787230 */ /* 0x020fca0000004100 */
[----:B------:R-:W-:Y:S01]  /*3de0*/  FADD.FTZ R144, R120, R144 ;  /* 0x0000009078907221 */ /* 0x000fe20000010000 */
[----:B------:R-:W-:-:S05]  /*3df0*/  @P2 HADD2.F32 R120, -RZ, R51.H0_H0 ;  /* 0x20000033ff782230 */ /* 0x000fca0000004100 */
[----:B------:R-:W-:-:S07]  /*3e00*/  @P2 FADD.FTZ R144, R120, R144 ;  /* 0x0000009078902221 */ /* 0x000fce0000010000 */
.L_x_33652:
[----:B------:R-:W-:-:S04]  /*3e10*/  F2FP.F16.F32.PACK_AB R120, RZ, R144 ;  /* 0x00000090ff78723e */ /* 0x000fc800000000ff */
[----:B------:R-:W-:-:S07]  /*3e20*/  PRMT R47, R120, 0x7610, R47 ;  /* 0x00007610782f7816 */ /* 0x000fce000000002f */
.L_x_33653:
[----:B------:R-:W-:Y:S01]  /*3e30*/  HADD2.F32 R159, -RZ, R123.H1_H1 ;  /* 0x3000007bff9f7230 */ /* 0x000fe20000004100 */
[----:B------:R-:W-:Y:S06]  /*3e40*/  @P3 BRA `(.L_x_33654) ;  /* 0x0000000000203947 */ /* 0x000fec0003800000 */
[----:B------:R-:W-:-:S04]  /*3e50*/  ISETP.NE.U32.AND P2, PT, RZ, UR10, PT ;  /* 0x0000000aff007c0c */ /* 0x000fc8000bf45070 */
[----:B------:R-:W-:-:S13]  /*3e60*/  ISETP.NE.AND.EX P2, PT, RZ, UR11, PT, P2 ;  /* 0x0000000bff007c0c */ /* 0x000fda000bf45320 */
[----:B------:R-:W-:Y:S05]  /*3e70*/  @P2 BRA `(.L_x_33655) ;  /* 0x0000000000082947 */ /* 0x000fea0003800000 */
[----:B------:R-:W-:Y:S05]  /*3e80*/  @P0 BRA `(.L_x_33656) ;  /* 0x0000000000200947 */ /* 0x000fea0003800000 */
[----:B------:R-:W-:Y:S05]  /*3e90*/  BRA `(.L_x_33657) ;  /* 0x0000000000247947 */ /* 0x000fea0003800000 */
.L_x_33655:
[----:B-----5:R-:W-:-:S05]  /*3ea0*/  HADD2.F32 R120, -RZ, R51.H1_H1 ;  /* 0x30000033ff787230 */ /* 0x020fca0000004100 */
[----:B------:R-:W-:Y:S01]  /*3eb0*/  FADD.FTZ R159, R120, R159 ;  /* 0x0000009f789f7221 */ /* 0x000fe20000010000 */
[----:B------:R-:W-:Y:S06]  /*3ec0*/  BRA `(.L_x_33656) ;  /* 0x0000000000107947 */ /* 0x000fec0003800000 */
.L_x_33654:
[----:B-----5:R-:W-:-:S05]  /*3ed0*/  HADD2.F32 R120, -RZ, R55.H1_H1 ;  /* 0x30000037ff787230 */ /* 0x020fca0000004100 */
[----:B------:R-:W-:Y:S01]  /*3ee0*/  FADD.FTZ R159, R120, R159 ;  /* 0x0000009f789f7221 */ /* 0x000fe20000010000 */
[----:B------:R-:W-:-:S05]  /*3ef0*/  @P2 HADD2.F32 R120, -RZ, R51.H1_H1 ;  /* 0x30000033ff782230 */ /* 0x000fca0000004100 */
[----:B------:R-:W-:-:S07]  /*3f00*/  @P2 FADD.FTZ R159, R120, R159 ;  /* 0x0000009f789f2221 */ /* 0x000fce0000010000 */
.L_x_33656:
[----:B------:R-:W-:-:S04]  /*3f10*/  F2FP.F16.F32.PACK_AB R120, RZ, R159 ;  /* 0x0000009fff78723e */ /* 0x000fc800000000ff */
[----:B------:R-:W-:-:S07]  /*3f20*/  PRMT R47, R47, 0x5410, R120 ;  /* 0x000054102f2f7816 */ /* 0x000fce0000000078 */
.L_x_33657:
[----:B------:R-:W0:Y:S02]  /*3f30*/  @P0 LDC.64 R120, c[0x0][0x238] ;  /* 0x00008e00ff780b82 */ /* 0x000e240000000a00 */
[----:B0-----:R-:W-:-:S04]  /*3f40*/  @P0 LEA R120, P2, R165, R120, 0x4 ;  /* 0x00000078a5780211 */ /* 0x001fc800078420ff */
[C---:B------:R-:W-:Y:S02]  /*3f50*/  @P0 LEA.HI.X R121, R165.reuse, R121, RZ, 0x4, P2 ;  /* 0x00000079a5790211 */ /* 0x040fe400010f24ff */
[----:B------:R-:W-:-:S03]  /*3f60*/  IADD3 R165, R165, 0x20, RZ ;  /* 0x00000020a5a57810 */ /* 0x000fc60007ffe0ff */
[----:B------:R0:W-:Y:S04]  /*3f70*/  @P0 STG.E.128 desc[UR4][R120.64], R44 ;  /* 0x0000002c78000986 */ /* 0x0001e8000c101d04 */
.L_x_33625:
[----:B------:R-:W-:Y:S05]  /*3f80*/  BSYNC B0 ;  /* 0x0000000000007941 */ /* 0x000fea0003800000 */
.L_x_33624:
        /* <DEDUP_REMOVED lines=25> */
.L_x_33661:
[----:B-----5:R-:W-:-:S05]  /*4120*/  HADD2.F32 R20, -RZ, R48.H0_H0 ;  /* 0x20000030ff147230 */ /* 0x020fca0000004100 */
[----:B------:R-:W-:Y:S01]  /*4130*/  FADD.FTZ R19, R20, R19 ;  /* 0x0000001314137221 */ /* 0x000fe20000010000 */
[----:B------:R-:W-:Y:S06]  /*4140*/  BRA `(.L_x_33662) ;  /* 0x0000000000107947 */ /* 0x000fec0003800000 */
.L_x_33660:
[----:B-----5:R-:W-:-:S05]  /*4150*/  HADD2.F32 R20, -RZ, R52.H0_H0 ;  /* 0x20000034ff147230 */ /* 0x020fca0000004100 */
[----:B------:R-:W-:Y:S01]  /*4160*/  FADD.FTZ R19, R20, R19 ;  /* 0x0000001314137221 */ /* 0x000fe20000010000 */
[----:B------:R-:W-:-:S05]  /*4170*/  @P2 HADD2.F32 R20, -RZ, R48.H0_H0 ;  /* 0x20000030ff142230 */ /* 0x000fca0000004100 */
[----:B------:R-:W-:-:S07]  /*4180*/  @P2 FADD.FTZ R19, R20, R19 ;  /* 0x0000001314132221 */ /* 0x000fce0000010000 */
.L_x_33662:
[----:B------:R-:W-:-:S04]  /*4190*/  F2FP.F16.F32.PACK_AB R20, RZ, R19 ;  /* 0x00000013ff14723e */ /* 0x000fc800000000ff */
[----:B------:R-:W-:-:S07]  /*41a0*/  PRMT R44, R20, 0x7610, R44 ;  /* 0x00007610142c7816 */ /* 0x000fce000000002c */
.L_x_33663:
[----:B------:R-:W-:Y:S01]  /*41b0*/  HADD2.F32 R20, -RZ, R120.H1_H1 ;  /* 0x30000078ff147230 */ /* 0x000fe20000004100 */
[----:B------:R-:W-:Y:S06]  /*41c0*/  @P3 BRA `(.L_x_33664) ;  /* 0x0000000000203947 */ /* 0x000fec0003800000 */
[----:B------:R-:W-:-:S04]  /*41d0*/  ISETP.NE.U32.AND P4, PT, RZ, UR10, PT ;  /* 0x0000000aff007c0c */ /* 0x000fc8000bf85070 */
[----:B------:R-:W-:-:S13]  /*41e0*/  ISETP.NE.AND.EX P4, PT, RZ, UR11, PT, P4 ;  /* 0x0000000bff007c0c */ /* 0x000fda000bf85340 */
[----:B------:R-:W-:Y:S05]  /*41f0*/  @P4 BRA `(.L_x_33665) ;  /* 0x0000000000084947 */ /* 0x000fea0003800000 */
[----:B------:R-:W-:Y:S05]  /*4200*/  @P0 BRA `(.L_x_33666) ;  /* 0x0000000000200947 */ /* 0x000fea0003800000 */
[----:B------:R-:W-:Y:S05]  /*4210*/  BRA `(.L_x_33667) ;  /* 0x0000000000247947 */ /* 0x000fea0003800000 */
.L_x_33665:
[----:B-----5:R-:W-:-:S05]  /*4220*/  HADD2.F32 R21, -RZ, R48.H1_H1 ;  /* 0x30000030ff157230 */ /* 0x020fca0000004100 */
[----:B------:R-:W-:Y:S01]  /*4230*/  FADD.FTZ R20, R21, R20 ;  /* 0x0000001415147221 */ /* 0x000fe20000010000 */
[----:B------:R-:W-:Y:S06]  /*4240*/  BRA `(.L_x_33666) ;  /* 0x0000000000107947 */ /* 0x000fec0003800000 */
.L_x_33664:
[----:B-----5:R-:W-:-:S05]  /*4250*/  HADD2.F32 R21, -RZ, R52.H1_H1 ;  /* 0x30000034ff157230 */ /* 0x020fca0000004100 */
[----:B------:R-:W-:Y:S01]  /*4260*/  FADD.FTZ R20, R21, R20 ;  /* 0x0000001415147221 */ /* 0x000fe20000010000 */
[----:B------:R-:W-:-:S05]  /*4270*/  @P2 HADD2.F32 R21, -RZ, R48.H1_H1 ;  /* 0x30000030ff152230 */ /* 0x000fca0000004100 */
[----:B------:R-:W-:-:S07]  /*4280*/  @P2 FADD.FTZ R20, R21, R20 ;  /* 0x0000001415142221 */ /* 0x000fce0000010000 */
.L_x_33666:
[----:B------:R-:W-:-:S04]  /*4290*/  F2FP.F16.F32.PACK_AB R21, RZ, R20 ;  /* 0x00000014ff15723e */ /* 0x000fc800000000ff */
[----:B------:R-:W-:-:S07]  /*42a0*/  PRMT R44, R44, 0x5410, R21 ;  /* 0x000054102c2c7816 */ /* 0x000fce0000000015 */
.L_x_33667:
[----:B------:R-:W-:Y:S01]  /*42b0*/  HADD2.F32 R21, -RZ, R121.H0_H0 ;  /* 0x20000079ff157230 */ /* 0x000fe20000004100 */
[----:B------:R-:W-:Y:S06]  /*42c0*/  @P3 BRA `(.L_x_33668) ;  /* 0x0000000000203947 */ /* 0x000fec0003800000 */
[----:B------:R-:W-:-:S04]  /*42d0*/  ISETP.NE.U32.AND P4, PT, RZ, UR10, PT ;  /* 0x0000000aff007c0c */ /* 0x000fc8000bf85070 */
[----:B------:R-:W-:-:S13]  /*42e0*/  ISETP.NE.AND.EX P4, PT, RZ, UR11, PT, P4 ;  /* 0x0000000bff007c0c */ /* 0x000fda000bf85340 */
[----:B------:R-:W-:Y:S05]  /*42f0*/  @P4 BRA `(.L_x_33669) ;  /* 0x0000000000084947 */ /* 0x000fea0003800000 */
[----:B------:R-:W-:Y:S05]  /*4300*/  @P0 BRA `(.L_x_33670) ;  /* 0x0000000000200947 */ /* 0x000fea0003800000 */
[----:B------:R-:W-:Y:S05]  /*4310*/  BRA `(.L_x_33671) ;  /* 0x0000000000247947 */ /* 0x000fea0003800000 */
.L_x_33669:
[----:B-----5:R-:W-:-:S05]  /*4320*/  HADD2.F32 R120, -RZ, R49.H0_H0 ;  /* 0x20000031ff787230 */ /* 0x020fca0000004100 */
[----:B------:R-:W-:Y:S01]  /*4330*/  FADD.FTZ R21, R120, R21 ;  /* 0x0000001578157221 */ /* 0x000fe20000010000 */
[----:B------:R-:W-:Y:S06]  /*4340*/  BRA `(.L_x_33670) ;  /* 0x0000000000107947 */ /* 0x000fec0003800000 */
.L_x_33668:
[----:B-----5:R-:W-:-:S05]  /*4350*/  HADD2.F32 R120, -RZ, R53.H0_H0 ;  /* 0x20000035ff787230 */ /* 0x020fca0000004100 */
[----:B------:R-:W-:Y:S01]  /*4360*/  FADD.FTZ R21, R120, R21 ;  /* 0x0000001578157221 */ /* 0x000fe20000010000 */
[----:B------:R-:W-:-:S05]  /*4370*/  @P2 HADD2.F32 R120, -RZ, R49.H0_H0 ;  /* 0x20000031ff782230 */ /* 0x000fca0000004100 */
[----:B------:R-:W-:-:S07]  /*4380*/  @P2 FADD.FTZ R21, R120, R21 ;  /* 0x0000001578152221 */ /* 0x000fce0000010000 */
.L_x_33670:
[----:B------:R-:W-:-:S04]  /*4390*/  F2FP.F16.F32.PACK_AB R120, RZ, R21 ;  /* 0x00000015ff78723e */ /* 0x000fc800000000ff */
[----:B------:R-:W-:-:S07]  /*43a0*/  PRMT R45, R120, 0x7610, R45 ;  /* 0x00007610782d7816 */ /* 0x000fce000000002d */
.L_x_33671:
[----:B------:R-:W-:Y:S01]  /*43b0*/  HADD2.F32 R125, -RZ, R121.H1_H1 ;  /* 0x30000079ff7d7230 */ /* 0x000fe20000004100 */
[----:B------:R-:W-:Y:S06]  /*43c0*/  @P3 BRA `(.L_x_33672) ;  /* 0x0000000000203947 */ /* 0x000fec0003800000 */
[----:B------:R-:W-:-:S04]  /*43d0*/  ISETP.NE.U32.AND P4, PT, RZ, UR10, PT ;  /* 0x0000000aff007c0c */ /* 0x000fc8000bf85070 */
[----:B------:R-:W-:-:S13]  /*43e0*/  ISETP.NE.AND.EX P4, PT, RZ, UR11, PT, P4 ;  /* 0x0000000bff007c0c */ /* 0x000fda000bf85340 */
[----:B------:R-:W-:Y:S05]  /*43f0*/  @P4 BRA `(.L_x_33673) ;  /* 0x0000000000084947 */ /* 0x000fea0003800000 */
[----:B------:R-:W-:Y:S05]  /*4400*/  @P0 BRA `(.L_x_33674) ;  /* 0x0000000000200947 */ /* 0x000fea0003800000 */
[----:B------:R-:W-:Y:S05]  /*4410*/  BRA `(.L_x_33675) ;  /* 0x0000000000247947 */ /* 0x000fea0003800000 */
.L_x_33673:
[----:B-----5:R-:W-:-:S05]  /*4420*/  HADD2.F32 R120, -RZ, R49.H1_H1 ;  /* 0x30000031ff787230 */ /* 0x020fca0000004100 */
[----:B------:R-:W-:Y:S01]  /*4430*/  FADD.FTZ R125, R120, R125 ;  /* 0x0000007d787d7221 */ /* 0x000fe20000010000 */
[----:B------:R-:W-:Y:S06]  /*4440*/  BRA `(.L_x_33674) ;  /* 0x0000000000107947 */ /* 0x000fec0003800000 */
.L_x_33672:
[----:B-----5:R-:W-:-:S05]  /*4450*/  HADD2.F32 R120, -RZ, R53.H1_H1 ;  /* 0x30000035ff787230 */ /* 0x020fca0000004100 */
[----:B------:R-:W-:Y:S01]  /*4460*/  FADD.FTZ R125, R120, R125 ;  /* 0x0000007d787d7221 */ /* 0x000fe20000010000 */
[----:B------:R-:W-:-:S05]  /*4470*/  @P2 HADD2.F32 R120, -RZ, R49.H1_H1 ;  /* 0x30000031ff782230 */ /* 0x000fca0000004100 */
[----:B------:R-:W-:-:S07]  /*4480*/  @P2 FADD.FTZ R125, R120, R125 ;  /* 0x0000007d787d2221 */ /* 0x000fce0000010000 */
.L_x_33674:
[----:B------:R-:W-:-:S04]  /*4490*/  F2FP.F16.F32.PACK_AB R120, RZ, R125 ;  /* 0x0000007dff78723e */ /* 0x000fc800000000ff */
[----:B------:R-:W-:-:S07]  /*44a0*/  PRMT R45, R45, 0x5410, R120 ;  /* 0x000054102d2d7816 */ /* 0x000fce0000000078 */
.L_x_33675:
[----:B------:R-:W-:Y:S01]  /*44b0*/  HADD2.F32 R126, -RZ, R122.H0_H0 ;  /* 0x2000007aff7e7230 */ /* 0x000fe20000004100 */
[----:B------:R-:W-:Y:S06]  /*44c0*/  @P3 BRA `(.L_x_33676) ;  /* 0x0000000000203947 */ /* 0x000fec0003800000 */
[----:B------:R-:W-:-:S04]  /*44d0*/  ISETP.NE.U32.AND P4, PT, RZ, UR10, PT ;  /* 0x0000000aff007c0c */ /* 0x000fc8000bf85070 */
[----:B------:R-:W-:-:S13]  /*44e0*/  ISETP.NE.AND.EX P4, PT, RZ, UR11, PT, P4 ;  /* 0x0000000bff007c0c */ /* 0x000fda000bf85340 */
[----:B------:R-:W-:Y:S05]  /*44f0*/  @P4 BRA `(.L_x_33677) ;  /* 0x0000000000084947 */ /* 0x000fea0003800000 */
[----:B------:R-:W-:Y:S05]  /*4500*/  @P0 BRA `(.L_x_33678) ;  /* 0x0000000000200947 */ /* 0x000fea0003800000 */
[----:B------:R-:W-:Y:S05]  /*4510*/  BRA `(.L_x_33679) ;  /* 0x0000000000247947 */ /* 0x000fea0003800000 */
.L_x_33677:
[----:B-----5:R-:W-:-:S05]  /*4520*/  HADD2.F32 R120, -RZ, R50.H0_H0 ;  /* 0x20000032ff787230 */ /* 0x020fca0000004100 */
[----:B------:R-:W-:Y:S01]  /*4530*/  FADD.FTZ R126, R120, R126 ;  /* 0x0000007e787e7221 */ /* 0x000fe20000010000 */
[----:B------:R-:W-:Y:S06]  /*4540*/  BRA `(.L_x_33678) ;  /* 0x0000000000107947 */ /* 0x000fec0003800000 */
.L_x_33676:
[----:B-----5:R-:W-:-:S05]  /*4550*/  HADD2.F32 R120, -RZ, R54.H0_H0 ;  /* 0x20000036ff787230 */ /* 0x020fca0000004100 */
[----:B------:R-:W-:Y:S01]  /*4560*/  FADD.FTZ R126, R120, R126 ;  /* 0x0000007e787e7221 */ /* 0x000fe20000010000 */
[----:B------:R-:W-:-:S05]  /*4570*/  @P2 HADD2.F32 R120, -RZ, R50.H0_H0 ;  /* 0x20000032ff782230 */ /* 0x000fca0000004100 */
[----:B------:R-:W-:-:S07]  /*4580*/  @P2 FADD.FTZ R126, R120, R126 ;  /* 0x0000007e787e2221 */ /* 0x000fce0000010000 */
.L_x_33678:
[----:B------:R-:W-:-:S04]  /*4590*/  F2FP.F16.F32.PACK_AB R120, RZ, R126 ;  /* 0x0000007eff78723e */ /* 0x000fc800000000ff */
[----:B------:R-:W-:-:S07]  /*45a0*/  PRMT R46, R120, 0x7610, R46 ;  /* 0x00007610782e7816 */ /* 0x000fce000000002e */
.L_x_33679:
[----:B------:R-:W-:Y:S01]  /*45b0*/  HADD2.F32 R145, -RZ, R122.H1_H1 ;  /* 0x3000007aff917230 */ /* 0x000fe20000004100 */
[----:B------:R-:W-:Y:S06]  /*45c0*/  @P3 BRA `(.L_x_33680) ;  /* 0x0000000000203947 */ /* 0x000fec0003800000 */
[----:B------:R-:W-:-:S04]  /*45d0*/  ISETP.NE.U32.AND P4, PT, RZ, UR10, PT ;  /* 0x0000000aff007c0c */ /* 0x000fc8000bf85070 */
[----:B------:R-:W-:-:S13]  /*45e0*/  ISETP.NE.AND.EX P4, PT, RZ, UR11, PT, P4 ;  /* 0x0000000bff007c0c */ /* 0x000fda000bf85340 */
[----:B------:R-:W-:Y:S05]  /*45f0*/  @P4 BRA `(.L_x_33681) ;  /* 0x0000000000084947 */ /* 0x000fea0003800000 */
[----:B------:R-:W-:Y:S05]  /*4600*/  @P0 BRA `(.L_x_33682) ;  /* 0x0000000000200947 */ /* 0x000fea0003800000 */
[----:B------:R-:W-:Y:S05]  /*4610*/  BRA `(.L_x_33683) ;  /* 0x0000000000247947 */ /* 0x000fea0003800000 */
.L_x_33681:
[----:B-----5:R-:W-:-:S05]  /*4620*/  HADD2.F32 R120, -RZ, R50.H1_H1 ;  /* 0x30000032ff787230 */ /* 0x020fca0000004100 */
[----:B------:R-:W-:Y:S01]  /*4630*/  FADD.FTZ R145, R120, R145 ;  /* 0x0000009178917221 */ /* 0x000fe20000010000 */
[----:B------:R-:W-:Y:S06]  /*4640*/  BRA `(.L_x_33682) ;  /* 0x0000000000107947 */ /* 0x000fec0003800000 */
.L_x_33680:
[----:B-----5:R-:W-:-:S05]  /*4650*/  HADD2.F32 R120, -RZ, R54.H1_H1 ;  /* 0x30000036ff787230 */ /* 0x020fca0000004100 */
[----:B------:R-:W-:Y:S01]  /*4660*/  FADD.FTZ R145, R120, R145 ;  /* 0x0000009178917221 */ /* 0x000fe20000010000 */
[----:B------:R-:W-:-:S05]  /*4670*/  @P2 HADD2.F32 R120, -RZ, R50.H1_H1 ;  /* 0x30000032ff782230 */ /* 0x000fca0000004100 */
[----:B------:R-:W-:-:S07]  /*4680*/  @P2 FADD.FTZ R145, R120, R145 ;  /* 0x0000009178912221 */ /* 0x000fce0000010000 */
.L_x_33682:
[----:B------:R-:W-:-:S04]  /*4690*/  F2FP.F16.F32.PACK_AB R120, RZ, R145 ;  /* 0x00000091ff78723e */ /* 0x000fc800000000ff */
[----:B------:R-:W-:-:S07]  /*46a0*/  PRMT R46, R46, 0x5410, R120 ;  /* 0x000054102e2e7816 */ /* 0x000fce0000000078 */
.L_x_33683:
[----:B------:R-:W-:Y:S01]  /*46b0*/  HADD2.F32 R146, -RZ, R123.H0_H0 ;  /* 0x2000007bff927230 */ /* 0x000fe20000004100 */
[----:B------:R-:W-:Y:S06]  /*46c0*/  @P3 BRA `(.L_x_33684) ;  /* 0x0000000000203947 */ /* 0x000fec0003800000 */
[----:B------:R-:W-:-:S04]  /*46d0*/  ISETP.NE.U32.AND P4, PT, RZ, UR10, PT ;  /* 0x0000000aff007c0c */ /* 0x000fc8000bf85070 */
[----:B------:R-:W-:-:S13]  /*46e0*/  ISETP.NE.AND.EX P4, PT, RZ, UR11, PT, P4 ;  /* 0x0000000bff007c0c */ /* 0x000fda000bf85340 */
[----:B------:R-:W-:Y:S05]  /*46f0*/  @P4 BRA `(.L_x_33685) ;  /* 0x0000000000084947 */ /* 0x000fea0003800000 */
[----:B------:R-:W-:Y:S05]  /*4700*/  @P0 BRA `(.L_x_33686) ;  /* 0x0000000000200947 */ /* 0x000fea0003800000 */
[----:B------:R-:W-:Y:S05]  /*4710*/  BRA `(.L_x_33687) ;  /* 0x0000000000247947 */ /* 0x000fea0003800000 */
.L_x_33685:
[----:B-----5:R-:W-:-:S05]  /*4720*/  HADD2.F32 R120, -RZ, R51.H0_H0 ;  /* 0x20000033ff787230 */ /* 0x020fca0000004100 */
[----:B------:R-:W-:Y:S01]  /*4730*/  FADD.FTZ R146, R120, R146 ;  /* 0x0000009278927221 */ /* 0x000fe20000010000 */
[----:B------:R-:W-:Y:S06]  /*4740*/  BRA `(.L_x_33686) ;  /* 0x0000000000107947 */ /* 0x000fec0003800000 */
.L_x_33684:
[----:B-----5:R-:W-:-:S05]  /*4750*/  HADD2.F32 R120, -RZ, R55.H0_H0 ;  /* 0x20000037ff787230 */ /* 0x020fca0000004100 */
[----:B------:R-:W-:Y:S01]  /*4760*/  FADD.FTZ R146, R120, R146 ;  /* 0x0000009278927221 */ /* 0x000fe20000010000 */
[----:B------:R-:W-:-:S05]  /*4770*/  @P2 HADD2.F32 R120, -RZ, R51.H0_H0 ;  /* 0x20000033ff782230 */ /* 0x000fca0000004100 */
[----:B------:R-:W-:-:S07]  /*4780*/  @P2 FADD.FTZ R146, R120, R146 ;  /* 0x0000009278922221 */ /* 0x000fce0000010000 */
.L_x_33686:
[----:B------:R-:W-:-:S04]  /*4790*/  F2FP.F16.F32.PACK_AB R120, RZ, R146 ;  /* 0x00000092ff78723e */ /* 0x000fc800000000ff */
[----:B------:R-:W-:-:S07]  /*47a0*/  PRMT R47, R120, 0x7610, R47 ;  /* 0x00007610782f7816 */ /* 0x000fce000000002f */
.L_x_33687:
[----:B------:R-:W-:Y:S01]  /*47b0*/  HADD2.F32 R160, -RZ, R123.H1_H1 ;  /* 0x3000007bffa07230 */ /* 0x000fe20000004100 */
[----:B------:R-:W-:Y:S06]  /*47c0*/  @P3 BRA `(.L_x_33688) ;  /* 0x0000000000203947 */ /* 0x000fec0003800000 */
[----:B------:R-:W-:-:S04]  /*47d0*/  ISETP.NE.U32.AND P2, PT, RZ, UR10, PT ;  /* 0x0000000aff007c0c */ /* 0x000fc8000bf45070 */
[----:B------:R-:W-:-:S13]  /*47e0*/  ISETP.NE.AND.EX P2, PT, RZ, UR11, PT, P2 ;  /* 0x0000000bff007c0c */ /* 0x000fda000bf45320 */
[----:B------:R-:W-:Y:S05]  /*47f0*/  @P2 BRA `(.L_x_33689) ;  /* 0x0000000000082947 */ /* 0x000fea0003800000 */
[----:B------:R-:W-:Y:S05]  /*4800*/  @P0 BRA `(.L_x_33690) ;  /* 0x0000000000200947 */ /* 0x000fea0003800000 */
[----:B------:R-:W-:Y:S05]  /*4810*/  BRA `(.L_x_33691) ;  /* 0x0000000000247947 */ /* 0x000fea0003800000 */
.L_x_33689:
[----:B-----5:R-:W-:-:S05]  /*4820*/  HADD2.F32 R120, -RZ, R51.H1_H1 ;  /* 0x30000033ff787230 */ /* 0x020fca0000004100 */
[----:B------:R-:W-:Y:S01]  /*4830*/  FADD.FTZ R160, R120, R160 ;  /* 0x000000a078a07221 */ /* 0x000fe20000010000 */
[----:B------:R-:W-:Y:S06]  /*4840*/  BRA `(.L_x_33690) ;  /* 0x0000000000107947 */ /* 0x000fec0003800000 */
.L_x_33688:
[----:B-----5:R-:W-:-:S05]  /*4850*/  HADD2.F32 R120, -RZ, R55.H1_H1 ;  /* 0x30000037ff787230 */ /* 0x020fca0000004100 */
[----:B------:R-:W-:Y:S01]  /*4860*/  FADD.FTZ R160, R120, R160 ;  /* 0x000000a078a07221 */ /* 0x000fe20000010000 */
[----:B------:R-:W-:-:S05]  /*4870*/  @P2 HADD2.F32 R120, -RZ, R51.H1_H1 ;  /* 0x30000033ff782230 */ /* 0x000fca0000004100 */
[----:B------:R-:W-:-:S07]  /*4880*/  @P2 FADD.FTZ R160, R120, R160 ;  /* 0x000000a078a02221 */ /* 0x000fce0000010000 */
.L_x_33690:
[----:B------:R-:W-:-:S04]  /*4890*/  F2FP.F16.F32.PACK_AB R120, RZ, R160 ;  /* 0x000000a0ff78723e */ /* 0x000fc800000000ff */
[----:B------:R-:W-:-:S07]  /*48a0*/  PRMT R47, R47, 0x5410, R120 ;  /* 0x000054102f2f7816 */ /* 0x000fce0000000078 */
.L_x_33691:
[----:B------:R-:W0:Y:S02]  /*48b0*/  @P0 LDC.64 R120, c[0x0][0x238] ;  /* 0x00008e00ff780b82 */ /* 0x000e240000000a00 */
[----:B0-----:R-:W-:-:S04]  /*48c0*/  @P0 LEA R120, P2, R165, R120, 0x4 ;  /* 0x00000078a5780211 */ /* 0x001fc800078420ff */
[C---:B------:R-:W-:Y:S02]  /*48d0*/  @P0 LEA.HI.X R121, R165.reuse, R121, RZ, 0x4, P2 ;  /* 0x00000079a5790211 */ /* 0x040fe400010f24ff */
[----:B------:R-:W-:-:S03]  /*48e0*/  IADD3 R165, R165, 0x20, RZ ;  /* 0x00000020a5a57810 */ /* 0x000fc60007ffe0ff */
[----:B------:R0:W-:Y:S04]  /*48f0*/  @P0 STG.E.128 desc[UR4][R120.64], R44 ;  /* 0x0000002c78000986 */ /* 0x0001e8000c101d04 */
.L_x_33659:
[----:B------:R-:W-:Y:S05]  /*4900*/  BSYNC B0 ;  /* 0x0000000000007941 */ /* 0x000fea0003800000 */
.L_x_33658:
        /* <DEDUP_REMOVED lines=25> */
.L_x_33695:
[----:B-----5:R-:W-:-:S05]  /*4aa0*/  HADD2.F32 R23, -RZ, R48.H0_H0 ;  /* 0x20000030ff177230 */ /* 0x020fca0000004100 */
[----:B------:R-:W-:Y:S01]  /*4ab0*/  FADD.FTZ R22, R23, R22 ;  /* 0x0000001617167221 */ /* 0x000fe20000010000 */
[----:B------:R-:W-:Y:S06]  /*4ac0*/  BRA `(.L_x_33696) ;  /* 0x0000000000107947 */ /* 0x000fec0003800000 */
.L_x_33694:
[----:B-----5:R-:W-:-:S05]  /*4ad0*/  HADD2.F32 R23, -RZ, R52.H0_H0 ;  /* 0x20000034ff177230 */ /* 0x020fca0000004100 */
[----:B------:R-:W-:Y:S01]  /*4ae0*/  FADD.FTZ R22, R23, R22 ;  /* 0x0000001617167221 */ /* 0x000fe20000010000 */
[----:B------:R-:W-:-:S05]  /*4af0*/  @P2 HADD2.F32 R23, -RZ, R48.H0_H0 ;  /* 0x20000030ff172230 */ /* 0x000fca0000004100 */
[----:B------:R-:W-:-:S07]  /*4b00*/  @P2 FADD.FTZ R22, R23, R22 ;  /* 0x0000001617162221 */ /* 0x000fce0000010000 */
.L_x_33696:
[----:B------:R-:W-:-:S04]  /*4b10*/  F2FP.F16.F32.PACK_AB R23, RZ, R22 ;  /* 0x00000016ff17723e */ /* 0x000fc800000000ff */
[----:B------:R-:W-:-:S07]  /*4b20*/  PRMT R44, R23, 0x7610, R44 ;  /* 0x00007610172c7816 */ /* 0x000fce000000002c */
.L_x_33697:
[----:B------:R-:W-:Y:S01]  /*4b30*/  HADD2.F32 R23, -RZ, R120.H1_H1 ;  /* 0x30000078ff177230 */ /* 0x000fe20000004100 */
[----:B------:R-:W-:Y:S06]  /*4b40*/  @P3 BRA `(.L_x_33698) ;  /* 0x0000000000203947 */ /* 0x000fec0003800000 */
[----:B------:R-:W-:-:S04]  /*4b50*/  ISETP.NE.U32.AND P4, PT, RZ, UR10, PT ;  /* 0x0000000aff007c0c */ /* 0x000fc8000bf85070 */
[----:B------:R-:W-:-:S13]  /*4b60*/  ISETP.NE.AND.EX P4, PT, RZ, UR11, PT, P4 ;  /* 0x0000000bff007c0c */ /* 0x000fda000bf85340 */
[----:B------:R-:W-:Y:S05]  /*4b70*/  @P4 BRA `(.L_x_33699) ;  /* 0x0000000000084947 */ /* 0x000fea0003800000 */
[----:B------:R-:W-:Y:S05]  /*4b80*/  @P0 BRA `(.L_x_33700) ;  /* 0x0000000000200947 */ /* 0x000fea0003800000 */
[----:B------:R-:W-:Y:S05]  /*4b90*/  BRA `(.L_x_33701) ;  /* 0x0000000000247947 */ /* 0x000fea0003800000 */
.L_x_33699:
[----:B-----5:R-:W-:-:S05]  /*4ba0*/  HADD2.F32 R24, -RZ, R48.H1_H1 ;  /* 0x30000030ff187230 */ /* 0x020fca0000004100 */
[----:B------:R-:W-:Y:S01]  /*4bb0*/  FADD.FTZ R23, R24, R23 ;  /* 0x0000001718177221 */ /* 0x000fe20000010000 */
[----:B------:R-:W-:Y:S06]  /*4bc0*/  BRA `(.L_x_33700) ;  /* 0x0000000000107947 */ /* 0x000fec0003800000 */
.L_x_33698:
[----:B-----5:R-:W-:-:S05]  /*4bd0*/  HADD2.F32 R24, -RZ, R52.H1_H1 ;  /* 0x30000034ff187230 */ /* 0x020fca0000004100 */
[----:B------:R-:W-:Y:S01]  /*4be0*/  FADD.FTZ R23, R24, R23 ;  /* 0x0000001718177221 */ /* 0x000fe20000010000 */
[----:B------:R-:W-:-:S05]  /*4bf0*/  @P2 HADD2.F32 R24, -RZ, R48.H1_H1 ;  /* 0x30000030ff182230 */ /* 0x000fca0000004100 */
[----:B------:R-:W-:-:S07]  /*4c00*/  @P2 FADD.FTZ R23, R24, R23 ;  /* 0x0000001718172221 */ /* 0x000fce0000010000 */
.L_x_33700:
[----:B------:R-:W-:-:S04]  /*4c10*/  F2FP.F16.F32.PACK_AB R24, RZ, R23 ;  /* 0x00000017ff18723e */ /* 0x000fc800000000ff */
[----:B------:R-:W-:-:S07]  /*4c20*/  PRMT R44, R44, 0x5410, R24 ;  /* 0x000054102c2c7816 */ /* 0x000fce0000000018 */
.L_x_33701:
[----:B------:R-:W-:Y:S01]  /*4c30*/  HADD2.F32 R24, -RZ, R121.H0_H0 ;  /* 0x20000079ff187230 */ /* 0x000fe20000004100 */
[----:B------:R-:W-:Y:S06]  /*4c40*/  @P3 BRA `(.L_x_33702) ;  /* 0x0000000000203947 */ /* 0x000fec0003800000 */
[----:B------:R-:W-:-:S04]  /*4c50*/  ISETP.NE.U32.AND P4, PT, RZ, UR10, PT ;  /* 0x0000000aff007c0c */ /* 0x000fc8000bf85070 */
[----:B------:R-:W-:-:S13]  /*4c60*/  ISETP.NE.AND.EX P4, PT, RZ, UR11, PT, P4 ;  /* 0x0000000bff007c0c */ /* 0x000fda000bf85340 */
[----:B------:R-:W-:Y:S05]  /*4c70*/  @P4 BRA `(.L_x_33703) ;  /* 0x0000000000084947 */ /* 0x000fea0003800000 */
[----:B------:R-:W-:Y:S05]  /*4c80*/  @P0 BRA `(.L_x_33704) ;  /* 0x0000000000200947 */ /* 0x000fea0003800000 */
[----:B------:R-:W-:Y:S05]  /*4c90*/  BRA `(.L_x_33705) ;  /* 0x0000000000247947 */ /* 0x000fea0003800000 */
.L_x_33703:
[----:B-----5:R-:W-:-:S05]  /*4ca0*/  HADD2.F32 R120, -RZ, R49.H0_H0 ;  /* 0x20000031ff787230 */ /* 0x020fca0000004100 */
[----:B------:R-:W-:Y:S01]  /*4cb0*/  FADD.FTZ R24, R120, R24 ;  /* 0x0000001878187221 */ /* 0x000fe20000010000 */
[----:B------:R-:W-:Y:S06]  /*4cc0*/  BRA `(.L_x_33704) ;  /* 0x0000000000107947 */ /* 0x000fec0003800000 */
.L_x_33702:
[----:B-----5:R-:W-:-:S05]  /*4cd0*/  HADD2.F32 R120, -RZ, R53.H0_H0 ;  /* 0x20000035ff787230 */ /* 0x020fca0000004100 */
[----:B------:R-:W-:Y:S01]  /*4ce0*/  FADD.FTZ R24, R120, R24 ;  /* 0x0000001878187221 */ /* 0x000fe20000010000 */
[----:B------:R-:W-:-:S05]  /*4cf0*/  @P2 HADD2.F32 R120, -RZ, R49.H0_H0 ;  /* 0x20000031ff782230 */ /* 0x000fca0000004100 */
[----:B------:R-:W-:-:S07]  /*4d00*/  @P2 FADD.FTZ R24, R120, R24 ;  /* 0x0000001878182221 */ /* 0x000fce0000010000 */
.L_x_33704:
[----:B------:R-:W-:-:S04]  /*4d10*/  F2FP.F16.F32.PACK_AB R120, RZ, R24 ;  /* 0x00000018ff78723e */ /* 0x000fc800000000ff */
[----:B------:R-:W-:-:S07]  /*4d20*/  PRMT R45, R120, 0x7610, R45 ;  /* 0x00007610782d7816 */ /* 0x000fce000000002d */
.L_x_33705:
[----:B------:R-:W-:Y:S01]  /*4d30*/  HADD2.F32 R127, -RZ, R121.H1_H1 ;  /* 0x30000079ff7f7230 */ /* 0x000fe20000004100 */
[----:B------:R-:W-:Y:S06]  /*4d40*/  @P3 BRA `(.L_x_33706) ;  /* 0x0000000000203947 */ /* 0x000fec0003800000 */
[----:B------:R-:W-:-:S04]  /*4d50*/  ISETP.NE.U32.AND P4, PT, RZ, UR10, PT ;  /* 0x0000000aff007c0c */ /* 0x000fc8000bf85070 */
[----:B------:R-:W-:-:S13]  /*4d60*/  ISETP.NE.AND.EX P4, PT, RZ, UR11, PT, P4 ;  /* 0x0000000bff007c0c */ /* 0x000fda000bf85340 */
[----:B------:R-:W-:Y:S05]  /*4d70*/  @P4 BRA `(.L_x_33707) ;  /* 0x0000000000084947 */ /* 0x000fea0003800000 */
[----:B------:R-:W-:Y:S05]  /*4d80*/  @P0 BRA `(.L_x_33708) ;  /* 0x0000000000200947 */ /* 0x000fea0003800000 */
[----:B------:R-:W-:Y:S05]  /*4d90*/  BRA `(.L_x_33709) ;  /* 0x0000000000247947 */ /* 0x000fea0003800000 */
.L_x_33707:
[----:B-----5:R-:W-:-:S05]  /*4da0*/  HADD2.F32 R120, -RZ, R49.H1_H1 ;  /* 0x30000031ff787230 */ /* 0x020fca0000004100 */
[----:B------:R-:W-:Y:S01]  /*4db0*/  FADD.FTZ R127, R120, R127 ;  /* 0x0000007f787f7221 */ /* 0x000fe20000010000 */
[----:B------:R-:W-:Y:S06]  /*4dc0*/  BRA `(.L_x_33708) ;  /* 0x0000000000107947 */ /* 0x000fec0003800000 */
.L_x_33706:
[----:B-----5:R-:W-:-:S05]  /*4dd0*/  HADD2.F32 R120, -RZ, R53.H1_H1 ;  /* 0x30000035ff787230 */ /* 0x020fca0000004100 */
[----:B------:R-:W-:Y:S01]  /*4de0*/  FADD.FTZ R127, R120, R127 ;  /* 0x0000007f787f7221 */ /* 0x000fe20000010000 */
[----:B------:R-:W-:-:S05]  /*4df0*/  @P2 HADD2.F32 R120, -RZ, R49.H1_H1 ;  /* 0x30000031ff782230 */ /* 0x000fca0000004100 */
[----:B------:R-:W-:-:S07]  /*4e00*/  @P2 FADD.FTZ R127, R120, R127 ;  /* 0x0000007f787f2221 */ /* 0x000fce0000010000 */
.L_x_33708:
[----:B------:R-:W-:-:S04]  /*4e10*/  F2FP.F16.F32.PACK_AB R120, RZ, R127 ;  /* 0x0000007fff78723e */ /* 0x000fc800000000ff */
[----:B------:R-:W-:-:S07]  /*4e20*/  PRMT R45, R45, 0x5410, R120 ;  /* 0x000054102d2d7816 */ /* 0x000fce0000000078 */
.L_x_33709:
[----:B------:R-:W-:Y:S01]  /*4e30*/  HADD2.F32 R128, -RZ, R122.H0_H0 ;  /* 0x2000007aff807230 */ /* 0x000fe20000004100 */
[----:B------:R-:W-:Y:S06]  /*4e40*/  @P3 BRA `(.L_x_33710) ;  /* 0x0000000000203947 */ /* 0x000fec0003800000 */
[----:B------:R-:W-:-:S04]  /*4e50*/  ISETP.NE.U32.AND P4, PT, RZ, UR10, PT ;  /* 0x0000000aff007c0c */ /* 0x000fc8000bf85070 */
[----:B------:R-:W-:-:S13]  /*4e60*/  ISETP.NE.AND.EX P4, PT, RZ, UR11, PT, P4 ;  /* 0x0000000bff007c0c */ /* 0x000fda000bf85340 */
[----:B------:R-:W-:Y:S05]  /*4e70*/  @P4 BRA `(.L_x_33711) ;  /* 0x0000000000084947 */ /* 0x000fea0003800000 */
[----:B------:R-:W-:Y:S05]  /*4e80*/  @P0 BRA `(.L_x_33712) ;  /* 0x0000000000200947 */ /* 0x000fea0003800000 */
[----:B------:R-:W-:Y:S05]  /*4e90*/  BRA `(.L_x_33713) ;  /* 0x0000000000247947 */ /* 0x000fea0003800000 */
.L_x_33711:
[----:B-----5:R-:W-:-:S05]  /*4ea0*/  HADD2.F32 R120, -RZ, R50.H0_H0 ;  /* 0x20000032ff787230 */ /* 0x020fca0000004100 */
[----:B------:R-:W-:Y:S01]  /*4eb0*/  FADD.FTZ R128, R120, R128 ;  /* 0x0000008078807221 */ /* 0x000fe20000010000 */
[----:B------:R-:W-:Y:S06]  /*4ec0*/  BRA `(.L_x_33712) ;  /* 0x0000000000107947 */ /* 0x000fec0003800000 */
.L_x_33710:
[----:B-----5:R-:W-:-:S05]  /*4ed0*/  HADD2.F32 R120, -RZ, R54.H0_H0 ;  /* 0x20000036ff787230 */ /* 0x020fca0000004100 */
[----:B------:R-:W-:Y:S01]  /*4ee0*/  FADD.FTZ R128, R120, R128 ;  /* 0x0000008078807221 */ /* 0x000fe20000010000 */
[----:B------:R-:W-:-:S05]  /*4ef0*/  @P2 HADD2.F32 R120, -RZ, R50.H0_H0 ;  /* 0x20000032ff782230 */ /* 0x000fca0000004100 */
[----:B------:R-:W-:-:S07]  /*4f00*/  @P2 FADD.FTZ R128, R120, R128 ;  /* 0x0000008078802221 */ /* 0x000fce0000010000 */
.L_x_33712:
[----:B------:R-:W-:-:S04]  /*4f10*/  F2FP.F16.F32.PACK_AB R120, RZ, R128 ;  /* 0x00000080ff78723e */ /* 0x000fc800000000ff */
[----:B------:R-:W-:-:S07]  /*4f20*/  PRMT R46, R120, 0x7610, R46 ;  /* 0x00007610782e7816 */ /* 0x000fce000000002e */
.L_x_33713:
[----:B------:R-:W-:Y:S01]  /*4f30*/  HADD2.F32 R147, -RZ, R122.H1_H1 ;  /* 0x3000007aff937230 */ /* 0x000fe20000004100 */
[----:B------:R-:W-:Y:S06]  /*4f40*/  @P3 BRA `(.L_x_33714) ;  /* 0x0000000000203947 */ /* 0x000fec0003800000 */
[----:B------:R-:W-:-:S04]  /*4f50*/  ISETP.NE.U32.AND P4, PT, RZ, UR10, PT ;  /* 0x0000000aff007c0c */ /* 0x000fc8000bf85070 */
[----:B------:R-:W-:-:S13]  /*4f60*/  ISETP.NE.AND.EX P4, PT, RZ, UR11, PT, P4 ;  /* 0x0000000bff007c0c */ /* 0x000fda000bf85340 */
[----:B------:R-:W-:Y:S05]  /*4f70*/  @P4 BRA `(.L_x_33715) ;  /* 0x0000000000084947 */ /* 0x000fea0003800000 */
[----:B------:R-:W-:Y:S05]  /*4f80*/  @P0 BRA `(.L_x_33716) ;  /* 0x0000000000200947 */ /* 0x000fea0003800000 */
[----:B------:R-:W-:Y:S05]  /*4f90*/  BRA `(.L_x_33717) ;  /* 0x0000000000247947 */ /* 0x000fea0003800000 */
.L_x_33715:
[----:B-----5:R-:W-:-:S05]  /*4fa0*/  HADD2.F32 R120, -RZ, R50.H1_H1 ;  /* 0x30000032ff787230 */ /* 0x020fca0000004100 */
[----:B------:R-:W-:Y:S01]  /*4fb0*/  FADD.FTZ R147, R120, R147 ;  /* 0x0000009378937221 */ /* 0x000fe20000010000 */
[----:B------:R-:W-:Y:S06]  /*4fc0*/  BRA `(.L_x_33716) ;  /* 0x0000000000107947 */ /* 0x000fec0003800000 */
.L_x_33714:
[----:B-----5:R-:W-:-:S05]  /*4fd0*/  HADD2.F32 R120, -RZ, R54.H1_H1 ;  /* 0x30000036ff787230 */ /* 0x020fca0000004100 */
[----:B------:R-:W-:Y:S01]  /*4fe0*/  FADD.FTZ R147, R120, R147 ;  /* 0x0000009378937221 */ /* 0x000fe20000010000 */
[----:B------:R-:W-:-:S05]  /*4ff0*/  @P2 HADD2.F32 R120, -RZ, R50.H1_H1 ;  /* 0x30000032ff782230 */ /* 0x000fca0000004100 */
[----:B------:R-:W-:-:S07]  /*5000*/  @P2 FADD.FTZ R147, R120, R147 ;  /* 0x0000009378932221 */ /* 0x000fce0000010000 */
.L_x_33716:
[----:B------:R-:W-:-:S04]  /*5010*/  F2FP.F16.F32.PACK_AB R120, RZ, R147 ;  /* 0x00000093ff78723e */ /* 0x000fc800000000ff */
[----:B------:R-:W-:-:S07]  /*5020*/  PRMT R46, R46, 0x5410, R120 ;  /* 0x000054102e2e7816 */ /* 0x000fce0000000078 */
.L_x_33717:
[----:B------:R-:W-:Y:S01]  /*5030*/  HADD2.F32 R148, -RZ, R123.H0_H0 ;  /* 0x2000007bff947230 */ /* 0x000fe20000004100 */
[----:B------:R-:W-:Y:S06]  /*5040*/  @P3 BRA `(.L_x_33718) ;  /* 0x0000000000203947 */ /* 0x000fec0003800000 */
[----:B------:R-:W-:-:S04]  /*5050*/  ISETP.NE.U32.AND P4, PT, RZ, UR10, PT ;  /* 0x0000000aff007c0c */ /* 0x000fc8000bf85070 */
[----:B------:R-:W-:-:S13]  /*5060*/  ISETP.NE.AND.EX P4, PT, RZ, UR11, PT, P4 ;  /* 0x0000000bff007c0c */ /* 0x000fda000bf85340 */
[----:B------:R-:W-:Y:S05]  /*5070*/  @P4 BRA `(.L_x_33719) ;  /* 0x0000000000084947 */ /* 0x000fea0003800000 */
[----:B------:R-:W-:Y:S05]  /*5080*/  @P0 BRA `(.L_x_33720) ;  /* 0x0000000000200947 */ /* 0x000fea0003800000 */
[----:B------:R-:W-:Y:S05]  /*5090*/  BRA `(.L_x_33721) ;  /* 0x0000000000247947 */ /* 0x000fea0003800000 */
.L_x_33719:
[----:B-----5:R-:W-:-:S05]  /*50a0*/  HADD2.F32 R120, -RZ, R51.H0_H0 ;  /* 0x20000033ff787230 */ /* 0x020fca0000004100 */
[----:B------:R-:W-:Y:S01]  /*50b0*/  FADD.FTZ R148, R120, R148 ;  /* 0x0000009478947221 */ /* 0x000fe20000010000 */
[----:B------:R-:W-:Y:S06]  /*50c0*/  BRA `(.L_x_33720) ;  /* 0x0000000000107947 */ /* 0x000fec0003800000 */
.L_x_33718:
[----:B-----5:R-:W-:-:S05]  /*50d0*/  HADD2.F32 R120, -RZ, R55.H0_H0 ;  /* 0x20000037ff787230 */ /* 0x020fca0000004100 */
[----:B------:R-:W-:Y:S01]  /*50e0*/  FADD.FTZ R148, R120, R148 ;  /* 0x0000009478947221 */ /* 0x000fe20000010000 */
[----:B------:R-:W-:-:S05]  /*50f0*/  @P2 HADD2.F32 R120, -RZ, R51.H0_H0 ;  /* 0x20000033ff782230 */ /* 0x000fca0000004100 */
[----:B------:R-:W-:-:S07]  /*5100*/  @P2 FADD.FTZ R148, R120, R148 ;  /* 0x0000009478942221 */ /* 0x000fce0000010000 */
.L_x_33720:
[----:B------:R-:W-:-:S04]  /*5110*/  F2FP.F16.F32.PACK_AB R120, RZ, R148 ;  /* 0x00000094ff78723e */ /* 0x000fc800000000ff */
[----:B------:R-:W-:-:S07]  /*5120*/  PRMT R47, R120, 0x7610, R47 ;  /* 0x00007610782f7816 */ /* 0x000fce000000002f */
.L_x_33721:
[----:B------:R-:W-:Y:S01]  /*5130*/  HADD2.F32 R161, -RZ, R123.H1_H1 ;  /* 0x3000007bffa17230 */ /* 0x000fe20000004100 */
[----:B------:R-:W-:Y:S06]  /*5140*/  @P3 BRA `(.L_x_33722) ;  /* 0x0000000000203947 */ /* 0x000fec0003800000 */
[----:B------:R-:W-:-:S04]  /*5150*/  ISETP.NE.U32.AND P2, PT, RZ, UR10, PT ;  /* 0x0000000aff007c0c */ /* 0x000fc8000bf45070 */
[----:B------:R-:W-:-:S13]  /*5160*/  ISETP.NE.AND.EX P2, PT, RZ, UR11, PT, P2 ;  /* 0x0000000bff007c0c */ /* 0x000fda000bf45320 */
[----:B------:R-:W-:Y:S05]  /*5170*/  @P2 BRA `(.L_x_33723) ;  /* 0x0000000000082947 */ /* 0x000fea0003800000 */
[----:B------:R-:W-:Y:S05]  /*5180*/  @P0 BRA `(.L_x_33724) ;  /* 0x0000000000200947 */ /* 0x000fea0003800000 */
[----:B------:R-:W-:Y:S05]  /*5190*/  BRA `(.L_x_33725) ;  /* 0x0000000000247947 */ /* 0x000fea0003800000 */
.L_x_33723:
[----:B-----5:R-:W-:-:S05]  /*51a0*/  HADD2.F32 R120, -RZ, R51.H1_H1 ;  /* 0x30000033ff787230 */ /* 0x020fca0000004100 */
[----:B------:R-:W-:Y:S01]  /*51b0*/  FADD.FTZ R161, R120, R161 ;  /* 0x000000a178a17221 */ /* 0x000fe20000010000 */
[----:B------:R-:W-:Y:S06]  /*51c0*/  BRA `(.L_x_33724) ;  /* 0x0000000000107947 */ /* 0x000fec0003800000 */
.L_x_33722:
[----:B-----5:R-:W-:-:S05]  /*51d0*/  HADD2.F32 R120, -RZ, R55.H1_H1 ;  /* 0x30000037ff787230 */ /* 0x020fca0000004100 */
[----:B------:R-:W-:Y:S01]  /*51e0*/  FADD.FTZ R161, R120, R161 ;  /* 0x000000a178a17221 */ /* 0x000fe20000010000 */
[----:B------:R-:W-:-:S05]  /*51f0*/  @P2 HADD2.F32 R120, -RZ, R51.H1_H1 ;  /* 0x30000033ff782230 */ /* 0x000fca0000004100 */
[----:B------:R-:W-:-:S07]  /*5200*/  @P2 FADD.FTZ R161, R120, R161 ;  /* 0x000000a178a12221 */ /* 0x000fce0000010000 */
.L_x_33724:
[----:B------:R-:W-:-:S04]  /*5210*/  F2FP.F16.F32.PACK_AB R120, RZ, R161 ;  /* 0x000000a1ff78723e */ /* 0x000fc800000000ff */
[----:B------:R-:W-:-:S07]  /*5220*/  PRMT R47, R47, 0x5410, R120 ;  /* 0x000054102f2f7816 */ /* 0x000fce0000000078 */
.L_x_33725:
[----:B------:R-:W0:Y:S02]  /*5230*/  @P0 LDC.64 R120, c[0x0][0x238] ;  /* 0x00008e00ff780b82 */ /* 0x000e240000000a00 */
[----:B0-----:R-:W-:-:S04]  /*5240*/  @P0 LEA R120, P2, R165, R120, 0x4 ;  /* 0x00000078a5780211 */ /* 0x001fc800078420ff */
[C---:B------:R-:W-:Y:S02]  /*5250*/  @P0 LEA.HI.X R121, R165.reuse, R121, RZ, 0x4, P2 ;  /* 0x00000079a5790211 */ /* 0x040fe400010f24ff */
[----:B------:R-:W-:-:S03]  /*5260*/  IADD3 R165, R165, 0x20, RZ ;  /* 0x00000020a5a57810 */ /* 0x000fc60007ffe0ff */
[----:B------:R0:W-:Y:S04]  /*5270*/  @P0 STG.E.128 desc[UR4][R120.64], R44 ;  /* 0x0000002c78000986 */ /* 0x0001e8000c101d04 */
.L_x_33693:
[----:B------:R-:W-:Y:S05]  /*5280*/  BSYNC B0 ;  /* 0x0000000000007941 */ /* 0x000fea0003800000 */
.L_x_33692:
        /* <DEDUP_REMOVED lines=25> */
.L_x_33729:
[----:B-----5:R-:W-:-:S05]  /*5420*/  HADD2.F32 R26, -RZ, R48.H0_H0 ;  /* 0x20000030ff1a7230 */ /* 0x020fca0000004100 */
[----:B------:R-:W-:Y:S01]  /*5430*/  FADD.FTZ R25, R26, R25 ;  /* 0x000000191a197221 */ /* 0x000fe20000010000 */
[----:B------:R-:W-:Y:S06]  /*5440*/  BRA `(.L_x_33730) ;  /* 0x0000000000107947 */ /* 0x000fec0003800000 */
.L_x_33728:
[----:B-----5:R-:W-:-:S05]  /*5450*/  HADD2.F32 R26, -RZ, R52.H0_H0 ;  /* 0x20000034ff1a7230 */ /* 0x020fca0000004100 */
[----:B------:R-:W-:Y:S01]  /*5460*/  FADD.FTZ R25, R26, R25 ;  /* 0x000000191a197221 */ /* 0x000fe20000010000 */
[----:B------:R-:W-:-:S05]  /*5470*/  @P2 HADD2.F32 R26, -RZ, R48.H0_H0 ;  /* 0x20000030ff1a2230 */ /* 0x000fca0000004100 */
[----:B------:R-:W-:-:S07]  /*5480*/  @P2 FADD.FTZ R25, R26, R25 ;  /* 0x000000191a192221 */ /* 0x000fce0000010000 */
.L_x_33730:
[----:B------:R-:W-:-:S04]  /*5490*/  F2FP.F16.F32.PACK_AB R26, RZ, R25 ;  /* 0x00000019ff1a723e */ /* 0x000fc800000000ff */
[----:B------:R-:W-:-:S07]  /*54a0*/  PRMT R44, R26, 0x7610, R44 ;  /* 0x000076101a2c7816 */ /* 0x000fce000000002c */
.L_x_33731:
[----:B------:R-:W-:Y:S01]  /*54b0*/  HADD2.F32 R26, -RZ, R120.H1_H1 ;  /* 0x30000078ff1a7230 */ /* 0x000fe20000004100 */
[----:B------:R-:W-:Y:S06]  /*54c0*/  @P3 BRA `(.L_x_33732) ;  /* 0x0000000000203947 */ /* 0x000fec0003800000 */
[----:B------:R-:W-:-:S04]  /*54d0*/  ISETP.NE.U32.AND P4, PT, RZ, UR10, PT ;  /* 0x0000000aff007c0c */ /* 0x000fc8000bf85070 */
[----:B------:R-:W-:-:S13]  /*54e0*/  ISETP.NE.AND.EX P4, PT, RZ, UR11, PT, P4 ;  /* 0x0000000bff007c0c */ /* 0x000fda000bf85340 */
[----:B------:R-:W-:Y:S05]  /*54f0*/  @P4 BRA `(.L_x_33733) ;  /* 0x0000000000084947 */ /* 0x000fea0003800000 */
[----:B------:R-:W-:Y:S05]  /*5500*/  @P0 BRA `(.L_x_33734) ;  /* 0x0000000000200947 */ /* 0x000fea0003800000 */
[----:B------:R-:W-:Y:S05]  /*5510*/  BRA `(.L_x_33735) ;  /* 0x0000000000247947 */ /* 0x000fea0003800000 */
.L_x_33733:
[----:B-----5:R-:W-:-:S05]  /*5520*/  HADD2.F32 R27, -RZ, R48.H1_H1 ;  /* 0x30000030ff1b7230 */ /* 0x020fca0000004100 */
[----:B------:R-:W-:Y:S01]  /*5530*/  FADD.FTZ R26, R27, R26 ;  /* 0x0000001a1b1a7221 */ /* 0x000fe20000010000 */
[----:B------:R-:W-:Y:S06]  /*5540*/  BRA `(.L_x_33734) ;  /* 0x0000000000107947 */ /* 0x000fec0003800000 */
.L_x_33732:
[----:B-----5:R-:W-:-:S05]  /*5550*/  HADD2.F32 R27, -RZ, R52.H1_H1 ;  /* 0x30000034ff1b7230 */ /* 0x020fca0000004100 */
[----:B------:R-:W-:Y:S01]  /*5560*/  FADD.FTZ R26, R27, R26 ;  /* 0x0000001a1b1a7221 */ /* 0x000fe20000010000 */
[----:B------:R-:W-:-:S05]  /*5570*/  @P2 HADD2.F32 R27, -RZ, R48.H1_H1 ;  /* 0x30000030ff1b2230 */ /* 0x000fca0000004100 */
[----:B------:R-:W-:-:S07]  /*5580*/  @P2 FADD.FTZ R26, R27, R26 ;  /* 0x0000001a1b1a2221 */ /* 0x000fce0000010000 */
.L_x_33734:
[----:B------:R-:W-:-:S04]  /*5590*/  F2FP.F16.F32.PACK_AB R27, RZ, R26 ;  /* 0x0000001aff1b723e */ /* 0x000fc800000000ff */
[----:B------:R-:W-:-:S07]  /*55a0*/  PRMT R44, R44, 0x5410, R27 ;  /* 0x000054102c2c7816 */ /* 0x000fce000000001b */
.L_x_33735:
[----:B------:R-:W-:Y:S01]  /*55b0*/  HADD2.F32 R27, -RZ, R121.H0_H0 ;  /* 0x20000079ff1b7230 */ /* 0x000fe20000004100 */
[----:B------:R-:W-:Y:S06]  /*55c0*/  @P3 BRA `(.L_x_33736) ;  /* 0x0000000000203947 */ /* 0x000fec0003800000 */
[----:B------:R-:W-:-:S04]  /*55d0*/  ISETP.NE.U32.AND P4, PT, RZ, UR10, PT ;  /* 0x0000000aff007c0c */ /* 0x000fc8000bf85070 */
[----:B------:R-:W-:-:S13]  /*55e0*/  ISETP.NE.AND.EX P4, PT, RZ, UR11, PT, P4 ;  /* 0x0000000bff007c0c */ /* 0x000fda000bf85340 */
[----:B------:R-:W-:Y:S05]  /*55f0*/  @P4 BRA `(.L_x_33737) ;  /* 0x0000000000084947 */ /* 0x000fea0003800000 */
[----:B------:R-:W-:Y:S05]  /*5600*/  @P0 BRA `(.L_x_33738) ;  /* 0x0000000000200947 */ /* 0x000fea0003800000 */
[----:B------:R-:W-:Y:S05]  /*5610*/  BRA `(.L_x_33739) ;  /* 0x0000000000247947 */ /* 0x000fea0003800000 */
.L_x_33737:
[----:B-----5:R-:W-:-:S05]  /*5620*/  HADD2.F32 R120, -RZ, R49.H0_H0 ;  /* 0x20000031ff787230 */ /* 0x020fca0000004100 */
[----:B------:R-:W-:Y:S01]  /*5630*/  FADD.FTZ R27, R120, R27 ;  /* 0x0000001b781b7221 */ /* 0x000fe20000010000 */
[----:B------:R-:W-:Y:S06]  /*5640*/  BRA `(.L_x_33738) ;  /* 0x0000000000107947 */ /* 0x000fec0003800000 */
.L_x_33736:
[----:B-----5:R-:W-:-:S05]  /*5650*/  HADD2.F32 R120, -RZ, R53.H0_H0 ;  /* 0x20000035ff787230 */ /* 0x020fca0000004100 */
[----:B------:R-:W-:Y:S01]  /*5660*/  FADD.FTZ R27, R120, R27 ;  /* 0x0000001b781b7221 */ /* 0x000fe20000010000 */
[----:B------:R-:W-:-:S05]  /*5670*/  @P2 HADD2.F32 R120, -RZ, R49.H0_H0 ;  /* 0x20000031ff782230 */ /* 0x000fca0000004100 */
[----:B------:R-:W-:-:S07]  /*5680*/  @P2 FADD.FTZ R27, R120, R27 ;  /* 0x0000001b781b2221 */ /* 0x000fce0000010000 */
.L_x_33738:
[----:B------:R-:W-:-:S04]  /*5690*/  F2FP.F16.F32.PACK_AB R120, RZ, R27 ;  /* 0x0000001bff78723e */ /* 0x000fc800000000ff */
[----:B------:R-:W-:-:S07]  /*56a0*/  PRMT R45, R120, 0x7610, R45 ;  /* 0x00007610782d7816 */ /* 0x000fce000000002d */
.L_x_33739:
[----:B------:R-:W-:Y:S01]  /*56b0*/  HADD2.F32 R129, -RZ, R121.H1_H1 ;  /* 0x30000079ff817230 */ /* 0x000fe20000004100 */
[----:B------:R-:W-:Y:S06]  /*56c0*/  @P3 BRA `(.L_x_33740) ;  /* 0x0000000000203947 */ /* 0x000fec0003800000 */
[----:B------:R-:W-:-:S04]  /*56d0*/  ISETP.NE.U32.AND P4, PT, RZ, UR10, PT ;  /* 0x0000000aff007c0c */ /* 0x000fc8000bf85070 */
[----:B------:R-:W-:-:S13]  /*56e0*/  ISETP.NE.AND.EX P4, PT, RZ, UR11, PT, P4 ;  /* 0x0000000bff007c0c */ /* 0x000fda000bf85340 */
[----:B------:R-:W-:Y:S05]  /*56f0*/  @P4 BRA `(.L_x_33741) ;  /* 0x0000000000084947 */ /* 0x000fea0003800000 */
[----:B------:R-:W-:Y:S05]  /*5700*/  @P0 BRA `(.L_x_33742) ;  /* 0x0000000000200947 */ /* 0x000fea0003800000 */
[----:B------:R-:W-:Y:S05]  /*5710*/  BRA `(.L_x_33743) ;  /* 0x0000000000247947 */ /* 0x000fea0003800000 */
.L_x_33741:
[----:B-----5:R-:W-:-:S05]  /*5720*/  HADD2.F32 R120, -RZ, R49.H1_H1 ;  /* 0x30000031ff787230 */ /* 0x020fca0000004100 */
[----:B------:R-:W-:Y:S01]  /*5730*/  FADD.FTZ R129, R120, R129 ;  /* 0x0000008178817221 */ /* 0x000fe20000010000 */
[----:B------:R-:W-:Y:S06]  /*5740*/  BRA `(.L_x_33742) ;  /* 0x0000000000107947 */ /* 0x000fec0003800000 */
.L_x_33740:
[----:B-----5:R-:W-:-:S05]  /*5750*/  HADD2.F32 R120, -RZ, R53.H1_H1 ;  /* 0x30000035ff787230 */ /* 0x020fca0000004100 */
[----:B------:R-:W-:Y:S01]  /*5760*/  FADD.FTZ R129, R120, R129 ;  /* 0x0000008178817221 */ /* 0x000fe20000010000 */
[----:B------:R-:W-:-:S05]  /*5770*/  @P2 HADD2.F32 R120, -RZ, R49.H1_H1 ;  /* 0x30000031ff782230 */ /* 0x000fca0000004100 */
[----:B------:R-:W-:-:S07]  /*5780*/  @P2 FADD.FTZ R129, R120, R129 ;  /* 0x0000008178812221 */ /* 0x000fce0000010000 */
.L_x_33742:
[----:B------:R-:W-:-:S04]  /*5790*/  F2FP.F16.F32.PACK_AB R120, RZ, R129 ;  /* 0x00000081ff78723e */ /* 0x000fc800000000ff */
[----:B------:R-:W-:-:S07]  /*57a0*/  PRMT R45, R45, 0x5410, R120 ;  /* 0x000054102d2d7816 */ /* 0x000fce0000000078 */
.L_x_33743:
[----:B------:R-:W-:Y:S01]  /*57b0*/  HADD2.F32 R130, -RZ, R122.H0_H0 ;  /* 0x2000007aff827230 */ /* 0x000fe20000004100 */
[----:B------:R-:W-:Y:S06]  /*57c0*/  @P3 BRA `(.L_x_33744) ;  /* 0x0000000000203947 */ /* 0x000fec0003800000 */
[----:B------:R-:W-:-:S04]  /*57d0*/  ISETP.NE.U32.AND P4, PT, RZ, UR10, PT ;  /* 0x0000000aff007c0c */ /* 0x000fc8000bf85070 */
[----:B------:R-:W-:-:S13]  /*57e0*/  ISETP.NE.AND.EX P4, PT, RZ, UR11, PT, P4 ;  /* 0x0000000bff007c0c */ /* 0x000fda000bf85340 */
[----:B------:R-:W-:Y:S05]  /*57f0*/  @P4 BRA `(.L_x_33745) ;  /* 0x0000000000084947 */ /* 0x000fea0003800000 */
[----:B------:R-:W-:Y:S05]  /*5800*/  @P0 BRA `(.L_x_33746) ;  /* 0x0000000000200947 */ /* 0x000fea0003800000 */
[----:B------:R-:W-:Y:S05]  /*5810*/  BRA `(.L_x_33747) ;  /* 0x0000000000247947 */ /* 0x000fea0003800000 */
.L_x_33745:
[----:B-----5:R-:W-:-:S05]  /*5820*/  HADD2.F32 R120, -RZ, R50.H0_H0 ;  /* 0x20000032ff787230 */ /* 0x020fca0000004100 */
[----:B------:R-:W-:Y:S01]  /*5830*/  FADD.FTZ R130, R120, R130 ;  /* 0x0000008278827221 */ /* 0x000fe20000010000 */
[----:B------:R-:W-:Y:S06]  /*5840*/  BRA `(.L_x_33746) ;  /* 0x0000000000107947 */ /* 0x000fec0003800000 */
.L_x_33744:
[----:B-----5:R-:W-:-:S05]  /*5850*/  HADD2.F32 R120, -RZ, R54.H0_H0 ;  /* 0x20000036ff787230 */ /* 0x020fca0000004100 */
[----:B------:R-:W-:Y:S01]  /*5860*/  FADD.FTZ R130, R120, R130 ;  /* 0x0000008278827221 */ /* 0x000fe20000010000 */
[----:B------:R-:W-:-:S05]  /*5870*/  @P2 HADD2.F32 R120, -RZ, R50.H0_H0 ;  /* 0x20000032ff782230 */ /* 0x000fca0000004100 */
[----:B------:R-:W-:-:S07]  /*5880*/  @P2 FADD.FTZ R130, R120, R130 ;  /* 0x0000008278822221 */ /* 0x000fce0000010000 */
.L_x_33746:
[----:B------:R-:W-:-:S04]  /*5890*/  F2FP.F16.F32.PACK_AB R120, RZ, R130 ;  /* 0x00000082ff78723e */ /* 0x000fc800000000ff */
[----:B------:R-:W-:-:S07]  /*58a0*/  PRMT R46, R120, 0x7610, R46 ;  /* 0x00007610782e7816 */ /* 0x000fce000000002e */
.L_x_33747:
[----:B------:R-:W-:Y:S01]  /*58b0*/  HADD2.F32 R149, -RZ, R122.H1_H1 ;  /* 0x3000007aff957230 */ /* 0x000fe20000004100 */
[----:B------:R-:W-:Y:S06]  /*58c0*/  @P3 BRA `(.L_x_33748) ;  /* 0x0000000000203947 */ /* 0x000fec0003800000 */
[----:B------:R-:W-:-:S04]  /*58d0*/  ISETP.NE.U32.AND P4, PT, RZ, UR10, PT ;  /* 0x0000000aff007c0c */ /* 0x000fc8000bf85070 */
[----:B------:R-:W-:-:S13]  /*58e0*/  ISETP.NE.AND.EX P4, PT, RZ, UR11, PT, P4 ;  /* 0x0000000bff007c0c */ /* 0x000fda000bf85340 */
[----:B------:R-:W-:Y:S05]  /*58f0*/  @P4 BRA `(.L_x_33749) ;  /* 0x0000000000084947 */ /* 0x000fea0003800000 */
[----:B------:R-:W-:Y:S05]  /*5900*/  @P0 BRA `(.L_x_33750) ;  /* 0x0000000000200947 */ /* 0x000fea0003800000 */
[----:B------:R-:W-:Y:S05]  /*5910*/  BRA `(.L_x_33751) ;  /* 0x0000000000247947 */ /* 0x000fea0003800000 */
.L_x_33749:
[----:B-----5:R-:W-:-:S05]  /*5920*/  HADD2.F32 R120, -RZ, R50.H1_H1 ;  /* 0x30000032ff787230 */ /* 0x020fca0000004100 */
[----:B------:R-:W-:Y:S01]  /*5930*/  FADD.FTZ R149, R120, R149 ;  /* 0x0000009578957221 */ /* 0x000fe20000010000 */
[----:B------:R-:W-:Y:S06]  /*5940*/  BRA `(.L_x_33750) ;  /* 0x0000000000107947 */ /* 0x000fec0003800000 */
.L_x_33748:
[----:B-----5:R-:W-:-:S05]  /*5950*/  HADD2.F32 R120, -RZ, R54.H1_H1 ;  /* 0x30000036ff787230 */ /* 0x020fca0000004100 */
[----:B------:R-:W-:Y:S01]  /*5960*/  FADD.FTZ R149, R120, R149 ;  /* 0x0000009578957221 */ /* 0x000fe20000010000 */
[----:B------:R-:W-:-:S05]  /*5970*/  @P2 HADD2.F32 R120, -RZ, R50.H1_H1 ;  /* 0x30000032ff782230 */ /* 0x000fca0000004100 */
[----:B------:R-:W-:-:S07]  /*5980*/  @P2 FADD.FTZ R149, R120, R149 ;  /* 0x0000009578952221 */ /* 0x000fce0000010000 */
.L_x_33750:
[----:B------:R-:W-:-:S04]  /*5990*/  F2FP.F16.F32.PACK_AB R120, RZ, R149 ;  /* 0x00000095ff78723e */ /* 0x000fc800000000ff */
[----:B------:R-:W-:-:S07]  /*59a0*/  PRMT R46, R46, 0x5410, R120 ;  /* 0x000054102e2e7816 */ /* 0x000fce0000000078 */
.L_x_33751:
[----:B------:R-:W-:Y:S01]  /*59b0*/  HADD2.F32 R150, -RZ, R123.H0_H0 ;  /* 0x2000007bff967230 */ /* 0x000fe20000004100 */
[----:B------:R-:W-:Y:S06]  /*59c0*/  @P3 BRA `(.L_x_33752) ;  /* 0x0000000000203947 */ /* 0x000fec0003800000 */
[----:B------:R-:W-:-:S04]  /*59d0*/  ISETP.NE.U32.AND P4, PT, RZ, UR10, PT ;  /* 0x0000000aff007c0c */ /* 0x000fc8000bf85070 */
[----:B------:R-:W-:-:S13]  /*59e0*/  ISETP.NE.AND.EX P4, PT, RZ, UR11, PT, P4 ;  /* 0x0000000bff007c0c */ /* 0x000fda000bf85340 */
[----:B------:R-:W-:Y:S05]  /*59f0*/  @P4 BRA `(.L_x_33753) ;  /* 0x0000000000084947 */ /* 0x000fea0003800000 */
[----:B------:R-:W-:Y:S05]  /*5a00*/  @P0 BRA `(.L_x_33754) ;  /* 0x0000000000200947 */ /* 0x000fea0003800000 */
[----:B------:R-:W-:Y:S05]  /*5a10*/  BRA `(.L_x_33755) ;  /* 0x0000000000247947 */ /* 0x000fea0003800000 */
.L_x_33753:
[----:B-----5:R-:W-:-:S05]  /*5a20*/  HADD2.F32 R120, -RZ, R51.H0_H0 ;  /* 0x20000033ff787230 */ /* 0x020fca0000004100 */
[----:B------:R-:W-:Y:S01]  /*5a30*/  FADD.FTZ R150, R120, R150 ;  /* 0x0000009678967221 */ /* 0x000fe20000010000 */
[----:B------:R-:W-:Y:S06]  /*5a40*/  BRA `(.L_x_33754) ;  /* 0x0000000000107947 */ /* 0x000fec0003800000 */
.L_x_33752:
[----:B-----5:R-:W-:-:S05]  /*5a50*/  HADD2.F32 R120, -RZ, R55.H0_H0 ;  /* 0x20000037ff787230 */ /* 0x020fca0000004100 */
[----:B------:R-:W-:Y:S01]  /*5a60*/  FADD.FTZ R150, R120, R150 ;  /* 0x0000009678967221 */ /* 0x000fe20000010000 */
[----:B------:R-:W-:-:S05]  /*5a70*/  @P2 HADD2.F32 R120, -RZ, R51.H0_H0 ;  /* 0x20000033ff782230 */ /* 0x000fca0000004100 */
[----:B------:R-:W-:-:S07]  /*5a80*/  @P2 FADD.FTZ R150, R120, R150 ;  /* 0x0000009678962221 */ /* 0x000fce0000010000 */
.L_x_33754:
[----:B------:R-:W-:-:S04]  /*5a90*/  F2FP.F16.F32.PACK_AB R120, RZ, R150 ;  /* 0x00000096ff78723e */ /* 0x000fc800000000ff */
[----:B------:R-:W-:-:S07]  /*5aa0*/  PRMT R47, R120, 0x7610, R47 ;  /* 0x00007610782f7816 */ /* 0x000fce000000002f */
.L_x_33755:
[----:B------:R-:W-:Y:S01]  /*5ab0*/  HADD2.F32 R162, -RZ, R123.H1_H1 ;  /* 0x3000007bffa27230 */ /* 0x000fe20000004100 */
[----:B------:R-:W-:Y:S06]  /*5ac0*/  @P3 BRA `(.L_x_33756) ;  /* 0x0000000000203947 */ /* 0x000fec0003800000 */
[----:B------:R-:W-:-:S04]  /*5ad0*/  ISETP.NE.U32.AND P2, PT, RZ, UR10, PT ;  /* 0x0000000aff007c0c */ /* 0x000fc8000bf45070 */
[----:B------:R-:W-:-:S13]  /*5ae0*/  ISETP.NE.AND.EX P2, PT, RZ, UR11, PT, P2 ;  /* 0x0000000bff007c0c */ /* 0x000fda000bf45320 */
[----:B------:R-:W-:Y:S05]  /*5af0*/  @P2 BRA `(.L_x_33757) ;  /* 0x0000000000082947 */ /* 0x000fea0003800000 */
[----:B------:R-:W-:Y:S05]  /*5b00*/  @P0 BRA `(.L_x_33758) ;  /* 0x0000000000200947 */ /* 0x000fea0003800000 */
[----:B------:R-:W-:Y:S05]  /*5b10*/  BRA `(.L_x_33759) ;  /* 0x0000000000247947 */ /* 0x000fea0003800000 */
.L_x_33757:
[----:B-----5:R-:W-:-:S05]  /*5b20*/  HADD2.F32 R120, -RZ, R51.H1_H1 ;  /* 0x30000033ff787230 */ /* 0x020fca0000004100 */
[----:B------:R-:W-:Y:S01]  /*5b30*/  FADD.FTZ R162, R120, R162 ;  /* 0x000000a278a27221 */ /* 0x000fe20000010000 */
[----:B------:R-:W-:Y:S06]  /*5b40*/  BRA `(.L_x_33758) ;  /* 0x0000000000107947 */ /* 0x000fec0003800000 */
.L_x_33756:
[----:B-----5:R-:W-:-:S05]  /*5b50*/  HADD2.F32 R120, -RZ, R55.H1_H1 ;  /* 0x30000037ff787230 */ /* 0x020fca0000004100 */
[----:B------:R-:W-:Y:S01]  /*5b60*/  FADD.FTZ R162, R120, R162 ;  /* 0x000000a278a27221 */ /* 0x000fe20000010000 */
[----:B------:R-:W-:-:S05]  /*5b70*/  @P2 HADD2.F32 R120, -RZ, R51.H1_H1 ;  /* 0x30000033ff782230 */ /* 0x000fca0000004100 */
[----:B------:R-:W-:-:S07]  /*5b80*/  @P2 FADD.FTZ R162, R120, R162 ;  /* 0x000000a278a22221 */ /* 0x000fce0000010000 */
.L_x_33758:
[----:B------:R-:W-:-:S04]  /*5b90*/  F2FP.F16.F32.PACK_AB R120, RZ, R162 ;  /* 0x000000a2ff78723e */ /* 0x000fc800000000ff */
[----:B------:R-:W-:-:S07]  /*5ba0*/  PRMT R47, R47, 0x5410, R120 ;  /* 0x000054102f2f7816 */ /* 0x000fce0000000078 */
.L_x_33759:
[----:B------:R-:W0:Y:S02]  /*5bb0*/  @P0 LDC.64 R120, c[0x0][0x238] ;  /* 0x00008e00ff780b82 */ /* 0x000e240000000a00 */
[----:B0-----:R-:W-:-:S04]  /*5bc0*/  @P0 LEA R120, P2, R165, R120, 0x4 ;  /* 0x00000078a5780211 */ /* 0x001fc800078420ff */
[C---:B------:R-:W-:Y:S02]  /*5bd0*/  @P0 LEA.HI.X R121, R165.reuse, R121, RZ, 0x4, P2 ;  /* 0x00000079a5790211 */ /* 0x040fe400010f24ff */
[----:B------:R-:W-:-:S03]  /*5be0*/  IADD3 R165, R165, 0x20, RZ ;  /* 0x00000020a5a57810 */ /* 0x000fc60007ffe0ff */
[----:B------:R0:W-:Y:S04]  /*5bf0*/  @P0 STG.E.128 desc[UR4][R120.64], R44 ;  /* 0x0000002c78000986 */ /* 0x0001e8000c101d04 */
.L_x_33727:
[----:B------:R-:W-:Y:S05]  /*5c00*/  BSYNC B0 ;  /* 0x0000000000007941 */ /* 0x000fea0003800000 */
.L_x_33726:
        /* <DEDUP_REMOVED lines=25> */
.L_x_33763:
[----:B-----5:R-:W-:-:S05]  /*5da0*/  HADD2.F32 R29, -RZ, R48.H0_H0 ;  /* 0x20000030ff1d7230 */ /* 0x020fca0000004100 */
[----:B------:R-:W-:Y:S01]  /*5db0*/  FADD.FTZ R28, R29, R28 ;  /* 0x0000001c1d1c7221 */ /* 0x000fe20000010000 */
[----:B------:R-:W-:Y:S06]  /*5dc0*/  BRA `(.L_x_33764) ;  /* 0x0000000000107947 */ /* 0x000fec0003800000 */
.L_x_33762:
[----:B-----5:R-:W-:-:S05]  /*5dd0*/  HADD2.F32 R29, -RZ, R52.H0_H0 ;  /* 0x20000034ff1d7230 */ /* 0x020fca0000004100 */
[----:B------:R-:W-:Y:S01]  /*5de0*/  FADD.FTZ R28, R29, R28 ;  /* 0x0000001c1d1c7221 */ /* 0x000fe20000010000 */
[----:B------:R-:W-:-:S05]  /*5df0*/  @P2 HADD2.F32 R29, -RZ, R48.H0_H0 ;  /* 0x20000030ff1d2230 */ /* 0x000fca0000004100 */
[----:B------:R-:W-:-:S07]  /*5e00*/  @P2 FADD.FTZ R28, R29, R28 ;  /* 0x0000001c1d1c2221 */ /* 0x000fce0000010000 */
.L_x_33764:
[----:B------:R-:W-:-:S04]  /*5e10*/  F2FP.F16.F32.PACK_AB R29, RZ, R28 ;  /* 0x0000001cff1d723e */ /* 0x000fc800000000ff */
[----:B------:R-:W-:-:S07]  /*5e20*/  PRMT R44, R29, 0x7610, R44 ;  /* 0x000076101d2c7816 */ /* 0x000fce000000002c */
.L_x_33765:
[----:B------:R-:W-:Y:S01]  /*5e30*/  HADD2.F32 R29, -RZ, R120.H1_H1 ;  /* 0x30000078ff1d7230 */ /* 0x000fe20000004100 */
[----:B------:R-:W-:Y:S06]  /*5e40*/  @P3 BRA `(.L_x_33766) ;  /* 0x0000000000203947 */ /* 0x000fec0003800000 */
[----:B------:R-:W-:-:S04]  /*5e50*/  ISETP.NE.U32.AND P4, PT, RZ, UR10, PT ;  /* 0x0000000aff007c0c */ /* 0x000fc8000bf85070 */
[----:B------:R-:W-:-:S13]  /*5e60*/  ISETP.NE.AND.EX P4, PT, RZ, UR11, PT, P4 ;  /* 0x0000000bff007c0c */ /* 0x000fda000bf85340 */
[----:B------:R-:W-:Y:S05]  /*5e70*/  @P4 BRA `(.L_x_33767) ;  /* 0x0000000000084947 */ /* 0x000fea0003800000 */
[----:B------:R-:W-:Y:S05]  /*5e80*/  @P0 BRA `(.L_x_33768) ;  /* 0x0000000000200947 */ /* 0x000fea0003800000 */
[----:B------:R-:W-:Y:S05]  /*5e90*/  BRA `(.L_x_33769) ;  /* 0x0000000000247947 */ /* 0x000fea0003800000 */
.L_x_33767:
[----:B-----5:R-:W-:-:S05]  /*5ea0*/  HADD2.F32 R30, -RZ, R48.H1_H1 ;  /* 0x30000030ff1e7230 */ /* 0x020fca0000004100 */
[----:B------:R-:W-:Y:S01]  /*5eb0*/  FADD.FTZ R29, R30, R29 ;  /* 0x0000001d1e1d7221 */ /* 0x000fe20000010000 */
[----:B------:R-:W-:Y:S06]  /*5ec0*/  BRA `(.L_x_33768) ;  /* 0x0000000000107947 */ /* 0x000fec0003800000 */
.L_x_33766:
[----:B-----5:R-:W-:-:S05]  /*5ed0*/  HADD2.F32 R30, -RZ, R52.H1_H1 ;  /* 0x30000034ff1e7230 */ /* 0x020fca0000004100 */
[----:B------:R-:W-:Y:S01]  /*5ee0*/  FADD.FTZ R29, R30, R29 ;  /* 0x0000001d1e1d7221 */ /* 0x000fe20000010000 */
[----:B------:R-:W-:-:S05]  /*5ef0*/  @P2 HADD2.F32 R30, -RZ, R48.H1_H1 ;  /* 0x30000030ff1e2230 */ /* 0x000fca0000004100 */
[----:B------:R-:W-:-:S07]  /*5f00*/  @P2 FADD.FTZ R29, R30, R29 ;  /* 0x0000001d1e1d2221 */ /* 0x000fce0000010000 */
.L_x_33768:
[----:B------:R-:W-:-:S04]  /*5f10*/  F2FP.F16.F32.PACK_AB R30, RZ, R29 ;  /* 0x0000001dff1e723e */ /* 0x000fc800000000ff */
[----:B------:R-:W-:-:S07]  /*5f20*/  PRMT R44, R44, 0x5410, R30 ;  /* 0x000054102c2c7816 */ /* 0x000fce000000001e */
.L_x_33769:
[----:B------:R-:W-:Y:S01]  /*5f30*/  HADD2.F32 R30, -RZ, R121.H0_H0 ;  /* 0x20000079ff1e7230 */ /* 0x000fe20000004100 */
[----:B------:R-:W-:Y:S06]  /*5f40*/  @P3 BRA `(.L_x_33770) ;  /* 0x0000000000203947 */ /* 0x000fec0003800000 */
[----:B------:R-:W-:-:S04]  /*5f50*/  ISETP.NE.U32.AND P4, PT, RZ, UR10, PT ;  /* 0x0000000aff007c0c */ /* 0x000fc8000bf85070 */
[----:B------:R-:W-:-:S13]  /*5f60*/  ISETP.NE.AND.EX P4, PT, RZ, UR11, PT, P4 ;  /* 0x0000000bff007c0c */ /* 0x000fda000bf85340 */
[----:B------:R-:W-:Y:S05]  /*5f70*/  @P4 BRA `(.L_x_33771) ;  /* 0x0000000000084947 */ /* 0x000fea0003800000 */
[----:B------:R-:W-:Y:S05]  /*5f80*/  @P0 BRA `(.L_x_33772) ;  /* 0x0000000000200947 */ /* 0x000fea0003800000 */
[----:B------:R-:W-:Y:S05]  /*5f90*/  BRA `(.L_x_33773) ;  /* 0x0000000000247947 */ /* 0x000fea0003800000 */
.L_x_33771:
[----:B-----5:R-:W-:-:S05]  /*5fa0*/  HADD2.F32 R120, -RZ, R49.H0_H0 ;  /* 0x20000031ff787230 */ /* 0x020fca0000004100 */
[----:B------:R-:W-:Y:S01]  /*5fb0*/  FADD.FTZ R30, R120, R30 ;  /* 0x0000001e781e7221 */ /* 0x000fe20000010000 */
[----:B------:R-:W-:Y:S06]  /*5fc0*/  BRA `(.L_x_33772) ;  /* 0x0000000000107947 */ /* 0x000fec0003800000 */
.L_x_33770:
[----:B-----5:R-:W-:-:S05]  /*5fd0*/  HADD2.F32 R120, -RZ, R53.H0_H0 ;  /* 0x20000035ff787230 */ /* 0x020fca0000004100 */
[----:B------:R-:W-:Y:S01]  /*5fe0*/  FADD.FTZ R30, R120, R30 ;  /* 0x0000001e781e7221 */ /* 0x000fe20000010000 */
[----:B------:R-:W-:-:S05]  /*5ff0*/  @P2 HADD2.F32 R120, -RZ, R49.H0_H0 ;  /* 0x20000031ff782230 */ /* 0x000fca0000004100 */
[----:B------:R-:W-:-:S07]  /*6000*/  @P2 FADD.FTZ R30, R120, R30 ;  /* 0x0000001e781e2221 */ /* 0x000fce0000010000 */
.L_x_33772:
[----:B------:R-:W-:-:S04]  /*6010*/  F2FP.F16.F32.PACK_AB R120, RZ, R30 ;  /* 0x0000001eff78723e */ /* 0x000fc800000000ff */
[----:B------:R-:W-:-:S07]  /*6020*/  PRMT R45, R120, 0x7610, R45 ;  /* 0x00007610782d7816 */ /* 0x000fce000000002d */
.L_x_33773:
[----:B------:R-:W-:Y:S01]  /*6030*/  HADD2.F32 R131, -RZ, R121.H1_H1 ;  /* 0x30000079ff837230 */ /* 0x000fe20000004100 */
[----:B------:R-:W-:Y:S06]  /*6040*/  @P3 BRA `(.L_x_33774) ;  /* 0x0000000000203947 */ /* 0x000fec0003800000 */
[----:B------:R-:W-:-:S04]  /*6050*/  ISETP.NE.U32.AND P4, PT, RZ, UR10, PT ;  /* 0x0000000aff007c0c */ /* 0x000fc8000bf85070 */
[----:B------:R-:W-:-:S13]  /*6060*/  ISETP.NE.AND.EX P4, PT, RZ, UR11, PT, P4 ;  /* 0x0000000bff007c0c */ /* 0x000fda000bf85340 */
[----:B------:R-:W-:Y:S05]  /*6070*/  @P4 BRA `(.L_x_33775) ;  /* 0x0000000000084947 */ /* 0x000fea0003800000 */
[----:B------:R-:W-:Y:S05]  /*6080*/  @P0 BRA `(.L_x_33776) ;  /* 0x0000000000200947 */ /* 0x000fea0003800000 */
[----:B------:R-:W-:Y:S05]  /*6090*/  BRA `(.L_x_33777) ;  /* 0x0000000000247947 */ /* 0x000fea0003800000 */
.L_x_33775:
[----:B-----5:R-:W-:-:S05]  /*60a0*/  HADD2.F32 R120, -RZ, R49.H1_H1 ;  /* 0x30000031ff787230 */ /* 0x020fca0000004100 */
[----:B------:R-:W-:Y:S01]  /*60b0*/  FADD.FTZ R131, R120, R131 ;  /* 0x0000008378837221 */ /* 0x000fe20000010000 */
[----:B------:R-:W-:Y:S06]  /*60c0*/  BRA `(.L_x_33776) ;  /* 0x0000000000107947 */ /* 0x000fec0003800000 */
.L_x_33774:
[----:B-----5:R-:W-:-:S05]  /*60d0*/  HADD2.F32 R120, -RZ, R53.H1_H1 ;  /* 0x30000035ff787230 */ /* 0x020fca0000004100 */
[----:B------:R-:W-:Y:S01]  /*60e0*/  FADD.FTZ R131, R120, R131 ;  /* 0x0000008378837221 */ /* 0x000fe20000010000 */
[----:B------:R-:W-:-:S05]  /*60f0*/  @P2 HADD2.F32 R120, -RZ, R49.H1_H1 ;  /* 0x30000031ff782230 */ /* 0x000fca0000004100 */
[----:B------:R-:W-:-:S07]  /*6100*/  @P2 FADD.FTZ R131, R120, R131 ;  /* 0x0000008378832221 */ /* 0x000fce0000010000 */
.L_x_33776:
[----:B------:R-:W-:-:S04]  /*6110*/  F2FP.F16.F32.PACK_AB R120, RZ, R131 ;  /* 0x00000083ff78723e */ /* 0x000fc800000000ff */
[----:B------:R-:W-:-:S07]  /*6120*/  PRMT R45, R45, 0x5410, R120 ;  /* 0x000054102d2d7816 */ /* 0x000fce0000000078 */
.L_x_33777:
[----:B------:R-:W-:Y:S01]  /*6130*/  HADD2.F32 R132, -RZ, R122.H0_H0 ;  /* 0x2000007aff847230 */ /* 0x000fe20000004100 */
[----:B------:R-:W-:Y:S06]  /*6140*/  @P3 BRA `(.L_x_33778) ;  /* 0x0000000000203947 */ /* 0x000fec0003800000 */
[----:B------:R-:W-:-:S04]  /*6150*/  ISETP.NE.U32.AND P4, PT, RZ, UR10, PT ;  /* 0x0000000aff007c0c */ /* 0x000fc8000bf85070 */
[----:B------:R-:W-:-:S13]  /*6160*/  ISETP.NE.AND.EX P4, PT, RZ, UR11, PT, P4 ;  /* 0x0000000bff007c0c */ /* 0x000fda000bf85340 */
[----:B------:R-:W-:Y:S05]  /*6170*/  @P4 BRA `(.L_x_33779) ;  /* 0x0000000000084947 */ /* 0x000fea0003800000 */
[----:B------:R-:W-:Y:S05]  /*6180*/  @P0 BRA `(.L_x_33780) ;  /* 0x0000000000200947 */ /* 0x000fea0003800000 */
[----:B------:R-:W-:Y:S05]  /*6190*/  BRA `(.L_x_33781) ;  /* 0x0000000000247947 */ /* 0x000fea0003800000 */
.L_x_33779:
[----:B-----5:R-:W-:-:S05]  /*61a0*/  HADD2.F32 R120, -RZ, R50.H0_H0 ;  /* 0x20000032ff787230 */ /* 0x020fca0000004100 */
[----:B------:R-:W-:Y:S01]  /*61b0*/  FADD.FTZ R132, R120, R132 ;  /* 0x0000008478847221 */ /* 0x000fe20000010000 */
[----:B------:R-:W-:Y:S06]  /*61c0*/  BRA `(.L_x_33780) ;  /* 0x0000000000107947 */ /* 0x000fec0003800000 */
.L_x_33778:
[----:B-----5:R-:W-:-:S05]  /*61d0*/  HADD2.F32 R120, -RZ, R54.H0_H0 ;  /* 0x20000036ff787230 */ /* 0x020fca0000004100 */
[----:B------:R-:W-:Y:S01]  /*61e0*/  FADD.FTZ R132, R120, R132 ;  /* 0x0000008478847221 */ /* 0x000fe20000010000 */
[----:B------:R-:W-:-:S05]  /*61f0*/  @P2 HADD2.F32 R120, -RZ, R50.H0_H0 ;  /* 0x20000032ff782230 */ /* 0x000fca0000004100 */
[----:B------:R-:W-:-:S07]  /*6200*/  @P2 FADD.FTZ R132, R120, R132 ;  /* 0x0000008478842221 */ /* 0x000fce0000010000 */
.L_x_33780:
[----:B------:R-:W-:-:S04]  /*6210*/  F2FP.F16.F32.PACK_AB R120, RZ, R132 ;  /* 0x00000084ff78723e */ /* 0x000fc800000000ff */
[----:B------:R-:W-:-:S07]  /*6220*/  PRMT R46, R120, 0x7610, R46 ;  /* 0x00007610782e7816 */ /* 0x000fce000000002e */
.L_x_33781:
[----:B------:R-:W-:Y:S01]  /*6230*/  HADD2.F32 R151, -RZ, R122.H1_H1 ;  /* 0x3000007aff977230 */ /* 0x000fe20000004100 */
[----:B------:R-:W-:Y:S06]  /*6240*/  @P3 BRA `(.L_x_33782) ;  /* 0x0000000000203947 */ /* 0x000fec0003800000 */
[----:B------:R-:W-:-:S04]  /*6250*/  ISETP.NE.U32.AND P4, PT, RZ, UR10, PT ;  /* 0x0000000aff007c0c */ /* 0x000fc8000bf85070 */
[----:B------:R-:W-:-:S13]  /*6260*/  ISETP.NE.AND.EX P4, PT, RZ, UR11, PT, P4 ;  /* 0x0000000bff007c0c */ /* 0x000fda000bf85340 */
[----:B------:R-:W-:Y:S05]  /*6270*/  @P4 BRA `(.L_x_33783) ;  /* 0x0000000000084947 */ /* 0x000fea0003800000 */
[----:B------:R-:W-:Y:S05]  /*6280*/  @P0 BRA `(.L_x_33784) ;  /* 0x0000000000200947 */ /* 0x000fea0003800000 */
[----:B------:R-:W-:Y:S05]  /*6290*/  BRA `(.L_x_33785) ;  /* 0x0000000000247947 */ /* 0x000fea0003800000 */
.L_x_33783:
[----:B-----5:R-:W-:-:S05]  /*62a0*/  HADD2.F32 R120, -RZ, R50.H1_H1 ;  /* 0x30000032ff787230 */ /* 0x020fca0000004100 */
[----:B------:R-:W-:Y:S01]  /*62b0*/  FADD.FTZ R151, R120, R151 ;  /* 0x0000009778977221 */ /* 0x000fe20000010000 */
[----:B------:R-:W-:Y:S06]  /*62c0*/  BRA `(.L_x_33784) ;  /* 0x0000000000107947 */ /* 0x000fec0003800000 */
.L_x_33782:
[----:B-----5:R-:W-:-:S05]  /*62d0*/  HADD2.F32 R120, -RZ, R54.H1_H1 ;  /* 0x30000036ff787230 */ /* 0x020fca0000004100 */
[----:B------:R-:W-:Y:S01]  /*62e0*/  FADD.FTZ R151, R120, R151 ;  /* 0x0000009778977221 */ /* 0x000fe20000010000 */
[----:B------:R-:W-:-:S05]  /*62f0*/  @P2 HADD2.F32 R120, -RZ, R50.H1_H1 ;  /* 0x30000032ff782230 */ /* 0x000fca0000004100 */
[----:B------:R-:W-:-:S07]  /*6300*/  @P2 FADD.FTZ R151, R120, R151 ;  /* 0x0000009778972221 */ /* 0x000fce0000010000 */
.L_x_33784:
[----:B------:R-:W-:-:S04]  /*6310*/  F2FP.F16.F32.PACK_AB R120, RZ, R151 ;  /* 0x00000097ff78723e */ /* 0x000fc800000000ff */
[----:B------:R-:W-:-:S07]  /*6320*/  PRMT R46, R46, 0x5410, R120 ;  /* 0x000054102e2e7816 */ /* 0x000fce0000000078 */
.L_x_33785:
[----:B------:R-:W-:Y:S01]  /*6330*/  HADD2.F32 R152, -RZ, R123.H0_H0 ;  /* 0x2000007bff987230 */ /* 0x000fe20000004100 */
[----:B------:R-:W-:Y:S06]  /*6340*/  @P3 BRA `(.L_x_33786) ;  /* 0x0000000000203947 */ /* 0x000fec0003800000 */
[----:B------:R-:W-:-:S04]  /*6350*/  ISETP.NE.U32.AND P4, PT, RZ, UR10, PT ;  /* 0x0000000aff007c0c */ /* 0x000fc8000bf85070 */
[----:B------:R-:W-:-:S13]  /*6360*/  ISETP.NE.AND.EX P4, PT, RZ, UR11, PT, P4 ;  /* 0x0000000bff007c0c */ /* 0x000fda000bf85340 */
[----:B------:R-:W-:Y:S05]  /*6370*/  @P4 BRA `(.L_x_33787) ;  /* 0x0000000000084947 */ /* 0x000fea0003800000 */
[----:B------:R-:W-:Y:S05]  /*6380*/  @P0 BRA `(.L_x_33788) ;  /* 0x0000000000200947 */ /* 0x000fea0003800000 */
[----:B------:R-:W-:Y:S05]  /*6390*/  BRA `(.L_x_33789) ;  /* 0x0000000000247947 */ /* 0x000fea0003800000 */
.L_x_33787:
[----:B-----5:R-:W-:-:S05]  /*63a0*/  HADD2.F32 R120, -RZ, R51.H0_H0 ;  /* 0x20000033ff787230 */ /* 0x020fca0000004100 */
[----:B------:R-:W-:Y:S01]  /*63b0*/  FADD.FTZ R152, R120, R152 ;  /* 0x0000009878987221 */ /* 0x000fe20000010000 */
[----:B------:R-:W-:Y:S06]  /*63c0*/  BRA `(.L_x_33788) ;  /* 0x0000000000107947 */ /* 0x000fec0003800000 */
.L_x_33786:
[----:B-----5:R-:W-:-:S05]  /*63d0*/  HADD2.F32 R120, -RZ, R55.H0_H0 ;  /* 0x20000037ff787230 */ /* 0x020fca0000004100 */
[----:B------:R-:W-:Y:S01]  /*63e0*/  FADD.FTZ R152, R120, R152 ;  /* 0x0000009878987221 */ /* 0x000fe20000010000 */
[----:B------:R-:W-:-:S05]  /*63f0*/  @P2 HADD2.F32 R120, -RZ, R51.H0_H0 ;  /* 0x20000033ff782230 */ /* 0x000fca0000004100 */
[----:B------:R-:W-:-:S07]  /*6400*/  @P2 FADD.FTZ R152, R120, R152 ;  /* 0x0000009878982221 */ /* 0x000fce0000010000 */
.L_x_33788:
[----:B------:R-:W-:-:S04]  /*6410*/  F2FP.F16.F32.PACK_AB R120, RZ, R152 ;  /* 0x00000098ff78723e */ /* 0x000fc800000000ff */
[----:B------:R-:W-:-:S07]  /*6420*/  PRMT R47, R120, 0x7610, R47 ;  /* 0x00007610782f7816 */ /* 0x000fce000000002f */
.L_x_33789:
[----:B------:R-:W-:Y:S01]  /*6430*/  HADD2.F32 R163, -RZ, R123.H1_H1 ;  /* 0x3000007bffa37230 */ /* 0x000fe20000004100 */
[----:B------:R-:W-:Y:S06]  /*6440*/  @P3 BRA `(.L_x_33790) ;  /* 0x0000000000203947 */ /* 0x000fec0003800000 */
[----:B------:R-:W-:-:S04]  /*6450*/  ISETP.NE.U32.AND P2, PT, RZ, UR10, PT ;  /* 0x0000000aff007c0c */ /* 0x000fc8000bf45070 */
[----:B------:R-:W-:-:S13]  /*6460*/  ISETP.NE.AND.EX P2, PT, RZ, UR11, PT, P2 ;  /* 0x0000000bff007c0c */ /* 0x000fda000bf45320 */
[----:B------:R-:W-:Y:S05]  /*6470*/  @P2 BRA `(.L_x_33791) ;  /* 0x0000000000082947 */ /* 0x000fea0003800000 */
[----:B------:R-:W-:Y:S05]  /*6480*/  @P0 BRA `(.L_x_33792) ;  /* 0x0000000000200947 */ /* 0x000fea0003800000 */
[----:B------:R-:W-:Y:S05]  /*6490*/  BRA `(.L_x_33793) ;  /* 0x0000000000247947 */ /* 0x000fea0003800000 */
.L_x_33791:
[----:B-----5:R-:W-:-:S05]  /*64a0*/  HADD2.F32 R120, -RZ, R51.H1_H1 ;  /* 0x30000033ff787230 */ /* 0x020fca0000004100 */
[----:B------:R-:W-:Y:S01]  /*64b0*/  FADD.FTZ R163, R120, R163 ;  /* 0x000000a378a37221 */ /* 0x000fe20000010000 */
[----:B------:R-:W-:Y:S06]  /*64c0*/  BRA `(.L_x_33792) ;  /* 0x0000000000107947 */ /* 0x000fec0003800000 */
.L_x_33790:
[----:B-----5:R-:W-:-:S05]  /*64d0*/  HADD2.F32 R120, -RZ, R55.H1_H1 ;  /* 0x30000037ff787230 */ /* 0x020fca0000004100 */
[----:B------:R-:W-:Y:S01]  /*64e0*/  FADD.FTZ R163, R120, R163 ;  /* 0x000000a378a37221 */ /* 0x000fe20000010000 */
[----:B------:R-:W-:-:S05]  /*64f0*/  @P2 HADD2.F32 R120, -RZ, R51.H1_H1 ;  /* 0x30000033ff782230 */ /* 0x000fca0000004100 */
[----:B------:R-:W-:-:S07]  /*6500*/  @P2 FADD.FTZ R163, R120, R163 ;  /* 0x000000a378a32221 */ /* 0x000fce0000010000 */
.L_x_33792:
[----:B------:R-:W-:-:S04]  /*6510*/  F2FP.F16.F32.PACK_AB R120, RZ, R163 ;  /* 0x000000a3ff78723e */ /* 0x000fc800000000ff */
[----:B------:R-:W-:-:S07]  /*6520*/  PRMT R47, R47, 0x5410, R120 ;  /* 0x000054102f2f7816 */ /* 0x000fce0000000078 */
.L_x_33793:
[----:B------:R-:W0:Y:S02]  /*6530*/  @P0 LDC.64 R120, c[0x0][0x238] ;  /* 0x00008e00ff780b82 */ /* 0x000e240000000a00 */
[----:B0-----:R-:W-:-:S04]  /*6540*/  @P0 LEA R120, P2, R165, R120, 0x4 ;  /* 0x00000078a5780211 */ /* 0x001fc800078420ff */
[C---:B------:R-:W-:Y:S02]  /*6550*/  @P0 LEA.HI.X R121, R165.reuse, R121, RZ, 0x4, P2 ;  /* 0x00000079a5790211 */ /* 0x040fe400010f24ff */
[----:B------:R-:W-:-:S03]  /*6560*/  IADD3 R165, R165, 0x20, RZ ;  /* 0x00000020a5a57810 */ /* 0x000fc60007ffe0ff */
[----:B------:R0:W-:Y:S04]  /*6570*/  @P0 STG.E.128 desc[UR4][R120.64], R44 ;  /* 0x0000002c78000986 */ /* 0x0001e8000c101d04 */
.L_x_33761:
[----:B------:R-:W-:Y:S05]  /*6580*/  BSYNC B0 ;  /* 0x0000000000007941 */ /* 0x000fea0003800000 */
.L_x_33760:
        /* <DEDUP_REMOVED lines=25> */
.L_x_33797:
[----:B-----5:R-:W-:-:S05]  /*6720*/  HADD2.F32 R32, -RZ, R48.H0_H0 ;  /* 0x20000030ff207230 */ /* 0x020fca0000004100 */
[----:B------:R-:W-:Y:S01]  /*6730*/  FADD.FTZ R31, R32, R31 ;  /* 0x0000001f201f7221 */ /* 0x000fe20000010000 */
[----:B------:R-:W-:Y:S06]  /*6740*/  BRA `(.L_x_33798) ;  /* 0x0000000000107947 */ /* 0x000fec0003800000 */
.L_x_33796:
[----:B-----5:R-:W-:-:S05]  /*6750*/  HADD2.F32 R32, -RZ, R52.H0_H0 ;  /* 0x20000034ff207230 */ /* 0x020fca0000004100 */
[----:B------:R-:W-:Y:S01]  /*6760*/  FADD.FTZ R31, R32, R31 ;  /* 0x0000001f201f7221 */ /* 0x000fe20000010000 */
[----:B------:R-:W-:-:S05]  /*6770*/  @P2 HADD2.F32 R32, -RZ, R48.H0_H0 ;  /* 0x20000030ff202230 */ /* 0x000fca0000004100 */
[----:B------:R-:W-:-:S07]  /*6780*/  @P2 FADD.FTZ R31, R32, R31 ;  /* 0x0000001f201f2221 */ /* 0x000fce0000010000 */
.L_x_33798:
[----:B------:R-:W-:-:S04]  /*6790*/  F2FP.F16.F32.PACK_AB R32, RZ, R31 ;  /* 0x0000001fff20723e */ /* 0x000fc800000000ff */
[----:B------:R-:W-:-:S07]  /*67a0*/  PRMT R44, R32, 0x7610, R44 ;  /* 0x00007610202c7816 */ /* 0x000fce000000002c */
.L_x_33799:
[----:B------:R-:W-:Y:S01]  /*67b0*/  HADD2.F32 R32, -RZ, R120.H1_H1 ;  /* 0x30000078ff207230 */ /* 0x000fe20000004100 */
[----:B------:R-:W-:Y:S06]  /*67c0*/  @P3 BRA `(.L_x_33800) ;  /* 0x0000000000203947 */ /* 0x000fec0003800000 */
[----:B------:R-:W-:-:S04]  /*67d0*/  ISETP.NE.U32.AND P4, PT, RZ, UR10, PT ;  /* 0x0000000aff007c0c */ /* 0x000fc8000bf85070 */
[----:B------:R-:W-:-:S13]  /*67e0*/  ISETP.NE.AND.EX P4, PT, RZ, UR11, PT, P4 ;  /* 0x0000000bff007c0c */ /* 0x000fda000bf85340 */
[----:B------:R-:W-:Y:S05]  /*67f0*/  @P4 BRA `(.L_x_33801) ;  /* 0x0000000000084947 */ /* 0x000fea0003800000 */
[----:B------:R-:W-:Y:S05]  /*6800*/  @P0 BRA `(.L_x_33802) ;  /* 0x0000000000200947 */ /* 0x000fea0003800000 */
[----:B------:R-:W-:Y:S05]  /*6810*/  BRA `(.L_x_33803) ;  /* 0x0000000000247947 */ /* 0x000fea0003800000 */
.L_x_33801:
[----:B-----5:R-:W-:-:S05]  /*6820*/  HADD2.F32 R33, -RZ, R48.H1_H1 ;  /* 0x30000030ff217230 */ /* 0x020fca0000004100 */
[----:B------:R-:W-:Y:S01]  /*6830*/  FADD.FTZ R32, R33, R32 ;  /* 0x0000002021207221 */ /* 0x000fe20000010000 */
[----:B------:R-:W-:Y:S06]  /*6840*/  BRA `(.L_x_33802) ;  /* 0x0000000000107947 */ /* 0x000fec0003800000 */
.L_x_33800:
[----:B-----5:R-:W-:-:S05]  /*6850*/  HADD2.F32 R33, -RZ, R52.H1_H1 ;  /* 0x30000034ff217230 */ /* 0x020fca0000004100 */
[----:B------:R-:W-:Y:S01]  /*6860*/  FADD.FTZ R32, R33, R32 ;  /* 0x0000002021207221 */ /* 0x000fe20000010000 */
[----:B------:R-:W-:-:S05]  /*6870*/  @P2 HADD2.F32 R33, -RZ, R48.H1_H1 ;  /* 0x30000030ff212230 */ /* 0x000fca0000004100 */
[----:B------:R-:W-:-:S07]  /*6880*/  @P2 FADD.FTZ R32, R33, R32 ;  /* 0x0000002021202221 */ /* 0x000fce0000010000 */
.L_x_33802:
[----:B------:R-:W-:-:S04]  /*6890*/  F2FP.F16.F32.PACK_AB R33, RZ, R32 ;  /* 0x00000020ff21723e */ /* 0x000fc800000000ff */
[----:B------:R-:W-:-:S07]  /*68a0*/  PRMT R44, R44, 0x5410, R33 ;  /* 0x000054102c2c7816 */ /* 0x000fce0000000021 */
.L_x_33803:
[----:B------:R-:W-:Y:S01]  /*68b0*/  HADD2.F32 R33, -RZ, R121.H0_H0 ;  /* 0x20000079ff217230 */ /* 0x000fe20000004100 */
[----:B------:R-:W-:Y:S06]  /*68c0*/  @P3 BRA `(.L_x_33804) ;  /* 0x0000000000203947 */ /* 0x000fec0003800000 */
[----:B------:R-:W-:-:S04]  /*68d0*/  ISETP.NE.U32.AND P4, PT, RZ, UR10, PT ;  /* 0x0000000aff007c0c */ /* 0x000fc8000bf85070 */
[----:B------:R-:W-:-:S13]  /*68e0*/  ISETP.NE.AND.EX P4, PT, RZ, UR11, PT, P4 ;  /* 0x0000000bff007c0c */ /* 0x000fda000bf85340 */
[----:B------:R-:W-:Y:S05]  /*68f0*/  @P4 BRA `(.L_x_33805) ;  /* 0x0000000000084947 */ /* 0x000fea0003800000 */
[----:B------:R-:W-:Y:S05]  /*6900*/  @P0 BRA `(.L_x_33806) ;  /* 0x0000000000200947 */ /* 0x000fea0003800000 */
[----:B------:R-:W-:Y:S05]  /*6910*/  BRA `(.L_x_33807) ;  /* 0x0000000000247947 */ /* 0x000fea0003800000 */
.L_x_33805:
[----:B-----5:R-:W-:-:S05]  /*6920*/  HADD2.F32 R120, -RZ, R49.H0_H0 ;  /* 0x20000031ff787230 */ /* 0x020fca0000004100 */
[----:B------:R-:W-:Y:S01]  /*6930*/  FADD.FTZ R33, R120, R33 ;  /* 0x0000002178217221 */ /* 0x000fe20000010000 */
[----:B------:R-:W-:Y:S06]  /*6940*/  BRA `(.L_x_33806) ;  /* 0x0000000000107947 */ /* 0x000fec0003800000 */
.L_x_33804:
[----:B-----5:R-:W-:-:S05]  /*6950*/  HADD2.F32 R120, -RZ, R53.H0_H0 ;  /* 0x20000035ff787230 */ /* 0x020fca0000004100 */
[----:B------:R-:W-:Y:S01]  /*6960*/  FADD.FTZ R33, R120, R33 ;  /* 0x0000002178217221 */ /* 0x000fe20000010000 */
[----:B------:R-:W-:-:S05]  /*6970*/  @P2 HADD2.F32 R120, -RZ, R49.H0_H0 ;  /* 0x20000031ff782230 */ /* 0x000fca0000004100 */
[----:B------:R-:W-:-:S07]  /*6980*/  @P2 FADD.FTZ R33, R120, R33 ;  /* 0x0000002178212221 */ /* 0x000fce0000010000 */
.L_x_33806:
[----:B------:R-:W-:-:S04]  /*6990*/  F2FP.F16.F32.PACK_AB R120, RZ, R33 ;  /* 0x00000021ff78723e */ /* 0x000fc800000000ff */
[----:B------:R-:W-:-:S07]  /*69a0*/  PRMT R45, R120, 0x7610, R45 ;  /* 0x00007610782d7816 */ /* 0x000fce000000002d */
.L_x_33807:
[----:B------:R-:W-:Y:S01]  /*69b0*/  HADD2.F32 R133, -RZ, R121.H1_H1 ;  /* 0x30000079ff857230 */ /* 0x000fe20000004100 */
[----:B------:R-:W-:Y:S06]  /*69c0*/  @P3 BRA `(.L_x_33808) ;  /* 0x0000000000203947 */ /* 0x000fec0003800000 */
[----:B------:R-:W-:-:S04]  /*69d0*/  ISETP.NE.U32.AND P4, PT, RZ, UR10, PT ;  /* 0x0000000aff007c0c */ /* 0x000fc8000bf85070 */
[----:B------:R-:W-:-:S13]  /*69e0*/  ISETP.NE.AND.EX P4, PT, RZ, UR11, PT, P4 ;  /* 0x0000000bff007c0c */ /* 0x000fda000bf85340 */
[----:B------:R-:W-:Y:S05]  /*69f0*/  @P4 BRA `(.L_x_33809) ;  /* 0x0000000000084947 */ /* 0x000fea0003800000 */
[----:B------:R-:W-:Y:S05]  /*6a00*/  @P0 BRA `(.L_x_33810) ;  /* 0x0000000000200947 */ /* 0x000fea0003800000 */
[----:B------:R-:W-:Y:S05]  /*6a10*/  BRA `(.L_x_33811) ;  /* 0x0000000000247947 */ /* 0x000fea0003800000 */
.L_x_33809:
[----:B-----5:R-:W-:-:S05]  /*6a20*/  HADD2.F32 R120, -RZ, R49.H1_H1 ;  /* 0x30000031ff787230 */ /* 0x020fca0000004100 */
[----:B------:R-:W-:Y:S01]  /*6a30*/  FADD.FTZ R133, R120, R133 ;  /* 0x0000008578857221 */ /* 0x000fe20000010000 */
[----:B------:R-:W-:Y:S06]  /*6a40*/  BRA `(.L_x_33810) ;  /* 0x0000000000107947 */ /* 0x000fec0003800000 */
.L_x_33808:
[----:B-----5:R-:W-:-:S05]  /*6a50*/  HADD2.F32 R120, -RZ, R53.H1_H1 ;  /* 0x30000035ff787230 */ /* 0x020fca0000004100 */
[----:B------:R-:W-:Y:S01]  /*6a60*/  FADD.FTZ R133, R120, R133 ;  /* 0x0000008578857221 */ /* 0x000fe20000010000 */
[----:B------:R-:W-:-:S05]  /*6a70*/  @P2 HADD2.F32 R120, -RZ, R49.H1_H1 ;  /* 0x30000031ff782230 */ /* 0x000fca0000004100 */
[----:B------:R-:W-:-:S07]  /*6a80*/  @P2 FADD.FTZ R133, R120, R133 ;  /* 0x0000008578852221 */ /* 0x000fce0000010000 */
.L_x_33810:
[----:B------:R-:W-:-:S04]  /*6a90*/  F2FP.F16.F32.PACK_AB R120, RZ, R133 ;  /* 0x00000085ff78723e */ /* 0x000fc800000000ff */
[----:B------:R-:W-:-:S07]  /*6aa0*/  PRMT R45, R45, 0x5410, R120 ;  /* 0x000054102d2d7816 */ /* 0x000fce0000000078 */
.L_x_33811:
[----:B------:R-:W-:Y:S01]  /*6ab0*/  HADD2.F32 R134, -RZ, R122.H0_H0 ;  /* 0x2000007aff867230 */ /* 0x000fe20000004100 */
[----:B------:R-:W-:Y:S06]  /*6ac0*/  @P3 BRA `(.L_x_33812) ;  /* 0x0000000000203947 */ /* 0x000fec0003800000 */
[----:B------:R-:W-:-:S04]  /*6ad0*/  ISETP.NE.U32.AND P4, PT, RZ, UR10, PT ;  /* 0x0000000aff007c0c */ /* 0x000fc8000bf85070 */
[----:B------:R-:W-:-:S13]  /*6ae0*/  ISETP.NE.AND.EX P4, PT, RZ, UR11, PT, P4 ;  /* 0x0000000bff007c0c */ /* 0x000fda000bf85340 */
[----:B------:R-:W-:Y:S05]  /*6af0*/  @P4 BRA `(.L_x_33813) ;  /* 0x0000000000084947 */ /* 0x000fea0003800000 */
[----:B------:R-:W-:Y:S05]  /*6b00*/  @P0 BRA `(.L_x_33814) ;  /* 0x0000000000200947 */ /* 0x000fea0003800000 */
[----:B------:R-:W-:Y:S05]  /*6b10*/  BRA `(.L_x_33815) ;  /* 0x0000000000247947 */ /* 0x000fea0003800000 */
.L_x_33813:
[----:B-----5:R-:W-:-:S05]  /*6b20*/  HADD2.F32 R120, -RZ, R50.H0_H0 ;  /* 0x20000032ff787230 */ /* 0x020fca0000004100 */
[----:B------:R-:W-:Y:S01]  /*6b30*/  FADD.FTZ R134, R120, R134 ;  /* 0x0000008678867221 */ /* 0x000fe20000010000 */
[----:B------:R-:W-:Y:S06]  /*6b40*/  BRA `(.L_x_33814) ;  /* 0x0000000000107947 */ /* 0x000fec0003800000 */
.L_x_33812:
[----:B-----5:R-:W-:-:S05]  /*6b50*/  HADD2.F32 R120, -RZ, R54.H0_H0 ;  /* 0x20000036ff787230 */ /* 0x020fca0000004100 */
[----:B------:R-:W-:Y:S01]  /*6b60*/  FADD.FTZ R134, R120, R134 ;  /* 0x0000008678867221 */ /* 0x000fe20000010000 */
[----:B------:R-:W-:-:S05]  /*6b70*/  @P2 HADD2.F32 R120, -RZ, R50.H0_H0 ;  /* 0x20000032ff782230 */ /* 0x000fca0000004100 */
[----:B------:R-:W-:-:S07]  /*6b80*/  @P2 FADD.FTZ R134, R120, R134 ;  /* 0x0000008678862221 */ /* 0x000fce0000010000 */
.L_x_33814:
[----:B------:R-:W-:-:S04]  /*6b90*/  F2FP.F16.F32.PACK_AB R120, RZ, R134 ;  /* 0x00000086ff78723e */ /* 0x000fc800000000ff */
[----:B------:R-:W-:-:S07]  /*6ba0*/  PRMT R46, R120, 0x7610, R46 ;  /* 0x00007610782e7816 */ /* 0x000fce000000002e */
.L_x_33815:
[----:B------:R-:W-:Y:S01]  /*6bb0*/  HADD2.F32 R153, -RZ, R122.H1_H1 ;  /* 0x3000007aff997230 */ /* 0x000fe20000004100 */
[----:B------:R-:W-:Y:S06]  /*6bc0*/  @P3 BRA `(.L_x_33816) ;  /* 0x0000000000203947 */ /* 0x000fec0003800000 */
[----:B------:R-:W-:-:S04]  /*6bd0*/  ISETP.NE.U32.AND P4, PT, RZ, UR10, PT ;  /* 0x0000000aff007c0c */ /* 0x000fc8000bf85070 */
[----:B------:R-:W-:-:S13]  /*6be0*/  ISETP.NE.AND.EX P4, PT, RZ, UR11, PT, P4 ;  /* 0x0000000bff007c0c */ /* 0x000fda000bf85340 */
[----:B------:R-:W-:Y:S05]  /*6bf0*/  @P4 BRA `(.L_x_33817) ;  /* 0x0000000000084947 */ /* 0x000fea0003800000 */
[----:B------:R-:W-:Y:S05]  /*6c00*/  @P0 BRA `(.L_x_33818) ;  /* 0x0000000000200947 */ /* 0x000fea0003800000 */
[----:B------:R-:W-:Y:S05]  /*6c10*/  BRA `(.L_x_33819) ;  /* 0x0000000000247947 */ /* 0x000fea0003800000 */
.L_x_33817:
[----:B-----5:R-:W-:-:S05]  /*6c20*/  HADD2.F32 R120, -RZ, R50.H1_H1 ;  /* 0x30000032ff787230 */ /* 0x020fca0000004100 */
[----:B------:R-:W-:Y:S01]  /*6c30*/  FADD.FTZ R153, R120, R153 ;  /* 0x0000009978997221 */ /* 0x000fe20000010000 */
[----:B------:R-:W-:Y:S06]  /*6c40*/  BRA `(.L_x_33818) ;  /* 0x0000000000107947 */ /* 0x000fec0003800000 */
.L_x_33816:
[----:B-----5:R-:W-:-:S05]  /*6c50*/  HADD2.F32 R120, -RZ, R54.H1_H1 ;  /* 0x30000036ff787230 */ /* 0x020fca0000004100 */
[----:B------:R-:W-:Y:S01]  /*6c60*/  FADD.FTZ R153, R120, R153 ;  /* 0x0000009978997221 */ /* 0x000fe20000010000 */
[----:B------:R-:W-:-:S05]  /*6c70*/  @P2 HADD2.F32 R120, -RZ, R50.H1_H1 ;  /* 0x30000032ff782230 */ /* 0x000fca0000004100 */
[----:B------:R-:W-:-:S07]  /*6c80*/  @P2 FADD.FTZ R153, R120, R153 ;  /* 0x0000009978992221 */ /* 0x000fce0000010000 */
.L_x_33818:
[----:B------:R-:W-:-:S04]  /*6c90*/  F2FP.F16.F32.PACK_AB R120, RZ, R153 ;  /* 0x00000099ff78723e */ /* 0x000fc800000000ff */
[----:B------:R-:W-:-:S07]  /*6ca0*/  PRMT R46, R46, 0x5410, R120 ;  /* 0x000054102e2e7816 */ /* 0x000fce0000000078 */
.L_x_33819:
[----:B------:R-:W-:Y:S01]  /*6cb0*/  HADD2.F32 R154, -RZ, R123.H0_H0 ;  /* 0x2000007bff9a7230 */ /* 0x000fe20000004100 */
[----:B------:R-:W-:Y:S06]  /*6cc0*/  @P3 BRA `(.L_x_33820) ;  /* 0x0000000000203947 */ /* 0x000fec0003800000 */
[----:B------:R-:W-:-:S04]  /*6cd0*/  ISETP.NE.U32.AND P4, PT, RZ, UR10, PT ;  /* 0x0000000aff007c0c */ /* 0x000fc8000bf85070 */
[----:B------:R-:W-:-:S13]  /*6ce0*/  ISETP.NE.AND.EX P4, PT, RZ, UR11, PT, P4 ;  /* 0x0000000bff007c0c */ /* 0x000fda000bf85340 */
[----:B------:R-:W-:Y:S05]  /*6cf0*/  @P4 BRA `(.L_x_33821) ;  /* 0x0000000000084947 */ /* 0x000fea0003800000 */
[----:B------:R-:W-:Y:S05]  /*6d00*/  @P0 BRA `(.L_x_33822) ;  /* 0x0000000000200947 */ /* 0x000fea0003800000 */
[----:B------:R-:W-:Y:S05]  /*6d10*/  BRA `(.L_x_33823) ;  /* 0x0000000000247947 */ /* 0x000fea0003800000 */
.L_x_33821:
[----:B-----5:R-:W-:-:S05]  /*6d20*/  HADD2.F32 R120, -RZ, R51.H0_H0 ;  /* 0x20000033ff787230 */ /* 0x020fca0000004100 */
[----:B------:R-:W-:Y:S01]  /*6d30*/  FADD.FTZ R154, R120, R154 ;  /* 0x0000009a789a7221 */ /* 0x000fe20000010000 */
[----:B------:R-:W-:Y:S06]  /*6d40*/  BRA `(.L_x_33822) ;  /* 0x0000000000107947 */ /* 0x000fec0003800000 */
.L_x_33820:
[----:B-----5:R-:W-:-:S05]  /*6d50*/  HADD2.F32 R120, -RZ, R55.H0_H0 ;  /* 0x20000037ff787230 */ /* 0x020fca0000004100 */
[----:B------:R-:W-:Y:S01]  /*6d60*/  FADD.FTZ R154, R120, R154 ;  /* 0x0000009a789a7221 */ /* 0x000fe20000010000 */
[----:B------:R-:W-:-:S05]  /*6d70*/  @P2 HADD2.F32 R120, -RZ, R51.H0_H0 ;  /* 0x20000033ff782230 */ /* 0x000fca0000004100 */
[----:B------:R-:W-:-:S07]  /*6d80*/  @P2 FADD.FTZ R154, R120, R154 ;  /* 0x0000009a789a2221 */ /* 0x000fce0000010000 */
.L_x_33822:
[----:B------:R-:W-:-:S04]  /*6d90*/  F2FP.F16.F32.PACK_AB R120, RZ, R154 ;  /* 0x0000009aff78723e */ /* 0x000fc800000000ff */
[----:B------:R-:W-:-:S07]  /*6da0*/  PRMT R47, R120, 0x7610, R47 ;  /* 0x00007610782f7816 */ /* 0x000fce000000002f */
.L_x_33823:
[----:B------:R-:W-:Y:S01]  /*6db0*/  HADD2.F32 R164, -RZ, R123.H1_H1 ;  /* 0x3000007bffa47230 */ /* 0x000fe20000004100 */
[----:B------:R-:W-:Y:S06]  /*6dc0*/  @P3 BRA `(.L_x_33824) ;  /* 0x0000000000203947 */ /* 0x000fec0003800000 */
[----:B------:R-:W-:-:S04]  /*6dd0*/  ISETP.NE.U32.AND P2, PT, RZ, UR10, PT ;  /* 0x0000000aff007c0c */ /* 0x000fc8000bf45070 */
[----:B------:R-:W-:-:S13]  /*6de0*/  ISETP.NE.AND.EX P2, PT, RZ, UR11, PT, P2 ;  /* 0x0000000bff007c0c */ /* 0x000fda000bf45320 */
[----:B------:R-:W-:Y:S05]  /*6df0*/  @P2 BRA `(.L_x_33825) ;  /* 0x0000000000082947 */ /* 0x000fea0003800000 */
[----:B------:R-:W-:Y:S05]  /*6e00*/  @P0 BRA `(.L_x_33826) ;  /* 0x0000000000200947 */ /* 0x000fea0003800000 */
[----:B------:R-:W-:Y:S05]  /*6e10*/  BRA `(.L_x_33827) ;  /* 0x0000000000247947 */ /* 0x000fea0003800000 */
.L_x_33825:
[----:B-----5:R-:W-:-:S05]  /*6e20*/  HADD2.F32 R120, -RZ, R51.H1_H1 ;  /* 0x30000033ff787230 */ /* 0x020fca0000004100 */
[----:B------:R-:W-:Y:S01]  /*6e30*/  FADD.FTZ R164, R120, R164 ;  /* 0x000000a478a47221 */ /* 0x000fe20000010000 */
[----:B------:R-:W-:Y:S06]  /*6e40*/  BRA `(.L_x_33826) ;  /* 0x0000000000107947 */ /* 0x000fec0003800000 */
.L_x_33824:
[----:B-----5:R-:W-:-:S05]  /*6e50*/  HADD2.F32 R120, -RZ, R55.H1_H1 ;  /* 0x30000037ff787230 */ /* 0x020fca0000004100 */
[----:B------:R-:W-:Y:S01]  /*6e60*/  FADD.FTZ R164, R120, R164 ;  /* 0x000000a478a47221 */ /* 0x000fe20000010000 */
[----:B------:R-:W-:-:S05]  /*6e70*/  @P2 HADD2.F32 R120, -RZ, R51.H1_H1 ;  /* 0x30000033ff782230 */ /* 0x000fca0000004100 */
[----:B------:R-:W-:-:S07]  /*6e80*/  @P2 FADD.FTZ R164, R120, R164 ;  /* 0x000000a478a42221 */ /* 0x000fce0000010000 */
.L_x_33826:
[----:B------:R-:W-:-:S04]  /*6e90*/  F2FP.F16.F32.PACK_AB R120, RZ, R164 ;  /* 0x000000a4ff78723e */ /* 0x000fc800000000ff */
[----:B------:R-:W-:-:S07]  /*6ea0*/  PRMT R47, R47, 0x5410, R120 ;  /* 0x000054102f2f7816 */ /* 0x000fce0000000078 */
.L_x_33827:
[----:B------:R-:W0:Y:S02]  /*6eb0*/  @P0 LDC.64 R120, c[0x0][0x238] ;  /* 0x00008e00ff780b82 */ /* 0x000e240000000a00 */
[----:B0-----:R-:W-:-:S04]  /*6ec0*/  @P0 LEA R120, P2, R165, R120, 0x4 ;  /* 0x00000078a5780211 */ /* 0x001fc800078420ff */
[----:B------:R-:W-:-:S05]  /*6ed0*/  @P0 LEA.HI.X R121, R165, R121, RZ, 0x4, P2 ;  /* 0x00000079a5790211 */ /* 0x000fca00010f24ff */
[----:B------:R0:W-:Y:S04]  /*6ee0*/  @P0 STG.E.128 desc[UR4][R120.64], R44 ;  /* 0x0000002c78000986 */ /* 0x0001e8000c101d04 */
.L_x_33795:
[----:B------:R-:W-:Y:S05]  /*6ef0*/  BSYNC B0 ;  /* 0x0000000000007941 */ /* 0x000fea0003800000 */
.L_x_33794:
        /* <DEDUP_REMOVED lines=293> */
.L_x_33861:
        /* <DEDUP_REMOVED lines=33> */
[----:B------:R-:W-:Y:S01]  /*8360*/  F2FP.F16.F32.PACK_AB R120, R121, R120 ;  /* 0x000000787978723e */ /* 0x000fe200000000ff */
        /* <DEDUP_REMOVED lines=8> */
[----:B------:R-:W-:Y:S01]  /*83f0*/  F2FP.F16.F32.PACK_AB R121, R121, R122 ;  /* 0x0000007a7979723e */ /* 0x000fe200000000ff */
[----:B------:R-:W-:Y:S01]  /*8400*/  FADD.FTZ R122, R135, -R200 ;  /* 0x800000c8877a7221 */ /* 0x000fe20000010000 */
[----:B------:R-:W-:Y:S01]  /*8410*/  FFMA.FTZ R123, R252, R123, R180 ;  /* 0x0000007bfc7b7223 */ /* 0x000fe200000100b4 */
[C---:B------:R-:W-:Y:S02]  /*8420*/  FMUL.FTZ R166, R165.reuse, R166 ;  /* 0x000000a6a5a67220 */ /* 0x040fe40000410000 */
[----:B------:R-:W-:Y:S02]  /*8430*/  FMUL.FTZ R122, R165, R122 ;  /* 0x0000007aa57a7220 */ /* 0x000fe40000410000 */
[----:B------:R-:W-:Y:S02]  /*8440*/  FFMA.FTZ R166, R202, R166, R182 ;  /* 0x000000a6caa67223 */ /* 0x000fe400000100b6 */
[----:B------:R-:W-:Y:S01]  /*8450*/  FFMA.FTZ R122, R203, R122, R181 ;  /* 0x0000007acb7a7223 */ /* 0x000fe200000100b5 */
[----:B0-----:R-:W-:-:S04]  /*8460*/  LOP3.LUT R201, R201, 0x1f, RZ, 0xc0, !PT ;  /* 0x0000001fc9c97812 */ /* 0x001fc800078ec0ff */
[----:B------:R-:W-:Y:S01]  /*8470*/  F2FP.F16.F32.PACK_AB R122, R122, R123 ;  /* 0x0000007b7a7a723e */ /* 0x000fe200000000ff */
[----:B------:R-:W-:-:S04]  /*8480*/  FADD.FTZ R123, R155, -R200 ;  /* 0x800000c89b7b7221 */ /* 0x000fc80000010000 */
[----:B------:R-:W-:-:S04]  /*8490*/  FMUL.FTZ R123, R165, R123 ;  /* 0x0000007ba57b7220 */ /* 0x000fc80000410000 */
[----:B------:R-:W-:-:S05]  /*84a0*/  FFMA.FTZ R123, R167, R123, R183 ;  /* 0x0000007ba77b7223 */ /* 0x000fca00000100b7 */
[----:B------:R-:W-:Y:S02]  /*84b0*/  F2FP.F16.F32.PACK_AB R123, R123, R166 ;  /* 0x000000a67b7b723e */ /* 0x000fe400000000ff */
[----:B------:R-:W0:Y:S02]  /*84c0*/  LDC.64 R166, c[0x0][0x2b8] ;  /* 0x0000ae00ffa67b82 */ /* 0x000e240000000a00 */
[C---:B0-----:R-:W-:Y:S01]  /*84d0*/  IMAD.WIDE.U32 R166, R34.reuse, 0x10, R166 ;  /* 0x0000001022a67825 */ /* 0x041fe200078e00a6 */
[----:B------:R-:W-:-:S04]  /*84e0*/  IADD3 R34, R34, 0x20, RZ ;  /* 0x0000002022227810 */ /* 0x000fc80007ffe0ff */
[----:B------:R4:W-:Y:S03]  /*84f0*/  STG.E.128 desc[UR4][R166.64], R120 ;  /* 0x00000078a6007986 */ /* 0x0009e6000c101d04 */
.L_x_33830:
[----:B------:R-:W-:Y:S05]  /*8500*/  BSYNC B0 ;  /* 0x0000000000007941 */ /* 0x000fea0003800000 */
.L_x_33829:
        /* <DEDUP_REMOVED lines=16> */
[----:B------:R-:W-:Y:S01]  /*8610*/  F2FP.F16.F32.PACK_AB R120, R121, R120 ;  /* 0x000000787978723e */ /* 0x000fe200000000ff */
[----:B------:R-:W-:Y:S01]  /*8620*/  FADD.FTZ R121, R37, -R200 ;  /* 0x800000c825797221 */ /* 0x000fe20000010000 */
[----:B------:R-:W-:-:S03]  /*8630*/  FMUL.FTZ R166, R165, R166 ;  /* 0x000000a6a5a67220 */ /* 0x000fc60000410000 */
[----:B------:R-:W-:Y:S01]  /*8640*/  FMUL.FTZ R121, R165, R121 ;  /* 0x00000079a5797220 */ /* 0x000fe20000410000 */
[----:B------:R-:W-:-:S03]  /*8650*/  FFMA.FTZ R166, R246, R166, R174 ;  /* 0x000000a6f6a67223 */ /* 0x000fc600000100ae */
[----:B------:R-:W-:-:S05]  /*8660*/  FFMA.FTZ R121, R251, R121, R171 ;  /* 0x00000079fb797223 */ /* 0x000fca00000100ab */
        /* <DEDUP_REMOVED lines=13> */
.L_x_33832:
[----:B------:R-:W-:Y:S05]  /*8740*/  BSYNC B0 ;  /* 0x0000000000007941 */ /* 0x000fea0003800000 */
.L_x_33831:
        /* <DEDUP_REMOVED lines=35> */
.L_x_33834:
[----:B------:R-:W-:Y:S05]  /*8980*/  BSYNC B0 ;  /* 0x0000000000007941 */ /* 0x000fea0003800000 */
.L_x_33833:
        /* <DEDUP_REMOVED lines=35> */
.L_x_33836:
[----:B------:R-:W-:Y:S05]  /*8bc0*/  BSYNC B0 ;  /* 0x0000000000007941 */ /* 0x000fea0003800000 */
.L_x_33835:
        /* <DEDUP_REMOVED lines=35> */
.L_x_33838:
[----:B------:R-:W-:Y:S05]  /*8e00*/  BSYNC B0 ;  /* 0x0000000000007941 */ /* 0x000fea0003800000 */
.L_x_33837:
        /* <DEDUP_REMOVED lines=35> */
.L_x_33840:
[----:B------:R-:W-:Y:S05]  /*9040*/  BSYNC B0 ;  /* 0x0000000000007941 */ /* 0x000fea0003800000 */
.L_x_33839:
        /* <DEDUP_REMOVED lines=35> */
.L_x_33842:
[----:B------:R-:W-:Y:S05]  /*9280*/  BSYNC B0 ;  /* 0x0000000000007941 */ /* 0x000fea0003800000 */
.L_x_33841:
        /* <DEDUP_REMOVED lines=35> */
.L_x_33844:
[----:B------:R-:W-:Y:S05]  /*94c0*/  BSYNC B0 ;  /* 0x0000000000007941 */ /* 0x000fea0003800000 */
.L_x_33843:
        /* <DEDUP_REMOVED lines=35> */
.L_x_33846:
[----:B------:R-:W-:Y:S05]  /*9700*/  BSYNC B0 ;  /* 0x0000000000007941 */ /* 0x000fea0003800000 */
.L_x_33845:
        /* <DEDUP_REMOVED lines=19> */
[----:B------:R-:W-:Y:S01]  /*9840*/  F2FP.F16.F32.PACK_AB R120, R121, R120 ;  /* 0x000000787978723e */ /* 0x000fe200000000ff */
[----:B------:R-:W-:Y:S01]  /*9850*/  FADD.FTZ R121, R133, -R200 ;  /* 0x800000c885797221 */ /* 0x000fe20000010000 */
[----:B------:R-:W-:-:S03]  /*9860*/  FMUL.FTZ R122, R165, R122 ;  /* 0x0000007aa57a7220 */ /* 0x000fc60000410000 */
[----:B------:R-:W-:Y:S01]  /*9870*/  FMUL.FTZ R121, R165, R121 ;  /* 0x00000079a5797220 */ /* 0x000fe20000410000 */
[----:B---3--:R-:W-:-:S03]  /*9880*/  FFMA.FTZ R122, R252, R122, R62 ;  /* 0x0000007afc7a7223 */ /* 0x008fc6000001003e */
[----:B------:R-:W-:Y:S01]  /*9890*/  FFMA.FTZ R121, R123, R121, R63 ;  /* 0x000000797b797223 */ /* 0x000fe2000001003f */
[----:B------:R-:W-:-:S04]  /*98a0*/  FADD.FTZ R123, R134, -R200 ;  /* 0x800000c8867b7221 */ /* 0x000fc80000010000 */
[----:B------:R-:W-:Y:S01]  /*98b0*/  F2FP.F16.F32.PACK_AB R121, R121, R122 ;  /* 0x0000007a7979723e */ /* 0x000fe200000000ff */
[----:B------:R-:W-:Y:S01]  /*98c0*/  FADD.FTZ R122, R153, -R200 ;  /* 0x800000c8997a7221 */ /* 0x000fe20000010000 */
[----:B------:R-:W-:-:S03]  /*98d0*/  FMUL.FTZ R123, R165, R123 ;  /* 0x0000007ba57b7220 */ /* 0x000fc60000410000 */
[----:B------:R-:W-:Y:S01]  /*98e0*/  FMUL.FTZ R122, R165, R122 ;  /* 0x0000007aa57a7220 */ /* 0x000fe20000410000 */
[----:B------:R-:W-:-:S03]  /*98f0*/  FFMA.FTZ R123, R203, R123, R56 ;  /* 0x0000007bcb7b7223 */ /* 0x000fc60000010038 */
[----:B------:R-:W-:Y:S01]  /*9900*/  FFMA.FTZ R122, R166, R122, R57 ;  /* 0x0000007aa67a7223 */ /* 0x000fe20000010039 */
[----:B------:R-:W-:Y:S01]  /*9910*/  FADD.FTZ R166, R154, -R200 ;  /* 0x800000c89aa67221 */ /* 0x000fe20000010000 */
[----:B0-----:R-:W-:-:S03]  /*9920*/  LOP3.LUT R201, R201, 0x1f, RZ, 0xc0, !PT ;  /* 0x0000001fc9c97812 */ /* 0x001fc600078ec0ff */
[----:B------:R-:W-:Y:S01]  /*9930*/  F2FP.F16.F32.PACK_AB R122, R122, R123 ;  /* 0x0000007b7a7a723e */ /* 0x000fe200000000ff */
[----:B------:R-:W-:Y:S01]  /*9940*/  FADD.FTZ R123, R164, -R200 ;  /* 0x800000c8a47b7221 */ /* 0x000fe20000010000 */
[----:B------:R-:W-:-:S03]  /*9950*/  FMUL.FTZ R166, R165, R166 ;  /* 0x000000a6a5a67220 */ /* 0x000fc60000410000 */
[----:B------:R-:W-:Y:S01]  /*9960*/  FMUL.FTZ R123, R165, R123 ;  /* 0x0000007ba57b7220 */ /* 0x000fe20000410000 */
[----:B------:R-:W-:-:S03]  /*9970*/  FFMA.FTZ R166, R167, R166, R58 ;  /* 0x000000a6a7a67223 */ /* 0x000fc6000001003a */
[----:B------:R-:W-:-:S05]  /*9980*/  FFMA.FTZ R123, R202, R123, R59 ;  /* 0x0000007bca7b7223 */ /* 0x000fca000001003b */
[----:B------:R-:W-:Y:S02]  /*9990*/  F2FP.F16.F32.PACK_AB R123, R123, R166 ;  /* 0x000000a67b7b723e */ /* 0x000fe400000000ff */
[----:B------:R-:W0:Y:S02]  /*99a0*/  LDC.64 R166, c[0x0][0x2b8] ;  /* 0x0000ae00ffa67b82 */ /* 0x000e240000000a00 */
[----:B0-----:R-:W-:-:S05]  /*99b0*/  IMAD.WIDE.U32 R166, R34, 0x10, R166 ;  /* 0x0000001022a67825 */ /* 0x001fca00078e00a6 */
[----:B------:R0:W-:Y:S02]  /*99c0*/  STG.E.128 desc[UR4][R166.64], R120 ;  /* 0x00000078a6007986 */ /* 0x0001e4000c101d04 */
.L_x_33848:
[----:B------:R-:W-:Y:S05]  /*99d0*/  BSYNC B0 ;  /* 0x0000000000007941 */ /* 0x000fea0003800000 */
.L_x_33847:
[----:B0---4-:R-:W0:Y:S02]  /*99e0*/  LDC.64 R120, c[0x0][0x210] ;  /* 0x00008400ff787b82 */ /* 0x011e240000000a00 */
[----:B0-----:R-:W-:-:S04]  /*99f0*/  LEA R3, R120, R3, 0x2 ;  /* 0x0000000378037211 */ /* 0x001fc800078e10ff */
[----:B------:R-:W-:-:S13]  /*9a00*/  ISETP.GE.AND P2, PT, R3, R121, PT ;  /* 0x000000790300720c */ /* 0x000fda0003f46270 */
[----:B------:R-:W-:Y:S05]  /*9a10*/  @!P2 BRA `(.L_x_33849) ;  /* 0xffffff74006ca947 */ /* 0x000fea000383ffff */
[----:B------:R-:W-:Y:S05]  /*9a20*/  EXIT ;  /* 0x000000000000794d */ /* 0x000fea0003800000 */
.L_x_33828:
[----:B------:R-:W-:Y:S01]  /*9a30*/  HFMA2.MMA R122, -RZ, RZ, 0, 5.9604644775390625e-08 ;  /* 0x00000001ff7a7435 */ /* 0x000fe200000001ff */
[----:B------:R-:W-:Y:S01]  /*9a40*/  BSSY B0, `(.L_x_33850) ;  /* 0x0000007000007945 */ /* 0x000fe20003800000 */
[----:B------:R-:W-:Y:S02]  /*9a50*/  MOV R167, R123 ;  /* 0x0000007b00a77202 */ /* 0x000fe40000000f00 */
[----:B------:R-:W-:Y:S02]  /*9a60*/  MOV R121, 0x1f ;  /* 0x0000001f00797802 */ /* 0x000fe40000000f00 */
[----:B------:R-:W-:-:S07]  /*9a70*/  MOV R120, 0xffffffff ;  /* 0xffffffff00787802 */ /* 0x000fce0000000f00 */
[----:B-123-5:R-:W-:Y:S05]  /*9a80*/  WARPSYNC.COLLECTIVE R120, `(.L_x_33851) ;  /* 0x0000000078087348 */ /* 0x02efea0003c00000 */
[----:B------:R0:W4:Y:S02]  /*9a90*/  SHFL.BFLY P6, R120, R167, R122, R121 ;  /* 0x0c00007aa7787389 */ /* 0x00012400000c0079 */
[----:B012345:R-:W-:Y:S01]  /*9aa0*/  ENDCOLLECTIVE ;  /* 0x000000000000791b */ /* 0x03ffe20003800000 */
.L_x_33851:
[----:B------:R-:W-:Y:S05]  /*9ab0*/  BSYNC B0 ;  /* 0x0000000000007941 */ /* 0x000fea0003800000 */
.L_x_33850:
        /* <DEDUP_REMOVED lines=9> */
.L_x_33852:
[----:B------:R-:W-:Y:S01]  /*9b50*/  HFMA2.MMA R122, -RZ, RZ, 0, 2.384185791015625e-07 ;  /* 0x00000004ff7a7435 */ /* 0x000fe200000001ff */
[----:B------:R-:W-:Y:S01]  /*9b60*/  FADD.FTZ R123, R123, R120 ;  /* 0x000000787b7b7221 */ /* 0x000fe20000010000 */
[----:B------:R-:W-:-:S04]  /*9b70*/  MOV R120, 0xffffffff ;  /* 0xffffffff00787802 */ /* 0x000fc80000000f00 */
[----:B------:R-:W-:-:S07]  /*9b80*/  MOV R167, R123 ;  /* 0x0000007b00a77202 */ /* 0x000fce0000000f00 */
[----:B------:R-:W-:Y:S05]  /*9b90*/  WARPSYNC.COLLECTIVE R120, `(.L_x_33853) ;  /* 0x0000000078087348 */ /* 0x000fea0003c00000 */
[----:B------:R0:W1:Y:S02]  /*9ba0*/  SHFL.BFLY P6, R120, R167, R122, R121 ;  /* 0x0c00007aa7787389 */ /* 0x00006400000c0079 */
[----:B01----:R-:W-:Y:S01]  /*9bb0*/  ENDCOLLECTIVE ;  /* 0x000000000000791b */ /* 0x003fe20003800000 */
.L_x_33853:
[----:B------:R-:W-:Y:S01]  /*9bc0*/  HFMA2.MMA R122, -RZ, RZ, 0, 4.76837158203125e-07 ;  /* 0x00000008ff7a7435 */ /* 0x000fe200000001ff */
[----:B------:R-:W-:Y:S01]  /*9bd0*/  FADD.FTZ R123, R123, R120 ;  /* 0x000000787b7b7221 */ /* 0x000fe20000010000 */
[----:B------:R-:W-:-:S04]  /*9be0*/  MOV R120, 0xffffffff ;  /* 0xffffffff00787802 */ /* 0x000fc80000000f00 */
[----:B------:R-:W-:-:S07]  /*9bf0*/  MOV R167, R123 ;  /* 0x0000007b00a77202 */ /* 0x000fce0000000f00 */
[----:B------:R-:W-:Y:S05]  /*9c00*/  WARPSYNC.COLLECTIVE R120, `(.L_x_33854) ;  /* 0x0000000078087348 */ /* 0x000fea0003c00000 */
[----:B------:R0:W1:Y:S02]  /*9c10*/  SHFL.BFLY P6, R120, R167, R122, R121 ;  /* 0x0c00007aa7787389 */ /* 0x00006400000c0079 */
[----:B01----:R-:W-:Y:S01]  /*9c20*/  ENDCOLLECTIVE ;  /* 0x000000000000791b */ /* 0x003fe20003800000 */
.L_x_33854:
[----:B------:R-:W-:Y:S01]  /*9c30*/  HFMA2.MMA R122, -RZ, RZ, 0, 9.5367431640625e-07 ;  /* 0x00000010ff7a7435 */ /* 0x000fe200000001ff */
[----:B------:R-:W-:Y:S01]  /*9c40*/  FADD.FTZ R123, R123, R120 ;  /* 0x000000787b7b7221 */ /* 0x000fe20000010000 */
[----:B------:R-:W-:-:S04]  /*9c50*/  MOV R120, 0xffffffff ;  /* 0xffffffff00787802 */ /* 0x000fc80000000f00 */
[----:B------:R-:W-:-:S07]  /*9c60*/  MOV R167, R123 ;  /* 0x0000007b00a77202 */ /* 0x000fce0000000f00 */
[----:B------:R-:W-:Y:S05]  /*9c70*/  WARPSYNC.COLLECTIVE R120, `(.L_x_33855) ;  /* 0x0000000078087348 */ /* 0x000fea0003c00000 */
[----:B------:R0:W1:Y:S02]  /*9c80*/  SHFL.BFLY P6, R120, R167, R122, R121 ;  /* 0x0c00007aa7787389 */ /* 0x00006400000c0079 */
[----:B01----:R-:W-:Y:S01]  /*9c90*/  ENDCOLLECTIVE ;  /* 0x000000000000791b */ /* 0x003fe20003800000 */
.L_x_33855:
        /* <DEDUP_REMOVED lines=176> */
.L_x_33856:
[----:B------:R-:W-:Y:S01]  /*a7a0*/  HFMA2.MMA R122, -RZ, RZ, 0, 1.1920928955078125e-07 ;  /* 0x00000002ff7a7435 */ /* 0x000fe200000001ff */
[----:B------:R-:W-:Y:S01]  /*a7b0*/  FADD.FTZ R165, R165, R120 ;  /* 0x00000078a5a57221 */ /* 0x000fe20000010000 */
[----:B------:R-:W-:-:S04]  /*a7c0*/  MOV R120, 0xffffffff ;  /* 0xffffffff00787802 */ /* 0x000fc80000000f00 */
[----:B------:R-:W-:-:S07]  /*a7d0*/  MOV R167, R165 ;  /* 0x000000a500a77202 */ /* 0x000fce0000000f00 */
[----:B------:R-:W-:Y:S05]  /*a7e0*/  WARPSYNC.COLLECTIVE R120, `(.L_x_33857) ;  /* 0x0000000078087348 */ /* 0x000fea0003c00000 */
[----:B------:R0:W1:Y:S02]  /*a7f0*/  SHFL.BFLY P6, R120, R167, R122, R121 ;  /* 0x0c00007aa7787389 */ /* 0x00006400000c0079 */
[----:B01----:R-:W-:Y:S01]  /*a800*/  ENDCOLLECTIVE ;  /* 0x000000000000791b */ /* 0x003fe20003800000 */
.L_x_33857:
[----:B------:R-:W-:Y:S01]  /*a810*/  HFMA2.MMA R122, -RZ, RZ, 0, 2.384185791015625e-07 ;  /* 0x00000004ff7a7435 */ /* 0x000fe200000001ff */
[----:B------:R-:W-:Y:S01]  /*a820*/  FADD.FTZ R165, R165, R120 ;  /* 0x00000078a5a57221 */ /* 0x000fe20000010000 */
[----:B------:R-:W-:-:S04]  /*a830*/  MOV R120, 0xffffffff ;  /* 0xffffffff00787802 */ /* 0x000fc80000000f00 */
[----:B------:R-:W-:-:S07]  /*a840*/  MOV R167, R165 ;  /* 0x000000a500a77202 */ /* 0x000fce0000000f00 */
[----:B------:R-:W-:Y:S05]  /*a850*/  WARPSYNC.COLLECTIVE R120, `(.L_x_33858) ;  /* 0x0000000078087348 */ /* 0x000fea0003c00000 */
[----:B------:R0:W1:Y:S02]  /*a860*/  SHFL.BFLY P6, R120, R167, R122, R121 ;  /* 0x0c00007aa7787389 */ /* 0x00006400000c0079 */
[----:B01----:R-:W-:Y:S01]  /*a870*/  ENDCOLLECTIVE ;  /* 0x000000000000791b */ /* 0x003fe20003800000 */
.L_x_33858:
[----:B------:R-:W-:Y:S01]  /*a880*/  HFMA2.MMA R122, -RZ, RZ, 0, 4.76837158203125e-07 ;  /* 0x00000008ff7a7435 */ /* 0x000fe200000001ff */
[----:B------:R-:W-:Y:S01]  /*a890*/  FADD.FTZ R165, R165, R120 ;  /* 0x00000078a5a57221 */ /* 0x000fe20000010000 */
[----:B------:R-:W-:-:S04]  /*a8a0*/  MOV R120, 0xffffffff ;  /* 0xffffffff00787802 */ /* 0x000fc80000000f00 */
[----:B------:R-:W-:-:S07]  /*a8b0*/  MOV R167, R165 ;  /* 0x000000a500a77202 */ /* 0x000fce0000000f00 */
[----:B------:R-:W-:Y:S05]  /*a8c0*/  WARPSYNC.COLLECTIVE R120, `(.L_x_33859) ;  /* 0x0000000078087348 */ /* 0x000fea0003c00000 */
[----:B------:R0:W1:Y:S02]  /*a8d0*/  SHFL.BFLY P6, R120, R167, R122, R121 ;  /* 0x0c00007aa7787389 */ /* 0x00006400000c0079 */
[----:B01----:R-:W-:Y:S01]  /*a8e0*/  ENDCOLLECTIVE ;  /* 0x000000000000791b */ /* 0x003fe20003800000 */
.L_x_33859:
[----:B------:R-:W-:Y:S01]  /*a8f0*/  HFMA2.MMA R122, -RZ, RZ, 0, 9.5367431640625e-07 ;  /* 0x00000010ff7a7435 */ /* 0x000fe200000001ff */
[----:B------:R-:W-:Y:S01]  /*a900*/  FADD.FTZ R165, R165, R120 ;  /* 0x00000078a5a57221 */ /* 0x000fe20000010000 */
[----:B------:R-:W-:-:S04]  /*a910*/  MOV R120, 0xffffffff ;  /* 0xffffffff00787802 */ /* 0x000fc80000000f00 */
[----:B------:R-:W-:-:S07]  /*a920*/  MOV R167, R165 ;  /* 0x000000a500a77202 */ /* 0x000fce0000000f00 */
[----:B------:R-:W-:Y:S05]  /*a930*/  WARPSYNC.COLLECTIVE R120, `(.L_x_33860) ;  /* 0x0000000078087348 */ /* 0x000fea0003c00000 */
[----:B------:R0:W1:Y:S02]  /*a940*/  SHFL.BFLY P6, R120, R167, R122, R121 ;  /* 0x0c00007aa7787389 */ /* 0x00006400000c0079 */
[----:B01----:R-:W-:Y:S01]  /*a950*/  ENDCOLLECTIVE ;  /* 0x000000000000791b */ /* 0x003fe20003800000 */
.L_x_33860:
[----:B------:R-:W-:Y:S05]  /*a960*/  BRA `(.L_x_33861) ;  /* 0xffffffd400f87947 */ /* 0x000fea000383ffff */
.L_x_33862:
        /* <DEDUP_REMOVED lines=9> */
.L_x_66076:


//--------------------- .text._ZN10layer_norm31ln_parallel_residual_fwd_kernelINS_13Kernel_traitsIf6__halfS2_S2_fjLj2560ELj1ELj4ELj1ELj16ENS_18Kernel_traits_baseILj2560EfS2_S2_S2_fjLj128EEEEELb0ELb1ELb1EEEvNS_9FwdParamsE --------------------------
	.section	.text._ZN10layer_norm31ln_parallel_residual_fwd_kernelINS_13Kernel_traitsIf6__halfS2_S2_fjLj2560ELj1ELj4ELj1ELj16ENS_18Kernel_traits_baseILj2560EfS2_S2_S2_fjLj128EEEEELb0ELb1ELb1EEEvNS_9FwdParamsE,"ax",@progbits
	.align	128
        .global         _ZN10layer_norm31ln_parallel_residual_fwd_kernelINS_13Kernel_traitsIf6__halfS2_S2_fjLj2560ELj1ELj4ELj1ELj16ENS_18Kernel_traits_baseILj2560EfS2_S2_S2_fjLj128EEEEELb0ELb1ELb1EEEvNS_9FwdParamsE
        .type           _ZN10layer_norm31ln_parallel_residual_fwd_kernelINS_13Kernel_traitsIf6__halfS2_S2_fjLj2560ELj1ELj4ELj1ELj16ENS_18Kernel_traits_baseILj2560EfS2_S2_S2_fjLj128EEEEELb0ELb1ELb1EEEvNS_9FwdParamsE,@function
        .size           _ZN10layer_norm31ln_parallel_residual_fwd_kernelINS_13Kernel_traitsIf6__halfS2_S2_fjLj2560ELj1ELj4ELj1ELj16ENS_18Kernel_traits_baseILj2560EfS2_S2_S2_fjLj128EEEEELb0ELb1ELb1EEEvNS_9FwdParamsE,(.L_x_66077 - _ZN10layer_norm31ln_parallel_residual_fwd_kernelINS_13Kernel_traitsIf6__halfS2_S2_fjLj2560ELj1ELj4ELj1ELj16ENS_18Kernel_traits_baseILj2560EfS2_S2_S2_fjLj128EEEEELb0ELb1ELb1EEEvNS_9FwdParamsE)
        .other          _ZN10layer_norm31ln_parallel_residual_fwd_kernelINS_13Kernel_traitsIf6__halfS2_S2_fjLj2560ELj1ELj4ELj1ELj16ENS_18Kernel_traits_baseILj2560EfS2_S2_S2_fjLj128EEEEELb0ELb1ELb1EEEvNS_9FwdParamsE,@"STO_CUDA_ENTRY STV_DEFAULT"
_ZN10layer_norm31ln_parallel_residual_fwd_kernelINS_13Kernel_traitsIf6__halfS2_S2_fjLj2560ELj1ELj4ELj1ELj16ENS_18Kernel_traits_baseILj2560EfS2_S2_S2_fjLj128EEEEELb0ELb1ELb1EEEvNS_9FwdParamsE:
.text._ZN10layer_norm31ln_parallel_residual_fwd_kernelINS_13Kernel_traitsIf6__halfS2_S2_fjLj2560ELj1ELj4ELj1ELj16ENS_18Kernel_traits_baseILj2560EfS2_S2_S2_fjLj128EEEEELb0ELb1ELb1EEEvNS_9FwdParamsE:
        /* <DEDUP_REMOVED lines=125> */
.L_x_34184:
        /* <DEDUP_REMOVED lines=24> */
.L_x_33864:
[----:B-----5:R-:W-:-:S05]  /*0950*/  HADD2.F32 R4, -RZ, R36.H0_H0 ;  /* 0x20000024ff047230 */ /* 0x020fca0000004100 */
[----:B------:R-:W-:Y:S01]  /*0960*/  FADD.FTZ R25, R25, R4 ;  /* 0x0000000419197221 */ /* 0x000fe20000010000 */
[----:B------:R-:W-:Y:S06]  /*0970*/  BRA `(.L_x_33865) ;  /* 0x0000000000107947 */ /* 0x000fec0003800000 */
.L_x_33863:
[----:B-----5:R-:W-:Y:S02]  /*0980*/  HADD2.F32 R4, -RZ, R40.H0_H0 ;  /* 0x20000028ff047230 */ /* 0x020fe40000004100 */
[----:B------:R-:W-:-:S03]  /*0990*/  @P2 HADD2.F32 R6, -RZ, R36.H0_H0 ;  /* 0x20000024ff062230 */ /* 0x000fc60000004100 */
[----:B------:R-:W-:-:S04]  /*09a0*/  FADD.FTZ R25, R25, R4 ;  /* 0x0000000419197221 */ /* 0x000fc80000010000 */
[----:B------:R-:W-:-:S07]  /*09b0*/  @P2 FADD.FTZ R25, R25, R6 ;  /* 0x0000000619192221 */ /* 0x000fce0000010000 */
.L_x_33865:
[----:B------:R-:W-:-:S04]  /*09c0*/  F2FP.F16.F32.PACK_AB R16, RZ, R25 ;  /* 0x00000019ff10723e */ /* 0x000fc800000000ff */
[----:B------:R-:W-:-:S07]  /*09d0*/  PRMT R32, R16, 0x7610, R32 ;  /* 0x0000761010207816 */ /* 0x000fce0000000020 */
.L_x_33866:
[----:B------:R-:W-:Y:S01]  /*09e0*/  HADD2.F32 R26, -RZ, R164.H1_H1 ;  /* 0x300000a4ff1a7230 */ /* 0x000fe20000004100 */
[----:B------:R-:W-:Y:S06]  /*09f0*/  @P3 BRA `(.L_x_33867) ;  /* 0x0000000000203947 */ /* 0x000fec0003800000 */
[----:B------:R-:W-:-:S04]  /*0a00*/  ISETP.NE.U32.AND P4, PT, RZ, UR12, PT ;  /* 0x0000000cff007c0c */ /* 0x000fc8000bf85070 */
[----:B------:R-:W-:-:S13]  /*0a10*/  ISETP.NE.AND.EX P4, PT, RZ, UR13, PT, P4 ;  /* 0x0000000dff007c0c */ /* 0x000fda000bf85340 */
[----:B------:R-:W-:Y:S05]  /*0a20*/  @P4 BRA `(.L_x_33868) ;  /* 0x0000000000084947 */ /* 0x000fea0003800000 */
[----:B------:R-:W-:Y:S05]  /*0a30*/  @P0 BRA `(.L_x_33869) ;  /* 0x0000000000200947 */ /* 0x000fea0003800000 */
[----:B------:R-:W-:Y:S05]  /*0a40*/  BRA `(.L_x_33870) ;  /* 0x0000000000247947 */ /* 0x000fea0003800000 */
.L_x_33868:
[----:B-----5:R-:W-:-:S05]  /*0a50*/  HADD2.F32 R3, -RZ, R36.H1_H1 ;  /* 0x30000024ff037230 */ /* 0x020fca0000004100 */
[----:B------:R-:W-:Y:S01]  /*0a60*/  FADD.FTZ R26, R26, R3 ;  /* 0x000000031a1a7221 */ /* 0x000fe20000010000 */
[----:B------:R-:W-:Y:S06]  /*0a70*/  BRA `(.L_x_33869) ;  /* 0x0000000000107947 */ /* 0x000fec0003800000 */
.L_x_33867:
[----:B-----5:R-:W-:Y:S02]  /*0a80*/  HADD2.F32 R3, -RZ, R40.H1_H1 ;  /* 0x30000028ff037230 */ /* 0x020fe40000004100 */
[----:B------:R-:W-:-:S03]  /*0a90*/  @P2 HADD2.F32 R5, -RZ, R36.H1_H1 ;  /* 0x30000024ff052230 */ /* 0x000fc60000004100 */
[----:B------:R-:W-:-:S04]  /*0aa0*/  FADD.FTZ R26, R26, R3 ;  /* 0x000000031a1a7221 */ /* 0x000fc80000010000 */
[----:B------:R-:W-:-:S07]  /*0ab0*/  @P2 FADD.FTZ R26, R26, R5 ;  /* 0x000000051a1a2221 */ /* 0x000fce0000010000 */
.L_x_33869:
[----:B------:R-:W-:-:S04]  /*0ac0*/  F2FP.F16.F32.PACK_AB R16, RZ, R26 ;  /* 0x0000001aff10723e */ /* 0x000fc800000000ff */
[----:B------:R-:W-:-:S07]  /*0ad0*/  PRMT R32, R32, 0x5410, R16 ;  /* 0x0000541020207816 */ /* 0x000fce0000000010 */
.L_x_33870:
[----:B------:R-:W-:Y:S01]  /*0ae0*/  HADD2.F32 R27, -RZ, R165.H0_H0 ;  /* 0x200000a5ff1b7230 */ /* 0x000fe20000004100 */
[----:B------:R-:W-:Y:S06]  /*0af0*/  @P3 BRA `(.L_x_33871) ;  /* 0x0000000000203947 */ /* 0x000fec0003800000 */
[----:B------:R-:W-:-:S04]  /*0b00*/  ISETP.NE.U32.AND P4, PT, RZ, UR12, PT ;  /* 0x0000000cff007c0c */ /* 0x000fc8000bf85070 */
[----:B------:R-:W-:-:S13]  /*0b10*/  ISETP.NE.AND.EX P4, PT, RZ, UR13, PT, P4 ;  /* 0x0000000dff007c0c */ /* 0x000fda000bf85340 */
[----:B------:R-:W-:Y:S05]  /*0b20*/  @P4 BRA `(.L_x_33872) ;  /* 0x0000000000084947 */ /* 0x000fea0003800000 */
[----:B------:R-:W-:Y:S05]  /*0b30*/  @P0 BRA `(.L_x_33873) ;  /* 0x0000000000200947 */ /* 0x000fea0003800000 */
[----:B------:R-:W-:Y:S05]  /*0b40*/  BRA `(.L_x_33874) ;  /* 0x0000000000247947 */ /* 0x000fea0003800000 */
.L_x_33872:
[----:B-----5:R-:W-:-:S05]  /*0b50*/  HADD2.F32 R4, -RZ, R37.H0_H0 ;  /* 0x20000025ff047230 */ /* 0x020fca0000004100 */
[----:B------:R-:W-:Y:S01]  /*0b60*/  FADD.FTZ R27, R27, R4 ;  /* 0x000000041b1b7221 */ /* 0x000fe20000010000 */
[----:B------:R-:W-:Y:S06]  /*0b70*/  BRA `(.L_x_33873) ;  /* 0x0000000000107947 */ /* 0x000fec0003800000 */
.L_x_33871:
[----:B-----5:R-:W-:Y:S02]  /*0b80*/  HADD2.F32 R4, -RZ, R41.H0_H0 ;  /* 0x20000029ff047230 */ /* 0x020fe40000004100 */
[----:B------:R-:W-:-:S03]  /*0b90*/  @P2 HADD2.F32 R6, -RZ, R37.H0_H0 ;  /* 0x20000025ff062230 */ /* 0x000fc60000004100 */
[----:B------:R-:W-:-:S04]  /*0ba0*/  FADD.FTZ R27, R27, R4 ;  /* 0x000000041b1b7221 */ /* 0x000fc80000010000 */
[----:B------:R-:W-:-:S07]  /*0bb0*/  @P2 FADD.FTZ R27, R27, R6 ;  /* 0x000000061b1b2221 */ /* 0x000fce0000010000 */
.L_x_33873:
[----:B------:R-:W-:-:S04]  /*0bc0*/  F2FP.F16.F32.PACK_AB R3, RZ, R27 ;  /* 0x0000001bff03723e */ /* 0x000fc800000000ff */
[----:B------:R-:W-:-:S07]  /*0bd0*/  PRMT R33, R3, 0x7610, R33 ;  /* 0x0000761003217816 */ /* 0x000fce0000000021 */
.L_x_33874:
[----:B------:R-:W-:Y:S01]  /*0be0*/  HADD2.F32 R164, -RZ, R165.H1_H1 ;  /* 0x300000a5ffa47230 */ /* 0x000fe20000004100 */
[----:B------:R-:W-:Y:S06]  /*0bf0*/  @P3 BRA `(.L_x_33875) ;  /* 0x0000000000203947 */ /* 0x000fec0003800000 */
[----:B------:R-:W-:-:S04]  /*0c00*/  ISETP.NE.U32.AND P4, PT, RZ, UR12, PT ;  /* 0x0000000cff007c0c */ /* 0x000fc8000bf85070 */
[----:B------:R-:W-:-:S13]  /*0c10*/  ISETP.NE.AND.EX P4, PT, RZ, UR13, PT, P4 ;  /* 0x0000000dff007c0c */ /* 0x000fda000bf85340 */
[----:B------:R-:W-:Y:S05]  /*0c20*/  @P4 BRA `(.L_x_33876) ;  /* 0x0000000000084947 */ /* 0x000fea0003800000 */
[----:B------:R-:W-:Y:S05]  /*0c30*/  @P0 BRA `(.L_x_33877) ;  /* 0x0000000000200947 */ /* 0x000fea0003800000 */
[----:B------:R-:W-:Y:S05]  /*0c40*/  BRA `(.L_x_33878) ;  /* 0x0000000000247947 */ /* 0x000fea0003800000 */
.L_x_33876:
[----:B-----5:R-:W-:-:S05]  /*0c50*/  HADD2.F32 R3, -RZ, R37.H1_H1 ;  /* 0x30000025ff037230 */ /* 0x020fca0000004100 */
[----:B------:R-:W-:Y:S01]  /*0c60*/  FADD.FTZ R164, R164, R3 ;  /* 0x00000003a4a47221 */ /* 0x000fe20000010000 */
[----:B------:R-:W-:Y:S06]  /*0c70*/  BRA `(.L_x_33877) ;  /* 0x0000000000107947 */ /* 0x000fec0003800000 */
.L_x_33875:
[----:B-----5:R-:W-:Y:S02]  /*0c80*/  HADD2.F32 R3, -RZ, R41.H1_H1 ;  /* 0x30000029ff037230 */ /* 0x020fe40000004100 */
[----:B------:R-:W-:-:S03]  /*0c90*/  @P2 HADD2.F32 R5, -RZ, R37.H1_H1 ;  /* 0x30000025ff052230 */ /* 0x000fc60000004100 */
[----:B------:R-:W-:-:S04]  /*0ca0*/  FADD.FTZ R164, R164, R3 ;  /* 0x00000003a4a47221 */ /* 0x000fc80000010000 */
[----:B------:R-:W-:-:S07]  /*0cb0*/  @P2 FADD.FTZ R164, R164, R5 ;  /* 0x00000005a4a42221 */ /* 0x000fce0000010000 */
.L_x_33877:
[----:B------:R-:W-:-:S04]  /*0cc0*/  F2FP.F16.F32.PACK_AB R3, RZ, R164 ;  /* 0x000000a4ff03723e */ /* 0x000fc800000000ff */
[----:B------:R-:W-:-:S07]  /*0cd0*/  PRMT R33, R33, 0x5410, R3 ;  /* 0x0000541021217816 */ /* 0x000fce0000000003 */
.L_x_33878:
[----:B------:R-:W-:Y:S01]  /*0ce0*/  HADD2.F32 R165, -RZ, R166.H0_H0 ;  /* 0x200000a6ffa57230 */ /* 0x000fe20000004100 */
[----:B------:R-:W-:Y:S06]  /*0cf0*/  @P3 BRA `(.L_x_33879) ;  /* 0x0000000000203947 */ /* 0x000fec0003800000 */
[----:B------:R-:W-:-:S04]  /*0d00*/  ISETP.NE.U32.AND P4, PT, RZ, UR12, PT ;  /* 0x0000000cff007c0c */ /* 0x000fc8000bf85070 */
[----:B------:R-:W-:-:S13]  /*0d10*/  ISETP.NE.AND.EX P4, PT, RZ, UR13, PT, P4 ;  /* 0x0000000dff007c0c */ /* 0x000fda000bf85340 */
[----:B------:R-:W-:Y:S05]  /*0d20*/  @P4 BRA `(.L_x_33880) ;  /* 0x0000000000084947 */ /* 0x000fea0003800000 */
[----:B------:R-:W-:Y:S05]  /*0d30*/  @P0 BRA `(.L_x_33881) ;  /* 0x0000000000200947 */ /* 0x000fea0003800000 */
[----:B------:R-:W-:Y:S05]  /*0d40*/  BRA `(.L_x_33882) ;  /* 0x0000000000247947 */ /* 0x000fea0003800000 */
.L_x_33880:
[----:B-----5:R-:W-:-:S05]  /*0d50*/  HADD2.F32 R4, -RZ, R38.H0_H0 ;  /* 0x20000026ff047230 */ /* 0x020fca0000004100 */
[----:B------:R-:W-:Y:S01]  /*0d60*/  FADD.FTZ R165, R165, R4 ;  /* 0x00000004a5a57221 */ /* 0x000fe20000010000 */
[----:B------:R-:W-:Y:S06]  /*0d70*/  BRA `(.L_x_33881) ;  /* 0x0000000000107947 */ /* 0x000fec0003800000 */
.L_x_33879:
[----:B-----5:R-:W-:Y:S02]  /*0d80*/  HADD2.F32 R4, -RZ, R42.H0_H0 ;  /* 0x2000002aff047230 */ /* 0x020fe40000004100 */
[----:B------:R-:W-:-:S03]  /*0d90*/  @P2 HADD2.F32 R6, -RZ, R38.H0_H0 ;  /* 0x20000026ff062230 */ /* 0x000fc60000004100 */
[----:B------:R-:W-:-:S04]  /*0da0*/  FADD.FTZ R165, R165, R4 ;  /* 0x00000004a5a57221 */ /* 0x000fc80000010000 */
[----:B------:R-:W-:-:S07]  /*0db0*/  @P2 FADD.FTZ R165, R165, R6 ;  /* 0x00000006a5a52221 */ /* 0x000fce0000010000 */
.L_x_33881:
[----:B------:R-:W-:-:S04]  /*0dc0*/  F2FP.F16.F32.PACK_AB R17, RZ, R165 ;  /* 0x000000a5ff11723e */ /* 0x000fc800000000ff */
[----:B------:R-:W-:-:S07]  /*0dd0*/  PRMT R34, R17, 0x7610, R34 ;  /* 0x0000761011227816 */ /* 0x000fce0000000022 */
.L_x_33882:
[----:B------:R-:W-:Y:S01]  /*0de0*/  HADD2.F32 R166, -RZ, R166.H1_H1 ;  /* 0x300000a6ffa67230 */ /* 0x000fe20000004100 */
[----:B------:R-:W-:Y:S06]  /*0df0*/  @P3 BRA `(.L_x_33883) ;  /* 0x0000000000203947 */ /* 0x000fec0003800000 */
[----:B------:R-:W-:-:S04]  /*0e00*/  ISETP.NE.U32.AND P4, PT, RZ, UR12, PT ;  /* 0x0000000cff007c0c */ /* 0x000fc8000bf85070 */
[----:B------:R-:W-:-:S13]  /*0e10*/  ISETP.NE.AND.EX P4, PT, RZ, UR13, PT, P4 ;  /* 0x0000000dff007c0c */ /* 0x000fda000bf85340 */
[----:B------:R-:W-:Y:S05]  /*0e20*/  @P4 BRA `(.L_x_33884) ;  /* 0x0000000000084947 */ /* 0x000fea0003800000 */
[----:B------:R-:W-:Y:S05]  /*0e30*/  @P0 BRA `(.L_x_33885) ;  /* 0x0000000000200947 */ /* 0x000fea0003800000 */
[----:B------:R-:W-:Y:S05]  /*0e40*/  BRA `(.L_x_33886) ;  /* 0x0000000000247947 */ /* 0x000fea0003800000 */
.L_x_33884:
[----:B-----5:R-:W-:-:S05]  /*0e50*/  HADD2.F32 R3, -RZ, R38.H1_H1 ;  /* 0x30000026ff037230 */ /* 0x020fca0000004100 */
[----:B------:R-:W-:Y:S01]  /*0e60*/  FADD.FTZ R166, R166, R3 ;  /* 0x00000003a6a67221 */ /* 0x000fe20000010000 */
[----:B------:R-:W-:Y:S06]  /*0e70*/  BRA `(.L_x_33885) ;  /* 0x0000000000107947 */ /* 0x000fec0003800000 */
.L_x_33883:
[----:B-----5:R-:W-:Y:S02]  /*0e80*/  HADD2.F32 R3, -RZ, R42.H1_H1 ;  /* 0x3000002aff037230 */ /* 0x020fe40000004100 */
[----:B------:R-:W-:-:S03]  /*0e90*/  @P2 HADD2.F32 R5, -RZ, R38.H1_H1 ;  /* 0x30000026ff052230 */ /* 0x000fc60000004100 */
[----:B------:R-:W-:-:S04]  /*0ea0*/  FADD.FTZ R166, R166, R3 ;  /* 0x00000003a6a67221 */ /* 0x000fc80000010000 */
[----:B------:R-:W-:-:S07]  /*0eb0*/  @P2 FADD.FTZ R166, R166, R5 ;  /* 0x00000005a6a62221 */ /* 0x000fce0000010000 */
.L_x_33885:
[----:B------:R-:W-:-:S04]  /*0ec0*/  F2FP.F16.F32.PACK_AB R17, RZ, R166 ;  /* 0x000000a6ff11723e */ /* 0x000fc800000000ff */
[----:B------:R-:W-:-:S07]  /*0ed0*/  PRMT R34, R34, 0x5410, R17 ;  /* 0x0000541022227816 */ /* 0x000fce0000000011 */
.L_x_33886:
[----:B------:R-:W-:Y:S01]  /*0ee0*/  HADD2.F32 R168, -RZ, R167.H0_H0 ;  /* 0x200000a7ffa87230 */ /* 0x000fe20000004100 */
[----:B------:R-:W-:Y:S06]  /*0ef0*/  @P3 BRA `(.L_x_33887) ;  /* 0x0000000000203947 */ /* 0x000fec0003800000 */
[----:B------:R-:W-:-:S04]  /*0f00*/  ISETP.NE.U32.AND P4, PT, RZ, UR12, PT ;  /* 0x0000000cff007c0c */ /* 0x000fc8000bf85070 */
[----:B------:R-:W-:-:S13]  /*0f10*/  ISETP.NE.AND.EX P4, PT, RZ, UR13, PT, P4 ;  /* 0x0000000dff007c0c */ /* 0x000fda000bf85340 */
[----:B------:R-:W-:Y:S05]  /*0f20*/  @P4 BRA `(.L_x_33888) ;  /* 0x0000000000084947 */ /* 0x000fea0003800000 */
[----:B------:R-:W-:Y:S05]  /*0f30*/  @P0 BRA `(.L_x_33889) ;  /* 0x0000000000200947 */ /* 0x000fea0003800000 */
[----:B------:R-:W-:Y:S05]  /*0f40*/  BRA `(.L_x_33890) ;  /* 0x0000000000247947 */ /* 0x000fea0003800000 */
.L_x_33888:
[----:B-----5:R-:W-:-:S05]  /*0f50*/  HADD2.F32 R3, -RZ, R39.H0_H0 ;  /* 0x20000027ff037230 */ /* 0x020fca0000004100 */
[----:B------:R-:W-:Y:S01]  /*0f60*/  FADD.FTZ R168, R168, R3 ;  /* 0x00000003a8a87221 */ /* 0x000fe20000010000 */
[----:B------:R-:W-:Y:S06]  /*0f70*/  BRA `(.L_x_33889) ;  /* 0x0000000000107947 */ /* 0x000fec0003800000 */
.L_x_33887:
[----:B-----5:R-:W-:Y:S02]  /*0f80*/  HADD2.F32 R3, -RZ, R43.H0_H0 ;  /* 0x2000002bff037230 */ /* 0x020fe40000004100 */
[----:B------:R-:W-:-:S03]  /*0f90*/  @P2 HADD2.F32 R5, -RZ, R39.H0_H0 ;  /* 0x20000027ff052230 */ /* 0x000fc60000004100 */
[----:B------:R-:W-:-:S04]  /*0fa0*/  FADD.FTZ R168, R168, R3 ;  /* 0x00000003a8a87221 */ /* 0x000fc80000010000 */
[----:B------:R-:W-:-:S07]  /*0fb0*/  @P2 FADD.FTZ R168, R168, R5 ;  /* 0x00000005a8a82221 */ /* 0x000fce0000010000 */
.L_x_33889:
[----:B------:R-:W-:-:S04]  /*0fc0*/  F2FP.F16.F32.PACK_AB R3, RZ, R168 ;  /* 0x000000a8ff03723e */ /* 0x000fc800000000ff */
[----:B------:R-:W-:-:S07]  /*0fd0*/  PRMT R35, R3, 0x7610, R35 ;  /* 0x0000761003237816 */ /* 0x000fce0000000023 */
.L_x_33890:
[----:B------:R-:W-:Y:S01]  /*0fe0*/  HADD2.F32 R169, -RZ, R167.H1_H1 ;  /* 0x300000a7ffa97230 */ /* 0x000fe20000004100 */
[----:B------:R-:W-:Y:S06]  /*0ff0*/  @P3 BRA `(.L_x_33891) ;  /* 0x0000000000203947 */ /* 0x000fec0003800000 */
[----:B------:R-:W-:-:S04]  /*1000*/  ISETP.NE.U32.AND P4, PT, RZ, UR12, PT ;  /* 0x0000000cff007c0c */ /* 0x000fc8000bf85070 */
[----:B------:R-:W-:-:S13]  /*1010*/  ISETP.NE.AND.EX P4, PT, RZ, UR13, PT, P4 ;  /* 0x0000000dff007c0c */ /* 0x000fda000bf85340 */
[----:B------:R-:W-:Y:S05]  /*1020*/  @P4 BRA `(.L_x_33892) ;  /* 0x0000000000084947 */ /* 0x000fea0003800000 */
[----:B------:R-:W-:Y:S05]  /*1030*/  @P0 BRA `(.L_x_33893) ;  /* 0x0000000000200947 */ /* 0x000fea0003800000 */
[----:B------:R-:W-:Y:S05]  /*1040*/  BRA `(.L_x_33894) ;  /* 0x0000000000247947 */ /* 0x000fea0003800000 */
.L_x_33892:
[----:B-----5:R-:W-:-:S05]  /*1050*/  HADD2.F32 R4, -RZ, R39.H1_H1 ;  /* 0x30000027ff047230 */ /* 0x020fca0000004100 */
[----:B------:R-:W-:Y:S01]  /*1060*/  FADD.FTZ R169, R169, R4 ;  /* 0x00000004a9a97221 */ /* 0x000fe20000010000 */
[----:B------:R-:W-:Y:S06]  /*1070*/  BRA `(.L_x_33893) ;  /* 0x0000000000107947 */ /* 0x000fec0003800000 */
.L_x_33891:
[----:B-----5:R-:W-:Y:S02]  /*1080*/  HADD2.F32 R4, -RZ, R43.H1_H1 ;  /* 0x3000002bff047230 */ /* 0x020fe40000004100 */
[----:B------:R-:W-:-:S03]  /*1090*/  @P2 HADD2.F32 R6, -RZ, R39.H1_H1 ;  /* 0x30000027ff062230 */ /* 0x000fc60000004100 */
[----:B------:R-:W-:-:S04]  /*10a0*/  FADD.FTZ R169, R169, R4 ;  /* 0x00000004a9a97221 */ /* 0x000fc80000010000 */
[----:B------:R-:W-:-:S07]  /*10b0*/  @P2 FADD.FTZ R169, R169, R6 ;  /* 0x00000006a9a92221 */ /* 0x000fce0000010000 */
.L_x_33893:
[----:B------:R-:W-:-:S04]  /*10c0*/  F2FP.F16.F32.PACK_AB R3, RZ, R169 ;  /* 0x000000a9ff03723e */ /* 0x000fc800000000ff */
[----:B------:R-:W-:-:S07]  /*10d0*/  PRMT R35, R35, 0x5410, R3 ;  /* 0x0000541023237816 */ /* 0x000fce0000000003 */
.L_x_33894:
        /* <DEDUP_REMOVED lines=20> */
.L_x_33896:
[----:B-----5:R-:W-:-:S05]  /*1220*/  HADD2.F32 R5, -RZ, R36.H0_H0 ;  /* 0x20000024ff057230 */ /* 0x020fca0000004100 */
[----:B------:R-:W-:Y:S01]  /*1230*/  FADD.FTZ R4, R5, R4 ;  /* 0x0000000405047221 */ /* 0x000fe20000010000 */
[----:B------:R-:W-:Y:S06]  /*1240*/  BRA `(.L_x_33897) ;  /* 0x0000000000107947 */ /* 0x000fec0003800000 */
.L_x_33895:
[----:B-----5:R-:W-:Y:S02]  /*1250*/  HADD2.F32 R5, -RZ, R40.H0_H0 ;  /* 0x20000028ff057230 */ /* 0x020fe40000004100 */
[----:B------:R-:W-:-:S03]  /*1260*/  @P2 HADD2.F32 R7, -RZ, R36.H0_H0 ;  /* 0x20000024ff072230 */ /* 0x000fc60000004100 */
[----:B------:R-:W-:-:S04]  /*1270*/  FADD.FTZ R4, R5, R4 ;  /* 0x0000000405047221 */ /* 0x000fc80000010000 */
[----:B------:R-:W-:-:S07]  /*1280*/  @P2 FADD.FTZ R4, R7, R4 ;  /* 0x0000000407042221 */ /* 0x000fce0000010000 */
.L_x_33897:
[----:B------:R-:W-:-:S04]  /*1290*/  F2FP.F16.F32.PACK_AB R16, RZ, R4 ;  /* 0x00000004ff10723e */ /* 0x000fc800000000ff */
[----:B------:R-:W-:-:S07]  /*12a0*/  PRMT R32, R16, 0x7610, R32 ;  /* 0x0000761010207816 */ /* 0x000fce0000000020 */
.L_x_33898:
[----:B------:R-:W-:Y:S01]  /*12b0*/  HADD2.F32 R5, -RZ, R8.H1_H1 ;  /* 0x30000008ff057230 */ /* 0x000fe20000004100 */
[----:B------:R-:W-:Y:S06]  /*12c0*/  @P3 BRA `(.L_x_33899) ;  /* 0x0000000000203947 */ /* 0x000fec0003800000 */
[----:B------:R-:W-:-:S04]  /*12d0*/  ISETP.NE.U32.AND P4, PT, RZ, UR12, PT ;  /* 0x0000000cff007c0c */ /* 0x000fc8000bf85070 */
[----:B------:R-:W-:-:S13]  /*12e0*/  ISETP.NE.AND.EX P4, PT, RZ, UR13, PT, P4 ;  /* 0x0000000dff007c0c */ /* 0x000fda000bf85340 */
[----:B------:R-:W-:Y:S05]  /*12f0*/  @P4 BRA `(.L_x_33900) ;  /* 0x0000000000084947 */ /* 0x000fea0003800000 */
[----:B------:R-:W-:Y:S05]  /*1300*/  @P0 BRA `(.L_x_33901) ;  /* 0x0000000000200947 */ /* 0x000fea0003800000 */
[----:B------:R-:W-:Y:S05]  /*1310*/  BRA `(.L_x_33902) ;  /* 0x0000000000247947 */ /* 0x000fea0003800000 */
.L_x_33900:
[----:B-----5:R-:W-:-:S05]  /*1320*/  HADD2.F32 R6, -RZ, R36.H1_H1 ;  /* 0x30000024ff067230 */ /* 0x020fca0000004100 */
[----:B------:R-:W-:Y:S01]  /*1330*/  FADD.FTZ R5, R6, R5 ;  /* 0x0000000506057221 */ /* 0x000fe20000010000 */
[----:B------:R-:W-:Y:S06]  /*1340*/  BRA `(.L_x_33901) ;  /* 0x0000000000107947 */ /* 0x000fec0003800000 */
.L_x_33899:
[----:B-----5:R-:W-:Y:S02]  /*1350*/  HADD2.F32 R6, -RZ, R40.H1_H1 ;  /* 0x30000028ff067230 */ /* 0x020fe40000004100 */
[----:B------:R-:W-:-:S03]  /*1360*/  @P2 HADD2.F32 R8, -RZ, R36.H1_H1 ;  /* 0x30000024ff082230 */ /* 0x000fc60000004100 */
[----:B------:R-:W-:-:S04]  /*1370*/  FADD.FTZ R5, R6, R5 ;  /* 0x0000000506057221 */ /* 0x000fc80000010000 */
[----:B------:R-:W-:-:S07]  /*1380*/  @P2 FADD.FTZ R5, R8, R5 ;  /* 0x0000000508052221 */ /* 0x000fce0000010000 */
.L_x_33901:
[----:B------:R-:W-:-:S04]  /*1390*/  F2FP.F16.F32.PACK_AB R16, RZ, R5 ;  /* 0x00000005ff10723e */ /* 0x000fc800000000ff */
[----:B------:R-:W-:-:S07]  /*13a0*/  PRMT R32, R32, 0x5410, R16 ;  /* 0x0000541020207816 */ /* 0x000fce0000000010 */
.L_x_33902:
[----:B------:R-:W-:Y:S01]  /*13b0*/  HADD2.F32 R6, -RZ, R9.H0_H0 ;  /* 0x20000009ff067230 */ /* 0x000fe20000004100 */
[----:B------:R-:W-:Y:S06]  /*13c0*/  @P3 BRA `(.L_x_33903) ;  /* 0x0000000000203947 */ /* 0x000fec0003800000 */
[----:B------:R-:W-:-:S04]  /*13d0*/  ISETP.NE.U32.AND P4, PT, RZ, UR12, PT ;  /* 0x0000000cff007c0c */ /* 0x000fc8000bf85070 */
[----:B------:R-:W-:-:S13]  /*13e0*/  ISETP.NE.AND.EX P4, PT, RZ, UR13, PT, P4 ;  /* 0x0000000dff007c0c */ /* 0x000fda000bf85340 */
[----:B------:R-:W-:Y:S05]  /*13f0*/  @P4 BRA `(.L_x_33904) ;  /* 0x0000000000084947 */ /* 0x000fea0003800000 */
[----:B------:R-:W-:Y:S05]  /*1400*/  @P0 BRA `(.L_x_33905) ;  /* 0x0000000000200947 */ /* 0x000fea0003800000 */
[----:B------:R-:W-:Y:S05]  /*1410*/  BRA `(.L_x_33906) ;  /* 0x0000000000247947 */ /* 0x000fea0003800000 */
.L_x_33904:
[----:B-----5:R-:W-:-:S05]  /*1420*/  HADD2.F32 R7, -RZ, R37.H0_H0 ;  /* 0x20000025ff077230 */ /* 0x020fca0000004100 */
[----:B------:R-:W-:Y:S01]  /*1430*/  FADD.FTZ R6, R7, R6 ;  /* 0x0000000607067221 */ /* 0x000fe20000010000 */
[----:B------:R-:W-:Y:S06]  /*1440*/  BRA `(.L_x_33905) ;  /* 0x0000000000107947 */ /* 0x000fec0003800000 */
.L_x_33903:
[----:B-----5:R-:W-:Y:S02]  /*1450*/  HADD2.F32 R7, -RZ, R41.H0_H0 ;  /* 0x20000029ff077230 */ /* 0x020fe40000004100 */
[----:B------:R-:W-:-:S03]  /*1460*/  @P2 HADD2.F32 R13, -RZ, R37.H0_H0 ;  /* 0x20000025ff0d2230 */ /* 0x000fc60000004100 */
[----:B------:R-:W-:-:S04]  /*1470*/  FADD.FTZ R6, R7, R6 ;  /* 0x0000000607067221 */ /* 0x000fc80000010000 */
[----:B------:R-:W-:-:S07]  /*1480*/  @P2 FADD.FTZ R6, R13, R6 ;  /* 0x000000060d062221 */ /* 0x000fce0000010000 */
.L_x_33905:
[----:B------:R-:W-:-:S04]  /*1490*/  F2FP.F16.F32.PACK_AB R7, RZ, R6 ;  /* 0x00000006ff07723e */ /* 0x000fc800000000ff */
[----:B------:R-:W-:-:S07]  /*14a0*/  PRMT R33, R7, 0x7610, R33 ;  /* 0x0000761007217816 */ /* 0x000fce0000000021 */
.L_x_33906:
[----:B------:R-:W-:Y:S01]  /*14b0*/  HADD2.F32 R7, -RZ, R9.H1_H1 ;  /* 0x30000009ff077230 */ /* 0x000fe20000004100 */
[----:B------:R-:W-:Y:S06]  /*14c0*/  @P3 BRA `(.L_x_33907) ;  /* 0x0000000000203947 */ /* 0x000fec0003800000 */
[----:B------:R-:W-:-:S04]  /*14d0*/  ISETP.NE.U32.AND P4, PT, RZ, UR12, PT ;  /* 0x0000000cff007c0c */ /* 0x000fc8000bf85070 */
[----:B------:R-:W-:-:S13]  /*14e0*/  ISETP.NE.AND.EX P4, PT, RZ, UR13, PT, P4 ;  /* 0x0000000dff007c0c */ /* 0x000fda000bf85340 */
[----:B------:R-:W-:Y:S05]  /*14f0*/  @P4 BRA `(.L_x_33908) ;  /* 0x0000000000084947 */ /* 0x000fea0003800000 */
[----:B------:R-:W-:Y:S05]  /*1500*/  @P0 BRA `(.L_x_33909) ;  /* 0x0000000000200947 */ /* 0x000fea0003800000 */
[----:B------:R-:W-:Y:S05]  /*1510*/  BRA `(.L_x_33910) ;  /* 0x0000000000247947 */ /* 0x000fea0003800000 */
.L_x_33908:
[----:B-----5:R-:W-:-:S05]  /*1520*/  HADD2.F32 R8, -RZ, R37.H1_H1 ;  /* 0x30000025ff087230 */ /* 0x020fca0000004100 */
[----:B------:R-:W-:Y:S01]  /*1530*/  FADD.FTZ R7, R8, R7 ;  /* 0x0000000708077221 */ /* 0x000fe20000010000 */
[----:B------:R-:W-:Y:S06]  /*1540*/  BRA `(.L_x_33909) ;  /* 0x0000000000107947 */ /* 0x000fec0003800000 */
.L_x_33907:
[----:B-----5:R-:W-:Y:S02]  /*1550*/  HADD2.F32 R8, -RZ, R41.H1_H1 ;  /* 0x30000029ff087230 */ /* 0x020fe40000004100 */
[----:B------:R-:W-:-:S03]  /*1560*/  @P2 HADD2.F32 R12, -RZ, R37.H1_H1 ;  /* 0x30000025ff0c2230 */ /* 0x000fc60000004100 */
[----:B------:R-:W-:-:S04]  /*1570*/  FADD.FTZ R7, R8, R7 ;  /* 0x0000000708077221 */ /* 0x000fc80000010000 */
[----:B------:R-:W-:-:S07]  /*1580*/  @P2 FADD.FTZ R7, R12, R7 ;  /* 0x000000070c072221 */ /* 0x000fce0000010000 */
.L_x_33909:
[----:B------:R-:W-:-:S04]  /*1590*/  F2FP.F16.F32.PACK_AB R8, RZ, R7 ;  /* 0x00000007ff08723e */ /* 0x000fc800000000ff */
[----:B------:R-:W-:-:S07]  /*15a0*/  PRMT R33, R33, 0x5410, R8 ;  /* 0x0000541021217816 */ /* 0x000fce0000000008 */
.L_x_33910:
[----:B------:R-:W-:Y:S01]  /*15b0*/  HADD2.F32 R8, -RZ, R10.H0_H0 ;  /* 0x2000000aff087230 */ /* 0x000fe20000004100 */
[----:B------:R-:W-:Y:S06]  /*15c0*/  @P3 BRA `(.L_x_33911) ;  /* 0x0000000000203947 */ /* 0x000fec0003800000 */
[----:B------:R-:W-:-:S04]  /*15d0*/  ISETP.NE.U32.AND P4, PT, RZ, UR12, PT ;  /* 0x0000000cff007c0c */ /* 0x000fc8000bf85070 */
[----:B------:R-:W-:-:S13]  /*15e0*/  ISETP.NE.AND.EX P4, PT, RZ, UR13, PT, P4 ;  /* 0x0000000dff007c0c */ /* 0x000fda000bf85340 */
[----:B------:R-:W-:Y:S05]  /*15f0*/  @P4 BRA `(.L_x_33912) ;  /* 0x0000000000084947 */ /* 0x000fea0003800000 */
[----:B------:R-:W-:Y:S05]  /*1600*/  @P0 BRA `(.L_x_33913) ;  /* 0x0000000000200947 */ /* 0x000fea0003800000 */
[----:B------:R-:W-:Y:S05]  /*1610*/  BRA `(.L_x_33914) ;  /* 0x0000000000247947 */ /* 0x000fea0003800000 */
.L_x_33912:
[----:B-----5:R-:W-:-:S05]  /*1620*/  HADD2.F32 R9, -RZ, R38.H0_H0 ;  /* 0x20000026ff097230 */ /* 0x020fca0000004100 */
[----:B------:R-:W-:Y:S01]  /*1630*/  FADD.FTZ R8, R9, R8 ;  /* 0x0000000809087221 */ /* 0x000fe20000010000 */
[----:B------:R-:W-:Y:S06]  /*1640*/  BRA `(.L_x_33913) ;  /* 0x0000000000107947 */ /* 0x000fec0003800000 */
.L_x_33911:
[----:B-----5:R-:W-:Y:S02]  /*1650*/  HADD2.F32 R9, -RZ, R42.H0_H0 ;  /* 0x2000002aff097230 */ /* 0x020fe40000004100 */
[----:B------:R-:W-:-:S03]  /*1660*/  @P2 HADD2.F32 R13, -RZ, R38.H0_H0 ;  /* 0x20000026ff0d2230 */ /* 0x000fc60000004100 */
[----:B------:R-:W-:-:S04]  /*1670*/  FADD.FTZ R8, R9, R8 ;  /* 0x0000000809087221 */ /* 0x000fc80000010000 */
[----:B------:R-:W-:-:S07]  /*1680*/  @P2 FADD.FTZ R8, R13, R8 ;  /* 0x000000080d082221 */ /* 0x000fce0000010000 */
.L_x_33913:
[----:B------:R-:W-:-:S04]  /*1690*/  F2FP.F16.F32.PACK_AB R17, RZ, R8 ;  /* 0x00000008ff11723e */ /* 0x000fc800000000ff */
[----:B------:R-:W-:-:S07]  /*16a0*/  PRMT R34, R17, 0x7610, R34 ;  /* 0x0000761011227816 */ /* 0x000fce0000000022 */
.L_x_33914:
[----:B------:R-:W-:Y:S01]  /*16b0*/  HADD2.F32 R9, -RZ, R10.H1_H1 ;  /* 0x3000000aff097230 */ /* 0x000fe20000004100 */
[----:B------:R-:W-:Y:S06]  /*16c0*/  @P3 BRA `(.L_x_33915) ;  /* 0x0000000000203947 */ /* 0x000fec0003800000 */
[----:B------:R-:W-:-:S04]  /*16d0*/  ISETP.NE.U32.AND P4, PT, RZ, UR12, PT ;  /* 0x0000000cff007c0c */ /* 0x000fc8000bf85070 */
[----:B------:R-:W-:-:S13]  /*16e0*/  ISETP.NE.AND.EX P4, PT, RZ, UR13, PT, P4 ;  /* 0x0000000dff007c0c */ /* 0x000fda000bf85340 */
[----:B------:R-:W-:Y:S05]  /*16f0*/  @P4 BRA `(.L_x_33916) ;  /* 0x0000000000084947 */ /* 0x000fea0003800000 */
[----:B------:R-:W-:Y:S05]  /*1700*/  @P0 BRA `(.L_x_33917) ;  /* 0x0000000000200947 */ /* 0x000fea0003800000 */
[----:B------:R-:W-:Y:S05]  /*1710*/  BRA `(.L_x_33918) ;  /* 0x0000000000247947 */ /* 0x000fea0003800000 */
.L_x_33916:
[----:B-----5:R-:W-:-:S05]  /*1720*/  HADD2.F32 R10, -RZ, R38.H1_H1 ;  /* 0x30000026ff0a7230 */ /* 0x020fca0000004100 */
[----:B------:R-:W-:Y:S01]  /*1730*/  FADD.FTZ R9, R10, R9 ;  /* 0x000000090a097221 */ /* 0x000fe20000010000 */
[----:B------:R-:W-:Y:S06]  /*1740*/  BRA `(.L_x_33917) ;  /* 0x0000000000107947 */ /* 0x000fec0003800000 */
.L_x_33915:
[----:B-----5:R-:W-:Y:S02]  /*1750*/  HADD2.F32 R10, -RZ, R42.H1_H1 ;  /* 0x3000002aff0a7230 */ /* 0x020fe40000004100 */
[----:B------:R-:W-:-:S03]  /*1760*/  @P2 HADD2.F32 R12, -RZ, R38.H1_H1 ;  /* 0x30000026ff0c2230 */ /* 0x000fc60000004100 */
[----:B------:R-:W-:-:S04]  /*1770*/  FADD.FTZ R9, R10, R9 ;  /* 0x000000090a097221 */ /* 0x000fc80000010000 */
[----:B------:R-:W-:-:S07]  /*1780*/  @P2 FADD.FTZ R9, R12, R9 ;  /* 0x000000090c092221 */ /* 0x000fce0000010000 */
.L_x_33917:
[----:B------:R-:W-:-:S04]  /*1790*/  F2FP.F16.F32.PACK_AB R17, RZ, R9 ;  /* 0x00000009ff11723e */ /* 0x000fc800000000ff */
[----:B------:R-:W-:-:S07]  /*17a0*/  PRMT R34, R34, 0x5410, R17 ;  /* 0x0000541022227816 */ /* 0x000fce0000000011 */
.L_x_33918:
[----:B------:R-:W-:Y:S01]  /*17b0*/  HADD2.F32 R10, -RZ, R11.H0_H0 ;  /* 0x2000000bff0a7230 */ /* 0x000fe20000004100 */
[----:B------:R-:W-:Y:S06]  /*17c0*/  @P3 BRA `(.L_x_33919) ;  /* 0x0000000000203947 */ /* 0x000fec0003800000 */
[----:B------:R-:W-:-:S04]  /*17d0*/  ISETP.NE.U32.AND P4, PT, RZ, UR12, PT ;  /* 0x0000000cff007c0c */ /* 0x000fc8000bf85070 */
[----:B------:R-:W-:-:S13]  /*17e0*/  ISETP.NE.AND.EX P4, PT, RZ, UR13, PT, P4 ;  /* 0x0000000dff007c0c */ /* 0x000fda000bf85340 */
[----:B------:R-:W-:Y:S05]  /*17f0*/  @P4 BRA `(.L_x_33920) ;  /* 0x0000000000084947 */ /* 0x000fea0003800000 */
[----:B------:R-:W-:Y:S05]  /*1800*/  @P0 BRA `(.L_x_33921) ;  /* 0x0000000000200947 */ /* 0x000fea0003800000 */
[----:B------:R-:W-:Y:S05]  /*1810*/  BRA `(.L_x_33922) ;  /* 0x0000000000247947 */ /* 0x000fea0003800000 */
.L_x_33920:
[----:B-----5:R-:W-:-:S05]  /*1820*/  HADD2.F32 R13, -RZ, R39.H0_H0 ;  /* 0x20000027ff0d7230 */ /* 0x020fca0000004100 */
[----:B------:R-:W-:Y:S01]  /*1830*/  FADD.FTZ R10, R13, R10 ;  /* 0x0000000a0d0a7221 */ /* 0x000fe20000010000 */
[----:B------:R-:W-:Y:S06]  /*1840*/  BRA `(.L_x_33921) ;  /* 0x0000000000107947 */ /* 0x000fec0003800000 */
.L_x_33919:
[----:B-----5:R-:W-:Y:S02]  /*1850*/  HADD2.F32 R13, -RZ, R43.H0_H0 ;  /* 0x2000002bff0d7230 */ /* 0x020fe40000004100 */
[----:B------:R-:W-:-:S03]  /*1860*/  @P2 HADD2.F32 R15, -RZ, R39.H0_H0 ;  /* 0x20000027ff0f2230 */ /* 0x000fc60000004100 */
[----:B------:R-:W-:-:S04]  /*1870*/  FADD.FTZ R10, R13, R10 ;  /* 0x0000000a0d0a7221 */ /* 0x000fc80000010000 */
[----:B------:R-:W-:-:S07]  /*1880*/  @P2 FADD.FTZ R10, R15, R10 ;  /* 0x0000000a0f0a2221 */ /* 0x000fce0000010000 */
.L_x_33921:
[----:B------:R-:W-:-:S04]  /*1890*/  F2FP.F16.F32.PACK_AB R12, RZ, R10 ;  /* 0x0000000aff0c723e */ /* 0x000fc800000000ff */
[----:B------:R-:W-:-:S07]  /*18a0*/  PRMT R35, R12, 0x7610, R35 ;  /* 0x000076100c237816 */ /* 0x000fce0000000023 */
.L_x_33922:
[----:B------:R-:W-:Y:S01]  /*18b0*/  HADD2.F32 R11, -RZ, R11.H1_H1 ;  /* 0x3000000bff0b7230 */ /* 0x000fe20000004100 */
[----:B------:R-:W-:Y:S06]  /*18c0*/  @P3 BRA `(.L_x_33923) ;  /* 0x0000000000203947 */ /* 0x000fec0003800000 */
[----:B------:R-:W-:-:S04]  /*18d0*/  ISETP.NE.U32.AND P4, PT, RZ, UR12, PT ;  /* 0x0000000cff007c0c */ /* 0x000fc8000bf85070 */
[----:B------:R-:W-:-:S13]  /*18e0*/  ISETP.NE.AND.EX P4, PT, RZ, UR13, PT, P4 ;  /* 0x0000000dff007c0c */ /* 0x000fda000bf85340 */
[----:B------:R-:W-:Y:S05]  /*18f0*/  @P4 BRA `(.L_x_33924) ;  /* 0x0000000000084947 */ /* 0x000fea0003800000 */
[----:B------:R-:W-:Y:S05]  /*1900*/  @P0 BRA `(.L_x_33925) ;  /* 0x0000000000200947 */ /* 0x000fea0003800000 */
[----:B------:R-:W-:Y:S05]  /*1910*/  BRA `(.L_x_33926) ;  /* 0x0000000000247947 */ /* 0x000fea0003800000 */
.L_x_33924:
[----:B-----5:R-:W-:-:S05]  /*1920*/  HADD2.F32 R12, -RZ, R39.H1_H1 ;  /* 0x30000027ff0c7230 */ /* 0x020fca0000004100 */
[----:B------:R-:W-:Y:S01]  /*1930*/  FADD.FTZ R11, R12, R11 ;  /* 0x0000000b0c0b7221 */ /* 0x000fe20000010000 */
[----:B------:R-:W-:Y:S06]  /*1940*/  BRA `(.L_x_33925) ;  /* 0x0000000000107947 */ /* 0x000fec0003800000 */
.L_x_33923:
[----:B-----5:R-:W-:Y:S02]  /*1950*/  HADD2.F32 R12, -RZ, R43.H1_H1 ;  /* 0x3000002bff0c7230 */ /* 0x020fe40000004100 */
[----:B------:R-:W-:-:S03]  /*1960*/  @P2 HADD2.F32 R14, -RZ, R39.H1_H1 ;  /* 0x30000027ff0e2230 */ /* 0x000fc60000004100 */
[----:B------:R-:W-:-:S04]  /*1970*/  FADD.FTZ R11, R12, R11 ;  /* 0x0000000b0c0b7221 */ /* 0x000fc80000010000 */
[----:B------:R-:W-:-:S07]  /*1980*/  @P2 FADD.FTZ R11, R14, R11 ;  /* 0x0000000b0e0b2221 */ /* 0x000fce0000010000 */
.L_x_33925:
[----:B------:R-:W-:-:S04]  /*1990*/  F2FP.F16.F32.PACK_AB R12, RZ, R11 ;  /* 0x0000000bff0c723e */ /* 0x000fc800000000ff */
[----:B------:R-:W-:-:S07]  /*19a0*/  PRMT R35, R35, 0x5410, R12 ;  /* 0x0000541023237816 */ /* 0x000fce000000000c */
.L_x_33926:
        /* <DEDUP_REMOVED lines=19> */
.L_x_33928:
[----:B-----5:R-:W-:-:S05]  /*1ae0*/  HADD2.F32 R14, -RZ, R36.H0_H0 ;  /* 0x20000024ff0e7230 */ /* 0x020fca0000004100 */
[----:B------:R-:W-:Y:S01]  /*1af0*/  FADD.FTZ R13, R14, R13 ;  /* 0x0000000d0e0d7221 */ /* 0x000fe20000010000 */
[----:B------:R-:W-:Y:S06]  /*1b00*/  BRA `(.L_x_33929) ;  /* 0x0000000000107947 */ /* 0x000fec0003800000 */
.L_x_33927:
[----:B-----5:R-:W-:Y:S02]  /*1b10*/  HADD2.F32 R14, -RZ, R40.H0_H0 ;  /* 0x20000028ff0e7230 */ /* 0x020fe40000004100 */
[----:B------:R-:W-:-:S03]  /*1b20*/  @P2 HADD2.F32 R16, -RZ, R36.H0_H0 ;  /* 0x20000024ff102230 */ /* 0x000fc60000004100 */
[----:B------:R-:W-:-:S04]  /*1b30*/  FADD.FTZ R13, R14, R13 ;  /* 0x0000000d0e0d7221 */ /* 0x000fc80000010000 */
[----:B------:R-:W-:-:S07]  /*1b40*/  @P2 FADD.FTZ R13, R16, R13 ;  /* 0x0000000d100d2221 */ /* 0x000fce0000010000 */
.L_x_33929:
[----:B------:R-:W-:-:S04]  /*1b50*/  F2FP.F16.F32.PACK_AB R16, RZ, R13 ;  /* 0x0000000dff10723e */ /* 0x000fc800000000ff */
[----:B------:R-:W-:-:S07]  /*1b60*/  PRMT R32, R16, 0x7610, R32 ;  /* 0x0000761010207816 */ /* 0x000fce0000000020 */
.L_x_33930:
[----:B------:R-:W-:Y:S01]  /*1b70*/  HADD2.F32 R14, -RZ, R20.H1_H1 ;  /* 0x30000014ff0e7230 */ /* 0x000fe20000004100 */
[----:B------:R-:W-:Y:S06]  /*1b80*/  @P3 BRA `(.L_x_33931) ;  /* 0x0000000000203947 */ /* 0x000fec0003800000 */
[----:B------:R-:W-:-:S04]  /*1b90*/  ISETP.NE.U32.AND P4, PT, RZ, UR12, PT ;  /* 0x0000000cff007c0c */ /* 0x000fc8000bf85070 */
[----:B------:R-:W-:-:S13]  /*1ba0*/  ISETP.NE.AND.EX P4, PT, RZ, UR13, PT, P4 ;  /* 0x0000000dff007c0c */ /* 0x000fda000bf85340 */
[----:B------:R-:W-:Y:S05]  /*1bb0*/  @P4 BRA `(.L_x_33932) ;  /* 0x0000000000084947 */ /* 0x000fea0003800000 */
[----:B------:R-:W-:Y:S05]  /*1bc0*/  @P0 BRA `(.L_x_33933) ;  /* 0x0000000000200947 */ /* 0x000fea0003800000 */
[----:B------:R-:W-:Y:S05]  /*1bd0*/  BRA `(.L_x_33934) ;  /* 0x0000000000247947 */ /* 0x000fea0003800000 */
.L_x_33932:
[----:B-----5:R-:W-:-:S05]  /*1be0*/  HADD2.F32 R15, -RZ, R36.H1_H1 ;  /* 0x30000024ff0f7230 */ /* 0x020fca0000004100 */
[----:B------:R-:W-:Y:S01]  /*1bf0*/  FADD.FTZ R14, R15, R14 ;  /* 0x0000000e0f0e7221 */ /* 0x000fe20000010000 */
[----:B------:R-:W-:Y:S06]  /*1c00*/  BRA `(.L_x_33933) ;  /* 0x0000000000107947 */ /* 0x000fec0003800000 */
.L_x_33931:
[----:B-----5:R-:W-:Y:S02]  /*1c10*/  HADD2.F32 R15, -RZ, R40.H1_H1 ;  /* 0x30000028ff0f7230 */ /* 0x020fe40000004100 */
[----:B------:R-:W-:-:S03]  /*1c20*/  @P2 HADD2.F32 R17, -RZ, R36.H1_H1 ;  /* 0x30000024ff112230 */ /* 0x000fc60000004100 */
[----:B------:R-:W-:-:S04]  /*1c30*/  FADD.FTZ R14, R15, R14 ;  /* 0x0000000e0f0e7221 */ /* 0x000fc80000010000 */
[----:B------:R-:W-:-:S07]  /*1c40*/  @P2 FADD.FTZ R14, R17, R14 ;  /* 0x0000000e110e2221 */ /* 0x000fce0000010000 */
.L_x_33933:
[----:B------:R-:W-:-:S04]  /*1c50*/  F2FP.F16.F32.PACK_AB R16, RZ, R14 ;  /* 0x0000000eff10723e */ /* 0x000fc800000000ff */
[----:B------:R-:W-:-:S07]  /*1c60*/  PRMT R32, R32, 0x5410, R16 ;  /* 0x0000541020207816 */ /* 0x000fce0000000010 */
.L_x_33934:
[----:B------:R-:W-:Y:S01]  /*1c70*/  HADD2.F32 R15, -RZ, R21.H0_H0 ;  /* 0x20000015ff0f7230 */ /* 0x000fe20000004100 */
[----:B------:R-:W-:Y:S06]  /*1c80*/  @P3 BRA `(.L_x_33935) ;  /* 0x0000000000203947 */ /* 0x000fec0003800000 */
[----:B------:R-:W-:-:S04]  /*1c90*/  ISETP.NE.U32.AND P4, PT, RZ, UR12, PT ;  /* 0x0000000cff007c0c */ /* 0x000fc8000bf85070 */
[----:B------:R-:W-:-:S13]  /*1ca0*/  ISETP.NE.AND.EX P4, PT, RZ, UR13, PT, P4 ;  /* 0x0000000dff007c0c */ /* 0x000fda000bf85340 */
[----:B------:R-:W-:Y:S05]  /*1cb0*/  @P4 BRA `(.L_x_33936) ;  /* 0x0000000000084947 */ /* 0x000fea0003800000 */
[----:B------:R-:W-:Y:S05]  /*1cc0*/  @P0 BRA `(.L_x_33937) ;  /* 0x0000000000200947 */ /* 0x000fea0003800000 */
[----:B------:R-:W-:Y:S05]  /*1cd0*/  BRA `(.L_x_33938) ;  /* 0x0000000000247947 */ /* 0x000fea0003800000 */
.L_x_33936:
[----:B-----5:R-:W-:-:S05]  /*1ce0*/  HADD2.F32 R16, -RZ, R37.H0_H0 ;  /* 0x20000025ff107230 */ /* 0x020fca0000004100 */
[----:B------:R-:W-:Y:S01]  /*1cf0*/  FADD.FTZ R15, R16, R15 ;  /* 0x0000000f100f7221 */ /* 0x000fe20000010000 */
[----:B------:R-:W-:Y:S06]  /*1d00*/  BRA `(.L_x_33937) ;  /* 0x0000000000107947 */ /* 0x000fec0003800000 */
.L_x_33935:
[----:B-----5:R-:W-:Y:S02]  /*1d10*/  HADD2.F32 R16, -RZ, R41.H0_H0 ;  /* 0x20000029ff107230 */ /* 0x020fe40000004100 */
[----:B------:R-:W-:-:S03]  /*1d20*/  @P2 HADD2.F32 R18, -RZ, R37.H0_H0 ;  /* 0x20000025ff122230 */ /* 0x000fc60000004100 */
[----:B------:R-:W-:-:S04]  /*1d30*/  FADD.FTZ R15, R16, R15 ;  /* 0x0000000f100f7221 */ /* 0x000fc80000010000 */
[----:B------:R-:W-:-:S07]  /*1d40*/  @P2 FADD.FTZ R15, R18, R15 ;  /* 0x0000000f120f2221 */ /* 0x000fce0000010000 */
.L_x_33937:
[----:B------:R-:W-:-:S04]  /*1d50*/  F2FP.F16.F32.PACK_AB R16, RZ, R15 ;  /* 0x0000000fff10723e */ /* 0x000fc800000000ff */
[----:B------:R-:W-:-:S07]  /*1d60*/  PRMT R33, R16, 0x7610, R33 ;  /* 0x0000761010217816 */ /* 0x000fce0000000021 */
.L_x_33938:
[----:B------:R-:W-:Y:S01]  /*1d70*/  HADD2.F32 R16, -RZ, R21.H1_H1 ;  /* 0x30000015ff107230 */ /* 0x000fe20000004100 */
[----:B------:R-:W-:Y:S06]  /*1d80*/  @P3 BRA `(.L_x_33939) ;  /* 0x0000000000203947 */ /* 0x000fec0003800000 */
[----:B------:R-:W-:-:S04]  /*1d90*/  ISETP.NE.U32.AND P4, PT, RZ, UR12, PT ;  /* 0x0000000cff007c0c */ /* 0x000fc8000bf85070 */
[----:B------:R-:W-:-:S13]  /*1da0*/  ISETP.NE.AND.EX P4, PT, RZ, UR13, PT, P4 ;  /* 0x0000000dff007c0c */ /* 0x000fda000bf85340 */
[----:B------:R-:W-:Y:S05]  /*1db0*/  @P4 BRA `(.L_x_33940) ;  /* 0x0000000000084947 */ /* 0x000fea0003800000 */
[----:B------:R-:W-:Y:S05]  /*1dc0*/  @P0 BRA `(.L_x_33941) ;  /* 0x0000000000200947 */ /* 0x000fea0003800000 */
[----:B------:R-:W-:Y:S05]  /*1dd0*/  BRA `(.L_x_33942) ;  /* 0x0000000000247947 */ /* 0x000fea0003800000 */
.L_x_33940:
[----:B-----5:R-:W-:-:S05]  /*1de0*/  HADD2.F32 R17, -RZ, R37.H1_H1 ;  /* 0x30000025ff117230 */ /* 0x020fca0000004100 */
[----:B------:R-:W-:Y:S01]  /*1df0*/  FADD.FTZ R16, R17, R16 ;  /* 0x0000001011107221 */ /* 0x000fe20000010000 */
[----:B------:R-:W-:Y:S06]  /*1e00*/  BRA `(.L_x_33941) ;  /* 0x0000000000107947 */ /* 0x000fec0003800000 */
.L_x_33939:
[----:B-----5:R-:W-:Y:S02]  /*1e10*/  HADD2.F32 R17, -RZ, R41.H1_H1 ;  /* 0x30000029ff117230 */ /* 0x020fe40000004100 */
[----:B------:R-:W-:-:S03]  /*1e20*/  @P2 HADD2.F32 R19, -RZ, R37.H1_H1 ;  /* 0x30000025ff132230 */ /* 0x000fc60000004100 */
[----:B------:R-:W-:-:S04]  /*1e30*/  FADD.FTZ R16, R17, R16 ;  /* 0x0000001011107221 */ /* 0x000fc80000010000 */
[----:B------:R-:W-:-:S07]  /*1e40*/  @P2 FADD.FTZ R16, R19, R16 ;  /* 0x0000001013102221 */ /* 0x000fce0000010000 */
.L_x_33941:
[----:B------:R-:W-:-:S04]  /*1e50*/  F2FP.F16.F32.PACK_AB R17, RZ, R16 ;  /* 0x00000010ff11723e */ /* 0x000fc800000000ff */
[----:B------:R-:W-:-:S07]  /*1e60*/  PRMT R33, R33, 0x5410, R17 ;  /* 0x0000541021217816 */ /* 0x000fce0000000011 */
.L_x_33942:
[----:B------:R-:W-:Y:S01]  /*1e70*/  HADD2.F32 R17, -RZ, R22.H0_H0 ;  /* 0x20000016ff117230 */ /* 0x000fe20000004100 */
[----:B------:R-:W-:Y:S06]  /*1e80*/  @P3 BRA `(.L_x_33943) ;  /* 0x0000000000203947 */ /* 0x000fec0003800000 */
[----:B------:R-:W-:-:S04]  /*1e90*/  ISETP.NE.U32.AND P4, PT, RZ, UR12, PT ;  /* 0x0000000cff007c0c */ /* 0x000fc8000bf85070 */
[----:B------:R-:W-:-:S13]  /*1ea0*/  ISETP.NE.AND.EX P4, PT, RZ, UR13, PT, P4 ;  /* 0x0000000dff007c0c */ /* 0x000fda000bf85340 */
[----:B------:R-:W-:Y:S05]  /*1eb0*/  @P4 BRA `(.L_x_33944) ;  /* 0x0000000000084947 */ /* 0x000fea0003800000 */
[----:B------:R-:W-:Y:S05]  /*1ec0*/  @P0 BRA `(.L_x_33945) ;  /* 0x0000000000200947 */ /* 0x000fea0003800000 */
[----:B------:R-:W-:Y:S05]  /*1ed0*/  BRA `(.L_x_33946) ;  /* 0x0000000000247947 */ /* 0x000fea0003800000 */
.L_x_33944:
[----:B-----5:R-:W-:-:S05]  /*1ee0*/  HADD2.F32 R18, -RZ, R38.H0_H0 ;  /* 0x20000026ff127230 */ /* 0x020fca0000004100 */
[----:B------:R-:W-:Y:S01]  /*1ef0*/  FADD.FTZ R17, R18, R17 ;  /* 0x0000001112117221 */ /* 0x000fe20000010000 */
[----:B------:R-:W-:Y:S06]  /*1f00*/  BRA `(.L_x_33945) ;  /* 0x0000000000107947 */ /* 0x000fec0003800000 */
.L_x_33943:
[----:B-----5:R-:W-:Y:S02]  /*1f10*/  HADD2.F32 R18, -RZ, R42.H0_H0 ;  /* 0x2000002aff127230 */ /* 0x020fe40000004100 */
[----:B------:R-:W-:-:S03]  /*1f20*/  @P2 HADD2.F32 R20, -RZ, R38.H0_H0 ;  /* 0x20000026ff142230 */ /* 0x000fc60000004100 */
[----:B------:R-:W-:-:S04]  /*1f30*/  FADD.FTZ R17, R18, R17 ;  /* 0x0000001112117221 */ /* 0x000fc80000010000 */
[----:B------:R-:W-:-:S07]  /*1f40*/  @P2 FADD.FTZ R17, R20, R17 ;  /* 0x0000001114112221 */ /* 0x000fce0000010000 */
.L_x_33945:
[----:B------:R-:W-:-:S04]  /*1f50*/  F2FP.F16.F32.PACK_AB R18, RZ, R17 ;  /* 0x00000011ff12723e */ /* 0x000fc800000000ff */
[----:B------:R-:W-:-:S07]  /*1f60*/  PRMT R34, R18, 0x7610, R34 ;  /* 0x0000761012227816 */ /* 0x000fce0000000022 */
.L_x_33946:
[----:B------:R-:W-:Y:S01]  /*1f70*/  HADD2.F32 R18, -RZ, R22.H1_H1 ;  /* 0x30000016ff127230 */ /* 0x000fe20000004100 */
[----:B------:R-:W-:Y:S06]  /*1f80*/  @P3 BRA `(.L_x_33947) ;  /* 0x0000000000203947 */ /* 0x000fec0003800000 */
[----:B------:R-:W-:-:S04]  /*1f90*/  ISETP.NE.U32.AND P4, PT, RZ, UR12, PT ;  /* 0x0000000cff007c0c */ /* 0x000fc8000bf85070 */
[----:B------:R-:W-:-:S13]  /*1fa0*/  ISETP.NE.AND.EX P4, PT, RZ, UR13, PT, P4 ;  /* 0x0000000dff007c0c */ /* 0x000fda000bf85340 */
[----:B------:R-:W-:Y:S05]  /*1fb0*/  @P4 BRA `(.L_x_33948) ;  /* 0x0000000000084947 */ /* 0x000fea0003800000 */
[----:B------:R-:W-:Y:S05]  /*1fc0*/  @P0 BRA `(.L_x_33949) ;  /* 0x0000000000200947 */ /* 0x000fea0003800000 */
[----:B------:R-:W-:Y:S05]  /*1fd0*/  BRA `(.L_x_33950) ;  /* 0x0000000000247947 */ /* 0x000fea0003800000 */
.L_x_33948:
[----:B-----5:R-:W-:-:S05]  /*1fe0*/  HADD2.F32 R19, -RZ, R38.H1_H1 ;  /* 0x30000026ff137230 */ /* 0x020fca0000004100 */
[----:B------:R-:W-:Y:S01]  /*1ff0*/  FADD.FTZ R18, R19, R18 ;  /* 0x0000001213127221 */ /* 0x000fe20000010000 */
[----:B------:R-:W-:Y:S06]  /*2000*/  BRA `(.L_x_33949) ;  /* 0x0000000000107947 */ /* 0x000fec0003800000 */
.L_x_33947:
[----:B-----5:R-:W-:Y:S02]  /*2010*/  HADD2.F32 R19, -RZ, R42.H1_H1 ;  /* 0x3000002aff137230 */ /* 0x020fe40000004100 */
[----:B------:R-:W-:-:S03]  /*2020*/  @P2 HADD2.F32 R21, -RZ, R38.H1_H1 ;  /* 0x30000026ff152230 */ /* 0x000fc60000004100 */
[----:B------:R-:W-:-:S04]  /*2030*/  FADD.FTZ R18, R19, R18 ;  /* 0x0000001213127221 */ /* 0x000fc80000010000 */
[----:B------:R-:W-:-:S07]  /*2040*/  @P2 FADD.FTZ R18, R21, R18 ;  /* 0x0000001215122221 */ /* 0x000fce0000010000 */
.L_x_33949:
[----:B------:R-:W-:-:S04]  /*2050*/  F2FP.F16.F32.PACK_AB R19, RZ, R18 ;  /* 0x00000012ff13723e */ /* 0x000fc800000000ff */
[----:B------:R-:W-:-:S07]  /*2060*/  PRMT R34, R34, 0x5410, R19 ;  /* 0x0000541022227816 */ /* 0x000fce0000000013 */
.L_x_33950:
[----:B------:R-:W-:Y:S01]  /*2070*/  HADD2.F32 R19, -RZ, R23.H0_H0 ;  /* 0x20000017ff137230 */ /* 0x000fe20000004100 */
[----:B------:R-:W-:Y:S06]  /*2080*/  @P3 BRA `(.L_x_33951) ;  /* 0x0000000000203947 */ /* 0x000fec0003800000 */
[----:B------:R-:W-:-:S04]  /*2090*/  ISETP.NE.U32.AND P4, PT, RZ, UR12, PT ;  /* 0x0000000cff007c0c */ /* 0x000fc8000bf85070 */
[----:B------:R-:W-:-:S13]  /*20a0*/  ISETP.NE.AND.EX P4, PT, RZ, UR13, PT, P4 ;  /* 0x0000000dff007c0c */ /* 0x000fda000bf85340 */
[----:B------:R-:W-:Y:S05]  /*20b0*/  @P4 BRA `(.L_x_33952) ;  /* 0x0000000000084947 */ /* 0x000fea0003800000 */
[----:B------:R-:W-:Y:S05]  /*20c0*/  @P0 BRA `(.L_x_33953) ;  /* 0x0000000000200947 */ /* 0x000fea0003800000 */
[----:B------:R-:W-:Y:S05]  /*20d0*/  BRA `(.L_x_33954) ;  /* 0x0000000000247947 */ /* 0x000fea0003800000 */
.L_x_33952:
[----:B-----5:R-:W-:-:S05]  /*20e0*/  HADD2.F32 R20, -RZ, R39.H0_H0 ;  /* 0x20000027ff147230 */ /* 0x020fca0000004100 */
[----:B------:R-:W-:Y:S01]  /*20f0*/  FADD.FTZ R19, R20, R19 ;  /* 0x0000001314137221 */ /* 0x000fe20000010000 */
[----:B------:R-:W-:Y:S06]  /*2100*/  BRA `(.L_x_33953) ;  /* 0x0000000000107947 */ /* 0x000fec0003800000 */
.L_x_33951:
[----:B-----5:R-:W-:Y:S02]  /*2110*/  HADD2.F32 R20, -RZ, R43.H0_H0 ;  /* 0x2000002bff147230 */ /* 0x020fe40000004100 */
[----:B------:R-:W-:-:S03]  /*2120*/  @P2 HADD2.F32 R22, -RZ, R39.H0_H0 ;  /* 0x20000027ff162230 */ /* 0x000fc60000004100 */
[----:B------:R-:W-:-:S04]  /*2130*/  FADD.FTZ R19, R20, R19 ;  /* 0x0000001314137221 */ /* 0x000fc80000010000 */
[----:B------:R-:W-:-:S07]  /*2140*/  @P2 FADD.FTZ R19, R22, R19 ;  /* 0x0000001316132221 */ /* 0x000fce0000010000 */
.L_x_33953:
[----:B------:R-:W-:-:S04]  /*2150*/  F2FP.F16.F32.PACK_AB R20, RZ, R19 ;  /* 0x00000013ff14723e */ /* 0x000fc800000000ff */
[----:B------:R-:W-:-:S07]  /*2160*/  PRMT R35, R20, 0x7610, R35 ;  /* 0x0000761014237816 */ /* 0x000fce0000000023 */
.L_x_33954:
[----:B------:R-:W-:Y:S01]  /*2170*/  HADD2.F32 R20, -RZ, R23.H1_H1 ;  /* 0x30000017ff147230 */ /* 0x000fe20000004100 */
[----:B------:R-:W-:Y:S06]  /*2180*/  @P3 BRA `(.L_x_33955) ;  /* 0x0000000000203947 */ /* 0x000fec0003800000 */
[----:B------:R-:W-:-:S04]  /*2190*/  ISETP.NE.U32.AND P4, PT, RZ, UR12, PT ;  /* 0x0000000cff007c0c */ /* 0x000fc8000bf85070 */
[----:B------:R-:W-:-:S13]  /*21a0*/  ISETP.NE.AND.EX P4, PT, RZ, UR13, PT, P4 ;  /* 0x0000000dff007c0c */ /* 0x000fda000bf85340 */
[----:B------:R-:W-:Y:S05]  /*21b0*/  @P4 BRA `(.L_x_33956) ;  /* 0x0000000000084947 */ /* 0x000fea0003800000 */
[----:B------:R-:W-:Y:S05]  /*21c0*/  @P0 BRA `(.L_x_33957) ;  /* 0x0000000000200947 */ /* 0x000fea0003800000 */
[----:B------:R-:W-:Y:S05]  /*21d0*/  BRA `(.L_x_33958) ;  /* 0x0000000000247947 */ /* 0x000fea0003800000 */
.L_x_33956:
[----:B-----5:R-:W-:-:S05]  /*21e0*/  HADD2.F32 R21, -RZ, R39.H1_H1 ;  /* 0x30000027ff157230 */ /* 0x020fca0000004100 */
[----:B------:R-:W-:Y:S01]  /*21f0*/  FADD.FTZ R20, R21, R20 ;  /* 0x0000001415147221 */ /* 0x000fe20000010000 */
[----:B------:R-:W-:Y:S06]  /*2200*/  BRA `(.L_x_33957) ;  /* 0x0000000000107947 */ /* 0x000fec0003800000 */
.L_x_33955:
[----:B-----5:R-:W-:Y:S02]  /*2210*/  HADD2.F32 R21, -RZ, R43.H1_H1 ;  /* 0x3000002bff157230 */ /* 0x020fe40000004100 */
[----:B------:R-:W-:-:S03]  /*2220*/  @P2 HADD2.F32 R23, -RZ, R39.H1_H1 ;  /* 0x30000027ff172230 */ /* 0x000fc60000004100 */
[----:B------:R-:W-:-:S04]  /*2230*/  FADD.FTZ R20, R21, R20 ;  /* 0x0000001415147221 */ /* 0x000fc80000010000 */
[----:B------:R-:W-:-:S07]  /*2240*/  @P2 FADD.FTZ R20, R23, R20 ;  /* 0x0000001417142221 */ /* 0x000fce0000010000 */
.L_x_33957:
[----:B------:R-:W-:-:S04]  /*2250*/  F2FP.F16.F32.PACK_AB R21, RZ, R20 ;  /* 0x00000014ff15723e */ /* 0x000fc800000000ff */
[----:B------:R-:W-:-:S07]  /*2260*/  PRMT R35, R35, 0x5410, R21 ;  /* 0x0000541023237816 */ /* 0x000fce0000000015 */
.L_x_33958:
        /* <DEDUP_REMOVED lines=19> */
.L_x_33960:
[----:B-----5:R-:W-:-:S05]  /*23a0*/  HADD2.F32 R23, -RZ, R36.H0_H0 ;  /* 0x20000024ff177230 */ /* 0x020fca0000004100 */
[----:B------:R-:W-:Y:S01]  /*23b0*/  FADD.FTZ R22, R23, R22 ;  /* 0x0000001617167221 */ /* 0x000fe20000010000 */
[----:B------:R-:W-:Y:S06]  /*23c0*/  BRA `(.L_x_33961) ;  /* 0x0000000000107947 */ /* 0x000fec0003800000 */
.L_x_33959:
[----:B-----5:R-:W-:Y:S02]  /*23d0*/  HADD2.F32 R23, -RZ, R40.H0_H0 ;  /* 0x20000028ff177230 */ /* 0x020fe40000004100 */
[----:B------:R-:W-:-:S03]  /*23e0*/  @P2 HADD2.F32 R161, -RZ, R36.H0_H0 ;  /* 0x20000024ffa12230 */ /* 0x000fc60000004100 */
[----:B------:R-:W-:-:S04]  /*23f0*/  FADD.FTZ R22, R23, R22 ;  /* 0x0000001617167221 */ /* 0x000fc80000010000 */
[----:B------:R-:W-:-:S07]  /*2400*/  @P2 FADD.FTZ R22, R161, R22 ;  /* 0x00000016a1162221 */ /* 0x000fce0000010000 */
.L_x_33961:
[----:B------:R-:W-:-:S04]  /*2410*/  F2FP.F16.F32.PACK_AB R23, RZ, R22 ;  /* 0x00000016ff17723e */ /* 0x000fc800000000ff */
[----:B------:R-:W-:-:S07]  /*2420*/  PRMT R32, R23, 0x7610, R32 ;  /* 0x0000761017207816 */ /* 0x000fce0000000020 */
.L_x_33962:
[----:B------:R-:W-:Y:S01]  /*2430*/  HADD2.F32 R23, -RZ, R28.H1_H1 ;  /* 0x3000001cff177230 */ /* 0x000fe20000004100 */
[----:B------:R-:W-:Y:S06]  /*2440*/  @P3 BRA `(.L_x_33963) ;  /* 0x0000000000203947 */ /* 0x000fec0003800000 */
[----:B------:R-:W-:-:S04]  /*2450*/  ISETP.NE.U32.AND P4, PT, RZ, UR12, PT ;  /* 0x0000000cff007c0c */ /* 0x000fc8000bf85070 */
[----:B------:R-:W-:-:S13]  /*2460*/  ISETP.NE.AND.EX P4, PT, RZ, UR13, PT, P4 ;  /* 0x0000000dff007c0c */ /* 0x000fda000bf85340 */
[----:B------:R-:W-:Y:S05]  /*2470*/  @P4 BRA `(.L_x_33964) ;  /* 0x0000000000084947 */ /* 0x000fea0003800000 */
[----:B------:R-:W-:Y:S05]  /*2480*/  @P0 BRA `(.L_x_33965) ;  /* 0x0000000000200947 */ /* 0x000fea0003800000 */
[----:B------:R-:W-:Y:S05]  /*2490*/  BRA `(.L_x_33966) ;  /* 0x0000000000247947 */ /* 0x000fea0003800000 */
.L_x_33964:
[----:B-----5:R-:W-:-:S05]  /*24a0*/  HADD2.F32 R24, -RZ, R36.H1_H1 ;  /* 0x30000024ff187230 */ /* 0x020fca0000004100 */
[----:B------:R-:W-:Y:S01]  /*24b0*/  FADD.FTZ R23, R24, R23 ;  /* 0x0000001718177221 */ /* 0x000fe20000010000 */
[----:B------:R-:W-:Y:S06]  /*24c0*/  BRA `(.L_x_33965) ;  /* 0x0000000000107947 */ /* 0x000fec0003800000 */
.L_x_33963:
[----:B-----5:R-:W-:Y:S02]  /*24d0*/  HADD2.F32 R24, -RZ, R40.H1_H1 ;  /* 0x30000028ff187230 */ /* 0x020fe40000004100 */
[----:B------:R-:W-:-:S03]  /*24e0*/  @P2 HADD2.F32 R28, -RZ, R36.H1_H1 ;  /* 0x30000024ff1c2230 */ /* 0x000fc60000004100 */
[----:B------:R-:W-:-:S04]  /*24f0*/  FADD.FTZ R23, R24, R23 ;  /* 0x0000001718177221 */ /* 0x000fc80000010000 */
[----:B------:R-:W-:-:S07]  /*2500*/  @P2 FADD.FTZ R23, R28, R23 ;  /* 0x000000171c172221 */ /* 0x000fce0000010000 */
.L_x_33965:
[----:B------:R-:W-:-:S04]  /*2510*/  F2FP.F16.F32.PACK_AB R24, RZ, R23 ;  /* 0x00000017ff18723e */ /* 0x000fc800000000ff */
[----:B------:R-:W-:-:S07]  /*2520*/  PRMT R32, R32, 0x5410, R24 ;  /* 0x0000541020207816 */ /* 0x000fce0000000018 */
.L_x_33966:
[----:B------:R-:W-:Y:S01]  /*2530*/  HADD2.F32 R24, -RZ, R29.H0_H0 ;  /* 0x2000001dff187230 */ /* 0x000fe20000004100 */
[----:B------:R-:W-:Y:S06]  /*2540*/  @P3 BRA `(.L_x_33967) ;  /* 0x0000000000203947 */ /* 0x000fec0003800000 */
[----:B------:R-:W-:-:S04]  /*2550*/  ISETP.NE.U32.AND P4, PT, RZ, UR12, PT ;  /* 0x0000000cff007c0c */ /* 0x000fc8000bf85070 */
[----:B------:R-:W-:-:S13]  /*2560*/  ISETP.NE.AND.EX P4, PT, RZ, UR13, PT, P4 ;  /* 0x0000000dff007c0c */ /* 0x000fda000bf85340 */
[----:B------:R-:W-:Y:S05]  /*2570*/  @P4 BRA `(.L_x_33968) ;  /* 0x0000000000084947 */ /* 0x000fea0003800000 */
[----:B------:R-:W-:Y:S05]  /*2580*/  @P0 BRA `(.L_x_33969) ;  /* 0x0000000000200947 */ /* 0x000fea0003800000 */
[----:B------:R-:W-:Y:S05]  /*2590*/  BRA `(.L_x_33970) ;  /* 0x0000000000247947 */ /* 0x000fea0003800000 */
.L_x_33968:
[----:B-----5:R-:W-:-:S05]  /*25a0*/  HADD2.F32 R161, -RZ, R37.H0_H0 ;  /* 0x20000025ffa17230 */ /* 0x020fca0000004100 */
[----:B------:R-:W-:Y:S01]  /*25b0*/  FADD.FTZ R24, R161, R24 ;  /* 0x00000018a1187221 */ /* 0x000fe20000010000 */
[----:B------:R-:W-:Y:S06]  /*25c0*/  BRA `(.L_x_33969) ;  /* 0x0000000000107947 */ /* 0x000fec0003800000 */
.L_x_33967:
[----:B-----5:R-:W-:Y:S02]  /*25d0*/  HADD2.F32 R161, -RZ, R41.H0_H0 ;  /* 0x20000029ffa17230 */ /* 0x020fe40000004100 */
[----:B------:R-:W-:-:S03]  /*25e0*/  @P2 HADD2.F32 R163, -RZ, R37.H0_H0 ;  /* 0x20000025ffa32230 */ /* 0x000fc60000004100 */
[----:B------:R-:W-:-:S04]  /*25f0*/  FADD.FTZ R24, R161, R24 ;  /* 0x00000018a1187221 */ /* 0x000fc80000010000 */
[----:B------:R-:W-:-:S07]  /*2600*/  @P2 FADD.FTZ R24, R163, R24 ;  /* 0x00000018a3182221 */ /* 0x000fce0000010000 */
.L_x_33969:
[----:B------:R-:W-:-:S04]  /*2610*/  F2FP.F16.F32.PACK_AB R28, RZ, R24 ;  /* 0x00000018ff1c723e */ /* 0x000fc800000000ff */
[----:B------:R-:W-:-:S07]  /*2620*/  PRMT R33, R28, 0x7610, R33 ;  /* 0x000076101c217816 */ /* 0x000fce0000000021 */
.L_x_33970:
[----:B------:R-:W-:Y:S01]  /*2630*/  HADD2.F32 R28, -RZ, R29.H1_H1 ;  /* 0x3000001dff1c7230 */ /* 0x000fe20000004100 */
[----:B------:R-:W-:Y:S06]  /*2640*/  @P3 BRA `(.L_x_33971) ;  /* 0x0000000000203947 */ /* 0x000fec0003800000 */
[----:B------:R-:W-:-:S04]  /*2650*/  ISETP.NE.U32.AND P4, PT, RZ, UR12, PT ;  /* 0x0000000cff007c0c */ /* 0x000fc8000bf85070 */
[----:B------:R-:W-:-:S13]  /*2660*/  ISETP.NE.AND.EX P4, PT, RZ, UR13, PT, P4 ;  /* 0x0000000dff007c0c */ /* 0x000fda000bf85340 */
[----:B------:R-:W-:Y:S05]  /*2670*/  @P4 BRA `(.L_x_33972) ;  /* 0x0000000000084947 */ /* 0x000fea0003800000 */
[----:B------:R-:W-:Y:S05]  /*2680*/  @P0 BRA `(.L_x_33973) ;  /* 0x0000000000200947 */ /* 0x000fea0003800000 */
[----:B------:R-:W-:Y:S05]  /*2690*/  BRA `(.L_x_33974) ;  /* 0x0000000000247947 */ /* 0x000fea0003800000 */
.L_x_33972:
[----:B-----5:R-:W-:-:S05]  /*26a0*/  HADD2.F32 R29, -RZ, R37.H1_H1 ;  /* 0x30000025ff1d7230 */ /* 0x020fca0000004100 */
[----:B------:R-:W-:Y:S01]  /*26b0*/  FADD.FTZ R28, R29, R28 ;  /* 0x0000001c1d1c7221 */ /* 0x000fe20000010000 */
[----:B------:R-:W-:Y:S06]  /*26c0*/  BRA `(.L_x_33973) ;  /* 0x0000000000107947 */ /* 0x000fec0003800000 */
.L_x_33971:
[----:B-----5:R-:W-:Y:S02]  /*26d0*/  HADD2.F32 R29, -RZ, R41.H1_H1 ;  /* 0x30000029ff1d7230 */ /* 0x020fe40000004100 */
[----:B------:R-:W-:-:S03]  /*26e0*/  @P2 HADD2.F32 R161, -RZ, R37.H1_H1 ;  /* 0x30000025ffa12230 */ /* 0x000fc60000004100 */
[----:B------:R-:W-:-:S04]  /*26f0*/  FADD.FTZ R28, R29, R28 ;  /* 0x0000001c1d1c7221 */ /* 0x000fc80000010000 */
[----:B------:R-:W-:-:S07]  /*2700*/  @P2 FADD.FTZ R28, R161, R28 ;  /* 0x0000001ca11c2221 */ /* 0x000fce0000010000 */
.L_x_33973:
[----:B------:R-:W-:-:S04]  /*2710*/  F2FP.F16.F32.PACK_AB R29, RZ, R28 ;  /* 0x0000001cff1d723e */ /* 0x000fc800000000ff */
[----:B------:R-:W-:-:S07]  /*2720*/  PRMT R33, R33, 0x5410, R29 ;  /* 0x0000541021217816 */ /* 0x000fce000000001d */
.L_x_33974:
[----:B------:R-:W-:Y:S01]  /*2730*/  HADD2.F32 R29, -RZ, R30.H0_H0 ;  /* 0x2000001eff1d7230 */ /* 0x000fe20000004100 */
[----:B------:R-:W-:Y:S06]  /*2740*/  @P3 BRA `(.L_x_33975) ;  /* 0x0000000000203947 */ /* 0x000fec0003800000 */
[----:B------:R-:W-:-:S04]  /*2750*/  ISETP.NE.U32.AND P4, PT, RZ, UR12, PT ;  /* 0x0000000cff007c0c */ /* 0x000fc8000bf85070 */
[----:B------:R-:W-:-:S13]  /*2760*/  ISETP.NE.AND.EX P4, PT, RZ, UR13, PT, P4 ;  /* 0x0000000dff007c0c */ /* 0x000fda000bf85340 */
[----:B------:R-:W-:Y:S05]  /*2770*/  @P4 BRA `(.L_x_33976) ;  /* 0x0000000000084947 */ /* 0x000fea0003800000 */
[----:B------:R-:W-:Y:S05]  /*2780*/  @P0 BRA `(.L_x_33977) ;  /* 0x0000000000200947 */ /* 0x000fea0003800000 */
[----:B------:R-:W-:Y:S05]  /*2790*/  BRA `(.L_x_33978) ;  /* 0x0000000000247947 */ /* 0x000fea0003800000 */
.L_x_33976:
[----:B-----5:R-:W-:-:S05]  /*27a0*/  HADD2.F32 R160, -RZ, R38.H0_H0 ;  /* 0x20000026ffa07230 */ /* 0x020fca0000004100 */
[----:B------:R-:W-:Y:S01]  /*27b0*/  FADD.FTZ R29, R160, R29 ;  /* 0x0000001da01d7221 */ /* 0x000fe20000010000 */
[----:B------:R-:W-:Y:S06]  /*27c0*/  BRA `(.L_x_33977) ;  /* 0x0000000000107947 */ /* 0x000fec0003800000 */
.L_x_33975:
[----:B-----5:R-:W-:Y:S02]  /*27d0*/  HADD2.F32 R160, -RZ, R42.H0_H0 ;  /* 0x2000002affa07230 */ /* 0x020fe40000004100 */
[----:B------:R-:W-:-:S03]  /*27e0*/  @P2 HADD2.F32 R162, -RZ, R38.H0_H0 ;  /* 0x20000026ffa22230 */ /* 0x000fc60000004100 */
[----:B------:R-:W-:-:S04]  /*27f0*/  FADD.FTZ R29, R160, R29 ;  /* 0x0000001da01d7221 */ /* 0x000fc80000010000 */
[----:B------:R-:W-:-:S07]  /*2800*/  @P2 FADD.FTZ R29, R162, R29 ;  /* 0x0000001da21d2221 */ /* 0x000fce0000010000 */
.L_x_33977:
[----:B------:R-:W-:-:S04]  /*2810*/  F2FP.F16.F32.PACK_AB R160, RZ, R29 ;  /* 0x0000001dffa0723e */ /* 0x000fc800000000ff */
[----:B------:R-:W-:-:S07]  /*2820*/  PRMT R34, R160, 0x7610, R34 ;  /* 0x00007610a0227816 */ /* 0x000fce0000000022 */
.L_x_33978:
[----:B------:R-:W-:Y:S01]  /*2830*/  HADD2.F32 R30, -RZ, R30.H1_H1 ;  /* 0x3000001eff1e7230 */ /* 0x000fe20000004100 */
[----:B------:R-:W-:Y:S06]  /*2840*/  @P3 BRA `(.L_x_33979) ;  /* 0x0000000000203947 */ /* 0x000fec0003800000 */
[----:B------:R-:W-:-:S04]  /*2850*/  ISETP.NE.U32.AND P4, PT, RZ, UR12, PT ;  /* 0x0000000cff007c0c */ /* 0x000fc8000bf85070 */
[----:B------:R-:W-:-:S13]  /*2860*/  ISETP.NE.AND.EX P4, PT, RZ, UR13, PT, P4 ;  /* 0x0000000dff007c0c */ /* 0x000fda000bf85340 */
[----:B------:R-:W-:Y:S05]  /*2870*/  @P4 BRA `(.L_x_33980) ;  /* 0x0000000000084947 */ /* 0x000fea0003800000 */
[----:B------:R-:W-:Y:S05]  /*2880*/  @P0 BRA `(.L_x_33981) ;  /* 0x0000000000200947 */ /* 0x000fea0003800000 */
[----:B------:R-:W-:Y:S05]  /*2890*/  BRA `(.L_x_33982) ;  /* 0x0000000000247947 */ /* 0x000fea0003800000 */
.L_x_33980:
[----:B-----5:R-:W-:-:S05]  /*28a0*/  HADD2.F32 R161, -RZ, R38.H1_H1 ;  /* 0x30000026ffa17230 */ /* 0x020fca0000004100 */
[----:B------:R-:W-:Y:S01]  /*28b0*/  FADD.FTZ R30, R161, R30 ;  /* 0x0000001ea11e7221 */ /* 0x000fe20000010000 */
[----:B------:R-:W-:Y:S06]  /*28c0*/  BRA `(.L_x_33981) ;  /* 0x0000000000107947 */ /* 0x000fec0003800000 */
.L_x_33979:
[----:B-----5:R-:W-:Y:S02]  /*28d0*/  HADD2.F32 R161, -RZ, R42.H1_H1 ;  /* 0x3000002affa17230 */ /* 0x020fe40000004100 */
[----:B------:R-:W-:-:S03]  /*28e0*/  @P2 HADD2.F32 R163, -RZ, R38.H1_H1 ;  /* 0x30000026ffa32230 */ /* 0x000fc60000004100 */
[----:B------:R-:W-:-:S04]  /*28f0*/  FADD.FTZ R30, R161, R30 ;  /* 0x0000001ea11e7221 */ /* 0x000fc80000010000 */
[----:B------:R-:W-:-:S07]  /*2900*/  @P2 FADD.FTZ R30, R163, R30 ;  /* 0x0000001ea31e2221 */ /* 0x000fce0000010000 */
.L_x_33981:
[----:B------:R-:W-:-:S04]  /*2910*/  F2FP.F16.F32.PACK_AB R160, RZ, R30 ;  /* 0x0000001effa0723e */ /* 0x000fc800000000ff */
[----:B------:R-:W-:-:S07]  /*2920*/  PRMT R34, R34, 0x5410, R160 ;  /* 0x0000541022227816 */ /* 0x000fce00000000a0 */
.L_x_33982:
[----:B------:R-:W-:Y:S01]  /*2930*/  HADD2.F32 R167, -RZ, R31.H0_H0 ;  /* 0x2000001fffa77230 */ /* 0x000fe20000004100 */
[----:B------:R-:W-:Y:S06]  /*2940*/  @P3 BRA `(.L_x_33983) ;  /* 0x0000000000203947 */ /* 0x000fec0003800000 */
[----:B------:R-:W-:-:S04]  /*2950*/  ISETP.NE.U32.AND P4, PT, RZ, UR12, PT ;  /* 0x0000000cff007c0c */ /* 0x000fc8000bf85070 */
[----:B------:R-:W-:-:S13]  /*2960*/  ISETP.NE.AND.EX P4, PT, RZ, UR13, PT, P4 ;  /* 0x0000000dff007c0c */ /* 0x000fda000bf85340 */
[----:B------:R-:W-:Y:S05]  /*2970*/  @P4 BRA `(.L_x_33984) ;  /* 0x0000000000084947 */ /* 0x000fea0003800000 */
[----:B------:R-:W-:Y:S05]  /*2980*/  @P0 BRA `(.L_x_33985) ;  /* 0x0000000000200947 */ /* 0x000fea0003800000 */
[----:B------:R-:W-:Y:S05]  /*2990*/  BRA `(.L_x_33986) ;  /* 0x0000000000247947 */ /* 0x000fea0003800000 */
.L_x_33984:
[----:B-----5:R-:W-:-:S05]  /*29a0*/  HADD2.F32 R160, -RZ, R39.H0_H0 ;  /* 0x20000027ffa07230 */ /* 0x020fca0000004100 */
[----:B------:R-:W-:Y:S01]  /*29b0*/  FADD.FTZ R167, R160, R167 ;  /* 0x000000a7a0a77221 */ /* 0x000fe20000010000 */
[----:B------:R-:W-:Y:S06]  /*29c0*/  BRA `(.L_x_33985) ;  /* 0x0000000000107947 */ /* 0x000fec0003800000 */
.L_x_33983:
[----:B-----5:R-:W-:Y:S02]  /*29d0*/  HADD2.F32 R160, -RZ, R43.H0_H0 ;  /* 0x2000002bffa07230 */ /* 0x020fe40000004100 */
[----:B------:R-:W-:-:S03]  /*29e0*/  @P2 HADD2.F32 R162, -RZ, R39.H0_H0 ;  /* 0x20000027ffa22230 */ /* 0x000fc60000004100 */
[----:B------:R-:W-:-:S04]  /*29f0*/  FADD.FTZ R167, R160, R167 ;  /* 0x000000a7a0a77221 */ /* 0x000fc80000010000 */
[----:B------:R-:W-:-:S07]  /*2a00*/  @P2 FADD.FTZ R167, R162, R167 ;  /* 0x000000a7a2a72221 */ /* 0x000fce0000010000 */
.L_x_33985:
[----:B------:R-:W-:-:S04]  /*2a10*/  F2FP.F16.F32.PACK_AB R160, RZ, R167 ;  /* 0x000000a7ffa0723e */ /* 0x000fc800000000ff */
[----:B------:R-:W-:-:S07]  /*2a20*/  PRMT R35, R160, 0x7610, R35 ;  /* 0x00007610a0237816 */ /* 0x000fce0000000023 */
.L_x_33986:
[----:B------:R-:W-:Y:S01]  /*2a30*/  HADD2.F32 R31, -RZ, R31.H1_H1 ;  /* 0x3000001fff1f7230 */ /* 0x000fe20000004100 */
[----:B------:R-:W-:Y:S06]  /*2a40*/  @P3 BRA `(.L_x_33987) ;  /* 0x0000000000203947 */ /* 0x000fec0003800000 */
[----:B------:R-:W-:-:S04]  /*2a50*/  ISETP.NE.U32.AND P4, PT, RZ, UR12, PT ;  /* 0x0000000cff007c0c */ /* 0x000fc8000bf85070 */
[----:B------:R-:W-:-:S13]  /*2a60*/  ISETP.NE.AND.EX P4, PT, RZ, UR13, PT, P4 ;  /* 0x0000000dff007c0c */ /* 0x000fda000bf85340 */
[----:B------:R-:W-:Y:S05]  /*2a70*/  @P4 BRA `(.L_x_33988) ;  /* 0x0000000000084947 */ /* 0x000fea0003800000 */
[----:B------:R-:W-:Y:S05]  /*2a80*/  @P0 BRA `(.L_x_33989) ;  /* 0x0000000000200947 */ /* 0x000fea0003800000 */
[----:B------:R-:W-:Y:S05]  /*2a90*/  BRA `(.L_x_33990) ;  /* 0x0000000000247947 */ /* 0x000fea0003800000 */
.L_x_33988:
[----:B-----5:R-:W-:-:S05]  /*2aa0*/  HADD2.F32 R160, -RZ, R39.H1_H1 ;  /* 0x30000027ffa07230 */ /* 0x020fca0000004100 */
[----:B------:R-:W-:Y:S01]  /*2ab0*/  FADD.FTZ R31, R160, R31 ;  /* 0x0000001fa01f7221 */ /* 0x000fe20000010000 */
[----:B------:R-:W-:Y:S06]  /*2ac0*/  BRA `(.L_x_33989) ;  /* 0x0000000000107947 */ /* 0x000fec0003800000 */
.L_x_33987:
[----:B-----5:R-:W-:Y:S02]  /*2ad0*/  HADD2.F32 R160, -RZ, R43.H1_H1 ;  /* 0x3000002bffa07230 */ /* 0x020fe40000004100 */
[----:B------:R-:W-:-:S03]  /*2ae0*/  @P2 HADD2.F32 R162, -RZ, R39.H1_H1 ;  /* 0x30000027ffa22230 */ /* 0x000fc60000004100 */
[----:B------:R-:W-:-:S04]  /*2af0*/  FADD.FTZ R31, R160, R31 ;  /* 0x0000001fa01f7221 */ /* 0x000fc80000010000 */
[----:B------:R-:W-:-:S07]  /*2b00*/  @P2 FADD.FTZ R31, R162, R31 ;  /* 0x0000001fa21f2221 */ /* 0x000fce0000010000 */
.L_x_33989:
[----:B------:R-:W-:-:S04]  /*2b10*/  F2FP.F16.F32.PACK_AB R160, RZ, R31 ;  /* 0x0000001fffa0723e */ /* 0x000fc800000000ff */
[----:B------:R-:W-:-:S07]  /*2b20*/  PRMT R35, R35, 0x5410, R160 ;  /* 0x0000541023237816 */ /* 0x000fce00000000a0 */
.L_x_33990:
        /* <DEDUP_REMOVED lines=12> */
[----:B--2---:R-:W-:Y:S01]  /*2bf0*/  HADD2.F32 R171, -RZ, R160.H0_H0 ;  /* 0x200000a0ffab7230 */ /* 0x004fe20000004100 */
[----:B-1----:R-:W-:Y:S06]  /*2c00*/  @P3 BRA `(.L_x_33991) ;  /* 0x0000000000203947 */ /* 0x002fec0003800000 */
[----:B------:R-:W-:-:S04]  /*2c10*/  ISETP.NE.U32.AND P4, PT, RZ, UR12, PT ;  /* 0x0000000cff007c0c */ /* 0x000fc8000bf85070 */
[----:B------:R-:W-:-:S13]  /*2c20*/  ISETP.NE.AND.EX P4, PT, RZ, UR13, PT, P4 ;  /* 0x0000000dff007c0c */ /* 0x000fda000bf85340 */
[----:B------:R-:W-:Y:S05]  /*2c30*/  @P4 BRA `(.L_x_33992) ;  /* 0x0000000000084947 */ /* 0x000fea0003800000 */
[----:B------:R-:W-:Y:S05]  /*2c40*/  @P0 BRA `(.L_x_33993) ;  /* 0x0000000000200947 */ /* 0x000fea0003800000 */
[----:B------:R-:W-:Y:S05]  /*2c50*/  BRA `(.L_x_33994) ;  /* 0x0000000000247947 */ /* 0x000fea0003800000 */
.L_x_33992:
[----:B-----5:R-:W-:-:S05]  /*2c60*/  HADD2.F32 R172, -RZ, R36.H0_H0 ;  /* 0x20000024ffac7230 */ /* 0x020fca0000004100 */
[----:B------:R-:W-:Y:S01]  /*2c70*/  FADD.FTZ R171, R172, R171 ;  /* 0x000000abacab7221 */ /* 0x000fe20000010000 */
[----:B------:R-:W-:Y:S06]  /*2c80*/  BRA `(.L_x_33993) ;  /* 0x0000000000107947 */ /* 0x000fec0003800000 */
.L_x_33991:
[----:B-----5:R-:W-:Y:S02]  /*2c90*/  HADD2.F32 R172, -RZ, R40.H0_H0 ;  /* 0x20000028ffac7230 */ /* 0x020fe40000004100 */
[----:B------:R-:W-:-:S03]  /*2ca0*/  @P2 HADD2.F32 R174, -RZ, R36.H0_H0 ;  /* 0x20000024ffae2230 */ /* 0x000fc60000004100 */
[----:B------:R-:W-:-:S04]  /*2cb0*/  FADD.FTZ R171, R172, R171 ;  /* 0x000000abacab7221 */ /* 0x000fc80000010000 */
[----:B------:R-:W-:-:S07]  /*2cc0*/  @P2 FADD.FTZ R171, R174, R171 ;  /* 0x000000abaeab2221 */ /* 0x000fce0000010000 */
.L_x_33993:
[----:B------:R-:W-:-:S04]  /*2cd0*/  F2FP.F16.F32.PACK_AB R172, RZ, R171 ;  /* 0x000000abffac723e */ /* 0x000fc800000000ff */
[----:B------:R-:W-:-:S07]  /*2ce0*/  PRMT R32, R172, 0x7610, R32 ;  /* 0x00007610ac207816 */ /* 0x000fce0000000020 */
.L_x_33994:
[----:B------:R-:W-:Y:S01]  /*2cf0*/  HADD2.F32 R172, -RZ, R160.H1_H1 ;  /* 0x300000a0ffac7230 */ /* 0x000fe20000004100 */
[----:B------:R-:W-:Y:S06]  /*2d00*/  @P3 BRA `(.L_x_33995) ;  /* 0x0000000000203947 */ /* 0x000fec0003800000 */
[----:B------:R-:W-:-:S04]  /*2d10*/  ISETP.NE.U32.AND P4, PT, RZ, UR12, PT ;  /* 0x0000000cff007c0c */ /* 0x000fc8000bf85070 */
[----:B------:R-:W-:-:S13]  /*2d20*/  ISETP.NE.AND.EX P4, PT, RZ, UR13, PT, P4 ;  /* 0x0000000dff007c0c */ /* 0x000fda000bf85340 */
[----:B------:R-:W-:Y:S05]  /*2d30*/  @P4 BRA `(.L_x_33996) ;  /* 0x0000000000084947 */ /* 0x000fea0003800000 */
[----:B------:R-:W-:Y:S05]  /*2d40*/  @P0 BRA `(.L_x_33997) ;  /* 0x0000000000200947 */ /* 0x000fea0003800000 */
[----:B------:R-:W-:Y:S05]  /*2d50*/  BRA `(.L_x_33998) ;  /* 0x0000000000247947 */ /* 0x000fea0003800000 */
.L_x_33996:
[----:B-----5:R-:W-:-:S05]  /*2d60*/  HADD2.F32 R173, -RZ, R36.H1_H1 ;  /* 0x30000024ffad7230 */ /* 0x020fca0000004100 */
[----:B------:R-:W-:Y:S01]  /*2d70*/  FADD.FTZ R172, R173, R172 ;  /* 0x000000acadac7221 */ /* 0x000fe20000010000 */
[----:B------:R-:W-:Y:S06]  /*2d80*/  BRA `(.L_x_33997) ;  /* 0x0000000000107947 */ /* 0x000fec0003800000 */
.L_x_33995:
[----:B-----5:R-:W-:Y:S02]  /*2d90*/  HADD2.F32 R173, -RZ, R40.H1_H1 ;  /* 0x30000028ffad7230 */ /* 0x020fe40000004100 */
[----:B------:R-:W-:-:S03]  /*2da0*/  @P2 HADD2.F32 R175, -RZ, R36.H1_H1 ;  /* 0x30000024ffaf2230 */ /* 0x000fc60000004100 */
[----:B------:R-:W-:-:S04]  /*2db0*/  FADD.FTZ R172, R173, R172 ;  /* 0x000000acadac7221 */ /* 0x000fc80000010000 */
[----:B------:R-:W-:-:S07]  /*2dc0*/  @P2 FADD.FTZ R172, R175, R172 ;  /* 0x000000acafac2221 */ /* 0x000fce0000010000 */
.L_x_33997:
[----:B------:R-:W-:-:S04]  /*2dd0*/  F2FP.F16.F32.PACK_AB R160, RZ, R172 ;  /* 0x000000acffa0723e */ /* 0x000fc800000000ff */
[----:B------:R-:W-:-:S07]  /*2de0*/  PRMT R32, R32, 0x5410, R160 ;  /* 0x0000541020207816 */ /* 0x000fce00000000a0 */
.L_x_33998:
[----:B------:R-:W-:Y:S01]  /*2df0*/  HADD2.F32 R173, -RZ, R161.H0_H0 ;  /* 0x200000a1ffad7230 */ /* 0x000fe20000004100 */
[----:B------:R-:W-:Y:S06]  /*2e00*/  @P3 BRA `(.L_x_33999) ;  /* 0x0000000000203947 */ /* 0x000fec0003800000 */
[----:B------:R-:W-:-:S04]  /*2e10*/  ISETP.NE.U32.AND P4, PT, RZ, UR12, PT ;  /* 0x0000000cff007c0c */ /* 0x000fc8000bf85070 */
[----:B------:R-:W-:-:S13]  /*2e20*/  ISETP.NE.AND.EX P4, PT, RZ, UR13, PT, P4 ;  /* 0x0000000dff007c0c */ /* 0x000fda000bf85340 */
[----:B------:R-:W-:Y:S05]  /*2e30*/  @P4 BRA `(.L_x_34000) ;  /* 0x0000000000084947 */ /* 0x000fea0003800000 */
[----:B------:R-:W-:Y:S05]  /*2e40*/  @P0 BRA `(.L_x_34001) ;  /* 0x0000000000200947 */ /* 0x000fea0003800000 */
[----:B------:R-:W-:Y:S05]  /*2e50*/  BRA `(.L_x_34002) ;  /* 0x0000000000247947 */ /* 0x000fea0003800000 */
.L_x_34000:
[----:B-----5:R-:W-:-:S05]  /*2e60*/  HADD2.F32 R160, -RZ, R37.H0_H0 ;  /* 0x20000025ffa07230 */ /* 0x020fca0000004100 */
[----:B------:R-:W-:Y:S01]  /*2e70*/  FADD.FTZ R173, R160, R173 ;  /* 0x000000ada0ad7221 */ /* 0x000fe20000010000 */
[----:B------:R-:W-:Y:S06]  /*2e80*/  BRA `(.L_x_34001) ;  /* 0x0000000000107947 */ /* 0x000fec0003800000 */
.L_x_33999:
[----:B-----5:R-:W-:Y:S02]  /*2e90*/  HADD2.F32 R160, -RZ, R41.H0_H0 ;  /* 0x20000029ffa07230 */ /* 0x020fe40000004100 */
[----:B------:R-:W-:-:S03]  /*2ea0*/  @P2 HADD2.F32 R174, -RZ, R37.H0_H0 ;  /* 0x20000025ffae2230 */ /* 0x000fc60000004100 */
[----:B------:R-:W-:-:S04]  /*2eb0*/  FADD.FTZ R173, R160, R173 ;  /* 0x000000ada0ad7221 */ /* 0x000fc80000010000 */
[----:B------:R-:W-:-:S07]  /*2ec0*/  @P2 FADD.FTZ R173, R174, R173 ;  /* 0x000000adaead2221 */ /* 0x000fce0000010000 */
.L_x_34001:
[----:B------:R-:W-:-:S04]  /*2ed0*/  F2FP.F16.F32.PACK_AB R160, RZ, R173 ;  /* 0x000000adffa0723e */ /* 0x000fc800000000ff */
[----:B------:R-:W-:-:S07]  /*2ee0*/  PRMT R33, R160, 0x7610, R33 ;  /* 0x00007610a0217816 */ /* 0x000fce0000000021 */
.L_x_34002:
[----:B------:R-:W-:Y:S01]  /*2ef0*/  HADD2.F32 R174, -RZ, R161.H1_H1 ;  /* 0x300000a1ffae7230 */ /* 0x000fe20000004100 */
[----:B------:R-:W-:Y:S06]  /*2f00*/  @P3 BRA `(.L_x_34003) ;  /* 0x0000000000203947 */ /* 0x000fec0003800000 */
[----:B------:R-:W-:-:S04]  /*2f10*/  ISETP.NE.U32.AND P4, PT, RZ, UR12, PT ;  /* 0x0000000cff007c0c */ /* 0x000fc8000bf85070 */
[----:B------:R-:W-:-:S13]  /*2f20*/  ISETP.NE.AND.EX P4, PT, RZ, UR13, PT, P4 ;  /* 0x0000000dff007c0c */ /* 0x000fda000bf85340 */
[----:B------:R-:W-:Y:S05]  /*2f30*/  @P4 BRA `(.L_x_34004) ;  /* 0x0000000000084947 */ /* 0x000fea0003800000 */
[----:B------:R-:W-:Y:S05]  /*2f40*/  @P0 BRA `(.L_x_34005) ;  /* 0x0000000000200947 */ /* 0x000fea0003800000 */
[----:B------:R-:W-:Y:S05]  /*2f50*/  BRA `(.L_x_34006) ;  /* 0x0000000000247947 */ /* 0x000fea0003800000 */
.L_x_34004:
[----:B-----5:R-:W-:-:S05]  /*2f60*/  HADD2.F32 R161, -RZ, R37.H1_H1 ;  /* 0x30000025ffa17230 */ /* 0x020fca0000004100 */
[----:B------:R-:W-:Y:S01]  /*2f70*/  FADD.FTZ R174, R161, R174 ;  /* 0x000000aea1ae7221 */ /* 0x000fe20000010000 */
[----:B------:R-:W-:Y:S06]  /*2f80*/  BRA `(.L_x_34005) ;  /* 0x0000000000107947 */ /* 0x000fec0003800000 */
.L_x_34003:
[----:B-----5:R-:W-:Y:S02]  /*2f90*/  HADD2.F32 R161, -RZ, R41.H1_H1 ;  /* 0x30000029ffa17230 */ /* 0x020fe40000004100 */
[----:B------:R-:W-:-:S03]  /*2fa0*/  @P2 HADD2.F32 R175, -RZ, R37.H1_H1 ;  /* 0x30000025ffaf2230 */ /* 0x000fc60000004100 */
[----:B------:R-:W-:-:S04]  /*2fb0*/  FADD.FTZ R174, R161, R174 ;  /* 0x000000aea1ae7221 */ /* 0x000fc80000010000 */
[----:B------:R-:W-:-:S07]  /*2fc0*/  @P2 FADD.FTZ R174, R175, R174 ;  /* 0x000000aeafae2221 */ /* 0x000fce0000010000 */
.L_x_34005:
[----:B------:R-:W-:-:S04]  /*2fd0*/  F2FP.F16.F32.PACK_AB R160, RZ, R174 ;  /* 0x000000aeffa0723e */ /* 0x000fc800000000ff */
[----:B------:R-:W-:-:S07]  /*2fe0*/  PRMT R33, R33, 0x5410, R160 ;  /* 0x0000541021217816 */ /* 0x000fce00000000a0 */
.L_x_34006:
[----:B------:R-:W-:Y:S01]  /*2ff0*/  HADD2.F32 R175, -RZ, R162.H0_H0 ;  /* 0x200000a2ffaf7230 */ /* 0x000fe20000004100 */
[----:B------:R-:W-:Y:S06]  /*3000*/  @P3 BRA `(.L_x_34007) ;  /* 0x0000000000203947 */ /* 0x000fec0003800000 */
[----:B------:R-:W-:-:S04]  /*3010*/  ISETP.NE.U32.AND P4, PT, RZ, UR12, PT ;  /* 0x0000000cff007c0c */ /* 0x000fc8000bf85070 */
[----:B------:R-:W-:-:S13]  /*3020*/  ISETP.NE.AND.EX P4, PT, RZ, UR13, PT, P4 ;  /* 0x0000000dff007c0c */ /* 0x000fda000bf85340 */
[----:B------:R-:W-:Y:S05]  /*3030*/  @P4 BRA `(.L_x_34008) ;  /* 0x0000000000084947 */ /* 0x000fea0003800000 */
[----:B------:R-:W-:Y:S05]  /*3040*/  @P0 BRA `(.L_x_34009) ;  /* 0x0000000000200947 */ /* 0x000fea0003800000 */
[----:B------:R-:W-:Y:S05]  /*3050*/  BRA `(.L_x_34010) ;  /* 0x0000000000247947 */ /* 0x000fea0003800000 */
.L_x_34008:
[----:B-----5:R-:W-:-:S05]  /*3060*/  HADD2.F32 R160, -RZ, R38.H0_H0 ;  /* 0x20000026ffa07230 */ /* 0x020fca0000004100 */
[----:B------:R-:W-:Y:S01]  /*3070*/  FADD.FTZ R175, R160, R175 ;  /* 0x000000afa0af7221 */ /* 0x000fe20000010000 */
[----:B------:R-:W-:Y:S06]  /*3080*/  BRA `(.L_x_34009) ;  /* 0x0000000000107947 */ /* 0x000fec0003800000 */
.L_x_34007:
[----:B-----5:R-:W-:Y:S02]  /*3090*/  HADD2.F32 R160, -RZ, R42.H0_H0 ;  /* 0x2000002affa07230 */ /* 0x020fe40000004100 */
[----:B------:R-:W-:-:S03]  /*30a0*/  @P2 HADD2.F32 R176, -RZ, R38.H0_H0 ;  /* 0x20000026ffb02230 */ /* 0x000fc60000004100 */
[----:B------:R-:W-:-:S04]  /*30b0*/  FADD.FTZ R175, R160, R175 ;  /* 0x000000afa0af7221 */ /* 0x000fc80000010000 */
[----:B------:R-:W-:-:S07]  /*30c0*/  @P2 FADD.FTZ R175, R176, R175 ;  /* 0x000000afb0af2221 */ /* 0x000fce0000010000 */
.L_x_34009:
[----:B------:R-:W-:-:S04]  /*30d0*/  F2FP.F16.F32.PACK_AB R160, RZ, R175 ;  /* 0x000000afffa0723e */ /* 0x000fc800000000ff */
[----:B------:R-:W-:-:S07]  /*30e0*/  PRMT R34, R160, 0x7610, R34 ;  /* 0x00007610a0227816 */ /* 0x000fce0000000022 */
.L_x_34010:
[----:B------:R-:W-:Y:S01]  /*30f0*/  HADD2.F32 R176, -RZ, R162.H1_H1 ;  /* 0x300000a2ffb07230 */ /* 0x000fe20000004100 */
[----:B------:R-:W-:Y:S06]  /*3100*/  @P3 BRA `(.L_x_34011) ;  /* 0x0000000000203947 */ /* 0x000fec0003800000 */
[----:B------:R-:W-:-:S04]  /*3110*/  ISETP.NE.U32.AND P4, PT, RZ, UR12, PT ;  /* 0x0000000cff007c0c */ /* 0x000fc8000bf85070 */
[----:B------:R-:W-:-:S13]  /*3120*/  ISETP.NE.AND.EX P4, PT, RZ, UR13, PT, P4 ;  /* 0x0000000dff007c0c */ /* 0x000fda000bf85340 */
[----:B------:R-:W-:Y:S05]  /*3130*/  @P4 BRA `(.L_x_34012) ;  /* 0x0000000000084947 */ /* 0x000fea0003800000 */
[----:B------:R-:W-:Y:S05]  /*3140*/  @P0 BRA `(.L_x_34013) ;  /* 0x0000000000200947 */ /* 0x000fea0003800000 */
[----:B------:R-:W-:Y:S05]  /*3150*/  BRA `(.L_x_34014) ;  /* 0x0000000000247947 */ /* 0x000fea0003800000 */
.L_x_34012:
[----:B-----5:R-:W-:-:S05]  /*3160*/  HADD2.F32 R161, -RZ, R38.H1_H1 ;  /* 0x30000026ffa17230 */ /* 0x020fca0000004100 */
[----:B------:R-:W-:Y:S01]  /*3170*/  FADD.FTZ R176, R161, R176 ;  /* 0x000000b0a1b07221 */ /* 0x000fe20000010000 */
[----:B------:R-:W-:Y:S06]  /*3180*/  BRA `(.L_x_34013) ;  /* 0x0000000000107947 */ /* 0x000fec0003800000 */
.L_x_34011:
[----:B-----5:R-:W-:Y:S02]  /*3190*/  HADD2.F32 R161, -RZ, R42.H1_H1 ;  /* 0x3000002affa17230 */ /* 0x020fe40000004100 */
[----:B------:R-:W-:-:S03]  /*31a0*/  @P2 HADD2.F32 R177, -RZ, R38.H1_H1 ;  /* 0x30000026ffb12230 */ /* 0x000fc60000004100 */
[----:B------:R-:W-:-:S04]  /*31b0*/  FADD.FTZ R176, R161, R176 ;  /* 0x000000b0a1b07221 */ /* 0x000fc80000010000 */
[----:B------:R-:W-:-:S07]  /*31c0*/  @P2 FADD.FTZ R176, R177, R176 ;  /* 0x000000b0b1b02221 */ /* 0x000fce0000010000 */
.L_x_34013:
[----:B------:R-:W-:-:S04]  /*31d0*/  F2FP.F16.F32.PACK_AB R160, RZ, R176 ;  /* 0x000000b0ffa0723e */ /* 0x000fc800000000ff */
[----:B------:R-:W-:-:S07]  /*31e0*/  PRMT R34, R34, 0x5410, R160 ;  /* 0x0000541022227816 */ /* 0x000fce00000000a0 */
.L_x_34014:
[----:B------:R-:W-:Y:S01]  /*31f0*/  HADD2.F32 R177, -RZ, R163.H0_H0 ;  /* 0x200000a3ffb17230 */ /* 0x000fe20000004100 */
[----:B------:R-:W-:Y:S06]  /*3200*/  @P3 BRA `(.L_x_34015) ;  /* 0x0000000000203947 */ /* 0x000fec0003800000 */
[----:B------:R-:W-:-:S04]  /*3210*/  ISETP.NE.U32.AND P4, PT, RZ, UR12, PT ;  /* 0x0000000cff007c0c */ /* 0x000fc8000bf85070 */
[----:B------:R-:W-:-:S13]  /*3220*/  ISETP.NE.AND.EX P4, PT, RZ, UR13, PT, P4 ;  /* 0x0000000dff007c0c */ /* 0x000fda000bf85340 */
[----:B------:R-:W-:Y:S05]  /*3230*/  @P4 BRA `(.L_x_34016) ;  /* 0x0000000000084947 */ /* 0x000fea0003800000 */
[----:B------:R-:W-:Y:S05]  /*3240*/  @P0 BRA `(.L_x_34017) ;  /* 0x0000000000200947 */ /* 0x000fea0003800000 */
[----:B------:R-:W-:Y:S05]  /*3250*/  BRA `(.L_x_34018) ;  /* 0x0000000000247947 */ /* 0x000fea0003800000 */
.L_x_34016:
[----:B-----5:R-:W-:-:S05]  /*3260*/  HADD2.F32 R160, -RZ, R39.H0_H0 ;  /* 0x20000027ffa07230 */ /* 0x020fca0000004100 */
[----:B------:R-:W-:Y:S01]  /*3270*/  FADD.FTZ R177, R160, R177 ;  /* 0x000000b1a0b17221 */ /* 0x000fe20000010000 */
[----:B------:R-:W-:Y:S06]  /*3280*/  BRA `(.L_x_34017) ;  /* 0x0000000000107947 */ /* 0x000fec0003800000 */
.L_x_34015:
[----:B-----5:R-:W-:Y:S02]  /*3290*/  HADD2.F32 R160, -RZ, R43.H0_H0 ;  /* 0x2000002bffa07230 */ /* 0x020fe40000004100 */
[----:B------:R-:W-:-:S03]  /*32a0*/  @P2 HADD2.F32 R162, -RZ, R39.H0_H0 ;  /* 0x20000027ffa22230 */ /* 0x000fc60000004100 */
[----:B------:R-:W-:-:S04]  /*32b0*/  FADD.FTZ R177, R160, R177 ;  /* 0x000000b1a0b17221 */ /* 0x000fc80000010000 */
[----:B------:R-:W-:-:S07]  /*32c0*/  @P2 FADD.FTZ R177, R162, R177 ;  /* 0x000000b1a2b12221 */ /* 0x000fce0000010000 */
.L_x_34017:
[----:B------:R-:W-:-:S04]  /*32d0*/  F2FP.F16.F32.PACK_AB R160, RZ, R177 ;  /* 0x000000b1ffa0723e */ /* 0x000fc800000000ff */
[----:B------:R-:W-:-:S07]  /*32e0*/  PRMT R35, R160, 0x7610, R35 ;  /* 0x00007610a0237816 */ /* 0x000fce0000000023 */
.L_x_34018:
[----:B------:R-:W-:Y:S01]  /*32f0*/  HADD2.F32 R180, -RZ, R163.H1_H1 ;  /* 0x300000a3ffb47230 */ /* 0x000fe20000004100 */
[----:B------:R-:W-:Y:S06]  /*3300*/  @P3 BRA `(.L_x_34019) ;  /* 0x0000000000203947 */ /* 0x000fec0003800000 */
[----:B------:R-:W-:-:S04]  /*3310*/  ISETP.NE.U32.AND P4, PT, RZ, UR12, PT ;  /* 0x0000000cff007c0c */ /* 0x000fc8000bf85070 */
[----:B------:R-:W-:-:S13]  /*3320*/  ISETP.NE.AND.EX P4, PT, RZ, UR13, PT, P4 ;  /* 0x0000000dff007c0c */ /* 0x000fda000bf85340 */
[----:B------:R-:W-:Y:S05]  /*3330*/  @P4 BRA `(.L_x_34020) ;  /* 0x0000000000084947 */ /* 0x000fea0003800000 */
[----:B------:R-:W-:Y:S05]  /*3340*/  @P0 BRA `(.L_x_34021) ;  /* 0x0000000000200947 */ /* 0x000fea0003800000 */
[----:B------:R-:W-:Y:S05]  /*3350*/  BRA `(.L_x_34022) ;  /* 0x0000000000247947 */ /* 0x000fea0003800000 */
.L_x_34020:
[----:B-----5:R-:W-:-:S05]  /*3360*/  HADD2.F32 R161, -RZ, R39.H1_H1 ;  /* 0x30000027ffa17230 */ /* 0x020fca0000004100 */
[----:B------:R-:W-:Y:S01]  /*3370*/  FADD.FTZ R180, R161, R180 ;  /* 0x000000b4a1b47221 */ /* 0x000fe20000010000 */
[----:B------:R-:W-:Y:S06]  /*3380*/  BRA `(.L_x_34021) ;  /* 0x0000000000107947 */ /* 0x000fec0003800000 */
.L_x_34019:
[----:B-----5:R-:W-:Y:S02]  /*3390*/  HADD2.F32 R161, -RZ, R43.H1_H1 ;  /* 0x3000002bffa17230 */ /* 0x020fe40000004100 */
[----:B------:R-:W-:-:S03]  /*33a0*/  @P2 HADD2.F32 R163, -RZ, R39.H1_H1 ;  /* 0x30000027ffa32230 */ /* 0x000fc60000004100 */
[----:B------:R-:W-:-:S04]  /*33b0*/  FADD.FTZ R180, R161, R180 ;  /* 0x000000b4a1b47221 */ /* 0x000fc80000010000 */
[----:B------:R-:W-:-:S07]  /*33c0*/  @P2 FADD.FTZ R180, R163, R180 ;  /* 0x000000b4a3b42221 */ /* 0x000fce0000010000 */
.L_x_34021:
[----:B------:R-:W-:-:S04]  /*33d0*/  F2FP.F16.F32.PACK_AB R160, RZ, R180 ;  /* 0x000000b4ffa0723e */ /* 0x000fc800000000ff */
[----:B------:R-:W-:-:S07]  /*33e0*/  PRMT R35, R35, 0x5410, R160 ;  /* 0x0000541023237816 */ /* 0x000fce00000000a0 */
.L_x_34022:
        /* <DEDUP_REMOVED lines=19> */
.L_x_34024:
[----:B-----5:R-:W-:-:S05]  /*3520*/  HADD2.F32 R181, -RZ, R36.H0_H0 ;  /* 0x20000024ffb57230 */ /* 0x020fca0000004100 */
[----:B------:R-:W-:Y:S01]  /*3530*/  FADD.FTZ R178, R181, R178 ;  /* 0x000000b2b5b27221 */ /* 0x000fe20000010000 */
[----:B------:R-:W-:Y:S06]  /*3540*/  BRA `(.L_x_34025) ;  /* 0x0000000000107947 */ /* 0x000fec0003800000 */
.L_x_34023:
[----:B-----5:R-:W-:Y:S02]  /*3550*/  HADD2.F32 R181, -RZ, R40.H0_H0 ;  /* 0x20000028ffb57230 */ /* 0x020fe40000004100 */
[----:B------:R-:W-:-:S03]  /*3560*/  @P2 HADD2.F32 R183, -RZ, R36.H0_H0 ;  /* 0x20000024ffb72230 */ /* 0x000fc60000004100 */
[----:B------:R-:W-:-:S04]  /*3570*/  FADD.FTZ R178, R181, R178 ;  /* 0x000000b2b5b27221 */ /* 0x000fc80000010000 */
[----:B------:R-:W-:-:S07]  /*3580*/  @P2 FADD.FTZ R178, R183, R178 ;  /* 0x000000b2b7b22221 */ /* 0x000fce0000010000 */
.L_x_34025:
[----:B------:R-:W-:-:S04]  /*3590*/  F2FP.F16.F32.PACK_AB R181, RZ, R178 ;  /* 0x000000b2ffb5723e */ /* 0x000fc800000000ff */
[----:B------:R-:W-:-:S07]  /*35a0*/  PRMT R32, R181, 0x7610, R32 ;  /* 0x00007610b5207816 */ /* 0x000fce0000000020 */
.L_x_34026:
[----:B------:R-:W-:Y:S01]  /*35b0*/  HADD2.F32 R182, -RZ, R160.H1_H1 ;  /* 0x300000a0ffb67230 */ /* 0x000fe20000004100 */
[----:B------:R-:W-:Y:S06]  /*35c0*/  @P3 BRA `(.L_x_34027) ;  /* 0x0000000000203947 */ /* 0x000fec0003800000 */
[----:B------:R-:W-:-:S04]  /*35d0*/  ISETP.NE.U32.AND P4, PT, RZ, UR12, PT ;  /* 0x0000000cff007c0c */ /* 0x000fc8000bf85070 */
[----:B------:R-:W-:-:S13]  /*35e0*/  ISETP.NE.AND.EX P4, PT, RZ, UR13, PT, P4 ;  /* 0x0000000dff007c0c */ /* 0x000fda000bf85340 */
[----:B------:R-:W-:Y:S05]  /*35f0*/  @P4 BRA `(.L_x_34028) ;  /* 0x0000000000084947 */ /* 0x000fea0003800000 */
[----:B------:R-:W-:Y:S05]  /*3600*/  @P0 BRA `(.L_x_34029) ;  /* 0x0000000000200947 */ /* 0x000fea0003800000 */
[----:B------:R-:W-:Y:S05]  /*3610*/  BRA `(.L_x_34030) ;  /* 0x0000000000247947 */ /* 0x000fea0003800000 */
.L_x_34028:
[----:B-----5:R-:W-:-:S05]  /*3620*/  HADD2.F32 R181, -RZ, R36.H1_H1 ;  /* 0x30000024ffb57230 */ /* 0x020fca0000004100 */
[----:B------:R-:W-:Y:S01]  /*3630*/  FADD.FTZ R182, R181, R182 ;  /* 0x000000b6b5b67221 */ /* 0x000fe20000010000 */
[----:B------:R-:W-:Y:S06]  /*3640*/  BRA `(.L_x_34029) ;  /* 0x0000000000107947 */ /* 0x000fec0003800000 */
.L_x_34027:
[----:B-----5:R-:W-:Y:S02]  /*3650*/  HADD2.F32 R181, -RZ, R40.H1_H1 ;  /* 0x30000028ffb57230 */ /* 0x020fe40000004100 */
[----:B------:R-:W-:-:S03]  /*3660*/  @P2 HADD2.F32 R183, -RZ, R36.H1_H1 ;  /* 0x30000024ffb72230 */ /* 0x000fc60000004100 */
[----:B------:R-:W-:-:S04]  /*3670*/  FADD.FTZ R182, R181, R182 ;  /* 0x000000b6b5b67221 */ /* 0x000fc80000010000 */
[----:B------:R-:W-:-:S07]  /*3680*/  @P2 FADD.FTZ R182, R183, R182 ;  /* 0x000000b6b7b62221 */ /* 0x000fce0000010000 */
.L_x_34029:
[----:B------:R-:W-:-:S04]  /*3690*/  F2FP.F16.F32.PACK_AB R160, RZ, R182 ;  /* 0x000000b6ffa0723e */ /* 0x000fc800000000ff */
[----:B------:R-:W-:-:S07]  /*36a0*/  PRMT R32, R32, 0x5410, R160 ;  /* 0x0000541020207816 */ /* 0x000fce00000000a0 */
.L_x_34030:
[----:B------:R-:W-:Y:S01]  /*36b0*/  HADD2.F32 R181, -RZ, R161.H0_H0 ;  /* 0x200000a1ffb57230 */ /* 0x000fe20000004100 */
[----:B------:R-:W-:Y:S06]  /*36c0*/  @P3 BRA `(.L_x_34031) ;  /* 0x0000000000203947 */ /* 0x000fec0003800000 */
[----:B------:R-:W-:-:S04]  /*36d0*/  ISETP.NE.U32.AND P4, PT, RZ, UR12, PT ;  /* 0x0000000cff007c0c */ /* 0x000fc8000bf85070 */
[----:B------:R-:W-:-:S13]  /*36e0*/  ISETP.NE.AND.EX P4, PT, RZ, UR13, PT, P4 ;  /* 0x0000000dff007c0c */ /* 0x000fda000bf85340 */
[----:B------:R-:W-:Y:S05]  /*36f0*/  @P4 BRA `(.L_x_34032) ;  /* 0x0000000000084947 */ /* 0x000fea0003800000 */
[----:B------:R-:W-:Y:S05]  /*3700*/  @P0 BRA `(.L_x_34033) ;  /* 0x0000000000200947 */ /* 0x000fea0003800000 */
[----:B------:R-:W-:Y:S05]  /*3710*/  BRA `(.L_x_34034) ;  /* 0x0000000000247947 */ /* 0x000fea0003800000 */
.L_x_34032:
[----:B-----5:R-:W-:-:S05]  /*3720*/  HADD2.F32 R160, -RZ, R37.H0_H0 ;  /* 0x20000025ffa07230 */ /* 0x020fca0000004100 */
[----:B------:R-:W-:Y:S01]  /*3730*/  FADD.FTZ R181, R160, R181 ;  /* 0x000000b5a0b57221 */ /* 0x000fe20000010000 */
[----:B------:R-:W-:Y:S06]  /*3740*/  BRA `(.L_x_34033) ;  /* 0x0000000000107947 */ /* 0x000fec0003800000 */
.L_x_34031:
[----:B-----5:R-:W-:Y:S02]  /*3750*/  HADD2.F32 R160, -RZ, R41.H0_H0 ;  /* 0x20000029ffa07230 */ /* 0x020fe40000004100 */
[----:B------:R-:W-:-:S03]  /*3760*/  @P2 HADD2.F32 R184, -RZ, R37.H0_H0 ;  /* 0x20000025ffb82230 */ /* 0x000fc60000004100 */
[----:B------:R-:W-:-:S04]  /*3770*/  FADD.FTZ R181, R160, R181 ;  /* 0x000000b5a0b57221 */ /* 0x000fc80000010000 */
[----:B------:R-:W-:-:S07]  /*3780*/  @P2 FADD.FTZ R181, R184, R181 ;  /* 0x000000b5b8b52221 */ /* 0x000fce0000010000 */
.L_x_34033:
[----:B------:R-:W-:-:S04]  /*3790*/  F2FP.F16.F32.PACK_AB R160, RZ, R181 ;  /* 0x000000b5ffa0723e */ /* 0x000fc800000000ff */
[----:B------:R-:W-:-:S07]  /*37a0*/  PRMT R33, R160, 0x7610, R33 ;  /* 0x00007610a0217816 */ /* 0x000fce0000000021 */
.L_x_34034:
[----:B------:R-:W-:Y:S01]  /*37b0*/  HADD2.F32 R184, -RZ, R161.H1_H1 ;  /* 0x300000a1ffb87230 */ /* 0x000fe20000004100 */
[----:B------:R-:W-:Y:S06]  /*37c0*/  @P3 BRA `(.L_x_34035) ;  /* 0x0000000000203947 */ /* 0x000fec0003800000 */
[----:B------:R-:W-:-:S04]  /*37d0*/  ISETP.NE.U32.AND P4, PT, RZ, UR12, PT ;  /* 0x0000000cff007c0c */ /* 0x000fc8000bf85070 */
[----:B------:R-:W-:-:S13]  /*37e0*/  ISETP.NE.AND.EX P4, PT, RZ, UR13, PT, P4 ;  /* 0x0000000dff007c0c */ /* 0x000fda000bf85340 */
[----:B------:R-:W-:Y:S05]  /*37f0*/  @P4 BRA `(.L_x_34036) ;  /* 0x0000000000084947 */ /* 0x000fea0003800000 */
[----:B------:R-:W-:Y:S05]  /*3800*/  @P0 BRA `(.L_x_34037) ;  /* 0x0000000000200947 */ /* 0x000fea0003800000 */
[----:B------:R-:W-:Y:S05]  /*3810*/  BRA `(.L_x_34038) ;  /* 0x0000000000247947 */ /* 0x000fea0003800000 */
.L_x_34036:
[----:B-----5:R-:W-:-:S05]  /*3820*/  HADD2.F32 R161, -RZ, R37.H1_H1 ;  /* 0x30000025ffa17230 */ /* 0x020fca0000004100 */
[----:B------:R-:W-:Y:S01]  /*3830*/  FADD.FTZ R184, R161, R184 ;  /* 0x000000b8a1b87221 */ /* 0x000fe20000010000 */
[----:B------:R-:W-:Y:S06]  /*3840*/  BRA `(.L_x_34037) ;  /* 0x0000000000107947 */ /* 0x000fec0003800000 */
.L_x_34035:
[----:B-----5:R-:W-:Y:S02]  /*3850*/  HADD2.F32 R161, -RZ, R41.H1_H1 ;  /* 0x30000029ffa17230 */ /* 0x020fe40000004100 */
[----:B------:R-:W-:-:S03]  /*3860*/  @P2 HADD2.F32 R183, -RZ, R37.H1_H1 ;  /* 0x30000025ffb72230 */ /* 0x000fc60000004100 */
[----:B------:R-:W-:-:S04]  /*3870*/  FADD.FTZ R184, R161, R184 ;  /* 0x000000b8a1b87221 */ /* 0x000fc80000010000 */
[----:B------:R-:W-:-:S07]  /*3880*/  @P2 FADD.FTZ R184, R183, R184 ;  /* 0x000000b8b7b82221 */ /* 0x000fce0000010000 */
.L_x_34037:
[----:B------:R-:W-:-:S04]  /*3890*/  F2FP.F16.F32.PACK_AB R160, RZ, R184 ;  /* 0x000000b8ffa0723e */ /* 0x000fc800000000ff */
[----:B------:R-:W-:-:S07]  /*38a0*/  PRMT R33, R33, 0x5410, R160 ;  /* 0x0000541021217816 */ /* 0x000fce00000000a0 */
.L_x_34038:
[----:B------:R-:W-:Y:S01]  /*38b0*/  HADD2.F32 R183, -RZ, R162.H0_H0 ;  /* 0x200000a2ffb77230 */ /* 0x000fe20000004100 */
[----:B------:R-:W-:Y:S06]  /*38c0*/  @P3 BRA `(.L_x_34039) ;  /* 0x0000000000203947 */ /* 0x000fec0003800000 */
[----:B------:R-:W-:-:S04]  /*38d0*/  ISETP.NE.U32.AND P4, PT, RZ, UR12, PT ;  /* 0x0000000cff007c0c */ /* 0x000fc8000bf85070 */
[----:B------:R-:W-:-:S13]  /*38e0*/  ISETP.NE.AND.EX P4, PT, RZ, UR13, PT, P4 ;  /* 0x0000000dff007c0c */ /* 0x000fda000bf85340 */
[----:B------:R-:W-:Y:S05]  /*38f0*/  @P4 BRA `(.L_x_34040) ;  /* 0x0000000000084947 */ /* 0x000fea0003800000 */
[----:B------:R-:W-:Y:S05]  /*3900*/  @P0 BRA `(.L_x_34041) ;  /* 0x0000000000200947 */ /* 0x000fea0003800000 */
[----:B------:R-:W-:Y:S05]  /*3910*/  BRA `(.L_x_34042) ;  /* 0x0000000000247947 */ /* 0x000fea0003800000 */
.L_x_34040:
[----:B-----5:R-:W-:-:S05]  /*3920*/  HADD2.F32 R160, -RZ, R38.H0_H0 ;  /* 0x20000026ffa07230 */ /* 0x020fca0000004100 */
[----:B------:R-:W-:Y:S01]  /*3930*/  FADD.FTZ R183, R160, R183 ;  /* 0x000000b7a0b77221 */ /* 0x000fe20000010000 */
[----:B------:R-:W-:Y:S06]  /*3940*/  BRA `(.L_x_34041) ;  /* 0x0000000000107947 */ /* 0x000fec0003800000 */
.L_x_34039:
[----:B-----5:R-:W-:Y:S02]  /*3950*/  HADD2.F32 R160, -RZ, R42.H0_H0 ;  /* 0x2000002affa07230 */ /* 0x020fe40000004100 */
[----:B------:R-:W-:-:S03]  /*3960*/  @P2 HADD2.F32 R186, -RZ, R38.H0_H0 ;  /* 0x20000026ffba2230 */ /* 0x000fc60000004100 */
[----:B------:R-:W-:-:S04]  /*3970*/  FADD.FTZ R183, R160, R183 ;  /* 0x000000b7a0b77221 */ /* 0x000fc80000010000 */
[----:B------:R-:W-:-:S07]  /*3980*/  @P2 FADD.FTZ R183, R186, R183 ;  /* 0x000000b7bab72221 */ /* 0x000fce0000010000 */
.L_x_34041:
[----:B------:R-:W-:-:S04]  /*3990*/  F2FP.F16.F32.PACK_AB R160, RZ, R183 ;  /* 0x000000b7ffa0723e */ /* 0x000fc800000000ff */
[----:B------:R-:W-:-:S07]  /*39a0*/  PRMT R34, R160, 0x7610, R34 ;  /* 0x00007610a0227816 */ /* 0x000fce0000000022 */
.L_x_34042:
[----:B------:R-:W-:Y:S01]  /*39b0*/  HADD2.F32 R185, -RZ, R162.H1_H1 ;  /* 0x300000a2ffb97230 */ /* 0x000fe20000004100 */
[----:B------:R-:W-:Y:S06]  /*39c0*/  @P3 BRA `(.L_x_34043) ;  /* 0x0000000000203947 */ /* 0x000fec0003800000 */
[----:B------:R-:W-:-:S04]  /*39d0*/  ISETP.NE.U32.AND P4, PT, RZ, UR12, PT ;  /* 0x0000000cff007c0c */ /* 0x000fc8000bf85070 */
[----:B------:R-:W-:-:S13]  /*39e0*/  ISETP.NE.AND.EX P4, PT, RZ, UR13, PT, P4 ;  /* 0x0000000dff007c0c */ /* 0x000fda000bf85340 */
[----:B------:R-:W-:Y:S05]  /*39f0*/  @P4 BRA `(.L_x_34044) ;  /* 0x0000000000084947 */ /* 0x000fea0003800000 */
[----:B------:R-:W-:Y:S05]  /*3a00*/  @P0 BRA `(.L_x_34045) ;  /* 0x0000000000200947 */ /* 0x000fea0003800000 */
[----:B------:R-:W-:Y:S05]  /*3a10*/  BRA `(.L_x_34046) ;  /* 0x0000000000247947 */ /* 0x000fea0003800000 */
.L_x_34044:
[----:B-----5:R-:W-:-:S05]  /*3a20*/  HADD2.F32 R160, -RZ, R38.H1_H1 ;  /* 0x30000026ffa07230 */ /* 0x020fca0000004100 */
[----:B------:R-:W-:Y:S01]  /*3a30*/  FADD.FTZ R185, R160, R185 ;  /* 0x000000b9a0b97221 */ /* 0x000fe20000010000 */
[----:B------:R-:W-:Y:S06]  /*3a40*/  BRA `(.L_x_34045) ;  /* 0x0000000000107947 */ /* 0x000fec0003800000 */
.L_x_34043:
[----:B-----5:R-:W-:Y:S02]  /*3a50*/  HADD2.F32 R160, -RZ, R42.H1_H1 ;  /* 0x3000002affa07230 */ /* 0x020fe40000004100 */
[----:B------:R-:W-:-:S03]  /*3a60*/  @P2 HADD2.F32 R162, -RZ, R38.H1_H1 ;  /* 0x30000026ffa22230 */ /* 0x000fc60000004100 */
[----:B------:R-:W-:-:S04]  /*3a70*/  FADD.FTZ R185, R160, R185 ;  /* 0x000000b9a0b97221 */ /* 0x000fc80000010000 */
[----:B------:R-:W-:-:S07]  /*3a80*/  @P2 FADD.FTZ R185, R162, R185 ;  /* 0x000000b9a2b92221 */ /* 0x000fce0000010000 */
.L_x_34045:
[----:B------:R-:W-:-:S04]  /*3a90*/  F2FP.F16.F32.PACK_AB R160, RZ, R185 ;  /* 0x000000b9ffa0723e */ /* 0x000fc800000000ff */
[----:B------:R-:W-:-:S07]  /*3aa0*/  PRMT R34, R34, 0x5410, R160 ;  /* 0x0000541022227816 */ /* 0x000fce00000000a0 */
.L_x_34046:
[----:B------:R-:W-:Y:S01]  /*3ab0*/  HADD2.F32 R186, -RZ, R163.H0_H0 ;  /* 0x200000a3ffba7230 */ /* 0x000fe20000004100 */
[----:B------:R-:W-:Y:S06]  /*3ac0*/  @P3 BRA `(.L_x_34047) ;  /* 0x0000000000203947 */ /* 0x000fec0003800000 */
[----:B------:R-:W-:-:S04]  /*3ad0*/  ISETP.NE.U32.AND P4, PT, RZ, UR12, PT ;  /* 0x0000000cff007c0c */ /* 0x000fc8000bf85070 */
[----:B------:R-:W-:-:S13]  /*3ae0*/  ISETP.NE.AND.EX P4, PT, RZ, UR13, PT, P4 ;  /* 0x0000000dff007c0c */ /* 0x000fda000bf85340 */
[----:B------:R-:W-:Y:S05]  /*3af0*/  @P4 BRA `(.L_x_34048) ;  /* 0x0000000000084947 */ /* 0x000fea0003800000 */
[----:B------:R-:W-:Y:S05]  /*3b00*/  @P0 BRA `(.L_x_34049) ;  /* 0x0000000000200947 */ /* 0x000fea0003800000 */
[----:B------:R-:W-:Y:S05]  /*3b10*/  BRA `(.L_x_34050) ;  /* 0x0000000000247947 */ /* 0x000fea0003800000 */
.L_x_34048:
[----:B-----5:R-:W-:-:S05]  /*3b20*/  HADD2.F32 R161, -RZ, R39.H0_H0 ;  /* 0x20000027ffa17230 */ /* 0x020fca0000004100 */
[----:B------:R-:W-:Y:S01]  /*3b30*/  FADD.FTZ R186, R161, R186 ;  /* 0x000000baa1ba7221 */ /* 0x000fe20000010000 */
[----:B------:R-:W-:Y:S06]  /*3b40*/  BRA `(.L_x_34049) ;  /* 0x0000000000107947 */ /* 0x000fec0003800000 */
.L_x_34047:
[----:B-----5:R-:W-:Y:S02]  /*3b50*/  HADD2.F32 R161, -RZ, R43.H0_H0 ;  /* 0x2000002bffa17230 */ /* 0x020fe40000004100 */
[----:B------:R-:W-:-:S03]  /*3b60*/  @P2 HADD2.F32 R187, -RZ, R39.H0_H0 ;  /* 0x20000027ffbb2230 */ /* 0x000fc60000004100 */
[----:B------:R-:W-:-:S04]  /*3b70*/  FADD.FTZ R186, R161, R186 ;  /* 0x000000baa1ba7221 */ /* 0x000fc80000010000 */
[----:B------:R-:W-:-:S07]  /*3b80*/  @P2 FADD.FTZ R186, R187, R186 ;  /* 0x000000babbba2221 */ /* 0x000fce0000010000 */
.L_x_34049:
[----:B------:R-:W-:-:S04]  /*3b90*/  F2FP.F16.F32.PACK_AB R160, RZ, R186 ;  /* 0x000000baffa0723e */ /* 0x000fc800000000ff */
[----:B------:R-:W-:-:S07]  /*3ba0*/  PRMT R35, R160, 0x7610, R35 ;  /* 0x00007610a0237816 */ /* 0x000fce0000000023 */
.L_x_34050:
[----:B------:R-:W-:Y:S01]  /*3bb0*/  HADD2.F32 R188, -RZ, R163.H1_H1 ;  /* 0x300000a3ffbc7230 */ /* 0x000fe20000004100 */
[----:B------:R-:W-:Y:S06]  /*3bc0*/  @P3 BRA `(.L_x_34051) ;  /* 0x0000000000203947 */ /* 0x000fec0003800000 */
[----:B------:R-:W-:-:S04]  /*3bd0*/  ISETP.NE.U32.AND P4, PT, RZ, UR12, PT ;  /* 0x0000000cff007c0c */ /* 0x000fc8000bf85070 */
[----:B------:R-:W-:-:S13]  /*3be0*/  ISETP.NE.AND.EX P4, PT, RZ, UR13, PT, P4 ;  /* 0x0000000dff007c0c */ /* 0x000fda000bf85340 */
[----:B------:R-:W-:Y:S05]  /*3bf0*/  @P4 BRA `(.L_x_34052) ;  /* 0x0000000000084947 */ /* 0x000fea0003800000 */
[----:B------:R-:W-:Y:S05]  /*3c00*/  @P0 BRA `(.L_x_34053) ;  /* 0x0000000000200947 */ /* 0x000fea0003800000 */
[----:B------:R-:W-:Y:S05]  /*3c10*/  BRA `(.L_x_34054) ;  /* 0x0000000000247947 */ /* 0x000fea0003800000 */
.L_x_34052:
[----:B-----5:R-:W-:-:S05]  /*3c20*/  HADD2.F32 R161, -RZ, R39.H1_H1 ;  /* 0x30000027ffa17230 */ /* 0x020fca0000004100 */
[----:B------:R-:W-:Y:S01]  /*3c30*/  FADD.FTZ R188, R161, R188 ;  /* 0x000000bca1bc7221 */ /* 0x000fe20000010000 */
[----:B------:R-:W-:Y:S06]  /*3c40*/  BRA `(.L_x_34053) ;  /* 0x0000000000107947 */ /* 0x000fec0003800000 */
.L_x_34051:
[----:B-----5:R-:W-:Y:S02]  /*3c50*/  HADD2.F32 R161, -RZ, R43.H1_H1 ;  /* 0x3000002bffa17230 */ /* 0x020fe40000004100 */
[----:B------:R-:W-:-:S03]  /*3c60*/  @P2 HADD2.F32 R163, -RZ, R39.H1_H1 ;  /* 0x30000027ffa32230 */ /* 0x000fc60000004100 */
[----:B------:R-:W-:-:S04]  /*3c70*/  FADD.FTZ R188, R161, R188 ;  /* 0x000000bca1bc7221 */ /* 0x000fc80000010000 */
[----:B------:R-:W-:-:S07]  /*3c80*/  @P2 FADD.FTZ R188, R163, R188 ;  /* 0x000000bca3bc2221 */ /* 0x000fce0000010000 */
.L_x_34053:
[----:B------:R-:W-:-:S04]  /*3c90*/  F2FP.F16.F32.PACK_AB R160, RZ, R188 ;  /* 0x000000bcffa0723e */ /* 0x000fc800000000ff */
[----:B------:R-:W-:-:S07]  /*3ca0*/  PRMT R35, R35, 0x5410, R160 ;  /* 0x0000541023237816 */ /* 0x000fce00000000a0 */
.L_x_34054:
        /* <DEDUP_REMOVED lines=19> */
.L_x_34056:
[----:B-----5:R-:W-:-:S05]  /*3de0*/  HADD2.F32 R190, -RZ, R36.H0_H0 ;  /* 0x20000024ffbe7230 */ /* 0x020fca0000004100 */
[----:B------:R-:W-:Y:S01]  /*3df0*/  FADD.FTZ R189, R190, R189 ;  /* 0x000000bdbebd7221 */ /* 0x000fe20000010000 */
[----:B------:R-:W-:Y:S06]  /*3e00*/  BRA `(.L_x_34057) ;  /* 0x0000000000107947 */ /* 0x000fec0003800000 */
.L_x_34055:
[----:B-----5:R-:W-:-:S05]  /*3e10*/  HADD2.F32 R190, -RZ, R40.H0_H0 ;  /* 0x20000028ffbe7230 */ /* 0x020fca0000004100 */
[----:B------:R-:W-:Y:S01]  /*3e20*/  FADD.FTZ R189, R190, R189 ;  /* 0x000000bdbebd7221 */ /* 0x000fe20000010000 */
[----:B------:R-:W-:-:S05]  /*3e30*/  @P2 HADD2.F32 R190, -RZ, R36.H0_H0 ;  /* 0x20000024ffbe2230 */ /* 0x000fca0000004100 */
[----:B------:R-:W-:-:S07]  /*3e40*/  @P2 FADD.FTZ R189, R190, R189 ;  /* 0x000000bdbebd2221 */ /* 0x000fce0000010000 */
.L_x_34057:
[----:B------:R-:W-:-:S04]  /*3e50*/  F2FP.F16.F32.PACK_AB R190, RZ, R189 ;  /* 0x000000bdffbe723e */ /* 0x000fc800000000ff */
[----:B------:R-:W-:-:S07]  /*3e60*/  PRMT R32, R190, 0x7610, R32 ;  /* 0x00007610be207816 */ /* 0x000fce0000000020 */
.L_x_34058:
[----:B------:R-:W-:Y:S01]  /*3e70*/  HADD2.F32 R191, -RZ, R160.H1_H1 ;  /* 0x300000a0ffbf7230 */ /* 0x000fe20000004100 */
[----:B------:R-:W-:Y:S06]  /*3e80*/  @P3 BRA `(.L_x_34059) ;  /* 0x0000000000203947 */ /* 0x000fec0003800000 */
[----:B------:R-:W-:-:S04]  /*3e90*/  ISETP.NE.U32.AND P4, PT, RZ, UR12, PT ;  /* 0x0000000cff007c0c */ /* 0x000fc8000bf85070 */
[----:B------:R-:W-:-:S13]  /*3ea0*/  ISETP.NE.AND.EX P4, PT, RZ, UR13, PT, P4 ;  /* 0x0000000dff007c0c */ /* 0x000fda000bf85340 */
[----:B------:R-:W-:Y:S05]  /*3eb0*/  @P4 BRA `(.L_x_34060) ;  /* 0x0000000000084947 */ /* 0x000fea0003800000 */
[----:B------:R-:W-:Y:S05]  /*3ec0*/  @P0 BRA `(.L_x_34061) ;  /* 0x0000000000200947 */ /* 0x000fea0003800000 */
[----:B------:R-:W-:Y:S05]  /*3ed0*/  BRA `(.L_x_34062) ;  /* 0x0000000000247947 */ /* 0x000fea0003800000 */
.L_x_34060:
[----:B-----5:R-:W-:-:S05]  /*3ee0*/  HADD2.F32 R160, -RZ, R36.H1_H1 ;  /* 0x30000024ffa07230 */ /* 0x020fca0000004100 */
[----:B------:R-:W-:Y:S01]  /*3ef0*/  FADD.FTZ R191, R160, R191 ;  /* 0x000000bfa0bf7221 */ /* 0x000fe20000010000 */
[----:B------:R-:W-:Y:S06]  /*3f00*/  BRA `(.L_x_34061) ;  /* 0x0000000000107947 */ /* 0x000fec0003800000 */
.L_x_34059:
[----:B-----5:R-:W-:-:S05]  /*3f10*/  HADD2.F32 R160, -RZ, R40.H1_H1 ;  /* 0x30000028ffa07230 */ /* 0x020fca0000004100 */
[----:B------:R-:W-:Y:S01]  /*3f20*/  FADD.FTZ R191, R160, R191 ;  /* 0x000000bfa0bf7221 */ /* 0x000fe20000010000 */
[----:B------:R-:W-:-:S05]  /*3f30*/  @P2 HADD2.F32 R160, -RZ, R36.H1_H1 ;  /* 0x30000024ffa02230 */ /* 0x000fca0000004100 */
[----:B------:R-:W-:-:S07]  /*3f40*/  @P2 FADD.FTZ R191, R160, R191 ;  /* 0x000000bfa0bf2221 */ /* 0x000fce0000010000 */
.L_x_34061:
[----:B------:R-:W-:-:S04]  /*3f50*/  F2FP.F16.F32.PACK_AB R160, RZ, R191 ;  /* 0x000000bfffa0723e */ /* 0x000fc800000000ff */
[----:B------:R-:W-:-:S07]  /*3f60*/  PRMT R32, R32, 0x5410, R160 ;  /* 0x0000541020207816 */ /* 0x000fce00000000a0 */
.L_x_34062:
[----:B------:R-:W-:Y:S01]  /*3f70*/  HADD2.F32 R190, -RZ, R161.H0_H0 ;  /* 0x200000a1ffbe7230 */ /* 0x000fe20000004100 */
[----:B------:R-:W-:Y:S06]  /*3f80*/  @P3 BRA `(.L_x_34063) ;  /* 0x0000000000203947 */ /* 0x000fec0003800000 */
[----:B------:R-:W-:-:S04]  /*3f90*/  ISETP.NE.U32.AND P4, PT, RZ, UR12, PT ;  /* 0x0000000cff007c0c */ /* 0x000fc8000bf85070 */
[----:B------:R-:W-:-:S13]  /*3fa0*/  ISETP.NE.AND.EX P4, PT, RZ, UR13, PT, P4 ;  /* 0x0000000dff007c0c */ /* 0x000fda000bf85340 */
[----:B------:R-:W-:Y:S05]  /*3fb0*/  @P4 BRA `(.L_x_34064) ;  /* 0x0000000000084947 */ /* 0x000fea0003800000 */
[----:B------:R-:W-:Y:S05]  /*3fc0*/  @P0 BRA `(.L_x_34065) ;  /* 0x0000000000200947 */ /* 0x000fea0003800000 */
[----:B------:R-:W-:Y:S05]  /*3fd0*/  BRA `(.L_x_34066) ;  /* 0x0000000000247947 */ /* 0x000fea0003800000 */
.L_x_34064:
[----:B-----5:R-:W-:-:S05]  /*3fe0*/  HADD2.F32 R193, -RZ, R37.H0_H0 ;  /* 0x20000025ffc17230 */ /* 0x020fca0000004100 */
[----:B------:R-:W-:Y:S01]  /*3ff0*/  FADD.FTZ R190, R193, R190 ;  /* 0x000000bec1be7221 */ /* 0x000fe20000010000 */
[----:B------:R-:W-:Y:S06]  /*4000*/  BRA `(.L_x_34065) ;  /* 0x0000000000107947 */ /* 0x000fec0003800000 */
.L_x_34063:
[----:B-----5:R-:W-:-:S05]  /*4010*/  HADD2.F32 R193, -RZ, R41.H0_H0 ;  /* 0x20000029ffc17230 */ /* 0x020fca0000004100 */
[----:B------:R-:W-:Y:S01]  /*4020*/  FADD.FTZ R190, R193, R190 ;  /* 0x000000bec1be7221 */ /* 0x000fe20000010000 */
[----:B------:R-:W-:-:S05]  /*4030*/  @P2 HADD2.F32 R193, -RZ, R37.H0_H0 ;  /* 0x20000025ffc12230 */ /* 0x000fca0000004100 */
[----:B------:R-:W-:-:S07]  /*4040*/  @P2 FADD.FTZ R190, R193, R190 ;  /* 0x000000bec1be2221 */ /* 0x000fce0000010000 */
.L_x_34065:
[----:B------:R-:W-:-:S04]  /*4050*/  F2FP.F16.F32.PACK_AB R160, RZ, R190 ;  /* 0x000000beffa0723e */ /* 0x000fc800000000ff */
[----:B------:R-:W-:-:S07]  /*4060*/  PRMT R33, R160, 0x7610, R33 ;  /* 0x00007610a0217816 */ /* 0x000fce0000000021 */
.L_x_34066:
[----:B------:R-:W-:Y:S01]  /*4070*/  HADD2.F32 R193, -RZ, R161.H1_H1 ;  /* 0x300000a1ffc17230 */ /* 0x000fe20000004100 */
[----:B------:R-:W-:Y:S06]  /*4080*/  @P3 BRA `(.L_x_34067) ;  /* 0x0000000000203947 */ /* 0x000fec0003800000 */
[----:B------:R-:W-:-:S04]  /*4090*/  ISETP.NE.U32.AND P4, PT, RZ, UR12, PT ;  /* 0x0000000cff007c0c */ /* 0x000fc8000bf85070 */
[----:B------:R-:W-:-:S13]  /*40a0*/  ISETP.NE.AND.EX P4, PT, RZ, UR13, PT, P4 ;  /* 0x0000000dff007c0c */ /* 0x000fda000bf85340 */
[----:B------:R-:W-:Y:S05]  /*40b0*/  @P4 BRA `(.L_x_34068) ;  /* 0x0000000000084947 */ /* 0x000fea0003800000 */
[----:B------:R-:W-:Y:S05]  /*40c0*/  @P0 BRA `(.L_x_34069) ;  /* 0x0000000000200947 */ /* 0x000fea0003800000 */
[----:B------:R-:W-:Y:S05]  /*40d0*/  BRA `(.L_x_34070) ;  /* 0x0000000000247947 */ /* 0x000fea0003800000 */
.L_x_34068:
[----:B-----5:R-:W-:-:S05]  /*40e0*/  HADD2.F32 R160, -RZ, R37.H1_H1 ;  /* 0x30000025ffa07230 */ /* 0x020fca0000004100 */
[----:B------:R-:W-:Y:S01]  /*40f0*/  FADD.FTZ R193, R160, R193 ;  /* 0x000000c1a0c17221 */ /* 0x000fe20000010000 */
[----:B------:R-:W-:Y:S06]  /*4100*/  BRA `(.L_x_34069) ;  /* 0x0000000000107947 */ /* 0x000fec0003800000 */
.L_x_34067:
[----:B-----5:R-:W-:-:S05]  /*4110*/  HADD2.F32 R160, -RZ, R41.H1_H1 ;  /* 0x30000029ffa07230 */ /* 0x020fca0000004100 */
[----:B------:R-:W-:Y:S01]  /*4120*/  FADD.FTZ R193, R160, R193 ;  /* 0x000000c1a0c17221 */ /* 0x000fe20000010000 */
[----:B------:R-:W-:-:S05]  /*4130*/  @P2 HADD2.F32 R160, -RZ, R37.H1_H1 ;  /* 0x30000025ffa02230 */ /* 0x000fca0000004100 */
[----:B------:R-:W-:-:S07]  /*4140*/  @P2 FADD.FTZ R193, R160, R193 ;  /* 0x000000c1a0c12221 */ /* 0x000fce0000010000 */
.L_x_34069:
[----:B------:R-:W-:-:S04]  /*4150*/  F2FP.F16.F32.PACK_AB R160, RZ, R193 ;  /* 0x000000c1ffa0723e */ /* 0x000fc800000000ff */
[----:B------:R-:W-:-:S07]  /*4160*/  PRMT R33, R33, 0x5410, R160 ;  /* 0x0000541021217816 */ /* 0x000fce00000000a0 */
.L_x_34070:
[----:B------:R-:W-:Y:S01]  /*4170*/  HADD2.F32 R192, -RZ, R162.H0_H0 ;  /* 0x200000a2ffc07230 */ /* 0x000fe20000004100 */
[----:B------:R-:W-:Y:S06]  /*4180*/  @P3 BRA `(.L_x_34071) ;  /* 0x0000000000203947 */ /* 0x000fec0003800000 */
[----:B------:R-:W-:-:S04]  /*4190*/  ISETP.NE.U32.AND P4, PT, RZ, UR12, PT ;  /* 0x0000000cff007c0c */ /* 0x000fc8000bf85070 */
[----:B------:R-:W-:-:S13]  /*41a0*/  ISETP.NE.AND.EX P4, PT, RZ, UR13, PT, P4 ;  /* 0x0000000dff007c0c */ /* 0x000fda000bf85340 */
[----:B------:R-:W-:Y:S05]  /*41b0*/  @P4 BRA `(.L_x_34072) ;  /* 0x0000000000084947 */ /* 0x000fea0003800000 */
[----:B------:R-:W-:Y:S05]  /*41c0*/  @P0 BRA `(.L_x_34073) ;  /* 0x0000000000200947 */ /* 0x000fea0003800000 */
[----:B------:R-:W-:Y:S05]  /*41d0*/  BRA `(.L_x_34074) ;  /* 0x0000000000247947 */ /* 0x000fea0003800000 */
.L_x_34072:
[----:B-----5:R-:W-:-:S05]  /*41e0*/  HADD2.F32 R161, -RZ, R38.H0_H0 ;  /* 0x20000026ffa17230 */ /* 0x020fca0000004100 */
[----:B------:R-:W-:Y:S01]  /*41f0*/  FADD.FTZ R192, R161, R192 ;  /* 0x000000c0a1c07221 */ /* 0x000fe20000010000 */
[----:B------:R-:W-:Y:S06]  /*4200*/  BRA `(.L_x_34073) ;  /* 0x0000000000107947 */ /* 0x000fec0003800000 */
.L_x_34071:
[----:B-----5:R-:W-:-:S05]  /*4210*/  HADD2.F32 R161, -RZ, R42.H0_H0 ;  /* 0x2000002affa17230 */ /* 0x020fca0000004100 */
[----:B------:R-:W-:Y:S01]  /*4220*/  FADD.FTZ R192, R161, R192 ;  /* 0x000000c0a1c07221 */ /* 0x000fe20000010000 */
[----:B------:R-:W-:-:S05]  /*4230*/  @P2 HADD2.F32 R161, -RZ, R38.H0_H0 ;  /* 0x20000026ffa12230 */ /* 0x000fca0000004100 */
[----:B------:R-:W-:-:S07]  /*4240*/  @P2 FADD.FTZ R192, R161, R192 ;  /* 0x000000c0a1c02221 */ /* 0x000fce0000010000 */
.L_x_34073:
[----:B------:R-:W-:-:S04]  /*4250*/  F2FP.F16.F32.PACK_AB R160, RZ, R192 ;  /* 0x000000c0ffa0723e */ /* 0x000fc800000000ff */
[----:B------:R-:W-:-:S07]  /*4260*/  PRMT R34, R160, 0x7610, R34 ;  /* 0x00007610a0227816 */ /* 0x000fce0000000022 */
.L_x_34074:
[----:B------:R-:W-:Y:S01]  /*4270*/  HADD2.F32 R195, -RZ, R162.H1_H1 ;  /* 0x300000a2ffc37230 */ /* 0x000fe20000004100 */
[----:B------:R-:W-:Y:S06]  /*4280*/  @P3 BRA `(.L_x_34075) ;  /* 0x0000000000203947 */ /* 0x000fec0003800000 */
[----:B------:R-:W-:-:S04]  /*4290*/  ISETP.NE.U32.AND P4, PT, RZ, UR12, PT ;  /* 0x0000000cff007c0c */ /* 0x000fc8000bf85070 */
[----:B------:R-:W-:-:S13]  /*42a0*/  ISETP.NE.AND.EX P4, PT, RZ, UR13, PT, P4 ;  /* 0x0000000dff007c0c */ /* 0x000fda000bf85340 */
[----:B------:R-:W-:Y:S05]  /*42b0*/  @P4 BRA `(.L_x_34076) ;  /* 0x0000000000084947 */ /* 0x000fea0003800000 */
[----:B------:R-:W-:Y:S05]  /*42c0*/  @P0 BRA `(.L_x_34077) ;  /* 0x0000000000200947 */ /* 0x000fea0003800000 */
[----:B------:R-:W-:Y:S05]  /*42d0*/  BRA `(.L_x_34078) ;  /* 0x0000000000247947 */ /* 0x000fea0003800000 */
.L_x_34076:
[----:B-----5:R-:W-:-:S05]  /*42e0*/  HADD2.F32 R160, -RZ, R38.H1_H1 ;  /* 0x30000026ffa07230 */ /* 0x020fca0000004100 */
[----:B------:R-:W-:Y:S01]  /*42f0*/  FADD.FTZ R195, R160, R195 ;  /* 0x000000c3a0c37221 */ /* 0x000fe20000010000 */
[----:B------:R-:W-:Y:S06]  /*4300*/  BRA `(.L_x_34077) ;  /* 0x0000000000107947 */ /* 0x000fec0003800000 */
.L_x_34075:
[----:B-----5:R-:W-:-:S05]  /*4310*/  HADD2.F32 R160, -RZ, R42.H1_H1 ;  /* 0x3000002affa07230 */ /* 0x020fca0000004100 */
[----:B------:R-:W-:Y:S01]  /*4320*/  FADD.FTZ R195, R160, R195 ;  /* 0x000000c3a0c37221 */ /* 0x000fe20000010000 */
[----:B------:R-:W-:-:S05]  /*4330*/  @P2 HADD2.F32 R160, -RZ, R38.H1_H1 ;  /* 0x30000026ffa02230 */ /* 0x000fca0000004100 */
[----:B------:R-:W-:-:S07]  /*4340*/  @P2 FADD.FTZ R195, R160, R195 ;  /* 0x000000c3a0c32221 */ /* 0x000fce0000010000 */
.L_x_34077:
[----:B------:R-:W-:-:S04]  /*4350*/  F2FP.F16.F32.PACK_AB R160, RZ, R195 ;  /* 0x000000c3ffa0723e */ /* 0x000fc800000000ff */
[----:B------:R-:W-:-:S07]  /*4360*/  PRMT R34, R34, 0x5410, R160 ;  /* 0x0000541022227816 */ /* 0x000fce00000000a0 */
.L_x_34078:
[----:B------:R-:W-:Y:S01]  /*4370*/  HADD2.F32 R194, -RZ, R163.H0_H0 ;  /* 0x200000a3ffc27230 */ /* 0x000fe20000004100 */
[----:B------:R-:W-:Y:S06]  /*4380*/  @P3 BRA `(.L_x_34079) ;  /* 0x0000000000203947 */ /* 0x000fec0003800000 */
[----:B------:R-:W-:-:S04]  /*4390*/  ISETP.NE.U32.AND P4, PT, RZ, UR12, PT ;  /* 0x0000000cff007c0c */ /* 0x000fc8000bf85070 */
[----:B------:R-:W-:-:S13]  /*43a0*/  ISETP.NE.AND.EX P4, PT, RZ, UR13, PT, P4 ;  /* 0x0000000dff007c0c */ /* 0x000fda000bf85340 */
[----:B------:R-:W-:Y:S05]  /*43b0*/  @P4 BRA `(.L_x_34080) ;  /* 0x0000000000084947 */ /* 0x000fea0003800000 */
[----:B------:R-:W-:Y:S05]  /*43c0*/  @P0 BRA `(.L_x_34081) ;  /* 0x0000000000200947 */ /* 0x000fea0003800000 */
[----:B------:R-:W-:Y:S05]  /*43d0*/  BRA `(.L_x_34082) ;  /* 0x0000000000247947 */ /* 0x000fea0003800000 */
.L_x_34080:
[----:B-----5:R-:W-:-:S05]  /*43e0*/  HADD2.F32 R161, -RZ, R39.H0_H0 ;  /* 0x20000027ffa17230 */ /* 0x020fca0000004100 */
[----:B------:R-:W-:Y:S01]  /*43f0*/  FADD.FTZ R194, R161, R194 ;  /* 0x000000c2a1c27221 */ /* 0x000fe20000010000 */
[----:B------:R-:W-:Y:S06]  /*4400*/  BRA `(.L_x_34081) ;  /* 0x0000000000107947 */ /* 0x000fec0003800000 */
.L_x_34079:
[----:B-----5:R-:W-:-:S05]  /*4410*/  HADD2.F32 R161, -RZ, R43.H0_H0 ;  /* 0x2000002bffa17230 */ /* 0x020fca0000004100 */
[----:B------:R-:W-:Y:S01]  /*4420*/  FADD.FTZ R194, R161, R194 ;  /* 0x000000c2a1c27221 */ /* 0x000fe20000010000 */
[----:B------:R-:W-:-:S05]  /*4430*/  @P2 HADD2.F32 R161, -RZ, R39.H0_H0 ;  /* 0x20000027ffa12230 */ /* 0x000fca0000004100 */
[----:B------:R-:W-:-:S07]  /*4440*/  @P2 FADD.FTZ R194, R161, R194 ;  /* 0x000000c2a1c22221 */ /* 0x000fce0000010000 */
.L_x_34081:
[----:B------:R-:W-:-:S04]  /*4450*/  F2FP.F16.F32.PACK_AB R160, RZ, R194 ;  /* 0x000000c2ffa0723e */ /* 0x000fc800000000ff */
[----:B------:R-:W-:-:S07]  /*4460*/  PRMT R35, R160, 0x7610, R35 ;  /* 0x00007610a0237816 */ /* 0x000fce0000000023 */
.L_x_34082:
[----:B------:R-:W-:Y:S01]  /*4470*/  HADD2.F32 R196, -RZ, R163.H1_H1 ;  /* 0x300000a3ffc47230 */ /* 0x000fe20000004100 */
[----:B------:R-:W-:Y:S06]  /*4480*/  @P3 BRA `(.L_x_34083) ;  /* 0x0000000000203947 */ /* 0x000fec0003800000 */
[----:B------:R-:W-:-:S04]  /*4490*/  ISETP.NE.U32.AND P4, PT, RZ, UR12, PT ;  /* 0x0000000cff007c0c */ /* 0x000fc8000bf85070 */
[----:B------:R-:W-:-:S13]  /*44a0*/  ISETP.NE.AND.EX P4, PT, RZ, UR13, PT, P4 ;  /* 0x0000000dff007c0c */ /* 0x000fda000bf85340 */
[----:B------:R-:W-:Y:S05]  /*44b0*/  @P4 BRA `(.L_x_34084) ;  /* 0x0000000000084947 */ /* 0x000fea0003800000 */
[----:B------:R-:W-:Y:S05]  /*44c0*/  @P0 BRA `(.L_x_34085) ;  /* 0x0000000000200947 */ /* 0x000fea0003800000 */
[----:B------:R-:W-:Y:S05]  /*44d0*/  BRA `(.L_x_34086) ;  /* 0x0000000000247947 */ /* 0x000fea0003800000 */
.L_x_34084:
[----:B-----5:R-:W-:-:S05]  /*44e0*/  HADD2.F32 R161, -RZ, R39.H1_H1 ;  /* 0x30000027ffa17230 */ /* 0x020fca0000004100 */
[----:B------:R-:W-:Y:S01]  /*44f0*/  FADD.FTZ R196, R161, R196 ;  /* 0x000000c4a1c47221 */ /* 0x000fe20000010000 */
[----:B------:R-:W-:Y:S06]  /*4500*/  BRA `(.L_x_34085) ;  /* 0x0000000000107947 */ /* 0x000fec0003800000 */
.L_x_34083:
[----:B-----5:R-:W-:-:S05]  /*4510*/  HADD2.F32 R161, -RZ, R43.H1_H1 ;  /* 0x3000002bffa17230 */ /* 0x020fca0000004100 */
[----:B------:R-:W-:Y:S01]  /*4520*/  FADD.FTZ R196, R161, R196 ;  /* 0x000000c4a1c47221 */ /* 0x000fe20000010000 */
[----:B------:R-:W-:-:S05]  /*4530*/  @P2 HADD2.F32 R161, -RZ, R39.H1_H1 ;  /* 0x30000027ffa12230 */ /* 0x000fca0000004100 */
[----:B------:R-:W-:-:S07]  /*4540*/  @P2 FADD.FTZ R196, R161, R196 ;  /* 0x000000c4a1c42221 */ /* 0x000fce0000010000 */
.L_x_34085:
[----:B------:R-:W-:-:S04]  /*4550*/  F2FP.F16.F32.PACK_AB R160, RZ, R196 ;  /* 0x000000c4ffa0723e */ /* 0x000fc800000000ff */
[----:B------:R-:W-:-:S07]  /*4560*/  PRMT R35, R35, 0x5410, R160 ;  /* 0x0000541023237816 */ /* 0x000fce00000000a0 */
.L_x_34086:
        /* <DEDUP_REMOVED lines=19> */
.L_x_34088:
[----:B-----5:R-:W-:-:S05]  /*46a0*/  HADD2.F32 R199, -RZ, R36.H0_H0 ;  /* 0x20000024ffc77230 */ /* 0x020fca0000004100 */
[----:B------:R-:W-:Y:S01]  /*46b0*/  FADD.FTZ R200, R199, R200 ;  /* 0x000000c8c7c87221 */ /* 0x000fe20000010000 */
[----:B------:R-:W-:Y:S06]  /*46c0*/  BRA `(.L_x_34089) ;  /* 0x0000000000107947 */ /* 0x000fec0003800000 */
.L_x_34087:
[----:B-----5:R-:W-:-:S05]  /*46d0*/  HADD2.F32 R199, -RZ, R40.H0_H0 ;  /* 0x20000028ffc77230 */ /* 0x020fca0000004100 */
[----:B------:R-:W-:Y:S01]  /*46e0*/  FADD.FTZ R200, R199, R200 ;  /* 0x000000c8c7c87221 */ /* 0x000fe20000010000 */
[----:B------:R-:W-:-:S05]  /*46f0*/  @P2 HADD2.F32 R199, -RZ, R36.H0_H0 ;  /* 0x20000024ffc72230 */ /* 0x000fca0000004100 */
[----:B------:R-:W-:-:S07]  /*4700*/  @P2 FADD.FTZ R200, R199, R200 ;  /* 0x000000c8c7c82221 */ /* 0x000fce0000010000 */
.L_x_34089:
[----:B------:R-:W-:-:S04]  /*4710*/  F2FP.F16.F32.PACK_AB R198, RZ, R200 ;  /* 0x000000c8ffc6723e */ /* 0x000fc800000000ff */
[----:B------:R-:W-:-:S07]  /*4720*/  PRMT R32, R198, 0x7610, R32 ;  /* 0x00007610c6207816 */ /* 0x000fce0000000020 */
.L_x_34090:
[----:B------:R-:W-:Y:S01]  /*4730*/  HADD2.F32 R202, -RZ, R160.H1_H1 ;  /* 0x300000a0ffca7230 */ /* 0x000fe20000004100 */
[----:B------:R-:W-:Y:S06]  /*4740*/  @P3 BRA `(.L_x_34091) ;  /* 0x0000000000203947 */ /* 0x000fec0003800000 */
[----:B------:R-:W-:-:S04]  /*4750*/  ISETP.NE.U32.AND P4, PT, RZ, UR12, PT ;  /* 0x0000000cff007c0c */ /* 0x000fc8000bf85070 */
[----:B------:R-:W-:-:S13]  /*4760*/  ISETP.NE.AND.EX P4, PT, RZ, UR13, PT, P4 ;  /* 0x0000000dff007c0c */ /* 0x000fda000bf85340 */
[----:B------:R-:W-:Y:S05]  /*4770*/  @P4 BRA `(.L_x_34092) ;  /* 0x0000000000084947 */ /* 0x000fea0003800000 */
[----:B------:R-:W-:Y:S05]  /*4780*/  @P0 BRA `(.L_x_34093) ;  /* 0x0000000000200947 */ /* 0x000fea0003800000 */
[----:B------:R-:W-:Y:S05]  /*4790*/  BRA `(.L_x_34094) ;  /* 0x0000000000247947 */ /* 0x000fea0003800000 */
.L_x_34092:
[----:B-----5:R-:W-:-:S05]  /*47a0*/  HADD2.F32 R199, -RZ, R36.H1_H1 ;  /* 0x30000024ffc77230 */ /* 0x020fca0000004100 */
[----:B------:R-:W-:Y:S01]  /*47b0*/  FADD.FTZ R202, R199, R202 ;  /* 0x000000cac7ca7221 */ /* 0x000fe20000010000 */
[----:B------:R-:W-:Y:S06]  /*47c0*/  BRA `(.L_x_34093) ;  /* 0x0000000000107947 */ /* 0x000fec0003800000 */
.L_x_34091:
[----:B-----5:R-:W-:-:S05]  /*47d0*/  HADD2.F32 R199, -RZ, R40.H1_H1 ;  /* 0x30000028ffc77230 */ /* 0x020fca0000004100 */
[----:B------:R-:W-:Y:S01]  /*47e0*/  FADD.FTZ R202, R199, R202 ;  /* 0x000000cac7ca7221 */ /* 0x000fe20000010000 */
[----:B------:R-:W-:-:S05]  /*47f0*/  @P2 HADD2.F32 R199, -RZ, R36.H1_H1 ;  /* 0x30000024ffc72230 */ /* 0x000fca0000004100 */
[----:B------:R-:W-:-:S07]  /*4800*/  @P2 FADD.FTZ R202, R199, R202 ;  /* 0x000000cac7ca2221 */ /* 0x000fce0000010000 */
.L_x_34093:
[----:B------:R-:W-:-:S04]  /*4810*/  F2FP.F16.F32.PACK_AB R160, RZ, R202 ;  /* 0x000000caffa0723e */ /* 0x000fc800000000ff */
[----:B------:R-:W-:-:S07]  /*4820*/  PRMT R32, R32, 0x5410, R160 ;  /* 0x0000541020207816 */ /* 0x000fce00000000a0 */
.L_x_34094:
[----:B------:R-:W-:Y:S01]  /*4830*/  HADD2.F32 R201, -RZ, R161.H0_H0 ;  /* 0x200000a1ffc97230 */ /* 0x000fe20000004100 */
[----:B------:R-:W-:Y:S06]  /*4840*/  @P3 BRA `(.L_x_34095) ;  /* 0x0000000000203947 */ /* 0x000fec0003800000 */
[----:B------:R-:W-:-:S04]  /*4850*/  ISETP.NE.U32.AND P4, PT, RZ, UR12, PT ;  /* 0x0000000cff007c0c */ /* 0x000fc8000bf85070 */
[----:B------:R-:W-:-:S13]  /*4860*/  ISETP.NE.AND.EX P4, PT, RZ, UR13, PT, P4 ;  /* 0x0000000dff007c0c */ /* 0x000fda000bf85340 */
[----:B------:R-:W-:Y:S05]  /*4870*/  @P4 BRA `(.L_x_34096) ;  /* 0x0000000000084947 */ /* 0x000fea0003800000 */
[----:B------:R-:W-:Y:S05]  /*4880*/  @P0 BRA `(.L_x_34097) ;  /* 0x0000000000200947 */ /* 0x000fea0003800000 */
[----:B------:R-:W-:Y:S05]  /*4890*/  BRA `(.L_x_34098) ;  /* 0x0000000000247947 */ /* 0x000fea0003800000 */
.L_x_34096:
[----:B-----5:R-:W-:-:S05]  /*48a0*/  HADD2.F32 R160, -RZ, R37.H0_H0 ;  /* 0x20000025ffa07230 */ /* 0x020fca0000004100 */
[----:B------:R-:W-:Y:S01]  /*48b0*/  FADD.FTZ R201, R160, R201 ;  /* 0x000000c9a0c97221 */ /* 0x000fe20000010000 */
[----:B------:R-:W-:Y:S06]  /*48c0*/  BRA `(.L_x_34097) ;  /* 0x0000000000107947 */ /* 0x000fec0003800000 */
.L_x_34095:
[----:B-----5:R-:W-:-:S05]  /*48d0*/  HADD2.F32 R160, -RZ, R41.H0_H0 ;  /* 0x20000029ffa07230 */ /* 0x020fca0000004100 */
[----:B------:R-:W-:Y:S01]  /*48e0*/  FADD.FTZ R201, R160, R201 ;  /* 0x000000c9a0c97221 */ /* 0x000fe20000010000 */
[----:B------:R-:W-:-:S05]  /*48f0*/  @P2 HADD2.F32 R160, -RZ, R37.H0_H0 ;  /* 0x20000025ffa02230 */ /* 0x000fca0000004100 */
[----:B------:R-:W-:-:S07]  /*4900*/  @P2 FADD.FTZ R201, R160, R201 ;  /* 0x000000c9a0c92221 */ /* 0x000fce0000010000 */
.L_x_34097:
[----:B------:R-:W-:-:S04]  /*4910*/  F2FP.F16.F32.PACK_AB R160, RZ, R201 ;  /* 0x000000c9ffa0723e */ /* 0x000fc800000000ff */
[----:B------:R-:W-:-:S07]  /*4920*/  PRMT R33, R160, 0x7610, R33 ;  /* 0x00007610a0217816 */ /* 0x000fce0000000021 */
.L_x_34098:
[----:B------:R-:W-:Y:S01]  /*4930*/  HADD2.F32 R204, -RZ, R161.H1_H1 ;  /* 0x300000a1ffcc7230 */ /* 0x000fe20000004100 */
[----:B------:R-:W-:Y:S06]  /*4940*/  @P3 BRA `(.L_x_34099) ;  /* 0x0000000000203947 */ /* 0x000fec0003800000 */
[----:B------:R-:W-:-:S04]  /*4950*/  ISETP.NE.U32.AND P4, PT, RZ, UR12, PT ;  /* 0x0000000cff007c0c */ /* 0x000fc8000bf85070 */
[----:B------:R-:W-:-:S13]  /*4960*/  ISETP.NE.AND.EX P4, PT, RZ, UR13, PT, P4 ;  /* 0x0000000dff007c0c */ /* 0x000fda000bf85340 */
[----:B------:R-:W-:Y:S05]  /*4970*/  @P4 BRA `(.L_x_34100) ;  /* 0x0000000000084947 */ /* 0x000fea0003800000 */
[----:B------:R-:W-:Y:S05]  /*4980*/  @P0 BRA `(.L_x_34101) ;  /* 0x0000000000200947 */ /* 0x000fea0003800000 */
[----:B------:R-:W-:Y:S05]  /*4990*/  BRA `(.L_x_34102) ;  /* 0x0000000000247947 */ /* 0x000fea0003800000 */
.L_x_34100:
[----:B-----5:R-:W-:-:S05]  /*49a0*/  HADD2.F32 R161, -RZ, R37.H1_H1 ;  /* 0x30000025ffa17230 */ /* 0x020fca0000004100 */
[----:B------:R-:W-:Y:S01]  /*49b0*/  FADD.FTZ R204, R161, R204 ;  /* 0x000000cca1cc7221 */ /* 0x000fe20000010000 */
[----:B------:R-:W-:Y:S06]  /*49c0*/  BRA `(.L_x_34101) ;  /* 0x0000000000107947 */ /* 0x000fec0003800000 */
.L_x_34099:
[----:B-----5:R-:W-:-:S05]  /*49d0*/  HADD2.F32 R161, -RZ, R41.H1_H1 ;  /* 0x30000029ffa17230 */ /* 0x020fca0000004100 */
[----:B------:R-:W-:Y:S01]  /*49e0*/  FADD.FTZ R204, R161, R204 ;  /* 0x000000cca1cc7221 */ /* 0x000fe20000010000 */
[----:B------:R-:W-:-:S05]  /*49f0*/  @P2 HADD2.F32 R161, -RZ, R37.H1_H1 ;  /* 0x30000025ffa12230 */ /* 0x000fca0000004100 */
[----:B------:R-:W-:-:S07]  /*4a00*/  @P2 FADD.FTZ R204, R161, R204 ;  /* 0x000000cca1cc2221 */ /* 0x000fce0000010000 */
.L_x_34101:
[----:B------:R-:W-:-:S04]  /*4a10*/  F2FP.F16.F32.PACK_AB R160, RZ, R204 ;  /* 0x000000ccffa0723e */ /* 0x000fc800000000ff */
[----:B------:R-:W-:-:S07]  /*4a20*/  PRMT R33, R33, 0x5410, R160 ;  /* 0x0000541021217816 */ /* 0x000fce00000000a0 */
.L_x_34102:
[----:B------:R-:W-:Y:S01]  /*4a30*/  HADD2.F32 R203, -RZ, R162.H0_H0 ;  /* 0x200000a2ffcb7230 */ /* 0x000fe20000004100 */
[----:B------:R-:W-:Y:S06]  /*4a40*/  @P3 BRA `(.L_x_34103) ;  /* 0x0000000000203947 */ /* 0x000fec0003800000 */
[----:B------:R-:W-:-:S04]  /*4a50*/  ISETP.NE.U32.AND P4, PT, RZ, UR12, PT ;  /* 0x0000000cff007c0c */ /* 0x000fc8000bf85070 */
[----:B------:R-:W-:-:S13]  /*4a60*/  ISETP.NE.AND.EX P4, PT, RZ, UR13, PT, P4 ;  /* 0x0000000dff007c0c */ /* 0x000fda000bf85340 */
[----:B------:R-:W-:Y:S05]  /*4a70*/  @P4 BRA `(.L_x_34104) ;  /* 0x0000000000084947 */ /* 0x000fea0003800000 */
[----:B------:R-:W-:Y:S05]  /*4a80*/  @P0 BRA `(.L_x_34105) ;  /* 0x0000000000200947 */ /* 0x000fea0003800000 */
[----:B------:R-:W-:Y:S05]  /*4a90*/  BRA `(.L_x_34106) ;  /* 0x0000000000247947 */ /* 0x000fea0003800000 */
.L_x_34104:
[----:B-----5:R-:W-:-:S05]  /*4aa0*/  HADD2.F32 R160, -RZ, R38.H0_H0 ;  /* 0x20000026ffa07230 */ /* 0x020fca0000004100 */
[----:B------:R-:W-:Y:S01]  /*4ab0*/  FADD.FTZ R203, R160, R203 ;  /* 0x000000cba0cb7221 */ /* 0x000fe20000010000 */
[----:B------:R-:W-:Y:S06]  /*4ac0*/  BRA `(.L_x_34105) ;  /* 0x0000000000107947 */ /* 0x000fec0003800000 */
.L_x_34103:
[----:B-----5:R-:W-:-:S05]  /*4ad0*/  HADD2.F32 R160, -RZ, R42.H0_H0 ;  /* 0x2000002affa07230 */ /* 0x020fca0000004100 */
[----:B------:R-:W-:Y:S01]  /*4ae0*/  FADD.FTZ R203, R160, R203 ;  /* 0x000000cba0cb7221 */ /* 0x000fe20000010000 */
[----:B------:R-:W-:-:S05]  /*4af0*/  @P2 HADD2.F32 R160, -RZ, R38.H0_H0 ;  /* 0x20000026ffa02230 */ /* 0x000fca0000004100 */
[----:B------:R-:W-:-:S07]  /*4b00*/  @P2 FADD.FTZ R203, R160, R203 ;  /* 0x000000cba0cb2221 */ /* 0x000fce0000010000 */
.L_x_34105:
[----:B------:R-:W-:-:S04]  /*4b10*/  F2FP.F16.F32.PACK_AB R160, RZ, R203 ;  /* 0x000000cbffa0723e */ /* 0x000fc800000000ff */
[----:B------:R-:W-:-:S07]  /*4b20*/  PRMT R34, R160, 0x7610, R34 ;  /* 0x00007610a0227816 */ /* 0x000fce0000000022 */
.L_x_34106:
[----:B------:R-:W-:Y:S01]  /*4b30*/  HADD2.F32 R206, -RZ, R162.H1_H1 ;  /* 0x300000a2ffce7230 */ /* 0x000fe20000004100 */
[----:B------:R-:W-:Y:S06]  /*4b40*/  @P3 BRA `(.L_x_34107) ;  /* 0x0000000000203947 */ /* 0x000fec0003800000 */
[----:B------:R-:W-:-:S04]  /*4b50*/  ISETP.NE.U32.AND P4, PT, RZ, UR12, PT ;  /* 0x0000000cff007c0c */ /* 0x000fc8000bf85070 */
[----:B------:R-:W-:-:S13]  /*4b60*/  ISETP.NE.AND.EX P4, PT, RZ, UR13, PT, P4 ;  /* 0x0000000dff007c0c */ /* 0x000fda000bf85340 */
[----:B------:R-:W-:Y:S05]  /*4b70*/  @P4 BRA `(.L_x_34108) ;  /* 0x0000000000084947 */ /* 0x000fea0003800000 */
[----:B------:R-:W-:Y:S05]  /*4b80*/  @P0 BRA `(.L_x_34109) ;  /* 0x0000000000200947 */ /* 0x000fea0003800000 */
[----:B------:R-:W-:Y:S05]  /*4b90*/  BRA `(.L_x_34110) ;  /* 0x0000000000247947 */ /* 0x000fea0003800000 */
.L_x_34108:
[----:B-----5:R-:W-:-:S05]  /*4ba0*/  HADD2.F32 R161, -RZ, R38.H1_H1 ;  /* 0x30000026ffa17230 */ /* 0x020fca0000004100 */
[----:B------:R-:W-:Y:S01]  /*4bb0*/  FADD.FTZ R206, R161, R206 ;  /* 0x000000cea1ce7221 */ /* 0x000fe20000010000 */
[----:B------:R-:W-:Y:S06]  /*4bc0*/  BRA `(.L_x_34109) ;  /* 0x0000000000107947 */ /* 0x000fec0003800000 */
.L_x_34107:
[----:B-----5:R-:W-:-:S05]  /*4bd0*/  HADD2.F32 R161, -RZ, R42.H1_H1 ;  /* 0x3000002affa17230 */ /* 0x020fca0000004100 */
[----:B------:R-:W-:Y:S01]  /*4be0*/  FADD.FTZ R206, R161, R206 ;  /* 0x000000cea1ce7221 */ /* 0x000fe20000010000 */
[----:B------:R-:W-:-:S05]  /*4bf0*/  @P2 HADD2.F32 R161, -RZ, R38.H1_H1 ;  /* 0x30000026ffa12230 */ /* 0x000fca0000004100 */
[----:B------:R-:W-:-:S07]  /*4c00*/  @P2 FADD.FTZ R206, R161, R206 ;  /* 0x000000cea1ce2221 */ /* 0x000fce0000010000 */
.L_x_34109:
[----:B------:R-:W-:-:S04]  /*4c10*/  F2FP.F16.F32.PACK_AB R160, RZ, R206 ;  /* 0x000000ceffa0723e */ /* 0x000fc800000000ff */
[----:B------:R-:W-:-:S07]  /*4c20*/  PRMT R34, R34, 0x5410, R160 ;  /* 0x0000541022227816 */ /* 0x000fce00000000a0 */
.L_x_34110:
[----:B------:R-:W-:Y:S01]  /*4c30*/  HADD2.F32 R205, -RZ, R163.H0_H0 ;  /* 0x200000a3ffcd7230 */ /* 0x000fe20000004100 */
[----:B------:R-:W-:Y:S06]  /*4c40*/  @P3 BRA `(.L_x_34111) ;  /* 0x0000000000203947 */ /* 0x000fec0003800000 */
[----:B------:R-:W-:-:S04]  /*4c50*/  ISETP.NE.U32.AND P4, PT, RZ, UR12, PT ;  /* 0x0000000cff007c0c */ /* 0x000fc8000bf85070 */
[----:B------:R-:W-:-:S13]  /*4c60*/  ISETP.NE.AND.EX P4, PT, RZ, UR13, PT, P4 ;  /* 0x0000000dff007c0c */ /* 0x000fda000bf85340 */
[----:B------:R-:W-:Y:S05]  /*4c70*/  @P4 BRA `(.L_x_34112) ;  /* 0x0000000000084947 */ /* 0x000fea0003800000 */
[----:B------:R-:W-:Y:S05]  /*4c80*/  @P0 BRA `(.L_x_34113) ;  /* 0x0000000000200947 */ /* 0x000fea0003800000 */
[----:B------:R-:W-:Y:S05]  /*4c90*/  BRA `(.L_x_34114) ;  /* 0x0000000000247947 */ /* 0x000fea0003800000 */
.L_x_34112:
[----:B-----5:R-:W-:-:S05]  /*4ca0*/  HADD2.F32 R160, -RZ, R39.H0_H0 ;  /* 0x20000027ffa07230 */ /* 0x020fca0000004100 */
[----:B------:R-:W-:Y:S01]  /*4cb0*/  FADD.FTZ R205, R160, R205 ;  /* 0x000000cda0cd7221 */ /* 0x000fe20000010000 */
[----:B------:R-:W-:Y:S06]  /*4cc0*/  BRA `(.L_x_34113) ;  /* 0x0000000000107947 */ /* 0x000fec0003800000 */
.L_x_34111:
[----:B-----5:R-:W-:-:S05]  /*4cd0*/  HADD2.F32 R160, -RZ, R43.H0_H0 ;  /* 0x2000002bffa07230 */ /* 0x020fca0000004100 */
[----:B------:R-:W-:Y:S01]  /*4ce0*/  FADD.FTZ R205, R160, R205 ;  /* 0x000000cda0cd7221 */ /* 0x000fe20000010000 */
[----:B------:R-:W-:-:S05]  /*4cf0*/  @P2 HADD2.F32 R160, -RZ, R39.H0_H0 ;  /* 0x20000027ffa02230 */ /* 0x000fca0000004100 */
[----:B------:R-:W-:-:S07]  /*4d00*/  @P2 FADD.FTZ R205, R160, R205 ;  /* 0x000000cda0cd2221 */ /* 0x000fce0000010000 */
.L_x_34113:
[----:B------:R-:W-:-:S04]  /*4d10*/  F2FP.F16.F32.PACK_AB R160, RZ, R205 ;  /* 0x000000cdffa0723e */ /* 0x000fc800000000ff */
[----:B------:R-:W-:-:S07]  /*4d20*/  PRMT R35, R160, 0x7610, R35 ;  /* 0x00007610a0237816 */ /* 0x000fce0000000023 */
.L_x_34114:
[----:B------:R-:W-:Y:S01]  /*4d30*/  HADD2.F32 R207, -RZ, R163.H1_H1 ;  /* 0x300000a3ffcf7230 */ /* 0x000fe20000004100 */
[----:B------:R-:W-:Y:S06]  /*4d40*/  @P3 BRA `(.L_x_34115) ;  /* 0x0000000000203947 */ /* 0x000fec0003800000 */
[----:B------:R-:W-:-:S04]  /*4d50*/  ISETP.NE.U32.AND P4, PT, RZ, UR12, PT ;  /* 0x0000000cff007c0c */ /* 0x000fc8000bf85070 */
[----:B------:R-:W-:-:S13]  /*4d60*/  ISETP.NE.AND.EX P4, PT, RZ, UR13, PT, P4 ;  /* 0x0000000dff007c0c */ /* 0x000fda000bf85340 */
[----:B------:R-:W-:Y:S05]  /*4d70*/  @P4 BRA `(.L_x_34116) ;  /* 0x0000000000084947 */ /* 0x000fea0003800000 */
[----:B------:R-:W-:Y:S05]  /*4d80*/  @P0 BRA `(.L_x_34117) ;  /* 0x0000000000200947 */ /* 0x000fea0003800000 */
[----:B------:R-:W-:Y:S05]  /*4d90*/  BRA `(.L_x_34118) ;  /* 0x0000000000247947 */ /* 0x000fea0003800000 */
.L_x_34116:
[----:B-----5:R-:W-:-:S05]  /*4da0*/  HADD2.F32 R160, -RZ, R39.H1_H1 ;  /* 0x30000027ffa07230 */ /* 0x020fca0000004100 */
[----:B------:R-:W-:Y:S01]  /*4db0*/  FADD.FTZ R207, R160, R207 ;  /* 0x000000cfa0cf7221 */ /* 0x000fe20000010000 */
[----:B------:R-:W-:Y:S06]  /*4dc0*/  BRA `(.L_x_34117) ;  /* 0x0000000000107947 */ /* 0x000fec0003800000 */
.L_x_34115:
[----:B-----5:R-:W-:-:S05]  /*4dd0*/  HADD2.F32 R160, -RZ, R43.H1_H1 ;  /* 0x3000002bffa07230 */ /* 0x020fca0000004100 */
[----:B------:R-:W-:Y:S01]  /*4de0*/  FADD.FTZ R207, R160, R207 ;  /* 0x000000cfa0cf7221 */ /* 0x000fe20000010000 */
[----:B------:R-:W-:-:S05]  /*4df0*/  @P2 HADD2.F32 R160, -RZ, R39.H1_H1 ;  /* 0x30000027ffa02230 */ /* 0x000fca0000004100 */
[----:B------:R-:W-:-:S07]  /*4e00*/  @P2 FADD.FTZ R207, R160, R207 ;  /* 0x000000cfa0cf2221 */ /* 0x000fce0000010000 */
.L_x_34117:
[----:B------:R-:W-:-:S04]  /*4e10*/  F2FP.F16.F32.PACK_AB R160, RZ, R207 ;  /* 0x000000cfffa0723e */ /* 0x000fc800000000ff */
[----:B------:R-:W-:-:S07]  /*4e20*/  PRMT R35, R35, 0x5410, R160 ;  /* 0x0000541023237816 */ /* 0x000fce00000000a0 */
.L_x_34118:
        /* <DEDUP_REMOVED lines=19> */
.L_x_34120:
[----:B-----5:R-:W-:-:S05]  /*4f60*/  HADD2.F32 R199, -RZ, R36.H0_H0 ;  /* 0x20000024ffc77230 */ /* 0x020fca0000004100 */
[----:B------:R-:W-:Y:S01]  /*4f70*/  FADD.FTZ R198, R199, R198 ;  /* 0x000000c6c7c67221 */ /* 0x000fe20000010000 */
[----:B------:R-:W-:Y:S06]  /*4f80*/  BRA `(.L_x_34121) ;  /* 0x0000000000107947 */ /* 0x000fec0003800000 */
.L_x_34119:
[----:B-----5:R-:W-:-:S05]  /*4f90*/  HADD2.F32 R199, -RZ, R40.H0_H0 ;  /* 0x20000028ffc77230 */ /* 0x020fca0000004100 */
[----:B------:R-:W-:Y:S01]  /*4fa0*/  FADD.FTZ R198, R199, R198 ;  /* 0x000000c6c7c67221 */ /* 0x000fe20000010000 */
[----:B------:R-:W-:-:S05]  /*4fb0*/  @P2 HADD2.F32 R199, -RZ, R36.H0_H0 ;  /* 0x20000024ffc72230 */ /* 0x000fca0000004100 */
[----:B------:R-:W-:-:S07]  /*4fc0*/  @P2 FADD.FTZ R198, R199, R198 ;  /* 0x000000c6c7c62221 */ /* 0x000fce0000010000 */
.L_x_34121:
[----:B------:R-:W-:-:S04]  /*4fd0*/  F2FP.F16.F32.PACK_AB R199, RZ, R198 ;  /* 0x000000c6ffc7723e */ /* 0x000fc800000000ff */
[----:B------:R-:W-:-:S07]  /*4fe0*/  PRMT R32, R199, 0x7610, R32 ;  /* 0x00007610c7207816 */ /* 0x000fce0000000020 */
.L_x_34122:
[----:B------:R-:W-:Y:S01]  /*4ff0*/  HADD2.F32 R209, -RZ, R160.H1_H1 ;  /* 0x300000a0ffd17230 */ /* 0x000fe20000004100 */
[----:B------:R-:W-:Y:S06]  /*5000*/  @P3 BRA `(.L_x_34123) ;  /* 0x0000000000203947 */ /* 0x000fec0003800000 */
[----:B------:R-:W-:-:S04]  /*5010*/  ISETP.NE.U32.AND P4, PT, RZ, UR12, PT ;  /* 0x0000000cff007c0c */ /* 0x000fc8000bf85070 */
[----:B------:R-:W-:-:S13]  /*5020*/  ISETP.NE.AND.EX P4, PT, RZ, UR13, PT, P4 ;  /* 0x0000000dff007c0c */ /* 0x000fda000bf85340 */
[----:B------:R-:W-:Y:S05]  /*5030*/  @P4 BRA `(.L_x_34124) ;  /* 0x0000000000084947 */ /* 0x000fea0003800000 */
[----:B------:R-:W-:Y:S05]  /*5040*/  @P0 BRA `(.L_x_34125) ;  /* 0x0000000000200947 */ /* 0x000fea0003800000 */
[----:B------:R-:W-:Y:S05]  /*5050*/  BRA `(.L_x_34126) ;  /* 0x0000000000247947 */ /* 0x000fea0003800000 */
.L_x_34124:
[----:B-----5:R-:W-:-:S05]  /*5060*/  HADD2.F32 R160, -RZ, R36.H1_H1 ;  /* 0x30000024ffa07230 */ /* 0x020fca0000004100 */
[----:B------:R-:W-:Y:S01]  /*5070*/  FADD.FTZ R209, R160, R209 ;  /* 0x000000d1a0d17221 */ /* 0x000fe20000010000 */
[----:B------:R-:W-:Y:S06]  /*5080*/  BRA `(.L_x_34125) ;  /* 0x0000000000107947 */ /* 0x000fec0003800000 */
.L_x_34123:
[----:B-----5:R-:W-:-:S05]  /*5090*/  HADD2.F32 R160, -RZ, R40.H1_H1 ;  /* 0x30000028ffa07230 */ /* 0x020fca0000004100 */
[----:B------:R-:W-:Y:S01]  /*50a0*/  FADD.FTZ R209, R160, R209 ;  /* 0x000000d1a0d17221 */ /* 0x000fe20000010000 */
[----:B------:R-:W-:-:S05]  /*50b0*/  @P2 HADD2.F32 R160, -RZ, R36.H1_H1 ;  /* 0x30000024ffa02230 */ /* 0x000fca0000004100 */
[----:B------:R-:W-:-:S07]  /*50c0*/  @P2 FADD.FTZ R209, R160, R209 ;  /* 0x000000d1a0d12221 */ /* 0x000fce0000010000 */
.L_x_34125:
[----:B------:R-:W-:-:S04]  /*50d0*/  F2FP.F16.F32.PACK_AB R160, RZ, R209 ;  /* 0x000000d1ffa0723e */ /* 0x000fc800000000ff */
[----:B------:R-:W-:-:S07]  /*50e0*/  PRMT R32, R32, 0x5410, R160 ;  /* 0x0000541020207816 */ /* 0x000fce00000000a0 */
.L_x_34126:
[----:B------:R-:W-:Y:S01]  /*50f0*/  HADD2.F32 R199, -RZ, R161.H0_H0 ;  /* 0x200000a1ffc77230 */ /* 0x000fe20000004100 */
[----:B------:R-:W-:Y:S06]  /*5100*/  @P3 BRA `(.L_x_34127) ;  /* 0x0000000000203947 */ /* 0x000fec0003800000 */
[----:B------:R-:W-:-:S04]  /*5110*/  ISETP.NE.U32.AND P4, PT, RZ, UR12, PT ;  /* 0x0000000cff007c0c */ /* 0x000fc8000bf85070 */
[----:B------:R-:W-:-:S13]  /*5120*/  ISETP.NE.AND.EX P4, PT, RZ, UR13, PT, P4 ;  /* 0x0000000dff007c0c */ /* 0x000fda000bf85340 */
[----:B------:R-:W-:Y:S05]  /*5130*/  @P4 BRA `(.L_x_34128) ;  /* 0x0000000000084947 */ /* 0x000fea0003800000 */
[----:B------:R-:W-:Y:S05]  /*5140*/  @P0 BRA `(.L_x_34129) ;  /* 0x0000000000200947 */ /* 0x000fea0003800000 */
[----:B------:R-:W-:Y:S05]  /*5150*/  BRA `(.L_x_34130) ;  /* 0x0000000000247947 */ /* 0x000fea0003800000 */
.L_x_34128:
[----:B-----5:R-:W-:-:S05]  /*5160*/  HADD2.F32 R160, -RZ, R37.H0_H0 ;  /* 0x20000025ffa07230 */ /* 0x020fca0000004100 */
[----:B------:R-:W-:Y:S01]  /*5170*/  FADD.FTZ R199, R160, R199 ;  /* 0x000000c7a0c77221 */ /* 0x000fe20000010000 */
[----:B------:R-:W-:Y:S06]  /*5180*/  BRA `(.L_x_34129) ;  /* 0x0000000000107947 */ /* 0x000fec0003800000 */
.L_x_34127:
[----:B-----5:R-:W-:-:S05]  /*5190*/  HADD2.F32 R160, -RZ, R41.H0_H0 ;  /* 0x20000029ffa07230 */ /* 0x020fca0000004100 */
[----:B------:R-:W-:Y:S01]  /*51a0*/  FADD.FTZ R199, R160, R199 ;  /* 0x000000c7a0c77221 */ /* 0x000fe20000010000 */
[----:B------:R-:W-:-:S05]  /*51b0*/  @P2 HADD2.F32 R160, -RZ, R37.H0_H0 ;  /* 0x20000025ffa02230 */ /* 0x000fca0000004100 */
[----:B------:R-:W-:-:S07]  /*51c0*/  @P2 FADD.FTZ R199, R160, R199 ;  /* 0x000000c7a0c72221 */ /* 0x000fce0000010000 */
.L_x_34129:
[----:B------:R-:W-:-:S04]  /*51d0*/  F2FP.F16.F32.PACK_AB R160, RZ, R199 ;  /* 0x000000c7ffa0723e */ /* 0x000fc800000000ff */
[----:B------:R-:W-:-:S07]  /*51e0*/  PRMT R33, R160, 0x7610, R33 ;  /* 0x00007610a0217816 */ /* 0x000fce0000000021 */
.L_x_34130:
[----:B------:R-:W-:Y:S01]  /*51f0*/  HADD2.F32 R210, -RZ, R161.H1_H1 ;  /* 0x300000a1ffd27230 */ /* 0x000fe20000004100 */
[----:B------:R-:W-:Y:S06]  /*5200*/  @P3 BRA `(.L_x_34131) ;  /* 0x0000000000203947 */ /* 0x000fec0003800000 */
[----:B------:R-:W-:-:S04]  /*5210*/  ISETP.NE.U32.AND P4, PT, RZ, UR12, PT ;  /* 0x0000000cff007c0c */ /* 0x000fc8000bf85070 */
[----:B------:R-:W-:-:S13]  /*5220*/  ISETP.NE.AND.EX P4, PT, RZ, UR13, PT, P4 ;  /* 0x0000000dff007c0c */ /* 0x000fda000bf85340 */
[----:B------:R-:W-:Y:S05]  /*5230*/  @P4 BRA `(.L_x_34132) ;  /* 0x0000000000084947 */ /* 0x000fea0003800000 */
[----:B------:R-:W-:Y:S05]  /*5240*/  @P0 BRA `(.L_x_34133) ;  /* 0x0000000000200947 */ /* 0x000fea0003800000 */
[----:B------:R-:W-:Y:S05]  /*5250*/  BRA `(.L_x_34134) ;  /* 0x0000000000247947 */ /* 0x000fea0003800000 */
.L_x_34132:
[----:B-----5:R-:W-:-:S05]  /*5260*/  HADD2.F32 R160, -RZ, R37.H1_H1 ;  /* 0x30000025ffa07230 */ /* 0x020fca0000004100 */
[----:B------:R-:W-:Y:S01]  /*5270*/  FADD.FTZ R210, R160, R210 ;  /* 0x000000d2a0d27221 */ /* 0x000fe20000010000 */
[----:B------:R-:W-:Y:S06]  /*5280*/  BRA `(.L_x_34133) ;  /* 0x0000000000107947 */ /* 0x000fec0003800000 */
.L_x_34131:
[----:B-----5:R-:W-:-:S05]  /*5290*/  HADD2.F32 R160, -RZ, R41.H1_H1 ;  /* 0x30000029ffa07230 */ /* 0x020fca0000004100 */
[----:B------:R-:W-:Y:S01]  /*52a0*/  FADD.FTZ R210, R160, R210 ;  /* 0x000000d2a0d27221 */ /* 0x000fe20000010000 */
[----:B------:R-:W-:-:S05]  /*52b0*/  @P2 HADD2.F32 R160, -RZ, R37.H1_H1 ;  /* 0x30000025ffa02230 */ /* 0x000fca0000004100 */
[----:B------:R-:W-:-:S07]  /*52c0*/  @P2 FADD.FTZ R210, R160, R210 ;  /* 0x000000d2a0d22221 */ /* 0x000fce0000010000 */
.L_x_34133:
[----:B------:R-:W-:-:S04]  /*52d0*/  F2FP.F16.F32.PACK_AB R160, RZ, R210 ;  /* 0x000000d2ffa0723e */ /* 0x000fc800000000ff */
[----:B------:R-:W-:-:S07]  /*52e0*/  PRMT R33, R33, 0x5410, R160 ;  /* 0x0000541021217816 */ /* 0x000fce00000000a0 */
.L_x_34134:
[----:B------:R-:W-:Y:S01]  /*52f0*/  HADD2.F32 R211, -RZ, R162.H0_H0 ;  /* 0x200000a2ffd37230 */ /* 0x000fe20000004100 */
[----:B------:R-:W-:Y:S06]  /*5300*/  @P3 BRA `(.L_x_34135) ;  /* 0x0000000000203947 */ /* 0x000fec0003800000 */
[----:B------:R-:W-:-:S04]  /*5310*/  ISETP.NE.U32.AND P4, PT, RZ, UR12, PT ;  /* 0x0000000cff007c0c */ /* 0x000fc8000bf85070 */
[----:B------:R-:W-:-:S13]  /*5320*/  ISETP.NE.AND.EX P4, PT, RZ, UR13, PT, P4 ;  /* 0x0000000dff007c0c */ /* 0x000fda000bf85340 */
[----:B------:R-:W-:Y:S05]  /*5330*/  @P4 BRA `(.L_x_34136) ;  /* 0x0000000000084947 */ /* 0x000fea0003800000 */
[----:B------:R-:W-:Y:S05]  /*5340*/  @P0 BRA `(.L_x_34137) ;  /* 0x0000000000200947 */ /* 0x000fea0003800000 */
[----:B------:R-:W-:Y:S05]  /*5350*/  BRA `(.L_x_34138) ;  /* 0x0000000000247947 */ /* 0x000fea0003800000 */
.L_x_34136:
[----:B-----5:R-:W-:-:S05]  /*5360*/  HADD2.F32 R160, -RZ, R38.H0_H0 ;  /* 0x20000026ffa07230 */ /* 0x020fca0000004100 */
[----:B------:R-:W-:Y:S01]  /*5370*/  FADD.FTZ R211, R160, R211 ;  /* 0x000000d3a0d37221 */ /* 0x000fe20000010000 */
[----:B------:R-:W-:Y:S06]  /*5380*/  BRA `(.L_x_34137) ;  /* 0x0000000000107947 */ /* 0x000fec0003800000 */
.L_x_34135:
[----:B-----5:R-:W-:-:S05]  /*5390*/  HADD2.F32 R160, -RZ, R42.H0_H0 ;  /* 0x2000002affa07230 */ /* 0x020fca0000004100 */
[----:B------:R-:W-:Y:S01]  /*53a0*/  FADD.FTZ R211, R160, R211 ;  /* 0x000000d3a0d37221 */ /* 0x000fe20000010000 */
[----:B------:R-:W-:-:S05]  /*53b0*/  @P2 HADD2.F32 R160, -RZ, R38.H0_H0 ;  /* 0x20000026ffa02230 */ /* 0x000fca0000004100 */
[----:B------:R-:W-:-:S07]  /*53c0*/  @P2 FADD.FTZ R211, R160, R211 ;  /* 0x000000d3a0d32221 */ /* 0x000fce0000010000 */
.L_x_34137:
[----:B------:R-:W-:-:S04]  /*53d0*/  F2FP.F16.F32.PACK_AB R160, RZ, R211 ;  /* 0x000000d3ffa0723e */ /* 0x000fc800000000ff */
[----:B------:R-:W-:-:S07]  /*53e0*/  PRMT R34, R160, 0x7610, R34 ;  /* 0x00007610a0227816 */ /* 0x000fce0000000022 */
.L_x_34138:
[----:B------:R-:W-:Y:S01]  /*53f0*/  HADD2.F32 R212, -RZ, R162.H1_H1 ;  /* 0x300000a2ffd47230 */ /* 0x000fe20000004100 */
[----:B------:R-:W-:Y:S06]  /*5400*/  @P3 BRA `(.L_x_34139) ;  /* 0x0000000000203947 */ /* 0x000fec0003800000 */
[----:B------:R-:W-:-:S04]  /*5410*/  ISETP.NE.U32.AND P4, PT, RZ, UR12, PT ;  /* 0x0000000cff007c0c */ /* 0x000fc8000bf85070 */
[----:B------:R-:W-:-:S13]  /*5420*/  ISETP.NE.AND.EX P4, PT, RZ, UR13, PT, P4 ;  /* 0x0000000dff007c0c */ /* 0x000fda000bf85340 */
[----:B------:R-:W-:Y:S05]  /*5430*/  @P4 BRA `(.L_x_34140) ;  /* 0x0000000000084947 */ /* 0x000fea0003800000 */
[----:B------:R-:W-:Y:S05]  /*5440*/  @P0 BRA `(.L_x_34141) ;  /* 0x0000000000200947 */ /* 0x000fea0003800000 */
[----:B------:R-:W-:Y:S05]  /*5450*/  BRA `(.L_x_34142) ;  /* 0x0000000000247947 */ /* 0x000fea0003800000 */
.L_x_34140:
[----:B-----5:R-:W-:-:S05]  /*5460*/  HADD2.F32 R160, -RZ, R38.H1_H1 ;  /* 0x30000026ffa07230 */ /* 0x020fca0000004100 */
[----:B------:R-:W-:Y:S01]  /*5470*/  FADD.FTZ R212, R160, R212 ;  /* 0x000000d4a0d47221 */ /* 0x000fe20000010000 */
[----:B------:R-:W-:Y:S06]  /*5480*/  BRA `(.L_x_34141) ;  /* 0x0000000000107947 */ /* 0x000fec0003800000 */
.L_x_34139:
[----:B-----5:R-:W-:-:S05]  /*5490*/  HADD2.F32 R160, -RZ, R42.H1_H1 ;  /* 0x3000002affa07230 */ /* 0x020fca0000004100 */
[----:B------:R-:W-:Y:S01]  /*54a0*/  FADD.FTZ R212, R160, R212 ;  /* 0x000000d4a0d47221 */ /* 0x000fe20000010000 */
[----:B------:R-:W-:-:S05]  /*54b0*/  @P2 HADD2.F32 R160, -RZ, R38.H1_H1 ;  /* 0x30000026ffa02230 */ /* 0x000fca0000004100 */
[----:B------:R-:W-:-:S07]  /*54c0*/  @P2 FADD.FTZ R212, R160, R212 ;  /* 0x000000d4a0d42221 */ /* 0x000fce0000010000 */
.L_x_34141:
[----:B------:R-:W-:-:S04]  /*54d0*/  F2FP.F16.F32.PACK_AB R160, RZ, R212 ;  /* 0x000000d4ffa0723e */ /* 0x000fc800000000ff */
[----:B------:R-:W-:-:S07]  /*54e0*/  PRMT R34, R34, 0x5410, R160 ;  /* 0x0000541022227816 */ /* 0x000fce00000000a0 */
.L_x_34142:
[----:B------:R-:W-:Y:S01]  /*54f0*/  HADD2.F32 R213, -RZ, R163.H0_H0 ;  /* 0x200000a3ffd57230 */ /* 0x000fe20000004100 */
[----:B------:R-:W-:Y:S06]  /*5500*/  @P3 BRA `(.L_x_34143) ;  /* 0x0000000000203947 */ /* 0x000fec0003800000 */
[----:B------:R-:W-:-:S04]  /*5510*/  ISETP.NE.U32.AND P4, PT, RZ, UR12, PT ;  /* 0x0000000cff007c0c */ /* 0x000fc8000bf85070 */
[----:B------:R-:W-:-:S13]  /*5520*/  ISETP.NE.AND.EX P4, PT, RZ, UR13, PT, P4 ;  /* 0x0000000dff007c0c */ /* 0x000fda000bf85340 */
[----:B------:R-:W-:Y:S05]  /*5530*/  @P4 BRA `(.L_x_34144) ;  /* 0x0000000000084947 */ /* 0x000fea0003800000 */
[----:B------:R-:W-:Y:S05]  /*5540*/  @P0 BRA `(.L_x_34145) ;  /* 0x0000000000200947 */ /* 0x000fea0003800000 */
[----:B------:R-:W-:Y:S05]  /*5550*/  BRA `(.L_x_34146) ;  /* 0x0000000000247947 */ /* 0x000fea0003800000 */
.L_x_34144:
[----:B-----5:R-:W-:-:S05]  /*5560*/  HADD2.F32 R160, -RZ, R39.H0_H0 ;  /* 0x20000027ffa07230 */ /* 0x020fca0000004100 */
[----:B------:R-:W-:Y:S01]  /*5570*/  FADD.FTZ R213, R160, R213 ;  /* 0x000000d5a0d57221 */ /* 0x000fe20000010000 */
[----:B------:R-:W-:Y:S06]  /*5580*/  BRA `(.L_x_34145) ;  /* 0x0000000000107947 */ /* 0x000fec0003800000 */
.L_x_34143:
[----:B-----5:R-:W-:-:S05]  /*5590*/  HADD2.F32 R160, -RZ, R43.H0_H0 ;  /* 0x2000002bffa07230 */ /* 0x020fca0000004100 */
[----:B------:R-:W-:Y:S01]  /*55a0*/  FADD.FTZ R213, R160, R213 ;  /* 0x000000d5a0d57221 */ /* 0x000fe20000010000 */
[----:B------:R-:W-:-:S05]  /*55b0*/  @P2 HADD2.F32 R160, -RZ, R39.H0_H0 ;  /* 0x20000027ffa02230 */ /* 0x000fca0000004100 */
[----:B------:R-:W-:-:S07]  /*55c0*/  @P2 FADD.FTZ R213, R160, R213 ;  /* 0x000000d5a0d52221 */ /* 0x000fce0000010000 */
.L_x_34145:
[----:B------:R-:W-:-:S04]  /*55d0*/  F2FP.F16.F32.PACK_AB R160, RZ, R213 ;  /* 0x000000d5ffa0723e */ /* 0x000fc800000000ff */
[----:B------:R-:W-:-:S07]  /*55e0*/  PRMT R35, R160, 0x7610, R35 ;  /* 0x00007610a0237816 */ /* 0x000fce0000000023 */
.L_x_34146:
[----:B------:R-:W-:Y:S01]  /*55f0*/  HADD2.F32 R214, -RZ, R163.H1_H1 ;  /* 0x300000a3ffd67230 */ /* 0x000fe20000004100 */
[----:B------:R-:W-:Y:S06]  /*5600*/  @P3 BRA `(.L_x_34147) ;  /* 0x0000000000203947 */ /* 0x000fec0003800000 */
[----:B------:R-:W-:-:S04]  /*5610*/  ISETP.NE.U32.AND P4, PT, RZ, UR12, PT ;  /* 0x0000000cff007c0c */ /* 0x000fc8000bf85070 */
[----:B------:R-:W-:-:S13]  /*5620*/  ISETP.NE.AND.EX P4, PT, RZ, UR13, PT, P4 ;  /* 0x0000000dff007c0c */ /* 0x000fda000bf85340 */
[----:B------:R-:W-:Y:S05]  /*5630*/  @P4 BRA `(.L_x_34148) ;  /* 0x0000000000084947 */ /* 0x000fea0003800000 */
[----:B------:R-:W-:Y:S05]  /*5640*/  @P0 BRA `(.L_x_34149) ;  /* 0x0000000000200947 */ /* 0x000fea0003800000 */
[----:B------:R-:W-:Y:S05]  /*5650*/  BRA `(.L_x_34150) ;  /* 0x0000000000247947 */ /* 0x000fea0003800000 */
.L_x_34148:
[----:B-----5:R-:W-:-:S05]  /*5660*/  HADD2.F32 R160, -RZ, R39.H1_H1 ;  /* 0x30000027ffa07230 */ /* 0x020fca0000004100 */
[----:B------:R-:W-:Y:S01]  /*5670*/  FADD.FTZ R214, R160, R214 ;  /* 0x000000d6a0d67221 */ /* 0x000fe20000010000 */
[----:B------:R-:W-:Y:S06]  /*5680*/  BRA `(.L_x_34149) ;  /* 0x0000000000107947 */ /* 0x000fec0003800000 */
.L_x_34147:
[----:B-----5:R-:W-:-:S05]  /*5690*/  HADD2.F32 R160, -RZ, R43.H1_H1 ;  /* 0x3000002bffa07230 */ /* 0x020fca0000004100 */
[----:B------:R-:W-:Y:S01]  /*56a0*/  FADD.FTZ R214, R160, R214 ;  /* 0x000000d6a0d67221 */ /* 0x000fe20000010000 */
[----:B------:R-:W-:-:S05]  /*56b0*/  @P2 HADD2.F32 R160, -RZ, R39.H1_H1 ;  /* 0x30000027ffa02230 */ /* 0x000fca0000004100 */
[----:B------:R-:W-:-:S07]  /*56c0*/  @P2 FADD.FTZ R214, R160, R214 ;  /* 0x000000d6a0d62221 */ /* 0x000fce0000010000 */
.L_x_34149:
[----:B------:R-:W-:-:S04]  /*56d0*/  F2FP.F16.F32.PACK_AB R160, RZ, R214 ;  /* 0x000000d6ffa0723e */ /* 0x000fc800000000ff */
[----:B------:R-:W-:-:S07]  /*56e0*/  PRMT R35, R35, 0x5410, R160 ;  /* 0x0000541023237816 */ /* 0x000fce00000000a0 */
.L_x_34150:
        /* <DEDUP_REMOVED lines=19> */
.L_x_34152:
[----:B-----5:R-:W-:-:S05]  /*5820*/  HADD2.F32 R217, -RZ, R36.H0_H0 ;  /* 0x20000024ffd97230 */ /* 0x020fca0000004100 */
[----:B------:R-:W-:Y:S01]  /*5830*/  FADD.FTZ R216, R217, R216 ;  /* 0x000000d8d9d87221 */ /* 0x000fe20000010000 */
[----:B------:R-:W-:Y:S06]  /*5840*/  BRA `(.L_x_34153) ;  /* 0x0000000000107947 */ /* 0x000fec0003800000 */
.L_x_34151:
[----:B-----5:R-:W-:-:S05]  /*5850*/  HADD2.F32 R217, -RZ, R40.H0_H0 ;  /* 0x20000028ffd97230 */ /* 0x020fca0000004100 */
[----:B------:R-:W-:Y:S01]  /*5860*/  FADD.FTZ R216, R217, R216 ;  /* 0x000000d8d9d87221 */ /* 0x000fe20000010000 */
[----:B------:R-:W-:-:S05]  /*5870*/  @P2 HADD2.F32 R217, -RZ, R36.H0_H0 ;  /* 0x20000024ffd92230 */ /* 0x000fca0000004100 */
[----:B------:R-:W-:-:S07]  /*5880*/  @P2 FADD.FTZ R216, R217, R216 ;  /* 0x000000d8d9d82221 */ /* 0x000fce0000010000 */
.L_x_34153:
[----:B------:R-:W-:-:S04]  /*5890*/  F2FP.F16.F32.PACK_AB R217, RZ, R216 ;  /* 0x000000d8ffd9723e */ /* 0x000fc800000000ff */
[----:B------:R-:W-:-:S07]  /*58a0*/  PRMT R32, R217, 0x7610, R32 ;  /* 0x00007610d9207816 */ /* 0x000fce0000000020 */
.L_x_34154:
[----:B------:R-:W-:Y:S01]  /*58b0*/  HADD2.F32 R218, -RZ, R160.H1_H1 ;  /* 0x300000a0ffda7230 */ /* 0x000fe20000004100 */
[----:B------:R-:W-:Y:S06]  /*58c0*/  @P3 BRA `(.L_x_34155) ;  /* 0x0000000000203947 */ /* 0x000fec0003800000 */
[----:B------:R-:W-:-:S04]  /*58d0*/  ISETP.NE.U32.AND P4, PT, RZ, UR12, PT ;  /* 0x0000000cff007c0c */ /* 0x000fc8000bf85070 */
[----:B------:R-:W-:-:S13]  /*58e0*/  ISETP.NE.AND.EX P4, PT, RZ, UR13, PT, P4 ;  /* 0x0000000dff007c0c */ /* 0x000fda000bf85340 */
[----:B------:R-:W-:Y:S05]  /*58f0*/  @P4 BRA `(.L_x_34156) ;  /* 0x0000000000084947 */ /* 0x000fea0003800000 */
[----:B------:R-:W-:Y:S05]  /*5900*/  @P0 BRA `(.L_x_34157) ;  /* 0x0000000000200947 */ /* 0x000fea0003800000 */
[----:B------:R-:W-:Y:S05]  /*5910*/  BRA `(.L_x_34158) ;  /* 0x0000000000247947 */ /* 0x000fea0003800000 */
.L_x_34156:
[----:B-----5:R-:W-:-:S05]  /*5920*/  HADD2.F32 R160, -RZ, R36.H1_H1 ;  /* 0x30000024ffa07230 */ /* 0x020fca0000004100 */
[----:B------:R-:W-:Y:S01]  /*5930*/  FADD.FTZ R218, R160, R218 ;  /* 0x000000daa0da7221 */ /* 0x000fe20000010000 */
[----:B------:R-:W-:Y:S06]  /*5940*/  BRA `(.L_x_34157) ;  /* 0x0000000000107947 */ /* 0x000fec0003800000 */
.L_x_34155:
[----:B-----5:R-:W-:-:S05]  /*5950*/  HADD2.F32 R160, -RZ, R40.H1_H1 ;  /* 0x30000028ffa07230 */ /* 0x020fca0000004100 */
[----:B------:R-:W-:Y:S01]  /*5960*/  FADD.FTZ R218, R160, R218 ;  /* 0x000000daa0da7221 */ /* 0x000fe20000010000 */
[----:B------:R-:W-:-:S05]  /*5970*/  @P2 HADD2.F32 R160, -RZ, R36.H1_H1 ;  /* 0x30000024ffa02230 */ /* 0x000fca0000004100 */
[----:B------:R-:W-:-:S07]  /*5980*/  @P2 FADD.FTZ R218, R160, R218 ;  /* 0x000000daa0da2221 */ /* 0x000fce0000010000 */
.L_x_34157:
[----:B------:R-:W-:-:S04]  /*5990*/  F2FP.F16.F32.PACK_AB R160, RZ, R218 ;  /* 0x000000daffa0723e */ /* 0x000fc800000000ff */
[----:B------:R-:W-:-:S07]  /*59a0*/  PRMT R32, R32, 0x5410, R160 ;  /* 0x0000541020207816 */ /* 0x000fce00000000a0 */
.L_x_34158:
[----:B------:R-:W-:Y:S01]  /*59b0*/  HADD2.F32 R217, -RZ, R161.H0_H0 ;  /* 0x200000a1ffd97230 */ /* 0x000fe20000004100 */
[----:B------:R-:W-:Y:S06]  /*59c0*/  @P3 BRA `(.L_x_34159) ;  /* 0x0000000000203947 */ /* 0x000fec0003800000 */
[----:B------:R-:W-:-:S04]  /*59d0*/  ISETP.NE.U32.AND P4, PT, RZ, UR12, PT ;  /* 0x0000000cff007c0c */ /* 0x000fc8000bf85070 */
[----:B------:R-:W-:-:S13]  /*59e0*/  ISETP.NE.AND.EX P4, PT, RZ, UR13, PT, P4 ;  /* 0x0000000dff007c0c */ /* 0x000fda000bf85340 */
[----:B------:R-:W-:Y:S05]  /*59f0*/  @P4 BRA `(.L_x_34160) ;  /* 0x0000000000084947 */ /* 0x000fea0003800000 */
[----:B------:R-:W-:Y:S05]  /*5a00*/  @P0 BRA `(.L_x_34161) ;  /* 0x0000000000200947 */ /* 0x000fea0003800000 */
[----:B------:R-:W-:Y:S05]  /*5a10*/  BRA `(.L_x_34162) ;  /* 0x0000000000247947 */ /* 0x000fea0003800000 */
.L_x_34160:
[----:B-----5:R-:W-:-:S05]  /*5a20*/  HADD2.F32 R160, -RZ, R37.H0_H0 ;  /* 0x20000025ffa07230 */ /* 0x020fca0000004100 */
[----:B------:R-:W-:Y:S01]  /*5a30*/  FADD.FTZ R217, R160, R217 ;  /* 0x000000d9a0d97221 */ /* 0x000fe20000010000 */
[----:B------:R-:W-:Y:S06]  /*5a40*/  BRA `(.L_x_34161) ;  /* 0x0000000000107947 */ /* 0x000fec0003800000 */
.L_x_34159:
[----:B-----5:R-:W-:-:S05]  /*5a50*/  HADD2.F32 R160, -RZ, R41.H0_H0 ;  /* 0x20000029ffa07230 */ /* 0x020fca0000004100 */
[----:B------:R-:W-:Y:S01]  /*5a60*/  FADD.FTZ R217, R160, R217 ;  /* 0x000000d9a0d97221 */ /* 0x000fe20000010000 */
[----:B------:R-:W-:-:S05]  /*5a70*/  @P2 HADD2.F32 R160, -RZ, R37.H0_H0 ;  /* 0x20000025ffa02230 */ /* 0x000fca0000004100 */
[----:B------:R-:W-:-:S07]  /*5a80*/  @P2 FADD.FTZ R217, R160, R217 ;  /* 0x000000d9a0d92221 */ /* 0x000fce0000010000 */
.L_x_34161:
[----:B------:R-:W-:-:S04]  /*5a90*/  F2FP.F16.F32.PACK_AB R160, RZ, R217 ;  /* 0x000000d9ffa0723e */ /* 0x000fc800000000ff */
[----:B------:R-:W-:-:S07]  /*5aa0*/  PRMT R33, R160, 0x7610, R33 ;  /* 0x00007610a0217816 */ /* 0x000fce0000000021 */
.L_x_34162:
[----:B------:R-:W-:Y:S01]  /*5ab0*/  HADD2.F32 R219, -RZ, R161.H1_H1 ;  /* 0x300000a1ffdb7230 */ /* 0x000fe20000004100 */
[----:B------:R-:W-:Y:S06]  /*5ac0*/  @P3 BRA `(.L_x_34163) ;  /* 0x0000000000203947 */ /* 0x000fec0003800000 */
[----:B------:R-:W-:-:S04]  /*5ad0*/  ISETP.NE.U32.AND P4, PT, RZ, UR12, PT ;  /* 0x0000000cff007c0c */ /* 0x000fc8000bf85070 */
[----:B------:R-:W-:-:S13]  /*5ae0*/  ISETP.NE.AND.EX P4, PT, RZ, UR13, PT, P4 ;  /* 0x0000000dff007c0c */ /* 0x000fda000bf85340 */
[----:B------:R-:W-:Y:S05]  /*5af0*/  @P4 BRA `(.L_x_34164) ;  /* 0x0000000000084947 */ /* 0x000fea0003800000 */
[----:B------:R-:W-:Y:S05]  /*5b00*/  @P0 BRA `(.L_x_34165) ;  /* 0x0000000000200947 */ /* 0x000fea0003800000 */
[----:B------:R-:W-:Y:S05]  /*5b10*/  BRA `(.L_x_34166) ;  /* 0x0000000000247947 */ /* 0x000fea0003800000 */
.L_x_34164:
[----:B-----5:R-:W-:-:S05]  /*5b20*/  HADD2.F32 R160, -RZ, R37.H1_H1 ;  /* 0x30000025ffa07230 */ /* 0x020fca0000004100 */
[----:B------:R-:W-:Y:S01]  /*5b30*/  FADD.FTZ R219, R160, R219 ;  /* 0x000000dba0db7221 */ /* 0x000fe20000010000 */
[----:B------:R-:W-:Y:S06]  /*5b40*/  BRA `(.L_x_34165) ;  /* 0x0000000000107947 */ /* 0x000fec0003800000 */
.L_x_34163:
[----:B-----5:R-:W-:-:S05]  /*5b50*/  HADD2.F32 R160, -RZ, R41.H1_H1 ;  /* 0x30000029ffa07230 */ /* 0x020fca0000004100 */
[----:B------:R-:W-:Y:S01]  /*5b60*/  FADD.FTZ R219, R160, R219 ;  /* 0x000000dba0db7221 */ /* 0x000fe20000010000 */
[----:B------:R-:W-:-:S05]  /*5b70*/  @P2 HADD2.F32 R160, -RZ, R37.H1_H1 ;  /* 0x30000025ffa02230 */ /* 0x000fca0000004100 */
[----:B------:R-:W-:-:S07]  /*5b80*/  @P2 FADD.FTZ R219, R160, R219 ;  /* 0x000000dba0db2221 */ /* 0x000fce0000010000 */
.L_x_34165:
[----:B------:R-:W-:-:S04]  /*5b90*/  F2FP.F16.F32.PACK_AB R160, RZ, R219 ;  /* 0x000000dbffa0723e */ /* 0x000fc800000000ff */
[----:B------:R-:W-:-:S07]  /*5ba0*/  PRMT R33, R33, 0x5410, R160 ;  /* 0x0000541021217816 */ /* 0x000fce00000000a0 */
.L_x_34166:
[----:B------:R-:W-:Y:S01]  /*5bb0*/  HADD2.F32 R220, -RZ, R162.H0_H0 ;  /* 0x200000a2ffdc7230 */ /* 0x000fe20000004100 */
[----:B------:R-:W-:Y:S06]  /*5bc0*/  @P3 BRA `(.L_x_34167) ;  /* 0x0000000000203947 */ /* 0x000fec0003800000 */
[----:B------:R-:W-:-:S04]  /*5bd0*/  ISETP.NE.U32.AND P4, PT, RZ, UR12, PT ;  /* 0x0000000cff007c0c */ /* 0x000fc8000bf85070 */
[----:B------:R-:W-:-:S13]  /*5be0*/  ISETP.NE.AND.EX P4, PT, RZ, UR13, PT, P4 ;  /* 0x0000000dff007c0c */ /* 0x000fda000bf85340 */
[----:B------:R-:W-:Y:S05]  /*5bf0*/  @P4 BRA `(.L_x_34168) ;  /* 0x0000000000084947 */ /* 0x000fea0003800000 */
[----:B------:R-:W-:Y:S05]  /*5c00*/  @P0 BRA `(.L_x_34169) ;  /* 0x0000000000200947 */ /* 0x000fea0003800000 */
[----:B------:R-:W-:Y:S05]  /*5c10*/  BRA `(.L_x_34170) ;  /* 0x0000000000247947 */ /* 0x000fea0003800000 */
.L_x_34168:
[----:B-----5:R-:W-:-:S05]  /*5c20*/  HADD2.F32 R160, -RZ, R38.H0_H0 ;  /* 0x20000026ffa07230 */ /* 0x020fca0000004100 */
[----:B------:R-:W-:Y:S01]  /*5c30*/  FADD.FTZ R220, R160, R220 ;  /* 0x000000dca0dc7221 */ /* 0x000fe20000010000 */
[----:B------:R-:W-:Y:S06]  /*5c40*/  BRA `(.L_x_34169) ;  /* 0x0000000000107947 */ /* 0x000fec0003800000 */
.L_x_34167:
[----:B-----5:R-:W-:-:S05]  /*5c50*/  HADD2.F32 R160, -RZ, R42.H0_H0 ;  /* 0x2000002affa07230 */ /* 0x020fca0000004100 */
[----:B------:R-:W-:Y:S01]  /*5c60*/  FADD.FTZ R220, R160, R220 ;  /* 0x000000dca0dc7221 */ /* 0x000fe20000010000 */
[----:B------:R-:W-:-:S05]  /*5c70*/  @P2 HADD2.F32 R160, -RZ, R38.H0_H0 ;  /* 0x20000026ffa02230 */ /* 0x000fca0000004100 */
[----:B------:R-:W-:-:S07]  /*5c80*/  @P2 FADD.FTZ R220, R160, R220 ;  /* 0x000000dca0dc2221 */ /* 0x000fce0000010000 */
.L_x_34169:
[----:B------:R-:W-:-:S04]  /*5c90*/  F2FP.F16.F32.PACK_AB R160, RZ, R220 ;  /* 0x000000dcffa0723e */ /* 0x000fc800000000ff */
[----:B------:R-:W-:-:S07]  /*5ca0*/  PRMT R34, R160, 0x7610, R34 ;  /* 0x00007610a0227816 */ /* 0x000fce0000000022 */
.L_x_34170:
[----:B------:R-:W-:Y:S01]  /*5cb0*/  HADD2.F32 R221, -RZ, R162.H1_H1 ;  /* 0x300000a2ffdd7230 */ /* 0x000fe20000004100 */
[----:B------:R-:W-:Y:S06]  /*5cc0*/  @P3 BRA `(.L_x_34171) ;  /* 0x0000000000203947 */ /* 0x000fec0003800000 */
[----:B------:R-:W-:-:S04]  /*5cd0*/  ISETP.NE.U32.AND P4, PT, RZ, UR12, PT ;  /* 0x0000000cff007c0c */ /* 0x000fc8000bf85070 */
[----:B------:R-:W-:-:S13]  /*5ce0*/  ISETP.NE.AND.EX P4, PT, RZ, UR13, PT, P4 ;  /* 0x0000000dff007c0c */ /* 0x000fda000bf85340 */
[----:B------:R-:W-:Y:S05]  /*5cf0*/  @P4 BRA `(.L_x_34172) ;  /* 0x0000000000084947 */ /* 0x000fea0003800000 */
[----:B------:R-:W-:Y:S05]  /*5d00*/  @P0 BRA `(.L_x_34173) ;  /* 0x0000000000200947 */ /* 0x000fea0003800000 */
[----:B------:R-:W-:Y:S05]  /*5d10*/  BRA `(.L_x_34174) ;  /* 0x0000000000247947 */ /* 0x000fea0003800000 */
.L_x_34172:
[----:B-----5:R-:W-:-:S05]  /*5d20*/  HADD2.F32 R160, -RZ, R38.H1_H1 ;  /* 0x30000026ffa07230 */ /* 0x020fca0000004100 */
[----:B------:R-:W-:Y:S01]  /*5d30*/  FADD.FTZ R221, R160, R221 ;  /* 0x000000dda0dd7221 */ /* 0x000fe20000010000 */
[----:B------:R-:W-:Y:S06]  /*5d40*/  BRA `(.L_x_34173) ;  /* 0x0000000000107947 */ /* 0x000fec0003800000 */
.L_x_34171:
[----:B-----5:R-:W-:-:S05]  /*5d50*/  HADD2.F32 R160, -RZ, R42.H1_H1 ;  /* 0x3000002affa07230 */ /* 0x020fca0000004100 */
[----:B------:R-:W-:Y:S01]  /*5d60*/  FADD.FTZ R221, R160, R221 ;  /* 0x000000dda0dd7221 */ /* 0x000fe20000010000 */
[----:B------:R-:W-:-:S05]  /*5d70*/  @P2 HADD2.F32 R160, -RZ, R38.H1_H1 ;  /* 0x30000026ffa02230 */ /* 0x000fca0000004100 */
[----:B------:R-:W-:-:S07]  /*5d80*/  @P2 FADD.FTZ R221, R160, R221 ;  /* 0x000000dda0dd2221 */ /* 0x000fce0000010000 */
.L_x_34173:
[----:B------:R-:W-:-:S04]  /*5d90*/  F2FP.F16.F32.PACK_AB R160, RZ, R221 ;  /* 0x000000ddffa0723e */ /* 0x000fc800000000ff */
[----:B------:R-:W-:-:S07]  /*5da0*/  PRMT R34, R34, 0x5410, R160 ;  /* 0x0000541022227816 */ /* 0x000fce00000000a0 */
.L_x_34174:
[----:B------:R-:W-:Y:S01]  /*5db0*/  HADD2.F32 R222, -RZ, R163.H0_H0 ;  /* 0x200000a3ffde7230 */ /* 0x000fe20000004100 */
[----:B------:R-:W-:Y:S06]  /*5dc0*/  @P3 BRA `(.L_x_34175) ;  /* 0x0000000000203947 */ /* 0x000fec0003800000 */
[----:B------:R-:W-:-:S04]  /*5dd0*/  ISETP.NE.U32.AND P4, PT, RZ, UR12, PT ;  /* 0x0000000cff007c0c */ /* 0x000fc8000bf85070 */
[----:B------:R-:W-:-:S13]  /*5de0*/  ISETP.NE.AND.EX P4, PT, RZ, UR13, PT, P4 ;  /* 0x0000000dff007c0c */ /* 0x000fda000bf85340 */
[----:B------:R-:W-:Y:S05]  /*5df0*/  @P4 BRA `(.L_x_34176) ;  /* 0x0000000000084947 */ /* 0x000fea0003800000 */
[----:B------:R-:W-:Y:S05]  /*5e00*/  @P0 BRA `(.L_x_34177) ;  /* 0x0000000000200947 */ /* 0x000fea0003800000 */
[----:B------:R-:W-:Y:S05]  /*5e10*/  BRA `(.L_x_34178) ;  /* 0x0000000000247947 */ /* 0x000fea0003800000 */
.L_x_34176:
[----:B-----5:R-:W-:-:S05]  /*5e20*/  HADD2.F32 R160, -RZ, R39.H0_H0 ;  /* 0x20000027ffa07230 */ /* 0x020fca0000004100 */
[----:B------:R-:W-:Y:S01]  /*5e30*/  FADD.FTZ R222, R160, R222 ;  /* 0x000000dea0de7221 */ /* 0x000fe20000010000 */
[----:B------:R-:W-:Y:S06]  /*5e40*/  BRA `(.L_x_34177) ;  /* 0x0000000000107947 */ /* 0x000fec0003800000 */
.L_x_34175:
[----:B-----5:R-:W-:-:S05]  /*5e50*/  HADD2.F32 R160, -RZ, R43.H0_H0 ;  /* 0x2000002bffa07230 */ /* 0x020fca0000004100 */
[----:B------:R-:W-:Y:S01]  /*5e60*/  FADD.FTZ R222, R160, R222 ;  /* 0x000000dea0de7221 */ /* 0x000fe20000010000 */
[----:B------:R-:W-:-:S05]  /*5e70*/  @P2 HADD2.F32 R160, -RZ, R39.H0_H0 ;  /* 0x20000027ffa02230 */ /* 0x000fca0000004100 */
[----:B------:R-:W-:-:S07]  /*5e80*/  @P2 FADD.FTZ R222, R160, R222 ;  /* 0x000000dea0de2221 */ /* 0x000fce0000010000 */
.L_x_34177:
[----:B------:R-:W-:-:S04]  /*5e90*/  F2FP.F16.F32.PACK_AB R160, RZ, R222 ;  /* 0x000000deffa0723e */ /* 0x000fc800000000ff */
[----:B------:R-:W-:-:S07]  /*5ea0*/  PRMT R35, R160, 0x7610, R35 ;  /* 0x00007610a0237816 */ /* 0x000fce0000000023 */
.L_x_34178:
[----:B------:R-:W-:Y:S01]  /*5eb0*/  HADD2.F32 R223, -RZ, R163.H1_H1 ;  /* 0x300000a3ffdf7230 */ /* 0x000fe20000004100 */
[----:B------:R-:W-:Y:S06]  /*5ec0*/  @P3 BRA `(.L_x_34179) ;  /* 0x0000000000203947 */ /* 0x000fec0003800000 */
[----:B------:R-:W-:-:S04]  /*5ed0*/  ISETP.NE.U32.AND P2, PT, RZ, UR12, PT ;  /* 0x0000000cff007c0c */ /* 0x000fc8000bf45070 */
[----:B------:R-:W-:-:S13]  /*5ee0*/  ISETP.NE.AND.EX P2, PT, RZ, UR13, PT, P2 ;  /* 0x0000000dff007c0c */ /* 0x000fda000bf45320 */
[----:B------:R-:W-:Y:S05]  /*5ef0*/  @P2 BRA `(.L_x_34180) ;  /* 0x0000000000082947 */ /* 0x000fea0003800000 */
[----:B------:R-:W-:Y:S05]  /*5f00*/  @P0 BRA `(.L_x_34181) ;  /* 0x0000000000200947 */ /* 0x000fea0003800000 */
[----:B------:R-:W-:Y:S05]  /*5f10*/  BRA `(.L_x_34182) ;  /* 0x0000000000247947 */ /* 0x000fea0003800000 */
.L_x_34180:
[----:B-----5:R-:W-:-:S05]  /*5f20*/  HADD2.F32 R160, -RZ, R39.H1_H1 ;  /* 0x30000027ffa07230 */ /* 0x020fca0000004100 */
[----:B------:R-:W-:Y:S01]  /*5f30*/  FADD.FTZ R223, R160, R223 ;  /* 0x000000dfa0df7221 */ /* 0x000fe20000010000 */
[----:B------:R-:W-:Y:S06]  /*5f40*/  BRA `(.L_x_34181) ;  /* 0x0000000000107947 */ /* 0x000fec0003800000 */
.L_x_34179:
[----:B-----5:R-:W-:-:S05]  /*5f50*/  HADD2.F32 R160, -RZ, R43.H1_H1 ;  /* 0x3000002bffa07230 */ /* 0x020fca0000004100 */
[----:B------:R-:W-:Y:S01]  /*5f60*/  FADD.FTZ R223, R160, R223 ;  /* 0x000000dfa0df7221 */ /* 0x000fe20000010000 */
[----:B------:R-:W-:-:S05]  /*5f70*/  @P2 HADD2.F32 R160, -RZ, R39.H1_H1 ;  /* 0x30000027ffa02230 */ /* 0x000fca0000004100 */
[----:B------:R-:W-:-:S07]  /*5f80*/  @P2 FADD.FTZ R223, R160, R223 ;  /* 0x000000dfa0df2221 */ /* 0x000fce0000010000 */
.L_x_34181:
[----:B------:R-:W-:-:S04]  /*5f90*/  F2FP.F16.F32.PACK_AB R160, RZ, R223 ;  /* 0x000000dfffa0723e */ /* 0x000fc800000000ff */
[----:B------:R-:W-:-:S07]  /*5fa0*/  PRMT R35, R35, 0x5410, R160 ;  /* 0x0000541023237816 */ /* 0x000fce00000000a0 */
.L_x_34182:
        /* <DEDUP_REMOVED lines=267> */
.L_x_34196:
        /* <DEDUP_REMOVED lines=18> */
[----:B------:R-:W-:Y:S02]  /*7180*/  F2FP.F16.F32.PACK_AB R163, R161, R160 ;  /* 0x000000a0a1a3723e */ /* 0x000fe400000000ff */
        /* <DEDUP_REMOVED lines=52> */
[----:B------:R-:W-:Y:S01]  /*74d0*/  F2FP.F16.F32.PACK_AB R162, R162, R161 ;  /* 0x000000a1a2a2723e */ /* 0x000fe200000000ff */
[----:B---3--:R-:W-:Y:S01]  /*74e0*/  FFMA.FTZ R27, R164, R27, R158 ;  /* 0x0000001ba41b7223 */ /* 0x008fe2000001009e */
[----:B------:R-:W-:-:S04]  /*74f0*/  FFMA.FTZ R25, R165, R25, R156 ;  /* 0x00000019a5197223 */ /* 0x000fc8000001009c */
[----:B------:R-:W-:Y:S02]  /*7500*/  F2FP.F16.F32.PACK_AB R161, R160, R27 ;  /* 0x0000001ba0a1723e */ /* 0x000fe400000000ff */
[----:B------:R-:W-:Y:S02]  /*7510*/  F2FP.F16.F32.PACK_AB R160, R26, R25 ;  /* 0x000000191aa0723e */ /* 0x000fe400000000ff */
        /* <DEDUP_REMOVED lines=160> */
[----:B------:R-:W-:Y:S01]  /*7f20*/  F2FP.F16.F32.PACK_AB R204, R202, R201 ;  /* 0x000000c9cacc723e */ /* 0x000fe200000000ff */
[----:B---3--:R-:W-:Y:S01]  /*7f30*/  FFMA.FTZ R9, R221, R9, R145 ;  /* 0x00000009dd097223 */ /* 0x008fe20000010091 */
[----:B----4-:R-:W-:Y:S01]  /*7f40*/  FFMA.FTZ R4, R225, R4, R144 ;  /* 0x00000004e1047223 */ /* 0x010fe20000010090 */
[----:B--2---:R-:W-:-:S04]  /*7f50*/  FFMA.FTZ R6, R217, R6, R150 ;  /* 0x00000006d9067223 */ /* 0x004fc80000010096 */
[----:B------:R-:W-:Y:S01]  /*7f60*/  F2FP.F16.F32.PACK_AB R30, R9, R4 ;  /* 0x00000004091e723e */ /* 0x000fe200000000ff */
[----:B------:R-:W-:-:S05]  /*7f70*/  FFMA.FTZ R4, R218, R7, R151 ;  /* 0x00000007da047223 */ /* 0x000fca0000010097 */
[----:B------:R-:W-:Y:S01]  /*7f80*/  F2FP.F16.F32.PACK_AB R29, R4, R6 ;  /* 0x00000006041d723e */ /* 0x000fe200000000ff */
        /* <DEDUP_REMOVED lines=8> */
[----:B------:R-:W-:Y:S01]  /*8010*/  F2FP.F16.F32.PACK_AB R28, R5, R2 ;  /* 0x00000002051c723e */ /* 0x000fe200000000ff */
[----:B------:R-:W-:Y:S01]  /*8020*/  FFMA.FTZ R5, R214, R15, R142 ;  /* 0x0000000fd6057223 */ /* 0x000fe2000001008e */
[----:B------:R-:W-:-:S02]  /*8030*/  FFMA.FTZ R15, R233, R162, R121 ;  /* 0x000000a2e90f7223 */ /* 0x000fc40000010079 */
[----:B------:R-:W-:Y:S01]  /*8040*/  F2FP.F16.F32.PACK_AB R31, R11, R10 ;  /* 0x0000000a0b1f723e */ /* 0x000fe200000000ff */
[----:B------:R-:W-:Y:S01]  /*8050*/  FFMA.FTZ R11, R249, R18, R137 ;  /* 0x00000012f90b7223 */ /* 0x000fe20000010089 */
[----:B------:R-:W-:Y:S01]  /*8060*/  FFMA.FTZ R18, R232, R161, R120 ;  /* 0x000000a1e8127223 */ /* 0x000fe20000010078 */
[----:B------:R-:W-:Y:S01]  /*8070*/  F2FP.F16.F32.PACK_AB R7, R9, R7 ;  /* 0x000000070907723e */ /* 0x000fe200000000ff */
[----:B------:R-:W-:Y:S01]  /*8080*/  FFMA.FTZ R8, R244, R22, R132 ;  /* 0x00000016f4087223 */ /* 0x000fe20000010084 */
[----:B------:R-:W-:Y:S01]  /*8090*/  FFMA.FTZ R6, R248, R17, R136 ;  /* 0x00000011f8067223 */ /* 0x000fe20000010088 */
[----:B------:R-:W-:Y:S01]  /*80a0*/  FFMA.FTZ R2, R252, R13, R143 ;  /* 0x0000000dfc027223 */ /* 0x000fe2000001008f */
[----:B------:R-:W-:Y:S01]  /*80b0*/  FFMA.FTZ R9, R227, R14, R141 ;  /* 0x0000000ee3097223 */ /* 0x000fe2000001008d */
[----:B------:R-:W-:Y:S01]  /*80c0*/  F2FP.F16.F32.PACK_AB R18, R15, R18 ;  /* 0x000000120f12723e */ /* 0x000fe200000000ff */
[----:B0-----:R-:W-:Y:S01]  /*80d0*/  IMAD.WIDE.U32 R14, R3, 0x10, R216 ;  /* 0x00000010030e7825 */ /* 0x001fe200078e00d8 */
[----:B------:R-:W-:-:S03]  /*80e0*/  F2FP.F16.F32.PACK_AB R8, R23, R8 ;  /* 0x000000081708723e */ /* 0x000fc600000000ff */
[----:B------:R-:W-:Y:S01]  /*80f0*/  FFMA.FTZ R10, R240, R25, R128 ;  /* 0x00000019f00a7223 */ /* 0x000fe20000010080 */
[----:B------:R-:W-:Y:S01]  /*8100*/  F2FP.F16.F32.PACK_AB R6, R11, R6 ;  /* 0x000000060b06723e */ /* 0x000fe200000000ff */
[----:B------:R-:W-:Y:S01]  /*8110*/  FFMA.FTZ R13, R241, R26, R129 ;  /* 0x0000001af10d7223 */ /* 0x000fe20000010081 */
[----:B------:R-:W-:Y:S01]  /*8120*/  F2FP.F16.F32.PACK_AB R5, R2, R5 ;  /* 0x000000050205723e */ /* 0x000fe200000000ff */
[----:B------:R-:W-:Y:S01]  /*8130*/  IMAD.WIDE.U32 R22, R12, 0x10, R216 ;  /* 0x000000100c167825 */ /* 0x000fe200078e00d8 */
[----:B------:R-:W-:-:S03]  /*8140*/  F2FP.F16.F32.PACK_AB R4, R9, R4 ;  /* 0x000000040904723e */ /* 0x000fc600000000ff */
[----:B------:R-:W-:Y:S01]  /*8150*/  FFMA.FTZ R9, R246, R20, R134 ;  /* 0x00000014f6097223 */ /* 0x000fe20000010086 */
[----:B------:R-:W-:Y:S01]  /*8160*/  FFMA.FTZ R11, R242, R27, R130 ;  /* 0x0000001bf20b7223 */ /* 0x000fe20000010082 */
[----:B------:R0:W-:Y:S01]  /*8170*/  STG.E.128 desc[UR4][R14.64], R28 ;  /* 0x0000001c0e007986 */ /* 0x0001e2000c101d04 */
[----:B------:R-:W-:Y:S01]  /*8180*/  F2FP.F16.F32.PACK_AB R10, R13, R10 ;  /* 0x0000000a0d0a723e */ /* 0x000fe200000000ff */
[----:B------:R-:W-:Y:S01]  /*8190*/  FFMA.FTZ R17, R238, R213, R126 ;  /* 0x000000d5ee117223 */ /* 0x000fe2000001007e */
[----:B------:R-:W-:Y:S01]  /*81a0*/  FFMA.FTZ R16, R236, R211, R124 ;  /* 0x000000d3ec107223 */ /* 0x000fe2000001007c */
[----:B------:R1:W-:Y:S01]  /*81b0*/  STG.E.128 desc[UR4][R22.64], R4 ;  /* 0x0000000416007986 */ /* 0x0003e2000c101d04 */
[----:B------:R-:W-:Y:S01]  /*81c0*/  FFMA.FTZ R19, R234, R163, R122 ;  /* 0x000000a3ea137223 */ /* 0x000fe2000001007a */
[----:B------:R-:W-:Y:S01]  /*81d0*/  FFMA.FTZ R13, R237, R212, R125 ;  /* 0x000000d4ed0d7223 */ /* 0x000fe2000001007d */
[----:B------:R-:W-:Y:S01]  /*81e0*/  F2FP.F16.F32.PACK_AB R11, R210, R11 ;  /* 0x0000000bd20b723e */ /* 0x000fe200000000ff */
[----:B------:R-:W-:Y:S01]  /*81f0*/  IMAD.WIDE.U32 R20, R21, 0x10, R216 ;  /* 0x0000001015147825 */ /* 0x000fe200078e00d8 */
[----:B------:R-:W-:-:S02]  /*8200*/  F2FP.F16.F32.PACK_AB R9, R24, R9 ;  /* 0x000000091809723e */ /* 0x000fc400000000ff */
[----:B------:R-:W-:Y:S01]  /*8210*/  F2FP.F16.F32.PACK_AB R17, R160, R17 ;  /* 0x00000011a011723e */ /* 0x000fe200000000ff */
[----:B------:R-:W-:Y:S01]  /*8220*/  IMAD.WIDE.U32 R160, R170, 0x10, R216 ;  /* 0x00000010aaa07825 */ /* 0x000fe200078e00d8 */
[----:B------:R-:W-:-:S03]  /*8230*/  F2FP.F16.F32.PACK_AB R19, R164, R19 ;  /* 0x00000013a413723e */ /* 0x000fc600000000ff */
[----:B0-----:R-:W-:Y:S01]  /*8240*/  FFMA.FTZ R29, R53, R198, R89 ;  /* 0x000000c6351d7223 */ /* 0x001fe20000010059 */
[----:B-1----:R-:W-:Y:S01]  /*8250*/  FFMA.FTZ R22, R52, R196, R88 ;  /* 0x000000c434167223 */ /* 0x002fe20000010058 */
[----:B------:R-:W-:Y:S01]  /*8260*/  F2FP.F16.F32.PACK_AB R16, R13, R16 ;  /* 0x000000100d10723e */ /* 0x000fe200000000ff */
[----:B------:R0:W-:Y:S01]  /*8270*/  STG.E.128 desc[UR4][R20.64], R8 ;  /* 0x0000000814007986 */ /* 0x0001e2000c101d04 */
[----:B------:R-:W-:Y:S02]  /*8280*/  FFMA.FTZ R14, R75, R177, R111 ;  /* 0x000000b14b0e7223 */ /* 0x000fe4000001006f */
[----:B------:R-:W-:Y:S02]  /*8290*/  F2FP.F16.F32.PACK_AB R22, R29, R22 ;  /* 0x000000161d16723e */ /* 0x000fe400000000ff */
[----:B------:R-:W1:Y:S01]  /*82a0*/  LDC.64 R28, c[0x0][0x210] ;  /* 0x00008400ff1c7b82 */ /* 0x000e620000000a00 */
[----:B------:R2:W-:Y:S01]  /*82b0*/  STG.E.128 desc[UR4][R160.64], R16 ;  /* 0x00000010a0007986 */ /* 0x0005e2000c101d04 */
[----:B------:R-:W-:Y:S01]  /*82c0*/  FFMA.FTZ R15, R69, R180, R105 ;  /* 0x000000b4450f7223 */ /* 0x000fe20000010069 */
[----:B------:R-:W-:Y:S01]  /*82d0*/  FFMA.FTZ R164, R77, R171, R113 ;  /* 0x000000ab4da47223 */ /* 0x000fe20000010071 */
[----:B0-----:R-:W-:Y:S01]  /*82e0*/  FFMA.FTZ R9, R74, R176, R110 ;  /* 0x000000b04a097223 */ /* 0x001fe2000001006e */
[----:B------:R-:W-:Y:S01]  /*82f0*/  FFMA.FTZ R10, R68, R178, R104 ;  /* 0x000000b2440a7223 */ /* 0x000fe20000010068 */
[----:B------:R-:W-:-:S03]  /*8300*/  FFMA.FTZ R21, R58, R194, R94 ;  /* 0x000000c23a157223 */ /* 0x000fc6000001005e */
[----:B------:R-:W-:Y:S01]  /*8310*/  F2FP.F16.F32.PACK_AB R9, R14, R9 ;  /* 0x000000090e09723e */ /* 0x000fe200000000ff */
[----:B--2---:R-:W-:Y:S01]  /*8320*/  FFMA.FTZ R19, R62, R190, R98 ;  /* 0x000000be3e137223 */ /* 0x004fe20000010062 */
[----:B------:R-:W-:Y:S01]  /*8330*/  FFMA.FTZ R16, R63, R191, R99 ;  /* 0x000000bf3f107223 */ /* 0x000fe20000010063 */
[----:B------:R-:W-:Y:S01]  /*8340*/  FFMA.FTZ R14, R59, R195, R95 ;  /* 0x000000c33b0e7223 */ /* 0x000fe2000001005f */
[----:B------:R-:W-:Y:S01]  /*8350*/  FFMA.FTZ R8, R72, R174, R108 ;  /* 0x000000ae48087223 */ /* 0x000fe2000001006c */
[----:B------:R-:W-:Y:S01]  /*8360*/  F2FP.F16.F32.PACK_AB R10, R15, R10 ;  /* 0x0000000a0f0a723e */ /* 0x000fe200000000ff */
[----:B------:R-:W-:Y:S01]  /*8370*/  FFMA.FTZ R18, R60, R188, R96 ;  /* 0x000000bc3c127223 */ /* 0x000fe20000010060 */
[----:B------:R-:W-:Y:S01]  /*8380*/  F2FP.F16.F32.PACK_AB R19, R16, R19 ;  /* 0x000000131013723e */ /* 0x000fe200000000ff */
[----:B------:R-:W-:Y:S01]  /*8390*/  FFMA.FTZ R16, R64, R183, R100 ;  /* 0x000000b740107223 */ /* 0x000fe20000010064 */
[----:B------:R-:W-:Y:S01]  /*83a0*/  FFMA.FTZ R15, R65, R184, R101 ;  /* 0x000000b8410f7223 */ /* 0x000fe20000010065 */
[----:B------:R-:W-:Y:S01]  /*83b0*/  FFMA.FTZ R17, R66, R185, R102 ;  /* 0x000000b942117223 */ /* 0x000fe20000010066 */
[----:B------:R-:W-:Y:S01]  /*83c0*/  FFMA.FTZ R23, R54, R199, R90 ;  /* 0x000000c736177223 */ /* 0x000fe2000001005a */
[----:B------:R-:W-:Y:S01]  /*83d0*/  F2FP.F16.F32.PACK_AB R21, R14, R21 ;  /* 0x000000150e15723e */ /* 0x000fe200000000ff */
[----:B------:R-:W-:Y:S01]  /*83e0*/  FFMA.FTZ R20, R56, R192, R92 ;  /* 0x000000c038147223 */ /* 0x000fe2000001005c */
[----:B------:R-:W-:Y:S01]  /*83f0*/  FFMA.FTZ R14, R47, R209, R83 ;  /* 0x000000d12f0e7223 */ /* 0x000fe20000010053 */
[----:B------:R-:W-:Y:S01]  /*8400*/  IMAD.WIDE.U32 R2, R179, 0x10, R216 ;  /* 0x00000010b3027825 */ /* 0x000fe200078e00d8 */
[----:B------:R-:W-:-:S02]  /*8410*/  F2FP.F16.F32.PACK_AB R7, R173, R172 ;  /* 0x000000acad07723e */ /* 0x000fc400000000ff */
[----:B------:R-:W-:Y:S01]  /*8420*/  F2FP.F16.F32.PACK_AB R6, R164, R169 ;  /* 0x000000a9a406723e */ /* 0x000fe200000000ff */
[--C-:B------:R-:W-:Y:S01]  /*8430*/  IMAD.WIDE.U32 R12, R187, 0x10, R216.reuse ;  /* 0x00000010bb0c7825 */ /* 0x100fe200078e00d8 */
[----:B------:R-:W-:Y:S02]  /*8440*/  F2FP.F16.F32.PACK_AB R5, R168, R167 ;  /* 0x000000a7a805723e */ /* 0x000fe400000000ff */
[----:B------:R-:W-:Y:S01]  /*8450*/  F2FP.F16.F32.PACK_AB R4, R166, R165 ;  /* 0x000000a5a604723e */ /* 0x000fe200000000ff */
[--C-:B------:R-:W-:Y:S01]  /*8460*/  IMAD.WIDE.U32 R24, R197, 0x10, R216.reuse ;  /* 0x00000010c5187825 */ /* 0x100fe200078e00d8 */
[----:B------:R-:W-:Y:S02]  /*8470*/  F2FP.F16.F32.PACK_AB R11, R182, R181 ;  /* 0x000000b5b60b723e */ /* 0x000fe400000000ff */
[----:B------:R-:W-:Y:S01]  /*8480*/  F2FP.F16.F32.PACK_AB R8, R175, R8 ;  /* 0x00000008af08723e */ /* 0x000fe200000000ff */
[----:B------:R-:W-:Y:S01]  /*8490*/  IMAD.WIDE.U32 R26, R208, 0x10, R216 ;  /* 0x00000010d01a7825 */ /* 0x000fe200078e00d8 */
[----:B------:R-:W-:-:S02]  /*84a0*/  F2FP.F16.F32.PACK_AB R18, R189, R18 ;  /* 0x00000012bd12723e */ /* 0x000fc400000000ff */
[----:B------:R-:W-:Y:S02]  /*84b0*/  F2FP.F16.F32.PACK_AB R17, R186, R17 ;  /* 0x00000011ba11723e */ /* 0x000fe400000000ff */
[----:B------:R-:W-:Y:S01]  /*84c0*/  F2FP.F16.F32.PACK_AB R16, R15, R16 ;  /* 0x000000100f10723e */ /* 0x000fe200000000ff */
[----:B------:R-:W-:Y:S01]  /*84d0*/  IMAD.WIDE.U32 R162, R215, 0x10, R216 ;  /* 0x00000010d7a27825 */ /* 0x000fe200078e00d8 */
[----:B------:R-:W-:Y:S02]  /*84e0*/  F2FP.F16.F32.PACK_AB R23, R200, R23 ;  /* 0x00000017c817723e */ /* 0x000fe400000000ff */
[----:B------:R-:W-:Y:S01]  /*84f0*/  F2FP.F16.F32.PACK_AB R20, R193, R20 ;  /* 0x00000014c114723e */ /* 0x000fe200000000ff */
[----:B------:R2:W-:Y:S01]  /*8500*/  STG.E.128 desc[UR4][R2.64], R4 ;  /* 0x0000000402007986 */ /* 0x0005e2000c101d04 */
[----:B------:R-:W-:-:S03]  /*8510*/  F2FP.F16.F32.PACK_AB R207, R14, R207 ;  /* 0x000000cf0ecf723e */ /* 0x000fc600000000ff */
        /* <DEDUP_REMOVED lines=8> */
.L_x_34183:
        /* <DEDUP_REMOVED lines=8> */
.L_x_34186:
[----:B------:R-:W-:Y:S05]  /*8620*/  BSYNC B0 ;  /* 0x0000000000007941 */ /* 0x000fea0003800000 */
.L_x_34185:
        /* <DEDUP_REMOVED lines=9> */
.L_x_34187:
[----:B------:R-:W-:Y:S01]  /*86c0*/  FADD.FTZ R163, R163, R160 ;  /* 0x000000a0a3a37221 */ /* 0x000fe20000010000 */
[----:B------:R-:W-:-:S04]  /*86d0*/  HFMA2.MMA R160, -RZ, RZ, 0, 2.384185791015625e-07 ;  /* 0x00000004ffa07435 */ /* 0x000fc800000001ff */
[----:B------:R-:W-:-:S07]  /*86e0*/  MOV R225, R163 ;  /* 0x000000a300e17202 */ /* 0x000fce0000000f00 */
[----:B------:R-:W-:Y:S05]  /*86f0*/  WARPSYNC.COLLECTIVE R162, `(.L_x_34188) ;  /* 0x00000000a2087348 */ /* 0x000fea0003c00000 */
[----:B------:R0:W1:Y:S02]  /*8700*/  SHFL.BFLY P3, R160, R225, R160, R161 ;  /* 0x0c0000a0e1a07389 */ /* 0x00006400000600a1 */
[----:B01----:R-:W-:Y:S01]  /*8710*/  ENDCOLLECTIVE ;  /* 0x000000000000791b */ /* 0x003fe20003800000 */
.L_x_34188:
[----:B------:R-:W-:Y:S01]  /*8720*/  FADD.FTZ R163, R163, R160 ;  /* 0x000000a0a3a37221 */ /* 0x000fe20000010000 */
[----:B------:R-:W-:-:S04]  /*8730*/  HFMA2.MMA R160, -RZ, RZ, 0, 4.76837158203125e-07 ;  /* 0x00000008ffa07435 */ /* 0x000fc800000001ff */
[----:B------:R-:W-:-:S07]  /*8740*/  MOV R225, R163 ;  /* 0x000000a300e17202 */ /* 0x000fce0000000f00 */
[----:B------:R-:W-:Y:S05]  /*8750*/  WARPSYNC.COLLECTIVE R162, `(.L_x_34189) ;  /* 0x00000000a2087348 */ /* 0x000fea0003c00000 */
[----:B------:R0:W1:Y:S02]  /*8760*/  SHFL.BFLY P3, R160, R225, R160, R161 ;  /* 0x0c0000a0e1a07389 */ /* 0x00006400000600a1 */
[----:B01----:R-:W-:Y:S01]  /*8770*/  ENDCOLLECTIVE ;  /* 0x000000000000791b */ /* 0x003fe20003800000 */
.L_x_34189:
[----:B------:R-:W-:Y:S01]  /*8780*/  FADD.FTZ R163, R163, R160 ;  /* 0x000000a0a3a37221 */ /* 0x000fe20000010000 */
[----:B------:R-:W-:-:S04]  /*8790*/  HFMA2.MMA R160, -RZ, RZ, 0, 9.5367431640625e-07 ;  /* 0x00000010ffa07435 */ /* 0x000fc800000001ff */
[----:B------:R-:W-:-:S07]  /*87a0*/  MOV R225, R163 ;  /* 0x000000a300e17202 */ /* 0x000fce0000000f00 */
[----:B------:R-:W-:Y:S05]  /*87b0*/  WARPSYNC.COLLECTIVE R162, `(.L_x_34190) ;  /* 0x00000000a2087348 */ /* 0x000fea0003c00000 */
[----:B------:R0:W1:Y:S02]  /*87c0*/  SHFL.BFLY P3, R160, R225, R160, R161 ;  /* 0x0c0000a0e1a07389 */ /* 0x00006400000600a1 */
[----:B01----:R-:W-:Y:S01]  /*87d0*/  ENDCOLLECTIVE ;  /* 0x000000000000791b */ /* 0x003fe20003800000 */
.L_x_34190:
        /* <DEDUP_REMOVED lines=168> */
.L_x_34191:
[----:B------:R-:W-:Y:S01]  /*9260*/  FADD.FTZ R163, R163, R160 ;  /* 0x000000a0a3a37221 */ /* 0x000fe20000010000 */
[----:B------:R-:W-:-:S04]  /*9270*/  HFMA2.MMA R160, -RZ, RZ, 0, 1.1920928955078125e-07 ;  /* 0x00000002ffa07435 */ /* 0x000fc800000001ff */
[----:B------:R-:W-:-:S07]  /*9280*/  MOV R225, R163 ;  /* 0x000000a300e17202 */ /* 0x000fce0000000f00 */
[----:B------:R-:W-:Y:S05]  /*9290*/  WARPSYNC.COLLECTIVE R162, `(.L_x_34192) ;  /* 0x00000000a2087348 */ /* 0x000fea0003c00000 */
[----:B------:R0:W1:Y:S02]  /*92a0*/  SHFL.BFLY P3, R160, R225, R160, R161 ;  /* 0x0c0000a0e1a07389 */ /* 0x00006400000600a1 */
[----:B01----:R-:W-:Y:S01]  /*92b0*/  ENDCOLLECTIVE ;  /* 0x000000000000791b */ /* 0x003fe20003800000 */
.L_x_34192:
[----:B------:R-:W-:Y:S01]  /*92c0*/  FADD.FTZ R163, R163, R160 ;  /* 0x000000a0a3a37221 */ /* 0x000fe20000010000 */
[----:B------:R-:W-:-:S04]  /*92d0*/  HFMA2.MMA R160, -RZ, RZ, 0, 2.384185791015625e-07 ;  /* 0x00000004ffa07435 */ /* 0x000fc800000001ff */
[----:B------:R-:W-:-:S07]  /*92e0*/  MOV R225, R163 ;  /* 0x000000a300e17202 */ /* 0x000fce0000000f00 */
[----:B------:R-:W-:Y:S05]  /*92f0*/  WARPSYNC.COLLECTIVE R162, `(.L_x_34193) ;  /* 0x00000000a2087348 */ /* 0x000fea0003c00000 */
[----:B------:R0:W1:Y:S02]  /*9300*/  SHFL.BFLY P3, R160, R225, R160, R161 ;  /* 0x0c0000a0e1a07389 */ /* 0x00006400000600a1 */
[----:B01----:R-:W-:Y:S01]  /*9310*/  ENDCOLLECTIVE ;  /* 0x000000000000791b */ /* 0x003fe20003800000 */
.L_x_34193:
[----:B------:R-:W-:Y:S01]  /*9320*/  FADD.FTZ R163, R163, R160 ;  /* 0x000000a0a3a37221 */ /* 0x000fe20000010000 */
[----:B------:R-:W-:-:S04]  /*9330*/  HFMA2.MMA R160, -RZ, RZ, 0, 4.76837158203125e-07 ;  /* 0x00000008ffa07435 */ /* 0x000fc800000001ff */
[----:B------:R-:W-:-:S07]  /*9340*/  MOV R225, R163 ;  /* 0x000000a300e17202 */ /* 0x000fce0000000f00 */
[----:B------:R-:W-:Y:S05]  /*9350*/  WARPSYNC.COLLECTIVE R162, `(.L_x_34194) ;  /* 0x00000000a2087348 */ /* 0x000fea0003c00000 */
[----:B------:R0:W1:Y:S02]  /*9360*/  SHFL.BFLY P3, R160, R225, R160, R161 ;  /* 0x0c0000a0e1a07389 */ /* 0x00006400000600a1 */
[----:B01----:R-:W-:Y:S01]  /*9370*/  ENDCOLLECTIVE ;  /* 0x000000000000791b */ /* 0x003fe20003800000 */
.L_x_34194:
[----:B------:R-:W-:Y:S01]  /*9380*/  FADD.FTZ R163, R163, R160 ;  /* 0x000000a0a3a37221 */ /* 0x000fe20000010000 */
[----:B------:R-:W-:-:S04]  /*9390*/  HFMA2.MMA R160, -RZ, RZ, 0, 9.5367431640625e-07 ;  /* 0x00000010ffa07435 */ /* 0x000fc800000001ff */
[----:B------:R-:W-:-:S07]  /*93a0*/  MOV R225, R163 ;  /* 0x000000a300e17202 */ /* 0x000fce0000000f00 */
[----:B------:R-:W-:Y:S05]  /*93b0*/  WARPSYNC.COLLECTIVE R162, `(.L_x_34195) ;  /* 0x00000000a2087348 */ /* 0x000fea0003c00000 */
[----:B------:R0:W1:Y:S02]  /*93c0*/  SHFL.BFLY P3, R160, R225, R160, R161 ;  /* 0x0c0000a0e1a07389 */ /* 0x00006400000600a1 */
[----:B01----:R-:W-:Y:S01]  /*93d0*/  ENDCOLLECTIVE ;  /* 0x000000000000791b */ /* 0x003fe20003800000 */
.L_x_34195:
[----:B------:R-:W-:Y:S05]  /*93e0*/  BRA `(.L_x_34196) ;  /* 0xffffffdc001c7947 */ /* 0x000fea000383ffff */
.L_x_34197:
        /* <DEDUP_REMOVED lines=9> */
.L_x_66077:


//--------------------- .text._ZN10layer_norm31ln_parallel_residual_fwd_kernelINS_13Kernel_traitsIf6__halfS2_S2_fjLj2560ELj1ELj4ELj1ELj16ENS_18Kernel_traits_baseILj2560EfS2_S2_S2_fjLj128EEEEELb1ELb0ELb0EEEvNS_9FwdParamsE --------------------------
	.section	.text._ZN10layer_norm31ln_parallel_residual_fwd_kernelINS_13Kernel_traitsIf6__halfS2_S2_fjLj2560ELj1ELj4ELj1ELj16ENS_18Kernel_traits_baseILj2560EfS2_S2_S2_fjLj128EEEEELb1ELb0ELb0EEEvNS_9FwdParamsE,"ax",@progbits
	.align	128
        .global         _ZN10layer_norm31ln_parallel_residual_fwd_kernelINS_13Kernel_traitsIf6__halfS2_S2_fjLj2560ELj1ELj4ELj1ELj16ENS_18Kernel_traits_baseILj2560EfS2_S2_S2_fjLj128EEEEELb1ELb0ELb0EEEvNS_9FwdParamsE
        .type           _ZN10layer_norm31ln_parallel_residual_fwd_kernelINS_13Kernel_traitsIf6__halfS2_S2_fjLj2560ELj1ELj4ELj1ELj16ENS_18Kernel_traits_baseILj2560EfS2_S2_S2_fjLj128EEEEELb1ELb0ELb0EEEvNS_9FwdParamsE,@function
        .size           _ZN10layer_norm31ln_parallel_residual_fwd_kernelINS_13Kernel_traitsIf6__halfS2_S2_fjLj2560ELj1ELj4ELj1ELj16ENS_18Kernel_traits_baseILj2560EfS2_S2_S2_fjLj128EEEEELb1ELb0ELb0EEEvNS_9FwdParamsE,(.L_x_66078 - _ZN10layer_norm31ln_parallel_residual_fwd_kernelINS_13Kernel_traitsIf6__halfS2_S2_fjLj2560ELj1ELj4ELj1ELj16ENS_18Kernel_traits_baseILj2560EfS2_S2_S2_fjLj128EEEEELb1ELb0ELb0EEEvNS_9FwdParamsE)
        .other          _ZN10layer_norm31ln_parallel_residual_fwd_kernelINS_13Kernel_traitsIf6__halfS2_S2_fjLj2560ELj1ELj4ELj1ELj16ENS_18Kernel_traits_baseILj2560EfS2_S2_S2_fjLj128EEEEELb1ELb0ELb0EEEvNS_9FwdParamsE,@"STO_CUDA_ENTRY STV_DEFAULT"
_ZN10layer_norm31ln_parallel_residual_fwd_kernelINS_13Kernel_traitsIf6__halfS2_S2_fjLj2560ELj1ELj4ELj1ELj16ENS_18Kernel_traits_baseILj2560EfS2_S2_S2_fjLj128EEEEELb1ELb0ELb0EEEvNS_9FwdParamsE:
.text._ZN10layer_norm31ln_parallel_residual_fwd_kernelINS_13Kernel_traitsIf6__halfS2_S2_fjLj2560ELj1ELj4ELj1ELj16ENS_18Kernel_traits_baseILj2560EfS2_S2_S2_fjLj128EEEEELb1ELb0ELb0EEEvNS_9FwdParamsE:
        /* <DEDUP_REMOVED lines=37> */
[----:B------:R-:W-:Y:S01]  /*0250*/  MOV R5, UR26 ;  /* 0x0000001a00057c02 */ /* 0x000fe20008000f00 */
[----:B------:R-:W-:Y:S01]  /*0260*/  UIADD3 UR13, UR10, -0x61c88647, URZ ;  /* 0x9e3779b90a0d7890 */ /* 0x000fe2000fffe03f */
[----:B------:R-:W-:Y:S01]  /*0270*/  IMAD.U32 R26, RZ, RZ, UR5 ;  /* 0x00000005ff1a7e24 */ /* 0x000fe2000f8e00ff */
[----:B------:R-:W-:Y:S01]  /*0280*/  ULOP3.LUT UR6, UR15, UR11, URZ, 0x3c, !UPT ;  /* 0x0000000b0f067292 */ /* 0x000fe2000f8e3c3f */
[----:B------:R-:W-:Y:S01]  /*0290*/  LOP3.LUT R4, R3, UR10, R5, 0x96, !PT ;  /* 0x0000000a03047c12 */ /* 0x000fe2000f8e9605 */
[----:B------:R-:W-:Y:S01]  /*02a0*/  IMAD.U32 R6, RZ, RZ, UR14 ;  /* 0x0000000eff067e24 */ /* 0x000fe2000f8e00ff */
[----:B------:R-:W-:Y:S01]  /*02b0*/  UIADD3 UR14, UR11, 0x32370b8f, URZ ;  /* 0x32370b8f0b0e7890 */ /* 0x000fe2000fffe03f */
[----:B------:R-:W-:Y:S01]  /*02c0*/  IMAD.U32 R7, RZ, RZ, UR15 ;  /* 0x0000000fff077e24 */ /* 0x000fe2000f8e00ff */
[----:B------:R-:W-:Y:S01]  /*02d0*/  UIMAD.WIDE.U32 UR6, UR6, -0x326172a9, URZ ;  /* 0xcd9e8d57060678a5 */ /* 0x000fe2000f8e003f */
[----:B------:R-:W-:Y:S01]  /*02e0*/  IMAD.WIDE.U32 R4, R4, -0x2daee0ad, RZ ;  /* 0xd2511f5304047825 */ /* 0x000fe200078e00ff */
[----:B------:R-:W-:-:S02]  /*02f0*/  UIADD3 UR15, UR10, -0x255992d5, URZ ;  /* 0xdaa66d2b0a0f7890 */ /* 0x000fc4000fffe03f */
[----:B------:R-:W-:Y:S01]  /*0300*/  UIADD3 UR16, UR10, 0x78dde6e4, URZ ;  /* 0x78dde6e40a107890 */ /* 0x000fe2000fffe03f */
[----:B------:R-:W-:Y:S01]  /*0310*/  IMAD.U32 R25, RZ, RZ, UR26 ;  /* 0x0000001aff197e24 */ /* 0x000fe2000f8e00ff */
[----:B------:R-:W-:Y:S01]  /*0320*/  LOP3.LUT R6, R5, UR12, R6, 0x96, !PT ;  /* 0x0000000c05067c12 */ /* 0x000fe2000f8e9606 */
[----:B------:R-:W-:Y:S01]  /*0330*/  IMAD.U32 R9, RZ, RZ, UR7 ;  /* 0x00000007ff097e24 */ /* 0x000fe2000f8e00ff */
[----:B------:R-:W-:Y:S01]  /*0340*/  MOV R8, UR6 ;  /* 0x0000000600087c02 */ /* 0x000fe20008000f00 */
[----:B------:R-:W-:Y:S02]  /*0350*/  UIADD3 UR6, UR10, 0x3c6ef372, URZ ;  /* 0x3c6ef3720a067890 */ /* 0x000fe4000fffe03f */
[----:B------:R-:W-:Y:S01]  /*0360*/  IMAD.WIDE.U32 R6, R6, -0x326172a9, RZ ;  /* 0xcd9e8d5706067825 */ /* 0x000fe200078e00ff */
[----:B------:R-:W-:Y:S01]  /*0370*/  LOP3.LUT R2, R9, UR13, R2, 0x96, !PT ;  /* 0x0000000d09027c12 */ /* 0x000fe2000f8e9602 */
[----:B------:R-:W-:Y:S02]  /*0380*/  UIADD3 UR7, UR11, 0x76cf5d0a, URZ ;  /* 0x76cf5d0a0b077890 */ /* 0x000fe4000fffe03f */
[----:B------:R-:W-:Y:S01]  /*0390*/  UIADD3 UR17, UR11, -0x126145ec, URZ ;  /* 0xed9eba140b117890 */ /* 0x000fe2000fffe03f */
[----:B------:R-:W-:Y:S01]  /*03a0*/  LOP3.LUT R5, R7, UR6, R8, 0x96, !PT ;  /* 0x0000000607057c12 */ /* 0x000fe2000f8e9608 */
[----:B------:R-:W-:Y:S01]  /*03b0*/  IMAD.WIDE.U32 R2, R2, -0x2daee0ad, RZ ;  /* 0xd2511f5302027825 */ /* 0x000fe200078e00ff */
[----:B------:R-:W-:-:S02]  /*03c0*/  UIADD3 UR18, UR11, -0x56f99767, URZ ;  /* 0xa90668990b127890 */ /* 0x000fc4000fffe03f */
[----:B------:R-:W-:Y:S02]  /*03d0*/  UIADD3 UR19, UR10, 0x1715609d, URZ ;  /* 0x1715609d0a137890 */ /* 0x000fe4000fffe03f */
[----:B------:R-:W-:Y:S01]  /*03e0*/  LOP3.LUT R3, R3, UR7, R4, 0x96, !PT ;  /* 0x0000000703037c12 */ /* 0x000fe2000f8e9604 */
[----:B------:R-:W-:Y:S01]  /*03f0*/  IMAD.WIDE.U32 R4, R5, -0x2daee0ad, RZ ;  /* 0xd2511f5305047825 */ /* 0x000fe200078e00ff */
[----:B------:R-:W-:Y:S02]  /*0400*/  UIADD3 UR21, UR11, 0x646e171e, URZ ;  /* 0x646e171e0b157890 */ /* 0x000fe4000fffe03f */
[----:B------:R-:W-:Y:S02]  /*0410*/  UIADD3 UR20, UR10, -0x4ab325aa, URZ ;  /* 0xb54cda560a147890 */ /* 0x000fe4000fffe03f */
[----:B------:R-:W-:Y:S01]  /*0420*/  LOP3.LUT R7, R5, UR14, R2, 0x96, !PT ;  /* 0x0000000e05077c12 */ /* 0x000fe2000f8e9602 */
[----:B------:R-:W-:Y:S01]  /*0430*/  IMAD.WIDE.U32 R2, R3, -0x326172a9, RZ ;  /* 0xcd9e8d5703027825 */ /* 0x000fe200078e00ff */
[----:B------:R-:W-:-:S02]  /*0440*/  UIADD3 UR23, UR10, 0x5384540f, URZ ;  /* 0x5384540f0a177890 */ /* 0x000fc4000fffe03f */
[----:B------:R-:W-:Y:S02]  /*0450*/  UIADD3 UR22, UR11, 0x1fd5c5a3, URZ ;  /* 0x1fd5c5a30b167890 */ /* 0x000fe4000fffe03f */
        /* <DEDUP_REMOVED lines=50> */
[----:B------:R-:W-:-:S02]  /*0780*/  ULDC.64 UR26, c[0x0][0x268] ;  /* 0x00009a00001a7ab9 */ /* 0x000fc40000000a00 */
[----:B--2---:R0:W-:Y:S04]  /*0790*/  STL.64 [R1+0x270], R12 ;  /* 0x0002700c01007387 */ /* 0x0041e80000100a00 */
[----:B------:R1:W-:Y:S04]  /*07a0*/  STL.64 [R1+0x278], R14 ;  /* 0x0002780e01007387 */ /* 0x0003e80000100a00 */
[----:B---3--:R2:W-:Y:S02]  /*07b0*/  STL.64 [R1+0x260], R16 ;  /* 0x0002601001007387 */ /* 0x0085e40000100a00 */
[----:B0-----:R-:W-:-:S02]  /*07c0*/  @P1 IADD3 R12, P0, R10, UR28, RZ ;  /* 0x0000001c0a0c1c10 */ /* 0x001fc4000ff1e0ff */
[----:B------:R0:W-:Y:S02]  /*07d0*/  STL.64 [R1+0x268], R18 ;  /* 0x0002681201007387 */ /* 0x0001e40000100a00 */
        /* <DEDUP_REMOVED lines=26> */
.L_x_34199:
[----:B------:R-:W-:Y:S05]  /*0980*/  BSYNC B0 ;  /* 0x0000000000007941 */ /* 0x000fea0003800000 */
.L_x_34198:
        /* <DEDUP_REMOVED lines=55> */
.L_x_34201:
[----:B------:R-:W-:Y:S05]  /*0d00*/  BSYNC B0 ;  /* 0x0000000000007941 */ /* 0x000fea0003800000 */
.L_x_34200:
        /* <DEDUP_REMOVED lines=55> */
.L_x_34203:
[----:B------:R-:W-:Y:S05]  /*1080*/  BSYNC B0 ;  /* 0x0000000000007941 */ /* 0x000fea0003800000 */
.L_x_34202:
        /* <DEDUP_REMOVED lines=55> */
.L_x_34205:
[----:B------:R-:W-:Y:S05]  /*1400*/  BSYNC B0 ;  /* 0x0000000000007941 */ /* 0x000fea0003800000 */
.L_x_34204:
        /* <DEDUP_REMOVED lines=55> */
.L_x_34207:
[----:B------:R-:W-:Y:S05]  /*1780*/  BSYNC B0 ;  /* 0x0000000000007941 */ /* 0x000fea0003800000 */
.L_x_34206:
        /* <DEDUP_REMOVED lines=55> */
.L_x_34209:
[----:B------:R-:W-:Y:S05]  /*1b00*/  BSYNC B0 ;  /* 0x0000000000007941 */ /* 0x000fea0003800000 */
.L_x_34208:
        /* <DEDUP_REMOVED lines=55> */
.L_x_34211:
[----:B------:R-:W-:Y:S05]  /*1e80*/  BSYNC B0 ;  /* 0x0000000000007941 */ /* 0x000fea0003800000 */
.L_x_34210:
        /* <DEDUP_REMOVED lines=55> */
.L_x_34213:
[----:B------:R-:W-:Y:S05]  /*2200*/  BSYNC B0 ;  /* 0x0000000000007941 */ /* 0x000fea0003800000 */
.L_x_34212:
        /* <DEDUP_REMOVED lines=55> */
.L_x_34215:
[----:B------:R-:W-:Y:S05]  /*2580*/  BSYNC B0 ;  /* 0x0000000000007941 */ /* 0x000fea0003800000 */
.L_x_34214:
        /* <DEDUP_REMOVED lines=13> */
[----:B------:R-:W-:Y:S01]  /*2660*/  SHF.R.U32.HI R5, RZ, 0x1b, R4 ;  /* 0x0000001bff057819 */ /* 0x000fe20000011604 */
        /* <DEDUP_REMOVED lines=40> */
.L_x_34217:
[----:B------:R-:W-:Y:S05]  /*28f0*/  BSYNC B0 ;  /* 0x0000000000007941 */ /* 0x000fea0003800000 */
.L_x_34216:
        /* <DEDUP_REMOVED lines=8> */
[----:B01-3--:R-:W-:Y:S01]  /*2980*/  HFMA2.MMA R19, -RZ, RZ, 0, 0 ;  /* 0x00000000ff137435 */ /* 0x00bfe200000001ff */
[----:B------:R-:W-:Y:S01]  /*2990*/  BSSY B0, `(.L_x_34218) ;  /* 0x0003e6c000007945 */ /* 0x000fe20003800000 */
[----:B------:R-:W-:Y:S01]  /*29a0*/  ULDC.U8 UR5, c[0x0][0x2a0] ;  /* 0x0000a80000057ab9 */ /* 0x000fe20000000000 */
[----:B------:R-:W-:Y:S01]  /*29b0*/  IMAD R22, R6, -0x326172a9, RZ ;  /* 0xcd9e8d5706167824 */ /* 0x000fe200078e02ff */
[----:B------:R-:W-:Y:S01]  /*29c0*/  LOP3.LUT R23, R3, UR35, R2, 0x96, !PT ;  /* 0x0000002303177c12 */ /* 0x000fe2000f8e9602 */
[----:B------:R-:W-:Y:S01]  /*29d0*/  IMAD R2, R7, -0x2daee0ad, RZ ;  /* 0xd2511f5307027824 */ /* 0x000fe200078e02ff */
[----:B------:R-:W-:Y:S01]  /*29e0*/  ULDC UR37, c[0x0][0x218] ;  /* 0x0000860000257ab9 */ /* 0x000fe20000000800 */
[C---:B------:R-:W-:Y:S01]  /*29f0*/  IMAD.HI.U32 R3, R0.reuse, -0x2daee0ad, RZ ;  /* 0xd2511f5300037827 */ /* 0x040fe200078e00ff */
[----:B------:R-:W-:Y:S01]  /*2a00*/  ULDC UR34, c[0x0][0x2d8] ;  /* 0x0000b60000227ab9 */ /* 0x000fe20000000800 */
[----:B------:R-:W-:Y:S01]  /*2a10*/  ULDC.64 UR26, c[0x0][0x230] ;  /* 0x00008c00001a7ab9 */ /* 0x000fe20000000a00 */
[----:B------:R-:W-:Y:S01]  /*2a20*/  UISETP.NE.AND UP0, UPT, UR5, URZ, UPT ;  /* 0x0000003f0500728c */ /* 0x000fe2000bf05270 */
[----:B------:R-:W-:Y:S01]  /*2a30*/  IMAD R20, R0, -0x2daee0ad, RZ ;  /* 0xd2511f5300147824 */ /* 0x000fe200078e02ff */
[----:B------:R-:W-:Y:S01]  /*2a40*/  LOP3.LUT R21, R3, UR36, R2, 0x96, !PT ;  /* 0x0000002403157c12 */ /* 0x000fe2000f8e9602 */
[----:B------:R-:W-:Y:S01]  /*2a50*/  IMAD.U32 R18, RZ, RZ, UR4 ;  /* 0x00000004ff127e24 */ /* 0x000fe2000f8e00ff */
[----:B------:R-:W-:Y:S01]  /*2a60*/  ULDC.64 UR28, c[0x0][0x238] ;  /* 0x00008e00001c7ab9 */ /* 0x000fe20000000a00 */
[----:B------:R-:W-:Y:S01]  /*2a70*/  ULDC.64 UR30, c[0x0][0x240] ;  /* 0x00009000001e7ab9 */ /* 0x000fe20000000a00 */
[----:B------:R-:W-:-:S05]  /*2a80*/  ULDC.64 UR32, c[0x0][0x248] ;  /* 0x0000920000207ab9 */ /* 0x000fca0000000a00 */
.L_x_35549:
        /* <DEDUP_REMOVED lines=36> */
.L_x_34222:
[----:B------:R-:W-:-:S07]  /*2cd0*/  IMAD.MOV.U32 R8, RZ, RZ, R22 ;  /* 0x000000ffff087224 */ /* 0x000fce00078e0016 */
.L_x_34223:
[----:B------:R-:W-:Y:S05]  /*2ce0*/  BSYNC B2 ;  /* 0x0000000000027941 */ /* 0x000fea0003800000 */
.L_x_34221:
        /* <DEDUP_REMOVED lines=16> */
.L_x_34227:
[----:B------:R-:W-:Y:S05]  /*2df0*/  BSYNC B3 ;  /* 0x0000000000037941 */ /* 0x000fea0003800000 */
.L_x_34226:
        /* <DEDUP_REMOVED lines=42> */
.L_x_34225:
[----:B------:R-:W-:Y:S05]  /*30a0*/  BSYNC B2 ;  /* 0x0000000000027941 */ /* 0x000fea0003800000 */
.L_x_34224:
[----:B------:R-:W0:Y:S01]  /*30b0*/  LDC R60, c[0x0][0x294] ;  /* 0x0000a500ff3c7b82 */ /* 0x000e220000000800 */
[----:B------:R-:W-:Y:S01]  /*30c0*/  I2FP.F32.U32 R8, R8 ;  /* 0x0000000800087245 */ /* 0x000fe20000201000 */
[----:B------:R-:W-:Y:S01]  /*30d0*/  IMAD.MOV.U32 R42, RZ, RZ, 0x2f800000 ;  /* 0x2f800000ff2a7424 */ /* 0x000fe200078e00ff */
[----:B------:R-:W-:Y:S01]  /*30e0*/  ISETP.NE.U32.AND P2, PT, R40, RZ, PT ;  /* 0x000000ff2800720c */ /* 0x000fe20003f45070 */
[----:B-----5:R-:W-:Y:S01]  /*30f0*/  HADD2.F32 R18, -RZ, R36.H0_H0 ;  /* 0x20000024ff127230 */ /* 0x020fe20000004100 */
[----:B------:R-:W-:Y:S01]  /*3100*/  LOP3.LUT R24, R24, 0xffffffef, RZ, 0xc0, !PT ;  /* 0xffffffef18187812 */ /* 0x000fe200078ec0ff */
[----:B------:R-:W-:Y:S01]  /*3110*/  FFMA.FTZ R8, R8, R42, 1.1641532182693481445e-10 ;  /* 0x2f00000008087423 */ /* 0x000fe2000001002a */
[----:B------:R-:W-:Y:S01]  /*3120*/  ISETP.NE.AND.EX P2, PT, R41, RZ, PT, P2 ;  /* 0x000000ff2900720c */ /* 0x000fe20003f45320 */
[----:B------:R-:W1:Y:S03]  /*3130*/  LDC R43, c[0x0][0x298] ;  /* 0x0000a600ff2b7b82 */ /* 0x000e660000000800 */
        /* <DEDUP_REMOVED lines=11> */
.L_x_34228:
        /* <DEDUP_REMOVED lines=12> */
.L_x_34231:
[----:B------:R-:W-:-:S07]  /*32b0*/  IMAD.MOV.U32 R8, RZ, RZ, R22 ;  /* 0x000000ffff087224 */ /* 0x000fce00078e0016 */
.L_x_34232:
[----:B------:R-:W-:Y:S05]  /*32c0*/  BSYNC B2 ;  /* 0x0000000000027941 */ /* 0x000fea0003800000 */
.L_x_34230:
        /* <DEDUP_REMOVED lines=16> */
.L_x_34236:
[----:B------:R-:W-:Y:S05]  /*33d0*/  BSYNC B3 ;  /* 0x0000000000037941 */ /* 0x000fea0003800000 */
.L_x_34235:
        /* <DEDUP_REMOVED lines=42> */
.L_x_34234:
[----:B------:R-:W-:Y:S05]  /*3680*/  BSYNC B2 ;  /* 0x0000000000027941 */ /* 0x000fea0003800000 */
.L_x_34233:
        /* <DEDUP_REMOVED lines=9> */
[----:B------:R-:W-:-:S04]  /*3720*/  SEL R8, RZ, 0x1, P3 ;  /* 0x00000001ff087807 */ /* 0x000fc80001800000 */
[----:B------:R-:W-:-:S07]  /*3730*/  PRMT R16, R8, 0x7610, R16 ;  /* 0x0000761008107816 */ /* 0x000fce0000000010 */
.L_x_34229:
        /* <DEDUP_REMOVED lines=12> */
.L_x_34238:
[----:B------:R-:W-:-:S07]  /*3800*/  MOV R8, R22 ;  /* 0x0000001600087202 */ /* 0x000fce0000000f00 */
.L_x_34239:
[----:B------:R-:W-:Y:S05]  /*3810*/  BSYNC B2 ;  /* 0x0000000000027941 */ /* 0x000fea0003800000 */
.L_x_34237:
        /* <DEDUP_REMOVED lines=16> */
.L_x_34243:
[----:B------:R-:W-:Y:S05]  /*3920*/  BSYNC B3 ;  /* 0x0000000000037941 */ /* 0x000fea0003800000 */
.L_x_34242:
        /* <DEDUP_REMOVED lines=42> */
.L_x_34241:
[----:B------:R-:W-:Y:S05]  /*3bd0*/  BSYNC B2 ;  /* 0x0000000000027941 */ /* 0x000fea0003800000 */
.L_x_34240:
[----:B------:R-:W-:Y:S02]  /*3be0*/  I2FP.F32.U32 R8, R8 ;  /* 0x0000000800087245 */ /* 0x000fe40000201000 */
[----:B------:R-:W-:-:S03]  /*3bf0*/  LOP3.LUT R24, R24, 0xfffffff7, RZ, 0xc0, !PT ;  /* 0xfffffff718187812 */ /* 0x000fc600078ec0ff */
[----:B------:R-:W-:-:S05]  /*3c00*/  FFMA.FTZ R8, R8, R42, 1.1641532182693481445e-10 ;  /* 0x2f00000008087423 */ /* 0x000fca000001002a */
[----:B------:R-:W-:Y:S01]  /*3c10*/  FSETP.GTU.FTZ.AND P3, PT, R8, R60, PT ;  /* 0x0000003c0800720b */ /* 0x000fe20003f7c000 */
[----:B------:R-:W-:-:S05]  /*3c20*/  HADD2.F32 R8, -RZ, R36.H1_H1 ;  /* 0x30000024ff087230 */ /* 0x000fca0000004100 */
[----:B------:R-:W-:-:S05]  /*3c30*/  FMUL.FTZ R8, R8, R43 ;  /* 0x0000002b08087220 */ /* 0x000fca0000410000 */
[----:B------:R-:W-:Y:S02]  /*3c40*/  FSEL R105, R8, RZ, !P3 ;  /* 0x000000ff08697208 */ /* 0x000fe40005800000 */
        /* <DEDUP_REMOVED lines=8> */
.L_x_34244:
        /* <DEDUP_REMOVED lines=12> */
.L_x_34247:
[----:B------:R-:W-:-:S07]  /*3d90*/  MOV R8, R22 ;  /* 0x0000001600087202 */ /* 0x000fce0000000f00 */
.L_x_34248:
[----:B------:R-:W-:Y:S05]  /*3da0*/  BSYNC B2 ;  /* 0x0000000000027941 */ /* 0x000fea0003800000 */
.L_x_34246:
        /* <DEDUP_REMOVED lines=16> */
.L_x_34252:
[----:B------:R-:W-:Y:S05]  /*3eb0*/  BSYNC B3 ;  /* 0x0000000000037941 */ /* 0x000fea0003800000 */
.L_x_34251:
        /* <DEDUP_REMOVED lines=42> */
.L_x_34250:
[----:B------:R-:W-:Y:S05]  /*4160*/  BSYNC B2 ;  /* 0x0000000000027941 */ /* 0x000fea0003800000 */
.L_x_34249:
        /* <DEDUP_REMOVED lines=9> */
[----:B------:R-:W-:-:S04]  /*4200*/  SEL R8, RZ, 0x1, P3 ;  /* 0x00000001ff087807 */ /* 0x000fc80001800000 */
[----:B------:R-:W-:-:S07]  /*4210*/  PRMT R15, R8, 0x7610, R15 ;  /* 0x00007610080f7816 */ /* 0x000fce000000000f */
.L_x_34245:
        /* <DEDUP_REMOVED lines=12> */
.L_x_34254:
[----:B------:R-:W-:-:S07]  /*42e0*/  IMAD.MOV.U32 R8, RZ, RZ, R22 ;  /* 0x000000ffff087224 */ /* 0x000fce00078e0016 */
.L_x_34255:
[----:B------:R-:W-:Y:S05]  /*42f0*/  BSYNC B2 ;  /* 0x0000000000027941 */ /* 0x000fea0003800000 */
.L_x_34253:
        /* <DEDUP_REMOVED lines=16> */
.L_x_34259:
[----:B------:R-:W-:Y:S05]  /*4400*/  BSYNC B3 ;  /* 0x0000000000037941 */ /* 0x000fea0003800000 */
.L_x_34258:
        /* <DEDUP_REMOVED lines=42> */
.L_x_34257:
[----:B------:R-:W-:Y:S05]  /*46b0*/  BSYNC B2 ;  /* 0x0000000000027941 */ /* 0x000fea0003800000 */
.L_x_34256:
        /* <DEDUP_REMOVED lines=15> */
.L_x_34260:
        /* <DEDUP_REMOVED lines=12> */
.L_x_34263:
[----:B------:R-:W-:-:S07]  /*4870*/  IMAD.MOV.U32 R8, RZ, RZ, R22 ;  /* 0x000000ffff087224 */ /* 0x000fce00078e0016 */
.L_x_34264:
[----:B------:R-:W-:Y:S05]  /*4880*/  BSYNC B2 ;  /* 0x0000000000027941 */ /* 0x000fea0003800000 */
.L_x_34262:
        /* <DEDUP_REMOVED lines=16> */
.L_x_34268:
[----:B------:R-:W-:Y:S05]  /*4990*/  BSYNC B3 ;  /* 0x0000000000037941 */ /* 0x000fea0003800000 */
.L_x_34267:
[----:B------:R-:W-:Y:S01]  /*49a0*/  LOP3.LUT R18, R11, UR11, R19, 0x96, !PT ;  /* 0x0000000b0b127c12 */ /* 0x000fe2000f8e9613 */
[----:B------:R-:W-:-:S04]  /*49b0*/  IMAD.HI.U32 R14, R27, -0x326172a9, RZ ;  /* 0xcd9e8d571b0e7827 */ /* 0x000fc800078e00ff */
[----:B------:R-:W-:Y:S02]  /*49c0*/  IMAD R11, R27, -0x326172a9, RZ ;  /* 0xcd9e8d571b0b7824 */ /* 0x000fe400078e02ff */
[----:B------:R-:W-:Y:S01]  /*49d0*/  IMAD.WIDE.U32 R20, R18, -0x326172a9, RZ ;  /* 0xcd9e8d5712147825 */ /* 0x000fe200078e00ff */
[----:B------:R-:W-:-:S03]  /*49e0*/  LOP3.LUT R18, R14, UR10, R25, 0x96, !PT ;  /* 0x0000000a0e127c12 */ /* 0x000fc6000f8e9619 */
        /* <DEDUP_REMOVED lines=37> */
.L_x_34266:
[----:B------:R-:W-:Y:S05]  /*4c40*/  BSYNC B2 ;  /* 0x0000000000027941 */ /* 0x000fea0003800000 */
.L_x_34265:
        /* <DEDUP_REMOVED lines=11> */
.L_x_34261:
        /* <DEDUP_REMOVED lines=12> */
.L_x_34270:
[----:B------:R-:W-:-:S07]  /*4dc0*/  IMAD.MOV.U32 R8, RZ, RZ, R22 ;  /* 0x000000ffff087224 */ /* 0x000fce00078e0016 */
.L_x_34271:
[----:B------:R-:W-:Y:S05]  /*4dd0*/  BSYNC B2 ;  /* 0x0000000000027941 */ /* 0x000fea0003800000 */
.L_x_34269:
        /* <DEDUP_REMOVED lines=16> */
.L_x_34275:
[----:B------:R-:W-:Y:S05]  /*4ee0*/  BSYNC B3 ;  /* 0x0000000000037941 */ /* 0x000fea0003800000 */
.L_x_34274:
        /* <DEDUP_REMOVED lines=42> */
.L_x_34273:
[----:B------:R-:W-:Y:S05]  /*5190*/  BSYNC B2 ;  /* 0x0000000000027941 */ /* 0x000fea0003800000 */
.L_x_34272:
        /* <DEDUP_REMOVED lines=15> */
.L_x_34276:
        /* <DEDUP_REMOVED lines=12> */
.L_x_34279:
[----:B------:R-:W-:-:S07]  /*5350*/  IMAD.MOV.U32 R8, RZ, RZ, R22 ;  /* 0x000000ffff087224 */ /* 0x000fce00078e0016 */
.L_x_34280:
[----:B------:R-:W-:Y:S05]  /*5360*/  BSYNC B2 ;  /* 0x0000000000027941 */ /* 0x000fea0003800000 */
.L_x_34278:
        /* <DEDUP_REMOVED lines=16> */
.L_x_34284:
[----:B------:R-:W-:Y:S05]  /*5470*/  BSYNC B3 ;  /* 0x0000000000037941 */ /* 0x000fea0003800000 */
.L_x_34283:
        /* <DEDUP_REMOVED lines=42> */
.L_x_34282:
[----:B------:R-:W-:Y:S05]  /*5720*/  BSYNC B2 ;  /* 0x0000000000027941 */ /* 0x000fea0003800000 */
.L_x_34281:
        /* <DEDUP_REMOVED lines=11> */
.L_x_34277:
        /* <DEDUP_REMOVED lines=12> */
.L_x_34286:
[----:B------:R-:W-:-:S07]  /*58a0*/  MOV R8, R22 ;  /* 0x0000001600087202 */ /* 0x000fce0000000f00 */
.L_x_34287:
[----:B------:R-:W-:Y:S05]  /*58b0*/  BSYNC B2 ;  /* 0x0000000000027941 */ /* 0x000fea0003800000 */
.L_x_34285:
        /* <DEDUP_REMOVED lines=16> */
.L_x_34291:
[----:B------:R-:W-:Y:S05]  /*59c0*/  BSYNC B3 ;  /* 0x0000000000037941 */ /* 0x000fea0003800000 */
.L_x_34290:
        /* <DEDUP_REMOVED lines=42> */
.L_x_34289:
[----:B------:R-:W-:Y:S05]  /*5c70*/  BSYNC B2 ;  /* 0x0000000000027941 */ /* 0x000fea0003800000 */
.L_x_34288:
        /* <DEDUP_REMOVED lines=15> */
.L_x_34292:
        /* <DEDUP_REMOVED lines=12> */
.L_x_34295:
[----:B------:R-:W-:-:S07]  /*5e30*/  MOV R8, R22 ;  /* 0x0000001600087202 */ /* 0x000fce0000000f00 */
.L_x_34296:
[----:B------:R-:W-:Y:S05]  /*5e40*/  BSYNC B2 ;  /* 0x0000000000027941 */ /* 0x000fea0003800000 */
.L_x_34294:
        /* <DEDUP_REMOVED lines=16> */
.L_x_34300:
[----:B------:R-:W-:Y:S05]  /*5f50*/  BSYNC B3 ;  /* 0x0000000000037941 */ /* 0x000fea0003800000 */
.L_x_34299:
        /* <DEDUP_REMOVED lines=42> */
.L_x_34298:
[----:B------:R-:W-:Y:S05]  /*6200*/  BSYNC B2 ;  /* 0x0000000000027941 */ /* 0x000fea0003800000 */
.L_x_34297:
        /* <DEDUP_REMOVED lines=11> */
.L_x_34293:
        /* <DEDUP_REMOVED lines=12> */
.L_x_34302:
[----:B------:R-:W-:-:S07]  /*6380*/  IMAD.MOV.U32 R8, RZ, RZ, R22 ;  /* 0x000000ffff087224 */ /* 0x000fce00078e0016 */
.L_x_34303:
[----:B------:R-:W-:Y:S05]  /*6390*/  BSYNC B2 ;  /* 0x0000000000027941 */ /* 0x000fea0003800000 */
.L_x_34301:
        /* <DEDUP_REMOVED lines=16> */
.L_x_34307:
[----:B------:R-:W-:Y:S05]  /*64a0*/  BSYNC B3 ;  /* 0x0000000000037941 */ /* 0x000fea0003800000 */
.L_x_34306:
        /* <DEDUP_REMOVED lines=42> */
.L_x_34305:
[----:B------:R-:W-:Y:S05]  /*6750*/  BSYNC B2 ;  /* 0x0000000000027941 */ /* 0x000fea0003800000 */
.L_x_34304:
[----:B------:R-:W-:-:S05]  /*6760*/  I2FP.F32.U32 R8, R8 ;  /* 0x0000000800087245 */ /* 0x000fca0000201000 */
[----:B------:R-:W-:-:S05]  /*6770*/  FFMA.FTZ R8, R8, R42, 1.1641532182693481445e-10 ;  /* 0x2f00000008087423 */ /* 0x000fca000001002a */
[----:B------:R-:W-:Y:S01]  /*6780*/  FSETP.GTU.FTZ.AND P3, PT, R8, R60, PT ;  /* 0x0000003c0800720b */ /* 0x000fe20003f7c000 */
[----:B------:R-:W-:-:S05]  /*6790*/  HADD2.F32 R8, -RZ, R38.H1_H1 ;  /* 0x30000026ff087230 */ /* 0x000fca0000004100 */
[----:B------:R-:W-:-:S05]  /*67a0*/  FMUL.FTZ R8, R8, R43 ;  /* 0x0000002b08087220 */ /* 0x000fca0000410000 */
[----:B------:R-:W-:Y:S01]  /*67b0*/  FSEL R11, R8, RZ, !P3 ;  /* 0x000000ff080b7208 */ /* 0x000fe20005800000 */
[----:B------:R-:W-:Y:S06]  /*67c0*/  @P2 BRA `(.L_x_34308) ;  /* 0x0000000000182947 */ /* 0x000fec0003800000 */
[----:B------:R-:W-:Y:S01]  /*67d0*/  IMAD.MOV.U32 R37, RZ, RZ, R18 ;  /* 0x000000ffff257224 */ /* 0x000fe200078e0012 */
[----:B------:R-:W-:Y:S06]  /*67e0*/  @!P0 BRA `(.L_x_34309) ;  /* 0x0000000400608947 */ /* 0x000fec0003800000 */
[----:B------:R-:W-:Y:S02]  /*67f0*/  HADD2.F32 R8, -RZ, R30.H1_H1 ;  /* 0x3000001eff087230 */ /* 0x000fe40000004100 */
[----:B------:R-:W-:-:S03]  /*6800*/  IMAD.MOV.U32 R37, RZ, RZ, R18 ;  /* 0x000000ffff257224 */ /* 0x000fc600078e0012 */
[----:B------:R-:W-:Y:S01]  /*6810*/  FADD.FTZ R11, R8, R11 ;  /* 0x0000000b080b7221 */ /* 0x000fe20000010000 */
[----:B------:R-:W-:Y:S06]  /*6820*/  BRA `(.L_x_34309) ;  /* 0x0000000400507947 */ /* 0x000fec0003800000 */
.L_x_34308:
        /* <DEDUP_REMOVED lines=12> */
.L_x_34311:
[----:B------:R-:W-:-:S07]  /*68f0*/  IMAD.MOV.U32 R8, RZ, RZ, R22 ;  /* 0x000000ffff087224 */ /* 0x000fce00078e0016 */
.L_x_34312:
[----:B------:R-:W-:Y:S05]  /*6900*/  BSYNC B2 ;  /* 0x0000000000027941 */ /* 0x000fea0003800000 */
.L_x_34310:
        /* <DEDUP_REMOVED lines=16> */
.L_x_34316:
[----:B------:R-:W-:Y:S05]  /*6a10*/  BSYNC B3 ;  /* 0x0000000000037941 */ /* 0x000fea0003800000 */
.L_x_34315:
        /* <DEDUP_REMOVED lines=42> */
.L_x_34314:
[----:B------:R-:W-:Y:S05]  /*6cc0*/  BSYNC B2 ;  /* 0x0000000000027941 */ /* 0x000fea0003800000 */
.L_x_34313:
        /* <DEDUP_REMOVED lines=10> */
.L_x_34309:
        /* <DEDUP_REMOVED lines=12> */
.L_x_34318:
[----:B------:R-:W-:-:S07]  /*6e30*/  IMAD.MOV.U32 R8, RZ, RZ, R22 ;  /* 0x000000ffff087224 */ /* 0x000fce00078e0016 */
.L_x_34319:
[----:B------:R-:W-:Y:S05]  /*6e40*/  BSYNC B2 ;  /* 0x0000000000027941 */ /* 0x000fea0003800000 */
.L_x_34317:
        /* <DEDUP_REMOVED lines=16> */
.L_x_34323:
[----:B------:R-:W-:Y:S05]  /*6f50*/  BSYNC B3 ;  /* 0x0000000000037941 */ /* 0x000fea0003800000 */
.L_x_34322:
        /* <DEDUP_REMOVED lines=42> */
.L_x_34321:
[----:B------:R-:W-:Y:S05]  /*7200*/  BSYNC B2 ;  /* 0x0000000000027941 */ /* 0x000fea0003800000 */
.L_x_34320:
        /* <DEDUP_REMOVED lines=13> */
.L_x_34324:
        /* <DEDUP_REMOVED lines=12> */
.L_x_34327:
[----:B------:R-:W-:-:S07]  /*73a0*/  IMAD.MOV.U32 R18, RZ, RZ, R22 ;  /* 0x000000ffff127224 */ /* 0x000fce00078e0016 */
.L_x_34328:
[----:B------:R-:W-:Y:S05]  /*73b0*/  BSYNC B2 ;  /* 0x0000000000027941 */ /* 0x000fea0003800000 */
.L_x_34326:
        /* <DEDUP_REMOVED lines=16> */
.L_x_34332:
[----:B------:R-:W-:Y:S05]  /*74c0*/  BSYNC B3 ;  /* 0x0000000000037941 */ /* 0x000fea0003800000 */
.L_x_34331:
        /* <DEDUP_REMOVED lines=43> */
[----:B------:R-:W-:-:S07]  /*7780*/  IMAD.MOV.U32 R22, RZ, RZ, R8 ;  /* 0x000000ffff167224 */ /* 0x000fce00078e0008 */
.L_x_34330:
[----:B------:R-:W-:Y:S05]  /*7790*/  BSYNC B2 ;  /* 0x0000000000027941 */ /* 0x000fea0003800000 */
.L_x_34329:
        /* <DEDUP_REMOVED lines=10> */
.L_x_34325:
        /* <DEDUP_REMOVED lines=12> */
.L_x_34334:
[----:B------:R-:W-:-:S07]  /*7900*/  IMAD.MOV.U32 R8, RZ, RZ, R22 ;  /* 0x000000ffff087224 */ /* 0x000fce00078e0016 */
.L_x_34335:
[----:B------:R-:W-:Y:S05]  /*7910*/  BSYNC B2 ;  /* 0x0000000000027941 */ /* 0x000fea0003800000 */
.L_x_34333:
        /* <DEDUP_REMOVED lines=16> */
.L_x_34339:
[----:B------:R-:W-:Y:S05]  /*7a20*/  BSYNC B3 ;  /* 0x0000000000037941 */ /* 0x000fea0003800000 */
.L_x_34338:
        /* <DEDUP_REMOVED lines=42> */
.L_x_34337:
[----:B------:R-:W-:Y:S05]  /*7cd0*/  BSYNC B2 ;  /* 0x0000000000027941 */ /* 0x000fea0003800000 */
.L_x_34336:
        /* <DEDUP_REMOVED lines=9> */
[----:B------:R-:W-:-:S05]  /*7d70*/  HADD2.F32 R18, -RZ, R31.H1_H1 ;  /* 0x3000001fff127230 */ /* 0x000fca0000004100 */
[----:B------:R-:W-:Y:S01]  /*7d80*/  FADD.FTZ R8, R18, R8 ;  /* 0x0000000812087221 */ /* 0x000fe20000010000 */
[----:B------:R-:W-:Y:S01]  /*7d90*/  MOV R18, R36 ;  /* 0x0000002400127202 */ /* 0x000fe20000000f00 */
[----:B------:R-:W-:Y:S06]  /*7da0*/  BRA `(.L_x_34341) ;  /* 0x0000000400507947 */ /* 0x000fec0003800000 */
.L_x_34340:
        /* <DEDUP_REMOVED lines=12> */
.L_x_34343:
[----:B------:R-:W-:-:S07]  /*7e70*/  IMAD.MOV.U32 R7, RZ, RZ, R22 ;  /* 0x000000ffff077224 */ /* 0x000fce00078e0016 */
.L_x_34344:
[----:B------:R-:W-:Y:S05]  /*7e80*/  BSYNC B2 ;  /* 0x0000000000027941 */ /* 0x000fea0003800000 */
.L_x_34342:
        /* <DEDUP_REMOVED lines=16> */
.L_x_34348:
[----:B------:R-:W-:Y:S05]  /*7f90*/  BSYNC B3 ;  /* 0x0000000000037941 */ /* 0x000fea0003800000 */
.L_x_34347:
        /* <DEDUP_REMOVED lines=42> */
.L_x_34346:
[----:B------:R-:W-:Y:S05]  /*8240*/  BSYNC B2 ;  /* 0x0000000000027941 */ /* 0x000fea0003800000 */
.L_x_34345:
[----:B------:R-:W-:Y:S01]  /*8250*/  I2FP.F32.U32 R7, R7 ;  /* 0x0000000700077245 */ /* 0x000fe20000201000 */
[----:B------:R-:W-:-:S04]  /*8260*/  HADD2.F32 R36, -RZ, R35.H1_H1 ;  /* 0x30000023ff247230 */ /* 0x000fc80000004100 */
[----:B------:R-:W-:Y:S01]  /*8270*/  FFMA.FTZ R7, R7, R42, 1.1641532182693481445e-10 ;  /* 0x2f00000007077423 */ /* 0x000fe2000001002a */
[----:B------:R-:W-:-:S04]  /*8280*/  FMUL.FTZ R36, R36, R43 ;  /* 0x0000002b24247220 */ /* 0x000fc80000410000 */
[----:B------:R-:W-:-:S04]  /*8290*/  FSETP.GTU.FTZ.AND P2, PT, R7, R60, PT ;  /* 0x0000003c0700720b */ /* 0x000fc80003f5c000 */
[----:B------:R-:W-:-:S05]  /*82a0*/  FSEL R7, R36, RZ, !P2 ;  /* 0x000000ff24077208 */ /* 0x000fca0005000000 */
[----:B------:R-:W-:Y:S01]  /*82b0*/  FADD.FTZ R8, R7, R8 ;  /* 0x0000000807087221 */ /* 0x000fe20000010000 */
[----:B------:R-:W-:-:S05]  /*82c0*/  @P0 HADD2.F32 R7, -RZ, R31.H1_H1 ;  /* 0x3000001fff070230 */ /* 0x000fca0000004100 */
[----:B------:R-:W-:Y:S01]  /*82d0*/  @P0 FADD.FTZ R8, R7, R8 ;  /* 0x0000000807080221 */ /* 0x000fe20000010000 */
[----:B------:R-:W-:-:S07]  /*82e0*/  SEL R7, RZ, 0x1, P2 ;  /* 0x00000001ff077807 */ /* 0x000fce0001000000 */
.L_x_34341:
        /* <DEDUP_REMOVED lines=54> */
.L_x_34349:
[----:B------:R-:W-:-:S07]  /*8650*/  VIADD R40, R17, 0x20 ;  /* 0x0000002011287836 */ /* 0x000fce0000000000 */
.L_x_34220:
[----:B------:R-:W-:Y:S05]  /*8660*/  BSYNC B1 ;  /* 0x0000000000017941 */ /* 0x000fea0003800000 */
.L_x_34219:
        /* <DEDUP_REMOVED lines=29> */
.L_x_34353:
[----:B------:R-:W-:-:S07]  /*8840*/  MOV R5, R22 ;  /* 0x0000001600057202 */ /* 0x000fce0000000f00 */
.L_x_34354:
[----:B------:R-:W-:Y:S05]  /*8850*/  BSYNC B2 ;  /* 0x0000000000027941 */ /* 0x000fea0003800000 */
.L_x_34352:
        /* <DEDUP_REMOVED lines=16> */
.L_x_34358:
[----:B------:R-:W-:Y:S05]  /*8960*/  BSYNC B3 ;  /* 0x0000000000037941 */ /* 0x000fea0003800000 */
.L_x_34357:
        /* <DEDUP_REMOVED lines=42> */
.L_x_34356:
[----:B------:R-:W-:Y:S05]  /*8c10*/  BSYNC B2 ;  /* 0x0000000000027941 */ /* 0x000fea0003800000 */
.L_x_34355:
        /* <DEDUP_REMOVED lines=20> */
.L_x_34359:
        /* <DEDUP_REMOVED lines=12> */
.L_x_34362:
[----:B------:R-:W-:-:S07]  /*8e20*/  IMAD.MOV.U32 R5, RZ, RZ, R22 ;  /* 0x000000ffff057224 */ /* 0x000fce00078e0016 */
.L_x_34363:
[----:B------:R-:W-:Y:S05]  /*8e30*/  BSYNC B2 ;  /* 0x0000000000027941 */ /* 0x000fea0003800000 */
.L_x_34361:
        /* <DEDUP_REMOVED lines=16> */
.L_x_34367:
[----:B------:R-:W-:Y:S05]  /*8f40*/  BSYNC B3 ;  /* 0x0000000000037941 */ /* 0x000fea0003800000 */
.L_x_34366:
[----:B------:R-:W-:Y:S01]  /*8f50*/  LOP3.LUT R16, R6, UR11, R19, 0x96, !PT ;  /* 0x0000000b06107c12 */ /* 0x000fe2000f8e9613 */
[----:B------:R-:W-:-:S04]  /*8f60*/  IMAD.HI.U32 R18, R27, -0x326172a9, RZ ;  /* 0xcd9e8d571b127827 */ /* 0x000fc800078e00ff */
        /* <DEDUP_REMOVED lines=40> */
.L_x_34365:
[----:B------:R-:W-:Y:S05]  /*91f0*/  BSYNC B2 ;  /* 0x0000000000027941 */ /* 0x000fea0003800000 */
.L_x_34364:
        /* <DEDUP_REMOVED lines=11> */
.L_x_34360:
        /* <DEDUP_REMOVED lines=12> */
.L_x_34369:
[----:B------:R-:W-:-:S07]  /*9370*/  IMAD.MOV.U32 R5, RZ, RZ, R22 ;  /* 0x000000ffff057224 */ /* 0x000fce00078e0016 */
.L_x_34370:
[----:B------:R-:W-:Y:S05]  /*9380*/  BSYNC B2 ;  /* 0x0000000000027941 */ /* 0x000fea0003800000 */
.L_x_34368:
        /* <DEDUP_REMOVED lines=16> */
.L_x_34374:
[----:B------:R-:W-:Y:S05]  /*9490*/  BSYNC B3 ;  /* 0x0000000000037941 */ /* 0x000fea0003800000 */
.L_x_34373:
        /* <DEDUP_REMOVED lines=42> */
.L_x_34372:
[----:B------:R-:W-:Y:S05]  /*9740*/  BSYNC B2 ;  /* 0x0000000000027941 */ /* 0x000fea0003800000 */
.L_x_34371:
        /* <DEDUP_REMOVED lines=15> */
.L_x_34375:
        /* <DEDUP_REMOVED lines=12> */
.L_x_34378:
[----:B------:R-:W-:-:S07]  /*9900*/  IMAD.MOV.U32 R5, RZ, RZ, R22 ;  /* 0x000000ffff057224 */ /* 0x000fce00078e0016 */
.L_x_34379:
[----:B------:R-:W-:Y:S05]  /*9910*/  BSYNC B2 ;  /* 0x0000000000027941 */ /* 0x000fea0003800000 */
.L_x_34377:
        /* <DEDUP_REMOVED lines=16> */
.L_x_34383:
[----:B------:R-:W-:Y:S05]  /*9a20*/  BSYNC B3 ;  /* 0x0000000000037941 */ /* 0x000fea0003800000 */
.L_x_34382:
        /* <DEDUP_REMOVED lines=42> */
.L_x_34381:
[----:B------:R-:W-:Y:S05]  /*9cd0*/  BSYNC B2 ;  /* 0x0000000000027941 */ /* 0x000fea0003800000 */
.L_x_34380:
        /* <DEDUP_REMOVED lines=11> */
.L_x_34376:
        /* <DEDUP_REMOVED lines=12> */
.L_x_34385:
[----:B------:R-:W-:-:S07]  /*9e50*/  MOV R5, R22 ;  /* 0x0000001600057202 */ /* 0x000fce0000000f00 */
.L_x_34386:
[----:B------:R-:W-:Y:S05]  /*9e60*/  BSYNC B2 ;  /* 0x0000000000027941 */ /* 0x000fea0003800000 */
.L_x_34384:
        /* <DEDUP_REMOVED lines=16> */
.L_x_34390:
[----:B------:R-:W-:Y:S05]  /*9f70*/  BSYNC B3 ;  /* 0x0000000000037941 */ /* 0x000fea0003800000 */
.L_x_34389:
        /* <DEDUP_REMOVED lines=42> */
.L_x_34388:
[----:B------:R-:W-:Y:S05]  /*a220*/  BSYNC B2 ;  /* 0x0000000000027941 */ /* 0x000fea0003800000 */
.L_x_34387:
        /* <DEDUP_REMOVED lines=15> */
.L_x_34391:
        /* <DEDUP_REMOVED lines=12> */
.L_x_34394:
[----:B------:R-:W-:-:S07]  /*a3e0*/  MOV R5, R22 ;  /* 0x0000001600057202 */ /* 0x000fce0000000f00 */
.L_x_34395:
[----:B------:R-:W-:Y:S05]  /*a3f0*/  BSYNC B2 ;  /* 0x0000000000027941 */ /* 0x000fea0003800000 */
.L_x_34393:
        /* <DEDUP_REMOVED lines=16> */
.L_x_34399:
[----:B------:R-:W-:Y:S05]  /*a500*/  BSYNC B3 ;  /* 0x0000000000037941 */ /* 0x000fea0003800000 */
.L_x_34398:
        /* <DEDUP_REMOVED lines=42> */
.L_x_34397:
[----:B------:R-:W-:Y:S05]  /*a7b0*/  BSYNC B2 ;  /* 0x0000000000027941 */ /* 0x000fea0003800000 */
.L_x_34396:
        /* <DEDUP_REMOVED lines=11> */
.L_x_34392:
        /* <DEDUP_REMOVED lines=12> */
.L_x_34401:
[----:B------:R-:W-:-:S07]  /*a930*/  IMAD.MOV.U32 R5, RZ, RZ, R22 ;  /* 0x000000ffff057224 */ /* 0x000fce00078e0016 */
.L_x_34402:
[----:B------:R-:W-:Y:S05]  /*a940*/  BSYNC B2 ;  /* 0x0000000000027941 */ /* 0x000fea0003800000 */
.L_x_34400:
        /* <DEDUP_REMOVED lines=16> */
.L_x_34406:
[----:B------:R-:W-:Y:S05]  /*aa50*/  BSYNC B3 ;  /* 0x0000000000037941 */ /* 0x000fea0003800000 */
.L_x_34405:
        /* <DEDUP_REMOVED lines=42> */
.L_x_34404:
[----:B------:R-:W-:Y:S05]  /*ad00*/  BSYNC B2 ;  /* 0x0000000000027941 */ /* 0x000fea0003800000 */
.L_x_34403:
        /* <DEDUP_REMOVED lines=15> */
.L_x_34407:
        /* <DEDUP_REMOVED lines=12> */
.L_x_34410:
[----:B------:R-:W-:-:S07]  /*aec0*/  IMAD.MOV.U32 R5, RZ, RZ, R22 ;  /* 0x000000ffff057224 */ /* 0x000fce00078e0016 */
.L_x_34411:
[----:B------:R-:W-:Y:S05]  /*aed0*/  BSYNC B2 ;  /* 0x0000000000027941 */ /* 0x000fea0003800000 */
.L_x_34409:
        /* <DEDUP_REMOVED lines=16> */
.L_x_34415:
[----:B------:R-:W-:Y:S05]  /*afe0*/  BSYNC B3 ;  /* 0x0000000000037941 */ /* 0x000fea0003800000 */
.L_x_34414:
        /* <DEDUP_REMOVED lines=42> */
.L_x_34413:
[----:B------:R-:W-:Y:S05]  /*b290*/  BSYNC B2 ;  /* 0x0000000000027941 */ /* 0x000fea0003800000 */
.L_x_34412:
        /* <DEDUP_REMOVED lines=11> */
.L_x_34408:
        /* <DEDUP_REMOVED lines=12> */
.L_x_34417:
[----:B------:R-:W-:-:S07]  /*b410*/  IMAD.MOV.U32 R5, RZ, RZ, R22 ;  /* 0x000000ffff057224 */ /* 0x000fce00078e0016 */
.L_x_34418:
[----:B------:R-:W-:Y:S05]  /*b420*/  BSYNC B2 ;  /* 0x0000000000027941 */ /* 0x000fea0003800000 */
.L_x_34416:
        /* <DEDUP_REMOVED lines=16> */
.L_x_34422:
[----:B------:R-:W-:Y:S05]  /*b530*/  BSYNC B3 ;  /* 0x0000000000037941 */ /* 0x000fea0003800000 */
.L_x_34421:
        /* <DEDUP_REMOVED lines=42> */
.L_x_34420:
[----:B------:R-:W-:Y:S05]  /*b7e0*/  BSYNC B2 ;  /* 0x0000000000027941 */ /* 0x000fea0003800000 */
.L_x_34419:
        /* <DEDUP_REMOVED lines=15> */
.L_x_34423:
        /* <DEDUP_REMOVED lines=12> */
.L_x_34426:
[----:B------:R-:W-:-:S07]  /*b9a0*/  IMAD.MOV.U32 R5, RZ, RZ, R22 ;  /* 0x000000ffff057224 */ /* 0x000fce00078e0016 */
.L_x_34427:
[----:B------:R-:W-:Y:S05]  /*b9b0*/  BSYNC B2 ;  /* 0x0000000000027941 */ /* 0x000fea0003800000 */
.L_x_34425:
        /* <DEDUP_REMOVED lines=16> */
.L_x_34431:
[----:B------:R-:W-:Y:S05]  /*bac0*/  BSYNC B3 ;  /* 0x0000000000037941 */ /* 0x000fea0003800000 */
.L_x_34430:
        /* <DEDUP_REMOVED lines=42> */
.L_x_34429:
[----:B------:R-:W-:Y:S05]  /*bd70*/  BSYNC B2 ;  /* 0x0000000000027941 */ /* 0x000fea0003800000 */
.L_x_34428:
        /* <DEDUP_REMOVED lines=11> */
.L_x_34424:
        /* <DEDUP_REMOVED lines=12> */
.L_x_34433:
[----:B------:R-:W-:-:S07]  /*bef0*/  MOV R5, R22 ;  /* 0x0000001600057202 */ /* 0x000fce0000000f00 */
.L_x_34434:
[----:B------:R-:W-:Y:S05]  /*bf00*/  BSYNC B2 ;  /* 0x0000000000027941 */ /* 0x000fea0003800000 */
.L_x_34432:
        /* <DEDUP_REMOVED lines=16> */
.L_x_34438:
[----:B------:R-:W-:Y:S05]  /*c010*/  BSYNC B3 ;  /* 0x0000000000037941 */ /* 0x000fea0003800000 */
.L_x_34437:
        /* <DEDUP_REMOVED lines=42> */
.L_x_34436:
[----:B------:R-:W-:Y:S05]  /*c2c0*/  BSYNC B2 ;  /* 0x0000000000027941 */ /* 0x000fea0003800000 */
.L_x_34435:
[----:B------:R-:W-:-:S05]  /*c2d0*/  I2FP.F32.U32 R5, R5 ;  /* 0x0000000500057245 */ /* 0x000fca0000201000 */
[----:B------:R-:W-:-:S05]  /*c2e0*/  FFMA.FTZ R5, R5, R41, 1.1641532182693481445e-10 ;  /* 0x2f00000005057423 */ /* 0x000fca0000010029 */
[----:B------:R-:W-:Y:S01]  /*c2f0*/  FSETP.GTU.FTZ.AND P3, PT, R5, R61, PT ;  /* 0x0000003d0500720b */ /* 0x000fe20003f7c000 */
[----:B------:R-:W-:-:S05]  /*c300*/  HADD2.F32 R5, -RZ, R38.H1_H1 ;  /* 0x30000026ff057230 */ /* 0x000fca0000004100 */
[----:B------:R-:W-:-:S05]  /*c310*/  FMUL.FTZ R5, R5, R60 ;  /* 0x0000003c05057220 */ /* 0x000fca0000410000 */
        /* <DEDUP_REMOVED lines=8> */
.L_x_34439:
        /* <DEDUP_REMOVED lines=12> */
.L_x_34442:
[----:B------:R-:W-:-:S07]  /*c460*/  MOV R5, R22 ;  /* 0x0000001600057202 */ /* 0x000fce0000000f00 */
.L_x_34443:
[----:B------:R-:W-:Y:S05]  /*c470*/  BSYNC B2 ;  /* 0x0000000000027941 */ /* 0x000fea0003800000 */
.L_x_34441:
        /* <DEDUP_REMOVED lines=16> */
.L_x_34447:
[----:B------:R-:W-:Y:S05]  /*c580*/  BSYNC B3 ;  /* 0x0000000000037941 */ /* 0x000fea0003800000 */
.L_x_34446:
        /* <DEDUP_REMOVED lines=42> */
.L_x_34445:
[----:B------:R-:W-:Y:S05]  /*c830*/  BSYNC B2 ;  /* 0x0000000000027941 */ /* 0x000fea0003800000 */
.L_x_34444:
        /* <DEDUP_REMOVED lines=11> */
.L_x_34440:
        /* <DEDUP_REMOVED lines=12> */
.L_x_34449:
[----:B------:R-:W-:-:S07]  /*c9b0*/  IMAD.MOV.U32 R5, RZ, RZ, R22 ;  /* 0x000000ffff057224 */ /* 0x000fce00078e0016 */
.L_x_34450:
[----:B------:R-:W-:Y:S05]  /*c9c0*/  BSYNC B2 ;  /* 0x0000000000027941 */ /* 0x000fea0003800000 */
.L_x_34448:
        /* <DEDUP_REMOVED lines=16> */
.L_x_34454:
[----:B------:R-:W-:Y:S05]  /*cad0*/  BSYNC B3 ;  /* 0x0000000000037941 */ /* 0x000fea0003800000 */
.L_x_34453:
        /* <DEDUP_REMOVED lines=42> */
.L_x_34452:
[----:B------:R-:W-:Y:S05]  /*cd80*/  BSYNC B2 ;  /* 0x0000000000027941 */ /* 0x000fea0003800000 */
.L_x_34451:
        /* <DEDUP_REMOVED lines=13> */
.L_x_34455:
        /* <DEDUP_REMOVED lines=12> */
.L_x_34458:
[----:B------:R-:W-:-:S07]  /*cf20*/  IMAD.MOV.U32 R5, RZ, RZ, R22 ;  /* 0x000000ffff057224 */ /* 0x000fce00078e0016 */
.L_x_34459:
[----:B------:R-:W-:Y:S05]  /*cf30*/  BSYNC B2 ;  /* 0x0000000000027941 */ /* 0x000fea0003800000 */
.L_x_34457:
        /* <DEDUP_REMOVED lines=16> */
.L_x_34463:
[----:B------:R-:W-:Y:S05]  /*d040*/  BSYNC B3 ;  /* 0x0000000000037941 */ /* 0x000fea0003800000 */
.L_x_34462:
        /* <DEDUP_REMOVED lines=42> */
.L_x_34461:
[----:B------:R-:W-:Y:S05]  /*d2f0*/  BSYNC B2 ;  /* 0x0000000000027941 */ /* 0x000fea0003800000 */
.L_x_34460:
        /* <DEDUP_REMOVED lines=11> */
.L_x_34456:
        /* <DEDUP_REMOVED lines=12> */
.L_x_34465:
[----:B------:R-:W-:-:S07]  /*d470*/  IMAD.MOV.U32 R5, RZ, RZ, R22 ;  /* 0x000000ffff057224 */ /* 0x000fce00078e0016 */
.L_x_34466:
[----:B------:R-:W-:Y:S05]  /*d480*/  BSYNC B2 ;  /* 0x0000000000027941 */ /* 0x000fea0003800000 */
.L_x_34464:
        /* <DEDUP_REMOVED lines=16> */
.L_x_34470:
[----:B------:R-:W-:Y:S05]  /*d590*/  BSYNC B3 ;  /* 0x0000000000037941 */ /* 0x000fea0003800000 */
.L_x_34469:
        /* <DEDUP_REMOVED lines=42> */
.L_x_34468:
[----:B------:R-:W-:Y:S05]  /*d840*/  BSYNC B2 ;  /* 0x0000000000027941 */ /* 0x000fea0003800000 */
.L_x_34467:
        /* <DEDUP_REMOVED lines=13> */
.L_x_34471:
        /* <DEDUP_REMOVED lines=12> */
.L_x_34474:
[----:B------:R-:W-:-:S07]  /*d9e0*/  IMAD.MOV.U32 R7, RZ, RZ, R22 ;  /* 0x000000ffff077224 */ /* 0x000fce00078e0016 */
.L_x_34475:
[----:B------:R-:W-:Y:S05]  /*d9f0*/  BSYNC B2 ;  /* 0x0000000000027941 */ /* 0x000fea0003800000 */
.L_x_34473:
        /* <DEDUP_REMOVED lines=16> */
.L_x_34479:
[----:B------:R-:W-:Y:S05]  /*db00*/  BSYNC B3 ;  /* 0x0000000000037941 */ /* 0x000fea0003800000 */
.L_x_34478:
        /* <DEDUP_REMOVED lines=42> */
.L_x_34477:
[----:B------:R-:W-:Y:S05]  /*ddb0*/  BSYNC B2 ;  /* 0x0000000000027941 */ /* 0x000fea0003800000 */
.L_x_34476:
        /* <DEDUP_REMOVED lines=10> */
.L_x_34472:
        /* <DEDUP_REMOVED lines=54> */
.L_x_34480:
[----:B------:R-:W-:-:S07]  /*e1c0*/  VIADD R40, R40, 0x20 ;  /* 0x0000002028287836 */ /* 0x000fce0000000000 */
.L_x_34351:
[----:B------:R-:W-:Y:S05]  /*e1d0*/  BSYNC B1 ;  /* 0x0000000000017941 */ /* 0x000fea0003800000 */
.L_x_34350:
        /* <DEDUP_REMOVED lines=29> */
.L_x_34484:
[----:B------:R-:W-:-:S07]  /*e3b0*/  MOV R3, R22 ;  /* 0x0000001600037202 */ /* 0x000fce0000000f00 */
.L_x_34485:
[----:B------:R-:W-:Y:S05]  /*e3c0*/  BSYNC B2 ;  /* 0x0000000000027941 */ /* 0x000fea0003800000 */
.L_x_34483:
        /* <DEDUP_REMOVED lines=16> */
.L_x_34489:
[----:B------:R-:W-:Y:S05]  /*e4d0*/  BSYNC B3 ;  /* 0x0000000000037941 */ /* 0x000fea0003800000 */
.L_x_34488:
        /* <DEDUP_REMOVED lines=42> */
.L_x_34487:
[----:B------:R-:W-:Y:S05]  /*e780*/  BSYNC B2 ;  /* 0x0000000000027941 */ /* 0x000fea0003800000 */
.L_x_34486:
        /* <DEDUP_REMOVED lines=20> */
.L_x_34490:
        /* <DEDUP_REMOVED lines=12> */
.L_x_34493:
[----:B------:R-:W-:-:S07]  /*e990*/  IMAD.MOV.U32 R3, RZ, RZ, R22 ;  /* 0x000000ffff037224 */ /* 0x000fce00078e0016 */
.L_x_34494:
[----:B------:R-:W-:Y:S05]  /*e9a0*/  BSYNC B2 ;  /* 0x0000000000027941 */ /* 0x000fea0003800000 */
.L_x_34492:
        /* <DEDUP_REMOVED lines=16> */
.L_x_34498:
[----:B------:R-:W-:Y:S05]  /*eab0*/  BSYNC B3 ;  /* 0x0000000000037941 */ /* 0x000fea0003800000 */
.L_x_34497:
        /* <DEDUP_REMOVED lines=42> */
.L_x_34496:
[----:B------:R-:W-:Y:S05]  /*ed60*/  BSYNC B2 ;  /* 0x0000000000027941 */ /* 0x000fea0003800000 */
.L_x_34495:
        /* <DEDUP_REMOVED lines=11> */
.L_x_34491:
        /* <DEDUP_REMOVED lines=12> */
.L_x_34500:
[----:B------:R-:W-:-:S07]  /*eee0*/  IMAD.MOV.U32 R3, RZ, RZ, R22 ;  /* 0x000000ffff037224 */ /* 0x000fce00078e0016 */
.L_x_34501:
[----:B------:R-:W-:Y:S05]  /*eef0*/  BSYNC B2 ;  /* 0x0000000000027941 */ /* 0x000fea0003800000 */
.L_x_34499:
        /* <DEDUP_REMOVED lines=16> */
.L_x_34505:
[----:B------:R-:W-:Y:S05]  /*f000*/  BSYNC B3 ;  /* 0x0000000000037941 */ /* 0x000fea0003800000 */
.L_x_34504:
        /* <DEDUP_REMOVED lines=42> */
.L_x_34503:
[----:B------:R-:W-:Y:S05]  /*f2b0*/  BSYNC B2 ;  /* 0x0000000000027941 */ /* 0x000fea0003800000 */
.L_x_34502:
        /* <DEDUP_REMOVED lines=15> */
.L_x_34506:
        /* <DEDUP_REMOVED lines=12> */
.L_x_34509:
[----:B------:R-:W-:-:S07]  /*f470*/  IMAD.MOV.U32 R3, RZ, RZ, R22 ;  /* 0x000000ffff037224 */ /* 0x000fce00078e0016 */
.L_x_34510:
[----:B------:R-:W-:Y:S05]  /*f480*/  BSYNC B2 ;  /* 0x0000000000027941 */ /* 0x000fea0003800000 */
.L_x_34508:
        /* <DEDUP_REMOVED lines=16> */
.L_x_34514:
[----:B------:R-:W-:Y:S05]  /*f590*/  BSYNC B3 ;  /* 0x0000000000037941 */ /* 0x000fea0003800000 */
.L_x_34513:
        /* <DEDUP_REMOVED lines=42> */
.L_x_34512:
[----:B------:R-:W-:Y:S05]  /*f840*/  BSYNC B2 ;  /* 0x0000000000027941 */ /* 0x000fea0003800000 */
.L_x_34511:
        /* <DEDUP_REMOVED lines=11> */
.L_x_34507:
        /* <DEDUP_REMOVED lines=12> */
.L_x_34516:
[----:B------:R-:W-:-:S07]  /*f9c0*/  MOV R3, R22 ;  /* 0x0000001600037202 */ /* 0x000fce0000000f00 */
.L_x_34517:
[----:B------:R-:W-:Y:S05]  /*f9d0*/  BSYNC B2 ;  /* 0x0000000000027941 */ /* 0x000fea0003800000 */
.L_x_34515:
        /* <DEDUP_REMOVED lines=16> */
.L_x_34521:
[----:B------:R-:W-:Y:S05]  /*fae0*/  BSYNC B3 ;  /* 0x0000000000037941 */ /* 0x000fea0003800000 */
.L_x_34520:
        /* <DEDUP_REMOVED lines=42> */
.L_x_34519:
[----:B------:R-:W-:Y:S05]  /*fd90*/  BSYNC B2 ;  /* 0x0000000000027941 */ /* 0x000fea0003800000 */
.L_x_34518:
        /* <DEDUP_REMOVED lines=15> */
.L_x_34522:
        /* <DEDUP_REMOVED lines=12> */
.L_x_34525:
[----:B------:R-:W-:-:S07]  /*ff50*/  MOV R3, R22 ;  /* 0x0000001600037202 */ /* 0x000fce0000000f00 */
.L_x_34526:
[----:B------:R-:W-:Y:S05]  /*ff60*/  BSYNC B2 ;  /* 0x0000000000027941 */ /* 0x000fea0003800000 */
.L_x_34524:
        /* <DEDUP_REMOVED lines=16> */
.L_x_34530:
[----:B------:R-:W-:Y:S05]  /*10070*/  BSYNC B3 ;  /* 0x0000000000037941 */ /* 0x000fea0003800000 */
.L_x_34529:
        /* <DEDUP_REMOVED lines=42> */
.L_x_34528:
[----:B------:R-:W-:Y:S05]  /*10320*/  BSYNC B2 ;  /* 0x0000000000027941 */ /* 0x000fea0003800000 */
.L_x_34527:
        /* <DEDUP_REMOVED lines=11> */
.L_x_34523:
        /* <DEDUP_REMOVED lines=12> */
.L_x_34532:
[----:B------:R-:W-:-:S07]  /*104a0*/  IMAD.MOV.U32 R3, RZ, RZ, R22 ;  /* 0x000000ffff037224 */ /* 0x000fce00078e0016 */
.L_x_34533:
[----:B------:R-:W-:Y:S05]  /*104b0*/  BSYNC B2 ;  /* 0x0000000000027941 */ /* 0x000fea0003800000 */
.L_x_34531:
        /* <DEDUP_REMOVED lines=16> */
.L_x_34537:
[----:B------:R-:W-:Y:S05]  /*105c0*/  BSYNC B3 ;  /* 0x0000000000037941 */ /* 0x000fea0003800000 */
.L_x_34536:
        /* <DEDUP_REMOVED lines=42> */
.L_x_34535:
[----:B------:R-:W-:Y:S05]  /*10870*/  BSYNC B2 ;  /* 0x0000000000027941 */ /* 0x000fea0003800000 */
.L_x_34534:
        /* <DEDUP_REMOVED lines=15> */
.L_x_34538:
        /* <DEDUP_REMOVED lines=12> */
.L_x_34541:
[----:B------:R-:W-:-:S07]  /*10a30*/  IMAD.MOV.U32 R3, RZ, RZ, R22 ;  /* 0x000000ffff037224 */ /* 0x000fce00078e0016 */
.L_x_34542:
[----:B------:R-:W-:Y:S05]  /*10a40*/  BSYNC B2 ;  /* 0x0000000000027941 */ /* 0x000fea0003800000 */
.L_x_34540:
        /* <DEDUP_REMOVED lines=16> */
.L_x_34546:
[----:B------:R-:W-:Y:S05]  /*10b50*/  BSYNC B3 ;  /* 0x0000000000037941 */ /* 0x000fea0003800000 */
.L_x_34545:
        /* <DEDUP_REMOVED lines=42> */
.L_x_34544:
[----:B------:R-:W-:Y:S05]  /*10e00*/  BSYNC B2 ;  /* 0x0000000000027941 */ /* 0x000fea0003800000 */
.L_x_34543:
        /* <DEDUP_REMOVED lines=11> */
.L_x_34539:
        /* <DEDUP_REMOVED lines=12> */
.L_x_34548:
[----:B------:R-:W-:-:S07]  /*10f80*/  IMAD.MOV.U32 R3, RZ, RZ, R22 ;  /* 0x000000ffff037224 */ /* 0x000fce00078e0016 */
.L_x_34549:
[----:B------:R-:W-:Y:S05]  /*10f90*/  BSYNC B2 ;  /* 0x0000000000027941 */ /* 0x000fea0003800000 */
.L_x_34547:
        /* <DEDUP_REMOVED lines=16> */
.L_x_34553:
[----:B------:R-:W-:Y:S05]  /*110a0*/  BSYNC B3 ;  /* 0x0000000000037941 */ /* 0x000fea0003800000 */
.L_x_34552:
        /* <DEDUP_REMOVED lines=42> */
.L_x_34551:
[----:B------:R-:W-:Y:S05]  /*11350*/  BSYNC B2 ;  /* 0x0000000000027941 */ /* 0x000fea0003800000 */
.L_x_34550:
        /* <DEDUP_REMOVED lines=15> */
.L_x_34554:
        /* <DEDUP_REMOVED lines=12> */
.L_x_34557:
[----:B------:R-:W-:-:S07]  /*11510*/  IMAD.MOV.U32 R3, RZ, RZ, R22 ;  /* 0x000000ffff037224 */ /* 0x000fce00078e0016 */
.L_x_34558:
[----:B------:R-:W-:Y:S05]  /*11520*/  BSYNC B2 ;  /* 0x0000000000027941 */ /* 0x000fea0003800000 */
.L_x_34556:
        /* <DEDUP_REMOVED lines=16> */
.L_x_34562:
[----:B------:R-:W-:Y:S05]  /*11630*/  BSYNC B3 ;  /* 0x0000000000037941 */ /* 0x000fea0003800000 */
.L_x_34561:
        /* <DEDUP_REMOVED lines=42> */
.L_x_34560:
[----:B------:R-:W-:Y:S05]  /*118e0*/  BSYNC B2 ;  /* 0x0000000000027941 */ /* 0x000fea0003800000 */
.L_x_34559:
        /* <DEDUP_REMOVED lines=11> */
.L_x_34555:
        /* <DEDUP_REMOVED lines=12> */
.L_x_34564:
[----:B------:R-:W-:-:S07]  /*11a60*/  MOV R3, R22 ;  /* 0x0000001600037202 */ /* 0x000fce0000000f00 */
.L_x_34565:
[----:B------:R-:W-:Y:S05]  /*11a70*/  BSYNC B2 ;  /* 0x0000000000027941 */ /* 0x000fea0003800000 */
.L_x_34563:
        /* <DEDUP_REMOVED lines=16> */
.L_x_34569:
[----:B------:R-:W-:Y:S05]  /*11b80*/  BSYNC B3 ;  /* 0x0000000000037941 */ /* 0x000fea0003800000 */
.L_x_34568:
        /* <DEDUP_REMOVED lines=42> */
.L_x_34567:
[----:B------:R-:W-:Y:S05]  /*11e30*/  BSYNC B2 ;  /* 0x0000000000027941 */ /* 0x000fea0003800000 */
.L_x_34566:
        /* <DEDUP_REMOVED lines=13> */
.L_x_34570:
        /* <DEDUP_REMOVED lines=12> */
.L_x_34573:
[----:B------:R-:W-:-:S07]  /*11fd0*/  MOV R3, R22 ;  /* 0x0000001600037202 */ /* 0x000fce0000000f00 */
.L_x_34574:
[----:B------:R-:W-:Y:S05]  /*11fe0*/  BSYNC B2 ;  /* 0x0000000000027941 */ /* 0x000fea0003800000 */
.L_x_34572:
        /* <DEDUP_REMOVED lines=16> */
.L_x_34578:
[----:B------:R-:W-:Y:S05]  /*120f0*/  BSYNC B3 ;  /* 0x0000000000037941 */ /* 0x000fea0003800000 */
.L_x_34577:
        /* <DEDUP_REMOVED lines=42> */
.L_x_34576:
[----:B------:R-:W-:Y:S05]  /*123a0*/  BSYNC B2 ;  /* 0x0000000000027941 */ /* 0x000fea0003800000 */
.L_x_34575:
        /* <DEDUP_REMOVED lines=11> */
.L_x_34571:
        /* <DEDUP_REMOVED lines=12> */
.L_x_34580:
[----:B------:R-:W-:-:S07]  /*12520*/  IMAD.MOV.U32 R3, RZ, RZ, R22 ;  /* 0x000000ffff037224 */ /* 0x000fce00078e0016 */
.L_x_34581:
[----:B------:R-:W-:Y:S05]  /*12530*/  BSYNC B2 ;  /* 0x0000000000027941 */ /* 0x000fea0003800000 */
.L_x_34579:
        /* <DEDUP_REMOVED lines=16> */
.L_x_34585:
[----:B------:R-:W-:Y:S05]  /*12640*/  BSYNC B3 ;  /* 0x0000000000037941 */ /* 0x000fea0003800000 */
.L_x_34584:
        /* <DEDUP_REMOVED lines=42> */
.L_x_34583:
[----:B------:R-:W-:Y:S05]  /*128f0*/  BSYNC B2 ;  /* 0x0000000000027941 */ /* 0x000fea0003800000 */
.L_x_34582:
        /* <DEDUP_REMOVED lines=13> */
.L_x_34586:
        /* <DEDUP_REMOVED lines=12> */
.L_x_34589:
[----:B------:R-:W-:-:S07]  /*12a90*/  IMAD.MOV.U32 R3, RZ, RZ, R22 ;  /* 0x000000ffff037224 */ /* 0x000fce00078e0016 */
.L_x_34590:
[----:B------:R-:W-:Y:S05]  /*12aa0*/  BSYNC B2 ;  /* 0x0000000000027941 */ /* 0x000fea0003800000 */
.L_x_34588:
        /* <DEDUP_REMOVED lines=16> */
.L_x_34594:
[----:B------:R-:W-:Y:S05]  /*12bb0*/  BSYNC B3 ;  /* 0x0000000000037941 */ /* 0x000fea0003800000 */
.L_x_34593:
        /* <DEDUP_REMOVED lines=42> */
.L_x_34592:
[----:B------:R-:W-:Y:S05]  /*12e60*/  BSYNC B2 ;  /* 0x0000000000027941 */ /* 0x000fea0003800000 */
.L_x_34591:
        /* <DEDUP_REMOVED lines=11> */
.L_x_34587:
        /* <DEDUP_REMOVED lines=12> */
.L_x_34596:
[----:B------:R-:W-:-:S07]  /*12fe0*/  IMAD.MOV.U32 R3, RZ, RZ, R22 ;  /* 0x000000ffff037224 */ /* 0x000fce00078e0016 */
.L_x_34597:
[----:B------:R-:W-:Y:S05]  /*12ff0*/  BSYNC B2 ;  /* 0x0000000000027941 */ /* 0x000fea0003800000 */
.L_x_34595:
        /* <DEDUP_REMOVED lines=16> */
.L_x_34601:
[----:B------:R-:W-:Y:S05]  /*13100*/  BSYNC B3 ;  /* 0x0000000000037941 */ /* 0x000fea0003800000 */
.L_x_34600:
        /* <DEDUP_REMOVED lines=42> */
.L_x_34599:
[----:B------:R-:W-:Y:S05]  /*133b0*/  BSYNC B2 ;  /* 0x0000000000027941 */ /* 0x000fea0003800000 */
.L_x_34598:
        /* <DEDUP_REMOVED lines=13> */
.L_x_34602:
        /* <DEDUP_REMOVED lines=12> */
.L_x_34605:
[----:B------:R-:W-:-:S07]  /*13550*/  IMAD.MOV.U32 R7, RZ, RZ, R22 ;  /* 0x000000ffff077224 */ /* 0x000fce00078e0016 */
.L_x_34606:
[----:B------:R-:W-:Y:S05]  /*13560*/  BSYNC B2 ;  /* 0x0000000000027941 */ /* 0x000fea0003800000 */
.L_x_34604:
        /* <DEDUP_REMOVED lines=16> */
.L_x_34610:
[----:B------:R-:W-:Y:S05]  /*13670*/  BSYNC B3 ;  /* 0x0000000000037941 */ /* 0x000fea0003800000 */
.L_x_34609:
        /* <DEDUP_REMOVED lines=42> */
.L_x_34608:
[----:B------:R-:W-:Y:S05]  /*13920*/  BSYNC B2 ;  /* 0x0000000000027941 */ /* 0x000fea0003800000 */
.L_x_34607:
        /* <DEDUP_REMOVED lines=10> */
.L_x_34603:
        /* <DEDUP_REMOVED lines=54> */
.L_x_34611:
[----:B------:R-:W-:-:S07]  /*13d30*/  VIADD R40, R40, 0x20 ;  /* 0x0000002028287836 */ /* 0x000fce0000000000 */
.L_x_34482:
[----:B------:R-:W-:Y:S05]  /*13d40*/  BSYNC B1 ;  /* 0x0000000000017941 */ /* 0x000fea0003800000 */
.L_x_34481:
        /* <DEDUP_REMOVED lines=29> */
.L_x_34615:
[----:B------:R-:W-:-:S07]  /*13f20*/  MOV R0, R22 ;  /* 0x0000001600007202 */ /* 0x000fce0000000f00 */
.L_x_34616:
[----:B------:R-:W-:Y:S05]  /*13f30*/  BSYNC B2 ;  /* 0x0000000000027941 */ /* 0x000fea0003800000 */
.L_x_34614:
        /* <DEDUP_REMOVED lines=16> */
.L_x_34620:
[----:B------:R-:W-:Y:S05]  /*14040*/  BSYNC B3 ;  /* 0x0000000000037941 */ /* 0x000fea0003800000 */
.L_x_34619:
        /* <DEDUP_REMOVED lines=42> */
.L_x_34618:
[----:B------:R-:W-:Y:S05]  /*142f0*/  BSYNC B2 ;  /* 0x0000000000027941 */ /* 0x000fea0003800000 */
.L_x_34617:
        /* <DEDUP_REMOVED lines=20> */
.L_x_34621:
        /* <DEDUP_REMOVED lines=12> */
.L_x_34624:
[----:B------:R-:W-:-:S07]  /*14500*/  IMAD.MOV.U32 R0, RZ, RZ, R22 ;  /* 0x000000ffff007224 */ /* 0x000fce00078e0016 */
.L_x_34625:
[----:B------:R-:W-:Y:S05]  /*14510*/  BSYNC B2 ;  /* 0x0000000000027941 */ /* 0x000fea0003800000 */
.L_x_34623:
        /* <DEDUP_REMOVED lines=16> */
.L_x_34629:
[----:B------:R-:W-:Y:S05]  /*14620*/  BSYNC B3 ;  /* 0x0000000000037941 */ /* 0x000fea0003800000 */
.L_x_34628:
        /* <DEDUP_REMOVED lines=42> */
.L_x_34627:
[----:B------:R-:W-:Y:S05]  /*148d0*/  BSYNC B2 ;  /* 0x0000000000027941 */ /* 0x000fea0003800000 */
.L_x_34626:
        /* <DEDUP_REMOVED lines=11> */
.L_x_34622:
        /* <DEDUP_REMOVED lines=12> */
.L_x_34631:
[----:B------:R-:W-:-:S07]  /*14a50*/  IMAD.MOV.U32 R0, RZ, RZ, R22 ;  /* 0x000000ffff007224 */ /* 0x000fce00078e0016 */
.L_x_34632:
[----:B------:R-:W-:Y:S05]  /*14a60*/  BSYNC B2 ;  /* 0x0000000000027941 */ /* 0x000fea0003800000 */
.L_x_34630:
        /* <DEDUP_REMOVED lines=16> */
.L_x_34636:
[----:B------:R-:W-:Y:S05]  /*14b70*/  BSYNC B3 ;  /* 0x0000000000037941 */ /* 0x000fea0003800000 */
.L_x_34635:
        /* <DEDUP_REMOVED lines=42> */
.L_x_34634:
[----:B------:R-:W-:Y:S05]  /*14e20*/  BSYNC B2 ;  /* 0x0000000000027941 */ /* 0x000fea0003800000 */
.L_x_34633:
        /* <DEDUP_REMOVED lines=15> */
.L_x_34637:
        /* <DEDUP_REMOVED lines=12> */
.L_x_34640:
[----:B------:R-:W-:-:S07]  /*14fe0*/  IMAD.MOV.U32 R0, RZ, RZ, R22 ;  /* 0x000000ffff007224 */ /* 0x000fce00078e0016 */
.L_x_34641:
[----:B------:R-:W-:Y:S05]  /*14ff0*/  BSYNC B2 ;  /* 0x0000000000027941 */ /* 0x000fea0003800000 */
.L_x_34639:
        /* <DEDUP_REMOVED lines=16> */
.L_x_34645:
[----:B------:R-:W-:Y:S05]  /*15100*/  BSYNC B3 ;  /* 0x0000000000037941 */ /* 0x000fea0003800000 */
.L_x_34644:
        /* <DEDUP_REMOVED lines=42> */
.L_x_34643:
[----:B------:R-:W-:Y:S05]  /*153b0*/  BSYNC B2 ;  /* 0x0000000000027941 */ /* 0x000fea0003800000 */
.L_x_34642:
        /* <DEDUP_REMOVED lines=11> */
.L_x_34638:
        /* <DEDUP_REMOVED lines=12> */
.L_x_34647:
[----:B------:R-:W-:-:S07]  /*15530*/  MOV R0, R22 ;  /* 0x0000001600007202 */ /* 0x000fce0000000f00 */
.L_x_34648:
[----:B------:R-:W-:Y:S05]  /*15540*/  BSYNC B2 ;  /* 0x0000000000027941 */ /* 0x000fea0003800000 */
.L_x_34646:
        /* <DEDUP_REMOVED lines=16> */
.L_x_34652:
[----:B------:R-:W-:Y:S05]  /*15650*/  BSYNC B3 ;  /* 0x0000000000037941 */ /* 0x000fea0003800000 */
.L_x_34651:
        /* <DEDUP_REMOVED lines=42> */
.L_x_34650:
[----:B------:R-:W-:Y:S05]  /*15900*/  BSYNC B2 ;  /* 0x0000000000027941 */ /* 0x000fea0003800000 */
.L_x_34649:
        /* <DEDUP_REMOVED lines=15> */
.L_x_34653:
        /* <DEDUP_REMOVED lines=12> */
.L_x_34656:
[----:B------:R-:W-:-:S07]  /*15ac0*/  MOV R0, R22 ;  /* 0x0000001600007202 */ /* 0x000fce0000000f00 */
.L_x_34657:
[----:B------:R-:W-:Y:S05]  /*15ad0*/  BSYNC B2 ;  /* 0x0000000000027941 */ /* 0x000fea0003800000 */
.L_x_34655:
        /* <DEDUP_REMOVED lines=16> */
.L_x_34661:
[----:B------:R-:W-:Y:S05]  /*15be0*/  BSYNC B3 ;  /* 0x0000000000037941 */ /* 0x000fea0003800000 */
.L_x_34660:
        /* <DEDUP_REMOVED lines=42> */
.L_x_34659:
[----:B------:R-:W-:Y:S05]  /*15e90*/  BSYNC B2 ;  /* 0x0000000000027941 */ /* 0x000fea0003800000 */
.L_x_34658:
        /* <DEDUP_REMOVED lines=11> */
.L_x_34654:
        /* <DEDUP_REMOVED lines=12> */
.L_x_34663:
[----:B------:R-:W-:-:S07]  /*16010*/  IMAD.MOV.U32 R0, RZ, RZ, R22 ;  /* 0x000000ffff007224 */ /* 0x000fce00078e0016 */
.L_x_34664:
[----:B------:R-:W-:Y:S05]  /*16020*/  BSYNC B2 ;  /* 0x0000000000027941 */ /* 0x000fea0003800000 */
.L_x_34662:
        /* <DEDUP_REMOVED lines=16> */
.L_x_34668:
[----:B------:R-:W-:Y:S05]  /*16130*/  BSYNC B3 ;  /* 0x0000000000037941 */ /* 0x000fea0003800000 */
.L_x_34667:
        /* <DEDUP_REMOVED lines=42> */
.L_x_34666:
[----:B------:R-:W-:Y:S05]  /*163e0*/  BSYNC B2 ;  /* 0x0000000000027941 */ /* 0x000fea0003800000 */
.L_x_34665:
        /* <DEDUP_REMOVED lines=15> */
.L_x_34669:
        /* <DEDUP_REMOVED lines=12> */
.L_x_34672:
[----:B------:R-:W-:-:S07]  /*165a0*/  IMAD.MOV.U32 R0, RZ, RZ, R22 ;  /* 0x000000ffff007224 */ /* 0x000fce00078e0016 */
.L_x_34673:
[----:B------:R-:W-:Y:S05]  /*165b0*/  BSYNC B2 ;  /* 0x0000000000027941 */ /* 0x000fea0003800000 */
.L_x_34671:
        /* <DEDUP_REMOVED lines=16> */
.L_x_34677:
[----:B------:R-:W-:Y:S05]  /*166c0*/  BSYNC B3 ;  /* 0x0000000000037941 */ /* 0x000fea0003800000 */
.L_x_34676:
        /* <DEDUP_REMOVED lines=42> */
.L_x_34675:
[----:B------:R-:W-:Y:S05]  /*16970*/  BSYNC B2 ;  /* 0x0000000000027941 */ /* 0x000fea0003800000 */
.L_x_34674:
        /* <DEDUP_REMOVED lines=11> */
.L_x_34670:
        /* <DEDUP_REMOVED lines=12> */
.L_x_34679:
[----:B------:R-:W-:-:S07]  /*16af0*/  IMAD.MOV.U32 R0, RZ, RZ, R22 ;  /* 0x000000ffff007224 */ /* 0x000fce00078e0016 */
.L_x_34680:
[----:B------:R-:W-:Y:S05]  /*16b00*/  BSYNC B2 ;  /* 0x0000000000027941 */ /* 0x000fea0003800000 */
.L_x_34678:
        /* <DEDUP_REMOVED lines=16> */
.L_x_34684:
[----:B------:R-:W-:Y:S05]  /*16c10*/  BSYNC B3 ;  /* 0x0000000000037941 */ /* 0x000fea0003800000 */
.L_x_34683:
        /* <DEDUP_REMOVED lines=42> */
.L_x_34682:
[----:B------:R-:W-:Y:S05]  /*16ec0*/  BSYNC B2 ;  /* 0x0000000000027941 */ /* 0x000fea0003800000 */
.L_x_34681:
        /* <DEDUP_REMOVED lines=15> */
.L_x_34685:
        /* <DEDUP_REMOVED lines=12> */
.L_x_34688:
[----:B------:R-:W-:-:S07]  /*17080*/  IMAD.MOV.U32 R0, RZ, RZ, R22 ;  /* 0x000000ffff007224 */ /* 0x000fce00078e0016 */
.L_x_34689:
[----:B------:R-:W-:Y:S05]  /*17090*/  BSYNC B2 ;  /* 0x0000000000027941 */ /* 0x000fea0003800000 */
.L_x_34687:
        /* <DEDUP_REMOVED lines=16> */
.L_x_34693:
[----:B------:R-:W-:Y:S05]  /*171a0*/  BSYNC B3 ;  /* 0x0000000000037941 */ /* 0x000fea0003800000 */
.L_x_34692:
        /* <DEDUP_REMOVED lines=42> */
.L_x_34691:
[----:B------:R-:W-:Y:S05]  /*17450*/  BSYNC B2 ;  /* 0x0000000000027941 */ /* 0x000fea0003800000 */
.L_x_34690:
        /* <DEDUP_REMOVED lines=11> */
.L_x_34686:
        /* <DEDUP_REMOVED lines=12> */
.L_x_34695:
[----:B------:R-:W-:-:S07]  /*175d0*/  MOV R0, R22 ;  /* 0x0000001600007202 */ /* 0x000fce0000000f00 */
.L_x_34696:
[----:B------:R-:W-:Y:S05]  /*175e0*/  BSYNC B2 ;  /* 0x0000000000027941 */ /* 0x000fea0003800000 */
.L_x_34694:
        /* <DEDUP_REMOVED lines=16> */
.L_x_34700:
[----:B------:R-:W-:Y:S05]  /*176f0*/  BSYNC B3 ;  /* 0x0000000000037941 */ /* 0x000fea0003800000 */
.L_x_34699:
        /* <DEDUP_REMOVED lines=42> */
.L_x_34698:
[----:B------:R-:W-:Y:S05]  /*179a0*/  BSYNC B2 ;  /* 0x0000000000027941 */ /* 0x000fea0003800000 */
.L_x_34697:
        /* <DEDUP_REMOVED lines=13> */
.L_x_34701:
        /* <DEDUP_REMOVED lines=12> */
.L_x_34704:
[----:B------:R-:W-:-:S07]  /*17b40*/  MOV R0, R22 ;  /* 0x0000001600007202 */ /* 0x000fce0000000f00 */
.L_x_34705:
[----:B------:R-:W-:Y:S05]  /*17b50*/  BSYNC B2 ;  /* 0x0000000000027941 */ /* 0x000fea0003800000 */
.L_x_34703:
        /* <DEDUP_REMOVED lines=16> */
.L_x_34709:
[----:B------:R-:W-:Y:S05]  /*17c60*/  BSYNC B3 ;  /* 0x0000000000037941 */ /* 0x000fea0003800000 */
.L_x_34708:
        /* <DEDUP_REMOVED lines=42> */
.L_x_34707:
[----:B------:R-:W-:Y:S05]  /*17f10*/  BSYNC B2 ;  /* 0x0000000000027941 */ /* 0x000fea0003800000 */
.L_x_34706:
        /* <DEDUP_REMOVED lines=11> */
.L_x_34702:
        /* <DEDUP_REMOVED lines=12> */
.L_x_34711:
[----:B------:R-:W-:-:S07]  /*18090*/  IMAD.MOV.U32 R0, RZ, RZ, R22 ;  /* 0x000000ffff007224 */ /* 0x000fce00078e0016 */
.L_x_34712:
[----:B------:R-:W-:Y:S05]  /*180a0*/  BSYNC B2 ;  /* 0x0000000000027941 */ /* 0x000fea0003800000 */
.L_x_34710:
        /* <DEDUP_REMOVED lines=16> */
.L_x_34716:
[----:B------:R-:W-:Y:S05]  /*181b0*/  BSYNC B3 ;  /* 0x0000000000037941 */ /* 0x000fea0003800000 */
.L_x_34715:
        /* <DEDUP_REMOVED lines=42> */
.L_x_34714:
[----:B------:R-:W-:Y:S05]  /*18460*/  BSYNC B2 ;  /* 0x0000000000027941 */ /* 0x000fea0003800000 */
.L_x_34713:
        /* <DEDUP_REMOVED lines=13> */
.L_x_34717:
        /* <DEDUP_REMOVED lines=12> */
.L_x_34720:
[----:B------:R-:W-:-:S07]  /*18600*/  IMAD.MOV.U32 R0, RZ, RZ, R22 ;  /* 0x000000ffff007224 */ /* 0x000fce00078e0016 */
.L_x_34721:
[----:B------:R-:W-:Y:S05]  /*18610*/  BSYNC B2 ;  /* 0x0000000000027941 */ /* 0x000fea0003800000 */
.L_x_34719:
        /* <DEDUP_REMOVED lines=16> */
.L_x_34725:
[----:B------:R-:W-:Y:S05]  /*18720*/  BSYNC B3 ;  /* 0x0000000000037941 */ /* 0x000fea0003800000 */
.L_x_34724:
        /* <DEDUP_REMOVED lines=42> */
.L_x_34723:
[----:B------:R-:W-:Y:S05]  /*189d0*/  BSYNC B2 ;  /* 0x0000000000027941 */ /* 0x000fea0003800000 */
.L_x_34722:
        /* <DEDUP_REMOVED lines=11> */
.L_x_34718:
        /* <DEDUP_REMOVED lines=12> */
.L_x_34727:
[----:B------:R-:W-:-:S07]  /*18b50*/  IMAD.MOV.U32 R0, RZ, RZ, R22 ;  /* 0x000000ffff007224 */ /* 0x000fce00078e0016 */
.L_x_34728:
[----:B------:R-:W-:Y:S05]  /*18b60*/  BSYNC B2 ;  /* 0x0000000000027941 */ /* 0x000fea0003800000 */
.L_x_34726:
        /* <DEDUP_REMOVED lines=16> */
.L_x_34732:
[----:B------:R-:W-:Y:S05]  /*18c70*/  BSYNC B3 ;  /* 0x0000000000037941 */ /* 0x000fea0003800000 */
.L_x_34731:
        /* <DEDUP_REMOVED lines=42> */
.L_x_34730:
[----:B------:R-:W-:Y:S05]  /*18f20*/  BSYNC B2 ;  /* 0x0000000000027941 */ /* 0x000fea0003800000 */
.L_x_34729:
        /* <DEDUP_REMOVED lines=13> */
.L_x_34733:
        /* <DEDUP_REMOVED lines=12> */
.L_x_34736:
[----:B------:R-:W-:-:S07]  /*190c0*/  IMAD.MOV.U32 R7, RZ, RZ, R22 ;  /* 0x000000ffff077224 */ /* 0x000fce00078e0016 */
.L_x_34737:
[----:B------:R-:W-:Y:S05]  /*190d0*/  BSYNC B2 ;  /* 0x0000000000027941 */ /* 0x000fea0003800000 */
.L_x_34735:
        /* <DEDUP_REMOVED lines=16> */
.L_x_34741:
[----:B------:R-:W-:Y:S05]  /*191e0*/  BSYNC B3 ;  /* 0x0000000000037941 */ /* 0x000fea0003800000 */
.L_x_34740:
        /* <DEDUP_REMOVED lines=42> */
.L_x_34739:
[----:B------:R-:W-:Y:S05]  /*19490*/  BSYNC B2 ;  /* 0x0000000000027941 */ /* 0x000fea0003800000 */
.L_x_34738:
        /* <DEDUP_REMOVED lines=10> */
.L_x_34734:
        /* <DEDUP_REMOVED lines=54> */
.L_x_34742:
[----:B------:R-:W-:-:S07]  /*198a0*/  VIADD R40, R40, 0x20 ;  /* 0x0000002028287836 */ /* 0x000fce0000000000 */
.L_x_34613:
[----:B------:R-:W-:Y:S05]  /*198b0*/  BSYNC B1 ;  /* 0x0000000000017941 */ /* 0x000fea0003800000 */
.L_x_34612:
        /* <DEDUP_REMOVED lines=29> */
.L_x_34746:
[----:B------:R-:W-:-:S07]  /*19a90*/  MOV R41, R22 ;  /* 0x0000001600297202 */ /* 0x000fce0000000f00 */
.L_x_34747:
[----:B------:R-:W-:Y:S05]  /*19aa0*/  BSYNC B2 ;  /* 0x0000000000027941 */ /* 0x000fea0003800000 */
.L_x_34745:
        /* <DEDUP_REMOVED lines=16> */
.L_x_34751:
[----:B------:R-:W-:Y:S05]  /*19bb0*/  BSYNC B3 ;  /* 0x0000000000037941 */ /* 0x000fea0003800000 */
.L_x_34750:
        /* <DEDUP_REMOVED lines=42> */
.L_x_34749:
[----:B------:R-:W-:Y:S05]  /*19e60*/  BSYNC B2 ;  /* 0x0000000000027941 */ /* 0x000fea0003800000 */
.L_x_34748:
[----:B------:R-:W0:Y:S01]  /*19e70*/  LDC R61, c[0x0][0x294] ;  /* 0x0000a500ff3d7b82 */ /* 0x000e220000000800 */
[----:B------:R-:W-:Y:S01]  /*19e80*/  I2FP.F32.U32 R18, R41 ;  /* 0x0000002900127245 */ /* 0x000fe20000201000 */
[----:B------:R-:W-:Y:S01]  /*19e90*/  HFMA2.MMA R41, -RZ, RZ, 0.1171875, 0 ;  /* 0x2f800000ff297435 */ /* 0x000fe200000001ff */
[----:B------:R-:W-:Y:S01]  /*19ea0*/  ISETP.NE.U32.AND P2, PT, R42, RZ, PT ;  /* 0x000000ff2a00720c */ /* 0x000fe20003f45070 */
[----:B-----5:R-:W-:Y:S01]  /*19eb0*/  HADD2.F32 R42, -RZ, R36.H0_H0 ;  /* 0x20000024ff2a7230 */ /* 0x020fe20000004100 */
[----:B------:R-:W-:Y:S02]  /*19ec0*/  LOP3.LUT R24, R24, 0xffffffef, RZ, 0xc0, !PT ;  /* 0xffffffef18187812 */ /* 0x000fe400078ec0ff */
[----:B------:R-:W-:Y:S01]  /*19ed0*/  ISETP.NE.AND.EX P2, PT, R43, RZ, PT, P2 ;  /* 0x000000ff2b00720c */ /* 0x000fe20003f45320 */
[----:B------:R-:W1:Y:S04]  /*19ee0*/  LDC R60, c[0x0][0x298] ;  /* 0x0000a600ff3c7b82 */ /* 0x000e680000000800 */
        /* <DEDUP_REMOVED lines=12> */
.L_x_34752:
        /* <DEDUP_REMOVED lines=12> */
.L_x_34755:
[----:B------:R-:W-:-:S07]  /*1a070*/  IMAD.MOV.U32 R16, RZ, RZ, R22 ;  /* 0x000000ffff107224 */ /* 0x000fce00078e0016 */
.L_x_34756:
[----:B------:R-:W-:Y:S05]  /*1a080*/  BSYNC B2 ;  /* 0x0000000000027941 */ /* 0x000fea0003800000 */
.L_x_34754:
        /* <DEDUP_REMOVED lines=16> */
.L_x_34760:
[----:B------:R-:W-:Y:S05]  /*1a190*/  BSYNC B3 ;  /* 0x0000000000037941 */ /* 0x000fea0003800000 */
.L_x_34759:
        /* <DEDUP_REMOVED lines=42> */
.L_x_34758:
[----:B------:R-:W-:Y:S05]  /*1a440*/  BSYNC B2 ;  /* 0x0000000000027941 */ /* 0x000fea0003800000 */
.L_x_34757:
        /* <DEDUP_REMOVED lines=10> */
.L_x_34753:
        /* <DEDUP_REMOVED lines=12> */
.L_x_34762:
[----:B------:R-:W-:-:S07]  /*1a5b0*/  IMAD.MOV.U32 R18, RZ, RZ, R22 ;  /* 0x000000ffff127224 */ /* 0x000fce00078e0016 */
.L_x_34763:
[----:B------:R-:W-:Y:S05]  /*1a5c0*/  BSYNC B2 ;  /* 0x0000000000027941 */ /* 0x000fea0003800000 */
.L_x_34761:
        /* <DEDUP_REMOVED lines=16> */
.L_x_34767:
[----:B------:R-:W-:Y:S05]  /*1a6d0*/  BSYNC B3 ;  /* 0x0000000000037941 */ /* 0x000fea0003800000 */
.L_x_34766:
        /* <DEDUP_REMOVED lines=42> */
.L_x_34765:
[----:B------:R-:W-:Y:S05]  /*1a980*/  BSYNC B2 ;  /* 0x0000000000027941 */ /* 0x000fea0003800000 */
.L_x_34764:
        /* <DEDUP_REMOVED lines=15> */
.L_x_34768:
        /* <DEDUP_REMOVED lines=12> */
.L_x_34771:
[----:B------:R-:W-:-:S07]  /*1ab40*/  IMAD.MOV.U32 R15, RZ, RZ, R22 ;  /* 0x000000ffff0f7224 */ /* 0x000fce00078e0016 */
.L_x_34772:
[----:B------:R-:W-:Y:S05]  /*1ab50*/  BSYNC B2 ;  /* 0x0000000000027941 */ /* 0x000fea0003800000 */
.L_x_34770:
        /* <DEDUP_REMOVED lines=16> */
.L_x_34776:
[----:B------:R-:W-:Y:S05]  /*1ac60*/  BSYNC B3 ;  /* 0x0000000000037941 */ /* 0x000fea0003800000 */
.L_x_34775:
        /* <DEDUP_REMOVED lines=42> */
.L_x_34774:
[----:B------:R-:W-:Y:S05]  /*1af10*/  BSYNC B2 ;  /* 0x0000000000027941 */ /* 0x000fea0003800000 */
.L_x_34773:
        /* <DEDUP_REMOVED lines=10> */
.L_x_34769:
        /* <DEDUP_REMOVED lines=12> */
.L_x_34778:
[----:B------:R-:W-:-:S07]  /*1b080*/  MOV R18, R22 ;  /* 0x0000001600127202 */ /* 0x000fce0000000f00 */
.L_x_34779:
[----:B------:R-:W-:Y:S05]  /*1b090*/  BSYNC B2 ;  /* 0x0000000000027941 */ /* 0x000fea0003800000 */
.L_x_34777:
        /* <DEDUP_REMOVED lines=16> */
.L_x_34783:
[----:B------:R-:W-:Y:S05]  /*1b1a0*/  BSYNC B3 ;  /* 0x0000000000037941 */ /* 0x000fea0003800000 */
.L_x_34782:
        /* <DEDUP_REMOVED lines=42> */
.L_x_34781:
[----:B------:R-:W-:Y:S05]  /*1b450*/  BSYNC B2 ;  /* 0x0000000000027941 */ /* 0x000fea0003800000 */
.L_x_34780:
        /* <DEDUP_REMOVED lines=15> */
.L_x_34784:
        /* <DEDUP_REMOVED lines=12> */
.L_x_34787:
[----:B------:R-:W-:-:S07]  /*1b610*/  MOV R14, R22 ;  /* 0x00000016000e7202 */ /* 0x000fce0000000f00 */
.L_x_34788:
[----:B------:R-:W-:Y:S05]  /*1b620*/  BSYNC B2 ;  /* 0x0000000000027941 */ /* 0x000fea0003800000 */
.L_x_34786:
        /* <DEDUP_REMOVED lines=16> */
.L_x_34792:
[----:B------:R-:W-:Y:S05]  /*1b730*/  BSYNC B3 ;  /* 0x0000000000037941 */ /* 0x000fea0003800000 */
.L_x_34791:
        /* <DEDUP_REMOVED lines=42> */
.L_x_34790:
[----:B------:R-:W-:Y:S05]  /*1b9e0*/  BSYNC B2 ;  /* 0x0000000000027941 */ /* 0x000fea0003800000 */
.L_x_34789:
        /* <DEDUP_REMOVED lines=10> */
.L_x_34785:
        /* <DEDUP_REMOVED lines=12> */
.L_x_34794:
[----:B------:R-:W-:-:S07]  /*1bb50*/  IMAD.MOV.U32 R18, RZ, RZ, R22 ;  /* 0x000000ffff127224 */ /* 0x000fce00078e0016 */
.L_x_34795:
[----:B------:R-:W-:Y:S05]  /*1bb60*/  BSYNC B2 ;  /* 0x0000000000027941 */ /* 0x000fea0003800000 */
.L_x_34793:
        /* <DEDUP_REMOVED lines=16> */
.L_x_34799:
[----:B------:R-:W-:Y:S05]  /*1bc70*/  BSYNC B3 ;  /* 0x0000000000037941 */ /* 0x000fea0003800000 */
.L_x_34798:
        /* <DEDUP_REMOVED lines=42> */
.L_x_34797:
[----:B------:R-:W-:Y:S05]  /*1bf20*/  BSYNC B2 ;  /* 0x0000000000027941 */ /* 0x000fea0003800000 */
.L_x_34796:
        /* <DEDUP_REMOVED lines=15> */
.L_x_34800:
        /* <DEDUP_REMOVED lines=12> */
.L_x_34803:
[----:B------:R-:W-:-:S07]  /*1c0e0*/  IMAD.MOV.U32 R13, RZ, RZ, R22 ;  /* 0x000000ffff0d7224 */ /* 0x000fce00078e0016 */
.L_x_34804:
[----:B------:R-:W-:Y:S05]  /*1c0f0*/  BSYNC B2 ;  /* 0x0000000000027941 */ /* 0x000fea0003800000 */
.L_x_34802:
        /* <DEDUP_REMOVED lines=16> */
.L_x_34808:
[----:B------:R-:W-:Y:S05]  /*1c200*/  BSYNC B3 ;  /* 0x0000000000037941 */ /* 0x000fea0003800000 */
.L_x_34807:
        /* <DEDUP_REMOVED lines=42> */
.L_x_34806:
[----:B------:R-:W-:Y:S05]  /*1c4b0*/  BSYNC B2 ;  /* 0x0000000000027941 */ /* 0x000fea0003800000 */
.L_x_34805:
        /* <DEDUP_REMOVED lines=10> */
.L_x_34801:
        /* <DEDUP_REMOVED lines=12> */
.L_x_34810:
[----:B------:R-:W-:-:S07]  /*1c620*/  IMAD.MOV.U32 R18, RZ, RZ, R22 ;  /* 0x000000ffff127224 */ /* 0x000fce00078e0016 */
.L_x_34811:
[----:B------:R-:W-:Y:S05]  /*1c630*/  BSYNC B2 ;  /* 0x0000000000027941 */ /* 0x000fea0003800000 */
.L_x_34809:
        /* <DEDUP_REMOVED lines=16> */
.L_x_34815:
[----:B------:R-:W-:Y:S05]  /*1c740*/  BSYNC B3 ;  /* 0x0000000000037941 */ /* 0x000fea0003800000 */
.L_x_34814:
        /* <DEDUP_REMOVED lines=42> */
.L_x_34813:
[----:B------:R-:W-:Y:S05]  /*1c9f0*/  BSYNC B2 ;  /* 0x0000000000027941 */ /* 0x000fea0003800000 */
.L_x_34812:
        /* <DEDUP_REMOVED lines=15> */
.L_x_34816:
        /* <DEDUP_REMOVED lines=12> */
.L_x_34819:
[----:B------:R-:W-:-:S07]  /*1cbb0*/  IMAD.MOV.U32 R12, RZ, RZ, R22 ;  /* 0x000000ffff0c7224 */ /* 0x000fce00078e0016 */
.L_x_34820:
[----:B------:R-:W-:Y:S05]  /*1cbc0*/  BSYNC B2 ;  /* 0x0000000000027941 */ /* 0x000fea0003800000 */
.L_x_34818:
        /* <DEDUP_REMOVED lines=16> */
.L_x_34824:
[----:B------:R-:W-:Y:S05]  /*1ccd0*/  BSYNC B3 ;  /* 0x0000000000037941 */ /* 0x000fea0003800000 */
.L_x_34823:
        /* <DEDUP_REMOVED lines=42> */
.L_x_34822:
[----:B------:R-:W-:Y:S05]  /*1cf80*/  BSYNC B2 ;  /* 0x0000000000027941 */ /* 0x000fea0003800000 */
.L_x_34821:
        /* <DEDUP_REMOVED lines=10> */
.L_x_34817:
        /* <DEDUP_REMOVED lines=12> */
.L_x_34826:
[----:B------:R-:W-:-:S07]  /*1d0f0*/  MOV R18, R22 ;  /* 0x0000001600127202 */ /* 0x000fce0000000f00 */
.L_x_34827:
[----:B------:R-:W-:Y:S05]  /*1d100*/  BSYNC B2 ;  /* 0x0000000000027941 */ /* 0x000fea0003800000 */
.L_x_34825:
        /* <DEDUP_REMOVED lines=16> */
.L_x_34831:
[----:B------:R-:W-:Y:S05]  /*1d210*/  BSYNC B3 ;  /* 0x0000000000037941 */ /* 0x000fea0003800000 */
.L_x_34830:
        /* <DEDUP_REMOVED lines=42> */
.L_x_34829:
[----:B------:R-:W-:Y:S05]  /*1d4c0*/  BSYNC B2 ;  /* 0x0000000000027941 */ /* 0x000fea0003800000 */
.L_x_34828:
        /* <DEDUP_REMOVED lines=13> */
.L_x_34832:
        /* <DEDUP_REMOVED lines=12> */
.L_x_34835:
[----:B------:R-:W-:-:S07]  /*1d660*/  MOV R10, R22 ;  /* 0x00000016000a7202 */ /* 0x000fce0000000f00 */
.L_x_34836:
[----:B------:R-:W-:Y:S05]  /*1d670*/  BSYNC B2 ;  /* 0x0000000000027941 */ /* 0x000fea0003800000 */
.L_x_34834:
        /* <DEDUP_REMOVED lines=16> */
.L_x_34840:
[----:B------:R-:W-:Y:S05]  /*1d780*/  BSYNC B3 ;  /* 0x0000000000037941 */ /* 0x000fea0003800000 */
.L_x_34839:
        /* <DEDUP_REMOVED lines=42> */
.L_x_34838:
[----:B------:R-:W-:Y:S05]  /*1da30*/  BSYNC B2 ;  /* 0x0000000000027941 */ /* 0x000fea0003800000 */
.L_x_34837:
        /* <DEDUP_REMOVED lines=10> */
.L_x_34833:
        /* <DEDUP_REMOVED lines=12> */
.L_x_34842:
[----:B------:R-:W-:-:S07]  /*1dba0*/  IMAD.MOV.U32 R18, RZ, RZ, R22 ;  /* 0x000000ffff127224 */ /* 0x000fce00078e0016 */
.L_x_34843:
[----:B------:R-:W-:Y:S05]  /*1dbb0*/  BSYNC B2 ;  /* 0x0000000000027941 */ /* 0x000fea0003800000 */
.L_x_34841:
        /* <DEDUP_REMOVED lines=16> */
.L_x_34847:
[----:B------:R-:W-:Y:S05]  /*1dcc0*/  BSYNC B3 ;  /* 0x0000000000037941 */ /* 0x000fea0003800000 */
.L_x_34846:
        /* <DEDUP_REMOVED lines=42> */
.L_x_34845:
[----:B------:R-:W-:Y:S05]  /*1df70*/  BSYNC B2 ;  /* 0x0000000000027941 */ /* 0x000fea0003800000 */
.L_x_34844:
        /* <DEDUP_REMOVED lines=13> */
.L_x_34848:
        /* <DEDUP_REMOVED lines=12> */
.L_x_34851:
[----:B------:R-:W-:-:S07]  /*1e110*/  IMAD.MOV.U32 R9, RZ, RZ, R22 ;  /* 0x000000ffff097224 */ /* 0x000fce00078e0016 */
.L_x_34852:
[----:B------:R-:W-:Y:S05]  /*1e120*/  BSYNC B2 ;  /* 0x0000000000027941 */ /* 0x000fea0003800000 */
.L_x_34850:
        /* <DEDUP_REMOVED lines=16> */
.L_x_34856:
[----:B------:R-:W-:Y:S05]  /*1e230*/  BSYNC B3 ;  /* 0x0000000000037941 */ /* 0x000fea0003800000 */
.L_x_34855:
        /* <DEDUP_REMOVED lines=42> */
.L_x_34854:
[----:B------:R-:W-:Y:S05]  /*1e4e0*/  BSYNC B2 ;  /* 0x0000000000027941 */ /* 0x000fea0003800000 */
.L_x_34853:
        /* <DEDUP_REMOVED lines=10> */
.L_x_34849:
        /* <DEDUP_REMOVED lines=12> */
.L_x_34858:
[----:B------:R-:W-:-:S07]  /*1e650*/  IMAD.MOV.U32 R18, RZ, RZ, R22 ;  /* 0x000000ffff127224 */ /* 0x000fce00078e0016 */
.L_x_34859:
[----:B------:R-:W-:Y:S05]  /*1e660*/  BSYNC B2 ;  /* 0x0000000000027941 */ /* 0x000fea0003800000 */
.L_x_34857:
        /* <DEDUP_REMOVED lines=16> */
.L_x_34863:
[----:B------:R-:W-:Y:S05]  /*1e770*/  BSYNC B3 ;  /* 0x0000000000037941 */ /* 0x000fea0003800000 */
.L_x_34862:
        /* <DEDUP_REMOVED lines=42> */
.L_x_34861:
[----:B------:R-:W-:Y:S05]  /*1ea20*/  BSYNC B2 ;  /* 0x0000000000027941 */ /* 0x000fea0003800000 */
.L_x_34860:
        /* <DEDUP_REMOVED lines=13> */
.L_x_34864:
        /* <DEDUP_REMOVED lines=12> */
.L_x_34867:
[----:B------:R-:W-:-:S07]  /*1ebc0*/  IMAD.MOV.U32 R7, RZ, RZ, R22 ;  /* 0x000000ffff077224 */ /* 0x000fce00078e0016 */
.L_x_34868:
[----:B------:R-:W-:Y:S05]  /*1ebd0*/  BSYNC B2 ;  /* 0x0000000000027941 */ /* 0x000fea0003800000 */
.L_x_34866:
        /* <DEDUP_REMOVED lines=16> */
.L_x_34872:
[----:B------:R-:W-:Y:S05]  /*1ece0*/  BSYNC B3 ;  /* 0x0000000000037941 */ /* 0x000fea0003800000 */
.L_x_34871:
        /* <DEDUP_REMOVED lines=42> */
.L_x_34870:
[----:B------:R-:W-:Y:S05]  /*1ef90*/  BSYNC B2 ;  /* 0x0000000000027941 */ /* 0x000fea0003800000 */
.L_x_34869:
        /* <DEDUP_REMOVED lines=10> */
.L_x_34865:
        /* <DEDUP_REMOVED lines=54> */
.L_x_34873:
[----:B------:R-:W-:-:S07]  /*1f3a0*/  VIADD R40, R40, 0x20 ;  /* 0x0000002028287836 */ /* 0x000fce0000000000 */
.L_x_34744:
[----:B------:R-:W-:Y:S05]  /*1f3b0*/  BSYNC B1 ;  /* 0x0000000000017941 */ /* 0x000fea0003800000 */
.L_x_34743:
        /* <DEDUP_REMOVED lines=29> */
.L_x_34877:
[----:B------:R-:W-:-:S07]  /*1f590*/  MOV R41, R22 ;  /* 0x0000001600297202 */ /* 0x000fce0000000f00 */
.L_x_34878:
[----:B------:R-:W-:Y:S05]  /*1f5a0*/  BSYNC B2 ;  /* 0x0000000000027941 */ /* 0x000fea0003800000 */
.L_x_34876:
        /* <DEDUP_REMOVED lines=16> */
.L_x_34882:
[----:B------:R-:W-:Y:S05]  /*1f6b0*/  BSYNC B3 ;  /* 0x0000000000037941 */ /* 0x000fea0003800000 */
.L_x_34881:
        /* <DEDUP_REMOVED lines=42> */
.L_x_34880:
[----:B------:R-:W-:Y:S05]  /*1f960*/  BSYNC B2 ;  /* 0x0000000000027941 */ /* 0x000fea0003800000 */
.L_x_34879:
        /* <DEDUP_REMOVED lines=20> */
.L_x_34883:
        /* <DEDUP_REMOVED lines=12> */
.L_x_34886:
[----:B------:R-:W-:-:S07]  /*1fb70*/  IMAD.MOV.U32 R16, RZ, RZ, R22 ;  /* 0x000000ffff107224 */ /* 0x000fce00078e0016 */
.L_x_34887:
[----:B------:R-:W-:Y:S05]  /*1fb80*/  BSYNC B2 ;  /* 0x0000000000027941 */ /* 0x000fea0003800000 */
.L_x_34885:
        /* <DEDUP_REMOVED lines=16> */
.L_x_34891:
[----:B------:R-:W-:Y:S05]  /*1fc90*/  BSYNC B3 ;  /* 0x0000000000037941 */ /* 0x000fea0003800000 */
.L_x_34890:
        /* <DEDUP_REMOVED lines=42> */
.L_x_34889:
[----:B------:R-:W-:Y:S05]  /*1ff40*/  BSYNC B2 ;  /* 0x0000000000027941 */ /* 0x000fea0003800000 */
.L_x_34888:
        /* <DEDUP_REMOVED lines=10> */
.L_x_34884:
        /* <DEDUP_REMOVED lines=12> */
.L_x_34893:
[----:B------:R-:W-:-:S07]  /*200b0*/  IMAD.MOV.U32 R18, RZ, RZ, R22 ;  /* 0x000000ffff127224 */ /* 0x000fce00078e0016 */
.L_x_34894:
[----:B------:R-:W-:Y:S05]  /*200c0*/  BSYNC B2 ;  /* 0x0000000000027941 */ /* 0x000fea0003800000 */
.L_x_34892:
        /* <DEDUP_REMOVED lines=16> */
.L_x_34898:
[----:B------:R-:W-:Y:S05]  /*201d0*/  BSYNC B3 ;  /* 0x0000000000037941 */ /* 0x000fea0003800000 */
.L_x_34897:
        /* <DEDUP_REMOVED lines=42> */
.L_x_34896:
[----:B------:R-:W-:Y:S05]  /*20480*/  BSYNC B2 ;  /* 0x0000000000027941 */ /* 0x000fea0003800000 */
.L_x_34895:
        /* <DEDUP_REMOVED lines=15> */
.L_x_34899:
        /* <DEDUP_REMOVED lines=12> */
.L_x_34902:
[----:B------:R-:W-:-:S07]  /*20640*/  IMAD.MOV.U32 R15, RZ, RZ, R22 ;  /* 0x000000ffff0f7224 */ /* 0x000fce00078e0016 */
.L_x_34903:
[----:B------:R-:W-:Y:S05]  /*20650*/  BSYNC B2 ;  /* 0x0000000000027941 */ /* 0x000fea0003800000 */
.L_x_34901:
        /* <DEDUP_REMOVED lines=16> */
.L_x_34907:
[----:B------:R-:W-:Y:S05]  /*20760*/  BSYNC B3 ;  /* 0x0000000000037941 */ /* 0x000fea0003800000 */
.L_x_34906:
        /* <DEDUP_REMOVED lines=42> */
.L_x_34905:
[----:B------:R-:W-:Y:S05]  /*20a10*/  BSYNC B2 ;  /* 0x0000000000027941 */ /* 0x000fea0003800000 */
.L_x_34904:
        /* <DEDUP_REMOVED lines=10> */
.L_x_34900:
        /* <DEDUP_REMOVED lines=12> */
.L_x_34909:
[----:B------:R-:W-:-:S07]  /*20b80*/  MOV R18, R22 ;  /* 0x0000001600127202 */ /* 0x000fce0000000f00 */
.L_x_34910:
[----:B------:R-:W-:Y:S05]  /*20b90*/  BSYNC B2 ;  /* 0x0000000000027941 */ /* 0x000fea0003800000 */
.L_x_34908:
        /* <DEDUP_REMOVED lines=16> */
.L_x_34914:
[----:B------:R-:W-:Y:S05]  /*20ca0*/  BSYNC B3 ;  /* 0x0000000000037941 */ /* 0x000fea0003800000 */
.L_x_34913:
        /* <DEDUP_REMOVED lines=42> */
.L_x_34912:
[----:B------:R-:W-:Y:S05]  /*20f50*/  BSYNC B2 ;  /* 0x0000000000027941 */ /* 0x000fea0003800000 */
.L_x_34911:
        /* <DEDUP_REMOVED lines=15> */
.L_x_34915:
        /* <DEDUP_REMOVED lines=12> */
.L_x_34918:
[----:B------:R-:W-:-:S07]  /*21110*/  MOV R14, R22 ;  /* 0x00000016000e7202 */ /* 0x000fce0000000f00 */
.L_x_34919:
[----:B------:R-:W-:Y:S05]  /*21120*/  BSYNC B2 ;  /* 0x0000000000027941 */ /* 0x000fea0003800000 */
.L_x_34917:
        /* <DEDUP_REMOVED lines=16> */
.L_x_34923:
[----:B------:R-:W-:Y:S05]  /*21230*/  BSYNC B3 ;  /* 0x0000000000037941 */ /* 0x000fea0003800000 */
.L_x_34922:
        /* <DEDUP_REMOVED lines=42> */
.L_x_34921:
[----:B------:R-:W-:Y:S05]  /*214e0*/  BSYNC B2 ;  /* 0x0000000000027941 */ /* 0x000fea0003800000 */
.L_x_34920:
        /* <DEDUP_REMOVED lines=10> */
.L_x_34916:
        /* <DEDUP_REMOVED lines=12> */
.L_x_34925:
[----:B------:R-:W-:-:S07]  /*21650*/  IMAD.MOV.U32 R18, RZ, RZ, R22 ;  /* 0x000000ffff127224 */ /* 0x000fce00078e0016 */
.L_x_34926:
[----:B------:R-:W-:Y:S05]  /*21660*/  BSYNC B2 ;  /* 0x0000000000027941 */ /* 0x000fea0003800000 */
.L_x_34924:
        /* <DEDUP_REMOVED lines=16> */
.L_x_34930:
[----:B------:R-:W-:Y:S05]  /*21770*/  BSYNC B3 ;  /* 0x0000000000037941 */ /* 0x000fea0003800000 */
.L_x_34929:
        /* <DEDUP_REMOVED lines=42> */
.L_x_34928:
[----:B------:R-:W-:Y:S05]  /*21a20*/  BSYNC B2 ;  /* 0x0000000000027941 */ /* 0x000fea0003800000 */
.L_x_34927:
        /* <DEDUP_REMOVED lines=15> */
.L_x_34931:
        /* <DEDUP_REMOVED lines=12> */
.L_x_34934:
[----:B------:R-:W-:-:S07]  /*21be0*/  IMAD.MOV.U32 R13, RZ, RZ, R22 ;  /* 0x000000ffff0d7224 */ /* 0x000fce00078e0016 */
.L_x_34935:
[----:B------:R-:W-:Y:S05]  /*21bf0*/  BSYNC B2 ;  /* 0x0000000000027941 */ /* 0x000fea0003800000 */
.L_x_34933:
        /* <DEDUP_REMOVED lines=16> */
.L_x_34939:
[----:B------:R-:W-:Y:S05]  /*21d00*/  BSYNC B3 ;  /* 0x0000000000037941 */ /* 0x000fea0003800000 */
.L_x_34938:
        /* <DEDUP_REMOVED lines=42> */
.L_x_34937:
[----:B------:R-:W-:Y:S05]  /*21fb0*/  BSYNC B2 ;  /* 0x0000000000027941 */ /* 0x000fea0003800000 */
.L_x_34936:
        /* <DEDUP_REMOVED lines=10> */
.L_x_34932:
        /* <DEDUP_REMOVED lines=12> */
.L_x_34941:
[----:B------:R-:W-:-:S07]  /*22120*/  IMAD.MOV.U32 R18, RZ, RZ, R22 ;  /* 0x000000ffff127224 */ /* 0x000fce00078e0016 */
.L_x_34942:
[----:B------:R-:W-:Y:S05]  /*22130*/  BSYNC B2 ;  /* 0x0000000000027941 */ /* 0x000fea0003800000 */
.L_x_34940:
        /* <DEDUP_REMOVED lines=16> */
.L_x_34946:
[----:B------:R-:W-:Y:S05]  /*22240*/  BSYNC B3 ;  /* 0x0000000000037941 */ /* 0x000fea0003800000 */
.L_x_34945:
        /* <DEDUP_REMOVED lines=42> */
.L_x_34944:
[----:B------:R-:W-:Y:S05]  /*224f0*/  BSYNC B2 ;  /* 0x0000000000027941 */ /* 0x000fea0003800000 */
.L_x_34943:
        /* <DEDUP_REMOVED lines=15> */
.L_x_34947:
        /* <DEDUP_REMOVED lines=12> */
.L_x_34950:
[----:B------:R-:W-:-:S07]  /*226b0*/  IMAD.MOV.U32 R12, RZ, RZ, R22 ;  /* 0x000000ffff0c7224 */ /* 0x000fce00078e0016 */
.L_x_34951:
[----:B------:R-:W-:Y:S05]  /*226c0*/  BSYNC B2 ;  /* 0x0000000000027941 */ /* 0x000fea0003800000 */
.L_x_34949:
        /* <DEDUP_REMOVED lines=16> */
.L_x_34955:
[----:B------:R-:W-:Y:S05]  /*227d0*/  BSYNC B3 ;  /* 0x0000000000037941 */ /* 0x000fea0003800000 */
.L_x_34954:
        /* <DEDUP_REMOVED lines=42> */
.L_x_34953:
[----:B------:R-:W-:Y:S05]  /*22a80*/  BSYNC B2 ;  /* 0x0000000000027941 */ /* 0x000fea0003800000 */
.L_x_34952:
        /* <DEDUP_REMOVED lines=10> */
.L_x_34948:
        /* <DEDUP_REMOVED lines=12> */
.L_x_34957:
[----:B------:R-:W-:-:S07]  /*22bf0*/  MOV R18, R22 ;  /* 0x0000001600127202 */ /* 0x000fce0000000f00 */
.L_x_34958:
[----:B------:R-:W-:Y:S05]  /*22c00*/  BSYNC B2 ;  /* 0x0000000000027941 */ /* 0x000fea0003800000 */
.L_x_34956:
        /* <DEDUP_REMOVED lines=16> */
.L_x_34962:
[----:B------:R-:W-:Y:S05]  /*22d10*/  BSYNC B3 ;  /* 0x0000000000037941 */ /* 0x000fea0003800000 */
.L_x_34961:
        /* <DEDUP_REMOVED lines=42> */
.L_x_34960:
[----:B------:R-:W-:Y:S05]  /*22fc0*/  BSYNC B2 ;  /* 0x0000000000027941 */ /* 0x000fea0003800000 */
.L_x_34959:
        /* <DEDUP_REMOVED lines=13> */
.L_x_34963:
        /* <DEDUP_REMOVED lines=12> */
.L_x_34966:
[----:B------:R-:W-:-:S07]  /*23160*/  MOV R10, R22 ;  /* 0x00000016000a7202 */ /* 0x000fce0000000f00 */
.L_x_34967:
[----:B------:R-:W-:Y:S05]  /*23170*/  BSYNC B2 ;  /* 0x0000000000027941 */ /* 0x000fea0003800000 */
.L_x_34965:
        /* <DEDUP_REMOVED lines=16> */
.L_x_34971:
[----:B------:R-:W-:Y:S05]  /*23280*/  BSYNC B3 ;  /* 0x0000000000037941 */ /* 0x000fea0003800000 */
.L_x_34970:
        /* <DEDUP_REMOVED lines=42> */
.L_x_34969:
[----:B------:R-:W-:Y:S05]  /*23530*/  BSYNC B2 ;  /* 0x0000000000027941 */ /* 0x000fea0003800000 */
.L_x_34968:
        /* <DEDUP_REMOVED lines=10> */
.L_x_34964:
        /* <DEDUP_REMOVED lines=12> */
.L_x_34973:
[----:B------:R-:W-:-:S07]  /*236a0*/  IMAD.MOV.U32 R18, RZ, RZ, R22 ;  /* 0x000000ffff127224 */ /* 0x000fce00078e0016 */
.L_x_34974:
[----:B------:R-:W-:Y:S05]  /*236b0*/  BSYNC B2 ;  /* 0x0000000000027941 */ /* 0x000fea0003800000 */
.L_x_34972:
        /* <DEDUP_REMOVED lines=16> */
.L_x_34978:
[----:B------:R-:W-:Y:S05]  /*237c0*/  BSYNC B3 ;  /* 0x0000000000037941 */ /* 0x000fea0003800000 */
.L_x_34977:
        /* <DEDUP_REMOVED lines=42> */
.L_x_34976:
[----:B------:R-:W-:Y:S05]  /*23a70*/  BSYNC B2 ;  /* 0x0000000000027941 */ /* 0x000fea0003800000 */
.L_x_34975:
        /* <DEDUP_REMOVED lines=13> */
.L_x_34979:
        /* <DEDUP_REMOVED lines=12> */
.L_x_34982:
[----:B------:R-:W-:-:S07]  /*23c10*/  IMAD.MOV.U32 R9, RZ, RZ, R22 ;  /* 0x000000ffff097224 */ /* 0x000fce00078e0016 */
.L_x_34983:
[----:B------:R-:W-:Y:S05]  /*23c20*/  BSYNC B2 ;  /* 0x0000000000027941 */ /* 0x000fea0003800000 */
.L_x_34981:
        /* <DEDUP_REMOVED lines=16> */
.L_x_34987:
[----:B------:R-:W-:Y:S05]  /*23d30*/  BSYNC B3 ;  /* 0x0000000000037941 */ /* 0x000fea0003800000 */
.L_x_34986:
        /* <DEDUP_REMOVED lines=42> */
.L_x_34985:
[----:B------:R-:W-:Y:S05]  /*23fe0*/  BSYNC B2 ;  /* 0x0000000000027941 */ /* 0x000fea0003800000 */
.L_x_34984:
        /* <DEDUP_REMOVED lines=10> */
.L_x_34980:
        /* <DEDUP_REMOVED lines=12> */
.L_x_34989:
[----:B------:R-:W-:-:S07]  /*24150*/  IMAD.MOV.U32 R18, RZ, RZ, R22 ;  /* 0x000000ffff127224 */ /* 0x000fce00078e0016 */
.L_x_34990:
[----:B------:R-:W-:Y:S05]  /*24160*/  BSYNC B2 ;  /* 0x0000000000027941 */ /* 0x000fea0003800000 */
.L_x_34988:
        /* <DEDUP_REMOVED lines=16> */
.L_x_34994:
[----:B------:R-:W-:Y:S05]  /*24270*/  BSYNC B3 ;  /* 0x0000000000037941 */ /* 0x000fea0003800000 */
.L_x_34993:
        /* <DEDUP_REMOVED lines=42> */
.L_x_34992:
[----:B------:R-:W-:Y:S05]  /*24520*/  BSYNC B2 ;  /* 0x0000000000027941 */ /* 0x000fea0003800000 */
.L_x_34991:
        /* <DEDUP_REMOVED lines=13> */
.L_x_34995:
        /* <DEDUP_REMOVED lines=12> */
.L_x_34998:
[----:B------:R-:W-:-:S07]  /*246c0*/  IMAD.MOV.U32 R7, RZ, RZ, R22 ;  /* 0x000000ffff077224 */ /* 0x000fce00078e0016 */
.L_x_34999:
[----:B------:R-:W-:Y:S05]  /*246d0*/  BSYNC B2 ;  /* 0x0000000000027941 */ /* 0x000fea0003800000 */
.L_x_34997:
        /* <DEDUP_REMOVED lines=16> */
.L_x_35003:
[----:B------:R-:W-:Y:S05]  /*247e0*/  BSYNC B3 ;  /* 0x0000000000037941 */ /* 0x000fea0003800000 */
.L_x_35002:
        /* <DEDUP_REMOVED lines=42> */
.L_x_35001:
[----:B------:R-:W-:Y:S05]  /*24a90*/  BSYNC B2 ;  /* 0x0000000000027941 */ /* 0x000fea0003800000 */
.L_x_35000:
        /* <DEDUP_REMOVED lines=10> */
.L_x_34996:
        /* <DEDUP_REMOVED lines=54> */
.L_x_35004:
[----:B------:R-:W-:-:S07]  /*24ea0*/  VIADD R40, R40, 0x20 ;  /* 0x0000002028287836 */ /* 0x000fce0000000000 */
.L_x_34875:
[----:B------:R-:W-:Y:S05]  /*24eb0*/  BSYNC B1 ;  /* 0x0000000000017941 */ /* 0x000fea0003800000 */
.L_x_34874:
        /* <DEDUP_REMOVED lines=29> */
.L_x_35008:
[----:B------:R-:W-:-:S07]  /*25090*/  MOV R41, R22 ;  /* 0x0000001600297202 */ /* 0x000fce0000000f00 */
.L_x_35009:
[----:B------:R-:W-:Y:S05]  /*250a0*/  BSYNC B2 ;  /* 0x0000000000027941 */ /* 0x000fea0003800000 */
.L_x_35007:
        /* <DEDUP_REMOVED lines=16> */
.L_x_35013:
[----:B------:R-:W-:Y:S05]  /*251b0*/  BSYNC B3 ;  /* 0x0000000000037941 */ /* 0x000fea0003800000 */
.L_x_35012:
        /* <DEDUP_REMOVED lines=42> */
.L_x_35011:
[----:B------:R-:W-:Y:S05]  /*25460*/  BSYNC B2 ;  /* 0x0000000000027941 */ /* 0x000fea0003800000 */
.L_x_35010:
        /* <DEDUP_REMOVED lines=20> */
.L_x_35014:
        /* <DEDUP_REMOVED lines=12> */
.L_x_35017:
[----:B------:R-:W-:-:S07]  /*25670*/  IMAD.MOV.U32 R16, RZ, RZ, R22 ;  /* 0x000000ffff107224 */ /* 0x000fce00078e0016 */
.L_x_35018:
[----:B------:R-:W-:Y:S05]  /*25680*/  BSYNC B2 ;  /* 0x0000000000027941 */ /* 0x000fea0003800000 */
.L_x_35016:
        /* <DEDUP_REMOVED lines=16> */
.L_x_35022:
[----:B------:R-:W-:Y:S05]  /*25790*/  BSYNC B3 ;  /* 0x0000000000037941 */ /* 0x000fea0003800000 */
.L_x_35021:
        /* <DEDUP_REMOVED lines=42> */
.L_x_35020:
[----:B------:R-:W-:Y:S05]  /*25a40*/  BSYNC B2 ;  /* 0x0000000000027941 */ /* 0x000fea0003800000 */
.L_x_35019:
        /* <DEDUP_REMOVED lines=10> */
.L_x_35015:
        /* <DEDUP_REMOVED lines=12> */
.L_x_35024:
[----:B------:R-:W-:-:S07]  /*25bb0*/  IMAD.MOV.U32 R18, RZ, RZ, R22 ;  /* 0x000000ffff127224 */ /* 0x000fce00078e0016 */
.L_x_35025:
[----:B------:R-:W-:Y:S05]  /*25bc0*/  BSYNC B2 ;  /* 0x0000000000027941 */ /* 0x000fea0003800000 */
.L_x_35023:
        /* <DEDUP_REMOVED lines=16> */
.L_x_35029:
[----:B------:R-:W-:Y:S05]  /*25cd0*/  BSYNC B3 ;  /* 0x0000000000037941 */ /* 0x000fea0003800000 */
.L_x_35028:
        /* <DEDUP_REMOVED lines=42> */
.L_x_35027:
[----:B------:R-:W-:Y:S05]  /*25f80*/  BSYNC B2 ;  /* 0x0000000000027941 */ /* 0x000fea0003800000 */
.L_x_35026:
        /* <DEDUP_REMOVED lines=15> */
.L_x_35030:
        /* <DEDUP_REMOVED lines=12> */
.L_x_35033:
[----:B------:R-:W-:-:S07]  /*26140*/  IMAD.MOV.U32 R15, RZ, RZ, R22 ;  /* 0x000000ffff0f7224 */ /* 0x000fce00078e0016 */
.L_x_35034:
[----:B------:R-:W-:Y:S05]  /*26150*/  BSYNC B2 ;  /* 0x0000000000027941 */ /* 0x000fea0003800000 */
.L_x_35032:
        /* <DEDUP_REMOVED lines=16> */
.L_x_35038:
[----:B------:R-:W-:Y:S05]  /*26260*/  BSYNC B3 ;  /* 0x0000000000037941 */ /* 0x000fea0003800000 */
.L_x_35037:
        /* <DEDUP_REMOVED lines=42> */
.L_x_35036:
[----:B------:R-:W-:Y:S05]  /*26510*/  BSYNC B2 ;  /* 0x0000000000027941 */ /* 0x000fea0003800000 */
.L_x_35035:
        /* <DEDUP_REMOVED lines=10> */
.L_x_35031:
        /* <DEDUP_REMOVED lines=12> */
.L_x_35040:
[----:B------:R-:W-:-:S07]  /*26680*/  MOV R18, R22 ;  /* 0x0000001600127202 */ /* 0x000fce0000000f00 */
.L_x_35041:
[----:B------:R-:W-:Y:S05]  /*26690*/  BSYNC B2 ;  /* 0x0000000000027941 */ /* 0x000fea0003800000 */
.L_x_35039:
        /* <DEDUP_REMOVED lines=16> */
.L_x_35045:
[----:B------:R-:W-:Y:S05]  /*267a0*/  BSYNC B3 ;  /* 0x0000000000037941 */ /* 0x000fea0003800000 */
.L_x_35044:
        /* <DEDUP_REMOVED lines=42> */
.L_x_35043:
[----:B------:R-:W-:Y:S05]  /*26a50*/  BSYNC B2 ;  /* 0x0000000000027941 */ /* 0x000fea0003800000 */
.L_x_35042:
        /* <DEDUP_REMOVED lines=15> */
.L_x_35046:
        /* <DEDUP_REMOVED lines=12> */
.L_x_35049:
[----:B------:R-:W-:-:S07]  /*26c10*/  MOV R14, R22 ;  /* 0x00000016000e7202 */ /* 0x000fce0000000f00 */
.L_x_35050:
[----:B------:R-:W-:Y:S05]  /*26c20*/  BSYNC B2 ;  /* 0x0000000000027941 */ /* 0x000fea0003800000 */
.L_x_35048:
        /* <DEDUP_REMOVED lines=16> */
.L_x_35054:
[----:B------:R-:W-:Y:S05]  /*26d30*/  BSYNC B3 ;  /* 0x0000000000037941 */ /* 0x000fea0003800000 */
.L_x_35053:
        /* <DEDUP_REMOVED lines=42> */
.L_x_35052:
[----:B------:R-:W-:Y:S05]  /*26fe0*/  BSYNC B2 ;  /* 0x0000000000027941 */ /* 0x000fea0003800000 */
.L_x_35051:
        /* <DEDUP_REMOVED lines=10> */
.L_x_35047:
        /* <DEDUP_REMOVED lines=12> */
.L_x_35056:
[----:B------:R-:W-:-:S07]  /*27150*/  IMAD.MOV.U32 R18, RZ, RZ, R22 ;  /* 0x000000ffff127224 */ /* 0x000fce00078e0016 */
.L_x_35057:
[----:B------:R-:W-:Y:S05]  /*27160*/  BSYNC B2 ;  /* 0x0000000000027941 */ /* 0x000fea0003800000 */
.L_x_35055:
        /* <DEDUP_REMOVED lines=16> */
.L_x_35061:
[----:B------:R-:W-:Y:S05]  /*27270*/  BSYNC B3 ;  /* 0x0000000000037941 */ /* 0x000fea0003800000 */
.L_x_35060:
        /* <DEDUP_REMOVED lines=42> */
.L_x_35059:
[----:B------:R-:W-:Y:S05]  /*27520*/  BSYNC B2 ;  /* 0x0000000000027941 */ /* 0x000fea0003800000 */
.L_x_35058:
        /* <DEDUP_REMOVED lines=15> */
.L_x_35062:
        /* <DEDUP_REMOVED lines=12> */
.L_x_35065:
[----:B------:R-:W-:-:S07]  /*276e0*/  IMAD.MOV.U32 R13, RZ, RZ, R22 ;  /* 0x000000ffff0d7224 */ /* 0x000fce00078e0016 */
.L_x_35066:
[----:B------:R-:W-:Y:S05]  /*276f0*/  BSYNC B2 ;  /* 0x0000000000027941 */ /* 0x000fea0003800000 */
.L_x_35064:
        /* <DEDUP_REMOVED lines=16> */
.L_x_35070:
[----:B------:R-:W-:Y:S05]  /*27800*/  BSYNC B3 ;  /* 0x0000000000037941 */ /* 0x000fea0003800000 */
.L_x_35069:
        /* <DEDUP_REMOVED lines=42> */
.L_x_35068:
[----:B------:R-:W-:Y:S05]  /*27ab0*/  BSYNC B2 ;  /* 0x0000000000027941 */ /* 0x000fea0003800000 */
.L_x_35067:
        /* <DEDUP_REMOVED lines=10> */
.L_x_35063:
        /* <DEDUP_REMOVED lines=12> */
.L_x_35072:
[----:B------:R-:W-:-:S07]  /*27c20*/  IMAD.MOV.U32 R18, RZ, RZ, R22 ;  /* 0x000000ffff127224 */ /* 0x000fce00078e0016 */
.L_x_35073:
[----:B------:R-:W-:Y:S05]  /*27c30*/  BSYNC B2 ;  /* 0x0000000000027941 */ /* 0x000fea0003800000 */
.L_x_35071:
        /* <DEDUP_REMOVED lines=16> */
.L_x_35077:
[----:B------:R-:W-:Y:S05]  /*27d40*/  BSYNC B3 ;  /* 0x0000000000037941 */ /* 0x000fea0003800000 */
.L_x_35076:
        /* <DEDUP_REMOVED lines=42> */
.L_x_35075:
[----:B------:R-:W-:Y:S05]  /*27ff0*/  BSYNC B2 ;  /* 0x0000000000027941 */ /* 0x000fea0003800000 */
.L_x_35074:
        /* <DEDUP_REMOVED lines=15> */
.L_x_35078:
        /* <DEDUP_REMOVED lines=12> */
.L_x_35081:
[----:B------:R-:W-:-:S07]  /*281b0*/  IMAD.MOV.U32 R12, RZ, RZ, R22 ;  /* 0x000000ffff0c7224 */ /* 0x000fce00078e0016 */
.L_x_35082:
[----:B------:R-:W-:Y:S05]  /*281c0*/  BSYNC B2 ;  /* 0x0000000000027941 */ /* 0x000fea0003800000 */
.L_x_35080:
        /* <DEDUP_REMOVED lines=16> */
.L_x_35086:
[----:B------:R-:W-:Y:S05]  /*282d0*/  BSYNC B3 ;  /* 0x0000000000037941 */ /* 0x000fea0003800000 */
.L_x_35085:
        /* <DEDUP_REMOVED lines=42> */
.L_x_35084:
[----:B------:R-:W-:Y:S05]  /*28580*/  BSYNC B2 ;  /* 0x0000000000027941 */ /* 0x000fea0003800000 */
.L_x_35083:
        /* <DEDUP_REMOVED lines=10> */
.L_x_35079:
        /* <DEDUP_REMOVED lines=12> */
.L_x_35088:
[----:B------:R-:W-:-:S07]  /*286f0*/  MOV R18, R22 ;  /* 0x0000001600127202 */ /* 0x000fce0000000f00 */
.L_x_35089:
[----:B------:R-:W-:Y:S05]  /*28700*/  BSYNC B2 ;  /* 0x0000000000027941 */ /* 0x000fea0003800000 */
.L_x_35087:
        /* <DEDUP_REMOVED lines=16> */
.L_x_35093:
[----:B------:R-:W-:Y:S05]  /*28810*/  BSYNC B3 ;  /* 0x0000000000037941 */ /* 0x000fea0003800000 */
.L_x_35092:
        /* <DEDUP_REMOVED lines=42> */
.L_x_35091:
[----:B------:R-:W-:Y:S05]  /*28ac0*/  BSYNC B2 ;  /* 0x0000000000027941 */ /* 0x000fea0003800000 */
.L_x_35090:
        /* <DEDUP_REMOVED lines=13> */
.L_x_35094:
        /* <DEDUP_REMOVED lines=12> */
.L_x_35097:
[----:B------:R-:W-:-:S07]  /*28c60*/  MOV R10, R22 ;  /* 0x00000016000a7202 */ /* 0x000fce0000000f00 */
.L_x_35098:
[----:B------:R-:W-:Y:S05]  /*28c70*/  BSYNC B2 ;  /* 0x0000000000027941 */ /* 0x000fea0003800000 */
.L_x_35096:
        /* <DEDUP_REMOVED lines=16> */
.L_x_35102:
[----:B------:R-:W-:Y:S05]  /*28d80*/  BSYNC B3 ;  /* 0x0000000000037941 */ /* 0x000fea0003800000 */
.L_x_35101:
        /* <DEDUP_REMOVED lines=42> */
.L_x_35100:
[----:B------:R-:W-:Y:S05]  /*29030*/  BSYNC B2 ;  /* 0x0000000000027941 */ /* 0x000fea0003800000 */
.L_x_35099:
        /* <DEDUP_REMOVED lines=10> */
.L_x_35095:
        /* <DEDUP_REMOVED lines=12> */
.L_x_35104:
[----:B------:R-:W-:-:S07]  /*291a0*/  IMAD.MOV.U32 R18, RZ, RZ, R22 ;  /* 0x000000ffff127224 */ /* 0x000fce00078e0016 */
.L_x_35105:
[----:B------:R-:W-:Y:S05]  /*291b0*/  BSYNC B2 ;  /* 0x0000000000027941 */ /* 0x000fea0003800000 */
.L_x_35103:
        /* <DEDUP_REMOVED lines=16> */
.L_x_35109:
[----:B------:R-:W-:Y:S05]  /*292c0*/  BSYNC B3 ;  /* 0x0000000000037941 */ /* 0x000fea0003800000 */
.L_x_35108:
        /* <DEDUP_REMOVED lines=42> */
.L_x_35107:
[----:B------:R-:W-:Y:S05]  /*29570*/  BSYNC B2 ;  /* 0x0000000000027941 */ /* 0x000fea0003800000 */
.L_x_35106:
        /* <DEDUP_REMOVED lines=13> */
.L_x_35110:
        /* <DEDUP_REMOVED lines=12> */
.L_x_35113:
[----:B------:R-:W-:-:S07]  /*29710*/  IMAD.MOV.U32 R9, RZ, RZ, R22 ;  /* 0x000000ffff097224 */ /* 0x000fce00078e0016 */
.L_x_35114:
[----:B------:R-:W-:Y:S05]  /*29720*/  BSYNC B2 ;  /* 0x0000000000027941 */ /* 0x000fea0003800000 */
.L_x_35112:
        /* <DEDUP_REMOVED lines=16> */
.L_x_35118:
[----:B------:R-:W-:Y:S05]  /*29830*/  BSYNC B3 ;  /* 0x0000000000037941 */ /* 0x000fea0003800000 */
.L_x_35117:
        /* <DEDUP_REMOVED lines=42> */
.L_x_35116:
[----:B------:R-:W-:Y:S05]  /*29ae0*/  BSYNC B2 ;  /* 0x0000000000027941 */ /* 0x000fea0003800000 */
.L_x_35115:
        /* <DEDUP_REMOVED lines=10> */
.L_x_35111:
        /* <DEDUP_REMOVED lines=12> */
.L_x_35120:
[----:B------:R-:W-:-:S07]  /*29c50*/  IMAD.MOV.U32 R18, RZ, RZ, R22 ;  /* 0x000000ffff127224 */ /* 0x000fce00078e0016 */
.L_x_35121:
[----:B------:R-:W-:Y:S05]  /*29c60*/  BSYNC B2 ;  /* 0x0000000000027941 */ /* 0x000fea0003800000 */
.L_x_35119:
        /* <DEDUP_REMOVED lines=16> */
.L_x_35125:
[----:B------:R-:W-:Y:S05]  /*29d70*/  BSYNC B3 ;  /* 0x0000000000037941 */ /* 0x000fea0003800000 */
.L_x_35124:
        /* <DEDUP_REMOVED lines=42> */
.L_x_35123:
[----:B------:R-:W-:Y:S05]  /*2a020*/  BSYNC B2 ;  /* 0x0000000000027941 */ /* 0x000fea0003800000 */
.L_x_35122:
        /* <DEDUP_REMOVED lines=13> */
.L_x_35126:
        /* <DEDUP_REMOVED lines=12> */
.L_x_35129:
[----:B------:R-:W-:-:S07]  /*2a1c0*/  IMAD.MOV.U32 R7, RZ, RZ, R22 ;  /* 0x000000ffff077224 */ /* 0x000fce00078e0016 */
.L_x_35130:
[----:B------:R-:W-:Y:S05]  /*2a1d0*/  BSYNC B2 ;  /* 0x0000000000027941 */ /* 0x000fea0003800000 */
.L_x_35128:
        /* <DEDUP_REMOVED lines=16> */
.L_x_35134:
[----:B------:R-:W-:Y:S05]  /*2a2e0*/  BSYNC B3 ;  /* 0x0000000000037941 */ /* 0x000fea0003800000 */
.L_x_35133:
        /* <DEDUP_REMOVED lines=42> */
.L_x_35132:
[----:B------:R-:W-:Y:S05]  /*2a590*/  BSYNC B2 ;  /* 0x0000000000027941 */ /* 0x000fea0003800000 */
.L_x_35131:
        /* <DEDUP_REMOVED lines=10> */
.L_x_35127:
        /* <DEDUP_REMOVED lines=54> */
.L_x_35135:
[----:B------:R-:W-:-:S07]  /*2a9a0*/  VIADD R40, R40, 0x20 ;  /* 0x0000002028287836 */ /* 0x000fce0000000000 */
.L_x_35006:
[----:B------:R-:W-:Y:S05]  /*2a9b0*/  BSYNC B1 ;  /* 0x0000000000017941 */ /* 0x000fea0003800000 */
.L_x_35005:
        /* <DEDUP_REMOVED lines=29> */
.L_x_35139:
[----:B------:R-:W-:-:S07]  /*2ab90*/  MOV R41, R22 ;  /* 0x0000001600297202 */ /* 0x000fce0000000f00 */
.L_x_35140:
[----:B------:R-:W-:Y:S05]  /*2aba0*/  BSYNC B2 ;  /* 0x0000000000027941 */ /* 0x000fea0003800000 */
.L_x_35138:
        /* <DEDUP_REMOVED lines=16> */
.L_x_35144:
[----:B------:R-:W-:Y:S05]  /*2acb0*/  BSYNC B3 ;  /* 0x0000000000037941 */ /* 0x000fea0003800000 */
.L_x_35143:
        /* <DEDUP_REMOVED lines=42> */
.L_x_35142:
[----:B------:R-:W-:Y:S05]  /*2af60*/  BSYNC B2 ;  /* 0x0000000000027941 */ /* 0x000fea0003800000 */
.L_x_35141:
        /* <DEDUP_REMOVED lines=20> */
.L_x_35145:
        /* <DEDUP_REMOVED lines=12> */
.L_x_35148:
[----:B------:R-:W-:-:S07]  /*2b170*/  IMAD.MOV.U32 R16, RZ, RZ, R22 ;  /* 0x000000ffff107224 */ /* 0x000fce00078e0016 */
.L_x_35149:
[----:B------:R-:W-:Y:S05]  /*2b180*/  BSYNC B2 ;  /* 0x0000000000027941 */ /* 0x000fea0003800000 */
.L_x_35147:
        /* <DEDUP_REMOVED lines=16> */
.L_x_35153:
[----:B------:R-:W-:Y:S05]  /*2b290*/  BSYNC B3 ;  /* 0x0000000000037941 */ /* 0x000fea0003800000 */
.L_x_35152:
        /* <DEDUP_REMOVED lines=42> */
.L_x_35151:
[----:B------:R-:W-:Y:S05]  /*2b540*/  BSYNC B2 ;  /* 0x0000000000027941 */ /* 0x000fea0003800000 */
.L_x_35150:
        /* <DEDUP_REMOVED lines=10> */
.L_x_35146:
        /* <DEDUP_REMOVED lines=12> */
.L_x_35155:
[----:B------:R-:W-:-:S07]  /*2b6b0*/  IMAD.MOV.U32 R18, RZ, RZ, R22 ;  /* 0x000000ffff127224 */ /* 0x000fce00078e0016 */
.L_x_35156:
[----:B------:R-:W-:Y:S05]  /*2b6c0*/  BSYNC B2 ;  /* 0x0000000000027941 */ /* 0x000fea0003800000 */
.L_x_35154:
        /* <DEDUP_REMOVED lines=16> */
.L_x_35160:
[----:B------:R-:W-:Y:S05]  /*2b7d0*/  BSYNC B3 ;  /* 0x0000000000037941 */ /* 0x000fea0003800000 */
.L_x_35159:
        /* <DEDUP_REMOVED lines=42> */
.L_x_35158:
[----:B------:R-:W-:Y:S05]  /*2ba80*/  BSYNC B2 ;  /* 0x0000000000027941 */ /* 0x000fea0003800000 */
.L_x_35157:
        /* <DEDUP_REMOVED lines=15> */
.L_x_35161:
        /* <DEDUP_REMOVED lines=12> */
.L_x_35164:
[----:B------:R-:W-:-:S07]  /*2bc40*/  IMAD.MOV.U32 R15, RZ, RZ, R22 ;  /* 0x000000ffff0f7224 */ /* 0x000fce00078e0016 */
.L_x_35165:
[----:B------:R-:W-:Y:S05]  /*2bc50*/  BSYNC B2 ;  /* 0x0000000000027941 */ /* 0x000fea0003800000 */
.L_x_35163:
        /* <DEDUP_REMOVED lines=16> */
.L_x_35169:
[----:B------:R-:W-:Y:S05]  /*2bd60*/  BSYNC B3 ;  /* 0x0000000000037941 */ /* 0x000fea0003800000 */
.L_x_35168:
        /* <DEDUP_REMOVED lines=42> */
.L_x_35167:
[----:B------:R-:W-:Y:S05]  /*2c010*/  BSYNC B2 ;  /* 0x0000000000027941 */ /* 0x000fea0003800000 */
.L_x_35166:
        /* <DEDUP_REMOVED lines=10> */
.L_x_35162:
        /* <DEDUP_REMOVED lines=12> */
.L_x_35171:
[----:B------:R-:W-:-:S07]  /*2c180*/  MOV R18, R22 ;  /* 0x0000001600127202 */ /* 0x000fce0000000f00 */
.L_x_35172:
[----:B------:R-:W-:Y:S05]  /*2c190*/  BSYNC B2 ;  /* 0x0000000000027941 */ /* 0x000fea0003800000 */
.L_x_35170:
        /* <DEDUP_REMOVED lines=16> */
.L_x_35176:
[----:B------:R-:W-:Y:S05]  /*2c2a0*/  BSYNC B3 ;  /* 0x0000000000037941 */ /* 0x000fea0003800000 */
.L_x_35175:
        /* <DEDUP_REMOVED lines=42> */
.L_x_35174:
[----:B------:R-:W-:Y:S05]  /*2c550*/  BSYNC B2 ;  /* 0x0000000000027941 */ /* 0x000fea0003800000 */
.L_x_35173:
        /* <DEDUP_REMOVED lines=15> */
.L_x_35177:
        /* <DEDUP_REMOVED lines=12> */
.L_x_35180:
[----:B------:R-:W-:-:S07]  /*2c710*/  MOV R14, R22 ;  /* 0x00000016000e7202 */ /* 0x000fce0000000f00 */
.L_x_35181:
[----:B------:R-:W-:Y:S05]  /*2c720*/  BSYNC B2 ;  /* 0x0000000000027941 */ /* 0x000fea0003800000 */
.L_x_35179:
        /* <DEDUP_REMOVED lines=16> */
.L_x_35185:
[----:B------:R-:W-:Y:S05]  /*2c830*/  BSYNC B3 ;  /* 0x0000000000037941 */ /* 0x000fea0003800000 */
.L_x_35184:
        /* <DEDUP_REMOVED lines=42> */
.L_x_35183:
[----:B------:R-:W-:Y:S05]  /*2cae0*/  BSYNC B2 ;  /* 0x0000000000027941 */ /* 0x000fea0003800000 */
.L_x_35182:
        /* <DEDUP_REMOVED lines=10> */
.L_x_35178:
        /* <DEDUP_REMOVED lines=12> */
.L_x_35187:
[----:B------:R-:W-:-:S07]  /*2cc50*/  IMAD.MOV.U32 R18, RZ, RZ, R22 ;  /* 0x000000ffff127224 */ /* 0x000fce00078e0016 */
.L_x_35188:
[----:B------:R-:W-:Y:S05]  /*2cc60*/  BSYNC B2 ;  /* 0x0000000000027941 */ /* 0x000fea0003800000 */
.L_x_35186:
        /* <DEDUP_REMOVED lines=16> */
.L_x_35192:
[----:B------:R-:W-:Y:S05]  /*2cd70*/  BSYNC B3 ;  /* 0x0000000000037941 */ /* 0x000fea0003800000 */
.L_x_35191:
        /* <DEDUP_REMOVED lines=42> */
.L_x_35190:
[----:B------:R-:W-:Y:S05]  /*2d020*/  BSYNC B2 ;  /* 0x0000000000027941 */ /* 0x000fea0003800000 */
.L_x_35189:
        /* <DEDUP_REMOVED lines=15> */
.L_x_35193:
        /* <DEDUP_REMOVED lines=12> */
.L_x_35196:
[----:B------:R-:W-:-:S07]  /*2d1e0*/  IMAD.MOV.U32 R13, RZ, RZ, R22 ;  /* 0x000000ffff0d7224 */ /* 0x000fce00078e0016 */
.L_x_35197:
[----:B------:R-:W-:Y:S05]  /*2d1f0*/  BSYNC B2 ;  /* 0x0000000000027941 */ /* 0x000fea0003800000 */
.L_x_35195:
        /* <DEDUP_REMOVED lines=16> */
.L_x_35201:
[----:B------:R-:W-:Y:S05]  /*2d300*/  BSYNC B3 ;  /* 0x0000000000037941 */ /* 0x000fea0003800000 */
.L_x_35200:
        /* <DEDUP_REMOVED lines=42> */
.L_x_35199:
[----:B------:R-:W-:Y:S05]  /*2d5b0*/  BSYNC B2 ;  /* 0x0000000000027941 */ /* 0x000fea0003800000 */
.L_x_35198:
        /* <DEDUP_REMOVED lines=10> */
.L_x_35194:
        /* <DEDUP_REMOVED lines=12> */
.L_x_35203:
[----:B------:R-:W-:-:S07]  /*2d720*/  IMAD.MOV.U32 R18, RZ, RZ, R22 ;  /* 0x000000ffff127224 */ /* 0x000fce00078e0016 */
.L_x_35204:
[----:B------:R-:W-:Y:S05]  /*2d730*/  BSYNC B2 ;  /* 0x0000000000027941 */ /* 0x000fea0003800000 */
.L_x_35202:
        /* <DEDUP_REMOVED lines=16> */
.L_x_35208:
[----:B------:R-:W-:Y:S05]  /*2d840*/  BSYNC B3 ;  /* 0x0000000000037941 */ /* 0x000fea0003800000 */
.L_x_35207:
        /* <DEDUP_REMOVED lines=42> */
.L_x_35206:
[----:B------:R-:W-:Y:S05]  /*2daf0*/  BSYNC B2 ;  /* 0x0000000000027941 */ /* 0x000fea0003800000 */
.L_x_35205:
        /* <DEDUP_REMOVED lines=15> */
.L_x_35209:
        /* <DEDUP_REMOVED lines=12> */
.L_x_35212:
[----:B------:R-:W-:-:S07]  /*2dcb0*/  IMAD.MOV.U32 R12, RZ, RZ, R22 ;  /* 0x000000ffff0c7224 */ /* 0x000fce00078e0016 */
.L_x_35213:
[----:B------:R-:W-:Y:S05]  /*2dcc0*/  BSYNC B2 ;  /* 0x0000000000027941 */ /* 0x000fea0003800000 */
.L_x_35211:
        /* <DEDUP_REMOVED lines=16> */
.L_x_35217:
[----:B------:R-:W-:Y:S05]  /*2ddd0*/  BSYNC B3 ;  /* 0x0000000000037941 */ /* 0x000fea0003800000 */
.L_x_35216:
        /* <DEDUP_REMOVED lines=42> */
.L_x_35215:
[----:B------:R-:W-:Y:S05]  /*2e080*/  BSYNC B2 ;  /* 0x0000000000027941 */ /* 0x000fea0003800000 */
.L_x_35214:
        /* <DEDUP_REMOVED lines=10> */
.L_x_35210:
        /* <DEDUP_REMOVED lines=12> */
.L_x_35219:
[----:B------:R-:W-:-:S07]  /*2e1f0*/  MOV R18, R22 ;  /* 0x0000001600127202 */ /* 0x000fce0000000f00 */
.L_x_35220:
[----:B------:R-:W-:Y:S05]  /*2e200*/  BSYNC B2 ;  /* 0x0000000000027941 */ /* 0x000fea0003800000 */
.L_x_35218:
        /* <DEDUP_REMOVED lines=16> */
.L_x_35224:
[----:B------:R-:W-:Y:S05]  /*2e310*/  BSYNC B3 ;  /* 0x0000000000037941 */ /* 0x000fea0003800000 */
.L_x_35223:
        /* <DEDUP_REMOVED lines=42> */
.L_x_35222:
[----:B------:R-:W-:Y:S05]  /*2e5c0*/  BSYNC B2 ;  /* 0x0000000000027941 */ /* 0x000fea0003800000 */
.L_x_35221:
        /* <DEDUP_REMOVED lines=13> */
.L_x_35225:
        /* <DEDUP_REMOVED lines=12> */
.L_x_35228:
[----:B------:R-:W-:-:S07]  /*2e760*/  MOV R10, R22 ;  /* 0x00000016000a7202 */ /* 0x000fce0000000f00 */
.L_x_35229:
[----:B------:R-:W-:Y:S05]  /*2e770*/  BSYNC B2 ;  /* 0x0000000000027941 */ /* 0x000fea0003800000 */
.L_x_35227:
        /* <DEDUP_REMOVED lines=16> */
.L_x_35233:
[----:B------:R-:W-:Y:S05]  /*2e880*/  BSYNC B3 ;  /* 0x0000000000037941 */ /* 0x000fea0003800000 */
.L_x_35232:
        /* <DEDUP_REMOVED lines=42> */
.L_x_35231:
[----:B------:R-:W-:Y:S05]  /*2eb30*/  BSYNC B2 ;  /* 0x0000000000027941 */ /* 0x000fea0003800000 */
.L_x_35230:
        /* <DEDUP_REMOVED lines=10> */
.L_x_35226:
        /* <DEDUP_REMOVED lines=12> */
.L_x_35235:
[----:B------:R-:W-:-:S07]  /*2eca0*/  IMAD.MOV.U32 R18, RZ, RZ, R22 ;  /* 0x000000ffff127224 */ /* 0x000fce00078e0016 */
.L_x_35236:
[----:B------:R-:W-:Y:S05]  /*2ecb0*/  BSYNC B2 ;  /* 0x0000000000027941 */ /* 0x000fea0003800000 */
.L_x_35234:
        /* <DEDUP_REMOVED lines=16> */
.L_x_35240:
[----:B------:R-:W-:Y:S05]  /*2edc0*/  BSYNC B3 ;  /* 0x0000000000037941 */ /* 0x000fea0003800000 */
.L_x_35239:
        /* <DEDUP_REMOVED lines=42> */
.L_x_35238:
[----:B------:R-:W-:Y:S05]  /*2f070*/  BSYNC B2 ;  /* 0x0000000000027941 */ /* 0x000fea0003800000 */
.L_x_35237:
        /* <DEDUP_REMOVED lines=13> */
.L_x_35241:
        /* <DEDUP_REMOVED lines=12> */
.L_x_35244:
[----:B------:R-:W-:-:S07]  /*2f210*/  IMAD.MOV.U32 R9, RZ, RZ, R22 ;  /* 0x000000ffff097224 */ /* 0x000fce00078e0016 */
.L_x_35245:
[----:B------:R-:W-:Y:S05]  /*2f220*/  BSYNC B2 ;  /* 0x0000000000027941 */ /* 0x000fea0003800000 */
.L_x_35243:
        /* <DEDUP_REMOVED lines=16> */
.L_x_35249:
[----:B------:R-:W-:Y:S05]  /*2f330*/  BSYNC B3 ;  /* 0x0000000000037941 */ /* 0x000fea0003800000 */
.L_x_35248:
        /* <DEDUP_REMOVED lines=42> */
.L_x_35247:
[----:B------:R-:W-:Y:S05]  /*2f5e0*/  BSYNC B2 ;  /* 0x0000000000027941 */ /* 0x000fea0003800000 */
.L_x_35246:
        /* <DEDUP_REMOVED lines=10> */
.L_x_35242:
        /* <DEDUP_REMOVED lines=12> */
.L_x_35251:
[----:B------:R-:W-:-:S07]  /*2f750*/  IMAD.MOV.U32 R18, RZ, RZ, R22 ;  /* 0x000000ffff127224 */ /* 0x000fce00078e0016 */
.L_x_35252:
[----:B------:R-:W-:Y:S05]  /*2f760*/  BSYNC B2 ;  /* 0x0000000000027941 */ /* 0x000fea0003800000 */
.L_x_35250:
        /* <DEDUP_REMOVED lines=16> */
.L_x_35256:
[----:B------:R-:W-:Y:S05]  /*2f870*/  BSYNC B3 ;  /* 0x0000000000037941 */ /* 0x000fea0003800000 */
.L_x_35255:
        /* <DEDUP_REMOVED lines=42> */
.L_x_35254:
[----:B------:R-:W-:Y:S05]  /*2fb20*/  BSYNC B2 ;  /* 0x0000000000027941 */ /* 0x000fea0003800000 */
.L_x_35253:
        /* <DEDUP_REMOVED lines=13> */
.L_x_35257:
        /* <DEDUP_REMOVED lines=12> */
.L_x_35260:
[----:B------:R-:W-:-:S07]  /*2fcc0*/  IMAD.MOV.U32 R7, RZ, RZ, R22 ;  /* 0x000000ffff077224 */ /* 0x000fce00078e0016 */
.L_x_35261:
[----:B------:R-:W-:Y:S05]  /*2fcd0*/  BSYNC B2 ;  /* 0x0000000000027941 */ /* 0x000fea0003800000 */
.L_x_35259:
        /* <DEDUP_REMOVED lines=16> */
.L_x_35265:
[----:B------:R-:W-:Y:S05]  /*2fde0*/  BSYNC B3 ;  /* 0x0000000000037941 */ /* 0x000fea0003800000 */
.L_x_35264:
        /* <DEDUP_REMOVED lines=42> */
.L_x_35263:
[----:B------:R-:W-:Y:S05]  /*30090*/  BSYNC B2 ;  /* 0x0000000000027941 */ /* 0x000fea0003800000 */
.L_x_35262:
        /* <DEDUP_REMOVED lines=10> */
.L_x_35258:
        /* <DEDUP_REMOVED lines=54> */
.L_x_35266:
[----:B------:R-:W-:-:S07]  /*304a0*/  VIADD R40, R40, 0x20 ;  /* 0x0000002028287836 */ /* 0x000fce0000000000 */
.L_x_35137:
[----:B------:R-:W-:Y:S05]  /*304b0*/  BSYNC B1 ;  /* 0x0000000000017941 */ /* 0x000fea0003800000 */
.L_x_35136:
        /* <DEDUP_REMOVED lines=29> */
.L_x_35270:
[----:B------:R-:W-:-:S07]  /*30690*/  MOV R41, R22 ;  /* 0x0000001600297202 */ /* 0x000fce0000000f00 */
.L_x_35271:
[----:B------:R-:W-:Y:S05]  /*306a0*/  BSYNC B2 ;  /* 0x0000000000027941 */ /* 0x000fea0003800000 */
.L_x_35269:
        /* <DEDUP_REMOVED lines=16> */
.L_x_35275:
[----:B------:R-:W-:Y:S05]  /*307b0*/  BSYNC B3 ;  /* 0x0000000000037941 */ /* 0x000fea0003800000 */
.L_x_35274:
        /* <DEDUP_REMOVED lines=42> */
.L_x_35273:
[----:B------:R-:W-:Y:S05]  /*30a60*/  BSYNC B2 ;  /* 0x0000000000027941 */ /* 0x000fea0003800000 */
.L_x_35272:
        /* <DEDUP_REMOVED lines=20> */
.L_x_35276:
        /* <DEDUP_REMOVED lines=12> */
.L_x_35279:
[----:B------:R-:W-:-:S07]  /*30c70*/  IMAD.MOV.U32 R16, RZ, RZ, R22 ;  /* 0x000000ffff107224 */ /* 0x000fce00078e0016 */
.L_x_35280:
[----:B------:R-:W-:Y:S05]  /*30c80*/  BSYNC B2 ;  /* 0x0000000000027941 */ /* 0x000fea0003800000 */
.L_x_35278:
        /* <DEDUP_REMOVED lines=16> */
.L_x_35284:
[----:B------:R-:W-:Y:S05]  /*30d90*/  BSYNC B3 ;  /* 0x0000000000037941 */ /* 0x000fea0003800000 */
.L_x_35283:
        /* <DEDUP_REMOVED lines=42> */
.L_x_35282:
[----:B------:R-:W-:Y:S05]  /*31040*/  BSYNC B2 ;  /* 0x0000000000027941 */ /* 0x000fea0003800000 */
.L_x_35281:
        /* <DEDUP_REMOVED lines=10> */
.L_x_35277:
        /* <DEDUP_REMOVED lines=12> */
.L_x_35286:
[----:B------:R-:W-:-:S07]  /*311b0*/  IMAD.MOV.U32 R18, RZ, RZ, R22 ;  /* 0x000000ffff127224 */ /* 0x000fce00078e0016 */
.L_x_35287:
[----:B------:R-:W-:Y:S05]  /*311c0*/  BSYNC B2 ;  /* 0x0000000000027941 */ /* 0x000fea0003800000 */
.L_x_35285:
        /* <DEDUP_REMOVED lines=16> */
.L_x_35291:
[----:B------:R-:W-:Y:S05]  /*312d0*/  BSYNC B3 ;  /* 0x0000000000037941 */ /* 0x000fea0003800000 */
.L_x_35290:
        /* <DEDUP_REMOVED lines=42> */
.L_x_35289:
[----:B------:R-:W-:Y:S05]  /*31580*/  BSYNC B2 ;  /* 0x0000000000027941 */ /* 0x000fea0003800000 */
.L_x_35288:
        /* <DEDUP_REMOVED lines=15> */
.L_x_35292:
        /* <DEDUP_REMOVED lines=12> */
.L_x_35295:
[----:B------:R-:W-:-:S07]  /*31740*/  IMAD.MOV.U32 R15, RZ, RZ, R22 ;  /* 0x000000ffff0f7224 */ /* 0x000fce00078e0016 */
.L_x_35296:
[----:B------:R-:W-:Y:S05]  /*31750*/  BSYNC B2 ;  /* 0x0000000000027941 */ /* 0x000fea0003800000 */
.L_x_35294:
        /* <DEDUP_REMOVED lines=16> */
.L_x_35300:
[----:B------:R-:W-:Y:S05]  /*31860*/  BSYNC B3 ;  /* 0x0000000000037941 */ /* 0x000fea0003800000 */
.L_x_35299:
        /* <DEDUP_REMOVED lines=42> */
.L_x_35298:
[----:B------:R-:W-:Y:S05]  /*31b10*/  BSYNC B2 ;  /* 0x0000000000027941 */ /* 0x000fea0003800000 */
.L_x_35297:
        /* <DEDUP_REMOVED lines=10> */
.L_x_35293:
        /* <DEDUP_REMOVED lines=12> */
.L_x_35302:
[----:B------:R-:W-:-:S07]  /*31c80*/  MOV R18, R22 ;  /* 0x0000001600127202 */ /* 0x000fce0000000f00 */
.L_x_35303:
[----:B------:R-:W-:Y:S05]  /*31c90*/  BSYNC B2 ;  /* 0x0000000000027941 */ /* 0x000fea0003800000 */
.L_x_35301:
        /* <DEDUP_REMOVED lines=16> */
.L_x_35307:
[----:B------:R-:W-:Y:S05]  /*31da0*/  BSYNC B3 ;  /* 0x0000000000037941 */ /* 0x000fea0003800000 */
.L_x_35306:
        /* <DEDUP_REMOVED lines=42> */
.L_x_35305:
[----:B------:R-:W-:Y:S05]  /*32050*/  BSYNC B2 ;  /* 0x0000000000027941 */ /* 0x000fea0003800000 */
.L_x_35304:
        /* <DEDUP_REMOVED lines=15> */
.L_x_35308:
        /* <DEDUP_REMOVED lines=12> */
.L_x_35311:
[----:B------:R-:W-:-:S07]  /*32210*/  MOV R14, R22 ;  /* 0x00000016000e7202 */ /* 0x000fce0000000f00 */
.L_x_35312:
[----:B------:R-:W-:Y:S05]  /*32220*/  BSYNC B2 ;  /* 0x0000000000027941 */ /* 0x000fea0003800000 */
.L_x_35310:
        /* <DEDUP_REMOVED lines=16> */
.L_x_35316:
[----:B------:R-:W-:Y:S05]  /*32330*/  BSYNC B3 ;  /* 0x0000000000037941 */ /* 0x000fea0003800000 */
.L_x_35315:
        /* <DEDUP_REMOVED lines=42> */
.L_x_35314:
[----:B------:R-:W-:Y:S05]  /*325e0*/  BSYNC B2 ;  /* 0x0000000000027941 */ /* 0x000fea0003800000 */
.L_x_35313:
        /* <DEDUP_REMOVED lines=10> */
.L_x_35309:
        /* <DEDUP_REMOVED lines=12> */
.L_x_35318:
[----:B------:R-:W-:-:S07]  /*32750*/  IMAD.MOV.U32 R18, RZ, RZ, R22 ;  /* 0x000000ffff127224 */ /* 0x000fce00078e0016 */
.L_x_35319:
[----:B------:R-:W-:Y:S05]  /*32760*/  BSYNC B2 ;  /* 0x0000000000027941 */ /* 0x000fea0003800000 */
.L_x_35317:
        /* <DEDUP_REMOVED lines=16> */
.L_x_35323:
[----:B------:R-:W-:Y:S05]  /*32870*/  BSYNC B3 ;  /* 0x0000000000037941 */ /* 0x000fea0003800000 */
.L_x_35322:
        /* <DEDUP_REMOVED lines=42> */
.L_x_35321:
[----:B------:R-:W-:Y:S05]  /*32b20*/  BSYNC B2 ;  /* 0x0000000000027941 */ /* 0x000fea0003800000 */
.L_x_35320:
        /* <DEDUP_REMOVED lines=15> */
.L_x_35324:
        /* <DEDUP_REMOVED lines=12> */
.L_x_35327:
[----:B------:R-:W-:-:S07]  /*32ce0*/  IMAD.MOV.U32 R13, RZ, RZ, R22 ;  /* 0x000000ffff0d7224 */ /* 0x000fce00078e0016 */
.L_x_35328:
[----:B------:R-:W-:Y:S05]  /*32cf0*/  BSYNC B2 ;  /* 0x0000000000027941 */ /* 0x000fea0003800000 */
.L_x_35326:
        /* <DEDUP_REMOVED lines=16> */
.L_x_35332:
[----:B------:R-:W-:Y:S05]  /*32e00*/  BSYNC B3 ;  /* 0x0000000000037941 */ /* 0x000fea0003800000 */
.L_x_35331:
        /* <DEDUP_REMOVED lines=42> */
.L_x_35330:
[----:B------:R-:W-:Y:S05]  /*330b0*/  BSYNC B2 ;  /* 0x0000000000027941 */ /* 0x000fea0003800000 */
.L_x_35329:
        /* <DEDUP_REMOVED lines=10> */
.L_x_35325:
        /* <DEDUP_REMOVED lines=12> */
.L_x_35334:
[----:B------:R-:W-:-:S07]  /*33220*/  IMAD.MOV.U32 R18, RZ, RZ, R22 ;  /* 0x000000ffff127224 */ /* 0x000fce00078e0016 */
.L_x_35335:
[----:B------:R-:W-:Y:S05]  /*33230*/  BSYNC B2 ;  /* 0x0000000000027941 */ /* 0x000fea0003800000 */
.L_x_35333:
        /* <DEDUP_REMOVED lines=16> */
.L_x_35339:
[----:B------:R-:W-:Y:S05]  /*33340*/  BSYNC B3 ;  /* 0x0000000000037941 */ /* 0x000fea0003800000 */
.L_x_35338:
        /* <DEDUP_REMOVED lines=42> */
.L_x_35337:
[----:B------:R-:W-:Y:S05]  /*335f0*/  BSYNC B2 ;  /* 0x0000000000027941 */ /* 0x000fea0003800000 */
.L_x_35336:
        /* <DEDUP_REMOVED lines=15> */
.L_x_35340:
        /* <DEDUP_REMOVED lines=12> */
.L_x_35343:
[----:B------:R-:W-:-:S07]  /*337b0*/  IMAD.MOV.U32 R12, RZ, RZ, R22 ;  /* 0x000000ffff0c7224 */ /* 0x000fce00078e0016 */
.L_x_35344:
[----:B------:R-:W-:Y:S05]  /*337c0*/  BSYNC B2 ;  /* 0x0000000000027941 */ /* 0x000fea0003800000 */
.L_x_35342:
        /* <DEDUP_REMOVED lines=16> */
.L_x_35348:
[----:B------:R-:W-:Y:S05]  /*338d0*/  BSYNC B3 ;  /* 0x0000000000037941 */ /* 0x000fea0003800000 */
.L_x_35347:
        /* <DEDUP_REMOVED lines=42> */
.L_x_35346:
[----:B------:R-:W-:Y:S05]  /*33b80*/  BSYNC B2 ;  /* 0x0000000000027941 */ /* 0x000fea0003800000 */
.L_x_35345:
        /* <DEDUP_REMOVED lines=10> */
.L_x_35341:
        /* <DEDUP_REMOVED lines=12> */
.L_x_35350:
[----:B------:R-:W-:-:S07]  /*33cf0*/  MOV R18, R22 ;  /* 0x0000001600127202 */ /* 0x000fce0000000f00 */
.L_x_35351:
[----:B------:R-:W-:Y:S05]  /*33d00*/  BSYNC B2 ;  /* 0x0000000000027941 */ /* 0x000fea0003800000 */
.L_x_35349:
        /* <DEDUP_REMOVED lines=16> */
.L_x_35355:
[----:B------:R-:W-:Y:S05]  /*33e10*/  BSYNC B3 ;  /* 0x0000000000037941 */ /* 0x000fea0003800000 */
.L_x_35354:
        /* <DEDUP_REMOVED lines=42> */
.L_x_35353:
[----:B------:R-:W-:Y:S05]  /*340c0*/  BSYNC B2 ;  /* 0x0000000000027941 */ /* 0x000fea0003800000 */
.L_x_35352:
        /* <DEDUP_REMOVED lines=13> */
.L_x_35356:
        /* <DEDUP_REMOVED lines=12> */
.L_x_35359:
[----:B------:R-:W-:-:S07]  /*34260*/  IMAD.MOV.U32 R10, RZ, RZ, R22 ;  /* 0x000000ffff0a7224 */ /* 0x000fce00078e0016 */
.L_x_35360:
[----:B------:R-:W-:Y:S05]  /*34270*/  BSYNC B2 ;  /* 0x0000000000027941 */ /* 0x000fea0003800000 */
.L_x_35358:
        /* <DEDUP_REMOVED lines=16> */
.L_x_35364:
[----:B------:R-:W-:Y:S05]  /*34380*/  BSYNC B3 ;  /* 0x0000000000037941 */ /* 0x000fea0003800000 */
.L_x_35363:
        /* <DEDUP_REMOVED lines=42> */
.L_x_35362:
[----:B------:R-:W-:Y:S05]  /*34630*/  BSYNC B2 ;  /* 0x0000000000027941 */ /* 0x000fea0003800000 */
.L_x_35361:
        /* <DEDUP_REMOVED lines=10> */
.L_x_35357:
        /* <DEDUP_REMOVED lines=12> */
.L_x_35366:
[----:B------:R-:W-:-:S07]  /*347a0*/  MOV R18, R22 ;  /* 0x0000001600127202 */ /* 0x000fce0000000f00 */
.L_x_35367:
[----:B------:R-:W-:Y:S05]  /*347b0*/  BSYNC B2 ;  /* 0x0000000000027941 */ /* 0x000fea0003800000 */
.L_x_35365:
        /* <DEDUP_REMOVED lines=16> */
.L_x_35371:
[----:B------:R-:W-:Y:S05]  /*348c0*/  BSYNC B3 ;  /* 0x0000000000037941 */ /* 0x000fea0003800000 */
.L_x_35370:
        /* <DEDUP_REMOVED lines=42> */
.L_x_35369:
[----:B------:R-:W-:Y:S05]  /*34b70*/  BSYNC B2 ;  /* 0x0000000000027941 */ /* 0x000fea0003800000 */
.L_x_35368:
        /* <DEDUP_REMOVED lines=13> */
.L_x_35372:
        /* <DEDUP_REMOVED lines=12> */
.L_x_35375:
[----:B------:R-:W-:-:S07]  /*34d10*/  IMAD.MOV.U32 R9, RZ, RZ, R22 ;  /* 0x000000ffff097224 */ /* 0x000fce00078e0016 */
.L_x_35376:
[----:B------:R-:W-:Y:S05]  /*34d20*/  BSYNC B2 ;  /* 0x0000000000027941 */ /* 0x000fea0003800000 */
.L_x_35374:
        /* <DEDUP_REMOVED lines=16> */
.L_x_35380:
[----:B------:R-:W-:Y:S05]  /*34e30*/  BSYNC B3 ;  /* 0x0000000000037941 */ /* 0x000fea0003800000 */
.L_x_35379:
        /* <DEDUP_REMOVED lines=42> */
.L_x_35378:
[----:B------:R-:W-:Y:S05]  /*350e0*/  BSYNC B2 ;  /* 0x0000000000027941 */ /* 0x000fea0003800000 */
.L_x_35377:
        /* <DEDUP_REMOVED lines=10> */
.L_x_35373:
        /* <DEDUP_REMOVED lines=12> */
.L_x_35382:
[----:B------:R-:W-:-:S07]  /*35250*/  MOV R18, R22 ;  /* 0x0000001600127202 */ /* 0x000fce0000000f00 */
.L_x_35383:
[----:B------:R-:W-:Y:S05]  /*35260*/  BSYNC B2 ;  /* 0x0000000000027941 */ /* 0x000fea0003800000 */
.L_x_35381:
        /* <DEDUP_REMOVED lines=16> */
.L_x_35387:
[----:B------:R-:W-:Y:S05]  /*35370*/  BSYNC B3 ;  /* 0x0000000000037941 */ /* 0x000fea0003800000 */
.L_x_35386:
        /* <DEDUP_REMOVED lines=42> */
.L_x_35385:
[----:B------:R-:W-:Y:S05]  /*35620*/  BSYNC B2 ;  /* 0x0000000000027941 */ /* 0x000fea0003800000 */
.L_x_35384:
        /* <DEDUP_REMOVED lines=13> */
.L_x_35388:
        /* <DEDUP_REMOVED lines=12> */
.L_x_35391:
[----:B------:R-:W-:-:S07]  /*357c0*/  IMAD.MOV.U32 R7, RZ, RZ, R22 ;  /* 0x000000ffff077224 */ /* 0x000fce00078e0016 */
.L_x_35392:
[----:B------:R-:W-:Y:S05]  /*357d0*/  BSYNC B2 ;  /* 0x0000000000027941 */ /* 0x000fea0003800000 */
.L_x_35390:
        /* <DEDUP_REMOVED lines=16> */
.L_x_35396:
[----:B------:R-:W-:Y:S05]  /*358e0*/  BSYNC B3 ;  /* 0x0000000000037941 */ /* 0x000fea0003800000 */
.L_x_35395:
        /* <DEDUP_REMOVED lines=42> */
.L_x_35394:
[----:B------:R-:W-:Y:S05]  /*35b90*/  BSYNC B2 ;  /* 0x0000000000027941 */ /* 0x000fea0003800000 */
.L_x_35393:
        /* <DEDUP_REMOVED lines=10> */
.L_x_35389:
        /* <DEDUP_REMOVED lines=54> */
.L_x_35397:
[----:B------:R-:W-:-:S07]  /*35fa0*/  IADD3 R40, R40, 0x20, RZ ;  /* 0x0000002028287810 */ /* 0x000fce0007ffe0ff */
.L_x_35268:
[----:B------:R-:W-:Y:S05]  /*35fb0*/  BSYNC B1 ;  /* 0x0000000000017941 */ /* 0x000fea0003800000 */
.L_x_35267:
        /* <DEDUP_REMOVED lines=29> */
.L_x_35401:
[----:B------:R-:W-:-:S07]  /*36190*/  IMAD.MOV.U32 R41, RZ, RZ, R22 ;  /* 0x000000ffff297224 */ /* 0x000fce00078e0016 */
.L_x_35402:
[----:B------:R-:W-:Y:S05]  /*361a0*/  BSYNC B2 ;  /* 0x0000000000027941 */ /* 0x000fea0003800000 */
.L_x_35400:
        /* <DEDUP_REMOVED lines=16> */
.L_x_35406:
[----:B------:R-:W-:Y:S05]  /*362b0*/  BSYNC B3 ;  /* 0x0000000000037941 */ /* 0x000fea0003800000 */
.L_x_35405:
        /* <DEDUP_REMOVED lines=42> */
.L_x_35404:
[----:B------:R-:W-:Y:S05]  /*36560*/  BSYNC B2 ;  /* 0x0000000000027941 */ /* 0x000fea0003800000 */
.L_x_35403:
        /* <DEDUP_REMOVED lines=20> */
.L_x_35407:
        /* <DEDUP_REMOVED lines=12> */
.L_x_35410:
[----:B------:R-:W-:-:S07]  /*36770*/  IMAD.MOV.U32 R16, RZ, RZ, R22 ;  /* 0x000000ffff107224 */ /* 0x000fce00078e0016 */
.L_x_35411:
[----:B------:R-:W-:Y:S05]  /*36780*/  BSYNC B2 ;  /* 0x0000000000027941 */ /* 0x000fea0003800000 */
.L_x_35409:
        /* <DEDUP_REMOVED lines=16> */
.L_x_35415:
[----:B------:R-:W-:Y:S05]  /*36890*/  BSYNC B3 ;  /* 0x0000000000037941 */ /* 0x000fea0003800000 */
.L_x_35414:
        /* <DEDUP_REMOVED lines=42> */
.L_x_35413:
[----:B------:R-:W-:Y:S05]  /*36b40*/  BSYNC B2 ;  /* 0x0000000000027941 */ /* 0x000fea0003800000 */
.L_x_35412:
        /* <DEDUP_REMOVED lines=10> */
.L_x_35408:
        /* <DEDUP_REMOVED lines=12> */
.L_x_35417:
[----:B------:R-:W-:-:S07]  /*36cb0*/  MOV R18, R22 ;  /* 0x0000001600127202 */ /* 0x000fce0000000f00 */
.L_x_35418:
[----:B------:R-:W-:Y:S05]  /*36cc0*/  BSYNC B2 ;  /* 0x0000000000027941 */ /* 0x000fea0003800000 */
.L_x_35416:
        /* <DEDUP_REMOVED lines=16> */
.L_x_35422:
[----:B------:R-:W-:Y:S05]  /*36dd0*/  BSYNC B3 ;  /* 0x0000000000037941 */ /* 0x000fea0003800000 */
.L_x_35421:
        /* <DEDUP_REMOVED lines=42> */
.L_x_35420:
[----:B------:R-:W-:Y:S05]  /*37080*/  BSYNC B2 ;  /* 0x0000000000027941 */ /* 0x000fea0003800000 */
.L_x_35419:
        /* <DEDUP_REMOVED lines=15> */
.L_x_35423:
        /* <DEDUP_REMOVED lines=12> */
.L_x_35426:
[----:B------:R-:W-:-:S07]  /*37240*/  IMAD.MOV.U32 R15, RZ, RZ, R22 ;  /* 0x000000ffff0f7224 */ /* 0x000fce00078e0016 */
.L_x_35427:
[----:B------:R-:W-:Y:S05]  /*37250*/  BSYNC B2 ;  /* 0x0000000000027941 */ /* 0x000fea0003800000 */
.L_x_35425:
        /* <DEDUP_REMOVED lines=16> */
.L_x_35431:
[----:B------:R-:W-:Y:S05]  /*37360*/  BSYNC B3 ;  /* 0x0000000000037941 */ /* 0x000fea0003800000 */
.L_x_35430:
        /* <DEDUP_REMOVED lines=42> */
.L_x_35429:
[----:B------:R-:W-:Y:S05]  /*37610*/  BSYNC B2 ;  /* 0x0000000000027941 */ /* 0x000fea0003800000 */
.L_x_35428:
        /* <DEDUP_REMOVED lines=10> */
.L_x_35424:
        /* <DEDUP_REMOVED lines=12> */
.L_x_35433:
[----:B------:R-:W-:-:S07]  /*37780*/  MOV R18, R22 ;  /* 0x0000001600127202 */ /* 0x000fce0000000f00 */
.L_x_35434:
[----:B------:R-:W-:Y:S05]  /*37790*/  BSYNC B2 ;  /* 0x0000000000027941 */ /* 0x000fea0003800000 */
.L_x_35432:
        /* <DEDUP_REMOVED lines=16> */
.L_x_35438:
[----:B------:R-:W-:Y:S05]  /*378a0*/  BSYNC B3 ;  /* 0x0000000000037941 */ /* 0x000fea0003800000 */
.L_x_35437:
        /* <DEDUP_REMOVED lines=42> */
.L_x_35436:
[----:B------:R-:W-:Y:S05]  /*37b50*/  BSYNC B2 ;  /* 0x0000000000027941 */ /* 0x000fea0003800000 */
.L_x_35435:
        /* <DEDUP_REMOVED lines=15> */
.L_x_35439:
        /* <DEDUP_REMOVED lines=12> */
.L_x_35442:
[----:B------:R-:W-:-:S07]  /*37d10*/  IMAD.MOV.U32 R14, RZ, RZ, R22 ;  /* 0x000000ffff0e7224 */ /* 0x000fce00078e0016 */
.L_x_35443:
[----:B------:R-:W-:Y:S05]  /*37d20*/  BSYNC B2 ;  /* 0x0000000000027941 */ /* 0x000fea0003800000 */
.L_x_35441:
        /* <DEDUP_REMOVED lines=16> */
.L_x_35447:
[----:B------:R-:W-:Y:S05]  /*37e30*/  BSYNC B3 ;  /* 0x0000000000037941 */ /* 0x000fea0003800000 */
.L_x_35446:
        /* <DEDUP_REMOVED lines=42> */
.L_x_35445:
[----:B------:R-:W-:Y:S05]  /*380e0*/  BSYNC B2 ;  /* 0x0000000000027941 */ /* 0x000fea0003800000 */
.L_x_35444:
        /* <DEDUP_REMOVED lines=10> */
.L_x_35440:
        /* <DEDUP_REMOVED lines=12> */
.L_x_35449:
[----:B------:R-:W-:-:S07]  /*38250*/  MOV R18, R22 ;  /* 0x0000001600127202 */ /* 0x000fce0000000f00 */
.L_x_35450:
[----:B------:R-:W-:Y:S05]  /*38260*/  BSYNC B2 ;  /* 0x0000000000027941 */ /* 0x000fea0003800000 */
.L_x_35448:
        /* <DEDUP_REMOVED lines=16> */
.L_x_35454:
[----:B------:R-:W-:Y:S05]  /*38370*/  BSYNC B3 ;  /* 0x0000000000037941 */ /* 0x000fea0003800000 */
.L_x_35453:
        /* <DEDUP_REMOVED lines=42> */
.L_x_35452:
[----:B------:R-:W-:Y:S05]  /*38620*/  BSYNC B2 ;  /* 0x0000000000027941 */ /* 0x000fea0003800000 */
.L_x_35451:
        /* <DEDUP_REMOVED lines=15> */
.L_x_35455:
        /* <DEDUP_REMOVED lines=12> */
.L_x_35458:
[----:B------:R-:W-:-:S07]  /*387e0*/  IMAD.MOV.U32 R13, RZ, RZ, R22 ;  /* 0x000000ffff0d7224 */ /* 0x000fce00078e0016 */
.L_x_35459:
[----:B------:R-:W-:Y:S05]  /*387f0*/  BSYNC B2 ;  /* 0x0000000000027941 */ /* 0x000fea0003800000 */
.L_x_35457:
        /* <DEDUP_REMOVED lines=16> */
.L_x_35463:
[----:B------:R-:W-:Y:S05]  /*38900*/  BSYNC B3 ;  /* 0x0000000000037941 */ /* 0x000fea0003800000 */
.L_x_35462:
        /* <DEDUP_REMOVED lines=42> */
.L_x_35461:
[----:B------:R-:W-:Y:S05]  /*38bb0*/  BSYNC B2 ;  /* 0x0000000000027941 */ /* 0x000fea0003800000 */
.L_x_35460:
        /* <DEDUP_REMOVED lines=10> */
.L_x_35456:
        /* <DEDUP_REMOVED lines=12> */
.L_x_35465:
[----:B------:R-:W-:-:S07]  /*38d20*/  MOV R18, R22 ;  /* 0x0000001600127202 */ /* 0x000fce0000000f00 */
.L_x_35466:
[----:B------:R-:W-:Y:S05]  /*38d30*/  BSYNC B2 ;  /* 0x0000000000027941 */ /* 0x000fea0003800000 */
.L_x_35464:
        /* <DEDUP_REMOVED lines=16> */
.L_x_35470:
[----:B------:R-:W-:Y:S05]  /*38e40*/  BSYNC B3 ;  /* 0x0000000000037941 */ /* 0x000fea0003800000 */
.L_x_35469:
        /* <DEDUP_REMOVED lines=42> */
.L_x_35468:
[----:B------:R-:W-:Y:S05]  /*390f0*/  BSYNC B2 ;  /* 0x0000000000027941 */ /* 0x000fea0003800000 */
.L_x_35467:
        /* <DEDUP_REMOVED lines=15> */
.L_x_35471:
        /* <DEDUP_REMOVED lines=12> */
.L_x_35474:
[----:B------:R-:W-:-:S07]  /*392b0*/  IMAD.MOV.U32 R12, RZ, RZ, R22 ;  /* 0x000000ffff0c7224 */ /* 0x000fce00078e0016 */
.L_x_35475:
[----:B------:R-:W-:Y:S05]  /*392c0*/  BSYNC B2 ;  /* 0x0000000000027941 */ /* 0x000fea0003800000 */
.L_x_35473:
        /* <DEDUP_REMOVED lines=16> */
.L_x_35479:
[----:B------:R-:W-:Y:S05]  /*393d0*/  BSYNC B3 ;  /* 0x0000000000037941 */ /* 0x000fea0003800000 */
.L_x_35478:
        /* <DEDUP_REMOVED lines=42> */
.L_x_35477:
[----:B------:R-:W-:Y:S05]  /*39680*/  BSYNC B2 ;  /* 0x0000000000027941 */ /* 0x000fea0003800000 */
.L_x_35476:
        /* <DEDUP_REMOVED lines=10> */
.L_x_35472:
        /* <DEDUP_REMOVED lines=12> */
.L_x_35481:
[----:B------:R-:W-:-:S07]  /*397f0*/  MOV R18, R22 ;  /* 0x0000001600127202 */ /* 0x000fce0000000f00 */
.L_x_35482:
[----:B------:R-:W-:Y:S05]  /*39800*/  BSYNC B2 ;  /* 0x0000000000027941 */ /* 0x000fea0003800000 */
.L_x_35480:
        /* <DEDUP_REMOVED lines=16> */
.L_x_35486:
[----:B------:R-:W-:Y:S05]  /*39910*/  BSYNC B3 ;  /* 0x0000000000037941 */ /* 0x000fea0003800000 */
.L_x_35485:
        /* <DEDUP_REMOVED lines=42> */
.L_x_35484:
[----:B------:R-:W-:Y:S05]  /*39bc0*/  BSYNC B2 ;  /* 0x0000000000027941 */ /* 0x000fea0003800000 */
.L_x_35483:
        /* <DEDUP_REMOVED lines=13> */
.L_x_35487:
        /* <DEDUP_REMOVED lines=12> */
.L_x_35490:
[----:B------:R-:W-:-:S07]  /*39d60*/  IMAD.MOV.U32 R10, RZ, RZ, R22 ;  /* 0x000000ffff0a7224 */ /* 0x000fce00078e0016 */
.L_x_35491:
[----:B------:R-:W-:Y:S05]  /*39d70*/  BSYNC B2 ;  /* 0x0000000000027941 */ /* 0x000fea0003800000 */
.L_x_35489:
        /* <DEDUP_REMOVED lines=16> */
.L_x_35495:
[----:B------:R-:W-:Y:S05]  /*39e80*/  BSYNC B3 ;  /* 0x0000000000037941 */ /* 0x000fea0003800000 */
.L_x_35494:
        /* <DEDUP_REMOVED lines=42> */
.L_x_35493:
[----:B------:R-:W-:Y:S05]  /*3a130*/  BSYNC B2 ;  /* 0x0000000000027941 */ /* 0x000fea0003800000 */
.L_x_35492:
        /* <DEDUP_REMOVED lines=10> */
.L_x_35488:
        /* <DEDUP_REMOVED lines=12> */
.L_x_35497:
[----:B------:R-:W-:-:S07]  /*3a2a0*/  MOV R18, R22 ;  /* 0x0000001600127202 */ /* 0x000fce0000000f00 */
.L_x_35498:
[----:B------:R-:W-:Y:S05]  /*3a2b0*/  BSYNC B2 ;  /* 0x0000000000027941 */ /* 0x000fea0003800000 */
.L_x_35496:
        /* <DEDUP_REMOVED lines=16> */
.L_x_35502:
[----:B------:R-:W-:Y:S05]  /*3a3c0*/  BSYNC B3 ;  /* 0x0000000000037941 */ /* 0x000fea0003800000 */
.L_x_35501:
        /* <DEDUP_REMOVED lines=42> */
.L_x_35500:
[----:B------:R-:W-:Y:S05]  /*3a670*/  BSYNC B2 ;  /* 0x0000000000027941 */ /* 0x000fea0003800000 */
.L_x_35499:
        /* <DEDUP_REMOVED lines=13> */
.L_x_35503:
        /* <DEDUP_REMOVED lines=12> */
.L_x_35506:
[----:B------:R-:W-:-:S07]  /*3a810*/  IMAD.MOV.U32 R9, RZ, RZ, R22 ;  /* 0x000000ffff097224 */ /* 0x000fce00078e0016 */
.L_x_35507:
[----:B------:R-:W-:Y:S05]  /*3a820*/  BSYNC B2 ;  /* 0x0000000000027941 */ /* 0x000fea0003800000 */
.L_x_35505:
        /* <DEDUP_REMOVED lines=16> */
.L_x_35511:
[----:B------:R-:W-:Y:S05]  /*3a930*/  BSYNC B3 ;  /* 0x0000000000037941 */ /* 0x000fea0003800000 */
.L_x_35510:
        /* <DEDUP_REMOVED lines=42> */
.L_x_35509:
[----:B------:R-:W-:Y:S05]  /*3abe0*/  BSYNC B2 ;  /* 0x0000000000027941 */ /* 0x000fea0003800000 */
.L_x_35508:
        /* <DEDUP_REMOVED lines=10> */
.L_x_35504:
        /* <DEDUP_REMOVED lines=12> */
.L_x_35513:
[----:B------:R-:W-:-:S07]  /*3ad50*/  MOV R18, R22 ;  /* 0x0000001600127202 */ /* 0x000fce0000000f00 */
.L_x_35514:
[----:B------:R-:W-:Y:S05]  /*3ad60*/  BSYNC B2 ;  /* 0x0000000000027941 */ /* 0x000fea0003800000 */
.L_x_35512:
        /* <DEDUP_REMOVED lines=16> */
.L_x_35518:
[----:B------:R-:W-:Y:S05]  /*3ae70*/  BSYNC B3 ;  /* 0x0000000000037941 */ /* 0x000fea0003800000 */
.L_x_35517:
        /* <DEDUP_REMOVED lines=42> */
.L_x_35516:
[----:B------:R-:W-:Y:S05]  /*3b120*/  BSYNC B2 ;  /* 0x0000000000027941 */ /* 0x000fea0003800000 */
.L_x_35515:
        /* <DEDUP_REMOVED lines=13> */
.L_x_35519:
        /* <DEDUP_REMOVED lines=12> */
.L_x_35522:
[----:B------:R-:W-:-:S07]  /*3b2c0*/  IMAD.MOV.U32 R7, RZ, RZ, R22 ;  /* 0x000000ffff077224 */ /* 0x000fce00078e0016 */
.L_x_35523:
[----:B------:R-:W-:Y:S05]  /*3b2d0*/  BSYNC B2 ;  /* 0x0000000000027941 */ /* 0x000fea0003800000 */
.L_x_35521:
        /* <DEDUP_REMOVED lines=16> */
.L_x_35527:
[----:B------:R-:W-:Y:S05]  /*3b3e0*/  BSYNC B3 ;  /* 0x0000000000037941 */ /* 0x000fea0003800000 */
.L_x_35526:
        /* <DEDUP_REMOVED lines=42> */
.L_x_35525:
[----:B------:R-:W-:Y:S05]  /*3b690*/  BSYNC B2 ;  /* 0x0000000000027941 */ /* 0x000fea0003800000 */
.L_x_35524:
        /* <DEDUP_REMOVED lines=10> */
.L_x_35520:
        /* <DEDUP_REMOVED lines=22> */
[----:B------:R-:W-:Y:S01]  /*3b8a0*/  IMAD.WIDE.U32 R38, R38, 0x10000, RZ ;  /* 0x0001000026267825 */ /* 0x000fe200078e00ff */
[----:B------:R-:W-:-:S03]  /*3b8b0*/  SHF.L.U32 R43, R40, 0x3, RZ ;  /* 0x00000003282b7819 */ /* 0x000fc600000006ff */
[----:B------:R-:W-:-:S03]  /*3b8c0*/  IMAD.WIDE.U32 R36, R36, 0x100, RZ ;  /* 0x0000010024247825 */ /* 0x000fc600078e00ff */
        /* <DEDUP_REMOVED lines=9> */
[----:B--2---:R-:W-:Y:S01]  /*3b960*/  IMAD.U32 R36, R9, 0x10000, RZ ;  /* 0x0001000009247824 */ /* 0x004fe200078e00ff */
        /* <DEDUP_REMOVED lines=19> */
.L_x_35399:
[----:B------:R-:W-:Y:S05]  /*3baa0*/  BSYNC B1 ;  /* 0x0000000000017941 */ /* 0x000fea0003800000 */
.L_x_35398:
        /* <DEDUP_REMOVED lines=292> */
.L_x_35561:
        /* <DEDUP_REMOVED lines=90> */
[----:B------:R-:W3:Y:S01]  /*3d290*/  LDL R124, [R1+0x25c] ;  /* 0x00025c00017c7983 */ /* 0x000ee20000100800 */
        /* <DEDUP_REMOVED lines=16> */
[----:B------:R-:W-:Y:S02]  /*3d3a0*/  F2FP.F16.F32.PACK_AB R39, R74, R39 ;  /* 0x000000274a27723e */ /* 0x000fe400000000ff */
[----:B------:R-:W1:Y:S02]  /*3d3b0*/  LDC.64 R74, c[0x0][0x2b8] ;  /* 0x0000ae00ff4a7b82 */ /* 0x000e640000000a00 */
[----:B-1----:R-:W-:-:S05]  /*3d3c0*/  IMAD.WIDE.U32 R74, R17, 0x10, R74 ;  /* 0x00000010114a7825 */ /* 0x002fca00078e004a */
[----:B------:R1:W-:Y:S04]  /*3d3d0*/  STG.E.128 desc[UR8][R74.64], R36 ;  /* 0x000000244a007986 */ /* 0x0003e8000c101d08 */
[----:B-1----:R-:W2:Y:S01]  /*3d3e0*/  LDL R75, [R1+0x258] ;  /* 0x00025800014b7983 */ /* 0x002ea20000100800 */
[----:B------:R-:W1:Y:S01]  /*3d3f0*/  LDC.64 R38, c[0x0][0x2c0] ;  /* 0x0000b000ff267b82 */ /* 0x000e620000000a00 */
[----:B---3--:R-:W-:Y:S01]  /*3d400*/  FFMA.FTZ R37, R123, R122, R124 ;  /* 0x0000007a7b257223 */ /* 0x008fe2000001007c */
[----:B--2---:R-:W-:-:S05]  /*3d410*/  FFMA.FTZ R36, R125, R43, R75 ;  /* 0x0000002b7d247223 */ /* 0x004fca000001004b */
[----:B------:R-:W-:Y:S01]  /*3d420*/  F2FP.F16.F32.PACK_AB R43, R37, R36 ;  /* 0x00000024252b723e */ /* 0x000fe200000000ff */
[----:B-1----:R-:W-:-:S05]  /*3d430*/  IMAD.WIDE.U32 R36, R17, 0x10, R38 ;  /* 0x0000001011247825 */ /* 0x002fca00078e0026 */
[----:B------:R0:W-:Y:S01]  /*3d440*/  STG.E.128 desc[UR8][R36.64], R40 ;  /* 0x0000002824007986 */ /* 0x0001e2000c101d08 */
[----:B------:R-:W-:-:S07]  /*3d450*/  IADD3 R17, R17, 0x20, RZ ;  /* 0x0000002011117810 */ /* 0x000fce0007ffe0ff */
.L_x_35530:
[----:B------:R-:W-:Y:S05]  /*3d460*/  BSYNC B1 ;  /* 0x0000000000017941 */ /* 0x000fea0003800000 */
.L_x_35529:
        /* <DEDUP_REMOVED lines=105> */
[----:B------:R-:W-:-:S07]  /*3db00*/  VIADD R17, R17, 0x20 ;  /* 0x0000002011117836 */ /* 0x000fce0000000000 */
.L_x_35532:
[----:B------:R-:W-:Y:S05]  /*3db10*/  BSYNC B1 ;  /* 0x0000000000017941 */ /* 0x000fea0003800000 */
.L_x_35531:
        /* <DEDUP_REMOVED lines=106> */
.L_x_35534:
[----:B------:R-:W-:Y:S05]  /*3e1c0*/  BSYNC B1 ;  /* 0x0000000000017941 */ /* 0x000fea0003800000 */
.L_x_35533:
        /* <DEDUP_REMOVED lines=106> */
.L_x_35536:
[----:B------:R-:W-:Y:S05]  /*3e870*/  BSYNC B1 ;  /* 0x0000000000017941 */ /* 0x000fea0003800000 */
.L_x_35535:
        /* <DEDUP_REMOVED lines=106> */
.L_x_35538:
[----:B------:R-:W-:Y:S05]  /*3ef20*/  BSYNC B1 ;  /* 0x0000000000017941 */ /* 0x000fea0003800000 */
.L_x_35537:
        /* <DEDUP_REMOVED lines=106> */
.L_x_35540:
[----:B------:R-:W-:Y:S05]  /*3f5d0*/  BSYNC B1 ;  /* 0x0000000000017941 */ /* 0x000fea0003800000 */
.L_x_35539:
        /* <DEDUP_REMOVED lines=106> */
.L_x_35542:
[----:B------:R-:W-:Y:S05]  /*3fc80*/  BSYNC B1 ;  /* 0x0000000000017941 */ /* 0x000fea0003800000 */
.L_x_35541:
        /* <DEDUP_REMOVED lines=106> */
.L_x_35544:
[----:B------:R-:W-:Y:S05]  /*40330*/  BSYNC B1 ;  /* 0x0000000000017941 */ /* 0x000fea0003800000 */
.L_x_35543:
        /* <DEDUP_REMOVED lines=106> */
.L_x_35546:
[----:B------:R-:W-:Y:S05]  /*409e0*/  BSYNC B1 ;  /* 0x0000000000017941 */ /* 0x000fea0003800000 */
.L_x_35545:
        /* <DEDUP_REMOVED lines=46> */
[----:B------:R-:W-:Y:S01]  /*40cd0*/  F2FP.F16.F32.PACK_AB R36, R37, R36 ;  /* 0x000000242524723e */ /* 0x000fe200000000ff */
[----:B------:R2:W5:Y:S04]  /*40ce0*/  LDL.LU R6, [R1+0x514] ;  /* 0x0005140001067983 */ /* 0x0005680000300800 */
[----:B------:R-:W4:Y:S01]  /*40cf0*/  LDL R37, [R1+0x28] ;  /* 0x0000280001257983 */ /* 0x000f220000100800 */
[----:B---3--:R-:W-:Y:S01]  /*40d00*/  FFMA.FTZ R38, R39, R75, R38 ;  /* 0x0000004b27267223 */ /* 0x008fe20000010026 */
[----:B------:R-:W-:-:S02]  /*40d10*/  FFMA.FTZ R39, R0, R122, R41 ;  /* 0x0000007a00277223 */ /* 0x000fc40000010029 */
[----:B------:R-:W3:Y:S03]  /*40d20*/  LDL R0, [R1+0x10] ;  /* 0x0000100001007983 */ /* 0x000ee60000100800 */
[----:B------:R-:W-:Y:S01]  /*40d30*/  F2FP.F16.F32.PACK_AB R38, R39, R38 ;  /* 0x000000262726723e */ /* 0x000fe200000000ff */
[----:B------:R-:W-:Y:S02]  /*40d40*/  FFMA.FTZ R39, R3, R123, R2 ;  /* 0x0000007b03277223 */ /* 0x000fe40000010002 */
[----:B------:R-:W2:Y:S04]  /*40d50*/  LDL R3, [R1] ;  /* 0x0000000001037983 */ /* 0x000ea80000100800 */
[----:B------:R-:W3:Y:S01]  /*40d60*/  LDL R2, [R1+0x8] ;  /* 0x0000080001027983 */ /* 0x000ee20000100800 */
[----:B----4-:R-:W-:Y:S01]  /*40d70*/  FFMA.FTZ R37, R40, R74, R37 ;  /* 0x0000004a28257223 */ /* 0x010fe20000010025 */
[----:B------:R-:W-:-:S02]  /*40d80*/  FFMA.FTZ R40, R5, R42, R4 ;  /* 0x0000002a05287223 */ /* 0x000fc40000010004 */
[----:B------:R-:W4:Y:S03]  /*40d90*/  LDL R5, [R1+0x18] ;  /* 0x0000180001057983 */ /* 0x000f260000100800 */
[----:B------:R-:W-:Y:S01]  /*40da0*/  F2FP.F16.F32.PACK_AB R37, R40, R37 ;  /* 0x000000252825723e */ /* 0x000fe200000000ff */
[----:B------:R-:W-:Y:S01]  /*40db0*/  FFMA.FTZ R40, R124, R61, R125 ;  /* 0x0000003d7c287223 */ /* 0x000fe2000001007d */
[----:B------:R-:W2:Y:S01]  /*40dc0*/  LDL R4, [R1+0x1c] ;  /* 0x00001c0001047983 */ /* 0x000ea20000100800 */
[----:B------:R-:W0:Y:S03]  /*40dd0*/  LDC.64 R124, c[0x0][0x2c0] ;  /* 0x0000b000ff7c7b82 */ /* 0x000e260000000a00 */
[----:B------:R-:W-:-:S05]  /*40de0*/  F2FP.F16.F32.PACK_AB R39, R40, R39 ;  /* 0x000000272827723e */ /* 0x000fca00000000ff */
        /* <DEDUP_REMOVED lines=13> */
[----:B------:R-:W-:Y:S02]  /*40ec0*/  F2FP.F16.F32.PACK_AB R39, R36, R39 ;  /* 0x000000272427723e */ /* 0x000fe400000000ff */
        /* <DEDUP_REMOVED lines=12> */
[----:B------:R-:W-:Y:S01]  /*40f90*/  F2FP.F16.F32.PACK_AB R36, R43, R36 ;  /* 0x000000242b24723e */ /* 0x000fe200000000ff */
[----:B---3--:R-:W-:Y:S01]  /*40fa0*/  FFMA.FTZ R42, R61, R42, R60 ;  /* 0x0000002a3d2a7223 */ /* 0x008fe2000001003c */
[----:B----4-:R-:W-:-:S04]  /*40fb0*/  FFMA.FTZ R40, R40, R122, R74 ;  /* 0x0000007a28287223 */ /* 0x010fc8000001004a */
[----:B------:R-:W-:Y:S02]  /*40fc0*/  F2FP.F16.F32.PACK_AB R37, R42, R37 ;  /* 0x000000252a25723e */ /* 0x000fe400000000ff */
[----:B------:R-:W-:Y:S01]  /*40fd0*/  F2FP.F16.F32.PACK_AB R38, R40, R38 ;  /* 0x000000262826723e */ /* 0x000fe200000000ff */
[----:B0-----:R-:W-:-:S05]  /*40fe0*/  IMAD.WIDE.U32 R40, R17, 0x10, R124 ;  /* 0x0000001011287825 */ /* 0x001fca00078e007c */
[----:B------:R1:W-:Y:S02]  /*40ff0*/  STG.E.128 desc[UR8][R40.64], R36 ;  /* 0x0000002428007986 */ /* 0x0003e4000c101d08 */
.L_x_35548:
[----:B------:R-:W-:Y:S05]  /*41000*/  BSYNC B1 ;  /* 0x0000000000017941 */ /* 0x000fea0003800000 */
.L_x_35547:
[----:B01----:R-:W0:Y:S02]  /*41010*/  LDC.64 R36, c[0x0][0x210] ;  /* 0x00008400ff247b82 */ /* 0x003e240000000a00 */
[----:B0-----:R-:W-:-:S05]  /*41020*/  IMAD R121, R36, 0x4, R121 ;  /* 0x0000000424797824 */ /* 0x001fca00078e0279 */
[----:B------:R-:W-:-:S13]  /*41030*/  ISETP.GE.AND P0, PT, R121, R37, PT ;  /* 0x000000257900720c */ /* 0x000fda0003f06270 */
[----:B------:R-:W-:Y:S05]  /*41040*/  @!P0 BRA `(.L_x_35549) ;  /* 0xfffffc1800908947 */ /* 0x000fea000383ffff */
[----:B------:R-:W-:Y:S05]  /*41050*/  BSYNC B0 ;  /* 0x0000000000007941 */ /* 0x000fea0003800000 */
.L_x_34218:
[----:B------:R-:W-:Y:S05]  /*41060*/  EXIT ;  /* 0x000000000000794d */ /* 0x000fea0003800000 */
.L_x_35528:
        /* <DEDUP_REMOVED lines=8> */
.L_x_35551:
[----:B------:R-:W-:Y:S05]  /*410f0*/  BSYNC B1 ;  /* 0x0000000000017941 */ /* 0x000fea0003800000 */
.L_x_35550:
[----:B------:R-:W-:Y:S01]  /*41100*/  FADD.FTZ R39, R39, R36 ;  /* 0x0000002427277221 */ /* 0x000fe20000010000 */
[----:B------:R-:W-:Y:S01]  /*41110*/  HFMA2.MMA R37, -RZ, RZ, 0, 1.847743988037109375e-06 ;  /* 0x0000001fff257435 */ /* 0x000fe200000001ff */
[----:B------:R-:W-:Y:S01]  /*41120*/  IMAD.MOV.U32 R36, RZ, RZ, -0x1 ;  /* 0xffffffffff247424 */ /* 0x000fe200078e00ff */
[----:B------:R-:W0:Y:S01]  /*41130*/  LDC R40, c[0x0][0x290] ;  /* 0x0000a400ff287b82 */ /* 0x000e220000000800 */
[----:B------:R-:W-:Y:S01]  /*41140*/  IMAD.MOV.U32 R38, RZ, RZ, 0x2 ;  /* 0x00000002ff267424 */ /* 0x000fe200078e00ff */
[----:B------:R-:W-:Y:S02]  /*41150*/  MOV R41, R39 ;  /* 0x0000002700297202 */ /* 0x000fe40000000f00 */
[----:B------:R-:W-:-:S07]  /*41160*/  LOP3.LUT R24, R24, 0xffff7fff, RZ, 0xc0, !PT ;  /* 0xffff7fff18187812 */ /* 0x000fce00078ec0ff */
[----:B0-----:R-:W-:Y:S05]  /*41170*/  WARPSYNC.COLLECTIVE R36, `(.L_x_35552) ;  /* 0x0000000024087348 */ /* 0x001fea0003c00000 */
[----:B------:R1:W2:Y:S02]  /*41180*/  SHFL.BFLY P6, R36, R41, R38, R37 ;  /* 0x0c00002629247389 */ /* 0x0002a400000c0025 */
[----:B012---:R-:W-:Y:S01]  /*41190*/  ENDCOLLECTIVE ;  /* 0x000000000000791b */ /* 0x007fe20003800000 */
.L_x_35552:
[----:B------:R-:W-:-:S04]  /*411a0*/  @P5 LOP3.LUT R24, R24, 0x8000, RZ, 0xfc, !PT ;  /* 0x0000800018185812 */ /* 0x000fc800078efcff */
        /* <DEDUP_REMOVED lines=8> */
.L_x_35553:
[----:B------:R-:W-:Y:S01]  /*41230*/  HFMA2.MMA R38, -RZ, RZ, 0, 4.76837158203125e-07 ;  /* 0x00000008ff267435 */ /* 0x000fe200000001ff */
[----:B------:R-:W-:Y:S01]  /*41240*/  FADD.FTZ R39, R39, R36 ;  /* 0x0000002427277221 */ /* 0x000fe20000010000 */
[----:B------:R-:W-:-:S03]  /*41250*/  IMAD.MOV.U32 R36, RZ, RZ, -0x1 ;  /* 0xffffffffff247424 */ /* 0x000fc600078e00ff */
[----:B------:R-:W-:-:S07]  /*41260*/  IMAD.MOV.U32 R41, RZ, RZ, R39 ;  /* 0x000000ffff297224 */ /* 0x000fce00078e0027 */
[----:B------:R-:W-:Y:S05]  /*41270*/  WARPSYNC.COLLECTIVE R36, `(.L_x_35554) ;  /* 0x0000000024087348 */ /* 0x000fea0003c00000 */
[----:B------:R0:W1:Y:S02]  /*41280*/  SHFL.BFLY P6, R36, R41, R38, R37 ;  /* 0x0c00002629247389 */ /* 0x00006400000c0025 */
[----:B01----:R-:W-:Y:S01]  /*41290*/  ENDCOLLECTIVE ;  /* 0x000000000000791b */ /* 0x003fe20003800000 */
.L_x_35554:
[----:B------:R-:W-:Y:S02]  /*412a0*/  IMAD.MOV.U32 R38, RZ, RZ, 0x10 ;  /* 0x00000010ff267424 */ /* 0x000fe400078e00ff */
[----:B------:R-:W-:Y:S01]  /*412b0*/  FADD.FTZ R39, R39, R36 ;  /* 0x0000002427277221 */ /* 0x000fe20000010000 */
[----:B------:R-:W-:-:S04]  /*412c0*/  MOV R36, 0xffffffff ;  /* 0xffffffff00247802 */ /* 0x000fc80000000f00 */
[----:B------:R-:W-:-:S07]  /*412d0*/  MOV R41, R39 ;  /* 0x0000002700297202 */ /* 0x000fce0000000f00 */
[----:B------:R-:W-:Y:S05]  /*412e0*/  WARPSYNC.COLLECTIVE R36, `(.L_x_35555) ;  /* 0x0000000024087348 */ /* 0x000fea0003c00000 */
[----:B------:R0:W1:Y:S02]  /*412f0*/  SHFL.BFLY P6, R36, R41, R38, R37 ;  /* 0x0c00002629247389 */ /* 0x00006400000c0025 */
[----:B01----:R-:W-:Y:S01]  /*41300*/  ENDCOLLECTIVE ;  /* 0x000000000000791b */ /* 0x003fe20003800000 */
.L_x_35555:
        /* <DEDUP_REMOVED lines=175> */
.L_x_35556:
[----:B------:R-:W-:Y:S01]  /*41e00*/  HFMA2.MMA R38, -RZ, RZ, 0, 1.1920928955078125e-07 ;  /* 0x00000002ff267435 */ /* 0x000fe200000001ff */
[----:B------:R-:W-:Y:S01]  /*41e10*/  FADD.FTZ R39, R39, R36 ;  /* 0x0000002427277221 */ /* 0x000fe20000010000 */
[----:B------:R-:W-:-:S03]  /*41e20*/  IMAD.MOV.U32 R36, RZ, RZ, -0x1 ;  /* 0xffffffffff247424 */ /* 0x000fc600078e00ff */
[----:B------:R-:W-:-:S07]  /*41e30*/  IMAD.MOV.U32 R41, RZ, RZ, R39 ;  /* 0x000000ffff297224 */ /* 0x000fce00078e0027 */
[----:B------:R-:W-:Y:S05]  /*41e40*/  WARPSYNC.COLLECTIVE R36, `(.L_x_35557) ;  /* 0x0000000024087348 */ /* 0x000fea0003c00000 */
[----:B------:R0:W1:Y:S02]  /*41e50*/  SHFL.BFLY P6, R36, R41, R38, R37 ;  /* 0x0c00002629247389 */ /* 0x00006400000c0025 */
[----:B01----:R-:W-:Y:S01]  /*41e60*/  ENDCOLLECTIVE ;  /* 0x000000000000791b */ /* 0x003fe20003800000 */
.L_x_35557:
[----:B------:R-:W-:Y:S02]  /*41e70*/  IMAD.MOV.U32 R38, RZ, RZ, 0x4 ;  /* 0x00000004ff267424 */ /* 0x000fe400078e00ff */
[----:B------:R-:W-:Y:S01]  /*41e80*/  FADD.FTZ R39, R39, R36 ;  /* 0x0000002427277221 */ /* 0x000fe20000010000 */
[----:B------:R-:W-:-:S04]  /*41e90*/  MOV R36, 0xffffffff ;  /* 0xffffffff00247802 */ /* 0x000fc80000000f00 */
[----:B------:R-:W-:-:S07]  /*41ea0*/  MOV R41, R39 ;  /* 0x0000002700297202 */ /* 0x000fce0000000f00 */
[----:B------:R-:W-:Y:S05]  /*41eb0*/  WARPSYNC.COLLECTIVE R36, `(.L_x_35558) ;  /* 0x0000000024087348 */ /* 0x000fea0003c00000 */
[----:B------:R0:W1:Y:S02]  /*41ec0*/  SHFL.BFLY P6, R36, R41, R38, R37 ;  /* 0x0c00002629247389 */ /* 0x00006400000c0025 */
[----:B01----:R-:W-:Y:S01]  /*41ed0*/  ENDCOLLECTIVE ;  /* 0x000000000000791b */ /* 0x003fe20003800000 */
.L_x_35558:
[----:B------:R-:W-:Y:S01]  /*41ee0*/  HFMA2.MMA R38, -RZ, RZ, 0, 4.76837158203125e-07 ;  /* 0x00000008ff267435 */ /* 0x000fe200000001ff */
[----:B------:R-:W-:Y:S01]  /*41ef0*/  FADD.FTZ R39, R39, R36 ;  /* 0x0000002427277221 */ /* 0x000fe20000010000 */
[----:B------:R-:W-:-:S03]  /*41f00*/  IMAD.MOV.U32 R36, RZ, RZ, -0x1 ;  /* 0xffffffffff247424 */ /* 0x000fc600078e00ff */
[----:B------:R-:W-:-:S07]  /*41f10*/  IMAD.MOV.U32 R41, RZ, RZ, R39 ;  /* 0x000000ffff297224 */ /* 0x000fce00078e0027 */
[----:B------:R-:W-:Y:S05]  /*41f20*/  WARPSYNC.COLLECTIVE R36, `(.L_x_35559) ;  /* 0x0000000024087348 */ /* 0x000fea0003c00000 */
[----:B------:R0:W1:Y:S02]  /*41f30*/  SHFL.BFLY P6, R36, R41, R38, R37 ;  /* 0x0c00002629247389 */ /* 0x00006400000c0025 */
[----:B01----:R-:W-:Y:S01]  /*41f40*/  ENDCOLLECTIVE ;  /* 0x000000000000791b */ /* 0x003fe20003800000 */
.L_x_35559:
[----:B------:R-:W-:Y:S02]  /*41f50*/  IMAD.MOV.U32 R38, RZ, RZ, 0x10 ;  /* 0x00000010ff267424 */ /* 0x000fe400078e00ff */
[----:B------:R-:W-:Y:S01]  /*41f60*/  FADD.FTZ R39, R39, R36 ;  /* 0x0000002427277221 */ /* 0x000fe20000010000 */
[----:B------:R-:W-:-:S04]  /*41f70*/  MOV R36, 0xffffffff ;  /* 0xffffffff00247802 */ /* 0x000fc80000000f00 */
[----:B------:R-:W-:-:S07]  /*41f80*/  MOV R41, R39 ;  /* 0x0000002700297202 */ /* 0x000fce0000000f00 */
[----:B------:R-:W-:Y:S05]  /*41f90*/  WARPSYNC.COLLECTIVE R36, `(.L_x_35560) ;  /* 0x0000000024087348 */ /* 0x000fea0003c00000 */
[----:B------:R0:W1:Y:S02]  /*41fa0*/  SHFL.BFLY P6, R36, R41, R38, R37 ;  /* 0x0c00002629247389 */ /* 0x00006400000c0025 */
[----:B01----:R-:W-:Y:S01]  /*41fb0*/  ENDCOLLECTIVE ;  /* 0x000000000000791b */ /* 0x003fe20003800000 */
.L_x_35560:
[----:B------:R-:W-:Y:S05]  /*41fc0*/  BRA `(.L_x_35561) ;  /* 0xffffffac00487947 */ /* 0x000fea000383ffff */
.L_x_35562:
        /* <DEDUP_REMOVED lines=11> */
.L_x_66078:


//--------------------- .text._ZN10layer_norm31ln_parallel_residual_fwd_kernelINS_13Kernel_traitsIf6__halfS2_S2_fjLj2560ELj1ELj4ELj1ELj16ENS_18Kernel_traits_baseILj2560EfS2_S2_S2_fjLj128EEEEELb1ELb0ELb1EEEvNS_9FwdParamsE --------------------------
	.section	.text._ZN10layer_norm31ln_parallel_residual_fwd_kernelINS_13Kernel_traitsIf6__halfS2_S2_fjLj2560ELj1ELj4ELj1ELj16ENS_18Kernel_traits_baseILj2560EfS2_S2_S2_fjLj128EEEEELb1ELb0ELb1EEEvNS_9FwdParamsE,"ax",@progbits
	.align	128
        .global         _ZN10layer_norm31ln_parallel_residual_fwd_kernelINS_13Kernel_traitsIf6__halfS2_S2_fjLj2560ELj1ELj4ELj1ELj16ENS_18Kernel_traits_baseILj2560EfS2_S2_S2_fjLj128EEEEELb1ELb0ELb1EEEvNS_9FwdParamsE
        .type           _ZN10layer_norm31ln_parallel_residual_fwd_kernelINS_13Kernel_traitsIf6__halfS2_S2_fjLj2560ELj1ELj4ELj1ELj16ENS_18Kernel_traits_baseILj2560EfS2_S2_S2_fjLj128EEEEELb1ELb0ELb1EEEvNS_9FwdParamsE,@function
        .size           _ZN10layer_norm31ln_parallel_residual_fwd_kernelINS_13Kernel_traitsIf6__halfS2_S2_fjLj2560ELj1ELj4ELj1ELj16ENS_18Kernel_traits_baseILj2560EfS2_S2_S2_fjLj128EEEEELb1ELb0ELb1EEEvNS_9FwdParamsE,(.L_x_66079 - _ZN10layer_norm31ln_parallel_residual_fwd_kernelINS_13Kernel_traitsIf6__halfS2_S2_fjLj2560ELj1ELj4ELj1ELj16ENS_18Kernel_traits_baseILj2560EfS2_S2_S2_fjLj128EEEEELb1ELb0ELb1EEEvNS_9FwdParamsE)
        .other          _ZN10layer_norm31ln_parallel_residual_fwd_kernelINS_13Kernel_traitsIf6__halfS2_S2_fjLj2560ELj1ELj4ELj1ELj16ENS_18Kernel_traits_baseILj2560EfS2_S2_S2_fjLj128EEEEELb1ELb0ELb1EEEvNS_9FwdParamsE,@"STO_CUDA_ENTRY STV_DEFAULT"
_ZN10layer_norm31ln_parallel_residual_fwd_kernelINS_13Kernel_traitsIf6__halfS2_S2_fjLj2560ELj1ELj4ELj1ELj16ENS_18Kernel_traits_baseILj2560EfS2_S2_S2_fjLj128EEEEELb1ELb0ELb1EEEvNS_9FwdParamsE:
.text._ZN10layer_norm31ln_parallel_residual_fwd_kernelINS_13Kernel_traitsIf6__halfS2_S2_fjLj2560ELj1ELj4ELj1ELj16ENS_18Kernel_traits_baseILj2560EfS2_S2_S2_fjLj128EEEEELb1ELb0ELb1EEEvNS_9FwdParamsE:
        /* <DEDUP_REMOVED lines=541> */
.L_x_36855:
        /* <DEDUP_REMOVED lines=31> */
.L_x_35565:
[----:B------:R-:W-:-:S07]  /*23c0*/  IMAD.MOV.U32 R18, RZ, RZ, R16 ;  /* 0x000000ffff127224 */ /* 0x000fce00078e0010 */
.L_x_35566:
[----:B------:R-:W-:Y:S05]  /*23d0*/  BSYNC B1 ;  /* 0x0000000000017941 */ /* 0x000fea0003800000 */
.L_x_35564:
        /* <DEDUP_REMOVED lines=16> */
.L_x_35570:
[----:B------:R-:W-:Y:S05]  /*24e0*/  BSYNC B2 ;  /* 0x0000000000027941 */ /* 0x000fea0003800000 */
.L_x_35569:
        /* <DEDUP_REMOVED lines=42> */
.L_x_35568:
[----:B------:R-:W-:Y:S05]  /*2790*/  BSYNC B1 ;  /* 0x0000000000017941 */ /* 0x000fea0003800000 */
.L_x_35567:
        /* <DEDUP_REMOVED lines=20> */
.L_x_35571:
        /* <DEDUP_REMOVED lines=12> */
.L_x_35574:
[----:B------:R-:W-:-:S07]  /*29a0*/  IMAD.MOV.U32 R9, RZ, RZ, R16 ;  /* 0x000000ffff097224 */ /* 0x000fce00078e0010 */
.L_x_35575:
[----:B------:R-:W-:Y:S05]  /*29b0*/  BSYNC B1 ;  /* 0x0000000000017941 */ /* 0x000fea0003800000 */
.L_x_35573:
        /* <DEDUP_REMOVED lines=16> */
.L_x_35579:
[----:B------:R-:W-:Y:S05]  /*2ac0*/  BSYNC B2 ;  /* 0x0000000000027941 */ /* 0x000fea0003800000 */
.L_x_35578:
        /* <DEDUP_REMOVED lines=42> */
.L_x_35577:
[----:B------:R-:W-:Y:S05]  /*2d70*/  BSYNC B1 ;  /* 0x0000000000017941 */ /* 0x000fea0003800000 */
.L_x_35576:
        /* <DEDUP_REMOVED lines=10> */
.L_x_35572:
        /* <DEDUP_REMOVED lines=12> */
.L_x_35581:
[----:B------:R-:W-:-:S07]  /*2ee0*/  MOV R18, R16 ;  /* 0x0000001000127202 */ /* 0x000fce0000000f00 */
.L_x_35582:
[----:B------:R-:W-:Y:S05]  /*2ef0*/  BSYNC B1 ;  /* 0x0000000000017941 */ /* 0x000fea0003800000 */
.L_x_35580:
        /* <DEDUP_REMOVED lines=16> */
.L_x_35586:
[----:B------:R-:W-:Y:S05]  /*3000*/  BSYNC B2 ;  /* 0x0000000000027941 */ /* 0x000fea0003800000 */
.L_x_35585:
        /* <DEDUP_REMOVED lines=42> */
.L_x_35584:
[----:B------:R-:W-:Y:S05]  /*32b0*/  BSYNC B1 ;  /* 0x0000000000017941 */ /* 0x000fea0003800000 */
.L_x_35583:
        /* <DEDUP_REMOVED lines=15> */
.L_x_35587:
        /* <DEDUP_REMOVED lines=12> */
.L_x_35590:
[----:B------:R-:W-:-:S07]  /*3470*/  MOV R7, R16 ;  /* 0x0000001000077202 */ /* 0x000fce0000000f00 */
.L_x_35591:
[----:B------:R-:W-:Y:S05]  /*3480*/  BSYNC B1 ;  /* 0x0000000000017941 */ /* 0x000fea0003800000 */
.L_x_35589:
        /* <DEDUP_REMOVED lines=16> */
.L_x_35595:
[----:B------:R-:W-:Y:S05]  /*3590*/  BSYNC B2 ;  /* 0x0000000000027941 */ /* 0x000fea0003800000 */
.L_x_35594:
        /* <DEDUP_REMOVED lines=42> */
.L_x_35593:
[----:B------:R-:W-:Y:S05]  /*3840*/  BSYNC B1 ;  /* 0x0000000000017941 */ /* 0x000fea0003800000 */
.L_x_35592:
        /* <DEDUP_REMOVED lines=10> */
.L_x_35588:
        /* <DEDUP_REMOVED lines=12> */
.L_x_35597:
[----:B------:R-:W-:-:S07]  /*39b0*/  IMAD.MOV.U32 R20, RZ, RZ, R16 ;  /* 0x000000ffff147224 */ /* 0x000fce00078e0010 */
.L_x_35598:
[----:B------:R-:W-:Y:S05]  /*39c0*/  BSYNC B1 ;  /* 0x0000000000017941 */ /* 0x000fea0003800000 */
.L_x_35596:
        /* <DEDUP_REMOVED lines=16> */
.L_x_35602:
[----:B------:R-:W-:Y:S05]  /*3ad0*/  BSYNC B2 ;  /* 0x0000000000027941 */ /* 0x000fea0003800000 */
.L_x_35601:
        /* <DEDUP_REMOVED lines=42> */
.L_x_35600:
[----:B------:R-:W-:Y:S05]  /*3d80*/  BSYNC B1 ;  /* 0x0000000000017941 */ /* 0x000fea0003800000 */
.L_x_35599:
        /* <DEDUP_REMOVED lines=15> */
.L_x_35603:
        /* <DEDUP_REMOVED lines=12> */
.L_x_35606:
[----:B------:R-:W-:-:S07]  /*3f40*/  IMAD.MOV.U32 R6, RZ, RZ, R16 ;  /* 0x000000ffff067224 */ /* 0x000fce00078e0010 */
.L_x_35607:
[----:B------:R-:W-:Y:S05]  /*3f50*/  BSYNC B1 ;  /* 0x0000000000017941 */ /* 0x000fea0003800000 */
.L_x_35605:
        /* <DEDUP_REMOVED lines=16> */
.L_x_35611:
[----:B------:R-:W-:Y:S05]  /*4060*/  BSYNC B2 ;  /* 0x0000000000027941 */ /* 0x000fea0003800000 */
.L_x_35610:
        /* <DEDUP_REMOVED lines=42> */
.L_x_35609:
[----:B------:R-:W-:Y:S05]  /*4310*/  BSYNC B1 ;  /* 0x0000000000017941 */ /* 0x000fea0003800000 */
.L_x_35608:
        /* <DEDUP_REMOVED lines=10> */
.L_x_35604:
        /* <DEDUP_REMOVED lines=12> */
.L_x_35613:
[----:B------:R-:W-:-:S07]  /*4480*/  IMAD.MOV.U32 R18, RZ, RZ, R16 ;  /* 0x000000ffff127224 */ /* 0x000fce00078e0010 */
.L_x_35614:
[----:B------:R-:W-:Y:S05]  /*4490*/  BSYNC B1 ;  /* 0x0000000000017941 */ /* 0x000fea0003800000 */
.L_x_35612:
        /* <DEDUP_REMOVED lines=16> */
.L_x_35618:
[----:B------:R-:W-:Y:S05]  /*45a0*/  BSYNC B2 ;  /* 0x0000000000027941 */ /* 0x000fea0003800000 */
.L_x_35617:
        /* <DEDUP_REMOVED lines=42> */
.L_x_35616:
[----:B------:R-:W-:Y:S05]  /*4850*/  BSYNC B1 ;  /* 0x0000000000017941 */ /* 0x000fea0003800000 */
.L_x_35615:
        /* <DEDUP_REMOVED lines=15> */
.L_x_35619:
        /* <DEDUP_REMOVED lines=12> */
.L_x_35622:
[----:B------:R-:W-:-:S07]  /*4a10*/  IMAD.MOV.U32 R5, RZ, RZ, R16 ;  /* 0x000000ffff057224 */ /* 0x000fce00078e0010 */
.L_x_35623:
[----:B------:R-:W-:Y:S05]  /*4a20*/  BSYNC B1 ;  /* 0x0000000000017941 */ /* 0x000fea0003800000 */
.L_x_35621:
        /* <DEDUP_REMOVED lines=16> */
.L_x_35627:
[----:B------:R-:W-:Y:S05]  /*4b30*/  BSYNC B2 ;  /* 0x0000000000027941 */ /* 0x000fea0003800000 */
.L_x_35626:
        /* <DEDUP_REMOVED lines=42> */
.L_x_35625:
[----:B------:R-:W-:Y:S05]  /*4de0*/  BSYNC B1 ;  /* 0x0000000000017941 */ /* 0x000fea0003800000 */
.L_x_35624:
        /* <DEDUP_REMOVED lines=10> */
.L_x_35620:
        /* <DEDUP_REMOVED lines=12> */
.L_x_35629:
[----:B------:R-:W-:-:S07]  /*4f50*/  MOV R18, R16 ;  /* 0x0000001000127202 */ /* 0x000fce0000000f00 */
.L_x_35630:
[----:B------:R-:W-:Y:S05]  /*4f60*/  BSYNC B1 ;  /* 0x0000000000017941 */ /* 0x000fea0003800000 */
.L_x_35628:
        /* <DEDUP_REMOVED lines=16> */
.L_x_35634:
[----:B------:R-:W-:Y:S05]  /*5070*/  BSYNC B2 ;  /* 0x0000000000027941 */ /* 0x000fea0003800000 */
.L_x_35633:
        /* <DEDUP_REMOVED lines=42> */
.L_x_35632:
[----:B------:R-:W-:Y:S05]  /*5320*/  BSYNC B1 ;  /* 0x0000000000017941 */ /* 0x000fea0003800000 */
.L_x_35631:
        /* <DEDUP_REMOVED lines=15> */
.L_x_35635:
        /* <DEDUP_REMOVED lines=12> */
.L_x_35638:
[----:B------:R-:W-:-:S07]  /*54e0*/  MOV R4, R16 ;  /* 0x0000001000047202 */ /* 0x000fce0000000f00 */
.L_x_35639:
[----:B------:R-:W-:Y:S05]  /*54f0*/  BSYNC B1 ;  /* 0x0000000000017941 */ /* 0x000fea0003800000 */
.L_x_35637:
        /* <DEDUP_REMOVED lines=16> */
.L_x_35643:
[----:B------:R-:W-:Y:S05]  /*5600*/  BSYNC B2 ;  /* 0x0000000000027941 */ /* 0x000fea0003800000 */
.L_x_35642:
        /* <DEDUP_REMOVED lines=42> */
.L_x_35641:
[----:B------:R-:W-:Y:S05]  /*58b0*/  BSYNC B1 ;  /* 0x0000000000017941 */ /* 0x000fea0003800000 */
.L_x_35640:
        /* <DEDUP_REMOVED lines=10> */
.L_x_35636:
        /* <DEDUP_REMOVED lines=12> */
.L_x_35645:
[----:B------:R-:W-:-:S07]  /*5a20*/  IMAD.MOV.U32 R20, RZ, RZ, R16 ;  /* 0x000000ffff147224 */ /* 0x000fce00078e0010 */
.L_x_35646:
[----:B------:R-:W-:Y:S05]  /*5a30*/  BSYNC B1 ;  /* 0x0000000000017941 */ /* 0x000fea0003800000 */
.L_x_35644:
        /* <DEDUP_REMOVED lines=16> */
.L_x_35650:
[----:B------:R-:W-:Y:S05]  /*5b40*/  BSYNC B2 ;  /* 0x0000000000027941 */ /* 0x000fea0003800000 */
.L_x_35649:
        /* <DEDUP_REMOVED lines=42> */
.L_x_35648:
[----:B------:R-:W-:Y:S05]  /*5df0*/  BSYNC B1 ;  /* 0x0000000000017941 */ /* 0x000fea0003800000 */
.L_x_35647:
        /* <DEDUP_REMOVED lines=13> */
.L_x_35651:
        /* <DEDUP_REMOVED lines=12> */
.L_x_35654:
[----:B------:R-:W-:-:S07]  /*5f90*/  IMAD.MOV.U32 R3, RZ, RZ, R16 ;  /* 0x000000ffff037224 */ /* 0x000fce00078e0010 */
.L_x_35655:
[----:B------:R-:W-:Y:S05]  /*5fa0*/  BSYNC B1 ;  /* 0x0000000000017941 */ /* 0x000fea0003800000 */
.L_x_35653:
        /* <DEDUP_REMOVED lines=16> */
.L_x_35659:
[----:B------:R-:W-:Y:S05]  /*60b0*/  BSYNC B2 ;  /* 0x0000000000027941 */ /* 0x000fea0003800000 */
.L_x_35658:
        /* <DEDUP_REMOVED lines=42> */
.L_x_35657:
[----:B------:R-:W-:Y:S05]  /*6360*/  BSYNC B1 ;  /* 0x0000000000017941 */ /* 0x000fea0003800000 */
.L_x_35656:
        /* <DEDUP_REMOVED lines=10> */
.L_x_35652:
        /* <DEDUP_REMOVED lines=12> */
.L_x_35661:
[----:B------:R-:W-:-:S07]  /*64d0*/  IMAD.MOV.U32 R18, RZ, RZ, R16 ;  /* 0x000000ffff127224 */ /* 0x000fce00078e0010 */
.L_x_35662:
[----:B------:R-:W-:Y:S05]  /*64e0*/  BSYNC B1 ;  /* 0x0000000000017941 */ /* 0x000fea0003800000 */
.L_x_35660:
        /* <DEDUP_REMOVED lines=16> */
.L_x_35666:
[----:B------:R-:W-:Y:S05]  /*65f0*/  BSYNC B2 ;  /* 0x0000000000027941 */ /* 0x000fea0003800000 */
.L_x_35665:
        /* <DEDUP_REMOVED lines=42> */
.L_x_35664:
[----:B------:R-:W-:Y:S05]  /*68a0*/  BSYNC B1 ;  /* 0x0000000000017941 */ /* 0x000fea0003800000 */
.L_x_35663:
        /* <DEDUP_REMOVED lines=13> */
.L_x_35667:
        /* <DEDUP_REMOVED lines=12> */
.L_x_35670:
[----:B------:R-:W-:-:S07]  /*6a40*/  IMAD.MOV.U32 R2, RZ, RZ, R16 ;  /* 0x000000ffff027224 */ /* 0x000fce00078e0010 */
.L_x_35671:
[----:B------:R-:W-:Y:S05]  /*6a50*/  BSYNC B1 ;  /* 0x0000000000017941 */ /* 0x000fea0003800000 */
.L_x_35669:
        /* <DEDUP_REMOVED lines=16> */
.L_x_35675:
[----:B------:R-:W-:Y:S05]  /*6b60*/  BSYNC B2 ;  /* 0x0000000000027941 */ /* 0x000fea0003800000 */
.L_x_35674:
        /* <DEDUP_REMOVED lines=42> */
.L_x_35673:
[----:B------:R-:W-:Y:S05]  /*6e10*/  BSYNC B1 ;  /* 0x0000000000017941 */ /* 0x000fea0003800000 */
.L_x_35672:
        /* <DEDUP_REMOVED lines=10> */
.L_x_35668:
        /* <DEDUP_REMOVED lines=12> */
.L_x_35677:
[----:B------:R-:W-:-:S07]  /*6f80*/  MOV R20, R16 ;  /* 0x0000001000147202 */ /* 0x000fce0000000f00 */
.L_x_35678:
[----:B------:R-:W-:Y:S05]  /*6f90*/  BSYNC B1 ;  /* 0x0000000000017941 */ /* 0x000fea0003800000 */
.L_x_35676:
        /* <DEDUP_REMOVED lines=16> */
.L_x_35682:
[----:B------:R-:W-:Y:S05]  /*70a0*/  BSYNC B2 ;  /* 0x0000000000027941 */ /* 0x000fea0003800000 */
.L_x_35681:
        /* <DEDUP_REMOVED lines=42> */
.L_x_35680:
[----:B------:R-:W-:Y:S05]  /*7350*/  BSYNC B1 ;  /* 0x0000000000017941 */ /* 0x000fea0003800000 */
.L_x_35679:
        /* <DEDUP_REMOVED lines=9> */
[----:B------:R-:W-:-:S05]  /*73f0*/  HADD2.F32 R18, -RZ, R35.H1_H1 ;  /* 0x30000023ff127230 */ /* 0x000fca0000004100 */
[----:B------:R-:W-:Y:S01]  /*7400*/  FADD.FTZ R61, R61, R18 ;  /* 0x000000123d3d7221 */ /* 0x000fe20000010000 */
[----:B------:R-:W-:Y:S01]  /*7410*/  IMAD.MOV.U32 R18, RZ, RZ, R19 ;  /* 0x000000ffff127224 */ /* 0x000fe200078e0013 */
[----:B------:R-:W-:Y:S06]  /*7420*/  BRA `(.L_x_35684) ;  /* 0x00000004005c7947 */ /* 0x000fec0003800000 */
.L_x_35683:
        /* <DEDUP_REMOVED lines=12> */
.L_x_35686:
[----:B------:R-:W-:-:S07]  /*74f0*/  MOV R0, R16 ;  /* 0x0000001000007202 */ /* 0x000fce0000000f00 */
.L_x_35687:
[----:B------:R-:W-:Y:S05]  /*7500*/  BSYNC B1 ;  /* 0x0000000000017941 */ /* 0x000fea0003800000 */
.L_x_35685:
        /* <DEDUP_REMOVED lines=19> */
.L_x_35691:
[----:B------:R-:W-:Y:S05]  /*7640*/  BSYNC B2 ;  /* 0x0000000000027941 */ /* 0x000fea0003800000 */
.L_x_35690:
        /* <DEDUP_REMOVED lines=42> */
.L_x_35689:
[----:B------:R-:W-:Y:S05]  /*78f0*/  BSYNC B1 ;  /* 0x0000000000017941 */ /* 0x000fea0003800000 */
.L_x_35688:
        /* <DEDUP_REMOVED lines=10> */
.L_x_35684:
[----:B------:R-:W-:Y:S02]  /*79a0*/  LOP3.LUT R8, R8, 0xffffffbf, RZ, 0xc0, !PT ;  /* 0xffffffbf08087812 */ /* 0x000fe400078ec0ff */
        /* <DEDUP_REMOVED lines=56> */
.L_x_35692:
        /* <DEDUP_REMOVED lines=21> */
.L_x_35694:
[----:B------:R-:W-:-:S07]  /*7e80*/  IMAD.MOV.U32 R19, RZ, RZ, R16 ;  /* 0x000000ffff137224 */ /* 0x000fce00078e0010 */
.L_x_35695:
[----:B------:R-:W-:Y:S05]  /*7e90*/  BSYNC B1 ;  /* 0x0000000000017941 */ /* 0x000fea0003800000 */
.L_x_35693:
        /* <DEDUP_REMOVED lines=16> */
.L_x_35699:
[----:B------:R-:W-:Y:S05]  /*7fa0*/  BSYNC B2 ;  /* 0x0000000000027941 */ /* 0x000fea0003800000 */
.L_x_35698:
        /* <DEDUP_REMOVED lines=42> */
.L_x_35697:
[----:B------:R-:W-:Y:S05]  /*8250*/  BSYNC B1 ;  /* 0x0000000000017941 */ /* 0x000fea0003800000 */
.L_x_35696:
        /* <DEDUP_REMOVED lines=15> */
.L_x_35700:
        /* <DEDUP_REMOVED lines=12> */
.L_x_35703:
[----:B------:R-:W-:-:S07]  /*8410*/  IMAD.MOV.U32 R9, RZ, RZ, R16 ;  /* 0x000000ffff097224 */ /* 0x000fce00078e0010 */
.L_x_35704:
[----:B------:R-:W-:Y:S05]  /*8420*/  BSYNC B1 ;  /* 0x0000000000017941 */ /* 0x000fea0003800000 */
.L_x_35702:
        /* <DEDUP_REMOVED lines=16> */
.L_x_35708:
[----:B------:R-:W-:Y:S05]  /*8530*/  BSYNC B2 ;  /* 0x0000000000027941 */ /* 0x000fea0003800000 */
.L_x_35707:
        /* <DEDUP_REMOVED lines=42> */
.L_x_35706:
[----:B------:R-:W-:Y:S05]  /*87e0*/  BSYNC B1 ;  /* 0x0000000000017941 */ /* 0x000fea0003800000 */
.L_x_35705:
        /* <DEDUP_REMOVED lines=10> */
.L_x_35701:
        /* <DEDUP_REMOVED lines=12> */
.L_x_35710:
[----:B------:R-:W-:-:S07]  /*8950*/  IMAD.MOV.U32 R24, RZ, RZ, R16 ;  /* 0x000000ffff187224 */ /* 0x000fce00078e0010 */
.L_x_35711:
[----:B------:R-:W-:Y:S05]  /*8960*/  BSYNC B1 ;  /* 0x0000000000017941 */ /* 0x000fea0003800000 */
.L_x_35709:
        /* <DEDUP_REMOVED lines=16> */
.L_x_35715:
[----:B------:R-:W-:Y:S05]  /*8a70*/  BSYNC B2 ;  /* 0x0000000000027941 */ /* 0x000fea0003800000 */
.L_x_35714:
        /* <DEDUP_REMOVED lines=42> */
.L_x_35713:
[----:B------:R-:W-:Y:S05]  /*8d20*/  BSYNC B1 ;  /* 0x0000000000017941 */ /* 0x000fea0003800000 */
.L_x_35712:
        /* <DEDUP_REMOVED lines=15> */
.L_x_35716:
        /* <DEDUP_REMOVED lines=12> */
.L_x_35719:
[----:B------:R-:W-:-:S07]  /*8ee0*/  IMAD.MOV.U32 R7, RZ, RZ, R16 ;  /* 0x000000ffff077224 */ /* 0x000fce00078e0010 */
.L_x_35720:
[----:B------:R-:W-:Y:S05]  /*8ef0*/  BSYNC B1 ;  /* 0x0000000000017941 */ /* 0x000fea0003800000 */
.L_x_35718:
        /* <DEDUP_REMOVED lines=16> */
.L_x_35724:
[----:B------:R-:W-:Y:S05]  /*9000*/  BSYNC B2 ;  /* 0x0000000000027941 */ /* 0x000fea0003800000 */
.L_x_35723:
        /* <DEDUP_REMOVED lines=42> */
.L_x_35722:
[----:B------:R-:W-:Y:S05]  /*92b0*/  BSYNC B1 ;  /* 0x0000000000017941 */ /* 0x000fea0003800000 */
.L_x_35721:
        /* <DEDUP_REMOVED lines=10> */
.L_x_35717:
        /* <DEDUP_REMOVED lines=12> */
.L_x_35726:
[----:B------:R-:W-:-:S07]  /*9420*/  MOV R18, R16 ;  /* 0x0000001000127202 */ /* 0x000fce0000000f00 */
.L_x_35727:
[----:B------:R-:W-:Y:S05]  /*9430*/  BSYNC B1 ;  /* 0x0000000000017941 */ /* 0x000fea0003800000 */
.L_x_35725:
        /* <DEDUP_REMOVED lines=16> */
.L_x_35731:
[----:B------:R-:W-:Y:S05]  /*9540*/  BSYNC B2 ;  /* 0x0000000000027941 */ /* 0x000fea0003800000 */
.L_x_35730:
        /* <DEDUP_REMOVED lines=42> */
.L_x_35729:
[----:B------:R-:W-:Y:S05]  /*97f0*/  BSYNC B1 ;  /* 0x0000000000017941 */ /* 0x000fea0003800000 */
.L_x_35728:
        /* <DEDUP_REMOVED lines=15> */
.L_x_35732:
        /* <DEDUP_REMOVED lines=12> */
.L_x_35735:
[----:B------:R-:W-:-:S07]  /*99b0*/  MOV R6, R16 ;  /* 0x0000001000067202 */ /* 0x000fce0000000f00 */
.L_x_35736:
[----:B------:R-:W-:Y:S05]  /*99c0*/  BSYNC B1 ;  /* 0x0000000000017941 */ /* 0x000fea0003800000 */
.L_x_35734:
        /* <DEDUP_REMOVED lines=16> */
.L_x_35740:
[----:B------:R-:W-:Y:S05]  /*9ad0*/  BSYNC B2 ;  /* 0x0000000000027941 */ /* 0x000fea0003800000 */
.L_x_35739:
        /* <DEDUP_REMOVED lines=42> */
.L_x_35738:
[----:B------:R-:W-:Y:S05]  /*9d80*/  BSYNC B1 ;  /* 0x0000000000017941 */ /* 0x000fea0003800000 */
.L_x_35737:
        /* <DEDUP_REMOVED lines=10> */
.L_x_35733:
        /* <DEDUP_REMOVED lines=12> */
.L_x_35742:
[----:B------:R-:W-:-:S07]  /*9ef0*/  IMAD.MOV.U32 R20, RZ, RZ, R16 ;  /* 0x000000ffff147224 */ /* 0x000fce00078e0010 */
.L_x_35743:
[----:B------:R-:W-:Y:S05]  /*9f00*/  BSYNC B1 ;  /* 0x0000000000017941 */ /* 0x000fea0003800000 */
.L_x_35741:
        /* <DEDUP_REMOVED lines=16> */
.L_x_35747:
[----:B------:R-:W-:Y:S05]  /*a010*/  BSYNC B2 ;  /* 0x0000000000027941 */ /* 0x000fea0003800000 */
.L_x_35746:
        /* <DEDUP_REMOVED lines=42> */
.L_x_35745:
[----:B------:R-:W-:Y:S05]  /*a2c0*/  BSYNC B1 ;  /* 0x0000000000017941 */ /* 0x000fea0003800000 */
.L_x_35744:
        /* <DEDUP_REMOVED lines=15> */
.L_x_35748:
        /* <DEDUP_REMOVED lines=12> */
.L_x_35751:
[----:B------:R-:W-:-:S07]  /*a480*/  IMAD.MOV.U32 R5, RZ, RZ, R16 ;  /* 0x000000ffff057224 */ /* 0x000fce00078e0010 */
.L_x_35752:
[----:B------:R-:W-:Y:S05]  /*a490*/  BSYNC B1 ;  /* 0x0000000000017941 */ /* 0x000fea0003800000 */
.L_x_35750:
        /* <DEDUP_REMOVED lines=16> */
.L_x_35756:
[----:B------:R-:W-:Y:S05]  /*a5a0*/  BSYNC B2 ;  /* 0x0000000000027941 */ /* 0x000fea0003800000 */
.L_x_35755:
        /* <DEDUP_REMOVED lines=42> */
.L_x_35754:
[----:B------:R-:W-:Y:S05]  /*a850*/  BSYNC B1 ;  /* 0x0000000000017941 */ /* 0x000fea0003800000 */
.L_x_35753:
        /* <DEDUP_REMOVED lines=10> */
.L_x_35749:
        /* <DEDUP_REMOVED lines=12> */
.L_x_35758:
[----:B------:R-:W-:-:S07]  /*a9c0*/  IMAD.MOV.U32 R20, RZ, RZ, R16 ;  /* 0x000000ffff147224 */ /* 0x000fce00078e0010 */
.L_x_35759:
[----:B------:R-:W-:Y:S05]  /*a9d0*/  BSYNC B1 ;  /* 0x0000000000017941 */ /* 0x000fea0003800000 */
.L_x_35757:
        /* <DEDUP_REMOVED lines=16> */
.L_x_35763:
[----:B------:R-:W-:Y:S05]  /*aae0*/  BSYNC B2 ;  /* 0x0000000000027941 */ /* 0x000fea0003800000 */
.L_x_35762:
        /* <DEDUP_REMOVED lines=42> */
.L_x_35761:
[----:B------:R-:W-:Y:S05]  /*ad90*/  BSYNC B1 ;  /* 0x0000000000017941 */ /* 0x000fea0003800000 */
.L_x_35760:
        /* <DEDUP_REMOVED lines=15> */
.L_x_35764:
        /* <DEDUP_REMOVED lines=12> */
.L_x_35767:
[----:B------:R-:W-:-:S07]  /*af50*/  IMAD.MOV.U32 R4, RZ, RZ, R16 ;  /* 0x000000ffff047224 */ /* 0x000fce00078e0010 */
.L_x_35768:
[----:B------:R-:W-:Y:S05]  /*af60*/  BSYNC B1 ;  /* 0x0000000000017941 */ /* 0x000fea0003800000 */
.L_x_35766:
        /* <DEDUP_REMOVED lines=16> */
.L_x_35772:
[----:B------:R-:W-:Y:S05]  /*b070*/  BSYNC B2 ;  /* 0x0000000000027941 */ /* 0x000fea0003800000 */
.L_x_35771:
        /* <DEDUP_REMOVED lines=42> */
.L_x_35770:
[----:B------:R-:W-:Y:S05]  /*b320*/  BSYNC B1 ;  /* 0x0000000000017941 */ /* 0x000fea0003800000 */
.L_x_35769:
        /* <DEDUP_REMOVED lines=10> */
.L_x_35765:
        /* <DEDUP_REMOVED lines=12> */
.L_x_35774:
[----:B------:R-:W-:-:S07]  /*b490*/  MOV R18, R16 ;  /* 0x0000001000127202 */ /* 0x000fce0000000f00 */
.L_x_35775:
[----:B------:R-:W-:Y:S05]  /*b4a0*/  BSYNC B1 ;  /* 0x0000000000017941 */ /* 0x000fea0003800000 */
.L_x_35773:
        /* <DEDUP_REMOVED lines=16> */
.L_x_35779:
[----:B------:R-:W-:Y:S05]  /*b5b0*/  BSYNC B2 ;  /* 0x0000000000027941 */ /* 0x000fea0003800000 */
.L_x_35778:
        /* <DEDUP_REMOVED lines=42> */
.L_x_35777:
[----:B------:R-:W-:Y:S05]  /*b860*/  BSYNC B1 ;  /* 0x0000000000017941 */ /* 0x000fea0003800000 */
.L_x_35776:
        /* <DEDUP_REMOVED lines=13> */
.L_x_35780:
        /* <DEDUP_REMOVED lines=12> */
.L_x_35783:
[----:B------:R-:W-:-:S07]  /*ba00*/  MOV R3, R16 ;  /* 0x0000001000037202 */ /* 0x000fce0000000f00 */
.L_x_35784:
[----:B------:R-:W-:Y:S05]  /*ba10*/  BSYNC B1 ;  /* 0x0000000000017941 */ /* 0x000fea0003800000 */
.L_x_35782:
        /* <DEDUP_REMOVED lines=16> */
.L_x_35788:
[----:B------:R-:W-:Y:S05]  /*bb20*/  BSYNC B2 ;  /* 0x0000000000027941 */ /* 0x000fea0003800000 */
.L_x_35787:
        /* <DEDUP_REMOVED lines=42> */
.L_x_35786:
[----:B------:R-:W-:Y:S05]  /*bdd0*/  BSYNC B1 ;  /* 0x0000000000017941 */ /* 0x000fea0003800000 */
.L_x_35785:
        /* <DEDUP_REMOVED lines=10> */
.L_x_35781:
        /* <DEDUP_REMOVED lines=12> */
.L_x_35790:
[----:B------:R-:W-:-:S07]  /*bf40*/  IMAD.MOV.U32 R20, RZ, RZ, R16 ;  /* 0x000000ffff147224 */ /* 0x000fce00078e0010 */
.L_x_35791:
[----:B------:R-:W-:Y:S05]  /*bf50*/  BSYNC B1 ;  /* 0x0000000000017941 */ /* 0x000fea0003800000 */
.L_x_35789:
        /* <DEDUP_REMOVED lines=16> */
.L_x_35795:
[----:B------:R-:W-:Y:S05]  /*c060*/  BSYNC B2 ;  /* 0x0000000000027941 */ /* 0x000fea0003800000 */
.L_x_35794:
        /* <DEDUP_REMOVED lines=42> */
.L_x_35793:
[----:B------:R-:W-:Y:S05]  /*c310*/  BSYNC B1 ;  /* 0x0000000000017941 */ /* 0x000fea0003800000 */
.L_x_35792:
        /* <DEDUP_REMOVED lines=13> */
.L_x_35796:
        /* <DEDUP_REMOVED lines=12> */
.L_x_35799:
[----:B------:R-:W-:-:S07]  /*c4b0*/  IMAD.MOV.U32 R2, RZ, RZ, R16 ;  /* 0x000000ffff027224 */ /* 0x000fce00078e0010 */
.L_x_35800:
[----:B------:R-:W-:Y:S05]  /*c4c0*/  BSYNC B1 ;  /* 0x0000000000017941 */ /* 0x000fea0003800000 */
.L_x_35798:
        /* <DEDUP_REMOVED lines=16> */
.L_x_35804:
[----:B------:R-:W-:Y:S05]  /*c5d0*/  BSYNC B2 ;  /* 0x0000000000027941 */ /* 0x000fea0003800000 */
.L_x_35803:
        /* <DEDUP_REMOVED lines=42> */
.L_x_35802:
[----:B------:R-:W-:Y:S05]  /*c880*/  BSYNC B1 ;  /* 0x0000000000017941 */ /* 0x000fea0003800000 */
.L_x_35801:
        /* <DEDUP_REMOVED lines=10> */
.L_x_35797:
        /* <DEDUP_REMOVED lines=12> */
.L_x_35806:
[----:B------:R-:W-:-:S07]  /*c9f0*/  IMAD.MOV.U32 R20, RZ, RZ, R16 ;  /* 0x000000ffff147224 */ /* 0x000fce00078e0010 */
.L_x_35807:
[----:B------:R-:W-:Y:S05]  /*ca00*/  BSYNC B1 ;  /* 0x0000000000017941 */ /* 0x000fea0003800000 */
.L_x_35805:
        /* <DEDUP_REMOVED lines=16> */
.L_x_35811:
[----:B------:R-:W-:Y:S05]  /*cb10*/  BSYNC B2 ;  /* 0x0000000000027941 */ /* 0x000fea0003800000 */
.L_x_35810:
        /* <DEDUP_REMOVED lines=42> */
.L_x_35809:
[----:B------:R-:W-:Y:S05]  /*cdc0*/  BSYNC B1 ;  /* 0x0000000000017941 */ /* 0x000fea0003800000 */
.L_x_35808:
        /* <DEDUP_REMOVED lines=13> */
.L_x_35812:
        /* <DEDUP_REMOVED lines=12> */
.L_x_35815:
[----:B------:R-:W-:-:S07]  /*cf60*/  IMAD.MOV.U32 R0, RZ, RZ, R16 ;  /* 0x000000ffff007224 */ /* 0x000fce00078e0010 */
.L_x_35816:
[----:B------:R-:W-:Y:S05]  /*cf70*/  BSYNC B1 ;  /* 0x0000000000017941 */ /* 0x000fea0003800000 */
.L_x_35814:
        /* <DEDUP_REMOVED lines=19> */
.L_x_35820:
[----:B------:R-:W-:Y:S05]  /*d0b0*/  BSYNC B2 ;  /* 0x0000000000027941 */ /* 0x000fea0003800000 */
.L_x_35819:
        /* <DEDUP_REMOVED lines=42> */
.L_x_35818:
[----:B------:R-:W-:Y:S05]  /*d360*/  BSYNC B1 ;  /* 0x0000000000017941 */ /* 0x000fea0003800000 */
.L_x_35817:
        /* <DEDUP_REMOVED lines=10> */
.L_x_35813:
[----:B------:R-:W0:Y:S01]  /*d410*/  LDC.64 R68, c[0x0][0x238] ;  /* 0x00008e00ff447b82 */ /* 0x000e220000000a00 */
[----:B------:R-:W-:Y:S02]  /*d420*/  LOP3.LUT R8, R8, 0xffffffbf, RZ, 0xc0, !PT ;  /* 0xffffffbf08087812 */ /* 0x000fe400078ec0ff */
[----:B------:R-:W-:Y:S02]  /*d430*/  F2FP.F16.F32.PACK_AB R23, R83, R84 ;  /* 0x000000545317723e */ /* 0x000fe400000000ff */
[----:B------:R-:W-:Y:S02]  /*d440*/  F2FP.F16.F32.PACK_AB R22, R86, R89 ;  /* 0x000000595616723e */ /* 0x000fe400000000ff */
[----:B------:R-:W-:Y:S01]  /*d450*/  F2FP.F16.F32.PACK_AB R21, R56, R87 ;  /* 0x000000573815723e */ /* 0x000fe200000000ff */
[----:B------:R-:W1:Y:S01]  /*d460*/  LDC.64 R74, c[0x0][0x240] ;  /* 0x00009000ff4a7b82 */ /* 0x000e620000000a00 */
[----:B------:R-:W-:Y:S02]  /*d470*/  F2FP.F16.F32.PACK_AB R20, R88, R90 ;  /* 0x0000005a5814723e */ /* 0x000fe400000000ff */
        /* <DEDUP_REMOVED lines=48> */
.L_x_35821:
[----:B01----:R-:W0:Y:S01]  /*d780*/  @P1 LDC.64 R18, c[0x0][0x230] ;  /* 0x00008c00ff121b82 */ /* 0x003e220000000a00 */
[----:B------:R-:W-:-:S07]  /*d790*/  IADD3 R119, R57, 0x40, RZ ;  /* 0x0000004039777810 */ /* 0x000fce0007ffe0ff */
        /* <DEDUP_REMOVED lines=19> */
.L_x_35823:
[----:B------:R-:W-:-:S07]  /*d8d0*/  IMAD.MOV.U32 R25, RZ, RZ, R16 ;  /* 0x000000ffff197224 */ /* 0x000fce00078e0010 */
.L_x_35824:
[----:B------:R-:W-:Y:S05]  /*d8e0*/  BSYNC B1 ;  /* 0x0000000000017941 */ /* 0x000fea0003800000 */
.L_x_35822:
        /* <DEDUP_REMOVED lines=16> */
.L_x_35828:
[----:B------:R-:W-:Y:S05]  /*d9f0*/  BSYNC B2 ;  /* 0x0000000000027941 */ /* 0x000fea0003800000 */
.L_x_35827:
        /* <DEDUP_REMOVED lines=42> */
.L_x_35826:
[----:B------:R-:W-:Y:S05]  /*dca0*/  BSYNC B1 ;  /* 0x0000000000017941 */ /* 0x000fea0003800000 */
.L_x_35825:
        /* <DEDUP_REMOVED lines=15> */
.L_x_35829:
        /* <DEDUP_REMOVED lines=12> */
.L_x_35832:
[----:B------:R-:W-:-:S07]  /*de60*/  IMAD.MOV.U32 R9, RZ, RZ, R16 ;  /* 0x000000ffff097224 */ /* 0x000fce00078e0010 */
.L_x_35833:
[----:B------:R-:W-:Y:S05]  /*de70*/  BSYNC B1 ;  /* 0x0000000000017941 */ /* 0x000fea0003800000 */
.L_x_35831:
        /* <DEDUP_REMOVED lines=16> */
.L_x_35837:
[----:B------:R-:W-:Y:S05]  /*df80*/  BSYNC B2 ;  /* 0x0000000000027941 */ /* 0x000fea0003800000 */
.L_x_35836:
        /* <DEDUP_REMOVED lines=42> */
.L_x_35835:
[----:B------:R-:W-:Y:S05]  /*e230*/  BSYNC B1 ;  /* 0x0000000000017941 */ /* 0x000fea0003800000 */
.L_x_35834:
        /* <DEDUP_REMOVED lines=10> */
.L_x_35830:
        /* <DEDUP_REMOVED lines=12> */
.L_x_35839:
[----:B------:R-:W-:-:S07]  /*e3a0*/  MOV R24, R16 ;  /* 0x0000001000187202 */ /* 0x000fce0000000f00 */
.L_x_35840:
[----:B------:R-:W-:Y:S05]  /*e3b0*/  BSYNC B1 ;  /* 0x0000000000017941 */ /* 0x000fea0003800000 */
.L_x_35838:
        /* <DEDUP_REMOVED lines=16> */
.L_x_35844:
[----:B------:R-:W-:Y:S05]  /*e4c0*/  BSYNC B2 ;  /* 0x0000000000027941 */ /* 0x000fea0003800000 */
.L_x_35843:
        /* <DEDUP_REMOVED lines=42> */
.L_x_35842:
[----:B------:R-:W-:Y:S05]  /*e770*/  BSYNC B1 ;  /* 0x0000000000017941 */ /* 0x000fea0003800000 */
.L_x_35841:
        /* <DEDUP_REMOVED lines=15> */
.L_x_35845:
        /* <DEDUP_REMOVED lines=12> */
.L_x_35848:
[----:B------:R-:W-:-:S07]  /*e930*/  MOV R7, R16 ;  /* 0x0000001000077202 */ /* 0x000fce0000000f00 */
.L_x_35849:
[----:B------:R-:W-:Y:S05]  /*e940*/  BSYNC B1 ;  /* 0x0000000000017941 */ /* 0x000fea0003800000 */
.L_x_35847:
        /* <DEDUP_REMOVED lines=16> */
.L_x_35853:
[----:B------:R-:W-:Y:S05]  /*ea50*/  BSYNC B2 ;  /* 0x0000000000027941 */ /* 0x000fea0003800000 */
.L_x_35852:
        /* <DEDUP_REMOVED lines=42> */
.L_x_35851:
[----:B------:R-:W-:Y:S05]  /*ed00*/  BSYNC B1 ;  /* 0x0000000000017941 */ /* 0x000fea0003800000 */
.L_x_35850:
        /* <DEDUP_REMOVED lines=10> */
.L_x_35846:
        /* <DEDUP_REMOVED lines=12> */
.L_x_35855:
[----:B------:R-:W-:-:S07]  /*ee70*/  IMAD.MOV.U32 R20, RZ, RZ, R16 ;  /* 0x000000ffff147224 */ /* 0x000fce00078e0010 */
.L_x_35856:
[----:B------:R-:W-:Y:S05]  /*ee80*/  BSYNC B1 ;  /* 0x0000000000017941 */ /* 0x000fea0003800000 */
.L_x_35854:
        /* <DEDUP_REMOVED lines=16> */
.L_x_35860:
[----:B------:R-:W-:Y:S05]  /*ef90*/  BSYNC B2 ;  /* 0x0000000000027941 */ /* 0x000fea0003800000 */
.L_x_35859:
        /* <DEDUP_REMOVED lines=42> */
.L_x_35858:
[----:B------:R-:W-:Y:S05]  /*f240*/  BSYNC B1 ;  /* 0x0000000000017941 */ /* 0x000fea0003800000 */
.L_x_35857:
        /* <DEDUP_REMOVED lines=15> */
.L_x_35861:
        /* <DEDUP_REMOVED lines=12> */
.L_x_35864:
[----:B------:R-:W-:-:S07]  /*f400*/  IMAD.MOV.U32 R6, RZ, RZ, R16 ;  /* 0x000000ffff067224 */ /* 0x000fce00078e0010 */
.L_x_35865:
[----:B------:R-:W-:Y:S05]  /*f410*/  BSYNC B1 ;  /* 0x0000000000017941 */ /* 0x000fea0003800000 */
.L_x_35863:
        /* <DEDUP_REMOVED lines=16> */
.L_x_35869:
[----:B------:R-:W-:Y:S05]  /*f520*/  BSYNC B2 ;  /* 0x0000000000027941 */ /* 0x000fea0003800000 */
.L_x_35868:
        /* <DEDUP_REMOVED lines=42> */
.L_x_35867:
[----:B------:R-:W-:Y:S05]  /*f7d0*/  BSYNC B1 ;  /* 0x0000000000017941 */ /* 0x000fea0003800000 */
.L_x_35866:
        /* <DEDUP_REMOVED lines=10> */
.L_x_35862:
        /* <DEDUP_REMOVED lines=12> */
.L_x_35871:
[----:B------:R-:W-:-:S07]  /*f940*/  IMAD.MOV.U32 R20, RZ, RZ, R16 ;  /* 0x000000ffff147224 */ /* 0x000fce00078e0010 */
.L_x_35872:
[----:B------:R-:W-:Y:S05]  /*f950*/  BSYNC B1 ;  /* 0x0000000000017941 */ /* 0x000fea0003800000 */
.L_x_35870:
        /* <DEDUP_REMOVED lines=16> */
.L_x_35876:
[----:B------:R-:W-:Y:S05]  /*fa60*/  BSYNC B2 ;  /* 0x0000000000027941 */ /* 0x000fea0003800000 */
.L_x_35875:
        /* <DEDUP_REMOVED lines=42> */
.L_x_35874:
[----:B------:R-:W-:Y:S05]  /*fd10*/  BSYNC B1 ;  /* 0x0000000000017941 */ /* 0x000fea0003800000 */
.L_x_35873:
        /* <DEDUP_REMOVED lines=15> */
.L_x_35877:
        /* <DEDUP_REMOVED lines=12> */
.L_x_35880:
[----:B------:R-:W-:-:S07]  /*fed0*/  IMAD.MOV.U32 R5, RZ, RZ, R16 ;  /* 0x000000ffff057224 */ /* 0x000fce00078e0010 */
.L_x_35881:
[----:B------:R-:W-:Y:S05]  /*fee0*/  BSYNC B1 ;  /* 0x0000000000017941 */ /* 0x000fea0003800000 */
.L_x_35879:
        /* <DEDUP_REMOVED lines=16> */
.L_x_35885:
[----:B------:R-:W-:Y:S05]  /*fff0*/  BSYNC B2 ;  /* 0x0000000000027941 */ /* 0x000fea0003800000 */
.L_x_35884:
        /* <DEDUP_REMOVED lines=42> */
.L_x_35883:
[----:B------:R-:W-:Y:S05]  /*102a0*/  BSYNC B1 ;  /* 0x0000000000017941 */ /* 0x000fea0003800000 */
.L_x_35882:
        /* <DEDUP_REMOVED lines=10> */
.L_x_35878:
        /* <DEDUP_REMOVED lines=12> */
.L_x_35887:
[----:B------:R-:W-:-:S07]  /*10410*/  MOV R20, R16 ;  /* 0x0000001000147202 */ /* 0x000fce0000000f00 */
.L_x_35888:
[----:B------:R-:W-:Y:S05]  /*10420*/  BSYNC B1 ;  /* 0x0000000000017941 */ /* 0x000fea0003800000 */
.L_x_35886:
        /* <DEDUP_REMOVED lines=16> */
.L_x_35892:
[----:B------:R-:W-:Y:S05]  /*10530*/  BSYNC B2 ;  /* 0x0000000000027941 */ /* 0x000fea0003800000 */
.L_x_35891:
        /* <DEDUP_REMOVED lines=42> */
.L_x_35890:
[----:B------:R-:W-:Y:S05]  /*107e0*/  BSYNC B1 ;  /* 0x0000000000017941 */ /* 0x000fea0003800000 */
.L_x_35889:
        /* <DEDUP_REMOVED lines=15> */
.L_x_35893:
        /* <DEDUP_REMOVED lines=12> */
.L_x_35896:
[----:B------:R-:W-:-:S07]  /*109a0*/  MOV R4, R16 ;  /* 0x0000001000047202 */ /* 0x000fce0000000f00 */
.L_x_35897:
[----:B------:R-:W-:Y:S05]  /*109b0*/  BSYNC B1 ;  /* 0x0000000000017941 */ /* 0x000fea0003800000 */
.L_x_35895:
        /* <DEDUP_REMOVED lines=16> */
.L_x_35901:
[----:B------:R-:W-:Y:S05]  /*10ac0*/  BSYNC B2 ;  /* 0x0000000000027941 */ /* 0x000fea0003800000 */
.L_x_35900:
        /* <DEDUP_REMOVED lines=42> */
.L_x_35899:
[----:B------:R-:W-:Y:S05]  /*10d70*/  BSYNC B1 ;  /* 0x0000000000017941 */ /* 0x000fea0003800000 */
.L_x_35898:
        /* <DEDUP_REMOVED lines=10> */
.L_x_35894:
        /* <DEDUP_REMOVED lines=12> */
.L_x_35903:
[----:B------:R-:W-:-:S07]  /*10ee0*/  IMAD.MOV.U32 R20, RZ, RZ, R16 ;  /* 0x000000ffff147224 */ /* 0x000fce00078e0010 */
.L_x_35904:
[----:B------:R-:W-:Y:S05]  /*10ef0*/  BSYNC B1 ;  /* 0x0000000000017941 */ /* 0x000fea0003800000 */
.L_x_35902:
        /* <DEDUP_REMOVED lines=16> */
.L_x_35908:
[----:B------:R-:W-:Y:S05]  /*11000*/  BSYNC B2 ;  /* 0x0000000000027941 */ /* 0x000fea0003800000 */
.L_x_35907:
        /* <DEDUP_REMOVED lines=42> */
.L_x_35906:
[----:B------:R-:W-:Y:S05]  /*112b0*/  BSYNC B1 ;  /* 0x0000000000017941 */ /* 0x000fea0003800000 */
.L_x_35905:
        /* <DEDUP_REMOVED lines=11> */
[----:B------:R-:W-:Y:S01]  /*11370*/  IMAD.MOV.U32 R19, RZ, RZ, R18 ;  /* 0x000000ffff137224 */ /* 0x000fe200078e0012 */
[----:B------:R-:W-:Y:S06]  /*11380*/  BRA `(.L_x_35910) ;  /* 0x0000000400507947 */ /* 0x000fec0003800000 */
.L_x_35909:
        /* <DEDUP_REMOVED lines=12> */
.L_x_35912:
[----:B------:R-:W-:-:S07]  /*11450*/  IMAD.MOV.U32 R3, RZ, RZ, R16 ;  /* 0x000000ffff037224 */ /* 0x000fce00078e0010 */
.L_x_35913:
[----:B------:R-:W-:Y:S05]  /*11460*/  BSYNC B1 ;  /* 0x0000000000017941 */ /* 0x000fea0003800000 */
.L_x_35911:
        /* <DEDUP_REMOVED lines=16> */
.L_x_35917:
[----:B------:R-:W-:Y:S05]  /*11570*/  BSYNC B2 ;  /* 0x0000000000027941 */ /* 0x000fea0003800000 */
.L_x_35916:
        /* <DEDUP_REMOVED lines=42> */
.L_x_35915:
[----:B------:R-:W-:Y:S05]  /*11820*/  BSYNC B1 ;  /* 0x0000000000017941 */ /* 0x000fea0003800000 */
.L_x_35914:
        /* <DEDUP_REMOVED lines=10> */
.L_x_35910:
        /* <DEDUP_REMOVED lines=12> */
.L_x_35919:
[----:B------:R-:W-:-:S07]  /*11990*/  IMAD.MOV.U32 R20, RZ, RZ, R16 ;  /* 0x000000ffff147224 */ /* 0x000fce00078e0010 */
.L_x_35920:
[----:B------:R-:W-:Y:S05]  /*119a0*/  BSYNC B1 ;  /* 0x0000000000017941 */ /* 0x000fea0003800000 */
.L_x_35918:
        /* <DEDUP_REMOVED lines=16> */
.L_x_35924:
[----:B------:R-:W-:Y:S05]  /*11ab0*/  BSYNC B2 ;  /* 0x0000000000027941 */ /* 0x000fea0003800000 */
.L_x_35923:
        /* <DEDUP_REMOVED lines=42> */
.L_x_35922:
[----:B------:R-:W-:Y:S05]  /*11d60*/  BSYNC B1 ;  /* 0x0000000000017941 */ /* 0x000fea0003800000 */
.L_x_35921:
        /* <DEDUP_REMOVED lines=13> */
.L_x_35925:
        /* <DEDUP_REMOVED lines=12> */
.L_x_35928:
[----:B------:R-:W-:-:S07]  /*11f00*/  IMAD.MOV.U32 R2, RZ, RZ, R16 ;  /* 0x000000ffff027224 */ /* 0x000fce00078e0010 */
.L_x_35929:
[----:B------:R-:W-:Y:S05]  /*11f10*/  BSYNC B1 ;  /* 0x0000000000017941 */ /* 0x000fea0003800000 */
.L_x_35927:
        /* <DEDUP_REMOVED lines=16> */
.L_x_35933:
[----:B------:R-:W-:Y:S05]  /*12020*/  BSYNC B2 ;  /* 0x0000000000027941 */ /* 0x000fea0003800000 */
.L_x_35932:
        /* <DEDUP_REMOVED lines=42> */
.L_x_35931:
[----:B------:R-:W-:Y:S05]  /*122d0*/  BSYNC B1 ;  /* 0x0000000000017941 */ /* 0x000fea0003800000 */
.L_x_35930:
        /* <DEDUP_REMOVED lines=10> */
.L_x_35926:
        /* <DEDUP_REMOVED lines=12> */
.L_x_35935:
[----:B------:R-:W-:-:S07]  /*12440*/  MOV R20, R16 ;  /* 0x0000001000147202 */ /* 0x000fce0000000f00 */
.L_x_35936:
[----:B------:R-:W-:Y:S05]  /*12450*/  BSYNC B1 ;  /* 0x0000000000017941 */ /* 0x000fea0003800000 */
.L_x_35934:
        /* <DEDUP_REMOVED lines=16> */
.L_x_35940:
[----:B------:R-:W-:Y:S05]  /*12560*/  BSYNC B2 ;  /* 0x0000000000027941 */ /* 0x000fea0003800000 */
.L_x_35939:
        /* <DEDUP_REMOVED lines=42> */
.L_x_35938:
[----:B------:R-:W-:Y:S05]  /*12810*/  BSYNC B1 ;  /* 0x0000000000017941 */ /* 0x000fea0003800000 */
.L_x_35937:
        /* <DEDUP_REMOVED lines=13> */
.L_x_35941:
        /* <DEDUP_REMOVED lines=12> */
.L_x_35944:
[----:B------:R-:W-:-:S07]  /*129b0*/  MOV R0, R16 ;  /* 0x0000001000007202 */ /* 0x000fce0000000f00 */
.L_x_35945:
[----:B------:R-:W-:Y:S05]  /*129c0*/  BSYNC B1 ;  /* 0x0000000000017941 */ /* 0x000fea0003800000 */
.L_x_35943:
        /* <DEDUP_REMOVED lines=19> */
.L_x_35949:
[----:B------:R-:W-:Y:S05]  /*12b00*/  BSYNC B2 ;  /* 0x0000000000027941 */ /* 0x000fea0003800000 */
.L_x_35948:
        /* <DEDUP_REMOVED lines=42> */
.L_x_35947:
[----:B------:R-:W-:Y:S05]  /*12db0*/  BSYNC B1 ;  /* 0x0000000000017941 */ /* 0x000fea0003800000 */
.L_x_35946:
        /* <DEDUP_REMOVED lines=10> */
.L_x_35942:
        /* <DEDUP_REMOVED lines=53> */
.L_x_35950:
        /* <DEDUP_REMOVED lines=21> */
.L_x_35952:
[----:B------:R-:W-:-:S07]  /*13300*/  MOV R25, R16 ;  /* 0x0000001000197202 */ /* 0x000fce0000000f00 */
.L_x_35953:
[----:B------:R-:W-:Y:S05]  /*13310*/  BSYNC B1 ;  /* 0x0000000000017941 */ /* 0x000fea0003800000 */
.L_x_35951:
        /* <DEDUP_REMOVED lines=16> */
.L_x_35957:
[----:B------:R-:W-:Y:S05]  /*13420*/  BSYNC B2 ;  /* 0x0000000000027941 */ /* 0x000fea0003800000 */
.L_x_35956:
        /* <DEDUP_REMOVED lines=42> */
.L_x_35955:
[----:B------:R-:W-:Y:S05]  /*136d0*/  BSYNC B1 ;  /* 0x0000000000017941 */ /* 0x000fea0003800000 */
.L_x_35954:
        /* <DEDUP_REMOVED lines=15> */
.L_x_35958:
        /* <DEDUP_REMOVED lines=12> */
.L_x_35961:
[----:B------:R-:W-:-:S07]  /*13890*/  MOV R9, R16 ;  /* 0x0000001000097202 */ /* 0x000fce0000000f00 */
.L_x_35962:
[----:B------:R-:W-:Y:S05]  /*138a0*/  BSYNC B1 ;  /* 0x0000000000017941 */ /* 0x000fea0003800000 */
.L_x_35960:
        /* <DEDUP_REMOVED lines=16> */
.L_x_35966:
[----:B------:R-:W-:Y:S05]  /*139b0*/  BSYNC B2 ;  /* 0x0000000000027941 */ /* 0x000fea0003800000 */
.L_x_35965:
        /* <DEDUP_REMOVED lines=42> */
.L_x_35964:
[----:B------:R-:W-:Y:S05]  /*13c60*/  BSYNC B1 ;  /* 0x0000000000017941 */ /* 0x000fea0003800000 */
.L_x_35963:
        /* <DEDUP_REMOVED lines=10> */
.L_x_35959:
        /* <DEDUP_REMOVED lines=12> */
.L_x_35968:
[----:B------:R-:W-:-:S07]  /*13dd0*/  IMAD.MOV.U32 R24, RZ, RZ, R16 ;  /* 0x000000ffff187224 */ /* 0x000fce00078e0010 */
.L_x_35969:
[----:B------:R-:W-:Y:S05]  /*13de0*/  BSYNC B1 ;  /* 0x0000000000017941 */ /* 0x000fea0003800000 */
.L_x_35967:
        /* <DEDUP_REMOVED lines=16> */
.L_x_35973:
[----:B------:R-:W-:Y:S05]  /*13ef0*/  BSYNC B2 ;  /* 0x0000000000027941 */ /* 0x000fea0003800000 */
.L_x_35972:
        /* <DEDUP_REMOVED lines=42> */
.L_x_35971:
[----:B------:R-:W-:Y:S05]  /*141a0*/  BSYNC B1 ;  /* 0x0000000000017941 */ /* 0x000fea0003800000 */
.L_x_35970:
        /* <DEDUP_REMOVED lines=15> */
.L_x_35974:
        /* <DEDUP_REMOVED lines=12> */
.L_x_35977:
[----:B------:R-:W-:-:S07]  /*14360*/  IMAD.MOV.U32 R7, RZ, RZ, R16 ;  /* 0x000000ffff077224 */ /* 0x000fce00078e0010 */
.L_x_35978:
[----:B------:R-:W-:Y:S05]  /*14370*/  BSYNC B1 ;  /* 0x0000000000017941 */ /* 0x000fea0003800000 */
.L_x_35976:
        /* <DEDUP_REMOVED lines=16> */
.L_x_35982:
[----:B------:R-:W-:Y:S05]  /*14480*/  BSYNC B2 ;  /* 0x0000000000027941 */ /* 0x000fea0003800000 */
.L_x_35981:
        /* <DEDUP_REMOVED lines=42> */
.L_x_35980:
[----:B------:R-:W-:Y:S05]  /*14730*/  BSYNC B1 ;  /* 0x0000000000017941 */ /* 0x000fea0003800000 */
.L_x_35979:
        /* <DEDUP_REMOVED lines=10> */
.L_x_35975:
        /* <DEDUP_REMOVED lines=12> */
.L_x_35984:
[----:B------:R-:W-:-:S07]  /*148a0*/  IMAD.MOV.U32 R20, RZ, RZ, R16 ;  /* 0x000000ffff147224 */ /* 0x000fce00078e0010 */
.L_x_35985:
[----:B------:R-:W-:Y:S05]  /*148b0*/  BSYNC B1 ;  /* 0x0000000000017941 */ /* 0x000fea0003800000 */
.L_x_35983:
        /* <DEDUP_REMOVED lines=16> */
.L_x_35989:
[----:B------:R-:W-:Y:S05]  /*149c0*/  BSYNC B2 ;  /* 0x0000000000027941 */ /* 0x000fea0003800000 */
.L_x_35988:
        /* <DEDUP_REMOVED lines=42> */
.L_x_35987:
[----:B------:R-:W-:Y:S05]  /*14c70*/  BSYNC B1 ;  /* 0x0000000000017941 */ /* 0x000fea0003800000 */
.L_x_35986:
        /* <DEDUP_REMOVED lines=15> */
.L_x_35990:
        /* <DEDUP_REMOVED lines=12> */
.L_x_35993:
[----:B------:R-:W-:-:S07]  /*14e30*/  IMAD.MOV.U32 R6, RZ, RZ, R16 ;  /* 0x000000ffff067224 */ /* 0x000fce00078e0010 */
.L_x_35994:
[----:B------:R-:W-:Y:S05]  /*14e40*/  BSYNC B1 ;  /* 0x0000000000017941 */ /* 0x000fea0003800000 */
.L_x_35992:
        /* <DEDUP_REMOVED lines=16> */
.L_x_35998:
[----:B------:R-:W-:Y:S05]  /*14f50*/  BSYNC B2 ;  /* 0x0000000000027941 */ /* 0x000fea0003800000 */
.L_x_35997:
        /* <DEDUP_REMOVED lines=42> */
.L_x_35996:
[----:B------:R-:W-:Y:S05]  /*15200*/  BSYNC B1 ;  /* 0x0000000000017941 */ /* 0x000fea0003800000 */
.L_x_35995:
        /* <DEDUP_REMOVED lines=10> */
.L_x_35991:
        /* <DEDUP_REMOVED lines=12> */
.L_x_36000:
[----:B------:R-:W-:-:S07]  /*15370*/  MOV R20, R16 ;  /* 0x0000001000147202 */ /* 0x000fce0000000f00 */
.L_x_36001:
[----:B------:R-:W-:Y:S05]  /*15380*/  BSYNC B1 ;  /* 0x0000000000017941 */ /* 0x000fea0003800000 */
.L_x_35999:
        /* <DEDUP_REMOVED lines=16> */
.L_x_36005:
[----:B------:R-:W-:Y:S05]  /*15490*/  BSYNC B2 ;  /* 0x0000000000027941 */ /* 0x000fea0003800000 */
.L_x_36004:
        /* <DEDUP_REMOVED lines=42> */
.L_x_36003:
[----:B------:R-:W-:Y:S05]  /*15740*/  BSYNC B1 ;  /* 0x0000000000017941 */ /* 0x000fea0003800000 */
.L_x_36002:
        /* <DEDUP_REMOVED lines=15> */
.L_x_36006:
        /* <DEDUP_REMOVED lines=12> */
.L_x_36009:
[----:B------:R-:W-:-:S07]  /*15900*/  MOV R5, R16 ;  /* 0x0000001000057202 */ /* 0x000fce0000000f00 */
.L_x_36010:
[----:B------:R-:W-:Y:S05]  /*15910*/  BSYNC B1 ;  /* 0x0000000000017941 */ /* 0x000fea0003800000 */
.L_x_36008:
        /* <DEDUP_REMOVED lines=16> */
.L_x_36014:
[----:B------:R-:W-:Y:S05]  /*15a20*/  BSYNC B2 ;  /* 0x0000000000027941 */ /* 0x000fea0003800000 */
.L_x_36013:
        /* <DEDUP_REMOVED lines=42> */
.L_x_36012:
[----:B------:R-:W-:Y:S05]  /*15cd0*/  BSYNC B1 ;  /* 0x0000000000017941 */ /* 0x000fea0003800000 */
.L_x_36011:
        /* <DEDUP_REMOVED lines=10> */
.L_x_36007:
        /* <DEDUP_REMOVED lines=12> */
.L_x_36016:
[----:B------:R-:W-:-:S07]  /*15e40*/  IMAD.MOV.U32 R20, RZ, RZ, R16 ;  /* 0x000000ffff147224 */ /* 0x000fce00078e0010 */
.L_x_36017:
[----:B------:R-:W-:Y:S05]  /*15e50*/  BSYNC B1 ;  /* 0x0000000000017941 */ /* 0x000fea0003800000 */
.L_x_36015:
        /* <DEDUP_REMOVED lines=16> */
.L_x_36021:
[----:B------:R-:W-:Y:S05]  /*15f60*/  BSYNC B2 ;  /* 0x0000000000027941 */ /* 0x000fea0003800000 */
.L_x_36020:
        /* <DEDUP_REMOVED lines=42> */
.L_x_36019:
[----:B------:R-:W-:Y:S05]  /*16210*/  BSYNC B1 ;  /* 0x0000000000017941 */ /* 0x000fea0003800000 */
.L_x_36018:
        /* <DEDUP_REMOVED lines=15> */
.L_x_36022:
        /* <DEDUP_REMOVED lines=12> */
.L_x_36025:
[----:B------:R-:W-:-:S07]  /*163d0*/  IMAD.MOV.U32 R4, RZ, RZ, R16 ;  /* 0x000000ffff047224 */ /* 0x000fce00078e0010 */
.L_x_36026:
[----:B------:R-:W-:Y:S05]  /*163e0*/  BSYNC B1 ;  /* 0x0000000000017941 */ /* 0x000fea0003800000 */
.L_x_36024:
        /* <DEDUP_REMOVED lines=16> */
.L_x_36030:
[----:B------:R-:W-:Y:S05]  /*164f0*/  BSYNC B2 ;  /* 0x0000000000027941 */ /* 0x000fea0003800000 */
.L_x_36029:
        /* <DEDUP_REMOVED lines=42> */
.L_x_36028:
[----:B------:R-:W-:Y:S05]  /*167a0*/  BSYNC B1 ;  /* 0x0000000000017941 */ /* 0x000fea0003800000 */
.L_x_36027:
        /* <DEDUP_REMOVED lines=10> */
.L_x_36023:
        /* <DEDUP_REMOVED lines=12> */
.L_x_36032:
[----:B------:R-:W-:-:S07]  /*16910*/  IMAD.MOV.U32 R20, RZ, RZ, R16 ;  /* 0x000000ffff147224 */ /* 0x000fce00078e0010 */
.L_x_36033:
[----:B------:R-:W-:Y:S05]  /*16920*/  BSYNC B1 ;  /* 0x0000000000017941 */ /* 0x000fea0003800000 */
.L_x_36031:
        /* <DEDUP_REMOVED lines=16> */
.L_x_36037:
[----:B------:R-:W-:Y:S05]  /*16a30*/  BSYNC B2 ;  /* 0x0000000000027941 */ /* 0x000fea0003800000 */
.L_x_36036:
        /* <DEDUP_REMOVED lines=42> */
.L_x_36035:
[----:B------:R-:W-:Y:S05]  /*16ce0*/  BSYNC B1 ;  /* 0x0000000000017941 */ /* 0x000fea0003800000 */
.L_x_36034:
        /* <DEDUP_REMOVED lines=13> */
.L_x_36038:
        /* <DEDUP_REMOVED lines=12> */
.L_x_36041:
[----:B------:R-:W-:-:S07]  /*16e80*/  IMAD.MOV.U32 R3, RZ, RZ, R16 ;  /* 0x000000ffff037224 */ /* 0x000fce00078e0010 */
.L_x_36042:
[----:B------:R-:W-:Y:S05]  /*16e90*/  BSYNC B1 ;  /* 0x0000000000017941 */ /* 0x000fea0003800000 */
.L_x_36040:
        /* <DEDUP_REMOVED lines=16> */
.L_x_36046:
[----:B------:R-:W-:Y:S05]  /*16fa0*/  BSYNC B2 ;  /* 0x0000000000027941 */ /* 0x000fea0003800000 */
.L_x_36045:
        /* <DEDUP_REMOVED lines=42> */
.L_x_36044:
[----:B------:R-:W-:Y:S05]  /*17250*/  BSYNC B1 ;  /* 0x0000000000017941 */ /* 0x000fea0003800000 */
.L_x_36043:
        /* <DEDUP_REMOVED lines=10> */
.L_x_36039:
        /* <DEDUP_REMOVED lines=12> */
.L_x_36048:
[----:B------:R-:W-:-:S07]  /*173c0*/  MOV R20, R16 ;  /* 0x0000001000147202 */ /* 0x000fce0000000f00 */
.L_x_36049:
[----:B------:R-:W-:Y:S05]  /*173d0*/  BSYNC B1 ;  /* 0x0000000000017941 */ /* 0x000fea0003800000 */
.L_x_36047:
        /* <DEDUP_REMOVED lines=16> */
.L_x_36053:
[----:B------:R-:W-:Y:S05]  /*174e0*/  BSYNC B2 ;  /* 0x0000000000027941 */ /* 0x000fea0003800000 */
.L_x_36052:
        /* <DEDUP_REMOVED lines=42> */
.L_x_36051:
[----:B------:R-:W-:Y:S05]  /*17790*/  BSYNC B1 ;  /* 0x0000000000017941 */ /* 0x000fea0003800000 */
.L_x_36050:
        /* <DEDUP_REMOVED lines=13> */
.L_x_36054:
        /* <DEDUP_REMOVED lines=12> */
.L_x_36057:
[----:B------:R-:W-:-:S07]  /*17930*/  MOV R2, R16 ;  /* 0x0000001000027202 */ /* 0x000fce0000000f00 */
.L_x_36058:
[----:B------:R-:W-:Y:S05]  /*17940*/  BSYNC B1 ;  /* 0x0000000000017941 */ /* 0x000fea0003800000 */
.L_x_36056:
        /* <DEDUP_REMOVED lines=16> */
.L_x_36062:
[----:B------:R-:W-:Y:S05]  /*17a50*/  BSYNC B2 ;  /* 0x0000000000027941 */ /* 0x000fea0003800000 */
.L_x_36061:
        /* <DEDUP_REMOVED lines=42> */
.L_x_36060:
[----:B------:R-:W-:Y:S05]  /*17d00*/  BSYNC B1 ;  /* 0x0000000000017941 */ /* 0x000fea0003800000 */
.L_x_36059:
        /* <DEDUP_REMOVED lines=10> */
.L_x_36055:
        /* <DEDUP_REMOVED lines=12> */
.L_x_36064:
[----:B------:R-:W-:-:S07]  /*17e70*/  IMAD.MOV.U32 R20, RZ, RZ, R16 ;  /* 0x000000ffff147224 */ /* 0x000fce00078e0010 */
.L_x_36065:
[----:B------:R-:W-:Y:S05]  /*17e80*/  BSYNC B1 ;  /* 0x0000000000017941 */ /* 0x000fea0003800000 */
.L_x_36063:
        /* <DEDUP_REMOVED lines=16> */
.L_x_36069:
[----:B------:R-:W-:Y:S05]  /*17f90*/  BSYNC B2 ;  /* 0x0000000000027941 */ /* 0x000fea0003800000 */
.L_x_36068:
        /* <DEDUP_REMOVED lines=42> */
.L_x_36067:
[----:B------:R-:W-:Y:S05]  /*18240*/  BSYNC B1 ;  /* 0x0000000000017941 */ /* 0x000fea0003800000 */
.L_x_36066:
        /* <DEDUP_REMOVED lines=13> */
.L_x_36070:
        /* <DEDUP_REMOVED lines=12> */
.L_x_36073:
[----:B------:R-:W-:-:S07]  /*183e0*/  IMAD.MOV.U32 R0, RZ, RZ, R16 ;  /* 0x000000ffff007224 */ /* 0x000fce00078e0010 */
.L_x_36074:
[----:B------:R-:W-:Y:S05]  /*183f0*/  BSYNC B1 ;  /* 0x0000000000017941 */ /* 0x000fea0003800000 */
.L_x_36072:
        /* <DEDUP_REMOVED lines=19> */
.L_x_36078:
[----:B------:R-:W-:Y:S05]  /*18530*/  BSYNC B2 ;  /* 0x0000000000027941 */ /* 0x000fea0003800000 */
.L_x_36077:
        /* <DEDUP_REMOVED lines=42> */
.L_x_36076:
[----:B------:R-:W-:Y:S05]  /*187e0*/  BSYNC B1 ;  /* 0x0000000000017941 */ /* 0x000fea0003800000 */
.L_x_36075:
        /* <DEDUP_REMOVED lines=10> */
.L_x_36071:
        /* <DEDUP_REMOVED lines=53> */
.L_x_36079:
        /* <DEDUP_REMOVED lines=21> */
.L_x_36081:
[----:B------:R-:W-:-:S07]  /*18d30*/  IMAD.MOV.U32 R25, RZ, RZ, R16 ;  /* 0x000000ffff197224 */ /* 0x000fce00078e0010 */
.L_x_36082:
[----:B------:R-:W-:Y:S05]  /*18d40*/  BSYNC B1 ;  /* 0x0000000000017941 */ /* 0x000fea0003800000 */
.L_x_36080:
        /* <DEDUP_REMOVED lines=16> */
.L_x_36086:
[----:B------:R-:W-:Y:S05]  /*18e50*/  BSYNC B2 ;  /* 0x0000000000027941 */ /* 0x000fea0003800000 */
.L_x_36085:
        /* <DEDUP_REMOVED lines=42> */
.L_x_36084:
[----:B------:R-:W-:Y:S05]  /*19100*/  BSYNC B1 ;  /* 0x0000000000017941 */ /* 0x000fea0003800000 */
.L_x_36083:
        /* <DEDUP_REMOVED lines=15> */
.L_x_36087:
        /* <DEDUP_REMOVED lines=12> */
.L_x_36090:
[----:B------:R-:W-:-:S07]  /*192c0*/  IMAD.MOV.U32 R9, RZ, RZ, R16 ;  /* 0x000000ffff097224 */ /* 0x000fce00078e0010 */
.L_x_36091:
[----:B------:R-:W-:Y:S05]  /*192d0*/  BSYNC B1 ;  /* 0x0000000000017941 */ /* 0x000fea0003800000 */
.L_x_36089:
        /* <DEDUP_REMOVED lines=16> */
.L_x_36095:
[----:B------:R-:W-:Y:S05]  /*193e0*/  BSYNC B2 ;  /* 0x0000000000027941 */ /* 0x000fea0003800000 */
.L_x_36094:
        /* <DEDUP_REMOVED lines=42> */
.L_x_36093:
[----:B------:R-:W-:Y:S05]  /*19690*/  BSYNC B1 ;  /* 0x0000000000017941 */ /* 0x000fea0003800000 */
.L_x_36092:
        /* <DEDUP_REMOVED lines=10> */
.L_x_36088:
        /* <DEDUP_REMOVED lines=12> */
.L_x_36097:
[----:B------:R-:W-:-:S07]  /*19800*/  IMAD.MOV.U32 R24, RZ, RZ, R16 ;  /* 0x000000ffff187224 */ /* 0x000fce00078e0010 */
.L_x_36098:
[----:B------:R-:W-:Y:S05]  /*19810*/  BSYNC B1 ;  /* 0x0000000000017941 */ /* 0x000fea0003800000 */
.L_x_36096:
        /* <DEDUP_REMOVED lines=16> */
.L_x_36102:
[----:B------:R-:W-:Y:S05]  /*19920*/  BSYNC B2 ;  /* 0x0000000000027941 */ /* 0x000fea0003800000 */
.L_x_36101:
        /* <DEDUP_REMOVED lines=42> */
.L_x_36100:
[----:B------:R-:W-:Y:S05]  /*19bd0*/  BSYNC B1 ;  /* 0x0000000000017941 */ /* 0x000fea0003800000 */
.L_x_36099:
        /* <DEDUP_REMOVED lines=15> */
.L_x_36103:
        /* <DEDUP_REMOVED lines=12> */
.L_x_36106:
[----:B------:R-:W-:-:S07]  /*19d90*/  IMAD.MOV.U32 R7, RZ, RZ, R16 ;  /* 0x000000ffff077224 */ /* 0x000fce00078e0010 */
.L_x_36107:
[----:B------:R-:W-:Y:S05]  /*19da0*/  BSYNC B1 ;  /* 0x0000000000017941 */ /* 0x000fea0003800000 */
.L_x_36105:
        /* <DEDUP_REMOVED lines=16> */
.L_x_36111:
[----:B------:R-:W-:Y:S05]  /*19eb0*/  BSYNC B2 ;  /* 0x0000000000027941 */ /* 0x000fea0003800000 */
.L_x_36110:
        /* <DEDUP_REMOVED lines=42> */
.L_x_36109:
[----:B------:R-:W-:Y:S05]  /*1a160*/  BSYNC B1 ;  /* 0x0000000000017941 */ /* 0x000fea0003800000 */
.L_x_36108:
        /* <DEDUP_REMOVED lines=10> */
.L_x_36104:
        /* <DEDUP_REMOVED lines=12> */
.L_x_36113:
[----:B------:R-:W-:-:S07]  /*1a2d0*/  IMAD.MOV.U32 R20, RZ, RZ, R16 ;  /* 0x000000ffff147224 */ /* 0x000fce00078e0010 */
.L_x_36114:
[----:B------:R-:W-:Y:S05]  /*1a2e0*/  BSYNC B1 ;  /* 0x0000000000017941 */ /* 0x000fea0003800000 */
.L_x_36112:
        /* <DEDUP_REMOVED lines=16> */
.L_x_36118:
[----:B------:R-:W-:Y:S05]  /*1a3f0*/  BSYNC B2 ;  /* 0x0000000000027941 */ /* 0x000fea0003800000 */
.L_x_36117:
        /* <DEDUP_REMOVED lines=42> */
.L_x_36116:
[----:B------:R-:W-:Y:S05]  /*1a6a0*/  BSYNC B1 ;  /* 0x0000000000017941 */ /* 0x000fea0003800000 */
.L_x_36115:
        /* <DEDUP_REMOVED lines=15> */
.L_x_36119:
        /* <DEDUP_REMOVED lines=12> */
.L_x_36122:
[----:B------:R-:W-:-:S07]  /*1a860*/  MOV R6, R16 ;  /* 0x0000001000067202 */ /* 0x000fce0000000f00 */
.L_x_36123:
[----:B------:R-:W-:Y:S05]  /*1a870*/  BSYNC B1 ;  /* 0x0000000000017941 */ /* 0x000fea0003800000 */
.L_x_36121:
        /* <DEDUP_REMOVED lines=16> */
.L_x_36127:
[----:B------:R-:W-:Y:S05]  /*1a980*/  BSYNC B2 ;  /* 0x0000000000027941 */ /* 0x000fea0003800000 */
.L_x_36126:
        /* <DEDUP_REMOVED lines=42> */
.L_x_36125:
[----:B------:R-:W-:Y:S05]  /*1ac30*/  BSYNC B1 ;  /* 0x0000000000017941 */ /* 0x000fea0003800000 */
.L_x_36124:
        /* <DEDUP_REMOVED lines=10> */
.L_x_36120:
        /* <DEDUP_REMOVED lines=12> */
.L_x_36129:
[----:B------:R-:W-:-:S07]  /*1ada0*/  IMAD.MOV.U32 R20, RZ, RZ, R16 ;  /* 0x000000ffff147224 */ /* 0x000fce00078e0010 */
.L_x_36130:
[----:B------:R-:W-:Y:S05]  /*1adb0*/  BSYNC B1 ;  /* 0x0000000000017941 */ /* 0x000fea0003800000 */
.L_x_36128:
        /* <DEDUP_REMOVED lines=16> */
.L_x_36134:
[----:B------:R-:W-:Y:S05]  /*1aec0*/  BSYNC B2 ;  /* 0x0000000000027941 */ /* 0x000fea0003800000 */
.L_x_36133:
        /* <DEDUP_REMOVED lines=42> */
.L_x_36132:
[----:B------:R-:W-:Y:S05]  /*1b170*/  BSYNC B1 ;  /* 0x0000000000017941 */ /* 0x000fea0003800000 */
.L_x_36131:
        /* <DEDUP_REMOVED lines=15> */
.L_x_36135:
        /* <DEDUP_REMOVED lines=12> */
.L_x_36138:
[----:B------:R-:W-:-:S07]  /*1b330*/  MOV R5, R16 ;  /* 0x0000001000057202 */ /* 0x000fce0000000f00 */
.L_x_36139:
[----:B------:R-:W-:Y:S05]  /*1b340*/  BSYNC B1 ;  /* 0x0000000000017941 */ /* 0x000fea0003800000 */
.L_x_36137:
        /* <DEDUP_REMOVED lines=16> */
.L_x_36143:
[----:B------:R-:W-:Y:S05]  /*1b450*/  BSYNC B2 ;  /* 0x0000000000027941 */ /* 0x000fea0003800000 */
.L_x_36142:
        /* <DEDUP_REMOVED lines=42> */
.L_x_36141:
[----:B------:R-:W-:Y:S05]  /*1b700*/  BSYNC B1 ;  /* 0x0000000000017941 */ /* 0x000fea0003800000 */
.L_x_36140:
        /* <DEDUP_REMOVED lines=10> */
.L_x_36136:
        /* <DEDUP_REMOVED lines=12> */
.L_x_36145:
[----:B------:R-:W-:-:S07]  /*1b870*/  IMAD.MOV.U32 R20, RZ, RZ, R16 ;  /* 0x000000ffff147224 */ /* 0x000fce00078e0010 */
.L_x_36146:
[----:B------:R-:W-:Y:S05]  /*1b880*/  BSYNC B1 ;  /* 0x0000000000017941 */ /* 0x000fea0003800000 */
.L_x_36144:
        /* <DEDUP_REMOVED lines=16> */
.L_x_36150:
[----:B------:R-:W-:Y:S05]  /*1b990*/  BSYNC B2 ;  /* 0x0000000000027941 */ /* 0x000fea0003800000 */
.L_x_36149:
        /* <DEDUP_REMOVED lines=42> */
.L_x_36148:
[----:B------:R-:W-:Y:S05]  /*1bc40*/  BSYNC B1 ;  /* 0x0000000000017941 */ /* 0x000fea0003800000 */
.L_x_36147:
        /* <DEDUP_REMOVED lines=15> */
.L_x_36151:
        /* <DEDUP_REMOVED lines=12> */
.L_x_36154:
[----:B------:R-:W-:-:S07]  /*1be00*/  MOV R4, R16 ;  /* 0x0000001000047202 */ /* 0x000fce0000000f00 */
.L_x_36155:
[----:B------:R-:W-:Y:S05]  /*1be10*/  BSYNC B1 ;  /* 0x0000000000017941 */ /* 0x000fea0003800000 */
.L_x_36153:
        /* <DEDUP_REMOVED lines=16> */
.L_x_36159:
[----:B------:R-:W-:Y:S05]  /*1bf20*/  BSYNC B2 ;  /* 0x0000000000027941 */ /* 0x000fea0003800000 */
.L_x_36158:
        /* <DEDUP_REMOVED lines=42> */
.L_x_36157:
[----:B------:R-:W-:Y:S05]  /*1c1d0*/  BSYNC B1 ;  /* 0x0000000000017941 */ /* 0x000fea0003800000 */
.L_x_36156:
        /* <DEDUP_REMOVED lines=10> */
.L_x_36152:
        /* <DEDUP_REMOVED lines=12> */
.L_x_36161:
[----:B------:R-:W-:-:S07]  /*1c340*/  IMAD.MOV.U32 R20, RZ, RZ, R16 ;  /* 0x000000ffff147224 */ /* 0x000fce00078e0010 */
.L_x_36162:
[----:B------:R-:W-:Y:S05]  /*1c350*/  BSYNC B1 ;  /* 0x0000000000017941 */ /* 0x000fea0003800000 */
.L_x_36160:
        /* <DEDUP_REMOVED lines=16> */
.L_x_36166:
[----:B------:R-:W-:Y:S05]  /*1c460*/  BSYNC B2 ;  /* 0x0000000000027941 */ /* 0x000fea0003800000 */
.L_x_36165:
        /* <DEDUP_REMOVED lines=42> */
.L_x_36164:
[----:B------:R-:W-:Y:S05]  /*1c710*/  BSYNC B1 ;  /* 0x0000000000017941 */ /* 0x000fea0003800000 */
.L_x_36163:
        /* <DEDUP_REMOVED lines=13> */
.L_x_36167:
        /* <DEDUP_REMOVED lines=12> */
.L_x_36170:
[----:B------:R-:W-:-:S07]  /*1c8b0*/  MOV R3, R16 ;  /* 0x0000001000037202 */ /* 0x000fce0000000f00 */
.L_x_36171:
[----:B------:R-:W-:Y:S05]  /*1c8c0*/  BSYNC B1 ;  /* 0x0000000000017941 */ /* 0x000fea0003800000 */
.L_x_36169:
        /* <DEDUP_REMOVED lines=16> */
.L_x_36175:
[----:B------:R-:W-:Y:S05]  /*1c9d0*/  BSYNC B2 ;  /* 0x0000000000027941 */ /* 0x000fea0003800000 */
.L_x_36174:
        /* <DEDUP_REMOVED lines=42> */
.L_x_36173:
[----:B------:R-:W-:Y:S05]  /*1cc80*/  BSYNC B1 ;  /* 0x0000000000017941 */ /* 0x000fea0003800000 */
.L_x_36172:
        /* <DEDUP_REMOVED lines=10> */
.L_x_36168:
        /* <DEDUP_REMOVED lines=12> */
.L_x_36177:
[----:B------:R-:W-:-:S07]  /*1cdf0*/  IMAD.MOV.U32 R20, RZ, RZ, R16 ;  /* 0x000000ffff147224 */ /* 0x000fce00078e0010 */
.L_x_36178:
[----:B------:R-:W-:Y:S05]  /*1ce00*/  BSYNC B1 ;  /* 0x0000000000017941 */ /* 0x000fea0003800000 */
.L_x_36176:
        /* <DEDUP_REMOVED lines=16> */
.L_x_36182:
[----:B------:R-:W-:Y:S05]  /*1cf10*/  BSYNC B2 ;  /* 0x0000000000027941 */ /* 0x000fea0003800000 */
.L_x_36181:
        /* <DEDUP_REMOVED lines=42> */
.L_x_36180:
[----:B------:R-:W-:Y:S05]  /*1d1c0*/  BSYNC B1 ;  /* 0x0000000000017941 */ /* 0x000fea0003800000 */
.L_x_36179:
        /* <DEDUP_REMOVED lines=13> */
.L_x_36183:
        /* <DEDUP_REMOVED lines=12> */
.L_x_36186:
[----:B------:R-:W-:-:S07]  /*1d360*/  MOV R2, R16 ;  /* 0x0000001000027202 */ /* 0x000fce0000000f00 */
.L_x_36187:
[----:B------:R-:W-:Y:S05]  /*1d370*/  BSYNC B1 ;  /* 0x0000000000017941 */ /* 0x000fea0003800000 */
.L_x_36185:
        /* <DEDUP_REMOVED lines=16> */
.L_x_36191:
[----:B------:R-:W-:Y:S05]  /*1d480*/  BSYNC B2 ;  /* 0x0000000000027941 */ /* 0x000fea0003800000 */
.L_x_36190:
        /* <DEDUP_REMOVED lines=42> */
.L_x_36189:
[----:B------:R-:W-:Y:S05]  /*1d730*/  BSYNC B1 ;  /* 0x0000000000017941 */ /* 0x000fea0003800000 */
.L_x_36188:
        /* <DEDUP_REMOVED lines=10> */
.L_x_36184:
        /* <DEDUP_REMOVED lines=12> */
.L_x_36193:
[----:B------:R-:W-:-:S07]  /*1d8a0*/  IMAD.MOV.U32 R20, RZ, RZ, R16 ;  /* 0x000000ffff147224 */ /* 0x000fce00078e0010 */
.L_x_36194:
[----:B------:R-:W-:Y:S05]  /*1d8b0*/  BSYNC B1 ;  /* 0x0000000000017941 */ /* 0x000fea0003800000 */
.L_x_36192:
        /* <DEDUP_REMOVED lines=16> */
.L_x_36198:
[----:B------:R-:W-:Y:S05]  /*1d9c0*/  BSYNC B2 ;  /* 0x0000000000027941 */ /* 0x000fea0003800000 */
.L_x_36197:
        /* <DEDUP_REMOVED lines=42> */
.L_x_36196:
[----:B------:R-:W-:Y:S05]  /*1dc70*/  BSYNC B1 ;  /* 0x0000000000017941 */ /* 0x000fea0003800000 */
.L_x_36195:
        /* <DEDUP_REMOVED lines=13> */
.L_x_36199:
        /* <DEDUP_REMOVED lines=12> */
.L_x_36202:
[----:B------:R-:W-:-:S07]  /*1de10*/  MOV R0, R16 ;  /* 0x0000001000007202 */ /* 0x000fce0000000f00 */
.L_x_36203:
[----:B------:R-:W-:Y:S05]  /*1de20*/  BSYNC B1 ;  /* 0x0000000000017941 */ /* 0x000fea0003800000 */
.L_x_36201:
        /* <DEDUP_REMOVED lines=19> */
.L_x_36207:
[----:B------:R-:W-:Y:S05]  /*1df60*/  BSYNC B2 ;  /* 0x0000000000027941 */ /* 0x000fea0003800000 */
.L_x_36206:
        /* <DEDUP_REMOVED lines=42> */
.L_x_36205:
[----:B------:R-:W-:Y:S05]  /*1e210*/  BSYNC B1 ;  /* 0x0000000000017941 */ /* 0x000fea0003800000 */
.L_x_36204:
        /* <DEDUP_REMOVED lines=10> */
.L_x_36200:
        /* <DEDUP_REMOVED lines=53> */
.L_x_36208:
        /* <DEDUP_REMOVED lines=21> */
.L_x_36210:
[----:B------:R-:W-:-:S07]  /*1e760*/  IMAD.MOV.U32 R25, RZ, RZ, R16 ;  /* 0x000000ffff197224 */ /* 0x000fce00078e0010 */
.L_x_36211:
[----:B------:R-:W-:Y:S05]  /*1e770*/  BSYNC B1 ;  /* 0x0000000000017941 */ /* 0x000fea0003800000 */
.L_x_36209:
        /* <DEDUP_REMOVED lines=16> */
.L_x_36215:
[----:B------:R-:W-:Y:S05]  /*1e880*/  BSYNC B2 ;  /* 0x0000000000027941 */ /* 0x000fea0003800000 */
.L_x_36214:
        /* <DEDUP_REMOVED lines=42> */
.L_x_36213:
[----:B------:R-:W-:Y:S05]  /*1eb30*/  BSYNC B1 ;  /* 0x0000000000017941 */ /* 0x000fea0003800000 */
.L_x_36212:
        /* <DEDUP_REMOVED lines=15> */
.L_x_36216:
        /* <DEDUP_REMOVED lines=12> */
.L_x_36219:
[----:B------:R-:W-:-:S07]  /*1ecf0*/  MOV R9, R16 ;  /* 0x0000001000097202 */ /* 0x000fce0000000f00 */
.L_x_36220:
[----:B------:R-:W-:Y:S05]  /*1ed00*/  BSYNC B1 ;  /* 0x0000000000017941 */ /* 0x000fea0003800000 */
.L_x_36218:
        /* <DEDUP_REMOVED lines=16> */
.L_x_36224:
[----:B------:R-:W-:Y:S05]  /*1ee10*/  BSYNC B2 ;  /* 0x0000000000027941 */ /* 0x000fea0003800000 */
.L_x_36223:
        /* <DEDUP_REMOVED lines=42> */
.L_x_36222:
[----:B------:R-:W-:Y:S05]  /*1f0c0*/  BSYNC B1 ;  /* 0x0000000000017941 */ /* 0x000fea0003800000 */
.L_x_36221:
        /* <DEDUP_REMOVED lines=10> */
.L_x_36217:
        /* <DEDUP_REMOVED lines=12> */
.L_x_36226:
[----:B------:R-:W-:-:S07]  /*1f230*/  IMAD.MOV.U32 R24, RZ, RZ, R16 ;  /* 0x000000ffff187224 */ /* 0x000fce00078e0010 */
.L_x_36227:
[----:B------:R-:W-:Y:S05]  /*1f240*/  BSYNC B1 ;  /* 0x0000000000017941 */ /* 0x000fea0003800000 */
.L_x_36225:
        /* <DEDUP_REMOVED lines=16> */
.L_x_36231:
[----:B------:R-:W-:Y:S05]  /*1f350*/  BSYNC B2 ;  /* 0x0000000000027941 */ /* 0x000fea0003800000 */
.L_x_36230:
        /* <DEDUP_REMOVED lines=42> */
.L_x_36229:
[----:B------:R-:W-:Y:S05]  /*1f600*/  BSYNC B1 ;  /* 0x0000000000017941 */ /* 0x000fea0003800000 */
.L_x_36228:
        /* <DEDUP_REMOVED lines=15> */
.L_x_36232:
        /* <DEDUP_REMOVED lines=12> */
.L_x_36235:
[----:B------:R-:W-:-:S07]  /*1f7c0*/  MOV R7, R16 ;  /* 0x0000001000077202 */ /* 0x000fce0000000f00 */
.L_x_36236:
[----:B------:R-:W-:Y:S05]  /*1f7d0*/  BSYNC B1 ;  /* 0x0000000000017941 */ /* 0x000fea0003800000 */
.L_x_36234:
        /* <DEDUP_REMOVED lines=16> */
.L_x_36240:
[----:B------:R-:W-:Y:S05]  /*1f8e0*/  BSYNC B2 ;  /* 0x0000000000027941 */ /* 0x000fea0003800000 */
.L_x_36239:
        /* <DEDUP_REMOVED lines=42> */
.L_x_36238:
[----:B------:R-:W-:Y:S05]  /*1fb90*/  BSYNC B1 ;  /* 0x0000000000017941 */ /* 0x000fea0003800000 */
.L_x_36237:
        /* <DEDUP_REMOVED lines=10> */
.L_x_36233:
        /* <DEDUP_REMOVED lines=12> */
.L_x_36242:
[----:B------:R-:W-:-:S07]  /*1fd00*/  IMAD.MOV.U32 R20, RZ, RZ, R16 ;  /* 0x000000ffff147224 */ /* 0x000fce00078e0010 */
.L_x_36243:
[----:B------:R-:W-:Y:S05]  /*1fd10*/  BSYNC B1 ;  /* 0x0000000000017941 */ /* 0x000fea0003800000 */
.L_x_36241:
        /* <DEDUP_REMOVED lines=16> */
.L_x_36247:
[----:B------:R-:W-:Y:S05]  /*1fe20*/  BSYNC B2 ;  /* 0x0000000000027941 */ /* 0x000fea0003800000 */
.L_x_36246:
        /* <DEDUP_REMOVED lines=42> */
.L_x_36245:
[----:B------:R-:W-:Y:S05]  /*200d0*/  BSYNC B1 ;  /* 0x0000000000017941 */ /* 0x000fea0003800000 */
.L_x_36244:
        /* <DEDUP_REMOVED lines=15> */
.L_x_36248:
        /* <DEDUP_REMOVED lines=12> */
.L_x_36251:
[----:B------:R-:W-:-:S07]  /*20290*/  MOV R6, R16 ;  /* 0x0000001000067202 */ /* 0x000fce0000000f00 */
.L_x_36252:
[----:B------:R-:W-:Y:S05]  /*202a0*/  BSYNC B1 ;  /* 0x0000000000017941 */ /* 0x000fea0003800000 */
.L_x_36250:
        /* <DEDUP_REMOVED lines=16> */
.L_x_36256:
[----:B------:R-:W-:Y:S05]  /*203b0*/  BSYNC B2 ;  /* 0x0000000000027941 */ /* 0x000fea0003800000 */
.L_x_36255:
        /* <DEDUP_REMOVED lines=42> */
.L_x_36254:
[----:B------:R-:W-:Y:S05]  /*20660*/  BSYNC B1 ;  /* 0x0000000000017941 */ /* 0x000fea0003800000 */
.L_x_36253:
        /* <DEDUP_REMOVED lines=10> */
.L_x_36249:
        /* <DEDUP_REMOVED lines=12> */
.L_x_36258:
[----:B------:R-:W-:-:S07]  /*207d0*/  IMAD.MOV.U32 R20, RZ, RZ, R16 ;  /* 0x000000ffff147224 */ /* 0x000fce00078e0010 */
.L_x_36259:
[----:B------:R-:W-:Y:S05]  /*207e0*/  BSYNC B1 ;  /* 0x0000000000017941 */ /* 0x000fea0003800000 */
.L_x_36257:
        /* <DEDUP_REMOVED lines=16> */
.L_x_36263:
[----:B------:R-:W-:Y:S05]  /*208f0*/  BSYNC B2 ;  /* 0x0000000000027941 */ /* 0x000fea0003800000 */
.L_x_36262:
        /* <DEDUP_REMOVED lines=42> */
.L_x_36261:
[----:B------:R-:W-:Y:S05]  /*20ba0*/  BSYNC B1 ;  /* 0x0000000000017941 */ /* 0x000fea0003800000 */
.L_x_36260:
        /* <DEDUP_REMOVED lines=15> */
.L_x_36264:
        /* <DEDUP_REMOVED lines=12> */
.L_x_36267:
[----:B------:R-:W-:-:S07]  /*20d60*/  MOV R5, R16 ;  /* 0x0000001000057202 */ /* 0x000fce0000000f00 */
.L_x_36268:
[----:B------:R-:W-:Y:S05]  /*20d70*/  BSYNC B1 ;  /* 0x0000000000017941 */ /* 0x000fea0003800000 */
.L_x_36266:
        /* <DEDUP_REMOVED lines=16> */
.L_x_36272:
[----:B------:R-:W-:Y:S05]  /*20e80*/  BSYNC B2 ;  /* 0x0000000000027941 */ /* 0x000fea0003800000 */
.L_x_36271:
        /* <DEDUP_REMOVED lines=42> */
.L_x_36270:
[----:B------:R-:W-:Y:S05]  /*21130*/  BSYNC B1 ;  /* 0x0000000000017941 */ /* 0x000fea0003800000 */
.L_x_36269:
        /* <DEDUP_REMOVED lines=10> */
.L_x_36265:
        /* <DEDUP_REMOVED lines=12> */
.L_x_36274:
[----:B------:R-:W-:-:S07]  /*212a0*/  IMAD.MOV.U32 R20, RZ, RZ, R16 ;  /* 0x000000ffff147224 */ /* 0x000fce00078e0010 */
.L_x_36275:
[----:B------:R-:W-:Y:S05]  /*212b0*/  BSYNC B1 ;  /* 0x0000000000017941 */ /* 0x000fea0003800000 */
.L_x_36273:
        /* <DEDUP_REMOVED lines=16> */
.L_x_36279:
[----:B------:R-:W-:Y:S05]  /*213c0*/  BSYNC B2 ;  /* 0x0000000000027941 */ /* 0x000fea0003800000 */
.L_x_36278:
        /* <DEDUP_REMOVED lines=42> */
.L_x_36277:
[----:B------:R-:W-:Y:S05]  /*21670*/  BSYNC B1 ;  /* 0x0000000000017941 */ /* 0x000fea0003800000 */
.L_x_36276:
        /* <DEDUP_REMOVED lines=15> */
.L_x_36280:
        /* <DEDUP_REMOVED lines=12> */
.L_x_36283:
[----:B------:R-:W-:-:S07]  /*21830*/  MOV R4, R16 ;  /* 0x0000001000047202 */ /* 0x000fce0000000f00 */
.L_x_36284:
[----:B------:R-:W-:Y:S05]  /*21840*/  BSYNC B1 ;  /* 0x0000000000017941 */ /* 0x000fea0003800000 */
.L_x_36282:
        /* <DEDUP_REMOVED lines=16> */
.L_x_36288:
[----:B------:R-:W-:Y:S05]  /*21950*/  BSYNC B2 ;  /* 0x0000000000027941 */ /* 0x000fea0003800000 */
.L_x_36287:
        /* <DEDUP_REMOVED lines=42> */
.L_x_36286:
[----:B------:R-:W-:Y:S05]  /*21c00*/  BSYNC B1 ;  /* 0x0000000000017941 */ /* 0x000fea0003800000 */
.L_x_36285:
        /* <DEDUP_REMOVED lines=10> */
.L_x_36281:
        /* <DEDUP_REMOVED lines=12> */
.L_x_36290:
[----:B------:R-:W-:-:S07]  /*21d70*/  IMAD.MOV.U32 R20, RZ, RZ, R16 ;  /* 0x000000ffff147224 */ /* 0x000fce00078e0010 */
.L_x_36291:
[----:B------:R-:W-:Y:S05]  /*21d80*/  BSYNC B1 ;  /* 0x0000000000017941 */ /* 0x000fea0003800000 */
.L_x_36289:
        /* <DEDUP_REMOVED lines=16> */
.L_x_36295:
[----:B------:R-:W-:Y:S05]  /*21e90*/  BSYNC B2 ;  /* 0x0000000000027941 */ /* 0x000fea0003800000 */
.L_x_36294:
        /* <DEDUP_REMOVED lines=42> */
.L_x_36293:
[----:B------:R-:W-:Y:S05]  /*22140*/  BSYNC B1 ;  /* 0x0000000000017941 */ /* 0x000fea0003800000 */
.L_x_36292:
        /* <DEDUP_REMOVED lines=13> */
.L_x_36296:
        /* <DEDUP_REMOVED lines=12> */
.L_x_36299:
[----:B------:R-:W-:-:S07]  /*222e0*/  MOV R3, R16 ;  /* 0x0000001000037202 */ /* 0x000fce0000000f00 */
.L_x_36300:
[----:B------:R-:W-:Y:S05]  /*222f0*/  BSYNC B1 ;  /* 0x0000000000017941 */ /* 0x000fea0003800000 */
.L_x_36298:
        /* <DEDUP_REMOVED lines=16> */
.L_x_36304:
[----:B------:R-:W-:Y:S05]  /*22400*/  BSYNC B2 ;  /* 0x0000000000027941 */ /* 0x000fea0003800000 */
.L_x_36303:
        /* <DEDUP_REMOVED lines=42> */
.L_x_36302:
[----:B------:R-:W-:Y:S05]  /*226b0*/  BSYNC B1 ;  /* 0x0000000000017941 */ /* 0x000fea0003800000 */
.L_x_36301:
        /* <DEDUP_REMOVED lines=10> */
.L_x_36297:
        /* <DEDUP_REMOVED lines=12> */
.L_x_36306:
[----:B------:R-:W-:-:S07]  /*22820*/  IMAD.MOV.U32 R19, RZ, RZ, R16 ;  /* 0x000000ffff137224 */ /* 0x000fce00078e0010 */
.L_x_36307:
[----:B------:R-:W-:Y:S05]  /*22830*/  BSYNC B1 ;  /* 0x0000000000017941 */ /* 0x000fea0003800000 */
.L_x_36305:
        /* <DEDUP_REMOVED lines=16> */
.L_x_36311:
[----:B------:R-:W-:Y:S05]  /*22940*/  BSYNC B2 ;  /* 0x0000000000027941 */ /* 0x000fea0003800000 */
.L_x_36310:
        /* <DEDUP_REMOVED lines=42> */
.L_x_36309:
[----:B------:R-:W-:Y:S05]  /*22bf0*/  BSYNC B1 ;  /* 0x0000000000017941 */ /* 0x000fea0003800000 */
.L_x_36308:
        /* <DEDUP_REMOVED lines=13> */
.L_x_36312:
        /* <DEDUP_REMOVED lines=12> */
.L_x_36315:
[----:B------:R-:W-:-:S07]  /*22d90*/  MOV R2, R16 ;  /* 0x0000001000027202 */ /* 0x000fce0000000f00 */
.L_x_36316:
[----:B------:R-:W-:Y:S05]  /*22da0*/  BSYNC B1 ;  /* 0x0000000000017941 */ /* 0x000fea0003800000 */
.L_x_36314:
        /* <DEDUP_REMOVED lines=16> */
.L_x_36320:
[----:B------:R-:W-:Y:S05]  /*22eb0*/  BSYNC B2 ;  /* 0x0000000000027941 */ /* 0x000fea0003800000 */
.L_x_36319:
        /* <DEDUP_REMOVED lines=42> */
.L_x_36318:
[----:B------:R-:W-:Y:S05]  /*23160*/  BSYNC B1 ;  /* 0x0000000000017941 */ /* 0x000fea0003800000 */
.L_x_36317:
        /* <DEDUP_REMOVED lines=10> */
.L_x_36313:
        /* <DEDUP_REMOVED lines=12> */
.L_x_36322:
[----:B------:R-:W-:-:S07]  /*232d0*/  IMAD.MOV.U32 R22, RZ, RZ, R16 ;  /* 0x000000ffff167224 */ /* 0x000fce00078e0010 */
.L_x_36323:
[----:B------:R-:W-:Y:S05]  /*232e0*/  BSYNC B1 ;  /* 0x0000000000017941 */ /* 0x000fea0003800000 */
.L_x_36321:
        /* <DEDUP_REMOVED lines=16> */
.L_x_36327:
[----:B------:R-:W-:Y:S05]  /*233f0*/  BSYNC B2 ;  /* 0x0000000000027941 */ /* 0x000fea0003800000 */
.L_x_36326:
        /* <DEDUP_REMOVED lines=42> */
.L_x_36325:
[----:B------:R-:W-:Y:S05]  /*236a0*/  BSYNC B1 ;  /* 0x0000000000017941 */ /* 0x000fea0003800000 */
.L_x_36324:
        /* <DEDUP_REMOVED lines=13> */
.L_x_36328:
        /* <DEDUP_REMOVED lines=12> */
.L_x_36331:
[----:B------:R-:W-:-:S07]  /*23840*/  MOV R0, R16 ;  /* 0x0000001000007202 */ /* 0x000fce0000000f00 */
.L_x_36332:
[----:B------:R-:W-:Y:S05]  /*23850*/  BSYNC B1 ;  /* 0x0000000000017941 */ /* 0x000fea0003800000 */
.L_x_36330:
        /* <DEDUP_REMOVED lines=19> */
.L_x_36336:
[----:B------:R-:W-:Y:S05]  /*23990*/  BSYNC B2 ;  /* 0x0000000000027941 */ /* 0x000fea0003800000 */
.L_x_36335:
        /* <DEDUP_REMOVED lines=42> */
.L_x_36334:
[----:B------:R-:W-:Y:S05]  /*23c40*/  BSYNC B1 ;  /* 0x0000000000017941 */ /* 0x000fea0003800000 */
.L_x_36333:
        /* <DEDUP_REMOVED lines=10> */
.L_x_36329:
        /* <DEDUP_REMOVED lines=53> */
.L_x_36337:
[----:B01----:R-:W0:Y:S01]  /*24040*/  @P0 LDC.64 R24, c[0x0][0x228] ;  /* 0x00008a00ff180b82 */ /* 0x003e220000000a00 */
[----:B------:R-:W-:-:S07]  /*24050*/  IADD3 R117, R57, 0xc0, RZ ;  /* 0x000000c039757810 */ /* 0x000fce0007ffe0ff */
[----:B------:R-:W1:Y:S01]  /*24060*/  @P1 LDC.64 R22, c[0x0][0x230] ;  /* 0x00008c00ff161b82 */ /* 0x000e620000000a00 */
[----:B0-----:R-:W-:-:S05]  /*24070*/  @P0 IMAD.WIDE.U32 R24, R117, 0x10, R24 ;  /* 0x0000001075180825 */ /* 0x001fca00078e0018 */
[----:B------:R-:W5:Y:S01]  /*24080*/  @P0 LDG.E.128 R28, desc[UR10][R24.64] ;  /* 0x0000000a181c0981 */ /* 0x000f62000c1e1d00 */
[----:B------:R-:W-:Y:S01]  /*24090*/  ISETP.NE.AND P3, PT, R21, 0x1, PT ;  /* 0x000000011500780c */ /* 0x000fe20003f65270 */
[C---:B-1----:R-:W-:Y:S01]  /*240a0*/  @P1 IMAD.WIDE.U32 R22, R117.reuse, 0x10, R22 ;  /* 0x0000001075161825 */ /* 0x042fe200078e0016 */
[----:B------:R-:W-:Y:S04]  /*240b0*/  BSSY B1, `(.L_x_36338) ;  /* 0x000000f000017945 */ /* 0x000fe80003800000 */
[----:B------:R0:W5:Y:S02]  /*240c0*/  @P1 LDG.E.128 R32, desc[UR10][R22.64] ;  /* 0x0000000a16201981 */ /* 0x000164000c1e1d00 */
        /* <DEDUP_REMOVED lines=12> */
.L_x_36339:
[----:B------:R-:W-:-:S07]  /*24190*/  IMAD.MOV.U32 R24, RZ, RZ, R16 ;  /* 0x000000ffff187224 */ /* 0x000fce00078e0010 */
.L_x_36340:
[----:B------:R-:W-:Y:S05]  /*241a0*/  BSYNC B1 ;  /* 0x0000000000017941 */ /* 0x000fea0003800000 */
.L_x_36338:
        /* <DEDUP_REMOVED lines=16> */
.L_x_36344:
[----:B------:R-:W-:Y:S05]  /*242b0*/  BSYNC B2 ;  /* 0x0000000000027941 */ /* 0x000fea0003800000 */
.L_x_36343:
        /* <DEDUP_REMOVED lines=42> */
.L_x_36342:
[----:B------:R-:W-:Y:S05]  /*24560*/  BSYNC B1 ;  /* 0x0000000000017941 */ /* 0x000fea0003800000 */
.L_x_36341:
        /* <DEDUP_REMOVED lines=15> */
.L_x_36345:
        /* <DEDUP_REMOVED lines=12> */
.L_x_36348:
[----:B------:R-:W-:-:S07]  /*24720*/  MOV R9, R16 ;  /* 0x0000001000097202 */ /* 0x000fce0000000f00 */
.L_x_36349:
[----:B------:R-:W-:Y:S05]  /*24730*/  BSYNC B1 ;  /* 0x0000000000017941 */ /* 0x000fea0003800000 */
.L_x_36347:
        /* <DEDUP_REMOVED lines=16> */
.L_x_36353:
[----:B------:R-:W-:Y:S05]  /*24840*/  BSYNC B2 ;  /* 0x0000000000027941 */ /* 0x000fea0003800000 */
.L_x_36352:
        /* <DEDUP_REMOVED lines=42> */
.L_x_36351:
[----:B------:R-:W-:Y:S05]  /*24af0*/  BSYNC B1 ;  /* 0x0000000000017941 */ /* 0x000fea0003800000 */
.L_x_36350:
        /* <DEDUP_REMOVED lines=10> */
.L_x_36346:
        /* <DEDUP_REMOVED lines=12> */
.L_x_36355:
[----:B------:R-:W-:-:S07]  /*24c60*/  IMAD.MOV.U32 R24, RZ, RZ, R16 ;  /* 0x000000ffff187224 */ /* 0x000fce00078e0010 */
.L_x_36356:
[----:B------:R-:W-:Y:S05]  /*24c70*/  BSYNC B1 ;  /* 0x0000000000017941 */ /* 0x000fea0003800000 */
.L_x_36354:
        /* <DEDUP_REMOVED lines=16> */
.L_x_36360:
[----:B------:R-:W-:Y:S05]  /*24d80*/  BSYNC B2 ;  /* 0x0000000000027941 */ /* 0x000fea0003800000 */
.L_x_36359:
        /* <DEDUP_REMOVED lines=42> */
.L_x_36358:
[----:B------:R-:W-:Y:S05]  /*25030*/  BSYNC B1 ;  /* 0x0000000000017941 */ /* 0x000fea0003800000 */
.L_x_36357:
        /* <DEDUP_REMOVED lines=15> */
.L_x_36361:
        /* <DEDUP_REMOVED lines=12> */
.L_x_36364:
[----:B------:R-:W-:-:S07]  /*251f0*/  MOV R7, R16 ;  /* 0x0000001000077202 */ /* 0x000fce0000000f00 */
.L_x_36365:
[----:B------:R-:W-:Y:S05]  /*25200*/  BSYNC B1 ;  /* 0x0000000000017941 */ /* 0x000fea0003800000 */
.L_x_36363:
        /* <DEDUP_REMOVED lines=16> */
.L_x_36369:
[----:B------:R-:W-:Y:S05]  /*25310*/  BSYNC B2 ;  /* 0x0000000000027941 */ /* 0x000fea0003800000 */
.L_x_36368:
        /* <DEDUP_REMOVED lines=42> */
.L_x_36367:
[----:B------:R-:W-:Y:S05]  /*255c0*/  BSYNC B1 ;  /* 0x0000000000017941 */ /* 0x000fea0003800000 */
.L_x_36366:
        /* <DEDUP_REMOVED lines=10> */
.L_x_36362:
        /* <DEDUP_REMOVED lines=12> */
.L_x_36371:
[----:B------:R-:W-:-:S07]  /*25730*/  IMAD.MOV.U32 R22, RZ, RZ, R16 ;  /* 0x000000ffff167224 */ /* 0x000fce00078e0010 */
.L_x_36372:
[----:B------:R-:W-:Y:S05]  /*25740*/  BSYNC B1 ;  /* 0x0000000000017941 */ /* 0x000fea0003800000 */
.L_x_36370:
        /* <DEDUP_REMOVED lines=16> */
.L_x_36376:
[----:B------:R-:W-:Y:S05]  /*25850*/  BSYNC B2 ;  /* 0x0000000000027941 */ /* 0x000fea0003800000 */
.L_x_36375:
        /* <DEDUP_REMOVED lines=42> */
.L_x_36374:
[----:B------:R-:W-:Y:S05]  /*25b00*/  BSYNC B1 ;  /* 0x0000000000017941 */ /* 0x000fea0003800000 */
.L_x_36373:
        /* <DEDUP_REMOVED lines=15> */
.L_x_36377:
        /* <DEDUP_REMOVED lines=12> */
.L_x_36380:
[----:B------:R-:W-:-:S07]  /*25cc0*/  MOV R6, R16 ;  /* 0x0000001000067202 */ /* 0x000fce0000000f00 */
.L_x_36381:
[----:B------:R-:W-:Y:S05]  /*25cd0*/  BSYNC B1 ;  /* 0x0000000000017941 */ /* 0x000fea0003800000 */
.L_x_36379:
        /* <DEDUP_REMOVED lines=16> */
.L_x_36385:
[----:B------:R-:W-:Y:S05]  /*25de0*/  BSYNC B2 ;  /* 0x0000000000027941 */ /* 0x000fea0003800000 */
.L_x_36384:
        /* <DEDUP_REMOVED lines=42> */
.L_x_36383:
[----:B------:R-:W-:Y:S05]  /*26090*/  BSYNC B1 ;  /* 0x0000000000017941 */ /* 0x000fea0003800000 */
.L_x_36382:
        /* <DEDUP_REMOVED lines=10> */
.L_x_36378:
        /* <DEDUP_REMOVED lines=12> */
.L_x_36387:
[----:B------:R-:W-:-:S07]  /*26200*/  IMAD.MOV.U32 R26, RZ, RZ, R16 ;  /* 0x000000ffff1a7224 */ /* 0x000fce00078e0010 */
.L_x_36388:
[----:B------:R-:W-:Y:S05]  /*26210*/  BSYNC B1 ;  /* 0x0000000000017941 */ /* 0x000fea0003800000 */
.L_x_36386:
        /* <DEDUP_REMOVED lines=16> */
.L_x_36392:
[----:B------:R-:W-:Y:S05]  /*26320*/  BSYNC B2 ;  /* 0x0000000000027941 */ /* 0x000fea0003800000 */
.L_x_36391:
        /* <DEDUP_REMOVED lines=42> */
.L_x_36390:
[----:B------:R-:W-:Y:S05]  /*265d0*/  BSYNC B1 ;  /* 0x0000000000017941 */ /* 0x000fea0003800000 */
.L_x_36389:
        /* <DEDUP_REMOVED lines=15> */
.L_x_36393:
        /* <DEDUP_REMOVED lines=12> */
.L_x_36396:
[----:B------:R-:W-:-:S07]  /*26790*/  MOV R5, R16 ;  /* 0x0000001000057202 */ /* 0x000fce0000000f00 */
.L_x_36397:
[----:B------:R-:W-:Y:S05]  /*267a0*/  BSYNC B1 ;  /* 0x0000000000017941 */ /* 0x000fea0003800000 */
.L_x_36395:
        /* <DEDUP_REMOVED lines=16> */
.L_x_36401:
[----:B------:R-:W-:Y:S05]  /*268b0*/  BSYNC B2 ;  /* 0x0000000000027941 */ /* 0x000fea0003800000 */
.L_x_36400:
        /* <DEDUP_REMOVED lines=42> */
.L_x_36399:
[----:B------:R-:W-:Y:S05]  /*26b60*/  BSYNC B1 ;  /* 0x0000000000017941 */ /* 0x000fea0003800000 */
.L_x_36398:
        /* <DEDUP_REMOVED lines=10> */
.L_x_36394:
        /* <DEDUP_REMOVED lines=12> */
.L_x_36403:
[----:B------:R-:W-:-:S07]  /*26cd0*/  IMAD.MOV.U32 R25, RZ, RZ, R16 ;  /* 0x000000ffff197224 */ /* 0x000fce00078e0010 */
.L_x_36404:
[----:B------:R-:W-:Y:S05]  /*26ce0*/  BSYNC B1 ;  /* 0x0000000000017941 */ /* 0x000fea0003800000 */
.L_x_36402:
        /* <DEDUP_REMOVED lines=16> */
.L_x_36408:
[----:B------:R-:W-:Y:S05]  /*26df0*/  BSYNC B2 ;  /* 0x0000000000027941 */ /* 0x000fea0003800000 */
.L_x_36407:
        /* <DEDUP_REMOVED lines=42> */
.L_x_36406:
[----:B------:R-:W-:Y:S05]  /*270a0*/  BSYNC B1 ;  /* 0x0000000000017941 */ /* 0x000fea0003800000 */
.L_x_36405:
        /* <DEDUP_REMOVED lines=15> */
.L_x_36409:
        /* <DEDUP_REMOVED lines=12> */
.L_x_36412:
[----:B------:R-:W-:-:S07]  /*27260*/  MOV R4, R16 ;  /* 0x0000001000047202 */ /* 0x000fce0000000f00 */
.L_x_36413:
[----:B------:R-:W-:Y:S05]  /*27270*/  BSYNC B1 ;  /* 0x0000000000017941 */ /* 0x000fea0003800000 */
.L_x_36411:
        /* <DEDUP_REMOVED lines=16> */
.L_x_36417:
[----:B------:R-:W-:Y:S05]  /*27380*/  BSYNC B2 ;  /* 0x0000000000027941 */ /* 0x000fea0003800000 */
.L_x_36416:
        /* <DEDUP_REMOVED lines=42> */
.L_x_36415:
[----:B------:R-:W-:Y:S05]  /*27630*/  BSYNC B1 ;  /* 0x0000000000017941 */ /* 0x000fea0003800000 */
.L_x_36414:
        /* <DEDUP_REMOVED lines=10> */
.L_x_36410:
        /* <DEDUP_REMOVED lines=12> */
.L_x_36419:
[----:B------:R-:W-:-:S07]  /*277a0*/  IMAD.MOV.U32 R36, RZ, RZ, R16 ;  /* 0x000000ffff247224 */ /* 0x000fce00078e0010 */
.L_x_36420:
[----:B------:R-:W-:Y:S05]  /*277b0*/  BSYNC B1 ;  /* 0x0000000000017941 */ /* 0x000fea0003800000 */
.L_x_36418:
        /* <DEDUP_REMOVED lines=16> */
.L_x_36424:
[----:B------:R-:W-:Y:S05]  /*278c0*/  BSYNC B2 ;  /* 0x0000000000027941 */ /* 0x000fea0003800000 */
.L_x_36423:
        /* <DEDUP_REMOVED lines=42> */
.L_x_36422:
[----:B------:R-:W-:Y:S05]  /*27b70*/  BSYNC B1 ;  /* 0x0000000000017941 */ /* 0x000fea0003800000 */
.L_x_36421:
        /* <DEDUP_REMOVED lines=13> */
.L_x_36425:
        /* <DEDUP_REMOVED lines=12> */
.L_x_36428:
[----:B------:R-:W-:-:S07]  /*27d10*/  MOV R3, R16 ;  /* 0x0000001000037202 */ /* 0x000fce0000000f00 */
.L_x_36429:
[----:B------:R-:W-:Y:S05]  /*27d20*/  BSYNC B1 ;  /* 0x0000000000017941 */ /* 0x000fea0003800000 */
.L_x_36427:
        /* <DEDUP_REMOVED lines=16> */
.L_x_36433:
[----:B------:R-:W-:Y:S05]  /*27e30*/  BSYNC B2 ;  /* 0x0000000000027941 */ /* 0x000fea0003800000 */
.L_x_36432:
        /* <DEDUP_REMOVED lines=42> */
.L_x_36431:
[----:B------:R-:W-:Y:S05]  /*280e0*/  BSYNC B1 ;  /* 0x0000000000017941 */ /* 0x000fea0003800000 */
.L_x_36430:
        /* <DEDUP_REMOVED lines=10> */
.L_x_36426:
        /* <DEDUP_REMOVED lines=12> */
.L_x_36435:
[----:B------:R-:W-:-:S07]  /*28250*/  IMAD.MOV.U32 R27, RZ, RZ, R16 ;  /* 0x000000ffff1b7224 */ /* 0x000fce00078e0010 */
.L_x_36436:
[----:B------:R-:W-:Y:S05]  /*28260*/  BSYNC B1 ;  /* 0x0000000000017941 */ /* 0x000fea0003800000 */
.L_x_36434:
        /* <DEDUP_REMOVED lines=16> */
.L_x_36440:
[----:B------:R-:W-:Y:S05]  /*28370*/  BSYNC B2 ;  /* 0x0000000000027941 */ /* 0x000fea0003800000 */
.L_x_36439:
        /* <DEDUP_REMOVED lines=42> */
.L_x_36438:
[----:B------:R-:W-:Y:S05]  /*28620*/  BSYNC B1 ;  /* 0x0000000000017941 */ /* 0x000fea0003800000 */
.L_x_36437:
        /* <DEDUP_REMOVED lines=13> */
.L_x_36441:
        /* <DEDUP_REMOVED lines=12> */
.L_x_36444:
[----:B------:R-:W-:-:S07]  /*287c0*/  MOV R2, R16 ;  /* 0x0000001000027202 */ /* 0x000fce0000000f00 */
.L_x_36445:
[----:B------:R-:W-:Y:S05]  /*287d0*/  BSYNC B1 ;  /* 0x0000000000017941 */ /* 0x000fea0003800000 */
.L_x_36443:
        /* <DEDUP_REMOVED lines=16> */
.L_x_36449:
[----:B------:R-:W-:Y:S05]  /*288e0*/  BSYNC B2 ;  /* 0x0000000000027941 */ /* 0x000fea0003800000 */
.L_x_36448:
        /* <DEDUP_REMOVED lines=42> */
.L_x_36447:
[----:B------:R-:W-:Y:S05]  /*28b90*/  BSYNC B1 ;  /* 0x0000000000017941 */ /* 0x000fea0003800000 */
.L_x_36446:
        /* <DEDUP_REMOVED lines=10> */
.L_x_36442:
        /* <DEDUP_REMOVED lines=12> */
.L_x_36451:
[----:B------:R-:W-:-:S07]  /*28d00*/  IMAD.MOV.U32 R38, RZ, RZ, R16 ;  /* 0x000000ffff267224 */ /* 0x000fce00078e0010 */
.L_x_36452:
[----:B------:R-:W-:Y:S05]  /*28d10*/  BSYNC B1 ;  /* 0x0000000000017941 */ /* 0x000fea0003800000 */
.L_x_36450:
        /* <DEDUP_REMOVED lines=16> */
.L_x_36456:
[----:B------:R-:W-:Y:S05]  /*28e20*/  BSYNC B2 ;  /* 0x0000000000027941 */ /* 0x000fea0003800000 */
.L_x_36455:
        /* <DEDUP_REMOVED lines=42> */
.L_x_36454:
[----:B------:R-:W-:Y:S05]  /*290d0*/  BSYNC B1 ;  /* 0x0000000000017941 */ /* 0x000fea0003800000 */
.L_x_36453:
        /* <DEDUP_REMOVED lines=13> */
.L_x_36457:
        /* <DEDUP_REMOVED lines=12> */
.L_x_36460:
[----:B------:R-:W-:-:S07]  /*29270*/  MOV R0, R16 ;  /* 0x0000001000007202 */ /* 0x000fce0000000f00 */
.L_x_36461:
[----:B------:R-:W-:Y:S05]  /*29280*/  BSYNC B1 ;  /* 0x0000000000017941 */ /* 0x000fea0003800000 */
.L_x_36459:
        /* <DEDUP_REMOVED lines=19> */
.L_x_36465:
[----:B------:R-:W-:Y:S05]  /*293c0*/  BSYNC B2 ;  /* 0x0000000000027941 */ /* 0x000fea0003800000 */
.L_x_36464:
        /* <DEDUP_REMOVED lines=42> */
.L_x_36463:
[----:B------:R-:W-:Y:S05]  /*29670*/  BSYNC B1 ;  /* 0x0000000000017941 */ /* 0x000fea0003800000 */
.L_x_36462:
        /* <DEDUP_REMOVED lines=10> */
.L_x_36458:
        /* <DEDUP_REMOVED lines=53> */
.L_x_36466:
        /* <DEDUP_REMOVED lines=21> */
.L_x_36468:
[----:B------:R-:W-:-:S07]  /*29bc0*/  IMAD.MOV.U32 R44, RZ, RZ, R16 ;  /* 0x000000ffff2c7224 */ /* 0x000fce00078e0010 */
.L_x_36469:
[----:B------:R-:W-:Y:S05]  /*29bd0*/  BSYNC B1 ;  /* 0x0000000000017941 */ /* 0x000fea0003800000 */
.L_x_36467:
        /* <DEDUP_REMOVED lines=16> */
.L_x_36473:
[----:B------:R-:W-:Y:S05]  /*29ce0*/  BSYNC B2 ;  /* 0x0000000000027941 */ /* 0x000fea0003800000 */
.L_x_36472:
        /* <DEDUP_REMOVED lines=42> */
.L_x_36471:
[----:B------:R-:W-:Y:S05]  /*29f90*/  BSYNC B1 ;  /* 0x0000000000017941 */ /* 0x000fea0003800000 */
.L_x_36470:
        /* <DEDUP_REMOVED lines=15> */
.L_x_36474:
        /* <DEDUP_REMOVED lines=12> */
.L_x_36477:
[----:B------:R-:W-:-:S07]  /*2a150*/  MOV R9, R16 ;  /* 0x0000001000097202 */ /* 0x000fce0000000f00 */
.L_x_36478:
[----:B------:R-:W-:Y:S05]  /*2a160*/  BSYNC B1 ;  /* 0x0000000000017941 */ /* 0x000fea0003800000 */
.L_x_36476:
        /* <DEDUP_REMOVED lines=16> */
.L_x_36482:
[----:B------:R-:W-:Y:S05]  /*2a270*/  BSYNC B2 ;  /* 0x0000000000027941 */ /* 0x000fea0003800000 */
.L_x_36481:
        /* <DEDUP_REMOVED lines=42> */
.L_x_36480:
[----:B------:R-:W-:Y:S05]  /*2a520*/  BSYNC B1 ;  /* 0x0000000000017941 */ /* 0x000fea0003800000 */
.L_x_36479:
        /* <DEDUP_REMOVED lines=10> */
.L_x_36475:
        /* <DEDUP_REMOVED lines=12> */
.L_x_36484:
[----:B------:R-:W-:-:S07]  /*2a690*/  IMAD.MOV.U32 R44, RZ, RZ, R16 ;  /* 0x000000ffff2c7224 */ /* 0x000fce00078e0010 */
.L_x_36485:
[----:B------:R-:W-:Y:S05]  /*2a6a0*/  BSYNC B1 ;  /* 0x0000000000017941 */ /* 0x000fea0003800000 */
.L_x_36483:
        /* <DEDUP_REMOVED lines=16> */
.L_x_36489:
[----:B------:R-:W-:Y:S05]  /*2a7b0*/  BSYNC B2 ;  /* 0x0000000000027941 */ /* 0x000fea0003800000 */
.L_x_36488:
        /* <DEDUP_REMOVED lines=42> */
.L_x_36487:
[----:B------:R-:W-:Y:S05]  /*2aa60*/  BSYNC B1 ;  /* 0x0000000000017941 */ /* 0x000fea0003800000 */
.L_x_36486:
        /* <DEDUP_REMOVED lines=15> */
.L_x_36490:
        /* <DEDUP_REMOVED lines=12> */
.L_x_36493:
[----:B------:R-:W-:-:S07]  /*2ac20*/  MOV R7, R16 ;  /* 0x0000001000077202 */ /* 0x000fce0000000f00 */
.L_x_36494:
[----:B------:R-:W-:Y:S05]  /*2ac30*/  BSYNC B1 ;  /* 0x0000000000017941 */ /* 0x000fea0003800000 */
.L_x_36492:
        /* <DEDUP_REMOVED lines=16> */
.L_x_36498:
[----:B------:R-:W-:Y:S05]  /*2ad40*/  BSYNC B2 ;  /* 0x0000000000027941 */ /* 0x000fea0003800000 */
.L_x_36497:
        /* <DEDUP_REMOVED lines=42> */
.L_x_36496:
[----:B------:R-:W-:Y:S05]  /*2aff0*/  BSYNC B1 ;  /* 0x0000000000017941 */ /* 0x000fea0003800000 */
.L_x_36495:
        /* <DEDUP_REMOVED lines=10> */
.L_x_36491:
        /* <DEDUP_REMOVED lines=12> */
.L_x_36500:
[----:B------:R-:W-:-:S07]  /*2b160*/  IMAD.MOV.U32 R36, RZ, RZ, R16 ;  /* 0x000000ffff247224 */ /* 0x000fce00078e0010 */
.L_x_36501:
[----:B------:R-:W-:Y:S05]  /*2b170*/  BSYNC B1 ;  /* 0x0000000000017941 */ /* 0x000fea0003800000 */
.L_x_36499:
        /* <DEDUP_REMOVED lines=16> */
.L_x_36505:
[----:B------:R-:W-:Y:S05]  /*2b280*/  BSYNC B2 ;  /* 0x0000000000027941 */ /* 0x000fea0003800000 */
.L_x_36504:
        /* <DEDUP_REMOVED lines=42> */
.L_x_36503:
[----:B------:R-:W-:Y:S05]  /*2b530*/  BSYNC B1 ;  /* 0x0000000000017941 */ /* 0x000fea0003800000 */
.L_x_36502:
        /* <DEDUP_REMOVED lines=15> */
.L_x_36506:
        /* <DEDUP_REMOVED lines=12> */
.L_x_36509:
[----:B------:R-:W-:-:S07]  /*2b6f0*/  MOV R6, R16 ;  /* 0x0000001000067202 */ /* 0x000fce0000000f00 */
.L_x_36510:
[----:B------:R-:W-:Y:S05]  /*2b700*/  BSYNC B1 ;  /* 0x0000000000017941 */ /* 0x000fea0003800000 */
.L_x_36508:
        /* <DEDUP_REMOVED lines=16> */
.L_x_36514:
[----:B------:R-:W-:Y:S05]  /*2b810*/  BSYNC B2 ;  /* 0x0000000000027941 */ /* 0x000fea0003800000 */
.L_x_36513:
        /* <DEDUP_REMOVED lines=42> */
.L_x_36512:
[----:B------:R-:W-:Y:S05]  /*2bac0*/  BSYNC B1 ;  /* 0x0000000000017941 */ /* 0x000fea0003800000 */
.L_x_36511:
        /* <DEDUP_REMOVED lines=10> */
.L_x_36507:
        /* <DEDUP_REMOVED lines=12> */
.L_x_36516:
[----:B------:R-:W-:-:S07]  /*2bc30*/  IMAD.MOV.U32 R36, RZ, RZ, R16 ;  /* 0x000000ffff247224 */ /* 0x000fce00078e0010 */
.L_x_36517:
[----:B------:R-:W-:Y:S05]  /*2bc40*/  BSYNC B1 ;  /* 0x0000000000017941 */ /* 0x000fea0003800000 */
.L_x_36515:
        /* <DEDUP_REMOVED lines=16> */
.L_x_36521:
[----:B------:R-:W-:Y:S05]  /*2bd50*/  BSYNC B2 ;  /* 0x0000000000027941 */ /* 0x000fea0003800000 */
.L_x_36520:
        /* <DEDUP_REMOVED lines=42> */
.L_x_36519:
[----:B------:R-:W-:Y:S05]  /*2c000*/  BSYNC B1 ;  /* 0x0000000000017941 */ /* 0x000fea0003800000 */
.L_x_36518:
        /* <DEDUP_REMOVED lines=15> */
.L_x_36522:
        /* <DEDUP_REMOVED lines=12> */
.L_x_36525:
[----:B------:R-:W-:-:S07]  /*2c1c0*/  MOV R5, R16 ;  /* 0x0000001000057202 */ /* 0x000fce0000000f00 */
.L_x_36526:
[----:B------:R-:W-:Y:S05]  /*2c1d0*/  BSYNC B1 ;  /* 0x0000000000017941 */ /* 0x000fea0003800000 */
.L_x_36524:
        /* <DEDUP_REMOVED lines=16> */
.L_x_36530:
[----:B------:R-:W-:Y:S05]  /*2c2e0*/  BSYNC B2 ;  /* 0x0000000000027941 */ /* 0x000fea0003800000 */
.L_x_36529:
        /* <DEDUP_REMOVED lines=42> */
.L_x_36528:
[----:B------:R-:W-:Y:S05]  /*2c590*/  BSYNC B1 ;  /* 0x0000000000017941 */ /* 0x000fea0003800000 */
.L_x_36527:
        /* <DEDUP_REMOVED lines=10> */
.L_x_36523:
        /* <DEDUP_REMOVED lines=12> */
.L_x_36532:
[----:B------:R-:W-:-:S07]  /*2c700*/  IMAD.MOV.U32 R44, RZ, RZ, R16 ;  /* 0x000000ffff2c7224 */ /* 0x000fce00078e0010 */
.L_x_36533:
[----:B------:R-:W-:Y:S05]  /*2c710*/  BSYNC B1 ;  /* 0x0000000000017941 */ /* 0x000fea0003800000 */
.L_x_36531:
        /* <DEDUP_REMOVED lines=16> */
.L_x_36537:
[----:B------:R-:W-:Y:S05]  /*2c820*/  BSYNC B2 ;  /* 0x0000000000027941 */ /* 0x000fea0003800000 */
.L_x_36536:
        /* <DEDUP_REMOVED lines=42> */
.L_x_36535:
[----:B------:R-:W-:Y:S05]  /*2cad0*/  BSYNC B1 ;  /* 0x0000000000017941 */ /* 0x000fea0003800000 */
.L_x_36534:
        /* <DEDUP_REMOVED lines=15> */
.L_x_36538:
        /* <DEDUP_REMOVED lines=12> */
.L_x_36541:
[----:B------:R-:W-:-:S07]  /*2cc90*/  MOV R4, R16 ;  /* 0x0000001000047202 */ /* 0x000fce0000000f00 */
.L_x_36542:
[----:B------:R-:W-:Y:S05]  /*2cca0*/  BSYNC B1 ;  /* 0x0000000000017941 */ /* 0x000fea0003800000 */
.L_x_36540:
        /* <DEDUP_REMOVED lines=16> */
.L_x_36546:
[----:B------:R-:W-:Y:S05]  /*2cdb0*/  BSYNC B2 ;  /* 0x0000000000027941 */ /* 0x000fea0003800000 */
.L_x_36545:
        /* <DEDUP_REMOVED lines=42> */
.L_x_36544:
[----:B------:R-:W-:Y:S05]  /*2d060*/  BSYNC B1 ;  /* 0x0000000000017941 */ /* 0x000fea0003800000 */
.L_x_36543:
        /* <DEDUP_REMOVED lines=10> */
.L_x_36539:
        /* <DEDUP_REMOVED lines=12> */
.L_x_36548:
[----:B------:R-:W-:-:S07]  /*2d1d0*/  IMAD.MOV.U32 R46, RZ, RZ, R16 ;  /* 0x000000ffff2e7224 */ /* 0x000fce00078e0010 */
.L_x_36549:
[----:B------:R-:W-:Y:S05]  /*2d1e0*/  BSYNC B1 ;  /* 0x0000000000017941 */ /* 0x000fea0003800000 */
.L_x_36547:
        /* <DEDUP_REMOVED lines=16> */
.L_x_36553:
[----:B------:R-:W-:Y:S05]  /*2d2f0*/  BSYNC B2 ;  /* 0x0000000000027941 */ /* 0x000fea0003800000 */
.L_x_36552:
        /* <DEDUP_REMOVED lines=42> */
.L_x_36551:
[----:B------:R-:W-:Y:S05]  /*2d5a0*/  BSYNC B1 ;  /* 0x0000000000017941 */ /* 0x000fea0003800000 */
.L_x_36550:
        /* <DEDUP_REMOVED lines=13> */
.L_x_36554:
        /* <DEDUP_REMOVED lines=12> */
.L_x_36557:
[----:B------:R-:W-:-:S07]  /*2d740*/  MOV R3, R16 ;  /* 0x0000001000037202 */ /* 0x000fce0000000f00 */
.L_x_36558:
[----:B------:R-:W-:Y:S05]  /*2d750*/  BSYNC B1 ;  /* 0x0000000000017941 */ /* 0x000fea0003800000 */
.L_x_36556:
        /* <DEDUP_REMOVED lines=16> */
.L_x_36562:
[----:B------:R-:W-:Y:S05]  /*2d860*/  BSYNC B2 ;  /* 0x0000000000027941 */ /* 0x000fea0003800000 */
.L_x_36561:
        /* <DEDUP_REMOVED lines=42> */
.L_x_36560:
[----:B------:R-:W-:Y:S05]  /*2db10*/  BSYNC B1 ;  /* 0x0000000000017941 */ /* 0x000fea0003800000 */
.L_x_36559:
        /* <DEDUP_REMOVED lines=10> */
.L_x_36555:
        /* <DEDUP_REMOVED lines=12> */
.L_x_36564:
[----:B------:R-:W-:-:S07]  /*2dc80*/  IMAD.MOV.U32 R38, RZ, RZ, R16 ;  /* 0x000000ffff267224 */ /* 0x000fce00078e0010 */
.L_x_36565:
[----:B------:R-:W-:Y:S05]  /*2dc90*/  BSYNC B1 ;  /* 0x0000000000017941 */ /* 0x000fea0003800000 */
.L_x_36563:
        /* <DEDUP_REMOVED lines=16> */
.L_x_36569:
[----:B------:R-:W-:Y:S05]  /*2dda0*/  BSYNC B2 ;  /* 0x0000000000027941 */ /* 0x000fea0003800000 */
.L_x_36568:
        /* <DEDUP_REMOVED lines=42> */
.L_x_36567:
[----:B------:R-:W-:Y:S05]  /*2e050*/  BSYNC B1 ;  /* 0x0000000000017941 */ /* 0x000fea0003800000 */
.L_x_36566:
        /* <DEDUP_REMOVED lines=13> */
.L_x_36570:
        /* <DEDUP_REMOVED lines=12> */
.L_x_36573:
[----:B------:R-:W-:-:S07]  /*2e1f0*/  MOV R2, R16 ;  /* 0x0000001000027202 */ /* 0x000fce0000000f00 */
.L_x_36574:
[----:B------:R-:W-:Y:S05]  /*2e200*/  BSYNC B1 ;  /* 0x0000000000017941 */ /* 0x000fea0003800000 */
.L_x_36572:
        /* <DEDUP_REMOVED lines=16> */
.L_x_36578:
[----:B------:R-:W-:Y:S05]  /*2e310*/  BSYNC B2 ;  /* 0x0000000000027941 */ /* 0x000fea0003800000 */
.L_x_36577:
        /* <DEDUP_REMOVED lines=42> */
.L_x_36576:
[----:B------:R-:W-:Y:S05]  /*2e5c0*/  BSYNC B1 ;  /* 0x0000000000017941 */ /* 0x000fea0003800000 */
.L_x_36575:
        /* <DEDUP_REMOVED lines=10> */
.L_x_36571:
        /* <DEDUP_REMOVED lines=12> */
.L_x_36580:
[----:B------:R-:W-:-:S07]  /*2e730*/  IMAD.MOV.U32 R38, RZ, RZ, R16 ;  /* 0x000000ffff267224 */ /* 0x000fce00078e0010 */
.L_x_36581:
[----:B------:R-:W-:Y:S05]  /*2e740*/  BSYNC B1 ;  /* 0x0000000000017941 */ /* 0x000fea0003800000 */
.L_x_36579:
        /* <DEDUP_REMOVED lines=16> */
.L_x_36585:
[----:B------:R-:W-:Y:S05]  /*2e850*/  BSYNC B2 ;  /* 0x0000000000027941 */ /* 0x000fea0003800000 */
.L_x_36584:
        /* <DEDUP_REMOVED lines=42> */
.L_x_36583:
[----:B------:R-:W-:Y:S05]  /*2eb00*/  BSYNC B1 ;  /* 0x0000000000017941 */ /* 0x000fea0003800000 */
.L_x_36582:
        /* <DEDUP_REMOVED lines=13> */
.L_x_36586:
        /* <DEDUP_REMOVED lines=12> */
.L_x_36589:
[----:B------:R-:W-:-:S07]  /*2eca0*/  MOV R0, R16 ;  /* 0x0000001000007202 */ /* 0x000fce0000000f00 */
.L_x_36590:
[----:B------:R-:W-:Y:S05]  /*2ecb0*/  BSYNC B1 ;  /* 0x0000000000017941 */ /* 0x000fea0003800000 */
.L_x_36588:
        /* <DEDUP_REMOVED lines=19> */
.L_x_36594:
[----:B------:R-:W-:Y:S05]  /*2edf0*/  BSYNC B2 ;  /* 0x0000000000027941 */ /* 0x000fea0003800000 */
.L_x_36593:
        /* <DEDUP_REMOVED lines=42> */
.L_x_36592:
[----:B------:R-:W-:Y:S05]  /*2f0a0*/  BSYNC B1 ;  /* 0x0000000000017941 */ /* 0x000fea0003800000 */
.L_x_36591:
        /* <DEDUP_REMOVED lines=10> */
.L_x_36587:
        /* <DEDUP_REMOVED lines=53> */
.L_x_36595:
        /* <DEDUP_REMOVED lines=21> */
.L_x_36597:
[----:B------:R-:W-:-:S07]  /*2f5f0*/  IMAD.MOV.U32 R52, RZ, RZ, R16 ;  /* 0x000000ffff347224 */ /* 0x000fce00078e0010 */
.L_x_36598:
[----:B------:R-:W-:Y:S05]  /*2f600*/  BSYNC B1 ;  /* 0x0000000000017941 */ /* 0x000fea0003800000 */
.L_x_36596:
        /* <DEDUP_REMOVED lines=16> */
.L_x_36602:
[----:B------:R-:W-:Y:S05]  /*2f710*/  BSYNC B2 ;  /* 0x0000000000027941 */ /* 0x000fea0003800000 */
.L_x_36601:
        /* <DEDUP_REMOVED lines=42> */
.L_x_36600:
[----:B------:R-:W-:Y:S05]  /*2f9c0*/  BSYNC B1 ;  /* 0x0000000000017941 */ /* 0x000fea0003800000 */
.L_x_36599:
        /* <DEDUP_REMOVED lines=15> */
.L_x_36603:
        /* <DEDUP_REMOVED lines=12> */
.L_x_36606:
[----:B------:R-:W-:-:S07]  /*2fb80*/  MOV R9, R16 ;  /* 0x0000001000097202 */ /* 0x000fce0000000f00 */
.L_x_36607:
[----:B------:R-:W-:Y:S05]  /*2fb90*/  BSYNC B1 ;  /* 0x0000000000017941 */ /* 0x000fea0003800000 */
.L_x_36605:
        /* <DEDUP_REMOVED lines=16> */
.L_x_36611:
[----:B------:R-:W-:Y:S05]  /*2fca0*/  BSYNC B2 ;  /* 0x0000000000027941 */ /* 0x000fea0003800000 */
.L_x_36610:
        /* <DEDUP_REMOVED lines=42> */
.L_x_36609:
[----:B------:R-:W-:Y:S05]  /*2ff50*/  BSYNC B1 ;  /* 0x0000000000017941 */ /* 0x000fea0003800000 */
.L_x_36608:
        /* <DEDUP_REMOVED lines=10> */
.L_x_36604:
        /* <DEDUP_REMOVED lines=12> */
.L_x_36613:
[----:B------:R-:W-:-:S07]  /*300c0*/  IMAD.MOV.U32 R52, RZ, RZ, R16 ;  /* 0x000000ffff347224 */ /* 0x000fce00078e0010 */
.L_x_36614:
[----:B------:R-:W-:Y:S05]  /*300d0*/  BSYNC B1 ;  /* 0x0000000000017941 */ /* 0x000fea0003800000 */
.L_x_36612:
        /* <DEDUP_REMOVED lines=16> */
.L_x_36618:
[----:B------:R-:W-:Y:S05]  /*301e0*/  BSYNC B2 ;  /* 0x0000000000027941 */ /* 0x000fea0003800000 */
.L_x_36617:
        /* <DEDUP_REMOVED lines=42> */
.L_x_36616:
[----:B------:R-:W-:Y:S05]  /*30490*/  BSYNC B1 ;  /* 0x0000000000017941 */ /* 0x000fea0003800000 */
.L_x_36615:
        /* <DEDUP_REMOVED lines=15> */
.L_x_36619:
        /* <DEDUP_REMOVED lines=12> */
.L_x_36622:
[----:B------:R-:W-:-:S07]  /*30650*/  MOV R7, R16 ;  /* 0x0000001000077202 */ /* 0x000fce0000000f00 */
.L_x_36623:
[----:B------:R-:W-:Y:S05]  /*30660*/  BSYNC B1 ;  /* 0x0000000000017941 */ /* 0x000fea0003800000 */
.L_x_36621:
        /* <DEDUP_REMOVED lines=16> */
.L_x_36627:
[----:B------:R-:W-:Y:S05]  /*30770*/  BSYNC B2 ;  /* 0x0000000000027941 */ /* 0x000fea0003800000 */
.L_x_36626:
        /* <DEDUP_REMOVED lines=42> */
.L_x_36625:
[----:B------:R-:W-:Y:S05]  /*30a20*/  BSYNC B1 ;  /* 0x0000000000017941 */ /* 0x000fea0003800000 */
.L_x_36624:
        /* <DEDUP_REMOVED lines=10> */
.L_x_36620:
        /* <DEDUP_REMOVED lines=12> */
.L_x_36629:
[----:B------:R-:W-:-:S07]  /*30b90*/  IMAD.MOV.U32 R36, RZ, RZ, R16 ;  /* 0x000000ffff247224 */ /* 0x000fce00078e0010 */
.L_x_36630:
[----:B------:R-:W-:Y:S05]  /*30ba0*/  BSYNC B1 ;  /* 0x0000000000017941 */ /* 0x000fea0003800000 */
.L_x_36628:
        /* <DEDUP_REMOVED lines=16> */
.L_x_36634:
[----:B------:R-:W-:Y:S05]  /*30cb0*/  BSYNC B2 ;  /* 0x0000000000027941 */ /* 0x000fea0003800000 */
.L_x_36633:
        /* <DEDUP_REMOVED lines=42> */
.L_x_36632:
[----:B------:R-:W-:Y:S05]  /*30f60*/  BSYNC B1 ;  /* 0x0000000000017941 */ /* 0x000fea0003800000 */
.L_x_36631:
        /* <DEDUP_REMOVED lines=15> */
.L_x_36635:
        /* <DEDUP_REMOVED lines=12> */
.L_x_36638:
[----:B------:R-:W-:-:S07]  /*31120*/  MOV R6, R16 ;  /* 0x0000001000067202 */ /* 0x000fce0000000f00 */
.L_x_36639:
[----:B------:R-:W-:Y:S05]  /*31130*/  BSYNC B1 ;  /* 0x0000000000017941 */ /* 0x000fea0003800000 */
.L_x_36637:
        /* <DEDUP_REMOVED lines=16> */
.L_x_36643:
[----:B------:R-:W-:Y:S05]  /*31240*/  BSYNC B2 ;  /* 0x0000000000027941 */ /* 0x000fea0003800000 */
.L_x_36642:
        /* <DEDUP_REMOVED lines=42> */
.L_x_36641:
[----:B------:R-:W-:Y:S05]  /*314f0*/  BSYNC B1 ;  /* 0x0000000000017941 */ /* 0x000fea0003800000 */
.L_x_36640:
        /* <DEDUP_REMOVED lines=10> */
.L_x_36636:
        /* <DEDUP_REMOVED lines=12> */
.L_x_36645:
[----:B------:R-:W-:-:S07]  /*31660*/  IMAD.MOV.U32 R36, RZ, RZ, R16 ;  /* 0x000000ffff247224 */ /* 0x000fce00078e0010 */
.L_x_36646:
[----:B------:R-:W-:Y:S05]  /*31670*/  BSYNC B1 ;  /* 0x0000000000017941 */ /* 0x000fea0003800000 */
.L_x_36644:
        /* <DEDUP_REMOVED lines=16> */
.L_x_36650:
[----:B------:R-:W-:Y:S05]  /*31780*/  BSYNC B2 ;  /* 0x0000000000027941 */ /* 0x000fea0003800000 */
.L_x_36649:
        /* <DEDUP_REMOVED lines=42> */
.L_x_36648:
[----:B------:R-:W-:Y:S05]  /*31a30*/  BSYNC B1 ;  /* 0x0000000000017941 */ /* 0x000fea0003800000 */
.L_x_36647:
        /* <DEDUP_REMOVED lines=15> */
.L_x_36651:
        /* <DEDUP_REMOVED lines=12> */
.L_x_36654:
[----:B------:R-:W-:-:S07]  /*31bf0*/  MOV R5, R16 ;  /* 0x0000001000057202 */ /* 0x000fce0000000f00 */
.L_x_36655:
[----:B------:R-:W-:Y:S05]  /*31c00*/  BSYNC B1 ;  /* 0x0000000000017941 */ /* 0x000fea0003800000 */
.L_x_36653:
        /* <DEDUP_REMOVED lines=16> */
.L_x_36659:
[----:B------:R-:W-:Y:S05]  /*31d10*/  BSYNC B2 ;  /* 0x0000000000027941 */ /* 0x000fea0003800000 */
.L_x_36658:
        /* <DEDUP_REMOVED lines=42> */
.L_x_36657:
[----:B------:R-:W-:Y:S05]  /*31fc0*/  BSYNC B1 ;  /* 0x0000000000017941 */ /* 0x000fea0003800000 */
.L_x_36656:
        /* <DEDUP_REMOVED lines=10> */
.L_x_36652:
        /* <DEDUP_REMOVED lines=12> */
.L_x_36661:
[----:B------:R-:W-:-:S07]  /*32130*/  IMAD.MOV.U32 R53, RZ, RZ, R16 ;  /* 0x000000ffff357224 */ /* 0x000fce00078e0010 */
.L_x_36662:
[----:B------:R-:W-:Y:S05]  /*32140*/  BSYNC B1 ;  /* 0x0000000000017941 */ /* 0x000fea0003800000 */
.L_x_36660:
        /* <DEDUP_REMOVED lines=16> */
.L_x_36666:
[----:B------:R-:W-:Y:S05]  /*32250*/  BSYNC B2 ;  /* 0x0000000000027941 */ /* 0x000fea0003800000 */
.L_x_36665:
        /* <DEDUP_REMOVED lines=42> */
.L_x_36664:
[----:B------:R-:W-:Y:S05]  /*32500*/  BSYNC B1 ;  /* 0x0000000000017941 */ /* 0x000fea0003800000 */
.L_x_36663:
        /* <DEDUP_REMOVED lines=15> */
.L_x_36667:
        /* <DEDUP_REMOVED lines=12> */
.L_x_36670:
[----:B------:R-:W-:-:S07]  /*326c0*/  MOV R4, R16 ;  /* 0x0000001000047202 */ /* 0x000fce0000000f00 */
.L_x_36671:
[----:B------:R-:W-:Y:S05]  /*326d0*/  BSYNC B1 ;  /* 0x0000000000017941 */ /* 0x000fea0003800000 */
.L_x_36669:
        /* <DEDUP_REMOVED lines=16> */
.L_x_36675:
[----:B------:R-:W-:Y:S05]  /*327e0*/  BSYNC B2 ;  /* 0x0000000000027941 */ /* 0x000fea0003800000 */
.L_x_36674:
        /* <DEDUP_REMOVED lines=42> */
.L_x_36673:
[----:B------:R-:W-:Y:S05]  /*32a90*/  BSYNC B1 ;  /* 0x0000000000017941 */ /* 0x000fea0003800000 */
.L_x_36672:
        /* <DEDUP_REMOVED lines=10> */
.L_x_36668:
        /* <DEDUP_REMOVED lines=12> */
.L_x_36677:
[----:B------:R-:W-:-:S07]  /*32c00*/  IMAD.MOV.U32 R54, RZ, RZ, R16 ;  /* 0x000000ffff367224 */ /* 0x000fce00078e0010 */
.L_x_36678:
[----:B------:R-:W-:Y:S05]  /*32c10*/  BSYNC B1 ;  /* 0x0000000000017941 */ /* 0x000fea0003800000 */
.L_x_36676:
        /* <DEDUP_REMOVED lines=16> */
.L_x_36682:
[----:B------:R-:W-:Y:S05]  /*32d20*/  BSYNC B2 ;  /* 0x0000000000027941 */ /* 0x000fea0003800000 */
.L_x_36681:
        /* <DEDUP_REMOVED lines=42> */
.L_x_36680:
[----:B------:R-:W-:Y:S05]  /*32fd0*/  BSYNC B1 ;  /* 0x0000000000017941 */ /* 0x000fea0003800000 */
.L_x_36679:
        /* <DEDUP_REMOVED lines=13> */
.L_x_36683:
        /* <DEDUP_REMOVED lines=12> */
.L_x_36686:
[----:B------:R-:W-:-:S07]  /*33170*/  MOV R3, R16 ;  /* 0x0000001000037202 */ /* 0x000fce0000000f00 */
.L_x_36687:
[----:B------:R-:W-:Y:S05]  /*33180*/  BSYNC B1 ;  /* 0x0000000000017941 */ /* 0x000fea0003800000 */
.L_x_36685:
        /* <DEDUP_REMOVED lines=16> */
.L_x_36691:
[----:B------:R-:W-:Y:S05]  /*33290*/  BSYNC B2 ;  /* 0x0000000000027941 */ /* 0x000fea0003800000 */
.L_x_36690:
        /* <DEDUP_REMOVED lines=42> */
.L_x_36689:
[----:B------:R-:W-:Y:S05]  /*33540*/  BSYNC B1 ;  /* 0x0000000000017941 */ /* 0x000fea0003800000 */
.L_x_36688:
        /* <DEDUP_REMOVED lines=10> */
.L_x_36684:
        /* <DEDUP_REMOVED lines=12> */
.L_x_36693:
[----:B------:R-:W-:-:S07]  /*336b0*/  IMAD.MOV.U32 R38, RZ, RZ, R16 ;  /* 0x000000ffff267224 */ /* 0x000fce00078e0010 */
.L_x_36694:
[----:B------:R-:W-:Y:S05]  /*336c0*/  BSYNC B1 ;  /* 0x0000000000017941 */ /* 0x000fea0003800000 */
.L_x_36692:
        /* <DEDUP_REMOVED lines=16> */
.L_x_36698:
[----:B------:R-:W-:Y:S05]  /*337d0*/  BSYNC B2 ;  /* 0x0000000000027941 */ /* 0x000fea0003800000 */
.L_x_36697:
        /* <DEDUP_REMOVED lines=42> */
.L_x_36696:
[----:B------:R-:W-:Y:S05]  /*33a80*/  BSYNC B1 ;  /* 0x0000000000017941 */ /* 0x000fea0003800000 */
.L_x_36695:
        /* <DEDUP_REMOVED lines=13> */
.L_x_36699:
        /* <DEDUP_REMOVED lines=12> */
.L_x_36702:
[----:B------:R-:W-:-:S07]  /*33c20*/  MOV R2, R16 ;  /* 0x0000001000027202 */ /* 0x000fce0000000f00 */
.L_x_36703:
[----:B------:R-:W-:Y:S05]  /*33c30*/  BSYNC B1 ;  /* 0x0000000000017941 */ /* 0x000fea0003800000 */
.L_x_36701:
        /* <DEDUP_REMOVED lines=16> */
.L_x_36707:
[----:B------:R-:W-:Y:S05]  /*33d40*/  BSYNC B2 ;  /* 0x0000000000027941 */ /* 0x000fea0003800000 */
.L_x_36706:
        /* <DEDUP_REMOVED lines=42> */
.L_x_36705:
[----:B------:R-:W-:Y:S05]  /*33ff0*/  BSYNC B1 ;  /* 0x0000000000017941 */ /* 0x000fea0003800000 */
.L_x_36704:
        /* <DEDUP_REMOVED lines=10> */
.L_x_36700:
        /* <DEDUP_REMOVED lines=12> */
.L_x_36709:
[----:B------:R-:W-:-:S07]  /*34160*/  IMAD.MOV.U32 R38, RZ, RZ, R16 ;  /* 0x000000ffff267224 */ /* 0x000fce00078e0010 */
.L_x_36710:
[----:B------:R-:W-:Y:S05]  /*34170*/  BSYNC B1 ;  /* 0x0000000000017941 */ /* 0x000fea0003800000 */
.L_x_36708:
        /* <DEDUP_REMOVED lines=16> */
.L_x_36714:
[----:B------:R-:W-:Y:S05]  /*34280*/  BSYNC B2 ;  /* 0x0000000000027941 */ /* 0x000fea0003800000 */
.L_x_36713:
        /* <DEDUP_REMOVED lines=42> */
.L_x_36712:
[----:B------:R-:W-:Y:S05]  /*34530*/  BSYNC B1 ;  /* 0x0000000000017941 */ /* 0x000fea0003800000 */
.L_x_36711:
        /* <DEDUP_REMOVED lines=13> */
.L_x_36715:
        /* <DEDUP_REMOVED lines=12> */
.L_x_36718:
[----:B------:R-:W-:-:S07]  /*346d0*/  MOV R0, R16 ;  /* 0x0000001000007202 */ /* 0x000fce0000000f00 */
.L_x_36719:
[----:B------:R-:W-:Y:S05]  /*346e0*/  BSYNC B1 ;  /* 0x0000000000017941 */ /* 0x000fea0003800000 */
.L_x_36717:
        /* <DEDUP_REMOVED lines=19> */
.L_x_36723:
[----:B------:R-:W-:Y:S05]  /*34820*/  BSYNC B2 ;  /* 0x0000000000027941 */ /* 0x000fea0003800000 */
.L_x_36722:
        /* <DEDUP_REMOVED lines=42> */
.L_x_36721:
[----:B------:R-:W-:Y:S05]  /*34ad0*/  BSYNC B1 ;  /* 0x0000000000017941 */ /* 0x000fea0003800000 */
.L_x_36720:
        /* <DEDUP_REMOVED lines=10> */
.L_x_36716:
        /* <DEDUP_REMOVED lines=53> */
.L_x_36724:
        /* <DEDUP_REMOVED lines=21> */
.L_x_36726:
[----:B------:R-:W-:-:S07]  /*35020*/  IMAD.MOV.U32 R70, RZ, RZ, R16 ;  /* 0x000000ffff467224 */ /* 0x000fce00078e0010 */
.L_x_36727:
[----:B------:R-:W-:Y:S05]  /*35030*/  BSYNC B1 ;  /* 0x0000000000017941 */ /* 0x000fea0003800000 */
.L_x_36725:
        /* <DEDUP_REMOVED lines=16> */
.L_x_36731:
[----:B------:R-:W-:Y:S05]  /*35140*/  BSYNC B2 ;  /* 0x0000000000027941 */ /* 0x000fea0003800000 */
.L_x_36730:
        /* <DEDUP_REMOVED lines=42> */
.L_x_36729:
[----:B------:R-:W-:Y:S05]  /*353f0*/  BSYNC B1 ;  /* 0x0000000000017941 */ /* 0x000fea0003800000 */
.L_x_36728:
        /* <DEDUP_REMOVED lines=15> */
.L_x_36732:
        /* <DEDUP_REMOVED lines=12> */
.L_x_36735:
[----:B------:R-:W-:-:S07]  /*355b0*/  MOV R9, R16 ;  /* 0x0000001000097202 */ /* 0x000fce0000000f00 */
.L_x_36736:
[----:B------:R-:W-:Y:S05]  /*355c0*/  BSYNC B1 ;  /* 0x0000000000017941 */ /* 0x000fea0003800000 */
.L_x_36734:
        /* <DEDUP_REMOVED lines=16> */
.L_x_36740:
[----:B------:R-:W-:Y:S05]  /*356d0*/  BSYNC B2 ;  /* 0x0000000000027941 */ /* 0x000fea0003800000 */
.L_x_36739:
        /* <DEDUP_REMOVED lines=42> */
.L_x_36738:
[----:B------:R-:W-:Y:S05]  /*35980*/  BSYNC B1 ;  /* 0x0000000000017941 */ /* 0x000fea0003800000 */
.L_x_36737:
        /* <DEDUP_REMOVED lines=10> */
.L_x_36733:
        /* <DEDUP_REMOVED lines=12> */
.L_x_36742:
[----:B------:R-:W-:-:S07]  /*35af0*/  IMAD.MOV.U32 R70, RZ, RZ, R16 ;  /* 0x000000ffff467224 */ /* 0x000fce00078e0010 */
.L_x_36743:
[----:B------:R-:W-:Y:S05]  /*35b00*/  BSYNC B1 ;  /* 0x0000000000017941 */ /* 0x000fea0003800000 */
.L_x_36741:
        /* <DEDUP_REMOVED lines=16> */
.L_x_36747:
[----:B------:R-:W-:Y:S05]  /*35c10*/  BSYNC B2 ;  /* 0x0000000000027941 */ /* 0x000fea0003800000 */
.L_x_36746:
        /* <DEDUP_REMOVED lines=42> */
.L_x_36745:
[----:B------:R-:W-:Y:S05]  /*35ec0*/  BSYNC B1 ;  /* 0x0000000000017941 */ /* 0x000fea0003800000 */
.L_x_36744:
        /* <DEDUP_REMOVED lines=15> */
.L_x_36748:
        /* <DEDUP_REMOVED lines=12> */
.L_x_36751:
[----:B------:R-:W-:-:S07]  /*36080*/  MOV R7, R16 ;  /* 0x0000001000077202 */ /* 0x000fce0000000f00 */
.L_x_36752:
[----:B------:R-:W-:Y:S05]  /*36090*/  BSYNC B1 ;  /* 0x0000000000017941 */ /* 0x000fea0003800000 */
.L_x_36750:
        /* <DEDUP_REMOVED lines=16> */
.L_x_36756:
[----:B------:R-:W-:Y:S05]  /*361a0*/  BSYNC B2 ;  /* 0x0000000000027941 */ /* 0x000fea0003800000 */
.L_x_36755:
        /* <DEDUP_REMOVED lines=42> */
.L_x_36754:
[----:B------:R-:W-:Y:S05]  /*36450*/  BSYNC B1 ;  /* 0x0000000000017941 */ /* 0x000fea0003800000 */
.L_x_36753:
        /* <DEDUP_REMOVED lines=10> */
.L_x_36749:
        /* <DEDUP_REMOVED lines=12> */
.L_x_36758:
[----:B------:R-:W-:-:S07]  /*365c0*/  IMAD.MOV.U32 R36, RZ, RZ, R16 ;  /* 0x000000ffff247224 */ /* 0x000fce00078e0010 */
.L_x_36759:
[----:B------:R-:W-:Y:S05]  /*365d0*/  BSYNC B1 ;  /* 0x0000000000017941 */ /* 0x000fea0003800000 */
.L_x_36757:
        /* <DEDUP_REMOVED lines=16> */
.L_x_36763:
[----:B------:R-:W-:Y:S05]  /*366e0*/  BSYNC B2 ;  /* 0x0000000000027941 */ /* 0x000fea0003800000 */
.L_x_36762:
        /* <DEDUP_REMOVED lines=42> */
.L_x_36761:
[----:B------:R-:W-:Y:S05]  /*36990*/  BSYNC B1 ;  /* 0x0000000000017941 */ /* 0x000fea0003800000 */
.L_x_36760:
        /* <DEDUP_REMOVED lines=15> */
.L_x_36764:
        /* <DEDUP_REMOVED lines=12> */
.L_x_36767:
[----:B------:R-:W-:-:S07]  /*36b50*/  MOV R6, R16 ;  /* 0x0000001000067202 */ /* 0x000fce0000000f00 */
.L_x_36768:
[----:B------:R-:W-:Y:S05]  /*36b60*/  BSYNC B1 ;  /* 0x0000000000017941 */ /* 0x000fea0003800000 */
.L_x_36766:
        /* <DEDUP_REMOVED lines=16> */
.L_x_36772:
[----:B------:R-:W-:Y:S05]  /*36c70*/  BSYNC B2 ;  /* 0x0000000000027941 */ /* 0x000fea0003800000 */
.L_x_36771:
        /* <DEDUP_REMOVED lines=42> */
.L_x_36770:
[----:B------:R-:W-:Y:S05]  /*36f20*/  BSYNC B1 ;  /* 0x0000000000017941 */ /* 0x000fea0003800000 */
.L_x_36769:
        /* <DEDUP_REMOVED lines=10> */
.L_x_36765:
        /* <DEDUP_REMOVED lines=12> */
.L_x_36774:
[----:B------:R-:W-:-:S07]  /*37090*/  IMAD.MOV.U32 R36, RZ, RZ, R16 ;  /* 0x000000ffff247224 */ /* 0x000fce00078e0010 */
.L_x_36775:
[----:B------:R-:W-:Y:S05]  /*370a0*/  BSYNC B1 ;  /* 0x0000000000017941 */ /* 0x000fea0003800000 */
.L_x_36773:
        /* <DEDUP_REMOVED lines=16> */
.L_x_36779:
[----:B------:R-:W-:Y:S05]  /*371b0*/  BSYNC B2 ;  /* 0x0000000000027941 */ /* 0x000fea0003800000 */
.L_x_36778:
        /* <DEDUP_REMOVED lines=43> */
.L_x_36777:
[----:B------:R-:W-:Y:S05]  /*37470*/  BSYNC B1 ;  /* 0x0000000000017941 */ /* 0x000fea0003800000 */
.L_x_36776:
        /* <DEDUP_REMOVED lines=15> */
.L_x_36780:
        /* <DEDUP_REMOVED lines=12> */
.L_x_36783:
[----:B------:R-:W-:-:S07]  /*37630*/  IMAD.MOV.U32 R5, RZ, RZ, R16 ;  /* 0x000000ffff057224 */ /* 0x000fce00078e0010 */
.L_x_36784:
[----:B------:R-:W-:Y:S05]  /*37640*/  BSYNC B1 ;  /* 0x0000000000017941 */ /* 0x000fea0003800000 */
.L_x_36782:
        /* <DEDUP_REMOVED lines=16> */
.L_x_36788:
[----:B------:R-:W-:Y:S05]  /*37750*/  BSYNC B2 ;  /* 0x0000000000027941 */ /* 0x000fea0003800000 */
.L_x_36787:
        /* <DEDUP_REMOVED lines=42> */
.L_x_36786:
[----:B------:R-:W-:Y:S05]  /*37a00*/  BSYNC B1 ;  /* 0x0000000000017941 */ /* 0x000fea0003800000 */
.L_x_36785:
        /* <DEDUP_REMOVED lines=10> */
.L_x_36781:
        /* <DEDUP_REMOVED lines=12> */
.L_x_36790:
[----:B------:R-:W-:-:S07]  /*37b70*/  MOV R71, R16 ;  /* 0x0000001000477202 */ /* 0x000fce0000000f00 */
.L_x_36791:
[----:B------:R-:W-:Y:S05]  /*37b80*/  BSYNC B1 ;  /* 0x0000000000017941 */ /* 0x000fea0003800000 */
.L_x_36789:
        /* <DEDUP_REMOVED lines=16> */
.L_x_36795:
[----:B------:R-:W-:Y:S05]  /*37c90*/  BSYNC B2 ;  /* 0x0000000000027941 */ /* 0x000fea0003800000 */
.L_x_36794:
        /* <DEDUP_REMOVED lines=43> */
.L_x_36793:
[----:B------:R-:W-:Y:S05]  /*37f50*/  BSYNC B1 ;  /* 0x0000000000017941 */ /* 0x000fea0003800000 */
.L_x_36792:
        /* <DEDUP_REMOVED lines=15> */
.L_x_36796:
        /* <DEDUP_REMOVED lines=12> */
.L_x_36799:
[----:B------:R-:W-:-:S07]  /*38110*/  MOV R4, R16 ;  /* 0x0000001000047202 */ /* 0x000fce0000000f00 */
.L_x_36800:
[----:B------:R-:W-:Y:S05]  /*38120*/  BSYNC B1 ;  /* 0x0000000000017941 */ /* 0x000fea0003800000 */
.L_x_36798:
        /* <DEDUP_REMOVED lines=16> */
.L_x_36804:
[----:B------:R-:W-:Y:S05]  /*38230*/  BSYNC B2 ;  /* 0x0000000000027941 */ /* 0x000fea0003800000 */
.L_x_36803:
        /* <DEDUP_REMOVED lines=43> */
.L_x_36802:
[----:B------:R-:W-:Y:S05]  /*384f0*/  BSYNC B1 ;  /* 0x0000000000017941 */ /* 0x000fea0003800000 */
.L_x_36801:
        /* <DEDUP_REMOVED lines=10> */
.L_x_36797:
        /* <DEDUP_REMOVED lines=12> */
.L_x_36806:
[----:B------:R-:W-:-:S07]  /*38660*/  MOV R74, R16 ;  /* 0x00000010004a7202 */ /* 0x000fce0000000f00 */
.L_x_36807:
[----:B------:R-:W-:Y:S05]  /*38670*/  BSYNC B1 ;  /* 0x0000000000017941 */ /* 0x000fea0003800000 */
.L_x_36805:
        /* <DEDUP_REMOVED lines=16> */
.L_x_36811:
[----:B------:R-:W-:Y:S05]  /*38780*/  BSYNC B2 ;  /* 0x0000000000027941 */ /* 0x000fea0003800000 */
.L_x_36810:
        /* <DEDUP_REMOVED lines=43> */
.L_x_36809:
[----:B------:R-:W-:Y:S05]  /*38a40*/  BSYNC B1 ;  /* 0x0000000000017941 */ /* 0x000fea0003800000 */
.L_x_36808:
        /* <DEDUP_REMOVED lines=13> */
.L_x_36812:
        /* <DEDUP_REMOVED lines=12> */
.L_x_36815:
[----:B------:R-:W-:-:S07]  /*38be0*/  MOV R3, R16 ;  /* 0x0000001000037202 */ /* 0x000fce0000000f00 */
.L_x_36816:
[----:B------:R-:W-:Y:S05]  /*38bf0*/  BSYNC B1 ;  /* 0x0000000000017941 */ /* 0x000fea0003800000 */
.L_x_36814:
        /* <DEDUP_REMOVED lines=16> */
.L_x_36820:
[----:B------:R-:W-:Y:S05]  /*38d00*/  BSYNC B2 ;  /* 0x0000000000027941 */ /* 0x000fea0003800000 */
.L_x_36819:
        /* <DEDUP_REMOVED lines=43> */
.L_x_36818:
[----:B------:R-:W-:Y:S05]  /*38fc0*/  BSYNC B1 ;  /* 0x0000000000017941 */ /* 0x000fea0003800000 */
.L_x_36817:
        /* <DEDUP_REMOVED lines=10> */
.L_x_36813:
        /* <DEDUP_REMOVED lines=12> */
.L_x_36822:
[----:B------:R-:W-:-:S07]  /*39130*/  MOV R38, R16 ;  /* 0x0000001000267202 */ /* 0x000fce0000000f00 */
.L_x_36823:
[----:B------:R-:W-:Y:S05]  /*39140*/  BSYNC B1 ;  /* 0x0000000000017941 */ /* 0x000fea0003800000 */
.L_x_36821:
        /* <DEDUP_REMOVED lines=16> */
.L_x_36827:
[----:B------:R-:W-:Y:S05]  /*39250*/  BSYNC B2 ;  /* 0x0000000000027941 */ /* 0x000fea0003800000 */
.L_x_36826:
        /* <DEDUP_REMOVED lines=43> */
.L_x_36825:
[----:B------:R-:W-:Y:S05]  /*39510*/  BSYNC B1 ;  /* 0x0000000000017941 */ /* 0x000fea0003800000 */
.L_x_36824:
        /* <DEDUP_REMOVED lines=13> */
.L_x_36828:
        /* <DEDUP_REMOVED lines=12> */
.L_x_36831:
[----:B------:R-:W-:-:S07]  /*396b0*/  MOV R2, R16 ;  /* 0x0000001000027202 */ /* 0x000fce0000000f00 */
.L_x_36832:
[----:B------:R-:W-:Y:S05]  /*396c0*/  BSYNC B1 ;  /* 0x0000000000017941 */ /* 0x000fea0003800000 */
.L_x_36830:
        /* <DEDUP_REMOVED lines=16> */
.L_x_36836:
[----:B------:R-:W-:Y:S05]  /*397d0*/  BSYNC B2 ;  /* 0x0000000000027941 */ /* 0x000fea0003800000 */
.L_x_36835:
        /* <DEDUP_REMOVED lines=43> */
.L_x_36834:
[----:B------:R-:W-:Y:S05]  /*39a90*/  BSYNC B1 ;  /* 0x0000000000017941 */ /* 0x000fea0003800000 */
.L_x_36833:
        /* <DEDUP_REMOVED lines=10> */
.L_x_36829:
        /* <DEDUP_REMOVED lines=12> */
.L_x_36838:
[----:B------:R-:W-:-:S07]  /*39c00*/  MOV R38, R16 ;  /* 0x0000001000267202 */ /* 0x000fce0000000f00 */
.L_x_36839:
[----:B------:R-:W-:Y:S05]  /*39c10*/  BSYNC B1 ;  /* 0x0000000000017941 */ /* 0x000fea0003800000 */
.L_x_36837:
        /* <DEDUP_REMOVED lines=16> */
.L_x_36843:
[----:B------:R-:W-:Y:S05]  /*39d20*/  BSYNC B2 ;  /* 0x0000000000027941 */ /* 0x000fea0003800000 */
.L_x_36842:
        /* <DEDUP_REMOVED lines=43> */
.L_x_36841:
[----:B------:R-:W-:Y:S05]  /*39fe0*/  BSYNC B1 ;  /* 0x0000000000017941 */ /* 0x000fea0003800000 */
.L_x_36840:
        /* <DEDUP_REMOVED lines=13> */
.L_x_36844:
        /* <DEDUP_REMOVED lines=12> */
.L_x_36847:
[----:B------:R-:W-:-:S07]  /*3a180*/  MOV R0, R16 ;  /* 0x0000001000007202 */ /* 0x000fce0000000f00 */
.L_x_36848:
[----:B------:R-:W-:Y:S05]  /*3a190*/  BSYNC B1 ;  /* 0x0000000000017941 */ /* 0x000fea0003800000 */
.L_x_36846:
        /* <DEDUP_REMOVED lines=16> */
.L_x_36852:
[----:B------:R-:W-:Y:S05]  /*3a2a0*/  BSYNC B2 ;  /* 0x0000000000027941 */ /* 0x000fea0003800000 */
.L_x_36851:
        /* <DEDUP_REMOVED lines=43> */
.L_x_36850:
[----:B------:R-:W-:Y:S05]  /*3a560*/  BSYNC B1 ;  /* 0x0000000000017941 */ /* 0x000fea0003800000 */
.L_x_36849:
        /* <DEDUP_REMOVED lines=10> */
.L_x_36845:
[----:B------:R-:W0:Y:S01]  /*3a610*/  LDC.64 R36, c[0x0][0x238] ;  /* 0x00008e00ff247b82 */ /* 0x000e220000000a00 */
[----:B------:R-:W-:Y:S02]  /*3a620*/  F2FP.F16.F32.PACK_AB R39, R74, R73 ;  /* 0x000000494a27723e */ /* 0x000fe400000000ff */
[----:B------:R-:W-:Y:S02]  /*3a630*/  F2FP.F16.F32.PACK_AB R38, R72, R71 ;  /* 0x000000474826723e */ /* 0x000fe400000000ff */
[----:B------:R-:W-:Y:S02]  /*3a640*/  SEL R122, RZ, 0x1000000, P5 ;  /* 0x01000000ff7a7807 */ /* 0x000fe40002800000 */
[C---:B------:R-:W-:Y:S02]  /*3a650*/  LOP3.LUT P5, RZ, R8.reuse, 0x1, RZ, 0xc0, !PT ;  /* 0x0000000108ff7812 */ /* 0x040fe400078ac0ff */
[C---:B------:R-:W-:Y:S02]  /*3a660*/  LOP3.LUT P6, RZ, R8.reuse, 0x4, RZ, 0xc0, !PT ;  /* 0x0000000408ff7812 */ /* 0x040fe400078cc0ff */
[----:B------:R-:W-:-:S02]  /*3a670*/  LOP3.LUT P2, RZ, R8, 0x8, RZ, 0xc0, !PT ;  /* 0x0000000808ff7812 */ /* 0x000fc4000784c0ff */
[----:B------:R-:W-:Y:S01]  /*3a680*/  LOP3.LUT P1, RZ, R8, 0x10, RZ, 0xc0, !PT ;  /* 0x0000001008ff7812 */ /* 0x000fe2000782c0ff */
[----:B0-----:R-:W-:Y:S01]  /*3a690*/  IMAD.WIDE.U32 R76, R85, 0x10, R36 ;  /* 0x00000010554c7825 */ /* 0x001fe200078e0024 */
[----:B------:R-:W-:Y:S02]  /*3a6a0*/  F2FP.F16.F32.PACK_AB R37, R70, R69 ;  /* 0x000000454625723e */ /* 0x000fe400000000ff */
[----:B------:R-:W-:-:S05]  /*3a6b0*/  F2FP.F16.F32.PACK_AB R36, R68, R67 ;  /* 0x000000434424723e */ /* 0x000fca00000000ff */
        /* <DEDUP_REMOVED lines=41> */
.L_x_36853:
        /* <DEDUP_REMOVED lines=264> */
.L_x_36867:
        /* <DEDUP_REMOVED lines=41> */
[----:B------:R-:W2:Y:S01]  /*3bc60*/  LDL R38, [R1+0x2b4] ;  /* 0x0002b40001267983 */ /* 0x000ea20000100800 */
[----:B------:R-:W-:-:S03]  /*3bc70*/  FMUL.FTZ R62, R76, R36 ;  /* 0x000000244c3e7220 */ /* 0x000fc60000410000 */
[----:B------:R-:W2:Y:S04]  /*3bc80*/  LDL R39, [R1+0x284] ;  /* 0x0002840001277983 */ /* 0x000ea80000100800 */
[----:B------:R-:W3:Y:S04]  /*3bc90*/  LDL R37, [R1+0x288] ;  /* 0x0002880001257983 */ /* 0x000ee80000100800 */
[----:B------:R-:W4:Y:S01]  /*3bca0*/  LDL R36, [R1+0x2b0] ;  /* 0x0002b00001247983 */ /* 0x000f220000100800 */
[----:B--2---:R-:W-:Y:S01]  /*3bcb0*/  FFMA.FTZ R39, R38, R63, R39 ;  /* 0x0000003f26277223 */ /* 0x004fe20000010027 */
[----:B------:R-:W-:Y:S01]  /*3bcc0*/  FFMA.FTZ R38, R122, R64, R124 ;  /* 0x000000407a267223 */ /* 0x000fe2000001007c */
[----:B---3--:R-:W-:Y:S01]  /*3bcd0*/  FFMA.FTZ R37, R123, R65, R37 ;  /* 0x000000417b257223 */ /* 0x008fe20000010025 */
[----:B----4-:R-:W-:-:S04]  /*3bce0*/  FFMA.FTZ R36, R36, R62, R8 ;  /* 0x0000003e24247223 */ /* 0x010fc80000010008 */
[----:B------:R-:W-:Y:S01]  /*3bcf0*/  F2FP.F16.F32.PACK_AB R37, R38, R37 ;  /* 0x000000252625723e */ /* 0x000fe200000000ff */
[----:B------:R-:W-:Y:S01]  /*3bd00*/  FADD.FTZ R38, -R77, R58 ;  /* 0x0000003a4d267221 */ /* 0x000fe20000010100 */
[----:B------:R0:W5:Y:S01]  /*3bd10*/  LDL.LU R8, [R1+0x52c] ;  /* 0x00052c0001087983 */ /* 0x0001620000300800 */
[----:B------:R-:W-:Y:S01]  /*3bd20*/  F2FP.F16.F32.PACK_AB R36, R39, R36 ;  /* 0x000000242724723e */ /* 0x000fe200000000ff */
[C---:B------:R-:W-:Y:S01]  /*3bd30*/  FADD.FTZ R39, -R77.reuse, R59 ;  /* 0x0000003b4d277221 */ /* 0x040fe20000010100 */
[C---:B------:R-:W-:Y:S01]  /*3bd40*/  FADD.FTZ R59, -R77.reuse, R61 ;  /* 0x0000003d4d3b7221 */ /* 0x040fe20000010100 */
[----:B------:R-:W-:Y:S01]  /*3bd50*/  FADD.FTZ R58, -R77, R60 ;  /* 0x0000003c4d3a7221 */ /* 0x000fe20000010100 */
[C---:B------:R-:W-:Y:S01]  /*3bd60*/  FMUL.FTZ R61, R76.reuse, R38 ;  /* 0x000000264c3d7220 */ /* 0x040fe20000410000 */
[----:B------:R-:W2:Y:S04]  /*3bd70*/  LDL R60, [R1+0x290] ;  /* 0x00029000013c7983 */ /* 0x000ea80000100800 */
[----:B------:R-:W2:Y:S01]  /*3bd80*/  LDL R38, [R1+0x270] ;  /* 0x0002700001267983 */ /* 0x000ea20000100800 */
[C---:B------:R-:W-:Y:S01]  /*3bd90*/  FMUL.FTZ R123, R76.reuse, R58 ;  /* 0x0000003a4c7b7220 */ /* 0x040fe20000410000 */
[C---:B------:R-:W-:Y:S01]  /*3bda0*/  FMUL.FTZ R124, R76.reuse, R59 ;  /* 0x0000003b4c7c7220 */ /* 0x040fe20000410000 */
[----:B------:R-:W-:-:S02]  /*3bdb0*/  FMUL.FTZ R122, R76, R39 ;  /* 0x000000274c7a7220 */ /* 0x000fc40000410000 */
[----:B------:R-:W-:Y:S01]  /*3bdc0*/  FFMA.FTZ R39, R5, R123, R4 ;  /* 0x0000007b05277223 */ /* 0x000fe20000010004 */
[----:B------:R-:W-:Y:S01]  /*3bdd0*/  FFMA.FTZ R58, R7, R124, R6 ;  /* 0x0000007c073a7223 */ /* 0x000fe20000010006 */
[----:B------:R-:W-:Y:S01]  /*3bde0*/  FFMA.FTZ R59, R3, R122, R2 ;  /* 0x0000007a033b7223 */ /* 0x000fe20000010002 */
[----:B------:R-:W3:Y:S03]  /*3bdf0*/  LDL R7, [R1+0x248] ;  /* 0x0002480001077983 */ /* 0x000ee60000100800 */
[----:B------:R-:W-:Y:S01]  /*3be00*/  F2FP.F16.F32.PACK_AB R39, R58, R39 ;  /* 0x000000273a27723e */ /* 0x000fe200000000ff */
[----:B------:R-:W4:Y:S04]  /*3be10*/  LDL R6, [R1+0x250] ;  /* 0x0002500001067983 */ /* 0x000f280000100800 */
[----:B------:R-:W4:Y:S04]  /*3be20*/  LDL R5, [R1+0x258] ;  /* 0x0002580001057983 */ /* 0x000f280000100800 */
[----:B------:R-:W4:Y:S04]  /*3be30*/  LDL R4, [R1+0x24c] ;  /* 0x00024c0001047983 */ /* 0x000f280000100800 */
[----:B------:R-:W4:Y:S04]  /*3be40*/  LDL R3, [R1+0x244] ;  /* 0x0002440001037983 */ /* 0x000f280000100800 */
[----:B------:R-:W4:Y:S01]  /*3be50*/  LDL R2, [R1+0x504] ;  /* 0x0005040001027983 */ /* 0x000f220000100800 */
[----:B--2---:R-:W-:Y:S01]  /*3be60*/  FFMA.FTZ R38, R60, R61, R38 ;  /* 0x0000003d3c267223 */ /* 0x004fe20000010026 */
[----:B------:R-:W-:Y:S01]  /*3be70*/  IMAD.SHL.U32 R60, R57, 0x10, RZ ;  /* 0x00000010393c7824 */ /* 0x000fe200078e00ff */
[----:B------:R-:W-:-:S04]  /*3be80*/  SHF.R.U32.HI R57, RZ, 0x1c, R57 ;  /* 0x0000001cff397819 */ /* 0x000fc80000011639 */
[----:B------:R-:W-:Y:S02]  /*3be90*/  IADD3 R58, P1, R60, UR20, RZ ;  /* 0x000000143c3a7c10 */ /* 0x000fe4000ff3e0ff */
[----:B------:R-:W-:Y:S02]  /*3bea0*/  F2FP.F16.F32.PACK_AB R38, R59, R38 ;  /* 0x000000263b26723e */ /* 0x000fe400000000ff */
        /* <DEDUP_REMOVED lines=26> */
[----:B------:R-:W-:-:S02]  /*3c050*/  F2FP.F16.F32.PACK_AB R39, R36, R39 ;  /* 0x000000272427723e */ /* 0x000fc400000000ff */
[----:B------:R-:W-:Y:S01]  /*3c060*/  F2FP.F16.F32.PACK_AB R37, R59, R37 ;  /* 0x000000253b25723e */ /* 0x000fe200000000ff */
[----:B------:R-:W-:Y:S02]  /*3c070*/  FFMA.FTZ R59, R2, R63, R3 ;  /* 0x0000003f023b7223 */ /* 0x000fe40000010003 */
[----:B------:R-:W4:Y:S04]  /*3c080*/  LDL R3, [R1+0x26c] ;  /* 0x00026c0001037983 */ /* 0x000f280000100800 */
[----:B------:R-:W4:Y:S01]  /*3c090*/  LDL R2, [R1+0x3dc] ;  /* 0x0003dc0001027983 */ /* 0x000f220000100800 */
[----:B------:R-:W-:Y:S02]  /*3c0a0*/  F2FP.F16.F32.PACK_AB R38, R58, R38 ;  /* 0x000000263a26723e */ /* 0x000fe400000000ff */
[----:B------:R-:W-:Y:S01]  /*3c0b0*/  IADD3 R58, P1, R60, UR4, RZ ;  /* 0x000000043c3a7c10 */ /* 0x000fe2000ff3e0ff */
[----:B---3--:R-:W-:-:S02]  /*3c0c0*/  FFMA.FTZ R36, R122, R62, R64 ;  /* 0x0000003e7a247223 */ /* 0x008fc40000010040 */
[----:B------:R-:W3:Y:S04]  /*3c0d0*/  LDL R64, [R1+0x268] ;  /* 0x0002680001407983 */ /* 0x000ee80000100800 */
[----:B------:R-:W3:Y:S01]  /*3c0e0*/  LDL R62, [R1+0x3d8] ;  /* 0x0003d800013e7983 */ /* 0x000ee20000100800 */
[----:B------:R-:W-:Y:S02]  /*3c0f0*/  F2FP.F16.F32.PACK_AB R36, R59, R36 ;  /* 0x000000243b24723e */ /* 0x000fe400000000ff */
[----:B------:R-:W-:-:S05]  /*3c100*/  IADD3.X R59, R57, UR5, RZ, P1, !PT ;  /* 0x00000005393b7c10 */ /* 0x000fca0008ffe4ff */
[----:B------:R1:W-:Y:S02]  /*3c110*/  STG.E.128 desc[UR10][R58.64], R36 ;  /* 0x000000243a007986 */ /* 0x0003e4000c101d0a */
[C---:B-1----:R-:W-:Y:S01]  /*3c120*/  FADD.FTZ R36, -R77.reuse, R90 ;  /* 0x0000005a4d247221 */ /* 0x042fe20000010100 */
[C---:B------:R-:W-:Y:S01]  /*3c130*/  FADD.FTZ R37, -R77.reuse, R88 ;  /* 0x000000584d257221 */ /* 0x040fe20000010100 */
[C---:B------:R-:W-:Y:S01]  /*3c140*/  FADD.FTZ R38, -R77.reuse, R87 ;  /* 0x000000574d267221 */ /* 0x040fe20000010100 */
[C---:B------:R-:W-:Y:S01]  /*3c150*/  FADD.FTZ R39, -R77.reuse, R56 ;  /* 0x000000384d277221 */ /* 0x040fe20000010100 */
[C---:B------:R-:W-:Y:S01]  /*3c160*/  FMUL.FTZ R59, R76.reuse, R36 ;  /* 0x000000244c3b7220 */ /* 0x040fe20000410000 */
[C---:B------:R-:W-:Y:S01]  /*3c170*/  FMUL.FTZ R58, R76.reuse, R37 ;  /* 0x000000254c3a7220 */ /* 0x040fe20000410000 */
[----:B------:R-:W-:Y:S01]  /*3c180*/  FADD.FTZ R57, -R77, R83 ;  /* 0x000000534d397221 */ /* 0x000fe20000010100 */
[----:B------:R-:W3:Y:S01]  /*3c190*/  LDL R90, [R1+0x23c] ;  /* 0x00023c00015a7983 */ /* 0x000ee20000100800 */
[----:B--2---:R-:W-:Y:S01]  /*3c1a0*/  FFMA.FTZ R36, R123, R59, R124 ;  /* 0x0000003b7b247223 */ /* 0x004fe2000001007c */
[----:B----4-:R-:W-:Y:S01]  /*3c1b0*/  FFMA.FTZ R37, R61, R58, R65 ;  /* 0x0000003a3d257223 */ /* 0x010fe20000010041 */
[C---:B------:R-:W-:Y:S01]  /*3c1c0*/  FMUL.FTZ R61, R76.reuse, R38 ;  /* 0x000000264c3d7220 */ /* 0x040fe20000410000 */
[----:B------:R-:W-:Y:S01]  /*3c1d0*/  FMUL.FTZ R60, R76, R39 ;  /* 0x000000274c3c7220 */ /* 0x000fe20000410000 */
[----:B------:R-:W-:Y:S01]  /*3c1e0*/  FADD.FTZ R56, -R77, R84 ;  /* 0x000000544d387221 */ /* 0x000fe20000010100 */
[----:B------:R-:W2:Y:S01]  /*3c1f0*/  LDL R124, [R1+0x3b8] ;  /* 0x0003b800017c7983 */ /* 0x000ea20000100800 */
[----:B------:R-:W-:Y:S01]  /*3c200*/  F2FP.F16.F32.PACK_AB R36, R37, R36 ;  /* 0x000000242524723e */ /* 0x000fe200000000ff */
[----:B------:R-:W-:Y:S01]  /*3c210*/  FFMA.FTZ R38, R2, R60, R3 ;  /* 0x0000003c02267223 */ /* 0x000fe20000010003 */
[----:B------:R-:W-:Y:S01]  /*3c220*/  FADD.FTZ R39, -R77, R86 ;  /* 0x000000564d277221 */ /* 0x000fe20000010100 */
[C---:B------:R-:W-:Y:S01]  /*3c230*/  FMUL.FTZ R65, R76.reuse, R57 ;  /* 0x000000394c417220 */ /* 0x040fe20000410000 */
[----:B------:R-:W4:Y:S01]  /*3c240*/  LDL R88, [R1+0x3bc] ;  /* 0x0003bc0001587983 */ /* 0x000f220000100800 */
[----:B------:R-:W1:Y:S01]  /*3c250*/  LDC.64 R122, c[0x0][0x2b8] ;  /* 0x0000ae00ff7a7b82 */ /* 0x000e620000000a00 */
        /* <DEDUP_REMOVED lines=10> */
[----:B------:R-:W-:Y:S01]  /*3c300*/  F2FP.F16.F32.PACK_AB R37, R38, R37 ;  /* 0x000000252625723e */ /* 0x000fe200000000ff */
        /* <DEDUP_REMOVED lines=11> */
[----:B------:R-:W-:-:S02]  /*3c3c0*/  F2FP.F16.F32.PACK_AB R38, R57, R38 ;  /* 0x000000263926723e */ /* 0x000fc400000000ff */
[----:B------:R-:W-:Y:S01]  /*3c3d0*/  F2FP.F16.F32.PACK_AB R39, R56, R39 ;  /* 0x000000273827723e */ /* 0x000fe200000000ff */
        /* <DEDUP_REMOVED lines=17> */
[----:B------:R-:W-:Y:S01]  /*3c4f0*/  F2FP.F16.F32.PACK_AB R39, R36, R39 ;  /* 0x000000272427723e */ /* 0x000fe200000000ff */
        /* <DEDUP_REMOVED lines=12> */
[----:B------:R-:W-:Y:S01]  /*3c5c0*/  F2FP.F16.F32.PACK_AB R38, R56, R38 ;  /* 0x000000263826723e */ /* 0x000fe200000000ff */
[----:B------:R-:W4:Y:S02]  /*3c5d0*/  LDL R124, [R1+0x1ec] ;  /* 0x0001ec00017c7983 */ /* 0x000f240000100800 */
[----:B------:R-:W-:Y:S01]  /*3c5e0*/  F2FP.F16.F32.PACK_AB R37, R57, R37 ;  /* 0x000000253925723e */ /* 0x000fe200000000ff */
[----:B-1----:R-:W-:Y:S01]  /*3c5f0*/  IMAD.WIDE.U32 R56, R118, 0x10, R122 ;  /* 0x0000001076387825 */ /* 0x002fe200078e007a */
[----:B------:R-:W-:Y:S01]  /*3c600*/  F2FP.F16.F32.PACK_AB R36, R58, R36 ;  /* 0x000000243a24723e */ /* 0x000fe200000000ff */
        /* <DEDUP_REMOVED lines=26> */
[----:B------:R-:W-:Y:S01]  /*3c7b0*/  F2FP.F16.F32.PACK_AB R36, R39, R36 ;  /* 0x000000242724723e */ /* 0x000fe200000000ff */
[C---:B------:R-:W-:Y:S01]  /*3c7c0*/  FADD.FTZ R39, -R77.reuse, R98 ;  /* 0x000000624d277221 */ /* 0x040fe20000010100 */
[----:B------:R-:W2:Y:S01]  /*3c7d0*/  LDL R84, [R1+0x398] ;  /* 0x0003980001547983 */ /* 0x000ea20000100800 */
[----:B------:R-:W-:Y:S01]  /*3c7e0*/  F2FP.F16.F32.PACK_AB R37, R38, R37 ;  /* 0x000000252625723e */ /* 0x000fe200000000ff */
        /* <DEDUP_REMOVED lines=22> */
[----:B------:R-:W-:Y:S02]  /*3c950*/  F2FP.F16.F32.PACK_AB R38, R57, R38 ;  /* 0x000000263926723e */ /* 0x000fe400000000ff */
[----:B------:R-:W-:-:S02]  /*3c960*/  F2FP.F16.F32.PACK_AB R39, R56, R39 ;  /* 0x000000273827723e */ /* 0x000fc400000000ff */
        /* <DEDUP_REMOVED lines=25> */
[----:B------:R-:W-:Y:S01]  /*3cb00*/  F2FP.F16.F32.PACK_AB R39, R36, R39 ;  /* 0x000000272427723e */ /* 0x000fe200000000ff */
[----:B------:R-:W-:Y:S01]  /*3cb10*/  FFMA.FTZ R36, R100, R60, R104 ;  /* 0x0000003c64247223 */ /* 0x000fe20000010068 */
[----:B------:R-:W-:Y:S01]  /*3cb20*/  F2FP.F16.F32.PACK_AB R38, R56, R38 ;  /* 0x000000263826723e */ /* 0x000fe200000000ff */
[----:B------:R-:W-:Y:S01]  /*3cb30*/  IMAD.WIDE.U32 R56, R119, 0x10, R122 ;  /* 0x0000001077387825 */ /* 0x000fe200078e007a */
[----:B------:R-:W-:Y:S01]  /*3cb40*/  F2FP.F16.F32.PACK_AB R37, R58, R37 ;  /* 0x000000253a25723e */ /* 0x000fe200000000ff */
[----:B------:R-:W1:Y:S01]  /*3cb50*/  LDC.64 R118, c[0x0][0x2b8] ;  /* 0x0000ae00ff767b82 */ /* 0x000e620000000a00 */
[----:B------:R-:W-:-:S05]  /*3cb60*/  F2FP.F16.F32.PACK_AB R36, R59, R36 ;  /* 0x000000243b24723e */ /* 0x000fca00000000ff */
        /* <DEDUP_REMOVED lines=20> */
[----:B------:R-:W-:Y:S01]  /*3ccb0*/  F2FP.F16.F32.PACK_AB R36, R39, R36 ;  /* 0x000000242724723e */ /* 0x000fe200000000ff */
[C---:B------:R-:W-:Y:S01]  /*3ccc0*/  FADD.FTZ R39, -R77.reuse, R112 ;  /* 0x000000704d277221 */ /* 0x040fe20000010100 */
[C---:B------:R-:W-:Y:S01]  /*3ccd0*/  FMUL.FTZ R64, R76.reuse, R56 ;  /* 0x000000384c407220 */ /* 0x040fe20000410000 */
[----:B------:R-:W-:Y:S01]  /*3cce0*/  FMUL.FTZ R65, R76, R57 ;  /* 0x000000394c417220 */ /* 0x000fe20000410000 */
[----:B------:R-:W-:Y:S01]  /*3ccf0*/  F2FP.F16.F32.PACK_AB R37, R38, R37 ;  /* 0x000000252625723e */ /* 0x000fe200000000ff */
[C---:B------:R-:W-:Y:S01]  /*3cd00*/  FADD.FTZ R38, -R77.reuse, R115 ;  /* 0x000000734d267221 */ /* 0x040fe20000010100 */
[C---:B------:R-:W-:Y:S01]  /*3cd10*/  FMUL.FTZ R62, R76.reuse, R39 ;  /* 0x000000274c3e7220 */ /* 0x040fe20000410000 */
[C---:B------:R-:W-:Y:S01]  /*3cd20*/  FADD.FTZ R93, -R77.reuse, R26 ;  /* 0x0000001a4d5d7221 */ /* 0x040fe20000010100 */
[----:B------:R-:W-:Y:S01]  /*3cd30*/  FADD.FTZ R92, -R77, R25 ;  /* 0x000000194d5c7221 */ /* 0x000fe20000010100 */
[----:B------:R-:W-:Y:S01]  /*3cd40*/  FMUL.FTZ R63, R76, R38 ;  /* 0x000000264c3f7220 */ /* 0x000fe20000410000 */
[----:B------:R-:W4:Y:S03]  /*3cd50*/  LDL R26, [R1+0x190] ;  /* 0x00019000011a7983 */ /* 0x000f260000100800 */
[----:B------:R-:W-:Y:S01]  /*3cd60*/  FFMA.FTZ R38, R89, R63, R90 ;  /* 0x0000003f59267223 */ /* 0x000fe2000001005a */
[----:B------:R-:W4:Y:S01]  /*3cd70*/  LDL R115, [R1+0x1ac] ;  /* 0x0001ac0001737983 */ /* 0x000f220000100800 */
[----:B------:R-:W-:Y:S01]  /*3cd80*/  FFMA.FTZ R57, R87, R62, R88 ;  /* 0x0000003e57397223 */ /* 0x000fe20000010058 */
[----:B------:R-:W-:-:S02]  /*3cd90*/  FADD.FTZ R87, -R77, R91 ;  /* 0x0000005b4d577221 */ /* 0x000fc40000010100 */
[----:B------:R-:W4:Y:S02]  /*3cda0*/  LDL R25, [R1+0x198] ;  /* 0x0001980001197983 */ /* 0x000f240000100800 */
[----:B------:R-:W-:Y:S01]  /*3cdb0*/  F2FP.F16.F32.PACK_AB R38, R57, R38 ;  /* 0x000000263926723e */ /* 0x000fe200000000ff */
[----:B------:R-:W-:Y:S01]  /*3cdc0*/  FADD.FTZ R91, -R77, R24 ;  /* 0x000000184d5b7221 */ /* 0x000fe20000010100 */
[----:B------:R-:W4:Y:S04]  /*3cdd0*/  LDL R112, [R1+0x494] ;  /* 0x0004940001707983 */ /* 0x000f280000100800 */
[----:B------:R-:W4:Y:S04]  /*3cde0*/  LDL R24, [R1+0x4a0] ;  /* 0x0004a00001187983 */ /* 0x000f280000100800 */
[----:B------:R-:W4:Y:S01]  /*3cdf0*/  LDL R108, [R1+0x194] ;  /* 0x00019400016c7983 */ /* 0x000f220000100800 */
[----:B--2---:R-:W-:Y:S01]  /*3ce00*/  FFMA.FTZ R39, R84, R64, R86 ;  /* 0x0000004054277223 */ /* 0x004fe20000010056 */
[----:B---3--:R-:W-:-:S02]  /*3ce10*/  FFMA.FTZ R56, R2, R65, R83 ;  /* 0x0000004102387223 */ /* 0x008fc40000010053 */
[----:B------:R-:W2:Y:S03]  /*3ce20*/  LDL R2, [R1+0x4a4] ;  /* 0x0004a40001027983 */ /* 0x000ea60000100800 */
[----:B------:R-:W-:Y:S01]  /*3ce30*/  F2FP.F16.F32.PACK_AB R39, R56, R39 ;  /* 0x000000273827723e */ /* 0x000fe200000000ff */
[----:B-1----:R-:W-:-:S05]  /*3ce40*/  IMAD.WIDE.U32 R56, R121, 0x10, R118 ;  /* 0x0000001079387825 */ /* 0x002fca00078e0076 */
[----:B------:R0:W-:Y:S04]  /*3ce50*/  STG.E.128 desc[UR10][R56.64], R36 ;  /* 0x0000002438007986 */ /* 0x0001e8000c101d0a */
[----:B0-----:R-:W3:Y:S01]  /*3ce60*/  LDL R38, [R1+0x1a0] ;  /* 0x0001a00001267983 */ /* 0x001ee20000100800 */
[----:B------:R-:W-:-:S03]  /*3ce70*/  FADD.FTZ R36, -R77, R107 ;  /* 0x0000006b4d247221 */ /* 0x000fc60000010100 */
        /* <DEDUP_REMOVED lines=31> */
[C---:B------:R-:W-:Y:S01]  /*3d070*/  FADD.FTZ R104, -R77.reuse, R45 ;  /* 0x0000002d4d687221 */ /* 0x040fe20000010100 */
[----:B------:R-:W3:Y:S01]  /*3d080*/  LDL R106, [R1+0x360] ;  /* 0x00036000016a7983 */ /* 0x000ee20000100800 */
[----:B----4-:R-:W-:Y:S01]  /*3d090*/  FFMA.FTZ R48, R110, R59, R111 ;  /* 0x0000003b6e307223 */ /* 0x010fe2000001006f */
        /* <DEDUP_REMOVED lines=10> */
[C---:B------:R-:W-:Y:S01]  /*3d140*/  FMUL.FTZ R50, R76.reuse, R98 ;  /* 0x000000624c327220 */ /* 0x040fe20000410000 */
[----:B------:R-:W-:-:S02]  /*3d150*/  FMUL.FTZ R51, R76, R104 ;  /* 0x000000684c337220 */ /* 0x000fc40000410000 */
[----:B------:R-:W4:Y:S04]  /*3d160*/  LDL R110, [R1+0x47c] ;  /* 0x00047c00016e7983 */ /* 0x000f280000100800 */
[----:B------:R-:W4:Y:S04]  /*3d170*/  LDL R80, [R1+0x168] ;  /* 0x0001680001507983 */ /* 0x000f280000100800 */
[----:B------:R-:W4:Y:S01]  /*3d180*/  LDL R79, [R1+0x358] ;  /* 0x00035800014f7983 */ /* 0x000f220000100800 */
[----:B------:R-:W-:-:S03]  /*3d190*/  FFMA.FTZ R24, R24, R58, R26 ;  /* 0x0000003a18187223 */ /* 0x000fc6000001001a */
[----:B------:R-:W4:Y:S04]  /*3d1a0*/  LDL R78, [R1+0x178] ;  /* 0x00017800014e7983 */ /* 0x000f280000100800 */
[----:B------:R-:W4:Y:S04]  /*3d1b0*/  LDL R124, [R1+0x18c] ;  /* 0x00018c00017c7983 */ /* 0x000f280000100800 */
[----:B------:R-:W4:Y:S04]  /*3d1c0*/  LDL R116, [R1+0x36c] ;  /* 0x00036c0001747983 */ /* 0x000f280000100800 */
[----:B------:R-:W4:Y:S04]  /*3d1d0*/  LDL R98, [R1+0x350] ;  /* 0x0003500001627983 */ /* 0x000f280000100800 */
[----:B------:R-:W4:Y:S01]  /*3d1e0*/  LDL R104, [R1+0x170] ;  /* 0x0001700001687983 */ /* 0x000f220000100800 */
[----:B--2---:R-:W-:-:S03]  /*3d1f0*/  FFMA.FTZ R49, R2, R60, R108 ;  /* 0x0000003c02317223 */ /* 0x004fc6000001006c */
[----:B------:R-:W2:Y:S02]  /*3d200*/  LDL R108, [R1+0x164] ;  /* 0x00016400016c7983 */ /* 0x000ea40000100800 */
[----:B------:R-:W-:Y:S01]  /*3d210*/  F2FP.F16.F32.PACK_AB R24, R49, R24 ;  /* 0x000000183118723e */ /* 0x000fe200000000ff */
[----:B------:R-:W-:Y:S01]  /*3d220*/  FMUL.FTZ R49, R76, R101 ;  /* 0x000000654c317220 */ /* 0x000fe20000410000 */
[----:B------:R-:W2:Y:S04]  /*3d230*/  LDL R2, [R1+0x474] ;  /* 0x0004740001027983 */ /* 0x000ea80000100800 */
[----:B------:R-:W2:Y:S01]  /*3d240*/  LDL R101, [R1+0x160] ;  /* 0x0001600001657983 */ /* 0x000ea20000100800 */
[----:B---3--:R-:W-:Y:S01]  /*3d250*/  FFMA.FTZ R26, R39, R63, R38 ;  /* 0x0000003f271a7223 */ /* 0x008fe20000010026 */
[----:B------:R-:W-:Y:S01]  /*3d260*/  FFMA.FTZ R38, R114, R65, R115 ;  /* 0x0000004172267223 */ /* 0x000fe20000010073 */
[----:B------:R-:W-:Y:S01]  /*3d270*/  FADD.FTZ R65, -R77, R74 ;  /* 0x0000004a4d417221 */ /* 0x000fe20000010100 */
[----:B------:R-:W-:Y:S01]  /*3d280*/  FFMA.FTZ R25, R107, R61, R25 ;  /* 0x0000003d6b197223 */ /* 0x000fe20000010019 */
[C---:B------:R-:W-:Y:S01]  /*3d290*/  FMUL.FTZ R107, R76.reuse, R87 ;  /* 0x000000574c6b7220 */ /* 0x040fe20000410000 */
[C---:B------:R-:W-:Y:S01]  /*3d2a0*/  FMUL.FTZ R74, R76.reuse, R103 ;  /* 0x000000674c4a7220 */ /* 0x040fe20000410000 */
[----:B------:R-:W-:Y:S01]  /*3d2b0*/  FMUL.FTZ R87, R76, R100 ;  /* 0x000000644c577220 */ /* 0x000fe20000410000 */
[----:B------:R-:W-:Y:S01]  /*3d2c0*/  FFMA.FTZ R39, R112, R62, R113 ;  /* 0x0000003e70277223 */ /* 0x000fe20000010071 */
[----:B------:R-:W3:Y:S04]  /*3d2d0*/  LDL R103, [R1+0x364] ;  /* 0x0003640001677983 */ /* 0x000ee80000100800 */
[----:B------:R-:W2:Y:S01]  /*3d2e0*/  LDL R100, [R1+0x180] ;  /* 0x0001800001647983 */ /* 0x000ea20000100800 */
[----:B------:R-:W-:Y:S01]  /*3d2f0*/  F2FP.F16.F32.PACK_AB R27, R38, R27 ;  /* 0x0000001b261b723e */ /* 0x000fe200000000ff */
[----:B------:R-:W-:Y:S01]  /*3d300*/  FMUL.FTZ R63, R76, R81 ;  /* 0x000000514c3f7220 */ /* 0x000fe20000410000 */
[----:B------:R-:W-:Y:S01]  /*3d310*/  F2FP.F16.F32.PACK_AB R26, R39, R26 ;  /* 0x0000001a271a723e */ /* 0x000fe200000000ff */
[----:B------:R-:W2:Y:S01]  /*3d320*/  LDL R113, [R1+0x17c] ;  /* 0x00017c0001717983 */ /* 0x000ea20000100800 */
[----:B------:R-:W-:Y:S01]  /*3d330*/  F2FP.F16.F32.PACK_AB R25, R48, R25 ;  /* 0x000000193019723e */ /* 0x000fe200000000ff */
[----:B------:R-:W-:-:S04]  /*3d340*/  IMAD.WIDE.U32 R38, R121, 0x10, R122 ;  /* 0x0000001079267825 */ /* 0x000fc800078e007a */
[C---:B------:R-:W-:Y:S01]  /*3d350*/  FMUL.FTZ R61, R76.reuse, R82 ;  /* 0x000000524c3d7220 */ /* 0x040fe20000410000 */
[----:B------:R-:W2:Y:S01]  /*3d360*/  LDL R112, [R1+0x35c] ;  /* 0x00035c0001707983 */ /* 0x000ea20000100800 */
[----:B------:R-:W-:-:S03]  /*3d370*/  FMUL.FTZ R48, R76, R99 ;  /* 0x000000634c307220 */ /* 0x000fc60000410000 */
        /* <DEDUP_REMOVED lines=26> */
[----:B------:R0:W-:Y:S01]  /*3d520*/  STG.E.128 desc[UR10][R38.64], R24 ;  /* 0x0000001826007986 */ /* 0x0001e2000c101d0a */
[C---:B------:R-:W-:Y:S01]  /*3d530*/  FMUL.FTZ R77, R76.reuse, R20 ;  /* 0x000000144c4d7220 */ /* 0x040fe20000410000 */
[C---:B------:R-:W-:Y:S01]  /*3d540*/  FMUL.FTZ R52, R76.reuse, R40 ;  /* 0x000000284c347220 */ /* 0x040fe20000410000 */
[C---:B------:R-:W-:Y:S01]  /*3d550*/  FMUL.FTZ R72, R76.reuse, R44 ;  /* 0x0000002c4c487220 */ /* 0x040fe20000410000 */
[----:B------:R-:W-:Y:S01]  /*3d560*/  FMUL.FTZ R20, R76, R43 ;  /* 0x0000002b4c147220 */ /* 0x000fe20000410000 */
[----:B----4-:R-:W-:Y:S01]  /*3d570*/  FFMA.FTZ R44, R116, R62, R124 ;  /* 0x0000003e742c7223 */ /* 0x010fe2000001007c */
[C---:B------:R-:W-:Y:S01]  /*3d580*/  FMUL.FTZ R68, R76.reuse, R18 ;  /* 0x000000124c447220 */ /* 0x040fe20000410000 */
[C---:B------:R-:W-:Y:S01]  /*3d590*/  FMUL.FTZ R56, R76.reuse, R47 ;  /* 0x0000002f4c387220 */ /* 0x040fe20000410000 */
[C---:B------:R-:W-:Y:S01]  /*3d5a0*/  FMUL.FTZ R57, R76.reuse, R45 ;  /* 0x0000002d4c397220 */ /* 0x040fe20000410000 */
[C---:B------:R-:W-:Y:S01]  /*3d5b0*/  FMUL.FTZ R18, R76.reuse, R46 ;  /* 0x0000002e4c127220 */ /* 0x040fe20000410000 */
[----:B------:R-:W4:Y:S01]  /*3d5c0*/  LDL R116, [R1+0x148] ;  /* 0x0001480001747983 */ /* 0x000f220000100800 */
[----:B------:R-:W-:-:S03]  /*3d5d0*/  FMUL.FTZ R69, R76, R19 ;  /* 0x000000134c457220 */ /* 0x000fc60000410000 */
[----:B------:R-:W4:Y:S01]  /*3d5e0*/  LDL R47, [R1+0x48c] ;  /* 0x00048c00012f7983 */ /* 0x000f220000100800 */
[----:B0-----:R-:W-:Y:S01]  /*3d5f0*/  FFMA.FTZ R27, R79, R83, R78 ;  /* 0x000000534f1b7223 */ /* 0x001fe2000001004e */
[----:B------:R-:W-:Y:S02]  /*3d600*/  FFMA.FTZ R26, R98, R70, R104 ;  /* 0x00000046621a7223 */ /* 0x000fe40000010068 */
[----:B------:R-:W4:Y:S01]  /*3d610*/  LDL R124, [R1+0x140] ;  /* 0x00014000017c7983 */ /* 0x000f220000100800 */
[----:B------:R-:W-:-:S03]  /*3d620*/  FMUL.FTZ R19, R76, R23 ;  /* 0x000000174c137220 */ /* 0x000fc60000410000 */
        /* <DEDUP_REMOVED lines=27> */
[----:B------:R-:W2:Y:S02]  /*3d7e0*/  LDL R106, [R1+0x460] ;  /* 0x00046000016a7983 */ /* 0x000ea40000100800 */
[----:B------:R-:W-:Y:S01]  /*3d7f0*/  F2FP.F16.F32.PACK_AB R24, R42, R41 ;  /* 0x000000292a18723e */ /* 0x000fe200000000ff */
[-C--:B------:R-:W-:Y:S01]  /*3d800*/  FFMA.FTZ R41, R110, R107.reuse, R111 ;  /* 0x0000006b6e297223 */ /* 0x080fe2000001006f */
[----:B------:R-:W-:Y:S01]  /*3d810*/  FFMA.FTZ R40, R112, R107, R113 ;  /* 0x0000006b70287223 */ /* 0x000fe20000010071 */
[----:B------:R-:W-:Y:S01]  /*3d820*/  FFMA.FTZ R42, R2, R71, R108 ;  /* 0x00000047022a7223 */ /* 0x000fe2000001006c */
[----:B------:R-:W3:Y:S01]  /*3d830*/  LDL R113, [R1+0x34c] ;  /* 0x00034c0001717983 */ /* 0x000ee20000100800 */
[----:B------:R-:W-:Y:S02]  /*3d840*/  FFMA.FTZ R39, R81, R83, R80 ;  /* 0x0000005351277223 */ /* 0x000fe40000010050 */
[----:B------:R-:W-:Y:S01]  /*3d850*/  F2FP.F16.F32.PACK_AB R27, R40, R27 ;  /* 0x0000001b281b723e */ /* 0x000fe200000000ff */
[----:B------:R-:W2:Y:S01]  /*3d860*/  LDL R2, [R1+0x150] ;  /* 0x0001500001027983 */ /* 0x000ea20000100800 */
[----:B------:R-:W-:Y:S01]  /*3d870*/  FFMA.FTZ R43, R114, R71, R115 ;  /* 0x00000047722b7223 */ /* 0x000fe20000010073 */
[----:B------:R-:W-:-:S02]  /*3d880*/  F2FP.F16.F32.PACK_AB R39, R41, R39 ;  /* 0x000000272927723e */ /* 0x000fc400000000ff */
[----:B------:R-:W3:Y:S01]  /*3d890*/  LDL R40, [R1+0x484] ;  /* 0x0004840001287983 */ /* 0x000ee20000100800 */
[----:B------:R-:W-:Y:S01]  /*3d8a0*/  FFMA.FTZ R25, R121, R60, R82 ;  /* 0x0000003c79197223 */ /* 0x000fe20000010052 */
[----:B------:R-:W-:-:S04]  /*3d8b0*/  FFMA.FTZ R38, R99, R70, R101 ;  /* 0x0000004663267223 */ /* 0x000fc80000010065 */
[----:B------:R-:W-:Y:S01]  /*3d8c0*/  F2FP.F16.F32.PACK_AB R25, R44, R25 ;  /* 0x000000192c19723e */ /* 0x000fe200000000ff */
[----:B------:R-:W3:Y:S01]  /*3d8d0*/  LDL R41, [R1+0x154] ;  /* 0x0001540001297983 */ /* 0x000ee20000100800 */
[----:B------:R-:W-:Y:S02]  /*3d8e0*/  F2FP.F16.F32.PACK_AB R26, R43, R26 ;  /* 0x0000001a2b1a723e */ /* 0x000fe400000000ff */
[----:B------:R-:W-:Y:S01]  /*3d8f0*/  F2FP.F16.F32.PACK_AB R38, R42, R38 ;  /* 0x000000262a26723e */ /* 0x000fe200000000ff */
        /* <DEDUP_REMOVED lines=21> */
[----:B----4-:R-:W-:Y:S01]  /*3da50*/  FFMA.FTZ R45, R45, R61, R124 ;  /* 0x0000003d2d2d7223 */ /* 0x010fe2000001007c */
[----:B---3--:R-:W-:Y:S01]  /*3da60*/  FFMA.FTZ R40, R40, R37, R41 ;  /* 0x0000002528287223 */ /* 0x008fe20000010029 */
[----:B--2---:R-:W-:Y:S01]  /*3da70*/  FFMA.FTZ R37, R44, R60, R43 ;  /* 0x0000003c2c257223 */ /* 0x004fe2000001002b */
[----:B------:R-:W-:Y:S01]  /*3da80*/  FFMA.FTZ R41, R115, R64, R116 ;  /* 0x0000004073297223 */ /* 0x000fe20000010074 */
[----:B------:R-:W-:Y:S01]  /*3da90*/  FFMA.FTZ R44, R113, R66, R114 ;  /* 0x00000042712c7223 */ /* 0x000fe20000010072 */
[----:B------:R-:W-:Y:S01]  /*3daa0*/  FFMA.FTZ R36, R42, R36, R2 ;  /* 0x000000242a247223 */ /* 0x000fe20000010002 */
[----:B------:R-:W-:Y:S01]  /*3dab0*/  FFMA.FTZ R47, R47, R62, R71 ;  /* 0x0000003e2f2f7223 */ /* 0x000fe20000010047 */
[----:B------:R-:W-:-:S03]  /*3dac0*/  FFMA.FTZ R46, R46, R63, R121 ;  /* 0x0000003f2e2e7223 */ /* 0x000fc60000010079 */
[----:B------:R-:W-:Y:S01]  /*3dad0*/  F2FP.F16.F32.PACK_AB R36, R40, R36 ;  /* 0x000000242824723e */ /* 0x000fe200000000ff */
[----:B------:R-:W-:Y:S01]  /*3dae0*/  FFMA.FTZ R66, R76, R66, R78 ;  /* 0x000000424c427223 */ /* 0x000fe2000001004e */
[----:B------:R-:W-:Y:S01]  /*3daf0*/  F2FP.F16.F32.PACK_AB R41, R44, R41 ;  /* 0x000000292c29723e */ /* 0x000fe200000000ff */
[----:B------:R0:W5:Y:S01]  /*3db00*/  LDL.LU R2, [R1+0x514] ;  /* 0x0005140001027983 */ /* 0x0001620000300800 */
[----:B------:R-:W-:Y:S01]  /*3db10*/  FFMA.FTZ R42, R111, R67, R112 ;  /* 0x000000436f2a7223 */ /* 0x000fe20000010070 */
[----:B------:R-:W-:Y:S02]  /*3db20*/  F2FP.F16.F32.PACK_AB R37, R47, R37 ;  /* 0x000000252f25723e */ /* 0x000fe400000000ff */
[----:B------:R-:W2:Y:S01]  /*3db30*/  LDL R112, [R1+0x31c] ;  /* 0x00031c0001707983 */ /* 0x000ea20000100800 */
[----:B------:R-:W-:Y:S01]  /*3db40*/  F2FP.F16.F32.PACK_AB R40, R46, R45 ;  /* 0x0000002d2e28723e */ /* 0x000fe200000000ff */
[----:B------:R-:W-:Y:S01]  /*3db50*/  FFMA.FTZ R43, R108, R68, R110 ;  /* 0x000000446c2b7223 */ /* 0x000fe2000001006e */
[----:B------:R-:W-:Y:S01]  /*3db60*/  FFMA.FTZ R45, R104, R64, R105 ;  /* 0x00000040682d7223 */ /* 0x000fe20000010069 */
[----:B------:R-:W2:Y:S01]  /*3db70*/  LDL R113, [R1+0xfc] ;  /* 0x0000fc0001717983 */ /* 0x000ea20000100800 */
[----:B------:R-:W-:-:S02]  /*3db80*/  FFMA.FTZ R44, R106, R61, R107 ;  /* 0x0000003d6a2c7223 */ /* 0x000fc4000001006b */
[----:B------:R-:W-:Y:S01]  /*3db90*/  F2FP.F16.F32.PACK_AB R42, R43, R42 ;  /* 0x0000002a2b2a723e */ /* 0x000fe200000000ff */
[----:B------:R-:W3:Y:S01]  /*3dba0*/  LDL R108, [R1+0xd0] ;  /* 0x0000d000016c7983 */ /* 0x000ee20000100800 */
[----:B------:R-:W-:-:S03]  /*3dbb0*/  F2FP.F16.F32.PACK_AB R45, R66, R45 ;  /* 0x0000002d422d723e */ /* 0x000fc600000000ff */
[----:B------:R-:W3:Y:S01]  /*3dbc0*/  LDL R107, [R1+0x440] ;  /* 0x00044000016b7983 */ /* 0x000ee20000100800 */
[----:B------:R-:W-:-:S03]  /*3dbd0*/  FFMA.FTZ R43, R100, R69, R101 ;  /* 0x00000045642b7223 */ /* 0x000fc60000010065 */
[----:B------:R-:W4:Y:S01]  /*3dbe0*/  LDL R121, [R1+0x10c] ;  /* 0x00010c0001797983 */ /* 0x000f220000100800 */
[----:B------:R-:W-:-:S03]  /*3dbf0*/  FFMA.FTZ R47, R98, R69, R99 ;  /* 0x00000045622f7223 */ /* 0x000fc60000010063 */
[----:B------:R-:W4:Y:S01]  /*3dc00*/  LDL R116, [R1+0x310] ;  /* 0x0003100001747983 */ /* 0x000f220000100800 */
[----:B------:R-:W-:-:S03]  /*3dc10*/  FFMA.FTZ R60, R83, R77, R97 ;  /* 0x0000004d533c7223 */ /* 0x000fc60000010061 */
[----:B------:R-:W3:Y:S04]  /*3dc20*/  LDL R115, [R1+0xf4] ;  /* 0x0000f40001737983 */ /* 0x000ee80000100800 */
[----:B------:R-:W3:Y:S01]  /*3dc30*/  LDL R114, [R1+0x314] ;  /* 0x0003140001727983 */ /* 0x000ee20000100800 */
[----:B------:R-:W-:Y:S01]  /*3dc40*/  FFMA.FTZ R61, R81, R77, R82 ;  /* 0x0000004d513d7223 */ /* 0x000fe20000010052 */
[----:B------:R-:W-:-:S04]  /*3dc50*/  IMAD.WIDE.U32 R76, R125, 0x10, R118 ;  /* 0x000000107d4c7825 */ /* 0x000fc800078e0076 */
[----:B------:R-:W-:Y:S01]  /*3dc60*/  FFMA.FTZ R62, R79, R68, R80 ;  /* 0x000000444f3e7223 */ /* 0x000fe20000010050 */
[----:B------:R-:W-:Y:S01]  /*3dc70*/  FFMA.FTZ R63, R65, R63, R70 ;  /* 0x0000003f413f7223 */ /* 0x000fe20000010046 */
[----:B------:R-:W4:Y:S01]  /*3dc80*/  LDL R111, [R1+0xec] ;  /* 0x0000ec00016f7983 */ /* 0x000f220000100800 */
[----:B------:R-:W-:Y:S01]  /*3dc90*/  FFMA.FTZ R46, R102, R67, R103 ;  /* 0x00000043662e7223 */ /* 0x000fe20000010067 */
[----:B------:R-:W-:Y:S01]  /*3dca0*/  F2FP.F16.F32.PACK_AB R43, R60, R43 ;  /* 0x0000002b3c2b723e */ /* 0x000fe200000000ff */
[--C-:B------:R-:W-:Y:S01]  /*3dcb0*/  IMAD.WIDE.U32 R66, R109, 0x10, R118.reuse ;  /* 0x000000106d427825 */ /* 0x100fe200078e0076 */
[----:B------:R-:W-:Y:S01]  /*3dcc0*/  F2FP.F16.F32.PACK_AB R47, R61, R47 ;  /* 0x0000002f3d2f723e */ /* 0x000fe200000000ff */
[----:B------:R1:W-:Y:S01]  /*3dcd0*/  STG.E.128 desc[UR10][R76.64], R24 ;  /* 0x000000184c007986 */ /* 0x0003e2000c101d0a */
[----:B------:R-:W-:Y:S01]  /*3dce0*/  F2FP.F16.F32.PACK_AB R46, R62, R46 ;  /* 0x0000002e3e2e723e */ /* 0x000fe200000000ff */
[----:B------:R-:W-:Y:S01]  /*3dcf0*/  IMAD.WIDE.U32 R64, R96, 0x10, R118 ;  /* 0x0000001060407825 */ /* 0x000fe200078e0076 */
[----:B------:R-:W-:Y:S01]  /*3dd00*/  F2FP.F16.F32.PACK_AB R44, R63, R44 ;  /* 0x0000002c3f2c723e */ /* 0x000fe200000000ff */
[----:B------:R-:W4:Y:S02]  /*3dd10*/  LDL R102, [R1+0xdc] ;  /* 0x0000dc0001667983 */ /* 0x000f240000100800 */
[----:B------:R-:W-:-:S02]  /*3dd20*/  IMAD.WIDE.U32 R80, R125, 0x10, R122 ;  /* 0x000000107d507825 */ /* 0x000fc400078e007a */
[----:B------:R-:W4:Y:S02]  /*3dd30*/  LDL R101, [R1+0x44c] ;  /* 0x00044c0001657983 */ /* 0x000f240000100800 */
[--C-:B------:R-:W-:Y:S02]  /*3dd40*/  IMAD.WIDE.U32 R82, R120, 0x10, R122.reuse ;  /* 0x0000001078527825 */ /* 0x100fe400078e007a */
[----:B------:R-:W4:Y:S02]  /*3dd50*/  LDL R100, [R1+0xe0] ;  /* 0x0000e00001647983 */ /* 0x000f240000100800 */
[--C-:B------:R-:W-:Y:S02]  /*3dd60*/  IMAD.WIDE.U32 R68, R117, 0x10, R122.reuse ;  /* 0x0000001075447825 */ /* 0x100fe400078e007a */
[----:B------:R-:W4:Y:S02]  /*3dd70*/  LDL R99, [R1+0x430] ;  /* 0x0004300001637983 */ /* 0x000f240000100800 */
[----:B------:R-:W-:-:S02]  /*3dd80*/  IMAD.WIDE.U32 R70, R109, 0x10, R122 ;  /* 0x000000106d467825 */ /* 0x000fc400078e007a */
[----:B------:R-:W4:Y:S02]  /*3dd90*/  LDL R109, [R1+0x320] ;  /* 0x00032000016d7983 */ /* 0x000f240000100800 */
[----:B------:R-:W-:Y:S02]  /*3dda0*/  IMAD.WIDE.U32 R60, R96, 0x10, R122 ;  /* 0x00000010603c7825 */ /* 0x000fe400078e007a */
[----:B------:R-:W4:Y:S02]  /*3ddb0*/  LDL R96, [R1+0xe8] ;  /* 0x0000e80001607983 */ /* 0x000f240000100800 */
[--C-:B------:R-:W-:Y:S02]  /*3ddc0*/  IMAD.WIDE.U32 R78, R120, 0x10, R118.reuse ;  /* 0x00000010784e7825 */ /* 0x100fe400078e0076 */
[----:B------:R-:W4:Y:S02]  /*3ddd0*/  LDL R122, [R1+0x438] ;  /* 0x00043800017a7983 */ /* 0x000f240000100800 */
[----:B------:R-:W-:-:S02]  /*3dde0*/  IMAD.WIDE.U32 R62, R117, 0x10, R118 ;  /* 0x00000010753e7825 */ /* 0x000fc400078e0076 */
        /* <DEDUP_REMOVED lines=46> */
[----:B------:R-:W-:Y:S01]  /*3e0d0*/  F2FP.F16.F32.PACK_AB R27, R36, R27 ;  /* 0x0000001b241b723e */ /* 0x000fe200000000ff */
[----:B------:R-:W-:Y:S01]  /*3e0e0*/  FFMA.FTZ R36, R107, R88, R108 ;  /* 0x000000586b247223 */ /* 0x000fe2000001006c */
[----:B------:R-:W4:Y:S01]  /*3e0f0*/  LDL R120, [R1+0xcc] ;  /* 0x0000cc0001787983 */ /* 0x000f220000100800 */
[----:B------:R-:W-:Y:S01]  /*3e100*/  FFMA.FTZ R40, R119, R91, R121 ;  /* 0x0000005b77287223 */ /* 0x000fe20000010079 */
[----:B------:R-:W-:Y:S02]  /*3e110*/  F2FP.F16.F32.PACK_AB R24, R41, R24 ;  /* 0x000000182918723e */ /* 0x000fe400000000ff */
[----:B------:R-:W4:Y:S01]  /*3e120*/  LDL R121, [R1+0xc8] ;  /* 0x0000c80001797983 */ /* 0x000f220000100800 */
[----:B------:R-:W-:-:S03]  /*3e130*/  FFMA.FTZ R26, R116, R92, R118 ;  /* 0x0000005c741a7223 */ /* 0x000fc60000010076 */
[----:B------:R-:W4:Y:S04]  /*3e140*/  LDL R41, [R1+0x308] ;  /* 0x0003080001297983 */ /* 0x000f280000100800 */
[----:B------:R-:W4:Y:S01]  /*3e150*/  LDL R108, [R1+0x2fc] ;  /* 0x0002fc00016c7983 */ /* 0x000f220000100800 */
[----:B------:R-:W-:Y:S01]  /*3e160*/  F2FP.F16.F32.PACK_AB R26, R38, R26 ;  /* 0x0000001a261a723e */ /* 0x000fe200000000ff */
        /* <DEDUP_REMOVED lines=14> */
[-C--:B------:R-:W-:Y:S01]  /*3e250*/  FFMA.FTZ R25, R124, R90.reuse, R125 ;  /* 0x0000005a7c197223 */ /* 0x080fe2000001007d */
[----:B------:R-:W-:Y:S01]  /*3e260*/  F2FP.F16.F32.PACK_AB R39, R37, R39 ;  /* 0x000000272527723e */ /* 0x000fe200000000ff */
[----:B------:R-:W-:Y:S01]  /*3e270*/  FFMA.FTZ R37, R103, R90, R104 ;  /* 0x0000005a67257223 */ /* 0x000fe20000010068 */
[----:B------:R-:W4:Y:S02]  /*3e280*/  LDL R119, [R1+0x98] ;  /* 0x0000980001777983 */ /* 0x000f240000100800 */
[----:B------:R-:W-:Y:S01]  /*3e290*/  F2FP.F16.F32.PACK_AB R25, R40, R25 ;  /* 0x000000192819723e */ /* 0x000fe200000000ff */
[----:B------:R-:W-:Y:S01]  /*3e2a0*/  FFMA.FTZ R40, R105, R89, R106 ;  /* 0x0000005969287223 */ /* 0x000fe2000001006a */
        /* <DEDUP_REMOVED lines=12> */
[----:B------:R-:W-:-:S02]  /*3e370*/  F2FP.F16.F32.PACK_AB R36, R40, R36 ;  /* 0x000000242824723e */ /* 0x000fc400000000ff */
[----:B------:R-:W-:Y:S01]  /*3e380*/  F2FP.F16.F32.PACK_AB R37, R43, R37 ;  /* 0x000000252b25723e */ /* 0x000fe200000000ff */
[----:B------:R-:W4:Y:S01]  /*3e390*/  LDL R93, [R1+0x2cc] ;  /* 0x0002cc00015d7983 */ /* 0x000f220000100800 */
[----:B------:R-:W-:Y:S01]  /*3e3a0*/  F2FP.F16.F32.PACK_AB R38, R46, R38 ;  /* 0x000000262e26723e */ /* 0x000fe200000000ff */
[----:B--2---:R-:W-:Y:S02]  /*3e3b0*/  FFMA.FTZ R43, R112, R86, R113 ;  /* 0x00000056702b7223 */ /* 0x004fe40000010071 */
[----:B------:R-:W2:Y:S04]  /*3e3c0*/  LDL R113, [R1+0x404] ;  /* 0x0004040001717983 */ /* 0x000ea80000100800 */
[----:B------:R-:W2:Y:S01]  /*3e3d0*/  LDL R112, [R1+0x58] ;  /* 0x0000580001707983 */ /* 0x000ea20000100800 */
[----:B---3--:R-:W-:-:S03]  /*3e3e0*/  FFMA.FTZ R46, R114, R74, R115 ;  /* 0x0000004a722e7223 */ /* 0x008fc60000010073 */
[----:B------:R-:W3:Y:S04]  /*3e3f0*/  LDL R115, [R1+0x400] ;  /* 0x0004000001737983 */ /* 0x000ee80000100800 */
[----:B------:R-:W2:Y:S01]  /*3e400*/  LDL R114, [R1+0x54] ;  /* 0x0000540001727983 */ /* 0x000ea20000100800 */
[----:B----4-:R-:W-:Y:S01]  /*3e410*/  FFMA.FTZ R45, R45, R49, R122 ;  /* 0x000000312d2d7223 */ /* 0x010fe2000001007a */
[----:B------:R-:W-:-:S05]  /*3e420*/  FFMA.FTZ R44, R44, R48, R123 ;  /* 0x000000302c2c7223 */ /* 0x000fca000001007b */
[----:B------:R-:W-:Y:S01]  /*3e430*/  F2FP.F16.F32.PACK_AB R40, R45, R44 ;  /* 0x0000002c2d28723e */ /* 0x000fe200000000ff */
[----:B------:R-:W-:Y:S01]  /*3e440*/  FFMA.FTZ R42, R42, R51, R120 ;  /* 0x000000332a2a7223 */ /* 0x000fe20000010078 */
[----:B------:R-:W-:Y:S01]  /*3e450*/  FFMA.FTZ R41, R41, R50, R121 ;  /* 0x0000003229297223 */ /* 0x000fe20000010079 */
[----:B------:R-:W-:-:S04]  /*3e460*/  FFMA.FTZ R44, R108, R87, R109 ;  /* 0x000000576c2c7223 */ /* 0x000fc8000001006d */
[----:B------:R-:W-:Y:S01]  /*3e470*/  F2FP.F16.F32.PACK_AB R41, R42, R41 ;  /* 0x000000292a29723e */ /* 0x000fe200000000ff */
[----:B------:R-:W-:Y:S01]  /*3e480*/  FFMA.FTZ R78, R78, R55, R96 ;  /* 0x000000374e4e7223 */ /* 0x000fe20000010060 */
[----:B------:R-:W4:Y:S01]  /*3e490*/  LDL R109, [R1+0x3f0] ;  /* 0x0003f000016d7983 */ /* 0x000f220000100800 */
[----:B------:R-:W-:-:S03]  /*3e4a0*/  F2FP.F16.F32.PACK_AB R43, R44, R43 ;  /* 0x0000002b2c2b723e */ /* 0x000fc600000000ff */
[----:B------:R-:W4:Y:S01]  /*3e4b0*/  LDL R96, [R1+0x48] ;  /* 0x0000480001607983 */ /* 0x000f220000100800 */
[----:B------:R-:W-:-:S03]  /*3e4c0*/  FFMA.FTZ R42, R116, R74, R117 ;  /* 0x0000004a742a7223 */ /* 0x000fc60000010075 */
[----:B------:R-:W3:Y:S01]  /*3e4d0*/  LDL R116, [R1+0x50] ;  /* 0x0000500001747983 */ /* 0x000ee20000100800 */
        /* <DEDUP_REMOVED lines=16> */
[----:B------:R-:W-:Y:S02]  /*3e5e0*/  F2FP.F16.F32.PACK_AB R42, R76, R42 ;  /* 0x0000002a4c2a723e */ /* 0x000fe400000000ff */
[----:B------:R-:W4:Y:S04]  /*3e5f0*/  LDL R108, [R1+0x68] ;  /* 0x00006800016c7983 */ /* 0x000f280000100800 */
[----:B------:R-:W4:Y:S01]  /*3e600*/  LDL R86, [R1+0x3c] ;  /* 0x00003c0001567983 */ /* 0x000f220000100800 */
[----:B------:R-:W-:-:S03]  /*3e610*/  FFMA.FTZ R50, R106, R87, R107 ;  /* 0x000000576a327223 */ /* 0x000fc6000001006b */
[----:B------:R-:W4:Y:S01]  /*3e620*/  LDL R107, [R1+0x3f8] ;  /* 0x0003f800016b7983 */ /* 0x000f220000100800 */
[----:B------:R-:W-:-:S03]  /*3e630*/  FFMA.FTZ R51, R102, R51, R103 ;  /* 0x0000003366337223 */ /* 0x000fc60000010067 */
[----:B------:R-:W4:Y:S01]  /*3e640*/  LDL R102, [R1+0x5c] ;  /* 0x00005c0001667983 */ /* 0x000f220000100800 */
[----:B------:R-:W-:-:S03]  /*3e650*/  F2FP.F16.F32.PACK_AB R47, R50, R47 ;  /* 0x0000002f322f723e */ /* 0x000fc600000000ff */
        /* <DEDUP_REMOVED lines=15> */
[----:B------:R-:W-:Y:S01]  /*3e750*/  F2FP.F16.F32.PACK_AB R46, R74, R46 ;  /* 0x0000002e4a2e723e */ /* 0x000fe200000000ff */
[----:B------:R-:W-:Y:S01]  /*3e760*/  FFMA.FTZ R74, R80, R73, R81 ;  /* 0x00000049504a7223 */ /* 0x000fe20000010051 */
[----:B------:R-:W-:Y:S01]  /*3e770*/  F2FP.F16.F32.PACK_AB R45, R51, R45 ;  /* 0x0000002d332d723e */ /* 0x000fe200000000ff */
[----:B------:R-:W-:Y:S01]  /*3e780*/  FFMA.FTZ R51, R82, R72, R83 ;  /* 0x0000004852337223 */ /* 0x000fe20000010053 */
[----:B------:R-:W-:Y:S01]  /*3e790*/  STG.E.128 desc[UR10][R62.64], R24 ;  /* 0x000000183e007986 */ /* 0x000fe2000c101d0a */
[----:B------:R-:W-:-:S03]  /*3e7a0*/  F2FP.F16.F32.PACK_AB R44, R79, R44 ;  /* 0x0000002c4f2c723e */ /* 0x000fc600000000ff */
[----:B------:R-:W-:Y:S01]  /*3e7b0*/  STG.E.128 desc[UR10][R68.64], R36 ;  /* 0x0000002444007986 */ /* 0x000fe2000c101d0a */
[----:B------:R-:W-:Y:S02]  /*3e7c0*/  F2FP.F16.F32.PACK_AB R48, R78, R48 ;  /* 0x000000304e30723e */ /* 0x000fe400000000ff */
[----:B------:R-:W-:Y:S01]  /*3e7d0*/  F2FP.F16.F32.PACK_AB R49, R77, R49 ;  /* 0x000000314d31723e */ /* 0x000fe200000000ff */
[----:B------:R-:W4:Y:S01]  /*3e7e0*/  LDL R83, [R1+0x28] ;  /* 0x0000280001537983 */ /* 0x000f220000100800 */
[----:B------:R-:W-:Y:S02]  /*3e7f0*/  F2FP.F16.F32.PACK_AB R50, R76, R50 ;  /* 0x000000324c32723e */ /* 0x000fe400000000ff */
[----:B------:R-:W-:Y:S01]  /*3e800*/  F2FP.F16.F32.PACK_AB R51, R74, R51 ;  /* 0x000000334a33723e */ /* 0x000fe200000000ff */
        /* <DEDUP_REMOVED lines=17> */
[----:B------:R-:W2:Y:S01]  /*3e920*/  LDL R54, [R1+0x3e0] ;  /* 0x0003e00001367983 */ /* 0x000ea20000100800 */
[----:B----4-:R-:W-:Y:S01]  /*3e930*/  FFMA.FTZ R37, R99, R18, R100 ;  /* 0x0000001263257223 */ /* 0x010fe20000010064 */
[----:B------:R-:W-:Y:S01]  /*3e940*/  F2FP.F16.F32.PACK_AB R24, R36, R24 ;  /* 0x000000182418723e */ /* 0x000fe200000000ff */
[----:B------:R-:W-:-:S05]  /*3e950*/  FFMA.FTZ R38, R97, R19, R98 ;  /* 0x0000001361267223 */ /* 0x000fca0000010062 */
[----:B------:R-:W-:Y:S01]  /*3e960*/  F2FP.F16.F32.PACK_AB R36, R38, R37 ;  /* 0x000000252624723e */ /* 0x000fe200000000ff */
[----:B------:R-:W-:Y:S01]  /*3e970*/  FFMA.FTZ R37, R95, R20, R96 ;  /* 0x000000145f257223 */ /* 0x000fe20000010060 */
[----:B------:R-:W-:Y:S01]  /*3e980*/  FFMA.FTZ R44, R93, R21, R94 ;  /* 0x000000155d2c7223 */ /* 0x000fe2000001005e */
[----:B------:R-:W-:Y:S02]  /*3e990*/  FFMA.FTZ R25, R111, R56, R112 ;  /* 0x000000386f197223 */ /* 0x000fe40000010070 */
[----:B------:R-:W3:Y:S01]  /*3e9a0*/  LDL R56, [R1+0x3ec] ;  /* 0x0003ec0001387983 */ /* 0x000ee20000100800 */
[----:B------:R-:W-:-:S03]  /*3e9b0*/  FFMA.FTZ R26, R109, R58, R110 ;  /* 0x0000003a6d1a7223 */ /* 0x000fc6000001006e */
[----:B------:R-:W3:Y:S01]  /*3e9c0*/  LDL R58, [R1+0x1c] ;  /* 0x00001c00013a7983 */ /* 0x000ee20000100800 */
[----:B------:R-:W-:Y:S02]  /*3e9d0*/  F2FP.F16.F32.PACK_AB R37, R44, R37 ;  /* 0x000000252c25723e */ /* 0x000fe400000000ff */
[----:B------:R-:W0:Y:S01]  /*3e9e0*/  LDC.64 R44, c[0x0][0x210] ;  /* 0x00008400ff2c7b82 */ /* 0x000e220000000a00 */
[----:B------:R-:W-:Y:S01]  /*3e9f0*/  FFMA.FTZ R27, R107, R72, R108 ;  /* 0x000000486b1b7223 */ /* 0x000fe2000001006c */
[----:B------:R-:W-:-:S05]  /*3ea00*/  FFMA.FTZ R41, R101, R57, R102 ;  /* 0x0000003965297223 */ /* 0x000fca0000010066 */
[----:B------:R-:W-:Y:S01]  /*3ea10*/  F2FP.F16.F32.PACK_AB R25, R41, R25 ;  /* 0x000000192919723e */ /* 0x000fe200000000ff */
[----:B------:R-:W-:Y:S01]  /*3ea20*/  FFMA.FTZ R39, R105, R73, R106 ;  /* 0x0000004969277223 */ /* 0x000fe2000001006a */
[----:B------:R-:W-:-:S04]  /*3ea30*/  FFMA.FTZ R40, R103, R59, R104 ;  /* 0x0000003b67287223 */ /* 0x000fc80000010068 */
[----:B------:R-:W-:Y:S02]  /*3ea40*/  F2FP.F16.F32.PACK_AB R27, R39, R27 ;  /* 0x0000001b271b723e */ /* 0x000fe400000000ff */
[----:B------:R-:W-:Y:S01]  /*3ea50*/  F2FP.F16.F32.PACK_AB R26, R40, R26 ;  /* 0x0000001a281a723e */ /* 0x000fe200000000ff */
[----:B------:R-:W-:Y:S01]  /*3ea60*/  FFMA.FTZ R38, R91, R22, R92 ;  /* 0x000000165b267223 */ /* 0x000fe2000001005c */
[----:B------:R-:W-:-:S05]  /*3ea70*/  FFMA.FTZ R41, R89, R23, R90 ;  /* 0x0000001759297223 */ /* 0x000fca000001005a */
[----:B------:R-:W-:Y:S01]  /*3ea80*/  F2FP.F16.F32.PACK_AB R38, R41, R38 ;  /* 0x000000262926723e */ /* 0x000fe200000000ff */
[----:B------:R-:W-:Y:S01]  /*3ea90*/  FFMA.FTZ R39, R87, R52, R88 ;  /* 0x0000003457277223 */ /* 0x000fe20000010058 */
[----:B------:R-:W-:Y:S01]  /*3eaa0*/  SHF.L.U32 R41, R85, 0x4, RZ ;  /* 0x0000000455297819 */ /* 0x000fe200000006ff */
[----:B------:R-:W-:-:S03]  /*3eab0*/  FFMA.FTZ R40, R84, R53, R86 ;  /* 0x0000003554287223 */ /* 0x000fc60000010056 */
[----:B------:R-:W-:Y:S01]  /*3eac0*/  IADD3 R46, P1, R41, UR20, RZ ;  /* 0x00000014292e7c10 */ /* 0x000fe2000ff3e0ff */
[----:B0-----:R-:W-:Y:S01]  /*3ead0*/  IMAD R0, R44, 0x4, R0 ;  /* 0x000000042c007824 */ /* 0x001fe200078e0200 */
[----:B------:R-:W-:Y:S02]  /*3eae0*/  F2FP.F16.F32.PACK_AB R39, R40, R39 ;  /* 0x000000272827723e */ /* 0x000fe400000000ff */
[----:B------:R-:W-:Y:S02]  /*3eaf0*/  SHF.R.U32.HI R40, RZ, 0x1c, R85 ;  /* 0x0000001cff287819 */ /* 0x000fe40000011655 */
[----:B------:R0:W-:Y:S02]  /*3eb00*/  STL [R1], R0 ;  /* 0x0000000001007387 */ /* 0x0001e40000100800 */
        /* <DEDUP_REMOVED lines=8> */
[----:B------:R-:W-:Y:S01]  /*3eb90*/  F2FP.F16.F32.PACK_AB R43, R42, R43 ;  /* 0x0000002b2a2b723e */ /* 0x000fe200000000ff */
[----:B------:R-:W-:Y:S01]  /*3eba0*/  FFMA.FTZ R22, R66, R22, R67 ;  /* 0x0000001642167223 */ /* 0x000fe20000010043 */
[----:B------:R-:W-:Y:S01]  /*3ebb0*/  FFMA.FTZ R20, R62, R20, R63 ;  /* 0x000000143e147223 */ /* 0x000fe2000001003f */
[----:B------:R-:W-:Y:S01]  /*3ebc0*/  FFMA.FTZ R23, R64, R23, R65 ;  /* 0x0000001740177223 */ /* 0x000fe20000010041 */
[----:B------:R-:W-:-:S04]  /*3ebd0*/  FFMA.FTZ R19, R50, R19, R51 ;  /* 0x0000001332137223 */ /* 0x000fc80000010033 */
[----:B------:R-:W-:Y:S01]  /*3ebe0*/  F2FP.F16.F32.PACK_AB R42, R23, R22 ;  /* 0x00000016172a723e */ /* 0x000fe200000000ff */
[----:B------:R0:W-:Y:S01]  /*3ebf0*/  STG.E.128 desc[UR10][R46.64], R36 ;  /* 0x000000242e007986 */ /* 0x0001e2000c101d0a */
[----:B--2---:R-:W-:-:S05]  /*3ec00*/  FFMA.FTZ R18, R54, R18, R55 ;  /* 0x0000001236127223 */ /* 0x004fca0000010037 */
[----:B------:R-:W-:Y:S01]  /*3ec10*/  F2FP.F16.F32.PACK_AB R40, R19, R18 ;  /* 0x000000121328723e */ /* 0x000fe200000000ff */
[----:B---3--:R-:W-:-:S05]  /*3ec20*/  FFMA.FTZ R21, R56, R21, R58 ;  /* 0x0000001538157223 */ /* 0x008fca000001003a */
[----:B------:R-:W-:-:S05]  /*3ec30*/  F2FP.F16.F32.PACK_AB R41, R21, R20 ;  /* 0x000000141529723e */ /* 0x000fca00000000ff */
[----:B------:R0:W-:Y:S01]  /*3ec40*/  STG.E.128 desc[UR10][R48.64], R40 ;  /* 0x0000002830007986 */ /* 0x0001e2000c101d0a */
[----:B------:R-:W-:Y:S05]  /*3ec50*/  @!P1 BRA `(.L_x_36855) ;  /* 0xfffffc34005c9947 */ /* 0x000fea000383ffff */
[----:B------:R-:W-:Y:S05]  /*3ec60*/  BSYNC B0 ;  /* 0x0000000000007941 */ /* 0x000fea0003800000 */
.L_x_35563:
[----:B------:R-:W-:Y:S05]  /*3ec70*/  EXIT ;  /* 0x000000000000794d */ /* 0x000fea0003800000 */
.L_x_36854:
        /* <DEDUP_REMOVED lines=8> */
.L_x_36857:
[----:B------:R-:W-:Y:S05]  /*3ed00*/  BSYNC B1 ;  /* 0x0000000000017941 */ /* 0x000fea0003800000 */
.L_x_36856:
        /* <DEDUP_REMOVED lines=9> */
.L_x_36858:
[----:B------:R-:W-:Y:S02]  /*3eda0*/  IMAD.MOV.U32 R38, RZ, RZ, 0x4 ;  /* 0x00000004ff267424 */ /* 0x000fe400078e00ff */
[----:B------:R-:W-:Y:S01]  /*3edb0*/  FADD.FTZ R39, R39, R36 ;  /* 0x0000002427277221 */ /* 0x000fe20000010000 */
[----:B------:R-:W-:-:S04]  /*3edc0*/  MOV R36, 0xffffffff ;  /* 0xffffffff00247802 */ /* 0x000fc80000000f00 */
[----:B------:R-:W-:-:S07]  /*3edd0*/  MOV R77, R39 ;  /* 0x00000027004d7202 */ /* 0x000fce0000000f00 */
[----:B------:R-:W-:Y:S05]  /*3ede0*/  WARPSYNC.COLLECTIVE R36, `(.L_x_36859) ;  /* 0x0000000024087348 */ /* 0x000fea0003c00000 */
[----:B------:R0:W1:Y:S02]  /*3edf0*/  SHFL.BFLY P2, R36, R77, R38, R37 ;  /* 0x0c0000264d247389 */ /* 0x0000640000040025 */
[----:B01----:R-:W-:Y:S01]  /*3ee00*/  ENDCOLLECTIVE ;  /* 0x000000000000791b */ /* 0x003fe20003800000 */
.L_x_36859:
[----:B------:R-:W-:Y:S01]  /*3ee10*/  HFMA2.MMA R38, -RZ, RZ, 0, 4.76837158203125e-07 ;  /* 0x00000008ff267435 */ /* 0x000fe200000001ff */
[----:B------:R-:W-:Y:S01]  /*3ee20*/  FADD.FTZ R39, R39, R36 ;  /* 0x0000002427277221 */ /* 0x000fe20000010000 */
[----:B------:R-:W-:-:S03]  /*3ee30*/  IMAD.MOV.U32 R36, RZ, RZ, -0x1 ;  /* 0xffffffffff247424 */ /* 0x000fc600078e00ff */
[----:B------:R-:W-:-:S07]  /*3ee40*/  IMAD.MOV.U32 R77, RZ, RZ, R39 ;  /* 0x000000ffff4d7224 */ /* 0x000fce00078e0027 */
[----:B------:R-:W-:Y:S05]  /*3ee50*/  WARPSYNC.COLLECTIVE R36, `(.L_x_36860) ;  /* 0x0000000024087348 */ /* 0x000fea0003c00000 */
[----:B------:R0:W1:Y:S02]  /*3ee60*/  SHFL.BFLY P2, R36, R77, R38, R37 ;  /* 0x0c0000264d247389 */ /* 0x0000640000040025 */
[----:B01----:R-:W-:Y:S01]  /*3ee70*/  ENDCOLLECTIVE ;  /* 0x000000000000791b */ /* 0x003fe20003800000 */
.L_x_36860:
[----:B------:R-:W-:Y:S02]  /*3ee80*/  IMAD.MOV.U32 R38, RZ, RZ, 0x10 ;  /* 0x00000010ff267424 */ /* 0x000fe400078e00ff */
[----:B------:R-:W-:Y:S01]  /*3ee90*/  FADD.FTZ R39, R39, R36 ;  /* 0x0000002427277221 */ /* 0x000fe20000010000 */
[----:B------:R-:W-:-:S04]  /*3eea0*/  MOV R36, 0xffffffff ;  /* 0xffffffff00247802 */ /* 0x000fc80000000f00 */
[----:B------:R-:W-:-:S07]  /*3eeb0*/  MOV R77, R39 ;  /* 0x00000027004d7202 */ /* 0x000fce0000000f00 */
[----:B------:R-:W-:Y:S05]  /*3eec0*/  WARPSYNC.COLLECTIVE R36, `(.L_x_36861) ;  /* 0x0000000024087348 */ /* 0x000fea0003c00000 */
[----:B------:R0:W1:Y:S02]  /*3eed0*/  SHFL.BFLY P2, R36, R77, R38, R37 ;  /* 0x0c0000264d247389 */ /* 0x0000640000040025 */
[----:B01----:R-:W-:Y:S01]  /*3eee0*/  ENDCOLLECTIVE ;  /* 0x000000000000791b */ /* 0x003fe20003800000 */
.L_x_36861:
        /* <DEDUP_REMOVED lines=169> */
.L_x_36862:
[----:B------:R-:W-:Y:S01]  /*3f980*/  HFMA2.MMA R38, -RZ, RZ, 0, 1.1920928955078125e-07 ;  /* 0x00000002ff267435 */ /* 0x000fe200000001ff */
[----:B------:R-:W-:Y:S01]  /*3f990*/  FADD.FTZ R39, R39, R36 ;  /* 0x0000002427277221 */ /* 0x000fe20000010000 */
[----:B------:R-:W-:-:S03]  /*3f9a0*/  IMAD.MOV.U32 R36, RZ, RZ, -0x1 ;  /* 0xffffffffff247424 */ /* 0x000fc600078e00ff */
[----:B------:R-:W-:-:S07]  /*3f9b0*/  IMAD.MOV.U32 R77, RZ, RZ, R39 ;  /* 0x000000ffff4d7224 */ /* 0x000fce00078e0027 */
[----:B------:R-:W-:Y:S05]  /*3f9c0*/  WARPSYNC.COLLECTIVE R36, `(.L_x_36863) ;  /* 0x0000000024087348 */ /* 0x000fea0003c00000 */
[----:B------:R0:W1:Y:S02]  /*3f9d0*/  SHFL.BFLY P2, R36, R77, R38, R37 ;  /* 0x0c0000264d247389 */ /* 0x0000640000040025 */
[----:B01----:R-:W-:Y:S01]  /*3f9e0*/  ENDCOLLECTIVE ;  /* 0x000000000000791b */ /* 0x003fe20003800000 */
.L_x_36863:
[----:B------:R-:W-:Y:S02]  /*3f9f0*/  IMAD.MOV.U32 R38, RZ, RZ, 0x4 ;  /* 0x00000004ff267424 */ /* 0x000fe400078e00ff */
[----:B------:R-:W-:Y:S01]  /*3fa00*/  FADD.FTZ R39, R39, R36 ;  /* 0x0000002427277221 */ /* 0x000fe20000010000 */
[----:B------:R-:W-:-:S04]  /*3fa10*/  MOV R36, 0xffffffff ;  /* 0xffffffff00247802 */ /* 0x000fc80000000f00 */
[----:B------:R-:W-:-:S07]  /*3fa20*/  MOV R77, R39 ;  /* 0x00000027004d7202 */ /* 0x000fce0000000f00 */
[----:B------:R-:W-:Y:S05]  /*3fa30*/  WARPSYNC.COLLECTIVE R36, `(.L_x_36864) ;  /* 0x0000000024087348 */ /* 0x000fea0003c00000 */
[----:B------:R0:W1:Y:S02]  /*3fa40*/  SHFL.BFLY P2, R36, R77, R38, R37 ;  /* 0x0c0000264d247389 */ /* 0x0000640000040025 */
[----:B01----:R-:W-:Y:S01]  /*3fa50*/  ENDCOLLECTIVE ;  /* 0x000000000000791b */ /* 0x003fe20003800000 */
.L_x_36864:
[----:B------:R-:W-:Y:S01]  /*3fa60*/  HFMA2.MMA R38, -RZ, RZ, 0, 4.76837158203125e-07 ;  /* 0x00000008ff267435 */ /* 0x000fe200000001ff */
[----:B------:R-:W-:Y:S01]  /*3fa70*/  FADD.FTZ R39, R39, R36 ;  /* 0x0000002427277221 */ /* 0x000fe20000010000 */
[----:B------:R-:W-:-:S03]  /*3fa80*/  IMAD.MOV.U32 R36, RZ, RZ, -0x1 ;  /* 0xffffffffff247424 */ /* 0x000fc600078e00ff */
[----:B------:R-:W-:-:S07]  /*3fa90*/  IMAD.MOV.U32 R77, RZ, RZ, R39 ;  /* 0x000000ffff4d7224 */ /* 0x000fce00078e0027 */
[----:B------:R-:W-:Y:S05]  /*3faa0*/  WARPSYNC.COLLECTIVE R36, `(.L_x_36865) ;  /* 0x0000000024087348 */ /* 0x000fea0003c00000 */
[----:B------:R0:W1:Y:S02]  /*3fab0*/  SHFL.BFLY P2, R36, R77, R38, R37 ;  /* 0x0c0000264d247389 */ /* 0x0000640000040025 */
[----:B01----:R-:W-:Y:S01]  /*3fac0*/  ENDCOLLECTIVE ;  /* 0x000000000000791b */ /* 0x003fe20003800000 */
.L_x_36865:
[----:B------:R-:W-:Y:S02]  /*3fad0*/  IMAD.MOV.U32 R38, RZ, RZ, 0x10 ;  /* 0x00000010ff267424 */ /* 0x000fe400078e00ff */
[----:B------:R-:W-:Y:S01]  /*3fae0*/  FADD.FTZ R39, R39, R36 ;  /* 0x0000002427277221 */ /* 0x000fe20000010000 */
[----:B------:R-:W-:-:S04]  /*3faf0*/  MOV R36, 0xffffffff ;  /* 0xffffffff00247802 */ /* 0x000fc80000000f00 */
[----:B------:R-:W-:-:S07]  /*3fb00*/  MOV R77, R39 ;  /* 0x00000027004d7202 */ /* 0x000fce0000000f00 */
[----:B------:R-:W-:Y:S05]  /*3fb10*/  WARPSYNC.COLLECTIVE R36, `(.L_x_36866) ;  /* 0x0000000024087348 */ /* 0x000fea0003c00000 */
[----:B------:R0:W1:Y:S02]  /*3fb20*/  SHFL.BFLY P2, R36, R77, R38, R37 ;  /* 0x0c0000264d247389 */ /* 0x0000640000040025 */
[----:B01----:R-:W-:Y:S01]  /*3fb30*/  ENDCOLLECTIVE ;  /* 0x000000000000791b */ /* 0x003fe20003800000 */
.L_x_36866:
[----:B------:R-:W-:Y:S05]  /*3fb40*/  BRA `(.L_x_36867) ;  /* 0xffffffbc00a07947 */ /* 0x000fea000383ffff */
.L_x_36868:
        /* <DEDUP_REMOVED lines=11> */
.L_x_66079:


//--------------------- .text._ZN10layer_norm31ln_parallel_residual_fwd_kernelINS_13Kernel_traitsIf6__halfS2_S2_fjLj2560ELj1ELj4ELj1ELj16ENS_18Kernel_traits_baseILj2560EfS2_S2_S2_fjLj128EEEEELb1ELb1ELb0EEEvNS_9FwdParamsE --------------------------
	.section	.text._ZN10layer_norm31ln_parallel_residual_fwd_kernelINS_13Kernel_traitsIf6__halfS2_S2_fjLj2560ELj1ELj4ELj1ELj16ENS_18Kernel_traits_baseILj2560EfS2_S2_S2_fjLj128EEEEELb1ELb1ELb0EEEvNS_9FwdParamsE,"ax",@progbits
	.align	128
        .global         _ZN10layer_norm31ln_parallel_residual_fwd_kernelINS_13Kernel_traitsIf6__halfS2_S2_fjLj2560ELj1ELj4ELj1ELj16ENS_18Kernel_traits_baseILj2560EfS2_S2_S2_fjLj128EEEEELb1ELb1ELb0EEEvNS_9FwdParamsE
        .type           _ZN10layer_norm31ln_parallel_residual_fwd_kernelINS_13Kernel_traitsIf6__halfS2_S2_fjLj2560ELj1ELj4ELj1ELj16ENS_18Kernel_traits_baseILj2560EfS2_S2_S2_fjLj128EEEEELb1ELb1ELb0EEEvNS_9FwdParamsE,@function
        .size           _ZN10layer_norm31ln_parallel_residual_fwd_kernelINS_13Kernel_traitsIf6__halfS2_S2_fjLj2560ELj1ELj4ELj1ELj16ENS_18Kernel_traits_baseILj2560EfS2_S2_S2_fjLj128EEEEELb1ELb1ELb0EEEvNS_9FwdParamsE,(.L_x_66080 - _ZN10layer_norm31ln_parallel_residual_fwd_kernelINS_13Kernel_traitsIf6__halfS2_S2_fjLj2560ELj1ELj4ELj1ELj16ENS_18Kernel_traits_baseILj2560EfS2_S2_S2_fjLj128EEEEELb1ELb1ELb0EEEvNS_9FwdParamsE)
        .other          _ZN10layer_norm31ln_parallel_residual_fwd_kernelINS_13Kernel_traitsIf6__halfS2_S2_fjLj2560ELj1ELj4ELj1ELj16ENS_18Kernel_traits_baseILj2560EfS2_S2_S2_fjLj128EEEEELb1ELb1ELb0EEEvNS_9FwdParamsE,@"STO_CUDA_ENTRY STV_DEFAULT"
_ZN10layer_norm31ln_parallel_residual_fwd_kernelINS_13Kernel_traitsIf6__halfS2_S2_fjLj2560ELj1ELj4ELj1ELj16ENS_18Kernel_traits_baseILj2560EfS2_S2_S2_fjLj128EEEEELb1ELb1ELb0EEEvNS_9FwdParamsE:
.text._ZN10layer_norm31ln_parallel_residual_fwd_kernelINS_13Kernel_traitsIf6__halfS2_S2_fjLj2560ELj1ELj4ELj1ELj16ENS_18Kernel_traits_baseILj2560EfS2_S2_S2_fjLj128EEEEELb1ELb1ELb0EEEvNS_9FwdParamsE:
        /* <DEDUP_REMOVED lines=12> */
[----:B-1----:R-:W-:-:S02]  /*00c0*/  @P0 IMAD.MOV.U32 R6, RZ, RZ, R0 ;  /* 0x000000ffff060224 */ /* 0x002fc400078e0000 */
[----:B0-----:R-:W-:-:S05]  /*00d0*/  @P0 IMAD.MOV.U32 R7, RZ, RZ, R29 ;  /* 0x000000ffff070224 */ /* 0x001fca00078e001d */
[----:B------:R-:W3:Y:S01]  /*00e0*/  @P0 LDG.E.64 R4, desc[UR4][R6.64] ;  /* 0x0000000406040981 */ /* 0x000ee2000c1e1b00 */
[----:B------:R-:W-:Y:S01]  /*00f0*/  ULDC UR8, c[0x0][0x0] ;  /* 0x0000000000087ab9 */ /* 0x000fe20000000800 */
[----:B------:R-:W-:Y:S01]  /*0100*/  LOP3.LUT R27, R27, 0xffffffdf, RZ, 0xc0, !PT ;  /* 0xffffffdf1b1b7812 */ /* 0x000fe200078ec0ff */
[----:B------:R-:W-:Y:S01]  /*0110*/  BSSY B0, `(.L_x_36869) ;  /* 0x000005f000007945 */ /* 0x000fe20003800000 */
[----:B------:R-:W0:Y:S01]  /*0120*/  S2R R26, SR_TID.X ;  /* 0x00000000001a7919 */ /* 0x000e220000002100 */
[----:B------:R-:W1:Y:S01]  /*0130*/  S2R R15, SR_CTAID.X ;  /* 0x00000000000f7919 */ /* 0x000e620000002500 */
[----:B0-----:R-:W-:Y:S01]  /*0140*/  LOP3.LUT R252, R26, 0x1f, RZ, 0xc0, !PT ;  /* 0x0000001f1afc7812 */ /* 0x001fe200078ec0ff */
[----:B-1----:R-:W-:Y:S01]  /*0150*/  IMAD R31, R15, UR8, R26 ;  /* 0x000000080f1f7c24 */ /* 0x002fe2000f8e021a */
        /* <DEDUP_REMOVED lines=27> */
[----:B------:R-:W0:Y:S01]  /*0310*/  LDC R7, c[0x0][0x218] ;  /* 0x00008600ff077b82 */ /* 0x000e220000000800 */
[----:B------:R-:W-:Y:S02]  /*0320*/  UIADD3 UR32, UR6, -0xe443238, URZ ;  /* 0xf1bbcdc806207890 */ /* 0x000fe4000fffe03f */
        /* <DEDUP_REMOVED lines=61> */
.L_x_36870:
[----:B------:R-:W-:Y:S05]  /*0700*/  BSYNC B0 ;  /* 0x0000000000007941 */ /* 0x000fea0003800000 */
.L_x_36869:
        /* <DEDUP_REMOVED lines=22> */
.L_x_36872:
[----:B------:R-:W-:Y:S05]  /*0870*/  BSYNC B0 ;  /* 0x0000000000007941 */ /* 0x000fea0003800000 */
.L_x_36871:
        /* <DEDUP_REMOVED lines=17> */
[----:B------:R-:W-:-:S03]  /*0990*/  IADD3 R2, R2, 0x20, RZ ;  /* 0x0000002002027810 */ /* 0x000fc60007ffe0ff */
[----:B--2---:R3:W-:Y:S04]  /*09a0*/  STL.64 [R1], R16 ;  /* 0x0000001001007387 */ /* 0x0047e80000100a00 */
[----:B------:R3:W-:Y:S02]  /*09b0*/  STL.64 [R1+0x8], R18 ;  /* 0x0000081201007387 */ /* 0x0007e40000100a00 */
.L_x_36874:
[----:B------:R-:W-:Y:S05]  /*09c0*/  BSYNC B0 ;  /* 0x0000000000007941 */ /* 0x000fea0003800000 */
.L_x_36873:
        /* <DEDUP_REMOVED lines=18> */
.L_x_36876:
[----:B------:R-:W-:Y:S05]  /*0af0*/  BSYNC B0 ;  /* 0x0000000000007941 */ /* 0x000fea0003800000 */
.L_x_36875:
        /* <DEDUP_REMOVED lines=18> */
.L_x_36878:
[----:B------:R-:W-:Y:S05]  /*0c20*/  BSYNC B0 ;  /* 0x0000000000007941 */ /* 0x000fea0003800000 */
.L_x_36877:
        /* <DEDUP_REMOVED lines=27> */
.L_x_36880:
[----:B------:R-:W-:Y:S05]  /*0de0*/  BSYNC B0 ;  /* 0x0000000000007941 */ /* 0x000fea0003800000 */
.L_x_36879:
        /* <DEDUP_REMOVED lines=26> */
.L_x_36882:
[----:B------:R-:W-:Y:S05]  /*0f90*/  BSYNC B0 ;  /* 0x0000000000007941 */ /* 0x000fea0003800000 */
.L_x_36881:
        /* <DEDUP_REMOVED lines=21> */
.L_x_36884:
[----:B------:R-:W-:Y:S05]  /*10f0*/  BSYNC B0 ;  /* 0x0000000000007941 */ /* 0x000fea0003800000 */
.L_x_36883:
        /* <DEDUP_REMOVED lines=22> */
.L_x_36886:
[----:B------:R-:W-:Y:S05]  /*1260*/  BSYNC B0 ;  /* 0x0000000000007941 */ /* 0x000fea0003800000 */
.L_x_36885:
        /* <DEDUP_REMOVED lines=24> */
.L_x_36888:
[----:B------:R-:W-:Y:S05]  /*13f0*/  BSYNC B0 ;  /* 0x0000000000007941 */ /* 0x000fea0003800000 */
.L_x_36887:
        /* <DEDUP_REMOVED lines=23> */
.L_x_38220:
[----:B------:R-:W-:Y:S01]  /*1570*/  IMAD R19, R26, UR36, RZ ;  /* 0x000000241a137c24 */ /* 0x000fe2000f8e02ff */
[----:B------:R-:W-:Y:S01]  /*1580*/  LOP3.LUT P0, RZ, R27, 0x20, RZ, 0xc0, !PT ;  /* 0x000000201bff7812 */ /* 0x000fe2000780c0ff */
[----:B------:R-:W-:Y:S03]  /*1590*/  BSSY B1, `(.L_x_36890) ;  /* 0x00005b2000017945 */ /* 0x000fe60003800000 */
        /* <DEDUP_REMOVED lines=31> */
.L_x_36893:
[----:B------:R-:W-:-:S07]  /*1790*/  IMAD.MOV.U32 R18, RZ, RZ, R24 ;  /* 0x000000ffff127224 */ /* 0x000fce00078e0018 */
.L_x_36894:
[----:B------:R-:W-:Y:S05]  /*17a0*/  BSYNC B2 ;  /* 0x0000000000027941 */ /* 0x000fea0003800000 */
.L_x_36892:
        /* <DEDUP_REMOVED lines=16> */
.L_x_36898:
[----:B------:R-:W-:Y:S05]  /*18b0*/  BSYNC B3 ;  /* 0x0000000000037941 */ /* 0x000fea0003800000 */
.L_x_36897:
        /* <DEDUP_REMOVED lines=42> */
.L_x_36896:
[----:B------:R-:W-:Y:S05]  /*1b60*/  BSYNC B2 ;  /* 0x0000000000027941 */ /* 0x000fea0003800000 */
.L_x_36895:
        /* <DEDUP_REMOVED lines=20> */
.L_x_36899:
        /* <DEDUP_REMOVED lines=12> */
.L_x_36902:
[----:B------:R-:W-:-:S07]  /*1d70*/  MOV R17, R24 ;  /* 0x0000001800117202 */ /* 0x000fce0000000f00 */
.L_x_36903:
[----:B------:R-:W-:Y:S05]  /*1d80*/  BSYNC B2 ;  /* 0x0000000000027941 */ /* 0x000fea0003800000 */
.L_x_36901:
        /* <DEDUP_REMOVED lines=16> */
.L_x_36907:
[----:B------:R-:W-:Y:S05]  /*1e90*/  BSYNC B3 ;  /* 0x0000000000037941 */ /* 0x000fea0003800000 */
.L_x_36906:
        /* <DEDUP_REMOVED lines=42> */
.L_x_36905:
[----:B------:R-:W-:Y:S05]  /*2140*/  BSYNC B2 ;  /* 0x0000000000027941 */ /* 0x000fea0003800000 */
.L_x_36904:
        /* <DEDUP_REMOVED lines=10> */
.L_x_36900:
        /* <DEDUP_REMOVED lines=12> */
.L_x_36909:
[----:B------:R-:W-:-:S07]  /*22b0*/  IMAD.MOV.U32 R88, RZ, RZ, R24 ;  /* 0x000000ffff587224 */ /* 0x000fce00078e0018 */
.L_x_36910:
[----:B------:R-:W-:Y:S05]  /*22c0*/  BSYNC B2 ;  /* 0x0000000000027941 */ /* 0x000fea0003800000 */
.L_x_36908:
        /* <DEDUP_REMOVED lines=16> */
.L_x_36914:
[----:B------:R-:W-:Y:S05]  /*23d0*/  BSYNC B3 ;  /* 0x0000000000037941 */ /* 0x000fea0003800000 */
.L_x_36913:
        /* <DEDUP_REMOVED lines=42> */
.L_x_36912:
[----:B------:R-:W-:Y:S05]  /*2680*/  BSYNC B2 ;  /* 0x0000000000027941 */ /* 0x000fea0003800000 */
.L_x_36911:
        /* <DEDUP_REMOVED lines=15> */
.L_x_36915:
        /* <DEDUP_REMOVED lines=12> */
.L_x_36918:
[----:B------:R-:W-:-:S07]  /*2840*/  IMAD.MOV.U32 R16, RZ, RZ, R24 ;  /* 0x000000ffff107224 */ /* 0x000fce00078e0018 */
.L_x_36919:
[----:B------:R-:W-:Y:S05]  /*2850*/  BSYNC B2 ;  /* 0x0000000000027941 */ /* 0x000fea0003800000 */
.L_x_36917:
        /* <DEDUP_REMOVED lines=16> */
.L_x_36923:
[----:B------:R-:W-:Y:S05]  /*2960*/  BSYNC B3 ;  /* 0x0000000000037941 */ /* 0x000fea0003800000 */
.L_x_36922:
        /* <DEDUP_REMOVED lines=42> */
.L_x_36921:
[----:B------:R-:W-:Y:S05]  /*2c10*/  BSYNC B2 ;  /* 0x0000000000027941 */ /* 0x000fea0003800000 */
.L_x_36920:
        /* <DEDUP_REMOVED lines=10> */
.L_x_36916:
        /* <DEDUP_REMOVED lines=12> */
.L_x_36925:
[----:B------:R-:W-:-:S07]  /*2d80*/  IMAD.MOV.U32 R33, RZ, RZ, R24 ;  /* 0x000000ffff217224 */ /* 0x000fce00078e0018 */
.L_x_36926:
[----:B------:R-:W-:Y:S05]  /*2d90*/  BSYNC B2 ;  /* 0x0000000000027941 */ /* 0x000fea0003800000 */
.L_x_36924:
        /* <DEDUP_REMOVED lines=16> */
.L_x_36930:
[----:B------:R-:W-:Y:S05]  /*2ea0*/  BSYNC B3 ;  /* 0x0000000000037941 */ /* 0x000fea0003800000 */
.L_x_36929:
        /* <DEDUP_REMOVED lines=42> */
.L_x_36928:
[----:B------:R-:W-:Y:S05]  /*3150*/  BSYNC B2 ;  /* 0x0000000000027941 */ /* 0x000fea0003800000 */
.L_x_36927:
        /* <DEDUP_REMOVED lines=15> */
.L_x_36931:
        /* <DEDUP_REMOVED lines=12> */
.L_x_36934:
[----:B------:R-:W-:-:S07]  /*3310*/  IMAD.MOV.U32 R15, RZ, RZ, R24 ;  /* 0x000000ffff0f7224 */ /* 0x000fce00078e0018 */
.L_x_36935:
[----:B------:R-:W-:Y:S05]  /*3320*/  BSYNC B2 ;  /* 0x0000000000027941 */ /* 0x000fea0003800000 */
.L_x_36933:
        /* <DEDUP_REMOVED lines=16> */
.L_x_36939:
[----:B------:R-:W-:Y:S05]  /*3430*/  BSYNC B3 ;  /* 0x0000000000037941 */ /* 0x000fea0003800000 */
.L_x_36938:
        /* <DEDUP_REMOVED lines=42> */
.L_x_36937:
[----:B------:R-:W-:Y:S05]  /*36e0*/  BSYNC B2 ;  /* 0x0000000000027941 */ /* 0x000fea0003800000 */
.L_x_36936:
        /* <DEDUP_REMOVED lines=10> */
.L_x_36932:
        /* <DEDUP_REMOVED lines=12> */
.L_x_36941:
[----:B------:R-:W-:-:S07]  /*3850*/  MOV R52, R24 ;  /* 0x0000001800347202 */ /* 0x000fce0000000f00 */
.L_x_36942:
[----:B------:R-:W-:Y:S05]  /*3860*/  BSYNC B2 ;  /* 0x0000000000027941 */ /* 0x000fea0003800000 */
.L_x_36940:
        /* <DEDUP_REMOVED lines=16> */
.L_x_36946:
[----:B------:R-:W-:Y:S05]  /*3970*/  BSYNC B3 ;  /* 0x0000000000037941 */ /* 0x000fea0003800000 */
.L_x_36945:
        /* <DEDUP_REMOVED lines=42> */
.L_x_36944:
[----:B------:R-:W-:Y:S05]  /*3c20*/  BSYNC B2 ;  /* 0x0000000000027941 */ /* 0x000fea0003800000 */
.L_x_36943:
        /* <DEDUP_REMOVED lines=15> */
.L_x_36947:
        /* <DEDUP_REMOVED lines=12> */
.L_x_36950:
[----:B------:R-:W-:-:S07]  /*3de0*/  MOV R14, R24 ;  /* 0x00000018000e7202 */ /* 0x000fce0000000f00 */
.L_x_36951:
[----:B------:R-:W-:Y:S05]  /*3df0*/  BSYNC B2 ;  /* 0x0000000000027941 */ /* 0x000fea0003800000 */
.L_x_36949:
        /* <DEDUP_REMOVED lines=16> */
.L_x_36955:
[----:B------:R-:W-:Y:S05]  /*3f00*/  BSYNC B3 ;  /* 0x0000000000037941 */ /* 0x000fea0003800000 */
.L_x_36954:
        /* <DEDUP_REMOVED lines=42> */
.L_x_36953:
[----:B------:R-:W-:Y:S05]  /*41b0*/  BSYNC B2 ;  /* 0x0000000000027941 */ /* 0x000fea0003800000 */
.L_x_36952:
        /* <DEDUP_REMOVED lines=10> */
.L_x_36948:
        /* <DEDUP_REMOVED lines=12> */
.L_x_36957:
[----:B------:R-:W-:-:S07]  /*4320*/  IMAD.MOV.U32 R53, RZ, RZ, R24 ;  /* 0x000000ffff357224 */ /* 0x000fce00078e0018 */
.L_x_36958:
[----:B------:R-:W-:Y:S05]  /*4330*/  BSYNC B2 ;  /* 0x0000000000027941 */ /* 0x000fea0003800000 */
.L_x_36956:
        /* <DEDUP_REMOVED lines=16> */
.L_x_36962:
[----:B------:R-:W-:Y:S05]  /*4440*/  BSYNC B3 ;  /* 0x0000000000037941 */ /* 0x000fea0003800000 */
.L_x_36961:
        /* <DEDUP_REMOVED lines=42> */
.L_x_36960:
[----:B------:R-:W-:Y:S05]  /*46f0*/  BSYNC B2 ;  /* 0x0000000000027941 */ /* 0x000fea0003800000 */
.L_x_36959:
        /* <DEDUP_REMOVED lines=15> */
.L_x_36963:
        /* <DEDUP_REMOVED lines=12> */
.L_x_36966:
[----:B------:R-:W-:-:S07]  /*48b0*/  IMAD.MOV.U32 R13, RZ, RZ, R24 ;  /* 0x000000ffff0d7224 */ /* 0x000fce00078e0018 */
.L_x_36967:
[----:B------:R-:W-:Y:S05]  /*48c0*/  BSYNC B2 ;  /* 0x0000000000027941 */ /* 0x000fea0003800000 */
.L_x_36965:
        /* <DEDUP_REMOVED lines=16> */
.L_x_36971:
[----:B------:R-:W-:Y:S05]  /*49d0*/  BSYNC B3 ;  /* 0x0000000000037941 */ /* 0x000fea0003800000 */
.L_x_36970:
        /* <DEDUP_REMOVED lines=42> */
.L_x_36969:
[----:B------:R-:W-:Y:S05]  /*4c80*/  BSYNC B2 ;  /* 0x0000000000027941 */ /* 0x000fea0003800000 */
.L_x_36968:
        /* <DEDUP_REMOVED lines=10> */
.L_x_36964:
        /* <DEDUP_REMOVED lines=12> */
.L_x_36973:
[----:B------:R-:W-:-:S07]  /*4df0*/  IMAD.MOV.U32 R110, RZ, RZ, R24 ;  /* 0x000000ffff6e7224 */ /* 0x000fce00078e0018 */
.L_x_36974:
[----:B------:R-:W-:Y:S05]  /*4e00*/  BSYNC B2 ;  /* 0x0000000000027941 */ /* 0x000fea0003800000 */
.L_x_36972:
        /* <DEDUP_REMOVED lines=16> */
.L_x_36978:
[----:B------:R-:W-:Y:S05]  /*4f10*/  BSYNC B3 ;  /* 0x0000000000037941 */ /* 0x000fea0003800000 */
.L_x_36977:
        /* <DEDUP_REMOVED lines=42> */
.L_x_36976:
[----:B------:R-:W-:Y:S05]  /*51c0*/  BSYNC B2 ;  /* 0x0000000000027941 */ /* 0x000fea0003800000 */
.L_x_36975:
        /* <DEDUP_REMOVED lines=13> */
.L_x_36979:
        /* <DEDUP_REMOVED lines=12> */
.L_x_36982:
[----:B------:R-:W-:-:S07]  /*5360*/  IMAD.MOV.U32 R12, RZ, RZ, R24 ;  /* 0x000000ffff0c7224 */ /* 0x000fce00078e0018 */
.L_x_36983:
[----:B------:R-:W-:Y:S05]  /*5370*/  BSYNC B2 ;  /* 0x0000000000027941 */ /* 0x000fea0003800000 */
.L_x_36981:
        /* <DEDUP_REMOVED lines=16> */
.L_x_36987:
[----:B------:R-:W-:Y:S05]  /*5480*/  BSYNC B3 ;  /* 0x0000000000037941 */ /* 0x000fea0003800000 */
.L_x_36986:
        /* <DEDUP_REMOVED lines=42> */
.L_x_36985:
[----:B------:R-:W-:Y:S05]  /*5730*/  BSYNC B2 ;  /* 0x0000000000027941 */ /* 0x000fea0003800000 */
.L_x_36984:
        /* <DEDUP_REMOVED lines=10> */
.L_x_36980:
        /* <DEDUP_REMOVED lines=12> */
.L_x_36989:
[----:B------:R-:W-:-:S07]  /*58a0*/  MOV R110, R24 ;  /* 0x00000018006e7202 */ /* 0x000fce0000000f00 */
.L_x_36990:
[----:B------:R-:W-:Y:S05]  /*58b0*/  BSYNC B2 ;  /* 0x0000000000027941 */ /* 0x000fea0003800000 */
.L_x_36988:
        /* <DEDUP_REMOVED lines=16> */
.L_x_36994:
[----:B------:R-:W-:Y:S05]  /*59c0*/  BSYNC B3 ;  /* 0x0000000000037941 */ /* 0x000fea0003800000 */
.L_x_36993:
        /* <DEDUP_REMOVED lines=42> */
.L_x_36992:
[----:B------:R-:W-:Y:S05]  /*5c70*/  BSYNC B2 ;  /* 0x0000000000027941 */ /* 0x000fea0003800000 */
.L_x_36991:
        /* <DEDUP_REMOVED lines=13> */
.L_x_36995:
        /* <DEDUP_REMOVED lines=12> */
.L_x_36998:
[----:B------:R-:W-:-:S07]  /*5e10*/  MOV R11, R24 ;  /* 0x00000018000b7202 */ /* 0x000fce0000000f00 */
.L_x_36999:
[----:B------:R-:W-:Y:S05]  /*5e20*/  BSYNC B2 ;  /* 0x0000000000027941 */ /* 0x000fea0003800000 */
.L_x_36997:
        /* <DEDUP_REMOVED lines=16> */
.L_x_37003:
[----:B------:R-:W-:Y:S05]  /*5f30*/  BSYNC B3 ;  /* 0x0000000000037941 */ /* 0x000fea0003800000 */
.L_x_37002:
        /* <DEDUP_REMOVED lines=42> */
.L_x_37001:
[----:B------:R-:W-:Y:S05]  /*61e0*/  BSYNC B2 ;  /* 0x0000000000027941 */ /* 0x000fea0003800000 */
.L_x_37000:
        /* <DEDUP_REMOVED lines=10> */
.L_x_36996:
        /* <DEDUP_REMOVED lines=12> */
.L_x_37005:
[----:B------:R-:W-:-:S07]  /*6350*/  IMAD.MOV.U32 R139, RZ, RZ, R24 ;  /* 0x000000ffff8b7224 */ /* 0x000fce00078e0018 */
.L_x_37006:
[----:B------:R-:W-:Y:S05]  /*6360*/  BSYNC B2 ;  /* 0x0000000000027941 */ /* 0x000fea0003800000 */
.L_x_37004:
        /* <DEDUP_REMOVED lines=16> */
.L_x_37010:
[----:B------:R-:W-:Y:S05]  /*6470*/  BSYNC B3 ;  /* 0x0000000000037941 */ /* 0x000fea0003800000 */
.L_x_37009:
        /* <DEDUP_REMOVED lines=42> */
.L_x_37008:
[----:B------:R-:W-:Y:S05]  /*6720*/  BSYNC B2 ;  /* 0x0000000000027941 */ /* 0x000fea0003800000 */
.L_x_37007:
        /* <DEDUP_REMOVED lines=13> */
.L_x_37011:
        /* <DEDUP_REMOVED lines=12> */
.L_x_37014:
[----:B------:R-:W-:-:S07]  /*68c0*/  IMAD.MOV.U32 R10, RZ, RZ, R24 ;  /* 0x000000ffff0a7224 */ /* 0x000fce00078e0018 */
.L_x_37015:
[----:B------:R-:W-:Y:S05]  /*68d0*/  BSYNC B2 ;  /* 0x0000000000027941 */ /* 0x000fea0003800000 */
.L_x_37013:
        /* <DEDUP_REMOVED lines=16> */
.L_x_37019:
[----:B------:R-:W-:Y:S05]  /*69e0*/  BSYNC B3 ;  /* 0x0000000000037941 */ /* 0x000fea0003800000 */
.L_x_37018:
        /* <DEDUP_REMOVED lines=42> */
.L_x_37017:
[----:B------:R-:W-:Y:S05]  /*6c90*/  BSYNC B2 ;  /* 0x0000000000027941 */ /* 0x000fea0003800000 */
.L_x_37016:
        /* <DEDUP_REMOVED lines=10> */
.L_x_37012:
        /* <DEDUP_REMOVED lines=54> */
.L_x_37020:
[----:B------:R-:W-:-:S07]  /*70a0*/  IADD3 R138, R19, 0x20, RZ ;  /* 0x00000020138a7810 */ /* 0x000fce0007ffe0ff */
.L_x_36891:
[----:B------:R-:W-:Y:S05]  /*70b0*/  BSYNC B1 ;  /* 0x0000000000017941 */ /* 0x000fea0003800000 */
.L_x_36890:
        /* <DEDUP_REMOVED lines=29> */
.L_x_37024:
[----:B------:R-:W-:-:S07]  /*7290*/  IMAD.MOV.U32 R9, RZ, RZ, R24 ;  /* 0x000000ffff097224 */ /* 0x000fce00078e0018 */
.L_x_37025:
[----:B------:R-:W-:Y:S05]  /*72a0*/  BSYNC B2 ;  /* 0x0000000000027941 */ /* 0x000fea0003800000 */
.L_x_37023:
        /* <DEDUP_REMOVED lines=16> */
.L_x_37029:
[----:B------:R-:W-:Y:S05]  /*73b0*/  BSYNC B3 ;  /* 0x0000000000037941 */ /* 0x000fea0003800000 */
.L_x_37028:
        /* <DEDUP_REMOVED lines=42> */
.L_x_37027:
[----:B------:R-:W-:Y:S05]  /*7660*/  BSYNC B2 ;  /* 0x0000000000027941 */ /* 0x000fea0003800000 */
.L_x_37026:
        /* <DEDUP_REMOVED lines=20> */
.L_x_37030:
        /* <DEDUP_REMOVED lines=12> */
.L_x_37033:
[----:B------:R-:W-:-:S07]  /*7870*/  MOV R17, R24 ;  /* 0x0000001800117202 */ /* 0x000fce0000000f00 */
.L_x_37034:
[----:B------:R-:W-:Y:S05]  /*7880*/  BSYNC B2 ;  /* 0x0000000000027941 */ /* 0x000fea0003800000 */
.L_x_37032:
        /* <DEDUP_REMOVED lines=16> */
.L_x_37038:
[----:B------:R-:W-:Y:S05]  /*7990*/  BSYNC B3 ;  /* 0x0000000000037941 */ /* 0x000fea0003800000 */
.L_x_37037:
        /* <DEDUP_REMOVED lines=42> */
.L_x_37036:
[----:B------:R-:W-:Y:S05]  /*7c40*/  BSYNC B2 ;  /* 0x0000000000027941 */ /* 0x000fea0003800000 */
.L_x_37035:
        /* <DEDUP_REMOVED lines=10> */
.L_x_37031:
        /* <DEDUP_REMOVED lines=12> */
.L_x_37040:
[----:B------:R-:W-:-:S07]  /*7db0*/  IMAD.MOV.U32 R92, RZ, RZ, R24 ;  /* 0x000000ffff5c7224 */ /* 0x000fce00078e0018 */
.L_x_37041:
[----:B------:R-:W-:Y:S05]  /*7dc0*/  BSYNC B2 ;  /* 0x0000000000027941 */ /* 0x000fea0003800000 */
.L_x_37039:
        /* <DEDUP_REMOVED lines=16> */
.L_x_37045:
[----:B------:R-:W-:Y:S05]  /*7ed0*/  BSYNC B3 ;  /* 0x0000000000037941 */ /* 0x000fea0003800000 */
.L_x_37044:
        /* <DEDUP_REMOVED lines=42> */
.L_x_37043:
[----:B------:R-:W-:Y:S05]  /*8180*/  BSYNC B2 ;  /* 0x0000000000027941 */ /* 0x000fea0003800000 */
.L_x_37042:
        /* <DEDUP_REMOVED lines=15> */
.L_x_37046:
        /* <DEDUP_REMOVED lines=12> */
.L_x_37049:
[----:B------:R-:W-:-:S07]  /*8340*/  IMAD.MOV.U32 R16, RZ, RZ, R24 ;  /* 0x000000ffff107224 */ /* 0x000fce00078e0018 */
.L_x_37050:
[----:B------:R-:W-:Y:S05]  /*8350*/  BSYNC B2 ;  /* 0x0000000000027941 */ /* 0x000fea0003800000 */
.L_x_37048:
        /* <DEDUP_REMOVED lines=16> */
.L_x_37054:
[----:B------:R-:W-:Y:S05]  /*8460*/  BSYNC B3 ;  /* 0x0000000000037941 */ /* 0x000fea0003800000 */
.L_x_37053:
        /* <DEDUP_REMOVED lines=42> */
.L_x_37052:
[----:B------:R-:W-:Y:S05]  /*8710*/  BSYNC B2 ;  /* 0x0000000000027941 */ /* 0x000fea0003800000 */
.L_x_37051:
        /* <DEDUP_REMOVED lines=10> */
.L_x_37047:
        /* <DEDUP_REMOVED lines=12> */
.L_x_37056:
[----:B------:R-:W-:-:S07]  /*8880*/  IMAD.MOV.U32 R35, RZ, RZ, R24 ;  /* 0x000000ffff237224 */ /* 0x000fce00078e0018 */
.L_x_37057:
[----:B------:R-:W-:Y:S05]  /*8890*/  BSYNC B2 ;  /* 0x0000000000027941 */ /* 0x000fea0003800000 */
.L_x_37055:
        /* <DEDUP_REMOVED lines=16> */
.L_x_37061:
[----:B------:R-:W-:Y:S05]  /*89a0*/  BSYNC B3 ;  /* 0x0000000000037941 */ /* 0x000fea0003800000 */
.L_x_37060:
        /* <DEDUP_REMOVED lines=42> */
.L_x_37059:
[----:B------:R-:W-:Y:S05]  /*8c50*/  BSYNC B2 ;  /* 0x0000000000027941 */ /* 0x000fea0003800000 */
.L_x_37058:
        /* <DEDUP_REMOVED lines=15> */
.L_x_37062:
        /* <DEDUP_REMOVED lines=12> */
.L_x_37065:
[----:B------:R-:W-:-:S07]  /*8e10*/  IMAD.MOV.U32 R15, RZ, RZ, R24 ;  /* 0x000000ffff0f7224 */ /* 0x000fce00078e0018 */
.L_x_37066:
[----:B------:R-:W-:Y:S05]  /*8e20*/  BSYNC B2 ;  /* 0x0000000000027941 */ /* 0x000fea0003800000 */
.L_x_37064:
        /* <DEDUP_REMOVED lines=16> */
.L_x_37070:
[----:B------:R-:W-:Y:S05]  /*8f30*/  BSYNC B3 ;  /* 0x0000000000037941 */ /* 0x000fea0003800000 */
.L_x_37069:
        /* <DEDUP_REMOVED lines=42> */
.L_x_37068:
[----:B------:R-:W-:Y:S05]  /*91e0*/  BSYNC B2 ;  /* 0x0000000000027941 */ /* 0x000fea0003800000 */
.L_x_37067:
        /* <DEDUP_REMOVED lines=10> */
.L_x_37063:
        /* <DEDUP_REMOVED lines=12> */
.L_x_37072:
[----:B------:R-:W-:-:S07]  /*9350*/  MOV R88, R24 ;  /* 0x0000001800587202 */ /* 0x000fce0000000f00 */
.L_x_37073:
[----:B------:R-:W-:Y:S05]  /*9360*/  BSYNC B2 ;  /* 0x0000000000027941 */ /* 0x000fea0003800000 */
.L_x_37071:
        /* <DEDUP_REMOVED lines=16> */
.L_x_37077:
[----:B------:R-:W-:Y:S05]  /*9470*/  BSYNC B3 ;  /* 0x0000000000037941 */ /* 0x000fea0003800000 */
.L_x_37076:
        /* <DEDUP_REMOVED lines=42> */
.L_x_37075:
[----:B------:R-:W-:Y:S05]  /*9720*/  BSYNC B2 ;  /* 0x0000000000027941 */ /* 0x000fea0003800000 */
.L_x_37074:
        /* <DEDUP_REMOVED lines=15> */
.L_x_37078:
        /* <DEDUP_REMOVED lines=12> */
.L_x_37081:
[----:B------:R-:W-:-:S07]  /*98e0*/  MOV R14, R24 ;  /* 0x00000018000e7202 */ /* 0x000fce0000000f00 */
.L_x_37082:
[----:B------:R-:W-:Y:S05]  /*98f0*/  BSYNC B2 ;  /* 0x0000000000027941 */ /* 0x000fea0003800000 */
.L_x_37080:
        /* <DEDUP_REMOVED lines=16> */
.L_x_37086:
[----:B------:R-:W-:Y:S05]  /*9a00*/  BSYNC B3 ;  /* 0x0000000000037941 */ /* 0x000fea0003800000 */
.L_x_37085:
        /* <DEDUP_REMOVED lines=42> */
.L_x_37084:
[----:B------:R-:W-:Y:S05]  /*9cb0*/  BSYNC B2 ;  /* 0x0000000000027941 */ /* 0x000fea0003800000 */
.L_x_37083:
        /* <DEDUP_REMOVED lines=10> */
.L_x_37079:
        /* <DEDUP_REMOVED lines=12> */
.L_x_37088:
[----:B------:R-:W-:-:S07]  /*9e20*/  IMAD.MOV.U32 R93, RZ, RZ, R24 ;  /* 0x000000ffff5d7224 */ /* 0x000fce00078e0018 */
.L_x_37089:
[----:B------:R-:W-:Y:S05]  /*9e30*/  BSYNC B2 ;  /* 0x0000000000027941 */ /* 0x000fea0003800000 */
.L_x_37087:
        /* <DEDUP_REMOVED lines=16> */
.L_x_37093:
[----:B------:R-:W-:Y:S05]  /*9f40*/  BSYNC B3 ;  /* 0x0000000000037941 */ /* 0x000fea0003800000 */
.L_x_37092:
        /* <DEDUP_REMOVED lines=42> */
.L_x_37091:
[----:B------:R-:W-:Y:S05]  /*a1f0*/  BSYNC B2 ;  /* 0x0000000000027941 */ /* 0x000fea0003800000 */
.L_x_37090:
        /* <DEDUP_REMOVED lines=15> */
.L_x_37094:
        /* <DEDUP_REMOVED lines=12> */
.L_x_37097:
[----:B------:R-:W-:-:S07]  /*a3b0*/  IMAD.MOV.U32 R13, RZ, RZ, R24 ;  /* 0x000000ffff0d7224 */ /* 0x000fce00078e0018 */
.L_x_37098:
[----:B------:R-:W-:Y:S05]  /*a3c0*/  BSYNC B2 ;  /* 0x0000000000027941 */ /* 0x000fea0003800000 */
.L_x_37096:
        /* <DEDUP_REMOVED lines=16> */
.L_x_37102:
[----:B------:R-:W-:Y:S05]  /*a4d0*/  BSYNC B3 ;  /* 0x0000000000037941 */ /* 0x000fea0003800000 */
.L_x_37101:
        /* <DEDUP_REMOVED lines=42> */
.L_x_37100:
[----:B------:R-:W-:Y:S05]  /*a780*/  BSYNC B2 ;  /* 0x0000000000027941 */ /* 0x000fea0003800000 */
.L_x_37099:
        /* <DEDUP_REMOVED lines=10> */
.L_x_37095:
        /* <DEDUP_REMOVED lines=12> */
.L_x_37104:
[----:B------:R-:W-:-:S07]  /*a8f0*/  IMAD.MOV.U32 R111, RZ, RZ, R24 ;  /* 0x000000ffff6f7224 */ /* 0x000fce00078e0018 */
.L_x_37105:
[----:B------:R-:W-:Y:S05]  /*a900*/  BSYNC B2 ;  /* 0x0000000000027941 */ /* 0x000fea0003800000 */
.L_x_37103:
        /* <DEDUP_REMOVED lines=16> */
.L_x_37109:
[----:B------:R-:W-:Y:S05]  /*aa10*/  BSYNC B3 ;  /* 0x0000000000037941 */ /* 0x000fea0003800000 */
.L_x_37108:
        /* <DEDUP_REMOVED lines=42> */
.L_x_37107:
[----:B------:R-:W-:Y:S05]  /*acc0*/  BSYNC B2 ;  /* 0x0000000000027941 */ /* 0x000fea0003800000 */
.L_x_37106:
        /* <DEDUP_REMOVED lines=13> */
.L_x_37110:
        /* <DEDUP_REMOVED lines=12> */
.L_x_37113:
[----:B------:R-:W-:-:S07]  /*ae60*/  IMAD.MOV.U32 R12, RZ, RZ, R24 ;  /* 0x000000ffff0c7224 */ /* 0x000fce00078e0018 */
.L_x_37114:
[----:B------:R-:W-:Y:S05]  /*ae70*/  BSYNC B2 ;  /* 0x0000000000027941 */ /* 0x000fea0003800000 */
.L_x_37112:
        /* <DEDUP_REMOVED lines=16> */
.L_x_37118:
[----:B------:R-:W-:Y:S05]  /*af80*/  BSYNC B3 ;  /* 0x0000000000037941 */ /* 0x000fea0003800000 */
.L_x_37117:
        /* <DEDUP_REMOVED lines=42> */
.L_x_37116:
[----:B------:R-:W-:Y:S05]  /*b230*/  BSYNC B2 ;  /* 0x0000000000027941 */ /* 0x000fea0003800000 */
.L_x_37115:
        /* <DEDUP_REMOVED lines=10> */
.L_x_37111:
        /* <DEDUP_REMOVED lines=12> */
.L_x_37120:
[----:B------:R-:W-:-:S07]  /*b3a0*/  MOV R90, R24 ;  /* 0x00000018005a7202 */ /* 0x000fce0000000f00 */
.L_x_37121:
[----:B------:R-:W-:Y:S05]  /*b3b0*/  BSYNC B2 ;  /* 0x0000000000027941 */ /* 0x000fea0003800000 */
.L_x_37119:
        /* <DEDUP_REMOVED lines=16> */
.L_x_37125:
[----:B------:R-:W-:Y:S05]  /*b4c0*/  BSYNC B3 ;  /* 0x0000000000037941 */ /* 0x000fea0003800000 */
.L_x_37124:
        /* <DEDUP_REMOVED lines=42> */
.L_x_37123:
[----:B------:R-:W-:Y:S05]  /*b770*/  BSYNC B2 ;  /* 0x0000000000027941 */ /* 0x000fea0003800000 */
.L_x_37122:
        /* <DEDUP_REMOVED lines=13> */
.L_x_37126:
        /* <DEDUP_REMOVED lines=12> */
.L_x_37129:
[----:B------:R-:W-:-:S07]  /*b910*/  MOV R11, R24 ;  /* 0x00000018000b7202 */ /* 0x000fce0000000f00 */
.L_x_37130:
[----:B------:R-:W-:Y:S05]  /*b920*/  BSYNC B2 ;  /* 0x0000000000027941 */ /* 0x000fea0003800000 */
.L_x_37128:
        /* <DEDUP_REMOVED lines=16> */
.L_x_37134:
[----:B------:R-:W-:Y:S05]  /*ba30*/  BSYNC B3 ;  /* 0x0000000000037941 */ /* 0x000fea0003800000 */
.L_x_37133:
        /* <DEDUP_REMOVED lines=42> */
.L_x_37132:
[----:B------:R-:W-:Y:S05]  /*bce0*/  BSYNC B2 ;  /* 0x0000000000027941 */ /* 0x000fea0003800000 */
.L_x_37131:
        /* <DEDUP_REMOVED lines=10> */
.L_x_37127:
        /* <DEDUP_REMOVED lines=12> */
.L_x_37136:
[----:B------:R-:W-:-:S07]  /*be50*/  IMAD.MOV.U32 R90, RZ, RZ, R24 ;  /* 0x000000ffff5a7224 */ /* 0x000fce00078e0018 */
.L_x_37137:
[----:B------:R-:W-:Y:S05]  /*be60*/  BSYNC B2 ;  /* 0x0000000000027941 */ /* 0x000fea0003800000 */
.L_x_37135:
        /* <DEDUP_REMOVED lines=16> */
.L_x_37141:
[----:B------:R-:W-:Y:S05]  /*bf70*/  BSYNC B3 ;  /* 0x0000000000037941 */ /* 0x000fea0003800000 */
.L_x_37140:
        /* <DEDUP_REMOVED lines=42> */
.L_x_37139:
[----:B------:R-:W-:Y:S05]  /*c220*/  BSYNC B2 ;  /* 0x0000000000027941 */ /* 0x000fea0003800000 */
.L_x_37138:
        /* <DEDUP_REMOVED lines=13> */
.L_x_37142:
        /* <DEDUP_REMOVED lines=12> */
.L_x_37145:
[----:B------:R-:W-:-:S07]  /*c3c0*/  IMAD.MOV.U32 R10, RZ, RZ, R24 ;  /* 0x000000ffff0a7224 */ /* 0x000fce00078e0018 */
.L_x_37146:
[----:B------:R-:W-:Y:S05]  /*c3d0*/  BSYNC B2 ;  /* 0x0000000000027941 */ /* 0x000fea0003800000 */
.L_x_37144:
        /* <DEDUP_REMOVED lines=16> */
.L_x_37150:
[----:B------:R-:W-:Y:S05]  /*c4e0*/  BSYNC B3 ;  /* 0x0000000000037941 */ /* 0x000fea0003800000 */
.L_x_37149:
        /* <DEDUP_REMOVED lines=42> */
.L_x_37148:
[----:B------:R-:W-:Y:S05]  /*c790*/  BSYNC B2 ;  /* 0x0000000000027941 */ /* 0x000fea0003800000 */
.L_x_37147:
        /* <DEDUP_REMOVED lines=10> */
.L_x_37143:
        /* <DEDUP_REMOVED lines=54> */
.L_x_37151:
[----:B------:R-:W-:-:S07]  /*cba0*/  IADD3 R138, R138, 0x20, RZ ;  /* 0x000000208a8a7810 */ /* 0x000fce0007ffe0ff */
.L_x_37022:
[----:B------:R-:W-:Y:S05]  /*cbb0*/  BSYNC B1 ;  /* 0x0000000000017941 */ /* 0x000fea0003800000 */
.L_x_37021:
        /* <DEDUP_REMOVED lines=29> */
.L_x_37155:
[----:B------:R-:W-:-:S07]  /*cd90*/  IMAD.MOV.U32 R8, RZ, RZ, R24 ;  /* 0x000000ffff087224 */ /* 0x000fce00078e0018 */
.L_x_37156:
[----:B------:R-:W-:Y:S05]  /*cda0*/  BSYNC B2 ;  /* 0x0000000000027941 */ /* 0x000fea0003800000 */
.L_x_37154:
        /* <DEDUP_REMOVED lines=16> */
.L_x_37160:
[----:B------:R-:W-:Y:S05]  /*ceb0*/  BSYNC B3 ;  /* 0x0000000000037941 */ /* 0x000fea0003800000 */
.L_x_37159:
        /* <DEDUP_REMOVED lines=42> */
.L_x_37158:
[----:B------:R-:W-:Y:S05]  /*d160*/  BSYNC B2 ;  /* 0x0000000000027941 */ /* 0x000fea0003800000 */
.L_x_37157:
        /* <DEDUP_REMOVED lines=20> */
.L_x_37161:
        /* <DEDUP_REMOVED lines=12> */
.L_x_37164:
[----:B------:R-:W-:-:S07]  /*d370*/  MOV R17, R24 ;  /* 0x0000001800117202 */ /* 0x000fce0000000f00 */
.L_x_37165:
[----:B------:R-:W-:Y:S05]  /*d380*/  BSYNC B2 ;  /* 0x0000000000027941 */ /* 0x000fea0003800000 */
.L_x_37163:
        /* <DEDUP_REMOVED lines=16> */
.L_x_37169:
[----:B------:R-:W-:Y:S05]  /*d490*/  BSYNC B3 ;  /* 0x0000000000037941 */ /* 0x000fea0003800000 */
.L_x_37168:
        /* <DEDUP_REMOVED lines=42> */
.L_x_37167:
[----:B------:R-:W-:Y:S05]  /*d740*/  BSYNC B2 ;  /* 0x0000000000027941 */ /* 0x000fea0003800000 */
.L_x_37166:
        /* <DEDUP_REMOVED lines=10> */
.L_x_37162:
        /* <DEDUP_REMOVED lines=12> */
.L_x_37171:
[----:B------:R-:W-:-:S07]  /*d8b0*/  IMAD.MOV.U32 R94, RZ, RZ, R24 ;  /* 0x000000ffff5e7224 */ /* 0x000fce00078e0018 */
.L_x_37172:
[----:B------:R-:W-:Y:S05]  /*d8c0*/  BSYNC B2 ;  /* 0x0000000000027941 */ /* 0x000fea0003800000 */
.L_x_37170:
        /* <DEDUP_REMOVED lines=16> */
.L_x_37176:
[----:B------:R-:W-:Y:S05]  /*d9d0*/  BSYNC B3 ;  /* 0x0000000000037941 */ /* 0x000fea0003800000 */
.L_x_37175:
        /* <DEDUP_REMOVED lines=42> */
.L_x_37174:
[----:B------:R-:W-:Y:S05]  /*dc80*/  BSYNC B2 ;  /* 0x0000000000027941 */ /* 0x000fea0003800000 */
.L_x_37173:
        /* <DEDUP_REMOVED lines=15> */
.L_x_37177:
        /* <DEDUP_REMOVED lines=12> */
.L_x_37180:
[----:B------:R-:W-:-:S07]  /*de40*/  IMAD.MOV.U32 R16, RZ, RZ, R24 ;  /* 0x000000ffff107224 */ /* 0x000fce00078e0018 */
.L_x_37181:
[----:B------:R-:W-:Y:S05]  /*de50*/  BSYNC B2 ;  /* 0x0000000000027941 */ /* 0x000fea0003800000 */
.L_x_37179:
        /* <DEDUP_REMOVED lines=16> */
.L_x_37185:
[----:B------:R-:W-:Y:S05]  /*df60*/  BSYNC B3 ;  /* 0x0000000000037941 */ /* 0x000fea0003800000 */
.L_x_37184:
        /* <DEDUP_REMOVED lines=42> */
.L_x_37183:
[----:B------:R-:W-:Y:S05]  /*e210*/  BSYNC B2 ;  /* 0x0000000000027941 */ /* 0x000fea0003800000 */
.L_x_37182:
        /* <DEDUP_REMOVED lines=10> */
.L_x_37178:
        /* <DEDUP_REMOVED lines=12> */
.L_x_37187:
[----:B------:R-:W-:-:S07]  /*e380*/  IMAD.MOV.U32 R37, RZ, RZ, R24 ;  /* 0x000000ffff257224 */ /* 0x000fce00078e0018 */
.L_x_37188:
[----:B------:R-:W-:Y:S05]  /*e390*/  BSYNC B2 ;  /* 0x0000000000027941 */ /* 0x000fea0003800000 */
.L_x_37186:
        /* <DEDUP_REMOVED lines=16> */
.L_x_37192:
[----:B------:R-:W-:Y:S05]  /*e4a0*/  BSYNC B3 ;  /* 0x0000000000037941 */ /* 0x000fea0003800000 */
.L_x_37191:
        /* <DEDUP_REMOVED lines=42> */
.L_x_37190:
[----:B------:R-:W-:Y:S05]  /*e750*/  BSYNC B2 ;  /* 0x0000000000027941 */ /* 0x000fea0003800000 */
.L_x_37189:
        /* <DEDUP_REMOVED lines=15> */
.L_x_37193:
        /* <DEDUP_REMOVED lines=12> */
.L_x_37196:
[----:B------:R-:W-:-:S07]  /*e910*/  IMAD.MOV.U32 R15, RZ, RZ, R24 ;  /* 0x000000ffff0f7224 */ /* 0x000fce00078e0018 */
.L_x_37197:
[----:B------:R-:W-:Y:S05]  /*e920*/  BSYNC B2 ;  /* 0x0000000000027941 */ /* 0x000fea0003800000 */
.L_x_37195:
        /* <DEDUP_REMOVED lines=16> */
.L_x_37201:
[----:B------:R-:W-:Y:S05]  /*ea30*/  BSYNC B3 ;  /* 0x0000000000037941 */ /* 0x000fea0003800000 */
.L_x_37200:
        /* <DEDUP_REMOVED lines=42> */
.L_x_37199:
[----:B------:R-:W-:Y:S05]  /*ece0*/  BSYNC B2 ;  /* 0x0000000000027941 */ /* 0x000fea0003800000 */
.L_x_37198:
        /* <DEDUP_REMOVED lines=10> */
.L_x_37194:
        /* <DEDUP_REMOVED lines=12> */
.L_x_37203:
[----:B------:R-:W-:-:S07]  /*ee50*/  MOV R88, R24 ;  /* 0x0000001800587202 */ /* 0x000fce0000000f00 */
.L_x_37204:
[----:B------:R-:W-:Y:S05]  /*ee60*/  BSYNC B2 ;  /* 0x0000000000027941 */ /* 0x000fea0003800000 */
.L_x_37202:
        /* <DEDUP_REMOVED lines=16> */
.L_x_37208:
[----:B------:R-:W-:Y:S05]  /*ef70*/  BSYNC B3 ;  /* 0x0000000000037941 */ /* 0x000fea0003800000 */
.L_x_37207:
        /* <DEDUP_REMOVED lines=42> */
.L_x_37206:
[----:B------:R-:W-:Y:S05]  /*f220*/  BSYNC B2 ;  /* 0x0000000000027941 */ /* 0x000fea0003800000 */
.L_x_37205:
        /* <DEDUP_REMOVED lines=15> */
.L_x_37209:
        /* <DEDUP_REMOVED lines=12> */
.L_x_37212:
[----:B------:R-:W-:-:S07]  /*f3e0*/  MOV R14, R24 ;  /* 0x00000018000e7202 */ /* 0x000fce0000000f00 */
.L_x_37213:
[----:B------:R-:W-:Y:S05]  /*f3f0*/  BSYNC B2 ;  /* 0x0000000000027941 */ /* 0x000fea0003800000 */
.L_x_37211:
        /* <DEDUP_REMOVED lines=16> */
.L_x_37217:
[----:B------:R-:W-:Y:S05]  /*f500*/  BSYNC B3 ;  /* 0x0000000000037941 */ /* 0x000fea0003800000 */
.L_x_37216:
        /* <DEDUP_REMOVED lines=42> */
.L_x_37215:
[----:B------:R-:W-:Y:S05]  /*f7b0*/  BSYNC B2 ;  /* 0x0000000000027941 */ /* 0x000fea0003800000 */
.L_x_37214:
        /* <DEDUP_REMOVED lines=10> */
.L_x_37210:
        /* <DEDUP_REMOVED lines=12> */
.L_x_37219:
[----:B------:R-:W-:-:S07]  /*f920*/  IMAD.MOV.U32 R95, RZ, RZ, R24 ;  /* 0x000000ffff5f7224 */ /* 0x000fce00078e0018 */
.L_x_37220:
[----:B------:R-:W-:Y:S05]  /*f930*/  BSYNC B2 ;  /* 0x0000000000027941 */ /* 0x000fea0003800000 */
.L_x_37218:
        /* <DEDUP_REMOVED lines=16> */
.L_x_37224:
[----:B------:R-:W-:Y:S05]  /*fa40*/  BSYNC B3 ;  /* 0x0000000000037941 */ /* 0x000fea0003800000 */
.L_x_37223:
        /* <DEDUP_REMOVED lines=42> */
.L_x_37222:
[----:B------:R-:W-:Y:S05]  /*fcf0*/  BSYNC B2 ;  /* 0x0000000000027941 */ /* 0x000fea0003800000 */
.L_x_37221:
        /* <DEDUP_REMOVED lines=15> */
.L_x_37225:
        /* <DEDUP_REMOVED lines=12> */
.L_x_37228:
[----:B------:R-:W-:-:S07]  /*feb0*/  IMAD.MOV.U32 R13, RZ, RZ, R24 ;  /* 0x000000ffff0d7224 */ /* 0x000fce00078e0018 */
.L_x_37229:
[----:B------:R-:W-:Y:S05]  /*fec0*/  BSYNC B2 ;  /* 0x0000000000027941 */ /* 0x000fea0003800000 */
.L_x_37227:
        /* <DEDUP_REMOVED lines=16> */
.L_x_37233:
[----:B------:R-:W-:Y:S05]  /*ffd0*/  BSYNC B3 ;  /* 0x0000000000037941 */ /* 0x000fea0003800000 */
.L_x_37232:
        /* <DEDUP_REMOVED lines=42> */
.L_x_37231:
[----:B------:R-:W-:Y:S05]  /*10280*/  BSYNC B2 ;  /* 0x0000000000027941 */ /* 0x000fea0003800000 */
.L_x_37230:
        /* <DEDUP_REMOVED lines=10> */
.L_x_37226:
        /* <DEDUP_REMOVED lines=12> */
.L_x_37235:
[----:B------:R-:W-:-:S07]  /*103f0*/  IMAD.MOV.U32 R113, RZ, RZ, R24 ;  /* 0x000000ffff717224 */ /* 0x000fce00078e0018 */
.L_x_37236:
[----:B------:R-:W-:Y:S05]  /*10400*/  BSYNC B2 ;  /* 0x0000000000027941 */ /* 0x000fea0003800000 */
.L_x_37234:
        /* <DEDUP_REMOVED lines=16> */
.L_x_37240:
[----:B------:R-:W-:Y:S05]  /*10510*/  BSYNC B3 ;  /* 0x0000000000037941 */ /* 0x000fea0003800000 */
.L_x_37239:
        /* <DEDUP_REMOVED lines=42> */
.L_x_37238:
[----:B------:R-:W-:Y:S05]  /*107c0*/  BSYNC B2 ;  /* 0x0000000000027941 */ /* 0x000fea0003800000 */
.L_x_37237:
        /* <DEDUP_REMOVED lines=13> */
.L_x_37241:
        /* <DEDUP_REMOVED lines=12> */
.L_x_37244:
[----:B------:R-:W-:-:S07]  /*10960*/  IMAD.MOV.U32 R12, RZ, RZ, R24 ;  /* 0x000000ffff0c7224 */ /* 0x000fce00078e0018 */
.L_x_37245:
[----:B------:R-:W-:Y:S05]  /*10970*/  BSYNC B2 ;  /* 0x0000000000027941 */ /* 0x000fea0003800000 */
.L_x_37243:
        /* <DEDUP_REMOVED lines=16> */
.L_x_37249:
[----:B------:R-:W-:Y:S05]  /*10a80*/  BSYNC B3 ;  /* 0x0000000000037941 */ /* 0x000fea0003800000 */
.L_x_37248:
        /* <DEDUP_REMOVED lines=42> */
.L_x_37247:
[----:B------:R-:W-:Y:S05]  /*10d30*/  BSYNC B2 ;  /* 0x0000000000027941 */ /* 0x000fea0003800000 */
.L_x_37246:
        /* <DEDUP_REMOVED lines=10> */
.L_x_37242:
        /* <DEDUP_REMOVED lines=12> */
.L_x_37251:
[----:B------:R-:W-:-:S07]  /*10ea0*/  MOV R90, R24 ;  /* 0x00000018005a7202 */ /* 0x000fce0000000f00 */
.L_x_37252:
[----:B------:R-:W-:Y:S05]  /*10eb0*/  BSYNC B2 ;  /* 0x0000000000027941 */ /* 0x000fea0003800000 */
.L_x_37250:
        /* <DEDUP_REMOVED lines=16> */
.L_x_37256:
[----:B------:R-:W-:Y:S05]  /*10fc0*/  BSYNC B3 ;  /* 0x0000000000037941 */ /* 0x000fea0003800000 */
.L_x_37255:
        /* <DEDUP_REMOVED lines=42> */
.L_x_37254:
[----:B------:R-:W-:Y:S05]  /*11270*/  BSYNC B2 ;  /* 0x0000000000027941 */ /* 0x000fea0003800000 */
.L_x_37253:
        /* <DEDUP_REMOVED lines=13> */
.L_x_37257:
        /* <DEDUP_REMOVED lines=12> */
.L_x_37260:
[----:B------:R-:W-:-:S07]  /*11410*/  MOV R11, R24 ;  /* 0x00000018000b7202 */ /* 0x000fce0000000f00 */
.L_x_37261:
[----:B------:R-:W-:Y:S05]  /*11420*/  BSYNC B2 ;  /* 0x0000000000027941 */ /* 0x000fea0003800000 */
.L_x_37259:
        /* <DEDUP_REMOVED lines=16> */
.L_x_37265:
[----:B------:R-:W-:Y:S05]  /*11530*/  BSYNC B3 ;  /* 0x0000000000037941 */ /* 0x000fea0003800000 */
.L_x_37264:
        /* <DEDUP_REMOVED lines=42> */
.L_x_37263:
[----:B------:R-:W-:Y:S05]  /*117e0*/  BSYNC B2 ;  /* 0x0000000000027941 */ /* 0x000fea0003800000 */
.L_x_37262:
        /* <DEDUP_REMOVED lines=10> */
.L_x_37258:
        /* <DEDUP_REMOVED lines=12> */
.L_x_37267:
[----:B------:R-:W-:-:S07]  /*11950*/  IMAD.MOV.U32 R90, RZ, RZ, R24 ;  /* 0x000000ffff5a7224 */ /* 0x000fce00078e0018 */
.L_x_37268:
[----:B------:R-:W-:Y:S05]  /*11960*/  BSYNC B2 ;  /* 0x0000000000027941 */ /* 0x000fea0003800000 */
.L_x_37266:
        /* <DEDUP_REMOVED lines=16> */
.L_x_37272:
[----:B------:R-:W-:Y:S05]  /*11a70*/  BSYNC B3 ;  /* 0x0000000000037941 */ /* 0x000fea0003800000 */
.L_x_37271:
        /* <DEDUP_REMOVED lines=42> */
.L_x_37270:
[----:B------:R-:W-:Y:S05]  /*11d20*/  BSYNC B2 ;  /* 0x0000000000027941 */ /* 0x000fea0003800000 */
.L_x_37269:
        /* <DEDUP_REMOVED lines=13> */
.L_x_37273:
        /* <DEDUP_REMOVED lines=12> */
.L_x_37276:
[----:B------:R-:W-:-:S07]  /*11ec0*/  IMAD.MOV.U32 R10, RZ, RZ, R24 ;  /* 0x000000ffff0a7224 */ /* 0x000fce00078e0018 */
.L_x_37277:
[----:B------:R-:W-:Y:S05]  /*11ed0*/  BSYNC B2 ;  /* 0x0000000000027941 */ /* 0x000fea0003800000 */
.L_x_37275:
        /* <DEDUP_REMOVED lines=16> */
.L_x_37281:
[----:B------:R-:W-:Y:S05]  /*11fe0*/  BSYNC B3 ;  /* 0x0000000000037941 */ /* 0x000fea0003800000 */
.L_x_37280:
        /* <DEDUP_REMOVED lines=42> */
.L_x_37279:
[----:B------:R-:W-:Y:S05]  /*12290*/  BSYNC B2 ;  /* 0x0000000000027941 */ /* 0x000fea0003800000 */
.L_x_37278:
        /* <DEDUP_REMOVED lines=10> */
.L_x_37274:
        /* <DEDUP_REMOVED lines=54> */
.L_x_37282:
[----:B------:R-:W-:-:S07]  /*126a0*/  IADD3 R138, R138, 0x20, RZ ;  /* 0x000000208a8a7810 */ /* 0x000fce0007ffe0ff */
.L_x_37153:
[----:B------:R-:W-:Y:S05]  /*126b0*/  BSYNC B1 ;  /* 0x0000000000017941 */ /* 0x000fea0003800000 */
.L_x_37152:
        /* <DEDUP_REMOVED lines=29> */
.L_x_37286:
[----:B------:R-:W-:-:S07]  /*12890*/  IMAD.MOV.U32 R7, RZ, RZ, R24 ;  /* 0x000000ffff077224 */ /* 0x000fce00078e0018 */
.L_x_37287:
[----:B------:R-:W-:Y:S05]  /*128a0*/  BSYNC B2 ;  /* 0x0000000000027941 */ /* 0x000fea0003800000 */
.L_x_37285:
        /* <DEDUP_REMOVED lines=16> */
.L_x_37291:
[----:B------:R-:W-:Y:S05]  /*129b0*/  BSYNC B3 ;  /* 0x0000000000037941 */ /* 0x000fea0003800000 */
.L_x_37290:
        /* <DEDUP_REMOVED lines=42> */
.L_x_37289:
[----:B------:R-:W-:Y:S05]  /*12c60*/  BSYNC B2 ;  /* 0x0000000000027941 */ /* 0x000fea0003800000 */
.L_x_37288:
        /* <DEDUP_REMOVED lines=20> */
.L_x_37292:
        /* <DEDUP_REMOVED lines=12> */
.L_x_37295:
[----:B------:R-:W-:-:S07]  /*12e70*/  MOV R17, R24 ;  /* 0x0000001800117202 */ /* 0x000fce0000000f00 */
.L_x_37296:
[----:B------:R-:W-:Y:S05]  /*12e80*/  BSYNC B2 ;  /* 0x0000000000027941 */ /* 0x000fea0003800000 */
.L_x_37294:
        /* <DEDUP_REMOVED lines=16> */
.L_x_37300:
[----:B------:R-:W-:Y:S05]  /*12f90*/  BSYNC B3 ;  /* 0x0000000000037941 */ /* 0x000fea0003800000 */
.L_x_37299:
        /* <DEDUP_REMOVED lines=42> */
.L_x_37298:
[----:B------:R-:W-:Y:S05]  /*13240*/  BSYNC B2 ;  /* 0x0000000000027941 */ /* 0x000fea0003800000 */
.L_x_37297:
        /* <DEDUP_REMOVED lines=10> */
.L_x_37293:
        /* <DEDUP_REMOVED lines=12> */
.L_x_37302:
[----:B------:R-:W-:-:S07]  /*133b0*/  IMAD.MOV.U32 R96, RZ, RZ, R24 ;  /* 0x000000ffff607224 */ /* 0x000fce00078e0018 */
.L_x_37303:
[----:B------:R-:W-:Y:S05]  /*133c0*/  BSYNC B2 ;  /* 0x0000000000027941 */ /* 0x000fea0003800000 */
.L_x_37301:
        /* <DEDUP_REMOVED lines=16> */
.L_x_37307:
[----:B------:R-:W-:Y:S05]  /*134d0*/  BSYNC B3 ;  /* 0x0000000000037941 */ /* 0x000fea0003800000 */
.L_x_37306:
        /* <DEDUP_REMOVED lines=42> */
.L_x_37305:
[----:B------:R-:W-:Y:S05]  /*13780*/  BSYNC B2 ;  /* 0x0000000000027941 */ /* 0x000fea0003800000 */
.L_x_37304:
        /* <DEDUP_REMOVED lines=15> */
.L_x_37308:
        /* <DEDUP_REMOVED lines=12> */
.L_x_37311:
[----:B------:R-:W-:-:S07]  /*13940*/  IMAD.MOV.U32 R16, RZ, RZ, R24 ;  /* 0x000000ffff107224 */ /* 0x000fce00078e0018 */
.L_x_37312:
[----:B------:R-:W-:Y:S05]  /*13950*/  BSYNC B2 ;  /* 0x0000000000027941 */ /* 0x000fea0003800000 */
.L_x_37310:
        /* <DEDUP_REMOVED lines=16> */
.L_x_37316:
[----:B------:R-:W-:Y:S05]  /*13a60*/  BSYNC B3 ;  /* 0x0000000000037941 */ /* 0x000fea0003800000 */
.L_x_37315:
        /* <DEDUP_REMOVED lines=42> */
.L_x_37314:
[----:B------:R-:W-:Y:S05]  /*13d10*/  BSYNC B2 ;  /* 0x0000000000027941 */ /* 0x000fea0003800000 */
.L_x_37313:
        /* <DEDUP_REMOVED lines=10> */
.L_x_37309:
        /* <DEDUP_REMOVED lines=12> */
.L_x_37318:
[----:B------:R-:W-:-:S07]  /*13e80*/  IMAD.MOV.U32 R39, RZ, RZ, R24 ;  /* 0x000000ffff277224 */ /* 0x000fce00078e0018 */
.L_x_37319:
[----:B------:R-:W-:Y:S05]  /*13e90*/  BSYNC B2 ;  /* 0x0000000000027941 */ /* 0x000fea0003800000 */
.L_x_37317:
        /* <DEDUP_REMOVED lines=16> */
.L_x_37323:
[----:B------:R-:W-:Y:S05]  /*13fa0*/  BSYNC B3 ;  /* 0x0000000000037941 */ /* 0x000fea0003800000 */
.L_x_37322:
        /* <DEDUP_REMOVED lines=42> */
.L_x_37321:
[----:B------:R-:W-:Y:S05]  /*14250*/  BSYNC B2 ;  /* 0x0000000000027941 */ /* 0x000fea0003800000 */
.L_x_37320:
        /* <DEDUP_REMOVED lines=15> */
.L_x_37324:
        /* <DEDUP_REMOVED lines=12> */
.L_x_37327:
[----:B------:R-:W-:-:S07]  /*14410*/  IMAD.MOV.U32 R15, RZ, RZ, R24 ;  /* 0x000000ffff0f7224 */ /* 0x000fce00078e0018 */
.L_x_37328:
[----:B------:R-:W-:Y:S05]  /*14420*/  BSYNC B2 ;  /* 0x0000000000027941 */ /* 0x000fea0003800000 */
.L_x_37326:
        /* <DEDUP_REMOVED lines=16> */
.L_x_37332:
[----:B------:R-:W-:Y:S05]  /*14530*/  BSYNC B3 ;  /* 0x0000000000037941 */ /* 0x000fea0003800000 */
.L_x_37331:
        /* <DEDUP_REMOVED lines=42> */
.L_x_37330:
[----:B------:R-:W-:Y:S05]  /*147e0*/  BSYNC B2 ;  /* 0x0000000000027941 */ /* 0x000fea0003800000 */
.L_x_37329:
        /* <DEDUP_REMOVED lines=10> */
.L_x_37325:
        /* <DEDUP_REMOVED lines=12> */
.L_x_37334:
[----:B------:R-:W-:-:S07]  /*14950*/  MOV R88, R24 ;  /* 0x0000001800587202 */ /* 0x000fce0000000f00 */
.L_x_37335:
[----:B------:R-:W-:Y:S05]  /*14960*/  BSYNC B2 ;  /* 0x0000000000027941 */ /* 0x000fea0003800000 */
.L_x_37333:
        /* <DEDUP_REMOVED lines=16> */
.L_x_37339:
[----:B------:R-:W-:Y:S05]  /*14a70*/  BSYNC B3 ;  /* 0x0000000000037941 */ /* 0x000fea0003800000 */
.L_x_37338:
        /* <DEDUP_REMOVED lines=42> */
.L_x_37337:
[----:B------:R-:W-:Y:S05]  /*14d20*/  BSYNC B2 ;  /* 0x0000000000027941 */ /* 0x000fea0003800000 */
.L_x_37336:
        /* <DEDUP_REMOVED lines=15> */
.L_x_37340:
        /* <DEDUP_REMOVED lines=12> */
.L_x_37343:
[----:B------:R-:W-:-:S07]  /*14ee0*/  MOV R14, R24 ;  /* 0x00000018000e7202 */ /* 0x000fce0000000f00 */
.L_x_37344:
[----:B------:R-:W-:Y:S05]  /*14ef0*/  BSYNC B2 ;  /* 0x0000000000027941 */ /* 0x000fea0003800000 */
.L_x_37342:
        /* <DEDUP_REMOVED lines=16> */
.L_x_37348:
[----:B------:R-:W-:Y:S05]  /*15000*/  BSYNC B3 ;  /* 0x0000000000037941 */ /* 0x000fea0003800000 */
.L_x_37347:
        /* <DEDUP_REMOVED lines=42> */
.L_x_37346:
[----:B------:R-:W-:Y:S05]  /*152b0*/  BSYNC B2 ;  /* 0x0000000000027941 */ /* 0x000fea0003800000 */
.L_x_37345:
        /* <DEDUP_REMOVED lines=10> */
.L_x_37341:
        /* <DEDUP_REMOVED lines=12> */
.L_x_37350:
[----:B------:R-:W-:-:S07]  /*15420*/  IMAD.MOV.U32 R97, RZ, RZ, R24 ;  /* 0x000000ffff617224 */ /* 0x000fce00078e0018 */
.L_x_37351:
[----:B------:R-:W-:Y:S05]  /*15430*/  BSYNC B2 ;  /* 0x0000000000027941 */ /* 0x000fea0003800000 */
.L_x_37349:
        /* <DEDUP_REMOVED lines=16> */
.L_x_37355:
[----:B------:R-:W-:Y:S05]  /*15540*/  BSYNC B3 ;  /* 0x0000000000037941 */ /* 0x000fea0003800000 */
.L_x_37354:
        /* <DEDUP_REMOVED lines=42> */
.L_x_37353:
[----:B------:R-:W-:Y:S05]  /*157f0*/  BSYNC B2 ;  /* 0x0000000000027941 */ /* 0x000fea0003800000 */
.L_x_37352:
        /* <DEDUP_REMOVED lines=15> */
.L_x_37356:
        /* <DEDUP_REMOVED lines=12> */
.L_x_37359:
[----:B------:R-:W-:-:S07]  /*159b0*/  IMAD.MOV.U32 R13, RZ, RZ, R24 ;  /* 0x000000ffff0d7224 */ /* 0x000fce00078e0018 */
.L_x_37360:
[----:B------:R-:W-:Y:S05]  /*159c0*/  BSYNC B2 ;  /* 0x0000000000027941 */ /* 0x000fea0003800000 */
.L_x_37358:
        /* <DEDUP_REMOVED lines=16> */
.L_x_37364:
[----:B------:R-:W-:Y:S05]  /*15ad0*/  BSYNC B3 ;  /* 0x0000000000037941 */ /* 0x000fea0003800000 */
.L_x_37363:
        /* <DEDUP_REMOVED lines=42> */
.L_x_37362:
[----:B------:R-:W-:Y:S05]  /*15d80*/  BSYNC B2 ;  /* 0x0000000000027941 */ /* 0x000fea0003800000 */
.L_x_37361:
        /* <DEDUP_REMOVED lines=10> */
.L_x_37357:
        /* <DEDUP_REMOVED lines=12> */
.L_x_37366:
[----:B------:R-:W-:-:S07]  /*15ef0*/  IMAD.MOV.U32 R115, RZ, RZ, R24 ;  /* 0x000000ffff737224 */ /* 0x000fce00078e0018 */
.L_x_37367:
[----:B------:R-:W-:Y:S05]  /*15f00*/  BSYNC B2 ;  /* 0x0000000000027941 */ /* 0x000fea0003800000 */
.L_x_37365:
        /* <DEDUP_REMOVED lines=16> */
.L_x_37371:
[----:B------:R-:W-:Y:S05]  /*16010*/  BSYNC B3 ;  /* 0x0000000000037941 */ /* 0x000fea0003800000 */
.L_x_37370:
        /* <DEDUP_REMOVED lines=42> */
.L_x_37369:
[----:B------:R-:W-:Y:S05]  /*162c0*/  BSYNC B2 ;  /* 0x0000000000027941 */ /* 0x000fea0003800000 */
.L_x_37368:
        /* <DEDUP_REMOVED lines=13> */
.L_x_37372:
        /* <DEDUP_REMOVED lines=12> */
.L_x_37375:
[----:B------:R-:W-:-:S07]  /*16460*/  IMAD.MOV.U32 R12, RZ, RZ, R24 ;  /* 0x000000ffff0c7224 */ /* 0x000fce00078e0018 */
.L_x_37376:
[----:B------:R-:W-:Y:S05]  /*16470*/  BSYNC B2 ;  /* 0x0000000000027941 */ /* 0x000fea0003800000 */
.L_x_37374:
        /* <DEDUP_REMOVED lines=16> */
.L_x_37380:
[----:B------:R-:W-:Y:S05]  /*16580*/  BSYNC B3 ;  /* 0x0000000000037941 */ /* 0x000fea0003800000 */
.L_x_37379:
        /* <DEDUP_REMOVED lines=42> */
.L_x_37378:
[----:B------:R-:W-:Y:S05]  /*16830*/  BSYNC B2 ;  /* 0x0000000000027941 */ /* 0x000fea0003800000 */
.L_x_37377:
        /* <DEDUP_REMOVED lines=10> */
.L_x_37373:
        /* <DEDUP_REMOVED lines=12> */
.L_x_37382:
[----:B------:R-:W-:-:S07]  /*169a0*/  MOV R90, R24 ;  /* 0x00000018005a7202 */ /* 0x000fce0000000f00 */
.L_x_37383:
[----:B------:R-:W-:Y:S05]  /*169b0*/  BSYNC B2 ;  /* 0x0000000000027941 */ /* 0x000fea0003800000 */
.L_x_37381:
        /* <DEDUP_REMOVED lines=16> */
.L_x_37387:
[----:B------:R-:W-:Y:S05]  /*16ac0*/  BSYNC B3 ;  /* 0x0000000000037941 */ /* 0x000fea0003800000 */
.L_x_37386:
        /* <DEDUP_REMOVED lines=42> */
.L_x_37385:
[----:B------:R-:W-:Y:S05]  /*16d70*/  BSYNC B2 ;  /* 0x0000000000027941 */ /* 0x000fea0003800000 */
.L_x_37384:
        /* <DEDUP_REMOVED lines=13> */
.L_x_37388:
        /* <DEDUP_REMOVED lines=12> */
.L_x_37391:
[----:B------:R-:W-:-:S07]  /*16f10*/  MOV R11, R24 ;  /* 0x00000018000b7202 */ /* 0x000fce0000000f00 */
.L_x_37392:
[----:B------:R-:W-:Y:S05]  /*16f20*/  BSYNC B2 ;  /* 0x0000000000027941 */ /* 0x000fea0003800000 */
.L_x_37390:
        /* <DEDUP_REMOVED lines=16> */
.L_x_37396:
[----:B------:R-:W-:Y:S05]  /*17030*/  BSYNC B3 ;  /* 0x0000000000037941 */ /* 0x000fea0003800000 */
.L_x_37395:
        /* <DEDUP_REMOVED lines=42> */
.L_x_37394:
[----:B------:R-:W-:Y:S05]  /*172e0*/  BSYNC B2 ;  /* 0x0000000000027941 */ /* 0x000fea0003800000 */
.L_x_37393:
        /* <DEDUP_REMOVED lines=10> */
.L_x_37389:
        /* <DEDUP_REMOVED lines=12> */
.L_x_37398:
[----:B------:R-:W-:-:S07]  /*17450*/  IMAD.MOV.U32 R90, RZ, RZ, R24 ;  /* 0x000000ffff5a7224 */ /* 0x000fce00078e0018 */
.L_x_37399:
[----:B------:R-:W-:Y:S05]  /*17460*/  BSYNC B2 ;  /* 0x0000000000027941 */ /* 0x000fea0003800000 */
.L_x_37397:
        /* <DEDUP_REMOVED lines=16> */
.L_x_37403:
[----:B------:R-:W-:Y:S05]  /*17570*/  BSYNC B3 ;  /* 0x0000000000037941 */ /* 0x000fea0003800000 */
.L_x_37402:
        /* <DEDUP_REMOVED lines=42> */
.L_x_37401:
[----:B------:R-:W-:Y:S05]  /*17820*/  BSYNC B2 ;  /* 0x0000000000027941 */ /* 0x000fea0003800000 */
.L_x_37400:
        /* <DEDUP_REMOVED lines=13> */
.L_x_37404:
        /* <DEDUP_REMOVED lines=12> */
.L_x_37407:
[----:B------:R-:W-:-:S07]  /*179c0*/  IMAD.MOV.U32 R10, RZ, RZ, R24 ;  /* 0x000000ffff0a7224 */ /* 0x000fce00078e0018 */
.L_x_37408:
[----:B------:R-:W-:Y:S05]  /*179d0*/  BSYNC B2 ;  /* 0x0000000000027941 */ /* 0x000fea0003800000 */
.L_x_37406:
        /* <DEDUP_REMOVED lines=16> */
.L_x_37412:
[----:B------:R-:W-:Y:S05]  /*17ae0*/  BSYNC B3 ;  /* 0x0000000000037941 */ /* 0x000fea0003800000 */
.L_x_37411:
        /* <DEDUP_REMOVED lines=42> */
.L_x_37410:
[----:B------:R-:W-:Y:S05]  /*17d90*/  BSYNC B2 ;  /* 0x0000000000027941 */ /* 0x000fea0003800000 */
.L_x_37409:
        /* <DEDUP_REMOVED lines=10> */
.L_x_37405:
        /* <DEDUP_REMOVED lines=54> */
.L_x_37413:
[----:B------:R-:W-:-:S07]  /*181a0*/  IADD3 R138, R138, 0x20, RZ ;  /* 0x000000208a8a7810 */ /* 0x000fce0007ffe0ff */
.L_x_37284:
[----:B------:R-:W-:Y:S05]  /*181b0*/  BSYNC B1 ;  /* 0x0000000000017941 */ /* 0x000fea0003800000 */
.L_x_37283:
        /* <DEDUP_REMOVED lines=29> */
.L_x_37417:
[----:B------:R-:W-:-:S07]  /*18390*/  IMAD.MOV.U32 R6, RZ, RZ, R24 ;  /* 0x000000ffff067224 */ /* 0x000fce00078e0018 */
.L_x_37418:
[----:B------:R-:W-:Y:S05]  /*183a0*/  BSYNC B2 ;  /* 0x0000000000027941 */ /* 0x000fea0003800000 */
.L_x_37416:
        /* <DEDUP_REMOVED lines=16> */
.L_x_37422:
[----:B------:R-:W-:Y:S05]  /*184b0*/  BSYNC B3 ;  /* 0x0000000000037941 */ /* 0x000fea0003800000 */
.L_x_37421:
        /* <DEDUP_REMOVED lines=42> */
.L_x_37420:
[----:B------:R-:W-:Y:S05]  /*18760*/  BSYNC B2 ;  /* 0x0000000000027941 */ /* 0x000fea0003800000 */
.L_x_37419:
        /* <DEDUP_REMOVED lines=20> */
.L_x_37423:
        /* <DEDUP_REMOVED lines=12> */
.L_x_37426:
[----:B------:R-:W-:-:S07]  /*18970*/  MOV R17, R24 ;  /* 0x0000001800117202 */ /* 0x000fce0000000f00 */
.L_x_37427:
[----:B------:R-:W-:Y:S05]  /*18980*/  BSYNC B2 ;  /* 0x0000000000027941 */ /* 0x000fea0003800000 */
.L_x_37425:
        /* <DEDUP_REMOVED lines=16> */
.L_x_37431:
[----:B------:R-:W-:Y:S05]  /*18a90*/  BSYNC B3 ;  /* 0x0000000000037941 */ /* 0x000fea0003800000 */
.L_x_37430:
        /* <DEDUP_REMOVED lines=42> */
.L_x_37429:
[----:B------:R-:W-:Y:S05]  /*18d40*/  BSYNC B2 ;  /* 0x0000000000027941 */ /* 0x000fea0003800000 */
.L_x_37428:
        /* <DEDUP_REMOVED lines=10> */
.L_x_37424:
        /* <DEDUP_REMOVED lines=12> */
.L_x_37433:
[----:B------:R-:W-:-:S07]  /*18eb0*/  IMAD.MOV.U32 R98, RZ, RZ, R24 ;  /* 0x000000ffff627224 */ /* 0x000fce00078e0018 */
.L_x_37434:
[----:B------:R-:W-:Y:S05]  /*18ec0*/  BSYNC B2 ;  /* 0x0000000000027941 */ /* 0x000fea0003800000 */
.L_x_37432:
        /* <DEDUP_REMOVED lines=16> */
.L_x_37438:
[----:B------:R-:W-:Y:S05]  /*18fd0*/  BSYNC B3 ;  /* 0x0000000000037941 */ /* 0x000fea0003800000 */
.L_x_37437:
        /* <DEDUP_REMOVED lines=42> */
.L_x_37436:
[----:B------:R-:W-:Y:S05]  /*19280*/  BSYNC B2 ;  /* 0x0000000000027941 */ /* 0x000fea0003800000 */
.L_x_37435:
        /* <DEDUP_REMOVED lines=15> */
.L_x_37439:
        /* <DEDUP_REMOVED lines=12> */
.L_x_37442:
[----:B------:R-:W-:-:S07]  /*19440*/  IMAD.MOV.U32 R16, RZ, RZ, R24 ;  /* 0x000000ffff107224 */ /* 0x000fce00078e0018 */
.L_x_37443:
[----:B------:R-:W-:Y:S05]  /*19450*/  BSYNC B2 ;  /* 0x0000000000027941 */ /* 0x000fea0003800000 */
.L_x_37441:
        /* <DEDUP_REMOVED lines=16> */
.L_x_37447:
[----:B------:R-:W-:Y:S05]  /*19560*/  BSYNC B3 ;  /* 0x0000000000037941 */ /* 0x000fea0003800000 */
.L_x_37446:
        /* <DEDUP_REMOVED lines=42> */
.L_x_37445:
[----:B------:R-:W-:Y:S05]  /*19810*/  BSYNC B2 ;  /* 0x0000000000027941 */ /* 0x000fea0003800000 */
.L_x_37444:
        /* <DEDUP_REMOVED lines=10> */
.L_x_37440:
        /* <DEDUP_REMOVED lines=12> */
.L_x_37449:
[----:B------:R-:W-:-:S07]  /*19980*/  IMAD.MOV.U32 R41, RZ, RZ, R24 ;  /* 0x000000ffff297224 */ /* 0x000fce00078e0018 */
.L_x_37450:
[----:B------:R-:W-:Y:S05]  /*19990*/  BSYNC B2 ;  /* 0x0000000000027941 */ /* 0x000fea0003800000 */
.L_x_37448:
        /* <DEDUP_REMOVED lines=16> */
.L_x_37454:
[----:B------:R-:W-:Y:S05]  /*19aa0*/  BSYNC B3 ;  /* 0x0000000000037941 */ /* 0x000fea0003800000 */
.L_x_37453:
        /* <DEDUP_REMOVED lines=42> */
.L_x_37452:
[----:B------:R-:W-:Y:S05]  /*19d50*/  BSYNC B2 ;  /* 0x0000000000027941 */ /* 0x000fea0003800000 */
.L_x_37451:
        /* <DEDUP_REMOVED lines=15> */
.L_x_37455:
        /* <DEDUP_REMOVED lines=12> */
.L_x_37458:
[----:B------:R-:W-:-:S07]  /*19f10*/  IMAD.MOV.U32 R15, RZ, RZ, R24 ;  /* 0x000000ffff0f7224 */ /* 0x000fce00078e0018 */
.L_x_37459:
[----:B------:R-:W-:Y:S05]  /*19f20*/  BSYNC B2 ;  /* 0x0000000000027941 */ /* 0x000fea0003800000 */
.L_x_37457:
        /* <DEDUP_REMOVED lines=16> */
.L_x_37463:
[----:B------:R-:W-:Y:S05]  /*1a030*/  BSYNC B3 ;  /* 0x0000000000037941 */ /* 0x000fea0003800000 */
.L_x_37462:
        /* <DEDUP_REMOVED lines=42> */
.L_x_37461:
[----:B------:R-:W-:Y:S05]  /*1a2e0*/  BSYNC B2 ;  /* 0x0000000000027941 */ /* 0x000fea0003800000 */
.L_x_37460:
        /* <DEDUP_REMOVED lines=10> */
.L_x_37456:
        /* <DEDUP_REMOVED lines=12> */
.L_x_37465:
[----:B------:R-:W-:-:S07]  /*1a450*/  MOV R88, R24 ;  /* 0x0000001800587202 */ /* 0x000fce0000000f00 */
.L_x_37466:
[----:B------:R-:W-:Y:S05]  /*1a460*/  BSYNC B2 ;  /* 0x0000000000027941 */ /* 0x000fea0003800000 */
.L_x_37464:
        /* <DEDUP_REMOVED lines=16> */
.L_x_37470:
[----:B------:R-:W-:Y:S05]  /*1a570*/  BSYNC B3 ;  /* 0x0000000000037941 */ /* 0x000fea0003800000 */
.L_x_37469:
        /* <DEDUP_REMOVED lines=42> */
.L_x_37468:
[----:B------:R-:W-:Y:S05]  /*1a820*/  BSYNC B2 ;  /* 0x0000000000027941 */ /* 0x000fea0003800000 */
.L_x_37467:
        /* <DEDUP_REMOVED lines=15> */
.L_x_37471:
        /* <DEDUP_REMOVED lines=12> */
.L_x_37474:
[----:B------:R-:W-:-:S07]  /*1a9e0*/  MOV R14, R24 ;  /* 0x00000018000e7202 */ /* 0x000fce0000000f00 */
.L_x_37475:
[----:B------:R-:W-:Y:S05]  /*1a9f0*/  BSYNC B2 ;  /* 0x0000000000027941 */ /* 0x000fea0003800000 */
.L_x_37473:
        /* <DEDUP_REMOVED lines=16> */
.L_x_37479:
[----:B------:R-:W-:Y:S05]  /*1ab00*/  BSYNC B3 ;  /* 0x0000000000037941 */ /* 0x000fea0003800000 */
.L_x_37478:
        /* <DEDUP_REMOVED lines=42> */
.L_x_37477:
[----:B------:R-:W-:Y:S05]  /*1adb0*/  BSYNC B2 ;  /* 0x0000000000027941 */ /* 0x000fea0003800000 */
.L_x_37476:
        /* <DEDUP_REMOVED lines=10> */
.L_x_37472:
        /* <DEDUP_REMOVED lines=12> */
.L_x_37481:
[----:B------:R-:W-:-:S07]  /*1af20*/  IMAD.MOV.U32 R99, RZ, RZ, R24 ;  /* 0x000000ffff637224 */ /* 0x000fce00078e0018 */
.L_x_37482:
[----:B------:R-:W-:Y:S05]  /*1af30*/  BSYNC B2 ;  /* 0x0000000000027941 */ /* 0x000fea0003800000 */
.L_x_37480:
        /* <DEDUP_REMOVED lines=16> */
.L_x_37486:
[----:B------:R-:W-:Y:S05]  /*1b040*/  BSYNC B3 ;  /* 0x0000000000037941 */ /* 0x000fea0003800000 */
.L_x_37485:
        /* <DEDUP_REMOVED lines=42> */
.L_x_37484:
[----:B------:R-:W-:Y:S05]  /*1b2f0*/  BSYNC B2 ;  /* 0x0000000000027941 */ /* 0x000fea0003800000 */
.L_x_37483:
        /* <DEDUP_REMOVED lines=15> */
.L_x_37487:
        /* <DEDUP_REMOVED lines=12> */
.L_x_37490:
[----:B------:R-:W-:-:S07]  /*1b4b0*/  IMAD.MOV.U32 R13, RZ, RZ, R24 ;  /* 0x000000ffff0d7224 */ /* 0x000fce00078e0018 */
.L_x_37491:
[----:B------:R-:W-:Y:S05]  /*1b4c0*/  BSYNC B2 ;  /* 0x0000000000027941 */ /* 0x000fea0003800000 */
.L_x_37489:
        /* <DEDUP_REMOVED lines=16> */
.L_x_37495:
[----:B------:R-:W-:Y:S05]  /*1b5d0*/  BSYNC B3 ;  /* 0x0000000000037941 */ /* 0x000fea0003800000 */
.L_x_37494:
        /* <DEDUP_REMOVED lines=42> */
.L_x_37493:
[----:B------:R-:W-:Y:S05]  /*1b880*/  BSYNC B2 ;  /* 0x0000000000027941 */ /* 0x000fea0003800000 */
.L_x_37492:
        /* <DEDUP_REMOVED lines=10> */
.L_x_37488:
        /* <DEDUP_REMOVED lines=12> */
.L_x_37497:
[----:B------:R-:W-:-:S07]  /*1b9f0*/  IMAD.MOV.U32 R117, RZ, RZ, R24 ;  /* 0x000000ffff757224 */ /* 0x000fce00078e0018 */
.L_x_37498:
[----:B------:R-:W-:Y:S05]  /*1ba00*/  BSYNC B2 ;  /* 0x0000000000027941 */ /* 0x000fea0003800000 */
.L_x_37496:
        /* <DEDUP_REMOVED lines=16> */
.L_x_37502:
[----:B------:R-:W-:Y:S05]  /*1bb10*/  BSYNC B3 ;  /* 0x0000000000037941 */ /* 0x000fea0003800000 */
.L_x_37501:
        /* <DEDUP_REMOVED lines=42> */
.L_x_37500:
[----:B------:R-:W-:Y:S05]  /*1bdc0*/  BSYNC B2 ;  /* 0x0000000000027941 */ /* 0x000fea0003800000 */
.L_x_37499:
        /* <DEDUP_REMOVED lines=13> */
.L_x_37503:
        /* <DEDUP_REMOVED lines=12> */
.L_x_37506:
[----:B------:R-:W-:-:S07]  /*1bf60*/  IMAD.MOV.U32 R12, RZ, RZ, R24 ;  /* 0x000000ffff0c7224 */ /* 0x000fce00078e0018 */
.L_x_37507:
[----:B------:R-:W-:Y:S05]  /*1bf70*/  BSYNC B2 ;  /* 0x0000000000027941 */ /* 0x000fea0003800000 */
.L_x_37505:
        /* <DEDUP_REMOVED lines=16> */
.L_x_37511:
[----:B------:R-:W-:Y:S05]  /*1c080*/  BSYNC B3 ;  /* 0x0000000000037941 */ /* 0x000fea0003800000 */
.L_x_37510:
        /* <DEDUP_REMOVED lines=42> */
.L_x_37509:
[----:B------:R-:W-:Y:S05]  /*1c330*/  BSYNC B2 ;  /* 0x0000000000027941 */ /* 0x000fea0003800000 */
.L_x_37508:
        /* <DEDUP_REMOVED lines=10> */
.L_x_37504:
        /* <DEDUP_REMOVED lines=12> */
.L_x_37513:
[----:B------:R-:W-:-:S07]  /*1c4a0*/  MOV R90, R24 ;  /* 0x00000018005a7202 */ /* 0x000fce0000000f00 */
.L_x_37514:
[----:B------:R-:W-:Y:S05]  /*1c4b0*/  BSYNC B2 ;  /* 0x0000000000027941 */ /* 0x000fea0003800000 */
.L_x_37512:
        /* <DEDUP_REMOVED lines=16> */
.L_x_37518:
[----:B------:R-:W-:Y:S05]  /*1c5c0*/  BSYNC B3 ;  /* 0x0000000000037941 */ /* 0x000fea0003800000 */
.L_x_37517:
        /* <DEDUP_REMOVED lines=42> */
.L_x_37516:
[----:B------:R-:W-:Y:S05]  /*1c870*/  BSYNC B2 ;  /* 0x0000000000027941 */ /* 0x000fea0003800000 */
.L_x_37515:
        /* <DEDUP_REMOVED lines=13> */
.L_x_37519:
        /* <DEDUP_REMOVED lines=12> */
.L_x_37522:
[----:B------:R-:W-:-:S07]  /*1ca10*/  MOV R11, R24 ;  /* 0x00000018000b7202 */ /* 0x000fce0000000f00 */
.L_x_37523:
[----:B------:R-:W-:Y:S05]  /*1ca20*/  BSYNC B2 ;  /* 0x0000000000027941 */ /* 0x000fea0003800000 */
.L_x_37521:
        /* <DEDUP_REMOVED lines=16> */
.L_x_37527:
[----:B------:R-:W-:Y:S05]  /*1cb30*/  BSYNC B3 ;  /* 0x0000000000037941 */ /* 0x000fea0003800000 */
.L_x_37526:
        /* <DEDUP_REMOVED lines=42> */
.L_x_37525:
[----:B------:R-:W-:Y:S05]  /*1cde0*/  BSYNC B2 ;  /* 0x0000000000027941 */ /* 0x000fea0003800000 */
.L_x_37524:
        /* <DEDUP_REMOVED lines=10> */
.L_x_37520:
        /* <DEDUP_REMOVED lines=12> */
.L_x_37529:
[----:B------:R-:W-:-:S07]  /*1cf50*/  IMAD.MOV.U32 R90, RZ, RZ, R24 ;  /* 0x000000ffff5a7224 */ /* 0x000fce00078e0018 */
.L_x_37530:
[----:B------:R-:W-:Y:S05]  /*1cf60*/  BSYNC B2 ;  /* 0x0000000000027941 */ /* 0x000fea0003800000 */
.L_x_37528:
        /* <DEDUP_REMOVED lines=16> */
.L_x_37534:
[----:B------:R-:W-:Y:S05]  /*1d070*/  BSYNC B3 ;  /* 0x0000000000037941 */ /* 0x000fea0003800000 */
.L_x_37533:
        /* <DEDUP_REMOVED lines=42> */
.L_x_37532:
[----:B------:R-:W-:Y:S05]  /*1d320*/  BSYNC B2 ;  /* 0x0000000000027941 */ /* 0x000fea0003800000 */
.L_x_37531:
        /* <DEDUP_REMOVED lines=13> */
.L_x_37535:
        /* <DEDUP_REMOVED lines=12> */
.L_x_37538:
[----:B------:R-:W-:-:S07]  /*1d4c0*/  IMAD.MOV.U32 R10, RZ, RZ, R24 ;  /* 0x000000ffff0a7224 */ /* 0x000fce00078e0018 */
.L_x_37539:
[----:B------:R-:W-:Y:S05]  /*1d4d0*/  BSYNC B2 ;  /* 0x0000000000027941 */ /* 0x000fea0003800000 */
.L_x_37537:
        /* <DEDUP_REMOVED lines=16> */
.L_x_37543:
[----:B------:R-:W-:Y:S05]  /*1d5e0*/  BSYNC B3 ;  /* 0x0000000000037941 */ /* 0x000fea0003800000 */
.L_x_37542:
        /* <DEDUP_REMOVED lines=42> */
.L_x_37541:
[----:B------:R-:W-:Y:S05]  /*1d890*/  BSYNC B2 ;  /* 0x0000000000027941 */ /* 0x000fea0003800000 */
.L_x_37540:
        /* <DEDUP_REMOVED lines=10> */
.L_x_37536:
        /* <DEDUP_REMOVED lines=54> */
.L_x_37544:
[----:B------:R-:W-:-:S07]  /*1dca0*/  IADD3 R138, R138, 0x20, RZ ;  /* 0x000000208a8a7810 */ /* 0x000fce0007ffe0ff */
.L_x_37415:
[----:B------:R-:W-:Y:S05]  /*1dcb0*/  BSYNC B1 ;  /* 0x0000000000017941 */ /* 0x000fea0003800000 */
.L_x_37414:
        /* <DEDUP_REMOVED lines=29> */
.L_x_37548:
[----:B------:R-:W-:-:S07]  /*1de90*/  IMAD.MOV.U32 R5, RZ, RZ, R24 ;  /* 0x000000ffff057224 */ /* 0x000fce00078e0018 */
.L_x_37549:
[----:B------:R-:W-:Y:S05]  /*1dea0*/  BSYNC B2 ;  /* 0x0000000000027941 */ /* 0x000fea0003800000 */
.L_x_37547:
        /* <DEDUP_REMOVED lines=16> */
.L_x_37553:
[----:B------:R-:W-:Y:S05]  /*1dfb0*/  BSYNC B3 ;  /* 0x0000000000037941 */ /* 0x000fea0003800000 */
.L_x_37552:
        /* <DEDUP_REMOVED lines=42> */
.L_x_37551:
[----:B------:R-:W-:Y:S05]  /*1e260*/  BSYNC B2 ;  /* 0x0000000000027941 */ /* 0x000fea0003800000 */
.L_x_37550:
        /* <DEDUP_REMOVED lines=20> */
.L_x_37554:
        /* <DEDUP_REMOVED lines=12> */
.L_x_37557:
[----:B------:R-:W-:-:S07]  /*1e470*/  MOV R17, R24 ;  /* 0x0000001800117202 */ /* 0x000fce0000000f00 */
.L_x_37558:
[----:B------:R-:W-:Y:S05]  /*1e480*/  BSYNC B2 ;  /* 0x0000000000027941 */ /* 0x000fea0003800000 */
.L_x_37556:
        /* <DEDUP_REMOVED lines=16> */
.L_x_37562:
[----:B------:R-:W-:Y:S05]  /*1e590*/  BSYNC B3 ;  /* 0x0000000000037941 */ /* 0x000fea0003800000 */
.L_x_37561:
        /* <DEDUP_REMOVED lines=42> */
.L_x_37560:
[----:B------:R-:W-:Y:S05]  /*1e840*/  BSYNC B2 ;  /* 0x0000000000027941 */ /* 0x000fea0003800000 */
.L_x_37559:
        /* <DEDUP_REMOVED lines=10> */
.L_x_37555:
        /* <DEDUP_REMOVED lines=12> */
.L_x_37564:
[----:B------:R-:W-:-:S07]  /*1e9b0*/  IMAD.MOV.U32 R100, RZ, RZ, R24 ;  /* 0x000000ffff647224 */ /* 0x000fce00078e0018 */
.L_x_37565:
[----:B------:R-:W-:Y:S05]  /*1e9c0*/  BSYNC B2 ;  /* 0x0000000000027941 */ /* 0x000fea0003800000 */
.L_x_37563:
        /* <DEDUP_REMOVED lines=16> */
.L_x_37569:
[----:B------:R-:W-:Y:S05]  /*1ead0*/  BSYNC B3 ;  /* 0x0000000000037941 */ /* 0x000fea0003800000 */
.L_x_37568:
        /* <DEDUP_REMOVED lines=42> */
.L_x_37567:
[----:B------:R-:W-:Y:S05]  /*1ed80*/  BSYNC B2 ;  /* 0x0000000000027941 */ /* 0x000fea0003800000 */
.L_x_37566:
        /* <DEDUP_REMOVED lines=15> */
.L_x_37570:
        /* <DEDUP_REMOVED lines=12> */
.L_x_37573:
[----:B------:R-:W-:-:S07]  /*1ef40*/  IMAD.MOV.U32 R16, RZ, RZ, R24 ;  /* 0x000000ffff107224 */ /* 0x000fce00078e0018 */
.L_x_37574:
[----:B------:R-:W-:Y:S05]  /*1ef50*/  BSYNC B2 ;  /* 0x0000000000027941 */ /* 0x000fea0003800000 */
.L_x_37572:
        /* <DEDUP_REMOVED lines=16> */
.L_x_37578:
[----:B------:R-:W-:Y:S05]  /*1f060*/  BSYNC B3 ;  /* 0x0000000000037941 */ /* 0x000fea0003800000 */
.L_x_37577:
        /* <DEDUP_REMOVED lines=42> */
.L_x_37576:
[----:B------:R-:W-:Y:S05]  /*1f310*/  BSYNC B2 ;  /* 0x0000000000027941 */ /* 0x000fea0003800000 */
.L_x_37575:
        /* <DEDUP_REMOVED lines=10> */
.L_x_37571:
        /* <DEDUP_REMOVED lines=12> */
.L_x_37580:
[----:B------:R-:W-:-:S07]  /*1f480*/  IMAD.MOV.U32 R43, RZ, RZ, R24 ;  /* 0x000000ffff2b7224 */ /* 0x000fce00078e0018 */
.L_x_37581:
[----:B------:R-:W-:Y:S05]  /*1f490*/  BSYNC B2 ;  /* 0x0000000000027941 */ /* 0x000fea0003800000 */
.L_x_37579:
        /* <DEDUP_REMOVED lines=16> */
.L_x_37585:
[----:B------:R-:W-:Y:S05]  /*1f5a0*/  BSYNC B3 ;  /* 0x0000000000037941 */ /* 0x000fea0003800000 */
.L_x_37584:
        /* <DEDUP_REMOVED lines=42> */
.L_x_37583:
[----:B------:R-:W-:Y:S05]  /*1f850*/  BSYNC B2 ;  /* 0x0000000000027941 */ /* 0x000fea0003800000 */
.L_x_37582:
        /* <DEDUP_REMOVED lines=15> */
.L_x_37586:
        /* <DEDUP_REMOVED lines=12> */
.L_x_37589:
[----:B------:R-:W-:-:S07]  /*1fa10*/  IMAD.MOV.U32 R15, RZ, RZ, R24 ;  /* 0x000000ffff0f7224 */ /* 0x000fce00078e0018 */
.L_x_37590:
[----:B------:R-:W-:Y:S05]  /*1fa20*/  BSYNC B2 ;  /* 0x0000000000027941 */ /* 0x000fea0003800000 */
.L_x_37588:
        /* <DEDUP_REMOVED lines=16> */
.L_x_37594:
[----:B------:R-:W-:Y:S05]  /*1fb30*/  BSYNC B3 ;  /* 0x0000000000037941 */ /* 0x000fea0003800000 */
.L_x_37593:
        /* <DEDUP_REMOVED lines=42> */
.L_x_37592:
[----:B------:R-:W-:Y:S05]  /*1fde0*/  BSYNC B2 ;  /* 0x0000000000027941 */ /* 0x000fea0003800000 */
.L_x_37591:
        /* <DEDUP_REMOVED lines=10> */
.L_x_37587:
        /* <DEDUP_REMOVED lines=12> */
.L_x_37596:
[----:B------:R-:W-:-:S07]  /*1ff50*/  MOV R88, R24 ;  /* 0x0000001800587202 */ /* 0x000fce0000000f00 */
.L_x_37597:
[----:B------:R-:W-:Y:S05]  /*1ff60*/  BSYNC B2 ;  /* 0x0000000000027941 */ /* 0x000fea0003800000 */
.L_x_37595:
        /* <DEDUP_REMOVED lines=16> */
.L_x_37601:
[----:B------:R-:W-:Y:S05]  /*20070*/  BSYNC B3 ;  /* 0x0000000000037941 */ /* 0x000fea0003800000 */
.L_x_37600:
        /* <DEDUP_REMOVED lines=42> */
.L_x_37599:
[----:B------:R-:W-:Y:S05]  /*20320*/  BSYNC B2 ;  /* 0x0000000000027941 */ /* 0x000fea0003800000 */
.L_x_37598:
        /* <DEDUP_REMOVED lines=15> */
.L_x_37602:
        /* <DEDUP_REMOVED lines=12> */
.L_x_37605:
[----:B------:R-:W-:-:S07]  /*204e0*/  MOV R14, R24 ;  /* 0x00000018000e7202 */ /* 0x000fce0000000f00 */
.L_x_37606:
[----:B------:R-:W-:Y:S05]  /*204f0*/  BSYNC B2 ;  /* 0x0000000000027941 */ /* 0x000fea0003800000 */
.L_x_37604:
        /* <DEDUP_REMOVED lines=16> */
.L_x_37610:
[----:B------:R-:W-:Y:S05]  /*20600*/  BSYNC B3 ;  /* 0x0000000000037941 */ /* 0x000fea0003800000 */
.L_x_37609:
        /* <DEDUP_REMOVED lines=42> */
.L_x_37608:
[----:B------:R-:W-:Y:S05]  /*208b0*/  BSYNC B2 ;  /* 0x0000000000027941 */ /* 0x000fea0003800000 */
.L_x_37607:
        /* <DEDUP_REMOVED lines=10> */
.L_x_37603:
        /* <DEDUP_REMOVED lines=12> */
.L_x_37612:
[----:B------:R-:W-:-:S07]  /*20a20*/  IMAD.MOV.U32 R101, RZ, RZ, R24 ;  /* 0x000000ffff657224 */ /* 0x000fce00078e0018 */
.L_x_37613:
[----:B------:R-:W-:Y:S05]  /*20a30*/  BSYNC B2 ;  /* 0x0000000000027941 */ /* 0x000fea0003800000 */
.L_x_37611:
        /* <DEDUP_REMOVED lines=16> */
.L_x_37617:
[----:B------:R-:W-:Y:S05]  /*20b40*/  BSYNC B3 ;  /* 0x0000000000037941 */ /* 0x000fea0003800000 */
.L_x_37616:
        /* <DEDUP_REMOVED lines=42> */
.L_x_37615:
[----:B------:R-:W-:Y:S05]  /*20df0*/  BSYNC B2 ;  /* 0x0000000000027941 */ /* 0x000fea0003800000 */
.L_x_37614:
        /* <DEDUP_REMOVED lines=15> */
.L_x_37618:
        /* <DEDUP_REMOVED lines=12> */
.L_x_37621:
[----:B------:R-:W-:-:S07]  /*20fb0*/  IMAD.MOV.U32 R13, RZ, RZ, R24 ;  /* 0x000000ffff0d7224 */ /* 0x000fce00078e0018 */
.L_x_37622:
[----:B------:R-:W-:Y:S05]  /*20fc0*/  BSYNC B2 ;  /* 0x0000000000027941 */ /* 0x000fea0003800000 */
.L_x_37620:
        /* <DEDUP_REMOVED lines=16> */
.L_x_37626:
[----:B------:R-:W-:Y:S05]  /*210d0*/  BSYNC B3 ;  /* 0x0000000000037941 */ /* 0x000fea0003800000 */
.L_x_37625:
        /* <DEDUP_REMOVED lines=42> */
.L_x_37624:
[----:B------:R-:W-:Y:S05]  /*21380*/  BSYNC B2 ;  /* 0x0000000000027941 */ /* 0x000fea0003800000 */
.L_x_37623:
        /* <DEDUP_REMOVED lines=10> */
.L_x_37619:
        /* <DEDUP_REMOVED lines=12> */
.L_x_37628:
[----:B------:R-:W-:-:S07]  /*214f0*/  IMAD.MOV.U32 R119, RZ, RZ, R24 ;  /* 0x000000ffff777224 */ /* 0x000fce00078e0018 */
.L_x_37629:
[----:B------:R-:W-:Y:S05]  /*21500*/  BSYNC B2 ;  /* 0x0000000000027941 */ /* 0x000fea0003800000 */
.L_x_37627:
        /* <DEDUP_REMOVED lines=16> */
.L_x_37633:
[----:B------:R-:W-:Y:S05]  /*21610*/  BSYNC B3 ;  /* 0x0000000000037941 */ /* 0x000fea0003800000 */
.L_x_37632:
        /* <DEDUP_REMOVED lines=42> */
.L_x_37631:
[----:B------:R-:W-:Y:S05]  /*218c0*/  BSYNC B2 ;  /* 0x0000000000027941 */ /* 0x000fea0003800000 */
.L_x_37630:
        /* <DEDUP_REMOVED lines=13> */
.L_x_37634:
        /* <DEDUP_REMOVED lines=12> */
.L_x_37637:
[----:B------:R-:W-:-:S07]  /*21a60*/  IMAD.MOV.U32 R12, RZ, RZ, R24 ;  /* 0x000000ffff0c7224 */ /* 0x000fce00078e0018 */
.L_x_37638:
[----:B------:R-:W-:Y:S05]  /*21a70*/  BSYNC B2 ;  /* 0x0000000000027941 */ /* 0x000fea0003800000 */
.L_x_37636:
        /* <DEDUP_REMOVED lines=16> */
.L_x_37642:
[----:B------:R-:W-:Y:S05]  /*21b80*/  BSYNC B3 ;  /* 0x0000000000037941 */ /* 0x000fea0003800000 */
.L_x_37641:
        /* <DEDUP_REMOVED lines=42> */
.L_x_37640:
[----:B------:R-:W-:Y:S05]  /*21e30*/  BSYNC B2 ;  /* 0x0000000000027941 */ /* 0x000fea0003800000 */
.L_x_37639:
        /* <DEDUP_REMOVED lines=10> */
.L_x_37635:
        /* <DEDUP_REMOVED lines=12> */
.L_x_37644:
[----:B------:R-:W-:-:S07]  /*21fa0*/  MOV R90, R24 ;  /* 0x00000018005a7202 */ /* 0x000fce0000000f00 */
.L_x_37645:
[----:B------:R-:W-:Y:S05]  /*21fb0*/  BSYNC B2 ;  /* 0x0000000000027941 */ /* 0x000fea0003800000 */
.L_x_37643:
        /* <DEDUP_REMOVED lines=16> */
.L_x_37649:
[----:B------:R-:W-:Y:S05]  /*220c0*/  BSYNC B3 ;  /* 0x0000000000037941 */ /* 0x000fea0003800000 */
.L_x_37648:
        /* <DEDUP_REMOVED lines=42> */
.L_x_37647:
[----:B------:R-:W-:Y:S05]  /*22370*/  BSYNC B2 ;  /* 0x0000000000027941 */ /* 0x000fea0003800000 */
.L_x_37646:
        /* <DEDUP_REMOVED lines=13> */
.L_x_37650:
        /* <DEDUP_REMOVED lines=12> */
.L_x_37653:
[----:B------:R-:W-:-:S07]  /*22510*/  MOV R11, R24 ;  /* 0x00000018000b7202 */ /* 0x000fce0000000f00 */
.L_x_37654:
[----:B------:R-:W-:Y:S05]  /*22520*/  BSYNC B2 ;  /* 0x0000000000027941 */ /* 0x000fea0003800000 */
.L_x_37652:
        /* <DEDUP_REMOVED lines=16> */
.L_x_37658:
[----:B------:R-:W-:Y:S05]  /*22630*/  BSYNC B3 ;  /* 0x0000000000037941 */ /* 0x000fea0003800000 */
.L_x_37657:
        /* <DEDUP_REMOVED lines=42> */
.L_x_37656:
[----:B------:R-:W-:Y:S05]  /*228e0*/  BSYNC B2 ;  /* 0x0000000000027941 */ /* 0x000fea0003800000 */
.L_x_37655:
        /* <DEDUP_REMOVED lines=10> */
.L_x_37651:
        /* <DEDUP_REMOVED lines=12> */
.L_x_37660:
[----:B------:R-:W-:-:S07]  /*22a50*/  IMAD.MOV.U32 R90, RZ, RZ, R24 ;  /* 0x000000ffff5a7224 */ /* 0x000fce00078e0018 */
.L_x_37661:
[----:B------:R-:W-:Y:S05]  /*22a60*/  BSYNC B2 ;  /* 0x0000000000027941 */ /* 0x000fea0003800000 */
.L_x_37659:
        /* <DEDUP_REMOVED lines=16> */
.L_x_37665:
[----:B------:R-:W-:Y:S05]  /*22b70*/  BSYNC B3 ;  /* 0x0000000000037941 */ /* 0x000fea0003800000 */
.L_x_37664:
        /* <DEDUP_REMOVED lines=42> */
.L_x_37663:
[----:B------:R-:W-:Y:S05]  /*22e20*/  BSYNC B2 ;  /* 0x0000000000027941 */ /* 0x000fea0003800000 */
.L_x_37662:
        /* <DEDUP_REMOVED lines=13> */
.L_x_37666:
        /* <DEDUP_REMOVED lines=12> */
.L_x_37669:
[----:B------:R-:W-:-:S07]  /*22fc0*/  IMAD.MOV.U32 R10, RZ, RZ, R24 ;  /* 0x000000ffff0a7224 */ /* 0x000fce00078e0018 */
.L_x_37670:
[----:B------:R-:W-:Y:S05]  /*22fd0*/  BSYNC B2 ;  /* 0x0000000000027941 */ /* 0x000fea0003800000 */
.L_x_37668:
        /* <DEDUP_REMOVED lines=16> */
.L_x_37674:
[----:B------:R-:W-:Y:S05]  /*230e0*/  BSYNC B3 ;  /* 0x0000000000037941 */ /* 0x000fea0003800000 */
.L_x_37673:
        /* <DEDUP_REMOVED lines=42> */
.L_x_37672:
[----:B------:R-:W-:Y:S05]  /*23390*/  BSYNC B2 ;  /* 0x0000000000027941 */ /* 0x000fea0003800000 */
.L_x_37671:
        /* <DEDUP_REMOVED lines=10> */
.L_x_37667:
        /* <DEDUP_REMOVED lines=54> */
.L_x_37675:
[----:B------:R-:W-:-:S07]  /*237a0*/  IADD3 R138, R138, 0x20, RZ ;  /* 0x000000208a8a7810 */ /* 0x000fce0007ffe0ff */
.L_x_37546:
[----:B------:R-:W-:Y:S05]  /*237b0*/  BSYNC B1 ;  /* 0x0000000000017941 */ /* 0x000fea0003800000 */
.L_x_37545:
        /* <DEDUP_REMOVED lines=29> */
.L_x_37679:
[----:B------:R-:W-:-:S07]  /*23990*/  IMAD.MOV.U32 R4, RZ, RZ, R24 ;  /* 0x000000ffff047224 */ /* 0x000fce00078e0018 */
.L_x_37680:
[----:B------:R-:W-:Y:S05]  /*239a0*/  BSYNC B2 ;  /* 0x0000000000027941 */ /* 0x000fea0003800000 */
.L_x_37678:
        /* <DEDUP_REMOVED lines=16> */
.L_x_37684:
[----:B------:R-:W-:Y:S05]  /*23ab0*/  BSYNC B3 ;  /* 0x0000000000037941 */ /* 0x000fea0003800000 */
.L_x_37683:
        /* <DEDUP_REMOVED lines=42> */
.L_x_37682:
[----:B------:R-:W-:Y:S05]  /*23d60*/  BSYNC B2 ;  /* 0x0000000000027941 */ /* 0x000fea0003800000 */
.L_x_37681:
        /* <DEDUP_REMOVED lines=20> */
.L_x_37685:
        /* <DEDUP_REMOVED lines=12> */
.L_x_37688:
[----:B------:R-:W-:-:S07]  /*23f70*/  MOV R17, R24 ;  /* 0x0000001800117202 */ /* 0x000fce0000000f00 */
.L_x_37689:
[----:B------:R-:W-:Y:S05]  /*23f80*/  BSYNC B2 ;  /* 0x0000000000027941 */ /* 0x000fea0003800000 */
.L_x_37687:
        /* <DEDUP_REMOVED lines=16> */
.L_x_37693:
[----:B------:R-:W-:Y:S05]  /*24090*/  BSYNC B3 ;  /* 0x0000000000037941 */ /* 0x000fea0003800000 */
.L_x_37692:
        /* <DEDUP_REMOVED lines=42> */
.L_x_37691:
[----:B------:R-:W-:Y:S05]  /*24340*/  BSYNC B2 ;  /* 0x0000000000027941 */ /* 0x000fea0003800000 */
.L_x_37690:
        /* <DEDUP_REMOVED lines=10> */
.L_x_37686:
        /* <DEDUP_REMOVED lines=12> */
.L_x_37695:
[----:B------:R-:W-:-:S07]  /*244b0*/  IMAD.MOV.U32 R102, RZ, RZ, R24 ;  /* 0x000000ffff667224 */ /* 0x000fce00078e0018 */
.L_x_37696:
[----:B------:R-:W-:Y:S05]  /*244c0*/  BSYNC B2 ;  /* 0x0000000000027941 */ /* 0x000fea0003800000 */
.L_x_37694:
        /* <DEDUP_REMOVED lines=16> */
.L_x_37700:
[----:B------:R-:W-:Y:S05]  /*245d0*/  BSYNC B3 ;  /* 0x0000000000037941 */ /* 0x000fea0003800000 */
.L_x_37699:
        /* <DEDUP_REMOVED lines=42> */
.L_x_37698:
[----:B------:R-:W-:Y:S05]  /*24880*/  BSYNC B2 ;  /* 0x0000000000027941 */ /* 0x000fea0003800000 */
.L_x_37697:
        /* <DEDUP_REMOVED lines=15> */
.L_x_37701:
        /* <DEDUP_REMOVED lines=12> */
.L_x_37704:
[----:B------:R-:W-:-:S07]  /*24a40*/  IMAD.MOV.U32 R16, RZ, RZ, R24 ;  /* 0x000000ffff107224 */ /* 0x000fce00078e0018 */
.L_x_37705:
[----:B------:R-:W-:Y:S05]  /*24a50*/  BSYNC B2 ;  /* 0x0000000000027941 */ /* 0x000fea0003800000 */
.L_x_37703:
        /* <DEDUP_REMOVED lines=16> */
.L_x_37709:
[----:B------:R-:W-:Y:S05]  /*24b60*/  BSYNC B3 ;  /* 0x0000000000037941 */ /* 0x000fea0003800000 */
.L_x_37708:
        /* <DEDUP_REMOVED lines=42> */
.L_x_37707:
[----:B------:R-:W-:Y:S05]  /*24e10*/  BSYNC B2 ;  /* 0x0000000000027941 */ /* 0x000fea0003800000 */
.L_x_37706:
        /* <DEDUP_REMOVED lines=10> */
.L_x_37702:
        /* <DEDUP_REMOVED lines=12> */
.L_x_37711:
[----:B------:R-:W-:-:S07]  /*24f80*/  IMAD.MOV.U32 R45, RZ, RZ, R24 ;  /* 0x000000ffff2d7224 */ /* 0x000fce00078e0018 */
.L_x_37712:
[----:B------:R-:W-:Y:S05]  /*24f90*/  BSYNC B2 ;  /* 0x0000000000027941 */ /* 0x000fea0003800000 */
.L_x_37710:
        /* <DEDUP_REMOVED lines=16> */
.L_x_37716:
[----:B------:R-:W-:Y:S05]  /*250a0*/  BSYNC B3 ;  /* 0x0000000000037941 */ /* 0x000fea0003800000 */
.L_x_37715:
        /* <DEDUP_REMOVED lines=42> */
.L_x_37714:
[----:B------:R-:W-:Y:S05]  /*25350*/  BSYNC B2 ;  /* 0x0000000000027941 */ /* 0x000fea0003800000 */
.L_x_37713:
        /* <DEDUP_REMOVED lines=15> */
.L_x_37717:
        /* <DEDUP_REMOVED lines=12> */
.L_x_37720:
[----:B------:R-:W-:-:S07]  /*25510*/  IMAD.MOV.U32 R15, RZ, RZ, R24 ;  /* 0x000000ffff0f7224 */ /* 0x000fce00078e0018 */
.L_x_37721:
[----:B------:R-:W-:Y:S05]  /*25520*/  BSYNC B2 ;  /* 0x0000000000027941 */ /* 0x000fea0003800000 */
.L_x_37719:
        /* <DEDUP_REMOVED lines=16> */
.L_x_37725:
[----:B------:R-:W-:Y:S05]  /*25630*/  BSYNC B3 ;  /* 0x0000000000037941 */ /* 0x000fea0003800000 */
.L_x_37724:
        /* <DEDUP_REMOVED lines=42> */
.L_x_37723:
[----:B------:R-:W-:Y:S05]  /*258e0*/  BSYNC B2 ;  /* 0x0000000000027941 */ /* 0x000fea0003800000 */
.L_x_37722:
        /* <DEDUP_REMOVED lines=10> */
.L_x_37718:
        /* <DEDUP_REMOVED lines=12> */
.L_x_37727:
[----:B------:R-:W-:-:S07]  /*25a50*/  MOV R88, R24 ;  /* 0x0000001800587202 */ /* 0x000fce0000000f00 */
.L_x_37728:
[----:B------:R-:W-:Y:S05]  /*25a60*/  BSYNC B2 ;  /* 0x0000000000027941 */ /* 0x000fea0003800000 */
.L_x_37726:
        /* <DEDUP_REMOVED lines=16> */
.L_x_37732:
[----:B------:R-:W-:Y:S05]  /*25b70*/  BSYNC B3 ;  /* 0x0000000000037941 */ /* 0x000fea0003800000 */
.L_x_37731:
        /* <DEDUP_REMOVED lines=42> */
.L_x_37730:
[----:B------:R-:W-:Y:S05]  /*25e20*/  BSYNC B2 ;  /* 0x0000000000027941 */ /* 0x000fea0003800000 */
.L_x_37729:
        /* <DEDUP_REMOVED lines=15> */
.L_x_37733:
        /* <DEDUP_REMOVED lines=12> */
.L_x_37736:
[----:B------:R-:W-:-:S07]  /*25fe0*/  MOV R14, R24 ;  /* 0x00000018000e7202 */ /* 0x000fce0000000f00 */
.L_x_37737:
[----:B------:R-:W-:Y:S05]  /*25ff0*/  BSYNC B2 ;  /* 0x0000000000027941 */ /* 0x000fea0003800000 */
.L_x_37735:
        /* <DEDUP_REMOVED lines=16> */
.L_x_37741:
[----:B------:R-:W-:Y:S05]  /*26100*/  BSYNC B3 ;  /* 0x0000000000037941 */ /* 0x000fea0003800000 */
.L_x_37740:
        /* <DEDUP_REMOVED lines=42> */
.L_x_37739:
[----:B------:R-:W-:Y:S05]  /*263b0*/  BSYNC B2 ;  /* 0x0000000000027941 */ /* 0x000fea0003800000 */
.L_x_37738:
        /* <DEDUP_REMOVED lines=10> */
.L_x_37734:
        /* <DEDUP_REMOVED lines=12> */
.L_x_37743:
[----:B------:R-:W-:-:S07]  /*26520*/  IMAD.MOV.U32 R103, RZ, RZ, R24 ;  /* 0x000000ffff677224 */ /* 0x000fce00078e0018 */
.L_x_37744:
[----:B------:R-:W-:Y:S05]  /*26530*/  BSYNC B2 ;  /* 0x0000000000027941 */ /* 0x000fea0003800000 */
.L_x_37742:
        /* <DEDUP_REMOVED lines=16> */
.L_x_37748:
[----:B------:R-:W-:Y:S05]  /*26640*/  BSYNC B3 ;  /* 0x0000000000037941 */ /* 0x000fea0003800000 */
.L_x_37747:
        /* <DEDUP_REMOVED lines=42> */
.L_x_37746:
[----:B------:R-:W-:Y:S05]  /*268f0*/  BSYNC B2 ;  /* 0x0000000000027941 */ /* 0x000fea0003800000 */
.L_x_37745:
        /* <DEDUP_REMOVED lines=15> */
.L_x_37749:
        /* <DEDUP_REMOVED lines=12> */
.L_x_37752:
[----:B------:R-:W-:-:S07]  /*26ab0*/  IMAD.MOV.U32 R13, RZ, RZ, R24 ;  /* 0x000000ffff0d7224 */ /* 0x000fce00078e0018 */
.L_x_37753:
[----:B------:R-:W-:Y:S05]  /*26ac0*/  BSYNC B2 ;  /* 0x0000000000027941 */ /* 0x000fea0003800000 */
.L_x_37751:
        /* <DEDUP_REMOVED lines=16> */
.L_x_37757:
[----:B------:R-:W-:Y:S05]  /*26bd0*/  BSYNC B3 ;  /* 0x0000000000037941 */ /* 0x000fea0003800000 */
.L_x_37756:
        /* <DEDUP_REMOVED lines=42> */
.L_x_37755:
[----:B------:R-:W-:Y:S05]  /*26e80*/  BSYNC B2 ;  /* 0x0000000000027941 */ /* 0x000fea0003800000 */
.L_x_37754:
        /* <DEDUP_REMOVED lines=10> */
.L_x_37750:
        /* <DEDUP_REMOVED lines=12> */
.L_x_37759:
[----:B------:R-:W-:-:S07]  /*26ff0*/  IMAD.MOV.U32 R121, RZ, RZ, R24 ;  /* 0x000000ffff797224 */ /* 0x000fce00078e0018 */
.L_x_37760:
[----:B------:R-:W-:Y:S05]  /*27000*/  BSYNC B2 ;  /* 0x0000000000027941 */ /* 0x000fea0003800000 */
.L_x_37758:
        /* <DEDUP_REMOVED lines=16> */
.L_x_37764:
[----:B------:R-:W-:Y:S05]  /*27110*/  BSYNC B3 ;  /* 0x0000000000037941 */ /* 0x000fea0003800000 */
.L_x_37763:
        /* <DEDUP_REMOVED lines=42> */
.L_x_37762:
[----:B------:R-:W-:Y:S05]  /*273c0*/  BSYNC B2 ;  /* 0x0000000000027941 */ /* 0x000fea0003800000 */
.L_x_37761:
        /* <DEDUP_REMOVED lines=13> */
.L_x_37765:
        /* <DEDUP_REMOVED lines=12> */
.L_x_37768:
[----:B------:R-:W-:-:S07]  /*27560*/  IMAD.MOV.U32 R12, RZ, RZ, R24 ;  /* 0x000000ffff0c7224 */ /* 0x000fce00078e0018 */
.L_x_37769:
[----:B------:R-:W-:Y:S05]  /*27570*/  BSYNC B2 ;  /* 0x0000000000027941 */ /* 0x000fea0003800000 */
.L_x_37767:
        /* <DEDUP_REMOVED lines=16> */
.L_x_37773:
[----:B------:R-:W-:Y:S05]  /*27680*/  BSYNC B3 ;  /* 0x0000000000037941 */ /* 0x000fea0003800000 */
.L_x_37772:
        /* <DEDUP_REMOVED lines=42> */
.L_x_37771:
[----:B------:R-:W-:Y:S05]  /*27930*/  BSYNC B2 ;  /* 0x0000000000027941 */ /* 0x000fea0003800000 */
.L_x_37770:
        /* <DEDUP_REMOVED lines=10> */
.L_x_37766:
        /* <DEDUP_REMOVED lines=12> */
.L_x_37775:
[----:B------:R-:W-:-:S07]  /*27aa0*/  MOV R90, R24 ;  /* 0x00000018005a7202 */ /* 0x000fce0000000f00 */
.L_x_37776:
[----:B------:R-:W-:Y:S05]  /*27ab0*/  BSYNC B2 ;  /* 0x0000000000027941 */ /* 0x000fea0003800000 */
.L_x_37774:
        /* <DEDUP_REMOVED lines=16> */
.L_x_37780:
[----:B------:R-:W-:Y:S05]  /*27bc0*/  BSYNC B3 ;  /* 0x0000000000037941 */ /* 0x000fea0003800000 */
.L_x_37779:
        /* <DEDUP_REMOVED lines=42> */
.L_x_37778:
[----:B------:R-:W-:Y:S05]  /*27e70*/  BSYNC B2 ;  /* 0x0000000000027941 */ /* 0x000fea0003800000 */
.L_x_37777:
        /* <DEDUP_REMOVED lines=13> */
.L_x_37781:
        /* <DEDUP_REMOVED lines=12> */
.L_x_37784:
[----:B------:R-:W-:-:S07]  /*28010*/  MOV R11, R24 ;  /* 0x00000018000b7202 */ /* 0x000fce0000000f00 */
.L_x_37785:
[----:B------:R-:W-:Y:S05]  /*28020*/  BSYNC B2 ;  /* 0x0000000000027941 */ /* 0x000fea0003800000 */
.L_x_37783:
        /* <DEDUP_REMOVED lines=16> */
.L_x_37789:
[----:B------:R-:W-:Y:S05]  /*28130*/  BSYNC B3 ;  /* 0x0000000000037941 */ /* 0x000fea0003800000 */
.L_x_37788:
        /* <DEDUP_REMOVED lines=42> */
.L_x_37787:
[----:B------:R-:W-:Y:S05]  /*283e0*/  BSYNC B2 ;  /* 0x0000000000027941 */ /* 0x000fea0003800000 */
.L_x_37786:
        /* <DEDUP_REMOVED lines=10> */
.L_x_37782:
        /* <DEDUP_REMOVED lines=12> */
.L_x_37791:
[----:B------:R-:W-:-:S07]  /*28550*/  IMAD.MOV.U32 R90, RZ, RZ, R24 ;  /* 0x000000ffff5a7224 */ /* 0x000fce00078e0018 */
.L_x_37792:
[----:B------:R-:W-:Y:S05]  /*28560*/  BSYNC B2 ;  /* 0x0000000000027941 */ /* 0x000fea0003800000 */
.L_x_37790:
        /* <DEDUP_REMOVED lines=16> */
.L_x_37796:
[----:B------:R-:W-:Y:S05]  /*28670*/  BSYNC B3 ;  /* 0x0000000000037941 */ /* 0x000fea0003800000 */
.L_x_37795:
        /* <DEDUP_REMOVED lines=42> */
.L_x_37794:
[----:B------:R-:W-:Y:S05]  /*28920*/  BSYNC B2 ;  /* 0x0000000000027941 */ /* 0x000fea0003800000 */
.L_x_37793:
        /* <DEDUP_REMOVED lines=13> */
.L_x_37797:
        /* <DEDUP_REMOVED lines=12> */
.L_x_37800:
[----:B------:R-:W-:-:S07]  /*28ac0*/  IMAD.MOV.U32 R10, RZ, RZ, R24 ;  /* 0x000000ffff0a7224 */ /* 0x000fce00078e0018 */
.L_x_37801:
[----:B------:R-:W-:Y:S05]  /*28ad0*/  BSYNC B2 ;  /* 0x0000000000027941 */ /* 0x000fea0003800000 */
.L_x_37799:
        /* <DEDUP_REMOVED lines=16> */
.L_x_37805:
[----:B------:R-:W-:Y:S05]  /*28be0*/  BSYNC B3 ;  /* 0x0000000000037941 */ /* 0x000fea0003800000 */
.L_x_37804:
        /* <DEDUP_REMOVED lines=42> */
.L_x_37803:
[----:B------:R-:W-:Y:S05]  /*28e90*/  BSYNC B2 ;  /* 0x0000000000027941 */ /* 0x000fea0003800000 */
.L_x_37802:
        /* <DEDUP_REMOVED lines=10> */
.L_x_37798:
        /* <DEDUP_REMOVED lines=54> */
.L_x_37806:
[----:B------:R-:W-:-:S07]  /*292a0*/  IADD3 R138, R138, 0x20, RZ ;  /* 0x000000208a8a7810 */ /* 0x000fce0007ffe0ff */
.L_x_37677:
[----:B------:R-:W-:Y:S05]  /*292b0*/  BSYNC B1 ;  /* 0x0000000000017941 */ /* 0x000fea0003800000 */
.L_x_37676:
        /* <DEDUP_REMOVED lines=29> */
.L_x_37810:
[----:B------:R-:W-:-:S07]  /*29490*/  IMAD.MOV.U32 R3, RZ, RZ, R24 ;  /* 0x000000ffff037224 */ /* 0x000fce00078e0018 */
.L_x_37811:
[----:B------:R-:W-:Y:S05]  /*294a0*/  BSYNC B2 ;  /* 0x0000000000027941 */ /* 0x000fea0003800000 */
.L_x_37809:
        /* <DEDUP_REMOVED lines=16> */
.L_x_37815:
[----:B------:R-:W-:Y:S05]  /*295b0*/  BSYNC B3 ;  /* 0x0000000000037941 */ /* 0x000fea0003800000 */
.L_x_37814:
        /* <DEDUP_REMOVED lines=42> */
.L_x_37813:
[----:B------:R-:W-:Y:S05]  /*29860*/  BSYNC B2 ;  /* 0x0000000000027941 */ /* 0x000fea0003800000 */
.L_x_37812:
        /* <DEDUP_REMOVED lines=20> */
.L_x_37816:
        /* <DEDUP_REMOVED lines=12> */
.L_x_37819:
[----:B------:R-:W-:-:S07]  /*29a70*/  MOV R17, R24 ;  /* 0x0000001800117202 */ /* 0x000fce0000000f00 */
.L_x_37820:
[----:B------:R-:W-:Y:S05]  /*29a80*/  BSYNC B2 ;  /* 0x0000000000027941 */ /* 0x000fea0003800000 */
.L_x_37818:
        /* <DEDUP_REMOVED lines=16> */
.L_x_37824:
[----:B------:R-:W-:Y:S05]  /*29b90*/  BSYNC B3 ;  /* 0x0000000000037941 */ /* 0x000fea0003800000 */
.L_x_37823:
        /* <DEDUP_REMOVED lines=42> */
.L_x_37822:
[----:B------:R-:W-:Y:S05]  /*29e40*/  BSYNC B2 ;  /* 0x0000000000027941 */ /* 0x000fea0003800000 */
.L_x_37821:
        /* <DEDUP_REMOVED lines=10> */
.L_x_37817:
        /* <DEDUP_REMOVED lines=12> */
.L_x_37826:
[----:B------:R-:W-:-:S07]  /*29fb0*/  IMAD.MOV.U32 R104, RZ, RZ, R24 ;  /* 0x000000ffff687224 */ /* 0x000fce00078e0018 */
.L_x_37827:
[----:B------:R-:W-:Y:S05]  /*29fc0*/  BSYNC B2 ;  /* 0x0000000000027941 */ /* 0x000fea0003800000 */
.L_x_37825:
        /* <DEDUP_REMOVED lines=16> */
.L_x_37831:
[----:B------:R-:W-:Y:S05]  /*2a0d0*/  BSYNC B3 ;  /* 0x0000000000037941 */ /* 0x000fea0003800000 */
.L_x_37830:
        /* <DEDUP_REMOVED lines=42> */
.L_x_37829:
[----:B------:R-:W-:Y:S05]  /*2a380*/  BSYNC B2 ;  /* 0x0000000000027941 */ /* 0x000fea0003800000 */
.L_x_37828:
        /* <DEDUP_REMOVED lines=15> */
.L_x_37832:
        /* <DEDUP_REMOVED lines=12> */
.L_x_37835:
[----:B------:R-:W-:-:S07]  /*2a540*/  IMAD.MOV.U32 R16, RZ, RZ, R24 ;  /* 0x000000ffff107224 */ /* 0x000fce00078e0018 */
.L_x_37836:
[----:B------:R-:W-:Y:S05]  /*2a550*/  BSYNC B2 ;  /* 0x0000000000027941 */ /* 0x000fea0003800000 */
.L_x_37834:
        /* <DEDUP_REMOVED lines=16> */
.L_x_37840:
[----:B------:R-:W-:Y:S05]  /*2a660*/  BSYNC B3 ;  /* 0x0000000000037941 */ /* 0x000fea0003800000 */
.L_x_37839:
        /* <DEDUP_REMOVED lines=42> */
.L_x_37838:
[----:B------:R-:W-:Y:S05]  /*2a910*/  BSYNC B2 ;  /* 0x0000000000027941 */ /* 0x000fea0003800000 */
.L_x_37837:
        /* <DEDUP_REMOVED lines=10> */
.L_x_37833:
        /* <DEDUP_REMOVED lines=12> */
.L_x_37842:
[----:B------:R-:W-:-:S07]  /*2aa80*/  IMAD.MOV.U32 R47, RZ, RZ, R24 ;  /* 0x000000ffff2f7224 */ /* 0x000fce00078e0018 */
.L_x_37843:
[----:B------:R-:W-:Y:S05]  /*2aa90*/  BSYNC B2 ;  /* 0x0000000000027941 */ /* 0x000fea0003800000 */
.L_x_37841:
        /* <DEDUP_REMOVED lines=16> */
.L_x_37847:
[----:B------:R-:W-:Y:S05]  /*2aba0*/  BSYNC B3 ;  /* 0x0000000000037941 */ /* 0x000fea0003800000 */
.L_x_37846:
        /* <DEDUP_REMOVED lines=42> */
.L_x_37845:
[----:B------:R-:W-:Y:S05]  /*2ae50*/  BSYNC B2 ;  /* 0x0000000000027941 */ /* 0x000fea0003800000 */
.L_x_37844:
        /* <DEDUP_REMOVED lines=15> */
.L_x_37848:
        /* <DEDUP_REMOVED lines=12> */
.L_x_37851:
[----:B------:R-:W-:-:S07]  /*2b010*/  IMAD.MOV.U32 R15, RZ, RZ, R24 ;  /* 0x000000ffff0f7224 */ /* 0x000fce00078e0018 */
.L_x_37852:
[----:B------:R-:W-:Y:S05]  /*2b020*/  BSYNC B2 ;  /* 0x0000000000027941 */ /* 0x000fea0003800000 */
.L_x_37850:
        /* <DEDUP_REMOVED lines=16> */
.L_x_37856:
[----:B------:R-:W-:Y:S05]  /*2b130*/  BSYNC B3 ;  /* 0x0000000000037941 */ /* 0x000fea0003800000 */
.L_x_37855:
        /* <DEDUP_REMOVED lines=42> */
.L_x_37854:
[----:B------:R-:W-:Y:S05]  /*2b3e0*/  BSYNC B2 ;  /* 0x0000000000027941 */ /* 0x000fea0003800000 */
.L_x_37853:
        /* <DEDUP_REMOVED lines=10> */
.L_x_37849:
        /* <DEDUP_REMOVED lines=12> */
.L_x_37858:
[----:B------:R-:W-:-:S07]  /*2b550*/  MOV R88, R24 ;  /* 0x0000001800587202 */ /* 0x000fce0000000f00 */
.L_x_37859:
[----:B------:R-:W-:Y:S05]  /*2b560*/  BSYNC B2 ;  /* 0x0000000000027941 */ /* 0x000fea0003800000 */
.L_x_37857:
        /* <DEDUP_REMOVED lines=16> */
.L_x_37863:
[----:B------:R-:W-:Y:S05]  /*2b670*/  BSYNC B3 ;  /* 0x0000000000037941 */ /* 0x000fea0003800000 */
.L_x_37862:
        /* <DEDUP_REMOVED lines=42> */
.L_x_37861:
[----:B------:R-:W-:Y:S05]  /*2b920*/  BSYNC B2 ;  /* 0x0000000000027941 */ /* 0x000fea0003800000 */
.L_x_37860:
        /* <DEDUP_REMOVED lines=15> */
.L_x_37864:
        /* <DEDUP_REMOVED lines=12> */
.L_x_37867:
[----:B------:R-:W-:-:S07]  /*2bae0*/  IMAD.MOV.U32 R14, RZ, RZ, R24 ;  /* 0x000000ffff0e7224 */ /* 0x000fce00078e0018 */
.L_x_37868:
[----:B------:R-:W-:Y:S05]  /*2baf0*/  BSYNC B2 ;  /* 0x0000000000027941 */ /* 0x000fea0003800000 */
.L_x_37866:
        /* <DEDUP_REMOVED lines=16> */
.L_x_37872:
[----:B------:R-:W-:Y:S05]  /*2bc00*/  BSYNC B3 ;  /* 0x0000000000037941 */ /* 0x000fea0003800000 */
.L_x_37871:
        /* <DEDUP_REMOVED lines=42> */
.L_x_37870:
[----:B------:R-:W-:Y:S05]  /*2beb0*/  BSYNC B2 ;  /* 0x0000000000027941 */ /* 0x000fea0003800000 */
.L_x_37869:
        /* <DEDUP_REMOVED lines=10> */
.L_x_37865:
        /* <DEDUP_REMOVED lines=12> */
.L_x_37874:
[----:B------:R-:W-:-:S07]  /*2c020*/  MOV R105, R24 ;  /* 0x0000001800697202 */ /* 0x000fce0000000f00 */
.L_x_37875:
[----:B------:R-:W-:Y:S05]  /*2c030*/  BSYNC B2 ;  /* 0x0000000000027941 */ /* 0x000fea0003800000 */
.L_x_37873:
        /* <DEDUP_REMOVED lines=16> */
.L_x_37879:
[----:B------:R-:W-:Y:S05]  /*2c140*/  BSYNC B3 ;  /* 0x0000000000037941 */ /* 0x000fea0003800000 */
.L_x_37878:
        /* <DEDUP_REMOVED lines=42> */
.L_x_37877:
[----:B------:R-:W-:Y:S05]  /*2c3f0*/  BSYNC B2 ;  /* 0x0000000000027941 */ /* 0x000fea0003800000 */
.L_x_37876:
        /* <DEDUP_REMOVED lines=15> */
.L_x_37880:
        /* <DEDUP_REMOVED lines=12> */
.L_x_37883:
[----:B------:R-:W-:-:S07]  /*2c5b0*/  IMAD.MOV.U32 R13, RZ, RZ, R24 ;  /* 0x000000ffff0d7224 */ /* 0x000fce00078e0018 */
.L_x_37884:
[----:B------:R-:W-:Y:S05]  /*2c5c0*/  BSYNC B2 ;  /* 0x0000000000027941 */ /* 0x000fea0003800000 */
.L_x_37882:
        /* <DEDUP_REMOVED lines=16> */
.L_x_37888:
[----:B------:R-:W-:Y:S05]  /*2c6d0*/  BSYNC B3 ;  /* 0x0000000000037941 */ /* 0x000fea0003800000 */
.L_x_37887:
        /* <DEDUP_REMOVED lines=42> */
.L_x_37886:
[----:B------:R-:W-:Y:S05]  /*2c980*/  BSYNC B2 ;  /* 0x0000000000027941 */ /* 0x000fea0003800000 */
.L_x_37885:
        /* <DEDUP_REMOVED lines=10> */
.L_x_37881:
        /* <DEDUP_REMOVED lines=12> */
.L_x_37890:
[----:B------:R-:W-:-:S07]  /*2caf0*/  MOV R123, R24 ;  /* 0x00000018007b7202 */ /* 0x000fce0000000f00 */
.L_x_37891:
[----:B------:R-:W-:Y:S05]  /*2cb00*/  BSYNC B2 ;  /* 0x0000000000027941 */ /* 0x000fea0003800000 */
.L_x_37889:
        /* <DEDUP_REMOVED lines=16> */
.L_x_37895:
[----:B------:R-:W-:Y:S05]  /*2cc10*/  BSYNC B3 ;  /* 0x0000000000037941 */ /* 0x000fea0003800000 */
.L_x_37894:
        /* <DEDUP_REMOVED lines=42> */
.L_x_37893:
[----:B------:R-:W-:Y:S05]  /*2cec0*/  BSYNC B2 ;  /* 0x0000000000027941 */ /* 0x000fea0003800000 */
.L_x_37892:
        /* <DEDUP_REMOVED lines=13> */
.L_x_37896:
        /* <DEDUP_REMOVED lines=12> */
.L_x_37899:
[----:B------:R-:W-:-:S07]  /*2d060*/  IMAD.MOV.U32 R12, RZ, RZ, R24 ;  /* 0x000000ffff0c7224 */ /* 0x000fce00078e0018 */
.L_x_37900:
[----:B------:R-:W-:Y:S05]  /*2d070*/  BSYNC B2 ;  /* 0x0000000000027941 */ /* 0x000fea0003800000 */
.L_x_37898:
        /* <DEDUP_REMOVED lines=16> */
.L_x_37904:
[----:B------:R-:W-:Y:S05]  /*2d180*/  BSYNC B3 ;  /* 0x0000000000037941 */ /* 0x000fea0003800000 */
.L_x_37903:
        /* <DEDUP_REMOVED lines=42> */
.L_x_37902:
[----:B------:R-:W-:Y:S05]  /*2d430*/  BSYNC B2 ;  /* 0x0000000000027941 */ /* 0x000fea0003800000 */
.L_x_37901:
        /* <DEDUP_REMOVED lines=10> */
.L_x_37897:
        /* <DEDUP_REMOVED lines=12> */
.L_x_37906:
[----:B------:R-:W-:-:S07]  /*2d5a0*/  MOV R90, R24 ;  /* 0x00000018005a7202 */ /* 0x000fce0000000f00 */
.L_x_37907:
[----:B------:R-:W-:Y:S05]  /*2d5b0*/  BSYNC B2 ;  /* 0x0000000000027941 */ /* 0x000fea0003800000 */
.L_x_37905:
        /* <DEDUP_REMOVED lines=16> */
.L_x_37911:
[----:B------:R-:W-:Y:S05]  /*2d6c0*/  BSYNC B3 ;  /* 0x0000000000037941 */ /* 0x000fea0003800000 */
.L_x_37910:
        /* <DEDUP_REMOVED lines=42> */
.L_x_37909:
[----:B------:R-:W-:Y:S05]  /*2d970*/  BSYNC B2 ;  /* 0x0000000000027941 */ /* 0x000fea0003800000 */
.L_x_37908:
        /* <DEDUP_REMOVED lines=13> */
.L_x_37912:
        /* <DEDUP_REMOVED lines=12> */
.L_x_37915:
[----:B------:R-:W-:-:S07]  /*2db10*/  IMAD.MOV.U32 R11, RZ, RZ, R24 ;  /* 0x000000ffff0b7224 */ /* 0x000fce00078e0018 */
.L_x_37916:
[----:B------:R-:W-:Y:S05]  /*2db20*/  BSYNC B2 ;  /* 0x0000000000027941 */ /* 0x000fea0003800000 */
.L_x_37914:
        /* <DEDUP_REMOVED lines=16> */
.L_x_37920:
[----:B------:R-:W-:Y:S05]  /*2dc30*/  BSYNC B3 ;  /* 0x0000000000037941 */ /* 0x000fea0003800000 */
.L_x_37919:
        /* <DEDUP_REMOVED lines=42> */
.L_x_37918:
[----:B------:R-:W-:Y:S05]  /*2dee0*/  BSYNC B2 ;  /* 0x0000000000027941 */ /* 0x000fea0003800000 */
.L_x_37917:
        /* <DEDUP_REMOVED lines=10> */
.L_x_37913:
        /* <DEDUP_REMOVED lines=12> */
.L_x_37922:
[----:B------:R-:W-:-:S07]  /*2e050*/  MOV R90, R24 ;  /* 0x00000018005a7202 */ /* 0x000fce0000000f00 */
.L_x_37923:
[----:B------:R-:W-:Y:S05]  /*2e060*/  BSYNC B2 ;  /* 0x0000000000027941 */ /* 0x000fea0003800000 */
.L_x_37921:
        /* <DEDUP_REMOVED lines=16> */
.L_x_37927:
[----:B------:R-:W-:Y:S05]  /*2e170*/  BSYNC B3 ;  /* 0x0000000000037941 */ /* 0x000fea0003800000 */
.L_x_37926:
        /* <DEDUP_REMOVED lines=42> */
.L_x_37925:
[----:B------:R-:W-:Y:S05]  /*2e420*/  BSYNC B2 ;  /* 0x0000000000027941 */ /* 0x000fea0003800000 */
.L_x_37924:
        /* <DEDUP_REMOVED lines=13> */
.L_x_37928:
        /* <DEDUP_REMOVED lines=12> */
.L_x_37931:
[----:B------:R-:W-:-:S07]  /*2e5c0*/  IMAD.MOV.U32 R10, RZ, RZ, R24 ;  /* 0x000000ffff0a7224 */ /* 0x000fce00078e0018 */
.L_x_37932:
[----:B------:R-:W-:Y:S05]  /*2e5d0*/  BSYNC B2 ;  /* 0x0000000000027941 */ /* 0x000fea0003800000 */
.L_x_37930:
        /* <DEDUP_REMOVED lines=16> */
.L_x_37936:
[----:B------:R-:W-:Y:S05]  /*2e6e0*/  BSYNC B3 ;  /* 0x0000000000037941 */ /* 0x000fea0003800000 */
.L_x_37935:
        /* <DEDUP_REMOVED lines=42> */
.L_x_37934:
[----:B------:R-:W-:Y:S05]  /*2e990*/  BSYNC B2 ;  /* 0x0000000000027941 */ /* 0x000fea0003800000 */
.L_x_37933:
        /* <DEDUP_REMOVED lines=10> */
.L_x_37929:
        /* <DEDUP_REMOVED lines=54> */
.L_x_37937:
[----:B------:R-:W-:-:S07]  /*2eda0*/  IADD3 R138, R138, 0x20, RZ ;  /* 0x000000208a8a7810 */ /* 0x000fce0007ffe0ff */
.L_x_37808:
[----:B------:R-:W-:Y:S05]  /*2edb0*/  BSYNC B1 ;  /* 0x0000000000017941 */ /* 0x000fea0003800000 */
.L_x_37807:
        /* <DEDUP_REMOVED lines=29> */
.L_x_37941:
[----:B------:R-:W-:-:S07]  /*2ef90*/  IMAD.MOV.U32 R2, RZ, RZ, R24 ;  /* 0x000000ffff027224 */ /* 0x000fce00078e0018 */
.L_x_37942:
[----:B------:R-:W-:Y:S05]  /*2efa0*/  BSYNC B2 ;  /* 0x0000000000027941 */ /* 0x000fea0003800000 */
.L_x_37940:
        /* <DEDUP_REMOVED lines=16> */
.L_x_37946:
[----:B------:R-:W-:Y:S05]  /*2f0b0*/  BSYNC B3 ;  /* 0x0000000000037941 */ /* 0x000fea0003800000 */
.L_x_37945:
        /* <DEDUP_REMOVED lines=42> */
.L_x_37944:
[----:B------:R-:W-:Y:S05]  /*2f360*/  BSYNC B2 ;  /* 0x0000000000027941 */ /* 0x000fea0003800000 */
.L_x_37943:
        /* <DEDUP_REMOVED lines=20> */
.L_x_37947:
        /* <DEDUP_REMOVED lines=12> */
.L_x_37950:
[----:B------:R-:W-:-:S07]  /*2f570*/  IMAD.MOV.U32 R17, RZ, RZ, R24 ;  /* 0x000000ffff117224 */ /* 0x000fce00078e0018 */
.L_x_37951:
[----:B------:R-:W-:Y:S05]  /*2f580*/  BSYNC B2 ;  /* 0x0000000000027941 */ /* 0x000fea0003800000 */
.L_x_37949:
        /* <DEDUP_REMOVED lines=16> */
.L_x_37955:
[----:B------:R-:W-:Y:S05]  /*2f690*/  BSYNC B3 ;  /* 0x0000000000037941 */ /* 0x000fea0003800000 */
.L_x_37954:
        /* <DEDUP_REMOVED lines=42> */
.L_x_37953:
[----:B------:R-:W-:Y:S05]  /*2f940*/  BSYNC B2 ;  /* 0x0000000000027941 */ /* 0x000fea0003800000 */
.L_x_37952:
        /* <DEDUP_REMOVED lines=10> */
.L_x_37948:
        /* <DEDUP_REMOVED lines=12> */
.L_x_37957:
[----:B------:R-:W-:-:S07]  /*2fab0*/  MOV R106, R24 ;  /* 0x00000018006a7202 */ /* 0x000fce0000000f00 */
.L_x_37958:
[----:B------:R-:W-:Y:S05]  /*2fac0*/  BSYNC B2 ;  /* 0x0000000000027941 */ /* 0x000fea0003800000 */
.L_x_37956:
        /* <DEDUP_REMOVED lines=16> */
.L_x_37962:
[----:B------:R-:W-:Y:S05]  /*2fbd0*/  BSYNC B3 ;  /* 0x0000000000037941 */ /* 0x000fea0003800000 */
.L_x_37961:
        /* <DEDUP_REMOVED lines=42> */
.L_x_37960:
[----:B------:R-:W-:Y:S05]  /*2fe80*/  BSYNC B2 ;  /* 0x0000000000027941 */ /* 0x000fea0003800000 */
.L_x_37959:
        /* <DEDUP_REMOVED lines=15> */
.L_x_37963:
        /* <DEDUP_REMOVED lines=12> */
.L_x_37966:
[----:B------:R-:W-:-:S07]  /*30040*/  IMAD.MOV.U32 R16, RZ, RZ, R24 ;  /* 0x000000ffff107224 */ /* 0x000fce00078e0018 */
.L_x_37967:
[----:B------:R-:W-:Y:S05]  /*30050*/  BSYNC B2 ;  /* 0x0000000000027941 */ /* 0x000fea0003800000 */
.L_x_37965:
        /* <DEDUP_REMOVED lines=16> */
.L_x_37971:
[----:B------:R-:W-:Y:S05]  /*30160*/  BSYNC B3 ;  /* 0x0000000000037941 */ /* 0x000fea0003800000 */
.L_x_37970:
        /* <DEDUP_REMOVED lines=42> */
.L_x_37969:
[----:B------:R-:W-:Y:S05]  /*30410*/  BSYNC B2 ;  /* 0x0000000000027941 */ /* 0x000fea0003800000 */
.L_x_37968:
        /* <DEDUP_REMOVED lines=10> */
.L_x_37964:
        /* <DEDUP_REMOVED lines=12> */
.L_x_37973:
[----:B------:R-:W-:-:S07]  /*30580*/  MOV R49, R24 ;  /* 0x0000001800317202 */ /* 0x000fce0000000f00 */
.L_x_37974:
[----:B------:R-:W-:Y:S05]  /*30590*/  BSYNC B2 ;  /* 0x0000000000027941 */ /* 0x000fea0003800000 */
.L_x_37972:
        /* <DEDUP_REMOVED lines=16> */
.L_x_37978:
[----:B------:R-:W-:Y:S05]  /*306a0*/  BSYNC B3 ;  /* 0x0000000000037941 */ /* 0x000fea0003800000 */
.L_x_37977:
        /* <DEDUP_REMOVED lines=42> */
.L_x_37976:
[----:B------:R-:W-:Y:S05]  /*30950*/  BSYNC B2 ;  /* 0x0000000000027941 */ /* 0x000fea0003800000 */
.L_x_37975:
        /* <DEDUP_REMOVED lines=15> */
.L_x_37979:
        /* <DEDUP_REMOVED lines=12> */
.L_x_37982:
[----:B------:R-:W-:-:S07]  /*30b10*/  IMAD.MOV.U32 R15, RZ, RZ, R24 ;  /* 0x000000ffff0f7224 */ /* 0x000fce00078e0018 */
.L_x_37983:
[----:B------:R-:W-:Y:S05]  /*30b20*/  BSYNC B2 ;  /* 0x0000000000027941 */ /* 0x000fea0003800000 */
.L_x_37981:
        /* <DEDUP_REMOVED lines=16> */
.L_x_37987:
[----:B------:R-:W-:Y:S05]  /*30c30*/  BSYNC B3 ;  /* 0x0000000000037941 */ /* 0x000fea0003800000 */
.L_x_37986:
        /* <DEDUP_REMOVED lines=42> */
.L_x_37985:
[----:B------:R-:W-:Y:S05]  /*30ee0*/  BSYNC B2 ;  /* 0x0000000000027941 */ /* 0x000fea0003800000 */
.L_x_37984:
        /* <DEDUP_REMOVED lines=10> */
.L_x_37980:
        /* <DEDUP_REMOVED lines=12> */
.L_x_37989:
[----:B------:R-:W-:-:S07]  /*31050*/  MOV R88, R24 ;  /* 0x0000001800587202 */ /* 0x000fce0000000f00 */
.L_x_37990:
[----:B------:R-:W-:Y:S05]  /*31060*/  BSYNC B2 ;  /* 0x0000000000027941 */ /* 0x000fea0003800000 */
.L_x_37988:
        /* <DEDUP_REMOVED lines=16> */
.L_x_37994:
[----:B------:R-:W-:Y:S05]  /*31170*/  BSYNC B3 ;  /* 0x0000000000037941 */ /* 0x000fea0003800000 */
.L_x_37993:
        /* <DEDUP_REMOVED lines=42> */
.L_x_37992:
[----:B------:R-:W-:Y:S05]  /*31420*/  BSYNC B2 ;  /* 0x0000000000027941 */ /* 0x000fea0003800000 */
.L_x_37991:
        /* <DEDUP_REMOVED lines=15> */
.L_x_37995:
        /* <DEDUP_REMOVED lines=12> */
.L_x_37998:
[----:B------:R-:W-:-:S07]  /*315e0*/  IMAD.MOV.U32 R14, RZ, RZ, R24 ;  /* 0x000000ffff0e7224 */ /* 0x000fce00078e0018 */
.L_x_37999:
[----:B------:R-:W-:Y:S05]  /*315f0*/  BSYNC B2 ;  /* 0x0000000000027941 */ /* 0x000fea0003800000 */
.L_x_37997:
        /* <DEDUP_REMOVED lines=16> */
.L_x_38003:
[----:B------:R-:W-:Y:S05]  /*31700*/  BSYNC B3 ;  /* 0x0000000000037941 */ /* 0x000fea0003800000 */
.L_x_38002:
        /* <DEDUP_REMOVED lines=42> */
.L_x_38001:
[----:B------:R-:W-:Y:S05]  /*319b0*/  BSYNC B2 ;  /* 0x0000000000027941 */ /* 0x000fea0003800000 */
.L_x_38000:
        /* <DEDUP_REMOVED lines=10> */
.L_x_37996:
        /* <DEDUP_REMOVED lines=12> */
.L_x_38005:
[----:B------:R-:W-:-:S07]  /*31b20*/  MOV R107, R24 ;  /* 0x00000018006b7202 */ /* 0x000fce0000000f00 */
.L_x_38006:
[----:B------:R-:W-:Y:S05]  /*31b30*/  BSYNC B2 ;  /* 0x0000000000027941 */ /* 0x000fea0003800000 */
.L_x_38004:
        /* <DEDUP_REMOVED lines=16> */
.L_x_38010:
[----:B------:R-:W-:Y:S05]  /*31c40*/  BSYNC B3 ;  /* 0x0000000000037941 */ /* 0x000fea0003800000 */
.L_x_38009:
        /* <DEDUP_REMOVED lines=42> */
.L_x_38008:
[----:B------:R-:W-:Y:S05]  /*31ef0*/  BSYNC B2 ;  /* 0x0000000000027941 */ /* 0x000fea0003800000 */
.L_x_38007:
        /* <DEDUP_REMOVED lines=15> */
.L_x_38011:
        /* <DEDUP_REMOVED lines=12> */
.L_x_38014:
[----:B------:R-:W-:-:S07]  /*320b0*/  IMAD.MOV.U32 R13, RZ, RZ, R24 ;  /* 0x000000ffff0d7224 */ /* 0x000fce00078e0018 */
.L_x_38015:
[----:B------:R-:W-:Y:S05]  /*320c0*/  BSYNC B2 ;  /* 0x0000000000027941 */ /* 0x000fea0003800000 */
.L_x_38013:
        /* <DEDUP_REMOVED lines=16> */
.L_x_38019:
[----:B------:R-:W-:Y:S05]  /*321d0*/  BSYNC B3 ;  /* 0x0000000000037941 */ /* 0x000fea0003800000 */
.L_x_38018:
        /* <DEDUP_REMOVED lines=42> */
.L_x_38017:
[----:B------:R-:W-:Y:S05]  /*32480*/  BSYNC B2 ;  /* 0x0000000000027941 */ /* 0x000fea0003800000 */
.L_x_38016:
        /* <DEDUP_REMOVED lines=10> */
.L_x_38012:
        /* <DEDUP_REMOVED lines=12> */
.L_x_38021:
[----:B------:R-:W-:-:S07]  /*325f0*/  MOV R125, R24 ;  /* 0x00000018007d7202 */ /* 0x000fce0000000f00 */
.L_x_38022:
[----:B------:R-:W-:Y:S05]  /*32600*/  BSYNC B2 ;  /* 0x0000000000027941 */ /* 0x000fea0003800000 */
.L_x_38020:
        /* <DEDUP_REMOVED lines=16> */
.L_x_38026:
[----:B------:R-:W-:Y:S05]  /*32710*/  BSYNC B3 ;  /* 0x0000000000037941 */ /* 0x000fea0003800000 */
.L_x_38025:
        /* <DEDUP_REMOVED lines=42> */
.L_x_38024:
[----:B------:R-:W-:Y:S05]  /*329c0*/  BSYNC B2 ;  /* 0x0000000000027941 */ /* 0x000fea0003800000 */
.L_x_38023:
        /* <DEDUP_REMOVED lines=13> */
.L_x_38027:
        /* <DEDUP_REMOVED lines=12> */
.L_x_38030:
[----:B------:R-:W-:-:S07]  /*32b60*/  IMAD.MOV.U32 R12, RZ, RZ, R24 ;  /* 0x000000ffff0c7224 */ /* 0x000fce00078e0018 */
.L_x_38031:
[----:B------:R-:W-:Y:S05]  /*32b70*/  BSYNC B2 ;  /* 0x0000000000027941 */ /* 0x000fea0003800000 */
.L_x_38029:
        /* <DEDUP_REMOVED lines=16> */
.L_x_38035:
[----:B------:R-:W-:Y:S05]  /*32c80*/  BSYNC B3 ;  /* 0x0000000000037941 */ /* 0x000fea0003800000 */
.L_x_38034:
        /* <DEDUP_REMOVED lines=42> */
.L_x_38033:
[----:B------:R-:W-:Y:S05]  /*32f30*/  BSYNC B2 ;  /* 0x0000000000027941 */ /* 0x000fea0003800000 */
.L_x_38032:
        /* <DEDUP_REMOVED lines=10> */
.L_x_38028:
        /* <DEDUP_REMOVED lines=12> */
.L_x_38037:
[----:B------:R-:W-:-:S07]  /*330a0*/  MOV R90, R24 ;  /* 0x00000018005a7202 */ /* 0x000fce0000000f00 */
.L_x_38038:
[----:B------:R-:W-:Y:S05]  /*330b0*/  BSYNC B2 ;  /* 0x0000000000027941 */ /* 0x000fea0003800000 */
.L_x_38036:
        /* <DEDUP_REMOVED lines=16> */
.L_x_38042:
[----:B------:R-:W-:Y:S05]  /*331c0*/  BSYNC B3 ;  /* 0x0000000000037941 */ /* 0x000fea0003800000 */
.L_x_38041:
        /* <DEDUP_REMOVED lines=42> */
.L_x_38040:
[----:B------:R-:W-:Y:S05]  /*33470*/  BSYNC B2 ;  /* 0x0000000000027941 */ /* 0x000fea0003800000 */
.L_x_38039:
        /* <DEDUP_REMOVED lines=13> */
.L_x_38043:
        /* <DEDUP_REMOVED lines=12> */
.L_x_38046:
[----:B------:R-:W-:-:S07]  /*33610*/  IMAD.MOV.U32 R11, RZ, RZ, R24 ;  /* 0x000000ffff0b7224 */ /* 0x000fce00078e0018 */
.L_x_38047:
[----:B------:R-:W-:Y:S05]  /*33620*/  BSYNC B2 ;  /* 0x0000000000027941 */ /* 0x000fea0003800000 */
.L_x_38045:
        /* <DEDUP_REMOVED lines=16> */
.L_x_38051:
[----:B------:R-:W-:Y:S05]  /*33730*/  BSYNC B3 ;  /* 0x0000000000037941 */ /* 0x000fea0003800000 */
.L_x_38050:
        /* <DEDUP_REMOVED lines=42> */
.L_x_38049:
[----:B------:R-:W-:Y:S05]  /*339e0*/  BSYNC B2 ;  /* 0x0000000000027941 */ /* 0x000fea0003800000 */
.L_x_38048:
        /* <DEDUP_REMOVED lines=10> */
.L_x_38044:
        /* <DEDUP_REMOVED lines=12> */
.L_x_38053:
[----:B------:R-:W-:-:S07]  /*33b50*/  MOV R90, R24 ;  /* 0x00000018005a7202 */ /* 0x000fce0000000f00 */
.L_x_38054:
[----:B------:R-:W-:Y:S05]  /*33b60*/  BSYNC B2 ;  /* 0x0000000000027941 */ /* 0x000fea0003800000 */
.L_x_38052:
        /* <DEDUP_REMOVED lines=16> */
.L_x_38058:
[----:B------:R-:W-:Y:S05]  /*33c70*/  BSYNC B3 ;  /* 0x0000000000037941 */ /* 0x000fea0003800000 */
.L_x_38057:
        /* <DEDUP_REMOVED lines=42> */
.L_x_38056:
[----:B------:R-:W-:Y:S05]  /*33f20*/  BSYNC B2 ;  /* 0x0000000000027941 */ /* 0x000fea0003800000 */
.L_x_38055:
        /* <DEDUP_REMOVED lines=13> */
.L_x_38059:
        /* <DEDUP_REMOVED lines=12> */
.L_x_38062:
[----:B------:R-:W-:-:S07]  /*340c0*/  IMAD.MOV.U32 R10, RZ, RZ, R24 ;  /* 0x000000ffff0a7224 */ /* 0x000fce00078e0018 */
.L_x_38063:
[----:B------:R-:W-:Y:S05]  /*340d0*/  BSYNC B2 ;  /* 0x0000000000027941 */ /* 0x000fea0003800000 */
.L_x_38061:
        /* <DEDUP_REMOVED lines=16> */
.L_x_38067:
[----:B------:R-:W-:Y:S05]  /*341e0*/  BSYNC B3 ;  /* 0x0000000000037941 */ /* 0x000fea0003800000 */
.L_x_38066:
        /* <DEDUP_REMOVED lines=42> */
.L_x_38065:
[----:B------:R-:W-:Y:S05]  /*34490*/  BSYNC B2 ;  /* 0x0000000000027941 */ /* 0x000fea0003800000 */
.L_x_38064:
        /* <DEDUP_REMOVED lines=10> */
.L_x_38060:
        /* <DEDUP_REMOVED lines=54> */
.L_x_38068:
[----:B------:R-:W-:-:S07]  /*348a0*/  IADD3 R138, R138, 0x20, RZ ;  /* 0x000000208a8a7810 */ /* 0x000fce0007ffe0ff */
.L_x_37939:
[----:B------:R-:W-:Y:S05]  /*348b0*/  BSYNC B1 ;  /* 0x0000000000017941 */ /* 0x000fea0003800000 */
.L_x_37938:
        /* <DEDUP_REMOVED lines=29> */
.L_x_38072:
[----:B------:R-:W-:-:S07]  /*34a90*/  IMAD.MOV.U32 R0, RZ, RZ, R24 ;  /* 0x000000ffff007224 */ /* 0x000fce00078e0018 */
.L_x_38073:
[----:B------:R-:W-:Y:S05]  /*34aa0*/  BSYNC B2 ;  /* 0x0000000000027941 */ /* 0x000fea0003800000 */
.L_x_38071:
        /* <DEDUP_REMOVED lines=16> */
.L_x_38077:
[----:B------:R-:W-:Y:S05]  /*34bb0*/  BSYNC B3 ;  /* 0x0000000000037941 */ /* 0x000fea0003800000 */
.L_x_38076:
        /* <DEDUP_REMOVED lines=42> */
.L_x_38075:
[----:B------:R-:W-:Y:S05]  /*34e60*/  BSYNC B2 ;  /* 0x0000000000027941 */ /* 0x000fea0003800000 */
.L_x_38074:
        /* <DEDUP_REMOVED lines=20> */
.L_x_38078:
        /* <DEDUP_REMOVED lines=12> */
.L_x_38081:
[----:B------:R-:W-:-:S07]  /*35070*/  IMAD.MOV.U32 R17, RZ, RZ, R24 ;  /* 0x000000ffff117224 */ /* 0x000fce00078e0018 */
.L_x_38082:
[----:B------:R-:W-:Y:S05]  /*35080*/  BSYNC B2 ;  /* 0x0000000000027941 */ /* 0x000fea0003800000 */
.L_x_38080:
        /* <DEDUP_REMOVED lines=16> */
.L_x_38086:
[----:B------:R-:W-:Y:S05]  /*35190*/  BSYNC B3 ;  /* 0x0000000000037941 */ /* 0x000fea0003800000 */
.L_x_38085:
        /* <DEDUP_REMOVED lines=42> */
.L_x_38084:
[----:B------:R-:W-:Y:S05]  /*35440*/  BSYNC B2 ;  /* 0x0000000000027941 */ /* 0x000fea0003800000 */
.L_x_38083:
        /* <DEDUP_REMOVED lines=10> */
.L_x_38079:
        /* <DEDUP_REMOVED lines=12> */
.L_x_38088:
[----:B------:R-:W-:-:S07]  /*355b0*/  MOV R108, R24 ;  /* 0x00000018006c7202 */ /* 0x000fce0000000f00 */
.L_x_38089:
[----:B------:R-:W-:Y:S05]  /*355c0*/  BSYNC B2 ;  /* 0x0000000000027941 */ /* 0x000fea0003800000 */
.L_x_38087:
        /* <DEDUP_REMOVED lines=16> */
.L_x_38093:
[----:B------:R-:W-:Y:S05]  /*356d0*/  BSYNC B3 ;  /* 0x0000000000037941 */ /* 0x000fea0003800000 */
.L_x_38092:
        /* <DEDUP_REMOVED lines=42> */
.L_x_38091:
[----:B------:R-:W-:Y:S05]  /*35980*/  BSYNC B2 ;  /* 0x0000000000027941 */ /* 0x000fea0003800000 */
.L_x_38090:
        /* <DEDUP_REMOVED lines=15> */
.L_x_38094:
        /* <DEDUP_REMOVED lines=12> */
.L_x_38097:
[----:B------:R-:W-:-:S07]  /*35b40*/  IMAD.MOV.U32 R16, RZ, RZ, R24 ;  /* 0x000000ffff107224 */ /* 0x000fce00078e0018 */
.L_x_38098:
[----:B------:R-:W-:Y:S05]  /*35b50*/  BSYNC B2 ;  /* 0x0000000000027941 */ /* 0x000fea0003800000 */
.L_x_38096:
        /* <DEDUP_REMOVED lines=16> */
.L_x_38102:
[----:B------:R-:W-:Y:S05]  /*35c60*/  BSYNC B3 ;  /* 0x0000000000037941 */ /* 0x000fea0003800000 */
.L_x_38101:
        /* <DEDUP_REMOVED lines=42> */
.L_x_38100:
[----:B------:R-:W-:Y:S05]  /*35f10*/  BSYNC B2 ;  /* 0x0000000000027941 */ /* 0x000fea0003800000 */
.L_x_38099:
        /* <DEDUP_REMOVED lines=10> */
.L_x_38095:
        /* <DEDUP_REMOVED lines=12> */
.L_x_38104:
[----:B------:R-:W-:-:S07]  /*36080*/  MOV R51, R24 ;  /* 0x0000001800337202 */ /* 0x000fce0000000f00 */
.L_x_38105:
[----:B------:R-:W-:Y:S05]  /*36090*/  BSYNC B2 ;  /* 0x0000000000027941 */ /* 0x000fea0003800000 */
.L_x_38103:
        /* <DEDUP_REMOVED lines=16> */
.L_x_38109:
[----:B------:R-:W-:Y:S05]  /*361a0*/  BSYNC B3 ;  /* 0x0000000000037941 */ /* 0x000fea0003800000 */
.L_x_38108:
        /* <DEDUP_REMOVED lines=42> */
.L_x_38107:
[----:B------:R-:W-:Y:S05]  /*36450*/  BSYNC B2 ;  /* 0x0000000000027941 */ /* 0x000fea0003800000 */
.L_x_38106:
        /* <DEDUP_REMOVED lines=15> */
.L_x_38110:
        /* <DEDUP_REMOVED lines=12> */
.L_x_38113:
[----:B------:R-:W-:-:S07]  /*36610*/  IMAD.MOV.U32 R15, RZ, RZ, R24 ;  /* 0x000000ffff0f7224 */ /* 0x000fce00078e0018 */
.L_x_38114:
[----:B------:R-:W-:Y:S05]  /*36620*/  BSYNC B2 ;  /* 0x0000000000027941 */ /* 0x000fea0003800000 */
.L_x_38112:
        /* <DEDUP_REMOVED lines=16> */
.L_x_38118:
[----:B------:R-:W-:Y:S05]  /*36730*/  BSYNC B3 ;  /* 0x0000000000037941 */ /* 0x000fea0003800000 */
.L_x_38117:
        /* <DEDUP_REMOVED lines=42> */
.L_x_38116:
[----:B------:R-:W-:Y:S05]  /*369e0*/  BSYNC B2 ;  /* 0x0000000000027941 */ /* 0x000fea0003800000 */
.L_x_38115:
        /* <DEDUP_REMOVED lines=10> */
.L_x_38111:
        /* <DEDUP_REMOVED lines=12> */
.L_x_38120:
[----:B------:R-:W-:-:S07]  /*36b50*/  MOV R88, R24 ;  /* 0x0000001800587202 */ /* 0x000fce0000000f00 */
.L_x_38121:
[----:B------:R-:W-:Y:S05]  /*36b60*/  BSYNC B2 ;  /* 0x0000000000027941 */ /* 0x000fea0003800000 */
.L_x_38119:
        /* <DEDUP_REMOVED lines=16> */
.L_x_38125:
[----:B------:R-:W-:Y:S05]  /*36c70*/  BSYNC B3 ;  /* 0x0000000000037941 */ /* 0x000fea0003800000 */
.L_x_38124:
        /* <DEDUP_REMOVED lines=42> */
.L_x_38123:
[----:B------:R-:W-:Y:S05]  /*36f20*/  BSYNC B2 ;  /* 0x0000000000027941 */ /* 0x000fea0003800000 */
.L_x_38122:
        /* <DEDUP_REMOVED lines=15> */
.L_x_38126:
        /* <DEDUP_REMOVED lines=12> */
.L_x_38129:
[----:B------:R-:W-:-:S07]  /*370e0*/  IMAD.MOV.U32 R14, RZ, RZ, R24 ;  /* 0x000000ffff0e7224 */ /* 0x000fce00078e0018 */
.L_x_38130:
[----:B------:R-:W-:Y:S05]  /*370f0*/  BSYNC B2 ;  /* 0x0000000000027941 */ /* 0x000fea0003800000 */
.L_x_38128:
        /* <DEDUP_REMOVED lines=16> */
.L_x_38134:
[----:B------:R-:W-:Y:S05]  /*37200*/  BSYNC B3 ;  /* 0x0000000000037941 */ /* 0x000fea0003800000 */
.L_x_38133:
        /* <DEDUP_REMOVED lines=42> */
.L_x_38132:
[----:B------:R-:W-:Y:S05]  /*374b0*/  BSYNC B2 ;  /* 0x0000000000027941 */ /* 0x000fea0003800000 */
.L_x_38131:
        /* <DEDUP_REMOVED lines=10> */
.L_x_38127:
        /* <DEDUP_REMOVED lines=12> */
.L_x_38136:
[----:B------:R-:W-:-:S07]  /*37620*/  MOV R109, R24 ;  /* 0x00000018006d7202 */ /* 0x000fce0000000f00 */
.L_x_38137:
[----:B------:R-:W-:Y:S05]  /*37630*/  BSYNC B2 ;  /* 0x0000000000027941 */ /* 0x000fea0003800000 */
.L_x_38135:
        /* <DEDUP_REMOVED lines=16> */
.L_x_38141:
[----:B------:R-:W-:Y:S05]  /*37740*/  BSYNC B3 ;  /* 0x0000000000037941 */ /* 0x000fea0003800000 */
.L_x_38140:
        /* <DEDUP_REMOVED lines=42> */
.L_x_38139:
[----:B------:R-:W-:Y:S05]  /*379f0*/  BSYNC B2 ;  /* 0x0000000000027941 */ /* 0x000fea0003800000 */
.L_x_38138:
        /* <DEDUP_REMOVED lines=15> */
.L_x_38142:
        /* <DEDUP_REMOVED lines=12> */
.L_x_38145:
[----:B------:R-:W-:-:S07]  /*37bb0*/  IMAD.MOV.U32 R13, RZ, RZ, R24 ;  /* 0x000000ffff0d7224 */ /* 0x000fce00078e0018 */
.L_x_38146:
[----:B------:R-:W-:Y:S05]  /*37bc0*/  BSYNC B2 ;  /* 0x0000000000027941 */ /* 0x000fea0003800000 */
.L_x_38144:
        /* <DEDUP_REMOVED lines=16> */
.L_x_38150:
[----:B------:R-:W-:Y:S05]  /*37cd0*/  BSYNC B3 ;  /* 0x0000000000037941 */ /* 0x000fea0003800000 */
.L_x_38149:
        /* <DEDUP_REMOVED lines=42> */
.L_x_38148:
[----:B------:R-:W-:Y:S05]  /*37f80*/  BSYNC B2 ;  /* 0x0000000000027941 */ /* 0x000fea0003800000 */
.L_x_38147:
        /* <DEDUP_REMOVED lines=10> */
.L_x_38143:
        /* <DEDUP_REMOVED lines=12> */
.L_x_38152:
[----:B------:R-:W-:-:S07]  /*380f0*/  MOV R127, R24 ;  /* 0x00000018007f7202 */ /* 0x000fce0000000f00 */
.L_x_38153:
[----:B------:R-:W-:Y:S05]  /*38100*/  BSYNC B2 ;  /* 0x0000000000027941 */ /* 0x000fea0003800000 */
.L_x_38151:
        /* <DEDUP_REMOVED lines=16> */
.L_x_38157:
[----:B------:R-:W-:Y:S05]  /*38210*/  BSYNC B3 ;  /* 0x0000000000037941 */ /* 0x000fea0003800000 */
.L_x_38156:
        /* <DEDUP_REMOVED lines=42> */
.L_x_38155:
[----:B------:R-:W-:Y:S05]  /*384c0*/  BSYNC B2 ;  /* 0x0000000000027941 */ /* 0x000fea0003800000 */
.L_x_38154:
        /* <DEDUP_REMOVED lines=13> */
.L_x_38158:
        /* <DEDUP_REMOVED lines=12> */
.L_x_38161:
[----:B------:R-:W-:-:S07]  /*38660*/  IMAD.MOV.U32 R12, RZ, RZ, R24 ;  /* 0x000000ffff0c7224 */ /* 0x000fce00078e0018 */
.L_x_38162:
[----:B------:R-:W-:Y:S05]  /*38670*/  BSYNC B2 ;  /* 0x0000000000027941 */ /* 0x000fea0003800000 */
.L_x_38160:
        /* <DEDUP_REMOVED lines=16> */
.L_x_38166:
[----:B------:R-:W-:Y:S05]  /*38780*/  BSYNC B3 ;  /* 0x0000000000037941 */ /* 0x000fea0003800000 */
.L_x_38165:
        /* <DEDUP_REMOVED lines=42> */
.L_x_38164:
[----:B------:R-:W-:Y:S05]  /*38a30*/  BSYNC B2 ;  /* 0x0000000000027941 */ /* 0x000fea0003800000 */
.L_x_38163:
        /* <DEDUP_REMOVED lines=10> */
.L_x_38159:
        /* <DEDUP_REMOVED lines=12> */
.L_x_38168:
[----:B------:R-:W-:-:S07]  /*38ba0*/  MOV R90, R24 ;  /* 0x00000018005a7202 */ /* 0x000fce0000000f00 */
.L_x_38169:
[----:B------:R-:W-:Y:S05]  /*38bb0*/  BSYNC B2 ;  /* 0x0000000000027941 */ /* 0x000fea0003800000 */
.L_x_38167:
        /* <DEDUP_REMOVED lines=16> */
.L_x_38173:
[----:B------:R-:W-:Y:S05]  /*38cc0*/  BSYNC B3 ;  /* 0x0000000000037941 */ /* 0x000fea0003800000 */
.L_x_38172:
        /* <DEDUP_REMOVED lines=42> */
.L_x_38171:
[----:B------:R-:W-:Y:S05]  /*38f70*/  BSYNC B2 ;  /* 0x0000000000027941 */ /* 0x000fea0003800000 */
.L_x_38170:
        /* <DEDUP_REMOVED lines=13> */
.L_x_38174:
        /* <DEDUP_REMOVED lines=12> */
.L_x_38177:
[----:B------:R-:W-:-:S07]  /*39110*/  IMAD.MOV.U32 R11, RZ, RZ, R24 ;  /* 0x000000ffff0b7224 */ /* 0x000fce00078e0018 */
.L_x_38178:
[----:B------:R-:W-:Y:S05]  /*39120*/  BSYNC B2 ;  /* 0x0000000000027941 */ /* 0x000fea0003800000 */
.L_x_38176:
        /* <DEDUP_REMOVED lines=16> */
.L_x_38182:
[----:B------:R-:W-:Y:S05]  /*39230*/  BSYNC B3 ;  /* 0x0000000000037941 */ /* 0x000fea0003800000 */
.L_x_38181:
        /* <DEDUP_REMOVED lines=42> */
.L_x_38180:
[----:B------:R-:W-:Y:S05]  /*394e0*/  BSYNC B2 ;  /* 0x0000000000027941 */ /* 0x000fea0003800000 */
.L_x_38179:
        /* <DEDUP_REMOVED lines=10> */
.L_x_38175:
        /* <DEDUP_REMOVED lines=12> */
.L_x_38184:
[----:B------:R-:W-:-:S07]  /*39650*/  MOV R90, R24 ;  /* 0x00000018005a7202 */ /* 0x000fce0000000f00 */
.L_x_38185:
[----:B------:R-:W-:Y:S05]  /*39660*/  BSYNC B2 ;  /* 0x0000000000027941 */ /* 0x000fea0003800000 */
.L_x_38183:
        /* <DEDUP_REMOVED lines=16> */
.L_x_38189:
[----:B------:R-:W-:Y:S05]  /*39770*/  BSYNC B3 ;  /* 0x0000000000037941 */ /* 0x000fea0003800000 */
.L_x_38188:
        /* <DEDUP_REMOVED lines=42> */
.L_x_38187:
[----:B------:R-:W-:Y:S05]  /*39a20*/  BSYNC B2 ;  /* 0x0000000000027941 */ /* 0x000fea0003800000 */
.L_x_38186:
        /* <DEDUP_REMOVED lines=13> */
.L_x_38190:
        /* <DEDUP_REMOVED lines=12> */
.L_x_38193:
[----:B------:R-:W-:-:S07]  /*39bc0*/  IMAD.MOV.U32 R10, RZ, RZ, R24 ;  /* 0x000000ffff0a7224 */ /* 0x000fce00078e0018 */
.L_x_38194:
[----:B------:R-:W-:Y:S05]  /*39bd0*/  BSYNC B2 ;  /* 0x0000000000027941 */ /* 0x000fea0003800000 */
.L_x_38192:
        /* <DEDUP_REMOVED lines=16> */
.L_x_38198:
[----:B------:R-:W-:Y:S05]  /*39ce0*/  BSYNC B3 ;  /* 0x0000000000037941 */ /* 0x000fea0003800000 */
.L_x_38197:
        /* <DEDUP_REMOVED lines=42> */
.L_x_38196:
[----:B------:R-:W-:Y:S05]  /*39f90*/  BSYNC B2 ;  /* 0x0000000000027941 */ /* 0x000fea0003800000 */
.L_x_38195:
        /* <DEDUP_REMOVED lines=10> */
.L_x_38191:
        /* <DEDUP_REMOVED lines=24> */
[----:B------:R-:W-:Y:S02]  /*3a1c0*/  LOP3.LUT R91, R149, R89, R91, 0xfe, !PT ;  /* 0x00000059955b7212 */ /* 0x000fe400078efe5b */
[----:B------:R-:W-:Y:S02]  /*3a1d0*/  LOP3.LUT R88, R148, R88, R90, 0xfe, !PT ;  /* 0x0000005894587212 */ /* 0x000fe400078efe5a */
[----:B------:R-:W-:Y:S02]  /*3a1e0*/  SEL R89, RZ, 0x1, P2 ;  /* 0x00000001ff597807 */ /* 0x000fe40001000000 */
[----:B------:R-:W-:Y:S02]  /*3a1f0*/  SHF.L.U32 R149, R138, 0x3, RZ ;  /* 0x000000038a957819 */ /* 0x000fe400000006ff */
[----:B------:R-:W-:Y:S02]  /*3a200*/  LOP3.LUT R90, R88, R89, RZ, 0xfc, !PT ;  /* 0x00000059585a7212 */ /* 0x000fe400078efcff */
[----:B------:R-:W-:-:S02]  /*3a210*/  SHF.R.U32.HI R148, RZ, 0x1d, R138 ;  /* 0x0000001dff947819 */ /* 0x000fc4000001168a */
[----:B------:R-:W-:-:S04]  /*3a220*/  IADD3 R88, P0, R149, UR14, RZ ;  /* 0x0000000e95587c10 */ /* 0x000fc8000ff1e0ff */
        /* <DEDUP_REMOVED lines=23> */
.L_x_38070:
[----:B------:R-:W-:Y:S05]  /*3a3a0*/  BSYNC B1 ;  /* 0x0000000000017941 */ /* 0x000fea0003800000 */
.L_x_38069:
[----:B0123--:R-:W-:Y:S01]  /*3a3b0*/  FADD.FTZ R88, RZ, R18 ;  /* 0x00000012ff587221 */ /* 0x00ffe20000010000 */
        /* <DEDUP_REMOVED lines=291> */
.L_x_38232:
        /* <DEDUP_REMOVED lines=35> */
[----:B------:R-:W-:Y:S01]  /*3b820*/  F2FP.F16.F32.PACK_AB R88, R88, R89 ;  /* 0x000000595858723e */ /* 0x000fe200000000ff */
[----:B------:R-:W-:Y:S01]  /*3b830*/  FADD.FTZ R89, R52, -R149 ;  /* 0x8000009534597221 */ /* 0x000fe20000010000 */
[----:B------:R-:W-:-:S03]  /*3b840*/  FMUL.FTZ R90, R148, R90 ;  /* 0x0000005a945a7220 */ /* 0x000fc60000410000 */
[----:B------:R-:W-:Y:S01]  /*3b850*/  FMUL.FTZ R89, R148, R89 ;  /* 0x0000005994597220 */ /* 0x000fe20000410000 */
[----:B----4-:R-:W-:-:S03]  /*3b860*/  FFMA.FTZ R90, R252, R90, R194 ;  /* 0x0000005afc5a7223 */ /* 0x010fc600000100c2 */
        /* <DEDUP_REMOVED lines=8> */
[----:B------:R-:W-:-:S04]  /*3b8f0*/  FADD.FTZ R138, R55, -R149 ;  /* 0x80000095378a7221 */ /* 0x000fc80000010000 */
[----:B------:R-:W-:Y:S01]  /*3b900*/  F2FP.F16.F32.PACK_AB R90, R90, R91 ;  /* 0x0000005b5a5a723e */ /* 0x000fe200000000ff */
[----:B------:R-:W-:Y:S01]  /*3b910*/  FADD.FTZ R91, R110, -R149 ;  /* 0x800000956e5b7221 */ /* 0x000fe20000010000 */
[----:B------:R-:W-:-:S03]  /*3b920*/  FMUL.FTZ R138, R148, R138 ;  /* 0x0000008a948a7220 */ /* 0x000fc60000410000 */
[----:B------:R-:W-:Y:S01]  /*3b930*/  FMUL.FTZ R91, R148, R91 ;  /* 0x0000005b945b7220 */ /* 0x000fe20000410000 */
[----:B------:R-:W-:-:S03]  /*3b940*/  FFMA.FTZ R138, R139, R138, R199 ;  /* 0x0000008a8b8a7223 */ /* 0x000fc600000100c7 */
[----:B------:R-:W-:-:S05]  /*3b950*/  FFMA.FTZ R91, R150, R91, R198 ;  /* 0x0000005b965b7223 */ /* 0x000fca00000100c6 */
[----:B------:R-:W-:Y:S02]  /*3b960*/  F2FP.F16.F32.PACK_AB R91, R138, R91 ;  /* 0x0000005b8a5b723e */ /* 0x000fe400000000ff */
[----:B------:R-:W0:Y:S01]  /*3b970*/  LDC.64 R138, c[0x0][0x2b8] ;  /* 0x0000ae00ff8a7b82 */ /* 0x000e220000000a00 */
[----:B------:R-:W1:Y:S01]  /*3b980*/  S2R R252, SR_TID.X ;  /* 0x0000000000fc7919 */ /* 0x000e620000002100 */
[----:B0-----:R-:W-:-:S05]  /*3b990*/  IMAD.WIDE.U32 R138, R19, 0x10, R138 ;  /* 0x00000010138a7825 */ /* 0x001fca00078e008a */
[----:B------:R2:W-:Y:S01]  /*3b9a0*/  STG.E.128 desc[UR4][R138.64], R88 ;  /* 0x000000588a007986 */ /* 0x0005e2000c101d04 */
[----:B------:R-:W-:Y:S02]  /*3b9b0*/  IADD3 R19, R19, 0x20, RZ ;  /* 0x0000002013137810 */ /* 0x000fe40007ffe0ff */
[----:B-1----:R-:W-:-:S07]  /*3b9c0*/  LOP3.LUT R252, R252, 0x1f, RZ, 0xc0, !PT ;  /* 0x0000001ffcfc7812 */ /* 0x002fce00078ec0ff */
.L_x_38201:
[----:B------:R-:W-:Y:S05]  /*3b9d0*/  BSYNC B1 ;  /* 0x0000000000017941 */ /* 0x000fea0003800000 */
.L_x_38200:
        /* <DEDUP_REMOVED lines=45> */
[----:B------:R-:W-:Y:S01]  /*3bcb0*/  VIADD R19, R19, 0x20 ;  /* 0x0000002013137836 */ /* 0x000fe20000000000 */
[----:B-1----:R-:W-:-:S07]  /*3bcc0*/  LOP3.LUT R252, R252, 0x1f, RZ, 0xc0, !PT ;  /* 0x0000001ffcfc7812 */ /* 0x002fce00078ec0ff */
.L_x_38203:
[----:B------:R-:W-:Y:S05]  /*3bcd0*/  BSYNC B1 ;  /* 0x0000000000017941 */ /* 0x000fea0003800000 */
.L_x_38202:
        /* <DEDUP_REMOVED lines=14> */
[----:B------:R-:W-:Y:S01]  /*3bdc0*/  F2FP.F16.F32.PACK_AB R88, R88, R89 ;  /* 0x000000595858723e */ /* 0x000fe200000000ff */
        /* <DEDUP_REMOVED lines=8> */
[----:B------:R-:W-:Y:S01]  /*3be50*/  F2FP.F16.F32.PACK_AB R89, R89, R90 ;  /* 0x0000005a5959723e */ /* 0x000fe200000000ff */
[----:B------:R-:W-:Y:S01]  /*3be60*/  FADD.FTZ R90, R113, -R149 ;  /* 0x80000095715a7221 */ /* 0x000fe20000010000 */
[C---:B------:R-:W-:Y:S01]  /*3be70*/  FMUL.FTZ R91, R148.reuse, R91 ;  /* 0x0000005b945b7220 */ /* 0x040fe20000410000 */
[----:B------:R-:W-:Y:S02]  /*3be80*/  FFMA.FTZ R138, R251, R138, R183 ;  /* 0x0000008afb8a7223 */ /* 0x000fe400000100b7 */
[----:B------:R-:W-:Y:S01]  /*3be90*/  FMUL.FTZ R90, R148, R90 ;  /* 0x0000005a945a7220 */ /* 0x000fe20000410000 */
[----:B------:R-:W-:-:S03]  /*3bea0*/  FFMA.FTZ R91, R248, R91, R180 ;  /* 0x0000005bf85b7223 */ /* 0x000fc600000100b4 */
        /* <DEDUP_REMOVED lines=10> */
.L_x_38205:
[----:B------:R-:W-:Y:S05]  /*3bf50*/  BSYNC B1 ;  /* 0x0000000000017941 */ /* 0x000fea0003800000 */
.L_x_38204:
        /* <DEDUP_REMOVED lines=32> */
[----:B0-----:R-:W-:-:S04]  /*3c160*/  IMAD.WIDE.U32 R138, R19, 0x10, R138 ;  /* 0x00000010138a7825 */ /* 0x001fc800078e008a */
[----:B------:R-:W-:Y:S01]  /*3c170*/  VIADD R19, R19, 0x20 ;  /* 0x0000002013137836 */ /* 0x000fe20000000000 */
[----:B------:R0:W-:Y:S06]  /*3c180*/  STG.E.128 desc[UR4][R138.64], R88 ;  /* 0x000000588a007986 */ /* 0x0001ec000c101d04 */
.L_x_38207:
[----:B------:R-:W-:Y:S05]  /*3c190*/  BSYNC B1 ;  /* 0x0000000000017941 */ /* 0x000fea0003800000 */
.L_x_38206:
        /* <DEDUP_REMOVED lines=35> */
.L_x_38209:
[----:B------:R-:W-:Y:S05]  /*3c3d0*/  BSYNC B1 ;  /* 0x0000000000017941 */ /* 0x000fea0003800000 */
.L_x_38208:
        /* <DEDUP_REMOVED lines=35> */
.L_x_38211:
[----:B------:R-:W-:Y:S05]  /*3c610*/  BSYNC B1 ;  /* 0x0000000000017941 */ /* 0x000fea0003800000 */
.L_x_38210:
        /* <DEDUP_REMOVED lines=35> */
.L_x_38213:
[----:B------:R-:W-:Y:S05]  /*3c850*/  BSYNC B1 ;  /* 0x0000000000017941 */ /* 0x000fea0003800000 */
.L_x_38212:
        /* <DEDUP_REMOVED lines=35> */
.L_x_38215:
[----:B------:R-:W-:Y:S05]  /*3ca90*/  BSYNC B1 ;  /* 0x0000000000017941 */ /* 0x000fea0003800000 */
.L_x_38214:
        /* <DEDUP_REMOVED lines=35> */
.L_x_38217:
[----:B------:R-:W-:Y:S05]  /*3ccd0*/  BSYNC B1 ;  /* 0x0000000000017941 */ /* 0x000fea0003800000 */
.L_x_38216:
[----:B------:R-:W-:Y:S01]  /*3cce0*/  LOP3.LUT P0, RZ, R27, 0x40, RZ, 0xc0, !PT ;  /* 0x000000401bff7812 */ /* 0x000fe2000780c0ff */
[----:B------:R-:W-:-:S12]  /*3ccf0*/  BSSY B1, `(.L_x_38218) ;  /* 0x000002d000017945 */ /* 0x000fd80003800000 */
[----:B------:R-:W-:Y:S05]  /*3cd00*/  @!P0 BRA `(.L_x_38219) ;  /* 0x0000000000ac8947 */ /* 0x000fea0003800000 */
[----:B------:R1:W-:Y:S04]  /*3cd10*/  STL [R1+0x70], R2 ;  /* 0x0000700201007387 */ /* 0x0003e80000100800 */
        /* <DEDUP_REMOVED lines=8> */
[----:B-----5:R-:W-:-:S04]  /*3cda0*/  FADD.FTZ R89, R0, -R149 ;  /* 0x8000009500597221 */ /* 0x020fc80000010000 */
[----:B------:R-:W-:Y:S01]  /*3cdb0*/  FMUL.FTZ R89, R148, R89 ;  /* 0x0000005994597220 */ /* 0x000fe20000410000 */
[----:B------:R-:W-:-:S04]  /*3cdc0*/  FADD.FTZ R88, R50, -R149 ;  /* 0x8000009532587221 */ /* 0x000fc80000010000 */
[----:B------:R-:W-:Y:S01]  /*3cdd0*/  FMUL.FTZ R88, R148, R88 ;  /* 0x0000005894587220 */ /* 0x000fe20000410000 */
[----:B----4-:R-:W-:Y:S02]  /*3cde0*/  FFMA.FTZ R89, R2, R89, R68 ;  /* 0x0000005902597223 */ /* 0x010fe40000010044 */
[----:B------:R0:W5:Y:S01]  /*3cdf0*/  LDL.LU R2, [R1+0x70] ;  /* 0x0000700001027983 */ /* 0x0001620000300800 */
[----:B--2---:R-:W-:Y:S01]  /*3ce00*/  FFMA.FTZ R88, R90, R88, R69 ;  /* 0x000000585a587223 */ /* 0x004fe20000010045 */
        /* <DEDUP_REMOVED lines=22> */
[----:B------:R-:W1:Y:S01]  /*3cf70*/  LDC.64 R138, c[0x0][0x2b8] ;  /* 0x0000ae00ff8a7b82 */ /* 0x000e620000000a00 */
[----:B------:R-:W2:Y:S01]  /*3cf80*/  S2R R252, SR_TID.X ;  /* 0x0000000000fc7919 */ /* 0x000ea20000002100 */
[----:B-1----:R-:W-:-:S05]  /*3cf90*/  IMAD.WIDE.U32 R138, R19, 0x10, R138 ;  /* 0x00000010138a7825 */ /* 0x002fca00078e008a */
[----:B------:R0:W-:Y:S01]  /*3cfa0*/  STG.E.128 desc[UR4][R138.64], R88 ;  /* 0x000000588a007986 */ /* 0x0001e2000c101d04 */
[----:B--2---:R-:W-:-:S07]  /*3cfb0*/  LOP3.LUT R252, R252, 0x1f, RZ, 0xc0, !PT ;  /* 0x0000001ffcfc7812 */ /* 0x004fce00078ec0ff */
.L_x_38219:
[----:B------:R-:W-:Y:S05]  /*3cfc0*/  BSYNC B1 ;  /* 0x0000000000017941 */ /* 0x000fea0003800000 */
.L_x_38218:
[----:B01234-:R-:W0:Y:S02]  /*3cfd0*/  LDC.64 R88, c[0x0][0x210] ;  /* 0x00008400ff587b82 */ /* 0x01fe240000000a00 */
[----:B0-----:R-:W-:-:S05]  /*3cfe0*/  IMAD R26, R88, 0x4, R26 ;  /* 0x00000004581a7824 */ /* 0x001fca00078e021a */
[----:B------:R-:W-:-:S13]  /*3cff0*/  ISETP.GE.AND P0, PT, R26, R89, PT ;  /* 0x000000591a00720c */ /* 0x000fda0003f06270 */
[----:B------:R-:W-:Y:S05]  /*3d000*/  @!P0 BRA `(.L_x_38220) ;  /* 0xfffffc4400588947 */ /* 0x000fea000383ffff */
[----:B------:R-:W-:Y:S05]  /*3d010*/  BSYNC B0 ;  /* 0x0000000000007941 */ /* 0x000fea0003800000 */
.L_x_36889:
[----:B------:R-:W-:Y:S05]  /*3d020*/  EXIT ;  /* 0x000000000000794d */ /* 0x000fea0003800000 */
.L_x_38199:
        /* <DEDUP_REMOVED lines=8> */
.L_x_38222:
[----:B------:R-:W-:Y:S05]  /*3d0b0*/  BSYNC B1 ;  /* 0x0000000000017941 */ /* 0x000fea0003800000 */
.L_x_38221:
        /* <DEDUP_REMOVED lines=10> */
.L_x_38223:
        /* <DEDUP_REMOVED lines=9> */
.L_x_38224:
[----:B------:R-:W-:Y:S01]  /*3d1f0*/  HFMA2.MMA R90, -RZ, RZ, 0, 4.76837158203125e-07 ;  /* 0x00000008ff5a7435 */ /* 0x000fe200000001ff */
[----:B------:R-:W-:Y:S01]  /*3d200*/  FADD.FTZ R91, R91, R88 ;  /* 0x000000585b5b7221 */ /* 0x000fe20000010000 */
[----:B------:R-:W-:-:S03]  /*3d210*/  IMAD.MOV.U32 R88, RZ, RZ, -0x1 ;  /* 0xffffffffff587424 */ /* 0x000fc600078e00ff */
[----:B------:R-:W-:-:S07]  /*3d220*/  IMAD.MOV.U32 R139, RZ, RZ, R91 ;  /* 0x000000ffff8b7224 */ /* 0x000fce00078e005b */
[----:B------:R-:W-:Y:S05]  /*3d230*/  WARPSYNC.COLLECTIVE R88, `(.L_x_38225) ;  /* 0x0000000058087348 */ /* 0x000fea0003c00000 */
[----:B------:R0:W1:Y:S02]  /*3d240*/  SHFL.BFLY P6, R88, R139, R90, R89 ;  /* 0x0c00005a8b587389 */ /* 0x00006400000c0059 */
[----:B01----:R-:W-:Y:S01]  /*3d250*/  ENDCOLLECTIVE ;  /* 0x000000000000791b */ /* 0x003fe20003800000 */
.L_x_38225:
[----:B------:R-:W-:Y:S02]  /*3d260*/  IMAD.MOV.U32 R90, RZ, RZ, 0x10 ;  /* 0x00000010ff5a7424 */ /* 0x000fe400078e00ff */
[----:B------:R-:W-:Y:S01]  /*3d270*/  FADD.FTZ R91, R91, R88 ;  /* 0x000000585b5b7221 */ /* 0x000fe20000010000 */
[----:B------:R-:W-:-:S04]  /*3d280*/  MOV R88, 0xffffffff ;  /* 0xffffffff00587802 */ /* 0x000fc80000000f00 */
[----:B------:R-:W-:-:S07]  /*3d290*/  MOV R139, R91 ;  /* 0x0000005b008b7202 */ /* 0x000fce0000000f00 */
[----:B------:R-:W-:Y:S05]  /*3d2a0*/  WARPSYNC.COLLECTIVE R88, `(.L_x_38226) ;  /* 0x0000000058087348 */ /* 0x000fea0003c00000 */
[----:B------:R0:W1:Y:S02]  /*3d2b0*/  SHFL.BFLY P6, R88, R139, R90, R89 ;  /* 0x0c00005a8b587389 */ /* 0x00006400000c0059 */
[----:B01----:R-:W-:Y:S01]  /*3d2c0*/  ENDCOLLECTIVE ;  /* 0x000000000000791b */ /* 0x003fe20003800000 */
.L_x_38226:
        /* <DEDUP_REMOVED lines=175> */
.L_x_38227:
[----:B------:R-:W-:Y:S01]  /*3ddc0*/  HFMA2.MMA R90, -RZ, RZ, 0, 1.1920928955078125e-07 ;  /* 0x00000002ff5a7435 */ /* 0x000fe200000001ff */
[----:B------:R-:W-:Y:S01]  /*3ddd0*/  FADD.FTZ R138, R138, R88 ;  /* 0x000000588a8a7221 */ /* 0x000fe20000010000 */
[----:B------:R-:W-:-:S03]  /*3dde0*/  IMAD.MOV.U32 R88, RZ, RZ, -0x1 ;  /* 0xffffffffff587424 */ /* 0x000fc600078e00ff */
[----:B------:R-:W-:-:S07]  /*3ddf0*/  IMAD.MOV.U32 R139, RZ, RZ, R138 ;  /* 0x000000ffff8b7224 */ /* 0x000fce00078e008a */
[----:B------:R-:W-:Y:S05]  /*3de00*/  WARPSYNC.COLLECTIVE R88, `(.L_x_38228) ;  /* 0x0000000058087348 */ /* 0x000fea0003c00000 */
[----:B------:R0:W1:Y:S02]  /*3de10*/  SHFL.BFLY P6, R88, R139, R90, R89 ;  /* 0x0c00005a8b587389 */ /* 0x00006400000c0059 */
[----:B01----:R-:W-:Y:S01]  /*3de20*/  ENDCOLLECTIVE ;  /* 0x000000000000791b */ /* 0x003fe20003800000 */
.L_x_38228:
[----:B------:R-:W-:Y:S02]  /*3de30*/  IMAD.MOV.U32 R90, RZ, RZ, 0x4 ;  /* 0x00000004ff5a7424 */ /* 0x000fe400078e00ff */
[----:B------:R-:W-:Y:S01]  /*3de40*/  FADD.FTZ R138, R138, R88 ;  /* 0x000000588a8a7221 */ /* 0x000fe20000010000 */
[----:B------:R-:W-:-:S04]  /*3de50*/  MOV R88, 0xffffffff ;  /* 0xffffffff00587802 */ /* 0x000fc80000000f00 */
[----:B------:R-:W-:-:S07]  /*3de60*/  MOV R139, R138 ;  /* 0x0000008a008b7202 */ /* 0x000fce0000000f00 */
[----:B------:R-:W-:Y:S05]  /*3de70*/  WARPSYNC.COLLECTIVE R88, `(.L_x_38229) ;  /* 0x0000000058087348 */ /* 0x000fea0003c00000 */
[----:B------:R0:W1:Y:S02]  /*3de80*/  SHFL.BFLY P6, R88, R139, R90, R89 ;  /* 0x0c00005a8b587389 */ /* 0x00006400000c0059 */
[----:B01----:R-:W-:Y:S01]  /*3de90*/  ENDCOLLECTIVE ;  /* 0x000000000000791b */ /* 0x003fe20003800000 */
.L_x_38229:
[----:B------:R-:W-:Y:S01]  /*3dea0*/  HFMA2.MMA R90, -RZ, RZ, 0, 4.76837158203125e-07 ;  /* 0x00000008ff5a7435 */ /* 0x000fe200000001ff */
[----:B------:R-:W-:Y:S01]  /*3deb0*/  FADD.FTZ R138, R138, R88 ;  /* 0x000000588a8a7221 */ /* 0x000fe20000010000 */
[----:B------:R-:W-:-:S03]  /*3dec0*/  IMAD.MOV.U32 R88, RZ, RZ, -0x1 ;  /* 0xffffffffff587424 */ /* 0x000fc600078e00ff */
[----:B------:R-:W-:-:S07]  /*3ded0*/  IMAD.MOV.U32 R139, RZ, RZ, R138 ;  /* 0x000000ffff8b7224 */ /* 0x000fce00078e008a */
[----:B------:R-:W-:Y:S05]  /*3dee0*/  WARPSYNC.COLLECTIVE R88, `(.L_x_38230) ;  /* 0x0000000058087348 */ /* 0x000fea0003c00000 */
[----:B------:R0:W1:Y:S02]  /*3def0*/  SHFL.BFLY P6, R88, R139, R90, R89 ;  /* 0x0c00005a8b587389 */ /* 0x00006400000c0059 */
[----:B01----:R-:W-:Y:S01]  /*3df00*/  ENDCOLLECTIVE ;  /* 0x000000000000791b */ /* 0x003fe20003800000 */
.L_x_38230:
[----:B------:R-:W-:Y:S02]  /*3df10*/  IMAD.MOV.U32 R90, RZ, RZ, 0x10 ;  /* 0x00000010ff5a7424 */ /* 0x000fe400078e00ff */
[----:B------:R-:W-:Y:S01]  /*3df20*/  FADD.FTZ R138, R138, R88 ;  /* 0x000000588a8a7221 */ /* 0x000fe20000010000 */
[----:B------:R-:W-:-:S04]  /*3df30*/  MOV R88, 0xffffffff ;  /* 0xffffffff00587802 */ /* 0x000fc80000000f00 */
[----:B------:R-:W-:-:S07]  /*3df40*/  MOV R139, R138 ;  /* 0x0000008a008b7202 */ /* 0x000fce0000000f00 */
[----:B------:R-:W-:Y:S05]  /*3df50*/  WARPSYNC.COLLECTIVE R88, `(.L_x_38231) ;  /* 0x0000000058087348 */ /* 0x000fea0003c00000 */
[----:B------:R0:W1:Y:S02]  /*3df60*/  SHFL.BFLY P6, R88, R139, R90, R89 ;  /* 0x0c00005a8b587389 */ /* 0x00006400000c0059 */
[----:B01----:R-:W-:Y:S01]  /*3df70*/  ENDCOLLECTIVE ;  /* 0x000000000000791b */ /* 0x003fe20003800000 */
.L_x_38231:
[----:B------:R-:W-:Y:S05]  /*3df80*/  BRA `(.L_x_38232) ;  /* 0xffffffd400987947 */ /* 0x000fea000383ffff */
.L_x_38233:
        /* <DEDUP_REMOVED lines=15> */
.L_x_66080:


//--------------------- .text._ZN10layer_norm31ln_parallel_residual_fwd_kernelINS_13Kernel_traitsIf6__halfS2_S2_fjLj2560ELj1ELj4ELj1ELj16ENS_18Kernel_traits_baseILj2560EfS2_S2_S2_fjLj128EEEEELb1ELb1ELb1EEEvNS_9FwdParamsE --------------------------
	.section	.text._ZN10layer_norm31ln_parallel_residual_fwd_kernelINS_13Kernel_traitsIf6__halfS2_S2_fjLj2560ELj1ELj4ELj1ELj16ENS_18Kernel_traits_baseILj2560EfS2_S2_S2_fjLj128EEEEELb1ELb1ELb1EEEvNS_9FwdParamsE,"ax",@progbits
	.align	128
        .global         _ZN10layer_norm31ln_parallel_residual_fwd_kernelINS_13Kernel_traitsIf6__halfS2_S2_fjLj2560ELj1ELj4ELj1ELj16ENS_18Kernel_traits_baseILj2560EfS2_S2_S2_fjLj128EEEEELb1ELb1ELb1EEEvNS_9FwdParamsE
        .type           _ZN10layer_norm31ln_parallel_residual_fwd_kernelINS_13Kernel_traitsIf6__halfS2_S2_fjLj2560ELj1ELj4ELj1ELj16ENS_18Kernel_traits_baseILj2560EfS2_S2_S2_fjLj128EEEEELb1ELb1ELb1EEEvNS_9FwdParamsE,@function
        .size           _ZN10layer_norm31ln_parallel_residual_fwd_kernelINS_13Kernel_traitsIf6__halfS2_S2_fjLj2560ELj1ELj4ELj1ELj16ENS_18Kernel_traits_baseILj2560EfS2_S2_S2_fjLj128EEEEELb1ELb1ELb1EEEvNS_9FwdParamsE,(.L_x_66081 - _ZN10layer_norm31ln_parallel_residual_fwd_kernelINS_13Kernel_traitsIf6__halfS2_S2_fjLj2560ELj1ELj4ELj1ELj16ENS_18Kernel_traits_baseILj2560EfS2_S2_S2_fjLj128EEEEELb1ELb1ELb1EEEvNS_9FwdParamsE)
        .other          _ZN10layer_norm31ln_parallel_residual_fwd_kernelINS_13Kernel_traitsIf6__halfS2_S2_fjLj2560ELj1ELj4ELj1ELj16ENS_18Kernel_traits_baseILj2560EfS2_S2_S2_fjLj128EEEEELb1ELb1ELb1EEEvNS_9FwdParamsE,@"STO_CUDA_ENTRY STV_DEFAULT"
_ZN10layer_norm31ln_parallel_residual_fwd_kernelINS_13Kernel_traitsIf6__halfS2_S2_fjLj2560ELj1ELj4ELj1ELj16ENS_18Kernel_traits_baseILj2560EfS2_S2_S2_fjLj128EEEEELb1ELb1ELb1EEEvNS_9FwdParamsE:
.text._ZN10layer_norm31ln_parallel_residual_fwd_kernelINS_13Kernel_traitsIf6__halfS2_S2_fjLj2560ELj1ELj4ELj1ELj16ENS_18Kernel_traits_baseILj2560EfS2_S2_S2_fjLj128EEEEELb1ELb1ELb1EEEvNS_9FwdParamsE:
        /* <DEDUP_REMOVED lines=220> */
.L_x_39526:
        /* <DEDUP_REMOVED lines=28> */
.L_x_38236:
[----:B------:R-:W-:-:S07]  /*0f80*/  IMAD.MOV.U32 R13, RZ, RZ, R144 ;  /* 0x000000ffff0d7224 */ /* 0x000fce00078e0090 */
.L_x_38237:
[----:B------:R-:W-:Y:S05]  /*0f90*/  BSYNC B1 ;  /* 0x0000000000017941 */ /* 0x000fea0003800000 */
.L_x_38235:
        /* <DEDUP_REMOVED lines=16> */
.L_x_38241:
[----:B------:R-:W-:Y:S05]  /*10a0*/  BSYNC B2 ;  /* 0x0000000000027941 */ /* 0x000fea0003800000 */
.L_x_38240:
        /* <DEDUP_REMOVED lines=41> */
[----:B------:R-:W-:-:S08]  /*1340*/  LOP3.LUT R52, R55, UR40, R52, 0x96, !PT ;  /* 0x0000002837347c12 */ /* 0x000fd0000f8e9634 */
.L_x_38239:
[----:B------:R-:W-:Y:S05]  /*1350*/  BSYNC B1 ;  /* 0x0000000000017941 */ /* 0x000fea0003800000 */
.L_x_38238:
        /* <DEDUP_REMOVED lines=19> */
.L_x_38242:
        /* <DEDUP_REMOVED lines=12> */
.L_x_38245:
[----:B------:R-:W-:-:S07]  /*1550*/  IMAD.MOV.U32 R6, RZ, RZ, R144 ;  /* 0x000000ffff067224 */ /* 0x000fce00078e0090 */
.L_x_38246:
[----:B------:R-:W-:Y:S05]  /*1560*/  BSYNC B1 ;  /* 0x0000000000017941 */ /* 0x000fea0003800000 */
.L_x_38244:
        /* <DEDUP_REMOVED lines=16> */
.L_x_38250:
[----:B------:R-:W-:Y:S05]  /*1670*/  BSYNC B2 ;  /* 0x0000000000027941 */ /* 0x000fea0003800000 */
.L_x_38249:
        /* <DEDUP_REMOVED lines=42> */
.L_x_38248:
[----:B------:R-:W-:Y:S05]  /*1920*/  BSYNC B1 ;  /* 0x0000000000017941 */ /* 0x000fea0003800000 */
.L_x_38247:
        /* <DEDUP_REMOVED lines=10> */
.L_x_38243:
        /* <DEDUP_REMOVED lines=12> */
.L_x_38252:
[----:B------:R-:W-:-:S07]  /*1a90*/  MOV R13, R144 ;  /* 0x00000090000d7202 */ /* 0x000fce0000000f00 */
.L_x_38253:
[----:B------:R-:W-:Y:S05]  /*1aa0*/  BSYNC B1 ;  /* 0x0000000000017941 */ /* 0x000fea0003800000 */
.L_x_38251:
        /* <DEDUP_REMOVED lines=16> */
.L_x_38257:
[----:B------:R-:W-:Y:S05]  /*1bb0*/  BSYNC B2 ;  /* 0x0000000000027941 */ /* 0x000fea0003800000 */
.L_x_38256:
        /* <DEDUP_REMOVED lines=42> */
.L_x_38255:
[----:B------:R-:W-:Y:S05]  /*1e60*/  BSYNC B1 ;  /* 0x0000000000017941 */ /* 0x000fea0003800000 */
.L_x_38254:
        /* <DEDUP_REMOVED lines=14> */
.L_x_38258:
        /* <DEDUP_REMOVED lines=12> */
.L_x_38261:
[----:B------:R-:W-:-:S07]  /*2010*/  MOV R7, R144 ;  /* 0x0000009000077202 */ /* 0x000fce0000000f00 */
.L_x_38262:
[----:B------:R-:W-:Y:S05]  /*2020*/  BSYNC B1 ;  /* 0x0000000000017941 */ /* 0x000fea0003800000 */
.L_x_38260:
        /* <DEDUP_REMOVED lines=16> */
.L_x_38266:
[----:B------:R-:W-:Y:S05]  /*2130*/  BSYNC B2 ;  /* 0x0000000000027941 */ /* 0x000fea0003800000 */
.L_x_38265:
        /* <DEDUP_REMOVED lines=42> */
.L_x_38264:
[----:B------:R-:W-:Y:S05]  /*23e0*/  BSYNC B1 ;  /* 0x0000000000017941 */ /* 0x000fea0003800000 */
.L_x_38263:
        /* <DEDUP_REMOVED lines=10> */
.L_x_38259:
        /* <DEDUP_REMOVED lines=12> */
.L_x_38268:
[----:B------:R-:W-:-:S07]  /*2550*/  IMAD.MOV.U32 R13, RZ, RZ, R144 ;  /* 0x000000ffff0d7224 */ /* 0x000fce00078e0090 */
.L_x_38269:
[----:B------:R-:W-:Y:S05]  /*2560*/  BSYNC B1 ;  /* 0x0000000000017941 */ /* 0x000fea0003800000 */
.L_x_38267:
        /* <DEDUP_REMOVED lines=16> */
.L_x_38273:
[----:B------:R-:W-:Y:S05]  /*2670*/  BSYNC B2 ;  /* 0x0000000000027941 */ /* 0x000fea0003800000 */
.L_x_38272:
        /* <DEDUP_REMOVED lines=42> */
.L_x_38271:
[----:B------:R-:W-:Y:S05]  /*2920*/  BSYNC B1 ;  /* 0x0000000000017941 */ /* 0x000fea0003800000 */
.L_x_38270:
        /* <DEDUP_REMOVED lines=14> */
.L_x_38274:
        /* <DEDUP_REMOVED lines=12> */
.L_x_38277:
[----:B------:R-:W-:-:S07]  /*2ad0*/  IMAD.MOV.U32 R8, RZ, RZ, R144 ;  /* 0x000000ffff087224 */ /* 0x000fce00078e0090 */
.L_x_38278:
[----:B------:R-:W-:Y:S05]  /*2ae0*/  BSYNC B1 ;  /* 0x0000000000017941 */ /* 0x000fea0003800000 */
.L_x_38276:
        /* <DEDUP_REMOVED lines=16> */
.L_x_38282:
[----:B------:R-:W-:Y:S05]  /*2bf0*/  BSYNC B2 ;  /* 0x0000000000027941 */ /* 0x000fea0003800000 */
.L_x_38281:
        /* <DEDUP_REMOVED lines=42> */
.L_x_38280:
[----:B------:R-:W-:Y:S05]  /*2ea0*/  BSYNC B1 ;  /* 0x0000000000017941 */ /* 0x000fea0003800000 */
.L_x_38279:
        /* <DEDUP_REMOVED lines=10> */
.L_x_38275:
        /* <DEDUP_REMOVED lines=12> */
.L_x_38284:
[----:B------:R-:W-:-:S07]  /*3010*/  IMAD.MOV.U32 R13, RZ, RZ, R144 ;  /* 0x000000ffff0d7224 */ /* 0x000fce00078e0090 */
.L_x_38285:
[----:B------:R-:W-:Y:S05]  /*3020*/  BSYNC B1 ;  /* 0x0000000000017941 */ /* 0x000fea0003800000 */
.L_x_38283:
        /* <DEDUP_REMOVED lines=16> */
.L_x_38289:
[----:B------:R-:W-:Y:S05]  /*3130*/  BSYNC B2 ;  /* 0x0000000000027941 */ /* 0x000fea0003800000 */
.L_x_38288:
        /* <DEDUP_REMOVED lines=42> */
.L_x_38287:
[----:B------:R-:W-:Y:S05]  /*33e0*/  BSYNC B1 ;  /* 0x0000000000017941 */ /* 0x000fea0003800000 */
.L_x_38286:
        /* <DEDUP_REMOVED lines=14> */
.L_x_38290:
        /* <DEDUP_REMOVED lines=12> */
.L_x_38293:
[----:B------:R-:W-:-:S07]  /*3590*/  IMAD.MOV.U32 R9, RZ, RZ, R144 ;  /* 0x000000ffff097224 */ /* 0x000fce00078e0090 */
.L_x_38294:
[----:B------:R-:W-:Y:S05]  /*35a0*/  BSYNC B1 ;  /* 0x0000000000017941 */ /* 0x000fea0003800000 */
.L_x_38292:
        /* <DEDUP_REMOVED lines=16> */
.L_x_38298:
[----:B------:R-:W-:Y:S05]  /*36b0*/  BSYNC B2 ;  /* 0x0000000000027941 */ /* 0x000fea0003800000 */
.L_x_38297:
        /* <DEDUP_REMOVED lines=42> */
.L_x_38296:
[----:B------:R-:W-:Y:S05]  /*3960*/  BSYNC B1 ;  /* 0x0000000000017941 */ /* 0x000fea0003800000 */
.L_x_38295:
        /* <DEDUP_REMOVED lines=10> */
.L_x_38291:
        /* <DEDUP_REMOVED lines=12> */
.L_x_38300:
[----:B------:R-:W-:-:S07]  /*3ad0*/  MOV R13, R144 ;  /* 0x00000090000d7202 */ /* 0x000fce0000000f00 */
.L_x_38301:
[----:B------:R-:W-:Y:S05]  /*3ae0*/  BSYNC B1 ;  /* 0x0000000000017941 */ /* 0x000fea0003800000 */
.L_x_38299:
        /* <DEDUP_REMOVED lines=16> */
.L_x_38305:
[----:B------:R-:W-:Y:S05]  /*3bf0*/  BSYNC B2 ;  /* 0x0000000000027941 */ /* 0x000fea0003800000 */
.L_x_38304:
        /* <DEDUP_REMOVED lines=42> */
.L_x_38303:
[----:B------:R-:W-:Y:S05]  /*3ea0*/  BSYNC B1 ;  /* 0x0000000000017941 */ /* 0x000fea0003800000 */
.L_x_38302:
        /* <DEDUP_REMOVED lines=14> */
.L_x_38306:
        /* <DEDUP_REMOVED lines=12> */
.L_x_38309:
[----:B------:R-:W-:-:S07]  /*4050*/  MOV R10, R144 ;  /* 0x00000090000a7202 */ /* 0x000fce0000000f00 */
.L_x_38310:
[----:B------:R-:W-:Y:S05]  /*4060*/  BSYNC B1 ;  /* 0x0000000000017941 */ /* 0x000fea0003800000 */
.L_x_38308:
        /* <DEDUP_REMOVED lines=16> */
.L_x_38314:
[----:B------:R-:W-:Y:S05]  /*4170*/  BSYNC B2 ;  /* 0x0000000000027941 */ /* 0x000fea0003800000 */
.L_x_38313:
        /* <DEDUP_REMOVED lines=42> */
.L_x_38312:
[----:B------:R-:W-:Y:S05]  /*4420*/  BSYNC B1 ;  /* 0x0000000000017941 */ /* 0x000fea0003800000 */
.L_x_38311:
        /* <DEDUP_REMOVED lines=10> */
.L_x_38307:
        /* <DEDUP_REMOVED lines=12> */
.L_x_38316:
[----:B------:R-:W-:-:S07]  /*4590*/  IMAD.MOV.U32 R13, RZ, RZ, R144 ;  /* 0x000000ffff0d7224 */ /* 0x000fce00078e0090 */
.L_x_38317:
[----:B------:R-:W-:Y:S05]  /*45a0*/  BSYNC B1 ;  /* 0x0000000000017941 */ /* 0x000fea0003800000 */
.L_x_38315:
        /* <DEDUP_REMOVED lines=16> */
.L_x_38321:
[----:B------:R-:W-:Y:S05]  /*46b0*/  BSYNC B2 ;  /* 0x0000000000027941 */ /* 0x000fea0003800000 */
.L_x_38320:
        /* <DEDUP_REMOVED lines=42> */
.L_x_38319:
[----:B------:R-:W-:Y:S05]  /*4960*/  BSYNC B1 ;  /* 0x0000000000017941 */ /* 0x000fea0003800000 */
.L_x_38318:
        /* <DEDUP_REMOVED lines=13> */
.L_x_38322:
        /* <DEDUP_REMOVED lines=12> */
.L_x_38325:
[----:B------:R-:W-:-:S07]  /*4b00*/  IMAD.MOV.U32 R11, RZ, RZ, R144 ;  /* 0x000000ffff0b7224 */ /* 0x000fce00078e0090 */
.L_x_38326:
[----:B------:R-:W-:Y:S05]  /*4b10*/  BSYNC B1 ;  /* 0x0000000000017941 */ /* 0x000fea0003800000 */
.L_x_38324:
        /* <DEDUP_REMOVED lines=16> */
.L_x_38330:
[----:B------:R-:W-:Y:S05]  /*4c20*/  BSYNC B2 ;  /* 0x0000000000027941 */ /* 0x000fea0003800000 */
.L_x_38329:
        /* <DEDUP_REMOVED lines=41> */
[----:B------:R-:W-:-:S07]  /*4ec0*/  LOP3.LUT R52, R55, UR40, R52, 0x96, !PT ;  /* 0x0000002837347c12 */ /* 0x000fce000f8e9634 */
.L_x_38328:
[----:B------:R-:W-:Y:S05]  /*4ed0*/  BSYNC B1 ;  /* 0x0000000000017941 */ /* 0x000fea0003800000 */
.L_x_38327:
        /* <DEDUP_REMOVED lines=10> */
.L_x_38323:
        /* <DEDUP_REMOVED lines=12> */
.L_x_38332:
[----:B------:R-:W-:-:S07]  /*5040*/  IMAD.MOV.U32 R13, RZ, RZ, R144 ;  /* 0x000000ffff0d7224 */ /* 0x000fce00078e0090 */
.L_x_38333:
[----:B------:R-:W-:Y:S05]  /*5050*/  BSYNC B1 ;  /* 0x0000000000017941 */ /* 0x000fea0003800000 */
.L_x_38331:
        /* <DEDUP_REMOVED lines=16> */
.L_x_38337:
[----:B------:R-:W-:Y:S05]  /*5160*/  BSYNC B2 ;  /* 0x0000000000027941 */ /* 0x000fea0003800000 */
.L_x_38336:
        /* <DEDUP_REMOVED lines=42> */
.L_x_38335:
[----:B------:R-:W-:Y:S05]  /*5410*/  BSYNC B1 ;  /* 0x0000000000017941 */ /* 0x000fea0003800000 */
.L_x_38334:
[----:B------:R-:W-:Y:S01]  /*5420*/  I2FP.F32.U32 R13, R13 ;  /* 0x0000000d000d7245 */ /* 0x000fe20000201000 */
[----:B------:R-:W-:-:S04]  /*5430*/  HADD2.F32 R14, -RZ, R19.H0_H0 ;  /* 0x20000013ff0e7230 */ /* 0x000fc80000004100 */
[----:B------:R-:W-:Y:S01]  /*5440*/  FFMA.FTZ R13, R13, R50, 1.1641532182693481445e-10 ;  /* 0x2f0000000d0d7423 */ /* 0x000fe20000010032 */
[----:B------:R-:W-:-:S04]  /*5450*/  FMUL.FTZ R14, R14, R49 ;  /* 0x000000310e0e7220 */ /* 0x000fc80000410000 */
[----:B------:R-:W-:-:S04]  /*5460*/  FSETP.GTU.FTZ.AND P4, PT, R13, R48, PT ;  /* 0x000000300d00720b */ /* 0x000fc80003f9c000 */
[----:B------:R-:W-:Y:S01]  /*5470*/  FSEL R46, R14, RZ, !P4 ;  /* 0x000000ff0e2e7208 */ /* 0x000fe20006000000 */
[----:B------:R-:W-:Y:S08]  /*5480*/  @P2 BRA `(.L_x_38338) ;  /* 0x0000000000182947 */ /* 0x000ff00003800000 */
[----:B------:R-:W-:Y:S01]  /*5490*/  IMAD.MOV.U32 R14, RZ, RZ, R15 ;  /* 0x000000ffff0e7224 */ /* 0x000fe200078e000f */
[----:B------:R-:W-:Y:S06]  /*54a0*/  @!P1 BRA `(.L_x_38339) ;  /* 0x0000000400609947 */ /* 0x000fec0003800000 */
[----:B------:R-:W-:Y:S01]  /*54b0*/  HADD2.F32 R13, -RZ, R63.H0_H0 ;  /* 0x2000003fff0d7230 */ /* 0x000fe20000004100 */
[----:B------:R-:W-:-:S04]  /*54c0*/  MOV R14, R15 ;  /* 0x0000000f000e7202 */ /* 0x000fc80000000f00 */
[----:B------:R-:W-:Y:S01]  /*54d0*/  FADD.FTZ R46, R46, R13 ;  /* 0x0000000d2e2e7221 */ /* 0x000fe20000010000 */
[----:B------:R-:W-:Y:S06]  /*54e0*/  BRA `(.L_x_38339) ;  /* 0x0000000400507947 */ /* 0x000fec0003800000 */
.L_x_38338:
        /* <DEDUP_REMOVED lines=12> */
.L_x_38341:
[----:B------:R-:W-:-:S07]  /*55b0*/  IMAD.MOV.U32 R13, RZ, RZ, R144 ;  /* 0x000000ffff0d7224 */ /* 0x000fce00078e0090 */
.L_x_38342:
[----:B------:R-:W-:Y:S05]  /*55c0*/  BSYNC B1 ;  /* 0x0000000000017941 */ /* 0x000fea0003800000 */
.L_x_38340:
        /* <DEDUP_REMOVED lines=16> */
.L_x_38346:
[----:B------:R-:W-:Y:S05]  /*56d0*/  BSYNC B2 ;  /* 0x0000000000027941 */ /* 0x000fea0003800000 */
.L_x_38345:
        /* <DEDUP_REMOVED lines=41> */
[----:B------:R-:W-:-:S07]  /*5970*/  LOP3.LUT R52, R55, UR40, R52, 0x96, !PT ;  /* 0x0000002837347c12 */ /* 0x000fce000f8e9634 */
.L_x_38344:
[----:B------:R-:W-:Y:S05]  /*5980*/  BSYNC B1 ;  /* 0x0000000000017941 */ /* 0x000fea0003800000 */
.L_x_38343:
        /* <DEDUP_REMOVED lines=10> */
.L_x_38339:
        /* <DEDUP_REMOVED lines=12> */
.L_x_38348:
[----:B------:R-:W-:-:S07]  /*5af0*/  MOV R13, R144 ;  /* 0x00000090000d7202 */ /* 0x000fce0000000f00 */
.L_x_38349:
[----:B------:R-:W-:Y:S05]  /*5b00*/  BSYNC B1 ;  /* 0x0000000000017941 */ /* 0x000fea0003800000 */
.L_x_38347:
        /* <DEDUP_REMOVED lines=16> */
.L_x_38353:
[----:B------:R-:W-:Y:S05]  /*5c10*/  BSYNC B2 ;  /* 0x0000000000027941 */ /* 0x000fea0003800000 */
.L_x_38352:
        /* <DEDUP_REMOVED lines=42> */
.L_x_38351:
[----:B------:R-:W-:Y:S05]  /*5ec0*/  BSYNC B1 ;  /* 0x0000000000017941 */ /* 0x000fea0003800000 */
.L_x_38350:
        /* <DEDUP_REMOVED lines=13> */
.L_x_38354:
        /* <DEDUP_REMOVED lines=12> */
.L_x_38357:
[----:B------:R-:W-:-:S07]  /*6060*/  MOV R14, R144 ;  /* 0x00000090000e7202 */ /* 0x000fce0000000f00 */
.L_x_38358:
[----:B------:R-:W-:Y:S05]  /*6070*/  BSYNC B1 ;  /* 0x0000000000017941 */ /* 0x000fea0003800000 */
.L_x_38356:
        /* <DEDUP_REMOVED lines=18> */
.L_x_38362:
[----:B------:R-:W-:Y:S05]  /*61a0*/  BSYNC B2 ;  /* 0x0000000000027941 */ /* 0x000fea0003800000 */
.L_x_38361:
        /* <DEDUP_REMOVED lines=42> */
.L_x_38360:
[----:B------:R-:W-:Y:S05]  /*6450*/  BSYNC B1 ;  /* 0x0000000000017941 */ /* 0x000fea0003800000 */
.L_x_38359:
        /* <DEDUP_REMOVED lines=10> */
.L_x_38355:
[----:B------:R-:W-:Y:S02]  /*6500*/  P2R R16, PR, RZ, 0x4 ;  /* 0x00000004ff107803 */ /* 0x000fe40000000000 */
        /* <DEDUP_REMOVED lines=15> */
[C---:B------:R-:W-:Y:S02]  /*6600*/  LEA R26, P3, R37.reuse, UR12, 0x4 ;  /* 0x0000000c251a7c11 */ /* 0x040fe4000f8620ff */
[----:B------:R-:W-:Y:S01]  /*6610*/  ISETP.NE.AND P6, PT, R20, RZ, PT ;  /* 0x000000ff1400720c */ /* 0x000fe20003fc5270 */
[----:B------:R-:W-:Y:S01]  /*6620*/  IMAD.WIDE.U32 R14, R14, 0x10000, RZ ;  /* 0x000100000e0e7825 */ /* 0x000fe200078e00ff */
[----:B------:R-:W-:Y:S01]  /*6630*/  SHF.L.U32 R32, R37, 0x3, RZ ;  /* 0x0000000325207819 */ /* 0x000fe200000006ff */
[----:B------:R-:W1:Y:S01]  /*6640*/  @P1 LDC.64 R20, c[0x0][0x230] ;  /* 0x00008c00ff141b82 */ /* 0x000e620000000a00 */
        /* <DEDUP_REMOVED lines=9> */
[----:B------:R-:W-:Y:S02]  /*66e0*/  F2FP.F16.F32.PACK_AB R19, R47, R46 ;  /* 0x0000002e2f13723e */ /* 0x000fe400000000ff */
        /* <DEDUP_REMOVED lines=11> */
[----:B0-----:R-:W-:Y:S01]  /*67a0*/  IMAD.U32 R15, R51, 0x10000, RZ ;  /* 0x00010000330f7824 */ /* 0x001fe200078e00ff */
[----:B------:R-:W-:Y:S02]  /*67b0*/  LOP3.LUT R14, R12, 0xffff, RZ, 0xc0, !PT ;  /* 0x0000ffff0c0e7812 */ /* 0x000fe400078ec0ff */
[----:B------:R-:W-:Y:S02]  /*67c0*/  LOP3.LUT R16, R9, 0xff, RZ, 0xc0, !PT ;  /* 0x000000ff09107812 */ /* 0x000fe400078ec0ff */
[----:B------:R-:W-:Y:S02]  /*67d0*/  LOP3.LUT R17, R15, 0xff0000, RZ, 0xc0, !PT ;  /* 0x00ff00000f117812 */ /* 0x000fe400078ec0ff */
[----:B------:R-:W-:Y:S02]  /*67e0*/  PRMT R15, R11, 0x7104, RZ ;  /* 0x000071040b0f7816 */ /* 0x000fe400000000ff */
[----:B------:R-:W-:Y:S01]  /*67f0*/  PRMT R14, R17, 0x4210, R14 ;  /* 0x00004210110e7816 */ /* 0x000fe2000000000e */
[----:B------:R-:W-:Y:S01]  /*6800*/  IMAD.WIDE.U32 R16, R16, 0x1000000, RZ ;  /* 0x0100000010107825 */ /* 0x000fe200078e00ff */
[----:B------:R-:W-:-:S02]  /*6810*/  LOP3.LUT R18, R8, 0xff, RZ, 0xc0, !PT ;  /* 0x000000ff08127812 */ /* 0x000fc400078ec0ff */
[----:B------:R-:W-:Y:S02]  /*6820*/  LOP3.LUT R26, R7, 0xff, RZ, 0xc0, !PT ;  /* 0x000000ff071a7812 */ /* 0x000fe400078ec0ff */
[----:B------:R-:W-:Y:S01]  /*6830*/  LOP3.LUT R15, R14, 0xff00, R15, 0xf8, !PT ;  /* 0x0000ff000e0f7812 */ /* 0x000fe200078ef80f */
[----:B------:R-:W-:Y:S01]  /*6840*/  IMAD.WIDE.U32 R18, R18, 0x10000, RZ ;  /* 0x0001000012127825 */ /* 0x000fe200078e00ff */
[----:B------:R-:W-:Y:S02]  /*6850*/  IADD3 R14, P3, R32, UR16, RZ ;  /* 0x00000010200e7c10 */ /* 0x000fe4000ff7e0ff */
[----:B------:R-:W-:Y:S01]  /*6860*/  LOP3.LUT R15, R15, 0xff, R10, 0xf8, !PT ;  /* 0x000000ff0f0f7812 */ /* 0x000fe200078ef80a */
[----:B------:R-:W-:-:S03]  /*6870*/  IMAD.WIDE.U32 R26, R26, 0x100, RZ ;  /* 0x000001001a1a7825 */ /* 0x000fc600078e00ff */
[----:B------:R-:W-:Y:S02]  /*6880*/  LOP3.LUT R17, R19, R15, R17, 0xfe, !PT ;  /* 0x0000000f13117212 */ /* 0x000fe400078efe11 */
[----:B------:R-:W-:Y:S02]  /*6890*/  LOP3.LUT R31, R26, R16, R18, 0xfe, !PT ;  /* 0x000000101a1f7212 */ /* 0x000fe400078efe12 */
[----:B------:R-:W-:Y:S02]  /*68a0*/  IADD3.X R15, R34, UR17, RZ, P3, !PT ;  /* 0x00000011220f7c10 */ /* 0x000fe40009ffe4ff */
[----:B------:R-:W-:Y:S02]  /*68b0*/  LOP3.LUT R16, R31, 0xff, R6, 0xf8, !PT ;  /* 0x000000ff1f107812 */ /* 0x000fe400078ef806 */
[----:B------:R-:W-:-:S05]  /*68c0*/  LOP3.LUT R17, R17, R27, RZ, 0xfc, !PT ;  /* 0x0000001b11117212 */ /* 0x000fca00078efcff */
[----:B------:R1:W-:Y:S02]  /*68d0*/  STG.E.64 desc[UR4][R14.64], R16 ;  /* 0x000000100e007986 */ /* 0x0003e4000c101b04 */
.L_x_38363:
[----:B------:R2:W5:Y:S04]  /*68e0*/  @P0 LDG.E.128 R56, desc[UR4][R22.64] ;  /* 0x0000000416380981 */ /* 0x000568000c1e1d00 */
[----:B------:R2:W5:Y:S04]  /*68f0*/  @P1 LDG.E.128 R60, desc[UR4][R20.64] ;  /* 0x00000004143c1981 */ /* 0x000568000c1e1d00 */
[----:B01----:R2:W5:Y:S01]  /*6900*/  LDG.E.128 R16, desc[UR4][R28.64] ;  /* 0x000000041c107981 */ /* 0x003562000c1e1d00 */
[----:B------:R-:W-:Y:S01]  /*6910*/  ISETP.NE.AND P3, PT, R24, 0x1, PT ;  /* 0x000000011800780c */ /* 0x000fe20003f65270 */
[----:B------:R-:W-:Y:S01]  /*6920*/  BSSY B1, `(.L_x_38364) ;  /* 0x000000d000017945 */ /* 0x000fe20003800000 */
[----:B------:R-:W-:-:S02]  /*6930*/  LOP3.LUT R149, R252, 0x1f, RZ, 0xc0, !PT ;  /* 0x0000001ffc957812 */ /* 0x000fc400078ec0ff */
[----:B------:R-:W-:-:S09]  /*6940*/  IADD3 R15, R24, 0x1, RZ ;  /* 0x00000001180f7810 */ /* 0x000fd20007ffe0ff */
        /* <DEDUP_REMOVED lines=9> */
.L_x_38365:
[----:B------:R-:W-:-:S07]  /*69e0*/  IMAD.MOV.U32 R14, RZ, RZ, R144 ;  /* 0x000000ffff0e7224 */ /* 0x000fce00078e0090 */
.L_x_38366:
[----:B------:R-:W-:Y:S05]  /*69f0*/  BSYNC B1 ;  /* 0x0000000000017941 */ /* 0x000fea0003800000 */
.L_x_38364:
        /* <DEDUP_REMOVED lines=16> */
.L_x_38370:
[----:B------:R-:W-:Y:S05]  /*6b00*/  BSYNC B2 ;  /* 0x0000000000027941 */ /* 0x000fea0003800000 */
.L_x_38369:
        /* <DEDUP_REMOVED lines=42> */
.L_x_38368:
[----:B------:R-:W-:Y:S05]  /*6db0*/  BSYNC B1 ;  /* 0x0000000000017941 */ /* 0x000fea0003800000 */
.L_x_38367:
        /* <DEDUP_REMOVED lines=14> */
.L_x_38371:
        /* <DEDUP_REMOVED lines=12> */
.L_x_38374:
[----:B------:R-:W-:-:S07]  /*6f60*/  IMAD.MOV.U32 R6, RZ, RZ, R144 ;  /* 0x000000ffff067224 */ /* 0x000fce00078e0090 */
.L_x_38375:
[----:B------:R-:W-:Y:S05]  /*6f70*/  BSYNC B1 ;  /* 0x0000000000017941 */ /* 0x000fea0003800000 */
.L_x_38373:
        /* <DEDUP_REMOVED lines=16> */
.L_x_38379:
[----:B------:R-:W-:Y:S05]  /*7080*/  BSYNC B2 ;  /* 0x0000000000027941 */ /* 0x000fea0003800000 */
.L_x_38378:
        /* <DEDUP_REMOVED lines=42> */
.L_x_38377:
[----:B------:R-:W-:Y:S05]  /*7330*/  BSYNC B1 ;  /* 0x0000000000017941 */ /* 0x000fea0003800000 */
.L_x_38376:
        /* <DEDUP_REMOVED lines=10> */
.L_x_38372:
        /* <DEDUP_REMOVED lines=12> */
.L_x_38381:
[----:B------:R-:W-:-:S07]  /*74a0*/  IMAD.MOV.U32 R15, RZ, RZ, R144 ;  /* 0x000000ffff0f7224 */ /* 0x000fce00078e0090 */
.L_x_38382:
[----:B------:R-:W-:Y:S05]  /*74b0*/  BSYNC B1 ;  /* 0x0000000000017941 */ /* 0x000fea0003800000 */
.L_x_38380:
        /* <DEDUP_REMOVED lines=16> */
.L_x_38386:
[----:B------:R-:W-:Y:S05]  /*75c0*/  BSYNC B2 ;  /* 0x0000000000027941 */ /* 0x000fea0003800000 */
.L_x_38385:
        /* <DEDUP_REMOVED lines=42> */
.L_x_38384:
[----:B------:R-:W-:Y:S05]  /*7870*/  BSYNC B1 ;  /* 0x0000000000017941 */ /* 0x000fea0003800000 */
.L_x_38383:
        /* <DEDUP_REMOVED lines=14> */
.L_x_38387:
        /* <DEDUP_REMOVED lines=12> */
.L_x_38390:
[----:B------:R-:W-:-:S07]  /*7a20*/  IMAD.MOV.U32 R7, RZ, RZ, R144 ;  /* 0x000000ffff077224 */ /* 0x000fce00078e0090 */
.L_x_38391:
[----:B------:R-:W-:Y:S05]  /*7a30*/  BSYNC B1 ;  /* 0x0000000000017941 */ /* 0x000fea0003800000 */
.L_x_38389:
        /* <DEDUP_REMOVED lines=16> */
.L_x_38395:
[----:B------:R-:W-:Y:S05]  /*7b40*/  BSYNC B2 ;  /* 0x0000000000027941 */ /* 0x000fea0003800000 */
.L_x_38394:
        /* <DEDUP_REMOVED lines=42> */
.L_x_38393:
[----:B------:R-:W-:Y:S05]  /*7df0*/  BSYNC B1 ;  /* 0x0000000000017941 */ /* 0x000fea0003800000 */
.L_x_38392:
        /* <DEDUP_REMOVED lines=10> */
.L_x_38388:
        /* <DEDUP_REMOVED lines=12> */
.L_x_38397:
[----:B------:R-:W-:-:S07]  /*7f60*/  MOV R15, R144 ;  /* 0x00000090000f7202 */ /* 0x000fce0000000f00 */
.L_x_38398:
[----:B------:R-:W-:Y:S05]  /*7f70*/  BSYNC B1 ;  /* 0x0000000000017941 */ /* 0x000fea0003800000 */
.L_x_38396:
        /* <DEDUP_REMOVED lines=16> */
.L_x_38402:
[----:B------:R-:W-:Y:S05]  /*8080*/  BSYNC B2 ;  /* 0x0000000000027941 */ /* 0x000fea0003800000 */
.L_x_38401:
        /* <DEDUP_REMOVED lines=42> */
.L_x_38400:
[----:B------:R-:W-:Y:S05]  /*8330*/  BSYNC B1 ;  /* 0x0000000000017941 */ /* 0x000fea0003800000 */
.L_x_38399:
        /* <DEDUP_REMOVED lines=14> */
.L_x_38403:
        /* <DEDUP_REMOVED lines=12> */
.L_x_38406:
[----:B------:R-:W-:-:S07]  /*84e0*/  MOV R8, R144 ;  /* 0x0000009000087202 */ /* 0x000fce0000000f00 */
.L_x_38407:
[----:B------:R-:W-:Y:S05]  /*84f0*/  BSYNC B1 ;  /* 0x0000000000017941 */ /* 0x000fea0003800000 */
.L_x_38405:
        /* <DEDUP_REMOVED lines=16> */
.L_x_38411:
[----:B------:R-:W-:Y:S05]  /*8600*/  BSYNC B2 ;  /* 0x0000000000027941 */ /* 0x000fea0003800000 */
.L_x_38410:
        /* <DEDUP_REMOVED lines=42> */
.L_x_38409:
[----:B------:R-:W-:Y:S05]  /*88b0*/  BSYNC B1 ;  /* 0x0000000000017941 */ /* 0x000fea0003800000 */
.L_x_38408:
        /* <DEDUP_REMOVED lines=10> */
.L_x_38404:
        /* <DEDUP_REMOVED lines=12> */
.L_x_38413:
[----:B------:R-:W-:-:S07]  /*8a20*/  IMAD.MOV.U32 R24, RZ, RZ, R144 ;  /* 0x000000ffff187224 */ /* 0x000fce00078e0090 */
.L_x_38414:
[----:B------:R-:W-:Y:S05]  /*8a30*/  BSYNC B1 ;  /* 0x0000000000017941 */ /* 0x000fea0003800000 */
.L_x_38412:
        /* <DEDUP_REMOVED lines=16> */
.L_x_38418:
[----:B------:R-:W-:Y:S05]  /*8b40*/  BSYNC B2 ;  /* 0x0000000000027941 */ /* 0x000fea0003800000 */
.L_x_38417:
        /* <DEDUP_REMOVED lines=42> */
.L_x_38416:
[----:B------:R-:W-:Y:S05]  /*8df0*/  BSYNC B1 ;  /* 0x0000000000017941 */ /* 0x000fea0003800000 */
.L_x_38415:
        /* <DEDUP_REMOVED lines=14> */
.L_x_38419:
        /* <DEDUP_REMOVED lines=12> */
.L_x_38422:
[----:B------:R-:W-:-:S07]  /*8fa0*/  IMAD.MOV.U32 R9, RZ, RZ, R144 ;  /* 0x000000ffff097224 */ /* 0x000fce00078e0090 */
.L_x_38423:
[----:B------:R-:W-:Y:S05]  /*8fb0*/  BSYNC B1 ;  /* 0x0000000000017941 */ /* 0x000fea0003800000 */
.L_x_38421:
        /* <DEDUP_REMOVED lines=16> */
.L_x_38427:
[----:B------:R-:W-:Y:S05]  /*90c0*/  BSYNC B2 ;  /* 0x0000000000027941 */ /* 0x000fea0003800000 */
.L_x_38426:
        /* <DEDUP_REMOVED lines=42> */
.L_x_38425:
[----:B------:R-:W-:Y:S05]  /*9370*/  BSYNC B1 ;  /* 0x0000000000017941 */ /* 0x000fea0003800000 */
.L_x_38424:
        /* <DEDUP_REMOVED lines=10> */
.L_x_38420:
        /* <DEDUP_REMOVED lines=12> */
.L_x_38429:
[----:B------:R-:W-:-:S07]  /*94e0*/  IMAD.MOV.U32 R24, RZ, RZ, R144 ;  /* 0x000000ffff187224 */ /* 0x000fce00078e0090 */
.L_x_38430:
[----:B------:R-:W-:Y:S05]  /*94f0*/  BSYNC B1 ;  /* 0x0000000000017941 */ /* 0x000fea0003800000 */
.L_x_38428:
        /* <DEDUP_REMOVED lines=16> */
.L_x_38434:
[----:B------:R-:W-:Y:S05]  /*9600*/  BSYNC B2 ;  /* 0x0000000000027941 */ /* 0x000fea0003800000 */
.L_x_38433:
        /* <DEDUP_REMOVED lines=42> */
.L_x_38432:
[----:B------:R-:W-:Y:S05]  /*98b0*/  BSYNC B1 ;  /* 0x0000000000017941 */ /* 0x000fea0003800000 */
.L_x_38431:
        /* <DEDUP_REMOVED lines=14> */
.L_x_38435:
        /* <DEDUP_REMOVED lines=12> */
.L_x_38438:
[----:B------:R-:W-:-:S07]  /*9a60*/  IMAD.MOV.U32 R10, RZ, RZ, R144 ;  /* 0x000000ffff0a7224 */ /* 0x000fce00078e0090 */
.L_x_38439:
[----:B------:R-:W-:Y:S05]  /*9a70*/  BSYNC B1 ;  /* 0x0000000000017941 */ /* 0x000fea0003800000 */
.L_x_38437:
        /* <DEDUP_REMOVED lines=16> */
.L_x_38443:
[----:B------:R-:W-:Y:S05]  /*9b80*/  BSYNC B2 ;  /* 0x0000000000027941 */ /* 0x000fea0003800000 */
.L_x_38442:
        /* <DEDUP_REMOVED lines=42> */
.L_x_38441:
[----:B------:R-:W-:Y:S05]  /*9e30*/  BSYNC B1 ;  /* 0x0000000000017941 */ /* 0x000fea0003800000 */
.L_x_38440:
        /* <DEDUP_REMOVED lines=10> */
.L_x_38436:
        /* <DEDUP_REMOVED lines=12> */
.L_x_38445:
[----:B------:R-:W-:-:S07]  /*9fa0*/  MOV R24, R144 ;  /* 0x0000009000187202 */ /* 0x000fce0000000f00 */
.L_x_38446:
[----:B------:R-:W-:Y:S05]  /*9fb0*/  BSYNC B1 ;  /* 0x0000000000017941 */ /* 0x000fea0003800000 */
.L_x_38444:
        /* <DEDUP_REMOVED lines=16> */
.L_x_38450:
[----:B------:R-:W-:Y:S05]  /*a0c0*/  BSYNC B2 ;  /* 0x0000000000027941 */ /* 0x000fea0003800000 */
.L_x_38449:
        /* <DEDUP_REMOVED lines=44> */
.L_x_38448:
[----:B------:R-:W-:Y:S05]  /*a390*/  BSYNC B1 ;  /* 0x0000000000017941 */ /* 0x000fea0003800000 */
.L_x_38447:
        /* <DEDUP_REMOVED lines=13> */
.L_x_38451:
        /* <DEDUP_REMOVED lines=12> */
.L_x_38454:
[----:B------:R-:W-:-:S07]  /*a530*/  IMAD.MOV.U32 R11, RZ, RZ, R144 ;  /* 0x000000ffff0b7224 */ /* 0x000fce00078e0090 */
.L_x_38455:
[----:B------:R-:W-:Y:S05]  /*a540*/  BSYNC B1 ;  /* 0x0000000000017941 */ /* 0x000fea0003800000 */
.L_x_38453:
        /* <DEDUP_REMOVED lines=16> */
.L_x_38459:
[----:B------:R-:W-:Y:S05]  /*a650*/  BSYNC B2 ;  /* 0x0000000000027941 */ /* 0x000fea0003800000 */
.L_x_38458:
        /* <DEDUP_REMOVED lines=44> */
.L_x_38457:
[----:B------:R-:W-:Y:S05]  /*a920*/  BSYNC B1 ;  /* 0x0000000000017941 */ /* 0x000fea0003800000 */
.L_x_38456:
        /* <DEDUP_REMOVED lines=10> */
.L_x_38452:
        /* <DEDUP_REMOVED lines=12> */
.L_x_38461:
[----:B------:R-:W-:-:S07]  /*aa90*/  IMAD.MOV.U32 R18, RZ, RZ, R144 ;  /* 0x000000ffff127224 */ /* 0x000fce00078e0090 */
.L_x_38462:
[----:B------:R-:W-:Y:S05]  /*aaa0*/  BSYNC B1 ;  /* 0x0000000000017941 */ /* 0x000fea0003800000 */
.L_x_38460:
        /* <DEDUP_REMOVED lines=16> */
.L_x_38466:
[----:B------:R-:W-:Y:S05]  /*abb0*/  BSYNC B2 ;  /* 0x0000000000027941 */ /* 0x000fea0003800000 */
.L_x_38465:
        /* <DEDUP_REMOVED lines=44> */
.L_x_38464:
[----:B------:R-:W-:Y:S05]  /*ae80*/  BSYNC B1 ;  /* 0x0000000000017941 */ /* 0x000fea0003800000 */
.L_x_38463:
        /* <DEDUP_REMOVED lines=9> */
[----:B------:R-:W-:Y:S02]  /*af20*/  HADD2.F32 R23, -RZ, R63.H0_H0 ;  /* 0x2000003fff177230 */ /* 0x000fe40000004100 */
[----:B------:R-:W-:-:S03]  /*af30*/  IMAD.MOV.U32 R20, RZ, RZ, R21 ;  /* 0x000000ffff147224 */ /* 0x000fc600078e0015 */
[----:B------:R-:W-:Y:S01]  /*af40*/  FADD.FTZ R38, R23, R38 ;  /* 0x0000002617267221 */ /* 0x000fe20000010000 */
[----:B------:R-:W-:Y:S06]  /*af50*/  BRA `(.L_x_38468) ;  /* 0x0000000400587947 */ /* 0x000fec0003800000 */
.L_x_38467:
        /* <DEDUP_REMOVED lines=12> */
.L_x_38470:
[----:B------:R-:W-:-:S07]  /*b020*/  IMAD.MOV.U32 R18, RZ, RZ, R144 ;  /* 0x000000ffff127224 */ /* 0x000fce00078e0090 */
.L_x_38471:
[----:B------:R-:W-:Y:S05]  /*b030*/  BSYNC B1 ;  /* 0x0000000000017941 */ /* 0x000fea0003800000 */
.L_x_38469:
        /* <DEDUP_REMOVED lines=16> */
.L_x_38475:
[----:B------:R-:W-:Y:S05]  /*b140*/  BSYNC B2 ;  /* 0x0000000000027941 */ /* 0x000fea0003800000 */
.L_x_38474:
        /* <DEDUP_REMOVED lines=44> */
.L_x_38473:
[----:B------:R-:W-:Y:S05]  /*b410*/  BSYNC B1 ;  /* 0x0000000000017941 */ /* 0x000fea0003800000 */
.L_x_38472:
        /* <DEDUP_REMOVED lines=10> */
.L_x_38468:
        /* <DEDUP_REMOVED lines=12> */
.L_x_38477:
[----:B------:R-:W-:-:S07]  /*b580*/  IMAD.MOV.U32 R18, RZ, RZ, R144 ;  /* 0x000000ffff127224 */ /* 0x000fce00078e0090 */
.L_x_38478:
[----:B------:R-:W-:Y:S05]  /*b590*/  BSYNC B1 ;  /* 0x0000000000017941 */ /* 0x000fea0003800000 */
.L_x_38476:
        /* <DEDUP_REMOVED lines=16> */
.L_x_38482:
[----:B------:R-:W-:Y:S05]  /*b6a0*/  BSYNC B2 ;  /* 0x0000000000027941 */ /* 0x000fea0003800000 */
.L_x_38481:
        /* <DEDUP_REMOVED lines=44> */
.L_x_38480:
[----:B------:R-:W-:Y:S05]  /*b970*/  BSYNC B1 ;  /* 0x0000000000017941 */ /* 0x000fea0003800000 */
.L_x_38479:
        /* <DEDUP_REMOVED lines=13> */
.L_x_38483:
        /* <DEDUP_REMOVED lines=12> */
.L_x_38486:
[----:B------:R-:W-:-:S07]  /*bb10*/  MOV R12, R144 ;  /* 0x00000090000c7202 */ /* 0x000fce0000000f00 */
.L_x_38487:
[----:B------:R-:W-:Y:S05]  /*bb20*/  BSYNC B1 ;  /* 0x0000000000017941 */ /* 0x000fea0003800000 */
.L_x_38485:
        /* <DEDUP_REMOVED lines=18> */
.L_x_38491:
[----:B------:R-:W-:Y:S05]  /*bc50*/  BSYNC B2 ;  /* 0x0000000000027941 */ /* 0x000fea0003800000 */
.L_x_38490:
        /* <DEDUP_REMOVED lines=44> */
.L_x_38489:
[----:B------:R-:W-:Y:S05]  /*bf20*/  BSYNC B1 ;  /* 0x0000000000017941 */ /* 0x000fea0003800000 */
.L_x_38488:
        /* <DEDUP_REMOVED lines=10> */
.L_x_38484:
[----:B------:R-:W0:Y:S01]  /*bfd0*/  LDC.64 R150, c[0x0][0x238] ;  /* 0x00008e00ff967b82 */ /* 0x000e220000000a00 */
[----:B------:R-:W-:Y:S02]  /*bfe0*/  P2R R19, PR, RZ, 0x4 ;  /* 0x00000004ff137803 */ /* 0x000fe40000000000 */
[----:B------:R-:W-:Y:S02]  /*bff0*/  ISETP.NE.AND P2, PT, R17, RZ, PT ;  /* 0x000000ff1100720c */ /* 0x000fe40003f45270 */
[----:B------:R-:W-:Y:S02]  /*c000*/  ISETP.NE.AND P6, PT, R14, RZ, PT ;  /* 0x000000ff0e00720c */ /* 0x000fe40003fc5270 */
[----:B------:R-:W-:Y:S01]  /*c010*/  SEL R14, RZ, 0x1000000, P5 ;  /* 0x01000000ff0e7807 */ /* 0x000fe20002800000 */
[----:B------:R-:W1:Y:S01]  /*c020*/  LDC.64 R146, c[0x0][0x240] ;  /* 0x00009000ff927b82 */ /* 0x000e620000000a00 */
[----:B------:R-:W-:Y:S02]  /*c030*/  SEL R17, RZ, 0x10000, P4 ;  /* 0x00010000ff117807 */ /* 0x000fe40002000000 */
[----:B------:R-:W-:-:S02]  /*c040*/  SEL R18, RZ, 0x100, P3 ;  /* 0x00000100ff127807 */ /* 0x000fc40001800000 */
[----:B------:R-:W-:Y:S02]  /*c050*/  ISETP.NE.AND P4, PT, R16, RZ, PT ;  /* 0x000000ff1000720c */ /* 0x000fe40003f85270 */
[----:B------:R-:W-:Y:S01]  /*c060*/  ISETP.NE.AND P3, PT, R15, RZ, PT ;  /* 0x000000ff0f00720c */ /* 0x000fe20003f65270 */
[----:B------:R-:W2:Y:S01]  /*c070*/  @P0 LDC.64 R20, c[0x0][0x228] ;  /* 0x00008a00ff140b82 */ /* 0x000ea20000000a00 */
[----:B------:R-:W-:Y:S02]  /*c080*/  LOP3.LUT R18, R18, R14, R17, 0xfe, !PT ;  /* 0x0000000e12127212 */ /* 0x000fe400078efe11 */
[----:B------:R-:W-:Y:S02]  /*c090*/  SEL R16, RZ, 0x1, P2 ;  /* 0x00000001ff107807 */ /* 0x000fe40001000000 */
[----:B------:R-:W-:Y:S02]  /*c0a0*/  SEL R14, RZ, 0x1, P3 ;  /* 0x00000001ff0e7807 */ /* 0x000fe40001800000 */
[----:B------:R-:W-:Y:S01]  /*c0b0*/  SEL R34, RZ, 0x1, P4 ;  /* 0x00000001ff227807 */ /* 0x000fe20002000000 */
[----:B------:R-:W-:Y:S01]  /*c0c0*/  IMAD.WIDE.U32 R16, R16, 0x1000000, RZ ;  /* 0x0100000010107825 */ /* 0x000fe200078e00ff */
[----:B------:R-:W-:Y:S01]  /*c0d0*/  ISETP.NE.AND P5, PT, R36, RZ, PT ;  /* 0x000000ff2400720c */ /* 0x000fe20003fa5270 */
[----:B------:R-:W3:Y:S01]  /*c0e0*/  @P1 LDC.64 R22, c[0x0][0x230] ;  /* 0x00008c00ff161b82 */ /* 0x000ee20000000a00 */
[----:B------:R-:W-:Y:S01]  /*c0f0*/  ISETP.NE.AND P2, PT, R19, RZ, PT ;  /* 0x000000ff1300720c */ /* 0x000fe20003f45270 */
[----:B------:R-:W-:Y:S01]  /*c100*/  IMAD.WIDE.U32 R14, R14, 0x10000, RZ ;  /* 0x000100000e0e7825 */ /* 0x000fe200078e00ff */
[----:B------:R-:W-:-:S02]  /*c110*/  SEL R55, RZ, 0x1, P5 ;  /* 0x00000001ff377807 */ /* 0x000fc40002800000 */
[----:B------:R-:W-:Y:S01]  /*c120*/  F2FP.F16.F32.PACK_AB R19, R39, R38 ;  /* 0x000000262713723e */ /* 0x000fe200000000ff */
[----:B------:R-:W-:Y:S01]  /*c130*/  IMAD.WIDE.U32 R34, R34, 0x100, RZ ;  /* 0x0000010022227825 */ /* 0x000fe200078e00ff */
[----:B------:R-:W-:Y:S02]  /*c140*/  LOP3.LUT R55, R17, R18, R55, 0xfe, !PT ;  /* 0x0000001211377212 */ /* 0x000fe400078efe37 */
[----:B------:R-:W-:Y:S01]  /*c150*/  F2FP.F16.F32.PACK_AB R18, R33, R32 ;  /* 0x000000202112723e */ /* 0x000fe200000000ff */
[----:B0-----:R-:W-:Y:S01]  /*c160*/  IMAD.WIDE.U32 R26, R13, 0x10, R150 ;  /* 0x000000100d1a7825 */ /* 0x001fe200078e0096 */
[----:B------:R-:W-:Y:S02]  /*c170*/  LOP3.LUT R34, R34, R16, R14, 0xfe, !PT ;  /* 0x0000001022227212 */ /* 0x000fe400078efe0e */
[----:B------:R-:W-:Y:S01]  /*c180*/  F2FP.F16.F32.PACK_AB R17, R31, R30 ;  /* 0x0000001e1f11723e */ /* 0x000fe200000000ff */
[----:B------:R-:W-:Y:S01]  /*c190*/  VIADD R14, R37, 0x40 ;  /* 0x00000040250e7836 */ /* 0x000fe20000000000 */
[----:B------:R-:W-:-:S02]  /*c1a0*/  F2FP.F16.F32.PACK_AB R16, R29, R28 ;  /* 0x0000001c1d10723e */ /* 0x000fc400000000ff */
[----:B------:R-:W-:Y:S01]  /*c1b0*/  SEL R53, RZ, 0x1, P6 ;  /* 0x00000001ff357807 */ /* 0x000fe20003000000 */
[----:B--2---:R-:W-:Y:S01]  /*c1c0*/  @P0 IMAD.WIDE.U32 R20, R14, 0x10, R20 ;  /* 0x000000100e140825 */ /* 0x004fe200078e0014 */
[----:B------:R-:W-:Y:S01]  /*c1d0*/  LOP3.LUT R35, R35, R55, R15, 0xfe, !PT ;  /* 0x0000003723237212 */ /* 0x000fe200078efe0f */
[----:B------:R1:W-:Y:S01]  /*c1e0*/  STG.E.128 desc[UR4][R26.64], R16 ;  /* 0x000000101a007986 */ /* 0x0003e2000c101d04 */
[----:B------:R-:W-:Y:S01]  /*c1f0*/  LOP3.LUT R34, R34, R53, RZ, 0xfc, !PT ;  /* 0x0000003522227212 */ /* 0x000fe200078efcff */
[----:B---3--:R-:W-:-:S04]  /*c200*/  @P1 IMAD.WIDE.U32 R22, R14, 0x10, R22 ;  /* 0x000000100e161825 */ /* 0x008fc800078e0016 */
[----:B-1----:R-:W-:-:S04]  /*c210*/  IMAD.WIDE.U32 R18, R13, 0x8, R146 ;  /* 0x000000080d127825 */ /* 0x002fc800078e0092 */
[----:B------:R-:W-:Y:S01]  /*c220*/  IMAD.WIDE.U32 R16, R14, 0x10, R142 ;  /* 0x000000100e107825 */ /* 0x000fe200078e008e */
        /* <DEDUP_REMOVED lines=16> */
[----:B------:R-:W-:Y:S02]  /*c330*/  LOP3.LUT R15, R27, R15, R19, 0xfe, !PT ;  /* 0x0000000f1b0f7212 */ /* 0x000fe400078efe13 */
[----:B------:R-:W-:Y:S01]  /*c340*/  LOP3.LUT R53, R34, R18, R26, 0xfe, !PT ;  /* 0x0000001222357212 */ /* 0x000fe200078efe1a */
[----:B0-----:R-:W-:Y:S01]  /*c350*/  IMAD.WIDE.U32 R26, R13, 0x8, R88 ;  /* 0x000000080d1a7825 */ /* 0x001fe200078e0058 */
[----:B------:R-:W-:Y:S02]  /*c360*/  LOP3.LUT R19, R15, R35, RZ, 0xfc, !PT ;  /* 0x000000230f137212 */ /* 0x000fe400078efcff */
[----:B------:R-:W-:-:S05]  /*c370*/  LOP3.LUT R18, R53, 0xff, R6, 0xf8, !PT ;  /* 0x000000ff35127812 */ /* 0x000fca00078ef806 */
[----:B------:R1:W-:Y:S02]  /*c380*/  STG.E.64 desc[UR4][R26.64], R18 ;  /* 0x000000121a007986 */ /* 0x0003e4000c101b04 */
.L_x_38492:
[----:B------:R2:W5:Y:S04]  /*c390*/  @P0 LDG.E.128 R56, desc[UR4][R20.64] ;  /* 0x0000000414380981 */ /* 0x000568000c1e1d00 */
[----:B------:R2:W5:Y:S04]  /*c3a0*/  @P1 LDG.E.128 R60, desc[UR4][R22.64] ;  /* 0x00000004163c1981 */ /* 0x000568000c1e1d00 */
[----:B------:R2:W5:Y:S01]  /*c3b0*/  LDG.E.128 R20, desc[UR4][R16.64] ;  /* 0x0000000410147981 */ /* 0x000562000c1e1d00 */
        /* <DEDUP_REMOVED lines=12> */
.L_x_38494:
[----:B------:R-:W-:-:S07]  /*c480*/  IMAD.MOV.U32 R15, RZ, RZ, R144 ;  /* 0x000000ffff0f7224 */ /* 0x000fce00078e0090 */
.L_x_38495:
[----:B------:R-:W-:Y:S05]  /*c490*/  BSYNC B1 ;  /* 0x0000000000017941 */ /* 0x000fea0003800000 */
.L_x_38493:
        /* <DEDUP_REMOVED lines=16> */
.L_x_38499:
[----:B------:R-:W-:Y:S05]  /*c5a0*/  BSYNC B2 ;  /* 0x0000000000027941 */ /* 0x000fea0003800000 */
.L_x_38498:
        /* <DEDUP_REMOVED lines=44> */
.L_x_38497:
[----:B------:R-:W-:Y:S05]  /*c870*/  BSYNC B1 ;  /* 0x0000000000017941 */ /* 0x000fea0003800000 */
.L_x_38496:
        /* <DEDUP_REMOVED lines=14> */
.L_x_38500:
        /* <DEDUP_REMOVED lines=12> */
.L_x_38503:
[----:B------:R-:W-:-:S07]  /*ca20*/  IMAD.MOV.U32 R6, RZ, RZ, R144 ;  /* 0x000000ffff067224 */ /* 0x000fce00078e0090 */
.L_x_38504:
[----:B------:R-:W-:Y:S05]  /*ca30*/  BSYNC B1 ;  /* 0x0000000000017941 */ /* 0x000fea0003800000 */
.L_x_38502:
        /* <DEDUP_REMOVED lines=16> */
.L_x_38508:
[----:B------:R-:W-:Y:S05]  /*cb40*/  BSYNC B2 ;  /* 0x0000000000027941 */ /* 0x000fea0003800000 */
.L_x_38507:
        /* <DEDUP_REMOVED lines=44> */
.L_x_38506:
[----:B------:R-:W-:Y:S05]  /*ce10*/  BSYNC B1 ;  /* 0x0000000000017941 */ /* 0x000fea0003800000 */
.L_x_38505:
        /* <DEDUP_REMOVED lines=10> */
.L_x_38501:
        /* <DEDUP_REMOVED lines=12> */
.L_x_38510:
[----:B------:R-:W-:-:S07]  /*cf80*/  IMAD.MOV.U32 R36, RZ, RZ, R144 ;  /* 0x000000ffff247224 */ /* 0x000fce00078e0090 */
.L_x_38511:
[----:B------:R-:W-:Y:S05]  /*cf90*/  BSYNC B1 ;  /* 0x0000000000017941 */ /* 0x000fea0003800000 */
.L_x_38509:
        /* <DEDUP_REMOVED lines=16> */
.L_x_38515:
[----:B------:R-:W-:Y:S05]  /*d0a0*/  BSYNC B2 ;  /* 0x0000000000027941 */ /* 0x000fea0003800000 */
.L_x_38514:
        /* <DEDUP_REMOVED lines=44> */
.L_x_38513:
[----:B------:R-:W-:Y:S05]  /*d370*/  BSYNC B1 ;  /* 0x0000000000017941 */ /* 0x000fea0003800000 */
.L_x_38512:
        /* <DEDUP_REMOVED lines=14> */
.L_x_38516:
        /* <DEDUP_REMOVED lines=12> */
.L_x_38519:
[----:B------:R-:W-:-:S07]  /*d520*/  MOV R7, R144 ;  /* 0x0000009000077202 */ /* 0x000fce0000000f00 */
.L_x_38520:
[----:B------:R-:W-:Y:S05]  /*d530*/  BSYNC B1 ;  /* 0x0000000000017941 */ /* 0x000fea0003800000 */
.L_x_38518:
        /* <DEDUP_REMOVED lines=16> */
.L_x_38524:
[----:B------:R-:W-:Y:S05]  /*d640*/  BSYNC B2 ;  /* 0x0000000000027941 */ /* 0x000fea0003800000 */
.L_x_38523:
        /* <DEDUP_REMOVED lines=44> */
.L_x_38522:
[----:B------:R-:W-:Y:S05]  /*d910*/  BSYNC B1 ;  /* 0x0000000000017941 */ /* 0x000fea0003800000 */
.L_x_38521:
        /* <DEDUP_REMOVED lines=10> */
.L_x_38517:
        /* <DEDUP_REMOVED lines=12> */
.L_x_38526:
[----:B------:R-:W-:-:S07]  /*da80*/  MOV R17, R144 ;  /* 0x0000009000117202 */ /* 0x000fce0000000f00 */
.L_x_38527:
[----:B------:R-:W-:Y:S05]  /*da90*/  BSYNC B1 ;  /* 0x0000000000017941 */ /* 0x000fea0003800000 */
.L_x_38525:
        /* <DEDUP_REMOVED lines=16> */
.L_x_38531:
[----:B------:R-:W-:Y:S05]  /*dba0*/  BSYNC B2 ;  /* 0x0000000000027941 */ /* 0x000fea0003800000 */
.L_x_38530:
        /* <DEDUP_REMOVED lines=44> */
.L_x_38529:
[----:B------:R-:W-:Y:S05]  /*de70*/  BSYNC B1 ;  /* 0x0000000000017941 */ /* 0x000fea0003800000 */
.L_x_38528:
        /* <DEDUP_REMOVED lines=14> */
.L_x_38532:
        /* <DEDUP_REMOVED lines=12> */
.L_x_38535:
[----:B------:R-:W-:-:S07]  /*e020*/  IMAD.MOV.U32 R8, RZ, RZ, R144 ;  /* 0x000000ffff087224 */ /* 0x000fce00078e0090 */
.L_x_38536:
[----:B------:R-:W-:Y:S05]  /*e030*/  BSYNC B1 ;  /* 0x0000000000017941 */ /* 0x000fea0003800000 */
.L_x_38534:
        /* <DEDUP_REMOVED lines=16> */
.L_x_38540:
[----:B------:R-:W-:Y:S05]  /*e140*/  BSYNC B2 ;  /* 0x0000000000027941 */ /* 0x000fea0003800000 */
.L_x_38539:
        /* <DEDUP_REMOVED lines=44> */
.L_x_38538:
[----:B------:R-:W-:Y:S05]  /*e410*/  BSYNC B1 ;  /* 0x0000000000017941 */ /* 0x000fea0003800000 */
.L_x_38537:
        /* <DEDUP_REMOVED lines=10> */
.L_x_38533:
        /* <DEDUP_REMOVED lines=12> */
.L_x_38542:
[----:B------:R-:W-:-:S07]  /*e580*/  IMAD.MOV.U32 R20, RZ, RZ, R144 ;  /* 0x000000ffff147224 */ /* 0x000fce00078e0090 */
.L_x_38543:
[----:B------:R-:W-:Y:S05]  /*e590*/  BSYNC B1 ;  /* 0x0000000000017941 */ /* 0x000fea0003800000 */
.L_x_38541:
        /* <DEDUP_REMOVED lines=16> */
.L_x_38547:
[----:B------:R-:W-:Y:S05]  /*e6a0*/  BSYNC B2 ;  /* 0x0000000000027941 */ /* 0x000fea0003800000 */
.L_x_38546:
        /* <DEDUP_REMOVED lines=44> */
.L_x_38545:
[----:B------:R-:W-:Y:S05]  /*e970*/  BSYNC B1 ;  /* 0x0000000000017941 */ /* 0x000fea0003800000 */
.L_x_38544:
        /* <DEDUP_REMOVED lines=14> */
.L_x_38548:
        /* <DEDUP_REMOVED lines=12> */
.L_x_38551:
[----:B------:R-:W-:-:S07]  /*eb20*/  IMAD.MOV.U32 R9, RZ, RZ, R144 ;  /* 0x000000ffff097224 */ /* 0x000fce00078e0090 */
.L_x_38552:
[----:B------:R-:W-:Y:S05]  /*eb30*/  BSYNC B1 ;  /* 0x0000000000017941 */ /* 0x000fea0003800000 */
.L_x_38550:
        /* <DEDUP_REMOVED lines=16> */
.L_x_38556:
[----:B------:R-:W-:Y:S05]  /*ec40*/  BSYNC B2 ;  /* 0x0000000000027941 */ /* 0x000fea0003800000 */
.L_x_38555:
        /* <DEDUP_REMOVED lines=41> */
[----:B------:R-:W-:Y:S01]  /*eee0*/  IMAD.MOV.U32 R54, RZ, RZ, R20 ;  /* 0x000000ffff367224 */ /* 0x000fe200078e0014 */
[----:B------:R-:W-:Y:S01]  /*eef0*/  LOP3.LUT R52, R21, UR40, R52, 0x96, !PT ;  /* 0x0000002815347c12 */ /* 0x000fe2000f8e9634 */
[----:B------:R-:W-:-:S07]  /*ef00*/  IMAD.MOV.U32 R20, RZ, RZ, RZ ;  /* 0x000000ffff147224 */ /* 0x000fce00078e00ff */
.L_x_38554:
[----:B------:R-:W-:Y:S05]  /*ef10*/  BSYNC B1 ;  /* 0x0000000000017941 */ /* 0x000fea0003800000 */
.L_x_38553:
        /* <DEDUP_REMOVED lines=10> */
.L_x_38549:
        /* <DEDUP_REMOVED lines=12> */
.L_x_38558:
[----:B------:R-:W-:-:S07]  /*f080*/  IMAD.MOV.U32 R19, RZ, RZ, R144 ;  /* 0x000000ffff137224 */ /* 0x000fce00078e0090 */
.L_x_38559:
[----:B------:R-:W-:Y:S05]  /*f090*/  BSYNC B1 ;  /* 0x0000000000017941 */ /* 0x000fea0003800000 */
.L_x_38557:
        /* <DEDUP_REMOVED lines=16> */
.L_x_38563:
[----:B------:R-:W-:Y:S05]  /*f1a0*/  BSYNC B2 ;  /* 0x0000000000027941 */ /* 0x000fea0003800000 */
.L_x_38562:
        /* <DEDUP_REMOVED lines=44> */
.L_x_38561:
[----:B------:R-:W-:Y:S05]  /*f470*/  BSYNC B1 ;  /* 0x0000000000017941 */ /* 0x000fea0003800000 */
.L_x_38560:
        /* <DEDUP_REMOVED lines=14> */
.L_x_38564:
        /* <DEDUP_REMOVED lines=12> */
.L_x_38567:
[----:B------:R-:W-:-:S07]  /*f620*/  MOV R10, R144 ;  /* 0x00000090000a7202 */ /* 0x000fce0000000f00 */
.L_x_38568:
[----:B------:R-:W-:Y:S05]  /*f630*/  BSYNC B1 ;  /* 0x0000000000017941 */ /* 0x000fea0003800000 */
.L_x_38566:
        /* <DEDUP_REMOVED lines=16> */
.L_x_38572:
[----:B------:R-:W-:Y:S05]  /*f740*/  BSYNC B2 ;  /* 0x0000000000027941 */ /* 0x000fea0003800000 */
.L_x_38571:
        /* <DEDUP_REMOVED lines=44> */
.L_x_38570:
[----:B------:R-:W-:Y:S05]  /*fa10*/  BSYNC B1 ;  /* 0x0000000000017941 */ /* 0x000fea0003800000 */
.L_x_38569:
        /* <DEDUP_REMOVED lines=10> */
.L_x_38565:
        /* <DEDUP_REMOVED lines=12> */
.L_x_38574:
[----:B------:R-:W-:-:S07]  /*fb80*/  MOV R36, R144 ;  /* 0x0000009000247202 */ /* 0x000fce0000000f00 */
.L_x_38575:
[----:B------:R-:W-:Y:S05]  /*fb90*/  BSYNC B1 ;  /* 0x0000000000017941 */ /* 0x000fea0003800000 */
.L_x_38573:
        /* <DEDUP_REMOVED lines=16> */
.L_x_38579:
[----:B------:R-:W-:Y:S05]  /*fca0*/  BSYNC B2 ;  /* 0x0000000000027941 */ /* 0x000fea0003800000 */
.L_x_38578:
        /* <DEDUP_REMOVED lines=44> */
.L_x_38577:
[----:B------:R-:W-:Y:S05]  /*ff70*/  BSYNC B1 ;  /* 0x0000000000017941 */ /* 0x000fea0003800000 */
.L_x_38576:
        /* <DEDUP_REMOVED lines=13> */
.L_x_38580:
        /* <DEDUP_REMOVED lines=12> */
.L_x_38583:
[----:B------:R-:W-:-:S07]  /*10110*/  IMAD.MOV.U32 R11, RZ, RZ, R144 ;  /* 0x000000ffff0b7224 */ /* 0x000fce00078e0090 */
.L_x_38584:
[----:B------:R-:W-:Y:S05]  /*10120*/  BSYNC B1 ;  /* 0x0000000000017941 */ /* 0x000fea0003800000 */
.L_x_38582:
        /* <DEDUP_REMOVED lines=16> */
.L_x_38588:
[----:B------:R-:W-:Y:S05]  /*10230*/  BSYNC B2 ;  /* 0x0000000000027941 */ /* 0x000fea0003800000 */
.L_x_38587:
        /* <DEDUP_REMOVED lines=43> */
.L_x_38586:
[----:B------:R-:W-:Y:S05]  /*104f0*/  BSYNC B1 ;  /* 0x0000000000017941 */ /* 0x000fea0003800000 */
.L_x_38585:
        /* <DEDUP_REMOVED lines=10> */
.L_x_38581:
        /* <DEDUP_REMOVED lines=12> */
.L_x_38590:
[----:B------:R-:W-:-:S07]  /*10660*/  IMAD.MOV.U32 R21, RZ, RZ, R144 ;  /* 0x000000ffff157224 */ /* 0x000fce00078e0090 */
.L_x_38591:
[----:B------:R-:W-:Y:S05]  /*10670*/  BSYNC B1 ;  /* 0x0000000000017941 */ /* 0x000fea0003800000 */
.L_x_38589:
        /* <DEDUP_REMOVED lines=16> */
.L_x_38595:
[----:B------:R-:W-:Y:S05]  /*10780*/  BSYNC B2 ;  /* 0x0000000000027941 */ /* 0x000fea0003800000 */
.L_x_38594:
        /* <DEDUP_REMOVED lines=43> */
.L_x_38593:
[----:B------:R-:W-:Y:S05]  /*10a40*/  BSYNC B1 ;  /* 0x0000000000017941 */ /* 0x000fea0003800000 */
.L_x_38592:
        /* <DEDUP_REMOVED lines=13> */
.L_x_38596:
        /* <DEDUP_REMOVED lines=12> */
.L_x_38599:
[----:B------:R-:W-:-:S07]  /*10be0*/  IMAD.MOV.U32 R22, RZ, RZ, R144 ;  /* 0x000000ffff167224 */ /* 0x000fce00078e0090 */
.L_x_38600:
[----:B------:R-:W-:Y:S05]  /*10bf0*/  BSYNC B1 ;  /* 0x0000000000017941 */ /* 0x000fea0003800000 */
.L_x_38598:
        /* <DEDUP_REMOVED lines=16> */
.L_x_38604:
[----:B------:R-:W-:Y:S05]  /*10d00*/  BSYNC B2 ;  /* 0x0000000000027941 */ /* 0x000fea0003800000 */
.L_x_38603:
        /* <DEDUP_REMOVED lines=43> */
.L_x_38602:
[----:B------:R-:W-:Y:S05]  /*10fc0*/  BSYNC B1 ;  /* 0x0000000000017941 */ /* 0x000fea0003800000 */
.L_x_38601:
        /* <DEDUP_REMOVED lines=10> */
.L_x_38597:
        /* <DEDUP_REMOVED lines=12> */
.L_x_38606:
[----:B------:R-:W-:-:S07]  /*11130*/  IMAD.MOV.U32 R22, RZ, RZ, R144 ;  /* 0x000000ffff167224 */ /* 0x000fce00078e0090 */
.L_x_38607:
[----:B------:R-:W-:Y:S05]  /*11140*/  BSYNC B1 ;  /* 0x0000000000017941 */ /* 0x000fea0003800000 */
.L_x_38605:
        /* <DEDUP_REMOVED lines=16> */
.L_x_38611:
[----:B------:R-:W-:Y:S05]  /*11250*/  BSYNC B2 ;  /* 0x0000000000027941 */ /* 0x000fea0003800000 */
.L_x_38610:
        /* <DEDUP_REMOVED lines=43> */
.L_x_38609:
[----:B------:R-:W-:Y:S05]  /*11510*/  BSYNC B1 ;  /* 0x0000000000017941 */ /* 0x000fea0003800000 */
.L_x_38608:
        /* <DEDUP_REMOVED lines=13> */
.L_x_38612:
        /* <DEDUP_REMOVED lines=12> */
.L_x_38615:
[----:B------:R-:W-:-:S07]  /*116b0*/  IMAD.MOV.U32 R12, RZ, RZ, R144 ;  /* 0x000000ffff0c7224 */ /* 0x000fce00078e0090 */
.L_x_38616:
[----:B------:R-:W-:Y:S05]  /*116c0*/  BSYNC B1 ;  /* 0x0000000000017941 */ /* 0x000fea0003800000 */
.L_x_38614:
        /* <DEDUP_REMOVED lines=18> */
.L_x_38620:
[----:B------:R-:W-:Y:S05]  /*117f0*/  BSYNC B2 ;  /* 0x0000000000027941 */ /* 0x000fea0003800000 */
.L_x_38619:
        /* <DEDUP_REMOVED lines=43> */
.L_x_38618:
[----:B------:R-:W-:Y:S05]  /*11ab0*/  BSYNC B1 ;  /* 0x0000000000017941 */ /* 0x000fea0003800000 */
.L_x_38617:
        /* <DEDUP_REMOVED lines=10> */
.L_x_38613:
[----:B------:R-:W-:Y:S02]  /*11b60*/  P2R R23, PR, RZ, 0x4 ;  /* 0x00000004ff177803 */ /* 0x000fe40000000000 */
[----:B------:R-:W-:Y:S02]  /*11b70*/  ISETP.NE.AND P2, PT, R35, RZ, PT ;  /* 0x000000ff2300720c */ /* 0x000fe40003f45270 */
[----:B------:R-:W-:Y:S02]  /*11b80*/  ISETP.NE.AND P6, PT, R24, RZ, PT ;  /* 0x000000ff1800720c */ /* 0x000fe40003fc5270 */
[----:B------:R-:W-:Y:S02]  /*11b90*/  SEL R35, RZ, 0x1000000, P5 ;  /* 0x01000000ff237807 */ /* 0x000fe40002800000 */
[----:B------:R-:W-:Y:S02]  /*11ba0*/  SEL R24, RZ, 0x10000, P4 ;  /* 0x00010000ff187807 */ /* 0x000fe40002000000 */
[----:B------:R-:W-:-:S02]  /*11bb0*/  ISETP.NE.AND P5, PT, R26, RZ, PT ;  /* 0x000000ff1a00720c */ /* 0x000fc40003fa5270 */
[----:B------:R-:W-:Y:S01]  /*11bc0*/  ISETP.NE.AND P4, PT, R27, RZ, PT ;  /* 0x000000ff1b00720c */ /* 0x000fe20003f85270 */
[----:B------:R-:W-:Y:S01]  /*11bd0*/  IMAD.WIDE.U32 R26, R14, 0x10, R150 ;  /* 0x000000100e1a7825 */ /* 0x000fe200078e0096 */
[----:B------:R-:W-:Y:S02]  /*11be0*/  SEL R55, RZ, 0x100, P3 ;  /* 0x00000100ff377807 */ /* 0x000fe40001800000 */
[----:B------:R-:W-:Y:S02]  /*11bf0*/  F2FP.F16.F32.PACK_AB R91, R22, R21 ;  /* 0x00000015165b723e */ /* 0x000fe400000000ff */
[----:B------:R-:W-:Y:S02]  /*11c00*/  F2FP.F16.F32.PACK_AB R90, R20, R19 ;  /* 0x00000013145a723e */ /* 0x000fe400000000ff */
[----:B------:R-:W-:Y:S02]  /*11c10*/  F2FP.F16.F32.PACK_AB R89, R18, R17 ;  /* 0x000000111259723e */ /* 0x000fe400000000ff */
[----:B------:R-:W-:-:S02]  /*11c20*/  F2FP.F16.F32.PACK_AB R88, R16, R15 ;  /* 0x0000000f1058723e */ /* 0x000fc400000000ff */
[----:B------:R-:W-:Y:S02]  /*11c30*/  ISETP.NE.AND P3, PT, R34, RZ, PT ;  /* 0x000000ff2200720c */ /* 0x000fe40003f65270 */
[----:B------:R-:W-:Y:S01]  /*11c40*/  SEL R53, RZ, 0x1, P2 ;  /* 0x00000001ff357807 */ /* 0x000fe20001000000 */
[----:B------:R0:W-:Y:S01]  /*11c50*/  STG.E.128 desc[UR4][R26.64], R88 ;  /* 0x000000581a007986 */ /* 0x0001e2000c101d04 */
[----:B------:R-:W-:Y:S02]  /*11c60*/  ISETP.NE.AND P2, PT, R23, RZ, PT ;  /* 0x000000ff1700720c */ /* 0x000fe40003f45270 */
[----:B------:R-:W-:Y:S02]  /*11c70*/  SEL R23, RZ, 0x1, P3 ;  /* 0x00000001ff177807 */ /* 0x000fe40001800000 */
[----:B------:R-:W-:Y:S02]  /*11c80*/  LOP3.LUT R55, R55, R35, R24, 0xfe, !PT ;  /* 0x0000002337377212 */ /* 0x000fe400078efe18 */
[----:B------:R-:W1:Y:S01]  /*11c90*/  @P0 LDC.64 R34, c[0x0][0x228] ;  /* 0x00008a00ff220b82 */ /* 0x000e620000000a00 */
[----:B------:R-:W-:-:S02]  /*11ca0*/  SEL R24, RZ, 0x1, P4 ;  /* 0x00000001ff187807 */ /* 0x000fc40002000000 */
[----:B------:R-:W-:-:S05]  /*11cb0*/  SEL R92, RZ, 0x1, P5 ;  /* 0x00000001ff5c7807 */ /* 0x000fca0002800000 */
[----:B------:R-:W-:Y:S01]  /*11cc0*/  IMAD.WIDE.U32 R92, R92, 0x100, RZ ;  /* 0x000001005c5c7825 */ /* 0x000fe200078e00ff */
[----:B0-----:R-:W0:Y:S03]  /*11cd0*/  @P1 LDC.64 R88, c[0x0][0x230] ;  /* 0x00008c00ff581b82 */ /* 0x001e260000000a00 */
[----:B------:R-:W-:-:S04]  /*11ce0*/  IMAD.WIDE.U32 R26, R23, 0x1000000, RZ ;  /* 0x01000000171a7825 */ /* 0x000fc800078e00ff */
[----:B------:R-:W-:Y:S01]  /*11cf0*/  IMAD.WIDE.U32 R90, R24, 0x10000, RZ ;  /* 0x00010000185a7825 */ /* 0x000fe200078e00ff */
[----:B------:R-:W-:-:S04]  /*11d00*/  LOP3.LUT R23, R27, R55, R53, 0xfe, !PT ;  /* 0x000000371b177212 */ /* 0x000fc800078efe35 */
[----:B------:R-:W-:Y:S02]  /*11d10*/  LOP3.LUT R27, R93, R23, R91, 0xfe, !PT ;  /* 0x000000175d1b7212 */ /* 0x000fe400078efe5b */
[----:B------:R-:W-:Y:S01]  /*11d20*/  LOP3.LUT R26, R92, R26, R90, 0xfe, !PT ;  /* 0x0000001a5c1a7212 */ /* 0x000fe200078efe5a */
[----:B------:R-:W-:Y:S01]  /*11d30*/  IMAD.WIDE.U32 R90, R14, 0x8, R146 ;  /* 0x000000080e5a7825 */ /* 0x000fe200078e0092 */
[----:B------:R-:W-:-:S04]  /*11d40*/  SEL R23, RZ, 0x1, P6 ;  /* 0x00000001ff177807 */ /* 0x000fc80003000000 */
[----:B------:R-:W-:Y:S02]  /*11d50*/  LOP3.LUT R26, R26, R23, RZ, 0xfc, !PT ;  /* 0x000000171a1a7212 */ /* 0x000fe400078efcff */
[----:B------:R-:W-:-:S03]  /*11d60*/  IADD3 R23, R37, 0x60, RZ ;  /* 0x0000006025177810 */ /* 0x000fc60007ffe0ff */
[----:B------:R2:W-:Y:S02]  /*11d70*/  STG.E.64 desc[UR4][R90.64], R26 ;  /* 0x0000001a5a007986 */ /* 0x0005e4000c101b04 */
[----:B-1----:R-:W-:-:S04]  /*11d80*/  @P0 IMAD.WIDE.U32 R34, R23, 0x10, R34 ;  /* 0x0000001017220825 */ /* 0x002fc800078e0022 */
[----:B0-----:R-:W-:-:S04]  /*11d90*/  @P1 IMAD.WIDE.U32 R88, R23, 0x10, R88 ;  /* 0x0000001017581825 */ /* 0x001fc800078e0058 */
[----:B--2---:R-:W-:Y:S01]  /*11da0*/  IMAD.WIDE.U32 R26, R23, 0x10, R142 ;  /* 0x00000010171a7825 */ /* 0x004fe200078e008e */
[----:B------:R-:W-:Y:S06]  /*11db0*/  @!P0 BRA `(.L_x_38621) ;  /* 0x0000000000508947 */ /* 0x000fec0003800000 */
[----:B------:R-:W-:Y:S01]  /*11dc0*/  IMAD.U32 R53, R51, 0x10000, RZ ;  /* 0x0001000033357824 */ /* 0x000fe200078e00ff */
[----:B------:R-:W0:Y:S01]  /*11dd0*/  LDC.64 R96, c[0x0][0x248] ;  /* 0x00009200ff607b82 */ /* 0x000e220000000a00 */
[----:B------:R-:W-:Y:S02]  /*11de0*/  LOP3.LUT R24, R12, 0xffff, RZ, 0xc0, !PT ;  /* 0x0000ffff0c187812 */ /* 0x000fe400078ec0ff */
[----:B------:R-:W-:Y:S02]  /*11df0*/  LOP3.LUT R90, R9, 0xff, RZ, 0xc0, !PT ;  /* 0x000000ff095a7812 */ /* 0x000fe400078ec0ff */
[----:B------:R-:W-:Y:S02]  /*11e00*/  LOP3.LUT R53, R53, 0xff0000, RZ, 0xc0, !PT ;  /* 0x00ff000035357812 */ /* 0x000fe400078ec0ff */
[----:B------:R-:W-:Y:S01]  /*11e10*/  LOP3.LUT R92, R8, 0xff, RZ, 0xc0, !PT ;  /* 0x000000ff085c7812 */ /* 0x000fe200078ec0ff */
[----:B------:R-:W-:Y:S01]  /*11e20*/  IMAD.WIDE.U32 R90, R90, 0x1000000, RZ ;  /* 0x010000005a5a7825 */ /* 0x000fe200078e00ff */
[----:B------:R-:W-:-:S02]  /*11e30*/  PRMT R24, R53, 0x4210, R24 ;  /* 0x0000421035187816 */ /* 0x000fc40000000018 */
[----:B------:R-:W-:Y:S01]  /*11e40*/  PRMT R53, R11, 0x7104, RZ ;  /* 0x000071040b357816 */ /* 0x000fe200000000ff */
[----:B------:R-:W-:Y:S01]  /*11e50*/  IMAD.WIDE.U32 R92, R92, 0x10000, RZ ;  /* 0x000100005c5c7825 */ /* 0x000fe200078e00ff */
[----:B------:R-:W-:Y:S02]  /*11e60*/  LOP3.LUT R94, R7, 0xff, RZ, 0xc0, !PT ;  /* 0x000000ff075e7812 */ /* 0x000fe400078ec0ff */
[----:B------:R-:W-:-:S03]  /*11e70*/  LOP3.LUT R53, R24, 0xff00, R53, 0xf8, !PT ;  /* 0x0000ff0018357812 */ /* 0x000fc600078ef835 */
[----:B------:R-:W-:Y:S01]  /*11e80*/  IMAD.WIDE.U32 R94, R94, 0x100, RZ ;  /* 0x000001005e5e7825 */ /* 0x000fe200078e00ff */
[----:B------:R-:W-:-:S04]  /*11e90*/  LOP3.LUT R53, R53, 0xff, R10, 0xf8, !PT ;  /* 0x000000ff35357812 */ /* 0x000fc800078ef80a */
[----:B------:R-:W-:Y:S02]  /*11ea0*/  LOP3.LUT R53, R93, R53, R91, 0xfe, !PT ;  /* 0x000000355d357212 */ /* 0x000fe400078efe5b */
[----:B------:R-:W-:Y:S02]  /*11eb0*/  LOP3.LUT R93, R94, R90, R92, 0xfe, !PT ;  /* 0x0000005a5e5d7212 */ /* 0x000fe400078efe5c */
[----:B------:R-:W-:Y:S02]  /*11ec0*/  LOP3.LUT R91, R53, R95, RZ, 0xfc, !PT ;  /* 0x0000005f355b7212 */ /* 0x000fe400078efcff */
[----:B------:R-:W-:Y:S01]  /*11ed0*/  LOP3.LUT R90, R93, 0xff, R6, 0xf8, !PT ;  /* 0x000000ff5d5a7812 */ /* 0x000fe200078ef806 */
[----:B0-----:R-:W-:-:S05]  /*11ee0*/  IMAD.WIDE.U32 R92, R14, 0x8, R96 ;  /* 0x000000080e5c7825 */ /* 0x001fca00078e0060 */
[----:B------:R0:W-:Y:S02]  /*11ef0*/  STG.E.64 desc[UR4][R92.64], R90 ;  /* 0x0000005a5c007986 */ /* 0x0001e4000c101b04 */
.L_x_38621:
        /* <DEDUP_REMOVED lines=15> */
.L_x_38623:
[----:B------:R-:W-:-:S07]  /*11ff0*/  MOV R24, R144 ;  /* 0x0000009000187202 */ /* 0x000fce0000000f00 */
.L_x_38624:
[----:B------:R-:W-:Y:S05]  /*12000*/  BSYNC B1 ;  /* 0x0000000000017941 */ /* 0x000fea0003800000 */
.L_x_38622:
        /* <DEDUP_REMOVED lines=16> */
.L_x_38628:
[----:B------:R-:W-:Y:S05]  /*12110*/  BSYNC B2 ;  /* 0x0000000000027941 */ /* 0x000fea0003800000 */
.L_x_38627:
        /* <DEDUP_REMOVED lines=44> */
.L_x_38626:
[----:B------:R-:W-:Y:S05]  /*123e0*/  BSYNC B1 ;  /* 0x0000000000017941 */ /* 0x000fea0003800000 */
.L_x_38625:
        /* <DEDUP_REMOVED lines=15> */
.L_x_38629:
        /* <DEDUP_REMOVED lines=12> */
.L_x_38632:
[----:B------:R-:W-:-:S07]  /*125a0*/  IMAD.MOV.U32 R6, RZ, RZ, R144 ;  /* 0x000000ffff067224 */ /* 0x000fce00078e0090 */
.L_x_38633:
[----:B------:R-:W-:Y:S05]  /*125b0*/  BSYNC B1 ;  /* 0x0000000000017941 */ /* 0x000fea0003800000 */
.L_x_38631:
        /* <DEDUP_REMOVED lines=16> */
.L_x_38637:
[----:B------:R-:W-:Y:S05]  /*126c0*/  BSYNC B2 ;  /* 0x0000000000027941 */ /* 0x000fea0003800000 */
.L_x_38636:
        /* <DEDUP_REMOVED lines=44> */
.L_x_38635:
[----:B------:R-:W-:Y:S05]  /*12990*/  BSYNC B1 ;  /* 0x0000000000017941 */ /* 0x000fea0003800000 */
.L_x_38634:
        /* <DEDUP_REMOVED lines=10> */
.L_x_38630:
        /* <DEDUP_REMOVED lines=12> */
.L_x_38639:
[----:B------:R-:W-:-:S07]  /*12b00*/  IMAD.MOV.U32 R36, RZ, RZ, R144 ;  /* 0x000000ffff247224 */ /* 0x000fce00078e0090 */
.L_x_38640:
[----:B------:R-:W-:Y:S05]  /*12b10*/  BSYNC B1 ;  /* 0x0000000000017941 */ /* 0x000fea0003800000 */
.L_x_38638:
        /* <DEDUP_REMOVED lines=16> */
.L_x_38644:
[----:B------:R-:W-:Y:S05]  /*12c20*/  BSYNC B2 ;  /* 0x0000000000027941 */ /* 0x000fea0003800000 */
.L_x_38643:
        /* <DEDUP_REMOVED lines=44> */
.L_x_38642:
[----:B------:R-:W-:Y:S05]  /*12ef0*/  BSYNC B1 ;  /* 0x0000000000017941 */ /* 0x000fea0003800000 */
.L_x_38641:
        /* <DEDUP_REMOVED lines=15> */
.L_x_38645:
        /* <DEDUP_REMOVED lines=12> */
.L_x_38648:
[----:B------:R-:W-:-:S07]  /*130b0*/  IMAD.MOV.U32 R7, RZ, RZ, R144 ;  /* 0x000000ffff077224 */ /* 0x000fce00078e0090 */
.L_x_38649:
[----:B------:R-:W-:Y:S05]  /*130c0*/  BSYNC B1 ;  /* 0x0000000000017941 */ /* 0x000fea0003800000 */
.L_x_38647:
        /* <DEDUP_REMOVED lines=16> */
.L_x_38653:
[----:B------:R-:W-:Y:S05]  /*131d0*/  BSYNC B2 ;  /* 0x0000000000027941 */ /* 0x000fea0003800000 */
.L_x_38652:
        /* <DEDUP_REMOVED lines=44> */
.L_x_38651:
[----:B------:R-:W-:Y:S05]  /*134a0*/  BSYNC B1 ;  /* 0x0000000000017941 */ /* 0x000fea0003800000 */
.L_x_38650:
        /* <DEDUP_REMOVED lines=10> */
.L_x_38646:
        /* <DEDUP_REMOVED lines=12> */
.L_x_38655:
[----:B------:R-:W-:-:S07]  /*13610*/  IMAD.MOV.U32 R27, RZ, RZ, R144 ;  /* 0x000000ffff1b7224 */ /* 0x000fce00078e0090 */
.L_x_38656:
[----:B------:R-:W-:Y:S05]  /*13620*/  BSYNC B1 ;  /* 0x0000000000017941 */ /* 0x000fea0003800000 */
.L_x_38654:
        /* <DEDUP_REMOVED lines=16> */
.L_x_38660:
[----:B------:R-:W-:Y:S05]  /*13730*/  BSYNC B2 ;  /* 0x0000000000027941 */ /* 0x000fea0003800000 */
.L_x_38659:
        /* <DEDUP_REMOVED lines=44> */
.L_x_38658:
[----:B------:R-:W-:Y:S05]  /*13a00*/  BSYNC B1 ;  /* 0x0000000000017941 */ /* 0x000fea0003800000 */
.L_x_38657:
        /* <DEDUP_REMOVED lines=15> */
.L_x_38661:
        /* <DEDUP_REMOVED lines=12> */
.L_x_38664:
[----:B------:R-:W-:-:S07]  /*13bc0*/  MOV R8, R144 ;  /* 0x0000009000087202 */ /* 0x000fce0000000f00 */
.L_x_38665:
[----:B------:R-:W-:Y:S05]  /*13bd0*/  BSYNC B1 ;  /* 0x0000000000017941 */ /* 0x000fea0003800000 */
.L_x_38663:
        /* <DEDUP_REMOVED lines=16> */
.L_x_38669:
[----:B------:R-:W-:Y:S05]  /*13ce0*/  BSYNC B2 ;  /* 0x0000000000027941 */ /* 0x000fea0003800000 */
.L_x_38668:
        /* <DEDUP_REMOVED lines=44> */
.L_x_38667:
[----:B------:R-:W-:Y:S05]  /*13fb0*/  BSYNC B1 ;  /* 0x0000000000017941 */ /* 0x000fea0003800000 */
.L_x_38666:
        /* <DEDUP_REMOVED lines=10> */
.L_x_38662:
        /* <DEDUP_REMOVED lines=12> */
.L_x_38671:
[----:B------:R-:W-:-:S07]  /*14120*/  MOV R36, R144 ;  /* 0x0000009000247202 */ /* 0x000fce0000000f00 */
.L_x_38672:
[----:B------:R-:W-:Y:S05]  /*14130*/  BSYNC B1 ;  /* 0x0000000000017941 */ /* 0x000fea0003800000 */
.L_x_38670:
        /* <DEDUP_REMOVED lines=16> */
.L_x_38676:
[----:B------:R-:W-:Y:S05]  /*14240*/  BSYNC B2 ;  /* 0x0000000000027941 */ /* 0x000fea0003800000 */
.L_x_38675:
        /* <DEDUP_REMOVED lines=44> */
.L_x_38674:
[----:B------:R-:W-:Y:S05]  /*14510*/  BSYNC B1 ;  /* 0x0000000000017941 */ /* 0x000fea0003800000 */
.L_x_38673:
        /* <DEDUP_REMOVED lines=14> */
.L_x_38677:
        /* <DEDUP_REMOVED lines=12> */
.L_x_38680:
[----:B------:R-:W-:-:S07]  /*146c0*/  IMAD.MOV.U32 R9, RZ, RZ, R144 ;  /* 0x000000ffff097224 */ /* 0x000fce00078e0090 */
.L_x_38681:
[----:B------:R-:W-:Y:S05]  /*146d0*/  BSYNC B1 ;  /* 0x0000000000017941 */ /* 0x000fea0003800000 */
.L_x_38679:
        /* <DEDUP_REMOVED lines=16> */
.L_x_38685:
[----:B------:R-:W-:Y:S05]  /*147e0*/  BSYNC B2 ;  /* 0x0000000000027941 */ /* 0x000fea0003800000 */
.L_x_38684:
        /* <DEDUP_REMOVED lines=43> */
.L_x_38683:
[----:B------:R-:W-:Y:S05]  /*14aa0*/  BSYNC B1 ;  /* 0x0000000000017941 */ /* 0x000fea0003800000 */
.L_x_38682:
        /* <DEDUP_REMOVED lines=10> */
.L_x_38678:
        /* <DEDUP_REMOVED lines=12> */
.L_x_38687:
[----:B------:R-:W-:-:S07]  /*14c10*/  MOV R35, R144 ;  /* 0x0000009000237202 */ /* 0x000fce0000000f00 */
.L_x_38688:
[----:B------:R-:W-:Y:S05]  /*14c20*/  BSYNC B1 ;  /* 0x0000000000017941 */ /* 0x000fea0003800000 */
.L_x_38686:
        /* <DEDUP_REMOVED lines=16> */
.L_x_38692:
[----:B------:R-:W-:Y:S05]  /*14d30*/  BSYNC B2 ;  /* 0x0000000000027941 */ /* 0x000fea0003800000 */
.L_x_38691:
        /* <DEDUP_REMOVED lines=43> */
.L_x_38690:
[----:B------:R-:W-:Y:S05]  /*14ff0*/  BSYNC B1 ;  /* 0x0000000000017941 */ /* 0x000fea0003800000 */
.L_x_38689:
        /* <DEDUP_REMOVED lines=15> */
.L_x_38693:
        /* <DEDUP_REMOVED lines=12> */
.L_x_38696:
[----:B------:R-:W-:-:S07]  /*151b0*/  MOV R10, R144 ;  /* 0x00000090000a7202 */ /* 0x000fce0000000f00 */
.L_x_38697:
[----:B------:R-:W-:Y:S05]  /*151c0*/  BSYNC B1 ;  /* 0x0000000000017941 */ /* 0x000fea0003800000 */
.L_x_38695:
        /* <DEDUP_REMOVED lines=16> */
.L_x_38701:
[----:B------:R-:W-:Y:S05]  /*152d0*/  BSYNC B2 ;  /* 0x0000000000027941 */ /* 0x000fea0003800000 */
.L_x_38700:
        /* <DEDUP_REMOVED lines=43> */
.L_x_38699:
[----:B------:R-:W-:Y:S05]  /*15590*/  BSYNC B1 ;  /* 0x0000000000017941 */ /* 0x000fea0003800000 */
.L_x_38698:
        /* <DEDUP_REMOVED lines=10> */
.L_x_38694:
        /* <DEDUP_REMOVED lines=12> */
.L_x_38703:
[----:B------:R-:W-:-:S07]  /*15700*/  MOV R36, R144 ;  /* 0x0000009000247202 */ /* 0x000fce0000000f00 */
.L_x_38704:
[----:B------:R-:W-:Y:S05]  /*15710*/  BSYNC B1 ;  /* 0x0000000000017941 */ /* 0x000fea0003800000 */
.L_x_38702:
        /* <DEDUP_REMOVED lines=16> */
.L_x_38708:
[----:B------:R-:W-:Y:S05]  /*15820*/  BSYNC B2 ;  /* 0x0000000000027941 */ /* 0x000fea0003800000 */
.L_x_38707:
        /* <DEDUP_REMOVED lines=40> */
[----:B------:R-:W-:Y:S01]  /*15ab0*/  IMAD.WIDE.U32 R54, R55, -0x2daee0ad, RZ ;  /* 0xd2511f5337367825 */ /* 0x000fe200078e00ff */
[----:B------:R-:W-:-:S04]  /*15ac0*/  MOV R144, R88 ;  /* 0x0000005800907202 */ /* 0x000fc80000000f00 */
[----:B------:R-:W-:-:S07]  /*15ad0*/  LOP3.LUT R52, R55, UR40, R52, 0x96, !PT ;  /* 0x0000002837347c12 */ /* 0x000fce000f8e9634 */
.L_x_38706:
[----:B------:R-:W-:Y:S05]  /*15ae0*/  BSYNC B1 ;  /* 0x0000000000017941 */ /* 0x000fea0003800000 */
.L_x_38705:
        /* <DEDUP_REMOVED lines=13> */
.L_x_38709:
        /* <DEDUP_REMOVED lines=12> */
.L_x_38712:
[----:B------:R-:W-:-:S07]  /*15c80*/  MOV R11, R144 ;  /* 0x00000090000b7202 */ /* 0x000fce0000000f00 */
.L_x_38713:
[----:B------:R-:W-:Y:S05]  /*15c90*/  BSYNC B1 ;  /* 0x0000000000017941 */ /* 0x000fea0003800000 */
.L_x_38711:
        /* <DEDUP_REMOVED lines=16> */
.L_x_38717:
[----:B------:R-:W-:Y:S05]  /*15da0*/  BSYNC B2 ;  /* 0x0000000000027941 */ /* 0x000fea0003800000 */
.L_x_38716:
        /* <DEDUP_REMOVED lines=43> */
.L_x_38715:
[----:B------:R-:W-:Y:S05]  /*16060*/  BSYNC B1 ;  /* 0x0000000000017941 */ /* 0x000fea0003800000 */
.L_x_38714:
        /* <DEDUP_REMOVED lines=10> */
.L_x_38710:
        /* <DEDUP_REMOVED lines=12> */
.L_x_38719:
[----:B------:R-:W-:-:S07]  /*161d0*/  MOV R90, R144 ;  /* 0x00000090005a7202 */ /* 0x000fce0000000f00 */
.L_x_38720:
[----:B------:R-:W-:Y:S05]  /*161e0*/  BSYNC B1 ;  /* 0x0000000000017941 */ /* 0x000fea0003800000 */
.L_x_38718:
        /* <DEDUP_REMOVED lines=16> */
.L_x_38724:
[----:B------:R-:W-:Y:S05]  /*162f0*/  BSYNC B2 ;  /* 0x0000000000027941 */ /* 0x000fea0003800000 */
.L_x_38723:
        /* <DEDUP_REMOVED lines=41> */
[----:B------:R-:W-:Y:S01]  /*16590*/  IMAD.MOV.U32 R88, RZ, RZ, RZ ;  /* 0x000000ffff587224 */ /* 0x000fe200078e00ff */
[----:B------:R-:W-:-:S07]  /*165a0*/  LOP3.LUT R52, R55, UR40, R52, 0x96, !PT ;  /* 0x0000002837347c12 */ /* 0x000fce000f8e9634 */
.L_x_38722:
[----:B------:R-:W-:Y:S05]  /*165b0*/  BSYNC B1 ;  /* 0x0000000000017941 */ /* 0x000fea0003800000 */
.L_x_38721:
        /* <DEDUP_REMOVED lines=13> */
.L_x_38725:
        /* <DEDUP_REMOVED lines=12> */
.L_x_38728:
[----:B------:R-:W-:-:S07]  /*16750*/  MOV R51, R144 ;  /* 0x0000009000337202 */ /* 0x000fce0000000f00 */
.L_x_38729:
[----:B------:R-:W-:Y:S05]  /*16760*/  BSYNC B1 ;  /* 0x0000000000017941 */ /* 0x000fea0003800000 */
.L_x_38727:
        /* <DEDUP_REMOVED lines=16> */
.L_x_38733:
[----:B------:R-:W-:Y:S05]  /*16870*/  BSYNC B2 ;  /* 0x0000000000027941 */ /* 0x000fea0003800000 */
.L_x_38732:
        /* <DEDUP_REMOVED lines=40> */
[----:B------:R-:W-:-:S04]  /*16b00*/  MOV R144, R94 ;  /* 0x0000005e00907202 */ /* 0x000fc80000000f00 */
[----:B------:R-:W-:Y:S01]  /*16b10*/  LOP3.LUT R52, R55, UR40, R88, 0x96, !PT ;  /* 0x0000002837347c12 */ /* 0x000fe2000f8e9658 */
[----:B------:R-:W-:-:S07]  /*16b20*/  IMAD.MOV.U32 R55, RZ, RZ, RZ ;  /* 0x000000ffff377224 */ /* 0x000fce00078e00ff */
.L_x_38731:
[----:B------:R-:W-:Y:S05]  /*16b30*/  BSYNC B1 ;  /* 0x0000000000017941 */ /* 0x000fea0003800000 */
.L_x_38730:
        /* <DEDUP_REMOVED lines=10> */
.L_x_38726:
        /* <DEDUP_REMOVED lines=12> */
.L_x_38735:
[----:B------:R-:W-:-:S07]  /*16ca0*/  MOV R90, R144 ;  /* 0x00000090005a7202 */ /* 0x000fce0000000f00 */
.L_x_38736:
[----:B------:R-:W-:Y:S05]  /*16cb0*/  BSYNC B1 ;  /* 0x0000000000017941 */ /* 0x000fea0003800000 */
.L_x_38734:
        /* <DEDUP_REMOVED lines=16> */
.L_x_38740:
[----:B------:R-:W-:Y:S05]  /*16dc0*/  BSYNC B2 ;  /* 0x0000000000027941 */ /* 0x000fea0003800000 */
.L_x_38739:
        /* <DEDUP_REMOVED lines=40> */
[----:B------:R-:W-:-:S05]  /*17050*/  IMAD.WIDE.U32 R54, R52, -0x2daee0ad, RZ ;  /* 0xd2511f5334367825 */ /* 0x000fca00078e00ff */
[----:B------:R-:W-:Y:S01]  /*17060*/  LOP3.LUT R52, R55, UR40, R88, 0x96, !PT ;  /* 0x0000002837347c12 */ /* 0x000fe2000f8e9658 */
[----:B------:R-:W-:-:S07]  /*17070*/  IMAD.MOV.U32 R88, RZ, RZ, RZ ;  /* 0x000000ffff587224 */ /* 0x000fce00078e00ff */
.L_x_38738:
[----:B------:R-:W-:Y:S05]  /*17080*/  BSYNC B1 ;  /* 0x0000000000017941 */ /* 0x000fea0003800000 */
.L_x_38737:
        /* <DEDUP_REMOVED lines=13> */
.L_x_38741:
        /* <DEDUP_REMOVED lines=12> */
.L_x_38744:
[----:B------:R-:W-:-:S07]  /*17220*/  MOV R12, R144 ;  /* 0x00000090000c7202 */ /* 0x000fce0000000f00 */
.L_x_38745:
[----:B------:R-:W-:Y:S05]  /*17230*/  BSYNC B1 ;  /* 0x0000000000017941 */ /* 0x000fea0003800000 */
.L_x_38743:
        /* <DEDUP_REMOVED lines=18> */
.L_x_38749:
[----:B------:R-:W-:Y:S05]  /*17360*/  BSYNC B2 ;  /* 0x0000000000027941 */ /* 0x000fea0003800000 */
.L_x_38748:
        /* <DEDUP_REMOVED lines=44> */
.L_x_38747:
[----:B------:R-:W-:Y:S05]  /*17630*/  BSYNC B1 ;  /* 0x0000000000017941 */ /* 0x000fea0003800000 */
.L_x_38746:
        /* <DEDUP_REMOVED lines=10> */
.L_x_38742:
[----:B------:R-:W-:Y:S02]  /*176e0*/  P2R R88, PR, RZ, 0x4 ;  /* 0x00000004ff587803 */ /* 0x000fe40000000000 */
[----:B------:R-:W-:Y:S01]  /*176f0*/  ISETP.NE.AND P2, PT, R92, RZ, PT ;  /* 0x000000ff5c00720c */ /* 0x000fe20003f45270 */
[----:B------:R-:W-:Y:S01]  /*17700*/  IMAD.WIDE.U32 R92, R23, 0x10, R150 ;  /* 0x00000010175c7825 */ /* 0x000fe200078e0096 */
[----:B------:R-:W-:Y:S02]  /*17710*/  F2FP.F16.F32.PACK_AB R91, R55, R53 ;  /* 0x00000035375b723e */ /* 0x000fe400000000ff */
[----:B------:R-:W-:Y:S02]  /*17720*/  SEL R94, RZ, 0x1, P2 ;  /* 0x00000001ff5e7807 */ /* 0x000fe40001000000 */
[----:B------:R-:W-:Y:S02]  /*17730*/  ISETP.NE.AND P2, PT, R88, RZ, PT ;  /* 0x000000ff5800720c */ /* 0x000fe40003f45270 */
[----:B------:R-:W-:-:S02]  /*17740*/  F2FP.F16.F32.PACK_AB R90, R36, R35 ;  /* 0x00000023245a723e */ /* 0x000fc400000000ff */
[----:B------:R-:W-:Y:S02]  /*17750*/  F2FP.F16.F32.PACK_AB R89, R34, R27 ;  /* 0x0000001b2259723e */ /* 0x000fe400000000ff */
[----:B------:R-:W-:Y:S02]  /*17760*/  F2FP.F16.F32.PACK_AB R88, R26, R24 ;  /* 0x000000181a58723e */ /* 0x000fe400000000ff */
        /* <DEDUP_REMOVED lines=17> */
[----:B------:R-:W-:Y:S01]  /*17880*/  LOP3.LUT R94, R92, R88, R90, 0xfe, !PT ;  /* 0x000000585c5e7212 */ /* 0x000fe200078efe5a */
[----:B------:R-:W-:Y:S01]  /*17890*/  VIADD R92, R37, 0x80 ;  /* 0x00000080255c7836 */ /* 0x000fe20000000000 */
[----:B------:R-:W-:Y:S02]  /*178a0*/  LOP3.LUT R91, R93, R97, R91, 0xfe, !PT ;  /* 0x000000615d5b7212 */ /* 0x000fe400078efe5b */
[----:B------:R-:W-:Y:S01]  /*178b0*/  LOP3.LUT R90, R94, R89, RZ, 0xfc, !PT ;  /* 0x000000595e5a7212 */ /* 0x000fe200078efcff */
[----:B------:R-:W-:-:S05]  /*178c0*/  IMAD.WIDE.U32 R88, R23, 0x8, R146 ;  /* 0x0000000817587825 */ /* 0x000fca00078e0092 */
        /* <DEDUP_REMOVED lines=25> */
.L_x_38750:
[C---:B-1----:R-:W-:Y:S01]  /*17a60*/  @P1 IMAD.WIDE.U32 R88, R92.reuse, 0x10, R88 ;  /* 0x000000105c581825 */ /* 0x042fe200078e0058 */
[----:B------:R-:W5:Y:S04]  /*17a70*/  @P0 LDG.E.128 R56, desc[UR4][R90.64] ;  /* 0x000000045a380981 */ /* 0x000f68000c1e1d00 */
[----:B------:R1:W5:Y:S02]  /*17a80*/  @P1 LDG.E.128 R60, desc[UR4][R88.64] ;  /* 0x00000004583c1981 */ /* 0x000364000c1e1d00 */
[----:B-1----:R-:W-:-:S06]  /*17a90*/  IMAD.WIDE.U32 R88, R92, 0x10, R142 ;  /* 0x000000105c587825 */ /* 0x002fcc00078e008e */
[----:B------:R-:W5:Y:S01]  /*17aa0*/  LDG.E.128 R88, desc[UR4][R88.64] ;  /* 0x0000000458587981 */ /* 0x000f62000c1e1d00 */
[C---:B------:R-:W-:Y:S01]  /*17ab0*/  ISETP.NE.AND P3, PT, R100.reuse, 0x1, PT ;  /* 0x000000016400780c */ /* 0x040fe20003f65270 */
[----:B------:R-:W-:Y:S01]  /*17ac0*/  BSSY B1, `(.L_x_38751) ;  /* 0x000000c000017945 */ /* 0x000fe20003800000 */
[----:B0-----:R-:W-:-:S11]  /*17ad0*/  VIADD R94, R100, 0x1 ;  /* 0x00000001645e7836 */ /* 0x001fd60000000000 */
        /* <DEDUP_REMOVED lines=9> */
.L_x_38752:
[----:B------:R-:W-:-:S07]  /*17b70*/  IMAD.MOV.U32 R93, RZ, RZ, R144 ;  /* 0x000000ffff5d7224 */ /* 0x000fce00078e0090 */
.L_x_38753:
[----:B------:R-:W-:Y:S05]  /*17b80*/  BSYNC B1 ;  /* 0x0000000000017941 */ /* 0x000fea0003800000 */
.L_x_38751:
        /* <DEDUP_REMOVED lines=16> */
.L_x_38757:
[----:B------:R-:W-:Y:S05]  /*17c90*/  BSYNC B2 ;  /* 0x0000000000027941 */ /* 0x000fea0003800000 */
.L_x_38756:
        /* <DEDUP_REMOVED lines=44> */
.L_x_38755:
[----:B------:R-:W-:Y:S05]  /*17f60*/  BSYNC B1 ;  /* 0x0000000000017941 */ /* 0x000fea0003800000 */
.L_x_38754:
        /* <DEDUP_REMOVED lines=15> */
.L_x_38758:
        /* <DEDUP_REMOVED lines=12> */
.L_x_38761:
[----:B------:R-:W-:-:S07]  /*18120*/  MOV R6, R144 ;  /* 0x0000009000067202 */ /* 0x000fce0000000f00 */
.L_x_38762:
[----:B------:R-:W-:Y:S05]  /*18130*/  BSYNC B1 ;  /* 0x0000000000017941 */ /* 0x000fea0003800000 */
.L_x_38760:
        /* <DEDUP_REMOVED lines=16> */
.L_x_38766:
[----:B------:R-:W-:Y:S05]  /*18240*/  BSYNC B2 ;  /* 0x0000000000027941 */ /* 0x000fea0003800000 */
.L_x_38765:
        /* <DEDUP_REMOVED lines=44> */
.L_x_38764:
[----:B------:R-:W-:Y:S05]  /*18510*/  BSYNC B1 ;  /* 0x0000000000017941 */ /* 0x000fea0003800000 */
.L_x_38763:
[----:B------:R-:W-:Y:S01]  /*18520*/  I2FP.F32.U32 R97, R6 ;  /* 0x0000000600617245 */ /* 0x000fe20000201000 */
[----:B------:R-:W-:-:S04]  /*18530*/  HADD2.F32 R6, -RZ, R56.H0_H0 ;  /* 0x20000038ff067230 */ /* 0x000fc80000004100 */
[----:B------:R-:W-:Y:S01]  /*18540*/  FFMA.FTZ R97, R97, R50, 1.1641532182693481445e-10 ;  /* 0x2f00000061617423 */ /* 0x000fe20000010032 */
[----:B------:R-:W-:-:S04]  /*18550*/  FMUL.FTZ R6, R6, R49 ;  /* 0x0000003106067220 */ /* 0x000fc80000410000 */
[----:B------:R-:W-:-:S04]  /*18560*/  FSETP.GTU.FTZ.AND P3, PT, R97, R48, PT ;  /* 0x000000306100720b */ /* 0x000fc80003f7c000 */
[----:B------:R-:W-:-:S05]  /*18570*/  FSEL R6, R6, RZ, !P3 ;  /* 0x000000ff06067208 */ /* 0x000fca0005800000 */
[----:B------:R-:W-:Y:S01]  /*18580*/  FADD.FTZ R93, R93, R6 ;  /* 0x000000065d5d7221 */ /* 0x000fe20000010000 */
[----:B------:R-:W-:-:S05]  /*18590*/  @P1 HADD2.F32 R6, -RZ, R60.H0_H0 ;  /* 0x2000003cff061230 */ /* 0x000fca0000004100 */
[----:B------:R-:W-:Y:S01]  /*185a0*/  @P1 FADD.FTZ R93, R6, R93 ;  /* 0x0000005d065d1221 */ /* 0x000fe20000010000 */
[----:B------:R-:W-:-:S07]  /*185b0*/  SEL R6, RZ, 0x1, P3 ;  /* 0x00000001ff067807 */ /* 0x000fce0001800000 */
.L_x_38759:
        /* <DEDUP_REMOVED lines=12> */
.L_x_38768:
[----:B------:R-:W-:-:S07]  /*18680*/  IMAD.MOV.U32 R100, RZ, RZ, R144 ;  /* 0x000000ffff647224 */ /* 0x000fce00078e0090 */
.L_x_38769:
[----:B------:R-:W-:Y:S05]  /*18690*/  BSYNC B1 ;  /* 0x0000000000017941 */ /* 0x000fea0003800000 */
.L_x_38767:
        /* <DEDUP_REMOVED lines=16> */
.L_x_38773:
[----:B------:R-:W-:Y:S05]  /*187a0*/  BSYNC B2 ;  /* 0x0000000000027941 */ /* 0x000fea0003800000 */
.L_x_38772:
        /* <DEDUP_REMOVED lines=44> */
.L_x_38771:
[----:B------:R-:W-:Y:S05]  /*18a70*/  BSYNC B1 ;  /* 0x0000000000017941 */ /* 0x000fea0003800000 */
.L_x_38770:
        /* <DEDUP_REMOVED lines=15> */
.L_x_38774:
        /* <DEDUP_REMOVED lines=12> */
.L_x_38777:
[----:B------:R-:W-:-:S07]  /*18c30*/  MOV R7, R144 ;  /* 0x0000009000077202 */ /* 0x000fce0000000f00 */
.L_x_38778:
[----:B------:R-:W-:Y:S05]  /*18c40*/  BSYNC B1 ;  /* 0x0000000000017941 */ /* 0x000fea0003800000 */
.L_x_38776:
        /* <DEDUP_REMOVED lines=16> */
.L_x_38782:
[----:B------:R-:W-:Y:S05]  /*18d50*/  BSYNC B2 ;  /* 0x0000000000027941 */ /* 0x000fea0003800000 */
.L_x_38781:
[----:B------:R-:W-:Y:S01]  /*18d60*/  LOP3.LUT R52, R52, UR7, R5, 0x96, !PT ;  /* 0x0000000734347c12 */ /* 0x000fe2000f8e9605 */
[----:B------:R-:W-:-:S04]  /*18d70*/  IMAD.HI.U32 R95, R2, -0x326172a9, RZ ;  /* 0xcd9e8d57025f7827 */ /* 0x000fc800078e00ff */
[----:B------:R-:W-:Y:S01]  /*18d80*/  IMAD R99, R2, -0x326172a9, RZ ;  /* 0xcd9e8d5702637824 */ /* 0x000fe200078e02ff */
[----:B------:R-:W-:Y:S01]  /*18d90*/  LOP3.LUT R95, R95, UR6, R4, 0x96, !PT ;  /* 0x000000065f5f7c12 */ /* 0x000fe2000f8e9604 */
[----:B------:R-:W-:-:S04]  /*18da0*/  IMAD.WIDE.U32 R96, R52, -0x326172a9, RZ ;  /* 0xcd9e8d5734607825 */ /* 0x000fc800078e00ff */
[----:B------:R-:W-:Y:S01]  /*18db0*/  IMAD.WIDE.U32 R100, R95, -0x2daee0ad, RZ ;  /* 0xd2511f535f647825 */ /* 0x000fe200078e00ff */
[----:B------:R-:W-:Y:S01]  /*18dc0*/  LOP3.LUT R99, R97, UR23, R99, 0x96, !PT ;  /* 0x0000001761637c12 */ /* 0x000fe2000f8e9663 */
[----:B------:R-:W-:Y:S02]  /*18dd0*/  HFMA2.MMA R95, -RZ, RZ, 0, 0 ;  /* 0x00000000ff5f7435 */ /* 0x000fe400000001ff */
        /* <DEDUP_REMOVED lines=36> */
.L_x_38780:
[----:B------:R-:W-:Y:S05]  /*19020*/  BSYNC B1 ;  /* 0x0000000000017941 */ /* 0x000fea0003800000 */
.L_x_38779:
[----:B------:R-:W-:Y:S01]  /*19030*/  I2FP.F32.U32 R7, R7 ;  /* 0x0000000700077245 */ /* 0x000fe20000201000 */
[----:B------:R-:W-:-:S04]  /*19040*/  HADD2.F32 R88, -RZ, R56.H1_H1 ;  /* 0x30000038ff587230 */ /* 0x000fc80000004100 */
[----:B------:R-:W-:-:S05]  /*19050*/  FFMA.FTZ R7, R7, R50, 1.1641532182693481445e-10 ;  /* 0x2f00000007077423 */ /* 0x000fca0000010032 */
[----:B------:R-:W-:Y:S01]  /*19060*/  FSETP.GTU.FTZ.AND P3, PT, R7, R48, PT ;  /* 0x000000300700720b */ /* 0x000fe20003f7c000 */
[----:B------:R-:W-:-:S05]  /*19070*/  FMUL.FTZ R7, R88, R49 ;  /* 0x0000003158077220 */ /* 0x000fca0000410000 */
[----:B------:R-:W-:-:S05]  /*19080*/  FSEL R7, R7, RZ, !P3 ;  /* 0x000000ff07077208 */ /* 0x000fca0005800000 */
[----:B------:R-:W-:Y:S01]  /*19090*/  FADD.FTZ R94, R94, R7 ;  /* 0x000000075e5e7221 */ /* 0x000fe20000010000 */
[----:B------:R-:W-:-:S05]  /*190a0*/  @P1 HADD2.F32 R7, -RZ, R60.H1_H1 ;  /* 0x3000003cff071230 */ /* 0x000fca0000004100 */
[----:B------:R-:W-:Y:S01]  /*190b0*/  @P1 FADD.FTZ R94, R7, R94 ;  /* 0x0000005e075e1221 */ /* 0x000fe20000010000 */
[----:B------:R-:W-:-:S07]  /*190c0*/  SEL R7, RZ, 0x1, P3 ;  /* 0x00000001ff077807 */ /* 0x000fce0001800000 */
.L_x_38775:
        /* <DEDUP_REMOVED lines=12> */
.L_x_38784:
[----:B------:R-:W-:-:S07]  /*19190*/  IMAD.MOV.U32 R88, RZ, RZ, R144 ;  /* 0x000000ffff587224 */ /* 0x000fce00078e0090 */
.L_x_38785:
[----:B------:R-:W-:Y:S05]  /*191a0*/  BSYNC B1 ;  /* 0x0000000000017941 */ /* 0x000fea0003800000 */
.L_x_38783:
        /* <DEDUP_REMOVED lines=16> */
.L_x_38789:
[----:B------:R-:W-:Y:S05]  /*192b0*/  BSYNC B2 ;  /* 0x0000000000027941 */ /* 0x000fea0003800000 */
.L_x_38788:
        /* <DEDUP_REMOVED lines=44> */
.L_x_38787:
[----:B------:R-:W-:Y:S05]  /*19580*/  BSYNC B1 ;  /* 0x0000000000017941 */ /* 0x000fea0003800000 */
.L_x_38786:
        /* <DEDUP_REMOVED lines=15> */
.L_x_38790:
        /* <DEDUP_REMOVED lines=12> */
.L_x_38793:
[----:B------:R-:W-:-:S07]  /*19740*/  MOV R8, R144 ;  /* 0x0000009000087202 */ /* 0x000fce0000000f00 */
.L_x_38794:
[----:B------:R-:W-:Y:S05]  /*19750*/  BSYNC B1 ;  /* 0x0000000000017941 */ /* 0x000fea0003800000 */
.L_x_38792:
        /* <DEDUP_REMOVED lines=16> */
.L_x_38798:
[----:B------:R-:W-:Y:S05]  /*19860*/  BSYNC B2 ;  /* 0x0000000000027941 */ /* 0x000fea0003800000 */
.L_x_38797:
        /* <DEDUP_REMOVED lines=44> */
.L_x_38796:
[----:B------:R-:W-:Y:S05]  /*19b30*/  BSYNC B1 ;  /* 0x0000000000017941 */ /* 0x000fea0003800000 */
.L_x_38795:
        /* <DEDUP_REMOVED lines=10> */
.L_x_38791:
        /* <DEDUP_REMOVED lines=12> */
.L_x_38800:
[----:B------:R-:W-:-:S07]  /*19ca0*/  IMAD.MOV.U32 R88, RZ, RZ, R144 ;  /* 0x000000ffff587224 */ /* 0x000fce00078e0090 */
.L_x_38801:
[----:B------:R-:W-:Y:S05]  /*19cb0*/  BSYNC B1 ;  /* 0x0000000000017941 */ /* 0x000fea0003800000 */
.L_x_38799:
        /* <DEDUP_REMOVED lines=16> */
.L_x_38805:
[----:B------:R-:W-:Y:S05]  /*19dc0*/  BSYNC B2 ;  /* 0x0000000000027941 */ /* 0x000fea0003800000 */
.L_x_38804:
        /* <DEDUP_REMOVED lines=44> */
.L_x_38803:
[----:B------:R-:W-:Y:S05]  /*1a090*/  BSYNC B1 ;  /* 0x0000000000017941 */ /* 0x000fea0003800000 */
.L_x_38802:
        /* <DEDUP_REMOVED lines=15> */
.L_x_38806:
        /* <DEDUP_REMOVED lines=12> */
.L_x_38809:
[----:B------:R-:W-:-:S07]  /*1a250*/  MOV R9, R144 ;  /* 0x0000009000097202 */ /* 0x000fce0000000f00 */
.L_x_38810:
[----:B------:R-:W-:Y:S05]  /*1a260*/  BSYNC B1 ;  /* 0x0000000000017941 */ /* 0x000fea0003800000 */
.L_x_38808:
        /* <DEDUP_REMOVED lines=16> */
.L_x_38814:
[----:B------:R-:W-:Y:S05]  /*1a370*/  BSYNC B2 ;  /* 0x0000000000027941 */ /* 0x000fea0003800000 */
.L_x_38813:
        /* <DEDUP_REMOVED lines=44> */
.L_x_38812:
[----:B------:R-:W-:Y:S05]  /*1a640*/  BSYNC B1 ;  /* 0x0000000000017941 */ /* 0x000fea0003800000 */
.L_x_38811:
        /* <DEDUP_REMOVED lines=10> */
.L_x_38807:
        /* <DEDUP_REMOVED lines=12> */
.L_x_38816:
[----:B------:R-:W-:-:S07]  /*1a7b0*/  IMAD.MOV.U32 R97, RZ, RZ, R144 ;  /* 0x000000ffff617224 */ /* 0x000fce00078e0090 */
.L_x_38817:
[----:B------:R-:W-:Y:S05]  /*1a7c0*/  BSYNC B1 ;  /* 0x0000000000017941 */ /* 0x000fea0003800000 */
.L_x_38815:
        /* <DEDUP_REMOVED lines=16> */
.L_x_38821:
[----:B------:R-:W-:Y:S05]  /*1a8d0*/  BSYNC B2 ;  /* 0x0000000000027941 */ /* 0x000fea0003800000 */
.L_x_38820:
        /* <DEDUP_REMOVED lines=44> */
.L_x_38819:
[----:B------:R-:W-:Y:S05]  /*1aba0*/  BSYNC B1 ;  /* 0x0000000000017941 */ /* 0x000fea0003800000 */
.L_x_38818:
        /* <DEDUP_REMOVED lines=15> */
.L_x_38822:
        /* <DEDUP_REMOVED lines=12> */
.L_x_38825:
[----:B------:R-:W-:-:S07]  /*1ad60*/  MOV R10, R144 ;  /* 0x00000090000a7202 */ /* 0x000fce0000000f00 */
.L_x_38826:
[----:B------:R-:W-:Y:S05]  /*1ad70*/  BSYNC B1 ;  /* 0x0000000000017941 */ /* 0x000fea0003800000 */
.L_x_38824:
        /* <DEDUP_REMOVED lines=16> */
.L_x_38830:
[----:B------:R-:W-:Y:S05]  /*1ae80*/  BSYNC B2 ;  /* 0x0000000000027941 */ /* 0x000fea0003800000 */
.L_x_38829:
        /* <DEDUP_REMOVED lines=44> */
.L_x_38828:
[----:B------:R-:W-:Y:S05]  /*1b150*/  BSYNC B1 ;  /* 0x0000000000017941 */ /* 0x000fea0003800000 */
.L_x_38827:
        /* <DEDUP_REMOVED lines=10> */
.L_x_38823:
        /* <DEDUP_REMOVED lines=12> */
.L_x_38832:
[----:B------:R-:W-:-:S07]  /*1b2c0*/  IMAD.MOV.U32 R102, RZ, RZ, R144 ;  /* 0x000000ffff667224 */ /* 0x000fce00078e0090 */
.L_x_38833:
[----:B------:R-:W-:Y:S05]  /*1b2d0*/  BSYNC B1 ;  /* 0x0000000000017941 */ /* 0x000fea0003800000 */
.L_x_38831:
        /* <DEDUP_REMOVED lines=16> */
.L_x_38837:
[----:B------:R-:W-:Y:S05]  /*1b3e0*/  BSYNC B2 ;  /* 0x0000000000027941 */ /* 0x000fea0003800000 */
.L_x_38836:
        /* <DEDUP_REMOVED lines=44> */
.L_x_38835:
[----:B------:R-:W-:Y:S05]  /*1b6b0*/  BSYNC B1 ;  /* 0x0000000000017941 */ /* 0x000fea0003800000 */
.L_x_38834:
        /* <DEDUP_REMOVED lines=13> */
.L_x_38838:
        /* <DEDUP_REMOVED lines=12> */
.L_x_38841:
[----:B------:R-:W-:-:S07]  /*1b850*/  MOV R11, R144 ;  /* 0x00000090000b7202 */ /* 0x000fce0000000f00 */
.L_x_38842:
[----:B------:R-:W-:Y:S05]  /*1b860*/  BSYNC B1 ;  /* 0x0000000000017941 */ /* 0x000fea0003800000 */
.L_x_38840:
        /* <DEDUP_REMOVED lines=16> */
.L_x_38846:
[----:B------:R-:W-:Y:S05]  /*1b970*/  BSYNC B2 ;  /* 0x0000000000027941 */ /* 0x000fea0003800000 */
.L_x_38845:
        /* <DEDUP_REMOVED lines=44> */
.L_x_38844:
[----:B------:R-:W-:Y:S05]  /*1bc40*/  BSYNC B1 ;  /* 0x0000000000017941 */ /* 0x000fea0003800000 */
.L_x_38843:
        /* <DEDUP_REMOVED lines=10> */
.L_x_38839:
        /* <DEDUP_REMOVED lines=12> */
.L_x_38848:
[----:B------:R-:W-:-:S07]  /*1bdb0*/  IMAD.MOV.U32 R90, RZ, RZ, R144 ;  /* 0x000000ffff5a7224 */ /* 0x000fce00078e0090 */
.L_x_38849:
[----:B------:R-:W-:Y:S05]  /*1bdc0*/  BSYNC B1 ;  /* 0x0000000000017941 */ /* 0x000fea0003800000 */
.L_x_38847:
        /* <DEDUP_REMOVED lines=16> */
.L_x_38853:
[----:B------:R-:W-:Y:S05]  /*1bed0*/  BSYNC B2 ;  /* 0x0000000000027941 */ /* 0x000fea0003800000 */
.L_x_38852:
        /* <DEDUP_REMOVED lines=44> */
.L_x_38851:
[----:B------:R-:W-:Y:S05]  /*1c1a0*/  BSYNC B1 ;  /* 0x0000000000017941 */ /* 0x000fea0003800000 */
.L_x_38850:
        /* <DEDUP_REMOVED lines=9> */
[----:B------:R-:W-:-:S05]  /*1c240*/  HADD2.F32 R88, -RZ, R63.H0_H0 ;  /* 0x2000003fff587230 */ /* 0x000fca0000004100 */
[----:B------:R-:W-:Y:S01]  /*1c250*/  FADD.FTZ R99, R88, R99 ;  /* 0x0000006358637221 */ /* 0x000fe20000010000 */
[----:B------:R-:W-:Y:S01]  /*1c260*/  IMAD.MOV.U32 R88, RZ, RZ, R89 ;  /* 0x000000ffff587224 */ /* 0x000fe200078e0059 */
[----:B------:R-:W-:Y:S06]  /*1c270*/  BRA `(.L_x_38855) ;  /* 0x0000000400587947 */ /* 0x000fec0003800000 */
.L_x_38854:
        /* <DEDUP_REMOVED lines=12> */
.L_x_38857:
[----:B------:R-:W-:-:S07]  /*1c340*/  MOV R51, R144 ;  /* 0x0000009000337202 */ /* 0x000fce0000000f00 */
.L_x_38858:
[----:B------:R-:W-:Y:S05]  /*1c350*/  BSYNC B1 ;  /* 0x0000000000017941 */ /* 0x000fea0003800000 */
.L_x_38856:
        /* <DEDUP_REMOVED lines=16> */
.L_x_38862:
[----:B------:R-:W-:Y:S05]  /*1c460*/  BSYNC B2 ;  /* 0x0000000000027941 */ /* 0x000fea0003800000 */
.L_x_38861:
        /* <DEDUP_REMOVED lines=44> */
.L_x_38860:
[----:B------:R-:W-:Y:S05]  /*1c730*/  BSYNC B1 ;  /* 0x0000000000017941 */ /* 0x000fea0003800000 */
.L_x_38859:
        /* <DEDUP_REMOVED lines=10> */
.L_x_38855:
        /* <DEDUP_REMOVED lines=12> */
.L_x_38864:
[----:B------:R-:W-:-:S07]  /*1c8a0*/  IMAD.MOV.U32 R90, RZ, RZ, R144 ;  /* 0x000000ffff5a7224 */ /* 0x000fce00078e0090 */
.L_x_38865:
[----:B------:R-:W-:Y:S05]  /*1c8b0*/  BSYNC B1 ;  /* 0x0000000000017941 */ /* 0x000fea0003800000 */
.L_x_38863:
        /* <DEDUP_REMOVED lines=16> */
.L_x_38869:
[----:B------:R-:W-:Y:S05]  /*1c9c0*/  BSYNC B2 ;  /* 0x0000000000027941 */ /* 0x000fea0003800000 */
.L_x_38868:
        /* <DEDUP_REMOVED lines=44> */
.L_x_38867:
[----:B------:R-:W-:Y:S05]  /*1cc90*/  BSYNC B1 ;  /* 0x0000000000017941 */ /* 0x000fea0003800000 */
.L_x_38866:
        /* <DEDUP_REMOVED lines=13> */
.L_x_38870:
        /* <DEDUP_REMOVED lines=12> */
.L_x_38873:
[----:B------:R-:W-:-:S07]  /*1ce30*/  MOV R12, R144 ;  /* 0x00000090000c7202 */ /* 0x000fce0000000f00 */
.L_x_38874:
[----:B------:R-:W-:Y:S05]  /*1ce40*/  BSYNC B1 ;  /* 0x0000000000017941 */ /* 0x000fea0003800000 */
.L_x_38872:
        /* <DEDUP_REMOVED lines=18> */
.L_x_38878:
[----:B------:R-:W-:Y:S05]  /*1cf70*/  BSYNC B2 ;  /* 0x0000000000027941 */ /* 0x000fea0003800000 */
.L_x_38877:
        /* <DEDUP_REMOVED lines=44> */
.L_x_38876:
[----:B------:R-:W-:Y:S05]  /*1d240*/  BSYNC B1 ;  /* 0x0000000000017941 */ /* 0x000fea0003800000 */
.L_x_38875:
        /* <DEDUP_REMOVED lines=10> */
.L_x_38871:
[----:B------:R-:W-:Y:S01]  /*1d2f0*/  LOP3.LUT R25, R25, 0xffffffbf, RZ, 0xc0, !PT ;  /* 0xffffffbf19197812 */ /* 0x000fe200078ec0ff */
[----:B------:R-:W-:Y:S01]  /*1d300*/  IMAD.WIDE.U32 R102, R92, 0x10, R150 ;  /* 0x000000105c667825 */ /* 0x000fe200078e0096 */
[----:B------:R-:W-:Y:S02]  /*1d310*/  F2FP.F16.F32.PACK_AB R91, R100, R99 ;  /* 0x00000063645b723e */ /* 0x000fe400000000ff */
[----:B------:R-:W-:Y:S02]  /*1d320*/  @P1 LOP3.LUT R25, R25, 0x40, RZ, 0xfc, !PT ;  /* 0x0000004019191812 */ /* 0x000fe400078efcff */
[----:B------:R-:W-:Y:S02]  /*1d330*/  F2FP.F16.F32.PACK_AB R90, R98, R97 ;  /* 0x00000061625a723e */ /* 0x000fe400000000ff */
[----:B------:R-:W-:Y:S02]  /*1d340*/  LOP3.LUT P1, RZ, R25, 0x4, RZ, 0xc0, !PT ;  /* 0x0000000419ff7812 */ /* 0x000fe4000782c0ff */
[----:B------:R-:W-:-:S02]  /*1d350*/  F2FP.F16.F32.PACK_AB R89, R96, R95 ;  /* 0x0000005f6059723e */ /* 0x000fc400000000ff */
[----:B------:R-:W-:Y:S02]  /*1d360*/  F2FP.F16.F32.PACK_AB R88, R94, R93 ;  /* 0x0000005d5e58723e */ /* 0x000fe400000000ff */
        /* <DEDUP_REMOVED lines=45> */
.L_x_38879:
        /* <DEDUP_REMOVED lines=21> */
.L_x_38881:
[----:B------:R-:W-:-:S07]  /*1d790*/  IMAD.MOV.U32 R108, RZ, RZ, R144 ;  /* 0x000000ffff6c7224 */ /* 0x000fce00078e0090 */
.L_x_38882:
[----:B------:R-:W-:Y:S05]  /*1d7a0*/  BSYNC B1 ;  /* 0x0000000000017941 */ /* 0x000fea0003800000 */
.L_x_38880:
        /* <DEDUP_REMOVED lines=16> */
.L_x_38886:
[----:B------:R-:W-:Y:S05]  /*1d8b0*/  BSYNC B2 ;  /* 0x0000000000027941 */ /* 0x000fea0003800000 */
.L_x_38885:
        /* <DEDUP_REMOVED lines=44> */
.L_x_38884:
[----:B------:R-:W-:Y:S05]  /*1db80*/  BSYNC B1 ;  /* 0x0000000000017941 */ /* 0x000fea0003800000 */
.L_x_38883:
        /* <DEDUP_REMOVED lines=15> */
.L_x_38887:
        /* <DEDUP_REMOVED lines=12> */
.L_x_38890:
[----:B------:R-:W-:-:S07]  /*1dd40*/  MOV R6, R144 ;  /* 0x0000009000067202 */ /* 0x000fce0000000f00 */
.L_x_38891:
[----:B------:R-:W-:Y:S05]  /*1dd50*/  BSYNC B1 ;  /* 0x0000000000017941 */ /* 0x000fea0003800000 */
.L_x_38889:
        /* <DEDUP_REMOVED lines=16> */
.L_x_38895:
[----:B------:R-:W-:Y:S05]  /*1de60*/  BSYNC B2 ;  /* 0x0000000000027941 */ /* 0x000fea0003800000 */
.L_x_38894:
        /* <DEDUP_REMOVED lines=44> */
.L_x_38893:
[----:B------:R-:W-:Y:S05]  /*1e130*/  BSYNC B1 ;  /* 0x0000000000017941 */ /* 0x000fea0003800000 */
.L_x_38892:
        /* <DEDUP_REMOVED lines=10> */
.L_x_38888:
        /* <DEDUP_REMOVED lines=12> */
.L_x_38897:
[----:B------:R-:W-:-:S07]  /*1e2a0*/  IMAD.MOV.U32 R103, RZ, RZ, R144 ;  /* 0x000000ffff677224 */ /* 0x000fce00078e0090 */
.L_x_38898:
[----:B------:R-:W-:Y:S05]  /*1e2b0*/  BSYNC B1 ;  /* 0x0000000000017941 */ /* 0x000fea0003800000 */
.L_x_38896:
        /* <DEDUP_REMOVED lines=16> */
.L_x_38902:
[----:B------:R-:W-:Y:S05]  /*1e3c0*/  BSYNC B2 ;  /* 0x0000000000027941 */ /* 0x000fea0003800000 */
.L_x_38901:
        /* <DEDUP_REMOVED lines=44> */
.L_x_38900:
[----:B------:R-:W-:Y:S05]  /*1e690*/  BSYNC B1 ;  /* 0x0000000000017941 */ /* 0x000fea0003800000 */
.L_x_38899:
        /* <DEDUP_REMOVED lines=15> */
.L_x_38903:
        /* <DEDUP_REMOVED lines=12> */
.L_x_38906:
[----:B------:R-:W-:-:S07]  /*1e850*/  MOV R7, R144 ;  /* 0x0000009000077202 */ /* 0x000fce0000000f00 */
.L_x_38907:
[----:B------:R-:W-:Y:S05]  /*1e860*/  BSYNC B1 ;  /* 0x0000000000017941 */ /* 0x000fea0003800000 */
.L_x_38905:
        /* <DEDUP_REMOVED lines=16> */
.L_x_38911:
[----:B------:R-:W-:Y:S05]  /*1e970*/  BSYNC B2 ;  /* 0x0000000000027941 */ /* 0x000fea0003800000 */
.L_x_38910:
        /* <DEDUP_REMOVED lines=44> */
.L_x_38909:
[----:B------:R-:W-:Y:S05]  /*1ec40*/  BSYNC B1 ;  /* 0x0000000000017941 */ /* 0x000fea0003800000 */
.L_x_38908:
        /* <DEDUP_REMOVED lines=10> */
.L_x_38904:
        /* <DEDUP_REMOVED lines=12> */
.L_x_38913:
[----:B------:R-:W-:-:S07]  /*1edb0*/  IMAD.MOV.U32 R88, RZ, RZ, R144 ;  /* 0x000000ffff587224 */ /* 0x000fce00078e0090 */
.L_x_38914:
[----:B------:R-:W-:Y:S05]  /*1edc0*/  BSYNC B1 ;  /* 0x0000000000017941 */ /* 0x000fea0003800000 */
.L_x_38912:
        /* <DEDUP_REMOVED lines=16> */
.L_x_38918:
[----:B------:R-:W-:Y:S05]  /*1eed0*/  BSYNC B2 ;  /* 0x0000000000027941 */ /* 0x000fea0003800000 */
.L_x_38917:
        /* <DEDUP_REMOVED lines=44> */
.L_x_38916:
[----:B------:R-:W-:Y:S05]  /*1f1a0*/  BSYNC B1 ;  /* 0x0000000000017941 */ /* 0x000fea0003800000 */
.L_x_38915:
        /* <DEDUP_REMOVED lines=15> */
.L_x_38919:
        /* <DEDUP_REMOVED lines=12> */
.L_x_38922:
[----:B------:R-:W-:-:S07]  /*1f360*/  MOV R8, R144 ;  /* 0x0000009000087202 */ /* 0x000fce0000000f00 */
.L_x_38923:
[----:B------:R-:W-:Y:S05]  /*1f370*/  BSYNC B1 ;  /* 0x0000000000017941 */ /* 0x000fea0003800000 */
.L_x_38921:
        /* <DEDUP_REMOVED lines=16> */
.L_x_38927:
[----:B------:R-:W-:Y:S05]  /*1f480*/  BSYNC B2 ;  /* 0x0000000000027941 */ /* 0x000fea0003800000 */
.L_x_38926:
[----:B------:R-:W-:Y:S01]  /*1f490*/  LOP3.LUT R52, R52, UR7, R5, 0x96, !PT ;  /* 0x0000000734347c12 */ /* 0x000fe2000f8e9605 */
[----:B------:R-:W-:-:S04]  /*1f4a0*/  IMAD.HI.U32 R105, R2, -0x326172a9, RZ ;  /* 0xcd9e8d5702697827 */ /* 0x000fc800078e00ff */
[----:B------:R-:W-:Y:S01]  /*1f4b0*/  IMAD R109, R2, -0x326172a9, RZ ;  /* 0xcd9e8d57026d7824 */ /* 0x000fe200078e02ff */
[----:B------:R-:W-:Y:S01]  /*1f4c0*/  LOP3.LUT R105, R105, UR6, R4, 0x96, !PT ;  /* 0x0000000669697c12 */ /* 0x000fe2000f8e9604 */
[----:B------:R-:W-:-:S05]  /*1f4d0*/  IMAD.WIDE.U32 R106, R52, -0x326172a9, RZ ;  /* 0xcd9e8d57346a7825 */ /* 0x000fca00078e00ff */
[----:B------:R-:W-:Y:S01]  /*1f4e0*/  LOP3.LUT R110, R107, UR23, R109, 0x96, !PT ;  /* 0x000000176b6e7c12 */ /* 0x000fe2000f8e966d */
[----:B------:R-:W-:Y:S02]  /*1f4f0*/  IMAD R107, R3, -0x2daee0ad, RZ ;  /* 0xd2511f53036b7824 */ /* 0x000fe400078e02ff */
        /* <DEDUP_REMOVED lines=37> */
.L_x_38925:
[----:B------:R-:W-:Y:S05]  /*1f750*/  BSYNC B1 ;  /* 0x0000000000017941 */ /* 0x000fea0003800000 */
.L_x_38924:
        /* <DEDUP_REMOVED lines=10> */
.L_x_38920:
        /* <DEDUP_REMOVED lines=12> */
.L_x_38929:
[----:B------:R-:W-:-:S07]  /*1f8c0*/  IMAD.MOV.U32 R88, RZ, RZ, R144 ;  /* 0x000000ffff587224 */ /* 0x000fce00078e0090 */
.L_x_38930:
[----:B------:R-:W-:Y:S05]  /*1f8d0*/  BSYNC B1 ;  /* 0x0000000000017941 */ /* 0x000fea0003800000 */
.L_x_38928:
        /* <DEDUP_REMOVED lines=16> */
.L_x_38934:
[----:B------:R-:W-:Y:S05]  /*1f9e0*/  BSYNC B2 ;  /* 0x0000000000027941 */ /* 0x000fea0003800000 */
.L_x_38933:
        /* <DEDUP_REMOVED lines=44> */
.L_x_38932:
[----:B------:R-:W-:Y:S05]  /*1fcb0*/  BSYNC B1 ;  /* 0x0000000000017941 */ /* 0x000fea0003800000 */
.L_x_38931:
        /* <DEDUP_REMOVED lines=15> */
.L_x_38935:
        /* <DEDUP_REMOVED lines=12> */
.L_x_38938:
[----:B------:R-:W-:-:S07]  /*1fe70*/  MOV R9, R144 ;  /* 0x0000009000097202 */ /* 0x000fce0000000f00 */
.L_x_38939:
[----:B------:R-:W-:Y:S05]  /*1fe80*/  BSYNC B1 ;  /* 0x0000000000017941 */ /* 0x000fea0003800000 */
.L_x_38937:
        /* <DEDUP_REMOVED lines=16> */
.L_x_38943:
[----:B------:R-:W-:Y:S05]  /*1ff90*/  BSYNC B2 ;  /* 0x0000000000027941 */ /* 0x000fea0003800000 */
.L_x_38942:
        /* <DEDUP_REMOVED lines=44> */
.L_x_38941:
[----:B------:R-:W-:Y:S05]  /*20260*/  BSYNC B1 ;  /* 0x0000000000017941 */ /* 0x000fea0003800000 */
.L_x_38940:
        /* <DEDUP_REMOVED lines=10> */
.L_x_38936:
        /* <DEDUP_REMOVED lines=12> */
.L_x_38945:
[----:B------:R-:W-:-:S07]  /*203d0*/  IMAD.MOV.U32 R110, RZ, RZ, R144 ;  /* 0x000000ffff6e7224 */ /* 0x000fce00078e0090 */
.L_x_38946:
[----:B------:R-:W-:Y:S05]  /*203e0*/  BSYNC B1 ;  /* 0x0000000000017941 */ /* 0x000fea0003800000 */
.L_x_38944:
        /* <DEDUP_REMOVED lines=16> */
.L_x_38950:
[----:B------:R-:W-:Y:S05]  /*204f0*/  BSYNC B2 ;  /* 0x0000000000027941 */ /* 0x000fea0003800000 */
.L_x_38949:
        /* <DEDUP_REMOVED lines=44> */
.L_x_38948:
[----:B------:R-:W-:Y:S05]  /*207c0*/  BSYNC B1 ;  /* 0x0000000000017941 */ /* 0x000fea0003800000 */
.L_x_38947:
        /* <DEDUP_REMOVED lines=15> */
.L_x_38951:
        /* <DEDUP_REMOVED lines=12> */
.L_x_38954:
[----:B------:R-:W-:-:S07]  /*20980*/  MOV R10, R144 ;  /* 0x00000090000a7202 */ /* 0x000fce0000000f00 */
.L_x_38955:
[----:B------:R-:W-:Y:S05]  /*20990*/  BSYNC B1 ;  /* 0x0000000000017941 */ /* 0x000fea0003800000 */
.L_x_38953:
        /* <DEDUP_REMOVED lines=16> */
.L_x_38959:
[----:B------:R-:W-:Y:S05]  /*20aa0*/  BSYNC B2 ;  /* 0x0000000000027941 */ /* 0x000fea0003800000 */
.L_x_38958:
        /* <DEDUP_REMOVED lines=44> */
.L_x_38957:
[----:B------:R-:W-:Y:S05]  /*20d70*/  BSYNC B1 ;  /* 0x0000000000017941 */ /* 0x000fea0003800000 */
.L_x_38956:
        /* <DEDUP_REMOVED lines=10> */
.L_x_38952:
        /* <DEDUP_REMOVED lines=12> */
.L_x_38961:
[----:B------:R-:W-:-:S07]  /*20ee0*/  IMAD.MOV.U32 R107, RZ, RZ, R144 ;  /* 0x000000ffff6b7224 */ /* 0x000fce00078e0090 */
.L_x_38962:
[----:B------:R-:W-:Y:S05]  /*20ef0*/  BSYNC B1 ;  /* 0x0000000000017941 */ /* 0x000fea0003800000 */
.L_x_38960:
        /* <DEDUP_REMOVED lines=16> */
.L_x_38966:
[----:B------:R-:W-:Y:S05]  /*21000*/  BSYNC B2 ;  /* 0x0000000000027941 */ /* 0x000fea0003800000 */
.L_x_38965:
        /* <DEDUP_REMOVED lines=44> */
.L_x_38964:
[----:B------:R-:W-:Y:S05]  /*212d0*/  BSYNC B1 ;  /* 0x0000000000017941 */ /* 0x000fea0003800000 */
.L_x_38963:
        /* <DEDUP_REMOVED lines=13> */
.L_x_38967:
        /* <DEDUP_REMOVED lines=12> */
.L_x_38970:
[----:B------:R-:W-:-:S07]  /*21470*/  MOV R11, R144 ;  /* 0x00000090000b7202 */ /* 0x000fce0000000f00 */
.L_x_38971:
[----:B------:R-:W-:Y:S05]  /*21480*/  BSYNC B1 ;  /* 0x0000000000017941 */ /* 0x000fea0003800000 */
.L_x_38969:
        /* <DEDUP_REMOVED lines=16> */
.L_x_38975:
[----:B------:R-:W-:Y:S05]  /*21590*/  BSYNC B2 ;  /* 0x0000000000027941 */ /* 0x000fea0003800000 */
.L_x_38974:
        /* <DEDUP_REMOVED lines=44> */
.L_x_38973:
[----:B------:R-:W-:Y:S05]  /*21860*/  BSYNC B1 ;  /* 0x0000000000017941 */ /* 0x000fea0003800000 */
.L_x_38972:
        /* <DEDUP_REMOVED lines=10> */
.L_x_38968:
        /* <DEDUP_REMOVED lines=12> */
.L_x_38977:
[----:B------:R-:W-:-:S07]  /*219d0*/  IMAD.MOV.U32 R90, RZ, RZ, R144 ;  /* 0x000000ffff5a7224 */ /* 0x000fce00078e0090 */
.L_x_38978:
[----:B------:R-:W-:Y:S05]  /*219e0*/  BSYNC B1 ;  /* 0x0000000000017941 */ /* 0x000fea0003800000 */
.L_x_38976:
        /* <DEDUP_REMOVED lines=16> */
.L_x_38982:
[----:B------:R-:W-:Y:S05]  /*21af0*/  BSYNC B2 ;  /* 0x0000000000027941 */ /* 0x000fea0003800000 */
.L_x_38981:
        /* <DEDUP_REMOVED lines=44> */
.L_x_38980:
[----:B------:R-:W-:Y:S05]  /*21dc0*/  BSYNC B1 ;  /* 0x0000000000017941 */ /* 0x000fea0003800000 */
.L_x_38979:
        /* <DEDUP_REMOVED lines=13> */
.L_x_38983:
        /* <DEDUP_REMOVED lines=12> */
.L_x_38986:
[----:B------:R-:W-:-:S07]  /*21f60*/  MOV R51, R144 ;  /* 0x0000009000337202 */ /* 0x000fce0000000f00 */
.L_x_38987:
[----:B------:R-:W-:Y:S05]  /*21f70*/  BSYNC B1 ;  /* 0x0000000000017941 */ /* 0x000fea0003800000 */
.L_x_38985:
        /* <DEDUP_REMOVED lines=16> */
.L_x_38991:
[----:B------:R-:W-:Y:S05]  /*22080*/  BSYNC B2 ;  /* 0x0000000000027941 */ /* 0x000fea0003800000 */
.L_x_38990:
        /* <DEDUP_REMOVED lines=44> */
.L_x_38989:
[----:B------:R-:W-:Y:S05]  /*22350*/  BSYNC B1 ;  /* 0x0000000000017941 */ /* 0x000fea0003800000 */
.L_x_38988:
[----:B------:R-:W-:Y:S01]  /*22360*/  I2FP.F32.U32 R51, R51 ;  /* 0x0000003300337245 */ /* 0x000fe20000201000 */
[----:B------:R-:W-:-:S04]  /*22370*/  HADD2.F32 R88, -RZ, R59.H0_H0 ;  /* 0x2000003bff587230 */ /* 0x000fc80000004100 */
[----:B------:R-:W-:-:S05]  /*22380*/  FFMA.FTZ R51, R51, R50, 1.1641532182693481445e-10 ;  /* 0x2f00000033337423 */ /* 0x000fca0000010032 */
[----:B------:R-:W-:Y:S01]  /*22390*/  FSETP.GTU.FTZ.AND P5, PT, R51, R48, PT ;  /* 0x000000303300720b */ /* 0x000fe20003fbc000 */
[----:B------:R-:W-:-:S05]  /*223a0*/  FMUL.FTZ R51, R88, R49 ;  /* 0x0000003158337220 */ /* 0x000fca0000410000 */
[----:B------:R-:W-:-:S05]  /*223b0*/  FSEL R51, R51, RZ, !P5 ;  /* 0x000000ff33337208 */ /* 0x000fca0006800000 */
[----:B------:R-:W-:Y:S01]  /*223c0*/  FADD.FTZ R108, R108, R51 ;  /* 0x000000336c6c7221 */ /* 0x000fe20000010000 */
[----:B------:R-:W-:-:S05]  /*223d0*/  @P1 HADD2.F32 R51, -RZ, R63.H0_H0 ;  /* 0x2000003fff331230 */ /* 0x000fca0000004100 */
[----:B------:R-:W-:Y:S01]  /*223e0*/  @P1 FADD.FTZ R108, R51, R108 ;  /* 0x0000006c336c1221 */ /* 0x000fe20000010000 */
[----:B------:R-:W-:-:S07]  /*223f0*/  SEL R51, RZ, 0x1, P5 ;  /* 0x00000001ff337807 */ /* 0x000fce0002800000 */
.L_x_38984:
        /* <DEDUP_REMOVED lines=12> */
.L_x_38993:
[----:B------:R-:W-:-:S07]  /*224c0*/  IMAD.MOV.U32 R90, RZ, RZ, R144 ;  /* 0x000000ffff5a7224 */ /* 0x000fce00078e0090 */
.L_x_38994:
[----:B------:R-:W-:Y:S05]  /*224d0*/  BSYNC B1 ;  /* 0x0000000000017941 */ /* 0x000fea0003800000 */
.L_x_38992:
        /* <DEDUP_REMOVED lines=16> */
.L_x_38998:
[----:B------:R-:W-:Y:S05]  /*225e0*/  BSYNC B2 ;  /* 0x0000000000027941 */ /* 0x000fea0003800000 */
.L_x_38997:
        /* <DEDUP_REMOVED lines=44> */
.L_x_38996:
[----:B------:R-:W-:Y:S05]  /*228b0*/  BSYNC B1 ;  /* 0x0000000000017941 */ /* 0x000fea0003800000 */
.L_x_38995:
        /* <DEDUP_REMOVED lines=13> */
.L_x_38999:
        /* <DEDUP_REMOVED lines=12> */
.L_x_39002:
[----:B------:R-:W-:-:S07]  /*22a50*/  MOV R12, R144 ;  /* 0x00000090000c7202 */ /* 0x000fce0000000f00 */
.L_x_39003:
[----:B------:R-:W-:Y:S05]  /*22a60*/  BSYNC B1 ;  /* 0x0000000000017941 */ /* 0x000fea0003800000 */
.L_x_39001:
        /* <DEDUP_REMOVED lines=19> */
.L_x_39007:
[----:B------:R-:W-:Y:S05]  /*22ba0*/  BSYNC B2 ;  /* 0x0000000000027941 */ /* 0x000fea0003800000 */
.L_x_39006:
        /* <DEDUP_REMOVED lines=44> */
.L_x_39005:
[----:B------:R-:W-:Y:S05]  /*22e70*/  BSYNC B1 ;  /* 0x0000000000017941 */ /* 0x000fea0003800000 */
.L_x_39004:
        /* <DEDUP_REMOVED lines=10> */
.L_x_39000:
        /* <DEDUP_REMOVED lines=53> */
.L_x_39008:
        /* <DEDUP_REMOVED lines=21> */
.L_x_39010:
[----:B------:R-:W-:-:S07]  /*233c0*/  IMAD.MOV.U32 R111, RZ, RZ, R144 ;  /* 0x000000ffff6f7224 */ /* 0x000fce00078e0090 */
.L_x_39011:
[----:B------:R-:W-:Y:S05]  /*233d0*/  BSYNC B1 ;  /* 0x0000000000017941 */ /* 0x000fea0003800000 */
.L_x_39009:
        /* <DEDUP_REMOVED lines=16> */
.L_x_39015:
[----:B------:R-:W-:Y:S05]  /*234e0*/  BSYNC B2 ;  /* 0x0000000000027941 */ /* 0x000fea0003800000 */
.L_x_39014:
        /* <DEDUP_REMOVED lines=44> */
.L_x_39013:
[----:B------:R-:W-:Y:S05]  /*237b0*/  BSYNC B1 ;  /* 0x0000000000017941 */ /* 0x000fea0003800000 */
.L_x_39012:
        /* <DEDUP_REMOVED lines=15> */
.L_x_39016:
        /* <DEDUP_REMOVED lines=12> */
.L_x_39019:
[----:B------:R-:W-:-:S07]  /*23970*/  MOV R6, R144 ;  /* 0x0000009000067202 */ /* 0x000fce0000000f00 */
.L_x_39020:
[----:B------:R-:W-:Y:S05]  /*23980*/  BSYNC B1 ;  /* 0x0000000000017941 */ /* 0x000fea0003800000 */
.L_x_39018:
        /* <DEDUP_REMOVED lines=16> */
.L_x_39024:
[----:B------:R-:W-:Y:S05]  /*23a90*/  BSYNC B2 ;  /* 0x0000000000027941 */ /* 0x000fea0003800000 */
.L_x_39023:
        /* <DEDUP_REMOVED lines=44> */
.L_x_39022:
[----:B------:R-:W-:Y:S05]  /*23d60*/  BSYNC B1 ;  /* 0x0000000000017941 */ /* 0x000fea0003800000 */
.L_x_39021:
        /* <DEDUP_REMOVED lines=10> */
.L_x_39017:
        /* <DEDUP_REMOVED lines=12> */
.L_x_39026:
[----:B------:R-:W-:-:S07]  /*23ed0*/  IMAD.MOV.U32 R118, RZ, RZ, R144 ;  /* 0x000000ffff767224 */ /* 0x000fce00078e0090 */
.L_x_39027:
[----:B------:R-:W-:Y:S05]  /*23ee0*/  BSYNC B1 ;  /* 0x0000000000017941 */ /* 0x000fea0003800000 */
.L_x_39025:
        /* <DEDUP_REMOVED lines=16> */
.L_x_39031:
[----:B------:R-:W-:Y:S05]  /*23ff0*/  BSYNC B2 ;  /* 0x0000000000027941 */ /* 0x000fea0003800000 */
.L_x_39030:
        /* <DEDUP_REMOVED lines=44> */
.L_x_39029:
[----:B------:R-:W-:Y:S05]  /*242c0*/  BSYNC B1 ;  /* 0x0000000000017941 */ /* 0x000fea0003800000 */
.L_x_39028:
        /* <DEDUP_REMOVED lines=15> */
.L_x_39032:
        /* <DEDUP_REMOVED lines=12> */
.L_x_39035:
[----:B------:R-:W-:-:S07]  /*24480*/  MOV R7, R144 ;  /* 0x0000009000077202 */ /* 0x000fce0000000f00 */
.L_x_39036:
[----:B------:R-:W-:Y:S05]  /*24490*/  BSYNC B1 ;  /* 0x0000000000017941 */ /* 0x000fea0003800000 */
.L_x_39034:
        /* <DEDUP_REMOVED lines=16> */
.L_x_39040:
[----:B------:R-:W-:Y:S05]  /*245a0*/  BSYNC B2 ;  /* 0x0000000000027941 */ /* 0x000fea0003800000 */
.L_x_39039:
        /* <DEDUP_REMOVED lines=44> */
.L_x_39038:
[----:B------:R-:W-:Y:S05]  /*24870*/  BSYNC B1 ;  /* 0x0000000000017941 */ /* 0x000fea0003800000 */
.L_x_39037:
        /* <DEDUP_REMOVED lines=10> */
.L_x_39033:
        /* <DEDUP_REMOVED lines=12> */
.L_x_39042:
[----:B------:R-:W-:-:S07]  /*249e0*/  IMAD.MOV.U32 R88, RZ, RZ, R144 ;  /* 0x000000ffff587224 */ /* 0x000fce00078e0090 */
.L_x_39043:
[----:B------:R-:W-:Y:S05]  /*249f0*/  BSYNC B1 ;  /* 0x0000000000017941 */ /* 0x000fea0003800000 */
.L_x_39041:
        /* <DEDUP_REMOVED lines=16> */
.L_x_39047:
[----:B------:R-:W-:Y:S05]  /*24b00*/  BSYNC B2 ;  /* 0x0000000000027941 */ /* 0x000fea0003800000 */
.L_x_39046:
        /* <DEDUP_REMOVED lines=44> */
.L_x_39045:
[----:B------:R-:W-:Y:S05]  /*24dd0*/  BSYNC B1 ;  /* 0x0000000000017941 */ /* 0x000fea0003800000 */
.L_x_39044:
        /* <DEDUP_REMOVED lines=15> */
.L_x_39048:
        /* <DEDUP_REMOVED lines=12> */
.L_x_39051:
[----:B------:R-:W-:-:S07]  /*24f90*/  MOV R8, R144 ;  /* 0x0000009000087202 */ /* 0x000fce0000000f00 */
.L_x_39052:
[----:B------:R-:W-:Y:S05]  /*24fa0*/  BSYNC B1 ;  /* 0x0000000000017941 */ /* 0x000fea0003800000 */
.L_x_39050:
        /* <DEDUP_REMOVED lines=16> */
.L_x_39056:
[----:B------:R-:W-:Y:S05]  /*250b0*/  BSYNC B2 ;  /* 0x0000000000027941 */ /* 0x000fea0003800000 */
.L_x_39055:
        /* <DEDUP_REMOVED lines=44> */
.L_x_39054:
[----:B------:R-:W-:Y:S05]  /*25380*/  BSYNC B1 ;  /* 0x0000000000017941 */ /* 0x000fea0003800000 */
.L_x_39053:
        /* <DEDUP_REMOVED lines=10> */
.L_x_39049:
        /* <DEDUP_REMOVED lines=12> */
.L_x_39058:
[----:B------:R-:W-:-:S07]  /*254f0*/  IMAD.MOV.U32 R88, RZ, RZ, R144 ;  /* 0x000000ffff587224 */ /* 0x000fce00078e0090 */
.L_x_39059:
[----:B------:R-:W-:Y:S05]  /*25500*/  BSYNC B1 ;  /* 0x0000000000017941 */ /* 0x000fea0003800000 */
.L_x_39057:
        /* <DEDUP_REMOVED lines=16> */
.L_x_39063:
[----:B------:R-:W-:Y:S05]  /*25610*/  BSYNC B2 ;  /* 0x0000000000027941 */ /* 0x000fea0003800000 */
.L_x_39062:
        /* <DEDUP_REMOVED lines=44> */
.L_x_39061:
[----:B------:R-:W-:Y:S05]  /*258e0*/  BSYNC B1 ;  /* 0x0000000000017941 */ /* 0x000fea0003800000 */
.L_x_39060:
        /* <DEDUP_REMOVED lines=15> */
.L_x_39064:
        /* <DEDUP_REMOVED lines=12> */
.L_x_39067:
[----:B------:R-:W-:-:S07]  /*25aa0*/  MOV R9, R144 ;  /* 0x0000009000097202 */ /* 0x000fce0000000f00 */
.L_x_39068:
[----:B------:R-:W-:Y:S05]  /*25ab0*/  BSYNC B1 ;  /* 0x0000000000017941 */ /* 0x000fea0003800000 */
.L_x_39066:
        /* <DEDUP_REMOVED lines=16> */
.L_x_39072:
[----:B------:R-:W-:Y:S05]  /*25bc0*/  BSYNC B2 ;  /* 0x0000000000027941 */ /* 0x000fea0003800000 */
.L_x_39071:
        /* <DEDUP_REMOVED lines=44> */
.L_x_39070:
[----:B------:R-:W-:Y:S05]  /*25e90*/  BSYNC B1 ;  /* 0x0000000000017941 */ /* 0x000fea0003800000 */
.L_x_39069:
        /* <DEDUP_REMOVED lines=10> */
.L_x_39065:
        /* <DEDUP_REMOVED lines=12> */
.L_x_39074:
[----:B------:R-:W-:-:S07]  /*26000*/  IMAD.MOV.U32 R115, RZ, RZ, R144 ;  /* 0x000000ffff737224 */ /* 0x000fce00078e0090 */
.L_x_39075:
[----:B------:R-:W-:Y:S05]  /*26010*/  BSYNC B1 ;  /* 0x0000000000017941 */ /* 0x000fea0003800000 */
.L_x_39073:
        /* <DEDUP_REMOVED lines=16> */
.L_x_39079:
[----:B------:R-:W-:Y:S05]  /*26120*/  BSYNC B2 ;  /* 0x0000000000027941 */ /* 0x000fea0003800000 */
.L_x_39078:
        /* <DEDUP_REMOVED lines=44> */
.L_x_39077:
[----:B------:R-:W-:Y:S05]  /*263f0*/  BSYNC B1 ;  /* 0x0000000000017941 */ /* 0x000fea0003800000 */
.L_x_39076:
        /* <DEDUP_REMOVED lines=15> */
.L_x_39080:
        /* <DEDUP_REMOVED lines=12> */
.L_x_39083:
[----:B------:R-:W-:-:S07]  /*265b0*/  MOV R10, R144 ;  /* 0x00000090000a7202 */ /* 0x000fce0000000f00 */
.L_x_39084:
[----:B------:R-:W-:Y:S05]  /*265c0*/  BSYNC B1 ;  /* 0x0000000000017941 */ /* 0x000fea0003800000 */
.L_x_39082:
        /* <DEDUP_REMOVED lines=16> */
.L_x_39088:
[----:B------:R-:W-:Y:S05]  /*266d0*/  BSYNC B2 ;  /* 0x0000000000027941 */ /* 0x000fea0003800000 */
.L_x_39087:
        /* <DEDUP_REMOVED lines=44> */
.L_x_39086:
[----:B------:R-:W-:Y:S05]  /*269a0*/  BSYNC B1 ;  /* 0x0000000000017941 */ /* 0x000fea0003800000 */
.L_x_39085:
        /* <DEDUP_REMOVED lines=10> */
.L_x_39081:
        /* <DEDUP_REMOVED lines=12> */
.L_x_39090:
[----:B------:R-:W-:-:S07]  /*26b10*/  IMAD.MOV.U32 R120, RZ, RZ, R144 ;  /* 0x000000ffff787224 */ /* 0x000fce00078e0090 */
.L_x_39091:
[----:B------:R-:W-:Y:S05]  /*26b20*/  BSYNC B1 ;  /* 0x0000000000017941 */ /* 0x000fea0003800000 */
.L_x_39089:
        /* <DEDUP_REMOVED lines=16> */
.L_x_39095:
[----:B------:R-:W-:Y:S05]  /*26c30*/  BSYNC B2 ;  /* 0x0000000000027941 */ /* 0x000fea0003800000 */
.L_x_39094:
        /* <DEDUP_REMOVED lines=44> */
.L_x_39093:
[----:B------:R-:W-:Y:S05]  /*26f00*/  BSYNC B1 ;  /* 0x0000000000017941 */ /* 0x000fea0003800000 */
.L_x_39092:
        /* <DEDUP_REMOVED lines=13> */
.L_x_39096:
        /* <DEDUP_REMOVED lines=12> */
.L_x_39099:
[----:B------:R-:W-:-:S07]  /*270a0*/  MOV R11, R144 ;  /* 0x00000090000b7202 */ /* 0x000fce0000000f00 */
.L_x_39100:
[----:B------:R-:W-:Y:S05]  /*270b0*/  BSYNC B1 ;  /* 0x0000000000017941 */ /* 0x000fea0003800000 */
.L_x_39098:
        /* <DEDUP_REMOVED lines=16> */
.L_x_39104:
[----:B------:R-:W-:Y:S05]  /*271c0*/  BSYNC B2 ;  /* 0x0000000000027941 */ /* 0x000fea0003800000 */
.L_x_39103:
        /* <DEDUP_REMOVED lines=44> */
.L_x_39102:
[----:B------:R-:W-:Y:S05]  /*27490*/  BSYNC B1 ;  /* 0x0000000000017941 */ /* 0x000fea0003800000 */
.L_x_39101:
        /* <DEDUP_REMOVED lines=10> */
.L_x_39097:
        /* <DEDUP_REMOVED lines=12> */
.L_x_39106:
[----:B------:R-:W-:-:S07]  /*27600*/  IMAD.MOV.U32 R90, RZ, RZ, R144 ;  /* 0x000000ffff5a7224 */ /* 0x000fce00078e0090 */
.L_x_39107:
[----:B------:R-:W-:Y:S05]  /*27610*/  BSYNC B1 ;  /* 0x0000000000017941 */ /* 0x000fea0003800000 */
.L_x_39105:
        /* <DEDUP_REMOVED lines=16> */
.L_x_39111:
[----:B------:R-:W-:Y:S05]  /*27720*/  BSYNC B2 ;  /* 0x0000000000027941 */ /* 0x000fea0003800000 */
.L_x_39110:
        /* <DEDUP_REMOVED lines=44> */
.L_x_39109:
[----:B------:R-:W-:Y:S05]  /*279f0*/  BSYNC B1 ;  /* 0x0000000000017941 */ /* 0x000fea0003800000 */
.L_x_39108:
        /* <DEDUP_REMOVED lines=13> */
.L_x_39112:
        /* <DEDUP_REMOVED lines=12> */
.L_x_39115:
[----:B------:R-:W-:-:S07]  /*27b90*/  MOV R51, R144 ;  /* 0x0000009000337202 */ /* 0x000fce0000000f00 */
.L_x_39116:
[----:B------:R-:W-:Y:S05]  /*27ba0*/  BSYNC B1 ;  /* 0x0000000000017941 */ /* 0x000fea0003800000 */
.L_x_39114:
        /* <DEDUP_REMOVED lines=16> */
.L_x_39120:
[----:B------:R-:W-:Y:S05]  /*27cb0*/  BSYNC B2 ;  /* 0x0000000000027941 */ /* 0x000fea0003800000 */
.L_x_39119:
        /* <DEDUP_REMOVED lines=44> */
.L_x_39118:
[----:B------:R-:W-:Y:S05]  /*27f80*/  BSYNC B1 ;  /* 0x0000000000017941 */ /* 0x000fea0003800000 */
.L_x_39117:
        /* <DEDUP_REMOVED lines=10> */
.L_x_39113:
        /* <DEDUP_REMOVED lines=12> */
.L_x_39122:
[----:B------:R-:W-:-:S07]  /*280f0*/  IMAD.MOV.U32 R90, RZ, RZ, R144 ;  /* 0x000000ffff5a7224 */ /* 0x000fce00078e0090 */
.L_x_39123:
[----:B------:R-:W-:Y:S05]  /*28100*/  BSYNC B1 ;  /* 0x0000000000017941 */ /* 0x000fea0003800000 */
.L_x_39121:
        /* <DEDUP_REMOVED lines=16> */
.L_x_39127:
[----:B------:R-:W-:Y:S05]  /*28210*/  BSYNC B2 ;  /* 0x0000000000027941 */ /* 0x000fea0003800000 */
.L_x_39126:
        /* <DEDUP_REMOVED lines=44> */
.L_x_39125:
[----:B------:R-:W-:Y:S05]  /*284e0*/  BSYNC B1 ;  /* 0x0000000000017941 */ /* 0x000fea0003800000 */
.L_x_39124:
        /* <DEDUP_REMOVED lines=13> */
.L_x_39128:
        /* <DEDUP_REMOVED lines=12> */
.L_x_39131:
[----:B------:R-:W-:-:S07]  /*28680*/  MOV R12, R144 ;  /* 0x00000090000c7202 */ /* 0x000fce0000000f00 */
.L_x_39132:
[----:B------:R-:W-:Y:S05]  /*28690*/  BSYNC B1 ;  /* 0x0000000000017941 */ /* 0x000fea0003800000 */
.L_x_39130:
        /* <DEDUP_REMOVED lines=19> */
.L_x_39136:
[----:B------:R-:W-:Y:S05]  /*287d0*/  BSYNC B2 ;  /* 0x0000000000027941 */ /* 0x000fea0003800000 */
.L_x_39135:
        /* <DEDUP_REMOVED lines=44> */
.L_x_39134:
[----:B------:R-:W-:Y:S05]  /*28aa0*/  BSYNC B1 ;  /* 0x0000000000017941 */ /* 0x000fea0003800000 */
.L_x_39133:
        /* <DEDUP_REMOVED lines=10> */
.L_x_39129:
        /* <DEDUP_REMOVED lines=53> */
.L_x_39137:
        /* <DEDUP_REMOVED lines=21> */
.L_x_39139:
[----:B------:R-:W-:-:S07]  /*28ff0*/  IMAD.MOV.U32 R126, RZ, RZ, R144 ;  /* 0x000000ffff7e7224 */ /* 0x000fce00078e0090 */
.L_x_39140:
[----:B------:R-:W-:Y:S05]  /*29000*/  BSYNC B1 ;  /* 0x0000000000017941 */ /* 0x000fea0003800000 */
.L_x_39138:
        /* <DEDUP_REMOVED lines=16> */
.L_x_39144:
[----:B------:R-:W-:Y:S05]  /*29110*/  BSYNC B2 ;  /* 0x0000000000027941 */ /* 0x000fea0003800000 */
.L_x_39143:
        /* <DEDUP_REMOVED lines=44> */
.L_x_39142:
[----:B------:R-:W-:Y:S05]  /*293e0*/  BSYNC B1 ;  /* 0x0000000000017941 */ /* 0x000fea0003800000 */
.L_x_39141:
        /* <DEDUP_REMOVED lines=15> */
.L_x_39145:
        /* <DEDUP_REMOVED lines=12> */
.L_x_39148:
[----:B------:R-:W-:-:S07]  /*295a0*/  MOV R6, R144 ;  /* 0x0000009000067202 */ /* 0x000fce0000000f00 */
.L_x_39149:
[----:B------:R-:W-:Y:S05]  /*295b0*/  BSYNC B1 ;  /* 0x0000000000017941 */ /* 0x000fea0003800000 */
.L_x_39147:
        /* <DEDUP_REMOVED lines=16> */
.L_x_39153:
[----:B------:R-:W-:Y:S05]  /*296c0*/  BSYNC B2 ;  /* 0x0000000000027941 */ /* 0x000fea0003800000 */
.L_x_39152:
        /* <DEDUP_REMOVED lines=44> */
.L_x_39151:
[----:B------:R-:W-:Y:S05]  /*29990*/  BSYNC B1 ;  /* 0x0000000000017941 */ /* 0x000fea0003800000 */
.L_x_39150:
        /* <DEDUP_REMOVED lines=10> */
.L_x_39146:
        /* <DEDUP_REMOVED lines=12> */
.L_x_39155:
[----:B------:R-:W-:-:S07]  /*29b00*/  IMAD.MOV.U32 R121, RZ, RZ, R144 ;  /* 0x000000ffff797224 */ /* 0x000fce00078e0090 */
.L_x_39156:
[----:B------:R-:W-:Y:S05]  /*29b10*/  BSYNC B1 ;  /* 0x0000000000017941 */ /* 0x000fea0003800000 */
.L_x_39154:
        /* <DEDUP_REMOVED lines=16> */
.L_x_39160:
[----:B------:R-:W-:Y:S05]  /*29c20*/  BSYNC B2 ;  /* 0x0000000000027941 */ /* 0x000fea0003800000 */
.L_x_39159:
        /* <DEDUP_REMOVED lines=44> */
.L_x_39158:
[----:B------:R-:W-:Y:S05]  /*29ef0*/  BSYNC B1 ;  /* 0x0000000000017941 */ /* 0x000fea0003800000 */
.L_x_39157:
        /* <DEDUP_REMOVED lines=15> */
.L_x_39161:
        /* <DEDUP_REMOVED lines=12> */
.L_x_39164:
[----:B------:R-:W-:-:S07]  /*2a0b0*/  MOV R7, R144 ;  /* 0x0000009000077202 */ /* 0x000fce0000000f00 */
.L_x_39165:
[----:B------:R-:W-:Y:S05]  /*2a0c0*/  BSYNC B1 ;  /* 0x0000000000017941 */ /* 0x000fea0003800000 */
.L_x_39163:
        /* <DEDUP_REMOVED lines=16> */
.L_x_39169:
[----:B------:R-:W-:Y:S05]  /*2a1d0*/  BSYNC B2 ;  /* 0x0000000000027941 */ /* 0x000fea0003800000 */
.L_x_39168:
        /* <DEDUP_REMOVED lines=44> */
.L_x_39167:
[----:B------:R-:W-:Y:S05]  /*2a4a0*/  BSYNC B1 ;  /* 0x0000000000017941 */ /* 0x000fea0003800000 */
.L_x_39166:
        /* <DEDUP_REMOVED lines=10> */
.L_x_39162:
        /* <DEDUP_REMOVED lines=12> */
.L_x_39171:
[----:B------:R-:W-:-:S07]  /*2a610*/  IMAD.MOV.U32 R88, RZ, RZ, R144 ;  /* 0x000000ffff587224 */ /* 0x000fce00078e0090 */
.L_x_39172:
[----:B------:R-:W-:Y:S05]  /*2a620*/  BSYNC B1 ;  /* 0x0000000000017941 */ /* 0x000fea0003800000 */
.L_x_39170:
        /* <DEDUP_REMOVED lines=16> */
.L_x_39176:
[----:B------:R-:W-:Y:S05]  /*2a730*/  BSYNC B2 ;  /* 0x0000000000027941 */ /* 0x000fea0003800000 */
.L_x_39175:
        /* <DEDUP_REMOVED lines=44> */
.L_x_39174:
[----:B------:R-:W-:Y:S05]  /*2aa00*/  BSYNC B1 ;  /* 0x0000000000017941 */ /* 0x000fea0003800000 */
.L_x_39173:
        /* <DEDUP_REMOVED lines=15> */
.L_x_39177:
        /* <DEDUP_REMOVED lines=12> */
.L_x_39180:
[----:B------:R-:W-:-:S07]  /*2abc0*/  MOV R8, R144 ;  /* 0x0000009000087202 */ /* 0x000fce0000000f00 */
.L_x_39181:
[----:B------:R-:W-:Y:S05]  /*2abd0*/  BSYNC B1 ;  /* 0x0000000000017941 */ /* 0x000fea0003800000 */
.L_x_39179:
        /* <DEDUP_REMOVED lines=16> */
.L_x_39185:
[----:B------:R-:W-:Y:S05]  /*2ace0*/  BSYNC B2 ;  /* 0x0000000000027941 */ /* 0x000fea0003800000 */
.L_x_39184:
        /* <DEDUP_REMOVED lines=44> */
.L_x_39183:
[----:B------:R-:W-:Y:S05]  /*2afb0*/  BSYNC B1 ;  /* 0x0000000000017941 */ /* 0x000fea0003800000 */
.L_x_39182:
        /* <DEDUP_REMOVED lines=10> */
.L_x_39178:
        /* <DEDUP_REMOVED lines=12> */
.L_x_39187:
[----:B------:R-:W-:-:S07]  /*2b120*/  IMAD.MOV.U32 R88, RZ, RZ, R144 ;  /* 0x000000ffff587224 */ /* 0x000fce00078e0090 */
.L_x_39188:
[----:B------:R-:W-:Y:S05]  /*2b130*/  BSYNC B1 ;  /* 0x0000000000017941 */ /* 0x000fea0003800000 */
.L_x_39186:
        /* <DEDUP_REMOVED lines=16> */
.L_x_39192:
[----:B------:R-:W-:Y:S05]  /*2b240*/  BSYNC B2 ;  /* 0x0000000000027941 */ /* 0x000fea0003800000 */
.L_x_39191:
        /* <DEDUP_REMOVED lines=44> */
.L_x_39190:
[----:B------:R-:W-:Y:S05]  /*2b510*/  BSYNC B1 ;  /* 0x0000000000017941 */ /* 0x000fea0003800000 */
.L_x_39189:
        /* <DEDUP_REMOVED lines=15> */
.L_x_39193:
        /* <DEDUP_REMOVED lines=12> */
.L_x_39196:
[----:B------:R-:W-:-:S07]  /*2b6d0*/  MOV R9, R144 ;  /* 0x0000009000097202 */ /* 0x000fce0000000f00 */
.L_x_39197:
[----:B------:R-:W-:Y:S05]  /*2b6e0*/  BSYNC B1 ;  /* 0x0000000000017941 */ /* 0x000fea0003800000 */
.L_x_39195:
        /* <DEDUP_REMOVED lines=16> */
.L_x_39201:
[----:B------:R-:W-:Y:S05]  /*2b7f0*/  BSYNC B2 ;  /* 0x0000000000027941 */ /* 0x000fea0003800000 */
.L_x_39200:
        /* <DEDUP_REMOVED lines=44> */
.L_x_39199:
[----:B------:R-:W-:Y:S05]  /*2bac0*/  BSYNC B1 ;  /* 0x0000000000017941 */ /* 0x000fea0003800000 */
.L_x_39198:
        /* <DEDUP_REMOVED lines=10> */
.L_x_39194:
        /* <DEDUP_REMOVED lines=12> */
.L_x_39203:
[----:B------:R-:W-:-:S07]  /*2bc30*/  IMAD.MOV.U32 R128, RZ, RZ, R144 ;  /* 0x000000ffff807224 */ /* 0x000fce00078e0090 */
.L_x_39204:
[----:B------:R-:W-:Y:S05]  /*2bc40*/  BSYNC B1 ;  /* 0x0000000000017941 */ /* 0x000fea0003800000 */
.L_x_39202:
        /* <DEDUP_REMOVED lines=16> */
.L_x_39208:
[----:B------:R-:W-:Y:S05]  /*2bd50*/  BSYNC B2 ;  /* 0x0000000000027941 */ /* 0x000fea0003800000 */
.L_x_39207:
        /* <DEDUP_REMOVED lines=44> */
.L_x_39206:
[----:B------:R-:W-:Y:S05]  /*2c020*/  BSYNC B1 ;  /* 0x0000000000017941 */ /* 0x000fea0003800000 */
.L_x_39205:
        /* <DEDUP_REMOVED lines=15> */
.L_x_39209:
        /* <DEDUP_REMOVED lines=12> */
.L_x_39212:
[----:B------:R-:W-:-:S07]  /*2c1e0*/  MOV R10, R144 ;  /* 0x00000090000a7202 */ /* 0x000fce0000000f00 */
.L_x_39213:
[----:B------:R-:W-:Y:S05]  /*2c1f0*/  BSYNC B1 ;  /* 0x0000000000017941 */ /* 0x000fea0003800000 */
.L_x_39211:
        /* <DEDUP_REMOVED lines=16> */
.L_x_39217:
[----:B------:R-:W-:Y:S05]  /*2c300*/  BSYNC B2 ;  /* 0x0000000000027941 */ /* 0x000fea0003800000 */
.L_x_39216:
        /* <DEDUP_REMOVED lines=44> */
.L_x_39215:
[----:B------:R-:W-:Y:S05]  /*2c5d0*/  BSYNC B1 ;  /* 0x0000000000017941 */ /* 0x000fea0003800000 */
.L_x_39214:
        /* <DEDUP_REMOVED lines=10> */
.L_x_39210:
        /* <DEDUP_REMOVED lines=12> */
.L_x_39219:
[----:B------:R-:W-:-:S07]  /*2c740*/  IMAD.MOV.U32 R125, RZ, RZ, R144 ;  /* 0x000000ffff7d7224 */ /* 0x000fce00078e0090 */
.L_x_39220:
[----:B------:R-:W-:Y:S05]  /*2c750*/  BSYNC B1 ;  /* 0x0000000000017941 */ /* 0x000fea0003800000 */
.L_x_39218:
        /* <DEDUP_REMOVED lines=16> */
.L_x_39224:
[----:B------:R-:W-:Y:S05]  /*2c860*/  BSYNC B2 ;  /* 0x0000000000027941 */ /* 0x000fea0003800000 */
.L_x_39223:
        /* <DEDUP_REMOVED lines=44> */
.L_x_39222:
[----:B------:R-:W-:Y:S05]  /*2cb30*/  BSYNC B1 ;  /* 0x0000000000017941 */ /* 0x000fea0003800000 */
.L_x_39221:
        /* <DEDUP_REMOVED lines=13> */
.L_x_39225:
        /* <DEDUP_REMOVED lines=12> */
.L_x_39228:
[----:B------:R-:W-:-:S07]  /*2ccd0*/  MOV R11, R144 ;  /* 0x00000090000b7202 */ /* 0x000fce0000000f00 */
.L_x_39229:
[----:B------:R-:W-:Y:S05]  /*2cce0*/  BSYNC B1 ;  /* 0x0000000000017941 */ /* 0x000fea0003800000 */
.L_x_39227:
        /* <DEDUP_REMOVED lines=16> */
.L_x_39233:
[----:B------:R-:W-:Y:S05]  /*2cdf0*/  BSYNC B2 ;  /* 0x0000000000027941 */ /* 0x000fea0003800000 */
.L_x_39232:
        /* <DEDUP_REMOVED lines=44> */
.L_x_39231:
[----:B------:R-:W-:Y:S05]  /*2d0c0*/  BSYNC B1 ;  /* 0x0000000000017941 */ /* 0x000fea0003800000 */
.L_x_39230:
        /* <DEDUP_REMOVED lines=10> */
.L_x_39226:
        /* <DEDUP_REMOVED lines=12> */
.L_x_39235:
[----:B------:R-:W-:-:S07]  /*2d230*/  IMAD.MOV.U32 R90, RZ, RZ, R144 ;  /* 0x000000ffff5a7224 */ /* 0x000fce00078e0090 */
.L_x_39236:
[----:B------:R-:W-:Y:S05]  /*2d240*/  BSYNC B1 ;  /* 0x0000000000017941 */ /* 0x000fea0003800000 */
.L_x_39234:
        /* <DEDUP_REMOVED lines=16> */
.L_x_39240:
[----:B------:R-:W-:Y:S05]  /*2d350*/  BSYNC B2 ;  /* 0x0000000000027941 */ /* 0x000fea0003800000 */
.L_x_39239:
        /* <DEDUP_REMOVED lines=44> */
.L_x_39238:
[----:B------:R-:W-:Y:S05]  /*2d620*/  BSYNC B1 ;  /* 0x0000000000017941 */ /* 0x000fea0003800000 */
.L_x_39237:
        /* <DEDUP_REMOVED lines=13> */
.L_x_39241:
        /* <DEDUP_REMOVED lines=12> */
.L_x_39244:
[----:B------:R-:W-:-:S07]  /*2d7c0*/  MOV R51, R144 ;  /* 0x0000009000337202 */ /* 0x000fce0000000f00 */
.L_x_39245:
[----:B------:R-:W-:Y:S05]  /*2d7d0*/  BSYNC B1 ;  /* 0x0000000000017941 */ /* 0x000fea0003800000 */
.L_x_39243:
        /* <DEDUP_REMOVED lines=16> */
.L_x_39249:
[----:B------:R-:W-:Y:S05]  /*2d8e0*/  BSYNC B2 ;  /* 0x0000000000027941 */ /* 0x000fea0003800000 */
.L_x_39248:
        /* <DEDUP_REMOVED lines=44> */
.L_x_39247:
[----:B------:R-:W-:Y:S05]  /*2dbb0*/  BSYNC B1 ;  /* 0x0000000000017941 */ /* 0x000fea0003800000 */
.L_x_39246:
        /* <DEDUP_REMOVED lines=10> */
.L_x_39242:
        /* <DEDUP_REMOVED lines=12> */
.L_x_39251:
[----:B------:R-:W-:-:S07]  /*2dd20*/  IMAD.MOV.U32 R90, RZ, RZ, R144 ;  /* 0x000000ffff5a7224 */ /* 0x000fce00078e0090 */
.L_x_39252:
[----:B------:R-:W-:Y:S05]  /*2dd30*/  BSYNC B1 ;  /* 0x0000000000017941 */ /* 0x000fea0003800000 */
.L_x_39250:
        /* <DEDUP_REMOVED lines=16> */
.L_x_39256:
[----:B------:R-:W-:Y:S05]  /*2de40*/  BSYNC B2 ;  /* 0x0000000000027941 */ /* 0x000fea0003800000 */
.L_x_39255:
        /* <DEDUP_REMOVED lines=44> */
.L_x_39254:
[----:B------:R-:W-:Y:S05]  /*2e110*/  BSYNC B1 ;  /* 0x0000000000017941 */ /* 0x000fea0003800000 */
.L_x_39253:
        /* <DEDUP_REMOVED lines=13> */
.L_x_39257:
        /* <DEDUP_REMOVED lines=12> */
.L_x_39260:
[----:B------:R-:W-:-:S07]  /*2e2b0*/  MOV R12, R144 ;  /* 0x00000090000c7202 */ /* 0x000fce0000000f00 */
.L_x_39261:
[----:B------:R-:W-:Y:S05]  /*2e2c0*/  BSYNC B1 ;  /* 0x0000000000017941 */ /* 0x000fea0003800000 */
.L_x_39259:
        /* <DEDUP_REMOVED lines=19> */
.L_x_39265:
[----:B------:R-:W-:Y:S05]  /*2e400*/  BSYNC B2 ;  /* 0x0000000000027941 */ /* 0x000fea0003800000 */
.L_x_39264:
        /* <DEDUP_REMOVED lines=44> */
.L_x_39263:
[----:B------:R-:W-:Y:S05]  /*2e6d0*/  BSYNC B1 ;  /* 0x0000000000017941 */ /* 0x000fea0003800000 */
.L_x_39262:
        /* <DEDUP_REMOVED lines=10> */
.L_x_39258:
        /* <DEDUP_REMOVED lines=53> */
.L_x_39266:
        /* <DEDUP_REMOVED lines=21> */
.L_x_39268:
[----:B------:R-:W-:-:S07]  /*2ec20*/  IMAD.MOV.U32 R129, RZ, RZ, R144 ;  /* 0x000000ffff817224 */ /* 0x000fce00078e0090 */
.L_x_39269:
[----:B------:R-:W-:Y:S05]  /*2ec30*/  BSYNC B1 ;  /* 0x0000000000017941 */ /* 0x000fea0003800000 */
.L_x_39267:
        /* <DEDUP_REMOVED lines=16> */
.L_x_39273:
[----:B------:R-:W-:Y:S05]  /*2ed40*/  BSYNC B2 ;  /* 0x0000000000027941 */ /* 0x000fea0003800000 */
.L_x_39272:
        /* <DEDUP_REMOVED lines=44> */
.L_x_39271:
[----:B------:R-:W-:Y:S05]  /*2f010*/  BSYNC B1 ;  /* 0x0000000000017941 */ /* 0x000fea0003800000 */
.L_x_39270:
        /* <DEDUP_REMOVED lines=15> */
.L_x_39274:
        /* <DEDUP_REMOVED lines=12> */
.L_x_39277:
[----:B------:R-:W-:-:S07]  /*2f1d0*/  MOV R6, R144 ;  /* 0x0000009000067202 */ /* 0x000fce0000000f00 */
.L_x_39278:
[----:B------:R-:W-:Y:S05]  /*2f1e0*/  BSYNC B1 ;  /* 0x0000000000017941 */ /* 0x000fea0003800000 */
.L_x_39276:
        /* <DEDUP_REMOVED lines=16> */
.L_x_39282:
[----:B------:R-:W-:Y:S05]  /*2f2f0*/  BSYNC B2 ;  /* 0x0000000000027941 */ /* 0x000fea0003800000 */
.L_x_39281:
        /* <DEDUP_REMOVED lines=44> */
.L_x_39280:
[----:B------:R-:W-:Y:S05]  /*2f5c0*/  BSYNC B1 ;  /* 0x0000000000017941 */ /* 0x000fea0003800000 */
.L_x_39279:
        /* <DEDUP_REMOVED lines=10> */
.L_x_39275:
        /* <DEDUP_REMOVED lines=12> */
.L_x_39284:
[----:B------:R-:W-:-:S07]  /*2f730*/  IMAD.MOV.U32 R136, RZ, RZ, R144 ;  /* 0x000000ffff887224 */ /* 0x000fce00078e0090 */
.L_x_39285:
[----:B------:R-:W-:Y:S05]  /*2f740*/  BSYNC B1 ;  /* 0x0000000000017941 */ /* 0x000fea0003800000 */
.L_x_39283:
        /* <DEDUP_REMOVED lines=16> */
.L_x_39289:
[----:B------:R-:W-:Y:S05]  /*2f850*/  BSYNC B2 ;  /* 0x0000000000027941 */ /* 0x000fea0003800000 */
.L_x_39288:
        /* <DEDUP_REMOVED lines=44> */
.L_x_39287:
[----:B------:R-:W-:Y:S05]  /*2fb20*/  BSYNC B1 ;  /* 0x0000000000017941 */ /* 0x000fea0003800000 */
.L_x_39286:
        /* <DEDUP_REMOVED lines=15> */
.L_x_39290:
        /* <DEDUP_REMOVED lines=12> */
.L_x_39293:
[----:B------:R-:W-:-:S07]  /*2fce0*/  MOV R7, R144 ;  /* 0x0000009000077202 */ /* 0x000fce0000000f00 */
.L_x_39294:
[----:B------:R-:W-:Y:S05]  /*2fcf0*/  BSYNC B1 ;  /* 0x0000000000017941 */ /* 0x000fea0003800000 */
.L_x_39292:
        /* <DEDUP_REMOVED lines=16> */
.L_x_39298:
[----:B------:R-:W-:Y:S05]  /*2fe00*/  BSYNC B2 ;  /* 0x0000000000027941 */ /* 0x000fea0003800000 */
.L_x_39297:
        /* <DEDUP_REMOVED lines=44> */
.L_x_39296:
[----:B------:R-:W-:Y:S05]  /*300d0*/  BSYNC B1 ;  /* 0x0000000000017941 */ /* 0x000fea0003800000 */
.L_x_39295:
        /* <DEDUP_REMOVED lines=10> */
.L_x_39291:
        /* <DEDUP_REMOVED lines=12> */
.L_x_39300:
[----:B------:R-:W-:-:S07]  /*30240*/  IMAD.MOV.U32 R88, RZ, RZ, R144 ;  /* 0x000000ffff587224 */ /* 0x000fce00078e0090 */
.L_x_39301:
[----:B------:R-:W-:Y:S05]  /*30250*/  BSYNC B1 ;  /* 0x0000000000017941 */ /* 0x000fea0003800000 */
.L_x_39299:
        /* <DEDUP_REMOVED lines=16> */
.L_x_39305:
[----:B------:R-:W-:Y:S05]  /*30360*/  BSYNC B2 ;  /* 0x0000000000027941 */ /* 0x000fea0003800000 */
.L_x_39304:
        /* <DEDUP_REMOVED lines=44> */
.L_x_39303:
[----:B------:R-:W-:Y:S05]  /*30630*/  BSYNC B1 ;  /* 0x0000000000017941 */ /* 0x000fea0003800000 */
.L_x_39302:
        /* <DEDUP_REMOVED lines=15> */
.L_x_39306:
        /* <DEDUP_REMOVED lines=12> */
.L_x_39309:
[----:B------:R-:W-:-:S07]  /*307f0*/  MOV R8, R144 ;  /* 0x0000009000087202 */ /* 0x000fce0000000f00 */
.L_x_39310:
[----:B------:R-:W-:Y:S05]  /*30800*/  BSYNC B1 ;  /* 0x0000000000017941 */ /* 0x000fea0003800000 */
.L_x_39308:
        /* <DEDUP_REMOVED lines=16> */
.L_x_39314:
[----:B------:R-:W-:Y:S05]  /*30910*/  BSYNC B2 ;  /* 0x0000000000027941 */ /* 0x000fea0003800000 */
.L_x_39313:
        /* <DEDUP_REMOVED lines=44> */
.L_x_39312:
[----:B------:R-:W-:Y:S05]  /*30be0*/  BSYNC B1 ;  /* 0x0000000000017941 */ /* 0x000fea0003800000 */
.L_x_39311:
        /* <DEDUP_REMOVED lines=10> */
.L_x_39307:
        /* <DEDUP_REMOVED lines=12> */
.L_x_39316:
[----:B------:R-:W-:-:S07]  /*30d50*/  IMAD.MOV.U32 R88, RZ, RZ, R144 ;  /* 0x000000ffff587224 */ /* 0x000fce00078e0090 */
.L_x_39317:
[----:B------:R-:W-:Y:S05]  /*30d60*/  BSYNC B1 ;  /* 0x0000000000017941 */ /* 0x000fea0003800000 */
.L_x_39315:
        /* <DEDUP_REMOVED lines=16> */
.L_x_39321:
[----:B------:R-:W-:Y:S05]  /*30e70*/  BSYNC B2 ;  /* 0x0000000000027941 */ /* 0x000fea0003800000 */
.L_x_39320:
        /* <DEDUP_REMOVED lines=44> */
.L_x_39319:
[----:B------:R-:W-:Y:S05]  /*31140*/  BSYNC B1 ;  /* 0x0000000000017941 */ /* 0x000fea0003800000 */
.L_x_39318:
        /* <DEDUP_REMOVED lines=15> */
.L_x_39322:
        /* <DEDUP_REMOVED lines=12> */
.L_x_39325:
[----:B------:R-:W-:-:S07]  /*31300*/  MOV R9, R144 ;  /* 0x0000009000097202 */ /* 0x000fce0000000f00 */
.L_x_39326:
[----:B------:R-:W-:Y:S05]  /*31310*/  BSYNC B1 ;  /* 0x0000000000017941 */ /* 0x000fea0003800000 */
.L_x_39324:
        /* <DEDUP_REMOVED lines=16> */
.L_x_39330:
[----:B------:R-:W-:Y:S05]  /*31420*/  BSYNC B2 ;  /* 0x0000000000027941 */ /* 0x000fea0003800000 */
.L_x_39329:
        /* <DEDUP_REMOVED lines=44> */
.L_x_39328:
[----:B------:R-:W-:Y:S05]  /*316f0*/  BSYNC B1 ;  /* 0x0000000000017941 */ /* 0x000fea0003800000 */
.L_x_39327:
        /* <DEDUP_REMOVED lines=10> */
.L_x_39323:
        /* <DEDUP_REMOVED lines=12> */
.L_x_39332:
[----:B------:R-:W-:-:S07]  /*31860*/  IMAD.MOV.U32 R133, RZ, RZ, R144 ;  /* 0x000000ffff857224 */ /* 0x000fce00078e0090 */
.L_x_39333:
[----:B------:R-:W-:Y:S05]  /*31870*/  BSYNC B1 ;  /* 0x0000000000017941 */ /* 0x000fea0003800000 */
.L_x_39331:
        /* <DEDUP_REMOVED lines=16> */
.L_x_39337:
[----:B------:R-:W-:Y:S05]  /*31980*/  BSYNC B2 ;  /* 0x0000000000027941 */ /* 0x000fea0003800000 */
.L_x_39336:
        /* <DEDUP_REMOVED lines=44> */
.L_x_39335:
[----:B------:R-:W-:Y:S05]  /*31c50*/  BSYNC B1 ;  /* 0x0000000000017941 */ /* 0x000fea0003800000 */
.L_x_39334:
        /* <DEDUP_REMOVED lines=15> */
.L_x_39338:
        /* <DEDUP_REMOVED lines=12> */
.L_x_39341:
[----:B------:R-:W-:-:S07]  /*31e10*/  MOV R10, R144 ;  /* 0x00000090000a7202 */ /* 0x000fce0000000f00 */
.L_x_39342:
[----:B------:R-:W-:Y:S05]  /*31e20*/  BSYNC B1 ;  /* 0x0000000000017941 */ /* 0x000fea0003800000 */
.L_x_39340:
        /* <DEDUP_REMOVED lines=16> */
.L_x_39346:
[----:B------:R-:W-:Y:S05]  /*31f30*/  BSYNC B2 ;  /* 0x0000000000027941 */ /* 0x000fea0003800000 */
.L_x_39345:
        /* <DEDUP_REMOVED lines=44> */
.L_x_39344:
[----:B------:R-:W-:Y:S05]  /*32200*/  BSYNC B1 ;  /* 0x0000000000017941 */ /* 0x000fea0003800000 */
.L_x_39343:
        /* <DEDUP_REMOVED lines=10> */
.L_x_39339:
        /* <DEDUP_REMOVED lines=12> */
.L_x_39348:
[----:B------:R-:W-:-:S07]  /*32370*/  IMAD.MOV.U32 R138, RZ, RZ, R144 ;  /* 0x000000ffff8a7224 */ /* 0x000fce00078e0090 */
.L_x_39349:
[----:B------:R-:W-:Y:S05]  /*32380*/  BSYNC B1 ;  /* 0x0000000000017941 */ /* 0x000fea0003800000 */
.L_x_39347:
        /* <DEDUP_REMOVED lines=16> */
.L_x_39353:
[----:B------:R-:W-:Y:S05]  /*32490*/  BSYNC B2 ;  /* 0x0000000000027941 */ /* 0x000fea0003800000 */
.L_x_39352:
        /* <DEDUP_REMOVED lines=44> */
.L_x_39351:
[----:B------:R-:W-:Y:S05]  /*32760*/  BSYNC B1 ;  /* 0x0000000000017941 */ /* 0x000fea0003800000 */
.L_x_39350:
        /* <DEDUP_REMOVED lines=13> */
.L_x_39354:
        /* <DEDUP_REMOVED lines=12> */
.L_x_39357:
[----:B------:R-:W-:-:S07]  /*32900*/  MOV R11, R144 ;  /* 0x00000090000b7202 */ /* 0x000fce0000000f00 */
.L_x_39358:
[----:B------:R-:W-:Y:S05]  /*32910*/  BSYNC B1 ;  /* 0x0000000000017941 */ /* 0x000fea0003800000 */
.L_x_39356:
        /* <DEDUP_REMOVED lines=16> */
.L_x_39362:
[----:B------:R-:W-:Y:S05]  /*32a20*/  BSYNC B2 ;  /* 0x0000000000027941 */ /* 0x000fea0003800000 */
.L_x_39361:
        /* <DEDUP_REMOVED lines=44> */
.L_x_39360:
[----:B------:R-:W-:Y:S05]  /*32cf0*/  BSYNC B1 ;  /* 0x0000000000017941 */ /* 0x000fea0003800000 */
.L_x_39359:
        /* <DEDUP_REMOVED lines=10> */
.L_x_39355:
        /* <DEDUP_REMOVED lines=12> */
.L_x_39364:
[----:B------:R-:W-:-:S07]  /*32e60*/  IMAD.MOV.U32 R90, RZ, RZ, R144 ;  /* 0x000000ffff5a7224 */ /* 0x000fce00078e0090 */
.L_x_39365:
[----:B------:R-:W-:Y:S05]  /*32e70*/  BSYNC B1 ;  /* 0x0000000000017941 */ /* 0x000fea0003800000 */
.L_x_39363:
        /* <DEDUP_REMOVED lines=16> */
.L_x_39369:
[----:B------:R-:W-:Y:S05]  /*32f80*/  BSYNC B2 ;  /* 0x0000000000027941 */ /* 0x000fea0003800000 */
.L_x_39368:
        /* <DEDUP_REMOVED lines=44> */
.L_x_39367:
[----:B------:R-:W-:Y:S05]  /*33250*/  BSYNC B1 ;  /* 0x0000000000017941 */ /* 0x000fea0003800000 */
.L_x_39366:
        /* <DEDUP_REMOVED lines=13> */
.L_x_39370:
        /* <DEDUP_REMOVED lines=12> */
.L_x_39373:
[----:B------:R-:W-:-:S07]  /*333f0*/  MOV R51, R144 ;  /* 0x0000009000337202 */ /* 0x000fce0000000f00 */
.L_x_39374:
[----:B------:R-:W-:Y:S05]  /*33400*/  BSYNC B1 ;  /* 0x0000000000017941 */ /* 0x000fea0003800000 */
.L_x_39372:
        /* <DEDUP_REMOVED lines=16> */
.L_x_39378:
[----:B------:R-:W-:Y:S05]  /*33510*/  BSYNC B2 ;  /* 0x0000000000027941 */ /* 0x000fea0003800000 */
.L_x_39377:
        /* <DEDUP_REMOVED lines=44> */
.L_x_39376:
[----:B------:R-:W-:Y:S05]  /*337e0*/  BSYNC B1 ;  /* 0x0000000000017941 */ /* 0x000fea0003800000 */
.L_x_39375:
        /* <DEDUP_REMOVED lines=10> */
.L_x_39371:
        /* <DEDUP_REMOVED lines=12> */
.L_x_39380:
[----:B------:R-:W-:-:S07]  /*33950*/  IMAD.MOV.U32 R90, RZ, RZ, R144 ;  /* 0x000000ffff5a7224 */ /* 0x000fce00078e0090 */
.L_x_39381:
[----:B------:R-:W-:Y:S05]  /*33960*/  BSYNC B1 ;  /* 0x0000000000017941 */ /* 0x000fea0003800000 */
.L_x_39379:
        /* <DEDUP_REMOVED lines=16> */
.L_x_39385:
[----:B------:R-:W-:Y:S05]  /*33a70*/  BSYNC B2 ;  /* 0x0000000000027941 */ /* 0x000fea0003800000 */
.L_x_39384:
        /* <DEDUP_REMOVED lines=44> */
.L_x_39383:
[----:B------:R-:W-:Y:S05]  /*33d40*/  BSYNC B1 ;  /* 0x0000000000017941 */ /* 0x000fea0003800000 */
.L_x_39382:
        /* <DEDUP_REMOVED lines=13> */
.L_x_39386:
        /* <DEDUP_REMOVED lines=12> */
.L_x_39389:
[----:B------:R-:W-:-:S07]  /*33ee0*/  MOV R12, R144 ;  /* 0x00000090000c7202 */ /* 0x000fce0000000f00 */
.L_x_39390:
[----:B------:R-:W-:Y:S05]  /*33ef0*/  BSYNC B1 ;  /* 0x0000000000017941 */ /* 0x000fea0003800000 */
.L_x_39388:
        /* <DEDUP_REMOVED lines=19> */
.L_x_39394:
[----:B------:R-:W-:Y:S05]  /*34030*/  BSYNC B2 ;  /* 0x0000000000027941 */ /* 0x000fea0003800000 */
.L_x_39393:
        /* <DEDUP_REMOVED lines=44> */
.L_x_39392:
[----:B------:R-:W-:Y:S05]  /*34300*/  BSYNC B1 ;  /* 0x0000000000017941 */ /* 0x000fea0003800000 */
.L_x_39391:
        /* <DEDUP_REMOVED lines=10> */
.L_x_39387:
        /* <DEDUP_REMOVED lines=53> */
.L_x_39395:
        /* <DEDUP_REMOVED lines=21> */
.L_x_39397:
[----:B------:R-:W-:-:S07]  /*34850*/  IMAD.MOV.U32 R146, RZ, RZ, R144 ;  /* 0x000000ffff927224 */ /* 0x000fce00078e0090 */
.L_x_39398:
[----:B------:R-:W-:Y:S05]  /*34860*/  BSYNC B1 ;  /* 0x0000000000017941 */ /* 0x000fea0003800000 */
.L_x_39396:
        /* <DEDUP_REMOVED lines=16> */
.L_x_39402:
[----:B------:R-:W-:Y:S05]  /*34970*/  BSYNC B2 ;  /* 0x0000000000027941 */ /* 0x000fea0003800000 */
.L_x_39401:
        /* <DEDUP_REMOVED lines=44> */
.L_x_39400:
[----:B------:R-:W-:Y:S05]  /*34c40*/  BSYNC B1 ;  /* 0x0000000000017941 */ /* 0x000fea0003800000 */
.L_x_39399:
        /* <DEDUP_REMOVED lines=15> */
.L_x_39403:
        /* <DEDUP_REMOVED lines=12> */
.L_x_39406:
[----:B------:R-:W-:-:S07]  /*34e00*/  MOV R6, R144 ;  /* 0x0000009000067202 */ /* 0x000fce0000000f00 */
.L_x_39407:
[----:B------:R-:W-:Y:S05]  /*34e10*/  BSYNC B1 ;  /* 0x0000000000017941 */ /* 0x000fea0003800000 */
.L_x_39405:
        /* <DEDUP_REMOVED lines=16> */
.L_x_39411:
[----:B------:R-:W-:Y:S05]  /*34f20*/  BSYNC B2 ;  /* 0x0000000000027941 */ /* 0x000fea0003800000 */
.L_x_39410:
        /* <DEDUP_REMOVED lines=44> */
.L_x_39409:
[----:B------:R-:W-:Y:S05]  /*351f0*/  BSYNC B1 ;  /* 0x0000000000017941 */ /* 0x000fea0003800000 */
.L_x_39408:
        /* <DEDUP_REMOVED lines=10> */
.L_x_39404:
        /* <DEDUP_REMOVED lines=12> */
.L_x_39413:
[----:B------:R-:W-:-:S07]  /*35360*/  IMAD.MOV.U32 R139, RZ, RZ, R144 ;  /* 0x000000ffff8b7224 */ /* 0x000fce00078e0090 */
.L_x_39414:
[----:B------:R-:W-:Y:S05]  /*35370*/  BSYNC B1 ;  /* 0x0000000000017941 */ /* 0x000fea0003800000 */
.L_x_39412:
        /* <DEDUP_REMOVED lines=16> */
.L_x_39418:
[----:B------:R-:W-:Y:S05]  /*35480*/  BSYNC B2 ;  /* 0x0000000000027941 */ /* 0x000fea0003800000 */
.L_x_39417:
        /* <DEDUP_REMOVED lines=44> */
.L_x_39416:
[----:B------:R-:W-:Y:S05]  /*35750*/  BSYNC B1 ;  /* 0x0000000000017941 */ /* 0x000fea0003800000 */
.L_x_39415:
        /* <DEDUP_REMOVED lines=15> */
.L_x_39419:
        /* <DEDUP_REMOVED lines=12> */
.L_x_39422:
[----:B------:R-:W-:-:S07]  /*35910*/  MOV R7, R144 ;  /* 0x0000009000077202 */ /* 0x000fce0000000f00 */
.L_x_39423:
[----:B------:R-:W-:Y:S05]  /*35920*/  BSYNC B1 ;  /* 0x0000000000017941 */ /* 0x000fea0003800000 */
.L_x_39421:
        /* <DEDUP_REMOVED lines=16> */
.L_x_39427:
[----:B------:R-:W-:Y:S05]  /*35a30*/  BSYNC B2 ;  /* 0x0000000000027941 */ /* 0x000fea0003800000 */
.L_x_39426:
        /* <DEDUP_REMOVED lines=44> */
.L_x_39425:
[----:B------:R-:W-:Y:S05]  /*35d00*/  BSYNC B1 ;  /* 0x0000000000017941 */ /* 0x000fea0003800000 */
.L_x_39424:
        /* <DEDUP_REMOVED lines=10> */
.L_x_39420:
        /* <DEDUP_REMOVED lines=12> */
.L_x_39429:
[----:B------:R-:W-:-:S07]  /*35e70*/  IMAD.MOV.U32 R88, RZ, RZ, R144 ;  /* 0x000000ffff587224 */ /* 0x000fce00078e0090 */
.L_x_39430:
[----:B------:R-:W-:Y:S05]  /*35e80*/  BSYNC B1 ;  /* 0x0000000000017941 */ /* 0x000fea0003800000 */
.L_x_39428:
        /* <DEDUP_REMOVED lines=16> */
.L_x_39434:
[----:B------:R-:W-:Y:S05]  /*35f90*/  BSYNC B2 ;  /* 0x0000000000027941 */ /* 0x000fea0003800000 */
.L_x_39433:
        /* <DEDUP_REMOVED lines=44> */
.L_x_39432:
[----:B------:R-:W-:Y:S05]  /*36260*/  BSYNC B1 ;  /* 0x0000000000017941 */ /* 0x000fea0003800000 */
.L_x_39431:
        /* <DEDUP_REMOVED lines=15> */
.L_x_39435:
        /* <DEDUP_REMOVED lines=12> */
.L_x_39438:
[----:B------:R-:W-:-:S07]  /*36420*/  MOV R8, R144 ;  /* 0x0000009000087202 */ /* 0x000fce0000000f00 */
.L_x_39439:
[----:B------:R-:W-:Y:S05]  /*36430*/  BSYNC B1 ;  /* 0x0000000000017941 */ /* 0x000fea0003800000 */
.L_x_39437:
        /* <DEDUP_REMOVED lines=16> */
.L_x_39443:
[----:B------:R-:W-:Y:S05]  /*36540*/  BSYNC B2 ;  /* 0x0000000000027941 */ /* 0x000fea0003800000 */
.L_x_39442:
        /* <DEDUP_REMOVED lines=43> */
[----:B------:R-:W-:-:S07]  /*36800*/  IMAD.MOV.U32 R144, RZ, RZ, R142 ;  /* 0x000000ffff907224 */ /* 0x000fce00078e008e */
.L_x_39441:
[----:B------:R-:W-:Y:S05]  /*36810*/  BSYNC B1 ;  /* 0x0000000000017941 */ /* 0x000fea0003800000 */
.L_x_39440:
        /* <DEDUP_REMOVED lines=10> */
.L_x_39436:
        /* <DEDUP_REMOVED lines=12> */
.L_x_39445:
[----:B------:R-:W-:-:S07]  /*36980*/  IMAD.MOV.U32 R88, RZ, RZ, R144 ;  /* 0x000000ffff587224 */ /* 0x000fce00078e0090 */
.L_x_39446:
[----:B------:R-:W-:Y:S05]  /*36990*/  BSYNC B1 ;  /* 0x0000000000017941 */ /* 0x000fea0003800000 */
.L_x_39444:
        /* <DEDUP_REMOVED lines=16> */
.L_x_39450:
[----:B------:R-:W-:Y:S05]  /*36aa0*/  BSYNC B2 ;  /* 0x0000000000027941 */ /* 0x000fea0003800000 */
.L_x_39449:
        /* <DEDUP_REMOVED lines=43> */
.L_x_39448:
[----:B------:R-:W-:Y:S05]  /*36d60*/  BSYNC B1 ;  /* 0x0000000000017941 */ /* 0x000fea0003800000 */
.L_x_39447:
        /* <DEDUP_REMOVED lines=15> */
.L_x_39451:
        /* <DEDUP_REMOVED lines=12> */
.L_x_39454:
[----:B------:R-:W-:-:S07]  /*36f20*/  IMAD.MOV.U32 R9, RZ, RZ, R144 ;  /* 0x000000ffff097224 */ /* 0x000fce00078e0090 */
.L_x_39455:
[----:B------:R-:W-:Y:S05]  /*36f30*/  BSYNC B1 ;  /* 0x0000000000017941 */ /* 0x000fea0003800000 */
.L_x_39453:
        /* <DEDUP_REMOVED lines=16> */
.L_x_39459:
[----:B------:R-:W-:Y:S05]  /*37040*/  BSYNC B2 ;  /* 0x0000000000027941 */ /* 0x000fea0003800000 */
.L_x_39458:
        /* <DEDUP_REMOVED lines=44> */
.L_x_39457:
[----:B------:R-:W-:Y:S05]  /*37310*/  BSYNC B1 ;  /* 0x0000000000017941 */ /* 0x000fea0003800000 */
.L_x_39456:
        /* <DEDUP_REMOVED lines=10> */
.L_x_39452:
        /* <DEDUP_REMOVED lines=12> */
.L_x_39461:
[----:B------:R-:W-:-:S07]  /*37480*/  MOV R146, R144 ;  /* 0x0000009000927202 */ /* 0x000fce0000000f00 */
.L_x_39462:
[----:B------:R-:W-:Y:S05]  /*37490*/  BSYNC B1 ;  /* 0x0000000000017941 */ /* 0x000fea0003800000 */
.L_x_39460:
        /* <DEDUP_REMOVED lines=16> */
.L_x_39466:
[----:B------:R-:W-:Y:S05]  /*375a0*/  BSYNC B2 ;  /* 0x0000000000027941 */ /* 0x000fea0003800000 */
.L_x_39465:
        /* <DEDUP_REMOVED lines=44> */
.L_x_39464:
[----:B------:R-:W-:Y:S05]  /*37870*/  BSYNC B1 ;  /* 0x0000000000017941 */ /* 0x000fea0003800000 */
.L_x_39463:
        /* <DEDUP_REMOVED lines=15> */
.L_x_39467:
        /* <DEDUP_REMOVED lines=12> */
.L_x_39470:
[----:B------:R-:W-:-:S07]  /*37a30*/  IMAD.MOV.U32 R10, RZ, RZ, R144 ;  /* 0x000000ffff0a7224 */ /* 0x000fce00078e0090 */
.L_x_39471:
[----:B------:R-:W-:Y:S05]  /*37a40*/  BSYNC B1 ;  /* 0x0000000000017941 */ /* 0x000fea0003800000 */
.L_x_39469:
        /* <DEDUP_REMOVED lines=16> */
.L_x_39475:
[----:B------:R-:W-:Y:S05]  /*37b50*/  BSYNC B2 ;  /* 0x0000000000027941 */ /* 0x000fea0003800000 */
.L_x_39474:
        /* <DEDUP_REMOVED lines=43> */
.L_x_39473:
[----:B------:R-:W-:Y:S05]  /*37e10*/  BSYNC B1 ;  /* 0x0000000000017941 */ /* 0x000fea0003800000 */
.L_x_39472:
        /* <DEDUP_REMOVED lines=10> */
.L_x_39468:
        /* <DEDUP_REMOVED lines=12> */
.L_x_39477:
[----:B------:R-:W-:-:S07]  /*37f80*/  IMAD.MOV.U32 R143, RZ, RZ, R144 ;  /* 0x000000ffff8f7224 */ /* 0x000fce00078e0090 */
.L_x_39478:
[----:B------:R-:W-:Y:S05]  /*37f90*/  BSYNC B1 ;  /* 0x0000000000017941 */ /* 0x000fea0003800000 */
.L_x_39476:
        /* <DEDUP_REMOVED lines=16> */
.L_x_39482:
[----:B------:R-:W-:Y:S05]  /*380a0*/  BSYNC B2 ;  /* 0x0000000000027941 */ /* 0x000fea0003800000 */
.L_x_39481:
        /* <DEDUP_REMOVED lines=43> */
.L_x_39480:
[----:B------:R-:W-:Y:S05]  /*38360*/  BSYNC B1 ;  /* 0x0000000000017941 */ /* 0x000fea0003800000 */
.L_x_39479:
        /* <DEDUP_REMOVED lines=13> */
.L_x_39483:
        /* <DEDUP_REMOVED lines=12> */
.L_x_39486:
[----:B------:R-:W-:-:S07]  /*38500*/  IMAD.MOV.U32 R11, RZ, RZ, R144 ;  /* 0x000000ffff0b7224 */ /* 0x000fce00078e0090 */
.L_x_39487:
[----:B------:R-:W-:Y:S05]  /*38510*/  BSYNC B1 ;  /* 0x0000000000017941 */ /* 0x000fea0003800000 */
.L_x_39485:
        /* <DEDUP_REMOVED lines=16> */
.L_x_39491:
[----:B------:R-:W-:Y:S05]  /*38620*/  BSYNC B2 ;  /* 0x0000000000027941 */ /* 0x000fea0003800000 */
.L_x_39490:
        /* <DEDUP_REMOVED lines=43> */
.L_x_39489:
[----:B------:R-:W-:Y:S05]  /*388e0*/  BSYNC B1 ;  /* 0x0000000000017941 */ /* 0x000fea0003800000 */
.L_x_39488:
        /* <DEDUP_REMOVED lines=10> */
.L_x_39484:
        /* <DEDUP_REMOVED lines=12> */
.L_x_39493:
[----:B------:R-:W-:-:S07]  /*38a50*/  IMAD.MOV.U32 R90, RZ, RZ, R144 ;  /* 0x000000ffff5a7224 */ /* 0x000fce00078e0090 */
.L_x_39494:
[----:B------:R-:W-:Y:S05]  /*38a60*/  BSYNC B1 ;  /* 0x0000000000017941 */ /* 0x000fea0003800000 */
.L_x_39492:
        /* <DEDUP_REMOVED lines=16> */
.L_x_39498:
[----:B------:R-:W-:Y:S05]  /*38b70*/  BSYNC B2 ;  /* 0x0000000000027941 */ /* 0x000fea0003800000 */
.L_x_39497:
        /* <DEDUP_REMOVED lines=43> */
.L_x_39496:
[----:B------:R-:W-:Y:S05]  /*38e30*/  BSYNC B1 ;  /* 0x0000000000017941 */ /* 0x000fea0003800000 */
.L_x_39495:
        /* <DEDUP_REMOVED lines=13> */
.L_x_39499:
        /* <DEDUP_REMOVED lines=12> */
.L_x_39502:
[----:B------:R-:W-:-:S07]  /*38fd0*/  IMAD.MOV.U32 R51, RZ, RZ, R144 ;  /* 0x000000ffff337224 */ /* 0x000fce00078e0090 */
.L_x_39503:
[----:B------:R-:W-:Y:S05]  /*38fe0*/  BSYNC B1 ;  /* 0x0000000000017941 */ /* 0x000fea0003800000 */
.L_x_39501:
        /* <DEDUP_REMOVED lines=16> */
.L_x_39507:
[----:B------:R-:W-:Y:S05]  /*390f0*/  BSYNC B2 ;  /* 0x0000000000027941 */ /* 0x000fea0003800000 */
.L_x_39506:
        /* <DEDUP_REMOVED lines=43> */
.L_x_39505:
[----:B------:R-:W-:Y:S05]  /*393b0*/  BSYNC B1 ;  /* 0x0000000000017941 */ /* 0x000fea0003800000 */
.L_x_39504:
        /* <DEDUP_REMOVED lines=10> */
.L_x_39500:
        /* <DEDUP_REMOVED lines=12> */
.L_x_39509:
[----:B------:R-:W-:-:S07]  /*39520*/  IMAD.MOV.U32 R90, RZ, RZ, R144 ;  /* 0x000000ffff5a7224 */ /* 0x000fce00078e0090 */
.L_x_39510:
[----:B------:R-:W-:Y:S05]  /*39530*/  BSYNC B1 ;  /* 0x0000000000017941 */ /* 0x000fea0003800000 */
.L_x_39508:
        /* <DEDUP_REMOVED lines=16> */
.L_x_39514:
[----:B------:R-:W-:Y:S05]  /*39640*/  BSYNC B2 ;  /* 0x0000000000027941 */ /* 0x000fea0003800000 */
.L_x_39513:
        /* <DEDUP_REMOVED lines=43> */
.L_x_39512:
[----:B------:R-:W-:Y:S05]  /*39900*/  BSYNC B1 ;  /* 0x0000000000017941 */ /* 0x000fea0003800000 */
.L_x_39511:
        /* <DEDUP_REMOVED lines=13> */
.L_x_39515:
        /* <DEDUP_REMOVED lines=12> */
.L_x_39518:
[----:B------:R-:W-:-:S07]  /*39aa0*/  IMAD.MOV.U32 R12, RZ, RZ, R144 ;  /* 0x000000ffff0c7224 */ /* 0x000fce00078e0090 */
.L_x_39519:
[----:B------:R-:W-:Y:S05]  /*39ab0*/  BSYNC B1 ;  /* 0x0000000000017941 */ /* 0x000fea0003800000 */
.L_x_39517:
        /* <DEDUP_REMOVED lines=16> */
.L_x_39523:
[----:B------:R-:W-:Y:S05]  /*39bc0*/  BSYNC B2 ;  /* 0x0000000000027941 */ /* 0x000fea0003800000 */
.L_x_39522:
        /* <DEDUP_REMOVED lines=44> */
.L_x_39521:
[----:B------:R-:W-:Y:S05]  /*39e90*/  BSYNC B1 ;  /* 0x0000000000017941 */ /* 0x000fea0003800000 */
.L_x_39520:
        /* <DEDUP_REMOVED lines=10> */
.L_x_39516:
[----:B------:R-:W-:Y:S01]  /*39f40*/  IMAD.WIDE.U32 R48, R137, 0x10, R150 ;  /* 0x0000001089307825 */ /* 0x000fe200078e0096 */
[----:B------:R-:W-:Y:S01]  /*39f50*/  F2FP.F16.F32.PACK_AB R91, R146, R148 ;  /* 0x00000094925b723e */ /* 0x000fe200000000ff */
[----:B------:R-:W0:Y:S01]  /*39f60*/  LDC.64 R150, c[0x0][0x240] ;  /* 0x00009000ff967b82 */ /* 0x000e220000000a00 */
[----:B------:R-:W-:Y:S02]  /*39f70*/  F2FP.F16.F32.PACK_AB R90, R143, R142 ;  /* 0x0000008e8f5a723e */ /* 0x000fe400000000ff */
[----:B------:R-:W-:Y:S02]  /*39f80*/  F2FP.F16.F32.PACK_AB R89, R141, R140 ;  /* 0x0000008c8d59723e */ /* 0x000fe400000000ff */
[----:B------:R-:W-:Y:S02]  /*39f90*/  F2FP.F16.F32.PACK_AB R88, R139, R138 ;  /* 0x0000008a8b58723e */ /* 0x000fe400000000ff */
[----:B------:R-:W-:Y:S02]  /*39fa0*/  SEL R50, RZ, 0x1000000, P5 ;  /* 0x01000000ff327807 */ /* 0x000fe40002800000 */
[C---:B------:R-:W-:Y:S01]  /*39fb0*/  LOP3.LUT P5, RZ, R25.reuse, 0x1, RZ, 0xc0, !PT ;  /* 0x0000000119ff7812 */ /* 0x040fe200078ac0ff */
[----:B------:R1:W-:Y:S01]  /*39fc0*/  STG.E.128 desc[UR4][R48.64], R88 ;  /* 0x0000005830007986 */ /* 0x0003e2000c101d04 */
[----:B------:R-:W-:-:S02]  /*39fd0*/  LOP3.LUT P6, RZ, R25, 0x4, RZ, 0xc0, !PT ;  /* 0x0000000419ff7812 */ /* 0x000fc400078cc0ff */
[C---:B------:R-:W-:Y:S02]  /*39fe0*/  LOP3.LUT P2, RZ, R25.reuse, 0x8, RZ, 0xc0, !PT ;  /* 0x0000000819ff7812 */ /* 0x040fe4000784c0ff */
[C---:B------:R-:W-:Y:S02]  /*39ff0*/  LOP3.LUT P1, RZ, R25.reuse, 0x10, RZ, 0xc0, !PT ;  /* 0x0000001019ff7812 */ /* 0x040fe4000782c0ff */
[----:B-1----:R-:W-:Y:S02]  /*3a000*/  SEL R48, RZ, 0x10000, P4 ;  /* 0x00010000ff307807 */ /* 0x002fe40002000000 */
[----:B------:R-:W-:Y:S02]  /*3a010*/  SEL R49, RZ, 0x100, P3 ;  /* 0x00000100ff317807 */ /* 0x000fe40001800000 */
[----:B------:R-:W-:Y:S02]  /*3a020*/  LOP3.LUT P4, RZ, R25, 0x2, RZ, 0xc0, !PT ;  /* 0x0000000219ff7812 */ /* 0x000fe4000788c0ff */
[----:B------:R-:W-:-:S02]  /*3a030*/  LOP3.LUT R50, R49, R50, R48, 0xfe, !PT ;  /* 0x0000003231327212 */ /* 0x000fc400078efe30 */
        /* <DEDUP_REMOVED lines=10> */
[----:B------:R-:W-:Y:S01]  /*3a0e0*/  LOP3.LUT R49, R91, R49, R89, 0xfe, !PT ;  /* 0x000000315b317212 */ /* 0x000fe200078efe59 */
[----:B0-----:R-:W-:Y:S01]  /*3a0f0*/  IMAD.WIDE.U32 R88, R137, 0x8, R150 ;  /* 0x0000000889587825 */ /* 0x001fe200078e0096 */
        /* <DEDUP_REMOVED lines=23> */
.L_x_39524:
        /* <DEDUP_REMOVED lines=264> */
.L_x_39538:
[----:B------:R-:W-:Y:S01]  /*3b2f0*/  FMUL.FTZ R49, R89, R89 ;  /* 0x0000005959317220 */ /* 0x000fe20000410000 */
[----:B------:R-:W-:Y:S01]  /*3b300*/  PLOP3.LUT P2, PT, PT, PT, UP0, 0x40, 0x0 ;  /* 0x000000000000781c */ /* 0x000fe20003f4e808 */
[----:B-1----:R-:W-:Y:S01]  /*3b310*/  FADD.FTZ R48, R88, R48 ;  /* 0x0000003058307221 */ /* 0x002fe20000010000 */
[----:B------:R-:W2:Y:S02]  /*3b320*/  LDL R151, [R1+0x74] ;  /* 0x0000740001977983 */ /* 0x000ea40000100800 */
[----:B------:R-:W-:Y:S01]  /*3b330*/  FSEL R49, R49, RZ, !P2 ;  /* 0x000000ff31317208 */ /* 0x000fe20005000000 */
[----:B------:R-:W-:Y:S01]  /*3b340*/  FFMA.FTZ R48, R48, R90, UR22 ;  /* 0x0000001630307e23 */ /* 0x000fe2000801005a */
[----:B------:R-:W3:Y:S03]  /*3b350*/  LDL R150, [R1+0x8c] ;  /* 0x00008c0001967983 */ /* 0x000ee60000100800 */
[----:B------:R-:W-:Y:S01]  /*3b360*/  FADD.FTZ R48, R48, R49 ;  /* 0x0000003130307221 */ /* 0x000fe20000010000 */
[----:B------:R-:W4:Y:S04]  /*3b370*/  LDL R90, [R1+0x7c] ;  /* 0x00007c00015a7983 */ /* 0x000f280000100800 */
[----:B------:R-:W5:Y:S01]  /*3b380*/  LDL R49, [R1+0x78] ;  /* 0x0000780001317983 */ /* 0x000f620000100800 */
[----:B------:R-:W1:Y:S01]  /*3b390*/  MUFU.RSQ R50, R48 ;  /* 0x0000003000327308 */ /* 0x000e620000001400 */
[----:B------:R-:W-:-:S02]  /*3b3a0*/  PLOP3.LUT P2, PT, PT, PT, UP0, 0x40, 0x0 ;  /* 0x000000000000781c */ /* 0x000fc40003f4e808 */
[----:B------:R-:W2:Y:S02]  /*3b3b0*/  LDL R91, [R1+0x84] ;  /* 0x00008400015b7983 */ /* 0x000ea40000100800 */
[----:B0-----:R-:W-:-:S05]  /*3b3c0*/  FSEL R88, R89, RZ, P2 ;  /* 0x000000ff59587208 */ /* 0x001fca0001000000 */
[----:B------:R-:W-:-:S04]  /*3b3d0*/  FADD.FTZ R46, -R88, R46 ;  /* 0x0000002e582e7221 */ /* 0x000fc80000010100 */
[----:B-1----:R-:W-:Y:S01]  /*3b3e0*/  FMUL.FTZ R46, R50, R46 ;  /* 0x0000002e322e7220 */ /* 0x002fe20000410000 */
[----:B------:R-:W-:-:S04]  /*3b3f0*/  FADD.FTZ R47, -R88, R47 ;  /* 0x0000002f582f7221 */ /* 0x000fc80000010100 */
[----:B------:R-:W-:Y:S01]  /*3b400*/  FMUL.FTZ R47, R50, R47 ;  /* 0x0000002f322f7220 */ /* 0x000fe20000410000 */
[----:B-----5:R-:W-:Y:S02]  /*3b410*/  FFMA.FTZ R46, R49, R46, R198 ;  /* 0x0000002e312e7223 */ /* 0x020fe400000100c6 */
[----:B------:R-:W0:Y:S01]  /*3b420*/  @!P1 LDC.64 R48, c[0x0][0x250] ;  /* 0x00009400ff309b82 */ /* 0x000e220000000a00 */
[----:B----4-:R-:W-:Y:S02]  /*3b430*/  FFMA.FTZ R47, R90, R47, R199 ;  /* 0x0000002f5a2f7223 */ /* 0x010fe400000100c7 */
[----:B------:R-:W4:Y:S03]  /*3b440*/  LDL R90, [R1+0x70] ;  /* 0x00007000015a7983 */ /* 0x000f260000100800 */
[----:B------:R-:W-:Y:S02]  /*3b450*/  F2FP.F16.F32.PACK_AB R47, R47, R46 ;  /* 0x0000002e2f2f723e */ /* 0x000fe400000000ff */
[----:B------:R-:W5:Y:S01]  /*3b460*/  LDL R46, [R1+0x88] ;  /* 0x00008800012e7983 */ /* 0x000f620000100800 */
[----:B0-----:R-:W-:-:S05]  /*3b470*/  @!P1 IMAD.WIDE R48, R0, 0x4, R48 ;  /* 0x0000000400309825 */ /* 0x001fca00078e0230 */
[----:B------:R0:W-:Y:S04]  /*3b480*/  @!P1 STG.E desc[UR4][R48.64], R89 ;  /* 0x0000005930009986 */ /* 0x0001e8000c101904 */
[----:B0-----:R-:W5:Y:S01]  /*3b490*/  LDL R89, [R1+0x80] ;  /* 0x0000800001597983 */ /* 0x001f620000100800 */
[----:B------:R-:W0:Y:S01]  /*3b4a0*/  @!P1 LDC.64 R48, c[0x0][0x258] ;  /* 0x00009600ff309b82 */ /* 0x000e220000000a00 */
[C---:B------:R-:W-:Y:S01]  /*3b4b0*/  FADD.FTZ R43, -R88.reuse, R43 ;  /* 0x0000002b582b7221 */ /* 0x040fe20000010100 */
[----:B------:R-:W-:-:S03]  /*3b4c0*/  FADD.FTZ R45, -R88, R45 ;  /* 0x0000002d582d7221 */ /* 0x000fc60000010100 */
[C---:B------:R-:W-:Y:S01]  /*3b4d0*/  FMUL.FTZ R43, R50.reuse, R43 ;  /* 0x0000002b322b7220 */ /* 0x040fe20000410000 */
[----:B------:R-:W-:-:S03]  /*3b4e0*/  FMUL.FTZ R45, R50, R45 ;  /* 0x0000002d322d7220 */ /* 0x000fc60000410000 */
[----:B---3--:R-:W-:Y:S01]  /*3b4f0*/  FFMA.FTZ R43, R150, R43, R203 ;  /* 0x0000002b962b7223 */ /* 0x008fe200000100cb */
[----:B--2---:R-:W-:Y:S01]  /*3b500*/  FFMA.FTZ R45, R151, R45, R197 ;  /* 0x0000002d972d7223 */ /* 0x004fe200000100c5 */
[----:B------:R-:W2:Y:S04]  /*3b510*/  LDL R150, [R1+0x5c] ;  /* 0x00005c0001967983 */ /* 0x000ea80000100800 */
[----:B------:R-:W3:Y:S01]  /*3b520*/  LDL R151, [R1+0x58] ;  /* 0x0000580001977983 */ /* 0x000ee20000100800 */
[C---:B------:R-:W-:Y:S01]  /*3b530*/  FADD.FTZ R44, -R88.reuse, R44 ;  /* 0x0000002c582c7221 */ /* 0x040fe20000010100 */
[----:B------:R-:W-:-:S03]  /*3b540*/  FADD.FTZ R42, -R88, R42 ;  /* 0x0000002a582a7221 */ /* 0x000fc60000010100 */
[C---:B------:R-:W-:Y:S01]  /*3b550*/  FMUL.FTZ R44, R50.reuse, R44 ;  /* 0x0000002c322c7220 */ /* 0x040fe20000410000 */
[----:B------:R-:W-:Y:S01]  /*3b560*/  FMUL.FTZ R42, R50, R42 ;  /* 0x0000002a322a7220 */ /* 0x000fe20000410000 */
[C---:B------:R-:W-:Y:S01]  /*3b570*/  FADD.FTZ R40, -R88.reuse, R40 ;  /* 0x0000002858287221 */ /* 0x040fe20000010100 */
[----:B------:R-:W-:Y:S01]  /*3b580*/  FADD.FTZ R41, -R88, R41 ;  /* 0x0000002958297221 */ /* 0x000fe20000010100 */
[----:B0-----:R-:W-:-:S04]  /*3b590*/  @!P1 IMAD.WIDE R48, R0, 0x4, R48 ;  /* 0x0000000400309825 */ /* 0x001fc800078e0230 */
[C---:B------:R-:W-:Y:S01]  /*3b5a0*/  FMUL.FTZ R40, R50.reuse, R40 ;  /* 0x0000002832287220 */ /* 0x040fe20000410000 */
[----:B------:R-:W-:Y:S01]  /*3b5b0*/  FMUL.FTZ R41, R50, R41 ;  /* 0x0000002932297220 */ /* 0x000fe20000410000 */
[----:B------:R0:W-:Y:S03]  /*3b5c0*/  @!P1 STG.E desc[UR4][R48.64], R50 ;  /* 0x0000003230009986 */ /* 0x0001e6000c101904 */
[----:B------:R-:W-:Y:S02]  /*3b5d0*/  FFMA.FTZ R41, R91, R41, R201 ;  /* 0x000000295b297223 */ /* 0x000fe400000100c9 */
[----:B------:R-:W3:Y:S04]  /*3b5e0*/  LDL R91, [R1+0x68] ;  /* 0x00006800015b7983 */ /* 0x000ee80000100800 */
[----:B0-----:R-:W3:Y:S04]  /*3b5f0*/  LDL R48, [R1+0x64] ;  /* 0x0000640001307983 */ /* 0x001ee80000100800 */
[----:B------:R-:W3:Y:S01]  /*3b600*/  LDL R49, [R1+0x6c] ;  /* 0x00006c0001317983 */ /* 0x000ee20000100800 */
[----:B----4-:R-:W-:-:S03]  /*3b610*/  FFMA.FTZ R44, R90, R44, R196 ;  /* 0x0000002c5a2c7223 */ /* 0x010fc600000100c4 */
[----:B------:R-:W4:Y:S01]  /*3b620*/  LDL R90, [R1+0x50] ;  /* 0x00005000015a7983 */ /* 0x000f220000100800 */
[----:B-----5:R-:W-:Y:S01]  /*3b630*/  FFMA.FTZ R42, R46, R42, R202 ;  /* 0x0000002a2e2a7223 */ /* 0x020fe200000100ca */
[----:B------:R-:W-:-:S04]  /*3b640*/  F2FP.F16.F32.PACK_AB R46, R45, R44 ;  /* 0x0000002c2d2e723e */ /* 0x000fc800000000ff */
[----:B------:R-:W-:Y:S02]  /*3b650*/  F2FP.F16.F32.PACK_AB R45, R43, R42 ;  /* 0x0000002a2b2d723e */ /* 0x000fe400000000ff */
[----:B------:R-:W5:Y:S01]  /*3b660*/  LDL R42, [R1+0x60] ;  /* 0x00006000012a7983 */ /* 0x000f620000100800 */
[----:B------:R-:W-:-:S03]  /*3b670*/  FFMA.FTZ R40, R89, R40, R200 ;  /* 0x0000002859287223 */ /* 0x000fc600000100c8 */
[----:B------:R-:W5:Y:S01]  /*3b680*/  LDL R89, [R1+0x54] ;  /* 0x0000540001597983 */ /* 0x000f620000100800 */
[C---:B------:R-:W-:Y:S01]  /*3b690*/  FADD.FTZ R38, -R88.reuse, R38 ;  /* 0x0000002658267221 */ /* 0x040fe20000010100 */
[----:B------:R-:W-:-:S03]  /*3b6a0*/  FADD.FTZ R39, -R88, R39 ;  /* 0x0000002758277221 */ /* 0x000fc60000010100 */
[C---:B------:R-:W-:Y:S01]  /*3b6b0*/  FMUL.FTZ R38, R50.reuse, R38 ;  /* 0x0000002632267220 */ /* 0x040fe20000410000 */
[----:B------:R-:W-:-:S04]  /*3b6c0*/  FMUL.FTZ R39, R50, R39 ;  /* 0x0000002732277220 */ /* 0x000fc80000410000 */
[----:B--2---:R-:W-:Y:S01]  /*3b6d0*/  FFMA.FTZ R39, R150, R39, R195 ;  /* 0x0000002796277223 */ /* 0x004fe200000100c3 */
[----:B---3--:R-:W-:Y:S02]  /*3b6e0*/  FFMA.FTZ R38, R151, R38, R194 ;  /* 0x0000002697267223 */ /* 0x008fe400000100c2 */
[----:B------:R-:W0:Y:S01]  /*3b6f0*/  LDC.64 R150, c[0x0][0x2b8] ;  /* 0x0000ae00ff967b82 */ /* 0x000e220000000a00 */
[C---:B------:R-:W-:Y:S01]  /*3b700*/  FADD.FTZ R28, -R88.reuse, R28 ;  /* 0x0000001c581c7221 */ /* 0x040fe20000010100 */
[C---:B------:R-:W-:Y:S01]  /*3b710*/  FADD.FTZ R29, -R88.reuse, R29 ;  /* 0x0000001d581d7221 */ /* 0x040fe20000010100 */
[C---:B------:R-:W-:Y:S01]  /*3b720*/  FADD.FTZ R30, -R88.reuse, R30 ;  /* 0x0000001e581e7221 */ /* 0x040fe20000010100 */
[C---:B------:R-:W-:Y:S01]  /*3b730*/  FADD.FTZ R31, -R88.reuse, R31 ;  /* 0x0000001f581f7221 */ /* 0x040fe20000010100 */
[C---:B------:R-:W-:Y:S01]  /*3b740*/  FADD.FTZ R32, -R88.reuse, R32 ;  /* 0x0000002058207221 */ /* 0x040fe20000010100 */
[----:B------:R-:W-:Y:S01]  /*3b750*/  FADD.FTZ R33, -R88, R33 ;  /* 0x0000002158217221 */ /* 0x000fe20000010100 */
[----:B------:R-:W-:Y:S01]  /*3b760*/  F2FP.F16.F32.PACK_AB R44, R41, R40 ;  /* 0x00000028292c723e */ /* 0x000fe200000000ff */
[C---:B------:R-:W-:Y:S01]  /*3b770*/  FMUL.FTZ R28, R50.reuse, R28 ;  /* 0x0000001c321c7220 */ /* 0x040fe20000410000 */
[C---:B------:R-:W-:Y:S01]  /*3b780*/  LEA R40, P1, R37.reuse, UR18, 0x4 ;  /* 0x0000001225287c11 */ /* 0x040fe2000f8220ff */
[C---:B------:R-:W-:Y:S01]  /*3b790*/  FMUL.FTZ R29, R50.reuse, R29 ;  /* 0x0000001d321d7220 */ /* 0x040fe20000410000 */
[C---:B------:R-:W-:Y:S01]  /*3b7a0*/  FMUL.FTZ R30, R50.reuse, R30 ;  /* 0x0000001e321e7220 */ /* 0x040fe20000410000 */
[C---:B------:R-:W-:Y:S01]  /*3b7b0*/  FMUL.FTZ R31, R50.reuse, R31 ;  /* 0x0000001f321f7220 */ /* 0x040fe20000410000 */
[C---:B------:R-:W-:Y:S01]  /*3b7c0*/  FMUL.FTZ R32, R50.reuse, R32 ;  /* 0x0000002032207220 */ /* 0x040fe20000410000 */
[----:B------:R-:W-:Y:S01]  /*3b7d0*/  FMUL.FTZ R33, R50, R33 ;  /* 0x0000002132217220 */ /* 0x000fe20000410000 */
[----:B------:R-:W-:Y:S01]  /*3b7e0*/  LEA.HI.X R41, R37, UR19, RZ, 0x4, P1 ;  /* 0x0000001325297c11 */ /* 0x000fe200088f24ff */
[----:B------:R-:W-:Y:S01]  /*3b7f0*/  FFMA.FTZ R30, R91, R30, R206 ;  /* 0x0000001e5b1e7223 */ /* 0x000fe200000100ce */
[----:B------:R-:W-:-:S03]  /*3b800*/  F2FP.F16.F32.PACK_AB R43, R39, R38 ;  /* 0x00000026272b723e */ /* 0x000fc600000000ff */
[----:B------:R1:W-:Y:S01]  /*3b810*/  STG.E.128 desc[UR4][R40.64], R44 ;  /* 0x0000002c28007986 */ /* 0x0003e2000c101d04 */
[----:B------:R-:W-:Y:S01]  /*3b820*/  FFMA.FTZ R29, R48, R29, R205 ;  /* 0x0000001d301d7223 */ /* 0x000fe200000100cd */
[----:B------:R-:W-:Y:S01]  /*3b830*/  FFMA.FTZ R31, R49, R31, R207 ;  /* 0x0000001f311f7223 */ /* 0x000fe200000100cf */
[C---:B------:R-:W-:Y:S01]  /*3b840*/  FADD.FTZ R38, -R88.reuse, R99 ;  /* 0x0000006358267221 */ /* 0x040fe20000010100 */
[C---:B------:R-:W-:Y:S02]  /*3b850*/  FADD.FTZ R99, -R88.reuse, R125 ;  /* 0x0000007d58637221 */ /* 0x040fe40000010100 */
[----:B------:R-:W2:Y:S01]  /*3b860*/  LDL R125, [R1+0x40] ;  /* 0x00004000017d7983 */ /* 0x000ea20000100800 */
[----:B-1----:R-:W-:Y:S01]  /*3b870*/  F2FP.F16.F32.PACK_AB R41, R31, R30 ;  /* 0x0000001e1f29723e */ /* 0x002fe200000000ff */
[C---:B------:R-:W-:Y:S01]  /*3b880*/  FADD.FTZ R37, -R88.reuse, R98 ;  /* 0x0000006258257221 */ /* 0x040fe20000010100 */
[----:B------:R-:W-:Y:S02]  /*3b890*/  FADD.FTZ R98, -R88, R124 ;  /* 0x0000007c58627221 */ /* 0x000fe40000010100 */
[----:B------:R-:W3:Y:S01]  /*3b8a0*/  LDL R124, [R1+0x48] ;  /* 0x00004800017c7983 */ /* 0x000ee20000100800 */
[----:B----4-:R-:W-:Y:S01]  /*3b8b0*/  FFMA.FTZ R32, R90, R32, R192 ;  /* 0x000000205a207223 */ /* 0x010fe200000100c0 */
[----:B-----5:R-:W-:-:S05]  /*3b8c0*/  FFMA.FTZ R28, R42, R28, R204 ;  /* 0x0000001c2a1c7223 */ /* 0x020fca00000100cc */
[----:B------:R-:W-:Y:S01]  /*3b8d0*/  F2FP.F16.F32.PACK_AB R40, R29, R28 ;  /* 0x0000001c1d28723e */ /* 0x000fe200000000ff */
[----:B0-----:R-:W-:-:S04]  /*3b8e0*/  IMAD.WIDE.U32 R28, R13, 0x10, R150 ;  /* 0x000000100d1c7825 */ /* 0x001fc800078e0096 */
[----:B------:R-:W-:-:S05]  /*3b8f0*/  FFMA.FTZ R33, R89, R33, R193 ;  /* 0x0000002159217223 */ /* 0x000fca00000100c1 */
[----:B------:R-:W-:-:S05]  /*3b900*/  F2FP.F16.F32.PACK_AB R42, R33, R32 ;  /* 0x00000020212a723e */ /* 0x000fca00000000ff */
[----:B------:R0:W-:Y:S02]  /*3b910*/  STG.E.128 desc[UR4][R28.64], R40 ;  /* 0x000000281c007986 */ /* 0x0001e4000c101d04 */
[C---:B0-----:R-:W-:Y:S01]  /*3b920*/  FADD.FTZ R29, -R88.reuse, R22 ;  /* 0x00000016581d7221 */ /* 0x041fe20000010100 */
[C---:B------:R-:W-:Y:S01]  /*3b930*/  FADD.FTZ R22, -R88.reuse, R27 ;  /* 0x0000001b58167221 */ /* 0x040fe20000010100 */
[C---:B------:R-:W-:Y:S01]  /*3b940*/  FADD.FTZ R27, -R88.reuse, R36 ;  /* 0x00000024581b7221 */ /* 0x040fe20000010100 */
[C---:B------:R-:W-:Y:S01]  /*3b950*/  FADD.FTZ R36, -R88.reuse, R97 ;  /* 0x0000006158247221 */ /* 0x040fe20000010100 */
[C---:B------:R-:W-:Y:S02]  /*3b960*/  FADD.FTZ R97, -R88.reuse, R123 ;  /* 0x0000007b58617221 */ /* 0x040fe40000010100 */
[----:B------:R-:W4:Y:S01]  /*3b970*/  LDL R123, [R1+0x30] ;  /* 0x00003000017b7983 */ /* 0x000f220000100800 */
[C---:B------:R-:W-:Y:S01]  /*3b980*/  FADD.FTZ R13, -R88.reuse, R16 ;  /* 0x00000010580d7221 */ /* 0x040fe20000010100 */
[C---:B------:R-:W-:Y:S01]  /*3b990*/  FADD.FTZ R16, -R88.reuse, R19 ;  /* 0x0000001358107221 */ /* 0x040fe20000010100 */
[C---:B------:R-:W-:Y:S01]  /*3b9a0*/  FADD.FTZ R19, -R88.reuse, R21 ;  /* 0x0000001558137221 */ /* 0x040fe20000010100 */
[C---:B------:R-:W-:Y:S01]  /*3b9b0*/  FADD.FTZ R90, -R88.reuse, R116 ;  /* 0x00000074585a7221 */ /* 0x040fe20000010100 */
[C---:B------:R-:W-:Y:S01]  /*3b9c0*/  FADD.FTZ R91, -R88.reuse, R117 ;  /* 0x00000075585b7221 */ /* 0x040fe20000010100 */
[C---:B------:R-:W-:Y:S01]  /*3b9d0*/  FADD.FTZ R21, -R88.reuse, R26 ;  /* 0x0000001a58157221 */ /* 0x040fe20000010100 */
[----:B------:R-:W5:Y:S01]  /*3b9e0*/  LDL R116, [R1+0x3c] ;  /* 0x00003c0001747983 */ /* 0x000f620000100800 */
[C---:B------:R-:W-:Y:S01]  /*3b9f0*/  FADD.FTZ R28, -R88.reuse, R20 ;  /* 0x00000014581c7221 */ /* 0x040fe20000010100 */
[----:B------:R-:W-:-:S02]  /*3ba00*/  FADD.FTZ R26, -R88, R35 ;  /* 0x00000023581a7221 */ /* 0x000fc40000010100 */
[----:B------:R-:W5:Y:S01]  /*3ba10*/  LDL R117, [R1+0x38] ;  /* 0x0000380001757983 */ /* 0x000f620000100800 */
[C---:B------:R-:W-:Y:S01]  /*3ba20*/  FADD.FTZ R20, -R88.reuse, R24 ;  /* 0x0000001858147221 */ /* 0x040fe20000010100 */
[C---:B------:R-:W-:Y:S01]  /*3ba30*/  FADD.FTZ R35, -R88.reuse, R96 ;  /* 0x0000006058237221 */ /* 0x040fe20000010100 */
[C---:B------:R-:W-:Y:S01]  /*3ba40*/  FADD.FTZ R24, -R88.reuse, R34 ;  /* 0x0000002258187221 */ /* 0x040fe20000010100 */
[C---:B------:R-:W-:Y:S01]  /*3ba50*/  FADD.FTZ R33, -R88.reuse, R94 ;  /* 0x0000005e58217221 */ /* 0x040fe20000010100 */
[C---:B------:R-:W-:Y:S01]  /*3ba60*/  FADD.FTZ R96, -R88.reuse, R122 ;  /* 0x0000007a58607221 */ /* 0x040fe20000010100 */
[C---:B------:R-:W-:Y:S01]  /*3ba70*/  FADD.FTZ R34, -R88.reuse, R95 ;  /* 0x0000005f58227221 */ /* 0x040fe20000010100 */
[C---:B------:R-:W-:Y:S01]  /*3ba80*/  FADD.FTZ R94, -R88.reuse, R120 ;  /* 0x00000078585e7221 */ /* 0x040fe20000010100 */
[----:B------:R-:W5:Y:S01]  /*3ba90*/  LDL R122, [R1+0x34] ;  /* 0x00003400017a7983 */ /* 0x000f620000100800 */
[----:B------:R-:W-:-:S03]  /*3baa0*/  FADD.FTZ R95, -R88, R121 ;  /* 0x00000079585f7221 */ /* 0x000fc60000010100 */
[----:B------:R-:W5:Y:S04]  /*3bab0*/  LDL R120, [R1+0x44] ;  /* 0x0000440001787983 */ /* 0x000f680000100800 */
        /* <DEDUP_REMOVED lines=12> */
[----:B------:R-:W5:Y:S01]  /*3bb80*/  LDL R132, [R1+0x14] ;  /* 0x0000140001847983 */ /* 0x000f620000100800 */
[----:B------:R-:W-:-:S03]  /*3bb90*/  FMUL.FTZ R15, R50, R15 ;  /* 0x0000000f320f7220 */ /* 0x000fc60000410000 */
[----:B------:R-:W5:Y:S01]  /*3bba0*/  LDL R134, [R1+0x18] ;  /* 0x0000180001867983 */ /* 0x000f620000100800 */
[----:B------:R-:W-:-:S03]  /*3bbb0*/  FADD.FTZ R40, -R88, R102 ;  /* 0x0000006658287221 */ /* 0x000fc60000010100 */
        /* <DEDUP_REMOVED lines=10> */
[----:B------:R-:W-:Y:S01]  /*3bc60*/  FADD.FTZ R105, -R88, R131 ;  /* 0x0000008358697221 */ /* 0x000fe20000010100 */
[C---:B------:R-:W-:Y:S01]  /*3bc70*/  FMUL.FTZ R17, R50.reuse, R17 ;  /* 0x0000001132117220 */ /* 0x040fe20000410000 */
[----:B------:R-:W5:Y:S01]  /*3bc80*/  LDL R127, [R1+0x2c] ;  /* 0x00002c00017f7983 */ /* 0x000f620000100800 */
[----:B------:R-:W-:Y:S01]  /*3bc90*/  FMUL.FTZ R16, R50, R16 ;  /* 0x0000001032107220 */ /* 0x000fe20000410000 */
[----:B--2---:R-:W-:-:S02]  /*3bca0*/  FFMA.FTZ R15, R125, R15, R184 ;  /* 0x0000000f7d0f7223 */ /* 0x004fc400000100b8 */
[----:B------:R-:W2:Y:S01]  /*3bcb0*/  LDL R130, [R1+0x24] ;  /* 0x0000240001827983 */ /* 0x000ea20000100800 */
[----:B---3--:R-:W-:-:S03]  /*3bcc0*/  FFMA.FTZ R17, R124, R17, R186 ;  /* 0x000000117c117223 */ /* 0x008fc600000100ba */
[----:B------:R-:W3:Y:S04]  /*3bcd0*/  LDL R131, [R1+0x20] ;  /* 0x0000200001837983 */ /* 0x000ee80000100800 */
[----:B------:R-:W3:Y:S04]  /*3bce0*/  LDL R126, [R1+0x8] ;  /* 0x00000800017e7983 */ /* 0x000ee80000100800 */
[----:B------:R-:W3:Y:S04]  /*3bcf0*/  LDL R125, [R1+0xc] ;  /* 0x00000c00017d7983 */ /* 0x000ee80000100800 */
[----:B------:R-:W3:Y:S01]  /*3bd00*/  LDL R124, [R1] ;  /* 0x00000000017c7983 */ /* 0x000ee20000100800 */
[----:B----4-:R-:W-:-:S03]  /*3bd10*/  FFMA.FTZ R16, R123, R16, R180 ;  /* 0x000000107b107223 */ /* 0x010fc600000100b4 */
[----:B------:R-:W4:Y:S01]  /*3bd20*/  LDL R123, [R1+0x4] ;  /* 0x00000400017b7983 */ /* 0x000f220000100800 */
[----:B------:R-:W-:Y:S01]  /*3bd30*/  FADD.FTZ R89, -R88, R115 ;  /* 0x0000007358597221 */ /* 0x000fe20000010100 */
[C---:B------:R-:W-:Y:S01]  /*3bd40*/  FMUL.FTZ R19, R50.reuse, R19 ;  /* 0x0000001332137220 */ /* 0x040fe20000410000 */
[----:B------:R-:W-:Y:S01]  /*3bd50*/  FMUL.FTZ R115, R50, R29 ;  /* 0x0000001d32737220 */ /* 0x000fe20000410000 */
[C---:B------:R-:W-:Y:S01]  /*3bd60*/  FADD.FTZ R18, -R88.reuse, R18 ;  /* 0x0000001258127221 */ /* 0x040fe20000010100 */
[C---:B------:R-:W-:Y:S01]  /*3bd70*/  FADD.FTZ R32, -R88.reuse, R93 ;  /* 0x0000005d58207221 */ /* 0x040fe20000010100 */
[----:B------:R-:W-:Y:S01]  /*3bd80*/  FADD.FTZ R93, -R88, R118 ;  /* 0x00000076585d7221 */ /* 0x000fe20000010100 */
[----:B-----5:R-:W-:Y:S01]  /*3bd90*/  FFMA.FTZ R118, R116, R115, R183 ;  /* 0x0000007374767223 */ /* 0x020fe200000100b7 */
[C---:B------:R-:W-:Y:S01]  /*3bda0*/  FMUL.FTZ R28, R50.reuse, R28 ;  /* 0x0000001c321c7220 */ /* 0x040fe20000410000 */
[----:B------:R-:W-:Y:S01]  /*3bdb0*/  FFMA.FTZ R19, R117, R19, R182 ;  /* 0x0000001375137223 */ /* 0x000fe200000100b6 */
[C---:B------:R-:W-:Y:S01]  /*3bdc0*/  FMUL.FTZ R13, R50.reuse, R13 ;  /* 0x0000000d320d7220 */ /* 0x040fe20000410000 */
[----:B------:R-:W-:-:S03]  /*3bdd0*/  FMUL.FTZ R18, R50, R18 ;  /* 0x0000001232127220 */ /* 0x000fc60000410000 */
[----:B------:R-:W-:Y:S01]  /*3bde0*/  F2FP.F16.F32.PACK_AB R19, R118, R19 ;  /* 0x000000137613723e */ /* 0x000fe200000000ff */
[----:B------:R-:W-:Y:S01]  /*3bdf0*/  FFMA.FTZ R28, R122, R28, R181 ;  /* 0x0000001c7a1c7223 */ /* 0x000fe200000100b5 */
[----:B------:R-:W-:Y:S01]  /*3be00*/  FFMA.FTZ R13, R120, R13, R185 ;  /* 0x0000000d780d7223 */ /* 0x000fe200000100b9 */
[----:B------:R-:W-:-:S03]  /*3be10*/  FFMA.FTZ R118, R121, R18, R187 ;  /* 0x0000001279767223 */ /* 0x000fc600000100bb */
[----:B------:R-:W-:Y:S01]  /*3be20*/  F2FP.F16.F32.PACK_AB R18, R28, R16 ;  /* 0x000000101c12723e */ /* 0x000fe200000000ff */
[C---:B------:R-:W-:Y:S01]  /*3be30*/  FADD.FTZ R30, -R88.reuse, R53 ;  /* 0x00000035581e7221 */ /* 0x040fe20000010100 */
[----:B------:R-:W-:Y:S01]  /*3be40*/  FADD.FTZ R31, -R88, R55 ;  /* 0x00000037581f7221 */ /* 0x000fe20000010100 */
[----:B------:R-:W-:Y:S01]  /*3be50*/  F2FP.F16.F32.PACK_AB R16, R13, R15 ;  /* 0x0000000f0d10723e */ /* 0x000fe200000000ff */
[----:B------:R-:W-:Y:S01]  /*3be60*/  IMAD.WIDE.U32 R14, R14, 0x10, R150 ;  /* 0x000000100e0e7825 */ /* 0x000fe200078e0096 */
[----:B------:R-:W-:-:S03]  /*3be70*/  F2FP.F16.F32.PACK_AB R17, R118, R17 ;  /* 0x000000117611723e */ /* 0x000fc600000000ff */
[C---:B------:R-:W-:Y:S01]  /*3be80*/  FMUL.FTZ R13, R50.reuse, R20 ;  /* 0x00000014320d7220 */ /* 0x040fe20000410000 */
[C---:B------:R-:W-:Y:S01]  /*3be90*/  FMUL.FTZ R20, R50.reuse, R24 ;  /* 0x0000001832147220 */ /* 0x040fe20000410000 */
[C---:B------:R-:W-:Y:S01]  /*3bea0*/  FMUL.FTZ R26, R50.reuse, R26 ;  /* 0x0000001a321a7220 */ /* 0x040fe20000410000 */
[C---:B------:R-:W-:Y:S01]  /*3beb0*/  FMUL.FTZ R27, R50.reuse, R27 ;  /* 0x0000001b321b7220 */ /* 0x040fe20000410000 */
[C---:B------:R-:W-:Y:S01]  /*3bec0*/  FMUL.FTZ R24, R50.reuse, R30 ;  /* 0x0000001e32187220 */ /* 0x040fe20000410000 */
[----:B------:R-:W-:Y:S01]  /*3bed0*/  FMUL.FTZ R31, R50, R31 ;  /* 0x0000001f321f7220 */ /* 0x000fe20000410000 */
[----:B------:R0:W-:Y:S01]  /*3bee0*/  STG.E.128 desc[UR4][R14.64], R16 ;  /* 0x000000100e007986 */ /* 0x0001e2000c101d04 */
[C---:B------:R-:W-:Y:S01]  /*3bef0*/  FADD.FTZ R49, -R88.reuse, R112 ;  /* 0x0000007058317221 */ /* 0x040fe20000010100 */
[----:B------:R-:W-:Y:S01]  /*3bf00*/  FADD.FTZ R112, -R88, R138 ;  /* 0x0000008a58707221 */ /* 0x000fe20000010100 */
[----:B------:R-:W-:Y:S01]  /*3bf10*/  FMUL.FTZ R22, R50, R22 ;  /* 0x0000001632167220 */ /* 0x000fe20000410000 */
        /* <DEDUP_REMOVED lines=10> */
[----:B0-----:R-:W-:Y:S01]  /*3bfc0*/  FFMA.FTZ R18, R135, R26, R176 ;  /* 0x0000001a87127223 */ /* 0x001fe200000100b0 */
[----:B------:R-:W-:Y:S01]  /*3bfd0*/  FFMA.FTZ R17, R132, R27, R177 ;  /* 0x0000001b84117223 */ /* 0x000fe200000100b1 */
[----:B------:R-:W-:Y:S01]  /*3bfe0*/  FFMA.FTZ R19, R134, R24, R178 ;  /* 0x0000001886137223 */ /* 0x000fe200000100b2 */
[----:B------:R-:W-:Y:S01]  /*3bff0*/  FFMA.FTZ R16, R133, R31, R179 ;  /* 0x0000001f85107223 */ /* 0x000fe200000100b3 */
[C---:B------:R-:W-:Y:S01]  /*3c000*/  FMUL.FTZ R38, R50.reuse, R38 ;  /* 0x0000002632267220 */ /* 0x040fe20000410000 */
[C---:B------:R-:W-:Y:S01]  /*3c010*/  FMUL.FTZ R39, R50.reuse, R39 ;  /* 0x0000002732277220 */ /* 0x040fe20000410000 */
[C---:B------:R-:W-:Y:S01]  /*3c020*/  FMUL.FTZ R104, R50.reuse, R108 ;  /* 0x0000006c32687220 */ /* 0x040fe20000410000 */
[----:B------:R-:W-:Y:S01]  /*3c030*/  F2FP.F16.F32.PACK_AB R18, R17, R18 ;  /* 0x000000121112723e */ /* 0x000fe200000000ff */
[----:B------:R-:W-:Y:S01]  /*3c040*/  FMUL.FTZ R108, R50, R112 ;  /* 0x00000070326c7220 */ /* 0x000fe20000410000 */
[----:B------:R-:W-:Y:S01]  /*3c050*/  F2FP.F16.F32.PACK_AB R19, R16, R19 ;  /* 0x000000131013723e */ /* 0x000fe200000000ff */
[----:B------:R-:W-:Y:S01]  /*3c060*/  FFMA.FTZ R17, R129, R22, R190 ;  /* 0x0000001681117223 */ /* 0x000fe200000100be */
[----:B------:R-:W-:Y:S01]  /*3c070*/  FFMA.FTZ R20, R127, R20, R191 ;  /* 0x000000147f147223 */ /* 0x000fe200000100bf */
[----:B------:R-:W-:Y:S01]  /*3c080*/  FMUL.FTZ R112, R50, R29 ;  /* 0x0000001d32707220 */ /* 0x000fe20000410000 */
[----:B--2---:R-:W-:Y:S01]  /*3c090*/  FFMA.FTZ R16, R130, R21, R189 ;  /* 0x0000001582107223 */ /* 0x004fe200000100bd */
[C---:B------:R-:W-:Y:S01]  /*3c0a0*/  FMUL.FTZ R36, R50.reuse, R40 ;  /* 0x0000002832247220 */ /* 0x040fe20000410000 */
[----:B------:R-:W-:Y:S01]  /*3c0b0*/  FMUL.FTZ R37, R50, R41 ;  /* 0x0000002932257220 */ /* 0x000fe20000410000 */
[----:B------:R-:W-:-:S04]  /*3c0c0*/  IMAD.WIDE.U32 R14, R23, 0x10, R150 ;  /* 0x00000010170e7825 */ /* 0x000fc800078e0096 */
[----:B---3--:R-:W-:Y:S01]  /*3c0d0*/  FFMA.FTZ R13, R131, R13, R188 ;  /* 0x0000000d830d7223 */ /* 0x008fe200000100bc */
[----:B------:R-:W-:Y:S01]  /*3c0e0*/  FFMA.FTZ R21, R126, R34, R170 ;  /* 0x000000227e157223 */ /* 0x000fe200000100aa */
[----:B------:R-:W-:Y:S01]  /*3c0f0*/  FFMA.FTZ R22, R248, R32, R164 ;  /* 0x00000020f8167223 */ /* 0x000fe200000100a4 */
[----:B------:R-:W-:Y:S01]  /*3c100*/  FFMA.FTZ R29, R249, R33, R165 ;  /* 0x00000021f91d7223 */ /* 0x000fe200000100a5 */
[----:B------:R-:W-:Y:S01]  /*3c110*/  FFMA.FTZ R31, R125, R35, R171 ;  /* 0x000000237d1f7223 */ /* 0x000fe200000100ab */
[C---:B------:R-:W-:Y:S01]  /*3c120*/  FMUL.FTZ R40, R50.reuse, R44 ;  /* 0x0000002c32287220 */ /* 0x040fe20000410000 */
[----:B------:R-:W-:Y:S01]  /*3c130*/  FMUL.FTZ R41, R50, R45 ;  /* 0x0000002d32297220 */ /* 0x000fe20000410000 */
[----:B------:R-:W-:Y:S01]  /*3c140*/  FFMA.FTZ R23, R250, R38, R166 ;  /* 0x00000026fa177223 */ /* 0x000fe200000100a6 */
[----:B------:R-:W-:Y:S01]  /*3c150*/  FFMA.FTZ R24, R251, R39, R167 ;  /* 0x00000027fb187223 */ /* 0x000fe200000100a7 */
[C---:B------:R-:W-:Y:S01]  /*3c160*/  FMUL.FTZ R46, R50.reuse, R46 ;  /* 0x0000002e322e7220 */ /* 0x040fe20000410000 */
[----:B------:R-:W-:Y:S01]  /*3c170*/  FMUL.FTZ R47, R50, R47 ;  /* 0x0000002f322f7220 */ /* 0x000fe20000410000 */
[C---:B------:R-:W-:Y:S01]  /*3c180*/  FADD.FTZ R48, -R88.reuse, R111 ;  /* 0x0000006f58307221 */ /* 0x040fe20000010100 */
[----:B------:R-:W-:Y:S01]  /*3c190*/  FADD.FTZ R55, -R88, R114 ;  /* 0x0000007258377221 */ /* 0x000fe20000010100 */
[C---:B------:R-:W-:Y:S01]  /*3c1a0*/  FMUL.FTZ R42, R50.reuse, R42 ;  /* 0x0000002a322a7220 */ /* 0x040fe20000410000 */
[----:B------:R-:W-:Y:S01]  /*3c1b0*/  FMUL.FTZ R43, R50, R43 ;  /* 0x0000002b322b7220 */ /* 0x000fe20000410000 */
[----:B------:R-:W-:Y:S01]  /*3c1c0*/  F2FP.F16.F32.PACK_AB R17, R20, R17 ;  /* 0x000000111411723e */ /* 0x000fe200000000ff */
[----:B------:R-:W-:Y:S01]  /*3c1d0*/  FADD.FTZ R53, -R88, R113 ;  /* 0x0000007158357221 */ /* 0x000fe20000010100 */
[----:B------:R-:W-:Y:S01]  /*3c1e0*/  FFMA.FTZ R20, R124, R28, R168 ;  /* 0x0000001c7c147223 */ /* 0x000fe200000100a8 */
[C---:B------:R-:W-:Y:S01]  /*3c1f0*/  FADD.FTZ R111, -R88.reuse, R136 ;  /* 0x00000088586f7221 */ /* 0x040fe20000010100 */
[C---:B------:R-:W-:Y:S01]  /*3c200*/  FADD.FTZ R113, -R88.reuse, R139 ;  /* 0x0000008b58717221 */ /* 0x040fe20000010100 */
[C---:B------:R-:W-:Y:S01]  /*3c210*/  FADD.FTZ R114, -R88.reuse, R141 ;  /* 0x0000008d58727221 */ /* 0x040fe20000010100 */
[C---:B------:R-:W-:Y:S01]  /*3c220*/  FADD.FTZ R115, -R88.reuse, R142 ;  /* 0x0000008e58737221 */ /* 0x040fe20000010100 */
[C---:B------:R-:W-:Y:S01]  /*3c230*/  FADD.FTZ R116, -R88.reuse, R143 ;  /* 0x0000008f58747221 */ /* 0x040fe20000010100 */
[----:B------:R-:W-:Y:S01]  /*3c240*/  FADD.FTZ R117, -R88, R148 ;  /* 0x0000009458757221 */ /* 0x000fe20000010100 */
[----:B------:R-:W-:Y:S01]  /*3c250*/  F2FP.F16.F32.PACK_AB R16, R16, R13 ;  /* 0x0000000d1010723e */ /* 0x000fe200000000ff */
[----:B------:R-:W-:Y:S01]  /*3c260*/  FFMA.FTZ R28, R240, R40, R160 ;  /* 0x00000028f01c7223 */ /* 0x000fe200000100a0 */
[----:B------:R-:W-:Y:S01]  /*3c270*/  F2FP.F16.F32.PACK_AB R22, R29, R22 ;  /* 0x000000161d16723e */ /* 0x000fe200000000ff */
[----:B------:R-:W-:Y:S01]  /*3c280*/  FFMA.FTZ R32, R241, R41, R161 ;  /* 0x00000029f1207223 */ /* 0x000fe200000100a1 */
[----:B------:R-:W-:Y:S01]  /*3c290*/  F2FP.F16.F32.PACK_AB R21, R31, R21 ;  /* 0x000000151f15723e */ /* 0x000fe200000000ff */
[----:B------:R-:W-:Y:S01]  /*3c2a0*/  FADD.FTZ R88, -R88, R146 ;  /* 0x0000009258587221 */ /* 0x000fe20000010100 */
[----:B------:R-:W-:Y:S01]  /*3c2b0*/  FMUL.FTZ R45, R50, R49 ;  /* 0x00000031322d7220 */ /* 0x000fe20000410000 */
[----:B------:R-:W-:Y:S01]  /*3c2c0*/  F2FP.F16.F32.PACK_AB R23, R24, R23 ;  /* 0x000000171817723e */ /* 0x000fe200000000ff */
        /* <DEDUP_REMOVED lines=32> */
[----:B------:R-:W0:Y:S01]  /*3c4d0*/  LDC.64 R36, c[0x0][0x210] ;  /* 0x00008400ff247b82 */ /* 0x000e220000000a00 */
[----:B------:R-:W-:Y:S01]  /*3c4e0*/  IMAD.WIDE.U32 R88, R92, 0x10, R150 ;  /* 0x000000105c587825 */ /* 0x000fe200078e0096 */
[----:B------:R-:W-:-:S03]  /*3c4f0*/  F2FP.F16.F32.PACK_AB R31, R29, R31 ;  /* 0x0000001f1d1f723e */ /* 0x000fc600000000ff */
[----:B------:R-:W-:Y:S01]  /*3c500*/  FFMA.FTZ R118, R224, R118, R80 ;  /* 0x00000076e0767223 */ /* 0x000fe20000010050 */
[----:B------:R-:W-:Y:S01]  /*3c510*/  F2FP.F16.F32.PACK_AB R29, R33, R24 ;  /* 0x00000018211d723e */ /* 0x000fe200000000ff */
[----:B------:R-:W-:Y:S01]  /*3c520*/  IMAD.WIDE.U32 R92, R101, 0x10, R150 ;  /* 0x00000010655c7825 */ /* 0x000fe200078e0096 */
[----:B------:R1:W-:Y:S03]  /*3c530*/  STG.E.128 desc[UR4][R14.64], R16 ;  /* 0x000000100e007986 */ /* 0x0003e6000c101d04 */
        /* <DEDUP_REMOVED lines=13> */
[----:B-1----:R-:W-:Y:S01]  /*3c610*/  FFMA.FTZ R14, R219, R111, R75 ;  /* 0x0000006fdb0e7223 */ /* 0x002fe2000001004b */
[----:B------:R-:W-:Y:S01]  /*3c620*/  FFMA.FTZ R15, R217, R104, R73 ;  /* 0x00000068d90f7223 */ /* 0x000fe20000010049 */
[----:B------:R-:W-:Y:S01]  /*3c630*/  FFMA.FTZ R33, R214, R112, R70 ;  /* 0x00000070d6217223 */ /* 0x000fe20000010046 */
[----:B------:R-:W-:Y:S01]  /*3c640*/  FFMA.FTZ R35, R210, R117, R66 ;  /* 0x00000075d2237223 */ /* 0x000fe20000010042 */
[----:B------:R-:W-:Y:S01]  /*3c650*/  FFMA.FTZ R50, R211, R50, R67 ;  /* 0x00000032d3327223 */ /* 0x000fe20000010043 */
        /* <DEDUP_REMOVED lines=8> */
[----:B------:R-:W-:Y:S01]  /*3c6e0*/  IMAD.WIDE.U32 R100, R128, 0x10, R150 ;  /* 0x0000001080647825 */ /* 0x000fe200078e0096 */
[----:B------:R-:W-:Y:S02]  /*3c6f0*/  F2FP.F16.F32.PACK_AB R35, R50, R35 ;  /* 0x000000233223723e */ /* 0x000fe400000000ff */
[----:B------:R-:W-:Y:S01]  /*3c700*/  F2FP.F16.F32.PACK_AB R33, R114, R33 ;  /* 0x000000217221723e */ /* 0x000fe200000000ff */
[----:B0-----:R-:W-:Y:S02]  /*3c710*/  IMAD R0, R36, 0x4, R0 ;  /* 0x0000000424007824 */ /* 0x001fe400078e0200 */
[----:B----4-:R-:W-:-:S05]  /*3c720*/  FFMA.FTZ R30, R123, R30, R169 ;  /* 0x0000001e7b1e7223 */ /* 0x010fca00000100a9 */
[----:B------:R-:W-:Y:S02]  /*3c730*/  F2FP.F16.F32.PACK_AB R20, R30, R20 ;  /* 0x000000141e14723e */ /* 0x000fe400000000ff */
[----:B------:R-:W-:Y:S02]  /*3c740*/  F2FP.F16.F32.PACK_AB R30, R32, R28 ;  /* 0x0000001c201e723e */ /* 0x000fe400000000ff */
[----:B------:R-:W-:Y:S01]  /*3c750*/  F2FP.F16.F32.PACK_AB R28, R34, R13 ;  /* 0x0000000d221c723e */ /* 0x000fe200000000ff */
[----:B------:R-:W-:Y:S01]  /*3c760*/  FFMA.FTZ R13, R225, R120, R81 ;  /* 0x00000078e10d7223 */ /* 0x000fe20000010051 */
[----:B------:R0:W-:Y:S04]  /*3c770*/  STG.E.128 desc[UR4][R88.64], R20 ;  /* 0x0000001458007986 */ /* 0x0001e8000c101d04 */
[----:B------:R1:W-:Y:S01]  /*3c780*/  STG.E.128 desc[UR4][R92.64], R28 ;  /* 0x0000001c5c007986 */ /* 0x0003e2000c101d04 */
[----:B------:R-:W-:Y:S01]  /*3c790*/  FFMA.FTZ R34, R208, R115, R64 ;  /* 0x00000073d0227223 */ /* 0x000fe20000010040 */
[----:B------:R-:W-:Y:S01]  /*3c7a0*/  FFMA.FTZ R32, R212, R108, R68 ;  /* 0x0000006cd4207223 */ /* 0x000fe20000010044 */
[----:B0-----:R-:W-:Y:S01]  /*3c7b0*/  F2FP.F16.F32.PACK_AB R22, R13, R118 ;  /* 0x000000760d16723e */ /* 0x001fe200000000ff */
[----:B------:R-:W-:Y:S01]  /*3c7c0*/  FFMA.FTZ R13, R221, R102, R77 ;  /* 0x00000066dd0d7223 */ /* 0x000fe2000001004d */
[----:B-1----:R-:W-:Y:S01]  /*3c7d0*/  FFMA.FTZ R28, R220, R103, R76 ;  /* 0x00000067dc1c7223 */ /* 0x002fe2000001004c */
[----:B------:R-:W-:Y:S01]  /*3c7e0*/  FFMA.FTZ R31, R218, R109, R74 ;  /* 0x0000006dda1f7223 */ /* 0x000fe2000001004a */
[----:B------:R-:W-:Y:S01]  /*3c7f0*/  FFMA.FTZ R21, R231, R97, R159 ;  /* 0x00000061e7157223 */ /* 0x000fe2000001009f */
[----:B------:R-:W-:Y:S01]  /*3c800*/  FFMA.FTZ R20, R228, R94, R156 ;  /* 0x0000005ee4147223 */ /* 0x000fe2000001009c */
[----:B------:R-:W-:Y:S01]  /*3c810*/  FFMA.FTZ R29, R222, R105, R78 ;  /* 0x00000069de1d7223 */ /* 0x000fe2000001004e */
[----:B------:R-:W-:Y:S01]  /*3c820*/  FFMA.FTZ R30, R216, R107, R72 ;  /* 0x0000006bd81e7223 */ /* 0x000fe20000010048 */
[----:B------:R-:W-:Y:S01]  /*3c830*/  F2FP.F16.F32.PACK_AB R28, R13, R28 ;  /* 0x0000001c0d1c723e */ /* 0x000fe200000000ff */
[----:B------:R-:W-:Y:S01]  /*3c840*/  FFMA.FTZ R13, R209, R116, R65 ;  /* 0x00000074d10d7223 */ /* 0x000fe20000010041 */
[----:B------:R-:W-:-:S02]  /*3c850*/  F2FP.F16.F32.PACK_AB R31, R14, R31 ;  /* 0x0000001f0e1f723e */ /* 0x000fc400000000ff */
[----:B------:R-:W-:Y:S02]  /*3c860*/  LEA R14, P1, R137, UR18, 0x4 ;  /* 0x00000012890e7c11 */ /* 0x000fe4000f8220ff */
[----:B------:R-:W-:Y:S02]  /*3c870*/  F2FP.F16.F32.PACK_AB R23, R122, R121 ;  /* 0x000000797a17723e */ /* 0x000fe400000000ff */
[----:B------:R-:W-:Y:S02]  /*3c880*/  F2FP.F16.F32.PACK_AB R21, R21, R96 ;  /* 0x000000601515723e */ /* 0x000fe400000000ff */
[----:B------:R-:W-:Y:S02]  /*3c890*/  F2FP.F16.F32.PACK_AB R20, R95, R20 ;  /* 0x000000145f14723e */ /* 0x000fe400000000ff */
[----:B------:R-:W-:Y:S02]  /*3c8a0*/  F2FP.F16.F32.PACK_AB R30, R15, R30 ;  /* 0x0000001e0f1e723e */ /* 0x000fe400000000ff */
[----:B------:R-:W-:-:S02]  /*3c8b0*/  F2FP.F16.F32.PACK_AB R29, R106, R29 ;  /* 0x0000001d6a1d723e */ /* 0x000fc400000000ff */
[----:B------:R-:W-:Y:S02]  /*3c8c0*/  F2FP.F16.F32.PACK_AB R34, R13, R34 ;  /* 0x000000220d22723e */ /* 0x000fe400000000ff */
[----:B------:R-:W-:Y:S02]  /*3c8d0*/  LEA.HI.X R15, R137, UR19, RZ, 0x4, P1 ;  /* 0x00000013890f7c11 */ /* 0x000fe400088f24ff */
[----:B------:R-:W-:Y:S01]  /*3c8e0*/  F2FP.F16.F32.PACK_AB R32, R113, R32 ;  /* 0x000000207120723e */ /* 0x000fe200000000ff */
[----:B------:R1:W-:Y:S04]  /*3c8f0*/  STG.E.128 desc[UR4][R26.64], R16 ;  /* 0x000000101a007986 */ /* 0x0003e8000c101d04 */
[----:B------:R1:W-:Y:S04]  /*3c900*/  STG.E.128 desc[UR4][R98.64], R20 ;  /* 0x0000001462007986 */ /* 0x0003e8000c101d04 */
[----:B------:R1:W-:Y:S04]  /*3c910*/  STG.E.128 desc[UR4][R100.64], R28 ;  /* 0x0000001c64007986 */ /* 0x0003e8000c101d04 */
[----:B------:R1:W-:Y:S01]  /*3c920*/  STG.E.128 desc[UR4][R14.64], R32 ;  /* 0x000000200e007986 */ /* 0x0003e2000c101d04 */
[----:B------:R-:W-:-:S13]  /*3c930*/  ISETP.GE.AND P1, PT, R0, R37, PT ;  /* 0x000000250000720c */ /* 0x000fda0003f26270 */
[----:B------:R-:W-:Y:S05]  /*3c940*/  @!P1 BRA `(.L_x_39526) ;  /* 0xfffffc44001c9947 */ /* 0x000fea000383ffff */
[----:B------:R-:W-:Y:S05]  /*3c950*/  BSYNC B0 ;  /* 0x0000000000007941 */ /* 0x000fea0003800000 */
.L_x_38234:
[----:B------:R-:W-:Y:S05]  /*3c960*/  EXIT ;  /* 0x000000000000794d */ /* 0x000fea0003800000 */
.L_x_39525:
        /* <DEDUP_REMOVED lines=8> */
.L_x_39528:
[----:B------:R-:W-:Y:S05]  /*3c9f0*/  BSYNC B1 ;  /* 0x0000000000017941 */ /* 0x000fea0003800000 */
.L_x_39527:
        /* <DEDUP_REMOVED lines=9> */
.L_x_39529:
[----:B------:R-:W-:Y:S02]  /*3ca90*/  IMAD.MOV.U32 R50, RZ, RZ, 0x4 ;  /* 0x00000004ff327424 */ /* 0x000fe400078e00ff */
[----:B------:R-:W-:Y:S01]  /*3caa0*/  FADD.FTZ R88, R88, R48 ;  /* 0x0000003058587221 */ /* 0x000fe20000010000 */
[----:B------:R-:W-:-:S04]  /*3cab0*/  MOV R48, 0xffffffff ;  /* 0xffffffff00307802 */ /* 0x000fc80000000f00 */
[----:B------:R-:W-:-:S07]  /*3cac0*/  MOV R91, R88 ;  /* 0x00000058005b7202 */ /* 0x000fce0000000f00 */
[----:B------:R-:W-:Y:S05]  /*3cad0*/  WARPSYNC.COLLECTIVE R48, `(.L_x_39530) ;  /* 0x0000000030087348 */ /* 0x000fea0003c00000 */
[----:B------:R0:W1:Y:S02]  /*3cae0*/  SHFL.BFLY P2, R48, R91, R50, R49 ;  /* 0x0c0000325b307389 */ /* 0x0000640000040031 */
[----:B01----:R-:W-:Y:S01]  /*3caf0*/  ENDCOLLECTIVE ;  /* 0x000000000000791b */ /* 0x003fe20003800000 */
.L_x_39530:
[----:B------:R-:W-:Y:S01]  /*3cb00*/  HFMA2.MMA R50, -RZ, RZ, 0, 4.76837158203125e-07 ;  /* 0x00000008ff327435 */ /* 0x000fe200000001ff */
[----:B------:R-:W-:Y:S01]  /*3cb10*/  FADD.FTZ R88, R88, R48 ;  /* 0x0000003058587221 */ /* 0x000fe20000010000 */
[----:B------:R-:W-:-:S03]  /*3cb20*/  IMAD.MOV.U32 R48, RZ, RZ, -0x1 ;  /* 0xffffffffff307424 */ /* 0x000fc600078e00ff */
[----:B------:R-:W-:-:S07]  /*3cb30*/  IMAD.MOV.U32 R91, RZ, RZ, R88 ;  /* 0x000000ffff5b7224 */ /* 0x000fce00078e0058 */
[----:B------:R-:W-:Y:S05]  /*3cb40*/  WARPSYNC.COLLECTIVE R48, `(.L_x_39531) ;  /* 0x0000000030087348 */ /* 0x000fea0003c00000 */
[----:B------:R0:W1:Y:S02]  /*3cb50*/  SHFL.BFLY P2, R48, R91, R50, R49 ;  /* 0x0c0000325b307389 */ /* 0x0000640000040031 */
[----:B01----:R-:W-:Y:S01]  /*3cb60*/  ENDCOLLECTIVE ;  /* 0x000000000000791b */ /* 0x003fe20003800000 */
.L_x_39531:
[----:B------:R-:W-:Y:S02]  /*3cb70*/  IMAD.MOV.U32 R50, RZ, RZ, 0x10 ;  /* 0x00000010ff327424 */ /* 0x000fe400078e00ff */
[----:B------:R-:W-:Y:S01]  /*3cb80*/  FADD.FTZ R88, R88, R48 ;  /* 0x0000003058587221 */ /* 0x000fe20000010000 */
[----:B------:R-:W-:-:S04]  /*3cb90*/  MOV R48, 0xffffffff ;  /* 0xffffffff00307802 */ /* 0x000fc80000000f00 */
[----:B------:R-:W-:-:S07]  /*3cba0*/  MOV R91, R88 ;  /* 0x00000058005b7202 */ /* 0x000fce0000000f00 */
[----:B------:R-:W-:Y:S05]  /*3cbb0*/  WARPSYNC.COLLECTIVE R48, `(.L_x_39532) ;  /* 0x0000000030087348 */ /* 0x000fea0003c00000 */
[----:B------:R0:W1:Y:S02]  /*3cbc0*/  SHFL.BFLY P2, R48, R91, R50, R49 ;  /* 0x0c0000325b307389 */ /* 0x0000640000040031 */
[----:B01----:R-:W-:Y:S01]  /*3cbd0*/  ENDCOLLECTIVE ;  /* 0x000000000000791b */ /* 0x003fe20003800000 */
.L_x_39532:
        /* <DEDUP_REMOVED lines=169> */
.L_x_39533:
[----:B------:R-:W-:Y:S01]  /*3d670*/  HFMA2.MMA R50, -RZ, RZ, 0, 1.1920928955078125e-07 ;  /* 0x00000002ff327435 */ /* 0x000fe200000001ff */
[----:B------:R-:W-:Y:S01]  /*3d680*/  FADD.FTZ R88, R88, R48 ;  /* 0x0000003058587221 */ /* 0x000fe20000010000 */
[----:B------:R-:W-:-:S03]  /*3d690*/  IMAD.MOV.U32 R48, RZ, RZ, -0x1 ;  /* 0xffffffffff307424 */ /* 0x000fc600078e00ff */
[----:B------:R-:W-:-:S07]  /*3d6a0*/  IMAD.MOV.U32 R91, RZ, RZ, R88 ;  /* 0x000000ffff5b7224 */ /* 0x000fce00078e0058 */
[----:B------:R-:W-:Y:S05]  /*3d6b0*/  WARPSYNC.COLLECTIVE R48, `(.L_x_39534) ;  /* 0x0000000030087348 */ /* 0x000fea0003c00000 */
[----:B------:R0:W1:Y:S02]  /*3d6c0*/  SHFL.BFLY P2, R48, R91, R50, R49 ;  /* 0x0c0000325b307389 */ /* 0x0000640000040031 */
[----:B01----:R-:W-:Y:S01]  /*3d6d0*/  ENDCOLLECTIVE ;  /* 0x000000000000791b */ /* 0x003fe20003800000 */
.L_x_39534:
[----:B------:R-:W-:Y:S02]  /*3d6e0*/  IMAD.MOV.U32 R50, RZ, RZ, 0x4 ;  /* 0x00000004ff327424 */ /* 0x000fe400078e00ff */
[----:B------:R-:W-:Y:S01]  /*3d6f0*/  FADD.FTZ R88, R88, R48 ;  /* 0x0000003058587221 */ /* 0x000fe20000010000 */
[----:B------:R-:W-:-:S04]  /*3d700*/  MOV R48, 0xffffffff ;  /* 0xffffffff00307802 */ /* 0x000fc80000000f00 */
[----:B------:R-:W-:-:S07]  /*3d710*/  MOV R91, R88 ;  /* 0x00000058005b7202 */ /* 0x000fce0000000f00 */
[----:B------:R-:W-:Y:S05]  /*3d720*/  WARPSYNC.COLLECTIVE R48, `(.L_x_39535) ;  /* 0x0000000030087348 */ /* 0x000fea0003c00000 */
[----:B------:R0:W1:Y:S02]  /*3d730*/  SHFL.BFLY P2, R48, R91, R50, R49 ;  /* 0x0c0000325b307389 */ /* 0x0000640000040031 */
[----:B01----:R-:W-:Y:S01]  /*3d740*/  ENDCOLLECTIVE ;  /* 0x000000000000791b */ /* 0x003fe20003800000 */
.L_x_39535:
[----:B------:R-:W-:Y:S01]  /*3d750*/  HFMA2.MMA R50, -RZ, RZ, 0, 4.76837158203125e-07 ;  /* 0x00000008ff327435 */ /* 0x000fe200000001ff */
[----:B------:R-:W-:Y:S01]  /*3d760*/  FADD.FTZ R88, R88, R48 ;  /* 0x0000003058587221 */ /* 0x000fe20000010000 */
[----:B------:R-:W-:-:S03]  /*3d770*/  IMAD.MOV.U32 R48, RZ, RZ, -0x1 ;  /* 0xffffffffff307424 */ /* 0x000fc600078e00ff */
[----:B------:R-:W-:-:S07]  /*3d780*/  IMAD.MOV.U32 R91, RZ, RZ, R88 ;  /* 0x000000ffff5b7224 */ /* 0x000fce00078e0058 */
[----:B------:R-:W-:Y:S05]  /*3d790*/  WARPSYNC.COLLECTIVE R48, `(.L_x_39536) ;  /* 0x0000000030087348 */ /* 0x000fea0003c00000 */
[----:B------:R0:W1:Y:S02]  /*3d7a0*/  SHFL.BFLY P2, R48, R91, R50, R49 ;  /* 0x0c0000325b307389 */ /* 0x0000640000040031 */
[----:B01----:R-:W-:Y:S01]  /*3d7b0*/  ENDCOLLECTIVE ;  /* 0x000000000000791b */ /* 0x003fe20003800000 */
.L_x_39536:
[----:B------:R-:W-:Y:S02]  /*3d7c0*/  IMAD.MOV.U32 R50, RZ, RZ, 0x10 ;  /* 0x00000010ff327424 */ /* 0x000fe400078e00ff */
[----:B------:R-:W-:Y:S01]  /*3d7d0*/  FADD.FTZ R88, R88, R48 ;  /* 0x0000003058587221 */ /* 0x000fe20000010000 */
[----:B------:R-:W-:-:S04]  /*3d7e0*/  MOV R48, 0xffffffff ;  /* 0xffffffff00307802 */ /* 0x000fc80000000f00 */
[----:B------:R-:W-:-:S07]  /*3d7f0*/  MOV R91, R88 ;  /* 0x00000058005b7202 */ /* 0x000fce0000000f00 */
[----:B------:R-:W-:Y:S05]  /*3d800*/  WARPSYNC.COLLECTIVE R48, `(.L_x_39537) ;  /* 0x0000000030087348 */ /* 0x000fea0003c00000 */
[----:B------:R0:W1:Y:S02]  /*3d810*/  SHFL.BFLY P2, R48, R91, R50, R49 ;  /* 0x0c0000325b307389 */ /* 0x0000640000040031 */
[----:B01----:R-:W-:Y:S01]  /*3d820*/  ENDCOLLECTIVE ;  /* 0x000000000000791b */ /* 0x003fe20003800000 */
.L_x_39537:
[----:B------:R-:W-:Y:S05]  /*3d830*/  BRA `(.L_x_39538) ;  /* 0xffffffd800ac7947 */ /* 0x000fea000383ffff */
.L_x_39539:
        /* <DEDUP_REMOVED lines=12> */
.L_x_66081:


//--------------------- .text._ZN10layer_norm31ln_parallel_residual_fwd_kernelINS_13Kernel_traitsI6__halfS2_fS2_fjLj2560ELj1ELj4ELj1ELj16ENS_18Kernel_traits_baseILj2560ES2_S2_fS2_fjLj128EEEEELb0ELb0ELb0EEEvNS_9FwdParamsE --------------------------
	.section	.text._ZN10layer_norm31ln_parallel_residual_fwd_kernelINS_13Kernel_traitsI6__halfS2_fS2_fjLj2560ELj1ELj4ELj1ELj16ENS_18Kernel_traits_baseILj2560ES2_S2_fS2_fjLj128EEEEELb0ELb0ELb0EEEvNS_9FwdParamsE,"ax",@progbits
	.align	128
        .global         _ZN10layer_norm31ln_parallel_residual_fwd_kernelINS_13Kernel_traitsI6__halfS2_fS2_fjLj2560ELj1ELj4ELj1ELj16ENS_18Kernel_traits_baseILj2560ES2_S2_fS2_fjLj128EEEEELb0ELb0ELb0EEEvNS_9FwdParamsE
        .type           _ZN10layer_norm31ln_parallel_residual_fwd_kernelINS_13Kernel_traitsI6__halfS2_fS2_fjLj2560ELj1ELj4ELj1ELj16ENS_18Kernel_traits_baseILj2560ES2_S2_fS2_fjLj128EEEEELb0ELb0ELb0EEEvNS_9FwdParamsE,@function
        .size           _ZN10layer_norm31ln_parallel_residual_fwd_kernelINS_13Kernel_traitsI6__halfS2_fS2_fjLj2560ELj1ELj4ELj1ELj16ENS_18Kernel_traits_baseILj2560ES2_S2_fS2_fjLj128EEEEELb0ELb0ELb0EEEvNS_9FwdParamsE,(.L_x_66082 - _ZN10layer_norm31ln_parallel_residual_fwd_kernelINS_13Kernel_traitsI6__halfS2_fS2_fjLj2560ELj1ELj4ELj1ELj16ENS_18Kernel_traits_baseILj2560ES2_S2_fS2_fjLj128EEEEELb0ELb0ELb0EEEvNS_9FwdParamsE)
        .other          _ZN10layer_norm31ln_parallel_residual_fwd_kernelINS_13Kernel_traitsI6__halfS2_fS2_fjLj2560ELj1ELj4ELj1ELj16ENS_18Kernel_traits_baseILj2560ES2_S2_fS2_fjLj128EEEEELb0ELb0ELb0EEEvNS_9FwdParamsE,@"STO_CUDA_ENTRY STV_DEFAULT"
_ZN10layer_norm31ln_parallel_residual_fwd_kernelINS_13Kernel_traitsI6__halfS2_fS2_fjLj2560ELj1ELj4ELj1ELj16ENS_18Kernel_traits_baseILj2560ES2_S2_fS2_fjLj128EEEEELb0ELb0ELb0EEEvNS_9FwdParamsE:
.text._ZN10layer_norm31ln_parallel_residual_fwd_kernelINS_13Kernel_traitsI6__halfS2_fS2_fjLj2560ELj1ELj4ELj1ELj16ENS_18Kernel_traits_baseILj2560ES2_S2_fS2_fjLj128EEEEELb0ELb0ELb0EEEvNS_9FwdParamsE:
        /* <DEDUP_REMOVED lines=50> */
.L_x_39541:
[----:B------:R-:W-:Y:S05]  /*0320*/  BSYNC B0 ;  /* 0x0000000000007941 */ /* 0x000fea0003800000 */
.L_x_39540:
        /* <DEDUP_REMOVED lines=28> */
.L_x_39543:
[----:B------:R-:W-:Y:S05]  /*04f0*/  BSYNC B0 ;  /* 0x0000000000007941 */ /* 0x000fea0003800000 */
.L_x_39542:
        /* <DEDUP_REMOVED lines=28> */
.L_x_39545:
[----:B------:R-:W-:Y:S05]  /*06c0*/  BSYNC B0 ;  /* 0x0000000000007941 */ /* 0x000fea0003800000 */
.L_x_39544:
        /* <DEDUP_REMOVED lines=28> */
.L_x_39547:
[----:B------:R-:W-:Y:S05]  /*0890*/  BSYNC B0 ;  /* 0x0000000000007941 */ /* 0x000fea0003800000 */
.L_x_39546:
        /* <DEDUP_REMOVED lines=31> */
.L_x_39549:
[----:B------:R-:W-:Y:S05]  /*0a90*/  BSYNC B0 ;  /* 0x0000000000007941 */ /* 0x000fea0003800000 */
.L_x_39548:
        /* <DEDUP_REMOVED lines=31> */
.L_x_39551:
[----:B------:R-:W-:Y:S05]  /*0c90*/  BSYNC B0 ;  /* 0x0000000000007941 */ /* 0x000fea0003800000 */
.L_x_39550:
        /* <DEDUP_REMOVED lines=33> */
.L_x_39553:
[----:B------:R-:W-:Y:S05]  /*0eb0*/  BSYNC B0 ;  /* 0x0000000000007941 */ /* 0x000fea0003800000 */
.L_x_39552:
        /* <DEDUP_REMOVED lines=31> */
.L_x_39555:
[----:B------:R-:W-:Y:S05]  /*10b0*/  BSYNC B0 ;  /* 0x0000000000007941 */ /* 0x000fea0003800000 */
.L_x_39554:
        /* <DEDUP_REMOVED lines=31> */
.L_x_39557:
[----:B------:R-:W-:Y:S05]  /*12b0*/  BSYNC B0 ;  /* 0x0000000000007941 */ /* 0x000fea0003800000 */
.L_x_39556:
[----:B------:R-:W-:Y:S01]  /*12c0*/  ISETP.GE.U32.AND P1, PT, R5, 0x140, PT ;  /* 0x000001400500780c */ /* 0x000fe20003f26070 */
[----:B------:R-:W-:Y:S01]  /*12d0*/  BSSY B0, `(.L_x_39558) ;  /* 0x000001d000007945 */ /* 0x000fe20003800000 */
[----:B------:R-:W-:-:S11]  /*12e0*/  LOP3.LUT R4, R4, 0xffffffbf, RZ, 0xc0, !PT ;  /* 0xffffffbf04047812 */ /* 0x000fd600078ec0ff */
[----:B------:R-:W-:Y:S01]  /*12f0*/  @P1 LOP3.LUT R4, R4, 0x40, RZ, 0xfc, !PT ;  /* 0x0000004004041812 */ /* 0x000fe200078efcff */
[----:B------:R-:W-:Y:S06]  /*1300*/  @!P1 BRA `(.L_x_39559) ;  /* 0x0000000000649947 */ /* 0x000fec0003800000 */
[----:B------:R-:W-:Y:S01]  /*1310*/  SHF.L.U32 R6, R0, 0x4, RZ ;  /* 0x0000000400067819 */ /* 0x000fe200000006ff */
[----:B------:R-:W-:Y:S01]  /*1320*/  ULDC.64 UR6, c[0x0][0x268] ;  /* 0x00009a0000067ab9 */ /* 0x000fe20000000a00 */
[----:B------:R-:W-:Y:S01]  /*1330*/  SHF.R.U32.HI R7, RZ, 0x1c, R0 ;  /* 0x0000001cff077819 */ /* 0x000fe20000011600 */
        /* <DEDUP_REMOVED lines=14> */
[----:B------:R-:W5:Y:S10]  /*1420*/  LDG.E.128 R12, desc[UR4][R12.64] ;  /* 0x000000040c0c7981 */ /* 0x000f74000c1e1d00 */
[----:B------:R-:W-:-:S04]  /*1430*/  @P2 IADD3 R6, P3, R6, UR6, RZ ;  /* 0x0000000606062c10 */ /* 0x000fc8000ff7e0ff */
[----:B------:R-:W-:-:S05]  /*1440*/  @P2 IADD3.X R7, R7, UR7, RZ, P3, !PT ;  /* 0x0000000707072c10 */ /* 0x000fca0009ffe4ff */
[----:B------:R0:W5:Y:S01]  /*1450*/  @P2 LDG.E.128 R36, desc[UR4][R6.64] ;  /* 0x0000000406242981 */ /* 0x000162000c1e1d00 */
[----:B------:R-:W-:Y:S02]  /*1460*/  @!P1 CS2R R20, SRZ ;  /* 0x0000000000149805 */ /* 0x000fe4000001ff00 */
[----:B------:R-:W-:Y:S02]  /*1470*/  @!P1 CS2R R22, SRZ ;  /* 0x0000000000169805 */ /* 0x000fe4000001ff00 */
[----:B------:R-:W-:Y:S02]  /*1480*/  @!P2 CS2R R36, SRZ ;  /* 0x000000000024a805 */ /* 0x000fe4000001ff00 */
[----:B0-----:R-:W-:-:S07]  /*1490*/  @!P2 CS2R R38, SRZ ;  /* 0x000000000026a805 */ /* 0x001fce000001ff00 */
.L_x_39559:
[----:B------:R-:W-:Y:S05]  /*14a0*/  BSYNC B0 ;  /* 0x0000000000007941 */ /* 0x000fea0003800000 */
.L_x_39558:
[----:B------:R-:W-:Y:S02]  /*14b0*/  ULDC UR6, c[0x0][0x214] ;  /* 0x0000850000067ab9 */ /* 0x000fe40000000800 */
[----:B------:R-:W-:-:S13]  /*14c0*/  ISETP.GE.AND P1, PT, R136, UR6, PT ;  /* 0x0000000688007c0c */ /* 0x000fda000bf26270 */
[----:B------:R-:W-:Y:S05]  /*14d0*/  @P1 EXIT ;  /* 0x000000000000194d */ /* 0x000fea0003800000 */
        /* <DEDUP_REMOVED lines=28> */
[----:B------:R-:W-:Y:S01]  /*16a0*/  HADD2.F32 R6, -RZ, R11.H1_H1 ;  /* 0x3000000bff067230 */ /* 0x000fe20000004100 */
[----:B------:R2:W-:Y:S01]  /*16b0*/  STL [R1+0x274], R0 ;  /* 0x0002740001007387 */ /* 0x0005e20000100800 */
[----:B------:R-:W-:-:S02]  /*16c0*/  HADD2.F32 R7, -RZ, R12.H0_H0 ;  /* 0x2000000cff077230 */ /* 0x000fc40000004100 */
[--C-:B0-----:R-:W-:Y:S02]  /*16d0*/  HADD2.F32 R3, -RZ, R147.reuse.H0_H0 ;  /* 0x20000093ff037230 */ /* 0x101fe40000004100 */
        /* <DEDUP_REMOVED lines=16> */
[----:B------:R1:W-:Y:S01]  /*17e0*/  STL [R1+0x2a0], R2 ;  /* 0x0002a00201007387 */ /* 0x0003e20000100800 */
[----:B------:R-:W-:Y:S02]  /*17f0*/  HADD2.F32 R141, -RZ, R11.H0_H0 ;  /* 0x2000000bff8d7230 */ /* 0x000fe40000004100 */
[----:B------:R-:W-:Y:S01]  /*1800*/  HADD2.F32 R11, -RZ, R14.H0_H0 ;  /* 0x2000000eff0b7230 */ /* 0x000fe20000004100 */
        /* <DEDUP_REMOVED lines=19> */
[----:B------:R1:W-:Y:S01]  /*1940*/  STL [R1+0x2bc], R2 ;  /* 0x0002bc0201007387 */ /* 0x0003e20000100800 */
[----:B------:R-:W-:-:S02]  /*1950*/  HADD2.F32 R15, -RZ, R20.H0_H0 ;  /* 0x20000014ff0f7230 */ /* 0x000fc40000004100 */
[----:B------:R-:W-:Y:S01]  /*1960*/  HADD2.F32 R16, -RZ, R20.H1_H1 ;  /* 0x30000014ff107230 */ /* 0x000fe20000004100 */
[----:B------:R2:W-:Y:S01]  /*1970*/  STL [R1+0x2ac], R0 ;  /* 0x0002ac0001007387 */ /* 0x0005e20000100800 */
[----:B------:R-:W-:Y:S02]  /*1980*/  HADD2.F32 R144, -RZ, R167.H0_H0 ;  /* 0x200000a7ff907230 */ /* 0x000fe40000004100 */
[----:B0-----:R-:W-:Y:S02]  /*1990*/  HADD2.F32 R3, -RZ, R133.H0_H0 ;  /* 0x20000085ff037230 */ /* 0x001fe40000004100 */
[----:B------:R-:W-:Y:S02]  /*19a0*/  HADD2.F32 R17, -RZ, R21.H0_H0 ;  /* 0x20000015ff117230 */ /* 0x000fe40000004100 */
[----:B-1----:R-:W-:Y:S01]  /*19b0*/  HADD2.F32 R2, -RZ, R133.H1_H1 ;  /* 0x30000085ff027230 */ /* 0x002fe20000004100 */
[----:B------:R0:W-:Y:S01]  /*19c0*/  STL [R1+0x29c], R3 ;  /* 0x00029c0301007387 */ /* 0x0001e20000100800 */
[----:B------:R-:W-:-:S02]  /*19d0*/  HADD2.F32 R18, -RZ, R21.H1_H1 ;  /* 0x30000015ff127230 */ /* 0x000fc40000004100 */
[----:B--2---:R-:W-:Y:S01]  /*19e0*/  HADD2.F32 R0, -RZ, R134.H0_H0 ;  /* 0x20000086ff007230 */ /* 0x004fe20000004100 */
[----:B------:R1:W-:Y:S01]  /*19f0*/  STL [R1+0x28c], R2 ;  /* 0x00028c0201007387 */ /* 0x0003e20000100800 */
[----:B------:R-:W-:Y:S02]  /*1a00*/  HADD2.F32 R20, -RZ, R22.H1_H1 ;  /* 0x30000016ff147230 */ /* 0x000fe40000004100 */
        /* <DEDUP_REMOVED lines=33> */
[----:B------:R-:W-:Y:S01]  /*1c20*/  HADD2.F32 R29, -RZ, R31.H0_H0 ;  /* 0x2000001fff1d7230 */ /* 0x000fe20000004100 */
[----:B------:R2:W-:Y:S01]  /*1c30*/  STL [R1+0x268], R0 ;  /* 0x0002680001007387 */ /* 0x0005e20000100800 */
[----:B------:R-:W-:Y:S02]  /*1c40*/  HADD2.F32 R212, -RZ, R235.H0_H0 ;  /* 0x200000ebffd47230 */ /* 0x000fe40000004100 */
        /* <DEDUP_REMOVED lines=37> */
[----:B------:R-:W-:Y:S02]  /*1ea0*/  HADD2.F32 R35, -RZ, R38.H0_H0 ;  /* 0x20000026ff237230 */ /* 0x000fe40000004100 */
[----:B--2---:R-:W-:Y:S01]  /*1eb0*/  HADD2.F32 R0, -RZ, R120.H1_H1 ;  /* 0x30000078ff007230 */ /* 0x004fe20000004100 */
[----:B------:R1:W-:Y:S01]  /*1ec0*/  STL [R1+0x240], R2 ;  /* 0x0002400201007387 */ /* 0x0003e20000100800 */
[----:B------:R-:W-:Y:S02]  /*1ed0*/  HADD2.F32 R247, -RZ, R238.H1_H1 ;  /* 0x300000eefff77230 */ /* 0x000fe40000004100 */
[----:B------:R-:W-:Y:S01]  /*1ee0*/  HADD2.F32 R243, -RZ, R239.H0_H0 ;  /* 0x200000effff37230 */ /* 0x000fe20000004100 */
        /* <DEDUP_REMOVED lines=20> */
[----:B------:R-:W-:Y:S02]  /*2030*/  HADD2.F32 R211, -RZ, R207.H0_H0 ;  /* 0x200000cfffd37230 */ /* 0x000fe40000004100 */
        /* <DEDUP_REMOVED lines=11> */
[----:B------:R-:W-:Y:S01]  /*20f0*/  HADD2.F32 R179, -RZ, R171.H0_H0 ;  /* 0x200000abffb37230 */ /* 0x000fe20000004100 */
        /* <DEDUP_REMOVED lines=20> */
[----:B------:R-:W-:Y:S02]  /*2240*/  HADD2.F32 R242, -RZ, R59.H0_H0 ;  /* 0x2000003bfff27230 */ /* 0x000fe40000004100 */
[--C-:B------:R-:W-:Y:S01]  /*2250*/  HADD2.F32 R249, -RZ, R54.reuse.H0_H0 ;  /* 0x20000036fff97230 */ /* 0x100fe20000004100 */
[----:B------:R2:W-:Y:S01]  /*2260*/  STL [R1+0x238], R0 ;  /* 0x0002380001007387 */ /* 0x0005e20000100800 */
[----:B------:R-:W-:Y:S02]  /*2270*/  HADD2.F32 R245, -RZ, R54.H1_H1 ;  /* 0x30000036fff57230 */ /* 0x000fe40000004100 */
        /* <DEDUP_REMOVED lines=32> */
[--C-:B------:R-:W-:Y:S02]  /*2480*/  HADD2.F32 R217, -RZ, R46.reuse.H0_H0 ;  /* 0x2000002effd97230 */ /* 0x100fe40000004100 */
        /* <DEDUP_REMOVED lines=8> */
[----:B------:R-:W-:Y:S01]  /*2510*/  HADD2.F32 R200, -RZ, R200.H1_H1 ;  /* 0x300000c8ffc87230 */ /* 0x000fe20000004100 */
        /* <DEDUP_REMOVED lines=12> */
[----:B------:R-:W-:Y:S02]  /*25e0*/  HADD2.F32 R186, -RZ, R42.H0_H0 ;  /* 0x2000002affba7230 */ /* 0x000fe40000004100 */
[----:B0-----:R-:W-:Y:S02]  /*25f0*/  HADD2.F32 R3, -RZ, R104.H0_H0 ;  /* 0x20000068ff037230 */ /* 0x001fe40000004100 */
[----:B------:R-:W-:Y:S02]  /*2600*/  HADD2.F32 R182, -RZ, R42.H1_H1 ;  /* 0x3000002affb67230 */ /* 0x000fe40000004100 */
[----:B-1----:R-:W-:Y:S01]  /*2610*/  HADD2.F32 R2, -RZ, R104.H1_H1 ;  /* 0x30000068ff027230 */ /* 0x002fe20000004100 */
[----:B------:R0:W-:Y:S01]  /*2620*/  STL [R1+0x1c0], R3 ;  /* 0x0001c00301007387 */ /* 0x0001e20000100800 */
[----:B------:R-:W-:-:S02]  /*2630*/  HADD2.F32 R178, -RZ, R43.H0_H0 ;  /* 0x2000002bffb27230 */ /* 0x000fc40000004100 */
[----:B--2---:R-:W-:Y:S01]  /*2640*/  HADD2.F32 R0, -RZ, R105.H0_H0 ;  /* 0x20000069ff007230 */ /* 0x004fe20000004100 */
[----:B------:R1:W-:Y:S01]  /*2650*/  STL [R1+0x1b0], R2 ;  /* 0x0001b00201007387 */ /* 0x0003e20000100800 */
[----:B------:R-:W-:Y:S02]  /*2660*/  HADD2.F32 R170, -RZ, R43.H1_H1 ;  /* 0x3000002bffaa7230 */ /* 0x000fe40000004100 */
[----:B------:R-:W-:Y:S01]  /*2670*/  HADD2.F32 R164, -RZ, R164.H1_H1 ;  /* 0x300000a4ffa47230 */ /* 0x000fe20000004100 */
        /* <DEDUP_REMOVED lines=181> */
[----:B0-----:R-:W-:Y:S02]  /*31d0*/  HADD2.F32 R3, -RZ, R237.H0_H0 ;  /* 0x200000edff037230 */ /* 0x001fe40000004100 */
[--C-:B-1----:R-:W-:Y:S02]  /*31e0*/  HADD2.F32 R2, -RZ, R236.reuse.H0_H0 ;  /* 0x200000ecff027230 */ /* 0x102fe40000004100 */
[----:B--2---:R-:W-:-:S03]  /*31f0*/  HADD2.F32 R0, -RZ, R236.H1_H1 ;  /* 0x300000ecff007230 */ /* 0x004fc60000004100 */
[----:B------:R0:W-:Y:S01]  /*3200*/  STL [R1+0x40], R2 ;  /* 0x0000400201007387 */ /* 0x0001e20000100800 */
[--C-:B------:R-:W-:Y:S02]  /*3210*/  HADD2.F32 R236, -RZ, R232.reuse.H0_H0 ;  /* 0x200000e8ffec7230 */ /* 0x100fe40000004100 */
[----:B------:R-:W-:Y:S01]  /*3220*/  HADD2.F32 R232, -RZ, R232.H1_H1 ;  /* 0x300000e8ffe87230 */ /* 0x000fe20000004100 */
[----:B------:R1:W-:Y:S04]  /*3230*/  STL [R1+0x30], R0 ;  /* 0x0000300001007387 */ /* 0x0003e80000100800 */
[----:B------:R2:W-:Y:S01]  /*3240*/  STL [R1+0x20], R3 ;  /* 0x0000200301007387 */ /* 0x0005e20000100800 */
[----:B0-----:R-:W-:Y:S02]  /*3250*/  HADD2.F32 R2, -RZ, R237.H1_H1 ;  /* 0x300000edff027230 */ /* 0x001fe40000004100 */
[----:B------:R-:W-:-:S02]  /*3260*/  HADD2.F32 R237, -RZ, R55.H1_H1 ;  /* 0x30000037ffed7230 */ /* 0x000fc40000004100 */
[----:B-1----:R-:W-:Y:S01]  /*3270*/  HADD2.F32 R0, -RZ, R238.H0_H0 ;  /* 0x200000eeff007230 */ /* 0x002fe20000004100 */
[----:B------:R0:W-:Y:S01]  /*3280*/  STL [R1+0x10], R2 ;  /* 0x0000100201007387 */ /* 0x0001e20000100800 */
[----:B------:R-:W-:Y:S02]  /*3290*/  HADD2.F32 R238, -RZ, R59.H1_H1 ;  /* 0x3000003bffee7230 */ /* 0x000fe40000004100 */
[--C-:B--2---:R-:W-:Y:S01]  /*32a0*/  HADD2.F32 R3, -RZ, R56.reuse.H1_H1 ;  /* 0x30000038ff037230 */ /* 0x104fe20000004100 */
[----:B------:R1:W-:Y:S01]  /*32b0*/  STL [R1], R0 ;  /* 0x0000000001007387 */ /* 0x0003e20000100800 */
[----:B0-----:R-:W-:Y:S02]  /*32c0*/  HADD2.F32 R2, -RZ, R57.H0_H0 ;  /* 0x20000039ff027230 */ /* 0x001fe40000004100 */
[----:B-1----:R-:W-:-:S05]  /*32d0*/  HADD2.F32 R0, -RZ, R56.H0_H0 ;  /* 0x20000038ff007230 */ /* 0x002fca0000004100 */
[----:B------:R0:W-:Y:S04]  /*32e0*/  STL [R1+0x3c], R0 ;  /* 0x00003c0001007387 */ /* 0x0001e80000100800 */
[----:B------:R1:W-:Y:S04]  /*32f0*/  STL [R1+0x2c], R3 ;  /* 0x00002c0301007387 */ /* 0x0003e80000100800 */
[----:B------:R2:W-:Y:S01]  /*3300*/  STL [R1+0x1c], R2 ;  /* 0x00001c0201007387 */ /* 0x0005e20000100800 */
[----:B0-----:R-:W-:Y:S02]  /*3310*/  HADD2.F32 R0, -RZ, R57.H1_H1 ;  /* 0x30000039ff007230 */ /* 0x001fe40000004100 */
[----:B-1----:R-:W-:-:S03]  /*3320*/  HADD2.F32 R3, -RZ, R52.H1_H1 ;  /* 0x30000034ff037230 */ /* 0x002fc60000004100 */
[----:B------:R0:W-:Y:S01]  /*3330*/  STL [R1+0xc], R0 ;  /* 0x00000c0001007387 */ /* 0x0001e20000100800 */
[----:B--2---:R-:W-:Y:S02]  /*3340*/  HADD2.F32 R2, -RZ, R53.H0_H0 ;  /* 0x20000035ff027230 */ /* 0x004fe40000004100 */
[----:B0-----:R-:W-:-:S05]  /*3350*/  HADD2.F32 R0, -RZ, R52.H0_H0 ;  /* 0x20000034ff007230 */ /* 0x001fca0000004100 */
[----:B------:R0:W-:Y:S04]  /*3360*/  STL [R1+0x38], R0 ;  /* 0x0000380001007387 */ /* 0x0001e80000100800 */
[----:B------:R1:W-:Y:S04]  /*3370*/  STL [R1+0x28], R3 ;  /* 0x0000280301007387 */ /* 0x0003e80000100800 */
[----:B------:R2:W-:Y:S01]  /*3380*/  STL [R1+0x18], R2 ;  /* 0x0000180201007387 */ /* 0x0005e20000100800 */
[----:B0-----:R-:W-:Y:S02]  /*3390*/  HADD2.F32 R0, -RZ, R53.H1_H1 ;  /* 0x30000035ff007230 */ /* 0x001fe40000004100 */
[----:B-1----:R-:W-:-:S03]  /*33a0*/  HADD2.F32 R3, -RZ, R167.H1_H1 ;  /* 0x300000a7ff037230 */ /* 0x002fc60000004100 */
[----:B------:R0:W-:Y:S01]  /*33b0*/  STL [R1+0x8], R0 ;  /* 0x0000080001007387 */ /* 0x0001e20000100800 */
[----:B------:R-:W-:Y:S02]  /*33c0*/  HADD2.F32 R167, -RZ, R24.H0_H0 ;  /* 0x20000018ffa77230 */ /* 0x000fe40000004100 */
[----:B--2---:R-:W-:Y:S02]  /*33d0*/  HADD2.F32 R2, -RZ, R27.H1_H1 ;  /* 0x3000001bff027230 */ /* 0x004fe40000004100 */
[----:B------:R-:W-:Y:S02]  /*33e0*/  HADD2.F32 R24, -RZ, R28.H1_H1 ;  /* 0x3000001cff187230 */ /* 0x000fe40000004100 */
[----:B------:R-:W-:Y:S02]  /*33f0*/  HADD2.F32 R27, -RZ, R30.H0_H0 ;  /* 0x2000001eff1b7230 */ /* 0x000fe40000004100 */
[----:B0-----:R-:W-:Y:S02]  /*3400*/  HADD2.F32 R0, -RZ, R19.H1_H1 ;  /* 0x30000013ff007230 */ /* 0x001fe40000004100 */
[----:B------:R-:W-:-:S02]  /*3410*/  HADD2.F32 R19, -RZ, R22.H0_H0 ;  /* 0x20000016ff137230 */ /* 0x000fc40000004100 */
[----:B------:R-:W-:Y:S02]  /*3420*/  HADD2.F32 R22, -RZ, R23.H1_H1 ;  /* 0x30000017ff167230 */ /* 0x000fe40000004100 */
[----:B------:R-:W-:Y:S02]  /*3430*/  HADD2.F32 R23, -RZ, R28.H0_H0 ;  /* 0x2000001cff177230 */ /* 0x000fe40000004100 */
[----:B------:R-:W-:Y:S02]  /*3440*/  HADD2.F32 R28, -RZ, R30.H1_H1 ;  /* 0x3000001eff1c7230 */ /* 0x000fe40000004100 */
[----:B------:R-:W-:Y:S02]  /*3450*/  HADD2.F32 R30, -RZ, R31.H1_H1 ;  /* 0x3000001fff1e7230 */ /* 0x000fe40000004100 */
[----:B------:R-:W-:Y:S02]  /*3460*/  HADD2.F32 R31, -RZ, R36.H0_H0 ;  /* 0x20000024ff1f7230 */ /* 0x000fe40000004100 */
[----:B------:R-:W-:-:S02]  /*3470*/  HADD2.F32 R36, -RZ, R38.H1_H1 ;  /* 0x30000026ff247230 */ /* 0x000fc40000004100 */
[----:B------:R-:W-:Y:S01]  /*3480*/  HADD2.F32 R38, -RZ, R39.H1_H1 ;  /* 0x30000027ff267230 */ /* 0x000fe20000004100 */
[----:B------:R-:W-:-:S07]  /*3490*/  MOV R39, R136 ;  /* 0x0000008800277202 */ /* 0x000fce0000000f00 */
.L_x_39761:
        /* <DEDUP_REMOVED lines=25> */
[----:B--2---:R-:W-:-:S08]  /*3630*/  HADD2.F32 R52, -RZ, R56.H0_H0 ;  /* 0x20000038ff347230 */ /* 0x004fd00000004100 */
[----:B------:R-:W-:Y:S05]  /*3640*/  @P2 BRA `(.L_x_39562) ;  /* 0x00000000000c2947 */ /* 0x000fea0003800000 */
[----:B------:R-:W-:Y:S05]  /*3650*/  @!P1 BRA `(.L_x_39563) ;  /* 0x0000000000149947 */ /* 0x000fea0003800000 */
[----:B-----5:R-:W-:Y:S01]  /*3660*/  FADD.FTZ R52, R44, R52 ;  /* 0x000000342c347221 */ /* 0x020fe20000010000 */
[----:B------:R-:W-:Y:S06]  /*3670*/  BRA `(.L_x_39563) ;  /* 0x00000000000c7947 */ /* 0x000fec0003800000 */
.L_x_39562:
[----:B-----5:R-:W-:-:S05]  /*3680*/  HADD2.F32 R53, -RZ, R40.H0_H0 ;  /* 0x20000028ff357230 */ /* 0x020fca0000004100 */
[----:B------:R-:W-:-:S04]  /*3690*/  FADD.FTZ R52, R53, R52 ;  /* 0x0000003435347221 */ /* 0x000fc80000010000 */
[----:B------:R-:W-:-:S07]  /*36a0*/  @P1 FADD.FTZ R52, R44, R52 ;  /* 0x000000342c341221 */ /* 0x000fce0000010000 */
.L_x_39563:
[----:B------:R-:W-:Y:S01]  /*36b0*/  HADD2.F32 R53, -RZ, R56.H1_H1 ;  /* 0x30000038ff357230 */ /* 0x000fe20000004100 */
[----:B------:R-:W-:Y:S06]  /*36c0*/  @P2 BRA `(.L_x_39564) ;  /* 0x00000000000c2947 */ /* 0x000fec0003800000 */
[----:B------:R-:W-:Y:S05]  /*36d0*/  @!P1 BRA `(.L_x_39565) ;  /* 0x0000000000149947 */ /* 0x000fea0003800000 */
[----:B-----5:R-:W-:Y:S01]  /*36e0*/  FADD.FTZ R53, R45, R53 ;  /* 0x000000352d357221 */ /* 0x020fe20000010000 */
[----:B------:R-:W-:Y:S06]  /*36f0*/  BRA `(.L_x_39565) ;  /* 0x00000000000c7947 */ /* 0x000fec0003800000 */
.L_x_39564:
[----:B-----5:R-:W-:-:S05]  /*3700*/  HADD2.F32 R54, -RZ, R40.H1_H1 ;  /* 0x30000028ff367230 */ /* 0x020fca0000004100 */
[----:B------:R-:W-:-:S04]  /*3710*/  FADD.FTZ R53, R54, R53 ;  /* 0x0000003536357221 */ /* 0x000fc80000010000 */
[----:B------:R-:W-:-:S07]  /*3720*/  @P1 FADD.FTZ R53, R45, R53 ;  /* 0x000000352d351221 */ /* 0x000fce0000010000 */
.L_x_39565:
[----:B------:R-:W-:Y:S01]  /*3730*/  HADD2.F32 R54, -RZ, R57.H0_H0 ;  /* 0x20000039ff367230 */ /* 0x000fe20000004100 */
[----:B------:R-:W-:Y:S06]  /*3740*/  @P2 BRA `(.L_x_39566) ;  /* 0x00000000000c2947 */ /* 0x000fec0003800000 */
[----:B------:R-:W-:Y:S05]  /*3750*/  @!P1 BRA `(.L_x_39567) ;  /* 0x0000000000149947 */ /* 0x000fea0003800000 */
[----:B-----5:R-:W-:Y:S01]  /*3760*/  FADD.FTZ R54, R46, R54 ;  /* 0x000000362e367221 */ /* 0x020fe20000010000 */
[----:B------:R-:W-:Y:S06]  /*3770*/  BRA `(.L_x_39567) ;  /* 0x00000000000c7947 */ /* 0x000fec0003800000 */
.L_x_39566:
[----:B-----5:R-:W-:-:S05]  /*3780*/  HADD2.F32 R55, -RZ, R41.H0_H0 ;  /* 0x20000029ff377230 */ /* 0x020fca0000004100 */
[----:B------:R-:W-:-:S04]  /*3790*/  FADD.FTZ R54, R55, R54 ;  /* 0x0000003637367221 */ /* 0x000fc80000010000 */
[----:B------:R-:W-:-:S07]  /*37a0*/  @P1 FADD.FTZ R54, R46, R54 ;  /* 0x000000362e361221 */ /* 0x000fce0000010000 */
.L_x_39567:
[----:B------:R-:W-:Y:S01]  /*37b0*/  HADD2.F32 R55, -RZ, R57.H1_H1 ;  /* 0x30000039ff377230 */ /* 0x000fe20000004100 */
[----:B------:R-:W-:Y:S06]  /*37c0*/  @P2 BRA `(.L_x_39568) ;  /* 0x00000000000c2947 */ /* 0x000fec0003800000 */
[----:B------:R-:W-:Y:S05]  /*37d0*/  @!P1 BRA `(.L_x_39569) ;  /* 0x0000000000149947 */ /* 0x000fea0003800000 */
[----:B-----5:R-:W-:Y:S01]  /*37e0*/  FADD.FTZ R55, R47, R55 ;  /* 0x000000372f377221 */ /* 0x020fe20000010000 */
[----:B------:R-:W-:Y:S06]  /*37f0*/  BRA `(.L_x_39569) ;  /* 0x00000000000c7947 */ /* 0x000fec0003800000 */
.L_x_39568:
[----:B-----5:R-:W-:-:S05]  /*3800*/  HADD2.F32 R56, -RZ, R41.H1_H1 ;  /* 0x30000029ff387230 */ /* 0x020fca0000004100 */
[----:B------:R-:W-:-:S04]  /*3810*/  FADD.FTZ R55, R56, R55 ;  /* 0x0000003738377221 */ /* 0x000fc80000010000 */
[----:B------:R-:W-:-:S07]  /*3820*/  @P1 FADD.FTZ R55, R47, R55 ;  /* 0x000000372f371221 */ /* 0x000fce0000010000 */
.L_x_39569:
[----:B------:R-:W-:Y:S01]  /*3830*/  HADD2.F32 R56, -RZ, R58.H0_H0 ;  /* 0x2000003aff387230 */ /* 0x000fe20000004100 */
[----:B------:R-:W-:Y:S06]  /*3840*/  @P2 BRA `(.L_x_39570) ;  /* 0x00000000000c2947 */ /* 0x000fec0003800000 */
[----:B------:R-:W-:Y:S05]  /*3850*/  @!P1 BRA `(.L_x_39571) ;  /* 0x0000000000149947 */ /* 0x000fea0003800000 */
[----:B-----5:R-:W-:Y:S01]  /*3860*/  FADD.FTZ R56, R48, R56 ;  /* 0x0000003830387221 */ /* 0x020fe20000010000 */
[----:B------:R-:W-:Y:S06]  /*3870*/  BRA `(.L_x_39571) ;  /* 0x00000000000c7947 */ /* 0x000fec0003800000 */
.L_x_39570:
[----:B-----5:R-:W-:-:S05]  /*3880*/  HADD2.F32 R57, -RZ, R42.H0_H0 ;  /* 0x2000002aff397230 */ /* 0x020fca0000004100 */
[----:B------:R-:W-:-:S04]  /*3890*/  FADD.FTZ R56, R57, R56 ;  /* 0x0000003839387221 */ /* 0x000fc80000010000 */
[----:B------:R-:W-:-:S07]  /*38a0*/  @P1 FADD.FTZ R56, R48, R56 ;  /* 0x0000003830381221 */ /* 0x000fce0000010000 */
.L_x_39571:
[----:B------:R-:W-:Y:S01]  /*38b0*/  HADD2.F32 R57, -RZ, R58.H1_H1 ;  /* 0x3000003aff397230 */ /* 0x000fe20000004100 */
[----:B------:R-:W-:Y:S06]  /*38c0*/  @P2 BRA `(.L_x_39572) ;  /* 0x00000000000c2947 */ /* 0x000fec0003800000 */
[----:B------:R-:W-:Y:S05]  /*38d0*/  @!P1 BRA `(.L_x_39573) ;  /* 0x0000000000149947 */ /* 0x000fea0003800000 */
[----:B-----5:R-:W-:Y:S01]  /*38e0*/  FADD.FTZ R57, R49, R57 ;  /* 0x0000003931397221 */ /* 0x020fe20000010000 */
[----:B------:R-:W-:Y:S06]  /*38f0*/  BRA `(.L_x_39573) ;  /* 0x00000000000c7947 */ /* 0x000fec0003800000 */
.L_x_39572:
[----:B-----5:R-:W-:-:S05]  /*3900*/  HADD2.F32 R58, -RZ, R42.H1_H1 ;  /* 0x3000002aff3a7230 */ /* 0x020fca0000004100 */
[----:B------:R-:W-:-:S04]  /*3910*/  FADD.FTZ R57, R58, R57 ;  /* 0x000000393a397221 */ /* 0x000fc80000010000 */
[----:B------:R-:W-:-:S07]  /*3920*/  @P1 FADD.FTZ R57, R49, R57 ;  /* 0x0000003931391221 */ /* 0x000fce0000010000 */
.L_x_39573:
[----:B------:R-:W-:Y:S01]  /*3930*/  HADD2.F32 R58, -RZ, R59.H0_H0 ;  /* 0x2000003bff3a7230 */ /* 0x000fe20000004100 */
[----:B------:R-:W-:Y:S06]  /*3940*/  @P2 BRA `(.L_x_39574) ;  /* 0x00000000000c2947 */ /* 0x000fec0003800000 */
[----:B------:R-:W-:Y:S05]  /*3950*/  @!P1 BRA `(.L_x_39575) ;  /* 0x0000000000149947 */ /* 0x000fea0003800000 */
[----:B-----5:R-:W-:Y:S01]  /*3960*/  FADD.FTZ R58, R50, R58 ;  /* 0x0000003a323a7221 */ /* 0x020fe20000010000 */
[----:B------:R-:W-:Y:S06]  /*3970*/  BRA `(.L_x_39575) ;  /* 0x00000000000c7947 */ /* 0x000fec0003800000 */
.L_x_39574:
[----:B-----5:R-:W-:-:S05]  /*3980*/  HADD2.F32 R132, -RZ, R43.H0_H0 ;  /* 0x2000002bff847230 */ /* 0x020fca0000004100 */
[----:B------:R-:W-:-:S04]  /*3990*/  FADD.FTZ R58, R132, R58 ;  /* 0x0000003a843a7221 */ /* 0x000fc80000010000 */
[----:B------:R-:W-:-:S07]  /*39a0*/  @P1 FADD.FTZ R58, R50, R58 ;  /* 0x0000003a323a1221 */ /* 0x000fce0000010000 */
.L_x_39575:
[----:B------:R-:W-:Y:S01]  /*39b0*/  HADD2.F32 R59, -RZ, R59.H1_H1 ;  /* 0x3000003bff3b7230 */ /* 0x000fe20000004100 */
[----:B------:R-:W-:Y:S06]  /*39c0*/  @P2 BRA `(.L_x_39576) ;  /* 0x00000000000c2947 */ /* 0x000fec0003800000 */
[----:B------:R-:W-:Y:S05]  /*39d0*/  @!P1 BRA `(.L_x_39577) ;  /* 0x0000000000149947 */ /* 0x000fea0003800000 */
[----:B-----5:R-:W-:Y:S01]  /*39e0*/  FADD.FTZ R59, R51, R59 ;  /* 0x0000003b333b7221 */ /* 0x020fe20000010000 */
[----:B------:R-:W-:Y:S06]  /*39f0*/  BRA `(.L_x_39577) ;  /* 0x00000000000c7947 */ /* 0x000fec0003800000 */
.L_x_39576:
[----:B-----5:R-:W-:-:S05]  /*3a00*/  HADD2.F32 R132, -RZ, R43.H1_H1 ;  /* 0x3000002bff847230 */ /* 0x020fca0000004100 */
[----:B------:R-:W-:-:S04]  /*3a10*/  FADD.FTZ R59, R132, R59 ;  /* 0x0000003b843b7221 */ /* 0x000fc80000010000 */
[----:B------:R-:W-:-:S07]  /*3a20*/  @P1 FADD.FTZ R59, R51, R59 ;  /* 0x0000003b333b1221 */ /* 0x000fce0000010000 */
.L_x_39577:
[C---:B------:R-:W-:Y:S02]  /*3a30*/  LEA R132, P1, R140.reuse, UR12, 0x5 ;  /* 0x0000000c8c847c11 */ /* 0x040fe4000f8228ff */
[C---:B------:R-:W-:Y:S02]  /*3a40*/  IADD3 R134, R140.reuse, 0x20, RZ ;  /* 0x000000208c867810 */ /* 0x040fe40007ffe0ff */
[----:B------:R-:W-:-:S05]  /*3a50*/  LEA.HI.X R133, R140, UR13, RZ, 0x5, P1 ;  /* 0x0000000d8c857c11 */ /* 0x000fca00088f2cff */
[----:B------:R0:W-:Y:S04]  /*3a60*/  STG.E.128 desc[UR4][R132.64], R52 ;  /* 0x0000003484007986 */ /* 0x0001e8000c101d04 */
[----:B------:R0:W-:Y:S02]  /*3a70*/  STG.E.128 desc[UR4][R132.64+0x10], R56 ;  /* 0x0000103884007986 */ /* 0x0001e4000c101d04 */
.L_x_39561:
[----:B------:R-:W-:Y:S05]  /*3a80*/  BSYNC B0 ;  /* 0x0000000000007941 */ /* 0x000fea0003800000 */
.L_x_39560:
        /* <DEDUP_REMOVED lines=24> */
.L_x_39580:
[----:B-----5:R-:W-:-:S05]  /*3c10*/  HADD2.F32 R61, -RZ, R40.H0_H0 ;  /* 0x20000028ff3d7230 */ /* 0x020fca0000004100 */
[----:B------:R-:W-:-:S04]  /*3c20*/  FADD.FTZ R60, R61, R60 ;  /* 0x0000003c3d3c7221 */ /* 0x000fc80000010000 */
[----:B------:R-:W-:-:S07]  /*3c30*/  @P1 FADD.FTZ R60, R44, R60 ;  /* 0x0000003c2c3c1221 */ /* 0x000fce0000010000 */
.L_x_39581:
[----:B------:R-:W-:Y:S01]  /*3c40*/  HADD2.F32 R61, -RZ, R64.H1_H1 ;  /* 0x30000040ff3d7230 */ /* 0x000fe20000004100 */
[----:B------:R-:W-:Y:S06]  /*3c50*/  @P2 BRA `(.L_x_39582) ;  /* 0x00000000000c2947 */ /* 0x000fec0003800000 */
[----:B------:R-:W-:Y:S05]  /*3c60*/  @!P1 BRA `(.L_x_39583) ;  /* 0x0000000000149947 */ /* 0x000fea0003800000 */
[----:B-----5:R-:W-:Y:S01]  /*3c70*/  FADD.FTZ R61, R45, R61 ;  /* 0x0000003d2d3d7221 */ /* 0x020fe20000010000 */
[----:B------:R-:W-:Y:S06]  /*3c80*/  BRA `(.L_x_39583) ;  /* 0x00000000000c7947 */ /* 0x000fec0003800000 */
.L_x_39582:
[----:B-----5:R-:W-:-:S05]  /*3c90*/  HADD2.F32 R62, -RZ, R40.H1_H1 ;  /* 0x30000028ff3e7230 */ /* 0x020fca0000004100 */
[----:B------:R-:W-:-:S04]  /*3ca0*/  FADD.FTZ R61, R62, R61 ;  /* 0x0000003d3e3d7221 */ /* 0x000fc80000010000 */
[----:B------:R-:W-:-:S07]  /*3cb0*/  @P1 FADD.FTZ R61, R45, R61 ;  /* 0x0000003d2d3d1221 */ /* 0x000fce0000010000 */
.L_x_39583:
[----:B------:R-:W-:Y:S01]  /*3cc0*/  HADD2.F32 R62, -RZ, R65.H0_H0 ;  /* 0x20000041ff3e7230 */ /* 0x000fe20000004100 */
[----:B------:R-:W-:Y:S06]  /*3cd0*/  @P2 BRA `(.L_x_39584) ;  /* 0x00000000000c2947 */ /* 0x000fec0003800000 */
[----:B------:R-:W-:Y:S05]  /*3ce0*/  @!P1 BRA `(.L_x_39585) ;  /* 0x0000000000149947 */ /* 0x000fea0003800000 */
[----:B-----5:R-:W-:Y:S01]  /*3cf0*/  FADD.FTZ R62, R46, R62 ;  /* 0x0000003e2e3e7221 */ /* 0x020fe20000010000 */
[----:B------:R-:W-:Y:S06]  /*3d00*/  BRA `(.L_x_39585) ;  /* 0x00000000000c7947 */ /* 0x000fec0003800000 */
.L_x_39584:
[----:B-----5:R-:W-:-:S05]  /*3d10*/  HADD2.F32 R63, -RZ, R41.H0_H0 ;  /* 0x20000029ff3f7230 */ /* 0x020fca0000004100 */
[----:B------:R-:W-:-:S04]  /*3d20*/  FADD.FTZ R62, R63, R62 ;  /* 0x0000003e3f3e7221 */ /* 0x000fc80000010000 */
[----:B------:R-:W-:-:S07]  /*3d30*/  @P1 FADD.FTZ R62, R46, R62 ;  /* 0x0000003e2e3e1221 */ /* 0x000fce0000010000 */
.L_x_39585:
[----:B------:R-:W-:Y:S01]  /*3d40*/  HADD2.F32 R63, -RZ, R65.H1_H1 ;  /* 0x30000041ff3f7230 */ /* 0x000fe20000004100 */
[----:B------:R-:W-:Y:S06]  /*3d50*/  @P2 BRA `(.L_x_39586) ;  /* 0x00000000000c2947 */ /* 0x000fec0003800000 */
[----:B------:R-:W-:Y:S05]  /*3d60*/  @!P1 BRA `(.L_x_39587) ;  /* 0x0000000000149947 */ /* 0x000fea0003800000 */
[----:B-----5:R-:W-:Y:S01]  /*3d70*/  FADD.FTZ R63, R47, R63 ;  /* 0x0000003f2f3f7221 */ /* 0x020fe20000010000 */
[----:B------:R-:W-:Y:S06]  /*3d80*/  BRA `(.L_x_39587) ;  /* 0x00000000000c7947 */ /* 0x000fec0003800000 */
.L_x_39586:
[----:B-----5:R-:W-:-:S05]  /*3d90*/  HADD2.F32 R64, -RZ, R41.H1_H1 ;  /* 0x30000029ff407230 */ /* 0x020fca0000004100 */
[----:B------:R-:W-:-:S04]  /*3da0*/  FADD.FTZ R63, R64, R63 ;  /* 0x0000003f403f7221 */ /* 0x000fc80000010000 */
[----:B------:R-:W-:-:S07]  /*3db0*/  @P1 FADD.FTZ R63, R47, R63 ;  /* 0x0000003f2f3f1221 */ /* 0x000fce0000010000 */
.L_x_39587:
[----:B------:R-:W-:Y:S01]  /*3dc0*/  HADD2.F32 R64, -RZ, R66.H0_H0 ;  /* 0x20000042ff407230 */ /* 0x000fe20000004100 */
[----:B------:R-:W-:Y:S06]  /*3dd0*/  @P2 BRA `(.L_x_39588) ;  /* 0x00000000000c2947 */ /* 0x000fec0003800000 */
[----:B------:R-:W-:Y:S05]  /*3de0*/  @!P1 BRA `(.L_x_39589) ;  /* 0x0000000000149947 */ /* 0x000fea0003800000 */
[----:B-----5:R-:W-:Y:S01]  /*3df0*/  FADD.FTZ R64, R48, R64 ;  /* 0x0000004030407221 */ /* 0x020fe20000010000 */
[----:B------:R-:W-:Y:S06]  /*3e00*/  BRA `(.L_x_39589) ;  /* 0x00000000000c7947 */ /* 0x000fec0003800000 */
.L_x_39588:
[----:B-----5:R-:W-:-:S05]  /*3e10*/  HADD2.F32 R65, -RZ, R42.H0_H0 ;  /* 0x2000002aff417230 */ /* 0x020fca0000004100 */
[----:B------:R-:W-:-:S04]  /*3e20*/  FADD.FTZ R64, R65, R64 ;  /* 0x0000004041407221 */ /* 0x000fc80000010000 */
[----:B------:R-:W-:-:S07]  /*3e30*/  @P1 FADD.FTZ R64, R48, R64 ;  /* 0x0000004030401221 */ /* 0x000fce0000010000 */
.L_x_39589:
[----:B------:R-:W-:Y:S01]  /*3e40*/  HADD2.F32 R65, -RZ, R66.H1_H1 ;  /* 0x30000042ff417230 */ /* 0x000fe20000004100 */
[----:B------:R-:W-:Y:S06]  /*3e50*/  @P2 BRA `(.L_x_39590) ;  /* 0x00000000000c2947 */ /* 0x000fec0003800000 */
[----:B------:R-:W-:Y:S05]  /*3e60*/  @!P1 BRA `(.L_x_39591) ;  /* 0x0000000000149947 */ /* 0x000fea0003800000 */
[----:B-----5:R-:W-:Y:S01]  /*3e70*/  FADD.FTZ R65, R49, R65 ;  /* 0x0000004131417221 */ /* 0x020fe20000010000 */
[----:B------:R-:W-:Y:S06]  /*3e80*/  BRA `(.L_x_39591) ;  /* 0x00000000000c7947 */ /* 0x000fec0003800000 */
.L_x_39590:
[----:B-----5:R-:W-:-:S05]  /*3e90*/  HADD2.F32 R66, -RZ, R42.H1_H1 ;  /* 0x3000002aff427230 */ /* 0x020fca0000004100 */
[----:B------:R-:W-:-:S04]  /*3ea0*/  FADD.FTZ R65, R66, R65 ;  /* 0x0000004142417221 */ /* 0x000fc80000010000 */
[----:B------:R-:W-:-:S07]  /*3eb0*/  @P1 FADD.FTZ R65, R49, R65 ;  /* 0x0000004131411221 */ /* 0x000fce0000010000 */
.L_x_39591:
[----:B------:R-:W-:Y:S01]  /*3ec0*/  HADD2.F32 R66, -RZ, R67.H0_H0 ;  /* 0x20000043ff427230 */ /* 0x000fe20000004100 */
[----:B------:R-:W-:Y:S06]  /*3ed0*/  @P2 BRA `(.L_x_39592) ;  /* 0x00000000000c2947 */ /* 0x000fec0003800000 */
[----:B------:R-:W-:Y:S05]  /*3ee0*/  @!P1 BRA `(.L_x_39593) ;  /* 0x0000000000149947 */ /* 0x000fea0003800000 */
[----:B-----5:R-:W-:Y:S01]  /*3ef0*/  FADD.FTZ R66, R50, R66 ;  /* 0x0000004232427221 */ /* 0x020fe20000010000 */
[----:B------:R-:W-:Y:S06]  /*3f00*/  BRA `(.L_x_39593) ;  /* 0x00000000000c7947 */ /* 0x000fec0003800000 */
.L_x_39592:
[----:B0----5:R-:W-:-:S05]  /*3f10*/  HADD2.F32 R132, -RZ, R43.H0_H0 ;  /* 0x2000002bff847230 */ /* 0x021fca0000004100 */
[----:B------:R-:W-:-:S04]  /*3f20*/  FADD.FTZ R66, R132, R66 ;  /* 0x0000004284427221 */ /* 0x000fc80000010000 */
[----:B------:R-:W-:-:S07]  /*3f30*/  @P1 FADD.FTZ R66, R50, R66 ;  /* 0x0000004232421221 */ /* 0x000fce0000010000 */
.L_x_39593:
[----:B------:R-:W-:Y:S01]  /*3f40*/  HADD2.F32 R67, -RZ, R67.H1_H1 ;  /* 0x30000043ff437230 */ /* 0x000fe20000004100 */
[----:B------:R-:W-:Y:S06]  /*3f50*/  @P2 BRA `(.L_x_39594) ;  /* 0x00000000000c2947 */ /* 0x000fec0003800000 */
[----:B------:R-:W-:Y:S05]  /*3f60*/  @!P1 BRA `(.L_x_39595) ;  /* 0x0000000000149947 */ /* 0x000fea0003800000 */
[----:B-----5:R-:W-:Y:S01]  /*3f70*/  FADD.FTZ R67, R51, R67 ;  /* 0x0000004333437221 */ /* 0x020fe20000010000 */
[----:B------:R-:W-:Y:S06]  /*3f80*/  BRA `(.L_x_39595) ;  /* 0x00000000000c7947 */ /* 0x000fec0003800000 */
.L_x_39594:
[----:B0----5:R-:W-:-:S05]  /*3f90*/  HADD2.F32 R132, -RZ, R43.H1_H1 ;  /* 0x3000002bff847230 */ /* 0x021fca0000004100 */
[----:B------:R-:W-:-:S04]  /*3fa0*/  FADD.FTZ R67, R132, R67 ;  /* 0x0000004384437221 */ /* 0x000fc80000010000 */
[----:B------:R-:W-:-:S07]  /*3fb0*/  @P1 FADD.FTZ R67, R51, R67 ;  /* 0x0000004333431221 */ /* 0x000fce0000010000 */
.L_x_39595:
[----:B0-----:R-:W-:-:S04]  /*3fc0*/  LEA R132, P1, R134, UR12, 0x5 ;  /* 0x0000000c86847c11 */ /* 0x001fc8000f8228ff */
[C---:B------:R-:W-:Y:S02]  /*3fd0*/  LEA.HI.X R133, R134.reuse, UR13, RZ, 0x5, P1 ;  /* 0x0000000d86857c11 */ /* 0x040fe400088f2cff */
[----:B------:R-:W-:-:S03]  /*3fe0*/  IADD3 R134, R134, 0x20, RZ ;  /* 0x0000002086867810 */ /* 0x000fc60007ffe0ff */
[----:B------:R1:W-:Y:S04]  /*3ff0*/  STG.E.128 desc[UR4][R132.64], R60 ;  /* 0x0000003c84007986 */ /* 0x0003e8000c101d04 */
[----:B------:R1:W-:Y:S02]  /*4000*/  STG.E.128 desc[UR4][R132.64+0x10], R64 ;  /* 0x0000104084007986 */ /* 0x0003e4000c101d04 */
.L_x_39579:
[----:B------:R-:W-:Y:S05]  /*4010*/  BSYNC B0 ;  /* 0x0000000000007941 */ /* 0x000fea0003800000 */
.L_x_39578:
        /* <DEDUP_REMOVED lines=19> */
[----:B---3--:R-:W-:-:S08]  /*4150*/  HADD2.F32 R68, -RZ, R72.H0_H0 ;  /* 0x20000048ff447230 */ /* 0x008fd00000004100 */
[----:B------:R-:W-:Y:S05]  /*4160*/  @P2 BRA `(.L_x_39598) ;  /* 0x00000000000c2947 */ /* 0x000fea0003800000 */
[----:B------:R-:W-:Y:S05]  /*4170*/  @!P1 BRA `(.L_x_39599) ;  /* 0x0000000000149947 */ /* 0x000fea0003800000 */
[----:B-----5:R-:W-:Y:S01]  /*4180*/  FADD.FTZ R68, R44, R68 ;  /* 0x000000442c447221 */ /* 0x020fe20000010000 */
[----:B------:R-:W-:Y:S06]  /*4190*/  BRA `(.L_x_39599) ;  /* 0x00000000000c7947 */ /* 0x000fec0003800000 */
.L_x_39598:
[----:B-----5:R-:W-:-:S05]  /*41a0*/  HADD2.F32 R69, -RZ, R40.H0_H0 ;  /* 0x20000028ff457230 */ /* 0x020fca0000004100 */
[----:B------:R-:W-:-:S04]  /*41b0*/  FADD.FTZ R68, R69, R68 ;  /* 0x0000004445447221 */ /* 0x000fc80000010000 */
[----:B------:R-:W-:-:S07]  /*41c0*/  @P1 FADD.FTZ R68, R44, R68 ;  /* 0x000000442c441221 */ /* 0x000fce0000010000 */
.L_x_39599:
[----:B------:R-:W-:Y:S01]  /*41d0*/  HADD2.F32 R69, -RZ, R72.H1_H1 ;  /* 0x30000048ff457230 */ /* 0x000fe20000004100 */
[----:B------:R-:W-:Y:S06]  /*41e0*/  @P2 BRA `(.L_x_39600) ;  /* 0x00000000000c2947 */ /* 0x000fec0003800000 */
[----:B------:R-:W-:Y:S05]  /*41f0*/  @!P1 BRA `(.L_x_39601) ;  /* 0x0000000000149947 */ /* 0x000fea0003800000 */
[----:B-----5:R-:W-:Y:S01]  /*4200*/  FADD.FTZ R69, R45, R69 ;  /* 0x000000452d457221 */ /* 0x020fe20000010000 */
[----:B------:R-:W-:Y:S06]  /*4210*/  BRA `(.L_x_39601) ;  /* 0x00000000000c7947 */ /* 0x000fec0003800000 */
.L_x_39600:
[----:B-----5:R-:W-:-:S05]  /*4220*/  HADD2.F32 R70, -RZ, R40.H1_H1 ;  /* 0x30000028ff467230 */ /* 0x020fca0000004100 */
[----:B------:R-:W-:-:S04]  /*4230*/  FADD.FTZ R69, R70, R69 ;  /* 0x0000004546457221 */ /* 0x000fc80000010000 */
[----:B------:R-:W-:-:S07]  /*4240*/  @P1 FADD.FTZ R69, R45, R69 ;  /* 0x000000452d451221 */ /* 0x000fce0000010000 */
.L_x_39601:
[----:B------:R-:W-:Y:S01]  /*4250*/  HADD2.F32 R70, -RZ, R73.H0_H0 ;  /* 0x20000049ff467230 */ /* 0x000fe20000004100 */
[----:B------:R-:W-:Y:S06]  /*4260*/  @P2 BRA `(.L_x_39602) ;  /* 0x00000000000c2947 */ /* 0x000fec0003800000 */
[----:B------:R-:W-:Y:S05]  /*4270*/  @!P1 BRA `(.L_x_39603) ;  /* 0x0000000000149947 */ /* 0x000fea0003800000 */
[----:B-----5:R-:W-:Y:S01]  /*4280*/  FADD.FTZ R70, R46, R70 ;  /* 0x000000462e467221 */ /* 0x020fe20000010000 */
[----:B------:R-:W-:Y:S06]  /*4290*/  BRA `(.L_x_39603) ;  /* 0x00000000000c7947 */ /* 0x000fec0003800000 */
.L_x_39602:
[----:B-----5:R-:W-:-:S05]  /*42a0*/  HADD2.F32 R71, -RZ, R41.H0_H0 ;  /* 0x20000029ff477230 */ /* 0x020fca0000004100 */
[----:B------:R-:W-:-:S04]  /*42b0*/  FADD.FTZ R70, R71, R70 ;  /* 0x0000004647467221 */ /* 0x000fc80000010000 */
[----:B------:R-:W-:-:S07]  /*42c0*/  @P1 FADD.FTZ R70, R46, R70 ;  /* 0x000000462e461221 */ /* 0x000fce0000010000 */
.L_x_39603:
[----:B------:R-:W-:Y:S01]  /*42d0*/  HADD2.F32 R71, -RZ, R73.H1_H1 ;  /* 0x30000049ff477230 */ /* 0x000fe20000004100 */
[----:B------:R-:W-:Y:S06]  /*42e0*/  @P2 BRA `(.L_x_39604) ;  /* 0x00000000000c2947 */ /* 0x000fec0003800000 */
[----:B------:R-:W-:Y:S05]  /*42f0*/  @!P1 BRA `(.L_x_39605) ;  /* 0x0000000000149947 */ /* 0x000fea0003800000 */
[----:B-----5:R-:W-:Y:S01]  /*4300*/  FADD.FTZ R71, R47, R71 ;  /* 0x000000472f477221 */ /* 0x020fe20000010000 */
[----:B------:R-:W-:Y:S06]  /*4310*/  BRA `(.L_x_39605) ;  /* 0x00000000000c7947 */ /* 0x000fec0003800000 */
.L_x_39604:
[----:B-----5:R-:W-:-:S05]  /*4320*/  HADD2.F32 R72, -RZ, R41.H1_H1 ;  /* 0x30000029ff487230 */ /* 0x020fca0000004100 */
[----:B------:R-:W-:-:S04]  /*4330*/  FADD.FTZ R71, R72, R71 ;  /* 0x0000004748477221 */ /* 0x000fc80000010000 */
[----:B------:R-:W-:-:S07]  /*4340*/  @P1 FADD.FTZ R71, R47, R71 ;  /* 0x000000472f471221 */ /* 0x000fce0000010000 */
.L_x_39605:
[----:B------:R-:W-:Y:S01]  /*4350*/  HADD2.F32 R72, -RZ, R74.H0_H0 ;  /* 0x2000004aff487230 */ /* 0x000fe20000004100 */
[----:B------:R-:W-:Y:S06]  /*4360*/  @P2 BRA `(.L_x_39606) ;  /* 0x00000000000c2947 */ /* 0x000fec0003800000 */
[----:B------:R-:W-:Y:S05]  /*4370*/  @!P1 BRA `(.L_x_39607) ;  /* 0x0000000000149947 */ /* 0x000fea0003800000 */
[----:B-----5:R-:W-:Y:S01]  /*4380*/  FADD.FTZ R72, R48, R72 ;  /* 0x0000004830487221 */ /* 0x020fe20000010000 */
[----:B------:R-:W-:Y:S06]  /*4390*/  BRA `(.L_x_39607) ;  /* 0x00000000000c7947 */ /* 0x000fec0003800000 */
.L_x_39606:
[----:B-----5:R-:W-:-:S05]  /*43a0*/  HADD2.F32 R73, -RZ, R42.H0_H0 ;  /* 0x2000002aff497230 */ /* 0x020fca0000004100 */
[----:B------:R-:W-:-:S04]  /*43b0*/  FADD.FTZ R72, R73, R72 ;  /* 0x0000004849487221 */ /* 0x000fc80000010000 */
[----:B------:R-:W-:-:S07]  /*43c0*/  @P1 FADD.FTZ R72, R48, R72 ;  /* 0x0000004830481221 */ /* 0x000fce0000010000 */
.L_x_39607:
[----:B------:R-:W-:Y:S01]  /*43d0*/  HADD2.F32 R73, -RZ, R74.H1_H1 ;  /* 0x3000004aff497230 */ /* 0x000fe20000004100 */
[----:B------:R-:W-:Y:S06]  /*43e0*/  @P2 BRA `(.L_x_39608) ;  /* 0x00000000000c2947 */ /* 0x000fec0003800000 */
[----:B------:R-:W-:Y:S05]  /*43f0*/  @!P1 BRA `(.L_x_39609) ;  /* 0x0000000000149947 */ /* 0x000fea0003800000 */
[----:B-----5:R-:W-:Y:S01]  /*4400*/  FADD.FTZ R73, R49, R73 ;  /* 0x0000004931497221 */ /* 0x020fe20000010000 */
[----:B------:R-:W-:Y:S06]  /*4410*/  BRA `(.L_x_39609) ;  /* 0x00000000000c7947 */ /* 0x000fec0003800000 */
.L_x_39608:
[----:B-----5:R-:W-:-:S05]  /*4420*/  HADD2.F32 R74, -RZ, R42.H1_H1 ;  /* 0x3000002aff4a7230 */ /* 0x020fca0000004100 */
[----:B------:R-:W-:-:S04]  /*4430*/  FADD.FTZ R73, R74, R73 ;  /* 0x000000494a497221 */ /* 0x000fc80000010000 */
[----:B------:R-:W-:-:S07]  /*4440*/  @P1 FADD.FTZ R73, R49, R73 ;  /* 0x0000004931491221 */ /* 0x000fce0000010000 */
.L_x_39609:
[----:B------:R-:W-:Y:S01]  /*4450*/  HADD2.F32 R74, -RZ, R75.H0_H0 ;  /* 0x2000004bff4a7230 */ /* 0x000fe20000004100 */
[----:B------:R-:W-:Y:S06]  /*4460*/  @P2 BRA `(.L_x_39610) ;  /* 0x00000000000c2947 */ /* 0x000fec0003800000 */
[----:B------:R-:W-:Y:S05]  /*4470*/  @!P1 BRA `(.L_x_39611) ;  /* 0x0000000000149947 */ /* 0x000fea0003800000 */
[----:B-----5:R-:W-:Y:S01]  /*4480*/  FADD.FTZ R74, R50, R74 ;  /* 0x0000004a324a7221 */ /* 0x020fe20000010000 */
[----:B------:R-:W-:Y:S06]  /*4490*/  BRA `(.L_x_39611) ;  /* 0x00000000000c7947 */ /* 0x000fec0003800000 */
.L_x_39610:
[----:B01---5:R-:W-:-:S05]  /*44a0*/  HADD2.F32 R132, -RZ, R43.H0_H0 ;  /* 0x2000002bff847230 */ /* 0x023fca0000004100 */
[----:B------:R-:W-:-:S04]  /*44b0*/  FADD.FTZ R74, R132, R74 ;  /* 0x0000004a844a7221 */ /* 0x000fc80000010000 */
[----:B------:R-:W-:-:S07]  /*44c0*/  @P1 FADD.FTZ R74, R50, R74 ;  /* 0x0000004a324a1221 */ /* 0x000fce0000010000 */
.L_x_39611:
[----:B------:R-:W-:Y:S01]  /*44d0*/  HADD2.F32 R75, -RZ, R75.H1_H1 ;  /* 0x3000004bff4b7230 */ /* 0x000fe20000004100 */
[----:B------:R-:W-:Y:S06]  /*44e0*/  @P2 BRA `(.L_x_39612) ;  /* 0x00000000000c2947 */ /* 0x000fec0003800000 */
[----:B------:R-:W-:Y:S05]  /*44f0*/  @!P1 BRA `(.L_x_39613) ;  /* 0x0000000000149947 */ /* 0x000fea0003800000 */
[----:B-----5:R-:W-:Y:S01]  /*4500*/  FADD.FTZ R75, R51, R75 ;  /* 0x0000004b334b7221 */ /* 0x020fe20000010000 */
[----:B------:R-:W-:Y:S06]  /*4510*/  BRA `(.L_x_39613) ;  /* 0x00000000000c7947 */ /* 0x000fec0003800000 */
.L_x_39612:
[----:B01---5:R-:W-:-:S05]  /*4520*/  HADD2.F32 R132, -RZ, R43.H1_H1 ;  /* 0x3000002bff847230 */ /* 0x023fca0000004100 */
[----:B------:R-:W-:-:S04]  /*4530*/  FADD.FTZ R75, R132, R75 ;  /* 0x0000004b844b7221 */ /* 0x000fc80000010000 */
[----:B------:R-:W-:-:S07]  /*4540*/  @P1 FADD.FTZ R75, R51, R75 ;  /* 0x0000004b334b1221 */ /* 0x000fce0000010000 */
.L_x_39613:
[----:B01----:R-:W-:-:S04]  /*4550*/  LEA R132, P1, R134, UR12, 0x5 ;  /* 0x0000000c86847c11 */ /* 0x003fc8000f8228ff */
[C---:B------:R-:W-:Y:S02]  /*4560*/  LEA.HI.X R133, R134.reuse, UR13, RZ, 0x5, P1 ;  /* 0x0000000d86857c11 */ /* 0x040fe400088f2cff */
[----:B------:R-:W-:-:S03]  /*4570*/  IADD3 R134, R134, 0x20, RZ ;  /* 0x0000002086867810 */ /* 0x000fc60007ffe0ff */
[----:B------:R2:W-:Y:S04]  /*4580*/  STG.E.128 desc[UR4][R132.64], R68 ;  /* 0x0000004484007986 */ /* 0x0005e8000c101d04 */
[----:B------:R2:W-:Y:S02]  /*4590*/  STG.E.128 desc[UR4][R132.64+0x10], R72 ;  /* 0x0000104884007986 */ /* 0x0005e4000c101d04 */
.L_x_39597:
[----:B------:R-:W-:Y:S05]  /*45a0*/  BSYNC B0 ;  /* 0x0000000000007941 */ /* 0x000fea0003800000 */
.L_x_39596:
        /* <DEDUP_REMOVED lines=19> */
[----:B----4-:R-:W-:-:S08]  /*46e0*/  HADD2.F32 R76, -RZ, R80.H0_H0 ;  /* 0x20000050ff4c7230 */ /* 0x010fd00000004100 */
[----:B------:R-:W-:Y:S05]  /*46f0*/  @P2 BRA `(.L_x_39616) ;  /* 0x00000000000c2947 */ /* 0x000fea0003800000 */
[----:B------:R-:W-:Y:S05]  /*4700*/  @!P1 BRA `(.L_x_39617) ;  /* 0x0000000000149947 */ /* 0x000fea0003800000 */
[----:B-----5:R-:W-:Y:S01]  /*4710*/  FADD.FTZ R76, R44, R76 ;  /* 0x0000004c2c4c7221 */ /* 0x020fe20000010000 */
[----:B------:R-:W-:Y:S06]  /*4720*/  BRA `(.L_x_39617) ;  /* 0x00000000000c7947 */ /* 0x000fec0003800000 */
.L_x_39616:
[----:B-----5:R-:W-:-:S05]  /*4730*/  HADD2.F32 R77, -RZ, R40.H0_H0 ;  /* 0x20000028ff4d7230 */ /* 0x020fca0000004100 */
[----:B------:R-:W-:-:S04]  /*4740*/  FADD.FTZ R76, R77, R76 ;  /* 0x0000004c4d4c7221 */ /* 0x000fc80000010000 */
[----:B------:R-:W-:-:S07]  /*4750*/  @P1 FADD.FTZ R76, R44, R76 ;  /* 0x0000004c2c4c1221 */ /* 0x000fce0000010000 */
.L_x_39617:
[----:B------:R-:W-:Y:S01]  /*4760*/  HADD2.F32 R77, -RZ, R80.H1_H1 ;  /* 0x30000050ff4d7230 */ /* 0x000fe20000004100 */
[----:B------:R-:W-:Y:S06]  /*4770*/  @P2 BRA `(.L_x_39618) ;  /* 0x00000000000c2947 */ /* 0x000fec0003800000 */
[----:B------:R-:W-:Y:S05]  /*4780*/  @!P1 BRA `(.L_x_39619) ;  /* 0x0000000000149947 */ /* 0x000fea0003800000 */
[----:B-----5:R-:W-:Y:S01]  /*4790*/  FADD.FTZ R77, R45, R77 ;  /* 0x0000004d2d4d7221 */ /* 0x020fe20000010000 */
[----:B------:R-:W-:Y:S06]  /*47a0*/  BRA `(.L_x_39619) ;  /* 0x00000000000c7947 */ /* 0x000fec0003800000 */
.L_x_39618:
[----:B-----5:R-:W-:-:S05]  /*47b0*/  HADD2.F32 R78, -RZ, R40.H1_H1 ;  /* 0x30000028ff4e7230 */ /* 0x020fca0000004100 */
[----:B------:R-:W-:-:S04]  /*47c0*/  FADD.FTZ R77, R78, R77 ;  /* 0x0000004d4e4d7221 */ /* 0x000fc80000010000 */
[----:B------:R-:W-:-:S07]  /*47d0*/  @P1 FADD.FTZ R77, R45, R77 ;  /* 0x0000004d2d4d1221 */ /* 0x000fce0000010000 */
.L_x_39619:
[----:B------:R-:W-:Y:S01]  /*47e0*/  HADD2.F32 R78, -RZ, R81.H0_H0 ;  /* 0x20000051ff4e7230 */ /* 0x000fe20000004100 */
[----:B------:R-:W-:Y:S06]  /*47f0*/  @P2 BRA `(.L_x_39620) ;  /* 0x00000000000c2947 */ /* 0x000fec0003800000 */
[----:B------:R-:W-:Y:S05]  /*4800*/  @!P1 BRA `(.L_x_39621) ;  /* 0x0000000000149947 */ /* 0x000fea0003800000 */
[----:B-----5:R-:W-:Y:S01]  /*4810*/  FADD.FTZ R78, R46, R78 ;  /* 0x0000004e2e4e7221 */ /* 0x020fe20000010000 */
[----:B------:R-:W-:Y:S06]  /*4820*/  BRA `(.L_x_39621) ;  /* 0x00000000000c7947 */ /* 0x000fec0003800000 */
.L_x_39620:
[----:B-----5:R-:W-:-:S05]  /*4830*/  HADD2.F32 R79, -RZ, R41.H0_H0 ;  /* 0x20000029ff4f7230 */ /* 0x020fca0000004100 */
[----:B------:R-:W-:-:S04]  /*4840*/  FADD.FTZ R78, R79, R78 ;  /* 0x0000004e4f4e7221 */ /* 0x000fc80000010000 */
[----:B------:R-:W-:-:S07]  /*4850*/  @P1 FADD.FTZ R78, R46, R78 ;  /* 0x0000004e2e4e1221 */ /* 0x000fce0000010000 */
.L_x_39621:
[----:B------:R-:W-:Y:S01]  /*4860*/  HADD2.F32 R79, -RZ, R81.H1_H1 ;  /* 0x30000051ff4f7230 */ /* 0x000fe20000004100 */
[----:B------:R-:W-:Y:S06]  /*4870*/  @P2 BRA `(.L_x_39622) ;  /* 0x00000000000c2947 */ /* 0x000fec0003800000 */
[----:B------:R-:W-:Y:S05]  /*4880*/  @!P1 BRA `(.L_x_39623) ;  /* 0x0000000000149947 */ /* 0x000fea0003800000 */
[----:B-----5:R-:W-:Y:S01]  /*4890*/  FADD.FTZ R79, R47, R79 ;  /* 0x0000004f2f4f7221 */ /* 0x020fe20000010000 */
[----:B------:R-:W-:Y:S06]  /*48a0*/  BRA `(.L_x_39623) ;  /* 0x00000000000c7947 */ /* 0x000fec0003800000 */
.L_x_39622:
[----:B-----5:R-:W-:-:S05]  /*48b0*/  HADD2.F32 R80, -RZ, R41.H1_H1 ;  /* 0x30000029ff507230 */ /* 0x020fca0000004100 */
[----:B------:R-:W-:-:S04]  /*48c0*/  FADD.FTZ R79, R80, R79 ;  /* 0x0000004f504f7221 */ /* 0x000fc80000010000 */
[----:B------:R-:W-:-:S07]  /*48d0*/  @P1 FADD.FTZ R79, R47, R79 ;  /* 0x0000004f2f4f1221 */ /* 0x000fce0000010000 */
.L_x_39623:
[----:B------:R-:W-:Y:S01]  /*48e0*/  HADD2.F32 R80, -RZ, R82.H0_H0 ;  /* 0x20000052ff507230 */ /* 0x000fe20000004100 */
[----:B------:R-:W-:Y:S06]  /*48f0*/  @P2 BRA `(.L_x_39624) ;  /* 0x00000000000c2947 */ /* 0x000fec0003800000 */
[----:B------:R-:W-:Y:S05]  /*4900*/  @!P1 BRA `(.L_x_39625) ;  /* 0x0000000000149947 */ /* 0x000fea0003800000 */
[----:B-----5:R-:W-:Y:S01]  /*4910*/  FADD.FTZ R80, R48, R80 ;  /* 0x0000005030507221 */ /* 0x020fe20000010000 */
[----:B------:R-:W-:Y:S06]  /*4920*/  BRA `(.L_x_39625) ;  /* 0x00000000000c7947 */ /* 0x000fec0003800000 */
.L_x_39624:
[----:B-----5:R-:W-:-:S05]  /*4930*/  HADD2.F32 R81, -RZ, R42.H0_H0 ;  /* 0x2000002aff517230 */ /* 0x020fca0000004100 */
[----:B------:R-:W-:-:S04]  /*4940*/  FADD.FTZ R80, R81, R80 ;  /* 0x0000005051507221 */ /* 0x000fc80000010000 */
[----:B------:R-:W-:-:S07]  /*4950*/  @P1 FADD.FTZ R80, R48, R80 ;  /* 0x0000005030501221 */ /* 0x000fce0000010000 */
.L_x_39625:
[----:B------:R-:W-:Y:S01]  /*4960*/  HADD2.F32 R81, -RZ, R82.H1_H1 ;  /* 0x30000052ff517230 */ /* 0x000fe20000004100 */
[----:B------:R-:W-:Y:S06]  /*4970*/  @P2 BRA `(.L_x_39626) ;  /* 0x00000000000c2947 */ /* 0x000fec0003800000 */
[----:B------:R-:W-:Y:S05]  /*4980*/  @!P1 BRA `(.L_x_39627) ;  /* 0x0000000000149947 */ /* 0x000fea0003800000 */
[----:B-----5:R-:W-:Y:S01]  /*4990*/  FADD.FTZ R81, R49, R81 ;  /* 0x0000005131517221 */ /* 0x020fe20000010000 */
[----:B------:R-:W-:Y:S06]  /*49a0*/  BRA `(.L_x_39627) ;  /* 0x00000000000c7947 */ /* 0x000fec0003800000 */
.L_x_39626:
[----:B-----5:R-:W-:-:S05]  /*49b0*/  HADD2.F32 R82, -RZ, R42.H1_H1 ;  /* 0x3000002aff527230 */ /* 0x020fca0000004100 */
[----:B------:R-:W-:-:S04]  /*49c0*/  FADD.FTZ R81, R82, R81 ;  /* 0x0000005152517221 */ /* 0x000fc80000010000 */
[----:B------:R-:W-:-:S07]  /*49d0*/  @P1 FADD.FTZ R81, R49, R81 ;  /* 0x0000005131511221 */ /* 0x000fce0000010000 */
.L_x_39627:
[----:B------:R-:W-:Y:S01]  /*49e0*/  HADD2.F32 R82, -RZ, R83.H0_H0 ;  /* 0x20000053ff527230 */ /* 0x000fe20000004100 */
[----:B------:R-:W-:Y:S06]  /*49f0*/  @P2 BRA `(.L_x_39628) ;  /* 0x00000000000c2947 */ /* 0x000fec0003800000 */
[----:B------:R-:W-:Y:S05]  /*4a00*/  @!P1 BRA `(.L_x_39629) ;  /* 0x0000000000149947 */ /* 0x000fea0003800000 */
[----:B-----5:R-:W-:Y:S01]  /*4a10*/  FADD.FTZ R82, R50, R82 ;  /* 0x0000005232527221 */ /* 0x020fe20000010000 */
[----:B------:R-:W-:Y:S06]  /*4a20*/  BRA `(.L_x_39629) ;  /* 0x00000000000c7947 */ /* 0x000fec0003800000 */
.L_x_39628:
[----:B012--5:R-:W-:-:S05]  /*4a30*/  HADD2.F32 R132, -RZ, R43.H0_H0 ;  /* 0x2000002bff847230 */ /* 0x027fca0000004100 */
[----:B------:R-:W-:-:S04]  /*4a40*/  FADD.FTZ R82, R132, R82 ;  /* 0x0000005284527221 */ /* 0x000fc80000010000 */
[----:B------:R-:W-:-:S07]  /*4a50*/  @P1 FADD.FTZ R82, R50, R82 ;  /* 0x0000005232521221 */ /* 0x000fce0000010000 */
.L_x_39629:
[----:B------:R-:W-:Y:S01]  /*4a60*/  HADD2.F32 R83, -RZ, R83.H1_H1 ;  /* 0x30000053ff537230 */ /* 0x000fe20000004100 */
[----:B------:R-:W-:Y:S06]  /*4a70*/  @P2 BRA `(.L_x_39630) ;  /* 0x00000000000c2947 */ /* 0x000fec0003800000 */
[----:B------:R-:W-:Y:S05]  /*4a80*/  @!P1 BRA `(.L_x_39631) ;  /* 0x0000000000149947 */ /* 0x000fea0003800000 */
[----:B-----5:R-:W-:Y:S01]  /*4a90*/  FADD.FTZ R83, R51, R83 ;  /* 0x0000005333537221 */ /* 0x020fe20000010000 */
[----:B------:R-:W-:Y:S06]  /*4aa0*/  BRA `(.L_x_39631) ;  /* 0x00000000000c7947 */ /* 0x000fec0003800000 */
.L_x_39630:
[----:B012--5:R-:W-:-:S05]  /*4ab0*/  HADD2.F32 R132, -RZ, R43.H1_H1 ;  /* 0x3000002bff847230 */ /* 0x027fca0000004100 */
[----:B------:R-:W-:-:S04]  /*4ac0*/  FADD.FTZ R83, R132, R83 ;  /* 0x0000005384537221 */ /* 0x000fc80000010000 */
[----:B------:R-:W-:-:S07]  /*4ad0*/  @P1 FADD.FTZ R83, R51, R83 ;  /* 0x0000005333531221 */ /* 0x000fce0000010000 */
.L_x_39631:
[----:B012---:R-:W-:-:S04]  /*4ae0*/  LEA R132, P1, R134, UR12, 0x5 ;  /* 0x0000000c86847c11 */ /* 0x007fc8000f8228ff */
[C---:B------:R-:W-:Y:S02]  /*4af0*/  LEA.HI.X R133, R134.reuse, UR13, RZ, 0x5, P1 ;  /* 0x0000000d86857c11 */ /* 0x040fe400088f2cff */
[----:B------:R-:W-:-:S03]  /*4b00*/  IADD3 R134, R134, 0x20, RZ ;  /* 0x0000002086867810 */ /* 0x000fc60007ffe0ff */
[----:B------:R3:W-:Y:S04]  /*4b10*/  STG.E.128 desc[UR4][R132.64], R76 ;  /* 0x0000004c84007986 */ /* 0x0007e8000c101d04 */
[----:B------:R3:W-:Y:S02]  /*4b20*/  STG.E.128 desc[UR4][R132.64+0x10], R80 ;  /* 0x0000105084007986 */ /* 0x0007e4000c101d04 */
.L_x_39615:
[----:B------:R-:W-:Y:S05]  /*4b30*/  BSYNC B0 ;  /* 0x0000000000007941 */ /* 0x000fea0003800000 */
.L_x_39614:
        /* <DEDUP_REMOVED lines=24> */
.L_x_39634:
[----:B-----5:R-:W-:-:S05]  /*4cc0*/  HADD2.F32 R85, -RZ, R40.H0_H0 ;  /* 0x20000028ff557230 */ /* 0x020fca0000004100 */
[----:B------:R-:W-:-:S04]  /*4cd0*/  FADD.FTZ R84, R85, R84 ;  /* 0x0000005455547221 */ /* 0x000fc80000010000 */
[----:B------:R-:W-:-:S07]  /*4ce0*/  @P1 FADD.FTZ R84, R44, R84 ;  /* 0x000000542c541221 */ /* 0x000fce0000010000 */
.L_x_39635:
[----:B------:R-:W-:Y:S01]  /*4cf0*/  HADD2.F32 R85, -RZ, R88.H1_H1 ;  /* 0x30000058ff557230 */ /* 0x000fe20000004100 */
[----:B------:R-:W-:Y:S06]  /*4d00*/  @P2 BRA `(.L_x_39636) ;  /* 0x00000000000c2947 */ /* 0x000fec0003800000 */
[----:B------:R-:W-:Y:S05]  /*4d10*/  @!P1 BRA `(.L_x_39637) ;  /* 0x0000000000149947 */ /* 0x000fea0003800000 */
[----:B-----5:R-:W-:Y:S01]  /*4d20*/  FADD.FTZ R85, R45, R85 ;  /* 0x000000552d557221 */ /* 0x020fe20000010000 */
[----:B------:R-:W-:Y:S06]  /*4d30*/  BRA `(.L_x_39637) ;  /* 0x00000000000c7947 */ /* 0x000fec0003800000 */
.L_x_39636:
[----:B-----5:R-:W-:-:S05]  /*4d40*/  HADD2.F32 R86, -RZ, R40.H1_H1 ;  /* 0x30000028ff567230 */ /* 0x020fca0000004100 */
[----:B------:R-:W-:-:S04]  /*4d50*/  FADD.FTZ R85, R86, R85 ;  /* 0x0000005556557221 */ /* 0x000fc80000010000 */
[----:B------:R-:W-:-:S07]  /*4d60*/  @P1 FADD.FTZ R85, R45, R85 ;  /* 0x000000552d551221 */ /* 0x000fce0000010000 */
.L_x_39637:
[----:B------:R-:W-:Y:S01]  /*4d70*/  HADD2.F32 R86, -RZ, R89.H0_H0 ;  /* 0x20000059ff567230 */ /* 0x000fe20000004100 */
[----:B------:R-:W-:Y:S06]  /*4d80*/  @P2 BRA `(.L_x_39638) ;  /* 0x00000000000c2947 */ /* 0x000fec0003800000 */
[----:B------:R-:W-:Y:S05]  /*4d90*/  @!P1 BRA `(.L_x_39639) ;  /* 0x0000000000149947 */ /* 0x000fea0003800000 */
[----:B-----5:R-:W-:Y:S01]  /*4da0*/  FADD.FTZ R86, R46, R86 ;  /* 0x000000562e567221 */ /* 0x020fe20000010000 */
[----:B------:R-:W-:Y:S06]  /*4db0*/  BRA `(.L_x_39639) ;  /* 0x00000000000c7947 */ /* 0x000fec0003800000 */
.L_x_39638:
[----:B-----5:R-:W-:-:S05]  /*4dc0*/  HADD2.F32 R87, -RZ, R41.H0_H0 ;  /* 0x20000029ff577230 */ /* 0x020fca0000004100 */
[----:B------:R-:W-:-:S04]  /*4dd0*/  FADD.FTZ R86, R87, R86 ;  /* 0x0000005657567221 */ /* 0x000fc80000010000 */
[----:B------:R-:W-:-:S07]  /*4de0*/  @P1 FADD.FTZ R86, R46, R86 ;  /* 0x000000562e561221 */ /* 0x000fce0000010000 */
.L_x_39639:
[----:B------:R-:W-:Y:S01]  /*4df0*/  HADD2.F32 R87, -RZ, R89.H1_H1 ;  /* 0x30000059ff577230 */ /* 0x000fe20000004100 */
[----:B------:R-:W-:Y:S06]  /*4e00*/  @P2 BRA `(.L_x_39640) ;  /* 0x00000000000c2947 */ /* 0x000fec0003800000 */
[----:B------:R-:W-:Y:S05]  /*4e10*/  @!P1 BRA `(.L_x_39641) ;  /* 0x0000000000149947 */ /* 0x000fea0003800000 */
[----:B-----5:R-:W-:Y:S01]  /*4e20*/  FADD.FTZ R87, R47, R87 ;  /* 0x000000572f577221 */ /* 0x020fe20000010000 */
[----:B------:R-:W-:Y:S06]  /*4e30*/  BRA `(.L_x_39641) ;  /* 0x00000000000c7947 */ /* 0x000fec0003800000 */
.L_x_39640:
[----:B-----5:R-:W-:-:S05]  /*4e40*/  HADD2.F32 R88, -RZ, R41.H1_H1 ;  /* 0x30000029ff587230 */ /* 0x020fca0000004100 */
[----:B------:R-:W-:-:S04]  /*4e50*/  FADD.FTZ R87, R88, R87 ;  /* 0x0000005758577221 */ /* 0x000fc80000010000 */
[----:B------:R-:W-:-:S07]  /*4e60*/  @P1 FADD.FTZ R87, R47, R87 ;  /* 0x000000572f571221 */ /* 0x000fce0000010000 */
.L_x_39641:
[----:B------:R-:W-:Y:S01]  /*4e70*/  HADD2.F32 R88, -RZ, R90.H0_H0 ;  /* 0x2000005aff587230 */ /* 0x000fe20000004100 */
[----:B------:R-:W-:Y:S06]  /*4e80*/  @P2 BRA `(.L_x_39642) ;  /* 0x00000000000c2947 */ /* 0x000fec0003800000 */
[----:B------:R-:W-:Y:S05]  /*4e90*/  @!P1 BRA `(.L_x_39643) ;  /* 0x0000000000149947 */ /* 0x000fea0003800000 */
[----:B-----5:R-:W-:Y:S01]  /*4ea0*/  FADD.FTZ R88, R48, R88 ;  /* 0x0000005830587221 */ /* 0x020fe20000010000 */
[----:B------:R-:W-:Y:S06]  /*4eb0*/  BRA `(.L_x_39643) ;  /* 0x00000000000c7947 */ /* 0x000fec0003800000 */
.L_x_39642:
[----:B-----5:R-:W-:-:S05]  /*4ec0*/  HADD2.F32 R89, -RZ, R42.H0_H0 ;  /* 0x2000002aff597230 */ /* 0x020fca0000004100 */
[----:B------:R-:W-:-:S04]  /*4ed0*/  FADD.FTZ R88, R89, R88 ;  /* 0x0000005859587221 */ /* 0x000fc80000010000 */
[----:B------:R-:W-:-:S07]  /*4ee0*/  @P1 FADD.FTZ R88, R48, R88 ;  /* 0x0000005830581221 */ /* 0x000fce0000010000 */
.L_x_39643:
[----:B------:R-:W-:Y:S01]  /*4ef0*/  HADD2.F32 R89, -RZ, R90.H1_H1 ;  /* 0x3000005aff597230 */ /* 0x000fe20000004100 */
[----:B------:R-:W-:Y:S06]  /*4f00*/  @P2 BRA `(.L_x_39644) ;  /* 0x00000000000c2947 */ /* 0x000fec0003800000 */
[----:B------:R-:W-:Y:S05]  /*4f10*/  @!P1 BRA `(.L_x_39645) ;  /* 0x0000000000149947 */ /* 0x000fea0003800000 */
[----:B-----5:R-:W-:Y:S01]  /*4f20*/  FADD.FTZ R89, R49, R89 ;  /* 0x0000005931597221 */ /* 0x020fe20000010000 */
[----:B------:R-:W-:Y:S06]  /*4f30*/  BRA `(.L_x_39645) ;  /* 0x00000000000c7947 */ /* 0x000fec0003800000 */
.L_x_39644:
[----:B-----5:R-:W-:-:S05]  /*4f40*/  HADD2.F32 R90, -RZ, R42.H1_H1 ;  /* 0x3000002aff5a7230 */ /* 0x020fca0000004100 */
[----:B------:R-:W-:-:S04]  /*4f50*/  FADD.FTZ R89, R90, R89 ;  /* 0x000000595a597221 */ /* 0x000fc80000010000 */
[----:B------:R-:W-:-:S07]  /*4f60*/  @P1 FADD.FTZ R89, R49, R89 ;  /* 0x0000005931591221 */ /* 0x000fce0000010000 */
.L_x_39645:
[----:B------:R-:W-:Y:S01]  /*4f70*/  HADD2.F32 R90, -RZ, R91.H0_H0 ;  /* 0x2000005bff5a7230 */ /* 0x000fe20000004100 */
[----:B------:R-:W-:Y:S06]  /*4f80*/  @P2 BRA `(.L_x_39646) ;  /* 0x00000000000c2947 */ /* 0x000fec0003800000 */
[----:B------:R-:W-:Y:S05]  /*4f90*/  @!P1 BRA `(.L_x_39647) ;  /* 0x0000000000149947 */ /* 0x000fea0003800000 */
[----:B-----5:R-:W-:Y:S01]  /*4fa0*/  FADD.FTZ R90, R50, R90 ;  /* 0x0000005a325a7221 */ /* 0x020fe20000010000 */
[----:B------:R-:W-:Y:S06]  /*4fb0*/  BRA `(.L_x_39647) ;  /* 0x00000000000c7947 */ /* 0x000fec0003800000 */
.L_x_39646:
[----:B01-3-5:R-:W-:-:S05]  /*4fc0*/  HADD2.F32 R132, -RZ, R43.H0_H0 ;  /* 0x2000002bff847230 */ /* 0x02bfca0000004100 */
[----:B------:R-:W-:-:S04]  /*4fd0*/  FADD.FTZ R90, R132, R90 ;  /* 0x0000005a845a7221 */ /* 0x000fc80000010000 */
[----:B------:R-:W-:-:S07]  /*4fe0*/  @P1 FADD.FTZ R90, R50, R90 ;  /* 0x0000005a325a1221 */ /* 0x000fce0000010000 */
.L_x_39647:
[----:B------:R-:W-:Y:S01]  /*4ff0*/  HADD2.F32 R91, -RZ, R91.H1_H1 ;  /* 0x3000005bff5b7230 */ /* 0x000fe20000004100 */
[----:B------:R-:W-:Y:S06]  /*5000*/  @P2 BRA `(.L_x_39648) ;  /* 0x00000000000c2947 */ /* 0x000fec0003800000 */
[----:B------:R-:W-:Y:S05]  /*5010*/  @!P1 BRA `(.L_x_39649) ;  /* 0x0000000000149947 */ /* 0x000fea0003800000 */
[----:B-----5:R-:W-:Y:S01]  /*5020*/  FADD.FTZ R91, R51, R91 ;  /* 0x0000005b335b7221 */ /* 0x020fe20000010000 */
[----:B------:R-:W-:Y:S06]  /*5030*/  BRA `(.L_x_39649) ;  /* 0x00000000000c7947 */ /* 0x000fec0003800000 */
.L_x_39648:
[----:B01-3-5:R-:W-:-:S05]  /*5040*/  HADD2.F32 R132, -RZ, R43.H1_H1 ;  /* 0x3000002bff847230 */ /* 0x02bfca0000004100 */
[----:B------:R-:W-:-:S04]  /*5050*/  FADD.FTZ R91, R132, R91 ;  /* 0x0000005b845b7221 */ /* 0x000fc80000010000 */
[----:B------:R-:W-:-:S07]  /*5060*/  @P1 FADD.FTZ R91, R51, R91 ;  /* 0x0000005b335b1221 */ /* 0x000fce0000010000 */
.L_x_39649:
[----:B01-3--:R-:W-:-:S04]  /*5070*/  LEA R132, P1, R134, UR12, 0x5 ;  /* 0x0000000c86847c11 */ /* 0x00bfc8000f8228ff */
[C---:B------:R-:W-:Y:S02]  /*5080*/  LEA.HI.X R133, R134.reuse, UR13, RZ, 0x5, P1 ;  /* 0x0000000d86857c11 */ /* 0x040fe400088f2cff */
[----:B------:R-:W-:-:S03]  /*5090*/  IADD3 R134, R134, 0x20, RZ ;  /* 0x0000002086867810 */ /* 0x000fc60007ffe0ff */
[----:B------:R4:W-:Y:S04]  /*50a0*/  STG.E.128 desc[UR4][R132.64], R84 ;  /* 0x0000005484007986 */ /* 0x0009e8000c101d04 */
[----:B------:R4:W-:Y:S02]  /*50b0*/  STG.E.128 desc[UR4][R132.64+0x10], R88 ;  /* 0x0000105884007986 */ /* 0x0009e4000c101d04 */
.L_x_39633:
[----:B------:R-:W-:Y:S05]  /*50c0*/  BSYNC B0 ;  /* 0x0000000000007941 */ /* 0x000fea0003800000 */
.L_x_39632:
        /* <DEDUP_REMOVED lines=24> */
.L_x_39652:
[----:B-----5:R-:W-:-:S05]  /*5250*/  HADD2.F32 R93, -RZ, R40.H0_H0 ;  /* 0x20000028ff5d7230 */ /* 0x020fca0000004100 */
[----:B------:R-:W-:-:S04]  /*5260*/  FADD.FTZ R92, R93, R92 ;  /* 0x0000005c5d5c7221 */ /* 0x000fc80000010000 */
[----:B------:R-:W-:-:S07]  /*5270*/  @P1 FADD.FTZ R92, R44, R92 ;  /* 0x0000005c2c5c1221 */ /* 0x000fce0000010000 */
.L_x_39653:
[----:B------:R-:W-:Y:S01]  /*5280*/  HADD2.F32 R93, -RZ, R96.H1_H1 ;  /* 0x30000060ff5d7230 */ /* 0x000fe20000004100 */
[----:B------:R-:W-:Y:S06]  /*5290*/  @P2 BRA `(.L_x_39654) ;  /* 0x00000000000c2947 */ /* 0x000fec0003800000 */
[----:B------:R-:W-:Y:S05]  /*52a0*/  @!P1 BRA `(.L_x_39655) ;  /* 0x0000000000149947 */ /* 0x000fea0003800000 */
[----:B-----5:R-:W-:Y:S01]  /*52b0*/  FADD.FTZ R93, R45, R93 ;  /* 0x0000005d2d5d7221 */ /* 0x020fe20000010000 */
[----:B------:R-:W-:Y:S06]  /*52c0*/  BRA `(.L_x_39655) ;  /* 0x00000000000c7947 */ /* 0x000fec0003800000 */
.L_x_39654:
[----:B-----5:R-:W-:-:S05]  /*52d0*/  HADD2.F32 R94, -RZ, R40.H1_H1 ;  /* 0x30000028ff5e7230 */ /* 0x020fca0000004100 */
[----:B------:R-:W-:-:S04]  /*52e0*/  FADD.FTZ R93, R94, R93 ;  /* 0x0000005d5e5d7221 */ /* 0x000fc80000010000 */
[----:B------:R-:W-:-:S07]  /*52f0*/  @P1 FADD.FTZ R93, R45, R93 ;  /* 0x0000005d2d5d1221 */ /* 0x000fce0000010000 */
.L_x_39655:
[----:B------:R-:W-:Y:S01]  /*5300*/  HADD2.F32 R94, -RZ, R97.H0_H0 ;  /* 0x20000061ff5e7230 */ /* 0x000fe20000004100 */
[----:B------:R-:W-:Y:S06]  /*5310*/  @P2 BRA `(.L_x_39656) ;  /* 0x00000000000c2947 */ /* 0x000fec0003800000 */
[----:B------:R-:W-:Y:S05]  /*5320*/  @!P1 BRA `(.L_x_39657) ;  /* 0x0000000000149947 */ /* 0x000fea0003800000 */
[----:B-----5:R-:W-:Y:S01]  /*5330*/  FADD.FTZ R94, R46, R94 ;  /* 0x0000005e2e5e7221 */ /* 0x020fe20000010000 */
[----:B------:R-:W-:Y:S06]  /*5340*/  BRA `(.L_x_39657) ;  /* 0x00000000000c7947 */ /* 0x000fec0003800000 */
.L_x_39656:
[----:B-----5:R-:W-:-:S05]  /*5350*/  HADD2.F32 R95, -RZ, R41.H0_H0 ;  /* 0x20000029ff5f7230 */ /* 0x020fca0000004100 */
[----:B------:R-:W-:-:S04]  /*5360*/  FADD.FTZ R94, R95, R94 ;  /* 0x0000005e5f5e7221 */ /* 0x000fc80000010000 */
[----:B------:R-:W-:-:S07]  /*5370*/  @P1 FADD.FTZ R94, R46, R94 ;  /* 0x0000005e2e5e1221 */ /* 0x000fce0000010000 */
.L_x_39657:
[----:B------:R-:W-:Y:S01]  /*5380*/  HADD2.F32 R95, -RZ, R97.H1_H1 ;  /* 0x30000061ff5f7230 */ /* 0x000fe20000004100 */
[----:B------:R-:W-:Y:S06]  /*5390*/  @P2 BRA `(.L_x_39658) ;  /* 0x00000000000c2947 */ /* 0x000fec0003800000 */
[----:B------:R-:W-:Y:S05]  /*53a0*/  @!P1 BRA `(.L_x_39659) ;  /* 0x0000000000149947 */ /* 0x000fea0003800000 */
[----:B-----5:R-:W-:Y:S01]  /*53b0*/  FADD.FTZ R95, R47, R95 ;  /* 0x0000005f2f5f7221 */ /* 0x020fe20000010000 */
[----:B------:R-:W-:Y:S06]  /*53c0*/  BRA `(.L_x_39659) ;  /* 0x00000000000c7947 */ /* 0x000fec0003800000 */
.L_x_39658:
[----:B-----5:R-:W-:-:S05]  /*53d0*/  HADD2.F32 R96, -RZ, R41.H1_H1 ;  /* 0x30000029ff607230 */ /* 0x020fca0000004100 */
[----:B------:R-:W-:-:S04]  /*53e0*/  FADD.FTZ R95, R96, R95 ;  /* 0x0000005f605f7221 */ /* 0x000fc80000010000 */
[----:B------:R-:W-:-:S07]  /*53f0*/  @P1 FADD.FTZ R95, R47, R95 ;  /* 0x0000005f2f5f1221 */ /* 0x000fce0000010000 */
.L_x_39659:
[----:B------:R-:W-:Y:S01]  /*5400*/  HADD2.F32 R96, -RZ, R98.H0_H0 ;  /* 0x20000062ff607230 */ /* 0x000fe20000004100 */
[----:B------:R-:W-:Y:S06]  /*5410*/  @P2 BRA `(.L_x_39660) ;  /* 0x00000000000c2947 */ /* 0x000fec0003800000 */
[----:B------:R-:W-:Y:S05]  /*5420*/  @!P1 BRA `(.L_x_39661) ;  /* 0x0000000000149947 */ /* 0x000fea0003800000 */
[----:B-----5:R-:W-:Y:S01]  /*5430*/  FADD.FTZ R96, R48, R96 ;  /* 0x0000006030607221 */ /* 0x020fe20000010000 */
[----:B------:R-:W-:Y:S06]  /*5440*/  BRA `(.L_x_39661) ;  /* 0x00000000000c7947 */ /* 0x000fec0003800000 */
.L_x_39660:
[----:B-----5:R-:W-:-:S05]  /*5450*/  HADD2.F32 R97, -RZ, R42.H0_H0 ;  /* 0x2000002aff617230 */ /* 0x020fca0000004100 */
[----:B------:R-:W-:-:S04]  /*5460*/  FADD.FTZ R96, R97, R96 ;  /* 0x0000006061607221 */ /* 0x000fc80000010000 */
[----:B------:R-:W-:-:S07]  /*5470*/  @P1 FADD.FTZ R96, R48, R96 ;  /* 0x0000006030601221 */ /* 0x000fce0000010000 */
.L_x_39661:
[----:B------:R-:W-:Y:S01]  /*5480*/  HADD2.F32 R97, -RZ, R98.H1_H1 ;  /* 0x30000062ff617230 */ /* 0x000fe20000004100 */
[----:B------:R-:W-:Y:S06]  /*5490*/  @P2 BRA `(.L_x_39662) ;  /* 0x00000000000c2947 */ /* 0x000fec0003800000 */
[----:B------:R-:W-:Y:S05]  /*54a0*/  @!P1 BRA `(.L_x_39663) ;  /* 0x0000000000149947 */ /* 0x000fea0003800000 */
[----:B-----5:R-:W-:Y:S01]  /*54b0*/  FADD.FTZ R97, R49, R97 ;  /* 0x0000006131617221 */ /* 0x020fe20000010000 */
[----:B------:R-:W-:Y:S06]  /*54c0*/  BRA `(.L_x_39663) ;  /* 0x00000000000c7947 */ /* 0x000fec0003800000 */
.L_x_39662:
[----:B-----5:R-:W-:-:S05]  /*54d0*/  HADD2.F32 R98, -RZ, R42.H1_H1 ;  /* 0x3000002aff627230 */ /* 0x020fca0000004100 */
[----:B------:R-:W-:-:S04]  /*54e0*/  FADD.FTZ R97, R98, R97 ;  /* 0x0000006162617221 */ /* 0x000fc80000010000 */
[----:B------:R-:W-:-:S07]  /*54f0*/  @P1 FADD.FTZ R97, R49, R97 ;  /* 0x0000006131611221 */ /* 0x000fce0000010000 */
.L_x_39663:
[----:B------:R-:W-:Y:S01]  /*5500*/  HADD2.F32 R98, -RZ, R99.H0_H0 ;  /* 0x20000063ff627230 */ /* 0x000fe20000004100 */
[----:B------:R-:W-:Y:S06]  /*5510*/  @P2 BRA `(.L_x_39664) ;  /* 0x00000000000c2947 */ /* 0x000fec0003800000 */
[----:B------:R-:W-:Y:S05]  /*5520*/  @!P1 BRA `(.L_x_39665) ;  /* 0x0000000000149947 */ /* 0x000fea0003800000 */
[----:B-----5:R-:W-:Y:S01]  /*5530*/  FADD.FTZ R98, R50, R98 ;  /* 0x0000006232627221 */ /* 0x020fe20000010000 */
[----:B------:R-:W-:Y:S06]  /*5540*/  BRA `(.L_x_39665) ;  /* 0x00000000000c7947 */ /* 0x000fec0003800000 */
.L_x_39664:
[----:B-1-345:R-:W-:-:S05]  /*5550*/  HADD2.F32 R132, -RZ, R43.H0_H0 ;  /* 0x2000002bff847230 */ /* 0x03afca0000004100 */
[----:B------:R-:W-:-:S04]  /*5560*/  FADD.FTZ R98, R132, R98 ;  /* 0x0000006284627221 */ /* 0x000fc80000010000 */
[----:B------:R-:W-:-:S07]  /*5570*/  @P1 FADD.FTZ R98, R50, R98 ;  /* 0x0000006232621221 */ /* 0x000fce0000010000 */
.L_x_39665:
[----:B------:R-:W-:Y:S01]  /*5580*/  HADD2.F32 R99, -RZ, R99.H1_H1 ;  /* 0x30000063ff637230 */ /* 0x000fe20000004100 */
[----:B------:R-:W-:Y:S06]  /*5590*/  @P2 BRA `(.L_x_39666) ;  /* 0x00000000000c2947 */ /* 0x000fec0003800000 */
[----:B------:R-:W-:Y:S05]  /*55a0*/  @!P1 BRA `(.L_x_39667) ;  /* 0x0000000000149947 */ /* 0x000fea0003800000 */
[----:B-----5:R-:W-:Y:S01]  /*55b0*/  FADD.FTZ R99, R51, R99 ;  /* 0x0000006333637221 */ /* 0x020fe20000010000 */
[----:B------:R-:W-:Y:S06]  /*55c0*/  BRA `(.L_x_39667) ;  /* 0x00000000000c7947 */ /* 0x000fec0003800000 */
.L_x_39666:
[----:B-1-345:R-:W-:-:S05]  /*55d0*/  HADD2.F32 R132, -RZ, R43.H1_H1 ;  /* 0x3000002bff847230 */ /* 0x03afca0000004100 */
[----:B------:R-:W-:-:S04]  /*55e0*/  FADD.FTZ R99, R132, R99 ;  /* 0x0000006384637221 */ /* 0x000fc80000010000 */
[----:B------:R-:W-:-:S07]  /*55f0*/  @P1 FADD.FTZ R99, R51, R99 ;  /* 0x0000006333631221 */ /* 0x000fce0000010000 */
.L_x_39667:
[----:B-1-34-:R-:W-:-:S04]  /*5600*/  LEA R132, P1, R134, UR12, 0x5 ;  /* 0x0000000c86847c11 */ /* 0x01afc8000f8228ff */
[C---:B------:R-:W-:Y:S02]  /*5610*/  LEA.HI.X R133, R134.reuse, UR13, RZ, 0x5, P1 ;  /* 0x0000000d86857c11 */ /* 0x040fe400088f2cff */
[----:B------:R-:W-:-:S03]  /*5620*/  IADD3 R134, R134, 0x20, RZ ;  /* 0x0000002086867810 */ /* 0x000fc60007ffe0ff */
[----:B------:R0:W-:Y:S04]  /*5630*/  STG.E.128 desc[UR4][R132.64], R92 ;  /* 0x0000005c84007986 */ /* 0x0001e8000c101d04 */
[----:B------:R0:W-:Y:S02]  /*5640*/  STG.E.128 desc[UR4][R132.64+0x10], R96 ;  /* 0x0000106084007986 */ /* 0x0001e4000c101d04 */
.L_x_39651:
[----:B------:R-:W-:Y:S05]  /*5650*/  BSYNC B0 ;  /* 0x0000000000007941 */ /* 0x000fea0003800000 */
.L_x_39650:
        /* <DEDUP_REMOVED lines=24> */
.L_x_39670:
[----:B-----5:R-:W-:-:S05]  /*57e0*/  HADD2.F32 R101, -RZ, R40.H0_H0 ;  /* 0x20000028ff657230 */ /* 0x020fca0000004100 */
[----:B------:R-:W-:-:S04]  /*57f0*/  FADD.FTZ R100, R101, R100 ;  /* 0x0000006465647221 */ /* 0x000fc80000010000 */
[----:B------:R-:W-:-:S07]  /*5800*/  @P1 FADD.FTZ R100, R44, R100 ;  /* 0x000000642c641221 */ /* 0x000fce0000010000 */
.L_x_39671:
[----:B------:R-:W-:Y:S01]  /*5810*/  HADD2.F32 R101, -RZ, R104.H1_H1 ;  /* 0x30000068ff657230 */ /* 0x000fe20000004100 */
[----:B------:R-:W-:Y:S06]  /*5820*/  @P2 BRA `(.L_x_39672) ;  /* 0x00000000000c2947 */ /* 0x000fec0003800000 */
[----:B------:R-:W-:Y:S05]  /*5830*/  @!P1 BRA `(.L_x_39673) ;  /* 0x0000000000149947 */ /* 0x000fea0003800000 */
[----:B-----5:R-:W-:Y:S01]  /*5840*/  FADD.FTZ R101, R45, R101 ;  /* 0x000000652d657221 */ /* 0x020fe20000010000 */
[----:B------:R-:W-:Y:S06]  /*5850*/  BRA `(.L_x_39673) ;  /* 0x00000000000c7947 */ /* 0x000fec0003800000 */
.L_x_39672:
[----:B-----5:R-:W-:-:S05]  /*5860*/  HADD2.F32 R102, -RZ, R40.H1_H1 ;  /* 0x30000028ff667230 */ /* 0x020fca0000004100 */
[----:B------:R-:W-:-:S04]  /*5870*/  FADD.FTZ R101, R102, R101 ;  /* 0x0000006566657221 */ /* 0x000fc80000010000 */
[----:B------:R-:W-:-:S07]  /*5880*/  @P1 FADD.FTZ R101, R45, R101 ;  /* 0x000000652d651221 */ /* 0x000fce0000010000 */
.L_x_39673:
[----:B------:R-:W-:Y:S01]  /*5890*/  HADD2.F32 R102, -RZ, R105.H0_H0 ;  /* 0x20000069ff667230 */ /* 0x000fe20000004100 */
[----:B------:R-:W-:Y:S06]  /*58a0*/  @P2 BRA `(.L_x_39674) ;  /* 0x00000000000c2947 */ /* 0x000fec0003800000 */
[----:B------:R-:W-:Y:S05]  /*58b0*/  @!P1 BRA `(.L_x_39675) ;  /* 0x0000000000149947 */ /* 0x000fea0003800000 */
[----:B-----5:R-:W-:Y:S01]  /*58c0*/  FADD.FTZ R102, R46, R102 ;  /* 0x000000662e667221 */ /* 0x020fe20000010000 */
[----:B------:R-:W-:Y:S06]  /*58d0*/  BRA `(.L_x_39675) ;  /* 0x00000000000c7947 */ /* 0x000fec0003800000 */
.L_x_39674:
[----:B-----5:R-:W-:-:S05]  /*58e0*/  HADD2.F32 R103, -RZ, R41.H0_H0 ;  /* 0x20000029ff677230 */ /* 0x020fca0000004100 */
[----:B------:R-:W-:-:S04]  /*58f0*/  FADD.FTZ R102, R103, R102 ;  /* 0x0000006667667221 */ /* 0x000fc80000010000 */
[----:B------:R-:W-:-:S07]  /*5900*/  @P1 FADD.FTZ R102, R46, R102 ;  /* 0x000000662e661221 */ /* 0x000fce0000010000 */
.L_x_39675:
[----:B------:R-:W-:Y:S01]  /*5910*/  HADD2.F32 R103, -RZ, R105.H1_H1 ;  /* 0x30000069ff677230 */ /* 0x000fe20000004100 */
[----:B------:R-:W-:Y:S06]  /*5920*/  @P2 BRA `(.L_x_39676) ;  /* 0x00000000000c2947 */ /* 0x000fec0003800000 */
[----:B------:R-:W-:Y:S05]  /*5930*/  @!P1 BRA `(.L_x_39677) ;  /* 0x0000000000149947 */ /* 0x000fea0003800000 */
[----:B-----5:R-:W-:Y:S01]  /*5940*/  FADD.FTZ R103, R47, R103 ;  /* 0x000000672f677221 */ /* 0x020fe20000010000 */
[----:B------:R-:W-:Y:S06]  /*5950*/  BRA `(.L_x_39677) ;  /* 0x00000000000c7947 */ /* 0x000fec0003800000 */
.L_x_39676:
[----:B-----5:R-:W-:-:S05]  /*5960*/  HADD2.F32 R104, -RZ, R41.H1_H1 ;  /* 0x30000029ff687230 */ /* 0x020fca0000004100 */
[----:B------:R-:W-:-:S04]  /*5970*/  FADD.FTZ R103, R104, R103 ;  /* 0x0000006768677221 */ /* 0x000fc80000010000 */
[----:B------:R-:W-:-:S07]  /*5980*/  @P1 FADD.FTZ R103, R47, R103 ;  /* 0x000000672f671221 */ /* 0x000fce0000010000 */
.L_x_39677:
[----:B------:R-:W-:Y:S01]  /*5990*/  HADD2.F32 R104, -RZ, R106.H0_H0 ;  /* 0x2000006aff687230 */ /* 0x000fe20000004100 */
[----:B------:R-:W-:Y:S06]  /*59a0*/  @P2 BRA `(.L_x_39678) ;  /* 0x00000000000c2947 */ /* 0x000fec0003800000 */
[----:B------:R-:W-:Y:S05]  /*59b0*/  @!P1 BRA `(.L_x_39679) ;  /* 0x0000000000149947 */ /* 0x000fea0003800000 */
[----:B-----5:R-:W-:Y:S01]  /*59c0*/  FADD.FTZ R104, R48, R104 ;  /* 0x0000006830687221 */ /* 0x020fe20000010000 */
[----:B------:R-:W-:Y:S06]  /*59d0*/  BRA `(.L_x_39679) ;  /* 0x00000000000c7947 */ /* 0x000fec0003800000 */
.L_x_39678:
[----:B-----5:R-:W-:-:S05]  /*59e0*/  HADD2.F32 R105, -RZ, R42.H0_H0 ;  /* 0x2000002aff697230 */ /* 0x020fca0000004100 */
[----:B------:R-:W-:-:S04]  /*59f0*/  FADD.FTZ R104, R105, R104 ;  /* 0x0000006869687221 */ /* 0x000fc80000010000 */
[----:B------:R-:W-:-:S07]  /*5a00*/  @P1 FADD.FTZ R104, R48, R104 ;  /* 0x0000006830681221 */ /* 0x000fce0000010000 */
.L_x_39679:
[----:B------:R-:W-:Y:S01]  /*5a10*/  HADD2.F32 R105, -RZ, R106.H1_H1 ;  /* 0x3000006aff697230 */ /* 0x000fe20000004100 */
[----:B------:R-:W-:Y:S06]  /*5a20*/  @P2 BRA `(.L_x_39680) ;  /* 0x00000000000c2947 */ /* 0x000fec0003800000 */
[----:B------:R-:W-:Y:S05]  /*5a30*/  @!P1 BRA `(.L_x_39681) ;  /* 0x0000000000149947 */ /* 0x000fea0003800000 */
[----:B-----5:R-:W-:Y:S01]  /*5a40*/  FADD.FTZ R105, R49, R105 ;  /* 0x0000006931697221 */ /* 0x020fe20000010000 */
[----:B------:R-:W-:Y:S06]  /*5a50*/  BRA `(.L_x_39681) ;  /* 0x00000000000c7947 */ /* 0x000fec0003800000 */
.L_x_39680:
[----:B-----5:R-:W-:-:S05]  /*5a60*/  HADD2.F32 R106, -RZ, R42.H1_H1 ;  /* 0x3000002aff6a7230 */ /* 0x020fca0000004100 */
[----:B------:R-:W-:-:S04]  /*5a70*/  FADD.FTZ R105, R106, R105 ;  /* 0x000000696a697221 */ /* 0x000fc80000010000 */
[----:B------:R-:W-:-:S07]  /*5a80*/  @P1 FADD.FTZ R105, R49, R105 ;  /* 0x0000006931691221 */ /* 0x000fce0000010000 */
.L_x_39681:
[----:B------:R-:W-:Y:S01]  /*5a90*/  HADD2.F32 R106, -RZ, R107.H0_H0 ;  /* 0x2000006bff6a7230 */ /* 0x000fe20000004100 */
[----:B------:R-:W-:Y:S06]  /*5aa0*/  @P2 BRA `(.L_x_39682) ;  /* 0x00000000000c2947 */ /* 0x000fec0003800000 */
[----:B------:R-:W-:Y:S05]  /*5ab0*/  @!P1 BRA `(.L_x_39683) ;  /* 0x0000000000149947 */ /* 0x000fea0003800000 */
[----:B-----5:R-:W-:Y:S01]  /*5ac0*/  FADD.FTZ R106, R50, R106 ;  /* 0x0000006a326a7221 */ /* 0x020fe20000010000 */
[----:B------:R-:W-:Y:S06]  /*5ad0*/  BRA `(.L_x_39683) ;  /* 0x00000000000c7947 */ /* 0x000fec0003800000 */
.L_x_39682:
[----:B-1-345:R-:W-:-:S05]  /*5ae0*/  HADD2.F32 R132, -RZ, R43.H0_H0 ;  /* 0x2000002bff847230 */ /* 0x03afca0000004100 */
[----:B------:R-:W-:-:S04]  /*5af0*/  FADD.FTZ R106, R132, R106 ;  /* 0x0000006a846a7221 */ /* 0x000fc80000010000 */
[----:B------:R-:W-:-:S07]  /*5b00*/  @P1 FADD.FTZ R106, R50, R106 ;  /* 0x0000006a326a1221 */ /* 0x000fce0000010000 */
.L_x_39683:
[----:B------:R-:W-:Y:S01]  /*5b10*/  HADD2.F32 R107, -RZ, R107.H1_H1 ;  /* 0x3000006bff6b7230 */ /* 0x000fe20000004100 */
[----:B------:R-:W-:Y:S06]  /*5b20*/  @P2 BRA `(.L_x_39684) ;  /* 0x00000000000c2947 */ /* 0x000fec0003800000 */
[----:B------:R-:W-:Y:S05]  /*5b30*/  @!P1 BRA `(.L_x_39685) ;  /* 0x0000000000149947 */ /* 0x000fea0003800000 */
[----:B-----5:R-:W-:Y:S01]  /*5b40*/  FADD.FTZ R107, R51, R107 ;  /* 0x0000006b336b7221 */ /* 0x020fe20000010000 */
[----:B------:R-:W-:Y:S06]  /*5b50*/  BRA `(.L_x_39685) ;  /* 0x00000000000c7947 */ /* 0x000fec0003800000 */
.L_x_39684:
[----:B-1-345:R-:W-:-:S05]  /*5b60*/  HADD2.F32 R132, -RZ, R43.H1_H1 ;  /* 0x3000002bff847230 */ /* 0x03afca0000004100 */
[----:B------:R-:W-:-:S04]  /*5b70*/  FADD.FTZ R107, R132, R107 ;  /* 0x0000006b846b7221 */ /* 0x000fc80000010000 */
[----:B------:R-:W-:-:S07]  /*5b80*/  @P1 FADD.FTZ R107, R51, R107 ;  /* 0x0000006b336b1221 */ /* 0x000fce0000010000 */
.L_x_39685:
[----:B-1-34-:R-:W-:-:S04]  /*5b90*/  LEA R132, P1, R134, UR12, 0x5 ;  /* 0x0000000c86847c11 */ /* 0x01afc8000f8228ff */
[C---:B------:R-:W-:Y:S02]  /*5ba0*/  LEA.HI.X R133, R134.reuse, UR13, RZ, 0x5, P1 ;  /* 0x0000000d86857c11 */ /* 0x040fe400088f2cff */
[----:B------:R-:W-:-:S03]  /*5bb0*/  IADD3 R134, R134, 0x20, RZ ;  /* 0x0000002086867810 */ /* 0x000fc60007ffe0ff */
[----:B------:R0:W-:Y:S04]  /*5bc0*/  STG.E.128 desc[UR4][R132.64], R100 ;  /* 0x0000006484007986 */ /* 0x0001e8000c101d04 */
[----:B------:R0:W-:Y:S02]  /*5bd0*/  STG.E.128 desc[UR4][R132.64+0x10], R104 ;  /* 0x0000106884007986 */ /* 0x0001e4000c101d04 */
.L_x_39669:
[----:B------:R-:W-:Y:S05]  /*5be0*/  BSYNC B0 ;  /* 0x0000000000007941 */ /* 0x000fea0003800000 */
.L_x_39668:
        /* <DEDUP_REMOVED lines=24> */
.L_x_39688:
[----:B-----5:R-:W-:-:S05]  /*5d70*/  HADD2.F32 R109, -RZ, R40.H0_H0 ;  /* 0x20000028ff6d7230 */ /* 0x020fca0000004100 */
[----:B------:R-:W-:-:S04]  /*5d80*/  FADD.FTZ R108, R109, R108 ;  /* 0x0000006c6d6c7221 */ /* 0x000fc80000010000 */
[----:B------:R-:W-:-:S07]  /*5d90*/  @P1 FADD.FTZ R108, R44, R108 ;  /* 0x0000006c2c6c1221 */ /* 0x000fce0000010000 */
.L_x_39689:
[----:B------:R-:W-:Y:S01]  /*5da0*/  HADD2.F32 R109, -RZ, R112.H1_H1 ;  /* 0x30000070ff6d7230 */ /* 0x000fe20000004100 */
[----:B------:R-:W-:Y:S06]  /*5db0*/  @P2 BRA `(.L_x_39690) ;  /* 0x00000000000c2947 */ /* 0x000fec0003800000 */
[----:B------:R-:W-:Y:S05]  /*5dc0*/  @!P1 BRA `(.L_x_39691) ;  /* 0x0000000000149947 */ /* 0x000fea0003800000 */
[----:B-----5:R-:W-:Y:S01]  /*5dd0*/  FADD.FTZ R109, R45, R109 ;  /* 0x0000006d2d6d7221 */ /* 0x020fe20000010000 */
[----:B------:R-:W-:Y:S06]  /*5de0*/  BRA `(.L_x_39691) ;  /* 0x00000000000c7947 */ /* 0x000fec0003800000 */
.L_x_39690:
[----:B-----5:R-:W-:-:S05]  /*5df0*/  HADD2.F32 R110, -RZ, R40.H1_H1 ;  /* 0x30000028ff6e7230 */ /* 0x020fca0000004100 */
[----:B------:R-:W-:-:S04]  /*5e00*/  FADD.FTZ R109, R110, R109 ;  /* 0x0000006d6e6d7221 */ /* 0x000fc80000010000 */
[----:B------:R-:W-:-:S07]  /*5e10*/  @P1 FADD.FTZ R109, R45, R109 ;  /* 0x0000006d2d6d1221 */ /* 0x000fce0000010000 */
.L_x_39691:
[----:B------:R-:W-:Y:S01]  /*5e20*/  HADD2.F32 R110, -RZ, R113.H0_H0 ;  /* 0x20000071ff6e7230 */ /* 0x000fe20000004100 */
[----:B------:R-:W-:Y:S06]  /*5e30*/  @P2 BRA `(.L_x_39692) ;  /* 0x00000000000c2947 */ /* 0x000fec0003800000 */
[----:B------:R-:W-:Y:S05]  /*5e40*/  @!P1 BRA `(.L_x_39693) ;  /* 0x0000000000149947 */ /* 0x000fea0003800000 */
[----:B-----5:R-:W-:Y:S01]  /*5e50*/  FADD.FTZ R110, R46, R110 ;  /* 0x0000006e2e6e7221 */ /* 0x020fe20000010000 */
[----:B------:R-:W-:Y:S06]  /*5e60*/  BRA `(.L_x_39693) ;  /* 0x00000000000c7947 */ /* 0x000fec0003800000 */
.L_x_39692:
[----:B-----5:R-:W-:-:S05]  /*5e70*/  HADD2.F32 R111, -RZ, R41.H0_H0 ;  /* 0x20000029ff6f7230 */ /* 0x020fca0000004100 */
[----:B------:R-:W-:-:S04]  /*5e80*/  FADD.FTZ R110, R111, R110 ;  /* 0x0000006e6f6e7221 */ /* 0x000fc80000010000 */
[----:B------:R-:W-:-:S07]  /*5e90*/  @P1 FADD.FTZ R110, R46, R110 ;  /* 0x0000006e2e6e1221 */ /* 0x000fce0000010000 */
.L_x_39693:
[----:B------:R-:W-:Y:S01]  /*5ea0*/  HADD2.F32 R111, -RZ, R113.H1_H1 ;  /* 0x30000071ff6f7230 */ /* 0x000fe20000004100 */
[----:B------:R-:W-:Y:S06]  /*5eb0*/  @P2 BRA `(.L_x_39694) ;  /* 0x00000000000c2947 */ /* 0x000fec0003800000 */
[----:B------:R-:W-:Y:S05]  /*5ec0*/  @!P1 BRA `(.L_x_39695) ;  /* 0x0000000000149947 */ /* 0x000fea0003800000 */
[----:B-----5:R-:W-:Y:S01]  /*5ed0*/  FADD.FTZ R111, R47, R111 ;  /* 0x0000006f2f6f7221 */ /* 0x020fe20000010000 */
[----:B------:R-:W-:Y:S06]  /*5ee0*/  BRA `(.L_x_39695) ;  /* 0x00000000000c7947 */ /* 0x000fec0003800000 */
.L_x_39694:
[----:B-----5:R-:W-:-:S05]  /*5ef0*/  HADD2.F32 R112, -RZ, R41.H1_H1 ;  /* 0x30000029ff707230 */ /* 0x020fca0000004100 */
[----:B------:R-:W-:-:S04]  /*5f00*/  FADD.FTZ R111, R112, R111 ;  /* 0x0000006f706f7221 */ /* 0x000fc80000010000 */
[----:B------:R-:W-:-:S07]  /*5f10*/  @P1 FADD.FTZ R111, R47, R111 ;  /* 0x0000006f2f6f1221 */ /* 0x000fce0000010000 */
.L_x_39695:
[----:B------:R-:W-:Y:S01]  /*5f20*/  HADD2.F32 R112, -RZ, R114.H0_H0 ;  /* 0x20000072ff707230 */ /* 0x000fe20000004100 */
[----:B------:R-:W-:Y:S06]  /*5f30*/  @P2 BRA `(.L_x_39696) ;  /* 0x00000000000c2947 */ /* 0x000fec0003800000 */
[----:B------:R-:W-:Y:S05]  /*5f40*/  @!P1 BRA `(.L_x_39697) ;  /* 0x0000000000149947 */ /* 0x000fea0003800000 */
[----:B-----5:R-:W-:Y:S01]  /*5f50*/  FADD.FTZ R112, R48, R112 ;  /* 0x0000007030707221 */ /* 0x020fe20000010000 */
[----:B------:R-:W-:Y:S06]  /*5f60*/  BRA `(.L_x_39697) ;  /* 0x00000000000c7947 */ /* 0x000fec0003800000 */
.L_x_39696:
[----:B-----5:R-:W-:-:S05]  /*5f70*/  HADD2.F32 R113, -RZ, R42.H0_H0 ;  /* 0x2000002aff717230 */ /* 0x020fca0000004100 */
[----:B------:R-:W-:-:S04]  /*5f80*/  FADD.FTZ R112, R113, R112 ;  /* 0x0000007071707221 */ /* 0x000fc80000010000 */
[----:B------:R-:W-:-:S07]  /*5f90*/  @P1 FADD.FTZ R112, R48, R112 ;  /* 0x0000007030701221 */ /* 0x000fce0000010000 */
.L_x_39697:
[----:B------:R-:W-:Y:S01]  /*5fa0*/  HADD2.F32 R113, -RZ, R114.H1_H1 ;  /* 0x30000072ff717230 */ /* 0x000fe20000004100 */
[----:B------:R-:W-:Y:S06]  /*5fb0*/  @P2 BRA `(.L_x_39698) ;  /* 0x00000000000c2947 */ /* 0x000fec0003800000 */
[----:B------:R-:W-:Y:S05]  /*5fc0*/  @!P1 BRA `(.L_x_39699) ;  /* 0x0000000000149947 */ /* 0x000fea0003800000 */
[----:B-----5:R-:W-:Y:S01]  /*5fd0*/  FADD.FTZ R113, R49, R113 ;  /* 0x0000007131717221 */ /* 0x020fe20000010000 */
[----:B------:R-:W-:Y:S06]  /*5fe0*/  BRA `(.L_x_39699) ;  /* 0x00000000000c7947 */ /* 0x000fec0003800000 */
.L_x_39698:
[----:B-----5:R-:W-:-:S05]  /*5ff0*/  HADD2.F32 R114, -RZ, R42.H1_H1 ;  /* 0x3000002aff727230 */ /* 0x020fca0000004100 */
[----:B------:R-:W-:-:S04]  /*6000*/  FADD.FTZ R113, R114, R113 ;  /* 0x0000007172717221 */ /* 0x000fc80000010000 */
[----:B------:R-:W-:-:S07]  /*6010*/  @P1 FADD.FTZ R113, R49, R113 ;  /* 0x0000007131711221 */ /* 0x000fce0000010000 */
.L_x_39699:
[----:B------:R-:W-:Y:S01]  /*6020*/  HADD2.F32 R114, -RZ, R115.H0_H0 ;  /* 0x20000073ff727230 */ /* 0x000fe20000004100 */
[----:B------:R-:W-:Y:S06]  /*6030*/  @P2 BRA `(.L_x_39700) ;  /* 0x00000000000c2947 */ /* 0x000fec0003800000 */
[----:B------:R-:W-:Y:S05]  /*6040*/  @!P1 BRA `(.L_x_39701) ;  /* 0x0000000000149947 */ /* 0x000fea0003800000 */
[----:B-----5:R-:W-:Y:S01]  /*6050*/  FADD.FTZ R114, R50, R114 ;  /* 0x0000007232727221 */ /* 0x020fe20000010000 */
[----:B------:R-:W-:Y:S06]  /*6060*/  BRA `(.L_x_39701) ;  /* 0x00000000000c7947 */ /* 0x000fec0003800000 */
.L_x_39700:
[----:B-1-345:R-:W-:-:S05]  /*6070*/  HADD2.F32 R132, -RZ, R43.H0_H0 ;  /* 0x2000002bff847230 */ /* 0x03afca0000004100 */
[----:B------:R-:W-:-:S04]  /*6080*/  FADD.FTZ R114, R132, R114 ;  /* 0x0000007284727221 */ /* 0x000fc80000010000 */
[----:B------:R-:W-:-:S07]  /*6090*/  @P1 FADD.FTZ R114, R50, R114 ;  /* 0x0000007232721221 */ /* 0x000fce0000010000 */
.L_x_39701:
[----:B------:R-:W-:Y:S01]  /*60a0*/  HADD2.F32 R115, -RZ, R115.H1_H1 ;  /* 0x30000073ff737230 */ /* 0x000fe20000004100 */
[----:B------:R-:W-:Y:S06]  /*60b0*/  @P2 BRA `(.L_x_39702) ;  /* 0x00000000000c2947 */ /* 0x000fec0003800000 */
[----:B------:R-:W-:Y:S05]  /*60c0*/  @!P1 BRA `(.L_x_39703) ;  /* 0x0000000000149947 */ /* 0x000fea0003800000 */
[----:B-----5:R-:W-:Y:S01]  /*60d0*/  FADD.FTZ R115, R51, R115 ;  /* 0x0000007333737221 */ /* 0x020fe20000010000 */
[----:B------:R-:W-:Y:S06]  /*60e0*/  BRA `(.L_x_39703) ;  /* 0x00000000000c7947 */ /* 0x000fec0003800000 */
.L_x_39702:
[----:B-1-345:R-:W-:-:S05]  /*60f0*/  HADD2.F32 R132, -RZ, R43.H1_H1 ;  /* 0x3000002bff847230 */ /* 0x03afca0000004100 */
[----:B------:R-:W-:-:S04]  /*6100*/  FADD.FTZ R115, R132, R115 ;  /* 0x0000007384737221 */ /* 0x000fc80000010000 */
[----:B------:R-:W-:-:S07]  /*6110*/  @P1 FADD.FTZ R115, R51, R115 ;  /* 0x0000007333731221 */ /* 0x000fce0000010000 */
.L_x_39703:
[----:B-1-34-:R-:W-:-:S04]  /*6120*/  LEA R132, P1, R134, UR12, 0x5 ;  /* 0x0000000c86847c11 */ /* 0x01afc8000f8228ff */
[C---:B------:R-:W-:Y:S02]  /*6130*/  LEA.HI.X R133, R134.reuse, UR13, RZ, 0x5, P1 ;  /* 0x0000000d86857c11 */ /* 0x040fe400088f2cff */
[----:B------:R-:W-:-:S03]  /*6140*/  IADD3 R134, R134, 0x20, RZ ;  /* 0x0000002086867810 */ /* 0x000fc60007ffe0ff */
[----:B------:R0:W-:Y:S04]  /*6150*/  STG.E.128 desc[UR4][R132.64], R108 ;  /* 0x0000006c84007986 */ /* 0x0001e8000c101d04 */
[----:B------:R0:W-:Y:S02]  /*6160*/  STG.E.128 desc[UR4][R132.64+0x10], R112 ;  /* 0x0000107084007986 */ /* 0x0001e4000c101d04 */
.L_x_39687:
[----:B------:R-:W-:Y:S05]  /*6170*/  BSYNC B0 ;  /* 0x0000000000007941 */ /* 0x000fea0003800000 */
.L_x_39686:
        /* <DEDUP_REMOVED lines=24> */
.L_x_39706:
[----:B-----5:R-:W-:-:S05]  /*6300*/  HADD2.F32 R117, -RZ, R40.H0_H0 ;  /* 0x20000028ff757230 */ /* 0x020fca0000004100 */
[----:B------:R-:W-:-:S04]  /*6310*/  FADD.FTZ R116, R117, R116 ;  /* 0x0000007475747221 */ /* 0x000fc80000010000 */
[----:B------:R-:W-:-:S07]  /*6320*/  @P1 FADD.FTZ R116, R44, R116 ;  /* 0x000000742c741221 */ /* 0x000fce0000010000 */
.L_x_39707:
[----:B------:R-:W-:Y:S01]  /*6330*/  HADD2.F32 R117, -RZ, R120.H1_H1 ;  /* 0x30000078ff757230 */ /* 0x000fe20000004100 */
[----:B------:R-:W-:Y:S06]  /*6340*/  @P2 BRA `(.L_x_39708) ;  /* 0x00000000000c2947 */ /* 0x000fec0003800000 */
[----:B------:R-:W-:Y:S05]  /*6350*/  @!P1 BRA `(.L_x_39709) ;  /* 0x0000000000149947 */ /* 0x000fea0003800000 */
[----:B-----5:R-:W-:Y:S01]  /*6360*/  FADD.FTZ R117, R45, R117 ;  /* 0x000000752d757221 */ /* 0x020fe20000010000 */
[----:B------:R-:W-:Y:S06]  /*6370*/  BRA `(.L_x_39709) ;  /* 0x00000000000c7947 */ /* 0x000fec0003800000 */
.L_x_39708:
[----:B-----5:R-:W-:-:S05]  /*6380*/  HADD2.F32 R118, -RZ, R40.H1_H1 ;  /* 0x30000028ff767230 */ /* 0x020fca0000004100 */
[----:B------:R-:W-:-:S04]  /*6390*/  FADD.FTZ R117, R118, R117 ;  /* 0x0000007576757221 */ /* 0x000fc80000010000 */
[----:B------:R-:W-:-:S07]  /*63a0*/  @P1 FADD.FTZ R117, R45, R117 ;  /* 0x000000752d751221 */ /* 0x000fce0000010000 */
.L_x_39709:
[----:B------:R-:W-:Y:S01]  /*63b0*/  HADD2.F32 R118, -RZ, R121.H0_H0 ;  /* 0x20000079ff767230 */ /* 0x000fe20000004100 */
[----:B------:R-:W-:Y:S06]  /*63c0*/  @P2 BRA `(.L_x_39710) ;  /* 0x00000000000c2947 */ /* 0x000fec0003800000 */
[----:B------:R-:W-:Y:S05]  /*63d0*/  @!P1 BRA `(.L_x_39711) ;  /* 0x0000000000149947 */ /* 0x000fea0003800000 */
[----:B-----5:R-:W-:Y:S01]  /*63e0*/  FADD.FTZ R118, R46, R118 ;  /* 0x000000762e767221 */ /* 0x020fe20000010000 */
[----:B------:R-:W-:Y:S06]  /*63f0*/  BRA `(.L_x_39711) ;  /* 0x00000000000c7947 */ /* 0x000fec0003800000 */
.L_x_39710:
[----:B-----5:R-:W-:-:S05]  /*6400*/  HADD2.F32 R119, -RZ, R41.H0_H0 ;  /* 0x20000029ff777230 */ /* 0x020fca0000004100 */
[----:B------:R-:W-:-:S04]  /*6410*/  FADD.FTZ R118, R119, R118 ;  /* 0x0000007677767221 */ /* 0x000fc80000010000 */
[----:B------:R-:W-:-:S07]  /*6420*/  @P1 FADD.FTZ R118, R46, R118 ;  /* 0x000000762e761221 */ /* 0x000fce0000010000 */
.L_x_39711:
[----:B------:R-:W-:Y:S01]  /*6430*/  HADD2.F32 R119, -RZ, R121.H1_H1 ;  /* 0x30000079ff777230 */ /* 0x000fe20000004100 */
[----:B------:R-:W-:Y:S06]  /*6440*/  @P2 BRA `(.L_x_39712) ;  /* 0x00000000000c2947 */ /* 0x000fec0003800000 */
[----:B------:R-:W-:Y:S05]  /*6450*/  @!P1 BRA `(.L_x_39713) ;  /* 0x0000000000149947 */ /* 0x000fea0003800000 */
[----:B-----5:R-:W-:Y:S01]  /*6460*/  FADD.FTZ R119, R47, R119 ;  /* 0x000000772f777221 */ /* 0x020fe20000010000 */
[----:B------:R-:W-:Y:S06]  /*6470*/  BRA `(.L_x_39713) ;  /* 0x00000000000c7947 */ /* 0x000fec0003800000 */
.L_x_39712:
[----:B-----5:R-:W-:-:S05]  /*6480*/  HADD2.F32 R120, -RZ, R41.H1_H1 ;  /* 0x30000029ff787230 */ /* 0x020fca0000004100 */
[----:B------:R-:W-:-:S04]  /*6490*/  FADD.FTZ R119, R120, R119 ;  /* 0x0000007778777221 */ /* 0x000fc80000010000 */
[----:B------:R-:W-:-:S07]  /*64a0*/  @P1 FADD.FTZ R119, R47, R119 ;  /* 0x000000772f771221 */ /* 0x000fce0000010000 */
.L_x_39713:
[----:B------:R-:W-:Y:S01]  /*64b0*/  HADD2.F32 R120, -RZ, R122.H0_H0 ;  /* 0x2000007aff787230 */ /* 0x000fe20000004100 */
[----:B------:R-:W-:Y:S06]  /*64c0*/  @P2 BRA `(.L_x_39714) ;  /* 0x00000000000c2947 */ /* 0x000fec0003800000 */
[----:B------:R-:W-:Y:S05]  /*64d0*/  @!P1 BRA `(.L_x_39715) ;  /* 0x0000000000149947 */ /* 0x000fea0003800000 */
[----:B-----5:R-:W-:Y:S01]  /*64e0*/  FADD.FTZ R120, R48, R120 ;  /* 0x0000007830787221 */ /* 0x020fe20000010000 */
[----:B------:R-:W-:Y:S06]  /*64f0*/  BRA `(.L_x_39715) ;  /* 0x00000000000c7947 */ /* 0x000fec0003800000 */
.L_x_39714:
[----:B-----5:R-:W-:-:S05]  /*6500*/  HADD2.F32 R121, -RZ, R42.H0_H0 ;  /* 0x2000002aff797230 */ /* 0x020fca0000004100 */
[----:B------:R-:W-:-:S04]  /*6510*/  FADD.FTZ R120, R121, R120 ;  /* 0x0000007879787221 */ /* 0x000fc80000010000 */
[----:B------:R-:W-:-:S07]  /*6520*/  @P1 FADD.FTZ R120, R48, R120 ;  /* 0x0000007830781221 */ /* 0x000fce0000010000 */
.L_x_39715:
[----:B------:R-:W-:Y:S01]  /*6530*/  HADD2.F32 R121, -RZ, R122.H1_H1 ;  /* 0x3000007aff797230 */ /* 0x000fe20000004100 */
[----:B------:R-:W-:Y:S06]  /*6540*/  @P2 BRA `(.L_x_39716) ;  /* 0x00000000000c2947 */ /* 0x000fec0003800000 */
[----:B------:R-:W-:Y:S05]  /*6550*/  @!P1 BRA `(.L_x_39717) ;  /* 0x0000000000149947 */ /* 0x000fea0003800000 */
[----:B-----5:R-:W-:Y:S01]  /*6560*/  FADD.FTZ R121, R49, R121 ;  /* 0x0000007931797221 */ /* 0x020fe20000010000 */
[----:B------:R-:W-:Y:S06]  /*6570*/  BRA `(.L_x_39717) ;  /* 0x00000000000c7947 */ /* 0x000fec0003800000 */
.L_x_39716:
[----:B-----5:R-:W-:-:S05]  /*6580*/  HADD2.F32 R122, -RZ, R42.H1_H1 ;  /* 0x3000002aff7a7230 */ /* 0x020fca0000004100 */
[----:B------:R-:W-:-:S04]  /*6590*/  FADD.FTZ R121, R122, R121 ;  /* 0x000000797a797221 */ /* 0x000fc80000010000 */
[----:B------:R-:W-:-:S07]  /*65a0*/  @P1 FADD.FTZ R121, R49, R121 ;  /* 0x0000007931791221 */ /* 0x000fce0000010000 */
.L_x_39717:
[----:B------:R-:W-:Y:S01]  /*65b0*/  HADD2.F32 R122, -RZ, R123.H0_H0 ;  /* 0x2000007bff7a7230 */ /* 0x000fe20000004100 */
[----:B------:R-:W-:Y:S06]  /*65c0*/  @P2 BRA `(.L_x_39718) ;  /* 0x00000000000c2947 */ /* 0x000fec0003800000 */
[----:B------:R-:W-:Y:S05]  /*65d0*/  @!P1 BRA `(.L_x_39719) ;  /* 0x0000000000149947 */ /* 0x000fea0003800000 */
[----:B-----5:R-:W-:Y:S01]  /*65e0*/  FADD.FTZ R122, R50, R122 ;  /* 0x0000007a327a7221 */ /* 0x020fe20000010000 */
[----:B------:R-:W-:Y:S06]  /*65f0*/  BRA `(.L_x_39719) ;  /* 0x00000000000c7947 */ /* 0x000fec0003800000 */
.L_x_39718:
[----:B-1-345:R-:W-:-:S05]  /*6600*/  HADD2.F32 R132, -RZ, R43.H0_H0 ;  /* 0x2000002bff847230 */ /* 0x03afca0000004100 */
[----:B------:R-:W-:-:S04]  /*6610*/  FADD.FTZ R122, R132, R122 ;  /* 0x0000007a847a7221 */ /* 0x000fc80000010000 */
[----:B------:R-:W-:-:S07]  /*6620*/  @P1 FADD.FTZ R122, R50, R122 ;  /* 0x0000007a327a1221 */ /* 0x000fce0000010000 */
.L_x_39719:
[----:B------:R-:W-:Y:S01]  /*6630*/  HADD2.F32 R123, -RZ, R123.H1_H1 ;  /* 0x3000007bff7b7230 */ /* 0x000fe20000004100 */
[----:B------:R-:W-:Y:S06]  /*6640*/  @P2 BRA `(.L_x_39720) ;  /* 0x00000000000c2947 */ /* 0x000fec0003800000 */
[----:B------:R-:W-:Y:S05]  /*6650*/  @!P1 BRA `(.L_x_39721) ;  /* 0x0000000000149947 */ /* 0x000fea0003800000 */
[----:B-----5:R-:W-:Y:S01]  /*6660*/  FADD.FTZ R123, R51, R123 ;  /* 0x0000007b337b7221 */ /* 0x020fe20000010000 */
[----:B------:R-:W-:Y:S06]  /*6670*/  BRA `(.L_x_39721) ;  /* 0x00000000000c7947 */ /* 0x000fec0003800000 */
.L_x_39720:
[----:B-1-345:R-:W-:-:S05]  /*6680*/  HADD2.F32 R132, -RZ, R43.H1_H1 ;  /* 0x3000002bff847230 */ /* 0x03afca0000004100 */
[----:B------:R-:W-:-:S04]  /*6690*/  FADD.FTZ R123, R132, R123 ;  /* 0x0000007b847b7221 */ /* 0x000fc80000010000 */
[----:B------:R-:W-:-:S07]  /*66a0*/  @P1 FADD.FTZ R123, R51, R123 ;  /* 0x0000007b337b1221 */ /* 0x000fce0000010000 */
.L_x_39721:
[----:B-1-34-:R-:W-:-:S04]  /*66b0*/  LEA R132, P1, R134, UR12, 0x5 ;  /* 0x0000000c86847c11 */ /* 0x01afc8000f8228ff */
[C---:B------:R-:W-:Y:S02]  /*66c0*/  LEA.HI.X R133, R134.reuse, UR13, RZ, 0x5, P1 ;  /* 0x0000000d86857c11 */ /* 0x040fe400088f2cff */
[----:B------:R-:W-:-:S03]  /*66d0*/  IADD3 R134, R134, 0x20, RZ ;  /* 0x0000002086867810 */ /* 0x000fc60007ffe0ff */
[----:B------:R0:W-:Y:S04]  /*66e0*/  STG.E.128 desc[UR4][R132.64], R116 ;  /* 0x0000007484007986 */ /* 0x0001e8000c101d04 */
[----:B------:R0:W-:Y:S02]  /*66f0*/  STG.E.128 desc[UR4][R132.64+0x10], R120 ;  /* 0x0000107884007986 */ /* 0x0001e4000c101d04 */
.L_x_39705:
[----:B------:R-:W-:Y:S05]  /*6700*/  BSYNC B0 ;  /* 0x0000000000007941 */ /* 0x000fea0003800000 */
.L_x_39704:
        /* <DEDUP_REMOVED lines=24> */
.L_x_39724:
[----:B-----5:R-:W-:-:S05]  /*6890*/  HADD2.F32 R125, -RZ, R40.H0_H0 ;  /* 0x20000028ff7d7230 */ /* 0x020fca0000004100 */
[----:B------:R-:W-:-:S04]  /*68a0*/  FADD.FTZ R124, R125, R124 ;  /* 0x0000007c7d7c7221 */ /* 0x000fc80000010000 */
[----:B------:R-:W-:-:S07]  /*68b0*/  @P1 FADD.FTZ R124, R44, R124 ;  /* 0x0000007c2c7c1221 */ /* 0x000fce0000010000 */
.L_x_39725:
[----:B------:R-:W-:Y:S01]  /*68c0*/  HADD2.F32 R125, -RZ, R128.H1_H1 ;  /* 0x30000080ff7d7230 */ /* 0x000fe20000004100 */
[----:B------:R-:W-:Y:S06]  /*68d0*/  @P2 BRA `(.L_x_39726) ;  /* 0x00000000000c2947 */ /* 0x000fec0003800000 */
[----:B------:R-:W-:Y:S05]  /*68e0*/  @!P1 BRA `(.L_x_39727) ;  /* 0x0000000000149947 */ /* 0x000fea0003800000 */
[----:B-----5:R-:W-:Y:S01]  /*68f0*/  FADD.FTZ R125, R45, R125 ;  /* 0x0000007d2d7d7221 */ /* 0x020fe20000010000 */
[----:B------:R-:W-:Y:S06]  /*6900*/  BRA `(.L_x_39727) ;  /* 0x00000000000c7947 */ /* 0x000fec0003800000 */
.L_x_39726:
[----:B-----5:R-:W-:-:S05]  /*6910*/  HADD2.F32 R126, -RZ, R40.H1_H1 ;  /* 0x30000028ff7e7230 */ /* 0x020fca0000004100 */
[----:B------:R-:W-:-:S04]  /*6920*/  FADD.FTZ R125, R126, R125 ;  /* 0x0000007d7e7d7221 */ /* 0x000fc80000010000 */
[----:B------:R-:W-:-:S07]  /*6930*/  @P1 FADD.FTZ R125, R45, R125 ;  /* 0x0000007d2d7d1221 */ /* 0x000fce0000010000 */
.L_x_39727:
[----:B------:R-:W-:Y:S01]  /*6940*/  HADD2.F32 R126, -RZ, R129.H0_H0 ;  /* 0x20000081ff7e7230 */ /* 0x000fe20000004100 */
[----:B------:R-:W-:Y:S06]  /*6950*/  @P2 BRA `(.L_x_39728) ;  /* 0x00000000000c2947 */ /* 0x000fec0003800000 */
[----:B------:R-:W-:Y:S05]  /*6960*/  @!P1 BRA `(.L_x_39729) ;  /* 0x0000000000149947 */ /* 0x000fea0003800000 */
[----:B-----5:R-:W-:Y:S01]  /*6970*/  FADD.FTZ R126, R46, R126 ;  /* 0x0000007e2e7e7221 */ /* 0x020fe20000010000 */
[----:B------:R-:W-:Y:S06]  /*6980*/  BRA `(.L_x_39729) ;  /* 0x00000000000c7947 */ /* 0x000fec0003800000 */
.L_x_39728:
[----:B-----5:R-:W-:-:S05]  /*6990*/  HADD2.F32 R127, -RZ, R41.H0_H0 ;  /* 0x20000029ff7f7230 */ /* 0x020fca0000004100 */
[----:B------:R-:W-:-:S04]  /*69a0*/  FADD.FTZ R126, R127, R126 ;  /* 0x0000007e7f7e7221 */ /* 0x000fc80000010000 */
[----:B------:R-:W-:-:S07]  /*69b0*/  @P1 FADD.FTZ R126, R46, R126 ;  /* 0x0000007e2e7e1221 */ /* 0x000fce0000010000 */
.L_x_39729:
[----:B------:R-:W-:Y:S01]  /*69c0*/  HADD2.F32 R127, -RZ, R129.H1_H1 ;  /* 0x30000081ff7f7230 */ /* 0x000fe20000004100 */
[----:B------:R-:W-:Y:S06]  /*69d0*/  @P2 BRA `(.L_x_39730) ;  /* 0x00000000000c2947 */ /* 0x000fec0003800000 */
[----:B------:R-:W-:Y:S05]  /*69e0*/  @!P1 BRA `(.L_x_39731) ;  /* 0x0000000000149947 */ /* 0x000fea0003800000 */
[----:B-----5:R-:W-:Y:S01]  /*69f0*/  FADD.FTZ R127, R47, R127 ;  /* 0x0000007f2f7f7221 */ /* 0x020fe20000010000 */
[----:B------:R-:W-:Y:S06]  /*6a00*/  BRA `(.L_x_39731) ;  /* 0x00000000000c7947 */ /* 0x000fec0003800000 */
.L_x_39730:
[----:B-----5:R-:W-:-:S05]  /*6a10*/  HADD2.F32 R128, -RZ, R41.H1_H1 ;  /* 0x30000029ff807230 */ /* 0x020fca0000004100 */
[----:B------:R-:W-:-:S04]  /*6a20*/  FADD.FTZ R127, R128, R127 ;  /* 0x0000007f807f7221 */ /* 0x000fc80000010000 */
[----:B------:R-:W-:-:S07]  /*6a30*/  @P1 FADD.FTZ R127, R47, R127 ;  /* 0x0000007f2f7f1221 */ /* 0x000fce0000010000 */
.L_x_39731:
[----:B------:R-:W-:Y:S01]  /*6a40*/  HADD2.F32 R128, -RZ, R130.H0_H0 ;  /* 0x20000082ff807230 */ /* 0x000fe20000004100 */
[----:B------:R-:W-:Y:S06]  /*6a50*/  @P2 BRA `(.L_x_39732) ;  /* 0x00000000000c2947 */ /* 0x000fec0003800000 */
[----:B------:R-:W-:Y:S05]  /*6a60*/  @!P1 BRA `(.L_x_39733) ;  /* 0x0000000000149947 */ /* 0x000fea0003800000 */
[----:B-----5:R-:W-:Y:S01]  /*6a70*/  FADD.FTZ R128, R48, R128 ;  /* 0x0000008030807221 */ /* 0x020fe20000010000 */
[----:B------:R-:W-:Y:S06]  /*6a80*/  BRA `(.L_x_39733) ;  /* 0x00000000000c7947 */ /* 0x000fec0003800000 */
.L_x_39732:
[----:B-----5:R-:W-:-:S05]  /*6a90*/  HADD2.F32 R129, -RZ, R42.H0_H0 ;  /* 0x2000002aff817230 */ /* 0x020fca0000004100 */
[----:B------:R-:W-:-:S04]  /*6aa0*/  FADD.FTZ R128, R129, R128 ;  /* 0x0000008081807221 */ /* 0x000fc80000010000 */
[----:B------:R-:W-:-:S07]  /*6ab0*/  @P1 FADD.FTZ R128, R48, R128 ;  /* 0x0000008030801221 */ /* 0x000fce0000010000 */
.L_x_39733:
[----:B------:R-:W-:Y:S01]  /*6ac0*/  HADD2.F32 R129, -RZ, R130.H1_H1 ;  /* 0x30000082ff817230 */ /* 0x000fe20000004100 */
[----:B------:R-:W-:Y:S06]  /*6ad0*/  @P2 BRA `(.L_x_39734) ;  /* 0x00000000000c2947 */ /* 0x000fec0003800000 */
[----:B------:R-:W-:Y:S05]  /*6ae0*/  @!P1 BRA `(.L_x_39735) ;  /* 0x0000000000149947 */ /* 0x000fea0003800000 */
[----:B-----5:R-:W-:Y:S01]  /*6af0*/  FADD.FTZ R129, R49, R129 ;  /* 0x0000008131817221 */ /* 0x020fe20000010000 */
[----:B------:R-:W-:Y:S06]  /*6b00*/  BRA `(.L_x_39735) ;  /* 0x00000000000c7947 */ /* 0x000fec0003800000 */
.L_x_39734:
[----:B-----5:R-:W-:-:S05]  /*6b10*/  HADD2.F32 R130, -RZ, R42.H1_H1 ;  /* 0x3000002aff827230 */ /* 0x020fca0000004100 */
[----:B------:R-:W-:-:S04]  /*6b20*/  FADD.FTZ R129, R130, R129 ;  /* 0x0000008182817221 */ /* 0x000fc80000010000 */
[----:B------:R-:W-:-:S07]  /*6b30*/  @P1 FADD.FTZ R129, R49, R129 ;  /* 0x0000008131811221 */ /* 0x000fce0000010000 */
.L_x_39735:
[----:B------:R-:W-:Y:S01]  /*6b40*/  HADD2.F32 R130, -RZ, R131.H0_H0 ;  /* 0x20000083ff827230 */ /* 0x000fe20000004100 */
[----:B------:R-:W-:Y:S06]  /*6b50*/  @P2 BRA `(.L_x_39736) ;  /* 0x00000000000c2947 */ /* 0x000fec0003800000 */
[----:B------:R-:W-:Y:S05]  /*6b60*/  @!P1 BRA `(.L_x_39737) ;  /* 0x0000000000149947 */ /* 0x000fea0003800000 */
[----:B-----5:R-:W-:Y:S01]  /*6b70*/  FADD.FTZ R130, R50, R130 ;  /* 0x0000008232827221 */ /* 0x020fe20000010000 */
[----:B------:R-:W-:Y:S06]  /*6b80*/  BRA `(.L_x_39737) ;  /* 0x00000000000c7947 */ /* 0x000fec0003800000 */
.L_x_39736:
[----:B-1-345:R-:W-:-:S05]  /*6b90*/  HADD2.F32 R132, -RZ, R43.H0_H0 ;  /* 0x2000002bff847230 */ /* 0x03afca0000004100 */
[----:B------:R-:W-:-:S04]  /*6ba0*/  FADD.FTZ R130, R132, R130 ;  /* 0x0000008284827221 */ /* 0x000fc80000010000 */
[----:B------:R-:W-:-:S07]  /*6bb0*/  @P1 FADD.FTZ R130, R50, R130 ;  /* 0x0000008232821221 */ /* 0x000fce0000010000 */
.L_x_39737:
[----:B------:R-:W-:Y:S01]  /*6bc0*/  HADD2.F32 R131, -RZ, R131.H1_H1 ;  /* 0x30000083ff837230 */ /* 0x000fe20000004100 */
[----:B------:R-:W-:Y:S06]  /*6bd0*/  @P2 BRA `(.L_x_39738) ;  /* 0x00000000000c2947 */ /* 0x000fec0003800000 */
[----:B------:R-:W-:Y:S05]  /*6be0*/  @!P1 BRA `(.L_x_39739) ;  /* 0x0000000000149947 */ /* 0x000fea0003800000 */
[----:B-----5:R-:W-:Y:S01]  /*6bf0*/  FADD.FTZ R131, R51, R131 ;  /* 0x0000008333837221 */ /* 0x020fe20000010000 */
[----:B------:R-:W-:Y:S06]  /*6c00*/  BRA `(.L_x_39739) ;  /* 0x00000000000c7947 */ /* 0x000fec0003800000 */
.L_x_39738:
[----:B-1-345:R-:W-:-:S05]  /*6c10*/  HADD2.F32 R132, -RZ, R43.H1_H1 ;  /* 0x3000002bff847230 */ /* 0x03afca0000004100 */
[----:B------:R-:W-:-:S04]  /*6c20*/  FADD.FTZ R131, R132, R131 ;  /* 0x0000008384837221 */ /* 0x000fc80000010000 */
[----:B------:R-:W-:-:S07]  /*6c30*/  @P1 FADD.FTZ R131, R51, R131 ;  /* 0x0000008333831221 */ /* 0x000fce0000010000 */
.L_x_39739:
[----:B-1-34-:R-:W-:-:S04]  /*6c40*/  LEA R132, P1, R134, UR12, 0x5 ;  /* 0x0000000c86847c11 */ /* 0x01afc8000f8228ff */
[----:B------:R-:W-:-:S05]  /*6c50*/  LEA.HI.X R133, R134, UR13, RZ, 0x5, P1 ;  /* 0x0000000d86857c11 */ /* 0x000fca00088f2cff */
[----:B------:R0:W-:Y:S04]  /*6c60*/  STG.E.128 desc[UR4][R132.64], R124 ;  /* 0x0000007c84007986 */ /* 0x0001e8000c101d04 */
[----:B------:R0:W-:Y:S02]  /*6c70*/  STG.E.128 desc[UR4][R132.64+0x10], R128 ;  /* 0x0000108084007986 */ /* 0x0001e4000c101d04 */
.L_x_39723:
[----:B------:R-:W-:Y:S05]  /*6c80*/  BSYNC B0 ;  /* 0x0000000000007941 */ /* 0x000fea0003800000 */
.L_x_39722:
[----:B01234-:R-:W-:Y:S01]  /*6c90*/  FADD.FTZ R132, RZ, R52 ;  /* 0x00000034ff847221 */ /* 0x01ffe20000010000 */
[----:B------:R-:W-:Y:S01]  /*6ca0*/  ISETP.GT.U32.AND P1, PT, R5, 0x3f, PT ;  /* 0x0000003f0500780c */ /* 0x000fe20003f24070 */
[----:B------:R-:W-:Y:S01]  /*6cb0*/  UMOV UR6, 0xffffffff ;  /* 0xffffffff00067882 */ /* 0x000fe20000000000 */
[----:B------:R-:W-:Y:S01]  /*6cc0*/  LOP3.LUT R4, R4, 0xffffffef, RZ, 0xc0, !PT ;  /* 0xffffffef04047812 */ /* 0x000fe200078ec0ff */
[----:B------:R-:W-:Y:S01]  /*6cd0*/  FADD.FTZ R132, R53, R132 ;  /* 0x0000008435847221 */ /* 0x000fe20000010000 */
[C---:B------:R-:W-:Y:S02]  /*6ce0*/  ISETP.GT.U32.AND P2, PT, R5.reuse, 0xff, PT ;  /* 0x000000ff0500780c */ /* 0x040fe40003f44070 */
[C---:B------:R-:W-:Y:S01]  /*6cf0*/  ISETP.GT.U32.AND P3, PT, R5.reuse, 0x11f, PT ;  /* 0x0000011f0500780c */ /* 0x040fe20003f64070 */
        /* <DEDUP_REMOVED lines=283> */
.L_x_39773:
        /* <DEDUP_REMOVED lines=111> */
.L_x_39742:
[----:B------:R-:W-:Y:S05]  /*85a0*/  BSYNC B0 ;  /* 0x0000000000007941 */ /* 0x000fea0003800000 */
.L_x_39741:
        /* <DEDUP_REMOVED lines=99> */
.L_x_39744:
[----:B------:R-:W-:Y:S05]  /*8be0*/  BSYNC B0 ;  /* 0x0000000000007941 */ /* 0x000fea0003800000 */
.L_x_39743:
        /* <DEDUP_REMOVED lines=99> */
.L_x_39746:
[----:B------:R-:W-:Y:S05]  /*9220*/  BSYNC B0 ;  /* 0x0000000000007941 */ /* 0x000fea0003800000 */
.L_x_39745:
        /* <DEDUP_REMOVED lines=99> */
.L_x_39748:
[----:B------:R-:W-:Y:S05]  /*9860*/  BSYNC B0 ;  /* 0x0000000000007941 */ /* 0x000fea0003800000 */
.L_x_39747:
        /* <DEDUP_REMOVED lines=99> */
.L_x_39750:
[----:B------:R-:W-:Y:S05]  /*9ea0*/  BSYNC B0 ;  /* 0x0000000000007941 */ /* 0x000fea0003800000 */
.L_x_39749:
        /* <DEDUP_REMOVED lines=14> */
[----:B------:R-:W-:-:S03]  /*9f90*/  FSEL R135, R174, RZ, !P1 ;  /* 0x000000ffae877208 */ /* 0x000fc60004800000 */
[----:B------:R0:W-:Y:S02]  /*9fa0*/  STL [R1+0x2c8], R0 ;  /* 0x0002c80001007387 */ /* 0x0001e40000100800 */
        /* <DEDUP_REMOVED lines=57> */
.L_x_39752:
[----:B------:R-:W-:Y:S05]  /*a340*/  BSYNC B0 ;  /* 0x0000000000007941 */ /* 0x000fea0003800000 */
.L_x_39751:
        /* <DEDUP_REMOVED lines=52> */
.L_x_39754:
[----:B------:R-:W-:Y:S05]  /*a690*/  BSYNC B0 ;  /* 0x0000000000007941 */ /* 0x000fea0003800000 */
.L_x_39753:
        /* <DEDUP_REMOVED lines=52> */
.L_x_39756:
[----:B------:R-:W-:Y:S05]  /*a9e0*/  BSYNC B0 ;  /* 0x0000000000007941 */ /* 0x000fea0003800000 */
.L_x_39755:
        /* <DEDUP_REMOVED lines=37> */
[----:B-----5:R-:W-:Y:S01]  /*ac40*/  FFMA.FTZ R176, R3, R251, R2 ;  /* 0x000000fb03b07223 */ /* 0x020fe20000010002 */
        /* <DEDUP_REMOVED lines=14> */
.L_x_39758:
[----:B------:R-:W-:Y:S05]  /*ad30*/  BSYNC B0 ;  /* 0x0000000000007941 */ /* 0x000fea0003800000 */
.L_x_39757:
        /* <DEDUP_REMOVED lines=51> */
.L_x_39760:
[----:B------:R-:W-:Y:S05]  /*b070*/  BSYNC B0 ;  /* 0x0000000000007941 */ /* 0x000fea0003800000 */
.L_x_39759:
[----:B01234-:R-:W0:Y:S02]  /*b080*/  LDC.64 R132, c[0x0][0x210] ;  /* 0x00008400ff847b82 */ /* 0x01fe240000000a00 */
[----:B0-----:R-:W-:-:S04]  /*b090*/  LEA R39, R132, R39, 0x2 ;  /* 0x0000002784277211 */ /* 0x001fc800078e10ff */
[----:B------:R-:W-:-:S13]  /*b0a0*/  ISETP.GE.AND P1, PT, R39, R133, PT ;  /* 0x000000852700720c */ /* 0x000fda0003f26270 */
[----:B------:R-:W-:Y:S05]  /*b0b0*/  @!P1 BRA `(.L_x_39761) ;  /* 0xffffff8000f89947 */ /* 0x000fea000383ffff */
[----:B------:R-:W-:Y:S05]  /*b0c0*/  EXIT ;  /* 0x000000000000794d */ /* 0x000fea0003800000 */
.L_x_39740:
        /* <DEDUP_REMOVED lines=8> */
.L_x_39763:
[----:B------:R-:W-:Y:S05]  /*b150*/  BSYNC B0 ;  /* 0x0000000000007941 */ /* 0x000fea0003800000 */
.L_x_39762:
        /* <DEDUP_REMOVED lines=9> */
.L_x_39764:
[----:B------:R-:W-:Y:S01]  /*b1f0*/  HFMA2.MMA R134, -RZ, RZ, 0, 2.384185791015625e-07 ;  /* 0x00000004ff867435 */ /* 0x000fe200000001ff */
[----:B------:R-:W-:Y:S01]  /*b200*/  FADD.FTZ R135, R135, R132 ;  /* 0x0000008487877221 */ /* 0x000fe20000010000 */
[----:B------:R-:W-:-:S04]  /*b210*/  MOV R132, 0xffffffff ;  /* 0xffffffff00847802 */ /* 0x000fc80000000f00 */
[----:B------:R-:W-:-:S07]  /*b220*/  MOV R137, R135 ;  /* 0x0000008700897202 */ /* 0x000fce0000000f00 */
[----:B------:R-:W-:Y:S05]  /*b230*/  WARPSYNC.COLLECTIVE R132, `(.L_x_39765) ;  /* 0x0000000084087348 */ /* 0x000fea0003c00000 */
[----:B------:R0:W1:Y:S02]  /*b240*/  SHFL.BFLY P6, R132, R137, R134, R133 ;  /* 0x0c00008689847389 */ /* 0x00006400000c0085 */
[----:B01----:R-:W-:Y:S01]  /*b250*/  ENDCOLLECTIVE ;  /* 0x000000000000791b */ /* 0x003fe20003800000 */
.L_x_39765:
[----:B------:R-:W-:Y:S01]  /*b260*/  HFMA2.MMA R134, -RZ, RZ, 0, 4.76837158203125e-07 ;  /* 0x00000008ff867435 */ /* 0x000fe200000001ff */
[----:B------:R-:W-:Y:S01]  /*b270*/  FADD.FTZ R135, R135, R132 ;  /* 0x0000008487877221 */ /* 0x000fe20000010000 */
[----:B------:R-:W-:-:S04]  /*b280*/  MOV R132, 0xffffffff ;  /* 0xffffffff00847802 */ /* 0x000fc80000000f00 */
[----:B------:R-:W-:-:S07]  /*b290*/  MOV R137, R135 ;  /* 0x0000008700897202 */ /* 0x000fce0000000f00 */
[----:B------:R-:W-:Y:S05]  /*b2a0*/  WARPSYNC.COLLECTIVE R132, `(.L_x_39766) ;  /* 0x0000000084087348 */ /* 0x000fea0003c00000 */
[----:B------:R0:W1:Y:S02]  /*b2b0*/  SHFL.BFLY P6, R132, R137, R134, R133 ;  /* 0x0c00008689847389 */ /* 0x00006400000c0085 */
[----:B01----:R-:W-:Y:S01]  /*b2c0*/  ENDCOLLECTIVE ;  /* 0x000000000000791b */ /* 0x003fe20003800000 */
.L_x_39766:
[----:B------:R-:W-:Y:S01]  /*b2d0*/  HFMA2.MMA R134, -RZ, RZ, 0, 9.5367431640625e-07 ;  /* 0x00000010ff867435 */ /* 0x000fe200000001ff */
[----:B------:R-:W-:Y:S01]  /*b2e0*/  FADD.FTZ R135, R135, R132 ;  /* 0x0000008487877221 */ /* 0x000fe20000010000 */
[----:B------:R-:W-:-:S04]  /*b2f0*/  MOV R132, 0xffffffff ;  /* 0xffffffff00847802 */ /* 0x000fc80000000f00 */
[----:B------:R-:W-:-:S07]  /*b300*/  MOV R137, R135 ;  /* 0x0000008700897202 */ /* 0x000fce0000000f00 */
[----:B------:R-:W-:Y:S05]  /*b310*/  WARPSYNC.COLLECTIVE R132, `(.L_x_39767) ;  /* 0x0000000084087348 */ /* 0x000fea0003c00000 */
[----:B------:R0:W1:Y:S02]  /*b320*/  SHFL.BFLY P6, R132, R137, R134, R133 ;  /* 0x0c00008689847389 */ /* 0x00006400000c0085 */
[----:B01----:R-:W-:Y:S01]  /*b330*/  ENDCOLLECTIVE ;  /* 0x000000000000791b */ /* 0x003fe20003800000 */
.L_x_39767:
        /* <DEDUP_REMOVED lines=175> */
.L_x_39768:
[----:B------:R-:W-:Y:S01]  /*be30*/  HFMA2.MMA R134, -RZ, RZ, 0, 1.1920928955078125e-07 ;  /* 0x00000002ff867435 */ /* 0x000fe200000001ff */
[----:B------:R-:W-:Y:S01]  /*be40*/  FADD.FTZ R135, R135, R132 ;  /* 0x0000008487877221 */ /* 0x000fe20000010000 */
[----:B------:R-:W-:-:S04]  /*be50*/  MOV R132, 0xffffffff ;  /* 0xffffffff00847802 */ /* 0x000fc80000000f00 */
[----:B------:R-:W-:-:S07]  /*be60*/  MOV R137, R135 ;  /* 0x0000008700897202 */ /* 0x000fce0000000f00 */
[----:B------:R-:W-:Y:S05]  /*be70*/  WARPSYNC.COLLECTIVE R132, `(.L_x_39769) ;  /* 0x0000000084087348 */ /* 0x000fea0003c00000 */
[----:B------:R0:W1:Y:S02]  /*be80*/  SHFL.BFLY P6, R132, R137, R134, R133 ;  /* 0x0c00008689847389 */ /* 0x00006400000c0085 */
[----:B01----:R-:W-:Y:S01]  /*be90*/  ENDCOLLECTIVE ;  /* 0x000000000000791b */ /* 0x003fe20003800000 */
.L_x_39769:
[----:B------:R-:W-:Y:S01]  /*bea0*/  HFMA2.MMA R134, -RZ, RZ, 0, 2.384185791015625e-07 ;  /* 0x00000004ff867435 */ /* 0x000fe200000001ff */
[----:B------:R-:W-:Y:S01]  /*beb0*/  FADD.FTZ R135, R135, R132 ;  /* 0x0000008487877221 */ /* 0x000fe20000010000 */
[----:B------:R-:W-:-:S04]  /*bec0*/  MOV R132, 0xffffffff ;  /* 0xffffffff00847802 */ /* 0x000fc80000000f00 */
[----:B------:R-:W-:-:S07]  /*bed0*/  MOV R137, R135 ;  /* 0x0000008700897202 */ /* 0x000fce0000000f00 */
[----:B------:R-:W-:Y:S05]  /*bee0*/  WARPSYNC.COLLECTIVE R132, `(.L_x_39770) ;  /* 0x0000000084087348 */ /* 0x000fea0003c00000 */
[----:B------:R0:W1:Y:S02]  /*bef0*/  SHFL.BFLY P6, R132, R137, R134, R133 ;  /* 0x0c00008689847389 */ /* 0x00006400000c0085 */
[----:B01----:R-:W-:Y:S01]  /*bf00*/  ENDCOLLECTIVE ;  /* 0x000000000000791b */ /* 0x003fe20003800000 */
.L_x_39770:
[----:B------:R-:W-:Y:S01]  /*bf10*/  HFMA2.MMA R134, -RZ, RZ, 0, 4.76837158203125e-07 ;  /* 0x00000008ff867435 */ /* 0x000fe200000001ff */
[----:B------:R-:W-:Y:S01]  /*bf20*/  FADD.FTZ R135, R135, R132 ;  /* 0x0000008487877221 */ /* 0x000fe20000010000 */
[----:B------:R-:W-:-:S04]  /*bf30*/  MOV R132, 0xffffffff ;  /* 0xffffffff00847802 */ /* 0x000fc80000000f00 */
[----:B------:R-:W-:-:S07]  /*bf40*/  MOV R137, R135 ;  /* 0x0000008700897202 */ /* 0x000fce0000000f00 */
[----:B------:R-:W-:Y:S05]  /*bf50*/  WARPSYNC.COLLECTIVE R132, `(.L_x_39771) ;  /* 0x0000000084087348 */ /* 0x000fea0003c00000 */
[----:B------:R0:W1:Y:S02]  /*bf60*/  SHFL.BFLY P6, R132, R137, R134, R133 ;  /* 0x0c00008689847389 */ /* 0x00006400000c0085 */
[----:B01----:R-:W-:Y:S01]  /*bf70*/  ENDCOLLECTIVE ;  /* 0x000000000000791b */ /* 0x003fe20003800000 */
.L_x_39771:
[----:B------:R-:W-:Y:S01]  /*bf80*/  HFMA2.MMA R134, -RZ, RZ, 0, 9.5367431640625e-07 ;  /* 0x00000010ff867435 */ /* 0x000fe200000001ff */
[----:B------:R-:W-:Y:S01]  /*bf90*/  FADD.FTZ R135, R135, R132 ;  /* 0x0000008487877221 */ /* 0x000fe20000010000 */
[----:B------:R-:W-:-:S04]  /*bfa0*/  MOV R132, 0xffffffff ;  /* 0xffffffff00847802 */ /* 0x000fc80000000f00 */
[----:B------:R-:W-:-:S07]  /*bfb0*/  MOV R137, R135 ;  /* 0x0000008700897202 */ /* 0x000fce0000000f00 */
[----:B------:R-:W-:Y:S05]  /*bfc0*/  WARPSYNC.COLLECTIVE R132, `(.L_x_39772) ;  /* 0x0000000084087348 */ /* 0x000fea0003c00000 */
[----:B------:R0:W1:Y:S02]  /*bfd0*/  SHFL.BFLY P6, R132, R137, R134, R133 ;  /* 0x0c00008689847389 */ /* 0x00006400000c0085 */
[----:B01----:R-:W-:Y:S01]  /*bfe0*/  ENDCOLLECTIVE ;  /* 0x000000000000791b */ /* 0x003fe20003800000 */
.L_x_39772:
[----:B------:R-:W-:Y:S05]  /*bff0*/  BRA `(.L_x_39773) ;  /* 0xffffffbc00ac7947 */ /* 0x000fea000383ffff */
.L_x_39774:
        /* <DEDUP_REMOVED lines=16> */
.L_x_66082:


//--------------------- .text._ZN10layer_norm31ln_parallel_residual_fwd_kernelINS_13Kernel_traitsI6__halfS2_fS2_fjLj2560ELj1ELj4ELj1ELj16ENS_18Kernel_traits_baseILj2560ES2_S2_fS2_fjLj128EEEEELb0ELb0ELb1EEEvNS_9FwdParamsE --------------------------
	.section	.text._ZN10layer_norm31ln_parallel_residual_fwd_kernelINS_13Kernel_traitsI6__halfS2_fS2_fjLj2560ELj1ELj4ELj1ELj16ENS_18Kernel_traits_baseILj2560ES2_S2_fS2_fjLj128EEEEELb0ELb0ELb1EEEvNS_9FwdParamsE,"ax",@progbits
	.align	128
        .global         _ZN10layer_norm31ln_parallel_residual_fwd_kernelINS_13Kernel_traitsI6__halfS2_fS2_fjLj2560ELj1ELj4ELj1ELj16ENS_18Kernel_traits_baseILj2560ES2_S2_fS2_fjLj128EEEEELb0ELb0ELb1EEEvNS_9FwdParamsE
        .type           _ZN10layer_norm31ln_parallel_residual_fwd_kernelINS_13Kernel_traitsI6__halfS2_fS2_fjLj2560ELj1ELj4ELj1ELj16ENS_18Kernel_traits_baseILj2560ES2_S2_fS2_fjLj128EEEEELb0ELb0ELb1EEEvNS_9FwdParamsE,@function
        .size           _ZN10layer_norm31ln_parallel_residual_fwd_kernelINS_13Kernel_traitsI6__halfS2_fS2_fjLj2560ELj1ELj4ELj1ELj16ENS_18Kernel_traits_baseILj2560ES2_S2_fS2_fjLj128EEEEELb0ELb0ELb1EEEvNS_9FwdParamsE,(.L_x_66083 - _ZN10layer_norm31ln_parallel_residual_fwd_kernelINS_13Kernel_traitsI6__halfS2_fS2_fjLj2560ELj1ELj4ELj1ELj16ENS_18Kernel_traits_baseILj2560ES2_S2_fS2_fjLj128EEEEELb0ELb0ELb1EEEvNS_9FwdParamsE)
        .other          _ZN10layer_norm31ln_parallel_residual_fwd_kernelINS_13Kernel_traitsI6__halfS2_fS2_fjLj2560ELj1ELj4ELj1ELj16ENS_18Kernel_traits_baseILj2560ES2_S2_fS2_fjLj128EEEEELb0ELb0ELb1EEEvNS_9FwdParamsE,@"STO_CUDA_ENTRY STV_DEFAULT"
_ZN10layer_norm31ln_parallel_residual_fwd_kernelINS_13Kernel_traitsI6__halfS2_fS2_fjLj2560ELj1ELj4ELj1ELj16ENS_18Kernel_traits_baseILj2560ES2_S2_fS2_fjLj128EEEEELb0ELb0ELb1EEEvNS_9FwdParamsE:
.text._ZN10layer_norm31ln_parallel_residual_fwd_kernelINS_13Kernel_traitsI6__halfS2_fS2_fjLj2560ELj1ELj4ELj1ELj16ENS_18Kernel_traits_baseILj2560ES2_S2_fS2_fjLj128EEEEELb0ELb0ELb1EEEvNS_9FwdParamsE:
[----:B------:R-:W0:Y:S01]  /*0000*/  LDC R1, c[0x0][0x28] ;  /* 0x00000a00ff017b82 */ /* 0x000e220000000800 */
[----:B------:R-:W1:Y:S01]  /*0010*/  S2R R0, SR_TID.X ;  /* 0x0000000000007919 */ /* 0x000e620000002100 */
[----:B------:R-:W-:Y:S01]  /*0020*/  ULDC.64 UR8, c[0x0][0x2c8] ;  /* 0x0000b20000087ab9 */ /* 0x000fe20000000a00 */
[----:B------:R-:W-:Y:S01]  /*0030*/  ULDC.64 UR10, c[0x0][0x2d0] ;  /* 0x0000b400000a7ab9 */ /* 0x000fe20000000a00 */
[----:B------:R-:W-:Y:S01]  /*0040*/  ISETP.NE.U32.AND P0, PT, RZ, UR8, PT ;  /* 0x00000008ff007c0c */ /* 0x000fe2000bf05070 */
[----:B------:R-:W2:Y:S01]  /*0050*/  S2R R2, SR_CTAID.X ;  /* 0x0000000000027919 */ /* 0x000ea20000002500 */
[----:B------:R-:W-:Y:S02]  /*0060*/  ISETP.NE.U32.AND P1, PT, RZ, UR10, PT ;  /* 0x0000000aff007c0c */ /* 0x000fe4000bf25070 */
[----:B------:R-:W3:Y:S01]  /*0070*/  LDC.64 R104, c[0x0][0x268] ;  /* 0x00009a00ff687b82 */ /* 0x000ee20000000a00 */
[----:B------:R-:W-:Y:S01]  /*0080*/  ISETP.NE.AND.EX P0, PT, RZ, UR9, PT, P0 ;  /* 0x00000009ff007c0c */ /* 0x000fe2000bf05300 */
[----:B------:R-:W-:Y:S01]  /*0090*/  ULDC.64 UR6, c[0x0][0x260] ;  /* 0x0000980000067ab9 */ /* 0x000fe20000000a00 */
[----:B------:R-:W-:Y:S01]  /*00a0*/  ISETP.NE.AND.EX P1, PT, RZ, UR11, PT, P1 ;  /* 0x0000000bff007c0c */ /* 0x000fe2000bf25310 */
[----:B------:R-:W-:Y:S01]  /*00b0*/  ULDC.64 UR4, c[0x0][0x208] ;  /* 0x0000820000047ab9 */ /* 0x000fe20000000a00 */
[----:B0-----:R-:W-:-:S03]  /*00c0*/  IADD3 R1, R1, -0x1a0, RZ ;  /* 0xfffffe6001017810 */ /* 0x001fc60007ffe0ff */
[----:B------:R-:W0:Y:S08]  /*00d0*/  LDC.64 R116, c[0x0][0x260] ;  /* 0x00009800ff747b82 */ /* 0x000e300000000a00 */
[----:B------:R-:W4:Y:S08]  /*00e0*/  @P0 LDC.64 R16, c[0x0][0x2c8] ;  /* 0x0000b200ff100b82 */ /* 0x000f300000000a00 */
[----:B------:R-:W2:Y:S01]  /*00f0*/  @P1 LDC.64 R72, c[0x0][0x2d0] ;  /* 0x0000b400ff481b82 */ /* 0x000ea20000000a00 */
[----:B-1----:R-:W-:-:S04]  /*0100*/  LOP3.LUT R4, R0, 0x1f, RZ, 0xc0, !PT ;  /* 0x0000001f00047812 */ /* 0x002fc800078ec0ff */
[C---:B------:R-:W-:Y:S02]  /*0110*/  @P0 LEA R68, P2, R4.reuse, UR8, 0x4 ;  /* 0x0000000804440c11 */ /* 0x040fe4000f8420ff */
[----:B------:R-:W-:Y:S02]  /*0120*/  LOP3.LUT R173, R4, 0x20, RZ, 0xfc, !PT ;  /* 0x0000002004ad7812 */ /* 0x000fe400078efcff */
[----:B------:R-:W-:Y:S02]  /*0130*/  @P0 IADD3.X R69, RZ, UR9, RZ, P2, !PT ;  /* 0x00000009ff450c10 */ /* 0x000fe400097fe4ff */
[C---:B------:R-:W-:Y:S02]  /*0140*/  @P0 LEA R60, P2, R173.reuse, UR8, 0x4 ;  /* 0x00000008ad3c0c11 */ /* 0x040fe4000f8420ff */
[C---:B------:R-:W-:Y:S02]  /*0150*/  SHF.L.U32 R168, R173.reuse, 0x4, RZ ;  /* 0x00000004ada87819 */ /* 0x040fe400000006ff */
[----:B------:R-:W-:Y:S01]  /*0160*/  @P0 LEA.HI.X R61, R173, UR9, RZ, 0x4, P2 ;  /* 0x00000009ad3d0c11 */ /* 0x000fe200090f24ff */
[----:B------:R-:W5:Y:S01]  /*0170*/  @P0 LDG.E.128 R68, desc[UR4][R68.64] ;  /* 0x0000000444440981 */ /* 0x000f62000c1e1d00 */
[----:B------:R-:W-:-:S02]  /*0180*/  SHF.R.U32.HI R6, RZ, 0x1c, R173 ;  /* 0x0000001cff067819 */ /* 0x000fc400000116ad */
[----:B------:R-:W-:Y:S02]  /*0190*/  @P1 IADD3 R56, P2, R168, UR10, RZ ;  /* 0x0000000aa8381c10 */ /* 0x000fe4000ff5e0ff */
[----:B------:R-:W-:Y:S01]  /*01a0*/  LOP3.LUT R165, R4, 0x40, RZ, 0xfc, !PT ;  /* 0x0000004004a57812 */ /* 0x000fe200078efcff */
[----:B------:R-:W5:Y:S01]  /*01b0*/  @P0 LDG.E.128 R60, desc[UR4][R60.64] ;  /* 0x000000043c3c0981 */ /* 0x000f62000c1e1d00 */
[----:B------:R-:W-:Y:S02]  /*01c0*/  @P1 IADD3.X R57, R6, UR11, RZ, P2, !PT ;  /* 0x0000000b06391c10 */ /* 0x000fe400097fe4ff */
[C---:B------:R-:W-:Y:S02]  /*01d0*/  @P0 LEA R52, P2, R165.reuse, UR8, 0x4 ;  /* 0x00000008a5340c11 */ /* 0x040fe4000f8420ff */
[C---:B------:R-:W-:Y:S02]  /*01e0*/  SHF.L.U32 R160, R165.reuse, 0x4, RZ ;  /* 0x00000004a5a07819 */ /* 0x040fe400000006ff */
[----:B------:R-:W-:-:S02]  /*01f0*/  @P0 LEA.HI.X R53, R165, UR9, RZ, 0x4, P2 ;  /* 0x00000009a5350c11 */ /* 0x000fc400090f24ff */
[C---:B------:R-:W-:Y:S02]  /*0200*/  LOP3.LUT R157, R4.reuse, 0x60, RZ, 0xfc, !PT ;  /* 0x00000060049d7812 */ /* 0x040fe400078efcff */
[C---:B------:R-:W-:Y:S02]  /*0210*/  LOP3.LUT R149, R4.reuse, 0x80, RZ, 0xfc, !PT ;  /* 0x0000008004957812 */ /* 0x040fe400078efcff */
[C---:B------:R-:W-:Y:S02]  /*0220*/  LOP3.LUT R141, R4.reuse, 0xa0, RZ, 0xfc, !PT ;  /* 0x000000a0048d7812 */ /* 0x040fe400078efcff */
[C---:B------:R-:W-:Y:S02]  /*0230*/  SHF.L.U32 R176, R4.reuse, 0x4, RZ ;  /* 0x0000000404b07819 */ /* 0x040fe400000006ff */
[----:B------:R-:W-:Y:S02]  /*0240*/  SHF.R.U32.HI R3, RZ, 0x5, R0 ;  /* 0x00000005ff037819 */ /* 0x000fe40000011600 */
[----:B------:R-:W-:-:S02]  /*0250*/  LOP3.LUT R133, R4, 0xc0, RZ, 0xfc, !PT ;  /* 0x000000c004857812 */ /* 0x000fc400078efcff */
[C---:B------:R-:W-:Y:S02]  /*0260*/  LOP3.LUT R125, R4.reuse, 0xe0, RZ, 0xfc, !PT ;  /* 0x000000e0047d7812 */ /* 0x040fe400078efcff */
[C---:B------:R-:W-:Y:S02]  /*0270*/  LOP3.LUT R7, R4.reuse, 0x100, RZ, 0xfc, !PT ;  /* 0x0000010004077812 */ /* 0x040fe400078efcff */
[----:B------:R-:W-:Y:S01]  /*0280*/  LOP3.LUT R109, R4, 0x120, RZ, 0xfc, !PT ;  /* 0x00000120046d7812 */ /* 0x000fe200078efcff */
[----:B0-----:R-:W-:Y:S01]  /*0290*/  IMAD.WIDE.U32 R172, R173, 0x10, R116 ;  /* 0x00000010adac7825 */ /* 0x001fe200078e0074 */
[----:B------:R-:W-:Y:S01]  /*02a0*/  SHF.R.U32.HI R22, RZ, 0x1c, R165 ;  /* 0x0000001cff167819 */ /* 0x000fe200000116a5 */
[----:B------:R-:W5:Y:S01]  /*02b0*/  @P1 LDG.E.128 R56, desc[UR4][R56.64] ;  /* 0x0000000438381981 */ /* 0x000f62000c1e1d00 */
[----:B------:R-:W-:Y:S01]  /*02c0*/  @P1 IADD3 R48, P2, R160, UR10, RZ ;  /* 0x0000000aa0301c10 */ /* 0x000fe2000ff5e0ff */
[----:B----4-:R-:W-:Y:S01]  /*02d0*/  @P0 IMAD.WIDE.U32 R16, R109, 0x10, R16 ;  /* 0x000000106d100825 */ /* 0x010fe200078e0010 */
[----:B------:R-:W-:Y:S01]  /*02e0*/  SHF.L.U32 R152, R157, 0x4, RZ ;  /* 0x000000049d987819 */ /* 0x000fe200000006ff */
[----:B------:R-:W5:Y:S01]  /*02f0*/  @P0 LDG.E.128 R52, desc[UR4][R52.64] ;  /* 0x0000000434340981 */ /* 0x000f62000c1e1d00 */
[----:B------:R-:W-:Y:S01]  /*0300*/  @P1 IADD3.X R49, R22, UR11, RZ, P2, !PT ;  /* 0x0000000b16311c10 */ /* 0x000fe200097fe4ff */
[----:B--2---:R-:W-:Y:S01]  /*0310*/  @P1 IMAD.WIDE.U32 R72, R109, 0x10, R72 ;  /* 0x000000106d481825 */ /* 0x004fe200078e0048 */
[----:B------:R-:W-:Y:S01]  /*0320*/  @P0 LEA R44, P2, R157, UR8, 0x4 ;  /* 0x000000089d2c0c11 */ /* 0x000fe2000f8420ff */
[----:B------:R-:W5:Y:S01]  /*0330*/  @P0 LDG.E.128 R16, desc[UR4][R16.64] ;  /* 0x0000000410100981 */ /* 0x000f62000c1e1d00 */
[----:B------:R-:W-:-:S02]  /*0340*/  SHF.R.U32.HI R23, RZ, 0x1c, R157 ;  /* 0x0000001cff177819 */ /* 0x000fc4000001169d */
[----:B------:R-:W-:Y:S02]  /*0350*/  @P0 LEA.HI.X R45, R157, UR9, RZ, 0x4, P2 ;  /* 0x000000099d2d0c11 */ /* 0x000fe400090f24ff */
[----:B------:R-:W-:Y:S02]  /*0360*/  SHF.L.U32 R144, R149, 0x4, RZ ;  /* 0x0000000495907819 */ /* 0x000fe400000006ff */
[----:B------:R-:W-:Y:S02]  /*0370*/  SHF.R.U32.HI R76, RZ, 0x1c, R149 ;  /* 0x0000001cff4c7819 */ /* 0x000fe40000011695 */
[----:B------:R-:W-:Y:S02]  /*0380*/  SHF.L.U32 R136, R141, 0x4, RZ ;  /* 0x000000048d887819 */ /* 0x000fe400000006ff */
[----:B------:R-:W-:Y:S02]  /*0390*/  SHF.R.U32.HI R77, RZ, 0x1c, R141 ;  /* 0x0000001cff4d7819 */ /* 0x000fe4000001168d */
[----:B------:R-:W-:-:S02]  /*03a0*/  SHF.L.U32 R0, R0, 0x4, RZ ;  /* 0x0000000400007819 */ /* 0x000fc400000006ff */
[----:B------:R-:W-:Y:S02]  /*03b0*/  @P1 IADD3 R64, P3, R176, UR10, RZ ;  /* 0x0000000ab0401c10 */ /* 0x000fe4000ff7e0ff */
[----:B------:R-:W-:Y:S02]  /*03c0*/  SHF.L.U32 R128, R133, 0x4, RZ ;  /* 0x0000000485807819 */ /* 0x000fe400000006ff */
[----:B------:R-:W-:Y:S02]  /*03d0*/  SHF.R.U32.HI R78, RZ, 0x1c, R133 ;  /* 0x0000001cff4e7819 */ /* 0x000fe40000011685 */
[----:B------:R-:W-:Y:S02]  /*03e0*/  SHF.L.U32 R120, R125, 0x4, RZ ;  /* 0x000000047d787819 */ /* 0x000fe400000006ff */
[----:B------:R-:W-:Y:S02]  /*03f0*/  SHF.L.U32 R112, R7, 0x4, RZ ;  /* 0x0000000407707819 */ /* 0x000fe400000006ff */
[----:B------:R-:W-:-:S02]  /*0400*/  LEA R3, R2, R3, 0x2 ;  /* 0x0000000302037211 */ /* 0x000fc400078e10ff */
[----:B------:R-:W-:Y:S02]  /*0410*/  @P0 LEA R224, P4, R125, UR8, 0x4 ;  /* 0x000000087de00c11 */ /* 0x000fe4000f8820ff */
[----:B------:R-:W-:Y:S01]  /*0420*/  @P0 LEA R4, P5, R7, UR8, 0x4 ;  /* 0x0000000807040c11 */ /* 0x000fe2000f8a20ff */
[----:B---3--:R-:W-:Y:S01]  /*0430*/  IMAD.WIDE.U32 R104, R109, 0x10, R104 ;  /* 0x000000106d687825 */ /* 0x008fe200078e0068 */
[----:B------:R-:W-:Y:S01]  /*0440*/  @P1 IADD3 R40, P2, R152, UR10, RZ ;  /* 0x0000000a98281c10 */ /* 0x000fe2000ff5e0ff */
[----:B------:R-:W5:Y:S01]  /*0450*/  @P1 LDG.E.128 R72, desc[UR4][R72.64] ;  /* 0x0000000448481981 */ /* 0x000f62000c1e1d00 */
[----:B------:R-:W-:Y:S02]  /*0460*/  LOP3.LUT R0, R0, 0x1f0, RZ, 0xc0, !PT ;  /* 0x000001f000007812 */ /* 0x000fe400078ec0ff */
[----:B------:R-:W-:Y:S01]  /*0470*/  @P1 IADD3.X R41, R23, UR11, RZ, P2, !PT ;  /* 0x0000000b17291c10 */ /* 0x000fe200097fe4ff */
[----:B------:R-:W-:Y:S01]  /*0480*/  IMAD.WIDE.U32 R164, R165, 0x10, R116 ;  /* 0x00000010a5a47825 */ /* 0x000fe200078e0074 */
[----:B------:R-:W-:Y:S01]  /*0490*/  @P0 LEA R36, P2, R149, UR8, 0x4 ;  /* 0x0000000895240c11 */ /* 0x000fe2000f8420ff */
[----:B------:R-:W5:Y:S01]  /*04a0*/  @P1 LDG.E.128 R48, desc[UR4][R48.64] ;  /* 0x0000000430301981 */ /* 0x000f62000c1e1d00 */
[----:B------:R-:W-:-:S02]  /*04b0*/  @P1 IADD3.X R65, RZ, UR11, RZ, P3, !PT ;  /* 0x0000000bff411c10 */ /* 0x000fc40009ffe4ff */
[----:B------:R-:W-:Y:S01]  /*04c0*/  @P0 LEA.HI.X R37, R149, UR9, RZ, 0x4, P2 ;  /* 0x0000000995250c11 */ /* 0x000fe200090f24ff */
[----:B------:R-:W-:Y:S01]  /*04d0*/  IMAD.WIDE.U32 R156, R157, 0x10, R116 ;  /* 0x000000109d9c7825 */ /* 0x000fe200078e0074 */
[----:B------:R-:W-:Y:S01]  /*04e0*/  @P1 IADD3 R32, P2, R144, UR10, RZ ;  /* 0x0000000a90201c10 */ /* 0x000fe2000ff5e0ff */
[----:B------:R-:W5:Y:S03]  /*04f0*/  @P0 LDG.E.128 R44, desc[UR4][R44.64] ;  /* 0x000000042c2c0981 */ /* 0x000f66000c1e1d00 */
[----:B------:R-:W-:Y:S02]  /*0500*/  @P1 IADD3.X R33, R76, UR11, RZ, P2, !PT ;  /* 0x0000000b4c211c10 */ /* 0x000fe400097fe4ff */
[----:B------:R-:W-:Y:S02]  /*0510*/  SHF.R.U32.HI R2, RZ, 0x1c, R7 ;  /* 0x0000001cff027819 */ /* 0x000fe40000011607 */
[----:B------:R-:W-:-:S02]  /*0520*/  @P0 LEA.HI.X R225, R125, UR9, RZ, 0x4, P4 ;  /* 0x000000097de10c11 */ /* 0x000fc4000a0f24ff */
[----:B------:R-:W-:Y:S01]  /*0530*/  @P0 LEA.HI.X R5, R7, UR9, RZ, 0x4, P5 ;  /* 0x0000000907050c11 */ /* 0x000fe2000a8f24ff */
[--C-:B------:R-:W-:Y:S01]  /*0540*/  IMAD.WIDE.U32 R108, R109, 0x10, R116.reuse ;  /* 0x000000106d6c7825 */ /* 0x100fe200078e0074 */
[C---:B------:R-:W-:Y:S01]  /*0550*/  @P0 LEA R28, P2, R141.reuse, UR8, 0x4 ;  /* 0x000000088d1c0c11 */ /* 0x040fe2000f8420ff */
[----:B------:R-:W5:Y:S03]  /*0560*/  @P1 LDG.E.128 R64, desc[UR4][R64.64] ;  /* 0x0000000440401981 */ /* 0x000f66000c1e1d00 */
[----:B------:R-:W-:Y:S01]  /*0570*/  @P0 LEA.HI.X R29, R141, UR9, RZ, 0x4, P2 ;  /* 0x000000098d1d0c11 */ /* 0x000fe200090f24ff */
[----:B------:R-:W5:Y:S01]  /*0580*/  @P1 LDG.E.128 R40, desc[UR4][R40.64] ;  /* 0x0000000428281981 */ /* 0x000f62000c1e1d00 */
[----:B------:R-:W-:Y:S02]  /*0590*/  @P1 IADD3 R24, P2, R136, UR10, RZ ;  /* 0x0000000a88181c10 */ /* 0x000fe4000ff5e0ff */
[----:B------:R-:W-:Y:S01]  /*05a0*/  @P1 IADD3 R12, P3, R128, UR10, RZ ;  /* 0x0000000a800c1c10 */ /* 0x000fe2000ff7e0ff */
[--C-:B------:R-:W-:Y:S01]  /*05b0*/  IMAD.WIDE.U32 R148, R149, 0x10, R116.reuse ;  /* 0x0000001095947825 */ /* 0x100fe200078e0074 */
[----:B------:R-:W-:Y:S01]  /*05c0*/  @P1 IADD3.X R25, R77, UR11, RZ, P2, !PT ;  /* 0x0000000b4d191c10 */ /* 0x000fe200097fe4ff */
[----:B------:R-:W5:Y:S01]  /*05d0*/  @P0 LDG.E.128 R36, desc[UR4][R36.64] ;  /* 0x0000000424240981 */ /* 0x000f62000c1e1d00 */
[----:B------:R-:W-:Y:S01]  /*05e0*/  @P0 LEA R240, P2, R133, UR8, 0x4 ;  /* 0x0000000885f00c11 */ /* 0x000fe2000f8420ff */
[----:B------:R-:W-:Y:S01]  /*05f0*/  IMAD.WIDE.U32 R140, R141, 0x10, R116 ;  /* 0x000000108d8c7825 */ /* 0x000fe200078e0074 */
[----:B------:R-:W-:Y:S01]  /*0600*/  @P1 IADD3.X R13, R78, UR11, RZ, P3, !PT ;  /* 0x0000000b4e0d1c10 */ /* 0x000fe20009ffe4ff */
[----:B------:R-:W5:Y:S01]  /*0610*/  @P1 LDG.E.128 R32, desc[UR4][R32.64] ;  /* 0x0000000420201981 */ /* 0x000f62000c1e1d00 */
[----:B------:R-:W-:Y:S01]  /*0620*/  @P0 LEA.HI.X R241, R133, UR9, RZ, 0x4, P2 ;  /* 0x0000000985f10c11 */ /* 0x000fe200090f24ff */
[----:B------:R-:W-:Y:S01]  /*0630*/  ULDC UR8, c[0x0][0x214] ;  /* 0x0000850000087ab9 */ /* 0x000fe20000000800 */
[----:B------:R-:W-:Y:S01]  /*0640*/  IADD3 R180, P2, R0, UR6, RZ ;  /* 0x0000000600b47c10 */ /* 0x000fe2000ff5e0ff */
[----:B------:R-:W5:Y:S01]  /*0650*/  @P0 LDG.E.128 R28, desc[UR4][R28.64] ;  /* 0x000000041c1c0981 */ /* 0x000f62000c1e1d00 */
[----:B------:R-:W-:-:S02]  /*0660*/  SHF.R.U32.HI R0, RZ, 0x1c, R125 ;  /* 0x0000001cff007819 */ /* 0x000fc4000001167d */
[----:B------:R-:W-:Y:S01]  /*0670*/  IADD3.X R181, RZ, UR7, RZ, P2, !PT ;  /* 0x00000007ffb57c10 */ /* 0x000fe200097fe4ff */
[----:B------:R-:W-:Y:S01]  /*0680*/  ULDC.64 UR6, c[0x0][0x268] ;  /* 0x00009a0000067ab9 */ /* 0x000fe20000000a00 */
[----:B------:R-:W-:Y:S01]  /*0690*/  @P1 IADD3 R8, P2, R120, UR10, RZ ;  /* 0x0000000a78081c10 */ /* 0x000fe2000ff5e0ff */
[----:B------:R-:W5:Y:S01]  /*06a0*/  @P1 LDG.E.128 R24, desc[UR4][R24.64] ;  /* 0x0000000418181981 */ /* 0x000f62000c1e1d00 */
[----:B------:R-:W-:Y:S02]  /*06b0*/  @P1 IADD3 R20, P3, R112, UR10, RZ ;  /* 0x0000000a70141c10 */ /* 0x000fe4000ff7e0ff */
[----:B------:R-:W-:Y:S01]  /*06c0*/  @P1 IADD3.X R9, R0, UR11, RZ, P2, !PT ;  /* 0x0000000b00091c10 */ /* 0x000fe200097fe4ff */
[----:B------:R-:W-:Y:S01]  /*06d0*/  IMAD.WIDE.U32 R132, R133, 0x10, R116 ;  /* 0x0000001085847825 */ /* 0x000fe200078e0074 */
[----:B------:R-:W-:Y:S01]  /*06e0*/  @P1 IADD3.X R21, R2, UR11, RZ, P3, !PT ;  /* 0x0000000b02151c10 */ /* 0x000fe20009ffe4ff */
[----:B------:R-:W5:Y:S01]  /*06f0*/  @P0 LDG.E.128 R240, desc[UR4][R240.64] ;  /* 0x00000004f0f00981 */ /* 0x000f62000c1e1d00 */
[----:B------:R-:W-:-:S02]  /*0700*/  IADD3 R168, P2, R168, UR6, RZ ;  /* 0x00000006a8a87c10 */ /* 0x000fc4000ff5e0ff */
[----:B------:R-:W-:Y:S01]  /*0710*/  IADD3 R160, P5, R160, UR6, RZ ;  /* 0x00000006a0a07c10 */ /* 0x000fe2000ffbe0ff */
[--C-:B------:R-:W-:Y:S01]  /*0720*/  IMAD.WIDE.U32 R124, R125, 0x10, R116.reuse ;  /* 0x000000107d7c7825 */ /* 0x100fe200078e0074 */
[----:B------:R-:W-:Y:S01]  /*0730*/  IADD3 R152, P4, R152, UR6, RZ ;  /* 0x0000000698987c10 */ /* 0x000fe2000ff9e0ff */
[----:B------:R-:W5:Y:S01]  /*0740*/  @P1 LDG.E.128 R12, desc[UR4][R12.64] ;  /* 0x000000040c0c1981 */ /* 0x000f62000c1e1d00 */
[----:B------:R-:W-:Y:S01]  /*0750*/  IADD3.X R169, R6, UR7, RZ, P2, !PT ;  /* 0x0000000706a97c10 */ /* 0x000fe200097fe4ff */
[----:B------:R-:W-:Y:S01]  /*0760*/  IMAD.WIDE.U32 R116, R7, 0x10, R116 ;  /* 0x0000001007747825 */ /* 0x000fe200078e0074 */
[----:B------:R-:W-:Y:S01]  /*0770*/  IADD3.X R161, R22, UR7, RZ, P5, !PT ;  /* 0x0000000716a17c10 */ /* 0x000fe2000affe4ff */
[----:B------:R-:W5:Y:S01]  /*0780*/  @P0 LDG.E.128 R224, desc[UR4][R224.64] ;  /* 0x00000004e0e00981 */ /* 0x000f62000c1e1d00 */
[----:B------:R-:W-:-:S03]  /*0790*/  IADD3.X R153, R23, UR7, RZ, P4, !PT ;  /* 0x0000000717997c10 */ /* 0x000fc6000a7fe4ff */
[----:B------:R-:W5:Y:S04]  /*07a0*/  @P1 LDG.E.128 R8, desc[UR4][R8.64] ;  /* 0x0000000408081981 */ /* 0x000f68000c1e1d00 */
[----:B------:R-:W5:Y:S04]  /*07b0*/  @P0 LDG.E.128 R4, desc[UR4][R4.64] ;  /* 0x0000000404040981 */ /* 0x000f68000c1e1d00 */
[----:B------:R-:W5:Y:S01]  /*07c0*/  @P1 LDG.E.128 R20, desc[UR4][R20.64] ;  /* 0x0000000414141981 */ /* 0x000f62000c1e1d00 */
[----:B------:R-:W-:Y:S02]  /*07d0*/  IADD3 R136, P2, R136, UR6, RZ ;  /* 0x0000000688887c10 */ /* 0x000fe4000ff5e0ff */
[----:B------:R-:W-:-:S02]  /*07e0*/  IADD3 R176, P3, R176, UR6, RZ ;  /* 0x00000006b0b07c10 */ /* 0x000fc4000ff7e0ff */
[----:B------:R-:W-:Y:S02]  /*07f0*/  IADD3.X R137, R77, UR7, RZ, P2, !PT ;  /* 0x000000074d897c10 */ /* 0x000fe400097fe4ff */
[----:B------:R-:W-:Y:S02]  /*0800*/  ISETP.GE.AND P2, PT, R3, UR8, PT ;  /* 0x0000000803007c0c */ /* 0x000fe4000bf46270 */
[----:B------:R-:W-:Y:S02]  /*0810*/  IADD3.X R177, RZ, UR7, RZ, P3, !PT ;  /* 0x00000007ffb17c10 */ /* 0x000fe40009ffe4ff */
[----:B------:R-:W-:Y:S02]  /*0820*/  IADD3 R144, P3, R144, UR6, RZ ;  /* 0x0000000690907c10 */ /* 0x000fe4000ff7e0ff */
[----:B------:R-:W-:Y:S02]  /*0830*/  IADD3 R128, P5, R128, UR6, RZ ;  /* 0x0000000680807c10 */ /* 0x000fe4000ffbe0ff */
[----:B------:R-:W-:-:S02]  /*0840*/  IADD3.X R145, R76, UR7, RZ, P3, !PT ;  /* 0x000000074c917c10 */ /* 0x000fc40009ffe4ff */
[----:B------:R-:W-:Y:S02]  /*0850*/  IADD3 R120, P4, R120, UR6, RZ ;  /* 0x0000000678787c10 */ /* 0x000fe4000ff9e0ff */
[----:B------:R-:W-:Y:S02]  /*0860*/  IADD3 R112, P3, R112, UR6, RZ ;  /* 0x0000000670707c10 */ /* 0x000fe4000ff7e0ff */
[----:B------:R-:W-:Y:S02]  /*0870*/  IADD3.X R129, R78, UR7, RZ, P5, !PT ;  /* 0x000000074e817c10 */ /* 0x000fe4000affe4ff */
[----:B------:R-:W-:Y:S02]  /*0880*/  IADD3.X R121, R0, UR7, RZ, P4, !PT ;  /* 0x0000000700797c10 */ /* 0x000fe4000a7fe4ff */
[----:B------:R-:W-:Y:S01]  /*0890*/  IADD3.X R113, R2, UR7, RZ, P3, !PT ;  /* 0x0000000702717c10 */ /* 0x000fe20009ffe4ff */
        /* <DEDUP_REMOVED lines=31> */
[----:B------:R-:W-:Y:S01]  /*0a90*/  HADD2.F32 R68, -RZ, R69.H0_H0 ;  /* 0x20000045ff447230 */ /* 0x000fe20000004100 */
        /* <DEDUP_REMOVED lines=14> */
[--C-:B-1----:R-:W-:Y:S01]  /*0b80*/  HADD2.F32 R0, -RZ, R70.reuse.H0_H0 ;  /* 0x20000046ff007230 */ /* 0x102fe20000004100 */
[----:B------:R0:W-:Y:S01]  /*0b90*/  STL [R1+0x17c], R2 ;  /* 0x00017c0201007387 */ /* 0x0001e20000100800 */
[----:B------:R-:W-:Y:S02]  /*0ba0*/  @!P1 CS2R R32, SRZ ;  /* 0x0000000000209805 */ /* 0x000fe4000001ff00 */
[----:B------:R-:W-:Y:S01]  /*0bb0*/  @!P1 CS2R R34, SRZ ;  /* 0x0000000000229805 */ /* 0x000fe2000001ff00 */
[----:B--2---:R-:W-:Y:S01]  /*0bc0*/  HADD2.F32 R68, -RZ, R70.H1_H1 ;  /* 0x30000046ff447230 */ /* 0x004fe20000004100 */
[----:B------:R1:W-:Y:S01]  /*0bd0*/  STL [R1+0x178], R0 ;  /* 0x0001780001007387 */ /* 0x0003e20000100800 */
[----:B------:R-:W-:-:S02]  /*0be0*/  @!P0 CS2R R28, SRZ ;  /* 0x00000000001c8805 */ /* 0x000fc4000001ff00 */
[----:B------:R-:W-:Y:S02]  /*0bf0*/  @!P0 CS2R R30, SRZ ;  /* 0x00000000001e8805 */ /* 0x000fe4000001ff00 */
[----:B------:R-:W-:Y:S01]  /*0c00*/  @!P1 CS2R R24, SRZ ;  /* 0x0000000000189805 */ /* 0x000fe2000001ff00 */
[----:B------:R-:W-:Y:S01]  /*0c10*/  STL [R1+0x164], R68 ;  /* 0x0001644401007387 */ /* 0x000fe20000100800 */
[----:B------:R-:W-:Y:S01]  /*0c20*/  @!P1 CS2R R26, SRZ ;  /* 0x00000000001a9805 */ /* 0x000fe2000001ff00 */
[--C-:B0-----:R-:W-:Y:S01]  /*0c30*/  HADD2.F32 R2, -RZ, R71.reuse.H0_H0 ;  /* 0x20000047ff027230 */ /* 0x101fe20000004100 */
[----:B------:R-:W-:Y:S02]  /*0c40*/  @!P0 CS2R R240, SRZ ;  /* 0x0000000000f08805 */ /* 0x000fe4000001ff00 */
[----:B------:R-:W-:Y:S02]  /*0c50*/  @!P1 CS2R R12, SRZ ;  /* 0x00000000000c9805 */ /* 0x000fe4000001ff00 */
[----:B------:R-:W-:Y:S01]  /*0c60*/  @!P0 CS2R R224, SRZ ;  /* 0x0000000000e08805 */ /* 0x000fe2000001ff00 */
[----:B-1----:R-:W-:Y:S01]  /*0c70*/  HADD2.F32 R0, -RZ, R71.H1_H1 ;  /* 0x30000047ff007230 */ /* 0x002fe20000004100 */
[----:B------:R0:W-:Y:S01]  /*0c80*/  STL [R1+0x15c], R2 ;  /* 0x00015c0201007387 */ /* 0x0001e20000100800 */
[----:B------:R-:W-:-:S02]  /*0c90*/  @!P0 CS2R R242, SRZ ;  /* 0x0000000000f28805 */ /* 0x000fc4000001ff00 */
[----:B------:R-:W-:Y:S02]  /*0ca0*/  @!P0 CS2R R226, SRZ ;  /* 0x0000000000e28805 */ /* 0x000fe4000001ff00 */
[----:B------:R-:W-:Y:S01]  /*0cb0*/  @!P1 CS2R R14, SRZ ;  /* 0x00000000000e9805 */ /* 0x000fe2000001ff00 */
[----:B------:R1:W-:Y:S01]  /*0cc0*/  STL [R1+0x154], R0 ;  /* 0x0001540001007387 */ /* 0x0003e20000100800 */
[----:B------:R-:W-:Y:S02]  /*0cd0*/  @!P1 CS2R R10, SRZ ;  /* 0x00000000000a9805 */ /* 0x000fe4000001ff00 */
[----:B------:R-:W-:Y:S02]  /*0ce0*/  @!P0 CS2R R16, SRZ ;  /* 0x0000000000108805 */ /* 0x000fe4000001ff00 */
[----:B------:R-:W-:Y:S02]  /*0cf0*/  @!P0 CS2R R18, SRZ ;  /* 0x0000000000128805 */ /* 0x000fe4000001ff00 */
[----:B------:R-:W-:-:S02]  /*0d00*/  @!P1 CS2R R8, SRZ ;  /* 0x0000000000089805 */ /* 0x000fc4000001ff00 */
[----:B------:R-:W-:Y:S01]  /*0d10*/  @!P0 CS2R R4, SRZ ;  /* 0x0000000000048805 */ /* 0x000fe2000001ff00 */
[--C-:B0-----:R-:W-:Y:S01]  /*0d20*/  HADD2.F32 R2, -RZ, R64.reuse.H0_H0 ;  /* 0x20000040ff027230 */ /* 0x101fe20000004100 */
[----:B------:R-:W-:Y:S02]  /*0d30*/  @!P0 CS2R R6, SRZ ;  /* 0x0000000000068805 */ /* 0x000fe4000001ff00 */
[----:B------:R-:W-:Y:S02]  /*0d40*/  @!P1 CS2R R72, SRZ ;  /* 0x0000000000489805 */ /* 0x000fe4000001ff00 */
[----:B------:R-:W-:Y:S01]  /*0d50*/  @!P1 CS2R R74, SRZ ;  /* 0x00000000004a9805 */ /* 0x000fe2000001ff00 */
[----:B-1----:R-:W-:Y:S01]  /*0d60*/  HADD2.F32 R0, -RZ, R64.H1_H1 ;  /* 0x30000040ff007230 */ /* 0x002fe20000004100 */
[----:B------:R0:W-:Y:S01]  /*0d70*/  STL [R1+0x188], R2 ;  /* 0x0001880201007387 */ /* 0x0001e20000100800 */
[----:B------:R-:W-:Y:S01]  /*0d80*/  HADD2.F32 R64, -RZ, R65.H0_H0 ;  /* 0x20000041ff407230 */ /* 0x000fe20000004100 */
[----:B------:R-:W-:-:S02]  /*0d90*/  @!P1 CS2R R20, SRZ ;  /* 0x0000000000149805 */ /* 0x000fc4000001ff00 */
[----:B------:R-:W-:Y:S01]  /*0da0*/  @!P1 CS2R R22, SRZ ;  /* 0x0000000000169805 */ /* 0x000fe2000001ff00 */
[----:B------:R1:W-:Y:S01]  /*0db0*/  STL [R1+0x174], R0 ;  /* 0x0001740001007387 */ /* 0x0003e20000100800 */
[--C-:B------:R-:W-:Y:S01]  /*0dc0*/  HADD2.F32 R236, -RZ, R224.reuse.H0_H0 ;  /* 0x200000e0ffec7230 */ /* 0x100fe20000004100 */
[----:B------:R-:W-:Y:S01]  /*0dd0*/  ULDC.64 UR6, c[0x0][0x228] ;  /* 0x00008a0000067ab9 */ /* 0x000fe20000000a00 */
[----:B------:R-:W-:Y:S01]  /*0de0*/  HADD2.F32 R234, -RZ, R224.H1_H1 ;  /* 0x300000e0ffea7230 */ /* 0x000fe20000004100 */
[----:B------:R2:W-:Y:S01]  /*0df0*/  STL [R1+0x170], R64 ;  /* 0x0001704001007387 */ /* 0x0005e20000100800 */
[----:B------:R-:W-:Y:S01]  /*0e00*/  HADD2.F32 R252, -RZ, R241.H0_H0 ;  /* 0x200000f1fffc7230 */ /* 0x000fe20000004100 */
[----:B------:R-:W-:Y:S01]  /*0e10*/  ISETP.NE.U32.AND P0, PT, RZ, UR6, PT ;  /* 0x00000006ff007c0c */ /* 0x000fe2000bf05070 */
[----:B0-----:R-:W-:Y:S01]  /*0e20*/  HADD2.F32 R2, -RZ, R65.H1_H1 ;  /* 0x30000041ff027230 */ /* 0x001fe20000004100 */
[----:B------:R-:W-:Y:S01]  /*0e30*/  BSSY B0, `(.L_x_39775) ;  /* 0x00007e6000007945 */ /* 0x000fe20003800000 */
[----:B------:R-:W-:Y:S01]  /*0e40*/  HADD2.F32 R246, -RZ, R241.H1_H1 ;  /* 0x300000f1fff67230 */ /* 0x000fe20000004100 */
[----:B------:R-:W-:Y:S01]  /*0e50*/  ISETP.NE.AND.EX P0, PT, RZ, UR7, PT, P0 ;  /* 0x00000007ff007c0c */ /* 0x000fe2000bf05300 */
[--C-:B-1----:R-:W-:Y:S01]  /*0e60*/  HADD2.F32 R0, -RZ, R66.reuse.H0_H0 ;  /* 0x20000042ff007230 */ /* 0x102fe20000004100 */
[----:B------:R0:W-:Y:S01]  /*0e70*/  STL [R1+0x16c], R2 ;  /* 0x00016c0201007387 */ /* 0x0001e20000100800 */
[----:B------:R-:W-:Y:S01]  /*0e80*/  HADD2.F32 R238, -RZ, R243.H1_H1 ;  /* 0x300000f3ffee7230 */ /* 0x000fe20000004100 */
[----:B------:R-:W-:Y:S01]  /*0e90*/  ULDC UR6, c[0x0][0x218] ;  /* 0x0000860000067ab9 */ /* 0x000fe20000000800 */
[----:B--2---:R-:W-:Y:S01]  /*0ea0*/  HADD2.F32 R64, -RZ, R66.H1_H1 ;  /* 0x30000042ff407230 */ /* 0x004fe20000004100 */
[----:B------:R1:W-:Y:S01]  /*0eb0*/  STL [R1+0x168], R0 ;  /* 0x0001680001007387 */ /* 0x0003e20000100800 */
[--C-:B------:R-:W-:Y:S01]  /*0ec0*/  HADD2.F32 R232, -RZ, R225.reuse.H0_H0 ;  /* 0x200000e1ffe87230 */ /* 0x100fe20000004100 */
[----:B------:R-:W-:Y:S01]  /*0ed0*/  ULDC.U8 UR7, c[0x0][0x2a0] ;  /* 0x0000a80000077ab9 */ /* 0x000fe20000000000 */
[----:B------:R-:W-:Y:S01]  /*0ee0*/  HADD2.F32 R230, -RZ, R225.H1_H1 ;  /* 0x300000e1ffe67230 */ /* 0x000fe20000004100 */
[----:B------:R-:W-:Y:S01]  /*0ef0*/  STL [R1+0x160], R64 ;  /* 0x0001604001007387 */ /* 0x000fe20000100800 */
[----:B------:R-:W-:Y:S01]  /*0f00*/  HADD2.F32 R224, -RZ, R227.H0_H0 ;  /* 0x200000e3ffe07230 */ /* 0x000fe20000004100 */
[----:B------:R-:W-:Y:S01]  /*0f10*/  ULDC UR12, c[0x0][0x2d8] ;  /* 0x0000b600000c7ab9 */ /* 0x000fe20000000800 */
[----:B0-----:R-:W-:Y:S01]  /*0f20*/  HADD2.F32 R2, -RZ, R67.H0_H0 ;  /* 0x20000043ff027230 */ /* 0x001fe20000004100 */
[----:B------:R-:W-:Y:S01]  /*0f30*/  ULDC.64 UR18, c[0x0][0x228] ;  /* 0x00008a0000127ab9 */ /* 0x000fe20000000a00 */
[----:B------:R-:W-:Y:S01]  /*0f40*/  HADD2.F32 R222, -RZ, R227.H1_H1 ;  /* 0x300000e3ffde7230 */ /* 0x000fe20000004100 */
[----:B------:R-:W-:Y:S01]  /*0f50*/  ULDC.64 UR8, c[0x0][0x230] ;  /* 0x00008c0000087ab9 */ /* 0x000fe20000000a00 */
[----:B-1----:R-:W-:Y:S01]  /*0f60*/  HADD2.F32 R0, -RZ, R67.H1_H1 ;  /* 0x30000043ff007230 */ /* 0x002fe20000004100 */
[----:B------:R0:W-:Y:S01]  /*0f70*/  STL [R1+0x158], R2 ;  /* 0x0001580201007387 */ /* 0x0001e20000100800 */
[--C-:B------:R-:W-:Y:S01]  /*0f80*/  HADD2.F32 R247, -RZ, R13.reuse.H0_H0 ;  /* 0x2000000dfff77230 */ /* 0x100fe20000004100 */
[----:B------:R-:W-:Y:S01]  /*0f90*/  ULDC.64 UR10, c[0x0][0x238] ;  /* 0x00008e00000a7ab9 */ /* 0x000fe20000000a00 */
[----:B------:R-:W-:Y:S01]  /*0fa0*/  HADD2.F32 R245, -RZ, R13.H1_H1 ;  /* 0x3000000dfff57230 */ /* 0x000fe20000004100 */
[----:B------:R1:W-:Y:S01]  /*0fb0*/  STL [R1+0x150], R0 ;  /* 0x0001500001007387 */ /* 0x0003e20000100800 */
[----:B------:R-:W-:Y:S01]  /*0fc0*/  HADD2.F32 R241, -RZ, R14.H1_H1 ;  /* 0x3000000efff17230 */ /* 0x000fe20000004100 */
[----:B------:R-:W-:Y:S01]  /*0fd0*/  ULDC.64 UR14, c[0x0][0x2b8] ;  /* 0x0000ae00000e7ab9 */ /* 0x000fe20000000a00 */
[--C-:B------:R-:W-:Y:S01]  /*0fe0*/  HADD2.F32 R239, -RZ, R15.reuse.H0_H0 ;  /* 0x2000000fffef7230 */ /* 0x100fe20000004100 */
[----:B------:R-:W-:Y:S01]  /*0ff0*/  ULDC.64 UR16, c[0x0][0x2c0] ;  /* 0x0000b00000107ab9 */ /* 0x000fe20000000a00 */
        /* <DEDUP_REMOVED lines=21> */
[----:B------:R-:W-:Y:S01]  /*1150*/  STL [R1+0x124], R60 ;  /* 0x0001243c01007387 */ /* 0x000fe20000100800 */
[----:B------:R-:W-:Y:S02]  /*1160*/  HADD2.F32 R198, -RZ, R18.H1_H1 ;  /* 0x30000012ffc67230 */ /* 0x000fe40000004100 */
[----:B0-----:R-:W-:Y:S02]  /*1170*/  HADD2.F32 R2, -RZ, R63.H0_H0 ;  /* 0x2000003fff027230 */ /* 0x001fe40000004100 */
[----:B------:R-:W-:-:S02]  /*1180*/  HADD2.F32 R197, -RZ, R19.H0_H0 ;  /* 0x20000013ffc57230 */ /* 0x000fc40000004100 */
[----:B-1----:R-:W-:Y:S01]  /*1190*/  HADD2.F32 R0, -RZ, R63.H1_H1 ;  /* 0x3000003fff007230 */ /* 0x002fe20000004100 */
[----:B------:R0:W-:Y:S01]  /*11a0*/  STL [R1+0x11c], R2 ;  /* 0x00011c0201007387 */ /* 0x0001e20000100800 */
[----:B------:R-:W-:Y:S02]  /*11b0*/  HADD2.F32 R196, -RZ, R19.H1_H1 ;  /* 0x30000013ffc47230 */ /* 0x000fe40000004100 */
[----:B------:R-:W-:Y:S01]  /*11c0*/  HADD2.F32 R244, -RZ, R242.H0_H0 ;  /* 0x200000f2fff47230 */ /* 0x000fe20000004100 */
[----:B------:R1:W-:Y:S01]  /*11d0*/  STL [R1+0x114], R0 ;  /* 0x0001140001007387 */ /* 0x0003e20000100800 */
[----:B------:R-:W-:Y:S02]  /*11e0*/  HADD2.F32 R228, -RZ, R226.H0_H0 ;  /* 0x200000e2ffe47230 */ /* 0x000fe40000004100 */
[--C-:B------:R-:W-:Y:S02]  /*11f0*/  HADD2.F32 R235, -RZ, R8.reuse.H0_H0 ;  /* 0x20000008ffeb7230 */ /* 0x100fe40000004100 */
[----:B------:R-:W-:-:S02]  /*1200*/  HADD2.F32 R233, -RZ, R8.H1_H1 ;  /* 0x30000008ffe97230 */ /* 0x000fc40000004100 */
[--C-:B0-----:R-:W-:Y:S02]  /*1210*/  HADD2.F32 R2, -RZ, R56.reuse.H0_H0 ;  /* 0x20000038ff027230 */ /* 0x101fe40000004100 */
        /* <DEDUP_REMOVED lines=9> */
[----:B------:R-:W-:Y:S02]  /*12b0*/  HADD2.F32 R15, -RZ, R5.H0_H0 ;  /* 0x20000005ff0f7230 */ /* 0x000fe40000004100 */
[----:B0-----:R-:W-:Y:S02]  /*12c0*/  HADD2.F32 R2, -RZ, R57.H1_H1 ;  /* 0x30000039ff027230 */ /* 0x001fe40000004100 */
[----:B------:R-:W-:Y:S02]  /*12d0*/  HADD2.F32 R13, -RZ, R6.H0_H0 ;  /* 0x20000006ff0d7230 */ /* 0x000fe40000004100 */
        /* <DEDUP_REMOVED lines=14> */
[--C-:B------:R-:W-:Y:S01]  /*13c0*/  HADD2.F32 R19, -RZ, R74.reuse.H0_H0 ;  /* 0x2000004aff137230 */ /* 0x100fe20000004100 */
[----:B------:R1:W-:Y:S01]  /*13d0*/  STL [R1+0x110], R0 ;  /* 0x0001100001007387 */ /* 0x0003e20000100800 */
[----:B------:R-:W-:Y:S02]  /*13e0*/  HADD2.F32 R18, -RZ, R74.H1_H1 ;  /* 0x3000004aff127230 */ /* 0x000fe40000004100 */
[--C-:B------:R-:W-:Y:S02]  /*13f0*/  HADD2.F32 R17, -RZ, R75.reuse.H0_H0 ;  /* 0x2000004bff117230 */ /* 0x100fe40000004100 */
[----:B------:R-:W-:-:S02]  /*1400*/  HADD2.F32 R16, -RZ, R75.H1_H1 ;  /* 0x3000004bff107230 */ /* 0x000fc40000004100 */
[----:B0-----:R-:W-:Y:S02]  /*1410*/  HADD2.F32 R2, -RZ, R52.H0_H0 ;  /* 0x20000034ff027230 */ /* 0x001fe40000004100 */
[----:B------:R-:W-:Y:S02]  /*1420*/  HADD2.F32 R242, -RZ, R242.H1_H1 ;  /* 0x300000f2fff27230 */ /* 0x000fe40000004100 */
        /* <DEDUP_REMOVED lines=16> */
[----:B------:R-:W-:-:S03]  /*1530*/  HADD2.F32 R4, -RZ, R23.H1_H1 ;  /* 0x30000017ff047230 */ /* 0x000fc60000004100 */
[----:B------:R-:W-:Y:S01]  /*1540*/  STL [R1+0xe4], R52 ;  /* 0x0000e43401007387 */ /* 0x000fe20000100800 */
[--C-:B0-----:R-:W-:Y:S02]  /*1550*/  HADD2.F32 R2, -RZ, R55.reuse.H0_H0 ;  /* 0x20000037ff027230 */ /* 0x101fe40000004100 */
[----:B-1----:R-:W-:-:S03]  /*1560*/  HADD2.F32 R0, -RZ, R55.H1_H1 ;  /* 0x30000037ff007230 */ /* 0x002fc60000004100 */
[----:B------:R0:W-:Y:S04]  /*1570*/  STL [R1+0xdc], R2 ;  /* 0x0000dc0201007387 */ /* 0x0001e80000100800 */
[----:B------:R1:W-:Y:S01]  /*1580*/  STL [R1+0xd4], R0 ;  /* 0x0000d40001007387 */ /* 0x0003e20000100800 */
        /* <DEDUP_REMOVED lines=115> */
[----:B------:R-:W-:Y:S02]  /*1cc0*/  HADD2.F32 R240, -RZ, R243.H0_H0 ;  /* 0x200000f3fff07230 */ /* 0x000fe40000004100 */
[----:B------:R-:W-:Y:S01]  /*1cd0*/  HADD2.F32 R243, -RZ, R14.H0_H0 ;  /* 0x2000000efff37230 */ /* 0x000fe20000004100 */
[----:B------:R1:W-:Y:S01]  /*1ce0*/  STL [R1+0x4], R0 ;  /* 0x0000040001007387 */ /* 0x0003e20000100800 */
[----:B------:R-:W-:Y:S02]  /*1cf0*/  HADD2.F32 R14, -RZ, R5.H1_H1 ;  /* 0x30000005ff0e7230 */ /* 0x000fe40000004100 */
[----:B------:R-:W-:Y:S02]  /*1d00*/  HADD2.F32 R5, -RZ, R23.H0_H0 ;  /* 0x20000017ff057230 */ /* 0x000fe40000004100 */
[--C-:B0-----:R-:W-:Y:S02]  /*1d10*/  HADD2.F32 R2, -RZ, R12.reuse.H0_H0 ;  /* 0x2000000cff027230 */ /* 0x101fe40000004100 */
[----:B-1----:R-:W-:-:S03]  /*1d20*/  HADD2.F32 R0, -RZ, R12.H1_H1 ;  /* 0x3000000cff007230 */ /* 0x002fc60000004100 */
[----:B------:R0:W-:Y:S01]  /*1d30*/  STL [R1+0x8], R2 ;  /* 0x0000080201007387 */ /* 0x0001e20000100800 */
[----:B------:R-:W-:Y:S02]  /*1d40*/  HADD2.F32 R12, -RZ, R6.H1_H1 ;  /* 0x30000006ff0c7230 */ /* 0x000fe40000004100 */
[----:B------:R-:W-:Y:S01]  /*1d50*/  HADD2.F32 R6, -RZ, R22.H1_H1 ;  /* 0x30000016ff067230 */ /* 0x000fe20000004100 */
[----:B------:R0:W-:Y:S06]  /*1d60*/  STL [R1], R0 ;  /* 0x0000000001007387 */ /* 0x0001ec0000100800 */
.L_x_39937:
[----:B-1----:R-:W1:Y:S01]  /*1d70*/  S2R R213, SR_TID.X ;  /* 0x0000000000d57919 */ /* 0x002e620000002100 */
[----:B0-----:R-:W-:Y:S01]  /*1d80*/  IMAD R0, R3, UR6, RZ ;  /* 0x0000000603007c24 */ /* 0x001fe2000f8e02ff */
[----:B------:R-:W0:Y:S01]  /*1d90*/  LDC.64 R188, c[0x0][0x220] ;  /* 0x00008800ffbc7b82 */ /* 0x000e220000000a00 */
[----:B------:R-:W-:-:S03]  /*1da0*/  ISETP.NE.U32.AND P1, PT, RZ, UR8, PT ;  /* 0x00000008ff007c0c */ /* 0x000fc6000bf25070 */
[----:B------:R-:W-:Y:S02]  /*1db0*/  SHF.R.S32.HI R2, RZ, 0x1f, R0 ;  /* 0x0000001fff027819 */ /* 0x000fe40000011400 */
[----:B------:R-:W-:Y:S02]  /*1dc0*/  ISETP.NE.AND.EX P1, PT, RZ, UR9, PT, P1 ;  /* 0x00000009ff007c0c */ /* 0x000fe4000bf25310 */
[----:B------:R-:W-:Y:S02]  /*1dd0*/  LEA.HI R2, R2, R0, RZ, 0x3 ;  /* 0x0000000002027211 */ /* 0x000fe400078f18ff */
[----:B-1----:R-:W-:-:S04]  /*1de0*/  LOP3.LUT R213, R213, 0x1f, RZ, 0xc0, !PT ;  /* 0x0000001fd5d57812 */ /* 0x002fc800078ec0ff */
[----:B------:R-:W-:-:S04]  /*1df0*/  LEA.HI.SX32 R209, R2, R213, 0x1d ;  /* 0x000000d502d17211 */ /* 0x000fc800078feaff */
[----:B------:R-:W-:-:S04]  /*1e00*/  @P0 LEA R20, P2, R209, UR18, 0x4 ;  /* 0x00000012d1140c11 */ /* 0x000fc8000f8420ff */
[C---:B------:R-:W-:Y:S01]  /*1e10*/  @P0 LEA.HI.X R21, R209.reuse, UR19, RZ, 0x4, P2 ;  /* 0x00000013d1150c11 */ /* 0x040fe200090f24ff */
[----:B0-----:R-:W-:-:S04]  /*1e20*/  IMAD.WIDE.U32 R84, R209, 0x10, R188 ;  /* 0x00000010d1547825 */ /* 0x001fc800078e00bc */
[----:B-----5:R0:W5:Y:S04]  /*1e30*/  @P0 LDG.E.128 R100, desc[UR4][R20.64] ;  /* 0x0000000414640981 */ /* 0x020168000c1e1d00 */
[----:B------:R-:W2:Y:S01]  /*1e40*/  LDG.E.128 R84, desc[UR4][R84.64] ;  /* 0x0000000454547981 */ /* 0x000ea2000c1e1d00 */
[----:B0-----:R-:W-:-:S04]  /*1e50*/  @P1 LEA R20, P2, R209, UR8, 0x5 ;  /* 0x00000008d1141c11 */ /* 0x001fc8000f8428ff */
[----:B------:R-:W-:-:S05]  /*1e60*/  @P1 LEA.HI.X R21, R209, UR9, RZ, 0x5, P2 ;  /* 0x00000009d1151c11 */ /* 0x000fca00090f2cff */
[----:B------:R0:W5:Y:S04]  /*1e70*/  @P1 LDG.E.128 R96, desc[UR4][R20.64] ;  /* 0x0000000414601981 */ /* 0x000168000c1e1d00 */
[----:B------:R0:W5:Y:S01]  /*1e80*/  @P1 LDG.E.128 R92, desc[UR4][R20.64+0x10] ;  /* 0x00001004145c1981 */ /* 0x000162000c1e1d00 */
[----:B------:R-:W-:-:S04]  /*1e90*/  ISETP.NE.U32.AND P2, PT, RZ, UR18, PT ;  /* 0x00000012ff007c0c */ /* 0x000fc8000bf45070 */
[----:B------:R-:W-:Y:S01]  /*1ea0*/  ISETP.NE.AND.EX P2, PT, RZ, UR19, PT, P2 ;  /* 0x00000013ff007c0c */ /* 0x000fe2000bf45320 */
[----:B--2---:R-:W-:-:S12]  /*1eb0*/  HADD2.F32 R88, -RZ, R84.H0_H0 ;  /* 0x20000054ff587230 */ /* 0x004fd80000004100 */
[----:B0-----:R-:W-:Y:S05]  /*1ec0*/  @P2 BRA `(.L_x_39776) ;  /* 0x00000000000c2947 */ /* 0x001fea0003800000 */
[----:B------:R-:W-:Y:S05]  /*1ed0*/  @!P1 BRA `(.L_x_39777) ;  /* 0x0000000000149947 */ /* 0x000fea0003800000 */
[----:B-----5:R-:W-:Y:S01]  /*1ee0*/  FADD.FTZ R88, R96, R88 ;  /* 0x0000005860587221 */ /* 0x020fe20000010000 */
[----:B------:R-:W-:Y:S06]  /*1ef0*/  BRA `(.L_x_39777) ;  /* 0x00000000000c7947 */ /* 0x000fec0003800000 */
.L_x_39776:
[----:B-----5:R-:W-:-:S05]  /*1f00*/  HADD2.F32 R0, -RZ, R100.H0_H0 ;  /* 0x20000064ff007230 */ /* 0x020fca0000004100 */
[----:B------:R-:W-:-:S04]  /*1f10*/  FADD.FTZ R88, R88, R0 ;  /* 0x0000000058587221 */ /* 0x000fc80000010000 */
[----:B------:R-:W-:-:S07]  /*1f20*/  @P1 FADD.FTZ R88, R96, R88 ;  /* 0x0000005860581221 */ /* 0x000fce0000010000 */
.L_x_39777:
[----:B------:R-:W-:Y:S01]  /*1f30*/  HADD2.F32 R89, -RZ, R84.H1_H1 ;  /* 0x30000054ff597230 */ /* 0x000fe20000004100 */
[----:B------:R-:W-:Y:S06]  /*1f40*/  @P2 BRA `(.L_x_39778) ;  /* 0x00000000000c2947 */ /* 0x000fec0003800000 */
[----:B------:R-:W-:Y:S05]  /*1f50*/  @!P1 BRA `(.L_x_39779) ;  /* 0x0000000000149947 */ /* 0x000fea0003800000 */
[----:B-----5:R-:W-:Y:S01]  /*1f60*/  FADD.FTZ R89, R97, R89 ;  /* 0x0000005961597221 */ /* 0x020fe20000010000 */
[----:B------:R-:W-:Y:S06]  /*1f70*/  BRA `(.L_x_39779) ;  /* 0x00000000000c7947 */ /* 0x000fec0003800000 */
.L_x_39778:
[----:B-----5:R-:W-:-:S05]  /*1f80*/  HADD2.F32 R0, -RZ, R100.H1_H1 ;  /* 0x30000064ff007230 */ /* 0x020fca0000004100 */
[----:B------:R-:W-:-:S04]  /*1f90*/  FADD.FTZ R89, R89, R0 ;  /* 0x0000000059597221 */ /* 0x000fc80000010000 */
[----:B------:R-:W-:-:S07]  /*1fa0*/  @P1 FADD.FTZ R89, R97, R89 ;  /* 0x0000005961591221 */ /* 0x000fce0000010000 */
.L_x_39779:
[----:B------:R-:W-:Y:S01]  /*1fb0*/  HADD2.F32 R90, -RZ, R85.H0_H0 ;  /* 0x20000055ff5a7230 */ /* 0x000fe20000004100 */
[----:B------:R-:W-:Y:S06]  /*1fc0*/  @P2 BRA `(.L_x_39780) ;  /* 0x00000000000c2947 */ /* 0x000fec0003800000 */
[----:B------:R-:W-:Y:S05]  /*1fd0*/  @!P1 BRA `(.L_x_39781) ;  /* 0x0000000000149947 */ /* 0x000fea0003800000 */
[----:B-----5:R-:W-:Y:S01]  /*1fe0*/  FADD.FTZ R90, R98, R90 ;  /* 0x0000005a625a7221 */ /* 0x020fe20000010000 */
[----:B------:R-:W-:Y:S06]  /*1ff0*/  BRA `(.L_x_39781) ;  /* 0x00000000000c7947 */ /* 0x000fec0003800000 */
.L_x_39780:
[----:B-----5:R-:W-:-:S05]  /*2000*/  HADD2.F32 R0, -RZ, R101.H0_H0 ;  /* 0x20000065ff007230 */ /* 0x020fca0000004100 */
[----:B------:R-:W-:-:S04]  /*2010*/  FADD.FTZ R90, R90, R0 ;  /* 0x000000005a5a7221 */ /* 0x000fc80000010000 */
[----:B------:R-:W-:-:S07]  /*2020*/  @P1 FADD.FTZ R90, R98, R90 ;  /* 0x0000005a625a1221 */ /* 0x000fce0000010000 */
.L_x_39781:
[----:B------:R-:W-:Y:S01]  /*2030*/  HADD2.F32 R91, -RZ, R85.H1_H1 ;  /* 0x30000055ff5b7230 */ /* 0x000fe20000004100 */
[----:B------:R-:W-:Y:S06]  /*2040*/  @P2 BRA `(.L_x_39782) ;  /* 0x00000000000c2947 */ /* 0x000fec0003800000 */
[----:B------:R-:W-:Y:S05]  /*2050*/  @!P1 BRA `(.L_x_39783) ;  /* 0x0000000000149947 */ /* 0x000fea0003800000 */
[----:B-----5:R-:W-:Y:S01]  /*2060*/  FADD.FTZ R91, R99, R91 ;  /* 0x0000005b635b7221 */ /* 0x020fe20000010000 */
[----:B------:R-:W-:Y:S06]  /*2070*/  BRA `(.L_x_39783) ;  /* 0x00000000000c7947 */ /* 0x000fec0003800000 */
.L_x_39782:
[----:B-----5:R-:W-:-:S05]  /*2080*/  HADD2.F32 R0, -RZ, R101.H1_H1 ;  /* 0x30000065ff007230 */ /* 0x020fca0000004100 */
[----:B------:R-:W-:-:S04]  /*2090*/  FADD.FTZ R91, R91, R0 ;  /* 0x000000005b5b7221 */ /* 0x000fc80000010000 */
[----:B------:R-:W-:-:S07]  /*20a0*/  @P1 FADD.FTZ R91, R99, R91 ;  /* 0x0000005b635b1221 */ /* 0x000fce0000010000 */
.L_x_39783:
[----:B------:R-:W-:Y:S01]  /*20b0*/  HADD2.F32 R84, -RZ, R86.H0_H0 ;  /* 0x20000056ff547230 */ /* 0x000fe20000004100 */
[----:B------:R-:W-:Y:S06]  /*20c0*/  @P2 BRA `(.L_x_39784) ;  /* 0x00000000000c2947 */ /* 0x000fec0003800000 */
[----:B------:R-:W-:Y:S05]  /*20d0*/  @!P1 BRA `(.L_x_39785) ;  /* 0x0000000000149947 */ /* 0x000fea0003800000 */
[----:B-----5:R-:W-:Y:S01]  /*20e0*/  FADD.FTZ R84, R92, R84 ;  /* 0x000000545c547221 */ /* 0x020fe20000010000 */
[----:B------:R-:W-:Y:S06]  /*20f0*/  BRA `(.L_x_39785) ;  /* 0x00000000000c7947 */ /* 0x000fec0003800000 */
.L_x_39784:
[----:B-----5:R-:W-:-:S05]  /*2100*/  HADD2.F32 R0, -RZ, R102.H0_H0 ;  /* 0x20000066ff007230 */ /* 0x020fca0000004100 */
[----:B------:R-:W-:-:S04]  /*2110*/  FADD.FTZ R84, R84, R0 ;  /* 0x0000000054547221 */ /* 0x000fc80000010000 */
[----:B------:R-:W-:-:S07]  /*2120*/  @P1 FADD.FTZ R84, R92, R84 ;  /* 0x000000545c541221 */ /* 0x000fce0000010000 */
.L_x_39785:
[----:B------:R-:W-:Y:S01]  /*2130*/  HADD2.F32 R85, -RZ, R86.H1_H1 ;  /* 0x30000056ff557230 */ /* 0x000fe20000004100 */
[----:B------:R-:W-:Y:S06]  /*2140*/  @P2 BRA `(.L_x_39786) ;  /* 0x00000000000c2947 */ /* 0x000fec0003800000 */
[----:B------:R-:W-:Y:S05]  /*2150*/  @!P1 BRA `(.L_x_39787) ;  /* 0x0000000000149947 */ /* 0x000fea0003800000 */
[----:B-----5:R-:W-:Y:S01]  /*2160*/  FADD.FTZ R85, R93, R85 ;  /* 0x000000555d557221 */ /* 0x020fe20000010000 */
[----:B------:R-:W-:Y:S06]  /*2170*/  BRA `(.L_x_39787) ;  /* 0x00000000000c7947 */ /* 0x000fec0003800000 */
.L_x_39786:
[----:B-----5:R-:W-:-:S05]  /*2180*/  HADD2.F32 R0, -RZ, R102.H1_H1 ;  /* 0x30000066ff007230 */ /* 0x020fca0000004100 */
[----:B------:R-:W-:-:S04]  /*2190*/  FADD.FTZ R85, R85, R0 ;  /* 0x0000000055557221 */ /* 0x000fc80000010000 */
[----:B------:R-:W-:-:S07]  /*21a0*/  @P1 FADD.FTZ R85, R93, R85 ;  /* 0x000000555d551221 */ /* 0x000fce0000010000 */
.L_x_39787:
[----:B------:R-:W-:Y:S01]  /*21b0*/  HADD2.F32 R86, -RZ, R87.H0_H0 ;  /* 0x20000057ff567230 */ /* 0x000fe20000004100 */
[----:B------:R-:W-:Y:S06]  /*21c0*/  @P2 BRA `(.L_x_39788) ;  /* 0x00000000000c2947 */ /* 0x000fec0003800000 */
[----:B------:R-:W-:Y:S05]  /*21d0*/  @!P1 BRA `(.L_x_39789) ;  /* 0x0000000000149947 */ /* 0x000fea0003800000 */
[----:B-----5:R-:W-:Y:S01]  /*21e0*/  FADD.FTZ R86, R94, R86 ;  /* 0x000000565e567221 */ /* 0x020fe20000010000 */
[----:B------:R-:W-:Y:S06]  /*21f0*/  BRA `(.L_x_39789) ;  /* 0x00000000000c7947 */ /* 0x000fec0003800000 */
.L_x_39788:
[----:B-----5:R-:W-:-:S05]  /*2200*/  HADD2.F32 R0, -RZ, R103.H0_H0 ;  /* 0x20000067ff007230 */ /* 0x020fca0000004100 */
[----:B------:R-:W-:-:S04]  /*2210*/  FADD.FTZ R86, R86, R0 ;  /* 0x0000000056567221 */ /* 0x000fc80000010000 */
[----:B------:R-:W-:-:S07]  /*2220*/  @P1 FADD.FTZ R86, R94, R86 ;  /* 0x000000565e561221 */ /* 0x000fce0000010000 */
.L_x_39789:
[----:B------:R-:W-:Y:S01]  /*2230*/  HADD2.F32 R87, -RZ, R87.H1_H1 ;  /* 0x30000057ff577230 */ /* 0x000fe20000004100 */
[----:B------:R-:W-:Y:S06]  /*2240*/  @P2 BRA `(.L_x_39790) ;  /* 0x00000000000c2947 */ /* 0x000fec0003800000 */
[----:B------:R-:W-:Y:S05]  /*2250*/  @!P1 BRA `(.L_x_39791) ;  /* 0x0000000000149947 */ /* 0x000fea0003800000 */
[----:B-----5:R-:W-:Y:S01]  /*2260*/  FADD.FTZ R87, R95, R87 ;  /* 0x000000575f577221 */ /* 0x020fe20000010000 */
[----:B------:R-:W-:Y:S06]  /*2270*/  BRA `(.L_x_39791) ;  /* 0x00000000000c7947 */ /* 0x000fec0003800000 */
.L_x_39790:
[----:B-----5:R-:W-:-:S05]  /*2280*/  HADD2.F32 R0, -RZ, R103.H1_H1 ;  /* 0x30000067ff007230 */ /* 0x020fca0000004100 */
[----:B------:R-:W-:-:S04]  /*2290*/  FADD.FTZ R87, R87, R0 ;  /* 0x0000000057577221 */ /* 0x000fc80000010000 */
[----:B------:R-:W-:-:S07]  /*22a0*/  @P1 FADD.FTZ R87, R95, R87 ;  /* 0x000000575f571221 */ /* 0x000fce0000010000 */
.L_x_39791:
[----:B------:R-:W0:Y:S01]  /*22b0*/  @P0 LDC.64 R20, c[0x0][0x228] ;  /* 0x00008a00ff140b82 */ /* 0x000e220000000a00 */
[C---:B------:R-:W-:Y:S02]  /*22c0*/  IADD3 R205, R209.reuse, 0x20, RZ ;  /* 0x00000020d1cd7810 */ /* 0x040fe40007ffe0ff */
[----:B------:R-:W-:-:S05]  /*22d0*/  LEA R24, P3, R209, UR10, 0x5 ;  /* 0x0000000ad1187c11 */ /* 0x000fca000f8628ff */
[----:B------:R-:W1:Y:S01]  /*22e0*/  @P1 LDC.64 R22, c[0x0][0x230] ;  /* 0x00008c00ff161b82 */ /* 0x000e620000000a00 */
[----:B------:R-:W-:Y:S01]  /*22f0*/  LEA.HI.X R25, R209, UR11, RZ, 0x5, P3 ;  /* 0x0000000bd1197c11 */ /* 0x000fe200098f2cff */
[----:B------:R-:W-:-:S04]  /*2300*/  IMAD.WIDE.U32 R76, R205, 0x10, R188 ;  /* 0x00000010cd4c7825 */ /* 0x000fc800078e00bc */
        /* <DEDUP_REMOVED lines=8> */
[----:B---3--:R-:W-:Y:S01]  /*2390*/  HADD2.F32 R80, -RZ, R76.H0_H0 ;  /* 0x2000004cff507230 */ /* 0x008fe20000004100 */
[----:B--2---:R-:W-:Y:S06]  /*23a0*/  @P2 BRA `(.L_x_39792) ;  /* 0x00000000000c2947 */ /* 0x004fec0003800000 */
[----:B------:R-:W-:Y:S05]  /*23b0*/  @!P1 BRA `(.L_x_39793) ;  /* 0x0000000000149947 */ /* 0x000fea0003800000 */
[----:B-----5:R-:W-:Y:S01]  /*23c0*/  FADD.FTZ R80, R96, R80 ;  /* 0x0000005060507221 */ /* 0x020fe20000010000 */
[----:B------:R-:W-:Y:S06]  /*23d0*/  BRA `(.L_x_39793) ;  /* 0x00000000000c7947 */ /* 0x000fec0003800000 */
.L_x_39792:
[----:B-----5:R-:W-:-:S05]  /*23e0*/  HADD2.F32 R0, -RZ, R100.H0_H0 ;  /* 0x20000064ff007230 */ /* 0x020fca0000004100 */
[----:B------:R-:W-:-:S04]  /*23f0*/  FADD.FTZ R80, R0, R80 ;  /* 0x0000005000507221 */ /* 0x000fc80000010000 */
[----:B------:R-:W-:-:S07]  /*2400*/  @P1 FADD.FTZ R80, R96, R80 ;  /* 0x0000005060501221 */ /* 0x000fce0000010000 */
.L_x_39793:
[----:B------:R-:W-:Y:S01]  /*2410*/  HADD2.F32 R81, -RZ, R76.H1_H1 ;  /* 0x3000004cff517230 */ /* 0x000fe20000004100 */
[----:B------:R-:W-:Y:S06]  /*2420*/  @P2 BRA `(.L_x_39794) ;  /* 0x00000000000c2947 */ /* 0x000fec0003800000 */
[----:B------:R-:W-:Y:S05]  /*2430*/  @!P1 BRA `(.L_x_39795) ;  /* 0x0000000000149947 */ /* 0x000fea0003800000 */
[----:B-----5:R-:W-:Y:S01]  /*2440*/  FADD.FTZ R81, R97, R81 ;  /* 0x0000005161517221 */ /* 0x020fe20000010000 */
[----:B------:R-:W-:Y:S06]  /*2450*/  BRA `(.L_x_39795) ;  /* 0x00000000000c7947 */ /* 0x000fec0003800000 */
.L_x_39794:
[----:B-----5:R-:W-:-:S05]  /*2460*/  HADD2.F32 R0, -RZ, R100.H1_H1 ;  /* 0x30000064ff007230 */ /* 0x020fca0000004100 */
[----:B------:R-:W-:-:S04]  /*2470*/  FADD.FTZ R81, R0, R81 ;  /* 0x0000005100517221 */ /* 0x000fc80000010000 */
[----:B------:R-:W-:-:S07]  /*2480*/  @P1 FADD.FTZ R81, R97, R81 ;  /* 0x0000005161511221 */ /* 0x000fce0000010000 */
.L_x_39795:
[----:B------:R-:W-:Y:S01]  /*2490*/  HADD2.F32 R82, -RZ, R77.H0_H0 ;  /* 0x2000004dff527230 */ /* 0x000fe20000004100 */
[----:B------:R-:W-:Y:S06]  /*24a0*/  @P2 BRA `(.L_x_39796) ;  /* 0x00000000000c2947 */ /* 0x000fec0003800000 */
[----:B------:R-:W-:Y:S05]  /*24b0*/  @!P1 BRA `(.L_x_39797) ;  /* 0x0000000000149947 */ /* 0x000fea0003800000 */
[----:B-----5:R-:W-:Y:S01]  /*24c0*/  FADD.FTZ R82, R98, R82 ;  /* 0x0000005262527221 */ /* 0x020fe20000010000 */
[----:B------:R-:W-:Y:S06]  /*24d0*/  BRA `(.L_x_39797) ;  /* 0x00000000000c7947 */ /* 0x000fec0003800000 */
.L_x_39796:
[----:B-----5:R-:W-:-:S05]  /*24e0*/  HADD2.F32 R0, -RZ, R101.H0_H0 ;  /* 0x20000065ff007230 */ /* 0x020fca0000004100 */
[----:B------:R-:W-:-:S04]  /*24f0*/  FADD.FTZ R82, R0, R82 ;  /* 0x0000005200527221 */ /* 0x000fc80000010000 */
[----:B------:R-:W-:-:S07]  /*2500*/  @P1 FADD.FTZ R82, R98, R82 ;  /* 0x0000005262521221 */ /* 0x000fce0000010000 */
.L_x_39797:
[----:B------:R-:W-:Y:S01]  /*2510*/  HADD2.F32 R83, -RZ, R77.H1_H1 ;  /* 0x3000004dff537230 */ /* 0x000fe20000004100 */
[----:B------:R-:W-:Y:S06]  /*2520*/  @P2 BRA `(.L_x_39798) ;  /* 0x00000000000c2947 */ /* 0x000fec0003800000 */
[----:B------:R-:W-:Y:S05]  /*2530*/  @!P1 BRA `(.L_x_39799) ;  /* 0x0000000000149947 */ /* 0x000fea0003800000 */
[----:B-----5:R-:W-:Y:S01]  /*2540*/  FADD.FTZ R83, R99, R83 ;  /* 0x0000005363537221 */ /* 0x020fe20000010000 */
[----:B------:R-:W-:Y:S06]  /*2550*/  BRA `(.L_x_39799) ;  /* 0x00000000000c7947 */ /* 0x000fec0003800000 */
.L_x_39798:
[----:B-----5:R-:W-:-:S05]  /*2560*/  HADD2.F32 R0, -RZ, R101.H1_H1 ;  /* 0x30000065ff007230 */ /* 0x020fca0000004100 */
[----:B------:R-:W-:-:S04]  /*2570*/  FADD.FTZ R83, R0, R83 ;  /* 0x0000005300537221 */ /* 0x000fc80000010000 */
[----:B------:R-:W-:-:S07]  /*2580*/  @P1 FADD.FTZ R83, R99, R83 ;  /* 0x0000005363531221 */ /* 0x000fce0000010000 */
.L_x_39799:
[----:B------:R-:W-:Y:S01]  /*2590*/  HADD2.F32 R76, -RZ, R78.H0_H0 ;  /* 0x2000004eff4c7230 */ /* 0x000fe20000004100 */
[----:B------:R-:W-:Y:S06]  /*25a0*/  @P2 BRA `(.L_x_39800) ;  /* 0x00000000000c2947 */ /* 0x000fec0003800000 */
[----:B------:R-:W-:Y:S05]  /*25b0*/  @!P1 BRA `(.L_x_39801) ;  /* 0x0000000000149947 */ /* 0x000fea0003800000 */
[----:B-----5:R-:W-:Y:S01]  /*25c0*/  FADD.FTZ R76, R92, R76 ;  /* 0x0000004c5c4c7221 */ /* 0x020fe20000010000 */
[----:B------:R-:W-:Y:S06]  /*25d0*/  BRA `(.L_x_39801) ;  /* 0x00000000000c7947 */ /* 0x000fec0003800000 */
.L_x_39800:
[----:B-----5:R-:W-:-:S05]  /*25e0*/  HADD2.F32 R0, -RZ, R102.H0_H0 ;  /* 0x20000066ff007230 */ /* 0x020fca0000004100 */
[----:B------:R-:W-:-:S04]  /*25f0*/  FADD.FTZ R76, R0, R76 ;  /* 0x0000004c004c7221 */ /* 0x000fc80000010000 */
[----:B------:R-:W-:-:S07]  /*2600*/  @P1 FADD.FTZ R76, R92, R76 ;  /* 0x0000004c5c4c1221 */ /* 0x000fce0000010000 */
.L_x_39801:
[----:B------:R-:W-:Y:S01]  /*2610*/  HADD2.F32 R77, -RZ, R78.H1_H1 ;  /* 0x3000004eff4d7230 */ /* 0x000fe20000004100 */
[----:B------:R-:W-:Y:S06]  /*2620*/  @P2 BRA `(.L_x_39802) ;  /* 0x00000000000c2947 */ /* 0x000fec0003800000 */
[----:B------:R-:W-:Y:S05]  /*2630*/  @!P1 BRA `(.L_x_39803) ;  /* 0x0000000000149947 */ /* 0x000fea0003800000 */
[----:B-----5:R-:W-:Y:S01]  /*2640*/  FADD.FTZ R77, R93, R77 ;  /* 0x0000004d5d4d7221 */ /* 0x020fe20000010000 */
[----:B------:R-:W-:Y:S06]  /*2650*/  BRA `(.L_x_39803) ;  /* 0x00000000000c7947 */ /* 0x000fec0003800000 */
.L_x_39802:
[----:B-----5:R-:W-:-:S05]  /*2660*/  HADD2.F32 R0, -RZ, R102.H1_H1 ;  /* 0x30000066ff007230 */ /* 0x020fca0000004100 */
[----:B------:R-:W-:-:S04]  /*2670*/  FADD.FTZ R77, R0, R77 ;  /* 0x0000004d004d7221 */ /* 0x000fc80000010000 */
[----:B------:R-:W-:-:S07]  /*2680*/  @P1 FADD.FTZ R77, R93, R77 ;  /* 0x0000004d5d4d1221 */ /* 0x000fce0000010000 */
.L_x_39803:
[----:B------:R-:W-:Y:S01]  /*2690*/  HADD2.F32 R78, -RZ, R79.H0_H0 ;  /* 0x2000004fff4e7230 */ /* 0x000fe20000004100 */
[----:B------:R-:W-:Y:S06]  /*26a0*/  @P2 BRA `(.L_x_39804) ;  /* 0x00000000000c2947 */ /* 0x000fec0003800000 */
[----:B------:R-:W-:Y:S05]  /*26b0*/  @!P1 BRA `(.L_x_39805) ;  /* 0x0000000000149947 */ /* 0x000fea0003800000 */
[----:B-----5:R-:W-:Y:S01]  /*26c0*/  FADD.FTZ R78, R94, R78 ;  /* 0x0000004e5e4e7221 */ /* 0x020fe20000010000 */
[----:B------:R-:W-:Y:S06]  /*26d0*/  BRA `(.L_x_39805) ;  /* 0x00000000000c7947 */ /* 0x000fec0003800000 */
.L_x_39804:
[----:B-----5:R-:W-:-:S05]  /*26e0*/  HADD2.F32 R0, -RZ, R103.H0_H0 ;  /* 0x20000067ff007230 */ /* 0x020fca0000004100 */
[----:B------:R-:W-:-:S04]  /*26f0*/  FADD.FTZ R78, R0, R78 ;  /* 0x0000004e004e7221 */ /* 0x000fc80000010000 */
[----:B------:R-:W-:-:S07]  /*2700*/  @P1 FADD.FTZ R78, R94, R78 ;  /* 0x0000004e5e4e1221 */ /* 0x000fce0000010000 */
.L_x_39805:
[----:B------:R-:W-:Y:S01]  /*2710*/  HADD2.F32 R79, -RZ, R79.H1_H1 ;  /* 0x3000004fff4f7230 */ /* 0x000fe20000004100 */
[----:B------:R-:W-:Y:S06]  /*2720*/  @P2 BRA `(.L_x_39806) ;  /* 0x00000000000c2947 */ /* 0x000fec0003800000 */
[----:B------:R-:W-:Y:S05]  /*2730*/  @!P1 BRA `(.L_x_39807) ;  /* 0x0000000000149947 */ /* 0x000fea0003800000 */
[----:B-----5:R-:W-:Y:S01]  /*2740*/  FADD.FTZ R79, R95, R79 ;  /* 0x0000004f5f4f7221 */ /* 0x020fe20000010000 */
[----:B------:R-:W-:Y:S06]  /*2750*/  BRA `(.L_x_39807) ;  /* 0x00000000000c7947 */ /* 0x000fec0003800000 */
.L_x_39806:
[----:B-----5:R-:W-:-:S05]  /*2760*/  HADD2.F32 R0, -RZ, R103.H1_H1 ;  /* 0x30000067ff007230 */ /* 0x020fca0000004100 */
[----:B------:R-:W-:-:S04]  /*2770*/  FADD.FTZ R79, R0, R79 ;  /* 0x0000004f004f7221 */ /* 0x000fc80000010000 */
[----:B------:R-:W-:-:S07]  /*2780*/  @P1 FADD.FTZ R79, R95, R79 ;  /* 0x0000004f5f4f1221 */ /* 0x000fce0000010000 */
.L_x_39807:
[----:B------:R-:W0:Y:S01]  /*2790*/  LDC.64 R210, c[0x0][0x238] ;  /* 0x00008e00ffd27b82 */ /* 0x000e220000000a00 */
[----:B------:R-:W-:-:S07]  /*27a0*/  IADD3 R2, R209, 0x40, RZ ;  /* 0x00000040d1027810 */ /* 0x000fce0007ffe0ff */
[----:B------:R-:W1:Y:S08]  /*27b0*/  @P0 LDC.64 R20, c[0x0][0x228] ;  /* 0x00008a00ff140b82 */ /* 0x000e700000000a00 */
[----:B------:R-:W2:Y:S01]  /*27c0*/  @P1 LDC.64 R22, c[0x0][0x230] ;  /* 0x00008c00ff161b82 */ /* 0x000ea20000000a00 */
[----:B------:R-:W-:-:S04]  /*27d0*/  IMAD.WIDE.U32 R68, R2, 0x10, R188 ;  /* 0x0000001002447825 */ /* 0x000fc800078e00bc */
        /* <DEDUP_REMOVED lines=9> */
[----:B---3--:R-:W-:Y:S01]  /*2870*/  HADD2.F32 R72, -RZ, R68.H0_H0 ;  /* 0x20000044ff487230 */ /* 0x008fe20000004100 */
[----:B0-----:R-:W-:Y:S06]  /*2880*/  @P2 BRA `(.L_x_39808) ;  /* 0x00000000000c2947 */ /* 0x001fec0003800000 */
[----:B------:R-:W-:Y:S05]  /*2890*/  @!P1 BRA `(.L_x_39809) ;  /* 0x0000000000149947 */ /* 0x000fea0003800000 */
[----:B-----5:R-:W-:Y:S01]  /*28a0*/  FADD.FTZ R72, R96, R72 ;  /* 0x0000004860487221 */ /* 0x020fe20000010000 */
[----:B------:R-:W-:Y:S06]  /*28b0*/  BRA `(.L_x_39809) ;  /* 0x00000000000c7947 */ /* 0x000fec0003800000 */
.L_x_39808:
[----:B-----5:R-:W-:-:S05]  /*28c0*/  HADD2.F32 R0, -RZ, R100.H0_H0 ;  /* 0x20000064ff007230 */ /* 0x020fca0000004100 */
[----:B------:R-:W-:-:S04]  /*28d0*/  FADD.FTZ R72, R0, R72 ;  /* 0x0000004800487221 */ /* 0x000fc80000010000 */
[----:B------:R-:W-:-:S07]  /*28e0*/  @P1 FADD.FTZ R72, R96, R72 ;  /* 0x0000004860481221 */ /* 0x000fce0000010000 */
.L_x_39809:
[----:B------:R-:W-:Y:S01]  /*28f0*/  HADD2.F32 R73, -RZ, R68.H1_H1 ;  /* 0x30000044ff497230 */ /* 0x000fe20000004100 */
[----:B------:R-:W-:Y:S06]  /*2900*/  @P2 BRA `(.L_x_39810) ;  /* 0x00000000000c2947 */ /* 0x000fec0003800000 */
[----:B------:R-:W-:Y:S05]  /*2910*/  @!P1 BRA `(.L_x_39811) ;  /* 0x0000000000149947 */ /* 0x000fea0003800000 */
[----:B-----5:R-:W-:Y:S01]  /*2920*/  FADD.FTZ R73, R97, R73 ;  /* 0x0000004961497221 */ /* 0x020fe20000010000 */
[----:B------:R-:W-:Y:S06]  /*2930*/  BRA `(.L_x_39811) ;  /* 0x00000000000c7947 */ /* 0x000fec0003800000 */
.L_x_39810:
[----:B-----5:R-:W-:-:S05]  /*2940*/  HADD2.F32 R0, -RZ, R100.H1_H1 ;  /* 0x30000064ff007230 */ /* 0x020fca0000004100 */
[----:B------:R-:W-:-:S04]  /*2950*/  FADD.FTZ R73, R0, R73 ;  /* 0x0000004900497221 */ /* 0x000fc80000010000 */
[----:B------:R-:W-:-:S07]  /*2960*/  @P1 FADD.FTZ R73, R97, R73 ;  /* 0x0000004961491221 */ /* 0x000fce0000010000 */
.L_x_39811:
[----:B------:R-:W-:Y:S01]  /*2970*/  HADD2.F32 R74, -RZ, R69.H0_H0 ;  /* 0x20000045ff4a7230 */ /* 0x000fe20000004100 */
[----:B------:R-:W-:Y:S06]  /*2980*/  @P2 BRA `(.L_x_39812) ;  /* 0x00000000000c2947 */ /* 0x000fec0003800000 */
[----:B------:R-:W-:Y:S05]  /*2990*/  @!P1 BRA `(.L_x_39813) ;  /* 0x0000000000149947 */ /* 0x000fea0003800000 */
[----:B-----5:R-:W-:Y:S01]  /*29a0*/  FADD.FTZ R74, R98, R74 ;  /* 0x0000004a624a7221 */ /* 0x020fe20000010000 */
[----:B------:R-:W-:Y:S06]  /*29b0*/  BRA `(.L_x_39813) ;  /* 0x00000000000c7947 */ /* 0x000fec0003800000 */
.L_x_39812:
[----:B-----5:R-:W-:-:S05]  /*29c0*/  HADD2.F32 R0, -RZ, R101.H0_H0 ;  /* 0x20000065ff007230 */ /* 0x020fca0000004100 */
[----:B------:R-:W-:-:S04]  /*29d0*/  FADD.FTZ R74, R0, R74 ;  /* 0x0000004a004a7221 */ /* 0x000fc80000010000 */
[----:B------:R-:W-:-:S07]  /*29e0*/  @P1 FADD.FTZ R74, R98, R74 ;  /* 0x0000004a624a1221 */ /* 0x000fce0000010000 */
.L_x_39813:
[----:B------:R-:W-:Y:S01]  /*29f0*/  HADD2.F32 R75, -RZ, R69.H1_H1 ;  /* 0x30000045ff4b7230 */ /* 0x000fe20000004100 */
[----:B------:R-:W-:Y:S06]  /*2a00*/  @P2 BRA `(.L_x_39814) ;  /* 0x00000000000c2947 */ /* 0x000fec0003800000 */
[----:B------:R-:W-:Y:S05]  /*2a10*/  @!P1 BRA `(.L_x_39815) ;  /* 0x0000000000149947 */ /* 0x000fea0003800000 */
[----:B-----5:R-:W-:Y:S01]  /*2a20*/  FADD.FTZ R75, R99, R75 ;  /* 0x0000004b634b7221 */ /* 0x020fe20000010000 */
[----:B------:R-:W-:Y:S06]  /*2a30*/  BRA `(.L_x_39815) ;  /* 0x00000000000c7947 */ /* 0x000fec0003800000 */
.L_x_39814:
[----:B-----5:R-:W-:-:S05]  /*2a40*/  HADD2.F32 R0, -RZ, R101.H1_H1 ;  /* 0x30000065ff007230 */ /* 0x020fca0000004100 */
[----:B------:R-:W-:-:S04]  /*2a50*/  FADD.FTZ R75, R0, R75 ;  /* 0x0000004b004b7221 */ /* 0x000fc80000010000 */
[----:B------:R-:W-:-:S07]  /*2a60*/  @P1 FADD.FTZ R75, R99, R75 ;  /* 0x0000004b634b1221 */ /* 0x000fce0000010000 */
.L_x_39815:
[----:B------:R-:W-:Y:S01]  /*2a70*/  HADD2.F32 R68, -RZ, R70.H0_H0 ;  /* 0x20000046ff447230 */ /* 0x000fe20000004100 */
[----:B------:R-:W-:Y:S06]  /*2a80*/  @P2 BRA `(.L_x_39816) ;  /* 0x00000000000c2947 */ /* 0x000fec0003800000 */
[----:B------:R-:W-:Y:S05]  /*2a90*/  @!P1 BRA `(.L_x_39817) ;  /* 0x0000000000149947 */ /* 0x000fea0003800000 */
[----:B-----5:R-:W-:Y:S01]  /*2aa0*/  FADD.FTZ R68, R92, R68 ;  /* 0x000000445c447221 */ /* 0x020fe20000010000 */
[----:B------:R-:W-:Y:S06]  /*2ab0*/  BRA `(.L_x_39817) ;  /* 0x00000000000c7947 */ /* 0x000fec0003800000 */
.L_x_39816:
[----:B-----5:R-:W-:-:S05]  /*2ac0*/  HADD2.F32 R0, -RZ, R102.H0_H0 ;  /* 0x20000066ff007230 */ /* 0x020fca0000004100 */
[----:B------:R-:W-:-:S04]  /*2ad0*/  FADD.FTZ R68, R0, R68 ;  /* 0x0000004400447221 */ /* 0x000fc80000010000 */
[----:B------:R-:W-:-:S07]  /*2ae0*/  @P1 FADD.FTZ R68, R92, R68 ;  /* 0x000000445c441221 */ /* 0x000fce0000010000 */
.L_x_39817:
[----:B------:R-:W-:Y:S01]  /*2af0*/  HADD2.F32 R69, -RZ, R70.H1_H1 ;  /* 0x30000046ff457230 */ /* 0x000fe20000004100 */
[----:B------:R-:W-:Y:S06]  /*2b00*/  @P2 BRA `(.L_x_39818) ;  /* 0x00000000000c2947 */ /* 0x000fec0003800000 */
[----:B------:R-:W-:Y:S05]  /*2b10*/  @!P1 BRA `(.L_x_39819) ;  /* 0x0000000000149947 */ /* 0x000fea0003800000 */
[----:B-----5:R-:W-:Y:S01]  /*2b20*/  FADD.FTZ R69, R93, R69 ;  /* 0x000000455d457221 */ /* 0x020fe20000010000 */
[----:B------:R-:W-:Y:S06]  /*2b30*/  BRA `(.L_x_39819) ;  /* 0x00000000000c7947 */ /* 0x000fec0003800000 */
.L_x_39818:
[----:B-----5:R-:W-:-:S05]  /*2b40*/  HADD2.F32 R0, -RZ, R102.H1_H1 ;  /* 0x30000066ff007230 */ /* 0x020fca0000004100 */
[----:B------:R-:W-:-:S04]  /*2b50*/  FADD.FTZ R69, R0, R69 ;  /* 0x0000004500457221 */ /* 0x000fc80000010000 */
[----:B------:R-:W-:-:S07]  /*2b60*/  @P1 FADD.FTZ R69, R93, R69 ;  /* 0x000000455d451221 */ /* 0x000fce0000010000 */
.L_x_39819:
[----:B------:R-:W-:Y:S01]  /*2b70*/  HADD2.F32 R70, -RZ, R71.H0_H0 ;  /* 0x20000047ff467230 */ /* 0x000fe20000004100 */
[----:B------:R-:W-:Y:S06]  /*2b80*/  @P2 BRA `(.L_x_39820) ;  /* 0x00000000000c2947 */ /* 0x000fec0003800000 */
[----:B------:R-:W-:Y:S05]  /*2b90*/  @!P1 BRA `(.L_x_39821) ;  /* 0x0000000000149947 */ /* 0x000fea0003800000 */
[----:B-----5:R-:W-:Y:S01]  /*2ba0*/  FADD.FTZ R70, R94, R70 ;  /* 0x000000465e467221 */ /* 0x020fe20000010000 */
[----:B------:R-:W-:Y:S06]  /*2bb0*/  BRA `(.L_x_39821) ;  /* 0x00000000000c7947 */ /* 0x000fec0003800000 */
.L_x_39820:
[----:B-----5:R-:W-:-:S05]  /*2bc0*/  HADD2.F32 R0, -RZ, R103.H0_H0 ;  /* 0x20000067ff007230 */ /* 0x020fca0000004100 */
[----:B------:R-:W-:-:S04]  /*2bd0*/  FADD.FTZ R70, R0, R70 ;  /* 0x0000004600467221 */ /* 0x000fc80000010000 */
[----:B------:R-:W-:-:S07]  /*2be0*/  @P1 FADD.FTZ R70, R94, R70 ;  /* 0x000000465e461221 */ /* 0x000fce0000010000 */
.L_x_39821:
[----:B------:R-:W-:Y:S01]  /*2bf0*/  HADD2.F32 R71, -RZ, R71.H1_H1 ;  /* 0x30000047ff477230 */ /* 0x000fe20000004100 */
[----:B------:R-:W-:Y:S06]  /*2c00*/  @P2 BRA `(.L_x_39822) ;  /* 0x00000000000c2947 */ /* 0x000fec0003800000 */
[----:B------:R-:W-:Y:S05]  /*2c10*/  @!P1 BRA `(.L_x_39823) ;  /* 0x0000000000149947 */ /* 0x000fea0003800000 */
[----:B-----5:R-:W-:Y:S01]  /*2c20*/  FADD.FTZ R71, R95, R71 ;  /* 0x000000475f477221 */ /* 0x020fe20000010000 */
[----:B------:R-:W-:Y:S06]  /*2c30*/  BRA `(.L_x_39823) ;  /* 0x00000000000c7947 */ /* 0x000fec0003800000 */
.L_x_39822:
[----:B-----5:R-:W-:-:S05]  /*2c40*/  HADD2.F32 R0, -RZ, R103.H1_H1 ;  /* 0x30000067ff007230 */ /* 0x020fca0000004100 */
[----:B------:R-:W-:-:S04]  /*2c50*/  FADD.FTZ R71, R0, R71 ;  /* 0x0000004700477221 */ /* 0x000fc80000010000 */
[----:B------:R-:W-:-:S07]  /*2c60*/  @P1 FADD.FTZ R71, R95, R71 ;  /* 0x000000475f471221 */ /* 0x000fce0000010000 */
.L_x_39823:
        /* <DEDUP_REMOVED lines=18> */
.L_x_39824:
[----:B-----5:R-:W-:-:S05]  /*2d90*/  HADD2.F32 R20, -RZ, R100.H0_H0 ;  /* 0x20000064ff147230 */ /* 0x020fca0000004100 */
[----:B------:R-:W-:-:S04]  /*2da0*/  FADD.FTZ R64, R20, R64 ;  /* 0x0000004014407221 */ /* 0x000fc80000010000 */
[----:B------:R-:W-:-:S07]  /*2db0*/  @P1 FADD.FTZ R64, R96, R64 ;  /* 0x0000004060401221 */ /* 0x000fce0000010000 */
.L_x_39825:
[----:B------:R-:W-:Y:S01]  /*2dc0*/  HADD2.F32 R65, -RZ, R60.H1_H1 ;  /* 0x3000003cff417230 */ /* 0x000fe20000004100 */
[----:B------:R-:W-:Y:S06]  /*2dd0*/  @P2 BRA `(.L_x_39826) ;  /* 0x00000000000c2947 */ /* 0x000fec0003800000 */
[----:B------:R-:W-:Y:S05]  /*2de0*/  @!P1 BRA `(.L_x_39827) ;  /* 0x0000000000149947 */ /* 0x000fea0003800000 */
[----:B-----5:R-:W-:Y:S01]  /*2df0*/  FADD.FTZ R65, R97, R65 ;  /* 0x0000004161417221 */ /* 0x020fe20000010000 */
[----:B------:R-:W-:Y:S06]  /*2e00*/  BRA `(.L_x_39827) ;  /* 0x00000000000c7947 */ /* 0x000fec0003800000 */
.L_x_39826:
[----:B-----5:R-:W-:-:S05]  /*2e10*/  HADD2.F32 R20, -RZ, R100.H1_H1 ;  /* 0x30000064ff147230 */ /* 0x020fca0000004100 */
[----:B------:R-:W-:-:S04]  /*2e20*/  FADD.FTZ R65, R20, R65 ;  /* 0x0000004114417221 */ /* 0x000fc80000010000 */
[----:B------:R-:W-:-:S07]  /*2e30*/  @P1 FADD.FTZ R65, R97, R65 ;  /* 0x0000004161411221 */ /* 0x000fce0000010000 */
.L_x_39827:
[----:B------:R-:W-:Y:S01]  /*2e40*/  HADD2.F32 R66, -RZ, R61.H0_H0 ;  /* 0x2000003dff427230 */ /* 0x000fe20000004100 */
[----:B------:R-:W-:Y:S06]  /*2e50*/  @P2 BRA `(.L_x_39828) ;  /* 0x00000000000c2947 */ /* 0x000fec0003800000 */
[----:B------:R-:W-:Y:S05]  /*2e60*/  @!P1 BRA `(.L_x_39829) ;  /* 0x0000000000149947 */ /* 0x000fea0003800000 */
[----:B-----5:R-:W-:Y:S01]  /*2e70*/  FADD.FTZ R66, R98, R66 ;  /* 0x0000004262427221 */ /* 0x020fe20000010000 */
[----:B------:R-:W-:Y:S06]  /*2e80*/  BRA `(.L_x_39829) ;  /* 0x00000000000c7947 */ /* 0x000fec0003800000 */
.L_x_39828:
[----:B-----5:R-:W-:-:S05]  /*2e90*/  HADD2.F32 R20, -RZ, R101.H0_H0 ;  /* 0x20000065ff147230 */ /* 0x020fca0000004100 */
[----:B------:R-:W-:-:S04]  /*2ea0*/  FADD.FTZ R66, R20, R66 ;  /* 0x0000004214427221 */ /* 0x000fc80000010000 */
[----:B------:R-:W-:-:S07]  /*2eb0*/  @P1 FADD.FTZ R66, R98, R66 ;  /* 0x0000004262421221 */ /* 0x000fce0000010000 */
.L_x_39829:
[----:B------:R-:W-:Y:S01]  /*2ec0*/  HADD2.F32 R67, -RZ, R61.H1_H1 ;  /* 0x3000003dff437230 */ /* 0x000fe20000004100 */
[----:B------:R-:W-:Y:S06]  /*2ed0*/  @P2 BRA `(.L_x_39830) ;  /* 0x00000000000c2947 */ /* 0x000fec0003800000 */
[----:B------:R-:W-:Y:S05]  /*2ee0*/  @!P1 BRA `(.L_x_39831) ;  /* 0x0000000000149947 */ /* 0x000fea0003800000 */
[----:B-----5:R-:W-:Y:S01]  /*2ef0*/  FADD.FTZ R67, R99, R67 ;  /* 0x0000004363437221 */ /* 0x020fe20000010000 */
[----:B------:R-:W-:Y:S06]  /*2f00*/  BRA `(.L_x_39831) ;  /* 0x00000000000c7947 */ /* 0x000fec0003800000 */
.L_x_39830:
[----:B-----5:R-:W-:-:S05]  /*2f10*/  HADD2.F32 R20, -RZ, R101.H1_H1 ;  /* 0x30000065ff147230 */ /* 0x020fca0000004100 */
[----:B------:R-:W-:-:S04]  /*2f20*/  FADD.FTZ R67, R20, R67 ;  /* 0x0000004314437221 */ /* 0x000fc80000010000 */
[----:B------:R-:W-:-:S07]  /*2f30*/  @P1 FADD.FTZ R67, R99, R67 ;  /* 0x0000004363431221 */ /* 0x000fce0000010000 */
.L_x_39831:
[----:B------:R-:W-:Y:S01]  /*2f40*/  HADD2.F32 R60, -RZ, R62.H0_H0 ;  /* 0x2000003eff3c7230 */ /* 0x000fe20000004100 */
[----:B------:R-:W-:Y:S06]  /*2f50*/  @P2 BRA `(.L_x_39832) ;  /* 0x00000000000c2947 */ /* 0x000fec0003800000 */
[----:B------:R-:W-:Y:S05]  /*2f60*/  @!P1 BRA `(.L_x_39833) ;  /* 0x0000000000149947 */ /* 0x000fea0003800000 */
[----:B-----5:R-:W-:Y:S01]  /*2f70*/  FADD.FTZ R60, R92, R60 ;  /* 0x0000003c5c3c7221 */ /* 0x020fe20000010000 */
[----:B------:R-:W-:Y:S06]  /*2f80*/  BRA `(.L_x_39833) ;  /* 0x00000000000c7947 */ /* 0x000fec0003800000 */
.L_x_39832:
[----:B-----5:R-:W-:-:S05]  /*2f90*/  HADD2.F32 R20, -RZ, R102.H0_H0 ;  /* 0x20000066ff147230 */ /* 0x020fca0000004100 */
[----:B------:R-:W-:-:S04]  /*2fa0*/  FADD.FTZ R60, R20, R60 ;  /* 0x0000003c143c7221 */ /* 0x000fc80000010000 */
[----:B------:R-:W-:-:S07]  /*2fb0*/  @P1 FADD.FTZ R60, R92, R60 ;  /* 0x0000003c5c3c1221 */ /* 0x000fce0000010000 */
.L_x_39833:
[----:B------:R-:W-:Y:S01]  /*2fc0*/  HADD2.F32 R61, -RZ, R62.H1_H1 ;  /* 0x3000003eff3d7230 */ /* 0x000fe20000004100 */
[----:B------:R-:W-:Y:S06]  /*2fd0*/  @P2 BRA `(.L_x_39834) ;  /* 0x00000000000c2947 */ /* 0x000fec0003800000 */
[----:B------:R-:W-:Y:S05]  /*2fe0*/  @!P1 BRA `(.L_x_39835) ;  /* 0x0000000000149947 */ /* 0x000fea0003800000 */
[----:B-----5:R-:W-:Y:S01]  /*2ff0*/  FADD.FTZ R61, R93, R61 ;  /* 0x0000003d5d3d7221 */ /* 0x020fe20000010000 */
[----:B------:R-:W-:Y:S06]  /*3000*/  BRA `(.L_x_39835) ;  /* 0x00000000000c7947 */ /* 0x000fec0003800000 */
.L_x_39834:
[----:B-----5:R-:W-:-:S05]  /*3010*/  HADD2.F32 R20, -RZ, R102.H1_H1 ;  /* 0x30000066ff147230 */ /* 0x020fca0000004100 */
[----:B------:R-:W-:-:S04]  /*3020*/  FADD.FTZ R61, R20, R61 ;  /* 0x0000003d143d7221 */ /* 0x000fc80000010000 */
[----:B------:R-:W-:-:S07]  /*3030*/  @P1 FADD.FTZ R61, R93, R61 ;  /* 0x0000003d5d3d1221 */ /* 0x000fce0000010000 */
.L_x_39835:
[----:B------:R-:W-:Y:S01]  /*3040*/  HADD2.F32 R62, -RZ, R63.H0_H0 ;  /* 0x2000003fff3e7230 */ /* 0x000fe20000004100 */
[----:B------:R-:W-:Y:S06]  /*3050*/  @P2 BRA `(.L_x_39836) ;  /* 0x00000000000c2947 */ /* 0x000fec0003800000 */
[----:B------:R-:W-:Y:S05]  /*3060*/  @!P1 BRA `(.L_x_39837) ;  /* 0x0000000000149947 */ /* 0x000fea0003800000 */
[----:B-----5:R-:W-:Y:S01]  /*3070*/  FADD.FTZ R62, R94, R62 ;  /* 0x0000003e5e3e7221 */ /* 0x020fe20000010000 */
[----:B------:R-:W-:Y:S06]  /*3080*/  BRA `(.L_x_39837) ;  /* 0x00000000000c7947 */ /* 0x000fec0003800000 */
.L_x_39836:
[----:B-----5:R-:W-:-:S05]  /*3090*/  HADD2.F32 R20, -RZ, R103.H0_H0 ;  /* 0x20000067ff147230 */ /* 0x020fca0000004100 */
[----:B------:R-:W-:-:S04]  /*30a0*/  FADD.FTZ R62, R20, R62 ;  /* 0x0000003e143e7221 */ /* 0x000fc80000010000 */
[----:B------:R-:W-:-:S07]  /*30b0*/  @P1 FADD.FTZ R62, R94, R62 ;  /* 0x0000003e5e3e1221 */ /* 0x000fce0000010000 */
.L_x_39837:
[----:B------:R-:W-:Y:S01]  /*30c0*/  HADD2.F32 R63, -RZ, R63.H1_H1 ;  /* 0x3000003fff3f7230 */ /* 0x000fe20000004100 */
[----:B------:R-:W-:Y:S06]  /*30d0*/  @P2 BRA `(.L_x_39838) ;  /* 0x00000000000c2947 */ /* 0x000fec0003800000 */
[----:B------:R-:W-:Y:S05]  /*30e0*/  @!P1 BRA `(.L_x_39839) ;  /* 0x0000000000149947 */ /* 0x000fea0003800000 */
[----:B-----5:R-:W-:Y:S01]  /*30f0*/  FADD.FTZ R63, R95, R63 ;  /* 0x0000003f5f3f7221 */ /* 0x020fe20000010000 */
[----:B------:R-:W-:Y:S06]  /*3100*/  BRA `(.L_x_39839) ;  /* 0x00000000000c7947 */ /* 0x000fec0003800000 */
.L_x_39838:
[----:B-----5:R-:W-:-:S05]  /*3110*/  HADD2.F32 R20, -RZ, R103.H1_H1 ;  /* 0x30000067ff147230 */ /* 0x020fca0000004100 */
[----:B------:R-:W-:-:S04]  /*3120*/  FADD.FTZ R63, R20, R63 ;  /* 0x0000003f143f7221 */ /* 0x000fc80000010000 */
[----:B------:R-:W-:-:S07]  /*3130*/  @P1 FADD.FTZ R63, R95, R63 ;  /* 0x0000003f5f3f1221 */ /* 0x000fce0000010000 */
.L_x_39839:
        /* <DEDUP_REMOVED lines=18> */
.L_x_39840:
[----:B-----5:R-:W-:-:S05]  /*3260*/  HADD2.F32 R20, -RZ, R100.H0_H0 ;  /* 0x20000064ff147230 */ /* 0x020fca0000004100 */
[----:B------:R-:W-:-:S04]  /*3270*/  FADD.FTZ R56, R20, R56 ;  /* 0x0000003814387221 */ /* 0x000fc80000010000 */
[----:B------:R-:W-:-:S07]  /*3280*/  @P1 FADD.FTZ R56, R96, R56 ;  /* 0x0000003860381221 */ /* 0x000fce0000010000 */
.L_x_39841:
[----:B------:R-:W-:Y:S01]  /*3290*/  HADD2.F32 R57, -RZ, R52.H1_H1 ;  /* 0x30000034ff397230 */ /* 0x000fe20000004100 */
[----:B------:R-:W-:Y:S06]  /*32a0*/  @P2 BRA `(.L_x_39842) ;  /* 0x00000000000c2947 */ /* 0x000fec0003800000 */
[----:B------:R-:W-:Y:S05]  /*32b0*/  @!P1 BRA `(.L_x_39843) ;  /* 0x0000000000149947 */ /* 0x000fea0003800000 */
[----:B-----5:R-:W-:Y:S01]  /*32c0*/  FADD.FTZ R57, R97, R57 ;  /* 0x0000003961397221 */ /* 0x020fe20000010000 */
[----:B------:R-:W-:Y:S06]  /*32d0*/  BRA `(.L_x_39843) ;  /* 0x00000000000c7947 */ /* 0x000fec0003800000 */
.L_x_39842:
[----:B-----5:R-:W-:-:S05]  /*32e0*/  HADD2.F32 R20, -RZ, R100.H1_H1 ;  /* 0x30000064ff147230 */ /* 0x020fca0000004100 */
[----:B------:R-:W-:-:S04]  /*32f0*/  FADD.FTZ R57, R20, R57 ;  /* 0x0000003914397221 */ /* 0x000fc80000010000 */
[----:B------:R-:W-:-:S07]  /*3300*/  @P1 FADD.FTZ R57, R97, R57 ;  /* 0x0000003961391221 */ /* 0x000fce0000010000 */
.L_x_39843:
[----:B------:R-:W-:Y:S01]  /*3310*/  HADD2.F32 R58, -RZ, R53.H0_H0 ;  /* 0x20000035ff3a7230 */ /* 0x000fe20000004100 */
[----:B------:R-:W-:Y:S06]  /*3320*/  @P2 BRA `(.L_x_39844) ;  /* 0x00000000000c2947 */ /* 0x000fec0003800000 */
[----:B------:R-:W-:Y:S05]  /*3330*/  @!P1 BRA `(.L_x_39845) ;  /* 0x0000000000149947 */ /* 0x000fea0003800000 */
[----:B-----5:R-:W-:Y:S01]  /*3340*/  FADD.FTZ R58, R98, R58 ;  /* 0x0000003a623a7221 */ /* 0x020fe20000010000 */
[----:B------:R-:W-:Y:S06]  /*3350*/  BRA `(.L_x_39845) ;  /* 0x00000000000c7947 */ /* 0x000fec0003800000 */
.L_x_39844:
[----:B-----5:R-:W-:-:S05]  /*3360*/  HADD2.F32 R20, -RZ, R101.H0_H0 ;  /* 0x20000065ff147230 */ /* 0x020fca0000004100 */
[----:B------:R-:W-:-:S04]  /*3370*/  FADD.FTZ R58, R20, R58 ;  /* 0x0000003a143a7221 */ /* 0x000fc80000010000 */
[----:B------:R-:W-:-:S07]  /*3380*/  @P1 FADD.FTZ R58, R98, R58 ;  /* 0x0000003a623a1221 */ /* 0x000fce0000010000 */
.L_x_39845:
[----:B------:R-:W-:Y:S01]  /*3390*/  HADD2.F32 R59, -RZ, R53.H1_H1 ;  /* 0x30000035ff3b7230 */ /* 0x000fe20000004100 */
[----:B------:R-:W-:Y:S06]  /*33a0*/  @P2 BRA `(.L_x_39846) ;  /* 0x00000000000c2947 */ /* 0x000fec0003800000 */
[----:B------:R-:W-:Y:S05]  /*33b0*/  @!P1 BRA `(.L_x_39847) ;  /* 0x0000000000149947 */ /* 0x000fea0003800000 */
[----:B-----5:R-:W-:Y:S01]  /*33c0*/  FADD.FTZ R59, R99, R59 ;  /* 0x0000003b633b7221 */ /* 0x020fe20000010000 */
[----:B------:R-:W-:Y:S06]  /*33d0*/  BRA `(.L_x_39847) ;  /* 0x00000000000c7947 */ /* 0x000fec0003800000 */
.L_x_39846:
[----:B-----5:R-:W-:-:S05]  /*33e0*/  HADD2.F32 R20, -RZ, R101.H1_H1 ;  /* 0x30000065ff147230 */ /* 0x020fca0000004100 */
[----:B------:R-:W-:-:S04]  /*33f0*/  FADD.FTZ R59, R20, R59 ;  /* 0x0000003b143b7221 */ /* 0x000fc80000010000 */
[----:B------:R-:W-:-:S07]  /*3400*/  @P1 FADD.FTZ R59, R99, R59 ;  /* 0x0000003b633b1221 */ /* 0x000fce0000010000 */
.L_x_39847:
[----:B------:R-:W-:Y:S01]  /*3410*/  HADD2.F32 R52, -RZ, R54.H0_H0 ;  /* 0x20000036ff347230 */ /* 0x000fe20000004100 */
[----:B------:R-:W-:Y:S06]  /*3420*/  @P2 BRA `(.L_x_39848) ;  /* 0x00000000000c2947 */ /* 0x000fec0003800000 */
[----:B------:R-:W-:Y:S05]  /*3430*/  @!P1 BRA `(.L_x_39849) ;  /* 0x0000000000149947 */ /* 0x000fea0003800000 */
[----:B-----5:R-:W-:Y:S01]  /*3440*/  FADD.FTZ R52, R92, R52 ;  /* 0x000000345c347221 */ /* 0x020fe20000010000 */
[----:B------:R-:W-:Y:S06]  /*3450*/  BRA `(.L_x_39849) ;  /* 0x00000000000c7947 */ /* 0x000fec0003800000 */
.L_x_39848:
[----:B-----5:R-:W-:-:S05]  /*3460*/  HADD2.F32 R20, -RZ, R102.H0_H0 ;  /* 0x20000066ff147230 */ /* 0x020fca0000004100 */
[----:B------:R-:W-:-:S04]  /*3470*/  FADD.FTZ R52, R20, R52 ;  /* 0x0000003414347221 */ /* 0x000fc80000010000 */
[----:B------:R-:W-:-:S07]  /*3480*/  @P1 FADD.FTZ R52, R92, R52 ;  /* 0x000000345c341221 */ /* 0x000fce0000010000 */
.L_x_39849:
[----:B------:R-:W-:Y:S01]  /*3490*/  HADD2.F32 R53, -RZ, R54.H1_H1 ;  /* 0x30000036ff357230 */ /* 0x000fe20000004100 */
[----:B------:R-:W-:Y:S06]  /*34a0*/  @P2 BRA `(.L_x_39850) ;  /* 0x00000000000c2947 */ /* 0x000fec0003800000 */
[----:B------:R-:W-:Y:S05]  /*34b0*/  @!P1 BRA `(.L_x_39851) ;  /* 0x0000000000149947 */ /* 0x000fea0003800000 */
[----:B-----5:R-:W-:Y:S01]  /*34c0*/  FADD.FTZ R53, R93, R53 ;  /* 0x000000355d357221 */ /* 0x020fe20000010000 */
[----:B------:R-:W-:Y:S06]  /*34d0*/  BRA `(.L_x_39851) ;  /* 0x00000000000c7947 */ /* 0x000fec0003800000 */
.L_x_39850:
[----:B-----5:R-:W-:-:S05]  /*34e0*/  HADD2.F32 R20, -RZ, R102.H1_H1 ;  /* 0x30000066ff147230 */ /* 0x020fca0000004100 */
[----:B------:R-:W-:-:S04]  /*34f0*/  FADD.FTZ R53, R20, R53 ;  /* 0x0000003514357221 */ /* 0x000fc80000010000 */
[----:B------:R-:W-:-:S07]  /*3500*/  @P1 FADD.FTZ R53, R93, R53 ;  /* 0x000000355d351221 */ /* 0x000fce0000010000 */
.L_x_39851:
[----:B------:R-:W-:Y:S01]  /*3510*/  HADD2.F32 R54, -RZ, R55.H0_H0 ;  /* 0x20000037ff367230 */ /* 0x000fe20000004100 */
[----:B------:R-:W-:Y:S06]  /*3520*/  @P2 BRA `(.L_x_39852) ;  /* 0x00000000000c2947 */ /* 0x000fec0003800000 */
[----:B------:R-:W-:Y:S05]  /*3530*/  @!P1 BRA `(.L_x_39853) ;  /* 0x0000000000149947 */ /* 0x000fea0003800000 */
[----:B-----5:R-:W-:Y:S01]  /*3540*/  FADD.FTZ R54, R94, R54 ;  /* 0x000000365e367221 */ /* 0x020fe20000010000 */
[----:B------:R-:W-:Y:S06]  /*3550*/  BRA `(.L_x_39853) ;  /* 0x00000000000c7947 */ /* 0x000fec0003800000 */
.L_x_39852:
[----:B-----5:R-:W-:-:S05]  /*3560*/  HADD2.F32 R20, -RZ, R103.H0_H0 ;  /* 0x20000067ff147230 */ /* 0x020fca0000004100 */
[----:B------:R-:W-:-:S04]  /*3570*/  FADD.FTZ R54, R20, R54 ;  /* 0x0000003614367221 */ /* 0x000fc80000010000 */
[----:B------:R-:W-:-:S07]  /*3580*/  @P1 FADD.FTZ R54, R94, R54 ;  /* 0x000000365e361221 */ /* 0x000fce0000010000 */
.L_x_39853:
[----:B------:R-:W-:Y:S01]  /*3590*/  HADD2.F32 R55, -RZ, R55.H1_H1 ;  /* 0x30000037ff377230 */ /* 0x000fe20000004100 */
[----:B------:R-:W-:Y:S06]  /*35a0*/  @P2 BRA `(.L_x_39854) ;  /* 0x00000000000c2947 */ /* 0x000fec0003800000 */
[----:B------:R-:W-:Y:S05]  /*35b0*/  @!P1 BRA `(.L_x_39855) ;  /* 0x0000000000149947 */ /* 0x000fea0003800000 */
[----:B-----5:R-:W-:Y:S01]  /*35c0*/  FADD.FTZ R55, R95, R55 ;  /* 0x000000375f377221 */ /* 0x020fe20000010000 */
[----:B------:R-:W-:Y:S06]  /*35d0*/  BRA `(.L_x_39855) ;  /* 0x00000000000c7947 */ /* 0x000fec0003800000 */
.L_x_39854:
[----:B-----5:R-:W-:-:S05]  /*35e0*/  HADD2.F32 R20, -RZ, R103.H1_H1 ;  /* 0x30000067ff147230 */ /* 0x020fca0000004100 */
[----:B------:R-:W-:-:S04]  /*35f0*/  FADD.FTZ R55, R20, R55 ;  /* 0x0000003714377221 */ /* 0x000fc80000010000 */
[----:B------:R-:W-:-:S07]  /*3600*/  @P1 FADD.FTZ R55, R95, R55 ;  /* 0x000000375f371221 */ /* 0x000fce0000010000 */
.L_x_39855:
        /* <DEDUP_REMOVED lines=18> */
.L_x_39856:
[----:B-----5:R-:W-:-:S05]  /*3730*/  HADD2.F32 R20, -RZ, R100.H0_H0 ;  /* 0x20000064ff147230 */ /* 0x020fca0000004100 */
[----:B------:R-:W-:-:S04]  /*3740*/  FADD.FTZ R48, R20, R48 ;  /* 0x0000003014307221 */ /* 0x000fc80000010000 */
[----:B------:R-:W-:-:S07]  /*3750*/  @P1 FADD.FTZ R48, R96, R48 ;  /* 0x0000003060301221 */ /* 0x000fce0000010000 */
.L_x_39857:
[----:B------:R-:W-:Y:S01]  /*3760*/  HADD2.F32 R49, -RZ, R44.H1_H1 ;  /* 0x3000002cff317230 */ /* 0x000fe20000004100 */
[----:B------:R-:W-:Y:S06]  /*3770*/  @P2 BRA `(.L_x_39858) ;  /* 0x00000000000c2947 */ /* 0x000fec0003800000 */
[----:B------:R-:W-:Y:S05]  /*3780*/  @!P1 BRA `(.L_x_39859) ;  /* 0x0000000000149947 */ /* 0x000fea0003800000 */
[----:B-----5:R-:W-:Y:S01]  /*3790*/  FADD.FTZ R49, R97, R49 ;  /* 0x0000003161317221 */ /* 0x020fe20000010000 */
[----:B------:R-:W-:Y:S06]  /*37a0*/  BRA `(.L_x_39859) ;  /* 0x00000000000c7947 */ /* 0x000fec0003800000 */
.L_x_39858:
[----:B-----5:R-:W-:-:S05]  /*37b0*/  HADD2.F32 R20, -RZ, R100.H1_H1 ;  /* 0x30000064ff147230 */ /* 0x020fca0000004100 */
[----:B------:R-:W-:-:S04]  /*37c0*/  FADD.FTZ R49, R20, R49 ;  /* 0x0000003114317221 */ /* 0x000fc80000010000 */
[----:B------:R-:W-:-:S07]  /*37d0*/  @P1 FADD.FTZ R49, R97, R49 ;  /* 0x0000003161311221 */ /* 0x000fce0000010000 */
.L_x_39859:
[----:B------:R-:W-:Y:S01]  /*37e0*/  HADD2.F32 R50, -RZ, R45.H0_H0 ;  /* 0x2000002dff327230 */ /* 0x000fe20000004100 */
[----:B------:R-:W-:Y:S06]  /*37f0*/  @P2 BRA `(.L_x_39860) ;  /* 0x00000000000c2947 */ /* 0x000fec0003800000 */
[----:B------:R-:W-:Y:S05]  /*3800*/  @!P1 BRA `(.L_x_39861) ;  /* 0x0000000000149947 */ /* 0x000fea0003800000 */
[----:B-----5:R-:W-:Y:S01]  /*3810*/  FADD.FTZ R50, R98, R50 ;  /* 0x0000003262327221 */ /* 0x020fe20000010000 */
[----:B------:R-:W-:Y:S06]  /*3820*/  BRA `(.L_x_39861) ;  /* 0x00000000000c7947 */ /* 0x000fec0003800000 */
.L_x_39860:
[----:B-----5:R-:W-:-:S05]  /*3830*/  HADD2.F32 R20, -RZ, R101.H0_H0 ;  /* 0x20000065ff147230 */ /* 0x020fca0000004100 */
[----:B------:R-:W-:-:S04]  /*3840*/  FADD.FTZ R50, R20, R50 ;  /* 0x0000003214327221 */ /* 0x000fc80000010000 */
[----:B------:R-:W-:-:S07]  /*3850*/  @P1 FADD.FTZ R50, R98, R50 ;  /* 0x0000003262321221 */ /* 0x000fce0000010000 */
.L_x_39861:
[----:B------:R-:W-:Y:S01]  /*3860*/  HADD2.F32 R51, -RZ, R45.H1_H1 ;  /* 0x3000002dff337230 */ /* 0x000fe20000004100 */
[----:B------:R-:W-:Y:S06]  /*3870*/  @P2 BRA `(.L_x_39862) ;  /* 0x00000000000c2947 */ /* 0x000fec0003800000 */
[----:B------:R-:W-:Y:S05]  /*3880*/  @!P1 BRA `(.L_x_39863) ;  /* 0x0000000000149947 */ /* 0x000fea0003800000 */
[----:B-----5:R-:W-:Y:S01]  /*3890*/  FADD.FTZ R51, R99, R51 ;  /* 0x0000003363337221 */ /* 0x020fe20000010000 */
[----:B------:R-:W-:Y:S06]  /*38a0*/  BRA `(.L_x_39863) ;  /* 0x00000000000c7947 */ /* 0x000fec0003800000 */
.L_x_39862:
[----:B-----5:R-:W-:-:S05]  /*38b0*/  HADD2.F32 R20, -RZ, R101.H1_H1 ;  /* 0x30000065ff147230 */ /* 0x020fca0000004100 */
[----:B------:R-:W-:-:S04]  /*38c0*/  FADD.FTZ R51, R20, R51 ;  /* 0x0000003314337221 */ /* 0x000fc80000010000 */
[----:B------:R-:W-:-:S07]  /*38d0*/  @P1 FADD.FTZ R51, R99, R51 ;  /* 0x0000003363331221 */ /* 0x000fce0000010000 */
.L_x_39863:
[----:B------:R-:W-:Y:S01]  /*38e0*/  HADD2.F32 R44, -RZ, R46.H0_H0 ;  /* 0x2000002eff2c7230 */ /* 0x000fe20000004100 */
[----:B------:R-:W-:Y:S06]  /*38f0*/  @P2 BRA `(.L_x_39864) ;  /* 0x00000000000c2947 */ /* 0x000fec0003800000 */
[----:B------:R-:W-:Y:S05]  /*3900*/  @!P1 BRA `(.L_x_39865) ;  /* 0x0000000000149947 */ /* 0x000fea0003800000 */
[----:B-----5:R-:W-:Y:S01]  /*3910*/  FADD.FTZ R44, R92, R44 ;  /* 0x0000002c5c2c7221 */ /* 0x020fe20000010000 */
[----:B------:R-:W-:Y:S06]  /*3920*/  BRA `(.L_x_39865) ;  /* 0x00000000000c7947 */ /* 0x000fec0003800000 */
.L_x_39864:
[----:B-----5:R-:W-:-:S05]  /*3930*/  HADD2.F32 R20, -RZ, R102.H0_H0 ;  /* 0x20000066ff147230 */ /* 0x020fca0000004100 */
[----:B------:R-:W-:-:S04]  /*3940*/  FADD.FTZ R44, R20, R44 ;  /* 0x0000002c142c7221 */ /* 0x000fc80000010000 */
[----:B------:R-:W-:-:S07]  /*3950*/  @P1 FADD.FTZ R44, R92, R44 ;  /* 0x0000002c5c2c1221 */ /* 0x000fce0000010000 */
.L_x_39865:
[----:B------:R-:W-:Y:S01]  /*3960*/  HADD2.F32 R45, -RZ, R46.H1_H1 ;  /* 0x3000002eff2d7230 */ /* 0x000fe20000004100 */
[----:B------:R-:W-:Y:S06]  /*3970*/  @P2 BRA `(.L_x_39866) ;  /* 0x00000000000c2947 */ /* 0x000fec0003800000 */
[----:B------:R-:W-:Y:S05]  /*3980*/  @!P1 BRA `(.L_x_39867) ;  /* 0x0000000000149947 */ /* 0x000fea0003800000 */
[----:B-----5:R-:W-:Y:S01]  /*3990*/  FADD.FTZ R45, R93, R45 ;  /* 0x0000002d5d2d7221 */ /* 0x020fe20000010000 */
[----:B------:R-:W-:Y:S06]  /*39a0*/  BRA `(.L_x_39867) ;  /* 0x00000000000c7947 */ /* 0x000fec0003800000 */
.L_x_39866:
[----:B-----5:R-:W-:-:S05]  /*39b0*/  HADD2.F32 R20, -RZ, R102.H1_H1 ;  /* 0x30000066ff147230 */ /* 0x020fca0000004100 */
[----:B------:R-:W-:-:S04]  /*39c0*/  FADD.FTZ R45, R20, R45 ;  /* 0x0000002d142d7221 */ /* 0x000fc80000010000 */
[----:B------:R-:W-:-:S07]  /*39d0*/  @P1 FADD.FTZ R45, R93, R45 ;  /* 0x0000002d5d2d1221 */ /* 0x000fce0000010000 */
.L_x_39867:
[----:B------:R-:W-:Y:S01]  /*39e0*/  HADD2.F32 R46, -RZ, R47.H0_H0 ;  /* 0x2000002fff2e7230 */ /* 0x000fe20000004100 */
[----:B------:R-:W-:Y:S06]  /*39f0*/  @P2 BRA `(.L_x_39868) ;  /* 0x00000000000c2947 */ /* 0x000fec0003800000 */
[----:B------:R-:W-:Y:S05]  /*3a00*/  @!P1 BRA `(.L_x_39869) ;  /* 0x0000000000149947 */ /* 0x000fea0003800000 */
[----:B-----5:R-:W-:Y:S01]  /*3a10*/  FADD.FTZ R46, R94, R46 ;  /* 0x0000002e5e2e7221 */ /* 0x020fe20000010000 */
[----:B------:R-:W-:Y:S06]  /*3a20*/  BRA `(.L_x_39869) ;  /* 0x00000000000c7947 */ /* 0x000fec0003800000 */
.L_x_39868:
[----:B-----5:R-:W-:-:S05]  /*3a30*/  HADD2.F32 R20, -RZ, R103.H0_H0 ;  /* 0x20000067ff147230 */ /* 0x020fca0000004100 */
[----:B------:R-:W-:-:S04]  /*3a40*/  FADD.FTZ R46, R20, R46 ;  /* 0x0000002e142e7221 */ /* 0x000fc80000010000 */
[----:B------:R-:W-:-:S07]  /*3a50*/  @P1 FADD.FTZ R46, R94, R46 ;  /* 0x0000002e5e2e1221 */ /* 0x000fce0000010000 */
.L_x_39869:
[----:B------:R-:W-:Y:S01]  /*3a60*/  HADD2.F32 R47, -RZ, R47.H1_H1 ;  /* 0x3000002fff2f7230 */ /* 0x000fe20000004100 */
[----:B------:R-:W-:Y:S06]  /*3a70*/  @P2 BRA `(.L_x_39870) ;  /* 0x00000000000c2947 */ /* 0x000fec0003800000 */
[----:B------:R-:W-:Y:S05]  /*3a80*/  @!P1 BRA `(.L_x_39871) ;  /* 0x0000000000149947 */ /* 0x000fea0003800000 */
[----:B-----5:R-:W-:Y:S01]  /*3a90*/  FADD.FTZ R47, R95, R47 ;  /* 0x0000002f5f2f7221 */ /* 0x020fe20000010000 */
[----:B------:R-:W-:Y:S06]  /*3aa0*/  BRA `(.L_x_39871) ;  /* 0x00000000000c7947 */ /* 0x000fec0003800000 */
.L_x_39870:
[----:B-----5:R-:W-:-:S05]  /*3ab0*/  HADD2.F32 R20, -RZ, R103.H1_H1 ;  /* 0x30000067ff147230 */ /* 0x020fca0000004100 */
[----:B------:R-:W-:-:S04]  /*3ac0*/  FADD.FTZ R47, R20, R47 ;  /* 0x0000002f142f7221 */ /* 0x000fc80000010000 */
[----:B------:R-:W-:-:S07]  /*3ad0*/  @P1 FADD.FTZ R47, R95, R47 ;  /* 0x0000002f5f2f1221 */ /* 0x000fce0000010000 */
.L_x_39871:
        /* <DEDUP_REMOVED lines=18> */
.L_x_39872:
[----:B-----5:R-:W-:-:S05]  /*3c00*/  HADD2.F32 R20, -RZ, R100.H0_H0 ;  /* 0x20000064ff147230 */ /* 0x020fca0000004100 */
[----:B------:R-:W-:-:S04]  /*3c10*/  FADD.FTZ R40, R20, R40 ;  /* 0x0000002814287221 */ /* 0x000fc80000010000 */
[----:B------:R-:W-:-:S07]  /*3c20*/  @P1 FADD.FTZ R40, R96, R40 ;  /* 0x0000002860281221 */ /* 0x000fce0000010000 */
.L_x_39873:
[----:B------:R-:W-:Y:S01]  /*3c30*/  HADD2.F32 R41, -RZ, R36.H1_H1 ;  /* 0x30000024ff297230 */ /* 0x000fe20000004100 */
[----:B------:R-:W-:Y:S06]  /*3c40*/  @P2 BRA `(.L_x_39874) ;  /* 0x00000000000c2947 */ /* 0x000fec0003800000 */
[----:B------:R-:W-:Y:S05]  /*3c50*/  @!P1 BRA `(.L_x_39875) ;  /* 0x0000000000149947 */ /* 0x000fea0003800000 */
[----:B-----5:R-:W-:Y:S01]  /*3c60*/  FADD.FTZ R41, R97, R41 ;  /* 0x0000002961297221 */ /* 0x020fe20000010000 */
[----:B------:R-:W-:Y:S06]  /*3c70*/  BRA `(.L_x_39875) ;  /* 0x00000000000c7947 */ /* 0x000fec0003800000 */
.L_x_39874:
[----:B-----5:R-:W-:-:S05]  /*3c80*/  HADD2.F32 R20, -RZ, R100.H1_H1 ;  /* 0x30000064ff147230 */ /* 0x020fca0000004100 */
[----:B------:R-:W-:-:S04]  /*3c90*/  FADD.FTZ R41, R20, R41 ;  /* 0x0000002914297221 */ /* 0x000fc80000010000 */
[----:B------:R-:W-:-:S07]  /*3ca0*/  @P1 FADD.FTZ R41, R97, R41 ;  /* 0x0000002961291221 */ /* 0x000fce0000010000 */
.L_x_39875:
[----:B------:R-:W-:Y:S01]  /*3cb0*/  HADD2.F32 R42, -RZ, R37.H0_H0 ;  /* 0x20000025ff2a7230 */ /* 0x000fe20000004100 */
[----:B------:R-:W-:Y:S06]  /*3cc0*/  @P2 BRA `(.L_x_39876) ;  /* 0x00000000000c2947 */ /* 0x000fec0003800000 */
[----:B------:R-:W-:Y:S05]  /*3cd0*/  @!P1 BRA `(.L_x_39877) ;  /* 0x0000000000149947 */ /* 0x000fea0003800000 */
[----:B-----5:R-:W-:Y:S01]  /*3ce0*/  FADD.FTZ R42, R98, R42 ;  /* 0x0000002a622a7221 */ /* 0x020fe20000010000 */
[----:B------:R-:W-:Y:S06]  /*3cf0*/  BRA `(.L_x_39877) ;  /* 0x00000000000c7947 */ /* 0x000fec0003800000 */
.L_x_39876:
[----:B-----5:R-:W-:-:S05]  /*3d00*/  HADD2.F32 R20, -RZ, R101.H0_H0 ;  /* 0x20000065ff147230 */ /* 0x020fca0000004100 */
[----:B------:R-:W-:-:S04]  /*3d10*/  FADD.FTZ R42, R20, R42 ;  /* 0x0000002a142a7221 */ /* 0x000fc80000010000 */
[----:B------:R-:W-:-:S07]  /*3d20*/  @P1 FADD.FTZ R42, R98, R42 ;  /* 0x0000002a622a1221 */ /* 0x000fce0000010000 */
.L_x_39877:
[----:B------:R-:W-:Y:S01]  /*3d30*/  HADD2.F32 R43, -RZ, R37.H1_H1 ;  /* 0x30000025ff2b7230 */ /* 0x000fe20000004100 */
[----:B------:R-:W-:Y:S06]  /*3d40*/  @P2 BRA `(.L_x_39878) ;  /* 0x00000000000c2947 */ /* 0x000fec0003800000 */
[----:B------:R-:W-:Y:S05]  /*3d50*/  @!P1 BRA `(.L_x_39879) ;  /* 0x0000000000149947 */ /* 0x000fea0003800000 */
[----:B-----5:R-:W-:Y:S01]  /*3d60*/  FADD.FTZ R43, R99, R43 ;  /* 0x0000002b632b7221 */ /* 0x020fe20000010000 */
[----:B------:R-:W-:Y:S06]  /*3d70*/  BRA `(.L_x_39879) ;  /* 0x00000000000c7947 */ /* 0x000fec0003800000 */
.L_x_39878:
[----:B-----5:R-:W-:-:S05]  /*3d80*/  HADD2.F32 R20, -RZ, R101.H1_H1 ;  /* 0x30000065ff147230 */ /* 0x020fca0000004100 */
[----:B------:R-:W-:-:S04]  /*3d90*/  FADD.FTZ R43, R20, R43 ;  /* 0x0000002b142b7221 */ /* 0x000fc80000010000 */
[----:B------:R-:W-:-:S07]  /*3da0*/  @P1 FADD.FTZ R43, R99, R43 ;  /* 0x0000002b632b1221 */ /* 0x000fce0000010000 */
.L_x_39879:
[----:B------:R-:W-:Y:S01]  /*3db0*/  HADD2.F32 R36, -RZ, R38.H0_H0 ;  /* 0x20000026ff247230 */ /* 0x000fe20000004100 */
[----:B------:R-:W-:Y:S06]  /*3dc0*/  @P2 BRA `(.L_x_39880) ;  /* 0x00000000000c2947 */ /* 0x000fec0003800000 */
[----:B------:R-:W-:Y:S05]  /*3dd0*/  @!P1 BRA `(.L_x_39881) ;  /* 0x0000000000149947 */ /* 0x000fea0003800000 */
[----:B-----5:R-:W-:Y:S01]  /*3de0*/  FADD.FTZ R36, R92, R36 ;  /* 0x000000245c247221 */ /* 0x020fe20000010000 */
[----:B------:R-:W-:Y:S06]  /*3df0*/  BRA `(.L_x_39881) ;  /* 0x00000000000c7947 */ /* 0x000fec0003800000 */
.L_x_39880:
[----:B-----5:R-:W-:-:S05]  /*3e00*/  HADD2.F32 R20, -RZ, R102.H0_H0 ;  /* 0x20000066ff147230 */ /* 0x020fca0000004100 */
[----:B------:R-:W-:-:S04]  /*3e10*/  FADD.FTZ R36, R20, R36 ;  /* 0x0000002414247221 */ /* 0x000fc80000010000 */
[----:B------:R-:W-:-:S07]  /*3e20*/  @P1 FADD.FTZ R36, R92, R36 ;  /* 0x000000245c241221 */ /* 0x000fce0000010000 */
.L_x_39881:
[----:B------:R-:W-:Y:S01]  /*3e30*/  HADD2.F32 R37, -RZ, R38.H1_H1 ;  /* 0x30000026ff257230 */ /* 0x000fe20000004100 */
[----:B------:R-:W-:Y:S06]  /*3e40*/  @P2 BRA `(.L_x_39882) ;  /* 0x00000000000c2947 */ /* 0x000fec0003800000 */
[----:B------:R-:W-:Y:S05]  /*3e50*/  @!P1 BRA `(.L_x_39883) ;  /* 0x0000000000149947 */ /* 0x000fea0003800000 */
[----:B-----5:R-:W-:Y:S01]  /*3e60*/  FADD.FTZ R37, R93, R37 ;  /* 0x000000255d257221 */ /* 0x020fe20000010000 */
[----:B------:R-:W-:Y:S06]  /*3e70*/  BRA `(.L_x_39883) ;  /* 0x00000000000c7947 */ /* 0x000fec0003800000 */
.L_x_39882:
[----:B-----5:R-:W-:-:S05]  /*3e80*/  HADD2.F32 R20, -RZ, R102.H1_H1 ;  /* 0x30000066ff147230 */ /* 0x020fca0000004100 */
[----:B------:R-:W-:-:S04]  /*3e90*/  FADD.FTZ R37, R20, R37 ;  /* 0x0000002514257221 */ /* 0x000fc80000010000 */
[----:B------:R-:W-:-:S07]  /*3ea0*/  @P1 FADD.FTZ R37, R93, R37 ;  /* 0x000000255d251221 */ /* 0x000fce0000010000 */
.L_x_39883:
[----:B------:R-:W-:Y:S01]  /*3eb0*/  HADD2.F32 R38, -RZ, R39.H0_H0 ;  /* 0x20000027ff267230 */ /* 0x000fe20000004100 */
[----:B------:R-:W-:Y:S06]  /*3ec0*/  @P2 BRA `(.L_x_39884) ;  /* 0x00000000000c2947 */ /* 0x000fec0003800000 */
[----:B------:R-:W-:Y:S05]  /*3ed0*/  @!P1 BRA `(.L_x_39885) ;  /* 0x0000000000149947 */ /* 0x000fea0003800000 */
[----:B-----5:R-:W-:Y:S01]  /*3ee0*/  FADD.FTZ R38, R94, R38 ;  /* 0x000000265e267221 */ /* 0x020fe20000010000 */
[----:B------:R-:W-:Y:S06]  /*3ef0*/  BRA `(.L_x_39885) ;  /* 0x00000000000c7947 */ /* 0x000fec0003800000 */
.L_x_39884:
[----:B-----5:R-:W-:-:S05]  /*3f00*/  HADD2.F32 R20, -RZ, R103.H0_H0 ;  /* 0x20000067ff147230 */ /* 0x020fca0000004100 */
[----:B------:R-:W-:-:S04]  /*3f10*/  FADD.FTZ R38, R20, R38 ;  /* 0x0000002614267221 */ /* 0x000fc80000010000 */
[----:B------:R-:W-:-:S07]  /*3f20*/  @P1 FADD.FTZ R38, R94, R38 ;  /* 0x000000265e261221 */ /* 0x000fce0000010000 */
.L_x_39885:
[----:B------:R-:W-:Y:S01]  /*3f30*/  HADD2.F32 R39, -RZ, R39.H1_H1 ;  /* 0x30000027ff277230 */ /* 0x000fe20000004100 */
[----:B------:R-:W-:Y:S06]  /*3f40*/  @P2 BRA `(.L_x_39886) ;  /* 0x00000000000c2947 */ /* 0x000fec0003800000 */
[----:B------:R-:W-:Y:S05]  /*3f50*/  @!P1 BRA `(.L_x_39887) ;  /* 0x0000000000149947 */ /* 0x000fea0003800000 */
[----:B-----5:R-:W-:Y:S01]  /*3f60*/  FADD.FTZ R39, R95, R39 ;  /* 0x000000275f277221 */ /* 0x020fe20000010000 */
[----:B------:R-:W-:Y:S06]  /*3f70*/  BRA `(.L_x_39887) ;  /* 0x00000000000c7947 */ /* 0x000fec0003800000 */
.L_x_39886:
[----:B-----5:R-:W-:-:S05]  /*3f80*/  HADD2.F32 R20, -RZ, R103.H1_H1 ;  /* 0x30000067ff147230 */ /* 0x020fca0000004100 */
[----:B------:R-:W-:-:S04]  /*3f90*/  FADD.FTZ R39, R20, R39 ;  /* 0x0000002714277221 */ /* 0x000fc80000010000 */
[----:B------:R-:W-:-:S07]  /*3fa0*/  @P1 FADD.FTZ R39, R95, R39 ;  /* 0x000000275f271221 */ /* 0x000fce0000010000 */
.L_x_39887:
        /* <DEDUP_REMOVED lines=18> */
.L_x_39888:
[----:B-----5:R-:W-:-:S05]  /*40d0*/  HADD2.F32 R20, -RZ, R100.H0_H0 ;  /* 0x20000064ff147230 */ /* 0x020fca0000004100 */
[----:B------:R-:W-:-:S04]  /*40e0*/  FADD.FTZ R32, R20, R32 ;  /* 0x0000002014207221 */ /* 0x000fc80000010000 */
[----:B------:R-:W-:-:S07]  /*40f0*/  @P1 FADD.FTZ R32, R96, R32 ;  /* 0x0000002060201221 */ /* 0x000fce0000010000 */
.L_x_39889:
[----:B------:R-:W-:Y:S01]  /*4100*/  HADD2.F32 R33, -RZ, R28.H1_H1 ;  /* 0x3000001cff217230 */ /* 0x000fe20000004100 */
[----:B------:R-:W-:Y:S06]  /*4110*/  @P2 BRA `(.L_x_39890) ;  /* 0x00000000000c2947 */ /* 0x000fec0003800000 */
[----:B------:R-:W-:Y:S05]  /*4120*/  @!P1 BRA `(.L_x_39891) ;  /* 0x0000000000149947 */ /* 0x000fea0003800000 */
[----:B-----5:R-:W-:Y:S01]  /*4130*/  FADD.FTZ R33, R97, R33 ;  /* 0x0000002161217221 */ /* 0x020fe20000010000 */
[----:B------:R-:W-:Y:S06]  /*4140*/  BRA `(.L_x_39891) ;  /* 0x00000000000c7947 */ /* 0x000fec0003800000 */
.L_x_39890:
[----:B-----5:R-:W-:-:S05]  /*4150*/  HADD2.F32 R20, -RZ, R100.H1_H1 ;  /* 0x30000064ff147230 */ /* 0x020fca0000004100 */
[----:B------:R-:W-:-:S04]  /*4160*/  FADD.FTZ R33, R20, R33 ;  /* 0x0000002114217221 */ /* 0x000fc80000010000 */
[----:B------:R-:W-:-:S07]  /*4170*/  @P1 FADD.FTZ R33, R97, R33 ;  /* 0x0000002161211221 */ /* 0x000fce0000010000 */
.L_x_39891:
[----:B------:R-:W-:Y:S01]  /*4180*/  HADD2.F32 R34, -RZ, R29.H0_H0 ;  /* 0x2000001dff227230 */ /* 0x000fe20000004100 */
[----:B------:R-:W-:Y:S06]  /*4190*/  @P2 BRA `(.L_x_39892) ;  /* 0x00000000000c2947 */ /* 0x000fec0003800000 */
[----:B------:R-:W-:Y:S05]  /*41a0*/  @!P1 BRA `(.L_x_39893) ;  /* 0x0000000000149947 */ /* 0x000fea0003800000 */
[----:B-----5:R-:W-:Y:S01]  /*41b0*/  FADD.FTZ R34, R98, R34 ;  /* 0x0000002262227221 */ /* 0x020fe20000010000 */
[----:B------:R-:W-:Y:S06]  /*41c0*/  BRA `(.L_x_39893) ;  /* 0x00000000000c7947 */ /* 0x000fec0003800000 */
.L_x_39892:
[----:B-----5:R-:W-:-:S05]  /*41d0*/  HADD2.F32 R20, -RZ, R101.H0_H0 ;  /* 0x20000065ff147230 */ /* 0x020fca0000004100 */
[----:B------:R-:W-:-:S04]  /*41e0*/  FADD.FTZ R34, R20, R34 ;  /* 0x0000002214227221 */ /* 0x000fc80000010000 */
[----:B------:R-:W-:-:S07]  /*41f0*/  @P1 FADD.FTZ R34, R98, R34 ;  /* 0x0000002262221221 */ /* 0x000fce0000010000 */
.L_x_39893:
[----:B------:R-:W-:Y:S01]  /*4200*/  HADD2.F32 R35, -RZ, R29.H1_H1 ;  /* 0x3000001dff237230 */ /* 0x000fe20000004100 */
[----:B------:R-:W-:Y:S06]  /*4210*/  @P2 BRA `(.L_x_39894) ;  /* 0x00000000000c2947 */ /* 0x000fec0003800000 */
[----:B------:R-:W-:Y:S05]  /*4220*/  @!P1 BRA `(.L_x_39895) ;  /* 0x0000000000149947 */ /* 0x000fea0003800000 */
[----:B-----5:R-:W-:Y:S01]  /*4230*/  FADD.FTZ R35, R99, R35 ;  /* 0x0000002363237221 */ /* 0x020fe20000010000 */
[----:B------:R-:W-:Y:S06]  /*4240*/  BRA `(.L_x_39895) ;  /* 0x00000000000c7947 */ /* 0x000fec0003800000 */
.L_x_39894:
[----:B-----5:R-:W-:-:S05]  /*4250*/  HADD2.F32 R20, -RZ, R101.H1_H1 ;  /* 0x30000065ff147230 */ /* 0x020fca0000004100 */
[----:B------:R-:W-:-:S04]  /*4260*/  FADD.FTZ R35, R20, R35 ;  /* 0x0000002314237221 */ /* 0x000fc80000010000 */
[----:B------:R-:W-:-:S07]  /*4270*/  @P1 FADD.FTZ R35, R99, R35 ;  /* 0x0000002363231221 */ /* 0x000fce0000010000 */
.L_x_39895:
[----:B------:R-:W-:Y:S01]  /*4280*/  HADD2.F32 R28, -RZ, R30.H0_H0 ;  /* 0x2000001eff1c7230 */ /* 0x000fe20000004100 */
[----:B------:R-:W-:Y:S06]  /*4290*/  @P2 BRA `(.L_x_39896) ;  /* 0x00000000000c2947 */ /* 0x000fec0003800000 */
[----:B------:R-:W-:Y:S05]  /*42a0*/  @!P1 BRA `(.L_x_39897) ;  /* 0x0000000000149947 */ /* 0x000fea0003800000 */
[----:B-----5:R-:W-:Y:S01]  /*42b0*/  FADD.FTZ R28, R92, R28 ;  /* 0x0000001c5c1c7221 */ /* 0x020fe20000010000 */
[----:B------:R-:W-:Y:S06]  /*42c0*/  BRA `(.L_x_39897) ;  /* 0x00000000000c7947 */ /* 0x000fec0003800000 */
.L_x_39896:
[----:B-----5:R-:W-:-:S05]  /*42d0*/  HADD2.F32 R20, -RZ, R102.H0_H0 ;  /* 0x20000066ff147230 */ /* 0x020fca0000004100 */
[----:B------:R-:W-:-:S04]  /*42e0*/  FADD.FTZ R28, R20, R28 ;  /* 0x0000001c141c7221 */ /* 0x000fc80000010000 */
[----:B------:R-:W-:-:S07]  /*42f0*/  @P1 FADD.FTZ R28, R92, R28 ;  /* 0x0000001c5c1c1221 */ /* 0x000fce0000010000 */
.L_x_39897:
[----:B------:R-:W-:Y:S01]  /*4300*/  HADD2.F32 R29, -RZ, R30.H1_H1 ;  /* 0x3000001eff1d7230 */ /* 0x000fe20000004100 */
[----:B------:R-:W-:Y:S06]  /*4310*/  @P2 BRA `(.L_x_39898) ;  /* 0x00000000000c2947 */ /* 0x000fec0003800000 */
[----:B------:R-:W-:Y:S05]  /*4320*/  @!P1 BRA `(.L_x_39899) ;  /* 0x0000000000149947 */ /* 0x000fea0003800000 */
[----:B-----5:R-:W-:Y:S01]  /*4330*/  FADD.FTZ R29, R93, R29 ;  /* 0x0000001d5d1d7221 */ /* 0x020fe20000010000 */
[----:B------:R-:W-:Y:S06]  /*4340*/  BRA `(.L_x_39899) ;  /* 0x00000000000c7947 */ /* 0x000fec0003800000 */
.L_x_39898:
[----:B-----5:R-:W-:-:S05]  /*4350*/  HADD2.F32 R20, -RZ, R102.H1_H1 ;  /* 0x30000066ff147230 */ /* 0x020fca0000004100 */
[----:B------:R-:W-:-:S04]  /*4360*/  FADD.FTZ R29, R20, R29 ;  /* 0x0000001d141d7221 */ /* 0x000fc80000010000 */
[----:B------:R-:W-:-:S07]  /*4370*/  @P1 FADD.FTZ R29, R93, R29 ;  /* 0x0000001d5d1d1221 */ /* 0x000fce0000010000 */
.L_x_39899:
[----:B------:R-:W-:Y:S01]  /*4380*/  HADD2.F32 R30, -RZ, R31.H0_H0 ;  /* 0x2000001fff1e7230 */ /* 0x000fe20000004100 */
[----:B------:R-:W-:Y:S06]  /*4390*/  @P2 BRA `(.L_x_39900) ;  /* 0x00000000000c2947 */ /* 0x000fec0003800000 */
[----:B------:R-:W-:Y:S05]  /*43a0*/  @!P1 BRA `(.L_x_39901) ;  /* 0x0000000000149947 */ /* 0x000fea0003800000 */
[----:B-----5:R-:W-:Y:S01]  /*43b0*/  FADD.FTZ R30, R94, R30 ;  /* 0x0000001e5e1e7221 */ /* 0x020fe20000010000 */
[----:B------:R-:W-:Y:S06]  /*43c0*/  BRA `(.L_x_39901) ;  /* 0x00000000000c7947 */ /* 0x000fec0003800000 */
.L_x_39900:
[----:B-----5:R-:W-:-:S05]  /*43d0*/  HADD2.F32 R20, -RZ, R103.H0_H0 ;  /* 0x20000067ff147230 */ /* 0x020fca0000004100 */
[----:B------:R-:W-:-:S04]  /*43e0*/  FADD.FTZ R30, R20, R30 ;  /* 0x0000001e141e7221 */ /* 0x000fc80000010000 */
[----:B------:R-:W-:-:S07]  /*43f0*/  @P1 FADD.FTZ R30, R94, R30 ;  /* 0x0000001e5e1e1221 */ /* 0x000fce0000010000 */
.L_x_39901:
[----:B------:R-:W-:Y:S01]  /*4400*/  HADD2.F32 R31, -RZ, R31.H1_H1 ;  /* 0x3000001fff1f7230 */ /* 0x000fe20000004100 */
[----:B------:R-:W-:Y:S06]  /*4410*/  @P2 BRA `(.L_x_39902) ;  /* 0x00000000000c2947 */ /* 0x000fec0003800000 */
[----:B------:R-:W-:Y:S05]  /*4420*/  @!P1 BRA `(.L_x_39903) ;  /* 0x0000000000149947 */ /* 0x000fea0003800000 */
[----:B-----5:R-:W-:Y:S01]  /*4430*/  FADD.FTZ R31, R95, R31 ;  /* 0x0000001f5f1f7221 */ /* 0x020fe20000010000 */
[----:B------:R-:W-:Y:S06]  /*4440*/  BRA `(.L_x_39903) ;  /* 0x00000000000c7947 */ /* 0x000fec0003800000 */
.L_x_39902:
[----:B-----5:R-:W-:-:S05]  /*4450*/  HADD2.F32 R20, -RZ, R103.H1_H1 ;  /* 0x30000067ff147230 */ /* 0x020fca0000004100 */
[----:B------:R-:W-:-:S04]  /*4460*/  FADD.FTZ R31, R20, R31 ;  /* 0x0000001f141f7221 */ /* 0x000fc80000010000 */
[----:B------:R-:W-:-:S07]  /*4470*/  @P1 FADD.FTZ R31, R95, R31 ;  /* 0x0000001f5f1f1221 */ /* 0x000fce0000010000 */
.L_x_39903:
        /* <DEDUP_REMOVED lines=13> */
[----:B--2---:R-:W-:Y:S01]  /*4550*/  HADD2.F32 R24, -RZ, R20.H0_H0 ;  /* 0x20000014ff187230 */ /* 0x004fe20000004100 */
[----:B-1----:R-:W-:Y:S06]  /*4560*/  @P2 BRA `(.L_x_39904) ;  /* 0x00000000000c2947 */ /* 0x002fec0003800000 */
[----:B------:R-:W-:Y:S05]  /*4570*/  @!P1 BRA `(.L_x_39905) ;  /* 0x0000000000149947 */ /* 0x000fea0003800000 */
[----:B-----5:R-:W-:Y:S01]  /*4580*/  FADD.FTZ R24, R96, R24 ;  /* 0x0000001860187221 */ /* 0x020fe20000010000 */
[----:B------:R-:W-:Y:S06]  /*4590*/  BRA `(.L_x_39905) ;  /* 0x00000000000c7947 */ /* 0x000fec0003800000 */
.L_x_39904:
[----:B-----5:R-:W-:-:S05]  /*45a0*/  HADD2.F32 R25, -RZ, R100.H0_H0 ;  /* 0x20000064ff197230 */ /* 0x020fca0000004100 */
[----:B------:R-:W-:-:S04]  /*45b0*/  FADD.FTZ R24, R25, R24 ;  /* 0x0000001819187221 */ /* 0x000fc80000010000 */
[----:B------:R-:W-:-:S07]  /*45c0*/  @P1 FADD.FTZ R24, R96, R24 ;  /* 0x0000001860181221 */ /* 0x000fce0000010000 */
.L_x_39905:
[----:B------:R-:W-:Y:S01]  /*45d0*/  HADD2.F32 R25, -RZ, R20.H1_H1 ;  /* 0x30000014ff197230 */ /* 0x000fe20000004100 */
[----:B------:R-:W-:Y:S06]  /*45e0*/  @P2 BRA `(.L_x_39906) ;  /* 0x00000000000c2947 */ /* 0x000fec0003800000 */
[----:B------:R-:W-:Y:S05]  /*45f0*/  @!P1 BRA `(.L_x_39907) ;  /* 0x0000000000149947 */ /* 0x000fea0003800000 */
[----:B-----5:R-:W-:Y:S01]  /*4600*/  FADD.FTZ R25, R97, R25 ;  /* 0x0000001961197221 */ /* 0x020fe20000010000 */
[----:B------:R-:W-:Y:S06]  /*4610*/  BRA `(.L_x_39907) ;  /* 0x00000000000c7947 */ /* 0x000fec0003800000 */
.L_x_39906:
[----:B-----5:R-:W-:-:S05]  /*4620*/  HADD2.F32 R20, -RZ, R100.H1_H1 ;  /* 0x30000064ff147230 */ /* 0x020fca0000004100 */
[----:B------:R-:W-:-:S04]  /*4630*/  FADD.FTZ R25, R20, R25 ;  /* 0x0000001914197221 */ /* 0x000fc80000010000 */
[----:B------:R-:W-:-:S07]  /*4640*/  @P1 FADD.FTZ R25, R97, R25 ;  /* 0x0000001961191221 */ /* 0x000fce0000010000 */
.L_x_39907:
[----:B------:R-:W-:Y:S01]  /*4650*/  HADD2.F32 R26, -RZ, R21.H0_H0 ;  /* 0x20000015ff1a7230 */ /* 0x000fe20000004100 */
[----:B------:R-:W-:Y:S06]  /*4660*/  @P2 BRA `(.L_x_39908) ;  /* 0x00000000000c2947 */ /* 0x000fec0003800000 */
[----:B------:R-:W-:Y:S05]  /*4670*/  @!P1 BRA `(.L_x_39909) ;  /* 0x0000000000149947 */ /* 0x000fea0003800000 */
[----:B-----5:R-:W-:Y:S01]  /*4680*/  FADD.FTZ R26, R98, R26 ;  /* 0x0000001a621a7221 */ /* 0x020fe20000010000 */
[----:B------:R-:W-:Y:S06]  /*4690*/  BRA `(.L_x_39909) ;  /* 0x00000000000c7947 */ /* 0x000fec0003800000 */
.L_x_39908:
[----:B-----5:R-:W-:-:S05]  /*46a0*/  HADD2.F32 R20, -RZ, R101.H0_H0 ;  /* 0x20000065ff147230 */ /* 0x020fca0000004100 */
[----:B------:R-:W-:-:S04]  /*46b0*/  FADD.FTZ R26, R20, R26 ;  /* 0x0000001a141a7221 */ /* 0x000fc80000010000 */
[----:B------:R-:W-:-:S07]  /*46c0*/  @P1 FADD.FTZ R26, R98, R26 ;  /* 0x0000001a621a1221 */ /* 0x000fce0000010000 */
.L_x_39909:
[----:B------:R-:W-:Y:S01]  /*46d0*/  HADD2.F32 R27, -RZ, R21.H1_H1 ;  /* 0x30000015ff1b7230 */ /* 0x000fe20000004100 */
[----:B------:R-:W-:Y:S06]  /*46e0*/  @P2 BRA `(.L_x_39910) ;  /* 0x00000000000c2947 */ /* 0x000fec0003800000 */
[----:B------:R-:W-:Y:S05]  /*46f0*/  @!P1 BRA `(.L_x_39911) ;  /* 0x0000000000149947 */ /* 0x000fea0003800000 */
[----:B-----5:R-:W-:Y:S01]  /*4700*/  FADD.FTZ R27, R99, R27 ;  /* 0x0000001b631b7221 */ /* 0x020fe20000010000 */
[----:B------:R-:W-:Y:S06]  /*4710*/  BRA `(.L_x_39911) ;  /* 0x00000000000c7947 */ /* 0x000fec0003800000 */
.L_x_39910:
[----:B-----5:R-:W-:-:S05]  /*4720*/  HADD2.F32 R20, -RZ, R101.H1_H1 ;  /* 0x30000065ff147230 */ /* 0x020fca0000004100 */
[----:B------:R-:W-:-:S04]  /*4730*/  FADD.FTZ R27, R20, R27 ;  /* 0x0000001b141b7221 */ /* 0x000fc80000010000 */
[----:B------:R-:W-:-:S07]  /*4740*/  @P1 FADD.FTZ R27, R99, R27 ;  /* 0x0000001b631b1221 */ /* 0x000fce0000010000 */
.L_x_39911:
[----:B------:R-:W-:Y:S01]  /*4750*/  HADD2.F32 R20, -RZ, R22.H0_H0 ;  /* 0x20000016ff147230 */ /* 0x000fe20000004100 */
[----:B------:R-:W-:Y:S06]  /*4760*/  @P2 BRA `(.L_x_39912) ;  /* 0x00000000000c2947 */ /* 0x000fec0003800000 */
[----:B------:R-:W-:Y:S05]  /*4770*/  @!P1 BRA `(.L_x_39913) ;  /* 0x0000000000149947 */ /* 0x000fea0003800000 */
[----:B-----5:R-:W-:Y:S01]  /*4780*/  FADD.FTZ R20, R92, R20 ;  /* 0x000000145c147221 */ /* 0x020fe20000010000 */
[----:B------:R-:W-:Y:S06]  /*4790*/  BRA `(.L_x_39913) ;  /* 0x00000000000c7947 */ /* 0x000fec0003800000 */
.L_x_39912:
[----:B-----5:R-:W-:-:S05]  /*47a0*/  HADD2.F32 R21, -RZ, R102.H0_H0 ;  /* 0x20000066ff157230 */ /* 0x020fca0000004100 */
[----:B------:R-:W-:-:S04]  /*47b0*/  FADD.FTZ R20, R21, R20 ;  /* 0x0000001415147221 */ /* 0x000fc80000010000 */
[----:B------:R-:W-:-:S07]  /*47c0*/  @P1 FADD.FTZ R20, R92, R20 ;  /* 0x000000145c141221 */ /* 0x000fce0000010000 */
.L_x_39913:
[----:B------:R-:W-:Y:S01]  /*47d0*/  HADD2.F32 R21, -RZ, R22.H1_H1 ;  /* 0x30000016ff157230 */ /* 0x000fe20000004100 */
[----:B------:R-:W-:Y:S06]  /*47e0*/  @P2 BRA `(.L_x_39914) ;  /* 0x00000000000c2947 */ /* 0x000fec0003800000 */
[----:B------:R-:W-:Y:S05]  /*47f0*/  @!P1 BRA `(.L_x_39915) ;  /* 0x0000000000149947 */ /* 0x000fea0003800000 */
[----:B-----5:R-:W-:Y:S01]  /*4800*/  FADD.FTZ R21, R93, R21 ;  /* 0x000000155d157221 */ /* 0x020fe20000010000 */
[----:B------:R-:W-:Y:S06]  /*4810*/  BRA `(.L_x_39915) ;  /* 0x00000000000c7947 */ /* 0x000fec0003800000 */
.L_x_39914:
[----:B-----5:R-:W-:-:S05]  /*4820*/  HADD2.F32 R22, -RZ, R102.H1_H1 ;  /* 0x30000066ff167230 */ /* 0x020fca0000004100 */
[----:B------:R-:W-:-:S04]  /*4830*/  FADD.FTZ R21, R22, R21 ;  /* 0x0000001516157221 */ /* 0x000fc80000010000 */
[----:B------:R-:W-:-:S07]  /*4840*/  @P1 FADD.FTZ R21, R93, R21 ;  /* 0x000000155d151221 */ /* 0x000fce0000010000 */
.L_x_39915:
[----:B------:R-:W-:Y:S01]  /*4850*/  HADD2.F32 R22, -RZ, R23.H0_H0 ;  /* 0x20000017ff167230 */ /* 0x000fe20000004100 */
[----:B------:R-:W-:Y:S06]  /*4860*/  @P2 BRA `(.L_x_39916) ;  /* 0x00000000000c2947 */ /* 0x000fec0003800000 */
[----:B------:R-:W-:Y:S05]  /*4870*/  @!P1 BRA `(.L_x_39917) ;  /* 0x0000000000149947 */ /* 0x000fea0003800000 */
[----:B-----5:R-:W-:Y:S01]  /*4880*/  FADD.FTZ R22, R94, R22 ;  /* 0x000000165e167221 */ /* 0x020fe20000010000 */
[----:B------:R-:W-:Y:S06]  /*4890*/  BRA `(.L_x_39917) ;  /* 0x00000000000c7947 */ /* 0x000fec0003800000 */
.L_x_39916:
[----:B-----5:R-:W-:-:S05]  /*48a0*/  HADD2.F32 R184, -RZ, R103.H0_H0 ;  /* 0x20000067ffb87230 */ /* 0x020fca0000004100 */
[----:B------:R-:W-:-:S04]  /*48b0*/  FADD.FTZ R22, R184, R22 ;  /* 0x00000016b8167221 */ /* 0x000fc80000010000 */
[----:B------:R-:W-:-:S07]  /*48c0*/  @P1 FADD.FTZ R22, R94, R22 ;  /* 0x000000165e161221 */ /* 0x000fce0000010000 */
.L_x_39917:
[----:B------:R-:W-:Y:S01]  /*48d0*/  HADD2.F32 R23, -RZ, R23.H1_H1 ;  /* 0x30000017ff177230 */ /* 0x000fe20000004100 */
[----:B------:R-:W-:Y:S06]  /*48e0*/  @P2 BRA `(.L_x_39918) ;  /* 0x00000000000c2947 */ /* 0x000fec0003800000 */
[----:B------:R-:W-:Y:S05]  /*48f0*/  @!P1 BRA `(.L_x_39919) ;  /* 0x0000000000149947 */ /* 0x000fea0003800000 */
[----:B-----5:R-:W-:Y:S01]  /*4900*/  FADD.FTZ R23, R95, R23 ;  /* 0x000000175f177221 */ /* 0x020fe20000010000 */
[----:B------:R-:W-:Y:S06]  /*4910*/  BRA `(.L_x_39919) ;  /* 0x00000000000c7947 */ /* 0x000fec0003800000 */
.L_x_39918:
[----:B-----5:R-:W-:-:S05]  /*4920*/  HADD2.F32 R184, -RZ, R103.H1_H1 ;  /* 0x30000067ffb87230 */ /* 0x020fca0000004100 */
[----:B------:R-:W-:-:S04]  /*4930*/  FADD.FTZ R23, R184, R23 ;  /* 0x00000017b8177221 */ /* 0x000fc80000010000 */
[----:B------:R-:W-:-:S07]  /*4940*/  @P1 FADD.FTZ R23, R95, R23 ;  /* 0x000000175f171221 */ /* 0x000fce0000010000 */
.L_x_39919:
        /* <DEDUP_REMOVED lines=13> */
[----:B--2---:R-:W-:Y:S01]  /*4a20*/  HADD2.F32 R184, -RZ, R188.H0_H0 ;  /* 0x200000bcffb87230 */ /* 0x004fe20000004100 */
[----:B------:R-:W-:Y:S06]  /*4a30*/  @P2 BRA `(.L_x_39920) ;  /* 0x00000000000c2947 */ /* 0x000fec0003800000 */
[----:B------:R-:W-:Y:S05]  /*4a40*/  @!P1 BRA `(.L_x_39921) ;  /* 0x0000000000149947 */ /* 0x000fea0003800000 */
[----:B-----5:R-:W-:Y:S01]  /*4a50*/  FADD.FTZ R184, R96, R184 ;  /* 0x000000b860b87221 */ /* 0x020fe20000010000 */
[----:B------:R-:W-:Y:S06]  /*4a60*/  BRA `(.L_x_39921) ;  /* 0x00000000000c7947 */ /* 0x000fec0003800000 */
.L_x_39920:
[----:B-----5:R-:W-:-:S05]  /*4a70*/  HADD2.F32 R185, -RZ, R100.H0_H0 ;  /* 0x20000064ffb97230 */ /* 0x020fca0000004100 */
[----:B------:R-:W-:-:S04]  /*4a80*/  FADD.FTZ R184, R185, R184 ;  /* 0x000000b8b9b87221 */ /* 0x000fc80000010000 */
[----:B------:R-:W-:-:S07]  /*4a90*/  @P1 FADD.FTZ R184, R96, R184 ;  /* 0x000000b860b81221 */ /* 0x000fce0000010000 */
.L_x_39921:
[----:B------:R-:W-:Y:S01]  /*4aa0*/  HADD2.F32 R185, -RZ, R188.H1_H1 ;  /* 0x300000bcffb97230 */ /* 0x000fe20000004100 */
[----:B------:R-:W-:Y:S06]  /*4ab0*/  @P2 BRA `(.L_x_39922) ;  /* 0x00000000000c2947 */ /* 0x000fec0003800000 */
[----:B------:R-:W-:Y:S05]  /*4ac0*/  @!P1 BRA `(.L_x_39923) ;  /* 0x0000000000149947 */ /* 0x000fea0003800000 */
[----:B-----5:R-:W-:Y:S01]  /*4ad0*/  FADD.FTZ R185, R97, R185 ;  /* 0x000000b961b97221 */ /* 0x020fe20000010000 */
[----:B------:R-:W-:Y:S06]  /*4ae0*/  BRA `(.L_x_39923) ;  /* 0x00000000000c7947 */ /* 0x000fec0003800000 */
.L_x_39922:
[----:B-----5:R-:W-:-:S05]  /*4af0*/  HADD2.F32 R186, -RZ, R100.H1_H1 ;  /* 0x30000064ffba7230 */ /* 0x020fca0000004100 */
[----:B------:R-:W-:-:S04]  /*4b00*/  FADD.FTZ R185, R186, R185 ;  /* 0x000000b9bab97221 */ /* 0x000fc80000010000 */
[----:B------:R-:W-:-:S07]  /*4b10*/  @P1 FADD.FTZ R185, R97, R185 ;  /* 0x000000b961b91221 */ /* 0x000fce0000010000 */
.L_x_39923:
[----:B------:R-:W-:Y:S01]  /*4b20*/  HADD2.F32 R186, -RZ, R189.H0_H0 ;  /* 0x200000bdffba7230 */ /* 0x000fe20000004100 */
[----:B------:R-:W-:Y:S06]  /*4b30*/  @P2 BRA `(.L_x_39924) ;  /* 0x00000000000c2947 */ /* 0x000fec0003800000 */
[----:B------:R-:W-:Y:S05]  /*4b40*/  @!P1 BRA `(.L_x_39925) ;  /* 0x0000000000149947 */ /* 0x000fea0003800000 */
[----:B-----5:R-:W-:Y:S01]  /*4b50*/  FADD.FTZ R186, R98, R186 ;  /* 0x000000ba62ba7221 */ /* 0x020fe20000010000 */
[----:B------:R-:W-:Y:S06]  /*4b60*/  BRA `(.L_x_39925) ;  /* 0x00000000000c7947 */ /* 0x000fec0003800000 */
.L_x_39924:
[----:B-----5:R-:W-:-:S05]  /*4b70*/  HADD2.F32 R187, -RZ, R101.H0_H0 ;  /* 0x20000065ffbb7230 */ /* 0x020fca0000004100 */
[----:B------:R-:W-:-:S04]  /*4b80*/  FADD.FTZ R186, R187, R186 ;  /* 0x000000babbba7221 */ /* 0x000fc80000010000 */
[----:B------:R-:W-:-:S07]  /*4b90*/  @P1 FADD.FTZ R186, R98, R186 ;  /* 0x000000ba62ba1221 */ /* 0x000fce0000010000 */
.L_x_39925:
[----:B------:R-:W-:Y:S01]  /*4ba0*/  HADD2.F32 R187, -RZ, R189.H1_H1 ;  /* 0x300000bdffbb7230 */ /* 0x000fe20000004100 */
[----:B------:R-:W-:Y:S06]  /*4bb0*/  @P2 BRA `(.L_x_39926) ;  /* 0x00000000000c2947 */ /* 0x000fec0003800000 */
[----:B------:R-:W-:Y:S05]  /*4bc0*/  @!P1 BRA `(.L_x_39927) ;  /* 0x0000000000149947 */ /* 0x000fea0003800000 */
[----:B-----5:R-:W-:Y:S01]  /*4bd0*/  FADD.FTZ R187, R99, R187 ;  /* 0x000000bb63bb7221 */ /* 0x020fe20000010000 */
[----:B------:R-:W-:Y:S06]  /*4be0*/  BRA `(.L_x_39927) ;  /* 0x00000000000c7947 */ /* 0x000fec0003800000 */
.L_x_39926:
[----:B-----5:R-:W-:-:S05]  /*4bf0*/  HADD2.F32 R188, -RZ, R101.H1_H1 ;  /* 0x30000065ffbc7230 */ /* 0x020fca0000004100 */
[----:B------:R-:W-:-:S04]  /*4c00*/  FADD.FTZ R187, R188, R187 ;  /* 0x000000bbbcbb7221 */ /* 0x000fc80000010000 */
[----:B------:R-:W-:-:S07]  /*4c10*/  @P1 FADD.FTZ R187, R99, R187 ;  /* 0x000000bb63bb1221 */ /* 0x000fce0000010000 */
.L_x_39927:
[----:B------:R-:W-:Y:S01]  /*4c20*/  HADD2.F32 R188, -RZ, R190.H0_H0 ;  /* 0x200000beffbc7230 */ /* 0x000fe20000004100 */
[----:B------:R-:W-:Y:S06]  /*4c30*/  @P2 BRA `(.L_x_39928) ;  /* 0x00000000000c2947 */ /* 0x000fec0003800000 */
[----:B------:R-:W-:Y:S05]  /*4c40*/  @!P1 BRA `(.L_x_39929) ;  /* 0x0000000000149947 */ /* 0x000fea0003800000 */
[----:B-----5:R-:W-:Y:S01]  /*4c50*/  FADD.FTZ R188, R92, R188 ;  /* 0x000000bc5cbc7221 */ /* 0x020fe20000010000 */
[----:B------:R-:W-:Y:S06]  /*4c60*/  BRA `(.L_x_39929) ;  /* 0x00000000000c7947 */ /* 0x000fec0003800000 */
.L_x_39928:
[----:B-----5:R-:W-:-:S05]  /*4c70*/  HADD2.F32 R189, -RZ, R102.H0_H0 ;  /* 0x20000066ffbd7230 */ /* 0x020fca0000004100 */
[----:B------:R-:W-:-:S04]  /*4c80*/  FADD.FTZ R188, R189, R188 ;  /* 0x000000bcbdbc7221 */ /* 0x000fc80000010000 */
[----:B------:R-:W-:-:S07]  /*4c90*/  @P1 FADD.FTZ R188, R92, R188 ;  /* 0x000000bc5cbc1221 */ /* 0x000fce0000010000 */
.L_x_39929:
[----:B------:R-:W-:Y:S01]  /*4ca0*/  HADD2.F32 R189, -RZ, R190.H1_H1 ;  /* 0x300000beffbd7230 */ /* 0x000fe20000004100 */
[----:B------:R-:W-:Y:S06]  /*4cb0*/  @P2 BRA `(.L_x_39930) ;  /* 0x00000000000c2947 */ /* 0x000fec0003800000 */
[----:B------:R-:W-:Y:S05]  /*4cc0*/  @!P1 BRA `(.L_x_39931) ;  /* 0x0000000000149947 */ /* 0x000fea0003800000 */
[----:B-----5:R-:W-:Y:S01]  /*4cd0*/  FADD.FTZ R189, R93, R189 ;  /* 0x000000bd5dbd7221 */ /* 0x020fe20000010000 */
[----:B------:R-:W-:Y:S06]  /*4ce0*/  BRA `(.L_x_39931) ;  /* 0x00000000000c7947 */ /* 0x000fec0003800000 */
.L_x_39930:
[----:B-----5:R-:W-:-:S05]  /*4cf0*/  HADD2.F32 R190, -RZ, R102.H1_H1 ;  /* 0x30000066ffbe7230 */ /* 0x020fca0000004100 */
[----:B------:R-:W-:-:S04]  /*4d00*/  FADD.FTZ R189, R190, R189 ;  /* 0x000000bdbebd7221 */ /* 0x000fc80000010000 */
[----:B------:R-:W-:-:S07]  /*4d10*/  @P1 FADD.FTZ R189, R93, R189 ;  /* 0x000000bd5dbd1221 */ /* 0x000fce0000010000 */
.L_x_39931:
[----:B------:R-:W-:Y:S01]  /*4d20*/  HADD2.F32 R190, -RZ, R191.H0_H0 ;  /* 0x200000bfffbe7230 */ /* 0x000fe20000004100 */
[----:B------:R-:W-:Y:S06]  /*4d30*/  @P2 BRA `(.L_x_39932) ;  /* 0x00000000000c2947 */ /* 0x000fec0003800000 */
[----:B------:R-:W-:Y:S05]  /*4d40*/  @!P1 BRA `(.L_x_39933) ;  /* 0x0000000000149947 */ /* 0x000fea0003800000 */
[----:B-----5:R-:W-:Y:S01]  /*4d50*/  FADD.FTZ R190, R94, R190 ;  /* 0x000000be5ebe7221 */ /* 0x020fe20000010000 */
[----:B------:R-:W-:Y:S06]  /*4d60*/  BRA `(.L_x_39933) ;  /* 0x00000000000c7947 */ /* 0x000fec0003800000 */
.L_x_39932:
[----:B-----5:R-:W-:-:S05]  /*4d70*/  HADD2.F32 R212, -RZ, R103.H0_H0 ;  /* 0x20000067ffd47230 */ /* 0x020fca0000004100 */
[----:B------:R-:W-:-:S04]  /*4d80*/  FADD.FTZ R190, R212, R190 ;  /* 0x000000bed4be7221 */ /* 0x000fc80000010000 */
[----:B------:R-:W-:-:S07]  /*4d90*/  @P1 FADD.FTZ R190, R94, R190 ;  /* 0x000000be5ebe1221 */ /* 0x000fce0000010000 */
.L_x_39933:
[----:B------:R-:W-:Y:S01]  /*4da0*/  HADD2.F32 R191, -RZ, R191.H1_H1 ;  /* 0x300000bfffbf7230 */ /* 0x000fe20000004100 */
[----:B------:R-:W-:Y:S06]  /*4db0*/  @P2 BRA `(.L_x_39934) ;  /* 0x00000000000c2947 */ /* 0x000fec0003800000 */
[----:B------:R-:W-:Y:S05]  /*4dc0*/  @!P1 BRA `(.L_x_39935) ;  /* 0x0000000000149947 */ /* 0x000fea0003800000 */
[----:B-----5:R-:W-:Y:S01]  /*4dd0*/  FADD.FTZ R191, R95, R191 ;  /* 0x000000bf5fbf7221 */ /* 0x020fe20000010000 */
[----:B------:R-:W-:Y:S06]  /*4de0*/  BRA `(.L_x_39935) ;  /* 0x00000000000c7947 */ /* 0x000fec0003800000 */
.L_x_39934:
[----:B-----5:R-:W-:-:S05]  /*4df0*/  HADD2.F32 R212, -RZ, R103.H1_H1 ;  /* 0x30000067ffd47230 */ /* 0x020fca0000004100 */
[----:B------:R-:W-:-:S04]  /*4e00*/  FADD.FTZ R191, R212, R191 ;  /* 0x000000bfd4bf7221 */ /* 0x000fc80000010000 */
[----:B------:R-:W-:-:S07]  /*4e10*/  @P1 FADD.FTZ R191, R95, R191 ;  /* 0x000000bf5fbf1221 */ /* 0x000fce0000010000 */
.L_x_39935:
        /* <DEDUP_REMOVED lines=267> */
.L_x_39949:
        /* <DEDUP_REMOVED lines=11> */
[----:B------:R-:W-:Y:S01]  /*5f80*/  STL [R1+0x198], R94 ;  /* 0x0001985e01007387 */ /* 0x000fe20000100800 */
[----:B------:R-:W1:Y:S03]  /*5f90*/  MUFU.RSQ R220, R220 ;  /* 0x000000dc00dc7308 */ /* 0x000e660000001400 */
[----:B------:R1:W-:Y:S04]  /*5fa0*/  STL [R1+0x194], R93 ;  /* 0x0001945d01007387 */ /* 0x0003e80000100800 */
[----:B------:R1:W-:Y:S01]  /*5fb0*/  STL [R1+0x190], R92 ;  /* 0x0001905c01007387 */ /* 0x0003e20000100800 */
[----:B0-----:R-:W-:-:S03]  /*5fc0*/  @!P2 IMAD.WIDE R212, R3, 0x4, R212 ;  /* 0x0000000403d4a825 */ /* 0x001fc600078e02d4 */
[----:B----4-:R-:W4:Y:S04]  /*5fd0*/  LDL R95, [R1+0x180] ;  /* 0x00018000015f7983 */ /* 0x010f280000100800 */
[----:B------:R-:W-:Y:S01]  /*5fe0*/  @!P2 STG.E desc[UR4][R212.64], R249 ;  /* 0x000000f9d400a986 */ /* 0x000fe2000c101904 */
[----:B-1----:R-:W-:-:S03]  /*5ff0*/  @!P2 IMAD.WIDE R210, R3, 0x4, R210 ;  /* 0x0000000403d2a825 */ /* 0x002fc600078e02d2 */
[----:B------:R-:W4:Y:S04]  /*6000*/  LDL R93, [R1+0x178] ;  /* 0x00017800015d7983 */ /* 0x000f280000100800 */
[----:B------:R0:W-:Y:S04]  /*6010*/  @!P2 STG.E desc[UR4][R210.64], R220 ;  /* 0x000000dcd200a986 */ /* 0x0001e8000c101904 */
[----:B------:R-:W4:Y:S04]  /*6020*/  LDL R92, [R1+0x154] ;  /* 0x00015400015c7983 */ /* 0x000f280000100800 */
[----:B------:R-:W4:Y:S01]  /*6030*/  LDL R94, [R1+0x17c] ;  /* 0x00017c00015e7983 */ /* 0x000f220000100800 */
[----:B0-----:R-:W-:-:S03]  /*6040*/  FSEL R210, R249, RZ, !P1 ;  /* 0x000000fff9d27208 */ /* 0x001fc60004800000 */
[----:B------:R-:W4:Y:S02]  /*6050*/  LDL R249, [R1+0x15c] ;  /* 0x00015c0001f97983 */ /* 0x000f240000100800 */
[C---:B------:R-:W-:Y:S01]  /*6060*/  FADD.FTZ R213, -R210.reuse, R91 ;  /* 0x0000005bd2d57221 */ /* 0x040fe20000010100 */
[C---:B------:R-:W-:Y:S01]  /*6070*/  FADD.FTZ R212, -R210.reuse, R88 ;  /* 0x00000058d2d47221 */ /* 0x040fe20000010100 */
[----:B------:R-:W4:Y:S01]  /*6080*/  LDL R91, [R1+0x164] ;  /* 0x00016400015b7983 */ /* 0x000f220000100800 */
[----:B------:R-:W-:Y:S01]  /*6090*/  FADD.FTZ R211, -R210, R89 ;  /* 0x00000059d2d37221 */ /* 0x000fe20000010100 */
[--C-:B------:R-:W-:Y:S02]  /*60a0*/  HADD2.F32 R89, -RZ, R180.reuse.H0_H0 ;  /* 0x200000b4ff597230 */ /* 0x100fe40000004100 */
[C---:B------:R-:W-:Y:S01]  /*60b0*/  FMUL.FTZ R212, R220.reuse, R212 ;  /* 0x000000d4dcd47220 */ /* 0x040fe20000410000 */
[----:B------:R-:W-:Y:S02]  /*60c0*/  HADD2.F32 R88, -RZ, R180.H1_H1 ;  /* 0x300000b4ff587230 */ /* 0x000fe40000004100 */
[----:B------:R-:W-:Y:S01]  /*60d0*/  FMUL.FTZ R211, R220, R211 ;  /* 0x000000d3dcd37220 */ /* 0x000fe20000410000 */
[----:B------:R-:W-:Y:S01]  /*60e0*/  FADD.FTZ R248, -R210, R90 ;  /* 0x0000005ad2f87221 */ /* 0x000fe20000010100 */
[----:B------:R-:W-:-:S02]  /*60f0*/  HADD2.F32 R90, -RZ, R182.H0_H0 ;  /* 0x200000b6ff5a7230 */ /* 0x000fc40000004100 */
[C---:B------:R-:W-:Y:S01]  /*6100*/  FADD.FTZ R86, -R210.reuse, R86 ;  /* 0x00000056d2567221 */ /* 0x040fe20000010100 */
[----:B------:R-:W-:-:S03]  /*6110*/  FADD.FTZ R87, -R210, R87 ;  /* 0x00000057d2577221 */ /* 0x000fc60000010100 */
[C---:B------:R-:W-:Y:S01]  /*6120*/  FMUL.FTZ R86, R220.reuse, R86 ;  /* 0x00000056dc567220 */ /* 0x040fe20000410000 */
[C---:B------:R-:W-:Y:S01]  /*6130*/  FMUL.FTZ R87, R220.reuse, R87 ;  /* 0x00000057dc577220 */ /* 0x040fe20000410000 */
[C---:B------:R-:W-:Y:S01]  /*6140*/  FMUL.FTZ R248, R220.reuse, R248 ;  /* 0x000000f8dcf87220 */ /* 0x040fe20000410000 */
[----:B------:R-:W-:Y:S01]  /*6150*/  FMUL.FTZ R213, R220, R213 ;  /* 0x000000d5dcd57220 */ /* 0x000fe20000410000 */
[----:B--2---:R-:W-:Y:S01]  /*6160*/  FFMA.FTZ R89, R212, R89, R251 ;  /* 0x00000059d4597223 */ /* 0x004fe200000100fb */
[C---:B------:R-:W-:Y:S01]  /*6170*/  FADD.FTZ R251, -R210.reuse, R84 ;  /* 0x00000054d2fb7221 */ /* 0x040fe20000010100 */
[----:B---3--:R-:W-:Y:S01]  /*6180*/  FFMA.FTZ R88, R211, R88, R250 ;  /* 0x00000058d3587223 */ /* 0x008fe200000100fa */
[----:B------:R-:W-:Y:S01]  /*6190*/  FADD.FTZ R250, -R210, R85 ;  /* 0x00000055d2fa7221 */ /* 0x000fe20000010100 */
[----:B------:R-:W-:Y:S02]  /*61a0*/  HADD2.F32 R84, -RZ, R182.H1_H1 ;  /* 0x300000b6ff547230 */ /* 0x000fe40000004100 */
[C---:B------:R-:W-:Y:S01]  /*61b0*/  FMUL.FTZ R251, R220.reuse, R251 ;  /* 0x000000fbdcfb7220 */ /* 0x040fe20000410000 */
[----:B------:R-:W-:Y:S01]  /*61c0*/  FMUL.FTZ R250, R220, R250 ;  /* 0x000000fadcfa7220 */ /* 0x000fe20000410000 */
[----:B------:R-:W-:Y:S01]  /*61d0*/  F2FP.F16.F32.PACK_AB R88, R88, R89 ;  /* 0x000000595858723e */ /* 0x000fe200000000ff */
[----:B------:R-:W-:-:S02]  /*61e0*/  HADD2.F32 R89, -RZ, R181.H0_H0 ;  /* 0x200000b5ff597230 */ /* 0x000fc40000004100 */
[----:B------:R-:W-:Y:S02]  /*61f0*/  HADD2.F32 R85, -RZ, R181.H1_H1 ;  /* 0x300000b5ff557230 */ /* 0x000fe40000004100 */
[----:B----4-:R-:W-:Y:S01]  /*6200*/  FFMA.FTZ R90, R251, R90, R93 ;  /* 0x0000005afb5a7223 */ /* 0x010fe2000001005d */
[----:B------:R-:W-:Y:S02]  /*6210*/  FFMA.FTZ R89, R248, R89, R95 ;  /* 0x00000059f8597223 */ /* 0x000fe4000001005f */
[----:B------:R1:W5:Y:S01]  /*6220*/  LDL.LU R95, [R1+0x19c] ;  /* 0x00019c00015f7983 */ /* 0x0003620000300800 */
[----:B------:R-:W-:Y:S01]  /*6230*/  FFMA.FTZ R84, R250, R84, R91 ;  /* 0x00000054fa547223 */ /* 0x000fe2000001005b */
[----:B------:R-:W-:-:S04]  /*6240*/  HADD2.F32 R91, -RZ, R183.H0_H0 ;  /* 0x200000b7ff5b7230 */ /* 0x000fc80000004100 */
[----:B------:R-:W-:Y:S01]  /*6250*/  F2FP.F16.F32.PACK_AB R90, R84, R90 ;  /* 0x0000005a545a723e */ /* 0x000fe200000000ff */
[----:B------:R-:W-:Y:S02]  /*6260*/  HADD2.F32 R84, -RZ, R183.H1_H1 ;  /* 0x300000b7ff547230 */ /* 0x000fe40000004100 */
[----:B------:R-:W-:Y:S01]  /*6270*/  FFMA.FTZ R91, R86, R91, R249 ;  /* 0x0000005b565b7223 */ /* 0x000fe200000100f9 */
[----:B------:R-:W-:Y:S02]  /*6280*/  SHF.L.U32 R249, R209, 0x4, RZ ;  /* 0x00000004d1f97819 */ /* 0x000fe400000006ff */
[----:B------:R-:W-:Y:S01]  /*6290*/  FFMA.FTZ R84, R87, R84, R92 ;  /* 0x0000005457547223 */ /* 0x000fe2000001005c */
[----:B------:R-:W-:Y:S01]  /*62a0*/  FFMA.FTZ R85, R213, R85, R94 ;  /* 0x00000055d5557223 */ /* 0x000fe2000001005e */
[----:B------:R-:W-:Y:S01]  /*62b0*/  SHF.R.U32.HI R209, RZ, 0x1c, R209 ;  /* 0x0000001cffd17819 */ /* 0x000fe200000116d1 */
[----:B------:R1:W5:Y:S02]  /*62c0*/  LDL.LU R94, [R1+0x198] ;  /* 0x00019800015e7983 */ /* 0x0003640000300800 */
[----:B------:R-:W-:-:S02]  /*62d0*/  F2FP.F16.F32.PACK_AB R91, R84, R91 ;  /* 0x0000005b545b723e */ /* 0x000fc400000000ff */
[----:B------:R-:W-:Y:S01]  /*62e0*/  IADD3 R84, P1, R249, UR14, RZ ;  /* 0x0000000ef9547c10 */ /* 0x000fe2000ff3e0ff */
[----:B------:R1:W5:Y:S01]  /*62f0*/  LDL.LU R93, [R1+0x194] ;  /* 0x00019400015d7983 */ /* 0x0003620000300800 */
[----:B------:R-:W-:Y:S02]  /*6300*/  F2FP.F16.F32.PACK_AB R89, R85, R89 ;  /* 0x000000595559723e */ /* 0x000fe400000000ff */
[----:B------:R-:W-:Y:S01]  /*6310*/  IADD3.X R85, R209, UR15, RZ, P1, !PT ;  /* 0x0000000fd1557c10 */ /* 0x000fe20008ffe4ff */
[----:B------:R-:W2:Y:S04]  /*6320*/  LDL R92, [R1+0x168] ;  /* 0x00016800015c7983 */ /* 0x000ea80000100800 */
[----:B------:R0:W-:Y:S04]  /*6330*/  STG.E.128 desc[UR4][R84.64], R88 ;  /* 0x0000005854007986 */ /* 0x0001e8000c101d04 */
[----:B0-----:R-:W3:Y:S01]  /*6340*/  LDL R89, [R1+0x158] ;  /* 0x0001580001597983 */ /* 0x001ee20000100800 */
[----:B------:R-:W-:-:S03]  /*6350*/  HADD2.F32 R85, -RZ, R179.H0_H0 ;  /* 0x200000b3ff557230 */ /* 0x000fc60000004100 */
[----:B------:R-:W4:Y:S04]  /*6360*/  LDL R91, [R1+0x170] ;  /* 0x00017000015b7983 */ /* 0x000f280000100800 */
[----:B------:R-:W4:Y:S04]  /*6370*/  LDL R88, [R1+0x16c] ;  /* 0x00016c0001587983 */ /* 0x000f280000100800 */
[----:B------:R-:W4:Y:S01]  /*6380*/  LDL R90, [R1+0x188] ;  /* 0x00018800015a7983 */ /* 0x000f220000100800 */
[----:B---3--:R-:W-:-:S03]  /*6390*/  FFMA.FTZ R85, R86, R85, R89 ;  /* 0x0000005556557223 */ /* 0x008fc60000010059 */
[----:B------:R-:W3:Y:S01]  /*63a0*/  LDL R86, [R1+0x150] ;  /* 0x0001500001567983 */ /* 0x000ee20000100800 */
[----:B------:R-:W-:-:S03]  /*63b0*/  HADD2.F32 R84, -RZ, R179.H1_H1 ;  /* 0x300000b3ff547230 */ /* 0x000fc60000004100 */
[----:B------:R-:W4:Y:S02]  /*63c0*/  LDL R89, [R1+0x174] ;  /* 0x0001740001597983 */ /* 0x000f240000100800 */
[----:B---3--:R-:W-:Y:S01]  /*63d0*/  FFMA.FTZ R87, R87, R84, R86 ;  /* 0x0000005457577223 */ /* 0x008fe20000010056 */
[----:B------:R-:W-:-:S05]  /*63e0*/  HADD2.F32 R86, -RZ, R178.H0_H0 ;  /* 0x200000b2ff567230 */ /* 0x000fca0000004100 */
[----:B--2---:R-:W-:Y:S02]  /*63f0*/  FFMA.FTZ R86, R251, R86, R92 ;  /* 0x00000056fb567223 */ /* 0x004fe4000001005c */
[----:B------:R1:W5:Y:S04]  /*6400*/  LDL.LU R92, [R1+0x190] ;  /* 0x00019000015c7983 */ /* 0x0003680000300800 */
[----:B------:R-:W2:Y:S01]  /*6410*/  LDL R251, [R1+0x160] ;  /* 0x0001600001fb7983 */ /* 0x000ea20000100800 */
[----:B------:R-:W-:Y:S01]  /*6420*/  F2FP.F16.F32.PACK_AB R87, R87, R85 ;  /* 0x000000555757723e */ /* 0x000fe200000000ff */
[----:B------:R-:W-:-:S05]  /*6430*/  HADD2.F32 R85, -RZ, R177.H0_H0 ;  /* 0x200000b1ff557230 */ /* 0x000fca0000004100 */
[----:B----4-:R-:W-:Y:S02]  /*6440*/  FFMA.FTZ R85, R248, R85, R91 ;  /* 0x00000055f8557223 */ /* 0x010fe4000001005b */
[----:B------:R-:W3:Y:S01]  /*6450*/  LDL R91, [R1+0x14c] ;  /* 0x00014c00015b7983 */ /* 0x000ee20000100800 */
[----:B------:R-:W-:-:S03]  /*6460*/  HADD2.F32 R84, -RZ, R178.H1_H1 ;  /* 0x300000b2ff547230 */ /* 0x000fc60000004100 */
[----:B------:R-:W4:Y:S02]  /*6470*/  LDL R248, [R1+0x12c] ;  /* 0x00012c0001f87983 */ /* 0x000f240000100800 */
[----:B--2---:R-:W-:Y:S02]  /*6480*/  FFMA.FTZ R84, R250, R84, R251 ;  /* 0x00000054fa547223 */ /* 0x004fe400000100fb */
[----:B------:R-:W2:Y:S03]  /*6490*/  LDL R250, [R1+0x140] ;  /* 0x0001400001fa7983 */ /* 0x000ea60000100800 */
[----:B------:R-:W-:Y:S01]  /*64a0*/  F2FP.F16.F32.PACK_AB R86, R84, R86 ;  /* 0x000000565456723e */ /* 0x000fe200000000ff */
[----:B------:R-:W-:Y:S02]  /*64b0*/  HADD2.F32 R84, -RZ, R177.H1_H1 ;  /* 0x300000b1ff547230 */ /* 0x000fe40000004100 */
[----:B------:R-:W-:Y:S01]  /*64c0*/  FADD.FTZ R83, -R210, R83 ;  /* 0x00000053d2537221 */ /* 0x000fe20000010100 */
[----:B------:R-:W2:Y:S02]  /*64d0*/  LDL R251, [R1+0x110] ;  /* 0x0001100001fb7983 */ /* 0x000ea40000100800 */
[----:B------:R-:W-:Y:S01]  /*64e0*/  FFMA.FTZ R213, R213, R84, R88 ;  /* 0x00000054d5d57223 */ /* 0x000fe20000010058 */
[----:B------:R-:W-:-:S02]  /*64f0*/  HADD2.F32 R84, -RZ, R176.H0_H0 ;  /* 0x200000b0ff547230 */ /* 0x000fc40000004100 */
[----:B------:R-:W-:-:S03]  /*6500*/  HADD2.F32 R88, -RZ, R176.H1_H1 ;  /* 0x300000b0ff587230 */ /* 0x000fc60000004100 */
[----:B------:R-:W-:Y:S02]  /*6510*/  FFMA.FTZ R84, R212, R84, R90 ;  /* 0x00000054d4547223 */ /* 0x000fe4000001005a */
[----:B------:R-:W2:Y:S01]  /*6520*/  LDL R90, [R1+0x144] ;  /* 0x00014400015a7983 */ /* 0x000ea20000100800 */
[----:B------:R-:W-:Y:S01]  /*6530*/  FFMA.FTZ R211, R211, R88, R89 ;  /* 0x00000058d3d37223 */ /* 0x000fe20000010059 */
[----:B------:R-:W-:Y:S02]  /*6540*/  IADD3 R88, P1, R249, UR16, RZ ;  /* 0x00000010f9587c10 */ /* 0x000fe4000ff3e0ff */
[----:B------:R-:W-:Y:S01]  /*6550*/  F2FP.F16.F32.PACK_AB R85, R213, R85 ;  /* 0x00000055d555723e */ /* 0x000fe200000000ff */
[----:B------:R-:W2:Y:S01]  /*6560*/  LDL R249, [R1+0x134] ;  /* 0x0001340001f97983 */ /* 0x000ea20000100800 */
[----:B------:R-:W-:Y:S01]  /*6570*/  F2FP.F16.F32.PACK_AB R84, R211, R84 ;  /* 0x00000054d354723e */ /* 0x000fe200000000ff */
[C---:B------:R-:W-:Y:S01]  /*6580*/  FADD.FTZ R77, -R210.reuse, R77 ;  /* 0x0000004dd24d7221 */ /* 0x040fe20000010100 */
[----:B------:R-:W-:Y:S01]  /*6590*/  IADD3.X R89, R209, UR17, RZ, P1, !PT ;  /* 0x00000011d1597c10 */ /* 0x000fe20008ffe4ff */
[----:B------:R-:W2:Y:S01]  /*65a0*/  LDL R211, [R1+0x124] ;  /* 0x0001240001d37983 */ /* 0x000ea20000100800 */
[----:B------:R-:W0:Y:S03]  /*65b0*/  LDC.64 R212, c[0x0][0x2b8] ;  /* 0x0000ae00ffd47b82 */ /* 0x000e260000000a00 */
[----:B------:R1:W-:Y:S04]  /*65c0*/  STG.E.128 desc[UR4][R88.64], R84 ;  /* 0x0000005458007986 */ /* 0x0003e8000c101d04 */
[----:B------:R-:W2:Y:S01]  /*65d0*/  LDL R209, [R1+0x11c] ;  /* 0x00011c0001d17983 */ /* 0x000ea20000100800 */
[C---:B-1----:R-:W-:Y:S01]  /*65e0*/  FADD.FTZ R85, -R210.reuse, R80 ;  /* 0x00000050d2557221 */ /* 0x042fe20000010100 */
[----:B------:R-:W-:Y:S01]  /*65f0*/  FADD.FTZ R84, -R210, R81 ;  /* 0x00000051d2547221 */ /* 0x000fe20000010100 */
[----:B------:R-:W-:-:S02]  /*6600*/  HADD2.F32 R81, -RZ, R172.H0_H0 ;  /* 0x200000acff517230 */ /* 0x000fc40000004100 */
[----:B------:R-:W-:-:S04]  /*6610*/  FMUL.FTZ R85, R220, R85 ;  /* 0x00000055dc557220 */ /* 0x000fc80000410000 */
[----:B---3--:R-:W-:Y:S02]  /*6620*/  FFMA.FTZ R81, R85, R81, R91 ;  /* 0x0000005155517223 */ /* 0x008fe4000001005b */
[----:B------:R-:W3:Y:S01]  /*6630*/  LDL R91, [R1+0x114] ;  /* 0x00011400015b7983 */ /* 0x000ee20000100800 */
[----:B------:R-:W-:Y:S02]  /*6640*/  HADD2.F32 R80, -RZ, R172.H1_H1 ;  /* 0x300000acff507230 */ /* 0x000fe40000004100 */
[----:B------:R-:W-:Y:S01]  /*6650*/  FMUL.FTZ R84, R220, R84 ;  /* 0x00000054dc547220 */ /* 0x000fe20000410000 */
[C---:B------:R-:W-:Y:S01]  /*6660*/  FADD.FTZ R87, -R210.reuse, R82 ;  /* 0x00000052d2577221 */ /* 0x040fe20000010100 */
[----:B------:R-:W-:Y:S01]  /*6670*/  FADD.FTZ R86, -R210, R78 ;  /* 0x0000004ed2567221 */ /* 0x000fe20000010100 */
[C---:B------:R-:W-:Y:S02]  /*6680*/  FMUL.FTZ R78, R220.reuse, R83 ;  /* 0x00000053dc4e7220 */ /* 0x040fe40000410000 */
[----:B------:R-:W-:Y:S01]  /*6690*/  FMUL.FTZ R87, R220, R87 ;  /* 0x00000057dc577220 */ /* 0x000fe20000410000 */
[C---:B------:R-:W-:Y:S01]  /*66a0*/  FADD.FTZ R88, -R210.reuse, R76 ;  /* 0x0000004cd2587221 */ /* 0x040fe20000010100 */
[----:B------:R-:W-:Y:S01]  /*66b0*/  FADD.FTZ R89, -R210, R79 ;  /* 0x0000004fd2597221 */ /* 0x000fe20000010100 */
[----:B------:R-:W-:-:S02]  /*66c0*/  HADD2.F32 R82, -RZ, R174.H0_H0 ;  /* 0x200000aeff527230 */ /* 0x000fc40000004100 */
[--C-:B------:R-:W-:Y:S02]  /*66d0*/  HADD2.F32 R76, -RZ, R175.reuse.H1_H1 ;  /* 0x300000afff4c7230 */ /* 0x100fe40000004100 */
[C---:B------:R-:W-:Y:S01]  /*66e0*/  FMUL.FTZ R88, R220.reuse, R88 ;  /* 0x00000058dc587220 */ /* 0x040fe20000410000 */
[C---:B------:R-:W-:Y:S01]  /*66f0*/  FMUL.FTZ R89, R220.reuse, R89 ;  /* 0x00000059dc597220 */ /* 0x040fe20000410000 */
[----:B------:R-:W-:Y:S01]  /*6700*/  FMUL.FTZ R79, R220, R77 ;  /* 0x0000004ddc4f7220 */ /* 0x000fe20000410000 */
[----:B------:R-:W-:Y:S02]  /*6710*/  HADD2.F32 R77, -RZ, R174.H1_H1 ;  /* 0x300000aeff4d7230 */ /* 0x000fe40000004100 */
[----:B----4-:R-:W-:Y:S01]  /*6720*/  FFMA.FTZ R82, R88, R82, R248 ;  /* 0x0000005258527223 */ /* 0x010fe200000100f8 */
[----:B------:R-:W-:Y:S01]  /*6730*/  HADD2.F32 R83, -RZ, R175.H0_H0 ;  /* 0x200000afff537230 */ /* 0x000fe20000004100 */
[----:B------:R-:W4:Y:S01]  /*6740*/  LDL R248, [R1+0x130] ;  /* 0x0001300001f87983 */ /* 0x000f220000100800 */
[----:B------:R-:W-:Y:S01]  /*6750*/  FMUL.FTZ R86, R220, R86 ;  /* 0x00000056dc567220 */ /* 0x000fe20000410000 */
[----:B--2---:R-:W-:Y:S01]  /*6760*/  FFMA.FTZ R80, R84, R80, R90 ;  /* 0x0000005054507223 */ /* 0x004fe2000001005a */
[----:B------:R-:W-:-:S04]  /*6770*/  HADD2.F32 R90, -RZ, R173.H0_H0 ;  /* 0x200000adff5a7230 */ /* 0x000fc80000004100 */
[----:B------:R-:W-:Y:S01]  /*6780*/  F2FP.F16.F32.PACK_AB R80, R80, R81 ;  /* 0x000000515050723e */ /* 0x000fe200000000ff */
[----:B------:R-:W-:Y:S02]  /*6790*/  HADD2.F32 R81, -RZ, R173.H1_H1 ;  /* 0x300000adff517230 */ /* 0x000fe40000004100 */
[----:B------:R-:W-:Y:S02]  /*67a0*/  FFMA.FTZ R90, R87, R90, R250 ;  /* 0x0000005a575a7223 */ /* 0x000fe400000100fa */
[----:B------:R-:W2:Y:S01]  /*67b0*/  LDL R250, [R1+0x128] ;  /* 0x0001280001fa7983 */ /* 0x000ea20000100800 */
[----:B------:R-:W-:Y:S01]  /*67c0*/  FFMA.FTZ R81, R78, R81, R249 ;  /* 0x000000514e517223 */ /* 0x000fe200000100f9 */
[----:B------:R-:W-:Y:S02]  /*67d0*/  FFMA.FTZ R77, R79, R77, R211 ;  /* 0x0000004d4f4d7223 */ /* 0x000fe400000100d3 */
[----:B------:R-:W2:Y:S02]  /*67e0*/  LDL R249, [R1+0x138] ;  /* 0x0001380001f97983 */ /* 0x000ea40000100800 */
[----:B------:R-:W-:Y:S01]  /*67f0*/  F2FP.F16.F32.PACK_AB R81, R81, R90 ;  /* 0x0000005a5151723e */ /* 0x000fe200000000ff */
[----:B------:R-:W-:Y:S01]  /*6800*/  FFMA.FTZ R83, R86, R83, R209 ;  /* 0x0000005356537223 */ /* 0x000fe200000100d1 */
[----:B------:R-:W2:Y:S04]  /*6810*/  LDL R90, [R1+0x118] ;  /* 0x00011800015a7983 */ /* 0x000ea80000100800 */
[----:B------:R-:W2:Y:S04]  /*6820*/  LDL R211, [R1+0x148] ;  /* 0x0001480001d37983 */ /* 0x000ea80000100800 */
[----:B------:R-:W2:Y:S01]  /*6830*/  LDL R209, [R1+0x13c] ;  /* 0x00013c0001d17983 */ /* 0x000ea20000100800 */
[----:B---3--:R-:W-:-:S03]  /*6840*/  FFMA.FTZ R76, R89, R76, R91 ;  /* 0x0000004c594c7223 */ /* 0x008fc6000001005b */
[----:B------:R-:W3:Y:S01]  /*6850*/  LDL R91, [R1+0x120] ;  /* 0x00012000015b7983 */ /* 0x000ee20000100800 */
[----:B------:R-:W-:Y:S02]  /*6860*/  F2FP.F16.F32.PACK_AB R82, R77, R82 ;  /* 0x000000524d52723e */ /* 0x000fe400000000ff */
[----:B------:R-:W-:Y:S01]  /*6870*/  F2FP.F16.F32.PACK_AB R83, R76, R83 ;  /* 0x000000534c53723e */ /* 0x000fe200000000ff */
[----:B0-----:R-:W-:-:S05]  /*6880*/  IMAD.WIDE.U32 R76, R205, 0x10, R212 ;  /* 0x00000010cd4c7825 */ /* 0x001fca00078e00d4 */
[----:B------:R0:W-:Y:S04]  /*6890*/  STG.E.128 desc[UR4][R76.64], R80 ;  /* 0x000000504c007986 */ /* 0x0001e8000c101d04 */
[----:B0-----:R-:W3:Y:S01]  /*68a0*/  LDL R83, [R1+0x10c] ;  /* 0x00010c0001537983 */ /* 0x001ee20000100800 */
[--C-:B------:R-:W-:Y:S02]  /*68b0*/  HADD2.F32 R77, -RZ, R171.reuse.H0_H0 ;  /* 0x200000abff4d7230 */ /* 0x100fe40000004100 */
[----:B------:R-:W-:Y:S01]  /*68c0*/  HADD2.F32 R76, -RZ, R171.H1_H1 ;  /* 0x300000abff4c7230 */ /* 0x000fe20000004100 */
[----:B------:R-:W3:Y:S01]  /*68d0*/  LDL R82, [R1+0x104] ;  /* 0x0001040001527983 */ /* 0x000ee20000100800 */
[----:B------:R-:W-:-:S03]  /*68e0*/  HADD2.F32 R80, -RZ, R169.H1_H1 ;  /* 0x300000a9ff507230 */ /* 0x000fc60000004100 */
[----:B------:R-:W-:Y:S01]  /*68f0*/  FFMA.FTZ R89, R89, R76, R251 ;  /* 0x0000004c59597223 */ /* 0x000fe200000100fb */
[----:B------:R-:W-:Y:S02]  /*6900*/  HADD2.F32 R76, -RZ, R170.H1_H1 ;  /* 0x300000aaff4c7230 */ /* 0x000fe40000004100 */
[----:B----4-:R-:W-:Y:S01]  /*6910*/  FFMA.FTZ R80, R78, R80, R248 ;  /* 0x000000504e507223 */ /* 0x010fe200000100f8 */
[----:B------:R-:W-:Y:S01]  /*6920*/  HADD2.F32 R78, -RZ, R168.H1_H1 ;  /* 0x300000a8ff4e7230 */ /* 0x000fe20000004100 */
[----:B------:R-:W4:Y:S04]  /*6930*/  LDL R248, [R1+0xe4] ;  /* 0x0000e40001f87983 */ /* 0x000f280000100800 */
[----:B------:R-:W4:Y:S01]  /*6940*/  LDL R251, [R1+0xfc] ;  /* 0x0000fc0001fb7983 */ /* 0x000f220000100800 */
[----:B--2---:R-:W-:Y:S01]  /*6950*/  FFMA.FTZ R86, R86, R77, R90 ;  /* 0x0000004d56567223 */ /* 0x004fe2000001005a */
[----:B------:R-:W-:-:S05]  /*6960*/  HADD2.F32 R77, -RZ, R170.H0_H0 ;  /* 0x200000aaff4d7230 */ /* 0x000fca0000004100 */
[----:B------:R-:W-:Y:S01]  /*6970*/  FFMA.FTZ R88, R88, R77, R250 ;  /* 0x0000004d58587223 */ /* 0x000fe200000100fa */
[----:B------:R-:W-:Y:S02]  /*6980*/  HADD2.F32 R77, -RZ, R169.H0_H0 ;  /* 0x200000a9ff4d7230 */ /* 0x000fe40000004100 */
[----:B------:R-:W-:Y:S01]  /*6990*/  FFMA.FTZ R84, R84, R78, R209 ;  /* 0x0000004e54547223 */ /* 0x000fe200000100d1 */
[----:B------:R-:W2:Y:S02]  /*69a0*/  LDL R250, [R1+0xf4] ;  /* 0x0000f40001fa7983 */ /* 0x000ea40000100800 */
[----:B------:R-:W-:Y:S02]  /*69b0*/  FFMA.FTZ R77, R87, R77, R249 ;  /* 0x0000004d574d7223 */ /* 0x000fe400000100f9 */
[----:B------:R-:W2:Y:S04]  /*69c0*/  LDL R209, [R1+0xd4] ;  /* 0x0000d40001d17983 */ /* 0x000ea80000100800 */
[----:B------:R-:W2:Y:S01]  /*69d0*/  LDL R249, [R1+0xec] ;  /* 0x0000ec0001f97983 */ /* 0x000ea20000100800 */
[----:B---3--:R-:W-:Y:S01]  /*69e0*/  FFMA.FTZ R76, R79, R76, R91 ;  /* 0x0000004c4f4c7223 */ /* 0x008fe2000001005b */
[----:B------:R-:W-:Y:S01]  /*69f0*/  HADD2.F32 R79, -RZ, R168.H0_H0 ;  /* 0x200000a8ff4f7230 */ /* 0x000fe20000004100 */
[----:B------:R-:W0:Y:S01]  /*6a00*/  LDC.64 R90, c[0x0][0x2c0] ;  /* 0x0000b000ff5a7b82 */ /* 0x000e220000000a00 */
[----:B------:R-:W3:Y:S03]  /*6a10*/  LDL R87, [R1+0xe0] ;  /* 0x0000e00001577983 */ /* 0x000ee60000100800 */
[----:B------:R-:W-:-:S02]  /*6a20*/  FFMA.FTZ R85, R85, R79, R211 ;  /* 0x0000004f55557223 */ /* 0x000fc400000100d3 */
[----:B------:R-:W3:Y:S01]  /*6a30*/  LDL R211, [R1+0xdc] ;  /* 0x0000dc0001d37983 */ /* 0x000ee20000100800 */
[----:B------:R-:W-:-:S03]  /*6a40*/  F2FP.F16.F32.PACK_AB R79, R89, R86 ;  /* 0x00000056594f723e */ /* 0x000fc600000000ff */
[----:B------:R-:W3:Y:S01]  /*6a50*/  LDL R89, [R1+0xd0] ;  /* 0x0000d00001597983 */ /* 0x000ee20000100800 */
[----:B------:R-:W-:Y:S02]  /*6a60*/  F2FP.F16.F32.PACK_AB R78, R76, R88 ;  /* 0x000000584c4e723e */ /* 0x000fe400000000ff */
[----:B------:R-:W-:Y:S01]  /*6a70*/  F2FP.F16.F32.PACK_AB R77, R80, R77 ;  /* 0x0000004d504d723e */ /* 0x000fe200000000ff */
[----:B------:R-:W-:Y:S01]  /*6a80*/  FADD.FTZ R75, -R210, R75 ;  /* 0x0000004bd24b7221 */ /* 0x000fe20000010100 */
[----:B------:R-:W-:Y:S01]  /*6a90*/  F2FP.F16.F32.PACK_AB R76, R84, R85 ;  /* 0x00000055544c723e */ /* 0x000fe200000000ff */
[----:B------:R-:W-:Y:S01]  /*6aa0*/  FADD.FTZ R69, -R210, R69 ;  /* 0x00000045d2457221 */ /* 0x000fe20000010100 */
[----:B------:R-:W3:Y:S04]  /*6ab0*/  LDL R85, [R1+0xf0] ;  /* 0x0000f00001557983 */ /* 0x000ee80000100800 */
[----:B------:R-:W3:Y:S01]  /*6ac0*/  LDL R88, [R1+0xe8] ;  /* 0x0000e80001587983 */ /* 0x000ee20000100800 */
[----:B0-----:R-:W-:-:S03]  /*6ad0*/  IMAD.WIDE.U32 R80, R205, 0x10, R90 ;  /* 0x00000010cd507825 */ /* 0x001fc600078e005a */
[----:B------:R-:W3:Y:S04]  /*6ae0*/  LDL R84, [R1+0x108] ;  /* 0x0001080001547983 */ /* 0x000ee80000100800 */
[----:B------:R0:W-:Y:S04]  /*6af0*/  STG.E.128 desc[UR4][R80.64], R76 ;  /* 0x0000004c50007986 */ /* 0x0001e8000c101d04 */
[----:B------:R-:W3:Y:S04]  /*6b00*/  LDL R205, [R1+0xd8] ;  /* 0x0000d80001cd7983 */ /* 0x000ee80000100800 */
[----:B------:R-:W3:Y:S01]  /*6b10*/  LDL R86, [R1+0xf8] ;  /* 0x0000f80001567983 */ /* 0x000ee20000100800 */
[C---:B0-----:R-:W-:Y:S01]  /*6b20*/  FADD.FTZ R77, -R210.reuse, R72 ;  /* 0x00000048d24d7221 */ /* 0x041fe20000010100 */
[----:B------:R-:W-:Y:S01]  /*6b30*/  FADD.FTZ R76, -R210, R73 ;  /* 0x00000049d24c7221 */ /* 0x000fe20000010100 */
[----:B------:R-:W-:-:S02]  /*6b40*/  HADD2.F32 R73, -RZ, R164.H0_H0 ;  /* 0x200000a4ff497230 */ /* 0x000fc40000004100 */
[----:B------:R-:W-:-:S04]  /*6b50*/  FMUL.FTZ R77, R220, R77 ;  /* 0x0000004ddc4d7220 */ /* 0x000fc80000410000 */
[----:B------:R-:W-:Y:S02]  /*6b60*/  FFMA.FTZ R73, R77, R73, R83 ;  /* 0x000000494d497223 */ /* 0x000fe40000010053 */
[----:B------:R-:W3:Y:S01]  /*6b70*/  LDL R83, [R1+0x100] ;  /* 0x0001000001537983 */ /* 0x000ee20000100800 */
[----:B------:R-:W-:Y:S02]  /*6b80*/  HADD2.F32 R72, -RZ, R164.H1_H1 ;  /* 0x300000a4ff487230 */ /* 0x000fe40000004100 */
[----:B------:R-:W-:Y:S01]  /*6b90*/  FMUL.FTZ R76, R220, R76 ;  /* 0x0000004cdc4c7220 */ /* 0x000fe20000410000 */
[C---:B------:R-:W-:Y:S01]  /*6ba0*/  FADD.FTZ R79, -R210.reuse, R68 ;  /* 0x00000044d24f7221 */ /* 0x040fe20000010100 */
[----:B------:R-:W-:Y:S02]  /*6bb0*/  FADD.FTZ R80, -R210, R70 ;  /* 0x00000046d2507221 */ /* 0x000fe40000010100 */
[----:B------:R-:W-:Y:S01]  /*6bc0*/  FFMA.FTZ R72, R76, R72, R82 ;  /* 0x000000484c487223 */ /* 0x000fe20000010052 */
[C---:B------:R-:W-:Y:S01]  /*6bd0*/  FADD.FTZ R81, -R210.reuse, R71 ;  /* 0x00000047d2517221 */ /* 0x040fe20000010100 */
[----:B------:R-:W-:Y:S01]  /*6be0*/  FADD.FTZ R78, -R210, R74 ;  /* 0x0000004ad24e7221 */ /* 0x000fe20000010100 */
[C---:B------:R-:W-:Y:S01]  /*6bf0*/  FMUL.FTZ R71, R220.reuse, R75 ;  /* 0x0000004bdc477220 */ /* 0x040fe20000410000 */
[----:B------:R-:W-:Y:S01]  /*6c00*/  FMUL.FTZ R70, R220, R69 ;  /* 0x00000045dc467220 */ /* 0x000fe20000410000 */
[----:B------:R-:W-:Y:S01]  /*6c10*/  F2FP.F16.F32.PACK_AB R72, R72, R73 ;  /* 0x000000494848723e */ /* 0x000fe200000000ff */
        /* <DEDUP_REMOVED lines=8> */
[----:B------:R-:W-:-:S02]  /*6ca0*/  HADD2.F32 R82, -RZ, R165.H0_H0 ;  /* 0x200000a5ff527230 */ /* 0x000fc40000004100 */
[----:B------:R-:W-:Y:S02]  /*6cb0*/  HADD2.F32 R73, -RZ, R165.H1_H1 ;  /* 0x300000a5ff497230 */ /* 0x000fe40000004100 */
[----:B----4-:R-:W-:Y:S01]  /*6cc0*/  FFMA.FTZ R69, R70, R69, R248 ;  /* 0x0000004546457223 */ /* 0x010fe200000100f8 */
[----:B------:R-:W-:Y:S02]  /*6cd0*/  FFMA.FTZ R82, R78, R82, R251 ;  /* 0x000000524e527223 */ /* 0x000fe400000100fb */
[----:B--2---:R-:W-:Y:S01]  /*6ce0*/  FFMA.FTZ R73, R71, R73, R250 ;  /* 0x0000004947497223 */ /* 0x004fe200000100fa */
[----:B------:R-:W-:Y:S01]  /*6cf0*/  FFMA.FTZ R68, R81, R68, R209 ;  /* 0x0000004451447223 */ /* 0x000fe200000100d1 */
[----:B------:R-:W-:-:S03]  /*6d00*/  FFMA.FTZ R74, R79, R74, R249 ;  /* 0x0000004a4f4a7223 */ /* 0x000fc600000100f9 */
[----:B------:R-:W-:Y:S01]  /*6d10*/  F2FP.F16.F32.PACK_AB R73, R73, R82 ;  /* 0x000000524949723e */ /* 0x000fe200000000ff */
[----:B------:R-:W2:Y:S01]  /*6d20*/  LDL R209, [R1+0x9c] ;  /* 0x00009c0001d17983 */ /* 0x000ea20000100800 */
[----:B------:R-:W-:Y:S01]  /*6d30*/  F2FP.F16.F32.PACK_AB R74, R69, R74 ;  /* 0x0000004a454a723e */ /* 0x000fe200000000ff */
[C---:B------:R-:W-:Y:S01]  /*6d40*/  FADD.FTZ R63, -R210.reuse, R63 ;  /* 0x0000003fd23f7221 */ /* 0x040fe20000010100 */
[C---:B------:R-:W-:Y:S01]  /*6d50*/  FADD.FTZ R60, -R210.reuse, R60 ;  /* 0x0000003cd23c7221 */ /* 0x040fe20000010100 */
[C---:B------:R-:W-:Y:S01]  /*6d60*/  FADD.FTZ R62, -R210.reuse, R62 ;  /* 0x0000003ed23e7221 */ /* 0x040fe20000010100 */
[----:B------:R-:W-:Y:S01]  /*6d70*/  FADD.FTZ R46, -R210, R46 ;  /* 0x0000002ed22e7221 */ /* 0x000fe20000010100 */
[----:B---3--:R-:W-:Y:S01]  /*6d80*/  FFMA.FTZ R75, R80, R75, R211 ;  /* 0x0000004b504b7223 */ /* 0x008fe200000100d3 */
[C---:B------:R-:W-:Y:S01]  /*6d90*/  FMUL.FTZ R63, R220.reuse, R63 ;  /* 0x0000003fdc3f7220 */ /* 0x040fe20000410000 */
[----:B------:R-:W-:Y:S01]  /*6da0*/  FMUL.FTZ R60, R220, R60 ;  /* 0x0000003cdc3c7220 */ /* 0x000fe20000410000 */
[C---:B------:R-:W-:Y:S01]  /*6db0*/  FADD.FTZ R36, -R210.reuse, R36 ;  /* 0x00000024d2247221 */ /* 0x040fe20000010100 */
[----:B------:R-:W-:Y:S01]  /*6dc0*/  FADD.FTZ R29, -R210, R29 ;  /* 0x0000001dd21d7221 */ /* 0x000fe20000010100 */
[----:B------:R-:W-:Y:S01]  /*6dd0*/  F2FP.F16.F32.PACK_AB R75, R68, R75 ;  /* 0x0000004b444b723e */ /* 0x000fe200000000ff */
[----:B------:R-:W-:-:S04]  /*6de0*/  IMAD.WIDE.U32 R68, R2, 0x10, R212 ;  /* 0x0000001002447825 */ /* 0x000fc800078e00d4 */
[C---:B------:R-:W-:Y:S01]  /*6df0*/  FADD.FTZ R34, -R210.reuse, R34 ;  /* 0x00000022d2227221 */ /* 0x040fe20000010100 */
[C---:B------:R-:W-:Y:S01]  /*6e00*/  FADD.FTZ R23, -R210.reuse, R23 ;  /* 0x00000017d2177221 */ /* 0x040fe20000010100 */
[----:B------:R-:W3:Y:S04]  /*6e10*/  LDL R82, [R1+0xb4] ;  /* 0x0000b40001527983 */ /* 0x000ee80000100800 */
[----:B------:R0:W-:Y:S01]  /*6e20*/  STG.E.128 desc[UR4][R68.64], R72 ;  /* 0x0000004844007986 */ /* 0x0001e2000c101d04 */
[----:B------:R-:W-:Y:S01]  /*6e30*/  FADD.FTZ R27, -R210, R27 ;  /* 0x0000001bd21b7221 */ /* 0x000fe20000010100 */
[----:B------:R-:W-:Y:S01]  /*6e40*/  FMUL.FTZ R62, R220, R62 ;  /* 0x0000003edc3e7220 */ /* 0x000fe20000410000 */
[C---:B------:R-:W-:Y:S01]  /*6e50*/  FADD.FTZ R64, -R210.reuse, R64 ;  /* 0x00000040d2407221 */ /* 0x040fe20000010100 */
[C---:B------:R-:W-:Y:S01]  /*6e60*/  FADD.FTZ R65, -R210.reuse, R65 ;  /* 0x00000041d2417221 */ /* 0x040fe20000010100 */
[C---:B------:R-:W-:Y:S01]  /*6e70*/  FADD.FTZ R26, -R210.reuse, R26 ;  /* 0x0000001ad21a7221 */ /* 0x040fe20000010100 */
[C---:B------:R-:W-:Y:S01]  /*6e80*/  FADD.FTZ R66, -R210.reuse, R66 ;  /* 0x00000042d2427221 */ /* 0x040fe20000010100 */
[----:B------:R-:W-:Y:S01]  /*6e90*/  FADD.FTZ R61, -R210, R61 ;  /* 0x0000003dd23d7221 */ /* 0x000fe20000010100 */
[----:B------:R-:W4:Y:S01]  /*6ea0*/  LDL R211, [R1+0xc0] ;  /* 0x0000c00001d37983 */ /* 0x000f220000100800 */
[----:B0-----:R-:W-:-:S02]  /*6eb0*/  HADD2.F32 R68, -RZ, R163.H1_H1 ;  /* 0x300000a3ff447230 */ /* 0x001fc40000004100 */
[----:B------:R-:W-:Y:S02]  /*6ec0*/  HADD2.F32 R72, -RZ, R160.H0_H0 ;  /* 0x200000a0ff487230 */ /* 0x000fe40000004100 */
[----:B------:R-:W-:Y:S01]  /*6ed0*/  FADD.FTZ R73, -R210, R21 ;  /* 0x00000015d2497221 */ /* 0x000fe20000010100 */
[----:B------:R-:W3:Y:S01]  /*6ee0*/  LDL R74, [R1+0xa4] ;  /* 0x0000a400014a7983 */ /* 0x000ee20000100800 */
[----:B------:R-:W-:Y:S01]  /*6ef0*/  FFMA.FTZ R81, R81, R68, R89 ;  /* 0x0000004451517223 */ /* 0x000fe20000010059 */
[----:B------:R-:W-:Y:S02]  /*6f00*/  HADD2.F32 R68, -RZ, R162.H1_H1 ;  /* 0x300000a2ff447230 */ /* 0x000fe40000004100 */
[----:B------:R-:W-:Y:S02]  /*6f10*/  HADD2.F32 R69, -RZ, R163.H0_H0 ;  /* 0x200000a3ff457230 */ /* 0x000fe40000004100 */
[----:B------:R-:W-:Y:S01]  /*6f20*/  FFMA.FTZ R77, R77, R72, R84 ;  /* 0x000000484d4d7223 */ /* 0x000fe20000010054 */
[----:B------:R-:W4:Y:S01]  /*6f30*/  LDL R89, [R1+0x94] ;  /* 0x0000940001597983 */ /* 0x000f220000100800 */
[----:B------:R-:W-:Y:S01]  /*6f40*/  FFMA.FTZ R70, R70, R68, R87 ;  /* 0x0000004446467223 */ /* 0x000fe20000010057 */
[----:B------:R-:W-:-:S02]  /*6f50*/  HADD2.F32 R68, -RZ, R161.H1_H1 ;  /* 0x300000a1ff447230 */ /* 0x000fc40000004100 */
[----:B------:R-:W-:Y:S01]  /*6f60*/  FFMA.FTZ R80, R80, R69, R205 ;  /* 0x0000004550507223 */ /* 0x000fe200000100cd */
[----:B------:R-:W3:Y:S02]  /*6f70*/  LDL R87, [R1+0xc4] ;  /* 0x0000c40001577983 */ /* 0x000ee40000100800 */
[----:B------:R-:W-:Y:S01]  /*6f80*/  FFMA.FTZ R68, R71, R68, R85 ;  /* 0x0000004447447223 */ /* 0x000fe20000010055 */
[----:B------:R-:W-:Y:S01]  /*6f90*/  HADD2.F32 R71, -RZ, R160.H1_H1 ;  /* 0x300000a0ff477230 */ /* 0x000fe20000004100 */
[----:B------:R-:W2:Y:S04]  /*6fa0*/  LDL R85, [R1+0xa8] ;  /* 0x0000a80001557983 */ /* 0x000ea80000100800 */
[----:B------:R-:W-:Y:S01]  /*6fb0*/  FFMA.FTZ R76, R76, R71, R83 ;  /* 0x000000474c4c7223 */ /* 0x000fe20000010053 */
[----:B------:R-:W-:Y:S01]  /*6fc0*/  HADD2.F32 R69, -RZ, R162.H0_H0 ;  /* 0x200000a2ff457230 */ /* 0x000fe20000004100 */
[----:B------:R-:W4:Y:S04]  /*6fd0*/  LDL R83, [R1+0x90] ;  /* 0x0000900001537983 */ /* 0x000f280000100800 */
[----:B------:R-:W-:Y:S01]  /*6fe0*/  FFMA.FTZ R79, R79, R69, R88 ;  /* 0x000000454f4f7223 */ /* 0x000fe20000010058 */
[----:B------:R-:W3:Y:S01]  /*6ff0*/  LDL R205, [R1+0x98] ;  /* 0x0000980001cd7983 */ /* 0x000ee20000100800 */
[----:B------:R-:W-:-:S03]  /*7000*/  HADD2.F32 R69, -RZ, R161.H0_H0 ;  /* 0x200000a1ff457230 */ /* 0x000fc60000004100 */
[----:B------:R-:W3:Y:S02]  /*7010*/  LDL R88, [R1+0xcc] ;  /* 0x0000cc0001587983 */ /* 0x000ee40000100800 */
[----:B------:R-:W-:Y:S02]  /*7020*/  FFMA.FTZ R69, R78, R69, R86 ;  /* 0x000000454e457223 */ /* 0x000fe40000010056 */
[----:B------:R-:W3:Y:S01]  /*7030*/  LDL R84, [R1+0xbc] ;  /* 0x0000bc0001547983 */ /* 0x000ee20000100800 */
[----:B------:R-:W-:Y:S01]  /*7040*/  FADD.FTZ R72, -R210, R20 ;  /* 0x00000014d2487221 */ /* 0x000fe20000010100 */
[----:B------:R-:W-:Y:S01]  /*7050*/  F2FP.F16.F32.PACK_AB R71, R81, R80 ;  /* 0x000000505147723e */ /* 0x000fe200000000ff */
[----:B------:R-:W-:Y:S01]  /*7060*/  IMAD.WIDE.U32 R20, R2, 0x10, R90 ;  /* 0x0000001002147825 */ /* 0x000fe200078e005a */
[----:B------:R-:W-:Y:S01]  /*7070*/  F2FP.F16.F32.PACK_AB R69, R68, R69 ;  /* 0x000000454445723e */ /* 0x000fe200000000ff */
[----:B------:R-:W3:Y:S01]  /*7080*/  LDL R78, [R1+0xa0] ;  /* 0x0000a000014e7983 */ /* 0x000ee20000100800 */
[----:B------:R-:W-:-:S02]  /*7090*/  F2FP.F16.F32.PACK_AB R70, R70, R79 ;  /* 0x0000004f4646723e */ /* 0x000fc400000000ff */
[----:B------:R-:W-:Y:S01]  /*70a0*/  F2FP.F16.F32.PACK_AB R68, R76, R77 ;  /* 0x0000004d4c44723e */ /* 0x000fe200000000ff */
[----:B------:R-:W3:Y:S04]  /*70b0*/  LDL R86, [R1+0xac] ;  /* 0x0000ac0001567983 */ /* 0x000ee80000100800 */
[----:B------:R0:W-:Y:S01]  /*70c0*/  STG.E.128 desc[UR4][R20.64], R68 ;  /* 0x0000004414007986 */ /* 0x0001e2000c101d04 */
[----:B------:R-:W-:-:S03]  /*70d0*/  HADD2.F32 R81, -RZ, R155.H1_H1 ;  /* 0x3000009bff517230 */ /* 0x000fc60000004100 */
[----:B------:R-:W3:Y:S01]  /*70e0*/  LDL R75, [R1+0xb8] ;  /* 0x0000b800014b7983 */ /* 0x000ee20000100800 */
        /* <DEDUP_REMOVED lines=9> */
[----:B------:R-:W3:Y:S04]  /*7180*/  LDL R76, [R1+0x54] ;  /* 0x00005400014c7983 */ /* 0x000ee80000100800 */
[----:B0-----:R-:W3:Y:S01]  /*7190*/  LDL R71, [R1+0xb0] ;  /* 0x0000b00001477983 */ /* 0x001ee20000100800 */
[C---:B------:R-:W-:Y:S01]  /*71a0*/  FADD.FTZ R56, -R210.reuse, R56 ;  /* 0x00000038d2387221 */ /* 0x040fe20000010100 */
[----:B------:R-:W-:-:S02]  /*71b0*/  FADD.FTZ R57, -R210, R57 ;  /* 0x00000039d2397221 */ /* 0x000fc40000010100 */
        /* <DEDUP_REMOVED lines=37> */
[----:B------:R-:W-:-:S02]  /*7410*/  HADD2.F32 R83, -RZ, R154.H0_H0 ;  /* 0x2000009aff537230 */ /* 0x000fc40000004100 */
[----:B------:R-:W-:Y:S02]  /*7420*/  HADD2.F32 R20, -RZ, R159.H0_H0 ;  /* 0x2000009fff147230 */ /* 0x000fe40000004100 */
[C---:B------:R-:W-:Y:S01]  /*7430*/  FMUL.FTZ R69, R220.reuse, R46 ;  /* 0x0000002edc457220 */ /* 0x040fe20000410000 */
[----:B------:R-:W-:Y:S01]  /*7440*/  FMUL.FTZ R68, R220, R29 ;  /* 0x0000001ddc447220 */ /* 0x000fe20000410000 */
[----:B--2---:R-:W-:Y:S01]  /*7450*/  FFMA.FTZ R83, R60, R83, R85 ;  /* 0x000000533c537223 */ /* 0x004fe20000010055 */
[----:B------:R-:W-:Y:S01]  /*7460*/  HADD2.F32 R21, -RZ, R155.H0_H0 ;  /* 0x2000009bff157230 */ /* 0x000fe20000004100 */
[----:B------:R-:W2:Y:S01]  /*7470*/  LDL R85, [R1+0x64] ;  /* 0x0000640001557983 */ /* 0x000ea20000100800 */
[C---:B------:R-:W-:Y:S01]  /*7480*/  FMUL.FTZ R46, R220.reuse, R36 ;  /* 0x00000024dc2e7220 */ /* 0x040fe20000410000 */
[C---:B------:R-:W-:Y:S01]  /*7490*/  FMUL.FTZ R36, R220.reuse, R34 ;  /* 0x00000022dc247220 */ /* 0x040fe20000410000 */
[C---:B------:R-:W-:Y:S01]  /*74a0*/  FMUL.FTZ R29, R220.reuse, R23 ;  /* 0x00000017dc1d7220 */ /* 0x040fe20000410000 */
[----:B------:R-:W-:Y:S01]  /*74b0*/  FMUL.FTZ R34, R220, R27 ;  /* 0x0000001bdc227220 */ /* 0x000fe20000410000 */
[----:B------:R-:W-:Y:S01]  /*74c0*/  FFMA.FTZ R23, R62, R20, R209 ;  /* 0x000000143e177223 */ /* 0x000fe200000100d1 */
[----:B------:R-:W-:-:S02]  /*74d0*/  HADD2.F32 R20, -RZ, R156.H0_H0 ;  /* 0x2000009cff147230 */ /* 0x000fc40000004100 */
[----:B---3--:R-:W-:Y:S01]  /*74e0*/  FFMA.FTZ R77, R62, R21, R205 ;  /* 0x000000153e4d7223 */ /* 0x008fe200000100cd */
[----:B------:R-:W-:Y:S02]  /*74f0*/  HADD2.F32 R27, -RZ, R156.H1_H1 ;  /* 0x3000009cff1b7230 */ /* 0x000fe40000004100 */
[----:B------:R-:W-:Y:S02]  /*7500*/  HADD2.F32 R26, -RZ, R159.H1_H1 ;  /* 0x3000009fff1a7230 */ /* 0x000fe40000004100 */
[----:B------:R-:W-:Y:S01]  /*7510*/  FFMA.FTZ R20, R64, R20, R88 ;  /* 0x0000001440147223 */ /* 0x000fe20000010058 */
[----:B------:R-:W-:Y:S02]  /*7520*/  HADD2.F32 R62, -RZ, R157.H0_H0 ;  /* 0x2000009dff3e7230 */ /* 0x000fe40000004100 */
[----:B------:R-:W-:Y:S01]  /*7530*/  FFMA.FTZ R27, R65, R27, R87 ;  /* 0x0000001b411b7223 */ /* 0x000fe20000010057 */
[C---:B------:R-:W-:Y:S01]  /*7540*/  FMUL.FTZ R70, R220.reuse, R38 ;  /* 0x00000026dc467220 */ /* 0x040fe20000410000 */
[----:B------:R-:W-:Y:S01]  /*7550*/  FFMA.FTZ R26, R63, R26, R89 ;  /* 0x0000001a3f1a7223 */ /* 0x000fe20000010059 */
[----:B------:R-:W-:Y:S01]  /*7560*/  FMUL.FTZ R67, R220, R67 ;  /* 0x00000043dc437220 */ /* 0x000fe20000410000 */
[----:B------:R-:W-:Y:S01]  /*7570*/  FFMA.FTZ R62, R66, R62, R84 ;  /* 0x0000003e423e7223 */ /* 0x000fe20000010054 */
[----:B------:R-:W-:Y:S01]  /*7580*/  F2FP.F16.F32.PACK_AB R20, R27, R20 ;  /* 0x000000141b14723e */ /* 0x000fe200000000ff */
[----:B------:R-:W3:Y:S01]  /*7590*/  LDL R63, [R1+0xc8] ;  /* 0x0000c800013f7983 */ /* 0x000ee20000100800 */
[----:B------:R-:W-:-:S02]  /*75a0*/  HADD2.F32 R27, -RZ, R158.H1_H1 ;  /* 0x3000009eff1b7230 */ /* 0x000fc40000004100 */
[----:B------:R-:W-:Y:S02]  /*75b0*/  HADD2.F32 R84, -RZ, R154.H1_H1 ;  /* 0x3000009aff547230 */ /* 0x000fe40000004100 */
[C---:B------:R-:W-:Y:S01]  /*75c0*/  FMUL.FTZ R38, R220.reuse, R28 ;  /* 0x0000001cdc267220 */ /* 0x040fe20000410000 */
[----:B------:R-:W4:Y:S01]  /*75d0*/  LDL R210, [R1+0x5c] ;  /* 0x00005c0001d27983 */ /* 0x000f220000100800 */
[C---:B------:R-:W-:Y:S01]  /*75e0*/  FFMA.FTZ R27, R61.reuse, R27, R74 ;  /* 0x0000001b3d1b7223 */ /* 0x040fe2000001004a */
[----:B------:R-:W-:Y:S02]  /*75f0*/  FFMA.FTZ R84, R61, R84, R78 ;  /* 0x000000543d547223 */ /* 0x000fe4000001004e */
[----:B------:R-:W4:Y:S01]  /*7600*/  LDL R74, [R1+0x50] ;  /* 0x00005000014a7983 */ /* 0x000f220000100800 */
[----:B------:R-:W-:Y:S02]  /*7610*/  HADD2.F32 R61, -RZ, R153.H1_H1 ;  /* 0x30000099ff3d7230 */ /* 0x000fe40000004100 */
[----:B------:R-:W-:Y:S01]  /*7620*/  FMUL.FTZ R28, R220, R22 ;  /* 0x00000016dc1c7220 */ /* 0x000fe20000410000 */
[----:B------:R-:W4:Y:S01]  /*7630*/  LDL R78, [R1+0x6c] ;  /* 0x00006c00014e7983 */ /* 0x000f220000100800 */
[----:B------:R-:W-:-:S02]  /*7640*/  HADD2.F32 R22, -RZ, R158.H0_H0 ;  /* 0x2000009eff167230 */ /* 0x000fc40000004100 */
[----:B------:R-:W-:Y:S01]  /*7650*/  FFMA.FTZ R61, R67, R61, R71 ;  /* 0x0000003d433d7223 */ /* 0x000fe20000010047 */
[----:B------:R-:W4:Y:S02]  /*7660*/  LDL R209, [R1+0x58] ;  /* 0x0000580001d17983 */ /* 0x000f240000100800 */
[----:B------:R-:W-:Y:S02]  /*7670*/  FFMA.FTZ R22, R60, R22, R86 ;  /* 0x000000163c167223 */ /* 0x000fe40000010056 */
[----:B------:R-:W4:Y:S01]  /*7680*/  LDL R71, [R1+0x78] ;  /* 0x0000780001477983 */ /* 0x000f220000100800 */
[----:B------:R-:W-:-:S03]  /*7690*/  HADD2.F32 R60, -RZ, R153.H0_H0 ;  /* 0x20000099ff3c7230 */ /* 0x000fc60000004100 */
[----:B------:R-:W4:Y:S02]  /*76a0*/  LDL R205, [R1+0x68] ;  /* 0x0000680001cd7983 */ /* 0x000f240000100800 */
[----:B------:R-:W-:Y:S02]  /*76b0*/  FFMA.FTZ R60, R66, R60, R75 ;  /* 0x0000003c423c7223 */ /* 0x000fe4000001004b */
[----:B------:R-:W4:Y:S01]  /*76c0*/  LDL R89, [R1+0x74] ;  /* 0x0000740001597983 */ /* 0x000f220000100800 */
[----:B------:R-:W-:Y:S02]  /*76d0*/  HADD2.F32 R66, -RZ, R150.H1_H1 ;  /* 0x30000096ff427230 */ /* 0x000fe40000004100 */
[----:B------:R-:W-:Y:S01]  /*76e0*/  FMUL.FTZ R53, R220, R53 ;  /* 0x00000035dc357220 */ /* 0x000fe20000410000 */
[----:B------:R-:W4:Y:S04]  /*76f0*/  LDL R88, [R1+0x70] ;  /* 0x0000700001587983 */ /* 0x000f280000100800 */
[----:B------:R-:W4:Y:S04]  /*7700*/  LDL R87, [R1+0x8c] ;  /* 0x00008c0001577983 */ /* 0x000f280000100800 */
[----:B------:R-:W4:Y:S01]  /*7710*/  LDL R86, [R1+0x88] ;  /* 0x0000880001567983 */ /* 0x000f220000100800 */
[----:B--2---:R-:W-:-:S03]  /*7720*/  FFMA.FTZ R66, R53, R66, R85 ;  /* 0x0000004235427223 */ /* 0x004fc60000010055 */
[----:B------:R-:W2:Y:S01]  /*7730*/  LDL R85, [R1+0x84] ;  /* 0x0000840001557983 */ /* 0x000ea20000100800 */
[----:B------:R-:W-:Y:S01]  /*7740*/  HADD2.F32 R21, -RZ, R157.H1_H1 ;  /* 0x3000009dff157230 */ /* 0x000fe20000004100 */
[----:B------:R-:W-:-:S04]  /*7750*/  F2FP.F16.F32.PACK_AB R22, R27, R22 ;  /* 0x000000161b16723e */ /* 0x000fc800000000ff */
[----:B------:R-:W-:Y:S01]  /*7760*/  FFMA.FTZ R21, R67, R21, R82 ;  /* 0x0000001543157223 */ /* 0x000fe20000010052 */
[----:B------:R-:W-:Y:S01]  /*7770*/  F2FP.F16.F32.PACK_AB R23, R26, R23 ;  /* 0x000000171a17723e */ /* 0x000fe200000000ff */
[----:B------:R-:W-:-:S03]  /*7780*/  IMAD.WIDE.U32 R26, R0, 0x10, R212 ;  /* 0x00000010001a7825 */ /* 0x000fc600078e00d4 */
[----:B------:R-:W-:Y:S01]  /*7790*/  F2FP.F16.F32.PACK_AB R21, R21, R62 ;  /* 0x0000003e1515723e */ /* 0x000fe200000000ff */
[----:B------:R-:W-:-:S04]  /*77a0*/  HADD2.F32 R82, -RZ, R152.H0_H0 ;  /* 0x20000098ff527230 */ /* 0x000fc80000004100 */
[----:B------:R0:W-:Y:S01]  /*77b0*/  STG.E.128 desc[UR4][R26.64], R20 ;  /* 0x000000141a007986 */ /* 0x0001e2000c101d04 */
[----:B---3--:R-:W-:Y:S01]  /*77c0*/  FFMA.FTZ R82, R64, R82, R63 ;  /* 0x0000005240527223 */ /* 0x008fe2000001003f */
[C---:B------:R-:W-:Y:S01]  /*77d0*/  FMUL.FTZ R55, R220.reuse, R55 ;  /* 0x00000037dc377220 */ /* 0x040fe20000410000 */
[----:B------:R-:W-:Y:S02]  /*77e0*/  HADD2.F32 R64, -RZ, R151.H1_H1 ;  /* 0x30000097ff407230 */ /* 0x000fe40000004100 */
[C---:B------:R-:W-:Y:S01]  /*77f0*/  FMUL.FTZ R52, R220.reuse, R52 ;  /* 0x00000034dc347220 */ /* 0x040fe20000410000 */
[----:B------:R-:W-:Y:S02]  /*7800*/  HADD2.F32 R75, -RZ, R147.H1_H1 ;  /* 0x30000093ff4b7230 */ /* 0x000fe40000004100 */
[----:B------:R-:W-:Y:S01]  /*7810*/  FMUL.FTZ R58, R220, R58 ;  /* 0x0000003adc3a7220 */ /* 0x000fe20000410000 */
[----:B0-----:R-:W-:Y:S01]  /*7820*/  HADD2.F32 R20, -RZ, R152.H1_H1 ;  /* 0x30000098ff147230 */ /* 0x001fe20000004100 */
[----:B------:R-:W3:Y:S04]  /*7830*/  LDL R27, [R1+0x1c] ;  /* 0x00001c00011b7983 */ /* 0x000ee80000100800 */
[----:B------:R-:W-:Y:S01]  /*7840*/  FFMA.FTZ R20, R65, R20, R211 ;  /* 0x0000001441147223 */ /* 0x000fe200000100d3 */
[----:B------:R-:W-:-:S02]  /*7850*/  HADD2.F32 R65, -RZ, R150.H0_H0 ;  /* 0x20000096ff417230 */ /* 0x000fc40000004100 */
[C---:B------:R-:W-:Y:S01]  /*7860*/  FFMA.FTZ R64, R55.reuse, R64, R76 ;  /* 0x0000004037407223 */ /* 0x040fe2000001004c */
[----:B----4-:R-:W-:Y:S01]  /*7870*/  FFMA.FTZ R75, R55, R75, R74 ;  /* 0x0000004b374b7223 */ /* 0x010fe2000001004a */
[----:B------:R-:W-:Y:S01]  /*7880*/  HADD2.F32 R67, -RZ, R149.H0_H0 ;  /* 0x20000095ff437230 */ /* 0x000fe20000004100 */
[----:B------:R-:W4:Y:S01]  /*7890*/  LDL R55, [R1+0x80] ;  /* 0x0000800001377983 */ /* 0x000f220000100800 */
[----:B------:R-:W-:Y:S01]  /*78a0*/  FFMA.FTZ R65, R52, R65, R78 ;  /* 0x0000004134417223 */ /* 0x000fe2000001004e */
[----:B------:R-:W-:Y:S02]  /*78b0*/  HADD2.F32 R78, -RZ, R145.H0_H0 ;  /* 0x20000091ff4e7230 */ /* 0x000fe40000004100 */
[----:B------:R-:W4:Y:S01]  /*78c0*/  LDL R26, [R1+0x18] ;  /* 0x00001800011a7983 */ /* 0x000f220000100800 */
[----:B------:R-:W-:Y:S02]  /*78d0*/  HADD2.F32 R76, -RZ, R146.H1_H1 ;  /* 0x30000092ff4c7230 */ /* 0x000fe40000004100 */
[----:B------:R-:W-:Y:S01]  /*78e0*/  FMUL.FTZ R54, R220, R54 ;  /* 0x00000036dc367220 */ /* 0x000fe20000410000 */
[----:B------:R-:W-:-:S02]  /*78f0*/  HADD2.F32 R63, -RZ, R151.H0_H0 ;  /* 0x20000097ff3f7230 */ /* 0x000fc40000004100 */
[----:B------:R-:W-:Y:S02]  /*7900*/  HADD2.F32 R62, -RZ, R147.H0_H0 ;  /* 0x20000093ff3e7230 */ /* 0x000fe40000004100 */
[C---:B------:R-:W-:Y:S01]  /*7910*/  FFMA.FTZ R67, R58.reuse, R67, R79 ;  /* 0x000000433a437223 */ /* 0x040fe2000001004f */
[----:B------:R-:W-:Y:S01]  /*7920*/  FFMA.FTZ R78, R58, R78, R71 ;  /* 0x0000004e3a4e7223 */ /* 0x000fe20000010047 */
[----:B------:R-:W4:Y:S01]  /*7930*/  LDL R211, [R1+0x14] ;  /* 0x0000140001d37983 */ /* 0x000f220000100800 */
[----:B------:R-:W-:Y:S02]  /*7940*/  HADD2.F32 R74, -RZ, R146.H0_H0 ;  /* 0x20000092ff4a7230 */ /* 0x000fe40000004100 */
[----:B------:R-:W-:Y:S01]  /*7950*/  FFMA.FTZ R76, R53, R76, R80 ;  /* 0x0000004c354c7223 */ /* 0x000fe20000010050 */
[----:B------:R-:W-:Y:S01]  /*7960*/  HADD2.F32 R71, -RZ, R149.H1_H1 ;  /* 0x30000095ff477230 */ /* 0x000fe20000004100 */
[----:B------:R-:W4:Y:S01]  /*7970*/  LDL R58, [R1+0x10] ;  /* 0x00001000013a7983 */ /* 0x000f220000100800 */
[----:B------:R-:W-:Y:S01]  /*7980*/  FMUL.FTZ R59, R220, R59 ;  /* 0x0000003bdc3b7220 */ /* 0x000fe20000410000 */
[C---:B------:R-:W-:Y:S01]  /*7990*/  FFMA.FTZ R63, R54.reuse, R63, R210 ;  /* 0x0000003f363f7223 */ /* 0x040fe200000100d2 */
[----:B------:R-:W-:Y:S01]  /*79a0*/  FFMA.FTZ R62, R54, R62, R209 ;  /* 0x0000003e363e7223 */ /* 0x000fe200000100d1 */
[----:B------:R-:W-:-:S02]  /*79b0*/  HADD2.F32 R80, -RZ, R145.H1_H1 ;  /* 0x30000091ff507230 */ /* 0x000fc40000004100 */
[----:B------:R-:W-:Y:S01]  /*79c0*/  FMUL.FTZ R56, R220, R56 ;  /* 0x00000038dc387220 */ /* 0x000fe20000410000 */
[----:B------:R-:W-:Y:S02]  /*79d0*/  HADD2.F32 R54, -RZ, R148.H0_H0 ;  /* 0x20000094ff367230 */ /* 0x000fe40000004100 */
[----:B------:R-:W-:Y:S02]  /*79e0*/  HADD2.F32 R79, -RZ, R144.H0_H0 ;  /* 0x20000090ff4f7230 */ /* 0x000fe40000004100 */
[----:B------:R-:W-:Y:S01]  /*79f0*/  FFMA.FTZ R74, R52, R74, R205 ;  /* 0x0000004a344a7223 */ /* 0x000fe200000100cd */
[C---:B------:R-:W-:Y:S01]  /*7a00*/  FFMA.FTZ R71, R59.reuse, R71, R89 ;  /* 0x000000473b477223 */ /* 0x040fe20000010059 */
[----:B------:R-:W4:Y:S01]  /*7a10*/  LDL R210, [R1+0x2c] ;  /* 0x00002c0001d27983 */ /* 0x000f220000100800 */
[----:B------:R-:W-:Y:S01]  /*7a20*/  FFMA.FTZ R80, R59, R80, R88 ;  /* 0x000000503b507223 */ /* 0x000fe20000010058 */
[C---:B------:R-:W-:Y:S02]  /*7a30*/  FFMA.FTZ R54, R56.reuse, R54, R87 ;  /* 0x0000003638367223 */ /* 0x040fe40000010057 */
[----:B------:R-:W4:Y:S01]  /*7a40*/  LDL R209, [R1+0x28] ;  /* 0x0000280001d17983 */ /* 0x000f220000100800 */
[----:B------:R-:W-:Y:S01]  /*7a50*/  FFMA.FTZ R79, R56, R79, R86 ;  /* 0x0000004f384f7223 */ /* 0x000fe20000010056 */
[----:B------:R-:W-:-:S02]  /*7a60*/  HADD2.F32 R56, -RZ, R148.H1_H1 ;  /* 0x30000094ff387230 */ /* 0x000fc40000004100 */
[----:B------:R-:W4:Y:S01]  /*7a70*/  LDL R205, [R1+0x24] ;  /* 0x0000240001cd7983 */ /* 0x000f220000100800 */
[----:B------:R-:W-:-:S03]  /*7a80*/  FMUL.FTZ R57, R220, R57 ;  /* 0x00000039dc397220 */ /* 0x000fc60000410000 */
[----:B------:R-:W4:Y:S04]  /*7a90*/  LDL R89, [R1+0x20] ;  /* 0x0000200001597983 */ /* 0x000f280000100800 */
[----:B------:R-:W4:Y:S04]  /*7aa0*/  LDL R88, [R1+0x3c] ;  /* 0x00003c0001587983 */ /* 0x000f280000100800 */
[----:B------:R-:W4:Y:S01]  /*7ab0*/  LDL R59, [R1+0x38] ;  /* 0x00003800013b7983 */ /* 0x000f220000100800 */
[----:B------:R-:W-:-:S03]  /*7ac0*/  F2FP.F16.F32.PACK_AB R22, R84, R83 ;  /* 0x000000535416723e */ /* 0x000fc600000000ff */
[----:B------:R-:W4:Y:S04]  /*7ad0*/  LDL R87, [R1+0x34] ;  /* 0x0000340001577983 */ /* 0x000f280000100800 */
[----:B------:R-:W4:Y:S04]  /*7ae0*/  LDL R86, [R1+0x30] ;  /* 0x0000300001567983 */ /* 0x000f280000100800 */
[----:B------:R-:W4:Y:S04]  /*7af0*/  LDL R84, [R1+0x48] ;  /* 0x0000480001547983 */ /* 0x000f280000100800 */
[----:B------:R-:W4:Y:S01]  /*7b00*/  LDL R83, [R1+0x44] ;  /* 0x0000440001537983 */ /* 0x000f220000100800 */
[----:B--2---:R-:W-:-:S03]  /*7b10*/  FFMA.FTZ R56, R57, R56, R85 ;  /* 0x0000003839387223 */ /* 0x004fc60000010055 */
[----:B------:R-:W2:Y:S01]  /*7b20*/  LDL R85, [R1+0x4c] ;  /* 0x00004c0001557983 */ /* 0x000ea20000100800 */
[----:B------:R-:W-:Y:S01]  /*7b30*/  F2FP.F16.F32.PACK_AB R23, R81, R77 ;  /* 0x0000004d5117723e */ /* 0x000fe200000000ff */
[----:B------:R-:W-:Y:S02]  /*7b40*/  HADD2.F32 R81, -RZ, R144.H1_H1 ;  /* 0x30000090ff517230 */ /* 0x000fe40000004100 */
[----:B------:R-:W-:Y:S02]  /*7b50*/  HADD2.F32 R52, -RZ, R143.H0_H0 ;  /* 0x2000008fff347230 */ /* 0x000fe40000004100 */
[----:B------:R-:W-:Y:S02]  /*7b60*/  HADD2.F32 R21, -RZ, R139.H0_H0 ;  /* 0x2000008bff157230 */ /* 0x000fe40000004100 */
[----:B------:R-:W-:Y:S01]  /*7b70*/  FMUL.FTZ R47, R220, R47 ;  /* 0x0000002fdc2f7220 */ /* 0x000fe20000410000 */
[----:B------:R-:W-:Y:S01]  /*7b80*/  HADD2.F32 R53, -RZ, R143.H1_H1 ;  /* 0x3000008fff357230 */ /* 0x000fe20000004100 */
[----:B------:R-:W-:Y:S01]  /*7b90*/  F2FP.F16.F32.PACK_AB R20, R20, R82 ;  /* 0x000000521414723e */ /* 0x000fe200000000ff */
[C---:B------:R-:W-:Y:S01]  /*7ba0*/  FMUL.FTZ R44, R220.reuse, R44 ;  /* 0x0000002cdc2c7220 */ /* 0x040fe20000410000 */
[C---:B------:R-:W-:Y:S01]  /*7bb0*/  FMUL.FTZ R45, R220.reuse, R45 ;  /* 0x0000002ddc2d7220 */ /* 0x040fe20000410000 */
[C---:B------:R-:W-:Y:S01]  /*7bc0*/  FMUL.FTZ R50, R220.reuse, R50 ;  /* 0x00000032dc327220 */ /* 0x040fe20000410000 */
[C---:B------:R-:W-:Y:S01]  /*7bd0*/  FMUL.FTZ R51, R220.reuse, R51 ;  /* 0x00000033dc337220 */ /* 0x040fe20000410000 */
[----:B------:R-:W2:Y:S01]  /*7be0*/  LDL R77, [R1+0x40] ;  /* 0x00004000014d7983 */ /* 0x000ea20000100800 */
[C---:B------:R-:W-:Y:S01]  /*7bf0*/  FMUL.FTZ R48, R220.reuse, R48 ;  /* 0x00000030dc307220 */ /* 0x040fe20000410000 */
[----:B------:R-:W-:-:S02]  /*7c00*/  FMUL.FTZ R49, R220, R49 ;  /* 0x00000031dc317220 */ /* 0x000fc40000410000 */
[----:B------:R-:W2:Y:S01]  /*7c10*/  LDL R82, [R1] ;  /* 0x0000000001527983 */ /* 0x000ea20000100800 */
[----:B---3--:R-:W-:Y:S01]  /*7c20*/  FFMA.FTZ R52, R69, R52, R27 ;  /* 0x0000003445347223 */ /* 0x008fe2000001001b */
[----:B----4-:R-:W-:Y:S01]  /*7c30*/  FFMA.FTZ R81, R57, R81, R55 ;  /* 0x0000005139517223 */ /* 0x010fe20000010037 */
[----:B------:R-:W-:Y:S02]  /*7c40*/  HADD2.F32 R55, -RZ, R139.H1_H1 ;  /* 0x3000008bff377230 */ /* 0x000fe40000004100 */
[----:B------:R-:W-:Y:S01]  /*7c50*/  FFMA.FTZ R69, R69, R21, R26 ;  /* 0x0000001545457223 */ /* 0x000fe2000001001a */
[----:B------:R-:W-:Y:S01]  /*7c60*/  F2FP.F16.F32.PACK_AB R21, R61, R60 ;  /* 0x0000003c3d15723e */ /* 0x000fe200000000ff */
[----:B------:R-:W-:-:S04]  /*7c70*/  IMAD.WIDE.U32 R26, R0, 0x10, R90 ;  /* 0x00000010001a7825 */ /* 0x000fc800078e005a */
[----:B------:R-:W-:Y:S01]  /*7c80*/  HADD2.F32 R57, -RZ, R138.H1_H1 ;  /* 0x3000008aff397230 */ /* 0x000fe20000004100 */
[----:B------:R0:W-:Y:S01]  /*7c90*/  STG.E.128 desc[UR4][R26.64], R20 ;  /* 0x000000141a007986 */ /* 0x0001e2000c101d04 */
[C---:B------:R-:W-:Y:S01]  /*7ca0*/  FFMA.FTZ R53, R47.reuse, R53, R211 ;  /* 0x000000352f357223 */ /* 0x040fe200000100d3 */
[----:B------:R-:W-:Y:S01]  /*7cb0*/  FFMA.FTZ R0, R47, R55, R58 ;  /* 0x000000372f007223 */ /* 0x000fe2000001003a */
[----:B------:R-:W-:Y:S02]  /*7cc0*/  HADD2.F32 R47, -RZ, R142.H0_H0 ;  /* 0x2000008eff2f7230 */ /* 0x000fe40000004100 */
[----:B------:R-:W-:Y:S02]  /*7cd0*/  HADD2.F32 R55, -RZ, R138.H0_H0 ;  /* 0x2000008aff377230 */ /* 0x000fe40000004100 */
[----:B------:R-:W-:Y:S02]  /*7ce0*/  HADD2.F32 R58, -RZ, R137.H0_H0 ;  /* 0x20000089ff3a7230 */ /* 0x000fe40000004100 */
[----:B0-----:R-:W-:-:S02]  /*7cf0*/  HADD2.F32 R21, -RZ, R142.H1_H1 ;  /* 0x3000008eff157230 */ /* 0x001fc40000004100 */
[--C-:B------:R-:W-:Y:S02]  /*7d00*/  HADD2.F32 R20, -RZ, R141.reuse.H0_H0 ;  /* 0x2000008dff147230 */ /* 0x100fe40000004100 */
[C---:B------:R-:W-:Y:S01]  /*7d10*/  FFMA.FTZ R47, R44.reuse, R47, R210 ;  /* 0x0000002f2c2f7223 */ /* 0x040fe200000100d2 */
[----:B------:R-:W-:Y:S01]  /*7d20*/  FFMA.FTZ R55, R44, R55, R209 ;  /* 0x000000372c377223 */ /* 0x000fe200000100d1 */
[C---:B------:R-:W-:Y:S01]  /*7d30*/  FFMA.FTZ R44, R45.reuse, R21, R205 ;  /* 0x000000152d2c7223 */ /* 0x040fe200000100cd */
[----:B------:R-:W-:Y:S01]  /*7d40*/  FFMA.FTZ R57, R45, R57, R89 ;  /* 0x000000392d397223 */ /* 0x000fe20000010059 */
[----:B------:R-:W-:Y:S02]  /*7d50*/  HADD2.F32 R60, -RZ, R136.H0_H0 ;  /* 0x20000088ff3c7230 */ /* 0x000fe40000004100 */
[C---:B------:R-:W-:Y:S01]  /*7d60*/  FFMA.FTZ R45, R50.reuse, R20, R88 ;  /* 0x00000014322d7223 */ /* 0x040fe20000010058 */
[----:B------:R-:W-:Y:S02]  /*7d70*/  HADD2.F32 R20, -RZ, R140.H0_H0 ;  /* 0x2000008cff147230 */ /* 0x000fe40000004100 */
[----:B------:R-:W-:Y:S01]  /*7d80*/  FFMA.FTZ R58, R50, R58, R59 ;  /* 0x0000003a323a7223 */ /* 0x000fe2000001003b */
[----:B------:R-:W-:-:S02]  /*7d90*/  HADD2.F32 R50, -RZ, R141.H1_H1 ;  /* 0x3000008dff327230 */ /* 0x000fc40000004100 */
[----:B------:R-:W-:-:S03]  /*7da0*/  HADD2.F32 R59, -RZ, R137.H1_H1 ;  /* 0x30000089ff3b7230 */ /* 0x000fc60000004100 */
[C---:B------:R-:W-:Y:S02]  /*7db0*/  FFMA.FTZ R50, R51.reuse, R50, R87 ;  /* 0x0000003233327223 */ /* 0x040fe40000010057 */
[----:B------:R-:W-:Y:S01]  /*7dc0*/  FFMA.FTZ R59, R51, R59, R86 ;  /* 0x0000003b333b7223 */ /* 0x000fe20000010056 */
[C---:B------:R-:W-:Y:S02]  /*7dd0*/  FFMA.FTZ R60, R48.reuse, R60, R84 ;  /* 0x0000003c303c7223 */ /* 0x040fe40000010054 */
[----:B------:R-:W3:Y:S01]  /*7de0*/  LDL R84, [R1+0x8] ;  /* 0x0000080001547983 */ /* 0x000ee20000100800 */
[----:B--2---:R-:W-:-:S03]  /*7df0*/  FFMA.FTZ R51, R48, R20, R85 ;  /* 0x0000001430337223 */ /* 0x004fc60000010055 */
[----:B------:R-:W2:Y:S01]  /*7e00*/  LDL R85, [R1+0xc] ;  /* 0x00000c0001557983 */ /* 0x000ea20000100800 */
[----:B------:R-:W-:-:S05]  /*7e10*/  HADD2.F32 R48, -RZ, R140.H1_H1 ;  /* 0x3000008cff307230 */ /* 0x000fca0000004100 */
[----:B------:R-:W-:Y:S02]  /*7e20*/  FFMA.FTZ R48, R49, R48, R83 ;  /* 0x0000003031307223 */ /* 0x000fe40000010053 */
[----:B------:R-:W4:Y:S01]  /*7e30*/  LDL R83, [R1+0x4] ;  /* 0x0000040001537983 */ /* 0x000f220000100800 */
[----:B------:R-:W-:Y:S01]  /*7e40*/  F2FP.F16.F32.PACK_AB R20, R56, R54 ;  /* 0x000000363814723e */ /* 0x000fe200000000ff */
[----:B------:R-:W-:Y:S02]  /*7e50*/  HADD2.F32 R54, -RZ, R135.H0_H0 ;  /* 0x20000087ff367230 */ /* 0x000fe40000004100 */
[----:B------:R-:W-:Y:S01]  /*7e60*/  HADD2.F32 R21, -RZ, R131.H0_H0 ;  /* 0x20000083ff157230 */ /* 0x000fe20000004100 */
[----:B------:R-:W-:Y:S02]  /*7e70*/  F2FP.F16.F32.PACK_AB R22, R66, R65 ;  /* 0x000000414216723e */ /* 0x000fe400000000ff */
[----:B------:R-:W-:Y:S01]  /*7e80*/  FFMA.FTZ R54, R70, R54, R240 ;  /* 0x0000003646367223 */ /* 0x000fe200000100f0 */
[----:B------:R-:W-:Y:S01]  /*7e90*/  F2FP.F16.F32.PACK_AB R23, R64, R63 ;  /* 0x0000003f4017723e */ /* 0x000fe200000000ff */
[----:B------:R-:W-:Y:S01]  /*7ea0*/  FFMA.FTZ R70, R70, R21, R239 ;  /* 0x0000001546467223 */ /* 0x000fe200000100ef */
[----:B------:R-:W-:Y:S01]  /*7eb0*/  F2FP.F16.F32.PACK_AB R21, R71, R67 ;  /* 0x000000434715723e */ /* 0x000fe200000000ff */
[----:B------:R-:W-:-:S04]  /*7ec0*/  IMAD.WIDE.U32 R26, R204, 0x10, R212 ;  /* 0x00000010cc1a7825 */ /* 0x000fc800078e00d4 */
[C---:B------:R-:W-:Y:S01]  /*7ed0*/  FMUL.FTZ R37, R220.reuse, R37 ;  /* 0x00000025dc257220 */ /* 0x040fe20000410000 */
[----:B------:R-:W-:Y:S01]  /*7ee0*/  FMUL.FTZ R42, R220, R42 ;  /* 0x0000002adc2a7220 */ /* 0x000fe20000410000 */
[----:B------:R-:W-:Y:S01]  /*7ef0*/  HADD2.F32 R66, -RZ, R134.H1_H1 ;  /* 0x30000086ff427230 */ /* 0x000fe20000004100 */
[----:B------:R0:W-:Y:S01]  /*7f00*/  STG.E.128 desc[UR4][R26.64], R20 ;  /* 0x000000141a007986 */ /* 0x0001e2000c101d04 */
[----:B------:R-:W-:Y:S02]  /*7f10*/  HADD2.F32 R64, -RZ, R130.H1_H1 ;  /* 0x30000082ff407230 */ /* 0x000fe40000004100 */
[--C-:B------:R-:W-:Y:S02]  /*7f20*/  HADD2.F32 R67, -RZ, R133.reuse.H0_H0 ;  /* 0x20000085ff437230 */ /* 0x100fe40000004100 */
[C---:B------:R-:W-:Y:S01]  /*7f30*/  FFMA.FTZ R66, R37.reuse, R66, R242 ;  /* 0x0000004225427223 */ /* 0x040fe200000100f2 */
[----:B------:R-:W-:Y:S01]  /*7f40*/  FFMA.FTZ R64, R37, R64, R241 ;  /* 0x0000004025407223 */ /* 0x000fe200000100f1 */
[----:B------:R-:W-:-:S02]  /*7f50*/  HADD2.F32 R71, -RZ, R133.H1_H1 ;  /* 0x30000085ff477230 */ /* 0x000fc40000004100 */
[----:B------:R-:W-:Y:S01]  /*7f60*/  FFMA.FTZ R67, R42, R67, R252 ;  /* 0x000000432a437223 */ /* 0x000fe200000100fc */
[----:B------:R-:W-:Y:S01]  /*7f70*/  FMUL.FTZ R43, R220, R43 ;  /* 0x0000002bdc2b7220 */ /* 0x000fe20000410000 */
[----:B------:R-:W-:Y:S02]  /*7f80*/  HADD2.F32 R61, -RZ, R136.H1_H1 ;  /* 0x30000088ff3d7230 */ /* 0x000fe40000004100 */
[----:B0-----:R-:W-:-:S05]  /*7f90*/  HADD2.F32 R20, -RZ, R129.H0_H0 ;  /* 0x20000081ff147230 */ /* 0x001fca0000004100 */
[----:B------:R-:W-:Y:S01]  /*7fa0*/  FFMA.FTZ R37, R42, R20, R247 ;  /* 0x000000142a257223 */ /* 0x000fe200000100f7 */
[----:B------:R-:W-:Y:S02]  /*7fb0*/  HADD2.F32 R42, -RZ, R129.H1_H1 ;  /* 0x30000081ff2a7230 */ /* 0x000fe40000004100 */
[----:B------:R-:W-:Y:S01]  /*7fc0*/  FFMA.FTZ R71, R43, R71, R246 ;  /* 0x000000472b477223 */ /* 0x000fe200000100f6 */
[----:B------:R-:W-:Y:S01]  /*7fd0*/  F2FP.F16.F32.PACK_AB R23, R75, R62 ;  /* 0x0000003e4b17723e */ /* 0x000fe200000000ff */
[----:B------:R-:W-:Y:S01]  /*7fe0*/  HADD2.F32 R62, -RZ, R123.H0_H0 ;  /* 0x2000007bff3e7230 */ /* 0x000fe20000004100 */
[----:B------:R-:W-:Y:S01]  /*7ff0*/  F2FP.F16.F32.PACK_AB R22, R76, R74 ;  /* 0x0000004a4c16723e */ /* 0x000fe200000000ff */
[----:B------:R-:W-:Y:S01]  /*8000*/  FFMA.FTZ R42, R43, R42, R245 ;  /* 0x0000002a2b2a7223 */ /* 0x000fe200000100f5 */
[--C-:B------:R-:W-:Y:S02]  /*8010*/  HADD2.F32 R43, -RZ, R127.reuse.H0_H0 ;  /* 0x2000007fff2b7230 */ /* 0x100fe40000004100 */
[----:B------:R-:W-:Y:S01]  /*8020*/  FMUL.FTZ R30, R220, R30 ;  /* 0x0000001edc1e7220 */ /* 0x000fe20000410000 */
[----:B------:R-:W-:-:S02]  /*8030*/  HADD2.F32 R74, -RZ, R127.H1_H1 ;  /* 0x3000007fff4a7230 */ /* 0x000fc40000004100 */
[C---:B------:R-:W-:Y:S01]  /*8040*/  FMUL.FTZ R31, R220.reuse, R31 ;  /* 0x0000001fdc1f7220 */ /* 0x040fe20000410000 */
[----:B------:R-:W-:Y:S02]  /*8050*/  HADD2.F32 R75, -RZ, R123.H1_H1 ;  /* 0x3000007bff4b7230 */ /* 0x000fe40000004100 */
[----:B------:R-:W-:Y:S01]  /*8060*/  FFMA.FTZ R61, R49, R61, R77 ;  /* 0x0000003d313d7223 */ /* 0x000fe2000001004d */
[----:B------:R-:W-:Y:S02]  /*8070*/  HADD2.F32 R77, -RZ, R132.H0_H0 ;  /* 0x20000084ff4d7230 */ /* 0x000fe40000004100 */
[----:B------:R-:W-:Y:S01]  /*8080*/  FMUL.FTZ R40, R220, R40 ;  /* 0x00000028dc287220 */ /* 0x000fe20000410000 */
[----:B------:R-:W-:Y:S02]  /*8090*/  HADD2.F32 R20, -RZ, R128.H0_H0 ;  /* 0x20000080ff147230 */ /* 0x000fe40000004100 */
[C---:B------:R-:W-:Y:S01]  /*80a0*/  FFMA.FTZ R43, R30.reuse, R43, R224 ;  /* 0x0000002b1e2b7223 */ /* 0x040fe200000100e0 */
[----:B------:R-:W-:Y:S01]  /*80b0*/  FFMA.FTZ R62, R30, R62, R223 ;  /* 0x0000003e1e3e7223 */ /* 0x000fe200000100df */
[C---:B------:R-:W-:Y:S01]  /*80c0*/  FFMA.FTZ R74, R31.reuse, R74, R222 ;  /* 0x0000004a1f4a7223 */ /* 0x040fe200000100de */
[----:B------:R-:W-:Y:S01]  /*80d0*/  FFMA.FTZ R75, R31, R75, R221 ;  /* 0x0000004b1f4b7223 */ /* 0x000fe200000100dd */
[----:B------:R-:W-:Y:S01]  /*80e0*/  F2FP.F16.F32.PACK_AB R31, R0, R69 ;  /* 0x00000045001f723e */ /* 0x000fe200000000ff */
[----:B------:R-:W-:Y:S01]  /*80f0*/  HADD2.F32 R69, -RZ, R119.H1_H1 ;  /* 0x30000077ff457230 */ /* 0x000fe20000004100 */
[----:B------:R-:W-:Y:S01]  /*8100*/  F2FP.F16.F32.PACK_AB R30, R57, R55 ;  /* 0x00000037391e723e */ /* 0x000fe200000000ff */
[----:B------:R-:W-:-:S02]  /*8110*/  HADD2.F32 R55, -RZ, R115.H1_H1 ;  /* 0x30000073ff377230 */ /* 0x000fc40000004100 */
[C---:B------:R-:W-:Y:S01]  /*8120*/  FMUL.FTZ R33, R220.reuse, R33 ;  /* 0x00000021dc217220 */ /* 0x040fe20000410000 */
[----:B------:R-:W-:Y:S02]  /*8130*/  HADD2.F32 R88, -RZ, R124.H1_H1 ;  /* 0x3000007cff587230 */ /* 0x000fe40000004100 */
[----:B------:R-:W-:Y:S02]  /*8140*/  HADD2.F32 R86, -RZ, R120.H1_H1 ;  /* 0x30000078ff567230 */ /* 0x000fe40000004100 */
[----:B------:R-:W-:Y:S01]  /*8150*/  FMUL.FTZ R41, R220, R41 ;  /* 0x00000029dc297220 */ /* 0x000fe20000410000 */
[----:B------:R-:W-:Y:S02]  /*8160*/  HADD2.F32 R26, -RZ, R128.H1_H1 ;  /* 0x30000080ff1a7230 */ /* 0x000fe40000004100 */
[C---:B------:R-:W-:Y:S01]  /*8170*/  FFMA.FTZ R69, R29.reuse, R69, R10 ;  /* 0x000000451d457223 */ /* 0x040fe2000001000a */
[----:B------:R-:W-:Y:S01]  /*8180*/  FFMA.FTZ R55, R29, R55, R4 ;  /* 0x000000371d377223 */ /* 0x000fe20000010004 */
[----:B------:R-:W-:Y:S01]  /*8190*/  F2FP.F16.F32.PACK_AB R29, R59, R58 ;  /* 0x0000003a3b1d723e */ /* 0x000fe200000000ff */
[C---:B------:R-:W-:Y:S01]  /*81a0*/  FFMA.FTZ R88, R33.reuse, R88, R234 ;  /* 0x0000005821587223 */ /* 0x040fe200000100ea */
[----:B------:R-:W-:Y:S01]  /*81b0*/  FFMA.FTZ R86, R33, R86, R233 ;  /* 0x0000005621567223 */ /* 0x000fe200000100e9 */
[----:B------:R-:W-:-:S02]  /*81c0*/  HADD2.F32 R58, -RZ, R118.H0_H0 ;  /* 0x20000076ff3a7230 */ /* 0x000fc40000004100 */
[C---:B------:R-:W-:Y:S01]  /*81d0*/  FMUL.FTZ R72, R220.reuse, R72 ;  /* 0x00000048dc487220 */ /* 0x040fe20000410000 */
[----:B------:R-:W-:Y:S02]  /*81e0*/  HADD2.F32 R33, -RZ, R114.H0_H0 ;  /* 0x20000072ff217230 */ /* 0x000fe40000004100 */
[----:B------:R-:W-:Y:S02]  /*81f0*/  HADD2.F32 R57, -RZ, R119.H0_H0 ;  /* 0x20000077ff397230 */ /* 0x000fe40000004100 */
[----:B------:R-:W-:Y:S02]  /*8200*/  HADD2.F32 R0, -RZ, R115.H0_H0 ;  /* 0x20000073ff007230 */ /* 0x000fe40000004100 */
[----:B------:R-:W-:Y:S01]  /*8210*/  FMUL.FTZ R35, R220, R35 ;  /* 0x00000023dc237220 */ /* 0x000fe20000410000 */
[----:B------:R-:W-:Y:S02]  /*8220*/  HADD2.F32 R56, -RZ, R135.H1_H1 ;  /* 0x30000087ff387230 */ /* 0x000fe40000004100 */
[----:B------:R-:W-:Y:S01]  /*8230*/  FFMA.FTZ R58, R72, R58, R13 ;  /* 0x0000003a483a7223 */ /* 0x000fe2000001000d */
[----:B------:R-:W-:-:S02]  /*8240*/  HADD2.F32 R65, -RZ, R134.H0_H0 ;  /* 0x20000086ff417230 */ /* 0x000fc40000004100 */
[----:B------:R-:W-:Y:S01]  /*8250*/  FMUL.FTZ R39, R220, R39 ;  /* 0x00000027dc277220 */ /* 0x000fe20000410000 */
[----:B------:R-:W-:Y:S01]  /*8260*/  FFMA.FTZ R72, R72, R33, R7 ;  /* 0x0000002148487223 */ /* 0x000fe20000010007 */
[C---:B------:R-:W-:Y:S01]  /*8270*/  FFMA.FTZ R57, R28.reuse, R57, R11 ;  /* 0x000000391c397223 */ /* 0x040fe2000001000b */
[----:B------:R-:W-:Y:S01]  /*8280*/  FFMA.FTZ R0, R28, R0, R5 ;  /* 0x000000001c007223 */ /* 0x000fe20000010005 */
[----:B------:R-:W-:Y:S01]  /*8290*/  F2FP.F16.F32.PACK_AB R33, R71, R67 ;  /* 0x000000434721723e */ /* 0x000fe200000000ff */
[--C-:B------:R-:W-:Y:S01]  /*82a0*/  HADD2.F32 R67, -RZ, R117.reuse.H0_H0 ;  /* 0x20000075ff437230 */ /* 0x100fe20000004100 */
[----:B------:R-:W-:Y:S01]  /*82b0*/  F2FP.F16.F32.PACK_AB R28, R61, R60 ;  /* 0x0000003c3d1c723e */ /* 0x000fe200000000ff */
[----:B------:R-:W-:Y:S02]  /*82c0*/  HADD2.F32 R71, -RZ, R117.H1_H1 ;  /* 0x30000075ff477230 */ /* 0x000fe40000004100 */
[----:B------:R-:W-:Y:S01]  /*82d0*/  FFMA.FTZ R56, R39, R56, R238 ;  /* 0x0000003827387223 */ /* 0x000fe200000100ee */
[----:B------:R-:W-:-:S02]  /*82e0*/  HADD2.F32 R60, -RZ, R113.H1_H1 ;  /* 0x30000071ff3c7230 */ /* 0x000fc40000004100 */
[----:B------:R-:W-:Y:S01]  /*82f0*/  FFMA.FTZ R65, R46, R65, R244 ;  /* 0x000000412e417223 */ /* 0x000fe200000100f4 */
[----:B------:R-:W-:Y:S01]  /*8300*/  FFMA.FTZ R67, R2, R67, R15 ;  /* 0x0000004302437223 */ /* 0x000fe2000001000f */
[----:B------:R-:W-:Y:S01]  /*8310*/  FFMA.FTZ R71, R34, R71, R14 ;  /* 0x0000004722477223 */ /* 0x000fe2000001000e */
[----:B------:R-:W-:Y:S01]  /*8320*/  F2FP.F16.F32.PACK_AB R21, R80, R78 ;  /* 0x0000004e5015723e */ /* 0x000fe200000000ff */
[----:B------:R-:W-:Y:S01]  /*8330*/  FFMA.FTZ R60, R34, R60, R8 ;  /* 0x0000003c223c7223 */ /* 0x000fe20000010008 */
[----:B------:R-:W-:Y:S01]  /*8340*/  IMAD.WIDE.U32 R204, R204, 0x10, R90 ;  /* 0x00000010cccc7825 */ /* 0x000fe200078e005a */
[----:B------:R-:W-:-:S03]  /*8350*/  F2FP.F16.F32.PACK_AB R34, R66, R65 ;  /* 0x000000414222723e */ /* 0x000fc600000000ff */
[C---:B------:R-:W-:Y:S01]  /*8360*/  FMUL.FTZ R24, R220.reuse, R24 ;  /* 0x00000018dc187220 */ /* 0x040fe20000410000 */
[----:B------:R-:W-:Y:S02]  /*8370*/  HADD2.F32 R65, -RZ, R116.H0_H0 ;  /* 0x20000074ff417230 */ /* 0x000fe40000004100 */
[----:B------:R-:W-:Y:S01]  /*8380*/  FMUL.FTZ R25, R220, R25 ;  /* 0x00000019dc197220 */ /* 0x000fe20000410000 */
[----:B------:R-:W-:Y:S02]  /*8390*/  HADD2.F32 R49, -RZ, R131.H1_H1 ;  /* 0x30000083ff317230 */ /* 0x000fe40000004100 */
[----:B------:R-:W-:Y:S02]  /*83a0*/  HADD2.F32 R63, -RZ, R130.H0_H0 ;  /* 0x20000082ff3f7230 */ /* 0x000fe40000004100 */
[----:B------:R-:W-:Y:S01]  /*83b0*/  FFMA.FTZ R65, R24, R65, R219 ;  /* 0x0000004118417223 */ /* 0x000fe200000100db */
[--C-:B------:R-:W-:Y:S02]  /*83c0*/  HADD2.F32 R80, -RZ, R126.reuse.H1_H1 ;  /* 0x3000007eff507230 */ /* 0x100fe40000004100 */
[----:B------:R-:W-:Y:S01]  /*83d0*/  FMUL.FTZ R32, R220, R32 ;  /* 0x00000020dc207220 */ /* 0x000fe20000410000 */
[----:B------:R-:W-:-:S02]  /*83e0*/  HADD2.F32 R78, -RZ, R126.H0_H0 ;  /* 0x2000007eff4e7230 */ /* 0x000fc40000004100 */
[----:B------:R-:W-:Y:S01]  /*83f0*/  FMUL.FTZ R190, R220, R190 ;  /* 0x000000bedcbe7220 */ /* 0x000fe20000410000 */
[----:B------:R-:W-:Y:S02]  /*8400*/  HADD2.F32 R76, -RZ, R122.H0_H0 ;  /* 0x2000007aff4c7230 */ /* 0x000fe40000004100 */
[----:B------:R-:W-:Y:S01]  /*8410*/  FFMA.FTZ R39, R39, R49, R237 ;  /* 0x0000003127277223 */ /* 0x000fe200000100ed */
[----:B------:R-:W-:Y:S02]  /*8420*/  HADD2.F32 R87, -RZ, R124.H0_H0 ;  /* 0x2000007cff577230 */ /* 0x000fe40000004100 */
[----:B------:R-:W-:Y:S01]  /*8430*/  FFMA.FTZ R63, R46, R63, R243 ;  /* 0x0000003f2e3f7223 */ /* 0x000fe200000100f3 */
[----:B------:R-:W-:Y:S02]  /*8440*/  HADD2.F32 R61, -RZ, R111.H0_H0 ;  /* 0x2000006fff3d7230 */ /* 0x000fe40000004100 */
[----:B------:R-:W-:Y:S01]  /*8450*/  FFMA.FTZ R80, R68, R80, R226 ;  /* 0x0000005044507223 */ /* 0x000fe200000100e2 */
[C---:B------:R-:W-:Y:S01]  /*8460*/  FFMA.FTZ R78, R38.reuse, R78, R228 ;  /* 0x0000004e264e7223 */ /* 0x040fe200000100e4 */
[----:B------:R-:W-:Y:S01]  /*8470*/  FFMA.FTZ R76, R38, R76, R227 ;  /* 0x0000004c264c7223 */ /* 0x000fe200000100e3 */
[----:B------:R-:W-:Y:S01]  /*8480*/  FFMA.FTZ R87, R32, R87, R236 ;  /* 0x0000005720577223 */ /* 0x000fe200000100ec */
[----:B------:R-:W-:-:S02]  /*8490*/  HADD2.F32 R59, -RZ, R118.H1_H1 ;  /* 0x30000076ff3b7230 */ /* 0x000fc40000004100 */
[----:B------:R-:W-:Y:S01]  /*84a0*/  FFMA.FTZ R61, R190, R61, R197 ;  /* 0x0000003dbe3d7223 */ /* 0x000fe200000100c5 */
[----:B------:R-:W-:Y:S01]  /*84b0*/  FMUL.FTZ R73, R220, R73 ;  /* 0x00000049dc497220 */ /* 0x000fe20000410000 */
[----:B------:R-:W-:Y:S01]  /*84c0*/  F2FP.F16.F32.PACK_AB R39, R39, R70 ;  /* 0x000000462727723e */ /* 0x000fe200000000ff */
[----:B------:R-:W-:Y:S01]  /*84d0*/  HADD2.F32 R70, -RZ, R109.H0_H0 ;  /* 0x2000006dff467230 */ /* 0x000fe20000004100 */
[----:B------:R-:W-:Y:S01]  /*84e0*/  F2FP.F16.F32.PACK_AB R38, R64, R63 ;  /* 0x0000003f4026723e */ /* 0x000fe200000000ff */
[----:B------:R-:W-:Y:S01]  /*84f0*/  HADD2.F32 R64, -RZ, R110.H0_H0 ;  /* 0x2000006eff407230 */ /* 0x000fe20000004100 */
[----:B------:R-:W-:Y:S01]  /*8500*/  F2FP.F16.F32.PACK_AB R37, R42, R37 ;  /* 0x000000252a25723e */ /* 0x000fe200000000ff */
[C---:B------:R-:W-:Y:S01]  /*8510*/  FMUL.FTZ R186, R220.reuse, R186 ;  /* 0x000000badcba7220 */ /* 0x040fe20000410000 */
[C---:B------:R-:W-:Y:S01]  /*8520*/  FMUL.FTZ R188, R220.reuse, R188 ;  /* 0x000000bcdcbc7220 */ /* 0x040fe20000410000 */
[----:B------:R-:W-:Y:S02]  /*8530*/  HADD2.F32 R42, -RZ, R105.H0_H0 ;  /* 0x20000069ff2a7230 */ /* 0x000fe40000004100 */
[----:B------:R-:W-:Y:S01]  /*8540*/  FMUL.FTZ R191, R220, R191 ;  /* 0x000000bfdcbf7220 */ /* 0x000fe20000410000 */
[----:B------:R-:W-:-:S02]  /*8550*/  HADD2.F32 R63, -RZ, R111.H1_H1 ;  /* 0x3000006fff3f7230 */ /* 0x000fc40000004100 */
[----:B------:R-:W-:Y:S01]  /*8560*/  FFMA.FTZ R59, R73, R59, R12 ;  /* 0x0000003b493b7223 */ /* 0x000fe2000001000c */
[----:B------:R-:W-:Y:S01]  /*8570*/  FFMA.FTZ R64, R188, R64, R199 ;  /* 0x00000040bc407223 */ /* 0x000fe200000100c7 */
[C---:B------:R-:W-:Y:S01]  /*8580*/  FFMA.FTZ R70, R186.reuse, R70, R201 ;  /* 0x00000046ba467223 */ /* 0x040fe200000100c9 */
[----:B------:R-:W-:Y:S01]  /*8590*/  FFMA.FTZ R186, R186, R42, R193 ;  /* 0x0000002ababa7223 */ /* 0x000fe200000100c1 */
[----:B------:R-:W-:Y:S01]  /*85a0*/  FFMA.FTZ R63, R191, R63, R196 ;  /* 0x0000003fbf3f7223 */ /* 0x000fe200000100c4 */
[----:B------:R-:W-:Y:S01]  /*85b0*/  F2FP.F16.F32.PACK_AB R42, R80, R78 ;  /* 0x0000004e502a723e */ /* 0x000fe200000000ff */
[----:B------:R-:W-:Y:S01]  /*85c0*/  HADD2.F32 R66, -RZ, R110.H1_H1 ;  /* 0x3000006eff427230 */ /* 0x000fe20000004100 */
[----:B------:R-:W-:Y:S01]  /*85d0*/  F2FP.F16.F32.PACK_AB R43, R74, R43 ;  /* 0x0000002b4a2b723e */ /* 0x000fe200000000ff */
[C---:B------:R-:W-:Y:S01]  /*85e0*/  FMUL.FTZ R189, R220.reuse, R189 ;  /* 0x000000bddcbd7220 */ /* 0x040fe20000410000 */
[----:B------:R-:W-:-:S03]  /*85f0*/  FMUL.FTZ R187, R220, R187 ;  /* 0x000000bbdcbb7220 */ /* 0x000fc60000410000 */
[----:B------:R-:W-:Y:S01]  /*8600*/  FFMA.FTZ R66, R189, R66, R198 ;  /* 0x00000042bd427223 */ /* 0x000fe200000100c6 */
[--C-:B------:R-:W-:Y:S02]  /*8610*/  HADD2.F32 R74, -RZ, R108.reuse.H0_H0 ;  /* 0x2000006cff4a7230 */ /* 0x100fe40000004100 */
[C---:B------:R-:W-:Y:S01]  /*8620*/  FMUL.FTZ R184, R220.reuse, R184 ;  /* 0x000000b8dcb87220 */ /* 0x040fe20000410000 */
[----:B------:R-:W-:Y:S02]  /*8630*/  HADD2.F32 R78, -RZ, R108.H1_H1 ;  /* 0x3000006cff4e7230 */ /* 0x000fe40000004100 */
[----:B------:R-:W-:Y:S01]  /*8640*/  FMUL.FTZ R185, R220, R185 ;  /* 0x000000b9dcb97220 */ /* 0x000fe20000410000 */
[----:B------:R-:W-:-:S03]  /*8650*/  FFMA.FTZ R74, R184, R74, R203 ;  /* 0x0000004ab84a7223 */ /* 0x000fc600000100cb */
[----:B------:R-:W-:Y:S01]  /*8660*/  FFMA.FTZ R78, R185, R78, R202 ;  /* 0x0000004eb94e7223 */ /* 0x000fe200000100ca */
[C---:B--2---:R-:W-:Y:S01]  /*8670*/  FFMA.FTZ R77, R40.reuse, R77, R85 ;  /* 0x0000004d284d7223 */ /* 0x044fe20000010055 */
[----:B---3--:R-:W-:Y:S01]  /*8680*/  FFMA.FTZ R40, R40, R20, R84 ;  /* 0x0000001428287223 */ /* 0x008fe20000010054 */
[----:B------:R-:W-:Y:S01]  /*8690*/  F2FP.F16.F32.PACK_AB R20, R81, R79 ;  /* 0x0000004f5114723e */ /* 0x000fe200000000ff */
[----:B------:R-:W-:Y:S02]  /*86a0*/  HADD2.F32 R79, -RZ, R132.H1_H1 ;  /* 0x30000084ff4f7230 */ /* 0x000fe40000004100 */
[----:B------:R-:W-:-:S03]  /*86b0*/  HADD2.F32 R84, -RZ, R125.H1_H1 ;  /* 0x3000007dff547230 */ /* 0x000fc60000004100 */
[C---:B----4-:R-:W-:Y:S01]  /*86c0*/  FFMA.FTZ R79, R41.reuse, R79, R83 ;  /* 0x0000004f294f7223 */ /* 0x050fe20000010053 */
[----:B------:R-:W-:Y:S01]  /*86d0*/  FFMA.FTZ R41, R41, R26, R82 ;  /* 0x0000001a29297223 */ /* 0x000fe20000010052 */
[----:B------:R-:W-:Y:S02]  /*86e0*/  HADD2.F32 R82, -RZ, R121.H1_H1 ;  /* 0x30000079ff527230 */ /* 0x000fe40000004100 */
[C---:B------:R-:W-:Y:S01]  /*86f0*/  FFMA.FTZ R84, R35.reuse, R84, R230 ;  /* 0x0000005423547223 */ /* 0x040fe200000100e6 */
[----:B------:R-:W-:Y:S02]  /*8700*/  HADD2.F32 R83, -RZ, R125.H0_H0 ;  /* 0x2000007dff537230 */ /* 0x000fe40000004100 */
[----:B------:R-:W-:Y:S01]  /*8710*/  FFMA.FTZ R82, R35, R82, R229 ;  /* 0x0000005223527223 */ /* 0x000fe200000100e5 */
[----:B------:R-:W-:Y:S02]  /*8720*/  HADD2.F32 R35, -RZ, R113.H0_H0 ;  /* 0x20000071ff237230 */ /* 0x000fe40000004100 */
[----:B------:R-:W-:-:S02]  /*8730*/  HADD2.F32 R81, -RZ, R121.H0_H0 ;  /* 0x20000079ff517230 */ /* 0x000fc40000004100 */
[----:B------:R-:W-:Y:S01]  /*8740*/  FFMA.FTZ R83, R36, R83, R232 ;  /* 0x0000005324537223 */ /* 0x000fe200000100e8 */
[----:B------:R-:W-:Y:S01]  /*8750*/  FFMA.FTZ R2, R2, R35, R9 ;  /* 0x0000002302027223 */ /* 0x000fe20000010009 */
[----:B------:R-:W-:Y:S01]  /*8760*/  F2FP.F16.F32.PACK_AB R35, R56, R54 ;  /* 0x000000363823723e */ /* 0x000fe200000000ff */
[----:B------:R-:W-:Y:S01]  /*8770*/  FFMA.FTZ R81, R36, R81, R231 ;  /* 0x0000005124517223 */ /* 0x000fe200000100e7 */
[----:B------:R-:W-:Y:S02]  /*8780*/  HADD2.F32 R54, -RZ, R112.H0_H0 ;  /* 0x20000070ff367230 */ /* 0x000fe40000004100 */
[----:B------:R-:W-:Y:S01]  /*8790*/  HADD2.F32 R36, -RZ, R116.H1_H1 ;  /* 0x30000074ff247230 */ /* 0x000fe20000004100 */
[----:B------:R0:W-:Y:S01]  /*87a0*/  STG.E.128 desc[UR4][R204.64], R20 ;  /* 0x00000014cc007986 */ /* 0x0001e2000c101d04 */
[----:B------:R-:W-:Y:S02]  /*87b0*/  HADD2.F32 R85, -RZ, R120.H0_H0 ;  /* 0x20000078ff557230 */ /* 0x000fe40000004100 */
[----:B------:R-:W-:Y:S01]  /*87c0*/  FFMA.FTZ R54, R24, R54, R218 ;  /* 0x0000003618367223 */ /* 0x000fe200000100da */
[----:B------:R-:W-:Y:S01]  /*87d0*/  FFMA.FTZ R24, R25, R36, R216 ;  /* 0x0000002419187223 */ /* 0x000fe200000100d8 */
[----:B------:R-:W-:-:S02]  /*87e0*/  HADD2.F32 R36, -RZ, R107.H0_H0 ;  /* 0x2000006bff247230 */ /* 0x000fc40000004100 */
[----:B------:R-:W-:Y:S01]  /*87f0*/  FFMA.FTZ R85, R32, R85, R235 ;  /* 0x0000005520557223 */ /* 0x000fe200000100eb */
[----:B------:R-:W-:Y:S02]  /*8800*/  HADD2.F32 R56, -RZ, R112.H1_H1 ;  /* 0x30000070ff387230 */ /* 0x000fe40000004100 */
[----:B------:R-:W-:-:S04]  /*8810*/  IMAD.WIDE.U32 R26, R206, 0x10, R212 ;  /* 0x00000010ce1a7825 */ /* 0x000fc800078e00d4 */
[----:B------:R-:W-:Y:S01]  /*8820*/  FFMA.FTZ R190, R190, R36, R17 ;  /* 0x00000024bebe7223 */ /* 0x000fe20000010011 */
[----:B0-----:R-:W-:Y:S01]  /*8830*/  HADD2.F32 R20, -RZ, R122.H1_H1 ;  /* 0x3000007aff147230 */ /* 0x001fe20000004100 */
[----:B------:R-:W-:Y:S01]  /*8840*/  F2FP.F16.F32.PACK_AB R21, R50, R45 ;  /* 0x0000002d3215723e */ /* 0x000fe200000000ff */
[----:B------:R-:W-:Y:S01]  /*8850*/  HADD2.F32 R32, -RZ, R114.H1_H1 ;  /* 0x30000072ff207230 */ /* 0x000fe20000004100 */
[----:B------:R-:W-:Y:S02]  /*8860*/  F2FP.F16.F32.PACK_AB R22, R44, R47 ;  /* 0x0000002f2c16723e */ /* 0x000fe400000000ff */
[----:B------:R-:W-:Y:S01]  /*8870*/  FFMA.FTZ R68, R68, R20, R225 ;  /* 0x0000001444447223 */ /* 0x000fe200000100e1 */
[----:B------:R-:W-:Y:S02]  /*8880*/  F2FP.F16.F32.PACK_AB R20, R48, R51 ;  /* 0x000000333014723e */ /* 0x000fe400000000ff */
[----:B------:R-:W-:Y:S02]  /*8890*/  F2FP.F16.F32.PACK_AB R23, R53, R52 ;  /* 0x000000343517723e */ /* 0x000fe400000000ff */
[----:B------:R-:W-:Y:S01]  /*88a0*/  F2FP.F16.F32.PACK_AB R36, R41, R40 ;  /* 0x000000282924723e */ /* 0x000fe200000000ff */
[----:B------:R-:W-:-:S02]  /*88b0*/  HADD2.F32 R40, -RZ, R106.H0_H0 ;  /* 0x2000006aff287230 */ /* 0x000fc40000004100 */
[----:B------:R-:W-:Y:S01]  /*88c0*/  FFMA.FTZ R56, R25, R56, R215 ;  /* 0x0000003819387223 */ /* 0x000fe200000100d7 */
[----:B------:R0:W-:Y:S01]  /*88d0*/  STG.E.128 desc[UR4][R26.64], R20 ;  /* 0x000000141a007986 */ /* 0x0001e2000c101d04 */
[----:B------:R-:W-:Y:S02]  /*88e0*/  HADD2.F32 R25, -RZ, R107.H1_H1 ;  /* 0x3000006bff197230 */ /* 0x000fe40000004100 */
[----:B------:R-:W-:Y:S01]  /*88f0*/  FFMA.FTZ R73, R73, R32, R6 ;  /* 0x0000002049497223 */ /* 0x000fe20000010006 */
[----:B------:R-:W-:Y:S01]  /*8900*/  F2FP.F16.F32.PACK_AB R32, R79, R77 ;  /* 0x0000004d4f20723e */ /* 0x000fe200000000ff */
[----:B------:R-:W-:-:S04]  /*8910*/  IMAD.WIDE.U32 R52, R207, 0x10, R90 ;  /* 0x00000010cf347825 */ /* 0x000fc800078e005a */
[----:B------:R-:W-:Y:S01]  /*8920*/  FFMA.FTZ R188, R188, R40, R19 ;  /* 0x00000028bcbc7223 */ /* 0x000fe20000010013 */
[----:B------:R-:W-:Y:S01]  /*8930*/  F2FP.F16.F32.PACK_AB R40, R88, R87 ;  /* 0x000000575828723e */ /* 0x000fe200000000ff */
[----:B------:R-:W-:Y:S01]  /*8940*/  FFMA.FTZ R191, R191, R25, R16 ;  /* 0x00000019bfbf7223 */ /* 0x000fe20000010010 */
[----:B------:R-:W-:Y:S01]  /*8950*/  F2FP.F16.F32.PACK_AB R41, R84, R83 ;  /* 0x000000535429723e */ /* 0x000fe200000000ff */
[----:B------:R-:W-:Y:S02]  /*8960*/  HADD2.F32 R25, -RZ, R106.H1_H1 ;  /* 0x3000006aff197230 */ /* 0x000fe40000004100 */
[----:B0-----:R-:W-:-:S04]  /*8970*/  IMAD.WIDE.U32 R26, R206, 0x10, R90 ;  /* 0x00000010ce1a7825 */ /* 0x001fc800078e005a */
[--C-:B------:R-:W-:Y:S01]  /*8980*/  IMAD.WIDE.U32 R22, R207, 0x10, R212.reuse ;  /* 0x00000010cf167825 */ /* 0x100fe200078e00d4 */
[----:B------:R-:W-:Y:S03]  /*8990*/  STG.E.128 desc[UR4][R26.64], R28 ;  /* 0x0000001c1a007986 */ /* 0x000fe6000c101d04 */
[----:B------:R-:W-:Y:S01]  /*89a0*/  IMAD.WIDE.U32 R20, R208, 0x10, R212 ;  /* 0x00000010d0147825 */ /* 0x000fe200078e00d4 */
[----:B------:R-:W-:Y:S03]  /*89b0*/  STG.E.128 desc[UR4][R22.64], R32 ;  /* 0x0000002016007986 */ /* 0x000fe6000c101d04 */
[----:B------:R-:W-:Y:S01]  /*89c0*/  FFMA.FTZ R189, R189, R25, R18 ;  /* 0x00000019bdbd7223 */ /* 0x000fe20000010012 */
[----:B------:R-:W-:Y:S01]  /*89d0*/  STG.E.128 desc[UR4][R52.64], R36 ;  /* 0x0000002434007986 */ /* 0x000fe2000c101d04 */
[----:B------:R-:W-:-:S03]  /*89e0*/  HADD2.F32 R77, -RZ, R109.H1_H1 ;  /* 0x3000006dff4d7230 */ /* 0x000fc60000004100 */
[----:B------:R0:W-:Y:S01]  /*89f0*/  STG.E.128 desc[UR4][R20.64], R40 ;  /* 0x0000002814007986 */ /* 0x0001e2000c101d04 */
[----:B------:R-:W-:Y:S02]  /*8a00*/  HADD2.F32 R25, -RZ, R105.H1_H1 ;  /* 0x30000069ff197230 */ /* 0x000fe40000004100 */
[C---:B------:R-:W-:Y:S01]  /*8a10*/  FFMA.FTZ R77, R187.reuse, R77, R200 ;  /* 0x0000004dbb4d7223 */ /* 0x040fe200000100c8 */
[--C-:B------:R-:W-:Y:S02]  /*8a20*/  HADD2.F32 R79, -RZ, R104.reuse.H0_H0 ;  /* 0x20000068ff4f7230 */ /* 0x100fe40000004100 */
[----:B------:R-:W-:Y:S01]  /*8a30*/  FFMA.FTZ R187, R187, R25, R192 ;  /* 0x00000019bbbb7223 */ /* 0x000fe200000100c0 */
[----:B------:R-:W-:Y:S01]  /*8a40*/  HADD2.F32 R25, -RZ, R104.H1_H1 ;  /* 0x30000068ff197230 */ /* 0x000fe20000004100 */
[----:B0-----:R-:W0:Y:S01]  /*8a50*/  LDC.64 R40, c[0x0][0x210] ;  /* 0x00008400ff287b82 */ /* 0x001e220000000a00 */
[----:B------:R-:W-:-:S03]  /*8a60*/  FFMA.FTZ R184, R184, R79, R195 ;  /* 0x0000004fb8b87223 */ /* 0x000fc600000100c3 */
[----:B------:R-:W-:Y:S01]  /*8a70*/  FFMA.FTZ R185, R185, R25, R194 ;  /* 0x00000019b9b97223 */ /* 0x000fe200000100c2 */
[----:B------:R-:W-:Y:S01]  /*8a80*/  IMAD.WIDE.U32 R208, R208, 0x10, R90 ;  /* 0x00000010d0d07825 */ /* 0x000fe200078e005a */
[----:B------:R-:W-:Y:S02]  /*8a90*/  F2FP.F16.F32.PACK_AB R23, R75, R62 ;  /* 0x0000003e4b17723e */ /* 0x000fe400000000ff */
[----:B------:R-:W-:Y:S01]  /*8aa0*/  F2FP.F16.F32.PACK_AB R22, R68, R76 ;  /* 0x0000004c4416723e */ /* 0x000fe200000000ff */
[----:B------:R-:W-:Y:S01]  /*8ab0*/  IMAD.WIDE.U32 R44, R214, 0x10, R212 ;  /* 0x00000010d62c7825 */ /* 0x000fe200078e00d4 */
[----:B------:R-:W-:Y:S02]  /*8ac0*/  F2FP.F16.F32.PACK_AB R21, R82, R81 ;  /* 0x000000515215723e */ /* 0x000fe400000000ff */
[----:B------:R-:W-:Y:S01]  /*8ad0*/  F2FP.F16.F32.PACK_AB R20, R86, R85 ;  /* 0x000000555614723e */ /* 0x000fe200000000ff */
[----:B------:R-:W-:Y:S01]  /*8ae0*/  IMAD.WIDE.U32 R48, R214, 0x10, R90 ;  /* 0x00000010d6307825 */ /* 0x000fe200078e005a */
[----:B------:R-:W-:-:S02]  /*8af0*/  F2FP.F16.F32.PACK_AB R24, R24, R65 ;  /* 0x000000411818723e */ /* 0x000fc400000000ff */
[----:B------:R-:W-:Y:S02]  /*8b00*/  F2FP.F16.F32.PACK_AB R25, R71, R67 ;  /* 0x000000434719723e */ /* 0x000fe400000000ff */
[----:B------:R-:W-:Y:S02]  /*8b10*/  F2FP.F16.F32.PACK_AB R26, R59, R58 ;  /* 0x0000003a3b1a723e */ /* 0x000fe400000000ff */
[----:B------:R-:W-:Y:S01]  /*8b20*/  F2FP.F16.F32.PACK_AB R27, R69, R57 ;  /* 0x00000039451b723e */ /* 0x000fe200000000ff */
[----:B------:R-:W-:Y:S01]  /*8b30*/  IMAD.WIDE.U32 R46, R217, 0x10, R212 ;  /* 0x00000010d92e7825 */ /* 0x000fe200078e00d4 */
[----:B------:R-:W-:Y:S02]  /*8b40*/  F2FP.F16.F32.PACK_AB R31, R55, R0 ;  /* 0x00000000371f723e */ /* 0x000fe400000000ff */
[----:B------:R-:W-:Y:S02]  /*8b50*/  F2FP.F16.F32.PACK_AB R30, R73, R72 ;  /* 0x00000048491e723e */ /* 0x000fe400000000ff */
[----:B------:R-:W-:-:S02]  /*8b60*/  F2FP.F16.F32.PACK_AB R29, R60, R2 ;  /* 0x000000023c1d723e */ /* 0x000fc400000000ff */
[----:B------:R-:W-:Y:S01]  /*8b70*/  F2FP.F16.F32.PACK_AB R28, R56, R54 ;  /* 0x00000036381c723e */ /* 0x000fe200000000ff */
[----:B------:R-:W-:Y:S01]  /*8b80*/  IMAD.WIDE.U32 R50, R217, 0x10, R90 ;  /* 0x00000010d9327825 */ /* 0x000fe200078e005a */
[----:B------:R-:W-:Y:S02]  /*8b90*/  F2FP.F16.F32.PACK_AB R32, R78, R74 ;  /* 0x0000004a4e20723e */ /* 0x000fe400000000ff */
[----:B------:R-:W-:Y:S02]  /*8ba0*/  F2FP.F16.F32.PACK_AB R33, R77, R70 ;  /* 0x000000464d21723e */ /* 0x000fe400000000ff */
[----:B------:R-:W-:Y:S02]  /*8bb0*/  F2FP.F16.F32.PACK_AB R34, R66, R64 ;  /* 0x000000404222723e */ /* 0x000fe400000000ff */
[----:B------:R-:W-:Y:S01]  /*8bc0*/  F2FP.F16.F32.PACK_AB R35, R63, R61 ;  /* 0x0000003d3f23723e */ /* 0x000fe200000000ff */
[----:B------:R1:W-:Y:S01]  /*8bd0*/  STG.E.128 desc[UR4][R208.64], R20 ;  /* 0x00000014d0007986 */ /* 0x0003e2000c101d04 */
[----:B------:R-:W-:-:S02]  /*8be0*/  F2FP.F16.F32.PACK_AB R39, R191, R190 ;  /* 0x000000bebf27723e */ /* 0x000fc400000000ff */
[----:B------:R-:W-:Y:S02]  /*8bf0*/  F2FP.F16.F32.PACK_AB R38, R189, R188 ;  /* 0x000000bcbd26723e */ /* 0x000fe400000000ff */
[----:B------:R-:W-:Y:S02]  /*8c00*/  F2FP.F16.F32.PACK_AB R37, R187, R186 ;  /* 0x000000babb25723e */ /* 0x000fe400000000ff */
[----:B------:R-:W-:Y:S01]  /*8c10*/  F2FP.F16.F32.PACK_AB R36, R185, R184 ;  /* 0x000000b8b924723e */ /* 0x000fe200000000ff */
        /* <DEDUP_REMOVED lines=8> */
.L_x_39775:
[----:B------:R-:W-:Y:S05]  /*8ca0*/  EXIT ;  /* 0x000000000000794d */ /* 0x000fea0003800000 */
.L_x_39936:
        /* <DEDUP_REMOVED lines=8> */
.L_x_39939:
[----:B------:R-:W-:Y:S05]  /*8d30*/  BSYNC B1 ;  /* 0x0000000000017941 */ /* 0x000fea0003800000 */
.L_x_39938:
        /* <DEDUP_REMOVED lines=9> */
.L_x_39940:
[----:B------:R-:W-:Y:S01]  /*8dd0*/  HFMA2.MMA R212, -RZ, RZ, 0, 2.384185791015625e-07 ;  /* 0x00000004ffd47435 */ /* 0x000fe200000001ff */
[----:B------:R-:W-:Y:S01]  /*8de0*/  FADD.FTZ R213, R213, R210 ;  /* 0x000000d2d5d57221 */ /* 0x000fe20000010000 */
[----:B------:R-:W-:-:S04]  /*8df0*/  MOV R210, 0xffffffff ;  /* 0xffffffff00d27802 */ /* 0x000fc80000000f00 */
[----:B------:R-:W-:-:S07]  /*8e00*/  MOV R251, R213 ;  /* 0x000000d500fb7202 */ /* 0x000fce0000000f00 */
[----:B------:R-:W-:Y:S05]  /*8e10*/  WARPSYNC.COLLECTIVE R210, `(.L_x_39941) ;  /* 0x00000000d2087348 */ /* 0x000fea0003c00000 */
[----:B------:R0:W1:Y:S02]  /*8e20*/  SHFL.BFLY P1, R210, R251, R212, R211 ;  /* 0x0c0000d4fbd27389 */ /* 0x00006400000200d3 */
[----:B01----:R-:W-:Y:S01]  /*8e30*/  ENDCOLLECTIVE ;  /* 0x000000000000791b */ /* 0x003fe20003800000 */
.L_x_39941:
[----:B------:R-:W-:Y:S01]  /*8e40*/  HFMA2.MMA R212, -RZ, RZ, 0, 4.76837158203125e-07 ;  /* 0x00000008ffd47435 */ /* 0x000fe200000001ff */
[----:B------:R-:W-:Y:S01]  /*8e50*/  FADD.FTZ R213, R213, R210 ;  /* 0x000000d2d5d57221 */ /* 0x000fe20000010000 */
[----:B------:R-:W-:-:S04]  /*8e60*/  MOV R210, 0xffffffff ;  /* 0xffffffff00d27802 */ /* 0x000fc80000000f00 */
[----:B------:R-:W-:-:S07]  /*8e70*/  MOV R251, R213 ;  /* 0x000000d500fb7202 */ /* 0x000fce0000000f00 */
[----:B------:R-:W-:Y:S05]  /*8e80*/  WARPSYNC.COLLECTIVE R210, `(.L_x_39942) ;  /* 0x00000000d2087348 */ /* 0x000fea0003c00000 */
[----:B------:R0:W1:Y:S02]  /*8e90*/  SHFL.BFLY P1, R210, R251, R212, R211 ;  /* 0x0c0000d4fbd27389 */ /* 0x00006400000200d3 */
[----:B01----:R-:W-:Y:S01]  /*8ea0*/  ENDCOLLECTIVE ;  /* 0x000000000000791b */ /* 0x003fe20003800000 */
.L_x_39942:
[----:B------:R-:W-:Y:S01]  /*8eb0*/  HFMA2.MMA R212, -RZ, RZ, 0, 9.5367431640625e-07 ;  /* 0x00000010ffd47435 */ /* 0x000fe200000001ff */
[----:B------:R-:W-:Y:S01]  /*8ec0*/  FADD.FTZ R213, R213, R210 ;  /* 0x000000d2d5d57221 */ /* 0x000fe20000010000 */
[----:B------:R-:W-:-:S04]  /*8ed0*/  MOV R210, 0xffffffff ;  /* 0xffffffff00d27802 */ /* 0x000fc80000000f00 */
[----:B------:R-:W-:-:S07]  /*8ee0*/  MOV R251, R213 ;  /* 0x000000d500fb7202 */ /* 0x000fce0000000f00 */
[----:B------:R-:W-:Y:S05]  /*8ef0*/  WARPSYNC.COLLECTIVE R210, `(.L_x_39943) ;  /* 0x00000000d2087348 */ /* 0x000fea0003c00000 */
[----:B------:R0:W1:Y:S02]  /*8f00*/  SHFL.BFLY P1, R210, R251, R212, R211 ;  /* 0x0c0000d4fbd27389 */ /* 0x00006400000200d3 */
[----:B01----:R-:W-:Y:S01]  /*8f10*/  ENDCOLLECTIVE ;  /* 0x000000000000791b */ /* 0x003fe20003800000 */
.L_x_39943:
        /* <DEDUP_REMOVED lines=169> */
.L_x_39944:
[----:B------:R-:W-:Y:S01]  /*99b0*/  HFMA2.MMA R212, -RZ, RZ, 0, 1.1920928955078125e-07 ;  /* 0x00000002ffd47435 */ /* 0x000fe200000001ff */
[----:B------:R-:W-:Y:S01]  /*99c0*/  FADD.FTZ R213, R213, R210 ;  /* 0x000000d2d5d57221 */ /* 0x000fe20000010000 */
[----:B------:R-:W-:-:S04]  /*99d0*/  MOV R210, 0xffffffff ;  /* 0xffffffff00d27802 */ /* 0x000fc80000000f00 */
[----:B------:R-:W-:-:S07]  /*99e0*/  MOV R251, R213 ;  /* 0x000000d500fb7202 */ /* 0x000fce0000000f00 */
[----:B------:R-:W-:Y:S05]  /*99f0*/  WARPSYNC.COLLECTIVE R210, `(.L_x_39945) ;  /* 0x00000000d2087348 */ /* 0x000fea0003c00000 */
[----:B------:R0:W1:Y:S02]  /*9a00*/  SHFL.BFLY P1, R210, R251, R212, R211 ;  /* 0x0c0000d4fbd27389 */ /* 0x00006400000200d3 */
[----:B01----:R-:W-:Y:S01]  /*9a10*/  ENDCOLLECTIVE ;  /* 0x000000000000791b */ /* 0x003fe20003800000 */
.L_x_39945:
[----:B------:R-:W-:Y:S01]  /*9a20*/  HFMA2.MMA R212, -RZ, RZ, 0, 2.384185791015625e-07 ;  /* 0x00000004ffd47435 */ /* 0x000fe200000001ff */
[----:B------:R-:W-:Y:S01]  /*9a30*/  FADD.FTZ R213, R213, R210 ;  /* 0x000000d2d5d57221 */ /* 0x000fe20000010000 */
[----:B------:R-:W-:-:S04]  /*9a40*/  MOV R210, 0xffffffff ;  /* 0xffffffff00d27802 */ /* 0x000fc80000000f00 */
[----:B------:R-:W-:-:S07]  /*9a50*/  MOV R251, R213 ;  /* 0x000000d500fb7202 */ /* 0x000fce0000000f00 */
[----:B------:R-:W-:Y:S05]  /*9a60*/  WARPSYNC.COLLECTIVE R210, `(.L_x_39946) ;  /* 0x00000000d2087348 */ /* 0x000fea0003c00000 */
[----:B------:R0:W1:Y:S02]  /*9a70*/  SHFL.BFLY P1, R210, R251, R212, R211 ;  /* 0x0c0000d4fbd27389 */ /* 0x00006400000200d3 */
[----:B01----:R-:W-:Y:S01]  /*9a80*/  ENDCOLLECTIVE ;  /* 0x000000000000791b */ /* 0x003fe20003800000 */
.L_x_39946:
[----:B------:R-:W-:Y:S01]  /*9a90*/  HFMA2.MMA R212, -RZ, RZ, 0, 4.76837158203125e-07 ;  /* 0x00000008ffd47435 */ /* 0x000fe200000001ff */
[----:B------:R-:W-:Y:S01]  /*9aa0*/  FADD.FTZ R213, R213, R210 ;  /* 0x000000d2d5d57221 */ /* 0x000fe20000010000 */
[----:B------:R-:W-:-:S04]  /*9ab0*/  MOV R210, 0xffffffff ;  /* 0xffffffff00d27802 */ /* 0x000fc80000000f00 */
[----:B------:R-:W-:-:S07]  /*9ac0*/  MOV R251, R213 ;  /* 0x000000d500fb7202 */ /* 0x000fce0000000f00 */
[----:B------:R-:W-:Y:S05]  /*9ad0*/  WARPSYNC.COLLECTIVE R210, `(.L_x_39947) ;  /* 0x00000000d2087348 */ /* 0x000fea0003c00000 */
[----:B------:R0:W1:Y:S02]  /*9ae0*/  SHFL.BFLY P1, R210, R251, R212, R211 ;  /* 0x0c0000d4fbd27389 */ /* 0x00006400000200d3 */
[----:B01----:R-:W-:Y:S01]  /*9af0*/  ENDCOLLECTIVE ;  /* 0x000000000000791b */ /* 0x003fe20003800000 */
.L_x_39947:
[----:B------:R-:W-:Y:S01]  /*9b00*/  HFMA2.MMA R212, -RZ, RZ, 0, 9.5367431640625e-07 ;  /* 0x00000010ffd47435 */ /* 0x000fe200000001ff */
[----:B------:R-:W-:Y:S01]  /*9b10*/  FADD.FTZ R213, R213, R210 ;  /* 0x000000d2d5d57221 */ /* 0x000fe20000010000 */
[----:B------:R-:W-:-:S04]  /*9b20*/  MOV R210, 0xffffffff ;  /* 0xffffffff00d27802 */ /* 0x000fc80000000f00 */
[----:B------:R-:W-:-:S07]  /*9b30*/  MOV R251, R213 ;  /* 0x000000d500fb7202 */ /* 0x000fce0000000f00 */
[----:B------:R-:W-:Y:S05]  /*9b40*/  WARPSYNC.COLLECTIVE R210, `(.L_x_39948) ;  /* 0x00000000d2087348 */ /* 0x000fea0003c00000 */
[----:B------:R0:W1:Y:S02]  /*9b50*/  SHFL.BFLY P1, R210, R251, R212, R211 ;  /* 0x0c0000d4fbd27389 */ /* 0x00006400000200d3 */
[----:B01----:R-:W-:Y:S01]  /*9b60*/  ENDCOLLECTIVE ;  /* 0x000000000000791b */ /* 0x003fe20003800000 */
.L_x_39948:
[----:B------:R-:W-:Y:S05]  /*9b70*/  BRA `(.L_x_39949) ;  /* 0xffffffc000d47947 */ /* 0x000fea000383ffff */
.L_x_39950:
        /* <DEDUP_REMOVED lines=16> */
.L_x_66083:


//--------------------- .text._ZN10layer_norm31ln_parallel_residual_fwd_kernelINS_13Kernel_traitsI6__halfS2_fS2_fjLj2560ELj1ELj4ELj1ELj16ENS_18Kernel_traits_baseILj2560ES2_S2_fS2_fjLj128EEEEELb0ELb1ELb0EEEvNS_9FwdParamsE --------------------------
	.section	.text._ZN10layer_norm31ln_parallel_residual_fwd_kernelINS_13Kernel_traitsI6__halfS2_fS2_fjLj2560ELj1ELj4ELj1ELj16ENS_18Kernel_traits_baseILj2560ES2_S2_fS2_fjLj128EEEEELb0ELb1ELb0EEEvNS_9FwdParamsE,"ax",@progbits
	.align	128
        .global         _ZN10layer_norm31ln_parallel_residual_fwd_kernelINS_13Kernel_traitsI6__halfS2_fS2_fjLj2560ELj1ELj4ELj1ELj16ENS_18Kernel_traits_baseILj2560ES2_S2_fS2_fjLj128EEEEELb0ELb1ELb0EEEvNS_9FwdParamsE
        .type           _ZN10layer_norm31ln_parallel_residual_fwd_kernelINS_13Kernel_traitsI6__halfS2_fS2_fjLj2560ELj1ELj4ELj1ELj16ENS_18Kernel_traits_baseILj2560ES2_S2_fS2_fjLj128EEEEELb0ELb1ELb0EEEvNS_9FwdParamsE,@function
        .size           _ZN10layer_norm31ln_parallel_residual_fwd_kernelINS_13Kernel_traitsI6__halfS2_fS2_fjLj2560ELj1ELj4ELj1ELj16ENS_18Kernel_traits_baseILj2560ES2_S2_fS2_fjLj128EEEEELb0ELb1ELb0EEEvNS_9FwdParamsE,(.L_x_66084 - _ZN10layer_norm31ln_parallel_residual_fwd_kernelINS_13Kernel_traitsI6__halfS2_fS2_fjLj2560ELj1ELj4ELj1ELj16ENS_18Kernel_traits_baseILj2560ES2_S2_fS2_fjLj128EEEEELb0ELb1ELb0EEEvNS_9FwdParamsE)
        .other          _ZN10layer_norm31ln_parallel_residual_fwd_kernelINS_13Kernel_traitsI6__halfS2_fS2_fjLj2560ELj1ELj4ELj1ELj16ENS_18Kernel_traits_baseILj2560ES2_S2_fS2_fjLj128EEEEELb0ELb1ELb0EEEvNS_9FwdParamsE,@"STO_CUDA_ENTRY STV_DEFAULT"
_ZN10layer_norm31ln_parallel_residual_fwd_kernelINS_13Kernel_traitsI6__halfS2_fS2_fjLj2560ELj1ELj4ELj1ELj16ENS_18Kernel_traits_baseILj2560ES2_S2_fS2_fjLj128EEEEELb0ELb1ELb0EEEvNS_9FwdParamsE:
.text._ZN10layer_norm31ln_parallel_residual_fwd_kernelINS_13Kernel_traitsI6__halfS2_fS2_fjLj2560ELj1ELj4ELj1ELj16ENS_18Kernel_traits_baseILj2560ES2_S2_fS2_fjLj128EEEEELb0ELb1ELb0EEEvNS_9FwdParamsE:
        /* <DEDUP_REMOVED lines=36> */
[----:B------:R-:W-:Y:S02]  /*0240*/  LOP3.LUT R43, R43, 0x20, RZ, 0xfc, !PT ;  /* 0x000000202b2b7812 */ /* 0x000fe400078efcff */
[----:B------:R-:W-:Y:S02]  /*0250*/  @!P1 CS2R R56, SRZ ;  /* 0x0000000000389805 */ /* 0x000fe4000001ff00 */
[----:B0-----:R-:W-:-:S07]  /*0260*/  @!P1 CS2R R58, SRZ ;  /* 0x00000000003a9805 */ /* 0x001fce000001ff00 */
.L_x_39952:
[----:B------:R-:W-:Y:S05]  /*0270*/  BSYNC B0 ;  /* 0x0000000000007941 */ /* 0x000fea0003800000 */
.L_x_39951:
        /* <DEDUP_REMOVED lines=14> */
.L_x_39954:
[----:B------:R-:W-:Y:S05]  /*0360*/  BSYNC B0 ;  /* 0x0000000000007941 */ /* 0x000fea0003800000 */
.L_x_39953:
        /* <DEDUP_REMOVED lines=14> */
.L_x_39956:
[----:B------:R-:W-:Y:S05]  /*0450*/  BSYNC B0 ;  /* 0x0000000000007941 */ /* 0x000fea0003800000 */
.L_x_39955:
        /* <DEDUP_REMOVED lines=14> */
.L_x_39958:
[----:B------:R-:W-:Y:S05]  /*0540*/  BSYNC B0 ;  /* 0x0000000000007941 */ /* 0x000fea0003800000 */
.L_x_39957:
        /* <DEDUP_REMOVED lines=14> */
.L_x_39960:
[----:B------:R-:W-:Y:S05]  /*0630*/  BSYNC B0 ;  /* 0x0000000000007941 */ /* 0x000fea0003800000 */
.L_x_39959:
        /* <DEDUP_REMOVED lines=17> */
.L_x_39962:
[----:B------:R-:W-:Y:S05]  /*0750*/  BSYNC B0 ;  /* 0x0000000000007941 */ /* 0x000fea0003800000 */
.L_x_39961:
        /* <DEDUP_REMOVED lines=19> */
.L_x_39964:
[----:B------:R-:W-:Y:S05]  /*0890*/  BSYNC B0 ;  /* 0x0000000000007941 */ /* 0x000fea0003800000 */
.L_x_39963:
        /* <DEDUP_REMOVED lines=17> */
.L_x_39966:
[----:B------:R-:W-:Y:S05]  /*09b0*/  BSYNC B0 ;  /* 0x0000000000007941 */ /* 0x000fea0003800000 */
.L_x_39965:
        /* <DEDUP_REMOVED lines=17> */
.L_x_39968:
[----:B------:R-:W-:Y:S05]  /*0ad0*/  BSYNC B0 ;  /* 0x0000000000007941 */ /* 0x000fea0003800000 */
.L_x_39967:
        /* <DEDUP_REMOVED lines=16> */
.L_x_39970:
[----:B------:R-:W-:Y:S05]  /*0be0*/  BSYNC B0 ;  /* 0x0000000000007941 */ /* 0x000fea0003800000 */
.L_x_39969:
        /* <DEDUP_REMOVED lines=23> */
[--C-:B-1----:R-:W-:Y:S01]  /*0d60*/  HADD2.F32 R3, -RZ, R62.reuse.H0_H0 ;  /* 0x2000003eff037230 */ /* 0x102fe20000004100 */
[----:B------:R0:W-:Y:S01]  /*0d70*/  STL [R1+0x18], R0 ;  /* 0x0000180001007387 */ /* 0x0001e20000100800 */
[--C-:B------:R-:W-:Y:S01]  /*0d80*/  HADD2.F32 R204, -RZ, R207.reuse.H0_H0 ;  /* 0x200000cfffcc7230 */ /* 0x100fe20000004100 */
        /* <DEDUP_REMOVED lines=9> */
[--C-:B------:R-:W-:Y:S02]  /*0e20*/  HADD2.F32 R220, -RZ, R223.reuse.H0_H0 ;  /* 0x200000dfffdc7230 */ /* 0x100fe40000004100 */
[--C-:B-1----:R-:W-:Y:S01]  /*0e30*/  HADD2.F32 R3, -RZ, R56.reuse.H0_H0 ;  /* 0x20000038ff037230 */ /* 0x102fe20000004100 */
[----:B------:R0:W-:Y:S01]  /*0e40*/  STL [R1], R0 ;  /* 0x0000000001007387 */ /* 0x0001e20000100800 */
        /* <DEDUP_REMOVED lines=17> */
[----:B------:R-:W-:Y:S02]  /*0f60*/  HADD2.F32 R201, -RZ, R35.H1_H1 ;  /* 0x30000023ffc97230 */ /* 0x000fe40000004100 */
[----:B0-----:R-:W-:Y:S02]  /*0f70*/  HADD2.F32 R0, -RZ, R58.H1_H1 ;  /* 0x3000003aff007230 */ /* 0x001fe40000004100 */
[----:B------:R-:W-:-:S02]  /*0f80*/  HADD2.F32 R223, -RZ, R38.H0_H0 ;  /* 0x20000026ffdf7230 */ /* 0x000fc40000004100 */
[----:B------:R-:W-:Y:S01]  /*0f90*/  HADD2.F32 R221, -RZ, R38.H1_H1 ;  /* 0x30000026ffdd7230 */ /* 0x000fe20000004100 */
[----:B------:R0:W-:Y:S01]  /*0fa0*/  STL [R1+0x4], R0 ;  /* 0x0000040001007387 */ /* 0x0001e20000100800 */
        /* <DEDUP_REMOVED lines=59> */
[--C-:B------:R-:W-:Y:S02]  /*1360*/  HADD2.F32 R236, -RZ, R239.reuse.H0_H0 ;  /* 0x200000efffec7230 */ /* 0x100fe40000004100 */
[----:B------:R-:W-:Y:S02]  /*1370*/  HADD2.F32 R234, -RZ, R239.H1_H1 ;  /* 0x300000efffea7230 */ /* 0x000fe40000004100 */
[----:B------:R-:W-:Y:S02]  /*1380*/  HADD2.F32 R224, -RZ, R222.H0_H0 ;  /* 0x200000deffe07230 */ /* 0x000fe40000004100 */
[----:B------:R-:W-:Y:S02]  /*1390*/  HADD2.F32 R208, -RZ, R206.H0_H0 ;  /* 0x200000ceffd07230 */ /* 0x000fe40000004100 */
[--C-:B------:R-:W-:Y:S02]  /*13a0*/  HADD2.F32 R193, -RZ, R181.reuse.H0_H0 ;  /* 0x200000b5ffc17230 */ /* 0x100fe40000004100 */
[----:B------:R-:W-:-:S02]  /*13b0*/  HADD2.F32 R191, -RZ, R181.H1_H1 ;  /* 0x300000b5ffbf7230 */ /* 0x000fc40000004100 */
[----:B------:R-:W-:Y:S02]  /*13c0*/  HADD2.F32 R185, -RZ, R183.H0_H0 ;  /* 0x200000b7ffb97230 */ /* 0x000fe40000004100 */
[----:B------:R-:W-:Y:S02]  /*13d0*/  HADD2.F32 R177, -RZ, R173.H0_H0 ;  /* 0x200000adffb17230 */ /* 0x000fe40000004100 */
        /* <DEDUP_REMOVED lines=12> */
[----:B------:R-:W-:Y:S02]  /*14a0*/  HADD2.F32 R250, -RZ, R63.H1_H1 ;  /* 0x3000003ffffa7230 */ /* 0x000fe40000004100 */
[--C-:B------:R-:W-:Y:S02]  /*14b0*/  HADD2.F32 R251, -RZ, R59.reuse.H0_H0 ;  /* 0x2000003bfffb7230 */ /* 0x100fe40000004100 */
[----:B------:R-:W-:Y:S02]  /*14c0*/  HADD2.F32 R249, -RZ, R59.H1_H1 ;  /* 0x3000003bfff97230 */ /* 0x000fe40000004100 */
        /* <DEDUP_REMOVED lines=10> */
[----:B------:R-:W-:Y:S02]  /*1570*/  HADD2.F32 R206, -RZ, R206.H1_H1 ;  /* 0x300000ceffce7230 */ /* 0x000fe40000004100 */
[----:B------:R-:W-:Y:S02]  /*1580*/  HADD2.F32 R183, -RZ, R183.H1_H1 ;  /* 0x300000b7ffb77230 */ /* 0x000fe40000004100 */
[----:B------:R-:W-:-:S02]  /*1590*/  HADD2.F32 R181, -RZ, R172.H0_H0 ;  /* 0x200000acffb57230 */ /* 0x000fc40000004100 */
[----:B------:R-:W-:Y:S02]  /*15a0*/  HADD2.F32 R179, -RZ, R172.H1_H1 ;  /* 0x300000acffb37230 */ /* 0x000fe40000004100 */
        /* <DEDUP_REMOVED lines=11> */
[--C-:B-1----:R-:W-:Y:S02]  /*1660*/  HADD2.F32 R3, -RZ, R51.reuse.H0_H0 ;  /* 0x20000033ff037230 */ /* 0x102fe40000004100 */
[----:B--2---:R-:W-:Y:S02]  /*1670*/  HADD2.F32 R2, -RZ, R51.H1_H1 ;  /* 0x30000033ff027230 */ /* 0x004fe40000004100 */
[--C-:B0-----:R-:W-:Y:S02]  /*1680*/  HADD2.F32 R0, -RZ, R40.reuse.H0_H0 ;  /* 0x20000028ff007230 */ /* 0x101fe40000004100 */
        /* <DEDUP_REMOVED lines=14> */
[----:B------:R-:W-:-:S07]  /*1770*/  HADD2.F32 R170, -RZ, R47.H1_H1 ;  /* 0x3000002fffaa7230 */ /* 0x000fce0000004100 */
.L_x_40172:
        /* <DEDUP_REMOVED lines=30> */
.L_x_39973:
[----:B-----5:R-:W-:-:S05]  /*1960*/  HADD2.F32 R53, -RZ, R40.H0_H0 ;  /* 0x20000028ff357230 */ /* 0x020fca0000004100 */
[----:B------:R-:W-:-:S04]  /*1970*/  FADD.FTZ R52, R53, R52 ;  /* 0x0000003435347221 */ /* 0x000fc80000010000 */
[----:B------:R-:W-:-:S07]  /*1980*/  @P1 FADD.FTZ R52, R44, R52 ;  /* 0x000000342c341221 */ /* 0x000fce0000010000 */
.L_x_39974:
[----:B------:R-:W-:Y:S01]  /*1990*/  HADD2.F32 R53, -RZ, R56.H1_H1 ;  /* 0x30000038ff357230 */ /* 0x000fe20000004100 */
[----:B------:R-:W-:Y:S06]  /*19a0*/  @P2 BRA `(.L_x_39975) ;  /* 0x00000000000c2947 */ /* 0x000fec0003800000 */
[----:B------:R-:W-:Y:S05]  /*19b0*/  @!P1 BRA `(.L_x_39976) ;  /* 0x0000000000149947 */ /* 0x000fea0003800000 */
[----:B-----5:R-:W-:Y:S01]  /*19c0*/  FADD.FTZ R53, R45, R53 ;  /* 0x000000352d357221 */ /* 0x020fe20000010000 */
[----:B------:R-:W-:Y:S06]  /*19d0*/  BRA `(.L_x_39976) ;  /* 0x00000000000c7947 */ /* 0x000fec0003800000 */
.L_x_39975:
[----:B-----5:R-:W-:-:S05]  /*19e0*/  HADD2.F32 R54, -RZ, R40.H1_H1 ;  /* 0x30000028ff367230 */ /* 0x020fca0000004100 */
[----:B------:R-:W-:-:S04]  /*19f0*/  FADD.FTZ R53, R54, R53 ;  /* 0x0000003536357221 */ /* 0x000fc80000010000 */
[----:B------:R-:W-:-:S07]  /*1a00*/  @P1 FADD.FTZ R53, R45, R53 ;  /* 0x000000352d351221 */ /* 0x000fce0000010000 */
.L_x_39976:
[----:B------:R-:W-:Y:S01]  /*1a10*/  HADD2.F32 R54, -RZ, R57.H0_H0 ;  /* 0x20000039ff367230 */ /* 0x000fe20000004100 */
[----:B------:R-:W-:Y:S06]  /*1a20*/  @P2 BRA `(.L_x_39977) ;  /* 0x00000000000c2947 */ /* 0x000fec0003800000 */
[----:B------:R-:W-:Y:S05]  /*1a30*/  @!P1 BRA `(.L_x_39978) ;  /* 0x0000000000149947 */ /* 0x000fea0003800000 */
[----:B-----5:R-:W-:Y:S01]  /*1a40*/  FADD.FTZ R54, R46, R54 ;  /* 0x000000362e367221 */ /* 0x020fe20000010000 */
[----:B------:R-:W-:Y:S06]  /*1a50*/  BRA `(.L_x_39978) ;  /* 0x00000000000c7947 */ /* 0x000fec0003800000 */
.L_x_39977:
[----:B-----5:R-:W-:-:S05]  /*1a60*/  HADD2.F32 R55, -RZ, R41.H0_H0 ;  /* 0x20000029ff377230 */ /* 0x020fca0000004100 */
[----:B------:R-:W-:-:S04]  /*1a70*/  FADD.FTZ R54, R55, R54 ;  /* 0x0000003637367221 */ /* 0x000fc80000010000 */
[----:B------:R-:W-:-:S07]  /*1a80*/  @P1 FADD.FTZ R54, R46, R54 ;  /* 0x000000362e361221 */ /* 0x000fce0000010000 */
.L_x_39978:
[----:B------:R-:W-:Y:S01]  /*1a90*/  HADD2.F32 R55, -RZ, R57.H1_H1 ;  /* 0x30000039ff377230 */ /* 0x000fe20000004100 */
[----:B------:R-:W-:Y:S06]  /*1aa0*/  @P2 BRA `(.L_x_39979) ;  /* 0x00000000000c2947 */ /* 0x000fec0003800000 */
[----:B------:R-:W-:Y:S05]  /*1ab0*/  @!P1 BRA `(.L_x_39980) ;  /* 0x0000000000149947 */ /* 0x000fea0003800000 */
[----:B-----5:R-:W-:Y:S01]  /*1ac0*/  FADD.FTZ R55, R47, R55 ;  /* 0x000000372f377221 */ /* 0x020fe20000010000 */
[----:B------:R-:W-:Y:S06]  /*1ad0*/  BRA `(.L_x_39980) ;  /* 0x00000000000c7947 */ /* 0x000fec0003800000 */
.L_x_39979:
[----:B-----5:R-:W-:-:S05]  /*1ae0*/  HADD2.F32 R56, -RZ, R41.H1_H1 ;  /* 0x30000029ff387230 */ /* 0x020fca0000004100 */
[----:B------:R-:W-:-:S04]  /*1af0*/  FADD.FTZ R55, R56, R55 ;  /* 0x0000003738377221 */ /* 0x000fc80000010000 */
[----:B------:R-:W-:-:S07]  /*1b00*/  @P1 FADD.FTZ R55, R47, R55 ;  /* 0x000000372f371221 */ /* 0x000fce0000010000 */
.L_x_39980:
[----:B------:R-:W-:Y:S01]  /*1b10*/  HADD2.F32 R56, -RZ, R58.H0_H0 ;  /* 0x2000003aff387230 */ /* 0x000fe20000004100 */
[----:B------:R-:W-:Y:S06]  /*1b20*/  @P2 BRA `(.L_x_39981) ;  /* 0x00000000000c2947 */ /* 0x000fec0003800000 */
[----:B------:R-:W-:Y:S05]  /*1b30*/  @!P1 BRA `(.L_x_39982) ;  /* 0x0000000000149947 */ /* 0x000fea0003800000 */
[----:B-----5:R-:W-:Y:S01]  /*1b40*/  FADD.FTZ R56, R48, R56 ;  /* 0x0000003830387221 */ /* 0x020fe20000010000 */
[----:B------:R-:W-:Y:S06]  /*1b50*/  BRA `(.L_x_39982) ;  /* 0x00000000000c7947 */ /* 0x000fec0003800000 */
.L_x_39981:
[----:B-----5:R-:W-:-:S05]  /*1b60*/  HADD2.F32 R57, -RZ, R42.H0_H0 ;  /* 0x2000002aff397230 */ /* 0x020fca0000004100 */
[----:B------:R-:W-:-:S04]  /*1b70*/  FADD.FTZ R56, R57, R56 ;  /* 0x0000003839387221 */ /* 0x000fc80000010000 */
[----:B------:R-:W-:-:S07]  /*1b80*/  @P1 FADD.FTZ R56, R48, R56 ;  /* 0x0000003830381221 */ /* 0x000fce0000010000 */
.L_x_39982:
[----:B------:R-:W-:Y:S01]  /*1b90*/  HADD2.F32 R57, -RZ, R58.H1_H1 ;  /* 0x3000003aff397230 */ /* 0x000fe20000004100 */
[----:B------:R-:W-:Y:S06]  /*1ba0*/  @P2 BRA `(.L_x_39983) ;  /* 0x00000000000c2947 */ /* 0x000fec0003800000 */
[----:B------:R-:W-:Y:S05]  /*1bb0*/  @!P1 BRA `(.L_x_39984) ;  /* 0x0000000000149947 */ /* 0x000fea0003800000 */
[----:B-----5:R-:W-:Y:S01]  /*1bc0*/  FADD.FTZ R57, R49, R57 ;  /* 0x0000003931397221 */ /* 0x020fe20000010000 */
[----:B------:R-:W-:Y:S06]  /*1bd0*/  BRA `(.L_x_39984) ;  /* 0x00000000000c7947 */ /* 0x000fec0003800000 */
.L_x_39983:
[----:B-----5:R-:W-:-:S05]  /*1be0*/  HADD2.F32 R58, -RZ, R42.H1_H1 ;  /* 0x3000002aff3a7230 */ /* 0x020fca0000004100 */
[----:B------:R-:W-:-:S04]  /*1bf0*/  FADD.FTZ R57, R58, R57 ;  /* 0x000000393a397221 */ /* 0x000fc80000010000 */
[----:B------:R-:W-:-:S07]  /*1c00*/  @P1 FADD.FTZ R57, R49, R57 ;  /* 0x0000003931391221 */ /* 0x000fce0000010000 */
.L_x_39984:
[----:B------:R-:W-:Y:S01]  /*1c10*/  HADD2.F32 R58, -RZ, R59.H0_H0 ;  /* 0x2000003bff3a7230 */ /* 0x000fe20000004100 */
[----:B------:R-:W-:Y:S06]  /*1c20*/  @P2 BRA `(.L_x_39985) ;  /* 0x00000000000c2947 */ /* 0x000fec0003800000 */
[----:B------:R-:W-:Y:S05]  /*1c30*/  @!P1 BRA `(.L_x_39986) ;  /* 0x0000000000149947 */ /* 0x000fea0003800000 */
[----:B-----5:R-:W-:Y:S01]  /*1c40*/  FADD.FTZ R58, R50, R58 ;  /* 0x0000003a323a7221 */ /* 0x020fe20000010000 */
[----:B------:R-:W-:Y:S06]  /*1c50*/  BRA `(.L_x_39986) ;  /* 0x00000000000c7947 */ /* 0x000fec0003800000 */
.L_x_39985:
[----:B-----5:R-:W-:-:S05]  /*1c60*/  HADD2.F32 R132, -RZ, R43.H0_H0 ;  /* 0x2000002bff847230 */ /* 0x020fca0000004100 */
[----:B------:R-:W-:-:S04]  /*1c70*/  FADD.FTZ R58, R132, R58 ;  /* 0x0000003a843a7221 */ /* 0x000fc80000010000 */
[----:B------:R-:W-:-:S07]  /*1c80*/  @P1 FADD.FTZ R58, R50, R58 ;  /* 0x0000003a323a1221 */ /* 0x000fce0000010000 */
.L_x_39986:
[----:B------:R-:W-:Y:S01]  /*1c90*/  HADD2.F32 R59, -RZ, R59.H1_H1 ;  /* 0x3000003bff3b7230 */ /* 0x000fe20000004100 */
[----:B------:R-:W-:Y:S06]  /*1ca0*/  @P2 BRA `(.L_x_39987) ;  /* 0x00000000000c2947 */ /* 0x000fec0003800000 */
[----:B------:R-:W-:Y:S05]  /*1cb0*/  @!P1 BRA `(.L_x_39988) ;  /* 0x0000000000149947 */ /* 0x000fea0003800000 */
[----:B-----5:R-:W-:Y:S01]  /*1cc0*/  FADD.FTZ R59, R51, R59 ;  /* 0x0000003b333b7221 */ /* 0x020fe20000010000 */
[----:B------:R-:W-:Y:S06]  /*1cd0*/  BRA `(.L_x_39988) ;  /* 0x00000000000c7947 */ /* 0x000fec0003800000 */
.L_x_39987:
[----:B-----5:R-:W-:-:S05]  /*1ce0*/  HADD2.F32 R132, -RZ, R43.H1_H1 ;  /* 0x3000002bff847230 */ /* 0x020fca0000004100 */
[----:B------:R-:W-:-:S04]  /*1cf0*/  FADD.FTZ R59, R132, R59 ;  /* 0x0000003b843b7221 */ /* 0x000fc80000010000 */
[----:B------:R-:W-:-:S07]  /*1d00*/  @P1 FADD.FTZ R59, R51, R59 ;  /* 0x0000003b333b1221 */ /* 0x000fce0000010000 */
.L_x_39988:
[C---:B------:R-:W-:Y:S02]  /*1d10*/  LEA R132, P1, R172.reuse, UR12, 0x5 ;  /* 0x0000000cac847c11 */ /* 0x040fe4000f8228ff */
[C---:B------:R-:W-:Y:S02]  /*1d20*/  IADD3 R134, R172.reuse, 0x20, RZ ;  /* 0x00000020ac867810 */ /* 0x040fe40007ffe0ff */
[----:B------:R-:W-:-:S05]  /*1d30*/  LEA.HI.X R133, R172, UR13, RZ, 0x5, P1 ;  /* 0x0000000dac857c11 */ /* 0x000fca00088f2cff */
[----:B------:R0:W-:Y:S04]  /*1d40*/  STG.E.128 desc[UR4][R132.64], R52 ;  /* 0x0000003484007986 */ /* 0x0001e8000c101d04 */
[----:B------:R0:W-:Y:S02]  /*1d50*/  STG.E.128 desc[UR4][R132.64+0x10], R56 ;  /* 0x0000103884007986 */ /* 0x0001e4000c101d04 */
.L_x_39972:
[----:B------:R-:W-:Y:S05]  /*1d60*/  BSYNC B0 ;  /* 0x0000000000007941 */ /* 0x000fea0003800000 */
.L_x_39971:
        /* <DEDUP_REMOVED lines=24> */
.L_x_39991:
[----:B-----5:R-:W-:-:S05]  /*1ef0*/  HADD2.F32 R61, -RZ, R40.H0_H0 ;  /* 0x20000028ff3d7230 */ /* 0x020fca0000004100 */
[----:B------:R-:W-:-:S04]  /*1f00*/  FADD.FTZ R60, R61, R60 ;  /* 0x0000003c3d3c7221 */ /* 0x000fc80000010000 */
[----:B------:R-:W-:-:S07]  /*1f10*/  @P1 FADD.FTZ R60, R44, R60 ;  /* 0x0000003c2c3c1221 */ /* 0x000fce0000010000 */
.L_x_39992:
[----:B------:R-:W-:Y:S01]  /*1f20*/  HADD2.F32 R61, -RZ, R64.H1_H1 ;  /* 0x30000040ff3d7230 */ /* 0x000fe20000004100 */
[----:B------:R-:W-:Y:S06]  /*1f30*/  @P2 BRA `(.L_x_39993) ;  /* 0x00000000000c2947 */ /* 0x000fec0003800000 */
[----:B------:R-:W-:Y:S05]  /*1f40*/  @!P1 BRA `(.L_x_39994) ;  /* 0x0000000000149947 */ /* 0x000fea0003800000 */
[----:B-----5:R-:W-:Y:S01]  /*1f50*/  FADD.FTZ R61, R45, R61 ;  /* 0x0000003d2d3d7221 */ /* 0x020fe20000010000 */
[----:B------:R-:W-:Y:S06]  /*1f60*/  BRA `(.L_x_39994) ;  /* 0x00000000000c7947 */ /* 0x000fec0003800000 */
.L_x_39993:
[----:B-----5:R-:W-:-:S05]  /*1f70*/  HADD2.F32 R62, -RZ, R40.H1_H1 ;  /* 0x30000028ff3e7230 */ /* 0x020fca0000004100 */
[----:B------:R-:W-:-:S04]  /*1f80*/  FADD.FTZ R61, R62, R61 ;  /* 0x0000003d3e3d7221 */ /* 0x000fc80000010000 */
[----:B------:R-:W-:-:S07]  /*1f90*/  @P1 FADD.FTZ R61, R45, R61 ;  /* 0x0000003d2d3d1221 */ /* 0x000fce0000010000 */
.L_x_39994:
[----:B------:R-:W-:Y:S01]  /*1fa0*/  HADD2.F32 R62, -RZ, R65.H0_H0 ;  /* 0x20000041ff3e7230 */ /* 0x000fe20000004100 */
[----:B------:R-:W-:Y:S06]  /*1fb0*/  @P2 BRA `(.L_x_39995) ;  /* 0x00000000000c2947 */ /* 0x000fec0003800000 */
[----:B------:R-:W-:Y:S05]  /*1fc0*/  @!P1 BRA `(.L_x_39996) ;  /* 0x0000000000149947 */ /* 0x000fea0003800000 */
[----:B-----5:R-:W-:Y:S01]  /*1fd0*/  FADD.FTZ R62, R46, R62 ;  /* 0x0000003e2e3e7221 */ /* 0x020fe20000010000 */
[----:B------:R-:W-:Y:S06]  /*1fe0*/  BRA `(.L_x_39996) ;  /* 0x00000000000c7947 */ /* 0x000fec0003800000 */
.L_x_39995:
[----:B-----5:R-:W-:-:S05]  /*1ff0*/  HADD2.F32 R63, -RZ, R41.H0_H0 ;  /* 0x20000029ff3f7230 */ /* 0x020fca0000004100 */
[----:B------:R-:W-:-:S04]  /*2000*/  FADD.FTZ R62, R63, R62 ;  /* 0x0000003e3f3e7221 */ /* 0x000fc80000010000 */
[----:B------:R-:W-:-:S07]  /*2010*/  @P1 FADD.FTZ R62, R46, R62 ;  /* 0x0000003e2e3e1221 */ /* 0x000fce0000010000 */
.L_x_39996:
[----:B------:R-:W-:Y:S01]  /*2020*/  HADD2.F32 R63, -RZ, R65.H1_H1 ;  /* 0x30000041ff3f7230 */ /* 0x000fe20000004100 */
[----:B------:R-:W-:Y:S06]  /*2030*/  @P2 BRA `(.L_x_39997) ;  /* 0x00000000000c2947 */ /* 0x000fec0003800000 */
[----:B------:R-:W-:Y:S05]  /*2040*/  @!P1 BRA `(.L_x_39998) ;  /* 0x0000000000149947 */ /* 0x000fea0003800000 */
[----:B-----5:R-:W-:Y:S01]  /*2050*/  FADD.FTZ R63, R47, R63 ;  /* 0x0000003f2f3f7221 */ /* 0x020fe20000010000 */
[----:B------:R-:W-:Y:S06]  /*2060*/  BRA `(.L_x_39998) ;  /* 0x00000000000c7947 */ /* 0x000fec0003800000 */
.L_x_39997:
[----:B-----5:R-:W-:-:S05]  /*2070*/  HADD2.F32 R64, -RZ, R41.H1_H1 ;  /* 0x30000029ff407230 */ /* 0x020fca0000004100 */
[----:B------:R-:W-:-:S04]  /*2080*/  FADD.FTZ R63, R64, R63 ;  /* 0x0000003f403f7221 */ /* 0x000fc80000010000 */
[----:B------:R-:W-:-:S07]  /*2090*/  @P1 FADD.FTZ R63, R47, R63 ;  /* 0x0000003f2f3f1221 */ /* 0x000fce0000010000 */
.L_x_39998:
[----:B------:R-:W-:Y:S01]  /*20a0*/  HADD2.F32 R64, -RZ, R66.H0_H0 ;  /* 0x20000042ff407230 */ /* 0x000fe20000004100 */
[----:B------:R-:W-:Y:S06]  /*20b0*/  @P2 BRA `(.L_x_39999) ;  /* 0x00000000000c2947 */ /* 0x000fec0003800000 */
[----:B------:R-:W-:Y:S05]  /*20c0*/  @!P1 BRA `(.L_x_40000) ;  /* 0x0000000000149947 */ /* 0x000fea0003800000 */
[----:B-----5:R-:W-:Y:S01]  /*20d0*/  FADD.FTZ R64, R48, R64 ;  /* 0x0000004030407221 */ /* 0x020fe20000010000 */
[----:B------:R-:W-:Y:S06]  /*20e0*/  BRA `(.L_x_40000) ;  /* 0x00000000000c7947 */ /* 0x000fec0003800000 */
.L_x_39999:
[----:B-----5:R-:W-:-:S05]  /*20f0*/  HADD2.F32 R65, -RZ, R42.H0_H0 ;  /* 0x2000002aff417230 */ /* 0x020fca0000004100 */
[----:B------:R-:W-:-:S04]  /*2100*/  FADD.FTZ R64, R65, R64 ;  /* 0x0000004041407221 */ /* 0x000fc80000010000 */
[----:B------:R-:W-:-:S07]  /*2110*/  @P1 FADD.FTZ R64, R48, R64 ;  /* 0x0000004030401221 */ /* 0x000fce0000010000 */
.L_x_40000:
[----:B------:R-:W-:Y:S01]  /*2120*/  HADD2.F32 R65, -RZ, R66.H1_H1 ;  /* 0x30000042ff417230 */ /* 0x000fe20000004100 */
[----:B------:R-:W-:Y:S06]  /*2130*/  @P2 BRA `(.L_x_40001) ;  /* 0x00000000000c2947 */ /* 0x000fec0003800000 */
[----:B------:R-:W-:Y:S05]  /*2140*/  @!P1 BRA `(.L_x_40002) ;  /* 0x0000000000149947 */ /* 0x000fea0003800000 */
[----:B-----5:R-:W-:Y:S01]  /*2150*/  FADD.FTZ R65, R49, R65 ;  /* 0x0000004131417221 */ /* 0x020fe20000010000 */
[----:B------:R-:W-:Y:S06]  /*2160*/  BRA `(.L_x_40002) ;  /* 0x00000000000c7947 */ /* 0x000fec0003800000 */
.L_x_40001:
[----:B-----5:R-:W-:-:S05]  /*2170*/  HADD2.F32 R66, -RZ, R42.H1_H1 ;  /* 0x3000002aff427230 */ /* 0x020fca0000004100 */
[----:B------:R-:W-:-:S04]  /*2180*/  FADD.FTZ R65, R66, R65 ;  /* 0x0000004142417221 */ /* 0x000fc80000010000 */
[----:B------:R-:W-:-:S07]  /*2190*/  @P1 FADD.FTZ R65, R49, R65 ;  /* 0x0000004131411221 */ /* 0x000fce0000010000 */
.L_x_40002:
[----:B------:R-:W-:Y:S01]  /*21a0*/  HADD2.F32 R66, -RZ, R67.H0_H0 ;  /* 0x20000043ff427230 */ /* 0x000fe20000004100 */
[----:B------:R-:W-:Y:S06]  /*21b0*/  @P2 BRA `(.L_x_40003) ;  /* 0x00000000000c2947 */ /* 0x000fec0003800000 */
[----:B------:R-:W-:Y:S05]  /*21c0*/  @!P1 BRA `(.L_x_40004) ;  /* 0x0000000000149947 */ /* 0x000fea0003800000 */
[----:B-----5:R-:W-:Y:S01]  /*21d0*/  FADD.FTZ R66, R50, R66 ;  /* 0x0000004232427221 */ /* 0x020fe20000010000 */
[----:B------:R-:W-:Y:S06]  /*21e0*/  BRA `(.L_x_40004) ;  /* 0x00000000000c7947 */ /* 0x000fec0003800000 */
.L_x_40003:
[----:B0----5:R-:W-:-:S05]  /*21f0*/  HADD2.F32 R132, -RZ, R43.H0_H0 ;  /* 0x2000002bff847230 */ /* 0x021fca0000004100 */
[----:B------:R-:W-:-:S04]  /*2200*/  FADD.FTZ R66, R132, R66 ;  /* 0x0000004284427221 */ /* 0x000fc80000010000 */
[----:B------:R-:W-:-:S07]  /*2210*/  @P1 FADD.FTZ R66, R50, R66 ;  /* 0x0000004232421221 */ /* 0x000fce0000010000 */
.L_x_40004:
[----:B------:R-:W-:Y:S01]  /*2220*/  HADD2.F32 R67, -RZ, R67.H1_H1 ;  /* 0x30000043ff437230 */ /* 0x000fe20000004100 */
[----:B------:R-:W-:Y:S06]  /*2230*/  @P2 BRA `(.L_x_40005) ;  /* 0x00000000000c2947 */ /* 0x000fec0003800000 */
[----:B------:R-:W-:Y:S05]  /*2240*/  @!P1 BRA `(.L_x_40006) ;  /* 0x0000000000149947 */ /* 0x000fea0003800000 */
[----:B-----5:R-:W-:Y:S01]  /*2250*/  FADD.FTZ R67, R51, R67 ;  /* 0x0000004333437221 */ /* 0x020fe20000010000 */
[----:B------:R-:W-:Y:S06]  /*2260*/  BRA `(.L_x_40006) ;  /* 0x00000000000c7947 */ /* 0x000fec0003800000 */
.L_x_40005:
[----:B0----5:R-:W-:-:S05]  /*2270*/  HADD2.F32 R132, -RZ, R43.H1_H1 ;  /* 0x3000002bff847230 */ /* 0x021fca0000004100 */
[----:B------:R-:W-:-:S04]  /*2280*/  FADD.FTZ R67, R132, R67 ;  /* 0x0000004384437221 */ /* 0x000fc80000010000 */
[----:B------:R-:W-:-:S07]  /*2290*/  @P1 FADD.FTZ R67, R51, R67 ;  /* 0x0000004333431221 */ /* 0x000fce0000010000 */
.L_x_40006:
[----:B0-----:R-:W-:-:S04]  /*22a0*/  LEA R132, P1, R134, UR12, 0x5 ;  /* 0x0000000c86847c11 */ /* 0x001fc8000f8228ff */
[C---:B------:R-:W-:Y:S02]  /*22b0*/  LEA.HI.X R133, R134.reuse, UR13, RZ, 0x5, P1 ;  /* 0x0000000d86857c11 */ /* 0x040fe400088f2cff */
[----:B------:R-:W-:-:S03]  /*22c0*/  IADD3 R134, R134, 0x20, RZ ;  /* 0x0000002086867810 */ /* 0x000fc60007ffe0ff */
[----:B------:R1:W-:Y:S04]  /*22d0*/  STG.E.128 desc[UR4][R132.64], R60 ;  /* 0x0000003c84007986 */ /* 0x0003e8000c101d04 */
[----:B------:R1:W-:Y:S02]  /*22e0*/  STG.E.128 desc[UR4][R132.64+0x10], R64 ;  /* 0x0000104084007986 */ /* 0x0003e4000c101d04 */
.L_x_39990:
[----:B------:R-:W-:Y:S05]  /*22f0*/  BSYNC B0 ;  /* 0x0000000000007941 */ /* 0x000fea0003800000 */
.L_x_39989:
        /* <DEDUP_REMOVED lines=24> */
.L_x_40009:
[----:B-----5:R-:W-:-:S05]  /*2480*/  HADD2.F32 R69, -RZ, R40.H0_H0 ;  /* 0x20000028ff457230 */ /* 0x020fca0000004100 */
[----:B------:R-:W-:-:S04]  /*2490*/  FADD.FTZ R68, R69, R68 ;  /* 0x0000004445447221 */ /* 0x000fc80000010000 */
[----:B------:R-:W-:-:S07]  /*24a0*/  @P1 FADD.FTZ R68, R44, R68 ;  /* 0x000000442c441221 */ /* 0x000fce0000010000 */
.L_x_40010:
[----:B------:R-:W-:Y:S01]  /*24b0*/  HADD2.F32 R69, -RZ, R72.H1_H1 ;  /* 0x30000048ff457230 */ /* 0x000fe20000004100 */
[----:B------:R-:W-:Y:S06]  /*24c0*/  @P2 BRA `(.L_x_40011) ;  /* 0x00000000000c2947 */ /* 0x000fec0003800000 */
[----:B------:R-:W-:Y:S05]  /*24d0*/  @!P1 BRA `(.L_x_40012) ;  /* 0x0000000000149947 */ /* 0x000fea0003800000 */
[----:B-----5:R-:W-:Y:S01]  /*24e0*/  FADD.FTZ R69, R45, R69 ;  /* 0x000000452d457221 */ /* 0x020fe20000010000 */
[----:B------:R-:W-:Y:S06]  /*24f0*/  BRA `(.L_x_40012) ;  /* 0x00000000000c7947 */ /* 0x000fec0003800000 */
.L_x_40011:
[----:B-----5:R-:W-:-:S05]  /*2500*/  HADD2.F32 R70, -RZ, R40.H1_H1 ;  /* 0x30000028ff467230 */ /* 0x020fca0000004100 */
[----:B------:R-:W-:-:S04]  /*2510*/  FADD.FTZ R69, R70, R69 ;  /* 0x0000004546457221 */ /* 0x000fc80000010000 */
[----:B------:R-:W-:-:S07]  /*2520*/  @P1 FADD.FTZ R69, R45, R69 ;  /* 0x000000452d451221 */ /* 0x000fce0000010000 */
.L_x_40012:
[----:B------:R-:W-:Y:S01]  /*2530*/  HADD2.F32 R70, -RZ, R73.H0_H0 ;  /* 0x20000049ff467230 */ /* 0x000fe20000004100 */
[----:B------:R-:W-:Y:S06]  /*2540*/  @P2 BRA `(.L_x_40013) ;  /* 0x00000000000c2947 */ /* 0x000fec0003800000 */
[----:B------:R-:W-:Y:S05]  /*2550*/  @!P1 BRA `(.L_x_40014) ;  /* 0x0000000000149947 */ /* 0x000fea0003800000 */
[----:B-----5:R-:W-:Y:S01]  /*2560*/  FADD.FTZ R70, R46, R70 ;  /* 0x000000462e467221 */ /* 0x020fe20000010000 */
[----:B------:R-:W-:Y:S06]  /*2570*/  BRA `(.L_x_40014) ;  /* 0x00000000000c7947 */ /* 0x000fec0003800000 */
.L_x_40013:
[----:B-----5:R-:W-:-:S05]  /*2580*/  HADD2.F32 R71, -RZ, R41.H0_H0 ;  /* 0x20000029ff477230 */ /* 0x020fca0000004100 */
[----:B------:R-:W-:-:S04]  /*2590*/  FADD.FTZ R70, R71, R70 ;  /* 0x0000004647467221 */ /* 0x000fc80000010000 */
[----:B------:R-:W-:-:S07]  /*25a0*/  @P1 FADD.FTZ R70, R46, R70 ;  /* 0x000000462e461221 */ /* 0x000fce0000010000 */
.L_x_40014:
[----:B------:R-:W-:Y:S01]  /*25b0*/  HADD2.F32 R71, -RZ, R73.H1_H1 ;  /* 0x30000049ff477230 */ /* 0x000fe20000004100 */
[----:B------:R-:W-:Y:S06]  /*25c0*/  @P2 BRA `(.L_x_40015) ;  /* 0x00000000000c2947 */ /* 0x000fec0003800000 */
[----:B------:R-:W-:Y:S05]  /*25d0*/  @!P1 BRA `(.L_x_40016) ;  /* 0x0000000000149947 */ /* 0x000fea0003800000 */
[----:B-----5:R-:W-:Y:S01]  /*25e0*/  FADD.FTZ R71, R47, R71 ;  /* 0x000000472f477221 */ /* 0x020fe20000010000 */
[----:B------:R-:W-:Y:S06]  /*25f0*/  BRA `(.L_x_40016) ;  /* 0x00000000000c7947 */ /* 0x000fec0003800000 */
.L_x_40015:
[----:B-----5:R-:W-:-:S05]  /*2600*/  HADD2.F32 R72, -RZ, R41.H1_H1 ;  /* 0x30000029ff487230 */ /* 0x020fca0000004100 */
[----:B------:R-:W-:-:S04]  /*2610*/  FADD.FTZ R71, R72, R71 ;  /* 0x0000004748477221 */ /* 0x000fc80000010000 */
[----:B------:R-:W-:-:S07]  /*2620*/  @P1 FADD.FTZ R71, R47, R71 ;  /* 0x000000472f471221 */ /* 0x000fce0000010000 */
.L_x_40016:
[----:B------:R-:W-:Y:S01]  /*2630*/  HADD2.F32 R72, -RZ, R74.H0_H0 ;  /* 0x2000004aff487230 */ /* 0x000fe20000004100 */
[----:B------:R-:W-:Y:S06]  /*2640*/  @P2 BRA `(.L_x_40017) ;  /* 0x00000000000c2947 */ /* 0x000fec0003800000 */
[----:B------:R-:W-:Y:S05]  /*2650*/  @!P1 BRA `(.L_x_40018) ;  /* 0x0000000000149947 */ /* 0x000fea0003800000 */
[----:B-----5:R-:W-:Y:S01]  /*2660*/  FADD.FTZ R72, R48, R72 ;  /* 0x0000004830487221 */ /* 0x020fe20000010000 */
[----:B------:R-:W-:Y:S06]  /*2670*/  BRA `(.L_x_40018) ;  /* 0x00000000000c7947 */ /* 0x000fec0003800000 */
.L_x_40017:
[----:B-----5:R-:W-:-:S05]  /*2680*/  HADD2.F32 R73, -RZ, R42.H0_H0 ;  /* 0x2000002aff497230 */ /* 0x020fca0000004100 */
[----:B------:R-:W-:-:S04]  /*2690*/  FADD.FTZ R72, R73, R72 ;  /* 0x0000004849487221 */ /* 0x000fc80000010000 */
[----:B------:R-:W-:-:S07]  /*26a0*/  @P1 FADD.FTZ R72, R48, R72 ;  /* 0x0000004830481221 */ /* 0x000fce0000010000 */
.L_x_40018:
[----:B------:R-:W-:Y:S01]  /*26b0*/  HADD2.F32 R73, -RZ, R74.H1_H1 ;  /* 0x3000004aff497230 */ /* 0x000fe20000004100 */
[----:B------:R-:W-:Y:S06]  /*26c0*/  @P2 BRA `(.L_x_40019) ;  /* 0x00000000000c2947 */ /* 0x000fec0003800000 */
[----:B------:R-:W-:Y:S05]  /*26d0*/  @!P1 BRA `(.L_x_40020) ;  /* 0x0000000000149947 */ /* 0x000fea0003800000 */
[----:B-----5:R-:W-:Y:S01]  /*26e0*/  FADD.FTZ R73, R49, R73 ;  /* 0x0000004931497221 */ /* 0x020fe20000010000 */
[----:B------:R-:W-:Y:S06]  /*26f0*/  BRA `(.L_x_40020) ;  /* 0x00000000000c7947 */ /* 0x000fec0003800000 */
.L_x_40019:
[----:B-----5:R-:W-:-:S05]  /*2700*/  HADD2.F32 R74, -RZ, R42.H1_H1 ;  /* 0x3000002aff4a7230 */ /* 0x020fca0000004100 */
[----:B------:R-:W-:-:S04]  /*2710*/  FADD.FTZ R73, R74, R73 ;  /* 0x000000494a497221 */ /* 0x000fc80000010000 */
[----:B------:R-:W-:-:S07]  /*2720*/  @P1 FADD.FTZ R73, R49, R73 ;  /* 0x0000004931491221 */ /* 0x000fce0000010000 */
.L_x_40020:
[----:B------:R-:W-:Y:S01]  /*2730*/  HADD2.F32 R74, -RZ, R75.H0_H0 ;  /* 0x2000004bff4a7230 */ /* 0x000fe20000004100 */
[----:B------:R-:W-:Y:S06]  /*2740*/  @P2 BRA `(.L_x_40021) ;  /* 0x00000000000c2947 */ /* 0x000fec0003800000 */
[----:B------:R-:W-:Y:S05]  /*2750*/  @!P1 BRA `(.L_x_40022) ;  /* 0x0000000000149947 */ /* 0x000fea0003800000 */
[----:B-----5:R-:W-:Y:S01]  /*2760*/  FADD.FTZ R74, R50, R74 ;  /* 0x0000004a324a7221 */ /* 0x020fe20000010000 */
[----:B------:R-:W-:Y:S06]  /*2770*/  BRA `(.L_x_40022) ;  /* 0x00000000000c7947 */ /* 0x000fec0003800000 */
.L_x_40021:
[----:B01---5:R-:W-:-:S05]  /*2780*/  HADD2.F32 R132, -RZ, R43.H0_H0 ;  /* 0x2000002bff847230 */ /* 0x023fca0000004100 */
[----:B------:R-:W-:-:S04]  /*2790*/  FADD.FTZ R74, R132, R74 ;  /* 0x0000004a844a7221 */ /* 0x000fc80000010000 */
[----:B------:R-:W-:-:S07]  /*27a0*/  @P1 FADD.FTZ R74, R50, R74 ;  /* 0x0000004a324a1221 */ /* 0x000fce0000010000 */
.L_x_40022:
[----:B------:R-:W-:Y:S01]  /*27b0*/  HADD2.F32 R75, -RZ, R75.H1_H1 ;  /* 0x3000004bff4b7230 */ /* 0x000fe20000004100 */
[----:B------:R-:W-:Y:S06]  /*27c0*/  @P2 BRA `(.L_x_40023) ;  /* 0x00000000000c2947 */ /* 0x000fec0003800000 */
[----:B------:R-:W-:Y:S05]  /*27d0*/  @!P1 BRA `(.L_x_40024) ;  /* 0x0000000000149947 */ /* 0x000fea0003800000 */
[----:B-----5:R-:W-:Y:S01]  /*27e0*/  FADD.FTZ R75, R51, R75 ;  /* 0x0000004b334b7221 */ /* 0x020fe20000010000 */
[----:B------:R-:W-:Y:S06]  /*27f0*/  BRA `(.L_x_40024) ;  /* 0x00000000000c7947 */ /* 0x000fec0003800000 */
.L_x_40023:
[----:B01---5:R-:W-:-:S05]  /*2800*/  HADD2.F32 R132, -RZ, R43.H1_H1 ;  /* 0x3000002bff847230 */ /* 0x023fca0000004100 */
[----:B------:R-:W-:-:S04]  /*2810*/  FADD.FTZ R75, R132, R75 ;  /* 0x0000004b844b7221 */ /* 0x000fc80000010000 */
[----:B------:R-:W-:-:S07]  /*2820*/  @P1 FADD.FTZ R75, R51, R75 ;  /* 0x0000004b334b1221 */ /* 0x000fce0000010000 */
.L_x_40024:
[----:B01----:R-:W-:-:S04]  /*2830*/  LEA R132, P1, R134, UR12, 0x5 ;  /* 0x0000000c86847c11 */ /* 0x003fc8000f8228ff */
[C---:B------:R-:W-:Y:S02]  /*2840*/  LEA.HI.X R133, R134.reuse, UR13, RZ, 0x5, P1 ;  /* 0x0000000d86857c11 */ /* 0x040fe400088f2cff */
[----:B------:R-:W-:-:S03]  /*2850*/  IADD3 R134, R134, 0x20, RZ ;  /* 0x0000002086867810 */ /* 0x000fc60007ffe0ff */
[----:B------:R2:W-:Y:S04]  /*2860*/  STG.E.128 desc[UR4][R132.64], R68 ;  /* 0x0000004484007986 */ /* 0x0005e8000c101d04 */
[----:B------:R2:W-:Y:S02]  /*2870*/  STG.E.128 desc[UR4][R132.64+0x10], R72 ;  /* 0x0000104884007986 */ /* 0x0005e4000c101d04 */
.L_x_40008:
[----:B------:R-:W-:Y:S05]  /*2880*/  BSYNC B0 ;  /* 0x0000000000007941 */ /* 0x000fea0003800000 */
.L_x_40007:
        /* <DEDUP_REMOVED lines=24> */
.L_x_40027:
[----:B-----5:R-:W-:-:S05]  /*2a10*/  HADD2.F32 R77, -RZ, R40.H0_H0 ;  /* 0x20000028ff4d7230 */ /* 0x020fca0000004100 */
[----:B------:R-:W-:-:S04]  /*2a20*/  FADD.FTZ R76, R77, R76 ;  /* 0x0000004c4d4c7221 */ /* 0x000fc80000010000 */
[----:B------:R-:W-:-:S07]  /*2a30*/  @P1 FADD.FTZ R76, R44, R76 ;  /* 0x0000004c2c4c1221 */ /* 0x000fce0000010000 */
.L_x_40028:
[----:B------:R-:W-:Y:S01]  /*2a40*/  HADD2.F32 R77, -RZ, R80.H1_H1 ;  /* 0x30000050ff4d7230 */ /* 0x000fe20000004100 */
[----:B------:R-:W-:Y:S06]  /*2a50*/  @P2 BRA `(.L_x_40029) ;  /* 0x00000000000c2947 */ /* 0x000fec0003800000 */
[----:B------:R-:W-:Y:S05]  /*2a60*/  @!P1 BRA `(.L_x_40030) ;  /* 0x0000000000149947 */ /* 0x000fea0003800000 */
[----:B-----5:R-:W-:Y:S01]  /*2a70*/  FADD.FTZ R77, R45, R77 ;  /* 0x0000004d2d4d7221 */ /* 0x020fe20000010000 */
[----:B------:R-:W-:Y:S06]  /*2a80*/  BRA `(.L_x_40030) ;  /* 0x00000000000c7947 */ /* 0x000fec0003800000 */
.L_x_40029:
[----:B-----5:R-:W-:-:S05]  /*2a90*/  HADD2.F32 R78, -RZ, R40.H1_H1 ;  /* 0x30000028ff4e7230 */ /* 0x020fca0000004100 */
[----:B------:R-:W-:-:S04]  /*2aa0*/  FADD.FTZ R77, R78, R77 ;  /* 0x0000004d4e4d7221 */ /* 0x000fc80000010000 */
[----:B------:R-:W-:-:S07]  /*2ab0*/  @P1 FADD.FTZ R77, R45, R77 ;  /* 0x0000004d2d4d1221 */ /* 0x000fce0000010000 */
.L_x_40030:
[----:B------:R-:W-:Y:S01]  /*2ac0*/  HADD2.F32 R78, -RZ, R81.H0_H0 ;  /* 0x20000051ff4e7230 */ /* 0x000fe20000004100 */
[----:B------:R-:W-:Y:S06]  /*2ad0*/  @P2 BRA `(.L_x_40031) ;  /* 0x00000000000c2947 */ /* 0x000fec0003800000 */
[----:B------:R-:W-:Y:S05]  /*2ae0*/  @!P1 BRA `(.L_x_40032) ;  /* 0x0000000000149947 */ /* 0x000fea0003800000 */
[----:B-----5:R-:W-:Y:S01]  /*2af0*/  FADD.FTZ R78, R46, R78 ;  /* 0x0000004e2e4e7221 */ /* 0x020fe20000010000 */
[----:B------:R-:W-:Y:S06]  /*2b00*/  BRA `(.L_x_40032) ;  /* 0x00000000000c7947 */ /* 0x000fec0003800000 */
.L_x_40031:
[----:B-----5:R-:W-:-:S05]  /*2b10*/  HADD2.F32 R79, -RZ, R41.H0_H0 ;  /* 0x20000029ff4f7230 */ /* 0x020fca0000004100 */
[----:B------:R-:W-:-:S04]  /*2b20*/  FADD.FTZ R78, R79, R78 ;  /* 0x0000004e4f4e7221 */ /* 0x000fc80000010000 */
[----:B------:R-:W-:-:S07]  /*2b30*/  @P1 FADD.FTZ R78, R46, R78 ;  /* 0x0000004e2e4e1221 */ /* 0x000fce0000010000 */
.L_x_40032:
[----:B------:R-:W-:Y:S01]  /*2b40*/  HADD2.F32 R79, -RZ, R81.H1_H1 ;  /* 0x30000051ff4f7230 */ /* 0x000fe20000004100 */
[----:B------:R-:W-:Y:S06]  /*2b50*/  @P2 BRA `(.L_x_40033) ;  /* 0x00000000000c2947 */ /* 0x000fec0003800000 */
[----:B------:R-:W-:Y:S05]  /*2b60*/  @!P1 BRA `(.L_x_40034) ;  /* 0x0000000000149947 */ /* 0x000fea0003800000 */
[----:B-----5:R-:W-:Y:S01]  /*2b70*/  FADD.FTZ R79, R47, R79 ;  /* 0x0000004f2f4f7221 */ /* 0x020fe20000010000 */
[----:B------:R-:W-:Y:S06]  /*2b80*/  BRA `(.L_x_40034) ;  /* 0x00000000000c7947 */ /* 0x000fec0003800000 */
.L_x_40033:
[----:B-----5:R-:W-:-:S05]  /*2b90*/  HADD2.F32 R80, -RZ, R41.H1_H1 ;  /* 0x30000029ff507230 */ /* 0x020fca0000004100 */
[----:B------:R-:W-:-:S04]  /*2ba0*/  FADD.FTZ R79, R80, R79 ;  /* 0x0000004f504f7221 */ /* 0x000fc80000010000 */
[----:B------:R-:W-:-:S07]  /*2bb0*/  @P1 FADD.FTZ R79, R47, R79 ;  /* 0x0000004f2f4f1221 */ /* 0x000fce0000010000 */
.L_x_40034:
[----:B------:R-:W-:Y:S01]  /*2bc0*/  HADD2.F32 R80, -RZ, R82.H0_H0 ;  /* 0x20000052ff507230 */ /* 0x000fe20000004100 */
[----:B------:R-:W-:Y:S06]  /*2bd0*/  @P2 BRA `(.L_x_40035) ;  /* 0x00000000000c2947 */ /* 0x000fec0003800000 */
[----:B------:R-:W-:Y:S05]  /*2be0*/  @!P1 BRA `(.L_x_40036) ;  /* 0x0000000000149947 */ /* 0x000fea0003800000 */
[----:B-----5:R-:W-:Y:S01]  /*2bf0*/  FADD.FTZ R80, R48, R80 ;  /* 0x0000005030507221 */ /* 0x020fe20000010000 */
[----:B------:R-:W-:Y:S06]  /*2c00*/  BRA `(.L_x_40036) ;  /* 0x00000000000c7947 */ /* 0x000fec0003800000 */
.L_x_40035:
[----:B-----5:R-:W-:-:S05]  /*2c10*/  HADD2.F32 R81, -RZ, R42.H0_H0 ;  /* 0x2000002aff517230 */ /* 0x020fca0000004100 */
[----:B------:R-:W-:-:S04]  /*2c20*/  FADD.FTZ R80, R81, R80 ;  /* 0x0000005051507221 */ /* 0x000fc80000010000 */
[----:B------:R-:W-:-:S07]  /*2c30*/  @P1 FADD.FTZ R80, R48, R80 ;  /* 0x0000005030501221 */ /* 0x000fce0000010000 */
.L_x_40036:
[----:B------:R-:W-:Y:S01]  /*2c40*/  HADD2.F32 R81, -RZ, R82.H1_H1 ;  /* 0x30000052ff517230 */ /* 0x000fe20000004100 */
[----:B------:R-:W-:Y:S06]  /*2c50*/  @P2 BRA `(.L_x_40037) ;  /* 0x00000000000c2947 */ /* 0x000fec0003800000 */
[----:B------:R-:W-:Y:S05]  /*2c60*/  @!P1 BRA `(.L_x_40038) ;  /* 0x0000000000149947 */ /* 0x000fea0003800000 */
[----:B-----5:R-:W-:Y:S01]  /*2c70*/  FADD.FTZ R81, R49, R81 ;  /* 0x0000005131517221 */ /* 0x020fe20000010000 */
[----:B------:R-:W-:Y:S06]  /*2c80*/  BRA `(.L_x_40038) ;  /* 0x00000000000c7947 */ /* 0x000fec0003800000 */
.L_x_40037:
[----:B-----5:R-:W-:-:S05]  /*2c90*/  HADD2.F32 R82, -RZ, R42.H1_H1 ;  /* 0x3000002aff527230 */ /* 0x020fca0000004100 */
[----:B------:R-:W-:-:S04]  /*2ca0*/  FADD.FTZ R81, R82, R81 ;  /* 0x0000005152517221 */ /* 0x000fc80000010000 */
[----:B------:R-:W-:-:S07]  /*2cb0*/  @P1 FADD.FTZ R81, R49, R81 ;  /* 0x0000005131511221 */ /* 0x000fce0000010000 */
.L_x_40038:
[----:B------:R-:W-:Y:S01]  /*2cc0*/  HADD2.F32 R82, -RZ, R83.H0_H0 ;  /* 0x20000053ff527230 */ /* 0x000fe20000004100 */
[----:B------:R-:W-:Y:S06]  /*2cd0*/  @P2 BRA `(.L_x_40039) ;  /* 0x00000000000c2947 */ /* 0x000fec0003800000 */
[----:B------:R-:W-:Y:S05]  /*2ce0*/  @!P1 BRA `(.L_x_40040) ;  /* 0x0000000000149947 */ /* 0x000fea0003800000 */
[----:B-----5:R-:W-:Y:S01]  /*2cf0*/  FADD.FTZ R82, R50, R82 ;  /* 0x0000005232527221 */ /* 0x020fe20000010000 */
[----:B------:R-:W-:Y:S06]  /*2d00*/  BRA `(.L_x_40040) ;  /* 0x00000000000c7947 */ /* 0x000fec0003800000 */
.L_x_40039:
[----:B012--5:R-:W-:-:S05]  /*2d10*/  HADD2.F32 R132, -RZ, R43.H0_H0 ;  /* 0x2000002bff847230 */ /* 0x027fca0000004100 */
[----:B------:R-:W-:-:S04]  /*2d20*/  FADD.FTZ R82, R132, R82 ;  /* 0x0000005284527221 */ /* 0x000fc80000010000 */
[----:B------:R-:W-:-:S07]  /*2d30*/  @P1 FADD.FTZ R82, R50, R82 ;  /* 0x0000005232521221 */ /* 0x000fce0000010000 */
.L_x_40040:
[----:B------:R-:W-:Y:S01]  /*2d40*/  HADD2.F32 R83, -RZ, R83.H1_H1 ;  /* 0x30000053ff537230 */ /* 0x000fe20000004100 */
[----:B------:R-:W-:Y:S06]  /*2d50*/  @P2 BRA `(.L_x_40041) ;  /* 0x00000000000c2947 */ /* 0x000fec0003800000 */
[----:B------:R-:W-:Y:S05]  /*2d60*/  @!P1 BRA `(.L_x_40042) ;  /* 0x0000000000149947 */ /* 0x000fea0003800000 */
[----:B-----5:R-:W-:Y:S01]  /*2d70*/  FADD.FTZ R83, R51, R83 ;  /* 0x0000005333537221 */ /* 0x020fe20000010000 */
[----:B------:R-:W-:Y:S06]  /*2d80*/  BRA `(.L_x_40042) ;  /* 0x00000000000c7947 */ /* 0x000fec0003800000 */
.L_x_40041:
[----:B012--5:R-:W-:-:S05]  /*2d90*/  HADD2.F32 R132, -RZ, R43.H1_H1 ;  /* 0x3000002bff847230 */ /* 0x027fca0000004100 */
[----:B------:R-:W-:-:S04]  /*2da0*/  FADD.FTZ R83, R132, R83 ;  /* 0x0000005384537221 */ /* 0x000fc80000010000 */
[----:B------:R-:W-:-:S07]  /*2db0*/  @P1 FADD.FTZ R83, R51, R83 ;  /* 0x0000005333531221 */ /* 0x000fce0000010000 */
.L_x_40042:
[----:B012---:R-:W-:-:S04]  /*2dc0*/  LEA R132, P1, R134, UR12, 0x5 ;  /* 0x0000000c86847c11 */ /* 0x007fc8000f8228ff */
[C---:B------:R-:W-:Y:S02]  /*2dd0*/  LEA.HI.X R133, R134.reuse, UR13, RZ, 0x5, P1 ;  /* 0x0000000d86857c11 */ /* 0x040fe400088f2cff */
[----:B------:R-:W-:-:S03]  /*2de0*/  IADD3 R134, R134, 0x20, RZ ;  /* 0x0000002086867810 */ /* 0x000fc60007ffe0ff */
[----:B------:R3:W-:Y:S04]  /*2df0*/  STG.E.128 desc[UR4][R132.64], R76 ;  /* 0x0000004c84007986 */ /* 0x0007e8000c101d04 */
[----:B------:R3:W-:Y:S02]  /*2e00*/  STG.E.128 desc[UR4][R132.64+0x10], R80 ;  /* 0x0000105084007986 */ /* 0x0007e4000c101d04 */
.L_x_40026:
[----:B------:R-:W-:Y:S05]  /*2e10*/  BSYNC B0 ;  /* 0x0000000000007941 */ /* 0x000fea0003800000 */
.L_x_40025:
        /* <DEDUP_REMOVED lines=24> */
.L_x_40045:
[----:B-----5:R-:W-:-:S05]  /*2fa0*/  HADD2.F32 R85, -RZ, R40.H0_H0 ;  /* 0x20000028ff557230 */ /* 0x020fca0000004100 */
[----:B------:R-:W-:-:S04]  /*2fb0*/  FADD.FTZ R84, R85, R84 ;  /* 0x0000005455547221 */ /* 0x000fc80000010000 */
[----:B------:R-:W-:-:S07]  /*2fc0*/  @P1 FADD.FTZ R84, R44, R84 ;  /* 0x000000542c541221 */ /* 0x000fce0000010000 */
.L_x_40046:
[----:B------:R-:W-:Y:S01]  /*2fd0*/  HADD2.F32 R85, -RZ, R88.H1_H1 ;  /* 0x30000058ff557230 */ /* 0x000fe20000004100 */
[----:B------:R-:W-:Y:S06]  /*2fe0*/  @P2 BRA `(.L_x_40047) ;  /* 0x00000000000c2947 */ /* 0x000fec0003800000 */
[----:B------:R-:W-:Y:S05]  /*2ff0*/  @!P1 BRA `(.L_x_40048) ;  /* 0x0000000000149947 */ /* 0x000fea0003800000 */
[----:B-----5:R-:W-:Y:S01]  /*3000*/  FADD.FTZ R85, R45, R85 ;  /* 0x000000552d557221 */ /* 0x020fe20000010000 */
[----:B------:R-:W-:Y:S06]  /*3010*/  BRA `(.L_x_40048) ;  /* 0x00000000000c7947 */ /* 0x000fec0003800000 */
.L_x_40047:
[----:B-----5:R-:W-:-:S05]  /*3020*/  HADD2.F32 R86, -RZ, R40.H1_H1 ;  /* 0x30000028ff567230 */ /* 0x020fca0000004100 */
[----:B------:R-:W-:-:S04]  /*3030*/  FADD.FTZ R85, R86, R85 ;  /* 0x0000005556557221 */ /* 0x000fc80000010000 */
[----:B------:R-:W-:-:S07]  /*3040*/  @P1 FADD.FTZ R85, R45, R85 ;  /* 0x000000552d551221 */ /* 0x000fce0000010000 */
.L_x_40048:
[----:B------:R-:W-:Y:S01]  /*3050*/  HADD2.F32 R86, -RZ, R89.H0_H0 ;  /* 0x20000059ff567230 */ /* 0x000fe20000004100 */
[----:B------:R-:W-:Y:S06]  /*3060*/  @P2 BRA `(.L_x_40049) ;  /* 0x00000000000c2947 */ /* 0x000fec0003800000 */
[----:B------:R-:W-:Y:S05]  /*3070*/  @!P1 BRA `(.L_x_40050) ;  /* 0x0000000000149947 */ /* 0x000fea0003800000 */
[----:B-----5:R-:W-:Y:S01]  /*3080*/  FADD.FTZ R86, R46, R86 ;  /* 0x000000562e567221 */ /* 0x020fe20000010000 */
[----:B------:R-:W-:Y:S06]  /*3090*/  BRA `(.L_x_40050) ;  /* 0x00000000000c7947 */ /* 0x000fec0003800000 */
.L_x_40049:
[----:B-----5:R-:W-:-:S05]  /*30a0*/  HADD2.F32 R87, -RZ, R41.H0_H0 ;  /* 0x20000029ff577230 */ /* 0x020fca0000004100 */
[----:B------:R-:W-:-:S04]  /*30b0*/  FADD.FTZ R86, R87, R86 ;  /* 0x0000005657567221 */ /* 0x000fc80000010000 */
[----:B------:R-:W-:-:S07]  /*30c0*/  @P1 FADD.FTZ R86, R46, R86 ;  /* 0x000000562e561221 */ /* 0x000fce0000010000 */
.L_x_40050:
[----:B------:R-:W-:Y:S01]  /*30d0*/  HADD2.F32 R87, -RZ, R89.H1_H1 ;  /* 0x30000059ff577230 */ /* 0x000fe20000004100 */
[----:B------:R-:W-:Y:S06]  /*30e0*/  @P2 BRA `(.L_x_40051) ;  /* 0x00000000000c2947 */ /* 0x000fec0003800000 */
[----:B------:R-:W-:Y:S05]  /*30f0*/  @!P1 BRA `(.L_x_40052) ;  /* 0x0000000000149947 */ /* 0x000fea0003800000 */
[----:B-----5:R-:W-:Y:S01]  /*3100*/  FADD.FTZ R87, R47, R87 ;  /* 0x000000572f577221 */ /* 0x020fe20000010000 */
[----:B------:R-:W-:Y:S06]  /*3110*/  BRA `(.L_x_40052) ;  /* 0x00000000000c7947 */ /* 0x000fec0003800000 */
.L_x_40051:
[----:B-----5:R-:W-:-:S05]  /*3120*/  HADD2.F32 R88, -RZ, R41.H1_H1 ;  /* 0x30000029ff587230 */ /* 0x020fca0000004100 */
[----:B------:R-:W-:-:S04]  /*3130*/  FADD.FTZ R87, R88, R87 ;  /* 0x0000005758577221 */ /* 0x000fc80000010000 */
[----:B------:R-:W-:-:S07]  /*3140*/  @P1 FADD.FTZ R87, R47, R87 ;  /* 0x000000572f571221 */ /* 0x000fce0000010000 */
.L_x_40052:
[----:B------:R-:W-:Y:S01]  /*3150*/  HADD2.F32 R88, -RZ, R90.H0_H0 ;  /* 0x2000005aff587230 */ /* 0x000fe20000004100 */
[----:B------:R-:W-:Y:S06]  /*3160*/  @P2 BRA `(.L_x_40053) ;  /* 0x00000000000c2947 */ /* 0x000fec0003800000 */
[----:B------:R-:W-:Y:S05]  /*3170*/  @!P1 BRA `(.L_x_40054) ;  /* 0x0000000000149947 */ /* 0x000fea0003800000 */
[----:B-----5:R-:W-:Y:S01]  /*3180*/  FADD.FTZ R88, R48, R88 ;  /* 0x0000005830587221 */ /* 0x020fe20000010000 */
[----:B------:R-:W-:Y:S06]  /*3190*/  BRA `(.L_x_40054) ;  /* 0x00000000000c7947 */ /* 0x000fec0003800000 */
.L_x_40053:
[----:B-----5:R-:W-:-:S05]  /*31a0*/  HADD2.F32 R89, -RZ, R42.H0_H0 ;  /* 0x2000002aff597230 */ /* 0x020fca0000004100 */
[----:B------:R-:W-:-:S04]  /*31b0*/  FADD.FTZ R88, R89, R88 ;  /* 0x0000005859587221 */ /* 0x000fc80000010000 */
[----:B------:R-:W-:-:S07]  /*31c0*/  @P1 FADD.FTZ R88, R48, R88 ;  /* 0x0000005830581221 */ /* 0x000fce0000010000 */
.L_x_40054:
[----:B------:R-:W-:Y:S01]  /*31d0*/  HADD2.F32 R89, -RZ, R90.H1_H1 ;  /* 0x3000005aff597230 */ /* 0x000fe20000004100 */
[----:B------:R-:W-:Y:S06]  /*31e0*/  @P2 BRA `(.L_x_40055) ;  /* 0x00000000000c2947 */ /* 0x000fec0003800000 */
[----:B------:R-:W-:Y:S05]  /*31f0*/  @!P1 BRA `(.L_x_40056) ;  /* 0x0000000000149947 */ /* 0x000fea0003800000 */
[----:B-----5:R-:W-:Y:S01]  /*3200*/  FADD.FTZ R89, R49, R89 ;  /* 0x0000005931597221 */ /* 0x020fe20000010000 */
[----:B------:R-:W-:Y:S06]  /*3210*/  BRA `(.L_x_40056) ;  /* 0x00000000000c7947 */ /* 0x000fec0003800000 */
.L_x_40055:
[----:B-----5:R-:W-:-:S05]  /*3220*/  HADD2.F32 R90, -RZ, R42.H1_H1 ;  /* 0x3000002aff5a7230 */ /* 0x020fca0000004100 */
[----:B------:R-:W-:-:S04]  /*3230*/  FADD.FTZ R89, R90, R89 ;  /* 0x000000595a597221 */ /* 0x000fc80000010000 */
[----:B------:R-:W-:-:S07]  /*3240*/  @P1 FADD.FTZ R89, R49, R89 ;  /* 0x0000005931591221 */ /* 0x000fce0000010000 */
.L_x_40056:
[----:B------:R-:W-:Y:S01]  /*3250*/  HADD2.F32 R90, -RZ, R91.H0_H0 ;  /* 0x2000005bff5a7230 */ /* 0x000fe20000004100 */
[----:B------:R-:W-:Y:S06]  /*3260*/  @P2 BRA `(.L_x_40057) ;  /* 0x00000000000c2947 */ /* 0x000fec0003800000 */
[----:B------:R-:W-:Y:S05]  /*3270*/  @!P1 BRA `(.L_x_40058) ;  /* 0x0000000000149947 */ /* 0x000fea0003800000 */
[----:B-----5:R-:W-:Y:S01]  /*3280*/  FADD.FTZ R90, R50, R90 ;  /* 0x0000005a325a7221 */ /* 0x020fe20000010000 */
[----:B------:R-:W-:Y:S06]  /*3290*/  BRA `(.L_x_40058) ;  /* 0x00000000000c7947 */ /* 0x000fec0003800000 */
.L_x_40057:
[----:B01-3-5:R-:W-:-:S05]  /*32a0*/  HADD2.F32 R132, -RZ, R43.H0_H0 ;  /* 0x2000002bff847230 */ /* 0x02bfca0000004100 */
[----:B------:R-:W-:-:S04]  /*32b0*/  FADD.FTZ R90, R132, R90 ;  /* 0x0000005a845a7221 */ /* 0x000fc80000010000 */
[----:B------:R-:W-:-:S07]  /*32c0*/  @P1 FADD.FTZ R90, R50, R90 ;  /* 0x0000005a325a1221 */ /* 0x000fce0000010000 */
.L_x_40058:
[----:B------:R-:W-:Y:S01]  /*32d0*/  HADD2.F32 R91, -RZ, R91.H1_H1 ;  /* 0x3000005bff5b7230 */ /* 0x000fe20000004100 */
[----:B------:R-:W-:Y:S06]  /*32e0*/  @P2 BRA `(.L_x_40059) ;  /* 0x00000000000c2947 */ /* 0x000fec0003800000 */
[----:B------:R-:W-:Y:S05]  /*32f0*/  @!P1 BRA `(.L_x_40060) ;  /* 0x0000000000149947 */ /* 0x000fea0003800000 */
[----:B-----5:R-:W-:Y:S01]  /*3300*/  FADD.FTZ R91, R51, R91 ;  /* 0x0000005b335b7221 */ /* 0x020fe20000010000 */
[----:B------:R-:W-:Y:S06]  /*3310*/  BRA `(.L_x_40060) ;  /* 0x00000000000c7947 */ /* 0x000fec0003800000 */
.L_x_40059:
[----:B01-3-5:R-:W-:-:S05]  /*3320*/  HADD2.F32 R132, -RZ, R43.H1_H1 ;  /* 0x3000002bff847230 */ /* 0x02bfca0000004100 */
[----:B------:R-:W-:-:S04]  /*3330*/  FADD.FTZ R91, R132, R91 ;  /* 0x0000005b845b7221 */ /* 0x000fc80000010000 */
[----:B------:R-:W-:-:S07]  /*3340*/  @P1 FADD.FTZ R91, R51, R91 ;  /* 0x0000005b335b1221 */ /* 0x000fce0000010000 */
.L_x_40060:
[----:B01-3--:R-:W-:-:S04]  /*3350*/  LEA R132, P1, R134, UR12, 0x5 ;  /* 0x0000000c86847c11 */ /* 0x00bfc8000f8228ff */
[C---:B------:R-:W-:Y:S02]  /*3360*/  LEA.HI.X R133, R134.reuse, UR13, RZ, 0x5, P1 ;  /* 0x0000000d86857c11 */ /* 0x040fe400088f2cff */
[----:B------:R-:W-:-:S03]  /*3370*/  IADD3 R134, R134, 0x20, RZ ;  /* 0x0000002086867810 */ /* 0x000fc60007ffe0ff */
[----:B------:R4:W-:Y:S04]  /*3380*/  STG.E.128 desc[UR4][R132.64], R84 ;  /* 0x0000005484007986 */ /* 0x0009e8000c101d04 */
[----:B------:R4:W-:Y:S02]  /*3390*/  STG.E.128 desc[UR4][R132.64+0x10], R88 ;  /* 0x0000105884007986 */ /* 0x0009e4000c101d04 */
.L_x_40044:
[----:B------:R-:W-:Y:S05]  /*33a0*/  BSYNC B0 ;  /* 0x0000000000007941 */ /* 0x000fea0003800000 */
.L_x_40043:
        /* <DEDUP_REMOVED lines=24> */
.L_x_40063:
[----:B-----5:R-:W-:-:S05]  /*3530*/  HADD2.F32 R93, -RZ, R40.H0_H0 ;  /* 0x20000028ff5d7230 */ /* 0x020fca0000004100 */
[----:B------:R-:W-:-:S04]  /*3540*/  FADD.FTZ R92, R93, R92 ;  /* 0x0000005c5d5c7221 */ /* 0x000fc80000010000 */
[----:B------:R-:W-:-:S07]  /*3550*/  @P1 FADD.FTZ R92, R44, R92 ;  /* 0x0000005c2c5c1221 */ /* 0x000fce0000010000 */
.L_x_40064:
[----:B------:R-:W-:Y:S01]  /*3560*/  HADD2.F32 R93, -RZ, R96.H1_H1 ;  /* 0x30000060ff5d7230 */ /* 0x000fe20000004100 */
[----:B------:R-:W-:Y:S06]  /*3570*/  @P2 BRA `(.L_x_40065) ;  /* 0x00000000000c2947 */ /* 0x000fec0003800000 */
[----:B------:R-:W-:Y:S05]  /*3580*/  @!P1 BRA `(.L_x_40066) ;  /* 0x0000000000149947 */ /* 0x000fea0003800000 */
[----:B-----5:R-:W-:Y:S01]  /*3590*/  FADD.FTZ R93, R45, R93 ;  /* 0x0000005d2d5d7221 */ /* 0x020fe20000010000 */
[----:B------:R-:W-:Y:S06]  /*35a0*/  BRA `(.L_x_40066) ;  /* 0x00000000000c7947 */ /* 0x000fec0003800000 */
.L_x_40065:
[----:B-----5:R-:W-:-:S05]  /*35b0*/  HADD2.F32 R94, -RZ, R40.H1_H1 ;  /* 0x30000028ff5e7230 */ /* 0x020fca0000004100 */
[----:B------:R-:W-:-:S04]  /*35c0*/  FADD.FTZ R93, R94, R93 ;  /* 0x0000005d5e5d7221 */ /* 0x000fc80000010000 */
[----:B------:R-:W-:-:S07]  /*35d0*/  @P1 FADD.FTZ R93, R45, R93 ;  /* 0x0000005d2d5d1221 */ /* 0x000fce0000010000 */
.L_x_40066:
[----:B------:R-:W-:Y:S01]  /*35e0*/  HADD2.F32 R94, -RZ, R97.H0_H0 ;  /* 0x20000061ff5e7230 */ /* 0x000fe20000004100 */
[----:B------:R-:W-:Y:S06]  /*35f0*/  @P2 BRA `(.L_x_40067) ;  /* 0x00000000000c2947 */ /* 0x000fec0003800000 */
[----:B------:R-:W-:Y:S05]  /*3600*/  @!P1 BRA `(.L_x_40068) ;  /* 0x0000000000149947 */ /* 0x000fea0003800000 */
[----:B-----5:R-:W-:Y:S01]  /*3610*/  FADD.FTZ R94, R46, R94 ;  /* 0x0000005e2e5e7221 */ /* 0x020fe20000010000 */
[----:B------:R-:W-:Y:S06]  /*3620*/  BRA `(.L_x_40068) ;  /* 0x00000000000c7947 */ /* 0x000fec0003800000 */
.L_x_40067:
[----:B-----5:R-:W-:-:S05]  /*3630*/  HADD2.F32 R95, -RZ, R41.H0_H0 ;  /* 0x20000029ff5f7230 */ /* 0x020fca0000004100 */
[----:B------:R-:W-:-:S04]  /*3640*/  FADD.FTZ R94, R95, R94 ;  /* 0x0000005e5f5e7221 */ /* 0x000fc80000010000 */
[----:B------:R-:W-:-:S07]  /*3650*/  @P1 FADD.FTZ R94, R46, R94 ;  /* 0x0000005e2e5e1221 */ /* 0x000fce0000010000 */
.L_x_40068:
[----:B------:R-:W-:Y:S01]  /*3660*/  HADD2.F32 R95, -RZ, R97.H1_H1 ;  /* 0x30000061ff5f7230 */ /* 0x000fe20000004100 */
[----:B------:R-:W-:Y:S06]  /*3670*/  @P2 BRA `(.L_x_40069) ;  /* 0x00000000000c2947 */ /* 0x000fec0003800000 */
[----:B------:R-:W-:Y:S05]  /*3680*/  @!P1 BRA `(.L_x_40070) ;  /* 0x0000000000149947 */ /* 0x000fea0003800000 */
[----:B-----5:R-:W-:Y:S01]  /*3690*/  FADD.FTZ R95, R47, R95 ;  /* 0x0000005f2f5f7221 */ /* 0x020fe20000010000 */
[----:B------:R-:W-:Y:S06]  /*36a0*/  BRA `(.L_x_40070) ;  /* 0x00000000000c7947 */ /* 0x000fec0003800000 */
.L_x_40069:
[----:B-----5:R-:W-:-:S05]  /*36b0*/  HADD2.F32 R96, -RZ, R41.H1_H1 ;  /* 0x30000029ff607230 */ /* 0x020fca0000004100 */
[----:B------:R-:W-:-:S04]  /*36c0*/  FADD.FTZ R95, R96, R95 ;  /* 0x0000005f605f7221 */ /* 0x000fc80000010000 */
[----:B------:R-:W-:-:S07]  /*36d0*/  @P1 FADD.FTZ R95, R47, R95 ;  /* 0x0000005f2f5f1221 */ /* 0x000fce0000010000 */
.L_x_40070:
[----:B------:R-:W-:Y:S01]  /*36e0*/  HADD2.F32 R96, -RZ, R98.H0_H0 ;  /* 0x20000062ff607230 */ /* 0x000fe20000004100 */
[----:B------:R-:W-:Y:S06]  /*36f0*/  @P2 BRA `(.L_x_40071) ;  /* 0x00000000000c2947 */ /* 0x000fec0003800000 */
[----:B------:R-:W-:Y:S05]  /*3700*/  @!P1 BRA `(.L_x_40072) ;  /* 0x0000000000149947 */ /* 0x000fea0003800000 */
[----:B-----5:R-:W-:Y:S01]  /*3710*/  FADD.FTZ R96, R48, R96 ;  /* 0x0000006030607221 */ /* 0x020fe20000010000 */
[----:B------:R-:W-:Y:S06]  /*3720*/  BRA `(.L_x_40072) ;  /* 0x00000000000c7947 */ /* 0x000fec0003800000 */
.L_x_40071:
[----:B-----5:R-:W-:-:S05]  /*3730*/  HADD2.F32 R97, -RZ, R42.H0_H0 ;  /* 0x2000002aff617230 */ /* 0x020fca0000004100 */
[----:B------:R-:W-:-:S04]  /*3740*/  FADD.FTZ R96, R97, R96 ;  /* 0x0000006061607221 */ /* 0x000fc80000010000 */
[----:B------:R-:W-:-:S07]  /*3750*/  @P1 FADD.FTZ R96, R48, R96 ;  /* 0x0000006030601221 */ /* 0x000fce0000010000 */
.L_x_40072:
[----:B------:R-:W-:Y:S01]  /*3760*/  HADD2.F32 R97, -RZ, R98.H1_H1 ;  /* 0x30000062ff617230 */ /* 0x000fe20000004100 */
[----:B------:R-:W-:Y:S06]  /*3770*/  @P2 BRA `(.L_x_40073) ;  /* 0x00000000000c2947 */ /* 0x000fec0003800000 */
[----:B------:R-:W-:Y:S05]  /*3780*/  @!P1 BRA `(.L_x_40074) ;  /* 0x0000000000149947 */ /* 0x000fea0003800000 */
[----:B-----5:R-:W-:Y:S01]  /*3790*/  FADD.FTZ R97, R49, R97 ;  /* 0x0000006131617221 */ /* 0x020fe20000010000 */
[----:B------:R-:W-:Y:S06]  /*37a0*/  BRA `(.L_x_40074) ;  /* 0x00000000000c7947 */ /* 0x000fec0003800000 */
.L_x_40073:
[----:B-----5:R-:W-:-:S05]  /*37b0*/  HADD2.F32 R98, -RZ, R42.H1_H1 ;  /* 0x3000002aff627230 */ /* 0x020fca0000004100 */
[----:B------:R-:W-:-:S04]  /*37c0*/  FADD.FTZ R97, R98, R97 ;  /* 0x0000006162617221 */ /* 0x000fc80000010000 */
[----:B------:R-:W-:-:S07]  /*37d0*/  @P1 FADD.FTZ R97, R49, R97 ;  /* 0x0000006131611221 */ /* 0x000fce0000010000 */
.L_x_40074:
[----:B------:R-:W-:Y:S01]  /*37e0*/  HADD2.F32 R98, -RZ, R99.H0_H0 ;  /* 0x20000063ff627230 */ /* 0x000fe20000004100 */
[----:B------:R-:W-:Y:S06]  /*37f0*/  @P2 BRA `(.L_x_40075) ;  /* 0x00000000000c2947 */ /* 0x000fec0003800000 */
[----:B------:R-:W-:Y:S05]  /*3800*/  @!P1 BRA `(.L_x_40076) ;  /* 0x0000000000149947 */ /* 0x000fea0003800000 */
[----:B-----5:R-:W-:Y:S01]  /*3810*/  FADD.FTZ R98, R50, R98 ;  /* 0x0000006232627221 */ /* 0x020fe20000010000 */
[----:B------:R-:W-:Y:S06]  /*3820*/  BRA `(.L_x_40076) ;  /* 0x00000000000c7947 */ /* 0x000fec0003800000 */
.L_x_40075:
[----:B-1-345:R-:W-:-:S05]  /*3830*/  HADD2.F32 R132, -RZ, R43.H0_H0 ;  /* 0x2000002bff847230 */ /* 0x03afca0000004100 */
[----:B------:R-:W-:-:S04]  /*3840*/  FADD.FTZ R98, R132, R98 ;  /* 0x0000006284627221 */ /* 0x000fc80000010000 */
[----:B------:R-:W-:-:S07]  /*3850*/  @P1 FADD.FTZ R98, R50, R98 ;  /* 0x0000006232621221 */ /* 0x000fce0000010000 */
.L_x_40076:
[----:B------:R-:W-:Y:S01]  /*3860*/  HADD2.F32 R99, -RZ, R99.H1_H1 ;  /* 0x30000063ff637230 */ /* 0x000fe20000004100 */
[----:B------:R-:W-:Y:S06]  /*3870*/  @P2 BRA `(.L_x_40077) ;  /* 0x00000000000c2947 */ /* 0x000fec0003800000 */
[----:B------:R-:W-:Y:S05]  /*3880*/  @!P1 BRA `(.L_x_40078) ;  /* 0x0000000000149947 */ /* 0x000fea0003800000 */
[----:B-----5:R-:W-:Y:S01]  /*3890*/  FADD.FTZ R99, R51, R99 ;  /* 0x0000006333637221 */ /* 0x020fe20000010000 */
[----:B------:R-:W-:Y:S06]  /*38a0*/  BRA `(.L_x_40078) ;  /* 0x00000000000c7947 */ /* 0x000fec0003800000 */
.L_x_40077:
[----:B-1-345:R-:W-:-:S05]  /*38b0*/  HADD2.F32 R132, -RZ, R43.H1_H1 ;  /* 0x3000002bff847230 */ /* 0x03afca0000004100 */
[----:B------:R-:W-:-:S04]  /*38c0*/  FADD.FTZ R99, R132, R99 ;  /* 0x0000006384637221 */ /* 0x000fc80000010000 */
[----:B------:R-:W-:-:S07]  /*38d0*/  @P1 FADD.FTZ R99, R51, R99 ;  /* 0x0000006333631221 */ /* 0x000fce0000010000 */
.L_x_40078:
[----:B-1-34-:R-:W-:-:S04]  /*38e0*/  LEA R132, P1, R134, UR12, 0x5 ;  /* 0x0000000c86847c11 */ /* 0x01afc8000f8228ff */
[C---:B------:R-:W-:Y:S02]  /*38f0*/  LEA.HI.X R133, R134.reuse, UR13, RZ, 0x5, P1 ;  /* 0x0000000d86857c11 */ /* 0x040fe400088f2cff */
[----:B------:R-:W-:-:S03]  /*3900*/  IADD3 R134, R134, 0x20, RZ ;  /* 0x0000002086867810 */ /* 0x000fc60007ffe0ff */
[----:B------:R0:W-:Y:S04]  /*3910*/  STG.E.128 desc[UR4][R132.64], R92 ;  /* 0x0000005c84007986 */ /* 0x0001e8000c101d04 */
[----:B------:R0:W-:Y:S02]  /*3920*/  STG.E.128 desc[UR4][R132.64+0x10], R96 ;  /* 0x0000106084007986 */ /* 0x0001e4000c101d04 */
.L_x_40062:
[----:B------:R-:W-:Y:S05]  /*3930*/  BSYNC B0 ;  /* 0x0000000000007941 */ /* 0x000fea0003800000 */
.L_x_40061:
        /* <DEDUP_REMOVED lines=24> */
.L_x_40081:
[----:B-----5:R-:W-:-:S05]  /*3ac0*/  HADD2.F32 R101, -RZ, R40.H0_H0 ;  /* 0x20000028ff657230 */ /* 0x020fca0000004100 */
[----:B------:R-:W-:-:S04]  /*3ad0*/  FADD.FTZ R100, R101, R100 ;  /* 0x0000006465647221 */ /* 0x000fc80000010000 */
[----:B------:R-:W-:-:S07]  /*3ae0*/  @P1 FADD.FTZ R100, R44, R100 ;  /* 0x000000642c641221 */ /* 0x000fce0000010000 */
.L_x_40082:
[----:B------:R-:W-:Y:S01]  /*3af0*/  HADD2.F32 R101, -RZ, R104.H1_H1 ;  /* 0x30000068ff657230 */ /* 0x000fe20000004100 */
[----:B------:R-:W-:Y:S06]  /*3b00*/  @P2 BRA `(.L_x_40083) ;  /* 0x00000000000c2947 */ /* 0x000fec0003800000 */
[----:B------:R-:W-:Y:S05]  /*3b10*/  @!P1 BRA `(.L_x_40084) ;  /* 0x0000000000149947 */ /* 0x000fea0003800000 */
[----:B-----5:R-:W-:Y:S01]  /*3b20*/  FADD.FTZ R101, R45, R101 ;  /* 0x000000652d657221 */ /* 0x020fe20000010000 */
[----:B------:R-:W-:Y:S06]  /*3b30*/  BRA `(.L_x_40084) ;  /* 0x00000000000c7947 */ /* 0x000fec0003800000 */
.L_x_40083:
[----:B-----5:R-:W-:-:S05]  /*3b40*/  HADD2.F32 R102, -RZ, R40.H1_H1 ;  /* 0x30000028ff667230 */ /* 0x020fca0000004100 */
[----:B------:R-:W-:-:S04]  /*3b50*/  FADD.FTZ R101, R102, R101 ;  /* 0x0000006566657221 */ /* 0x000fc80000010000 */
[----:B------:R-:W-:-:S07]  /*3b60*/  @P1 FADD.FTZ R101, R45, R101 ;  /* 0x000000652d651221 */ /* 0x000fce0000010000 */
.L_x_40084:
[----:B------:R-:W-:Y:S01]  /*3b70*/  HADD2.F32 R102, -RZ, R105.H0_H0 ;  /* 0x20000069ff667230 */ /* 0x000fe20000004100 */
[----:B------:R-:W-:Y:S06]  /*3b80*/  @P2 BRA `(.L_x_40085) ;  /* 0x00000000000c2947 */ /* 0x000fec0003800000 */
[----:B------:R-:W-:Y:S05]  /*3b90*/  @!P1 BRA `(.L_x_40086) ;  /* 0x0000000000149947 */ /* 0x000fea0003800000 */
[----:B-----5:R-:W-:Y:S01]  /*3ba0*/  FADD.FTZ R102, R46, R102 ;  /* 0x000000662e667221 */ /* 0x020fe20000010000 */
[----:B------:R-:W-:Y:S06]  /*3bb0*/  BRA `(.L_x_40086) ;  /* 0x00000000000c7947 */ /* 0x000fec0003800000 */
.L_x_40085:
[----:B-----5:R-:W-:-:S05]  /*3bc0*/  HADD2.F32 R103, -RZ, R41.H0_H0 ;  /* 0x20000029ff677230 */ /* 0x020fca0000004100 */
[----:B------:R-:W-:-:S04]  /*3bd0*/  FADD.FTZ R102, R103, R102 ;  /* 0x0000006667667221 */ /* 0x000fc80000010000 */
[----:B------:R-:W-:-:S07]  /*3be0*/  @P1 FADD.FTZ R102, R46, R102 ;  /* 0x000000662e661221 */ /* 0x000fce0000010000 */
.L_x_40086:
[----:B------:R-:W-:Y:S01]  /*3bf0*/  HADD2.F32 R103, -RZ, R105.H1_H1 ;  /* 0x30000069ff677230 */ /* 0x000fe20000004100 */
[----:B------:R-:W-:Y:S06]  /*3c00*/  @P2 BRA `(.L_x_40087) ;  /* 0x00000000000c2947 */ /* 0x000fec0003800000 */
[----:B------:R-:W-:Y:S05]  /*3c10*/  @!P1 BRA `(.L_x_40088) ;  /* 0x0000000000149947 */ /* 0x000fea0003800000 */
[----:B-----5:R-:W-:Y:S01]  /*3c20*/  FADD.FTZ R103, R47, R103 ;  /* 0x000000672f677221 */ /* 0x020fe20000010000 */
[----:B------:R-:W-:Y:S06]  /*3c30*/  BRA `(.L_x_40088) ;  /* 0x00000000000c7947 */ /* 0x000fec0003800000 */
.L_x_40087:
[----:B-----5:R-:W-:-:S05]  /*3c40*/  HADD2.F32 R104, -RZ, R41.H1_H1 ;  /* 0x30000029ff687230 */ /* 0x020fca0000004100 */
[----:B------:R-:W-:-:S04]  /*3c50*/  FADD.FTZ R103, R104, R103 ;  /* 0x0000006768677221 */ /* 0x000fc80000010000 */
[----:B------:R-:W-:-:S07]  /*3c60*/  @P1 FADD.FTZ R103, R47, R103 ;  /* 0x000000672f671221 */ /* 0x000fce0000010000 */
.L_x_40088:
[----:B------:R-:W-:Y:S01]  /*3c70*/  HADD2.F32 R104, -RZ, R106.H0_H0 ;  /* 0x2000006aff687230 */ /* 0x000fe20000004100 */
[----:B------:R-:W-:Y:S06]  /*3c80*/  @P2 BRA `(.L_x_40089) ;  /* 0x00000000000c2947 */ /* 0x000fec0003800000 */
[----:B------:R-:W-:Y:S05]  /*3c90*/  @!P1 BRA `(.L_x_40090) ;  /* 0x0000000000149947 */ /* 0x000fea0003800000 */
[----:B-----5:R-:W-:Y:S01]  /*3ca0*/  FADD.FTZ R104, R48, R104 ;  /* 0x0000006830687221 */ /* 0x020fe20000010000 */
[----:B------:R-:W-:Y:S06]  /*3cb0*/  BRA `(.L_x_40090) ;  /* 0x00000000000c7947 */ /* 0x000fec0003800000 */
.L_x_40089:
[----:B-----5:R-:W-:-:S05]  /*3cc0*/  HADD2.F32 R105, -RZ, R42.H0_H0 ;  /* 0x2000002aff697230 */ /* 0x020fca0000004100 */
[----:B------:R-:W-:-:S04]  /*3cd0*/  FADD.FTZ R104, R105, R104 ;  /* 0x0000006869687221 */ /* 0x000fc80000010000 */
[----:B------:R-:W-:-:S07]  /*3ce0*/  @P1 FADD.FTZ R104, R48, R104 ;  /* 0x0000006830681221 */ /* 0x000fce0000010000 */
.L_x_40090:
[----:B------:R-:W-:Y:S01]  /*3cf0*/  HADD2.F32 R105, -RZ, R106.H1_H1 ;  /* 0x3000006aff697230 */ /* 0x000fe20000004100 */
[----:B------:R-:W-:Y:S06]  /*3d00*/  @P2 BRA `(.L_x_40091) ;  /* 0x00000000000c2947 */ /* 0x000fec0003800000 */
[----:B------:R-:W-:Y:S05]  /*3d10*/  @!P1 BRA `(.L_x_40092) ;  /* 0x0000000000149947 */ /* 0x000fea0003800000 */
[----:B-----5:R-:W-:Y:S01]  /*3d20*/  FADD.FTZ R105, R49, R105 ;  /* 0x0000006931697221 */ /* 0x020fe20000010000 */
[----:B------:R-:W-:Y:S06]  /*3d30*/  BRA `(.L_x_40092) ;  /* 0x00000000000c7947 */ /* 0x000fec0003800000 */
.L_x_40091:
[----:B-----5:R-:W-:-:S05]  /*3d40*/  HADD2.F32 R106, -RZ, R42.H1_H1 ;  /* 0x3000002aff6a7230 */ /* 0x020fca0000004100 */
[----:B------:R-:W-:-:S04]  /*3d50*/  FADD.FTZ R105, R106, R105 ;  /* 0x000000696a697221 */ /* 0x000fc80000010000 */
[----:B------:R-:W-:-:S07]  /*3d60*/  @P1 FADD.FTZ R105, R49, R105 ;  /* 0x0000006931691221 */ /* 0x000fce0000010000 */
.L_x_40092:
[----:B------:R-:W-:Y:S01]  /*3d70*/  HADD2.F32 R106, -RZ, R107.H0_H0 ;  /* 0x2000006bff6a7230 */ /* 0x000fe20000004100 */
[----:B------:R-:W-:Y:S06]  /*3d80*/  @P2 BRA `(.L_x_40093) ;  /* 0x00000000000c2947 */ /* 0x000fec0003800000 */
[----:B------:R-:W-:Y:S05]  /*3d90*/  @!P1 BRA `(.L_x_40094) ;  /* 0x0000000000149947 */ /* 0x000fea0003800000 */
[----:B-----5:R-:W-:Y:S01]  /*3da0*/  FADD.FTZ R106, R50, R106 ;  /* 0x0000006a326a7221 */ /* 0x020fe20000010000 */
[----:B------:R-:W-:Y:S06]  /*3db0*/  BRA `(.L_x_40094) ;  /* 0x00000000000c7947 */ /* 0x000fec0003800000 */
.L_x_40093:
[----:B-1-345:R-:W-:-:S05]  /*3dc0*/  HADD2.F32 R132, -RZ, R43.H0_H0 ;  /* 0x2000002bff847230 */ /* 0x03afca0000004100 */
[----:B------:R-:W-:-:S04]  /*3dd0*/  FADD.FTZ R106, R132, R106 ;  /* 0x0000006a846a7221 */ /* 0x000fc80000010000 */
[----:B------:R-:W-:-:S07]  /*3de0*/  @P1 FADD.FTZ R106, R50, R106 ;  /* 0x0000006a326a1221 */ /* 0x000fce0000010000 */
.L_x_40094:
[----:B------:R-:W-:Y:S01]  /*3df0*/  HADD2.F32 R107, -RZ, R107.H1_H1 ;  /* 0x3000006bff6b7230 */ /* 0x000fe20000004100 */
[----:B------:R-:W-:Y:S06]  /*3e00*/  @P2 BRA `(.L_x_40095) ;  /* 0x00000000000c2947 */ /* 0x000fec0003800000 */
[----:B------:R-:W-:Y:S05]  /*3e10*/  @!P1 BRA `(.L_x_40096) ;  /* 0x0000000000149947 */ /* 0x000fea0003800000 */
[----:B-----5:R-:W-:Y:S01]  /*3e20*/  FADD.FTZ R107, R51, R107 ;  /* 0x0000006b336b7221 */ /* 0x020fe20000010000 */
[----:B------:R-:W-:Y:S06]  /*3e30*/  BRA `(.L_x_40096) ;  /* 0x00000000000c7947 */ /* 0x000fec0003800000 */
.L_x_40095:
[----:B-1-345:R-:W-:-:S05]  /*3e40*/  HADD2.F32 R132, -RZ, R43.H1_H1 ;  /* 0x3000002bff847230 */ /* 0x03afca0000004100 */
[----:B------:R-:W-:-:S04]  /*3e50*/  FADD.FTZ R107, R132, R107 ;  /* 0x0000006b846b7221 */ /* 0x000fc80000010000 */
[----:B------:R-:W-:-:S07]  /*3e60*/  @P1 FADD.FTZ R107, R51, R107 ;  /* 0x0000006b336b1221 */ /* 0x000fce0000010000 */
.L_x_40096:
[----:B-1-34-:R-:W-:-:S04]  /*3e70*/  LEA R132, P1, R134, UR12, 0x5 ;  /* 0x0000000c86847c11 */ /* 0x01afc8000f8228ff */
[C---:B------:R-:W-:Y:S02]  /*3e80*/  LEA.HI.X R133, R134.reuse, UR13, RZ, 0x5, P1 ;  /* 0x0000000d86857c11 */ /* 0x040fe400088f2cff */
[----:B------:R-:W-:-:S03]  /*3e90*/  IADD3 R134, R134, 0x20, RZ ;  /* 0x0000002086867810 */ /* 0x000fc60007ffe0ff */
[----:B------:R0:W-:Y:S04]  /*3ea0*/  STG.E.128 desc[UR4][R132.64], R100 ;  /* 0x0000006484007986 */ /* 0x0001e8000c101d04 */
[----:B------:R0:W-:Y:S02]  /*3eb0*/  STG.E.128 desc[UR4][R132.64+0x10], R104 ;  /* 0x0000106884007986 */ /* 0x0001e4000c101d04 */
.L_x_40080:
[----:B------:R-:W-:Y:S05]  /*3ec0*/  BSYNC B0 ;  /* 0x0000000000007941 */ /* 0x000fea0003800000 */
.L_x_40079:
        /* <DEDUP_REMOVED lines=24> */
.L_x_40099:
[----:B-----5:R-:W-:-:S05]  /*4050*/  HADD2.F32 R109, -RZ, R40.H0_H0 ;  /* 0x20000028ff6d7230 */ /* 0x020fca0000004100 */
[----:B------:R-:W-:-:S04]  /*4060*/  FADD.FTZ R108, R109, R108 ;  /* 0x0000006c6d6c7221 */ /* 0x000fc80000010000 */
[----:B------:R-:W-:-:S07]  /*4070*/  @P1 FADD.FTZ R108, R44, R108 ;  /* 0x0000006c2c6c1221 */ /* 0x000fce0000010000 */
.L_x_40100:
[----:B------:R-:W-:Y:S01]  /*4080*/  HADD2.F32 R109, -RZ, R112.H1_H1 ;  /* 0x30000070ff6d7230 */ /* 0x000fe20000004100 */
[----:B------:R-:W-:Y:S06]  /*4090*/  @P2 BRA `(.L_x_40101) ;  /* 0x00000000000c2947 */ /* 0x000fec0003800000 */
[----:B------:R-:W-:Y:S05]  /*40a0*/  @!P1 BRA `(.L_x_40102) ;  /* 0x0000000000149947 */ /* 0x000fea0003800000 */
[----:B-----5:R-:W-:Y:S01]  /*40b0*/  FADD.FTZ R109, R45, R109 ;  /* 0x0000006d2d6d7221 */ /* 0x020fe20000010000 */
[----:B------:R-:W-:Y:S06]  /*40c0*/  BRA `(.L_x_40102) ;  /* 0x00000000000c7947 */ /* 0x000fec0003800000 */
.L_x_40101:
[----:B-----5:R-:W-:-:S05]  /*40d0*/  HADD2.F32 R110, -RZ, R40.H1_H1 ;  /* 0x30000028ff6e7230 */ /* 0x020fca0000004100 */
[----:B------:R-:W-:-:S04]  /*40e0*/  FADD.FTZ R109, R110, R109 ;  /* 0x0000006d6e6d7221 */ /* 0x000fc80000010000 */
[----:B------:R-:W-:-:S07]  /*40f0*/  @P1 FADD.FTZ R109, R45, R109 ;  /* 0x0000006d2d6d1221 */ /* 0x000fce0000010000 */
.L_x_40102:
[----:B------:R-:W-:Y:S01]  /*4100*/  HADD2.F32 R110, -RZ, R113.H0_H0 ;  /* 0x20000071ff6e7230 */ /* 0x000fe20000004100 */
[----:B------:R-:W-:Y:S06]  /*4110*/  @P2 BRA `(.L_x_40103) ;  /* 0x00000000000c2947 */ /* 0x000fec0003800000 */
[----:B------:R-:W-:Y:S05]  /*4120*/  @!P1 BRA `(.L_x_40104) ;  /* 0x0000000000149947 */ /* 0x000fea0003800000 */
[----:B-----5:R-:W-:Y:S01]  /*4130*/  FADD.FTZ R110, R46, R110 ;  /* 0x0000006e2e6e7221 */ /* 0x020fe20000010000 */
[----:B------:R-:W-:Y:S06]  /*4140*/  BRA `(.L_x_40104) ;  /* 0x00000000000c7947 */ /* 0x000fec0003800000 */
.L_x_40103:
[----:B-----5:R-:W-:-:S05]  /*4150*/  HADD2.F32 R111, -RZ, R41.H0_H0 ;  /* 0x20000029ff6f7230 */ /* 0x020fca0000004100 */
[----:B------:R-:W-:-:S04]  /*4160*/  FADD.FTZ R110, R111, R110 ;  /* 0x0000006e6f6e7221 */ /* 0x000fc80000010000 */
[----:B------:R-:W-:-:S07]  /*4170*/  @P1 FADD.FTZ R110, R46, R110 ;  /* 0x0000006e2e6e1221 */ /* 0x000fce0000010000 */
.L_x_40104:
[----:B------:R-:W-:Y:S01]  /*4180*/  HADD2.F32 R111, -RZ, R113.H1_H1 ;  /* 0x30000071ff6f7230 */ /* 0x000fe20000004100 */
[----:B------:R-:W-:Y:S06]  /*4190*/  @P2 BRA `(.L_x_40105) ;  /* 0x00000000000c2947 */ /* 0x000fec0003800000 */
[----:B------:R-:W-:Y:S05]  /*41a0*/  @!P1 BRA `(.L_x_40106) ;  /* 0x0000000000149947 */ /* 0x000fea0003800000 */
[----:B-----5:R-:W-:Y:S01]  /*41b0*/  FADD.FTZ R111, R47, R111 ;  /* 0x0000006f2f6f7221 */ /* 0x020fe20000010000 */
[----:B------:R-:W-:Y:S06]  /*41c0*/  BRA `(.L_x_40106) ;  /* 0x00000000000c7947 */ /* 0x000fec0003800000 */
.L_x_40105:
[----:B-----5:R-:W-:-:S05]  /*41d0*/  HADD2.F32 R112, -RZ, R41.H1_H1 ;  /* 0x30000029ff707230 */ /* 0x020fca0000004100 */
[----:B------:R-:W-:-:S04]  /*41e0*/  FADD.FTZ R111, R112, R111 ;  /* 0x0000006f706f7221 */ /* 0x000fc80000010000 */
[----:B------:R-:W-:-:S07]  /*41f0*/  @P1 FADD.FTZ R111, R47, R111 ;  /* 0x0000006f2f6f1221 */ /* 0x000fce0000010000 */
.L_x_40106:
[----:B------:R-:W-:Y:S01]  /*4200*/  HADD2.F32 R112, -RZ, R114.H0_H0 ;  /* 0x20000072ff707230 */ /* 0x000fe20000004100 */
[----:B------:R-:W-:Y:S06]  /*4210*/  @P2 BRA `(.L_x_40107) ;  /* 0x00000000000c2947 */ /* 0x000fec0003800000 */
[----:B------:R-:W-:Y:S05]  /*4220*/  @!P1 BRA `(.L_x_40108) ;  /* 0x0000000000149947 */ /* 0x000fea0003800000 */
[----:B-----5:R-:W-:Y:S01]  /*4230*/  FADD.FTZ R112, R48, R112 ;  /* 0x0000007030707221 */ /* 0x020fe20000010000 */
[----:B------:R-:W-:Y:S06]  /*4240*/  BRA `(.L_x_40108) ;  /* 0x00000000000c7947 */ /* 0x000fec0003800000 */
.L_x_40107:
[----:B-----5:R-:W-:-:S05]  /*4250*/  HADD2.F32 R113, -RZ, R42.H0_H0 ;  /* 0x2000002aff717230 */ /* 0x020fca0000004100 */
[----:B------:R-:W-:-:S04]  /*4260*/  FADD.FTZ R112, R113, R112 ;  /* 0x0000007071707221 */ /* 0x000fc80000010000 */
[----:B------:R-:W-:-:S07]  /*4270*/  @P1 FADD.FTZ R112, R48, R112 ;  /* 0x0000007030701221 */ /* 0x000fce0000010000 */
.L_x_40108:
[----:B------:R-:W-:Y:S01]  /*4280*/  HADD2.F32 R113, -RZ, R114.H1_H1 ;  /* 0x30000072ff717230 */ /* 0x000fe20000004100 */
[----:B------:R-:W-:Y:S06]  /*4290*/  @P2 BRA `(.L_x_40109) ;  /* 0x00000000000c2947 */ /* 0x000fec0003800000 */
[----:B------:R-:W-:Y:S05]  /*42a0*/  @!P1 BRA `(.L_x_40110) ;  /* 0x0000000000149947 */ /* 0x000fea0003800000 */
[----:B-----5:R-:W-:Y:S01]  /*42b0*/  FADD.FTZ R113, R49, R113 ;  /* 0x0000007131717221 */ /* 0x020fe20000010000 */
[----:B------:R-:W-:Y:S06]  /*42c0*/  BRA `(.L_x_40110) ;  /* 0x00000000000c7947 */ /* 0x000fec0003800000 */
.L_x_40109:
[----:B-----5:R-:W-:-:S05]  /*42d0*/  HADD2.F32 R114, -RZ, R42.H1_H1 ;  /* 0x3000002aff727230 */ /* 0x020fca0000004100 */
[----:B------:R-:W-:-:S04]  /*42e0*/  FADD.FTZ R113, R114, R113 ;  /* 0x0000007172717221 */ /* 0x000fc80000010000 */
[----:B------:R-:W-:-:S07]  /*42f0*/  @P1 FADD.FTZ R113, R49, R113 ;  /* 0x0000007131711221 */ /* 0x000fce0000010000 */
.L_x_40110:
[----:B------:R-:W-:Y:S01]  /*4300*/  HADD2.F32 R114, -RZ, R115.H0_H0 ;  /* 0x20000073ff727230 */ /* 0x000fe20000004100 */
[----:B------:R-:W-:Y:S06]  /*4310*/  @P2 BRA `(.L_x_40111) ;  /* 0x00000000000c2947 */ /* 0x000fec0003800000 */
[----:B------:R-:W-:Y:S05]  /*4320*/  @!P1 BRA `(.L_x_40112) ;  /* 0x0000000000149947 */ /* 0x000fea0003800000 */
[----:B-----5:R-:W-:Y:S01]  /*4330*/  FADD.FTZ R114, R50, R114 ;  /* 0x0000007232727221 */ /* 0x020fe20000010000 */
[----:B------:R-:W-:Y:S06]  /*4340*/  BRA `(.L_x_40112) ;  /* 0x00000000000c7947 */ /* 0x000fec0003800000 */
.L_x_40111:
[----:B-1-345:R-:W-:-:S05]  /*4350*/  HADD2.F32 R132, -RZ, R43.H0_H0 ;  /* 0x2000002bff847230 */ /* 0x03afca0000004100 */
[----:B------:R-:W-:-:S04]  /*4360*/  FADD.FTZ R114, R132, R114 ;  /* 0x0000007284727221 */ /* 0x000fc80000010000 */
[----:B------:R-:W-:-:S07]  /*4370*/  @P1 FADD.FTZ R114, R50, R114 ;  /* 0x0000007232721221 */ /* 0x000fce0000010000 */
.L_x_40112:
[----:B------:R-:W-:Y:S01]  /*4380*/  HADD2.F32 R115, -RZ, R115.H1_H1 ;  /* 0x30000073ff737230 */ /* 0x000fe20000004100 */
[----:B------:R-:W-:Y:S06]  /*4390*/  @P2 BRA `(.L_x_40113) ;  /* 0x00000000000c2947 */ /* 0x000fec0003800000 */
[----:B------:R-:W-:Y:S05]  /*43a0*/  @!P1 BRA `(.L_x_40114) ;  /* 0x0000000000149947 */ /* 0x000fea0003800000 */
[----:B-----5:R-:W-:Y:S01]  /*43b0*/  FADD.FTZ R115, R51, R115 ;  /* 0x0000007333737221 */ /* 0x020fe20000010000 */
[----:B------:R-:W-:Y:S06]  /*43c0*/  BRA `(.L_x_40114) ;  /* 0x00000000000c7947 */ /* 0x000fec0003800000 */
.L_x_40113:
[----:B-1-345:R-:W-:-:S05]  /*43d0*/  HADD2.F32 R132, -RZ, R43.H1_H1 ;  /* 0x3000002bff847230 */ /* 0x03afca0000004100 */
[----:B------:R-:W-:-:S04]  /*43e0*/  FADD.FTZ R115, R132, R115 ;  /* 0x0000007384737221 */ /* 0x000fc80000010000 */
[----:B------:R-:W-:-:S07]  /*43f0*/  @P1 FADD.FTZ R115, R51, R115 ;  /* 0x0000007333731221 */ /* 0x000fce0000010000 */
.L_x_40114:
[----:B-1-34-:R-:W-:-:S04]  /*4400*/  LEA R132, P1, R134, UR12, 0x5 ;  /* 0x0000000c86847c11 */ /* 0x01afc8000f8228ff */
[C---:B------:R-:W-:Y:S02]  /*4410*/  LEA.HI.X R133, R134.reuse, UR13, RZ, 0x5, P1 ;  /* 0x0000000d86857c11 */ /* 0x040fe400088f2cff */
[----:B------:R-:W-:-:S03]  /*4420*/  IADD3 R134, R134, 0x20, RZ ;  /* 0x0000002086867810 */ /* 0x000fc60007ffe0ff */
[----:B------:R0:W-:Y:S04]  /*4430*/  STG.E.128 desc[UR4][R132.64], R108 ;  /* 0x0000006c84007986 */ /* 0x0001e8000c101d04 */
[----:B------:R0:W-:Y:S02]  /*4440*/  STG.E.128 desc[UR4][R132.64+0x10], R112 ;  /* 0x0000107084007986 */ /* 0x0001e4000c101d04 */
.L_x_40098:
[----:B------:R-:W-:Y:S05]  /*4450*/  BSYNC B0 ;  /* 0x0000000000007941 */ /* 0x000fea0003800000 */
.L_x_40097:
        /* <DEDUP_REMOVED lines=24> */
.L_x_40117:
[----:B-----5:R-:W-:-:S05]  /*45e0*/  HADD2.F32 R117, -RZ, R40.H0_H0 ;  /* 0x20000028ff757230 */ /* 0x020fca0000004100 */
[----:B------:R-:W-:-:S04]  /*45f0*/  FADD.FTZ R116, R117, R116 ;  /* 0x0000007475747221 */ /* 0x000fc80000010000 */
[----:B------:R-:W-:-:S07]  /*4600*/  @P1 FADD.FTZ R116, R44, R116 ;  /* 0x000000742c741221 */ /* 0x000fce0000010000 */
.L_x_40118:
[----:B------:R-:W-:Y:S01]  /*4610*/  HADD2.F32 R117, -RZ, R120.H1_H1 ;  /* 0x30000078ff757230 */ /* 0x000fe20000004100 */
[----:B------:R-:W-:Y:S06]  /*4620*/  @P2 BRA `(.L_x_40119) ;  /* 0x00000000000c2947 */ /* 0x000fec0003800000 */
[----:B------:R-:W-:Y:S05]  /*4630*/  @!P1 BRA `(.L_x_40120) ;  /* 0x0000000000149947 */ /* 0x000fea0003800000 */
[----:B-----5:R-:W-:Y:S01]  /*4640*/  FADD.FTZ R117, R45, R117 ;  /* 0x000000752d757221 */ /* 0x020fe20000010000 */
[----:B------:R-:W-:Y:S06]  /*4650*/  BRA `(.L_x_40120) ;  /* 0x00000000000c7947 */ /* 0x000fec0003800000 */
.L_x_40119:
[----:B-----5:R-:W-:-:S05]  /*4660*/  HADD2.F32 R118, -RZ, R40.H1_H1 ;  /* 0x30000028ff767230 */ /* 0x020fca0000004100 */
[----:B------:R-:W-:-:S04]  /*4670*/  FADD.FTZ R117, R118, R117 ;  /* 0x0000007576757221 */ /* 0x000fc80000010000 */
[----:B------:R-:W-:-:S07]  /*4680*/  @P1 FADD.FTZ R117, R45, R117 ;  /* 0x000000752d751221 */ /* 0x000fce0000010000 */
.L_x_40120:
[----:B------:R-:W-:Y:S01]  /*4690*/  HADD2.F32 R118, -RZ, R121.H0_H0 ;  /* 0x20000079ff767230 */ /* 0x000fe20000004100 */
[----:B------:R-:W-:Y:S06]  /*46a0*/  @P2 BRA `(.L_x_40121) ;  /* 0x00000000000c2947 */ /* 0x000fec0003800000 */
[----:B------:R-:W-:Y:S05]  /*46b0*/  @!P1 BRA `(.L_x_40122) ;  /* 0x0000000000149947 */ /* 0x000fea0003800000 */
[----:B-----5:R-:W-:Y:S01]  /*46c0*/  FADD.FTZ R118, R46, R118 ;  /* 0x000000762e767221 */ /* 0x020fe20000010000 */
[----:B------:R-:W-:Y:S06]  /*46d0*/  BRA `(.L_x_40122) ;  /* 0x00000000000c7947 */ /* 0x000fec0003800000 */
.L_x_40121:
[----:B-----5:R-:W-:-:S05]  /*46e0*/  HADD2.F32 R119, -RZ, R41.H0_H0 ;  /* 0x20000029ff777230 */ /* 0x020fca0000004100 */
[----:B------:R-:W-:-:S04]  /*46f0*/  FADD.FTZ R118, R119, R118 ;  /* 0x0000007677767221 */ /* 0x000fc80000010000 */
[----:B------:R-:W-:-:S07]  /*4700*/  @P1 FADD.FTZ R118, R46, R118 ;  /* 0x000000762e761221 */ /* 0x000fce0000010000 */
.L_x_40122:
[----:B------:R-:W-:Y:S01]  /*4710*/  HADD2.F32 R119, -RZ, R121.H1_H1 ;  /* 0x30000079ff777230 */ /* 0x000fe20000004100 */
[----:B------:R-:W-:Y:S06]  /*4720*/  @P2 BRA `(.L_x_40123) ;  /* 0x00000000000c2947 */ /* 0x000fec0003800000 */
[----:B------:R-:W-:Y:S05]  /*4730*/  @!P1 BRA `(.L_x_40124) ;  /* 0x0000000000149947 */ /* 0x000fea0003800000 */
[----:B-----5:R-:W-:Y:S01]  /*4740*/  FADD.FTZ R119, R47, R119 ;  /* 0x000000772f777221 */ /* 0x020fe20000010000 */
[----:B------:R-:W-:Y:S06]  /*4750*/  BRA `(.L_x_40124) ;  /* 0x00000000000c7947 */ /* 0x000fec0003800000 */
.L_x_40123:
[----:B-----5:R-:W-:-:S05]  /*4760*/  HADD2.F32 R120, -RZ, R41.H1_H1 ;  /* 0x30000029ff787230 */ /* 0x020fca0000004100 */
[----:B------:R-:W-:-:S04]  /*4770*/  FADD.FTZ R119, R120, R119 ;  /* 0x0000007778777221 */ /* 0x000fc80000010000 */
[----:B------:R-:W-:-:S07]  /*4780*/  @P1 FADD.FTZ R119, R47, R119 ;  /* 0x000000772f771221 */ /* 0x000fce0000010000 */
.L_x_40124:
[----:B------:R-:W-:Y:S01]  /*4790*/  HADD2.F32 R120, -RZ, R122.H0_H0 ;  /* 0x2000007aff787230 */ /* 0x000fe20000004100 */
[----:B------:R-:W-:Y:S06]  /*47a0*/  @P2 BRA `(.L_x_40125) ;  /* 0x00000000000c2947 */ /* 0x000fec0003800000 */
[----:B------:R-:W-:Y:S05]  /*47b0*/  @!P1 BRA `(.L_x_40126) ;  /* 0x0000000000149947 */ /* 0x000fea0003800000 */
[----:B-----5:R-:W-:Y:S01]  /*47c0*/  FADD.FTZ R120, R48, R120 ;  /* 0x0000007830787221 */ /* 0x020fe20000010000 */
[----:B------:R-:W-:Y:S06]  /*47d0*/  BRA `(.L_x_40126) ;  /* 0x00000000000c7947 */ /* 0x000fec0003800000 */
.L_x_40125:
[----:B-----5:R-:W-:-:S05]  /*47e0*/  HADD2.F32 R121, -RZ, R42.H0_H0 ;  /* 0x2000002aff797230 */ /* 0x020fca0000004100 */
[----:B------:R-:W-:-:S04]  /*47f0*/  FADD.FTZ R120, R121, R120 ;  /* 0x0000007879787221 */ /* 0x000fc80000010000 */
[----:B------:R-:W-:-:S07]  /*4800*/  @P1 FADD.FTZ R120, R48, R120 ;  /* 0x0000007830781221 */ /* 0x000fce0000010000 */
.L_x_40126:
[----:B------:R-:W-:Y:S01]  /*4810*/  HADD2.F32 R121, -RZ, R122.H1_H1 ;  /* 0x3000007aff797230 */ /* 0x000fe20000004100 */
[----:B------:R-:W-:Y:S06]  /*4820*/  @P2 BRA `(.L_x_40127) ;  /* 0x00000000000c2947 */ /* 0x000fec0003800000 */
[----:B------:R-:W-:Y:S05]  /*4830*/  @!P1 BRA `(.L_x_40128) ;  /* 0x0000000000149947 */ /* 0x000fea0003800000 */
[----:B-----5:R-:W-:Y:S01]  /*4840*/  FADD.FTZ R121, R49, R121 ;  /* 0x0000007931797221 */ /* 0x020fe20000010000 */
[----:B------:R-:W-:Y:S06]  /*4850*/  BRA `(.L_x_40128) ;  /* 0x00000000000c7947 */ /* 0x000fec0003800000 */
.L_x_40127:
[----:B-----5:R-:W-:-:S05]  /*4860*/  HADD2.F32 R122, -RZ, R42.H1_H1 ;  /* 0x3000002aff7a7230 */ /* 0x020fca0000004100 */
[----:B------:R-:W-:-:S04]  /*4870*/  FADD.FTZ R121, R122, R121 ;  /* 0x000000797a797221 */ /* 0x000fc80000010000 */
[----:B------:R-:W-:-:S07]  /*4880*/  @P1 FADD.FTZ R121, R49, R121 ;  /* 0x0000007931791221 */ /* 0x000fce0000010000 */
.L_x_40128:
[----:B------:R-:W-:Y:S01]  /*4890*/  HADD2.F32 R122, -RZ, R123.H0_H0 ;  /* 0x2000007bff7a7230 */ /* 0x000fe20000004100 */
[----:B------:R-:W-:Y:S06]  /*48a0*/  @P2 BRA `(.L_x_40129) ;  /* 0x00000000000c2947 */ /* 0x000fec0003800000 */
[----:B------:R-:W-:Y:S05]  /*48b0*/  @!P1 BRA `(.L_x_40130) ;  /* 0x0000000000149947 */ /* 0x000fea0003800000 */
[----:B-----5:R-:W-:Y:S01]  /*48c0*/  FADD.FTZ R122, R50, R122 ;  /* 0x0000007a327a7221 */ /* 0x020fe20000010000 */
[----:B------:R-:W-:Y:S06]  /*48d0*/  BRA `(.L_x_40130) ;  /* 0x00000000000c7947 */ /* 0x000fec0003800000 */
.L_x_40129:
[----:B-1-345:R-:W-:-:S05]  /*48e0*/  HADD2.F32 R132, -RZ, R43.H0_H0 ;  /* 0x2000002bff847230 */ /* 0x03afca0000004100 */
[----:B------:R-:W-:-:S04]  /*48f0*/  FADD.FTZ R122, R132, R122 ;  /* 0x0000007a847a7221 */ /* 0x000fc80000010000 */
[----:B------:R-:W-:-:S07]  /*4900*/  @P1 FADD.FTZ R122, R50, R122 ;  /* 0x0000007a327a1221 */ /* 0x000fce0000010000 */
.L_x_40130:
[----:B------:R-:W-:Y:S01]  /*4910*/  HADD2.F32 R123, -RZ, R123.H1_H1 ;  /* 0x3000007bff7b7230 */ /* 0x000fe20000004100 */
[----:B------:R-:W-:Y:S06]  /*4920*/  @P2 BRA `(.L_x_40131) ;  /* 0x00000000000c2947 */ /* 0x000fec0003800000 */
[----:B------:R-:W-:Y:S05]  /*4930*/  @!P1 BRA `(.L_x_40132) ;  /* 0x0000000000149947 */ /* 0x000fea0003800000 */
[----:B-----5:R-:W-:Y:S01]  /*4940*/  FADD.FTZ R123, R51, R123 ;  /* 0x0000007b337b7221 */ /* 0x020fe20000010000 */
[----:B------:R-:W-:Y:S06]  /*4950*/  BRA `(.L_x_40132) ;  /* 0x00000000000c7947 */ /* 0x000fec0003800000 */
.L_x_40131:
[----:B-1-345:R-:W-:-:S05]  /*4960*/  HADD2.F32 R132, -RZ, R43.H1_H1 ;  /* 0x3000002bff847230 */ /* 0x03afca0000004100 */
[----:B------:R-:W-:-:S04]  /*4970*/  FADD.FTZ R123, R132, R123 ;  /* 0x0000007b847b7221 */ /* 0x000fc80000010000 */
[----:B------:R-:W-:-:S07]  /*4980*/  @P1 FADD.FTZ R123, R51, R123 ;  /* 0x0000007b337b1221 */ /* 0x000fce0000010000 */
.L_x_40132:
[----:B-1-34-:R-:W-:-:S04]  /*4990*/  LEA R132, P1, R134, UR12, 0x5 ;  /* 0x0000000c86847c11 */ /* 0x01afc8000f8228ff */
[C---:B------:R-:W-:Y:S02]  /*49a0*/  LEA.HI.X R133, R134.reuse, UR13, RZ, 0x5, P1 ;  /* 0x0000000d86857c11 */ /* 0x040fe400088f2cff */
[----:B------:R-:W-:-:S03]  /*49b0*/  IADD3 R134, R134, 0x20, RZ ;  /* 0x0000002086867810 */ /* 0x000fc60007ffe0ff */
[----:B------:R0:W-:Y:S04]  /*49c0*/  STG.E.128 desc[UR4][R132.64], R116 ;  /* 0x0000007484007986 */ /* 0x0001e8000c101d04 */
[----:B------:R0:W-:Y:S02]  /*49d0*/  STG.E.128 desc[UR4][R132.64+0x10], R120 ;  /* 0x0000107884007986 */ /* 0x0001e4000c101d04 */
.L_x_40116:
[----:B------:R-:W-:Y:S05]  /*49e0*/  BSYNC B0 ;  /* 0x0000000000007941 */ /* 0x000fea0003800000 */
.L_x_40115:
        /* <DEDUP_REMOVED lines=24> */
.L_x_40135:
[----:B-----5:R-:W-:-:S05]  /*4b70*/  HADD2.F32 R125, -RZ, R40.H0_H0 ;  /* 0x20000028ff7d7230 */ /* 0x020fca0000004100 */
[----:B------:R-:W-:-:S04]  /*4b80*/  FADD.FTZ R124, R125, R124 ;  /* 0x0000007c7d7c7221 */ /* 0x000fc80000010000 */
[----:B------:R-:W-:-:S07]  /*4b90*/  @P1 FADD.FTZ R124, R44, R124 ;  /* 0x0000007c2c7c1221 */ /* 0x000fce0000010000 */
.L_x_40136:
[----:B------:R-:W-:Y:S01]  /*4ba0*/  HADD2.F32 R125, -RZ, R128.H1_H1 ;  /* 0x30000080ff7d7230 */ /* 0x000fe20000004100 */
[----:B------:R-:W-:Y:S06]  /*4bb0*/  @P2 BRA `(.L_x_40137) ;  /* 0x00000000000c2947 */ /* 0x000fec0003800000 */
[----:B------:R-:W-:Y:S05]  /*4bc0*/  @!P1 BRA `(.L_x_40138) ;  /* 0x0000000000149947 */ /* 0x000fea0003800000 */
[----:B-----5:R-:W-:Y:S01]  /*4bd0*/  FADD.FTZ R125, R45, R125 ;  /* 0x0000007d2d7d7221 */ /* 0x020fe20000010000 */
[----:B------:R-:W-:Y:S06]  /*4be0*/  BRA `(.L_x_40138) ;  /* 0x00000000000c7947 */ /* 0x000fec0003800000 */
.L_x_40137:
[----:B-----5:R-:W-:-:S05]  /*4bf0*/  HADD2.F32 R126, -RZ, R40.H1_H1 ;  /* 0x30000028ff7e7230 */ /* 0x020fca0000004100 */
[----:B------:R-:W-:-:S04]  /*4c00*/  FADD.FTZ R125, R126, R125 ;  /* 0x0000007d7e7d7221 */ /* 0x000fc80000010000 */
[----:B------:R-:W-:-:S07]  /*4c10*/  @P1 FADD.FTZ R125, R45, R125 ;  /* 0x0000007d2d7d1221 */ /* 0x000fce0000010000 */
.L_x_40138:
[----:B------:R-:W-:Y:S01]  /*4c20*/  HADD2.F32 R126, -RZ, R129.H0_H0 ;  /* 0x20000081ff7e7230 */ /* 0x000fe20000004100 */
[----:B------:R-:W-:Y:S06]  /*4c30*/  @P2 BRA `(.L_x_40139) ;  /* 0x00000000000c2947 */ /* 0x000fec0003800000 */
[----:B------:R-:W-:Y:S05]  /*4c40*/  @!P1 BRA `(.L_x_40140) ;  /* 0x0000000000149947 */ /* 0x000fea0003800000 */
[----:B-----5:R-:W-:Y:S01]  /*4c50*/  FADD.FTZ R126, R46, R126 ;  /* 0x0000007e2e7e7221 */ /* 0x020fe20000010000 */
[----:B------:R-:W-:Y:S06]  /*4c60*/  BRA `(.L_x_40140) ;  /* 0x00000000000c7947 */ /* 0x000fec0003800000 */
.L_x_40139:
[----:B-----5:R-:W-:-:S05]  /*4c70*/  HADD2.F32 R127, -RZ, R41.H0_H0 ;  /* 0x20000029ff7f7230 */ /* 0x020fca0000004100 */
[----:B------:R-:W-:-:S04]  /*4c80*/  FADD.FTZ R126, R127, R126 ;  /* 0x0000007e7f7e7221 */ /* 0x000fc80000010000 */
[----:B------:R-:W-:-:S07]  /*4c90*/  @P1 FADD.FTZ R126, R46, R126 ;  /* 0x0000007e2e7e1221 */ /* 0x000fce0000010000 */
.L_x_40140:
[----:B------:R-:W-:Y:S01]  /*4ca0*/  HADD2.F32 R127, -RZ, R129.H1_H1 ;  /* 0x30000081ff7f7230 */ /* 0x000fe20000004100 */
[----:B------:R-:W-:Y:S06]  /*4cb0*/  @P2 BRA `(.L_x_40141) ;  /* 0x00000000000c2947 */ /* 0x000fec0003800000 */
[----:B------:R-:W-:Y:S05]  /*4cc0*/  @!P1 BRA `(.L_x_40142) ;  /* 0x0000000000149947 */ /* 0x000fea0003800000 */
[----:B-----5:R-:W-:Y:S01]  /*4cd0*/  FADD.FTZ R127, R47, R127 ;  /* 0x0000007f2f7f7221 */ /* 0x020fe20000010000 */
[----:B------:R-:W-:Y:S06]  /*4ce0*/  BRA `(.L_x_40142) ;  /* 0x00000000000c7947 */ /* 0x000fec0003800000 */
.L_x_40141:
[----:B-----5:R-:W-:-:S05]  /*4cf0*/  HADD2.F32 R128, -RZ, R41.H1_H1 ;  /* 0x30000029ff807230 */ /* 0x020fca0000004100 */
[----:B------:R-:W-:-:S04]  /*4d00*/  FADD.FTZ R127, R128, R127 ;  /* 0x0000007f807f7221 */ /* 0x000fc80000010000 */
[----:B------:R-:W-:-:S07]  /*4d10*/  @P1 FADD.FTZ R127, R47, R127 ;  /* 0x0000007f2f7f1221 */ /* 0x000fce0000010000 */
.L_x_40142:
[----:B------:R-:W-:Y:S01]  /*4d20*/  HADD2.F32 R128, -RZ, R130.H0_H0 ;  /* 0x20000082ff807230 */ /* 0x000fe20000004100 */
[----:B------:R-:W-:Y:S06]  /*4d30*/  @P2 BRA `(.L_x_40143) ;  /* 0x00000000000c2947 */ /* 0x000fec0003800000 */
[----:B------:R-:W-:Y:S05]  /*4d40*/  @!P1 BRA `(.L_x_40144) ;  /* 0x0000000000149947 */ /* 0x000fea0003800000 */
[----:B-----5:R-:W-:Y:S01]  /*4d50*/  FADD.FTZ R128, R48, R128 ;  /* 0x0000008030807221 */ /* 0x020fe20000010000 */
[----:B------:R-:W-:Y:S06]  /*4d60*/  BRA `(.L_x_40144) ;  /* 0x00000000000c7947 */ /* 0x000fec0003800000 */
.L_x_40143:
[----:B-----5:R-:W-:-:S05]  /*4d70*/  HADD2.F32 R129, -RZ, R42.H0_H0 ;  /* 0x2000002aff817230 */ /* 0x020fca0000004100 */
[----:B------:R-:W-:-:S04]  /*4d80*/  FADD.FTZ R128, R129, R128 ;  /* 0x0000008081807221 */ /* 0x000fc80000010000 */
[----:B------:R-:W-:-:S07]  /*4d90*/  @P1 FADD.FTZ R128, R48, R128 ;  /* 0x0000008030801221 */ /* 0x000fce0000010000 */
.L_x_40144:
[----:B------:R-:W-:Y:S01]  /*4da0*/  HADD2.F32 R129, -RZ, R130.H1_H1 ;  /* 0x30000082ff817230 */ /* 0x000fe20000004100 */
[----:B------:R-:W-:Y:S06]  /*4db0*/  @P2 BRA `(.L_x_40145) ;  /* 0x00000000000c2947 */ /* 0x000fec0003800000 */
[----:B------:R-:W-:Y:S05]  /*4dc0*/  @!P1 BRA `(.L_x_40146) ;  /* 0x0000000000149947 */ /* 0x000fea0003800000 */
[----:B-----5:R-:W-:Y:S01]  /*4dd0*/  FADD.FTZ R129, R49, R129 ;  /* 0x0000008131817221 */ /* 0x020fe20000010000 */
[----:B------:R-:W-:Y:S06]  /*4de0*/  BRA `(.L_x_40146) ;  /* 0x00000000000c7947 */ /* 0x000fec0003800000 */
.L_x_40145:
[----:B-----5:R-:W-:-:S05]  /*4df0*/  HADD2.F32 R130, -RZ, R42.H1_H1 ;  /* 0x3000002aff827230 */ /* 0x020fca0000004100 */
[----:B------:R-:W-:-:S04]  /*4e00*/  FADD.FTZ R129, R130, R129 ;  /* 0x0000008182817221 */ /* 0x000fc80000010000 */
[----:B------:R-:W-:-:S07]  /*4e10*/  @P1 FADD.FTZ R129, R49, R129 ;  /* 0x0000008131811221 */ /* 0x000fce0000010000 */
.L_x_40146:
[----:B------:R-:W-:Y:S01]  /*4e20*/  HADD2.F32 R130, -RZ, R131.H0_H0 ;  /* 0x20000083ff827230 */ /* 0x000fe20000004100 */
[----:B------:R-:W-:Y:S06]  /*4e30*/  @P2 BRA `(.L_x_40147) ;  /* 0x00000000000c2947 */ /* 0x000fec0003800000 */
[----:B------:R-:W-:Y:S05]  /*4e40*/  @!P1 BRA `(.L_x_40148) ;  /* 0x0000000000149947 */ /* 0x000fea0003800000 */
[----:B-----5:R-:W-:Y:S01]  /*4e50*/  FADD.FTZ R130, R50, R130 ;  /* 0x0000008232827221 */ /* 0x020fe20000010000 */
[----:B------:R-:W-:Y:S06]  /*4e60*/  BRA `(.L_x_40148) ;  /* 0x00000000000c7947 */ /* 0x000fec0003800000 */
.L_x_40147:
[----:B-1-345:R-:W-:-:S05]  /*4e70*/  HADD2.F32 R132, -RZ, R43.H0_H0 ;  /* 0x2000002bff847230 */ /* 0x03afca0000004100 */
[----:B------:R-:W-:-:S04]  /*4e80*/  FADD.FTZ R130, R132, R130 ;  /* 0x0000008284827221 */ /* 0x000fc80000010000 */
[----:B------:R-:W-:-:S07]  /*4e90*/  @P1 FADD.FTZ R130, R50, R130 ;  /* 0x0000008232821221 */ /* 0x000fce0000010000 */
.L_x_40148:
[----:B------:R-:W-:Y:S01]  /*4ea0*/  HADD2.F32 R131, -RZ, R131.H1_H1 ;  /* 0x30000083ff837230 */ /* 0x000fe20000004100 */
[----:B------:R-:W-:Y:S06]  /*4eb0*/  @P2 BRA `(.L_x_40149) ;  /* 0x00000000000c2947 */ /* 0x000fec0003800000 */
[----:B------:R-:W-:Y:S05]  /*4ec0*/  @!P1 BRA `(.L_x_40150) ;  /* 0x0000000000149947 */ /* 0x000fea0003800000 */
[----:B-----5:R-:W-:Y:S01]  /*4ed0*/  FADD.FTZ R131, R51, R131 ;  /* 0x0000008333837221 */ /* 0x020fe20000010000 */
[----:B------:R-:W-:Y:S06]  /*4ee0*/  BRA `(.L_x_40150) ;  /* 0x00000000000c7947 */ /* 0x000fec0003800000 */
.L_x_40149:
[----:B-1-345:R-:W-:-:S05]  /*4ef0*/  HADD2.F32 R132, -RZ, R43.H1_H1 ;  /* 0x3000002bff847230 */ /* 0x03afca0000004100 */
[----:B------:R-:W-:-:S04]  /*4f00*/  FADD.FTZ R131, R132, R131 ;  /* 0x0000008384837221 */ /* 0x000fc80000010000 */
[----:B------:R-:W-:-:S07]  /*4f10*/  @P1 FADD.FTZ R131, R51, R131 ;  /* 0x0000008333831221 */ /* 0x000fce0000010000 */
.L_x_40150:
[----:B-1-34-:R-:W-:-:S04]  /*4f20*/  LEA R132, P1, R134, UR12, 0x5 ;  /* 0x0000000c86847c11 */ /* 0x01afc8000f8228ff */
[----:B------:R-:W-:-:S05]  /*4f30*/  LEA.HI.X R133, R134, UR13, RZ, 0x5, P1 ;  /* 0x0000000d86857c11 */ /* 0x000fca00088f2cff */
[----:B------:R0:W-:Y:S04]  /*4f40*/  STG.E.128 desc[UR4][R132.64], R124 ;  /* 0x0000007c84007986 */ /* 0x0001e8000c101d04 */
[----:B------:R0:W-:Y:S02]  /*4f50*/  STG.E.128 desc[UR4][R132.64+0x10], R128 ;  /* 0x0000108084007986 */ /* 0x0001e4000c101d04 */
.L_x_40134:
[----:B------:R-:W-:Y:S05]  /*4f60*/  BSYNC B0 ;  /* 0x0000000000007941 */ /* 0x000fea0003800000 */
.L_x_40133:
        /* <DEDUP_REMOVED lines=290> */
.L_x_40184:
        /* <DEDUP_REMOVED lines=77> */
.L_x_40153:
[----:B------:R-:W-:Y:S05]  /*6660*/  BSYNC B0 ;  /* 0x0000000000007941 */ /* 0x000fea0003800000 */
.L_x_40152:
[----:B------:R-:W-:Y:S01]  /*6670*/  ISETP.GE.U32.AND P2, PT, R155, 0x40, PT ;  /* 0x000000409b00780c */ /* 0x000fe20003f46070 */
        /* <DEDUP_REMOVED lines=35> */
.L_x_40155:
[----:B------:R-:W-:Y:S05]  /*68b0*/  BSYNC B0 ;  /* 0x0000000000007941 */ /* 0x000fea0003800000 */
.L_x_40154:
        /* <DEDUP_REMOVED lines=36> */
.L_x_40157:
[----:B------:R-:W-:Y:S05]  /*6b00*/  BSYNC B0 ;  /* 0x0000000000007941 */ /* 0x000fea0003800000 */
.L_x_40156:
        /* <DEDUP_REMOVED lines=36> */
.L_x_40159:
[----:B------:R-:W-:Y:S05]  /*6d50*/  BSYNC B0 ;  /* 0x0000000000007941 */ /* 0x000fea0003800000 */
.L_x_40158:
        /* <DEDUP_REMOVED lines=36> */
.L_x_40161:
[----:B------:R-:W-:Y:S05]  /*6fa0*/  BSYNC B0 ;  /* 0x0000000000007941 */ /* 0x000fea0003800000 */
.L_x_40160:
        /* <DEDUP_REMOVED lines=36> */
.L_x_40163:
[----:B------:R-:W-:Y:S05]  /*71f0*/  BSYNC B0 ;  /* 0x0000000000007941 */ /* 0x000fea0003800000 */
.L_x_40162:
        /* <DEDUP_REMOVED lines=37> */
.L_x_40165:
[----:B------:R-:W-:Y:S05]  /*7450*/  BSYNC B0 ;  /* 0x0000000000007941 */ /* 0x000fea0003800000 */
.L_x_40164:
        /* <DEDUP_REMOVED lines=37> */
.L_x_40167:
[----:B------:R-:W-:Y:S05]  /*76b0*/  BSYNC B0 ;  /* 0x0000000000007941 */ /* 0x000fea0003800000 */
.L_x_40166:
        /* <DEDUP_REMOVED lines=14> */
[----:B-----5:R-:W-:Y:S01]  /*77a0*/  FFMA.FTZ R133, R16, R133, R8 ;  /* 0x0000008510857223 */ /* 0x020fe20000010008 */
        /* <DEDUP_REMOVED lines=22> */
.L_x_40169:
[----:B------:R-:W-:Y:S05]  /*7910*/  BSYNC B0 ;  /* 0x0000000000007941 */ /* 0x000fea0003800000 */
.L_x_40168:
        /* <DEDUP_REMOVED lines=23> */
[----:B-----5:R-:W-:Y:S01]  /*7a90*/  FFMA.FTZ R132, R0, R132, R163 ;  /* 0x0000008400847223 */ /* 0x020fe200000100a3 */
        /* <DEDUP_REMOVED lines=12> */
.L_x_40171:
[----:B------:R-:W-:Y:S05]  /*7b60*/  BSYNC B0 ;  /* 0x0000000000007941 */ /* 0x000fea0003800000 */
.L_x_40170:
[----:B01234-:R-:W0:Y:S02]  /*7b70*/  LDC.64 R132, c[0x0][0x210] ;  /* 0x00008400ff847b82 */ /* 0x01fe240000000a00 */
[----:B0-----:R-:W-:-:S04]  /*7b80*/  LEA R171, R132, R171, 0x2 ;  /* 0x000000ab84ab7211 */ /* 0x001fc800078e10ff */
[----:B------:R-:W-:-:S13]  /*7b90*/  ISETP.GE.AND P1, PT, R171, R133, PT ;  /* 0x00000085ab00720c */ /* 0x000fda0003f26270 */
[----:B------:R-:W-:Y:S05]  /*7ba0*/  @!P1 BRA `(.L_x_40172) ;  /* 0xffffff9800f49947 */ /* 0x000fea000383ffff */
[----:B------:R-:W-:Y:S05]  /*7bb0*/  EXIT ;  /* 0x000000000000794d */ /* 0x000fea0003800000 */
.L_x_40151:
        /* <DEDUP_REMOVED lines=8> */
.L_x_40174:
[----:B------:R-:W-:Y:S05]  /*7c40*/  BSYNC B0 ;  /* 0x0000000000007941 */ /* 0x000fea0003800000 */
.L_x_40173:
        /* <DEDUP_REMOVED lines=9> */
.L_x_40175:
[----:B------:R-:W-:Y:S01]  /*7ce0*/  HFMA2.MMA R134, -RZ, RZ, 0, 2.384185791015625e-07 ;  /* 0x00000004ff867435 */ /* 0x000fe200000001ff */
[----:B------:R-:W-:Y:S01]  /*7cf0*/  FADD.FTZ R135, R135, R132 ;  /* 0x0000008487877221 */ /* 0x000fe20000010000 */
[----:B------:R-:W-:-:S04]  /*7d00*/  MOV R132, 0xffffffff ;  /* 0xffffffff00847802 */ /* 0x000fc80000000f00 */
[----:B------:R-:W-:-:S07]  /*7d10*/  MOV R175, R135 ;  /* 0x0000008700af7202 */ /* 0x000fce0000000f00 */
[----:B------:R-:W-:Y:S05]  /*7d20*/  WARPSYNC.COLLECTIVE R132, `(.L_x_40176) ;  /* 0x0000000084087348 */ /* 0x000fea0003c00000 */
[----:B------:R0:W1:Y:S02]  /*7d30*/  SHFL.BFLY P6, R132, R175, R134, R133 ;  /* 0x0c000086af847389 */ /* 0x00006400000c0085 */
[----:B01----:R-:W-:Y:S01]  /*7d40*/  ENDCOLLECTIVE ;  /* 0x000000000000791b */ /* 0x003fe20003800000 */
.L_x_40176:
[----:B------:R-:W-:Y:S01]  /*7d50*/  HFMA2.MMA R134, -RZ, RZ, 0, 4.76837158203125e-07 ;  /* 0x00000008ff867435 */ /* 0x000fe200000001ff */
[----:B------:R-:W-:Y:S01]  /*7d60*/  FADD.FTZ R135, R135, R132 ;  /* 0x0000008487877221 */ /* 0x000fe20000010000 */
[----:B------:R-:W-:-:S04]  /*7d70*/  MOV R132, 0xffffffff ;  /* 0xffffffff00847802 */ /* 0x000fc80000000f00 */
[----:B------:R-:W-:-:S07]  /*7d80*/  MOV R175, R135 ;  /* 0x0000008700af7202 */ /* 0x000fce0000000f00 */
[----:B------:R-:W-:Y:S05]  /*7d90*/  WARPSYNC.COLLECTIVE R132, `(.L_x_40177) ;  /* 0x0000000084087348 */ /* 0x000fea0003c00000 */
[----:B------:R0:W1:Y:S02]  /*7da0*/  SHFL.BFLY P6, R132, R175, R134, R133 ;  /* 0x0c000086af847389 */ /* 0x00006400000c0085 */
[----:B01----:R-:W-:Y:S01]  /*7db0*/  ENDCOLLECTIVE ;  /* 0x000000000000791b */ /* 0x003fe20003800000 */
.L_x_40177:
[----:B------:R-:W-:Y:S01]  /*7dc0*/  HFMA2.MMA R134, -RZ, RZ, 0, 9.5367431640625e-07 ;  /* 0x00000010ff867435 */ /* 0x000fe200000001ff */
[----:B------:R-:W-:Y:S01]  /*7dd0*/  FADD.FTZ R135, R135, R132 ;  /* 0x0000008487877221 */ /* 0x000fe20000010000 */
[----:B------:R-:W-:-:S04]  /*7de0*/  MOV R132, 0xffffffff ;  /* 0xffffffff00847802 */ /* 0x000fc80000000f00 */
[----:B------:R-:W-:-:S07]  /*7df0*/  MOV R175, R135 ;  /* 0x0000008700af7202 */ /* 0x000fce0000000f00 */
[----:B------:R-:W-:Y:S05]  /*7e00*/  WARPSYNC.COLLECTIVE R132, `(.L_x_40178) ;  /* 0x0000000084087348 */ /* 0x000fea0003c00000 */
[----:B------:R0:W1:Y:S02]  /*7e10*/  SHFL.BFLY P6, R132, R175, R134, R133 ;  /* 0x0c000086af847389 */ /* 0x00006400000c0085 */
[----:B01----:R-:W-:Y:S01]  /*7e20*/  ENDCOLLECTIVE ;  /* 0x000000000000791b */ /* 0x003fe20003800000 */
.L_x_40178:
        /* <DEDUP_REMOVED lines=175> */
.L_x_40179:
[----:B------:R-:W-:Y:S01]  /*8920*/  HFMA2.MMA R134, -RZ, RZ, 0, 1.1920928955078125e-07 ;  /* 0x00000002ff867435 */ /* 0x000fe200000001ff */
[----:B------:R-:W-:Y:S01]  /*8930*/  FADD.FTZ R135, R135, R132 ;  /* 0x0000008487877221 */ /* 0x000fe20000010000 */
[----:B------:R-:W-:-:S04]  /*8940*/  MOV R132, 0xffffffff ;  /* 0xffffffff00847802 */ /* 0x000fc80000000f00 */
[----:B------:R-:W-:-:S07]  /*8950*/  MOV R175, R135 ;  /* 0x0000008700af7202 */ /* 0x000fce0000000f00 */
[----:B------:R-:W-:Y:S05]  /*8960*/  WARPSYNC.COLLECTIVE R132, `(.L_x_40180) ;  /* 0x0000000084087348 */ /* 0x000fea0003c00000 */
[----:B------:R0:W1:Y:S02]  /*8970*/  SHFL.BFLY P6, R132, R175, R134, R133 ;  /* 0x0c000086af847389 */ /* 0x00006400000c0085 */
[----:B01----:R-:W-:Y:S01]  /*8980*/  ENDCOLLECTIVE ;  /* 0x000000000000791b */ /* 0x003fe20003800000 */
.L_x_40180:
[----:B------:R-:W-:Y:S01]  /*8990*/  HFMA2.MMA R134, -RZ, RZ, 0, 2.384185791015625e-07 ;  /* 0x00000004ff867435 */ /* 0x000fe200000001ff */
[----:B------:R-:W-:Y:S01]  /*89a0*/  FADD.FTZ R135, R135, R132 ;  /* 0x0000008487877221 */ /* 0x000fe20000010000 */
[----:B------:R-:W-:-:S04]  /*89b0*/  MOV R132, 0xffffffff ;  /* 0xffffffff00847802 */ /* 0x000fc80000000f00 */
[----:B------:R-:W-:-:S07]  /*89c0*/  MOV R175, R135 ;  /* 0x0000008700af7202 */ /* 0x000fce0000000f00 */
[----:B------:R-:W-:Y:S05]  /*89d0*/  WARPSYNC.COLLECTIVE R132, `(.L_x_40181) ;  /* 0x0000000084087348 */ /* 0x000fea0003c00000 */
[----:B------:R0:W1:Y:S02]  /*89e0*/  SHFL.BFLY P6, R132, R175, R134, R133 ;  /* 0x0c000086af847389 */ /* 0x00006400000c0085 */
[----:B01----:R-:W-:Y:S01]  /*89f0*/  ENDCOLLECTIVE ;  /* 0x000000000000791b */ /* 0x003fe20003800000 */
.L_x_40181:
[----:B------:R-:W-:Y:S01]  /*8a00*/  HFMA2.MMA R134, -RZ, RZ, 0, 4.76837158203125e-07 ;  /* 0x00000008ff867435 */ /* 0x000fe200000001ff */
[----:B------:R-:W-:Y:S01]  /*8a10*/  FADD.FTZ R135, R135, R132 ;  /* 0x0000008487877221 */ /* 0x000fe20000010000 */
[----:B------:R-:W-:-:S04]  /*8a20*/  MOV R132, 0xffffffff ;  /* 0xffffffff00847802 */ /* 0x000fc80000000f00 */
[----:B------:R-:W-:-:S07]  /*8a30*/  MOV R175, R135 ;  /* 0x0000008700af7202 */ /* 0x000fce0000000f00 */
[----:B------:R-:W-:Y:S05]  /*8a40*/  WARPSYNC.COLLECTIVE R132, `(.L_x_40182) ;  /* 0x0000000084087348 */ /* 0x000fea0003c00000 */
[----:B------:R0:W1:Y:S02]  /*8a50*/  SHFL.BFLY P6, R132, R175, R134, R133 ;  /* 0x0c000086af847389 */ /* 0x00006400000c0085 */
[----:B01----:R-:W-:Y:S01]  /*8a60*/  ENDCOLLECTIVE ;  /* 0x000000000000791b */ /* 0x003fe20003800000 */
.L_x_40182:
[----:B------:R-:W-:Y:S01]  /*8a70*/  HFMA2.MMA R134, -RZ, RZ, 0, 9.5367431640625e-07 ;  /* 0x00000010ff867435 */ /* 0x000fe200000001ff */
[----:B------:R-:W-:Y:S01]  /*8a80*/  FADD.FTZ R135, R135, R132 ;  /* 0x0000008487877221 */ /* 0x000fe20000010000 */
[----:B------:R-:W-:-:S04]  /*8a90*/  MOV R132, 0xffffffff ;  /* 0xffffffff00847802 */ /* 0x000fc80000000f00 */
[----:B------:R-:W-:-:S07]  /*8aa0*/  MOV R175, R135 ;  /* 0x0000008700af7202 */ /* 0x000fce0000000f00 */
[----:B------:R-:W-:Y:S05]  /*8ab0*/  WARPSYNC.COLLECTIVE R132, `(.L_x_40183) ;  /* 0x0000000084087348 */ /* 0x000fea0003c00000 */
[----:B------:R0:W1:Y:S02]  /*8ac0*/  SHFL.BFLY P6, R132, R175, R134, R133 ;  /* 0x0c000086af847389 */ /* 0x00006400000c0085 */
[----:B01----:R-:W-:Y:S01]  /*8ad0*/  ENDCOLLECTIVE ;  /* 0x000000000000791b */ /* 0x003fe20003800000 */
.L_x_40183:
[----:B------:R-:W-:Y:S05]  /*8ae0*/  BRA `(.L_x_40184) ;  /* 0xffffffd400a87947 */ /* 0x000fea000383ffff */
.L_x_40185:
        /* <DEDUP_REMOVED lines=9> */
.L_x_66084:


//--------------------- .text._ZN10layer_norm31ln_parallel_residual_fwd_kernelINS_13Kernel_traitsI6__halfS2_fS2_fjLj2560ELj1ELj4ELj1ELj16ENS_18Kernel_traits_baseILj2560ES2_S2_fS2_fjLj128EEEEELb0ELb1ELb1EEEvNS_9FwdParamsE --------------------------
	.section	.text._ZN10layer_norm31ln_parallel_residual_fwd_kernelINS_13Kernel_traitsI6__halfS2_fS2_fjLj2560ELj1ELj4ELj1ELj16ENS_18Kernel_traits_baseILj2560ES2_S2_fS2_fjLj128EEEEELb0ELb1ELb1EEEvNS_9FwdParamsE,"ax",@progbits
	.align	128
        .global         _ZN10layer_norm31ln_parallel_residual_fwd_kernelINS_13Kernel_traitsI6__halfS2_fS2_fjLj2560ELj1ELj4ELj1ELj16ENS_18Kernel_traits_baseILj2560ES2_S2_fS2_fjLj128EEEEELb0ELb1ELb1EEEvNS_9FwdParamsE
        .type           _ZN10layer_norm31ln_parallel_residual_fwd_kernelINS_13Kernel_traitsI6__halfS2_fS2_fjLj2560ELj1ELj4ELj1ELj16ENS_18Kernel_traits_baseILj2560ES2_S2_fS2_fjLj128EEEEELb0ELb1ELb1EEEvNS_9FwdParamsE,@function
        .size           _ZN10layer_norm31ln_parallel_residual_fwd_kernelINS_13Kernel_traitsI6__halfS2_fS2_fjLj2560ELj1ELj4ELj1ELj16ENS_18Kernel_traits_baseILj2560ES2_S2_fS2_fjLj128EEEEELb0ELb1ELb1EEEvNS_9FwdParamsE,(.L_x_66085 - _ZN10layer_norm31ln_parallel_residual_fwd_kernelINS_13Kernel_traitsI6__halfS2_fS2_fjLj2560ELj1ELj4ELj1ELj16ENS_18Kernel_traits_baseILj2560ES2_S2_fS2_fjLj128EEEEELb0ELb1ELb1EEEvNS_9FwdParamsE)
        .other          _ZN10layer_norm31ln_parallel_residual_fwd_kernelINS_13Kernel_traitsI6__halfS2_fS2_fjLj2560ELj1ELj4ELj1ELj16ENS_18Kernel_traits_baseILj2560ES2_S2_fS2_fjLj128EEEEELb0ELb1ELb1EEEvNS_9FwdParamsE,@"STO_CUDA_ENTRY STV_DEFAULT"
_ZN10layer_norm31ln_parallel_residual_fwd_kernelINS_13Kernel_traitsI6__halfS2_fS2_fjLj2560ELj1ELj4ELj1ELj16ENS_18Kernel_traits_baseILj2560ES2_S2_fS2_fjLj128EEEEELb0ELb1ELb1EEEvNS_9FwdParamsE:
.text._ZN10layer_norm31ln_parallel_residual_fwd_kernelINS_13Kernel_traitsI6__halfS2_fS2_fjLj2560ELj1ELj4ELj1ELj16ENS_18Kernel_traits_baseILj2560ES2_S2_fS2_fjLj128EEEEELb0ELb1ELb1EEEvNS_9FwdParamsE:
        /* <DEDUP_REMOVED lines=49> */
[----:B------:R-:W-:Y:S01]  /*0310*/  ULDC.64 UR6, c[0x0][0x228] ;  /* 0x00008a0000067ab9 */ /* 0x000fe20000000a00 */
[--C-:B------:R-:W-:Y:S01]  /*0320*/  HADD2.F32 R181, -RZ, R12.reuse.H0_H0 ;  /* 0x2000000cffb57230 */ /* 0x100fe20000004100 */
[----:B------:R-:W-:Y:S01]  /*0330*/  ISETP.NE.U32.AND P0, PT, RZ, UR6, PT ;  /* 0x00000006ff007c0c */ /* 0x000fe2000bf05070 */
[----:B------:R-:W-:Y:S01]  /*0340*/  HADD2.F32 R180, -RZ, R12.H1_H1 ;  /* 0x3000000cffb47230 */ /* 0x000fe20000004100 */
[----:B------:R-:W-:Y:S01]  /*0350*/  BSSY B0, `(.L_x_40186) ;  /* 0x0000606000007945 */ /* 0x000fe20003800000 */
        /* <DEDUP_REMOVED lines=31> */
[----:B------:R-:W5:Y:S01]  /*0550*/  LDG.E.128 R124, desc[UR4][R2.64+0x1000] ;  /* 0x00100004027c7981 */ /* 0x000f62000c1e1d00 */
[----:B------:R-:W-:Y:S02]  /*0560*/  HADD2.F32 R30, -RZ, R21.H1_H1 ;  /* 0x30000015ff1e7230 */ /* 0x000fe40000004100 */
[--C-:B------:R-:W-:Y:S01]  /*0570*/  HADD2.F32 R29, -RZ, R22.reuse.H0_H0 ;  /* 0x20000016ff1d7230 */ /* 0x100fe20000004100 */
[----:B------:R0:W5:Y:S01]  /*0580*/  LDG.E.128 R120, desc[UR4][R2.64+0x1200] ;  /* 0x0012000402787981 */ /* 0x000162000c1e1d00 */
[----:B------:R-:W-:Y:S01]  /*0590*/  HADD2.F32 R28, -RZ, R22.H1_H1 ;  /* 0x30000016ff1c7230 */ /* 0x000fe20000004100 */
[----:B------:R-:W-:Y:S01]  /*05a0*/  ISETP.NE.AND.EX P0, PT, RZ, UR7, PT, P0 ;  /* 0x00000007ff007c0c */ /* 0x000fe2000bf05300 */
[--C-:B------:R-:W-:Y:S01]  /*05b0*/  HADD2.F32 R27, -RZ, R23.reuse.H0_H0 ;  /* 0x20000017ff1b7230 */ /* 0x100fe20000004100 */
[----:B------:R-:W-:Y:S01]  /*05c0*/  ISETP.NE.AND P3, PT, RZ, UR6, PT ;  /* 0x00000006ff007c0c */ /* 0x000fe2000bf65270 */
[----:B------:R-:W-:Y:S01]  /*05d0*/  HADD2.F32 R26, -RZ, R23.H1_H1 ;  /* 0x30000017ff1a7230 */ /* 0x000fe20000004100 */
[----:B------:R-:W-:Y:S01]  /*05e0*/  ULDC UR6, c[0x0][0x218] ;  /* 0x0000860000067ab9 */ /* 0x000fe20000000800 */
        /* <DEDUP_REMOVED lines=57> */
.L_x_40348:
[----:B--2---:R-:W0:Y:S01]  /*0980*/  LDC.64 R32, c[0x0][0x220] ;  /* 0x00008800ff207b82 */ /* 0x004e220000000a00 */
        /* <DEDUP_REMOVED lines=22> */
.L_x_40187:
[----:B-----5:R-:W-:-:S05]  /*0af0*/  HADD2.F32 R35, -RZ, R116.H0_H0 ;  /* 0x20000074ff237230 */ /* 0x020fca0000004100 */
[----:B------:R-:W-:-:S04]  /*0b00*/  FADD.FTZ R104, R104, R35 ;  /* 0x0000002368687221 */ /* 0x000fc80000010000 */
[----:B------:R-:W-:-:S07]  /*0b10*/  @P1 FADD.FTZ R104, R112, R104 ;  /* 0x0000006870681221 */ /* 0x000fce0000010000 */
.L_x_40188:
[----:B------:R-:W-:Y:S01]  /*0b20*/  HADD2.F32 R105, -RZ, R100.H1_H1 ;  /* 0x30000064ff697230 */ /* 0x000fe20000004100 */
[----:B------:R-:W-:Y:S06]  /*0b30*/  @P2 BRA `(.L_x_40189) ;  /* 0x00000000000c2947 */ /* 0x000fec0003800000 */
[----:B------:R-:W-:Y:S05]  /*0b40*/  @!P1 BRA `(.L_x_40190) ;  /* 0x0000000000149947 */ /* 0x000fea0003800000 */
[----:B-----5:R-:W-:Y:S01]  /*0b50*/  FADD.FTZ R105, R113, R105 ;  /* 0x0000006971697221 */ /* 0x020fe20000010000 */
[----:B------:R-:W-:Y:S06]  /*0b60*/  BRA `(.L_x_40190) ;  /* 0x00000000000c7947 */ /* 0x000fec0003800000 */
.L_x_40189:
[----:B-----5:R-:W-:-:S05]  /*0b70*/  HADD2.F32 R34, -RZ, R116.H1_H1 ;  /* 0x30000074ff227230 */ /* 0x020fca0000004100 */
[----:B------:R-:W-:-:S04]  /*0b80*/  FADD.FTZ R105, R105, R34 ;  /* 0x0000002269697221 */ /* 0x000fc80000010000 */
[----:B------:R-:W-:-:S07]  /*0b90*/  @P1 FADD.FTZ R105, R113, R105 ;  /* 0x0000006971691221 */ /* 0x000fce0000010000 */
.L_x_40190:
[----:B------:R-:W-:Y:S01]  /*0ba0*/  HADD2.F32 R106, -RZ, R101.H0_H0 ;  /* 0x20000065ff6a7230 */ /* 0x000fe20000004100 */
[----:B------:R-:W-:Y:S06]  /*0bb0*/  @P2 BRA `(.L_x_40191) ;  /* 0x00000000000c2947 */ /* 0x000fec0003800000 */
[----:B------:R-:W-:Y:S05]  /*0bc0*/  @!P1 BRA `(.L_x_40192) ;  /* 0x0000000000149947 */ /* 0x000fea0003800000 */
[----:B-----5:R-:W-:Y:S01]  /*0bd0*/  FADD.FTZ R106, R114, R106 ;  /* 0x0000006a726a7221 */ /* 0x020fe20000010000 */
[----:B------:R-:W-:Y:S06]  /*0be0*/  BRA `(.L_x_40192) ;  /* 0x00000000000c7947 */ /* 0x000fec0003800000 */
.L_x_40191:
[----:B-----5:R-:W-:-:S05]  /*0bf0*/  HADD2.F32 R35, -RZ, R117.H0_H0 ;  /* 0x20000075ff237230 */ /* 0x020fca0000004100 */
[----:B------:R-:W-:-:S04]  /*0c00*/  FADD.FTZ R106, R106, R35 ;  /* 0x000000236a6a7221 */ /* 0x000fc80000010000 */
[----:B------:R-:W-:-:S07]  /*0c10*/  @P1 FADD.FTZ R106, R114, R106 ;  /* 0x0000006a726a1221 */ /* 0x000fce0000010000 */
.L_x_40192:
[----:B------:R-:W-:Y:S01]  /*0c20*/  HADD2.F32 R107, -RZ, R101.H1_H1 ;  /* 0x30000065ff6b7230 */ /* 0x000fe20000004100 */
[----:B------:R-:W-:Y:S06]  /*0c30*/  @P2 BRA `(.L_x_40193) ;  /* 0x00000000000c2947 */ /* 0x000fec0003800000 */
[----:B------:R-:W-:Y:S05]  /*0c40*/  @!P1 BRA `(.L_x_40194) ;  /* 0x0000000000149947 */ /* 0x000fea0003800000 */
[----:B-----5:R-:W-:Y:S01]  /*0c50*/  FADD.FTZ R107, R115, R107 ;  /* 0x0000006b736b7221 */ /* 0x020fe20000010000 */
[----:B------:R-:W-:Y:S06]  /*0c60*/  BRA `(.L_x_40194) ;  /* 0x00000000000c7947 */ /* 0x000fec0003800000 */
.L_x_40193:
[----:B-----5:R-:W-:-:S05]  /*0c70*/  HADD2.F32 R34, -RZ, R117.H1_H1 ;  /* 0x30000075ff227230 */ /* 0x020fca0000004100 */
[----:B------:R-:W-:-:S04]  /*0c80*/  FADD.FTZ R107, R107, R34 ;  /* 0x000000226b6b7221 */ /* 0x000fc80000010000 */
[----:B------:R-:W-:-:S07]  /*0c90*/  @P1 FADD.FTZ R107, R115, R107 ;  /* 0x0000006b736b1221 */ /* 0x000fce0000010000 */
.L_x_40194:
[----:B------:R-:W-:Y:S01]  /*0ca0*/  HADD2.F32 R100, -RZ, R102.H0_H0 ;  /* 0x20000066ff647230 */ /* 0x000fe20000004100 */
[----:B------:R-:W-:Y:S06]  /*0cb0*/  @P2 BRA `(.L_x_40195) ;  /* 0x00000000000c2947 */ /* 0x000fec0003800000 */
[----:B------:R-:W-:Y:S05]  /*0cc0*/  @!P1 BRA `(.L_x_40196) ;  /* 0x0000000000149947 */ /* 0x000fea0003800000 */
[----:B-----5:R-:W-:Y:S01]  /*0cd0*/  FADD.FTZ R100, R108, R100 ;  /* 0x000000646c647221 */ /* 0x020fe20000010000 */
[----:B------:R-:W-:Y:S06]  /*0ce0*/  BRA `(.L_x_40196) ;  /* 0x00000000000c7947 */ /* 0x000fec0003800000 */
.L_x_40195:
[----:B-----5:R-:W-:-:S05]  /*0cf0*/  HADD2.F32 R35, -RZ, R118.H0_H0 ;  /* 0x20000076ff237230 */ /* 0x020fca0000004100 */
[----:B------:R-:W-:-:S04]  /*0d00*/  FADD.FTZ R100, R100, R35 ;  /* 0x0000002364647221 */ /* 0x000fc80000010000 */
[----:B------:R-:W-:-:S07]  /*0d10*/  @P1 FADD.FTZ R100, R108, R100 ;  /* 0x000000646c641221 */ /* 0x000fce0000010000 */
.L_x_40196:
[----:B------:R-:W-:Y:S01]  /*0d20*/  HADD2.F32 R101, -RZ, R102.H1_H1 ;  /* 0x30000066ff657230 */ /* 0x000fe20000004100 */
[----:B------:R-:W-:Y:S06]  /*0d30*/  @P2 BRA `(.L_x_40197) ;  /* 0x00000000000c2947 */ /* 0x000fec0003800000 */
[----:B------:R-:W-:Y:S05]  /*0d40*/  @!P1 BRA `(.L_x_40198) ;  /* 0x0000000000149947 */ /* 0x000fea0003800000 */
[----:B-----5:R-:W-:Y:S01]  /*0d50*/  FADD.FTZ R101, R109, R101 ;  /* 0x000000656d657221 */ /* 0x020fe20000010000 */
[----:B------:R-:W-:Y:S06]  /*0d60*/  BRA `(.L_x_40198) ;  /* 0x00000000000c7947 */ /* 0x000fec0003800000 */
.L_x_40197:
[----:B-----5:R-:W-:-:S05]  /*0d70*/  HADD2.F32 R34, -RZ, R118.H1_H1 ;  /* 0x30000076ff227230 */ /* 0x020fca0000004100 */
[----:B------:R-:W-:-:S04]  /*0d80*/  FADD.FTZ R101, R101, R34 ;  /* 0x0000002265657221 */ /* 0x000fc80000010000 */
[----:B------:R-:W-:-:S07]  /*0d90*/  @P1 FADD.FTZ R101, R109, R101 ;  /* 0x000000656d651221 */ /* 0x000fce0000010000 */
.L_x_40198:
[----:B------:R-:W-:Y:S01]  /*0da0*/  HADD2.F32 R102, -RZ, R103.H0_H0 ;  /* 0x20000067ff667230 */ /* 0x000fe20000004100 */
[----:B------:R-:W-:Y:S06]  /*0db0*/  @P2 BRA `(.L_x_40199) ;  /* 0x00000000000c2947 */ /* 0x000fec0003800000 */
[----:B------:R-:W-:Y:S05]  /*0dc0*/  @!P1 BRA `(.L_x_40200) ;  /* 0x0000000000149947 */ /* 0x000fea0003800000 */
[----:B-----5:R-:W-:Y:S01]  /*0dd0*/  FADD.FTZ R102, R110, R102 ;  /* 0x000000666e667221 */ /* 0x020fe20000010000 */
[----:B------:R-:W-:Y:S06]  /*0de0*/  BRA `(.L_x_40200) ;  /* 0x00000000000c7947 */ /* 0x000fec0003800000 */
.L_x_40199:
[----:B-----5:R-:W-:-:S05]  /*0df0*/  HADD2.F32 R35, -RZ, R119.H0_H0 ;  /* 0x20000077ff237230 */ /* 0x020fca0000004100 */
[----:B------:R-:W-:-:S04]  /*0e00*/  FADD.FTZ R102, R102, R35 ;  /* 0x0000002366667221 */ /* 0x000fc80000010000 */
[----:B------:R-:W-:-:S07]  /*0e10*/  @P1 FADD.FTZ R102, R110, R102 ;  /* 0x000000666e661221 */ /* 0x000fce0000010000 */
.L_x_40200:
[----:B------:R-:W-:Y:S01]  /*0e20*/  HADD2.F32 R103, -RZ, R103.H1_H1 ;  /* 0x30000067ff677230 */ /* 0x000fe20000004100 */
[----:B------:R-:W-:Y:S06]  /*0e30*/  @P2 BRA `(.L_x_40201) ;  /* 0x00000000000c2947 */ /* 0x000fec0003800000 */
[----:B------:R-:W-:Y:S05]  /*0e40*/  @!P1 BRA `(.L_x_40202) ;  /* 0x0000000000149947 */ /* 0x000fea0003800000 */
[----:B-----5:R-:W-:Y:S01]  /*0e50*/  FADD.FTZ R103, R111, R103 ;  /* 0x000000676f677221 */ /* 0x020fe20000010000 */
[----:B------:R-:W-:Y:S06]  /*0e60*/  BRA `(.L_x_40202) ;  /* 0x00000000000c7947 */ /* 0x000fec0003800000 */
.L_x_40201:
[----:B-----5:R-:W-:-:S05]  /*0e70*/  HADD2.F32 R34, -RZ, R119.H1_H1 ;  /* 0x30000077ff227230 */ /* 0x020fca0000004100 */
[----:B------:R-:W-:-:S04]  /*0e80*/  FADD.FTZ R103, R103, R34 ;  /* 0x0000002267677221 */ /* 0x000fc80000010000 */
[----:B------:R-:W-:-:S07]  /*0e90*/  @P1 FADD.FTZ R103, R111, R103 ;  /* 0x000000676f671221 */ /* 0x000fce0000010000 */
.L_x_40202:
        /* <DEDUP_REMOVED lines=19> */
.L_x_40203:
[----:B-----5:R-:W-:-:S05]  /*0fd0*/  HADD2.F32 R35, -RZ, R116.H0_H0 ;  /* 0x20000074ff237230 */ /* 0x020fca0000004100 */
[----:B------:R-:W-:-:S04]  /*0fe0*/  FADD.FTZ R96, R35, R96 ;  /* 0x0000006023607221 */ /* 0x000fc80000010000 */
[----:B------:R-:W-:-:S07]  /*0ff0*/  @P1 FADD.FTZ R96, R112, R96 ;  /* 0x0000006070601221 */ /* 0x000fce0000010000 */
.L_x_40204:
[----:B------:R-:W-:Y:S01]  /*1000*/  HADD2.F32 R97, -RZ, R92.H1_H1 ;  /* 0x3000005cff617230 */ /* 0x000fe20000004100 */
[----:B------:R-:W-:Y:S06]  /*1010*/  @P2 BRA `(.L_x_40205) ;  /* 0x00000000000c2947 */ /* 0x000fec0003800000 */
[----:B------:R-:W-:Y:S05]  /*1020*/  @!P1 BRA `(.L_x_40206) ;  /* 0x0000000000149947 */ /* 0x000fea0003800000 */
[----:B-----5:R-:W-:Y:S01]  /*1030*/  FADD.FTZ R97, R113, R97 ;  /* 0x0000006171617221 */ /* 0x020fe20000010000 */
[----:B------:R-:W-:Y:S06]  /*1040*/  BRA `(.L_x_40206) ;  /* 0x00000000000c7947 */ /* 0x000fec0003800000 */
.L_x_40205:
[----:B-----5:R-:W-:-:S05]  /*1050*/  HADD2.F32 R34, -RZ, R116.H1_H1 ;  /* 0x30000074ff227230 */ /* 0x020fca0000004100 */
[----:B------:R-:W-:-:S04]  /*1060*/  FADD.FTZ R97, R34, R97 ;  /* 0x0000006122617221 */ /* 0x000fc80000010000 */
[----:B------:R-:W-:-:S07]  /*1070*/  @P1 FADD.FTZ R97, R113, R97 ;  /* 0x0000006171611221 */ /* 0x000fce0000010000 */
.L_x_40206:
[----:B------:R-:W-:Y:S01]  /*1080*/  HADD2.F32 R98, -RZ, R93.H0_H0 ;  /* 0x2000005dff627230 */ /* 0x000fe20000004100 */
[----:B------:R-:W-:Y:S06]  /*1090*/  @P2 BRA `(.L_x_40207) ;  /* 0x00000000000c2947 */ /* 0x000fec0003800000 */
[----:B------:R-:W-:Y:S05]  /*10a0*/  @!P1 BRA `(.L_x_40208) ;  /* 0x0000000000149947 */ /* 0x000fea0003800000 */
[----:B-----5:R-:W-:Y:S01]  /*10b0*/  FADD.FTZ R98, R114, R98 ;  /* 0x0000006272627221 */ /* 0x020fe20000010000 */
[----:B------:R-:W-:Y:S06]  /*10c0*/  BRA `(.L_x_40208) ;  /* 0x00000000000c7947 */ /* 0x000fec0003800000 */
.L_x_40207:
[----:B-----5:R-:W-:-:S05]  /*10d0*/  HADD2.F32 R35, -RZ, R117.H0_H0 ;  /* 0x20000075ff237230 */ /* 0x020fca0000004100 */
[----:B------:R-:W-:-:S04]  /*10e0*/  FADD.FTZ R98, R35, R98 ;  /* 0x0000006223627221 */ /* 0x000fc80000010000 */
[----:B------:R-:W-:-:S07]  /*10f0*/  @P1 FADD.FTZ R98, R114, R98 ;  /* 0x0000006272621221 */ /* 0x000fce0000010000 */
.L_x_40208:
[----:B------:R-:W-:Y:S01]  /*1100*/  HADD2.F32 R99, -RZ, R93.H1_H1 ;  /* 0x3000005dff637230 */ /* 0x000fe20000004100 */
[----:B------:R-:W-:Y:S06]  /*1110*/  @P2 BRA `(.L_x_40209) ;  /* 0x00000000000c2947 */ /* 0x000fec0003800000 */
[----:B------:R-:W-:Y:S05]  /*1120*/  @!P1 BRA `(.L_x_40210) ;  /* 0x0000000000149947 */ /* 0x000fea0003800000 */
[----:B-----5:R-:W-:Y:S01]  /*1130*/  FADD.FTZ R99, R115, R99 ;  /* 0x0000006373637221 */ /* 0x020fe20000010000 */
[----:B------:R-:W-:Y:S06]  /*1140*/  BRA `(.L_x_40210) ;  /* 0x00000000000c7947 */ /* 0x000fec0003800000 */
.L_x_40209:
[----:B-----5:R-:W-:-:S05]  /*1150*/  HADD2.F32 R34, -RZ, R117.H1_H1 ;  /* 0x30000075ff227230 */ /* 0x020fca0000004100 */
[----:B------:R-:W-:-:S04]  /*1160*/  FADD.FTZ R99, R34, R99 ;  /* 0x0000006322637221 */ /* 0x000fc80000010000 */
[----:B------:R-:W-:-:S07]  /*1170*/  @P1 FADD.FTZ R99, R115, R99 ;  /* 0x0000006373631221 */ /* 0x000fce0000010000 */
.L_x_40210:
[----:B------:R-:W-:Y:S01]  /*1180*/  HADD2.F32 R92, -RZ, R94.H0_H0 ;  /* 0x2000005eff5c7230 */ /* 0x000fe20000004100 */
[----:B------:R-:W-:Y:S06]  /*1190*/  @P2 BRA `(.L_x_40211) ;  /* 0x00000000000c2947 */ /* 0x000fec0003800000 */
[----:B------:R-:W-:Y:S05]  /*11a0*/  @!P1 BRA `(.L_x_40212) ;  /* 0x0000000000149947 */ /* 0x000fea0003800000 */
[----:B-----5:R-:W-:Y:S01]  /*11b0*/  FADD.FTZ R92, R108, R92 ;  /* 0x0000005c6c5c7221 */ /* 0x020fe20000010000 */
[----:B------:R-:W-:Y:S06]  /*11c0*/  BRA `(.L_x_40212) ;  /* 0x00000000000c7947 */ /* 0x000fec0003800000 */
.L_x_40211:
[----:B-----5:R-:W-:-:S05]  /*11d0*/  HADD2.F32 R35, -RZ, R118.H0_H0 ;  /* 0x20000076ff237230 */ /* 0x020fca0000004100 */
[----:B------:R-:W-:-:S04]  /*11e0*/  FADD.FTZ R92, R35, R92 ;  /* 0x0000005c235c7221 */ /* 0x000fc80000010000 */
[----:B------:R-:W-:-:S07]  /*11f0*/  @P1 FADD.FTZ R92, R108, R92 ;  /* 0x0000005c6c5c1221 */ /* 0x000fce0000010000 */
.L_x_40212:
[----:B------:R-:W-:Y:S01]  /*1200*/  HADD2.F32 R93, -RZ, R94.H1_H1 ;  /* 0x3000005eff5d7230 */ /* 0x000fe20000004100 */
[----:B------:R-:W-:Y:S06]  /*1210*/  @P2 BRA `(.L_x_40213) ;  /* 0x00000000000c2947 */ /* 0x000fec0003800000 */
[----:B------:R-:W-:Y:S05]  /*1220*/  @!P1 BRA `(.L_x_40214) ;  /* 0x0000000000149947 */ /* 0x000fea0003800000 */
[----:B-----5:R-:W-:Y:S01]  /*1230*/  FADD.FTZ R93, R109, R93 ;  /* 0x0000005d6d5d7221 */ /* 0x020fe20000010000 */
[----:B------:R-:W-:Y:S06]  /*1240*/  BRA `(.L_x_40214) ;  /* 0x00000000000c7947 */ /* 0x000fec0003800000 */
.L_x_40213:
[----:B-----5:R-:W-:-:S05]  /*1250*/  HADD2.F32 R34, -RZ, R118.H1_H1 ;  /* 0x30000076ff227230 */ /* 0x020fca0000004100 */
[----:B------:R-:W-:-:S04]  /*1260*/  FADD.FTZ R93, R34, R93 ;  /* 0x0000005d225d7221 */ /* 0x000fc80000010000 */
[----:B------:R-:W-:-:S07]  /*1270*/  @P1 FADD.FTZ R93, R109, R93 ;  /* 0x0000005d6d5d1221 */ /* 0x000fce0000010000 */
.L_x_40214:
[----:B------:R-:W-:Y:S01]  /*1280*/  HADD2.F32 R94, -RZ, R95.H0_H0 ;  /* 0x2000005fff5e7230 */ /* 0x000fe20000004100 */
[----:B------:R-:W-:Y:S06]  /*1290*/  @P2 BRA `(.L_x_40215) ;  /* 0x00000000000c2947 */ /* 0x000fec0003800000 */
[----:B------:R-:W-:Y:S05]  /*12a0*/  @!P1 BRA `(.L_x_40216) ;  /* 0x0000000000149947 */ /* 0x000fea0003800000 */
[----:B-----5:R-:W-:Y:S01]  /*12b0*/  FADD.FTZ R94, R110, R94 ;  /* 0x0000005e6e5e7221 */ /* 0x020fe20000010000 */
[----:B------:R-:W-:Y:S06]  /*12c0*/  BRA `(.L_x_40216) ;  /* 0x00000000000c7947 */ /* 0x000fec0003800000 */
.L_x_40215:
[----:B-----5:R-:W-:-:S05]  /*12d0*/  HADD2.F32 R35, -RZ, R119.H0_H0 ;  /* 0x20000077ff237230 */ /* 0x020fca0000004100 */
[----:B------:R-:W-:-:S04]  /*12e0*/  FADD.FTZ R94, R35, R94 ;  /* 0x0000005e235e7221 */ /* 0x000fc80000010000 */
[----:B------:R-:W-:-:S07]  /*12f0*/  @P1 FADD.FTZ R94, R110, R94 ;  /* 0x0000005e6e5e1221 */ /* 0x000fce0000010000 */
.L_x_40216:
[----:B------:R-:W-:Y:S01]  /*1300*/  HADD2.F32 R95, -RZ, R95.H1_H1 ;  /* 0x3000005fff5f7230 */ /* 0x000fe20000004100 */
[----:B------:R-:W-:Y:S06]  /*1310*/  @P2 BRA `(.L_x_40217) ;  /* 0x00000000000c2947 */ /* 0x000fec0003800000 */
[----:B------:R-:W-:Y:S05]  /*1320*/  @!P1 BRA `(.L_x_40218) ;  /* 0x0000000000149947 */ /* 0x000fea0003800000 */
[----:B-----5:R-:W-:Y:S01]  /*1330*/  FADD.FTZ R95, R111, R95 ;  /* 0x0000005f6f5f7221 */ /* 0x020fe20000010000 */
[----:B------:R-:W-:Y:S06]  /*1340*/  BRA `(.L_x_40218) ;  /* 0x00000000000c7947 */ /* 0x000fec0003800000 */
.L_x_40217:
[----:B-----5:R-:W-:-:S05]  /*1350*/  HADD2.F32 R34, -RZ, R119.H1_H1 ;  /* 0x30000077ff227230 */ /* 0x020fca0000004100 */
[----:B------:R-:W-:-:S04]  /*1360*/  FADD.FTZ R95, R34, R95 ;  /* 0x0000005f225f7221 */ /* 0x000fc80000010000 */
[----:B------:R-:W-:-:S07]  /*1370*/  @P1 FADD.FTZ R95, R111, R95 ;  /* 0x0000005f6f5f1221 */ /* 0x000fce0000010000 */
.L_x_40218:
        /* <DEDUP_REMOVED lines=19> */
.L_x_40219:
[----:B-----5:R-:W-:-:S05]  /*14b0*/  HADD2.F32 R35, -RZ, R116.H0_H0 ;  /* 0x20000074ff237230 */ /* 0x020fca0000004100 */
[----:B------:R-:W-:-:S04]  /*14c0*/  FADD.FTZ R88, R35, R88 ;  /* 0x0000005823587221 */ /* 0x000fc80000010000 */
[----:B------:R-:W-:-:S07]  /*14d0*/  @P1 FADD.FTZ R88, R112, R88 ;  /* 0x0000005870581221 */ /* 0x000fce0000010000 */
.L_x_40220:
[----:B------:R-:W-:Y:S01]  /*14e0*/  HADD2.F32 R89, -RZ, R84.H1_H1 ;  /* 0x30000054ff597230 */ /* 0x000fe20000004100 */
[----:B------:R-:W-:Y:S06]  /*14f0*/  @P2 BRA `(.L_x_40221) ;  /* 0x00000000000c2947 */ /* 0x000fec0003800000 */
[----:B------:R-:W-:Y:S05]  /*1500*/  @!P1 BRA `(.L_x_40222) ;  /* 0x0000000000149947 */ /* 0x000fea0003800000 */
[----:B-----5:R-:W-:Y:S01]  /*1510*/  FADD.FTZ R89, R113, R89 ;  /* 0x0000005971597221 */ /* 0x020fe20000010000 */
[----:B------:R-:W-:Y:S06]  /*1520*/  BRA `(.L_x_40222) ;  /* 0x00000000000c7947 */ /* 0x000fec0003800000 */
.L_x_40221:
[----:B-----5:R-:W-:-:S05]  /*1530*/  HADD2.F32 R34, -RZ, R116.H1_H1 ;  /* 0x30000074ff227230 */ /* 0x020fca0000004100 */
[----:B------:R-:W-:-:S04]  /*1540*/  FADD.FTZ R89, R34, R89 ;  /* 0x0000005922597221 */ /* 0x000fc80000010000 */
[----:B------:R-:W-:-:S07]  /*1550*/  @P1 FADD.FTZ R89, R113, R89 ;  /* 0x0000005971591221 */ /* 0x000fce0000010000 */
.L_x_40222:
[----:B------:R-:W-:Y:S01]  /*1560*/  HADD2.F32 R90, -RZ, R85.H0_H0 ;  /* 0x20000055ff5a7230 */ /* 0x000fe20000004100 */
[----:B------:R-:W-:Y:S06]  /*1570*/  @P2 BRA `(.L_x_40223) ;  /* 0x00000000000c2947 */ /* 0x000fec0003800000 */
[----:B------:R-:W-:Y:S05]  /*1580*/  @!P1 BRA `(.L_x_40224) ;  /* 0x0000000000149947 */ /* 0x000fea0003800000 */
[----:B-----5:R-:W-:Y:S01]  /*1590*/  FADD.FTZ R90, R114, R90 ;  /* 0x0000005a725a7221 */ /* 0x020fe20000010000 */
[----:B------:R-:W-:Y:S06]  /*15a0*/  BRA `(.L_x_40224) ;  /* 0x00000000000c7947 */ /* 0x000fec0003800000 */
.L_x_40223:
[----:B-----5:R-:W-:-:S05]  /*15b0*/  HADD2.F32 R35, -RZ, R117.H0_H0 ;  /* 0x20000075ff237230 */ /* 0x020fca0000004100 */
[----:B------:R-:W-:-:S04]  /*15c0*/  FADD.FTZ R90, R35, R90 ;  /* 0x0000005a235a7221 */ /* 0x000fc80000010000 */
[----:B------:R-:W-:-:S07]  /*15d0*/  @P1 FADD.FTZ R90, R114, R90 ;  /* 0x0000005a725a1221 */ /* 0x000fce0000010000 */
.L_x_40224:
[----:B------:R-:W-:Y:S01]  /*15e0*/  HADD2.F32 R91, -RZ, R85.H1_H1 ;  /* 0x30000055ff5b7230 */ /* 0x000fe20000004100 */
[----:B------:R-:W-:Y:S06]  /*15f0*/  @P2 BRA `(.L_x_40225) ;  /* 0x00000000000c2947 */ /* 0x000fec0003800000 */
[----:B------:R-:W-:Y:S05]  /*1600*/  @!P1 BRA `(.L_x_40226) ;  /* 0x0000000000149947 */ /* 0x000fea0003800000 */
[----:B-----5:R-:W-:Y:S01]  /*1610*/  FADD.FTZ R91, R115, R91 ;  /* 0x0000005b735b7221 */ /* 0x020fe20000010000 */
[----:B------:R-:W-:Y:S06]  /*1620*/  BRA `(.L_x_40226) ;  /* 0x00000000000c7947 */ /* 0x000fec0003800000 */
.L_x_40225:
[----:B-----5:R-:W-:-:S05]  /*1630*/  HADD2.F32 R34, -RZ, R117.H1_H1 ;  /* 0x30000075ff227230 */ /* 0x020fca0000004100 */
[----:B------:R-:W-:-:S04]  /*1640*/  FADD.FTZ R91, R34, R91 ;  /* 0x0000005b225b7221 */ /* 0x000fc80000010000 */
[----:B------:R-:W-:-:S07]  /*1650*/  @P1 FADD.FTZ R91, R115, R91 ;  /* 0x0000005b735b1221 */ /* 0x000fce0000010000 */
.L_x_40226:
[----:B------:R-:W-:Y:S01]  /*1660*/  HADD2.F32 R84, -RZ, R86.H0_H0 ;  /* 0x20000056ff547230 */ /* 0x000fe20000004100 */
[----:B------:R-:W-:Y:S06]  /*1670*/  @P2 BRA `(.L_x_40227) ;  /* 0x00000000000c2947 */ /* 0x000fec0003800000 */
[----:B------:R-:W-:Y:S05]  /*1680*/  @!P1 BRA `(.L_x_40228) ;  /* 0x0000000000149947 */ /* 0x000fea0003800000 */
[----:B-----5:R-:W-:Y:S01]  /*1690*/  FADD.FTZ R84, R108, R84 ;  /* 0x000000546c547221 */ /* 0x020fe20000010000 */
[----:B------:R-:W-:Y:S06]  /*16a0*/  BRA `(.L_x_40228) ;  /* 0x00000000000c7947 */ /* 0x000fec0003800000 */
.L_x_40227:
[----:B-----5:R-:W-:-:S05]  /*16b0*/  HADD2.F32 R35, -RZ, R118.H0_H0 ;  /* 0x20000076ff237230 */ /* 0x020fca0000004100 */
[----:B------:R-:W-:-:S04]  /*16c0*/  FADD.FTZ R84, R35, R84 ;  /* 0x0000005423547221 */ /* 0x000fc80000010000 */
[----:B------:R-:W-:-:S07]  /*16d0*/  @P1 FADD.FTZ R84, R108, R84 ;  /* 0x000000546c541221 */ /* 0x000fce0000010000 */
.L_x_40228:
[----:B------:R-:W-:Y:S01]  /*16e0*/  HADD2.F32 R85, -RZ, R86.H1_H1 ;  /* 0x30000056ff557230 */ /* 0x000fe20000004100 */
[----:B------:R-:W-:Y:S06]  /*16f0*/  @P2 BRA `(.L_x_40229) ;  /* 0x00000000000c2947 */ /* 0x000fec0003800000 */
[----:B------:R-:W-:Y:S05]  /*1700*/  @!P1 BRA `(.L_x_40230) ;  /* 0x0000000000149947 */ /* 0x000fea0003800000 */
[----:B-----5:R-:W-:Y:S01]  /*1710*/  FADD.FTZ R85, R109, R85 ;  /* 0x000000556d557221 */ /* 0x020fe20000010000 */
[----:B------:R-:W-:Y:S06]  /*1720*/  BRA `(.L_x_40230) ;  /* 0x00000000000c7947 */ /* 0x000fec0003800000 */
.L_x_40229:
[----:B-----5:R-:W-:-:S05]  /*1730*/  HADD2.F32 R34, -RZ, R118.H1_H1 ;  /* 0x30000076ff227230 */ /* 0x020fca0000004100 */
[----:B------:R-:W-:-:S04]  /*1740*/  FADD.FTZ R85, R34, R85 ;  /* 0x0000005522557221 */ /* 0x000fc80000010000 */
[----:B------:R-:W-:-:S07]  /*1750*/  @P1 FADD.FTZ R85, R109, R85 ;  /* 0x000000556d551221 */ /* 0x000fce0000010000 */
.L_x_40230:
[----:B------:R-:W-:Y:S01]  /*1760*/  HADD2.F32 R86, -RZ, R87.H0_H0 ;  /* 0x20000057ff567230 */ /* 0x000fe20000004100 */
[----:B------:R-:W-:Y:S06]  /*1770*/  @P2 BRA `(.L_x_40231) ;  /* 0x00000000000c2947 */ /* 0x000fec0003800000 */
[----:B------:R-:W-:Y:S05]  /*1780*/  @!P1 BRA `(.L_x_40232) ;  /* 0x0000000000149947 */ /* 0x000fea0003800000 */
[----:B-----5:R-:W-:Y:S01]  /*1790*/  FADD.FTZ R86, R110, R86 ;  /* 0x000000566e567221 */ /* 0x020fe20000010000 */
[----:B------:R-:W-:Y:S06]  /*17a0*/  BRA `(.L_x_40232) ;  /* 0x00000000000c7947 */ /* 0x000fec0003800000 */
.L_x_40231:
[----:B-----5:R-:W-:-:S05]  /*17b0*/  HADD2.F32 R35, -RZ, R119.H0_H0 ;  /* 0x20000077ff237230 */ /* 0x020fca0000004100 */
[----:B------:R-:W-:-:S04]  /*17c0*/  FADD.FTZ R86, R35, R86 ;  /* 0x0000005623567221 */ /* 0x000fc80000010000 */
[----:B------:R-:W-:-:S07]  /*17d0*/  @P1 FADD.FTZ R86, R110, R86 ;  /* 0x000000566e561221 */ /* 0x000fce0000010000 */
.L_x_40232:
[----:B------:R-:W-:Y:S01]  /*17e0*/  HADD2.F32 R87, -RZ, R87.H1_H1 ;  /* 0x30000057ff577230 */ /* 0x000fe20000004100 */
[----:B------:R-:W-:Y:S06]  /*17f0*/  @P2 BRA `(.L_x_40233) ;  /* 0x00000000000c2947 */ /* 0x000fec0003800000 */
[----:B------:R-:W-:Y:S05]  /*1800*/  @!P1 BRA `(.L_x_40234) ;  /* 0x0000000000149947 */ /* 0x000fea0003800000 */
[----:B-----5:R-:W-:Y:S01]  /*1810*/  FADD.FTZ R87, R111, R87 ;  /* 0x000000576f577221 */ /* 0x020fe20000010000 */
[----:B------:R-:W-:Y:S06]  /*1820*/  BRA `(.L_x_40234) ;  /* 0x00000000000c7947 */ /* 0x000fec0003800000 */
.L_x_40233:
[----:B-----5:R-:W-:-:S05]  /*1830*/  HADD2.F32 R34, -RZ, R119.H1_H1 ;  /* 0x30000077ff227230 */ /* 0x020fca0000004100 */
[----:B------:R-:W-:-:S04]  /*1840*/  FADD.FTZ R87, R34, R87 ;  /* 0x0000005722577221 */ /* 0x000fc80000010000 */
[----:B------:R-:W-:-:S07]  /*1850*/  @P1 FADD.FTZ R87, R111, R87 ;  /* 0x000000576f571221 */ /* 0x000fce0000010000 */
.L_x_40234:
        /* <DEDUP_REMOVED lines=13> */
[----:B---3--:R-:W-:Y:S01]  /*1930*/  HADD2.F32 R80, -RZ, R76.H0_H0 ;  /* 0x2000004cff507230 */ /* 0x008fe20000004100 */
[----:B-1----:R-:W-:Y:S06]  /*1940*/  @P2 BRA `(.L_x_40235) ;  /* 0x00000000000c2947 */ /* 0x002fec0003800000 */
[----:B------:R-:W-:Y:S05]  /*1950*/  @!P1 BRA `(.L_x_40236) ;  /* 0x0000000000149947 */ /* 0x000fea0003800000 */
[----:B-----5:R-:W-:Y:S01]  /*1960*/  FADD.FTZ R80, R112, R80 ;  /* 0x0000005070507221 */ /* 0x020fe20000010000 */
[----:B------:R-:W-:Y:S06]  /*1970*/  BRA `(.L_x_40236) ;  /* 0x00000000000c7947 */ /* 0x000fec0003800000 */
.L_x_40235:
[----:B-----5:R-:W-:-:S05]  /*1980*/  HADD2.F32 R35, -RZ, R116.H0_H0 ;  /* 0x20000074ff237230 */ /* 0x020fca0000004100 */
[----:B------:R-:W-:-:S04]  /*1990*/  FADD.FTZ R80, R35, R80 ;  /* 0x0000005023507221 */ /* 0x000fc80000010000 */
[----:B------:R-:W-:-:S07]  /*19a0*/  @P1 FADD.FTZ R80, R112, R80 ;  /* 0x0000005070501221 */ /* 0x000fce0000010000 */
.L_x_40236:
[----:B------:R-:W-:Y:S01]  /*19b0*/  HADD2.F32 R81, -RZ, R76.H1_H1 ;  /* 0x3000004cff517230 */ /* 0x000fe20000004100 */
[----:B------:R-:W-:Y:S06]  /*19c0*/  @P2 BRA `(.L_x_40237) ;  /* 0x00000000000c2947 */ /* 0x000fec0003800000 */
[----:B------:R-:W-:Y:S05]  /*19d0*/  @!P1 BRA `(.L_x_40238) ;  /* 0x0000000000149947 */ /* 0x000fea0003800000 */
[----:B-----5:R-:W-:Y:S01]  /*19e0*/  FADD.FTZ R81, R113, R81 ;  /* 0x0000005171517221 */ /* 0x020fe20000010000 */
[----:B------:R-:W-:Y:S06]  /*19f0*/  BRA `(.L_x_40238) ;  /* 0x00000000000c7947 */ /* 0x000fec0003800000 */
.L_x_40237:
[----:B-----5:R-:W-:-:S05]  /*1a00*/  HADD2.F32 R34, -RZ, R116.H1_H1 ;  /* 0x30000074ff227230 */ /* 0x020fca0000004100 */
[----:B------:R-:W-:-:S04]  /*1a10*/  FADD.FTZ R81, R34, R81 ;  /* 0x0000005122517221 */ /* 0x000fc80000010000 */
[----:B------:R-:W-:-:S07]  /*1a20*/  @P1 FADD.FTZ R81, R113, R81 ;  /* 0x0000005171511221 */ /* 0x000fce0000010000 */
.L_x_40238:
[----:B------:R-:W-:Y:S01]  /*1a30*/  HADD2.F32 R82, -RZ, R77.H0_H0 ;  /* 0x2000004dff527230 */ /* 0x000fe20000004100 */
[----:B------:R-:W-:Y:S06]  /*1a40*/  @P2 BRA `(.L_x_40239) ;  /* 0x00000000000c2947 */ /* 0x000fec0003800000 */
[----:B------:R-:W-:Y:S05]  /*1a50*/  @!P1 BRA `(.L_x_40240) ;  /* 0x0000000000149947 */ /* 0x000fea0003800000 */
[----:B-----5:R-:W-:Y:S01]  /*1a60*/  FADD.FTZ R82, R114, R82 ;  /* 0x0000005272527221 */ /* 0x020fe20000010000 */
[----:B------:R-:W-:Y:S06]  /*1a70*/  BRA `(.L_x_40240) ;  /* 0x00000000000c7947 */ /* 0x000fec0003800000 */
.L_x_40239:
[----:B-----5:R-:W-:-:S05]  /*1a80*/  HADD2.F32 R35, -RZ, R117.H0_H0 ;  /* 0x20000075ff237230 */ /* 0x020fca0000004100 */
[----:B------:R-:W-:-:S04]  /*1a90*/  FADD.FTZ R82, R35, R82 ;  /* 0x0000005223527221 */ /* 0x000fc80000010000 */
[----:B------:R-:W-:-:S07]  /*1aa0*/  @P1 FADD.FTZ R82, R114, R82 ;  /* 0x0000005272521221 */ /* 0x000fce0000010000 */
.L_x_40240:
[----:B------:R-:W-:Y:S01]  /*1ab0*/  HADD2.F32 R83, -RZ, R77.H1_H1 ;  /* 0x3000004dff537230 */ /* 0x000fe20000004100 */
[----:B------:R-:W-:Y:S06]  /*1ac0*/  @P2 BRA `(.L_x_40241) ;  /* 0x00000000000c2947 */ /* 0x000fec0003800000 */
[----:B------:R-:W-:Y:S05]  /*1ad0*/  @!P1 BRA `(.L_x_40242) ;  /* 0x0000000000149947 */ /* 0x000fea0003800000 */
[----:B-----5:R-:W-:Y:S01]  /*1ae0*/  FADD.FTZ R83, R115, R83 ;  /* 0x0000005373537221 */ /* 0x020fe20000010000 */
[----:B------:R-:W-:Y:S06]  /*1af0*/  BRA `(.L_x_40242) ;  /* 0x00000000000c7947 */ /* 0x000fec0003800000 */
.L_x_40241:
[----:B-----5:R-:W-:-:S05]  /*1b00*/  HADD2.F32 R34, -RZ, R117.H1_H1 ;  /* 0x30000075ff227230 */ /* 0x020fca0000004100 */
[----:B------:R-:W-:-:S04]  /*1b10*/  FADD.FTZ R83, R34, R83 ;  /* 0x0000005322537221 */ /* 0x000fc80000010000 */
[----:B------:R-:W-:-:S07]  /*1b20*/  @P1 FADD.FTZ R83, R115, R83 ;  /* 0x0000005373531221 */ /* 0x000fce0000010000 */
.L_x_40242:
[----:B------:R-:W-:Y:S01]  /*1b30*/  HADD2.F32 R76, -RZ, R78.H0_H0 ;  /* 0x2000004eff4c7230 */ /* 0x000fe20000004100 */
[----:B------:R-:W-:Y:S06]  /*1b40*/  @P2 BRA `(.L_x_40243) ;  /* 0x00000000000c2947 */ /* 0x000fec0003800000 */
[----:B------:R-:W-:Y:S05]  /*1b50*/  @!P1 BRA `(.L_x_40244) ;  /* 0x0000000000149947 */ /* 0x000fea0003800000 */
[----:B-----5:R-:W-:Y:S01]  /*1b60*/  FADD.FTZ R76, R108, R76 ;  /* 0x0000004c6c4c7221 */ /* 0x020fe20000010000 */
[----:B------:R-:W-:Y:S06]  /*1b70*/  BRA `(.L_x_40244) ;  /* 0x00000000000c7947 */ /* 0x000fec0003800000 */
.L_x_40243:
[----:B-----5:R-:W-:-:S05]  /*1b80*/  HADD2.F32 R35, -RZ, R118.H0_H0 ;  /* 0x20000076ff237230 */ /* 0x020fca0000004100 */
[----:B------:R-:W-:-:S04]  /*1b90*/  FADD.FTZ R76, R35, R76 ;  /* 0x0000004c234c7221 */ /* 0x000fc80000010000 */
[----:B------:R-:W-:-:S07]  /*1ba0*/  @P1 FADD.FTZ R76, R108, R76 ;  /* 0x0000004c6c4c1221 */ /* 0x000fce0000010000 */
.L_x_40244:
[----:B------:R-:W-:Y:S01]  /*1bb0*/  HADD2.F32 R77, -RZ, R78.H1_H1 ;  /* 0x3000004eff4d7230 */ /* 0x000fe20000004100 */
[----:B------:R-:W-:Y:S06]  /*1bc0*/  @P2 BRA `(.L_x_40245) ;  /* 0x00000000000c2947 */ /* 0x000fec0003800000 */
[----:B------:R-:W-:Y:S05]  /*1bd0*/  @!P1 BRA `(.L_x_40246) ;  /* 0x0000000000149947 */ /* 0x000fea0003800000 */
[----:B-----5:R-:W-:Y:S01]  /*1be0*/  FADD.FTZ R77, R109, R77 ;  /* 0x0000004d6d4d7221 */ /* 0x020fe20000010000 */
[----:B------:R-:W-:Y:S06]  /*1bf0*/  BRA `(.L_x_40246) ;  /* 0x00000000000c7947 */ /* 0x000fec0003800000 */
.L_x_40245:
[----:B-----5:R-:W-:-:S05]  /*1c00*/  HADD2.F32 R34, -RZ, R118.H1_H1 ;  /* 0x30000076ff227230 */ /* 0x020fca0000004100 */
[----:B------:R-:W-:-:S04]  /*1c10*/  FADD.FTZ R77, R34, R77 ;  /* 0x0000004d224d7221 */ /* 0x000fc80000010000 */
[----:B------:R-:W-:-:S07]  /*1c20*/  @P1 FADD.FTZ R77, R109, R77 ;  /* 0x0000004d6d4d1221 */ /* 0x000fce0000010000 */
.L_x_40246:
[----:B------:R-:W-:Y:S01]  /*1c30*/  HADD2.F32 R78, -RZ, R79.H0_H0 ;  /* 0x2000004fff4e7230 */ /* 0x000fe20000004100 */
[----:B------:R-:W-:Y:S06]  /*1c40*/  @P2 BRA `(.L_x_40247) ;  /* 0x00000000000c2947 */ /* 0x000fec0003800000 */
[----:B------:R-:W-:Y:S05]  /*1c50*/  @!P1 BRA `(.L_x_40248) ;  /* 0x0000000000149947 */ /* 0x000fea0003800000 */
[----:B-----5:R-:W-:Y:S01]  /*1c60*/  FADD.FTZ R78, R110, R78 ;  /* 0x0000004e6e4e7221 */ /* 0x020fe20000010000 */
[----:B------:R-:W-:Y:S06]  /*1c70*/  BRA `(.L_x_40248) ;  /* 0x00000000000c7947 */ /* 0x000fec0003800000 */
.L_x_40247:
[----:B-----5:R-:W-:-:S05]  /*1c80*/  HADD2.F32 R35, -RZ, R119.H0_H0 ;  /* 0x20000077ff237230 */ /* 0x020fca0000004100 */
[----:B------:R-:W-:-:S04]  /*1c90*/  FADD.FTZ R78, R35, R78 ;  /* 0x0000004e234e7221 */ /* 0x000fc80000010000 */
[----:B------:R-:W-:-:S07]  /*1ca0*/  @P1 FADD.FTZ R78, R110, R78 ;  /* 0x0000004e6e4e1221 */ /* 0x000fce0000010000 */
.L_x_40248:
[----:B------:R-:W-:Y:S01]  /*1cb0*/  HADD2.F32 R79, -RZ, R79.H1_H1 ;  /* 0x3000004fff4f7230 */ /* 0x000fe20000004100 */
[----:B------:R-:W-:Y:S06]  /*1cc0*/  @P2 BRA `(.L_x_40249) ;  /* 0x00000000000c2947 */ /* 0x000fec0003800000 */
[----:B------:R-:W-:Y:S05]  /*1cd0*/  @!P1 BRA `(.L_x_40250) ;  /* 0x0000000000149947 */ /* 0x000fea0003800000 */
[----:B-----5:R-:W-:Y:S01]  /*1ce0*/  FADD.FTZ R79, R111, R79 ;  /* 0x0000004f6f4f7221 */ /* 0x020fe20000010000 */
[----:B------:R-:W-:Y:S06]  /*1cf0*/  BRA `(.L_x_40250) ;  /* 0x00000000000c7947 */ /* 0x000fec0003800000 */
.L_x_40249:
[----:B-----5:R-:W-:-:S05]  /*1d00*/  HADD2.F32 R34, -RZ, R119.H1_H1 ;  /* 0x30000077ff227230 */ /* 0x020fca0000004100 */
[----:B------:R-:W-:-:S04]  /*1d10*/  FADD.FTZ R79, R34, R79 ;  /* 0x0000004f224f7221 */ /* 0x000fc80000010000 */
[----:B------:R-:W-:-:S07]  /*1d20*/  @P1 FADD.FTZ R79, R111, R79 ;  /* 0x0000004f6f4f1221 */ /* 0x000fce0000010000 */
.L_x_40250:
        /* <DEDUP_REMOVED lines=18> */
.L_x_40251:
[----:B-----5:R-:W-:-:S05]  /*1e50*/  HADD2.F32 R35, -RZ, R116.H0_H0 ;  /* 0x20000074ff237230 */ /* 0x020fca0000004100 */
[----:B------:R-:W-:-:S04]  /*1e60*/  FADD.FTZ R72, R35, R72 ;  /* 0x0000004823487221 */ /* 0x000fc80000010000 */
[----:B------:R-:W-:-:S07]  /*1e70*/  @P1 FADD.FTZ R72, R112, R72 ;  /* 0x0000004870481221 */ /* 0x000fce0000010000 */
.L_x_40252:
[----:B------:R-:W-:Y:S01]  /*1e80*/  HADD2.F32 R73, -RZ, R68.H1_H1 ;  /* 0x30000044ff497230 */ /* 0x000fe20000004100 */
[----:B------:R-:W-:Y:S06]  /*1e90*/  @P2 BRA `(.L_x_40253) ;  /* 0x00000000000c2947 */ /* 0x000fec0003800000 */
[----:B------:R-:W-:Y:S05]  /*1ea0*/  @!P1 BRA `(.L_x_40254) ;  /* 0x0000000000149947 */ /* 0x000fea0003800000 */
[----:B-----5:R-:W-:Y:S01]  /*1eb0*/  FADD.FTZ R73, R113, R73 ;  /* 0x0000004971497221 */ /* 0x020fe20000010000 */
[----:B------:R-:W-:Y:S06]  /*1ec0*/  BRA `(.L_x_40254) ;  /* 0x00000000000c7947 */ /* 0x000fec0003800000 */
.L_x_40253:
[----:B-----5:R-:W-:-:S05]  /*1ed0*/  HADD2.F32 R34, -RZ, R116.H1_H1 ;  /* 0x30000074ff227230 */ /* 0x020fca0000004100 */
[----:B------:R-:W-:-:S04]  /*1ee0*/  FADD.FTZ R73, R34, R73 ;  /* 0x0000004922497221 */ /* 0x000fc80000010000 */
[----:B------:R-:W-:-:S07]  /*1ef0*/  @P1 FADD.FTZ R73, R113, R73 ;  /* 0x0000004971491221 */ /* 0x000fce0000010000 */
.L_x_40254:
[----:B------:R-:W-:Y:S01]  /*1f00*/  HADD2.F32 R74, -RZ, R69.H0_H0 ;  /* 0x20000045ff4a7230 */ /* 0x000fe20000004100 */
[----:B------:R-:W-:Y:S06]  /*1f10*/  @P2 BRA `(.L_x_40255) ;  /* 0x00000000000c2947 */ /* 0x000fec0003800000 */
[----:B------:R-:W-:Y:S05]  /*1f20*/  @!P1 BRA `(.L_x_40256) ;  /* 0x0000000000149947 */ /* 0x000fea0003800000 */
[----:B-----5:R-:W-:Y:S01]  /*1f30*/  FADD.FTZ R74, R114, R74 ;  /* 0x0000004a724a7221 */ /* 0x020fe20000010000 */
[----:B------:R-:W-:Y:S06]  /*1f40*/  BRA `(.L_x_40256) ;  /* 0x00000000000c7947 */ /* 0x000fec0003800000 */
.L_x_40255:
[----:B-----5:R-:W-:-:S05]  /*1f50*/  HADD2.F32 R35, -RZ, R117.H0_H0 ;  /* 0x20000075ff237230 */ /* 0x020fca0000004100 */
[----:B------:R-:W-:-:S04]  /*1f60*/  FADD.FTZ R74, R35, R74 ;  /* 0x0000004a234a7221 */ /* 0x000fc80000010000 */
[----:B------:R-:W-:-:S07]  /*1f70*/  @P1 FADD.FTZ R74, R114, R74 ;  /* 0x0000004a724a1221 */ /* 0x000fce0000010000 */
.L_x_40256:
[----:B------:R-:W-:Y:S01]  /*1f80*/  HADD2.F32 R75, -RZ, R69.H1_H1 ;  /* 0x30000045ff4b7230 */ /* 0x000fe20000004100 */
[----:B------:R-:W-:Y:S06]  /*1f90*/  @P2 BRA `(.L_x_40257) ;  /* 0x00000000000c2947 */ /* 0x000fec0003800000 */
[----:B------:R-:W-:Y:S05]  /*1fa0*/  @!P1 BRA `(.L_x_40258) ;  /* 0x0000000000149947 */ /* 0x000fea0003800000 */
[----:B-----5:R-:W-:Y:S01]  /*1fb0*/  FADD.FTZ R75, R115, R75 ;  /* 0x0000004b734b7221 */ /* 0x020fe20000010000 */
[----:B------:R-:W-:Y:S06]  /*1fc0*/  BRA `(.L_x_40258) ;  /* 0x00000000000c7947 */ /* 0x000fec0003800000 */
.L_x_40257:
[----:B-----5:R-:W-:-:S05]  /*1fd0*/  HADD2.F32 R34, -RZ, R117.H1_H1 ;  /* 0x30000075ff227230 */ /* 0x020fca0000004100 */
[----:B------:R-:W-:-:S04]  /*1fe0*/  FADD.FTZ R75, R34, R75 ;  /* 0x0000004b224b7221 */ /* 0x000fc80000010000 */
[----:B------:R-:W-:-:S07]  /*1ff0*/  @P1 FADD.FTZ R75, R115, R75 ;  /* 0x0000004b734b1221 */ /* 0x000fce0000010000 */
.L_x_40258:
[----:B------:R-:W-:Y:S01]  /*2000*/  HADD2.F32 R68, -RZ, R70.H0_H0 ;  /* 0x20000046ff447230 */ /* 0x000fe20000004100 */
[----:B------:R-:W-:Y:S06]  /*2010*/  @P2 BRA `(.L_x_40259) ;  /* 0x00000000000c2947 */ /* 0x000fec0003800000 */
[----:B------:R-:W-:Y:S05]  /*2020*/  @!P1 BRA `(.L_x_40260) ;  /* 0x0000000000149947 */ /* 0x000fea0003800000 */
[----:B-----5:R-:W-:Y:S01]  /*2030*/  FADD.FTZ R68, R108, R68 ;  /* 0x000000446c447221 */ /* 0x020fe20000010000 */
[----:B------:R-:W-:Y:S06]  /*2040*/  BRA `(.L_x_40260) ;  /* 0x00000000000c7947 */ /* 0x000fec0003800000 */
.L_x_40259:
[----:B-----5:R-:W-:-:S05]  /*2050*/  HADD2.F32 R35, -RZ, R118.H0_H0 ;  /* 0x20000076ff237230 */ /* 0x020fca0000004100 */
[----:B------:R-:W-:-:S04]  /*2060*/  FADD.FTZ R68, R35, R68 ;  /* 0x0000004423447221 */ /* 0x000fc80000010000 */
[----:B------:R-:W-:-:S07]  /*2070*/  @P1 FADD.FTZ R68, R108, R68 ;  /* 0x000000446c441221 */ /* 0x000fce0000010000 */
.L_x_40260:
[----:B------:R-:W-:Y:S01]  /*2080*/  HADD2.F32 R69, -RZ, R70.H1_H1 ;  /* 0x30000046ff457230 */ /* 0x000fe20000004100 */
[----:B------:R-:W-:Y:S06]  /*2090*/  @P2 BRA `(.L_x_40261) ;  /* 0x00000000000c2947 */ /* 0x000fec0003800000 */
[----:B------:R-:W-:Y:S05]  /*20a0*/  @!P1 BRA `(.L_x_40262) ;  /* 0x0000000000149947 */ /* 0x000fea0003800000 */
[----:B-----5:R-:W-:Y:S01]  /*20b0*/  FADD.FTZ R69, R109, R69 ;  /* 0x000000456d457221 */ /* 0x020fe20000010000 */
[----:B------:R-:W-:Y:S06]  /*20c0*/  BRA `(.L_x_40262) ;  /* 0x00000000000c7947 */ /* 0x000fec0003800000 */
.L_x_40261:
[----:B-----5:R-:W-:-:S05]  /*20d0*/  HADD2.F32 R34, -RZ, R118.H1_H1 ;  /* 0x30000076ff227230 */ /* 0x020fca0000004100 */
[----:B------:R-:W-:-:S04]  /*20e0*/  FADD.FTZ R69, R34, R69 ;  /* 0x0000004522457221 */ /* 0x000fc80000010000 */
[----:B------:R-:W-:-:S07]  /*20f0*/  @P1 FADD.FTZ R69, R109, R69 ;  /* 0x000000456d451221 */ /* 0x000fce0000010000 */
.L_x_40262:
[----:B------:R-:W-:Y:S01]  /*2100*/  HADD2.F32 R70, -RZ, R71.H0_H0 ;  /* 0x20000047ff467230 */ /* 0x000fe20000004100 */
[----:B------:R-:W-:Y:S06]  /*2110*/  @P2 BRA `(.L_x_40263) ;  /* 0x00000000000c2947 */ /* 0x000fec0003800000 */
[----:B------:R-:W-:Y:S05]  /*2120*/  @!P1 BRA `(.L_x_40264) ;  /* 0x0000000000149947 */ /* 0x000fea0003800000 */
[----:B-----5:R-:W-:Y:S01]  /*2130*/  FADD.FTZ R70, R110, R70 ;  /* 0x000000466e467221 */ /* 0x020fe20000010000 */
[----:B------:R-:W-:Y:S06]  /*2140*/  BRA `(.L_x_40264) ;  /* 0x00000000000c7947 */ /* 0x000fec0003800000 */
.L_x_40263:
[----:B-----5:R-:W-:-:S05]  /*2150*/  HADD2.F32 R35, -RZ, R119.H0_H0 ;  /* 0x20000077ff237230 */ /* 0x020fca0000004100 */
[----:B------:R-:W-:-:S04]  /*2160*/  FADD.FTZ R70, R35, R70 ;  /* 0x0000004623467221 */ /* 0x000fc80000010000 */
[----:B------:R-:W-:-:S07]  /*2170*/  @P1 FADD.FTZ R70, R110, R70 ;  /* 0x000000466e461221 */ /* 0x000fce0000010000 */
.L_x_40264:
[----:B------:R-:W-:Y:S01]  /*2180*/  HADD2.F32 R71, -RZ, R71.H1_H1 ;  /* 0x30000047ff477230 */ /* 0x000fe20000004100 */
[----:B------:R-:W-:Y:S06]  /*2190*/  @P2 BRA `(.L_x_40265) ;  /* 0x00000000000c2947 */ /* 0x000fec0003800000 */
[----:B------:R-:W-:Y:S05]  /*21a0*/  @!P1 BRA `(.L_x_40266) ;  /* 0x0000000000149947 */ /* 0x000fea0003800000 */
[----:B-----5:R-:W-:Y:S01]  /*21b0*/  FADD.FTZ R71, R111, R71 ;  /* 0x000000476f477221 */ /* 0x020fe20000010000 */
[----:B------:R-:W-:Y:S06]  /*21c0*/  BRA `(.L_x_40266) ;  /* 0x00000000000c7947 */ /* 0x000fec0003800000 */
.L_x_40265:
[----:B-----5:R-:W-:-:S05]  /*21d0*/  HADD2.F32 R34, -RZ, R119.H1_H1 ;  /* 0x30000077ff227230 */ /* 0x020fca0000004100 */
[----:B------:R-:W-:-:S04]  /*21e0*/  FADD.FTZ R71, R34, R71 ;  /* 0x0000004722477221 */ /* 0x000fc80000010000 */
[----:B------:R-:W-:-:S07]  /*21f0*/  @P1 FADD.FTZ R71, R111, R71 ;  /* 0x000000476f471221 */ /* 0x000fce0000010000 */
.L_x_40266:
        /* <DEDUP_REMOVED lines=18> */
.L_x_40267:
[----:B-----5:R-:W-:-:S05]  /*2320*/  HADD2.F32 R35, -RZ, R116.H0_H0 ;  /* 0x20000074ff237230 */ /* 0x020fca0000004100 */
[----:B------:R-:W-:-:S04]  /*2330*/  FADD.FTZ R64, R35, R64 ;  /* 0x0000004023407221 */ /* 0x000fc80000010000 */
[----:B------:R-:W-:-:S07]  /*2340*/  @P1 FADD.FTZ R64, R112, R64 ;  /* 0x0000004070401221 */ /* 0x000fce0000010000 */
.L_x_40268:
[----:B------:R-:W-:Y:S01]  /*2350*/  HADD2.F32 R65, -RZ, R60.H1_H1 ;  /* 0x3000003cff417230 */ /* 0x000fe20000004100 */
[----:B------:R-:W-:Y:S06]  /*2360*/  @P2 BRA `(.L_x_40269) ;  /* 0x00000000000c2947 */ /* 0x000fec0003800000 */
[----:B------:R-:W-:Y:S05]  /*2370*/  @!P1 BRA `(.L_x_40270) ;  /* 0x0000000000149947 */ /* 0x000fea0003800000 */
[----:B-----5:R-:W-:Y:S01]  /*2380*/  FADD.FTZ R65, R113, R65 ;  /* 0x0000004171417221 */ /* 0x020fe20000010000 */
[----:B------:R-:W-:Y:S06]  /*2390*/  BRA `(.L_x_40270) ;  /* 0x00000000000c7947 */ /* 0x000fec0003800000 */
.L_x_40269:
[----:B-----5:R-:W-:-:S05]  /*23a0*/  HADD2.F32 R34, -RZ, R116.H1_H1 ;  /* 0x30000074ff227230 */ /* 0x020fca0000004100 */
[----:B------:R-:W-:-:S04]  /*23b0*/  FADD.FTZ R65, R34, R65 ;  /* 0x0000004122417221 */ /* 0x000fc80000010000 */
[----:B------:R-:W-:-:S07]  /*23c0*/  @P1 FADD.FTZ R65, R113, R65 ;  /* 0x0000004171411221 */ /* 0x000fce0000010000 */
.L_x_40270:
[----:B------:R-:W-:Y:S01]  /*23d0*/  HADD2.F32 R66, -RZ, R61.H0_H0 ;  /* 0x2000003dff427230 */ /* 0x000fe20000004100 */
[----:B------:R-:W-:Y:S06]  /*23e0*/  @P2 BRA `(.L_x_40271) ;  /* 0x00000000000c2947 */ /* 0x000fec0003800000 */
[----:B------:R-:W-:Y:S05]  /*23f0*/  @!P1 BRA `(.L_x_40272) ;  /* 0x0000000000149947 */ /* 0x000fea0003800000 */
[----:B-----5:R-:W-:Y:S01]  /*2400*/  FADD.FTZ R66, R114, R66 ;  /* 0x0000004272427221 */ /* 0x020fe20000010000 */
[----:B------:R-:W-:Y:S06]  /*2410*/  BRA `(.L_x_40272) ;  /* 0x00000000000c7947 */ /* 0x000fec0003800000 */
.L_x_40271:
[----:B-----5:R-:W-:-:S05]  /*2420*/  HADD2.F32 R35, -RZ, R117.H0_H0 ;  /* 0x20000075ff237230 */ /* 0x020fca0000004100 */
[----:B------:R-:W-:-:S04]  /*2430*/  FADD.FTZ R66, R35, R66 ;  /* 0x0000004223427221 */ /* 0x000fc80000010000 */
[----:B------:R-:W-:-:S07]  /*2440*/  @P1 FADD.FTZ R66, R114, R66 ;  /* 0x0000004272421221 */ /* 0x000fce0000010000 */
.L_x_40272:
[----:B------:R-:W-:Y:S01]  /*2450*/  HADD2.F32 R67, -RZ, R61.H1_H1 ;  /* 0x3000003dff437230 */ /* 0x000fe20000004100 */
[----:B------:R-:W-:Y:S06]  /*2460*/  @P2 BRA `(.L_x_40273) ;  /* 0x00000000000c2947 */ /* 0x000fec0003800000 */
[----:B------:R-:W-:Y:S05]  /*2470*/  @!P1 BRA `(.L_x_40274) ;  /* 0x0000000000149947 */ /* 0x000fea0003800000 */
[----:B-----5:R-:W-:Y:S01]  /*2480*/  FADD.FTZ R67, R115, R67 ;  /* 0x0000004373437221 */ /* 0x020fe20000010000 */
[----:B------:R-:W-:Y:S06]  /*2490*/  BRA `(.L_x_40274) ;  /* 0x00000000000c7947 */ /* 0x000fec0003800000 */
.L_x_40273:
[----:B-----5:R-:W-:-:S05]  /*24a0*/  HADD2.F32 R34, -RZ, R117.H1_H1 ;  /* 0x30000075ff227230 */ /* 0x020fca0000004100 */
[----:B------:R-:W-:-:S04]  /*24b0*/  FADD.FTZ R67, R34, R67 ;  /* 0x0000004322437221 */ /* 0x000fc80000010000 */
[----:B------:R-:W-:-:S07]  /*24c0*/  @P1 FADD.FTZ R67, R115, R67 ;  /* 0x0000004373431221 */ /* 0x000fce0000010000 */
.L_x_40274:
[----:B------:R-:W-:Y:S01]  /*24d0*/  HADD2.F32 R60, -RZ, R62.H0_H0 ;  /* 0x2000003eff3c7230 */ /* 0x000fe20000004100 */
[----:B------:R-:W-:Y:S06]  /*24e0*/  @P2 BRA `(.L_x_40275) ;  /* 0x00000000000c2947 */ /* 0x000fec0003800000 */
[----:B------:R-:W-:Y:S05]  /*24f0*/  @!P1 BRA `(.L_x_40276) ;  /* 0x0000000000149947 */ /* 0x000fea0003800000 */
[----:B-----5:R-:W-:Y:S01]  /*2500*/  FADD.FTZ R60, R108, R60 ;  /* 0x0000003c6c3c7221 */ /* 0x020fe20000010000 */
[----:B------:R-:W-:Y:S06]  /*2510*/  BRA `(.L_x_40276) ;  /* 0x00000000000c7947 */ /* 0x000fec0003800000 */
.L_x_40275:
[----:B-----5:R-:W-:-:S05]  /*2520*/  HADD2.F32 R35, -RZ, R118.H0_H0 ;  /* 0x20000076ff237230 */ /* 0x020fca0000004100 */
[----:B------:R-:W-:-:S04]  /*2530*/  FADD.FTZ R60, R35, R60 ;  /* 0x0000003c233c7221 */ /* 0x000fc80000010000 */
[----:B------:R-:W-:-:S07]  /*2540*/  @P1 FADD.FTZ R60, R108, R60 ;  /* 0x0000003c6c3c1221 */ /* 0x000fce0000010000 */
.L_x_40276:
[----:B------:R-:W-:Y:S01]  /*2550*/  HADD2.F32 R61, -RZ, R62.H1_H1 ;  /* 0x3000003eff3d7230 */ /* 0x000fe20000004100 */
[----:B------:R-:W-:Y:S06]  /*2560*/  @P2 BRA `(.L_x_40277) ;  /* 0x00000000000c2947 */ /* 0x000fec0003800000 */
[----:B------:R-:W-:Y:S05]  /*2570*/  @!P1 BRA `(.L_x_40278) ;  /* 0x0000000000149947 */ /* 0x000fea0003800000 */
[----:B-----5:R-:W-:Y:S01]  /*2580*/  FADD.FTZ R61, R109, R61 ;  /* 0x0000003d6d3d7221 */ /* 0x020fe20000010000 */
[----:B------:R-:W-:Y:S06]  /*2590*/  BRA `(.L_x_40278) ;  /* 0x00000000000c7947 */ /* 0x000fec0003800000 */
.L_x_40277:
[----:B-----5:R-:W-:-:S05]  /*25a0*/  HADD2.F32 R34, -RZ, R118.H1_H1 ;  /* 0x30000076ff227230 */ /* 0x020fca0000004100 */
[----:B------:R-:W-:-:S04]  /*25b0*/  FADD.FTZ R61, R34, R61 ;  /* 0x0000003d223d7221 */ /* 0x000fc80000010000 */
[----:B------:R-:W-:-:S07]  /*25c0*/  @P1 FADD.FTZ R61, R109, R61 ;  /* 0x0000003d6d3d1221 */ /* 0x000fce0000010000 */
.L_x_40278:
[----:B------:R-:W-:Y:S01]  /*25d0*/  HADD2.F32 R62, -RZ, R63.H0_H0 ;  /* 0x2000003fff3e7230 */ /* 0x000fe20000004100 */
[----:B------:R-:W-:Y:S06]  /*25e0*/  @P2 BRA `(.L_x_40279) ;  /* 0x00000000000c2947 */ /* 0x000fec0003800000 */
[----:B------:R-:W-:Y:S05]  /*25f0*/  @!P1 BRA `(.L_x_40280) ;  /* 0x0000000000149947 */ /* 0x000fea0003800000 */
[----:B-----5:R-:W-:Y:S01]  /*2600*/  FADD.FTZ R62, R110, R62 ;  /* 0x0000003e6e3e7221 */ /* 0x020fe20000010000 */
[----:B------:R-:W-:Y:S06]  /*2610*/  BRA `(.L_x_40280) ;  /* 0x00000000000c7947 */ /* 0x000fec0003800000 */
.L_x_40279:
[----:B-----5:R-:W-:-:S05]  /*2620*/  HADD2.F32 R35, -RZ, R119.H0_H0 ;  /* 0x20000077ff237230 */ /* 0x020fca0000004100 */
[----:B------:R-:W-:-:S04]  /*2630*/  FADD.FTZ R62, R35, R62 ;  /* 0x0000003e233e7221 */ /* 0x000fc80000010000 */
[----:B------:R-:W-:-:S07]  /*2640*/  @P1 FADD.FTZ R62, R110, R62 ;  /* 0x0000003e6e3e1221 */ /* 0x000fce0000010000 */
.L_x_40280:
[----:B------:R-:W-:Y:S01]  /*2650*/  HADD2.F32 R63, -RZ, R63.H1_H1 ;  /* 0x3000003fff3f7230 */ /* 0x000fe20000004100 */
[----:B------:R-:W-:Y:S06]  /*2660*/  @P2 BRA `(.L_x_40281) ;  /* 0x00000000000c2947 */ /* 0x000fec0003800000 */
[----:B------:R-:W-:Y:S05]  /*2670*/  @!P1 BRA `(.L_x_40282) ;  /* 0x0000000000149947 */ /* 0x000fea0003800000 */
[----:B-----5:R-:W-:Y:S01]  /*2680*/  FADD.FTZ R63, R111, R63 ;  /* 0x0000003f6f3f7221 */ /* 0x020fe20000010000 */
[----:B------:R-:W-:Y:S06]  /*2690*/  BRA `(.L_x_40282) ;  /* 0x00000000000c7947 */ /* 0x000fec0003800000 */
.L_x_40281:
[----:B-----5:R-:W-:-:S05]  /*26a0*/  HADD2.F32 R34, -RZ, R119.H1_H1 ;  /* 0x30000077ff227230 */ /* 0x020fca0000004100 */
[----:B------:R-:W-:-:S04]  /*26b0*/  FADD.FTZ R63, R34, R63 ;  /* 0x0000003f223f7221 */ /* 0x000fc80000010000 */
[----:B------:R-:W-:-:S07]  /*26c0*/  @P1 FADD.FTZ R63, R111, R63 ;  /* 0x0000003f6f3f1221 */ /* 0x000fce0000010000 */
.L_x_40282:
        /* <DEDUP_REMOVED lines=18> */
.L_x_40283:
[----:B-----5:R-:W-:-:S05]  /*27f0*/  HADD2.F32 R35, -RZ, R116.H0_H0 ;  /* 0x20000074ff237230 */ /* 0x020fca0000004100 */
[----:B------:R-:W-:-:S04]  /*2800*/  FADD.FTZ R56, R35, R56 ;  /* 0x0000003823387221 */ /* 0x000fc80000010000 */
[----:B------:R-:W-:-:S07]  /*2810*/  @P1 FADD.FTZ R56, R112, R56 ;  /* 0x0000003870381221 */ /* 0x000fce0000010000 */
.L_x_40284:
[----:B------:R-:W-:Y:S01]  /*2820*/  HADD2.F32 R57, -RZ, R52.H1_H1 ;  /* 0x30000034ff397230 */ /* 0x000fe20000004100 */
[----:B------:R-:W-:Y:S06]  /*2830*/  @P2 BRA `(.L_x_40285) ;  /* 0x00000000000c2947 */ /* 0x000fec0003800000 */
[----:B------:R-:W-:Y:S05]  /*2840*/  @!P1 BRA `(.L_x_40286) ;  /* 0x0000000000149947 */ /* 0x000fea0003800000 */
[----:B-----5:R-:W-:Y:S01]  /*2850*/  FADD.FTZ R57, R113, R57 ;  /* 0x0000003971397221 */ /* 0x020fe20000010000 */
[----:B------:R-:W-:Y:S06]  /*2860*/  BRA `(.L_x_40286) ;  /* 0x00000000000c7947 */ /* 0x000fec0003800000 */
.L_x_40285:
[----:B-----5:R-:W-:-:S05]  /*2870*/  HADD2.F32 R34, -RZ, R116.H1_H1 ;  /* 0x30000074ff227230 */ /* 0x020fca0000004100 */
[----:B------:R-:W-:-:S04]  /*2880*/  FADD.FTZ R57, R34, R57 ;  /* 0x0000003922397221 */ /* 0x000fc80000010000 */
[----:B------:R-:W-:-:S07]  /*2890*/  @P1 FADD.FTZ R57, R113, R57 ;  /* 0x0000003971391221 */ /* 0x000fce0000010000 */
.L_x_40286:
[----:B------:R-:W-:Y:S01]  /*28a0*/  HADD2.F32 R58, -RZ, R53.H0_H0 ;  /* 0x20000035ff3a7230 */ /* 0x000fe20000004100 */
[----:B------:R-:W-:Y:S06]  /*28b0*/  @P2 BRA `(.L_x_40287) ;  /* 0x00000000000c2947 */ /* 0x000fec0003800000 */
[----:B------:R-:W-:Y:S05]  /*28c0*/  @!P1 BRA `(.L_x_40288) ;  /* 0x0000000000149947 */ /* 0x000fea0003800000 */
[----:B-----5:R-:W-:Y:S01]  /*28d0*/  FADD.FTZ R58, R114, R58 ;  /* 0x0000003a723a7221 */ /* 0x020fe20000010000 */
[----:B------:R-:W-:Y:S06]  /*28e0*/  BRA `(.L_x_40288) ;  /* 0x00000000000c7947 */ /* 0x000fec0003800000 */
.L_x_40287:
[----:B-----5:R-:W-:-:S05]  /*28f0*/  HADD2.F32 R35, -RZ, R117.H0_H0 ;  /* 0x20000075ff237230 */ /* 0x020fca0000004100 */
[----:B------:R-:W-:-:S04]  /*2900*/  FADD.FTZ R58, R35, R58 ;  /* 0x0000003a233a7221 */ /* 0x000fc80000010000 */
[----:B------:R-:W-:-:S07]  /*2910*/  @P1 FADD.FTZ R58, R114, R58 ;  /* 0x0000003a723a1221 */ /* 0x000fce0000010000 */
.L_x_40288:
[----:B------:R-:W-:Y:S01]  /*2920*/  HADD2.F32 R59, -RZ, R53.H1_H1 ;  /* 0x30000035ff3b7230 */ /* 0x000fe20000004100 */
[----:B------:R-:W-:Y:S06]  /*2930*/  @P2 BRA `(.L_x_40289) ;  /* 0x00000000000c2947 */ /* 0x000fec0003800000 */
[----:B------:R-:W-:Y:S05]  /*2940*/  @!P1 BRA `(.L_x_40290) ;  /* 0x0000000000149947 */ /* 0x000fea0003800000 */
[----:B-----5:R-:W-:Y:S01]  /*2950*/  FADD.FTZ R59, R115, R59 ;  /* 0x0000003b733b7221 */ /* 0x020fe20000010000 */
[----:B------:R-:W-:Y:S06]  /*2960*/  BRA `(.L_x_40290) ;  /* 0x00000000000c7947 */ /* 0x000fec0003800000 */
.L_x_40289:
[----:B-----5:R-:W-:-:S05]  /*2970*/  HADD2.F32 R34, -RZ, R117.H1_H1 ;  /* 0x30000075ff227230 */ /* 0x020fca0000004100 */
[----:B------:R-:W-:-:S04]  /*2980*/  FADD.FTZ R59, R34, R59 ;  /* 0x0000003b223b7221 */ /* 0x000fc80000010000 */
[----:B------:R-:W-:-:S07]  /*2990*/  @P1 FADD.FTZ R59, R115, R59 ;  /* 0x0000003b733b1221 */ /* 0x000fce0000010000 */
.L_x_40290:
[----:B------:R-:W-:Y:S01]  /*29a0*/  HADD2.F32 R52, -RZ, R54.H0_H0 ;  /* 0x20000036ff347230 */ /* 0x000fe20000004100 */
[----:B------:R-:W-:Y:S06]  /*29b0*/  @P2 BRA `(.L_x_40291) ;  /* 0x00000000000c2947 */ /* 0x000fec0003800000 */
[----:B------:R-:W-:Y:S05]  /*29c0*/  @!P1 BRA `(.L_x_40292) ;  /* 0x0000000000149947 */ /* 0x000fea0003800000 */
[----:B-----5:R-:W-:Y:S01]  /*29d0*/  FADD.FTZ R52, R108, R52 ;  /* 0x000000346c347221 */ /* 0x020fe20000010000 */
[----:B------:R-:W-:Y:S06]  /*29e0*/  BRA `(.L_x_40292) ;  /* 0x00000000000c7947 */ /* 0x000fec0003800000 */
.L_x_40291:
[----:B-----5:R-:W-:-:S05]  /*29f0*/  HADD2.F32 R35, -RZ, R118.H0_H0 ;  /* 0x20000076ff237230 */ /* 0x020fca0000004100 */
[----:B------:R-:W-:-:S04]  /*2a00*/  FADD.FTZ R52, R35, R52 ;  /* 0x0000003423347221 */ /* 0x000fc80000010000 */
[----:B------:R-:W-:-:S07]  /*2a10*/  @P1 FADD.FTZ R52, R108, R52 ;  /* 0x000000346c341221 */ /* 0x000fce0000010000 */
.L_x_40292:
[----:B------:R-:W-:Y:S01]  /*2a20*/  HADD2.F32 R53, -RZ, R54.H1_H1 ;  /* 0x30000036ff357230 */ /* 0x000fe20000004100 */
[----:B------:R-:W-:Y:S06]  /*2a30*/  @P2 BRA `(.L_x_40293) ;  /* 0x00000000000c2947 */ /* 0x000fec0003800000 */
[----:B------:R-:W-:Y:S05]  /*2a40*/  @!P1 BRA `(.L_x_40294) ;  /* 0x0000000000149947 */ /* 0x000fea0003800000 */
[----:B-----5:R-:W-:Y:S01]  /*2a50*/  FADD.FTZ R53, R109, R53 ;  /* 0x000000356d357221 */ /* 0x020fe20000010000 */
[----:B------:R-:W-:Y:S06]  /*2a60*/  BRA `(.L_x_40294) ;  /* 0x00000000000c7947 */ /* 0x000fec0003800000 */
.L_x_40293:
[----:B-----5:R-:W-:-:S05]  /*2a70*/  HADD2.F32 R34, -RZ, R118.H1_H1 ;  /* 0x30000076ff227230 */ /* 0x020fca0000004100 */
[----:B------:R-:W-:-:S04]  /*2a80*/  FADD.FTZ R53, R34, R53 ;  /* 0x0000003522357221 */ /* 0x000fc80000010000 */
[----:B------:R-:W-:-:S07]  /*2a90*/  @P1 FADD.FTZ R53, R109, R53 ;  /* 0x000000356d351221 */ /* 0x000fce0000010000 */
.L_x_40294:
[----:B------:R-:W-:Y:S01]  /*2aa0*/  HADD2.F32 R54, -RZ, R55.H0_H0 ;  /* 0x20000037ff367230 */ /* 0x000fe20000004100 */
[----:B------:R-:W-:Y:S06]  /*2ab0*/  @P2 BRA `(.L_x_40295) ;  /* 0x00000000000c2947 */ /* 0x000fec0003800000 */
[----:B------:R-:W-:Y:S05]  /*2ac0*/  @!P1 BRA `(.L_x_40296) ;  /* 0x0000000000149947 */ /* 0x000fea0003800000 */
[----:B-----5:R-:W-:Y:S01]  /*2ad0*/  FADD.FTZ R54, R110, R54 ;  /* 0x000000366e367221 */ /* 0x020fe20000010000 */
[----:B------:R-:W-:Y:S06]  /*2ae0*/  BRA `(.L_x_40296) ;  /* 0x00000000000c7947 */ /* 0x000fec0003800000 */
.L_x_40295:
[----:B-----5:R-:W-:-:S05]  /*2af0*/  HADD2.F32 R35, -RZ, R119.H0_H0 ;  /* 0x20000077ff237230 */ /* 0x020fca0000004100 */
[----:B------:R-:W-:-:S04]  /*2b00*/  FADD.FTZ R54, R35, R54 ;  /* 0x0000003623367221 */ /* 0x000fc80000010000 */
[----:B------:R-:W-:-:S07]  /*2b10*/  @P1 FADD.FTZ R54, R110, R54 ;  /* 0x000000366e361221 */ /* 0x000fce0000010000 */
.L_x_40296:
[----:B------:R-:W-:Y:S01]  /*2b20*/  HADD2.F32 R55, -RZ, R55.H1_H1 ;  /* 0x30000037ff377230 */ /* 0x000fe20000004100 */
[----:B------:R-:W-:Y:S06]  /*2b30*/  @P2 BRA `(.L_x_40297) ;  /* 0x00000000000c2947 */ /* 0x000fec0003800000 */
[----:B------:R-:W-:Y:S05]  /*2b40*/  @!P1 BRA `(.L_x_40298) ;  /* 0x0000000000149947 */ /* 0x000fea0003800000 */
[----:B-----5:R-:W-:Y:S01]  /*2b50*/  FADD.FTZ R55, R111, R55 ;  /* 0x000000376f377221 */ /* 0x020fe20000010000 */
[----:B------:R-:W-:Y:S06]  /*2b60*/  BRA `(.L_x_40298) ;  /* 0x00000000000c7947 */ /* 0x000fec0003800000 */
.L_x_40297:
[----:B-----5:R-:W-:-:S05]  /*2b70*/  HADD2.F32 R34, -RZ, R119.H1_H1 ;  /* 0x30000077ff227230 */ /* 0x020fca0000004100 */
[----:B------:R-:W-:-:S04]  /*2b80*/  FADD.FTZ R55, R34, R55 ;  /* 0x0000003722377221 */ /* 0x000fc80000010000 */
[----:B------:R-:W-:-:S07]  /*2b90*/  @P1 FADD.FTZ R55, R111, R55 ;  /* 0x000000376f371221 */ /* 0x000fce0000010000 */
.L_x_40298:
        /* <DEDUP_REMOVED lines=18> */
.L_x_40299:
[----:B-----5:R-:W-:-:S05]  /*2cc0*/  HADD2.F32 R35, -RZ, R116.H0_H0 ;  /* 0x20000074ff237230 */ /* 0x020fca0000004100 */
[----:B------:R-:W-:-:S04]  /*2cd0*/  FADD.FTZ R48, R35, R48 ;  /* 0x0000003023307221 */ /* 0x000fc80000010000 */
[----:B------:R-:W-:-:S07]  /*2ce0*/  @P1 FADD.FTZ R48, R112, R48 ;  /* 0x0000003070301221 */ /* 0x000fce0000010000 */
.L_x_40300:
[----:B------:R-:W-:Y:S01]  /*2cf0*/  HADD2.F32 R49, -RZ, R44.H1_H1 ;  /* 0x3000002cff317230 */ /* 0x000fe20000004100 */
[----:B------:R-:W-:Y:S06]  /*2d00*/  @P2 BRA `(.L_x_40301) ;  /* 0x00000000000c2947 */ /* 0x000fec0003800000 */
[----:B------:R-:W-:Y:S05]  /*2d10*/  @!P1 BRA `(.L_x_40302) ;  /* 0x0000000000149947 */ /* 0x000fea0003800000 */
[----:B-----5:R-:W-:Y:S01]  /*2d20*/  FADD.FTZ R49, R113, R49 ;  /* 0x0000003171317221 */ /* 0x020fe20000010000 */
[----:B------:R-:W-:Y:S06]  /*2d30*/  BRA `(.L_x_40302) ;  /* 0x00000000000c7947 */ /* 0x000fec0003800000 */
.L_x_40301:
[----:B-----5:R-:W-:-:S05]  /*2d40*/  HADD2.F32 R34, -RZ, R116.H1_H1 ;  /* 0x30000074ff227230 */ /* 0x020fca0000004100 */
[----:B------:R-:W-:-:S04]  /*2d50*/  FADD.FTZ R49, R34, R49 ;  /* 0x0000003122317221 */ /* 0x000fc80000010000 */
[----:B------:R-:W-:-:S07]  /*2d60*/  @P1 FADD.FTZ R49, R113, R49 ;  /* 0x0000003171311221 */ /* 0x000fce0000010000 */
.L_x_40302:
[----:B------:R-:W-:Y:S01]  /*2d70*/  HADD2.F32 R50, -RZ, R45.H0_H0 ;  /* 0x2000002dff327230 */ /* 0x000fe20000004100 */
[----:B------:R-:W-:Y:S06]  /*2d80*/  @P2 BRA `(.L_x_40303) ;  /* 0x00000000000c2947 */ /* 0x000fec0003800000 */
[----:B------:R-:W-:Y:S05]  /*2d90*/  @!P1 BRA `(.L_x_40304) ;  /* 0x0000000000149947 */ /* 0x000fea0003800000 */
[----:B-----5:R-:W-:Y:S01]  /*2da0*/  FADD.FTZ R50, R114, R50 ;  /* 0x0000003272327221 */ /* 0x020fe20000010000 */
[----:B------:R-:W-:Y:S06]  /*2db0*/  BRA `(.L_x_40304) ;  /* 0x00000000000c7947 */ /* 0x000fec0003800000 */
.L_x_40303:
[----:B-----5:R-:W-:-:S05]  /*2dc0*/  HADD2.F32 R35, -RZ, R117.H0_H0 ;  /* 0x20000075ff237230 */ /* 0x020fca0000004100 */
[----:B------:R-:W-:-:S04]  /*2dd0*/  FADD.FTZ R50, R35, R50 ;  /* 0x0000003223327221 */ /* 0x000fc80000010000 */
[----:B------:R-:W-:-:S07]  /*2de0*/  @P1 FADD.FTZ R50, R114, R50 ;  /* 0x0000003272321221 */ /* 0x000fce0000010000 */
.L_x_40304:
[----:B------:R-:W-:Y:S01]  /*2df0*/  HADD2.F32 R51, -RZ, R45.H1_H1 ;  /* 0x3000002dff337230 */ /* 0x000fe20000004100 */
[----:B------:R-:W-:Y:S06]  /*2e00*/  @P2 BRA `(.L_x_40305) ;  /* 0x00000000000c2947 */ /* 0x000fec0003800000 */
[----:B------:R-:W-:Y:S05]  /*2e10*/  @!P1 BRA `(.L_x_40306) ;  /* 0x0000000000149947 */ /* 0x000fea0003800000 */
[----:B-----5:R-:W-:Y:S01]  /*2e20*/  FADD.FTZ R51, R115, R51 ;  /* 0x0000003373337221 */ /* 0x020fe20000010000 */
[----:B------:R-:W-:Y:S06]  /*2e30*/  BRA `(.L_x_40306) ;  /* 0x00000000000c7947 */ /* 0x000fec0003800000 */
.L_x_40305:
[----:B-----5:R-:W-:-:S05]  /*2e40*/  HADD2.F32 R34, -RZ, R117.H1_H1 ;  /* 0x30000075ff227230 */ /* 0x020fca0000004100 */
[----:B------:R-:W-:-:S04]  /*2e50*/  FADD.FTZ R51, R34, R51 ;  /* 0x0000003322337221 */ /* 0x000fc80000010000 */
[----:B------:R-:W-:-:S07]  /*2e60*/  @P1 FADD.FTZ R51, R115, R51 ;  /* 0x0000003373331221 */ /* 0x000fce0000010000 */
.L_x_40306:
[----:B------:R-:W-:Y:S01]  /*2e70*/  HADD2.F32 R44, -RZ, R46.H0_H0 ;  /* 0x2000002eff2c7230 */ /* 0x000fe20000004100 */
[----:B------:R-:W-:Y:S06]  /*2e80*/  @P2 BRA `(.L_x_40307) ;  /* 0x00000000000c2947 */ /* 0x000fec0003800000 */
[----:B------:R-:W-:Y:S05]  /*2e90*/  @!P1 BRA `(.L_x_40308) ;  /* 0x0000000000149947 */ /* 0x000fea0003800000 */
[----:B-----5:R-:W-:Y:S01]  /*2ea0*/  FADD.FTZ R44, R108, R44 ;  /* 0x0000002c6c2c7221 */ /* 0x020fe20000010000 */
[----:B------:R-:W-:Y:S06]  /*2eb0*/  BRA `(.L_x_40308) ;  /* 0x00000000000c7947 */ /* 0x000fec0003800000 */
.L_x_40307:
[----:B-----5:R-:W-:-:S05]  /*2ec0*/  HADD2.F32 R35, -RZ, R118.H0_H0 ;  /* 0x20000076ff237230 */ /* 0x020fca0000004100 */
[----:B------:R-:W-:-:S04]  /*2ed0*/  FADD.FTZ R44, R35, R44 ;  /* 0x0000002c232c7221 */ /* 0x000fc80000010000 */
[----:B------:R-:W-:-:S07]  /*2ee0*/  @P1 FADD.FTZ R44, R108, R44 ;  /* 0x0000002c6c2c1221 */ /* 0x000fce0000010000 */
.L_x_40308:
[----:B------:R-:W-:Y:S01]  /*2ef0*/  HADD2.F32 R45, -RZ, R46.H1_H1 ;  /* 0x3000002eff2d7230 */ /* 0x000fe20000004100 */
[----:B------:R-:W-:Y:S06]  /*2f00*/  @P2 BRA `(.L_x_40309) ;  /* 0x00000000000c2947 */ /* 0x000fec0003800000 */
[----:B------:R-:W-:Y:S05]  /*2f10*/  @!P1 BRA `(.L_x_40310) ;  /* 0x0000000000149947 */ /* 0x000fea0003800000 */
[----:B-----5:R-:W-:Y:S01]  /*2f20*/  FADD.FTZ R45, R109, R45 ;  /* 0x0000002d6d2d7221 */ /* 0x020fe20000010000 */
[----:B------:R-:W-:Y:S06]  /*2f30*/  BRA `(.L_x_40310) ;  /* 0x00000000000c7947 */ /* 0x000fec0003800000 */
.L_x_40309:
[----:B-----5:R-:W-:-:S05]  /*2f40*/  HADD2.F32 R34, -RZ, R118.H1_H1 ;  /* 0x30000076ff227230 */ /* 0x020fca0000004100 */
[----:B------:R-:W-:-:S04]  /*2f50*/  FADD.FTZ R45, R34, R45 ;  /* 0x0000002d222d7221 */ /* 0x000fc80000010000 */
[----:B------:R-:W-:-:S07]  /*2f60*/  @P1 FADD.FTZ R45, R109, R45 ;  /* 0x0000002d6d2d1221 */ /* 0x000fce0000010000 */
.L_x_40310:
[----:B------:R-:W-:Y:S01]  /*2f70*/  HADD2.F32 R46, -RZ, R47.H0_H0 ;  /* 0x2000002fff2e7230 */ /* 0x000fe20000004100 */
[----:B------:R-:W-:Y:S06]  /*2f80*/  @P2 BRA `(.L_x_40311) ;  /* 0x00000000000c2947 */ /* 0x000fec0003800000 */
[----:B------:R-:W-:Y:S05]  /*2f90*/  @!P1 BRA `(.L_x_40312) ;  /* 0x0000000000149947 */ /* 0x000fea0003800000 */
[----:B-----5:R-:W-:Y:S01]  /*2fa0*/  FADD.FTZ R46, R110, R46 ;  /* 0x0000002e6e2e7221 */ /* 0x020fe20000010000 */
[----:B------:R-:W-:Y:S06]  /*2fb0*/  BRA `(.L_x_40312) ;  /* 0x00000000000c7947 */ /* 0x000fec0003800000 */
.L_x_40311:
[----:B-----5:R-:W-:-:S05]  /*2fc0*/  HADD2.F32 R35, -RZ, R119.H0_H0 ;  /* 0x20000077ff237230 */ /* 0x020fca0000004100 */
[----:B------:R-:W-:-:S04]  /*2fd0*/  FADD.FTZ R46, R35, R46 ;  /* 0x0000002e232e7221 */ /* 0x000fc80000010000 */
[----:B------:R-:W-:-:S07]  /*2fe0*/  @P1 FADD.FTZ R46, R110, R46 ;  /* 0x0000002e6e2e1221 */ /* 0x000fce0000010000 */
.L_x_40312:
[----:B------:R-:W-:Y:S01]  /*2ff0*/  HADD2.F32 R47, -RZ, R47.H1_H1 ;  /* 0x3000002fff2f7230 */ /* 0x000fe20000004100 */
[----:B------:R-:W-:Y:S06]  /*3000*/  @P2 BRA `(.L_x_40313) ;  /* 0x00000000000c2947 */ /* 0x000fec0003800000 */
[----:B------:R-:W-:Y:S05]  /*3010*/  @!P1 BRA `(.L_x_40314) ;  /* 0x0000000000149947 */ /* 0x000fea0003800000 */
[----:B-----5:R-:W-:Y:S01]  /*3020*/  FADD.FTZ R47, R111, R47 ;  /* 0x0000002f6f2f7221 */ /* 0x020fe20000010000 */
[----:B------:R-:W-:Y:S06]  /*3030*/  BRA `(.L_x_40314) ;  /* 0x00000000000c7947 */ /* 0x000fec0003800000 */
.L_x_40313:
[----:B-----5:R-:W-:-:S05]  /*3040*/  HADD2.F32 R34, -RZ, R119.H1_H1 ;  /* 0x30000077ff227230 */ /* 0x020fca0000004100 */
[----:B------:R-:W-:-:S04]  /*3050*/  FADD.FTZ R47, R34, R47 ;  /* 0x0000002f222f7221 */ /* 0x000fc80000010000 */
[----:B------:R-:W-:-:S07]  /*3060*/  @P1 FADD.FTZ R47, R111, R47 ;  /* 0x0000002f6f2f1221 */ /* 0x000fce0000010000 */
.L_x_40314:
        /* <DEDUP_REMOVED lines=18> */
.L_x_40315:
[----:B-----5:R-:W-:-:S05]  /*3190*/  HADD2.F32 R35, -RZ, R116.H0_H0 ;  /* 0x20000074ff237230 */ /* 0x020fca0000004100 */
[----:B------:R-:W-:-:S04]  /*31a0*/  FADD.FTZ R40, R35, R40 ;  /* 0x0000002823287221 */ /* 0x000fc80000010000 */
[----:B------:R-:W-:-:S07]  /*31b0*/  @P1 FADD.FTZ R40, R112, R40 ;  /* 0x0000002870281221 */ /* 0x000fce0000010000 */
.L_x_40316:
[----:B------:R-:W-:Y:S01]  /*31c0*/  HADD2.F32 R41, -RZ, R36.H1_H1 ;  /* 0x30000024ff297230 */ /* 0x000fe20000004100 */
[----:B------:R-:W-:Y:S06]  /*31d0*/  @P2 BRA `(.L_x_40317) ;  /* 0x00000000000c2947 */ /* 0x000fec0003800000 */
[----:B------:R-:W-:Y:S05]  /*31e0*/  @!P1 BRA `(.L_x_40318) ;  /* 0x0000000000149947 */ /* 0x000fea0003800000 */
[----:B-----5:R-:W-:Y:S01]  /*31f0*/  FADD.FTZ R41, R113, R41 ;  /* 0x0000002971297221 */ /* 0x020fe20000010000 */
[----:B------:R-:W-:Y:S06]  /*3200*/  BRA `(.L_x_40318) ;  /* 0x00000000000c7947 */ /* 0x000fec0003800000 */
.L_x_40317:
[----:B-----5:R-:W-:-:S05]  /*3210*/  HADD2.F32 R34, -RZ, R116.H1_H1 ;  /* 0x30000074ff227230 */ /* 0x020fca0000004100 */
[----:B------:R-:W-:-:S04]  /*3220*/  FADD.FTZ R41, R34, R41 ;  /* 0x0000002922297221 */ /* 0x000fc80000010000 */
[----:B------:R-:W-:-:S07]  /*3230*/  @P1 FADD.FTZ R41, R113, R41 ;  /* 0x0000002971291221 */ /* 0x000fce0000010000 */
.L_x_40318:
[----:B------:R-:W-:Y:S01]  /*3240*/  HADD2.F32 R42, -RZ, R37.H0_H0 ;  /* 0x20000025ff2a7230 */ /* 0x000fe20000004100 */
[----:B------:R-:W-:Y:S06]  /*3250*/  @P2 BRA `(.L_x_40319) ;  /* 0x00000000000c2947 */ /* 0x000fec0003800000 */
[----:B------:R-:W-:Y:S05]  /*3260*/  @!P1 BRA `(.L_x_40320) ;  /* 0x0000000000149947 */ /* 0x000fea0003800000 */
[----:B-----5:R-:W-:Y:S01]  /*3270*/  FADD.FTZ R42, R114, R42 ;  /* 0x0000002a722a7221 */ /* 0x020fe20000010000 */
[----:B------:R-:W-:Y:S06]  /*3280*/  BRA `(.L_x_40320) ;  /* 0x00000000000c7947 */ /* 0x000fec0003800000 */
.L_x_40319:
[----:B-----5:R-:W-:-:S05]  /*3290*/  HADD2.F32 R35, -RZ, R117.H0_H0 ;  /* 0x20000075ff237230 */ /* 0x020fca0000004100 */
[----:B------:R-:W-:-:S04]  /*32a0*/  FADD.FTZ R42, R35, R42 ;  /* 0x0000002a232a7221 */ /* 0x000fc80000010000 */
[----:B------:R-:W-:-:S07]  /*32b0*/  @P1 FADD.FTZ R42, R114, R42 ;  /* 0x0000002a722a1221 */ /* 0x000fce0000010000 */
.L_x_40320:
[----:B------:R-:W-:Y:S01]  /*32c0*/  HADD2.F32 R43, -RZ, R37.H1_H1 ;  /* 0x30000025ff2b7230 */ /* 0x000fe20000004100 */
[----:B------:R-:W-:Y:S06]  /*32d0*/  @P2 BRA `(.L_x_40321) ;  /* 0x00000000000c2947 */ /* 0x000fec0003800000 */
[----:B------:R-:W-:Y:S05]  /*32e0*/  @!P1 BRA `(.L_x_40322) ;  /* 0x0000000000149947 */ /* 0x000fea0003800000 */
[----:B-----5:R-:W-:Y:S01]  /*32f0*/  FADD.FTZ R43, R115, R43 ;  /* 0x0000002b732b7221 */ /* 0x020fe20000010000 */
[----:B------:R-:W-:Y:S06]  /*3300*/  BRA `(.L_x_40322) ;  /* 0x00000000000c7947 */ /* 0x000fec0003800000 */
.L_x_40321:
[----:B-----5:R-:W-:-:S05]  /*3310*/  HADD2.F32 R34, -RZ, R117.H1_H1 ;  /* 0x30000075ff227230 */ /* 0x020fca0000004100 */
[----:B------:R-:W-:-:S04]  /*3320*/  FADD.FTZ R43, R34, R43 ;  /* 0x0000002b222b7221 */ /* 0x000fc80000010000 */
[----:B------:R-:W-:-:S07]  /*3330*/  @P1 FADD.FTZ R43, R115, R43 ;  /* 0x0000002b732b1221 */ /* 0x000fce0000010000 */
.L_x_40322:
[----:B------:R-:W-:Y:S01]  /*3340*/  HADD2.F32 R36, -RZ, R38.H0_H0 ;  /* 0x20000026ff247230 */ /* 0x000fe20000004100 */
[----:B------:R-:W-:Y:S06]  /*3350*/  @P2 BRA `(.L_x_40323) ;  /* 0x00000000000c2947 */ /* 0x000fec0003800000 */
[----:B------:R-:W-:Y:S05]  /*3360*/  @!P1 BRA `(.L_x_40324) ;  /* 0x0000000000149947 */ /* 0x000fea0003800000 */
[----:B-----5:R-:W-:Y:S01]  /*3370*/  FADD.FTZ R36, R108, R36 ;  /* 0x000000246c247221 */ /* 0x020fe20000010000 */
[----:B------:R-:W-:Y:S06]  /*3380*/  BRA `(.L_x_40324) ;  /* 0x00000000000c7947 */ /* 0x000fec0003800000 */
.L_x_40323:
[----:B-----5:R-:W-:-:S05]  /*3390*/  HADD2.F32 R35, -RZ, R118.H0_H0 ;  /* 0x20000076ff237230 */ /* 0x020fca0000004100 */
[----:B------:R-:W-:-:S04]  /*33a0*/  FADD.FTZ R36, R35, R36 ;  /* 0x0000002423247221 */ /* 0x000fc80000010000 */
[----:B------:R-:W-:-:S07]  /*33b0*/  @P1 FADD.FTZ R36, R108, R36 ;  /* 0x000000246c241221 */ /* 0x000fce0000010000 */
.L_x_40324:
[----:B------:R-:W-:Y:S01]  /*33c0*/  HADD2.F32 R37, -RZ, R38.H1_H1 ;  /* 0x30000026ff257230 */ /* 0x000fe20000004100 */
[----:B------:R-:W-:Y:S06]  /*33d0*/  @P2 BRA `(.L_x_40325) ;  /* 0x00000000000c2947 */ /* 0x000fec0003800000 */
[----:B------:R-:W-:Y:S05]  /*33e0*/  @!P1 BRA `(.L_x_40326) ;  /* 0x0000000000149947 */ /* 0x000fea0003800000 */
[----:B-----5:R-:W-:Y:S01]  /*33f0*/  FADD.FTZ R37, R109, R37 ;  /* 0x000000256d257221 */ /* 0x020fe20000010000 */
[----:B------:R-:W-:Y:S06]  /*3400*/  BRA `(.L_x_40326) ;  /* 0x00000000000c7947 */ /* 0x000fec0003800000 */
.L_x_40325:
[----:B-----5:R-:W-:-:S05]  /*3410*/  HADD2.F32 R34, -RZ, R118.H1_H1 ;  /* 0x30000076ff227230 */ /* 0x020fca0000004100 */
[----:B------:R-:W-:-:S04]  /*3420*/  FADD.FTZ R37, R34, R37 ;  /* 0x0000002522257221 */ /* 0x000fc80000010000 */
[----:B------:R-:W-:-:S07]  /*3430*/  @P1 FADD.FTZ R37, R109, R37 ;  /* 0x000000256d251221 */ /* 0x000fce0000010000 */
.L_x_40326:
[----:B------:R-:W-:Y:S01]  /*3440*/  HADD2.F32 R38, -RZ, R39.H0_H0 ;  /* 0x20000027ff267230 */ /* 0x000fe20000004100 */
[----:B------:R-:W-:Y:S06]  /*3450*/  @P2 BRA `(.L_x_40327) ;  /* 0x00000000000c2947 */ /* 0x000fec0003800000 */
[----:B------:R-:W-:Y:S05]  /*3460*/  @!P1 BRA `(.L_x_40328) ;  /* 0x0000000000149947 */ /* 0x000fea0003800000 */
[----:B-----5:R-:W-:Y:S01]  /*3470*/  FADD.FTZ R38, R110, R38 ;  /* 0x000000266e267221 */ /* 0x020fe20000010000 */
[----:B------:R-:W-:Y:S06]  /*3480*/  BRA `(.L_x_40328) ;  /* 0x00000000000c7947 */ /* 0x000fec0003800000 */
.L_x_40327:
[----:B-----5:R-:W-:-:S05]  /*3490*/  HADD2.F32 R35, -RZ, R119.H0_H0 ;  /* 0x20000077ff237230 */ /* 0x020fca0000004100 */
[----:B------:R-:W-:-:S04]  /*34a0*/  FADD.FTZ R38, R35, R38 ;  /* 0x0000002623267221 */ /* 0x000fc80000010000 */
[----:B------:R-:W-:-:S07]  /*34b0*/  @P1 FADD.FTZ R38, R110, R38 ;  /* 0x000000266e261221 */ /* 0x000fce0000010000 */
.L_x_40328:
[----:B------:R-:W-:Y:S01]  /*34c0*/  HADD2.F32 R39, -RZ, R39.H1_H1 ;  /* 0x30000027ff277230 */ /* 0x000fe20000004100 */
[----:B------:R-:W-:Y:S06]  /*34d0*/  @P2 BRA `(.L_x_40329) ;  /* 0x00000000000c2947 */ /* 0x000fec0003800000 */
[----:B------:R-:W-:Y:S05]  /*34e0*/  @!P1 BRA `(.L_x_40330) ;  /* 0x0000000000149947 */ /* 0x000fea0003800000 */
[----:B-----5:R-:W-:Y:S01]  /*34f0*/  FADD.FTZ R39, R111, R39 ;  /* 0x000000276f277221 */ /* 0x020fe20000010000 */
[----:B------:R-:W-:Y:S06]  /*3500*/  BRA `(.L_x_40330) ;  /* 0x00000000000c7947 */ /* 0x000fec0003800000 */
.L_x_40329:
[----:B-----5:R-:W-:-:S05]  /*3510*/  HADD2.F32 R34, -RZ, R119.H1_H1 ;  /* 0x30000077ff227230 */ /* 0x020fca0000004100 */
[----:B------:R-:W-:-:S04]  /*3520*/  FADD.FTZ R39, R34, R39 ;  /* 0x0000002722277221 */ /* 0x000fc80000010000 */
[----:B------:R-:W-:-:S07]  /*3530*/  @P1 FADD.FTZ R39, R111, R39 ;  /* 0x000000276f271221 */ /* 0x000fce0000010000 */
.L_x_40330:
        /* <DEDUP_REMOVED lines=18> */
.L_x_40331:
[----:B-----5:R-:W-:-:S05]  /*3660*/  HADD2.F32 R33, -RZ, R116.H0_H0 ;  /* 0x20000074ff217230 */ /* 0x020fca0000004100 */
[----:B------:R-:W-:-:S04]  /*3670*/  FADD.FTZ R32, R33, R32 ;  /* 0x0000002021207221 */ /* 0x000fc80000010000 */
[----:B------:R-:W-:-:S07]  /*3680*/  @P1 FADD.FTZ R32, R112, R32 ;  /* 0x0000002070201221 */ /* 0x000fce0000010000 */
.L_x_40332:
[----:B------:R-:W-:Y:S01]  /*3690*/  HADD2.F32 R33, -RZ, R160.H1_H1 ;  /* 0x300000a0ff217230 */ /* 0x000fe20000004100 */
[----:B------:R-:W-:Y:S06]  /*36a0*/  @P2 BRA `(.L_x_40333) ;  /* 0x00000000000c2947 */ /* 0x000fec0003800000 */
[----:B------:R-:W-:Y:S05]  /*36b0*/  @!P1 BRA `(.L_x_40334) ;  /* 0x0000000000149947 */ /* 0x000fea0003800000 */
[----:B-----5:R-:W-:Y:S01]  /*36c0*/  FADD.FTZ R33, R113, R33 ;  /* 0x0000002171217221 */ /* 0x020fe20000010000 */
[----:B------:R-:W-:Y:S06]  /*36d0*/  BRA `(.L_x_40334) ;  /* 0x00000000000c7947 */ /* 0x000fec0003800000 */
.L_x_40333:
[----:B-----5:R-:W-:-:S05]  /*36e0*/  HADD2.F32 R34, -RZ, R116.H1_H1 ;  /* 0x30000074ff227230 */ /* 0x020fca0000004100 */
[----:B------:R-:W-:-:S04]  /*36f0*/  FADD.FTZ R33, R34, R33 ;  /* 0x0000002122217221 */ /* 0x000fc80000010000 */
[----:B------:R-:W-:-:S07]  /*3700*/  @P1 FADD.FTZ R33, R113, R33 ;  /* 0x0000002171211221 */ /* 0x000fce0000010000 */
.L_x_40334:
[----:B------:R-:W-:Y:S01]  /*3710*/  HADD2.F32 R34, -RZ, R161.H0_H0 ;  /* 0x200000a1ff227230 */ /* 0x000fe20000004100 */
[----:B------:R-:W-:Y:S06]  /*3720*/  @P2 BRA `(.L_x_40335) ;  /* 0x00000000000c2947 */ /* 0x000fec0003800000 */
[----:B------:R-:W-:Y:S05]  /*3730*/  @!P1 BRA `(.L_x_40336) ;  /* 0x0000000000149947 */ /* 0x000fea0003800000 */
[----:B-----5:R-:W-:Y:S01]  /*3740*/  FADD.FTZ R34, R114, R34 ;  /* 0x0000002272227221 */ /* 0x020fe20000010000 */
[----:B------:R-:W-:Y:S06]  /*3750*/  BRA `(.L_x_40336) ;  /* 0x00000000000c7947 */ /* 0x000fec0003800000 */
.L_x_40335:
[----:B-----5:R-:W-:-:S05]  /*3760*/  HADD2.F32 R35, -RZ, R117.H0_H0 ;  /* 0x20000075ff237230 */ /* 0x020fca0000004100 */
[----:B------:R-:W-:-:S04]  /*3770*/  FADD.FTZ R34, R35, R34 ;  /* 0x0000002223227221 */ /* 0x000fc80000010000 */
[----:B------:R-:W-:-:S07]  /*3780*/  @P1 FADD.FTZ R34, R114, R34 ;  /* 0x0000002272221221 */ /* 0x000fce0000010000 */
.L_x_40336:
[----:B------:R-:W-:Y:S01]  /*3790*/  HADD2.F32 R35, -RZ, R161.H1_H1 ;  /* 0x300000a1ff237230 */ /* 0x000fe20000004100 */
[----:B------:R-:W-:Y:S06]  /*37a0*/  @P2 BRA `(.L_x_40337) ;  /* 0x00000000000c2947 */ /* 0x000fec0003800000 */
[----:B------:R-:W-:Y:S05]  /*37b0*/  @!P1 BRA `(.L_x_40338) ;  /* 0x0000000000149947 */ /* 0x000fea0003800000 */
[----:B-----5:R-:W-:Y:S01]  /*37c0*/  FADD.FTZ R35, R115, R35 ;  /* 0x0000002373237221 */ /* 0x020fe20000010000 */
[----:B------:R-:W-:Y:S06]  /*37d0*/  BRA `(.L_x_40338) ;  /* 0x00000000000c7947 */ /* 0x000fec0003800000 */
.L_x_40337:
[----:B-----5:R-:W-:-:S05]  /*37e0*/  HADD2.F32 R160, -RZ, R117.H1_H1 ;  /* 0x30000075ffa07230 */ /* 0x020fca0000004100 */
[----:B------:R-:W-:-:S04]  /*37f0*/  FADD.FTZ R35, R160, R35 ;  /* 0x00000023a0237221 */ /* 0x000fc80000010000 */
[----:B------:R-:W-:-:S07]  /*3800*/  @P1 FADD.FTZ R35, R115, R35 ;  /* 0x0000002373231221 */ /* 0x000fce0000010000 */
.L_x_40338:
[----:B------:R-:W-:Y:S01]  /*3810*/  HADD2.F32 R160, -RZ, R162.H0_H0 ;  /* 0x200000a2ffa07230 */ /* 0x000fe20000004100 */
[----:B------:R-:W-:Y:S06]  /*3820*/  @P2 BRA `(.L_x_40339) ;  /* 0x00000000000c2947 */ /* 0x000fec0003800000 */
[----:B------:R-:W-:Y:S05]  /*3830*/  @!P1 BRA `(.L_x_40340) ;  /* 0x0000000000149947 */ /* 0x000fea0003800000 */
[----:B-----5:R-:W-:Y:S01]  /*3840*/  FADD.FTZ R160, R108, R160 ;  /* 0x000000a06ca07221 */ /* 0x020fe20000010000 */
[----:B------:R-:W-:Y:S06]  /*3850*/  BRA `(.L_x_40340) ;  /* 0x00000000000c7947 */ /* 0x000fec0003800000 */
.L_x_40339:
[----:B-----5:R-:W-:-:S05]  /*3860*/  HADD2.F32 R161, -RZ, R118.H0_H0 ;  /* 0x20000076ffa17230 */ /* 0x020fca0000004100 */
[----:B------:R-:W-:-:S04]  /*3870*/  FADD.FTZ R160, R161, R160 ;  /* 0x000000a0a1a07221 */ /* 0x000fc80000010000 */
[----:B------:R-:W-:-:S07]  /*3880*/  @P1 FADD.FTZ R160, R108, R160 ;  /* 0x000000a06ca01221 */ /* 0x000fce0000010000 */
.L_x_40340:
[----:B------:R-:W-:Y:S01]  /*3890*/  HADD2.F32 R161, -RZ, R162.H1_H1 ;  /* 0x300000a2ffa17230 */ /* 0x000fe20000004100 */
[----:B------:R-:W-:Y:S06]  /*38a0*/  @P2 BRA `(.L_x_40341) ;  /* 0x00000000000c2947 */ /* 0x000fec0003800000 */
[----:B------:R-:W-:Y:S05]  /*38b0*/  @!P1 BRA `(.L_x_40342) ;  /* 0x0000000000149947 */ /* 0x000fea0003800000 */
[----:B-----5:R-:W-:Y:S01]  /*38c0*/  FADD.FTZ R161, R109, R161 ;  /* 0x000000a16da17221 */ /* 0x020fe20000010000 */
[----:B------:R-:W-:Y:S06]  /*38d0*/  BRA `(.L_x_40342) ;  /* 0x00000000000c7947 */ /* 0x000fec0003800000 */
.L_x_40341:
[----:B-----5:R-:W-:-:S05]  /*38e0*/  HADD2.F32 R162, -RZ, R118.H1_H1 ;  /* 0x30000076ffa27230 */ /* 0x020fca0000004100 */
[----:B------:R-:W-:-:S04]  /*38f0*/  FADD.FTZ R161, R162, R161 ;  /* 0x000000a1a2a17221 */ /* 0x000fc80000010000 */
[----:B------:R-:W-:-:S07]  /*3900*/  @P1 FADD.FTZ R161, R109, R161 ;  /* 0x000000a16da11221 */ /* 0x000fce0000010000 */
.L_x_40342:
[----:B------:R-:W-:Y:S01]  /*3910*/  HADD2.F32 R162, -RZ, R163.H0_H0 ;  /* 0x200000a3ffa27230 */ /* 0x000fe20000004100 */
[----:B------:R-:W-:Y:S06]  /*3920*/  @P2 BRA `(.L_x_40343) ;  /* 0x00000000000c2947 */ /* 0x000fec0003800000 */
[----:B------:R-:W-:Y:S05]  /*3930*/  @!P1 BRA `(.L_x_40344) ;  /* 0x0000000000149947 */ /* 0x000fea0003800000 */
[----:B-----5:R-:W-:Y:S01]  /*3940*/  FADD.FTZ R162, R110, R162 ;  /* 0x000000a26ea27221 */ /* 0x020fe20000010000 */
[----:B------:R-:W-:Y:S06]  /*3950*/  BRA `(.L_x_40344) ;  /* 0x00000000000c7947 */ /* 0x000fec0003800000 */
.L_x_40343:
[----:B-----5:R-:W-:-:S05]  /*3960*/  HADD2.F32 R225, -RZ, R119.H0_H0 ;  /* 0x20000077ffe17230 */ /* 0x020fca0000004100 */
[----:B------:R-:W-:-:S04]  /*3970*/  FADD.FTZ R162, R225, R162 ;  /* 0x000000a2e1a27221 */ /* 0x000fc80000010000 */
[----:B------:R-:W-:-:S07]  /*3980*/  @P1 FADD.FTZ R162, R110, R162 ;  /* 0x000000a26ea21221 */ /* 0x000fce0000010000 */
.L_x_40344:
[----:B------:R-:W-:Y:S01]  /*3990*/  HADD2.F32 R163, -RZ, R163.H1_H1 ;  /* 0x300000a3ffa37230 */ /* 0x000fe20000004100 */
[----:B------:R-:W-:Y:S06]  /*39a0*/  @P2 BRA `(.L_x_40345) ;  /* 0x00000000000c2947 */ /* 0x000fec0003800000 */
[----:B------:R-:W-:Y:S05]  /*39b0*/  @!P1 BRA `(.L_x_40346) ;  /* 0x0000000000149947 */ /* 0x000fea0003800000 */
[----:B-----5:R-:W-:Y:S01]  /*39c0*/  FADD.FTZ R163, R111, R163 ;  /* 0x000000a36fa37221 */ /* 0x020fe20000010000 */
[----:B------:R-:W-:Y:S06]  /*39d0*/  BRA `(.L_x_40346) ;  /* 0x00000000000c7947 */ /* 0x000fec0003800000 */
.L_x_40345:
[----:B-----5:R-:W-:-:S05]  /*39e0*/  HADD2.F32 R228, -RZ, R119.H1_H1 ;  /* 0x30000077ffe47230 */ /* 0x020fca0000004100 */
[----:B------:R-:W-:-:S04]  /*39f0*/  FADD.FTZ R163, R228, R163 ;  /* 0x000000a3e4a37221 */ /* 0x000fc80000010000 */
[----:B------:R-:W-:-:S07]  /*3a00*/  @P1 FADD.FTZ R163, R111, R163 ;  /* 0x000000a36fa31221 */ /* 0x000fce0000010000 */
.L_x_40346:
        /* <DEDUP_REMOVED lines=267> */
.L_x_40360:
[----:B-1----:R-:W-:Y:S01]  /*4ac0*/  FADD.FTZ R231, R232, R231 ;  /* 0x000000e7e8e77221 */ /* 0x002fe20000010000 */
[----:B------:R-:W-:Y:S01]  /*4ad0*/  FSEL R227, R225, RZ, !P3 ;  /* 0x000000ffe1e37208 */ /* 0x000fe20005800000 */
[----:B0-----:R-:W-:Y:S02]  /*4ae0*/  HADD2.F32 R232, -RZ, R125.H0_H0 ;  /* 0x2000007dffe87230 */ /* 0x001fe40000004100 */
[----:B------:R-:W-:Y:S01]  /*4af0*/  FFMA.FTZ R226, R231, R228, UR7 ;  /* 0x00000007e7e27e23 */ /* 0x000fe200080100e4 */
[----:B------:R-:W-:Y:S01]  /*4b00*/  FMUL.FTZ R228, R225, R225 ;  /* 0x000000e1e1e47220 */ /* 0x000fe20000410000 */
[C---:B------:R-:W-:Y:S01]  /*4b10*/  FADD.FTZ R101, -R227.reuse, R101 ;  /* 0x00000065e3657221 */ /* 0x040fe20000010100 */
[C---:B------:R-:W-:Y:S01]  /*4b20*/  FADD.FTZ R100, -R227.reuse, R100 ;  /* 0x00000064e3647221 */ /* 0x040fe20000010100 */
[C---:B------:R-:W-:Y:S01]  /*4b30*/  FADD.FTZ R102, -R227.reuse, R102 ;  /* 0x00000066e3667221 */ /* 0x040fe20000010100 */
[C---:B------:R-:W-:Y:S01]  /*4b40*/  FADD.FTZ R235, -R227.reuse, R38 ;  /* 0x00000026e3eb7221 */ /* 0x040fe20000010100 */
[----:B------:R-:W-:Y:S01]  /*4b50*/  FSEL R229, R228, RZ, P3 ;  /* 0x000000ffe4e57208 */ /* 0x000fe20001800000 */
[C---:B------:R-:W-:Y:S01]  /*4b60*/  FADD.FTZ R103, -R227.reuse, R103 ;  /* 0x00000067e3677221 */ /* 0x040fe20000010100 */
[----:B------:R-:W-:Y:S01]  /*4b70*/  FADD.FTZ R237, -R227, R39 ;  /* 0x00000027e3ed7221 */ /* 0x000fe20000010100 */
[----:B------:R-:W-:-:S02]  /*4b80*/  HADD2.F32 R38, -RZ, R158.H1_H1 ;  /* 0x3000009eff267230 */ /* 0x000fc40000004100 */
[C---:B------:R-:W-:Y:S01]  /*4b90*/  FADD.FTZ R233, -R227.reuse, R36 ;  /* 0x00000024e3e97221 */ /* 0x040fe20000010100 */
[----:B------:R-:W-:Y:S01]  /*4ba0*/  FADD.FTZ R226, R226, R229 ;  /* 0x000000e5e2e27221 */ /* 0x000fe20000010000 */
[C---:B------:R-:W-:Y:S01]  /*4bb0*/  FADD.FTZ R239, -R227.reuse, R32 ;  /* 0x00000020e3ef7221 */ /* 0x040fe20000010100 */
[C---:B------:R-:W-:Y:S01]  /*4bc0*/  FADD.FTZ R39, -R227.reuse, R33 ;  /* 0x00000021e3277221 */ /* 0x040fe20000010100 */
[C---:B------:R-:W-:Y:S01]  /*4bd0*/  FADD.FTZ R229, -R227.reuse, R40 ;  /* 0x00000028e3e57221 */ /* 0x040fe20000010100 */
[C---:B------:R-:W-:Y:S01]  /*4be0*/  FADD.FTZ R33, -R227.reuse, R34 ;  /* 0x00000022e3217221 */ /* 0x040fe20000010100 */
[--C-:B------:R-:W-:Y:S01]  /*4bf0*/  HADD2.F32 R32, -RZ, R159.reuse.H0_H0 ;  /* 0x2000009fff207230 */ /* 0x100fe20000004100 */
[----:B------:R-:W0:Y:S01]  /*4c00*/  MUFU.RSQ R226, R226 ;  /* 0x000000e200e27308 */ /* 0x000e220000001400 */
[----:B------:R-:W-:Y:S02]  /*4c10*/  HADD2.F32 R36, -RZ, R158.H0_H0 ;  /* 0x2000009eff247230 */ /* 0x000fe40000004100 */
        /* <DEDUP_REMOVED lines=15> */
[----:B0-----:R-:W-:Y:S01]  /*4d10*/  FMUL.FTZ R101, R226, R101 ;  /* 0x00000065e2657220 */ /* 0x001fe20000410000 */
        /* <DEDUP_REMOVED lines=54> */
[----:B------:R-:W-:-:S02]  /*5080*/  HADD2.F32 R40, -RZ, R159.H1_H1 ;  /* 0x3000009fff287230 */ /* 0x000fc40000004100 */
[C---:B------:R-:W-:Y:S01]  /*5090*/  FMUL.FTZ R102, R226.reuse, R102 ;  /* 0x00000066e2667220 */ /* 0x040fe20000410000 */
[C---:B------:R-:W-:Y:S01]  /*50a0*/  FMUL.FTZ R34, R226.reuse, R100 ;  /* 0x00000064e2227220 */ /* 0x040fe20000410000 */
[----:B------:R-:W-:Y:S01]  /*50b0*/  FMUL.FTZ R227, R226, R103 ;  /* 0x00000067e2e37220 */ /* 0x000fe20000410000 */
[----:B------:R-:W-:Y:S01]  /*50c0*/  FFMA.FTZ R101, R101, R38, R176 ;  /* 0x0000002665657223 */ /* 0x000fe200000100b0 */
[--C-:B------:R-:W-:Y:S02]  /*50d0*/  HADD2.F32 R38, -RZ, R157.reuse.H0_H0 ;  /* 0x2000009dff267230 */ /* 0x100fe40000004100 */
[----:B------:R-:W-:Y:S01]  /*50e0*/  FFMA.FTZ R103, R102, R32, R175 ;  /* 0x0000002066677223 */ /* 0x000fe200000100af */
[----:B------:R-:W-:Y:S01]  /*50f0*/  FFMA.FTZ R34, R34, R36, R177 ;  /* 0x0000002422227223 */ /* 0x000fe200000100b1 */
[----:B------:R-:W-:Y:S02]  /*5100*/  HADD2.F32 R42, -RZ, R157.H1_H1 ;  /* 0x3000009dff2a7230 */ /* 0x000fe40000004100 */
[----:B------:R-:W-:Y:S01]  /*5110*/  FMUL.FTZ R106, R226, R106 ;  /* 0x0000006ae26a7220 */ /* 0x000fe20000410000 */
[----:B------:R-:W-:Y:S01]  /*5120*/  FFMA.FTZ R32, R227, R40, R174 ;  /* 0x00000028e3207223 */ /* 0x000fe200000100ae */
[----:B------:R-:W-:-:S02]  /*5130*/  HADD2.F32 R36, -RZ, R156.H0_H0 ;  /* 0x2000009cff247230 */ /* 0x000fc40000004100 */
[C---:B------:R-:W-:Y:S01]  /*5140*/  FMUL.FTZ R245, R226.reuse, R107 ;  /* 0x0000006be2f57220 */ /* 0x040fe20000410000 */
[----:B------:R-:W-:Y:S02]  /*5150*/  HADD2.F32 R40, -RZ, R156.H1_H1 ;  /* 0x3000009cff287230 */ /* 0x000fe40000004100 */
[C---:B------:R-:W-:Y:S01]  /*5160*/  FMUL.FTZ R104, R226.reuse, R104 ;  /* 0x00000068e2687220 */ /* 0x040fe20000410000 */
[----:B------:R-:W-:Y:S01]  /*5170*/  FMUL.FTZ R227, R226, R105 ;  /* 0x00000069e2e37220 */ /* 0x000fe20000410000 */
[----:B------:R-:W-:Y:S01]  /*5180*/  FFMA.FTZ R107, R106, R38, R179 ;  /* 0x000000266a6b7223 */ /* 0x000fe200000100b3 */
[----:B------:R-:W-:Y:S01]  /*5190*/  FFMA.FTZ R38, R245, R42, R178 ;  /* 0x0000002af5267223 */ /* 0x000fe200000100b2 */
[----:B------:R-:W-:Y:S01]  /*51a0*/  FFMA.FTZ R105, R104, R36, R181 ;  /* 0x0000002468697223 */ /* 0x000fe200000100b5 */
[--C-:B------:R-:W-:Y:S02]  /*51b0*/  HADD2.F32 R42, -RZ, R154.reuse.H0_H0 ;  /* 0x2000009aff2a7230 */ /* 0x100fe40000004100 */
[----:B------:R-:W-:Y:S01]  /*51c0*/  FFMA.FTZ R36, R227, R40, R180 ;  /* 0x00000028e3247223 */ /* 0x000fe200000100b4 */
[----:B------:R-:W-:-:S02]  /*51d0*/  HADD2.F32 R100, -RZ, R154.H1_H1 ;  /* 0x3000009aff647230 */ /* 0x000fc40000004100 */
[C---:B------:R-:W-:Y:S01]  /*51e0*/  FMUL.FTZ R92, R226.reuse, R92 ;  /* 0x0000005ce25c7220 */ /* 0x040fe20000410000 */
[C---:B------:R-:W-:Y:S01]  /*51f0*/  FMUL.FTZ R227, R226.reuse, R93 ;  /* 0x0000005de2e37220 */ /* 0x040fe20000410000 */
[----:B------:R-:W-:Y:S02]  /*5200*/  HADD2.F32 R102, -RZ, R155.H0_H0 ;  /* 0x2000009bff667230 */ /* 0x000fe40000004100 */
[----:B------:R-:W-:Y:S01]  /*5210*/  FMUL.FTZ R40, R226, R94 ;  /* 0x0000005ee2287220 */ /* 0x000fe20000410000 */
[----:B------:R-:W-:Y:S01]  /*5220*/  FFMA.FTZ R93, R92, R42, R169 ;  /* 0x0000002a5c5d7223 */ /* 0x000fe200000100a9 */
[----:B------:R-:W-:Y:S01]  /*5230*/  FFMA.FTZ R42, R227, R100, R168 ;  /* 0x00000064e32a7223 */ /* 0x000fe200000100a8 */
[----:B------:R-:W-:Y:S02]  /*5240*/  HADD2.F32 R92, -RZ, R152.H0_H0 ;  /* 0x20000098ff5c7230 */ /* 0x000fe40000004100 */
[----:B------:R-:W-:Y:S01]  /*5250*/  FMUL.FTZ R96, R226, R96 ;  /* 0x00000060e2607220 */ /* 0x000fe20000410000 */
[----:B------:R-:W-:-:S02]  /*5260*/  HADD2.F32 R94, -RZ, R153.H0_H0 ;  /* 0x20000099ff5e7230 */ /* 0x000fc40000004100 */
[C---:B------:R-:W-:Y:S01]  /*5270*/  FMUL.FTZ R98, R226.reuse, R98 ;  /* 0x00000062e2627220 */ /* 0x040fe20000410000 */
[----:B------:R-:W-:Y:S02]  /*5280*/  HADD2.F32 R100, -RZ, R152.H1_H1 ;  /* 0x30000098ff647230 */ /* 0x000fe40000004100 */
[----:B------:R-:W-:Y:S01]  /*5290*/  FMUL.FTZ R227, R226, R97 ;  /* 0x00000061e2e37220 */ /* 0x000fe20000410000 */
[----:B------:R-:W-:Y:S01]  /*52a0*/  FFMA.FTZ R40, R40, R102, R167 ;  /* 0x0000006628287223 */ /* 0x000fe200000100a7 */
[----:B------:R-:W-:Y:S02]  /*52b0*/  HADD2.F32 R102, -RZ, R153.H1_H1 ;  /* 0x30000099ff667230 */ /* 0x000fe40000004100 */
[----:B------:R-:W-:Y:S01]  /*52c0*/  FMUL.FTZ R245, R226, R99 ;  /* 0x00000063e2f57220 */ /* 0x000fe20000410000 */
        /* <DEDUP_REMOVED lines=65> */
[----:B------:R-:W-:Y:S02]  /*56e0*/  HADD2.F32 R100, -RZ, R141.H0_H0 ;  /* 0x2000008dff647230 */ /* 0x000fe40000004100 */
[C---:B------:R-:W-:Y:S01]  /*56f0*/  FMUL.FTZ R74, R226.reuse, R74 ;  /* 0x0000004ae24a7220 */ /* 0x040fe20000410000 */
[----:B------:R-:W-:Y:S02]  /*5700*/  HADD2.F32 R98, -RZ, R140.H1_H1 ;  /* 0x3000008cff627230 */ /* 0x000fe40000004100 */
[C---:B------:R-:W-:Y:S01]  /*5710*/  FMUL.FTZ R227, R226.reuse, R73 ;  /* 0x00000049e2e37220 */ /* 0x040fe20000410000 */
[----:B------:R-:W-:Y:S01]  /*5720*/  FFMA.FTZ R70, R245, R102, R10 ;  /* 0x00000066f5467223 */ /* 0x000fe2000001000a */
        /* <DEDUP_REMOVED lines=9> */
[----:B------:R-:W-:Y:S01]  /*57c0*/  FMUL.FTZ R227, R226, R61 ;  /* 0x0000003de2e37220 */ /* 0x000fe20000410000 */
[----:B------:R-:W-:Y:S02]  /*57d0*/  HADD2.F32 R102, -RZ, R141.H1_H1 ;  /* 0x3000008dff667230 */ /* 0x000fe40000004100 */
        /* <DEDUP_REMOVED lines=10> */
[----:B------:R-:W-:Y:S02]  /*5880*/  HADD2.F32 R102, -RZ, R139.H1_H1 ;  /* 0x3000008bff667230 */ /* 0x000fe40000004100 */
[C---:B------:R-:W-:Y:S01]  /*5890*/  FMUL.FTZ R63, R226.reuse, R63 ;  /* 0x0000003fe23f7220 */ /* 0x040fe20000410000 */
[----:B------:R-:W-:Y:S01]  /*58a0*/  FMUL.FTZ R245, R226, R67 ;  /* 0x00000043e2f57220 */ /* 0x000fe20000410000 */
        /* <DEDUP_REMOVED lines=8> */
[----:B------:R-:W-:Y:S02]  /*5930*/  HADD2.F32 R102, -RZ, R137.H1_H1 ;  /* 0x30000089ff667230 */ /* 0x000fe40000004100 */
[----:B------:R-:W-:Y:S01]  /*5940*/  FFMA.FTZ R227, R227, R96, R184 ;  /* 0x00000060e3e37223 */ /* 0x000fe200000100b8 */
[----:B------:R-:W-:Y:S01]  /*5950*/  FFMA.FTZ R96, R52, R100, R187 ;  /* 0x0000006434607223 */ /* 0x000fe200000100bb */
[----:B------:R-:W-:Y:S02]  /*5960*/  HADD2.F32 R100, -RZ, R133.H0_H0 ;  /* 0x20000085ff647230 */ /* 0x000fe40000004100 */
[----:B------:R-:W-:Y:S01]  /*5970*/  FMUL.FTZ R247, R226, R58 ;  /* 0x0000003ae2f77220 */ /* 0x000fe20000410000 */
[----:B------:R-:W-:-:S02]  /*5980*/  HADD2.F32 R104, -RZ, R155.H1_H1 ;  /* 0x3000009bff687230 */ /* 0x000fc40000004100 */
[----:B------:R-:W-:Y:S01]  /*5990*/  FFMA.FTZ R66, R245, R102, R6 ;  /* 0x00000066f5427223 */ /* 0x000fe20000010006 */
[--C-:B------:R-:W-:Y:S02]  /*59a0*/  HADD2.F32 R98, -RZ, R135.reuse.H0_H0 ;  /* 0x20000087ff627230 */ /* 0x100fe40000004100 */
[C---:B------:R-:W-:Y:S01]  /*59b0*/  FMUL.FTZ R95, R226.reuse, R95 ;  /* 0x0000005fe25f7220 */ /* 0x040fe20000410000 */
[----:B------:R-:W-:Y:S02]  /*59c0*/  HADD2.F32 R102, -RZ, R135.H1_H1 ;  /* 0x30000087ff667230 */ /* 0x000fe40000004100 */
[C---:B------:R-:W-:Y:S01]  /*59d0*/  FMUL.FTZ R245, R226.reuse, R54 ;  /* 0x00000036e2f57220 */ /* 0x040fe20000410000 */
[C---:B------:R-:W-:Y:S01]  /*59e0*/  FMUL.FTZ R54, R226.reuse, R55 ;  /* 0x00000037e2367220 */ /* 0x040fe20000410000 */
[C---:B------:R-:W-:Y:S01]  /*59f0*/  FMUL.FTZ R58, R226.reuse, R59 ;  /* 0x0000003be23a7220 */ /* 0x040fe20000410000 */
[----:B------:R-:W-:Y:S01]  /*5a00*/  FFMA.FTZ R59, R247, R100, R182 ;  /* 0x00000064f73b7223 */ /* 0x000fe200000100b6 */
[C---:B------:R-:W-:Y:S01]  /*5a10*/  FMUL.FTZ R247, R226.reuse, R44 ;  /* 0x0000002ce2f77220 */ /* 0x040fe20000410000 */
[C---:B------:R-:W-:Y:S01]  /*5a20*/  FMUL.FTZ R100, R226.reuse, R45 ;  /* 0x0000002de2647220 */ /* 0x040fe20000410000 */
[----:B------:R-:W-:Y:S01]  /*5a30*/  FFMA.FTZ R95, R95, R104, R166 ;  /* 0x000000685f5f7223 */ /* 0x000fe200000100a6 */
[----:B------:R-:W-:Y:S01]  /*5a40*/  FFMA.FTZ R245, R245, R98, R186 ;  /* 0x00000062f5f57223 */ /* 0x000fe200000100ba */
[----:B------:R-:W-:Y:S01]  /*5a50*/  FMUL.FTZ R249, R226, R46 ;  /* 0x0000002ee2f97220 */ /* 0x000fe20000410000 */
[----:B------:R-:W-:-:S02]  /*5a60*/  HADD2.F32 R44, -RZ, R128.H0_H0 ;  /* 0x20000080ff2c7230 */ /* 0x000fc40000004100 */
[----:B------:R-:W-:Y:S01]  /*5a70*/  FFMA.FTZ R98, R54, R102, R189 ;  /* 0x0000006636627223 */ /* 0x000fe200000100bd */
[----:B------:R-:W-:Y:S02]  /*5a80*/  HADD2.F32 R45, -RZ, R128.H1_H1 ;  /* 0x30000080ff2d7230 */ /* 0x000fe40000004100 */
[C---:B------:R-:W-:Y:S01]  /*5a90*/  FMUL.FTZ R251, R226.reuse, R48 ;  /* 0x00000030e2fb7220 */ /* 0x040fe20000410000 */
[----:B------:R-:W-:Y:S02]  /*5aa0*/  HADD2.F32 R46, -RZ, R129.H1_H1 ;  /* 0x30000081ff2e7230 */ /* 0x000fe40000004100 */
[C---:B------:R-:W-:Y:S01]  /*5ab0*/  FMUL.FTZ R104, R226.reuse, R49 ;  /* 0x00000031e2687220 */ /* 0x040fe20000410000 */
[----:B------:R-:W-:Y:S02]  /*5ac0*/  HADD2.F32 R102, -RZ, R133.H1_H1 ;  /* 0x30000085ff667230 */ /* 0x000fe40000004100 */
[----:B------:R-:W-:Y:S01]  /*5ad0*/  FMUL.FTZ R106, R226, R51 ;  /* 0x00000033e26a7220 */ /* 0x000fe20000410000 */
[----:B------:R-:W-:Y:S01]  /*5ae0*/  FFMA.FTZ R251, R251, R44, R188 ;  /* 0x0000002cfbfb7223 */ /* 0x000fe200000100bc */
[----:B------:R-:W-:Y:S01]  /*5af0*/  FFMA.FTZ R104, R104, R45, R191 ;  /* 0x0000002d68687223 */ /* 0x000fe200000100bf */
[----:B------:R-:W-:-:S02]  /*5b00*/  HADD2.F32 R44, -RZ, R126.H0_H0 ;  /* 0x2000007eff2c7230 */ /* 0x000fc40000004100 */
[----:B------:R-:W-:Y:S01]  /*5b10*/  FFMA.FTZ R106, R106, R46, R193 ;  /* 0x0000002e6a6a7223 */ /* 0x000fe200000100c1 */
[----:B------:R-:W-:Y:S02]  /*5b20*/  HADD2.F32 R45, -RZ, R126.H1_H1 ;  /* 0x3000007eff2d7230 */ /* 0x000fe40000004100 */
[----:B------:R-:W-:Y:S01]  /*5b30*/  FFMA.FTZ R58, R58, R102, R185 ;  /* 0x000000663a3a7223 */ /* 0x000fe200000100b9 */
[----:B------:R-:W-:Y:S02]  /*5b40*/  HADD2.F32 R46, -RZ, R127.H0_H0 ;  /* 0x2000007fff2e7230 */ /* 0x000fe40000004100 */
[C---:B------:R-:W-:Y:S01]  /*5b50*/  FMUL.FTZ R233, R226.reuse, R233 ;  /* 0x000000e9e2e97220 */ /* 0x040fe20000410000 */
[C---:B------:R-:W-:Y:S01]  /*5b60*/  FMUL.FTZ R162, R226.reuse, R37 ;  /* 0x00000025e2a27220 */ /* 0x040fe20000410000 */
[C---:B------:R-:W-:Y:S01]  /*5b70*/  FMUL.FTZ R102, R226.reuse, R47 ;  /* 0x0000002fe2667220 */ /* 0x040fe20000410000 */
[----:B------:R-:W-:Y:S02]  /*5b80*/  HADD2.F32 R160, -RZ, R129.H0_H0 ;  /* 0x20000081ffa07230 */ /* 0x000fe40000004100 */
[C---:B------:R-:W-:Y:S01]  /*5b90*/  FMUL.FTZ R235, R226.reuse, R235 ;  /* 0x000000ebe2eb7220 */ /* 0x040fe20000410000 */
[----:B------:R-:W-:Y:S01]  /*5ba0*/  FMUL.FTZ R47, R226, R50 ;  /* 0x00000032e22f7220 */ /* 0x000fe20000410000 */
[----:B------:R-:W-:Y:S01]  /*5bb0*/  FFMA.FTZ R233, R233, R44, R200 ;  /* 0x0000002ce9e97223 */ /* 0x000fe200000100c8 */
[----:B------:R-:W-:Y:S01]  /*5bc0*/  FFMA.FTZ R162, R162, R45, R203 ;  /* 0x0000002da2a27223 */ /* 0x000fe200000100cb */
[----:B------:R-:W-:-:S02]  /*5bd0*/  HADD2.F32 R230, -RZ, R124.H0_H0 ;  /* 0x2000007cffe67230 */ /* 0x000fc40000004100 */
[----:B------:R-:W-:Y:S01]  /*5be0*/  FFMA.FTZ R235, R235, R46, R202 ;  /* 0x0000002eebeb7223 */ /* 0x000fe200000100ca */
[----:B------:R-:W-:Y:S02]  /*5bf0*/  HADD2.F32 R45, -RZ, R125.H1_H1 ;  /* 0x3000007dff2d7230 */ /* 0x000fe40000004100 */
[C---:B------:R-:W-:Y:S01]  /*5c00*/  FMUL.FTZ R231, R226.reuse, R231 ;  /* 0x000000e7e2e77220 */ /* 0x040fe20000410000 */
[----:B------:R-:W-:Y:S02]  /*5c10*/  HADD2.F32 R37, -RZ, R124.H1_H1 ;  /* 0x3000007cff257230 */ /* 0x000fe40000004100 */
[C---:B------:R-:W-:Y:S01]  /*5c20*/  FMUL.FTZ R229, R226.reuse, R229 ;  /* 0x000000e5e2e57220 */ /* 0x040fe20000410000 */
[C---:B------:R-:W-:Y:S01]  /*5c30*/  FMUL.FTZ R44, R226.reuse, R41 ;  /* 0x00000029e22c7220 */ /* 0x040fe20000410000 */
[----:B------:R-:W-:Y:S01]  /*5c40*/  FFMA.FTZ R160, R47, R160, R190 ;  /* 0x000000a02fa07223 */ /* 0x000fe200000100be */
[----:B------:R-:W-:Y:S01]  /*5c50*/  FMUL.FTZ R46, R226, R43 ;  /* 0x0000002be22e7220 */ /* 0x000fe20000410000 */
[----:B------:R-:W-:-:S02]  /*5c60*/  HADD2.F32 R47, -RZ, R127.H1_H1 ;  /* 0x3000007fff2f7230 */ /* 0x000fc40000004100 */
[----:B------:R-:W-:Y:S01]  /*5c70*/  FMUL.FTZ R228, R226, R237 ;  /* 0x000000ede2e47220 */ /* 0x000fe20000410000 */
[----:B------:R-:W-:Y:S01]  /*5c80*/  FFMA.FTZ R232, R231, R232, R198 ;  /* 0x000000e8e7e87223 */ /* 0x000fe200000100c6 */
[----:B------:R-:W-:Y:S01]  /*5c90*/  FFMA.FTZ R230, R229, R230, R196 ;  /* 0x000000e6e5e67223 */ /* 0x000fe200000100c4 */
[----:B------:R-:W-:Y:S01]  /*5ca0*/  FFMA.FTZ R231, R46, R45, R201 ;  /* 0x0000002d2ee77223 */ /* 0x000fe200000100c9 */
[----:B------:R-:W-:Y:S01]  /*5cb0*/  FFMA.FTZ R229, R44, R37, R199 ;  /* 0x000000252ce57223 */ /* 0x000fe200000100c7 */
[----:B------:R-:W-:Y:S01]  /*5cc0*/  FFMA.FTZ R228, R228, R47, R205 ;  /* 0x0000002fe4e47223 */ /* 0x000fe200000100cd */
[----:B------:R-:W0:Y:S01]  /*5cd0*/  @!P1 LDC.64 R44, c[0x0][0x250] ;  /* 0x00009400ff2c9b82 */ /* 0x000e220000000a00 */
[C---:B------:R-:W-:Y:S01]  /*5ce0*/  FMUL.FTZ R237, R226.reuse, R243 ;  /* 0x000000f3e2ed7220 */ /* 0x040fe20000410000 */
[--C-:B------:R-:W-:Y:S02]  /*5cf0*/  HADD2.F32 R52, -RZ, R132.reuse.H0_H0 ;  /* 0x20000084ff347230 */ /* 0x100fe40000004100 */
[----:B------:R-:W-:Y:S01]  /*5d00*/  FMUL.FTZ R53, R226, R56 ;  /* 0x00000038e2357220 */ /* 0x000fe20000410000 */
[----:B------:R-:W-:-:S02]  /*5d10*/  HADD2.F32 R55, -RZ, R132.H1_H1 ;  /* 0x30000084ff377230 */ /* 0x000fc40000004100 */
[C---:B------:R-:W-:Y:S01]  /*5d20*/  FMUL.FTZ R54, R226.reuse, R57 ;  /* 0x00000039e2367220 */ /* 0x040fe20000410000 */
[----:B------:R-:W-:Y:S02]  /*5d30*/  HADD2.F32 R37, -RZ, R122.H0_H0 ;  /* 0x2000007aff257230 */ /* 0x000fe40000004100 */
[C---:B------:R-:W-:Y:S01]  /*5d40*/  FMUL.FTZ R43, R226.reuse, R163 ;  /* 0x000000a3e22b7220 */ /* 0x040fe20000410000 */
[----:B------:R-:W1:Y:S01]  /*5d50*/  @!P1 LDC.64 R46, c[0x0][0x258] ;  /* 0x00009600ff2e9b82 */ /* 0x000e620000000a00 */
[----:B------:R-:W-:Y:S01]  /*5d60*/  FMUL.FTZ R163, R226, R241 ;  /* 0x000000f1e2a37220 */ /* 0x000fe20000410000 */
[----:B------:R-:W-:Y:S01]  /*5d70*/  FFMA.FTZ R56, R53, R52, R0 ;  /* 0x0000003435387223 */ /* 0x000fe20000010000 */
[----:B------:R-:W-:Y:S01]  /*5d80*/  FFMA.FTZ R57, R54, R55, R183 ;  /* 0x0000003736397223 */ /* 0x000fe200000100b7 */
[--C-:B------:R-:W-:Y:S02]  /*5d90*/  HADD2.F32 R41, -RZ, R123.reuse.H0_H0 ;  /* 0x2000007bff297230 */ /* 0x100fe40000004100 */
[----:B------:R-:W-:Y:S01]  /*5da0*/  FFMA.FTZ R163, R163, R37, R208 ;  /* 0x00000025a3a37223 */ /* 0x000fe200000100d0 */
[C---:B------:R-:W-:Y:S01]  /*5db0*/  FMUL.FTZ R37, R226.reuse, R33 ;  /* 0x00000021e2257220 */ /* 0x040fe20000410000 */
[----:B------:R-:W-:Y:S01]  /*5dc0*/  FMUL.FTZ R236, R226, R35 ;  /* 0x00000023e2ec7220 */ /* 0x000fe20000410000 */
[----:B------:R-:W2:Y:S01]  /*5dd0*/  LDC.64 R242, c[0x0][0x2b8] ;  /* 0x0000ae00fff27b82 */ /* 0x000ea20000000a00 */
[----:B------:R-:W-:-:S02]  /*5de0*/  HADD2.F32 R234, -RZ, R123.H1_H1 ;  /* 0x3000007bffea7230 */ /* 0x000fc40000004100 */
[----:B------:R-:W-:Y:S01]  /*5df0*/  FMUL.FTZ R238, R226, R161 ;  /* 0x000000a1e2ee7220 */ /* 0x000fe20000410000 */
[----:B------:R-:W-:Y:S01]  /*5e00*/  HADD2.F32 R33, -RZ, R120.H0_H0 ;  /* 0x20000078ff217230 */ /* 0x000fe20000004100 */
[----:B------:R-:W-:Y:S01]  /*5e10*/  F2FP.F16.F32.PACK_AB R35, R32, R103 ;  /* 0x000000672023723e */ /* 0x000fe200000000ff */
[----:B------:R-:W-:Y:S01]  /*5e20*/  FMUL.FTZ R161, R226, R239 ;  /* 0x000000efe2a17220 */ /* 0x000fe20000410000 */
[----:B------:R-:W-:Y:S01]  /*5e30*/  F2FP.F16.F32.PACK_AB R32, R36, R105 ;  /* 0x000000692420723e */ /* 0x000fe200000000ff */
[----:B------:R-:W-:Y:S01]  /*5e40*/  HADD2.F32 R48, -RZ, R122.H1_H1 ;  /* 0x3000007aff307230 */ /* 0x000fe20000004100 */
[----:B------:R-:W-:Y:S01]  /*5e50*/  F2FP.F16.F32.PACK_AB R36, R57, R56 ;  /* 0x000000383924723e */ /* 0x000fe200000000ff */
[--C-:B------:R-:W-:Y:S01]  /*5e60*/  HADD2.F32 R52, -RZ, R130.reuse.H0_H0 ;  /* 0x20000082ff347230 */ /* 0x100fe20000004100 */
[----:B------:R-:W3:Y:S01]  /*5e70*/  LDC.64 R56, c[0x0][0x210] ;  /* 0x00008400ff387b82 */ /* 0x000ee20000000a00 */
[----:B------:R-:W-:Y:S02]  /*5e80*/  HADD2.F32 R53, -RZ, R130.H1_H1 ;  /* 0x30000082ff357230 */ /* 0x000fe40000004100 */
[----:B------:R-:W-:Y:S01]  /*5e90*/  FFMA.FTZ R237, R237, R41, R210 ;  /* 0x00000029eded7223 */ /* 0x000fe200000100d2 */
[----:B------:R-:W-:Y:S01]  /*5ea0*/  FFMA.FTZ R234, R43, R234, R212 ;  /* 0x000000ea2bea7223 */ /* 0x000fe200000100d4 */
[----:B------:R-:W-:-:S02]  /*5eb0*/  HADD2.F32 R41, -RZ, R121.H0_H0 ;  /* 0x20000079ff297230 */ /* 0x000fc40000004100 */
[----:B------:R-:W-:Y:S01]  /*5ec0*/  FFMA.FTZ R161, R161, R33, R204 ;  /* 0x00000021a1a17223 */ /* 0x000fe200000100cc */
[----:B------:R-:W-:Y:S01]  /*5ed0*/  HADD2.F32 R43, -RZ, R121.H1_H1 ;  /* 0x30000079ff2b7230 */ /* 0x000fe20000004100 */
[----:B------:R-:W-:Y:S01]  /*5ee0*/  F2FP.F16.F32.PACK_AB R33, R38, R107 ;  /* 0x0000006b2621723e */ /* 0x000fe200000000ff */
[----:B------:R-:W-:Y:S01]  /*5ef0*/  FFMA.FTZ R238, R238, R48, R211 ;  /* 0x00000030eeee7223 */ /* 0x000fe200000100d3 */
[----:B------:R-:W-:Y:S01]  /*5f00*/  LEA R38, P2, R219, UR12, 0x4 ;  /* 0x0000000cdb267c11 */ /* 0x000fe2000f8420ff */
[----:B0-----:R-:W-:-:S04]  /*5f10*/  @!P1 IMAD.WIDE R48, R214, 0x4, R44 ;  /* 0x00000004d6309825 */ /* 0x001fc800078e022c */
[----:B------:R-:W-:Y:S01]  /*5f20*/  FFMA.FTZ R247, R247, R52, R192 ;  /* 0x00000034f7f77223 */ /* 0x000fe200000100c0 */
[----:B------:R-:W-:Y:S01]  /*5f30*/  FFMA.FTZ R100, R100, R53, R195 ;  /* 0x0000003564647223 */ /* 0x000fe200000100c3 */
[----:B------:R-:W-:Y:S01]  /*5f40*/  FFMA.FTZ R239, R37, R41, R206 ;  /* 0x0000002925ef7223 */ /* 0x000fe200000100ce */
[--C-:B------:R-:W-:Y:S02]  /*5f50*/  HADD2.F32 R54, -RZ, R131.reuse.H0_H0 ;  /* 0x20000083ff367230 */ /* 0x100fe40000004100 */
[----:B------:R-:W-:Y:S01]  /*5f60*/  FMUL.FTZ R240, R226, R39 ;  /* 0x00000027e2f07220 */ /* 0x000fe20000410000 */
[----:B------:R-:W-:Y:S02]  /*5f70*/  HADD2.F32 R55, -RZ, R131.H1_H1 ;  /* 0x30000083ff377230 */ /* 0x000fe40000004100 */
[----:B------:R-:W-:Y:S01]  /*5f80*/  FFMA.FTZ R236, R236, R43, R209 ;  /* 0x0000002becec7223 */ /* 0x000fe200000100d1 */
[----:B-1----:R-:W-:Y:S01]  /*5f90*/  @!P1 IMAD.WIDE R52, R214, 0x4, R46 ;  /* 0x00000004d6349825 */ /* 0x002fe200078e022e */
[----:B------:R-:W-:Y:S01]  /*5fa0*/  F2FP.F16.F32.PACK_AB R34, R101, R34 ;  /* 0x000000226522723e */ /* 0x000fe200000000ff */
[----:B------:R0:W-:Y:S01]  /*5fb0*/  @!P1 STG.E desc[UR4][R48.64], R225 ;  /* 0x000000e130009986 */ /* 0x0001e2000c101904 */
[----:B------:R-:W-:Y:S01]  /*5fc0*/  LEA.HI.X R39, R219, UR13, RZ, 0x4, P2 ;  /* 0x0000000ddb277c11 */ /* 0x000fe200090f24ff */
[----:B------:R-:W-:Y:S01]  /*5fd0*/  HADD2.F32 R37, -RZ, R120.H1_H1 ;  /* 0x30000078ff257230 */ /* 0x000fe20000004100 */
[----:B------:R-:W-:Y:S01]  /*5fe0*/  F2FP.F16.F32.PACK_AB R43, R95, R40 ;  /* 0x000000285f2b723e */ /* 0x000fe200000000ff */
[----:B------:R-:W-:Y:S01]  /*5ff0*/  FFMA.FTZ R249, R249, R54, R194 ;  /* 0x00000036f9f97223 */ /* 0x000fe200000100c2 */
[----:B------:R-:W-:Y:S01]  /*6000*/  F2FP.F16.F32.PACK_AB R50, R76, R77 ;  /* 0x0000004d4c32723e */ /* 0x000fe200000000ff */
[----:B--2---:R-:W-:Y:S01]  /*6010*/  IMAD.WIDE.U32 R76, R215, 0x10, R242 ;  /* 0x00000010d74c7825 */ /* 0x004fe200078e00f2 */
[----:B------:R-:W-:-:S03]  /*6020*/  F2FP.F16.F32.PACK_AB R42, R42, R93 ;  /* 0x0000005d2a2a723e */ /* 0x000fc600000000ff */
[----:B------:R-:W-:Y:S01]  /*6030*/  FFMA.FTZ R102, R102, R55, R197 ;  /* 0x0000003766667223 */ /* 0x000fe200000100c5 */
[----:B------:R-:W-:Y:S01]  /*6040*/  F2FP.F16.F32.PACK_AB R41, R94, R99 ;  /* 0x000000635e29723e */ /* 0x000fe200000000ff */
[----:B------:R1:W-:Y:S01]  /*6050*/  @!P1 STG.E desc[UR4][R52.64], R226 ;  /* 0x000000e234009986 */ /* 0x0003e2000c101904 */
[----:B------:R-:W-:Y:S01]  /*6060*/  F2FP.F16.F32.PACK_AB R40, R92, R97 ;  /* 0x000000615c28723e */ /* 0x000fe200000000ff */
[----:B------:R-:W-:Y:S01]  /*6070*/  FFMA.FTZ R240, R240, R37, R207 ;  /* 0x00000025f0f07223 */ /* 0x000fe200000100cf */
        /* <DEDUP_REMOVED lines=9> */
[----:B0-----:R-:W-:Y:S01]  /*6110*/  IMAD.WIDE.U32 R224, R224, 0x10, R242 ;  /* 0x00000010e0e07825 */ /* 0x001fe200078e00f2 */
[----:B------:R-:W-:-:S02]  /*6120*/  F2FP.F16.F32.PACK_AB R48, R80, R81 ;  /* 0x000000515030723e */ /* 0x000fc400000000ff */
[----:B------:R-:W-:Y:S01]  /*6130*/  F2FP.F16.F32.PACK_AB R49, R82, R83 ;  /* 0x000000535231723e */ /* 0x000fe200000000ff */
[--C-:B------:R-:W-:Y:S01]  /*6140*/  IMAD.WIDE.U32 R80, R217, 0x10, R242.reuse ;  /* 0x00000010d9507825 */ /* 0x100fe200078e00f2 */
[----:B------:R-:W-:Y:S01]  /*6150*/  F2FP.F16.F32.PACK_AB R55, R70, R71 ;  /* 0x000000474637723e */ /* 0x000fe200000000ff */
[----:B------:R0:W-:Y:S01]  /*6160*/  STG.E.128 desc[UR4][R78.64], R44 ;  /* 0x0000002c4e007986 */ /* 0x0001e2000c101d04 */
[----:B------:R-:W-:Y:S01]  /*6170*/  F2FP.F16.F32.PACK_AB R54, R68, R69 ;  /* 0x000000454436723e */ /* 0x000fe200000000ff */
[--C-:B------:R-:W-:Y:S01]  /*6180*/  IMAD.WIDE.U32 R68, R220, 0x10, R242.reuse ;  /* 0x00000010dc447825 */ /* 0x100fe200078e00f2 */
[----:B-1----:R-:W-:Y:S01]  /*6190*/  F2FP.F16.F32.PACK_AB R53, R74, R75 ;  /* 0x0000004b4a35723e */ /* 0x002fe200000000ff */
[----:B------:R1:W-:Y:S01]  /*61a0*/  STG.E.128 desc[UR4][R80.64], R48 ;  /* 0x0000003050007986 */ /* 0x0003e2000c101d04 */
[----:B------:R-:W-:Y:S01]  /*61b0*/  F2FP.F16.F32.PACK_AB R52, R72, R73 ;  /* 0x000000494834723e */ /* 0x000fe200000000ff */
[----:B------:R-:W-:Y:S01]  /*61c0*/  IMAD.WIDE.U32 R70, R221, 0x10, R242 ;  /* 0x00000010dd467825 */ /* 0x000fe200078e00f2 */
[----:B--2---:R-:W-:-:S02]  /*61d0*/  F2FP.F16.F32.PACK_AB R35, R63, R62 ;  /* 0x0000003e3f23723e */ /* 0x004fc400000000ff */
[----:B------:R-:W-:Y:S01]  /*61e0*/  F2FP.F16.F32.PACK_AB R34, R60, R61 ;  /* 0x0000003d3c22723e */ /* 0x000fe200000000ff */
[--C-:B------:R-:W-:Y:S01]  /*61f0*/  IMAD.WIDE.U32 R72, R222, 0x10, R242.reuse ;  /* 0x00000010de487825 */ /* 0x100fe200078e00f2 */
[----:B------:R-:W-:Y:S01]  /*6200*/  F2FP.F16.F32.PACK_AB R33, R66, R67 ;  /* 0x000000434221723e */ /* 0x000fe200000000ff */
[----:B------:R2:W-:Y:S01]  /*6210*/  STG.E.128 desc[UR4][R218.64], R52 ;  /* 0x00000034da007986 */ /* 0x0005e2000c101d04 */
[----:B------:R-:W-:Y:S01]  /*6220*/  F2FP.F16.F32.PACK_AB R32, R64, R65 ;  /* 0x000000414020723e */ /* 0x000fe200000000ff */
[----:B------:R-:W-:Y:S01]  /*6230*/  IMAD.WIDE.U32 R74, R223, 0x10, R242 ;  /* 0x00000010df4a7825 */ /* 0x000fe200078e00f2 */
[----:B------:R-:W-:Y:S02]  /*6240*/  F2FP.F16.F32.PACK_AB R39, R98, R245 ;  /* 0x000000f56227723e */ /* 0x000fe400000000ff */
[----:B------:R-:W-:Y:S01]  /*6250*/  F2FP.F16.F32.PACK_AB R38, R96, R227 ;  /* 0x000000e36026723e */ /* 0x000fe200000000ff */
[----:B------:R2:W-:Y:S01]  /*6260*/  STG.E.128 desc[UR4][R68.64], R32 ;  /* 0x0000002044007986 */ /* 0x0005e2000c101d04 */
[----:B------:R-:W-:-:S02]  /*6270*/  F2FP.F16.F32.PACK_AB R37, R58, R59 ;  /* 0x0000003b3a25723e */ /* 0x000fc400000000ff */
[----:B----4-:R-:W-:Y:S02]  /*6280*/  F2FP.F16.F32.PACK_AB R43, R102, R249 ;  /* 0x000000f9662b723e */ /* 0x010fe400000000ff */
[----:B------:R-:W-:Y:S01]  /*6290*/  F2FP.F16.F32.PACK_AB R42, R100, R247 ;  /* 0x000000f7642a723e */ /* 0x000fe200000000ff */
[----:B------:R2:W-:Y:S01]  /*62a0*/  STG.E.128 desc[UR4][R70.64], R36 ;  /* 0x0000002446007986 */ /* 0x0005e2000c101d04 */
[----:B------:R-:W-:Y:S02]  /*62b0*/  F2FP.F16.F32.PACK_AB R41, R106, R160 ;  /* 0x000000a06a29723e */ /* 0x000fe400000000ff */
[----:B------:R-:W-:Y:S02]  /*62c0*/  F2FP.F16.F32.PACK_AB R40, R104, R251 ;  /* 0x000000fb6828723e */ /* 0x000fe400000000ff */
[----:B0-----:R-:W-:Y:S02]  /*62d0*/  F2FP.F16.F32.PACK_AB R47, R228, R235 ;  /* 0x000000ebe42f723e */ /* 0x001fe400000000ff */
[----:B------:R-:W-:Y:S01]  /*62e0*/  F2FP.F16.F32.PACK_AB R46, R162, R233 ;  /* 0x000000e9a22e723e */ /* 0x000fe200000000ff */
[----:B------:R2:W-:Y:S01]  /*62f0*/  STG.E.128 desc[UR4][R72.64], R40 ;  /* 0x0000002848007986 */ /* 0x0005e2000c101d04 */
[----:B------:R-:W-:-:S02]  /*6300*/  F2FP.F16.F32.PACK_AB R45, R231, R232 ;  /* 0x000000e8e72d723e */ /* 0x000fc400000000ff */
[----:B------:R-:W-:Y:S02]  /*6310*/  F2FP.F16.F32.PACK_AB R44, R229, R230 ;  /* 0x000000e6e52c723e */ /* 0x000fe400000000ff */
[----:B-1----:R-:W-:Y:S02]  /*6320*/  F2FP.F16.F32.PACK_AB R51, R234, R237 ;  /* 0x000000edea33723e */ /* 0x002fe400000000ff */
[----:B------:R-:W-:Y:S01]  /*6330*/  F2FP.F16.F32.PACK_AB R50, R238, R163 ;  /* 0x000000a3ee32723e */ /* 0x000fe200000000ff */
[----:B------:R2:W-:Y:S01]  /*6340*/  STG.E.128 desc[UR4][R74.64], R44 ;  /* 0x0000002c4a007986 */ /* 0x0005e2000c101d04 */
[----:B------:R-:W-:Y:S02]  /*6350*/  F2FP.F16.F32.PACK_AB R49, R236, R239 ;  /* 0x000000efec31723e */ /* 0x000fe400000000ff */
[----:B------:R-:W-:Y:S02]  /*6360*/  F2FP.F16.F32.PACK_AB R48, R240, R161 ;  /* 0x000000a1f030723e */ /* 0x000fe400000000ff */
[----:B---3--:R-:W-:-:S03]  /*6370*/  LEA R214, R56, R214, 0x2 ;  /* 0x000000d638d67211 */ /* 0x008fc600078e10ff */
[----:B------:R2:W-:Y:S01]  /*6380*/  STG.E.128 desc[UR4][R224.64], R48 ;  /* 0x00000030e0007986 */ /* 0x0005e2000c101d04 */
[----:B------:R-:W-:-:S13]  /*6390*/  ISETP.GE.AND P1, PT, R214, R57, PT ;  /* 0x00000039d600720c */ /* 0x000fda0003f26270 */
[----:B------:R-:W-:Y:S05]  /*63a0*/  @!P1 BRA `(.L_x_40348) ;  /* 0xffffffa400749947 */ /* 0x000fea000383ffff */
[----:B------:R-:W-:Y:S05]  /*63b0*/  BSYNC B0 ;  /* 0x0000000000007941 */ /* 0x000fea0003800000 */
.L_x_40186:
[----:B------:R-:W-:Y:S05]  /*63c0*/  EXIT ;  /* 0x000000000000794d */ /* 0x000fea0003800000 */
.L_x_40347:
        /* <DEDUP_REMOVED lines=8> */
.L_x_40350:
[----:B------:R-:W-:Y:S05]  /*6450*/  BSYNC B1 ;  /* 0x0000000000017941 */ /* 0x000fea0003800000 */
.L_x_40349:
        /* <DEDUP_REMOVED lines=10> */
.L_x_40351:
[----:B------:R-:W-:Y:S01]  /*6500*/  HFMA2.MMA R235, -RZ, RZ, 0, 2.384185791015625e-07 ;  /* 0x00000004ffeb7435 */ /* 0x000fe200000001ff */
[----:B------:R-:W-:-:S05]  /*6510*/  MOV R226, R234 ;  /* 0x000000ea00e27202 */ /* 0x000fca0000000f00 */
[----:B------:R-:W-:-:S05]  /*6520*/  FADD.FTZ R229, R227, R226 ;  /* 0x000000e2e3e57221 */ /* 0x000fca0000010000 */
[----:B------:R-:W-:-:S07]  /*6530*/  MOV R236, R229 ;  /* 0x000000e500ec7202 */ /* 0x000fce0000000f00 */
[----:B------:R-:W-:Y:S05]  /*6540*/  WARPSYNC.COLLECTIVE R233, `(.L_x_40352) ;  /* 0x00000000e9087348 */ /* 0x000fea0003c00000 */
[----:B------:R0:W1:Y:S02]  /*6550*/  SHFL.BFLY P2, R234, R236, R235, R238 ;  /* 0x0c0000ebecea7389 */ /* 0x00006400000400ee */
[----:B01----:R-:W-:Y:S01]  /*6560*/  ENDCOLLECTIVE ;  /* 0x000000000000791b */ /* 0x003fe20003800000 */
.L_x_40352:
[----:B------:R-:W-:Y:S01]  /*6570*/  HFMA2.MMA R235, -RZ, RZ, 0, 4.76837158203125e-07 ;  /* 0x00000008ffeb7435 */ /* 0x000fe200000001ff */
[----:B------:R-:W-:-:S05]  /*6580*/  MOV R226, R234 ;  /* 0x000000ea00e27202 */ /* 0x000fca0000000f00 */
[----:B------:R-:W-:-:S05]  /*6590*/  FADD.FTZ R230, R229, R226 ;  /* 0x000000e2e5e67221 */ /* 0x000fca0000010000 */
[----:B------:R-:W-:-:S07]  /*65a0*/  MOV R236, R230 ;  /* 0x000000e600ec7202 */ /* 0x000fce0000000f00 */
[----:B------:R-:W-:Y:S05]  /*65b0*/  WARPSYNC.COLLECTIVE R233, `(.L_x_40353) ;  /* 0x00000000e9087348 */ /* 0x000fea0003c00000 */
[----:B------:R0:W1:Y:S02]  /*65c0*/  SHFL.BFLY P2, R234, R236, R235, R238 ;  /* 0x0c0000ebecea7389 */ /* 0x00006400000400ee */
[----:B01----:R-:W-:Y:S01]  /*65d0*/  ENDCOLLECTIVE ;  /* 0x000000000000791b */ /* 0x003fe20003800000 */
.L_x_40353:
[----:B------:R-:W-:Y:S01]  /*65e0*/  HFMA2.MMA R235, -RZ, RZ, 0, 9.5367431640625e-07 ;  /* 0x00000010ffeb7435 */ /* 0x000fe200000001ff */
[----:B------:R-:W-:-:S05]  /*65f0*/  MOV R231, R234 ;  /* 0x000000ea00e77202 */ /* 0x000fca0000000f00 */
[----:B------:R-:W-:-:S05]  /*6600*/  FADD.FTZ R231, R230, R231 ;  /* 0x000000e7e6e77221 */ /* 0x000fca0000010000 */
[----:B------:R-:W-:-:S07]  /*6610*/  MOV R236, R231 ;  /* 0x000000e700ec7202 */ /* 0x000fce0000000f00 */
[----:B------:R-:W-:Y:S05]  /*6620*/  WARPSYNC.COLLECTIVE R233, `(.L_x_40354) ;  /* 0x00000000e9087348 */ /* 0x000fea0003c00000 */
[----:B------:R0:W1:Y:S02]  /*6630*/  SHFL.BFLY P2, R234, R236, R235, R238 ;  /* 0x0c0000ebecea7389 */ /* 0x00006400000400ee */
[----:B01----:R-:W-:Y:S01]  /*6640*/  ENDCOLLECTIVE ;  /* 0x000000000000791b */ /* 0x003fe20003800000 */
.L_x_40354:
        /* <DEDUP_REMOVED lines=168> */
.L_x_40355:
[----:B------:R-:W-:Y:S01]  /*70d0*/  HFMA2.MMA R235, -RZ, RZ, 0, 1.1920928955078125e-07 ;  /* 0x00000002ffeb7435 */ /* 0x000fe200000001ff */
[----:B------:R-:W-:-:S05]  /*70e0*/  MOV R227, R234 ;  /* 0x000000ea00e37202 */ /* 0x000fca0000000f00 */
[----:B------:R-:W-:-:S05]  /*70f0*/  FADD.FTZ R227, R226, R227 ;  /* 0x000000e3e2e37221 */ /* 0x000fca0000010000 */
[----:B------:R-:W-:-:S07]  /*7100*/  MOV R236, R227 ;  /* 0x000000e300ec7202 */ /* 0x000fce0000000f00 */
[----:B------:R-:W-:Y:S05]  /*7110*/  WARPSYNC.COLLECTIVE R233, `(.L_x_40356) ;  /* 0x00000000e9087348 */ /* 0x000fea0003c00000 */
[----:B------:R0:W1:Y:S02]  /*7120*/  SHFL.BFLY P2, R234, R236, R235, R238 ;  /* 0x0c0000ebecea7389 */ /* 0x00006400000400ee */
[----:B01----:R-:W-:Y:S01]  /*7130*/  ENDCOLLECTIVE ;  /* 0x000000000000791b */ /* 0x003fe20003800000 */
.L_x_40356:
[----:B------:R-:W-:Y:S01]  /*7140*/  HFMA2.MMA R235, -RZ, RZ, 0, 2.384185791015625e-07 ;  /* 0x00000004ffeb7435 */ /* 0x000fe200000001ff */
[----:B------:R-:W-:-:S05]  /*7150*/  MOV R230, R234 ;  /* 0x000000ea00e67202 */ /* 0x000fca0000000f00 */
[----:B------:R-:W-:-:S05]  /*7160*/  FADD.FTZ R230, R227, R230 ;  /* 0x000000e6e3e67221 */ /* 0x000fca0000010000 */
[----:B------:R-:W-:-:S07]  /*7170*/  MOV R236, R230 ;  /* 0x000000e600ec7202 */ /* 0x000fce0000000f00 */
[----:B------:R-:W-:Y:S05]  /*7180*/  WARPSYNC.COLLECTIVE R233, `(.L_x_40357) ;  /* 0x00000000e9087348 */ /* 0x000fea0003c00000 */
[----:B------:R0:W1:Y:S02]  /*7190*/  SHFL.BFLY P2, R234, R236, R235, R238 ;  /* 0x0c0000ebecea7389 */ /* 0x00006400000400ee */
[----:B01----:R-:W-:Y:S01]  /*71a0*/  ENDCOLLECTIVE ;  /* 0x000000000000791b */ /* 0x003fe20003800000 */
.L_x_40357:
[----:B------:R-:W-:Y:S01]  /*71b0*/  HFMA2.MMA R235, -RZ, RZ, 0, 4.76837158203125e-07 ;  /* 0x00000008ffeb7435 */ /* 0x000fe200000001ff */
[----:B------:R-:W-:-:S05]  /*71c0*/  MOV R229, R234 ;  /* 0x000000ea00e57202 */ /* 0x000fca0000000f00 */
[----:B------:R-:W-:-:S05]  /*71d0*/  FADD.FTZ R229, R230, R229 ;  /* 0x000000e5e6e57221 */ /* 0x000fca0000010000 */
[----:B------:R-:W-:-:S07]  /*71e0*/  MOV R236, R229 ;  /* 0x000000e500ec7202 */ /* 0x000fce0000000f00 */
[----:B------:R-:W-:Y:S05]  /*71f0*/  WARPSYNC.COLLECTIVE R233, `(.L_x_40358) ;  /* 0x00000000e9087348 */ /* 0x000fea0003c00000 */
[----:B------:R0:W1:Y:S02]  /*7200*/  SHFL.BFLY P2, R234, R236, R235, R238 ;  /* 0x0c0000ebecea7389 */ /* 0x00006400000400ee */
[----:B01----:R-:W-:Y:S01]  /*7210*/  ENDCOLLECTIVE ;  /* 0x000000000000791b */ /* 0x003fe20003800000 */
.L_x_40358:
[----:B------:R-:W-:Y:S01]  /*7220*/  HFMA2.MMA R235, -RZ, RZ, 0, 9.5367431640625e-07 ;  /* 0x00000010ffeb7435 */ /* 0x000fe200000001ff */
[----:B------:R-:W-:-:S05]  /*7230*/  MOV R232, R234 ;  /* 0x000000ea00e87202 */ /* 0x000fca0000000f00 */
[----:B------:R-:W-:-:S05]  /*7240*/  FADD.FTZ R232, R229, R232 ;  /* 0x000000e8e5e87221 */ /* 0x000fca0000010000 */
[----:B------:R-:W-:-:S07]  /*7250*/  MOV R236, R232 ;  /* 0x000000e800ec7202 */ /* 0x000fce0000000f00 */
[----:B------:R-:W-:Y:S05]  /*7260*/  WARPSYNC.COLLECTIVE R233, `(.L_x_40359) ;  /* 0x00000000e9087348 */ /* 0x000fea0003c00000 */
[----:B------:R0:W1:Y:S02]  /*7270*/  SHFL.BFLY P2, R234, R236, R235, R238 ;  /* 0x0c0000ebecea7389 */ /* 0x00006400000400ee */
[----:B01----:R-:W-:Y:S01]  /*7280*/  ENDCOLLECTIVE ;  /* 0x000000000000791b */ /* 0x003fe20003800000 */
.L_x_40359:
[----:B------:R-:W-:Y:S01]  /*7290*/  MOV R231, R234 ;  /* 0x000000ea00e77202 */ /* 0x000fe20000000f00 */
[----:B------:R-:W-:Y:S06]  /*72a0*/  BRA `(.L_x_40360) ;  /* 0xffffffd800047947 */ /* 0x000fec000383ffff */
.L_x_40361:
        /* <DEDUP_REMOVED lines=13> */
.L_x_66085:


//--------------------- .text._ZN10layer_norm31ln_parallel_residual_fwd_kernelINS_13Kernel_traitsI6__halfS2_fS2_fjLj2560ELj1ELj4ELj1ELj16ENS_18Kernel_traits_baseILj2560ES2_S2_fS2_fjLj128EEEEELb1ELb0ELb0EEEvNS_9FwdParamsE --------------------------
	.section	.text._ZN10layer_norm31ln_parallel_residual_fwd_kernelINS_13Kernel_traitsI6__halfS2_fS2_fjLj2560ELj1ELj4ELj1ELj16ENS_18Kernel_traits_baseILj2560ES2_S2_fS2_fjLj128EEEEELb1ELb0ELb0EEEvNS_9FwdParamsE,"ax",@progbits
	.align	128
        .global         _ZN10layer_norm31ln_parallel_residual_fwd_kernelINS_13Kernel_traitsI6__halfS2_fS2_fjLj2560ELj1ELj4ELj1ELj16ENS_18Kernel_traits_baseILj2560ES2_S2_fS2_fjLj128EEEEELb1ELb0ELb0EEEvNS_9FwdParamsE
        .type           _ZN10layer_norm31ln_parallel_residual_fwd_kernelINS_13Kernel_traitsI6__halfS2_fS2_fjLj2560ELj1ELj4ELj1ELj16ENS_18Kernel_traits_baseILj2560ES2_S2_fS2_fjLj128EEEEELb1ELb0ELb0EEEvNS_9FwdParamsE,@function
        .size           _ZN10layer_norm31ln_parallel_residual_fwd_kernelINS_13Kernel_traitsI6__halfS2_fS2_fjLj2560ELj1ELj4ELj1ELj16ENS_18Kernel_traits_baseILj2560ES2_S2_fS2_fjLj128EEEEELb1ELb0ELb0EEEvNS_9FwdParamsE,(.L_x_66086 - _ZN10layer_norm31ln_parallel_residual_fwd_kernelINS_13Kernel_traitsI6__halfS2_fS2_fjLj2560ELj1ELj4ELj1ELj16ENS_18Kernel_traits_baseILj2560ES2_S2_fS2_fjLj128EEEEELb1ELb0ELb0EEEvNS_9FwdParamsE)
        .other          _ZN10layer_norm31ln_parallel_residual_fwd_kernelINS_13Kernel_traitsI6__halfS2_fS2_fjLj2560ELj1ELj4ELj1ELj16ENS_18Kernel_traits_baseILj2560ES2_S2_fS2_fjLj128EEEEELb1ELb0ELb0EEEvNS_9FwdParamsE,@"STO_CUDA_ENTRY STV_DEFAULT"
_ZN10layer_norm31ln_parallel_residual_fwd_kernelINS_13Kernel_traitsI6__halfS2_fS2_fjLj2560ELj1ELj4ELj1ELj16ENS_18Kernel_traits_baseILj2560ES2_S2_fS2_fjLj128EEEEELb1ELb0ELb0EEEvNS_9FwdParamsE:
.text._ZN10layer_norm31ln_parallel_residual_fwd_kernelINS_13Kernel_traitsI6__halfS2_fS2_fjLj2560ELj1ELj4ELj1ELj16ENS_18Kernel_traits_baseILj2560ES2_S2_fS2_fjLj128EEEEELb1ELb0ELb0EEEvNS_9FwdParamsE:
[----:B------:R-:W0:Y:S08]  /*0000*/  LDC R1, c[0x0][0x28] ;  /* 0x00000a00ff017b82 */ /* 0x000e300000000800 */
[----:B------:R-:W1:Y:S01]  /*0010*/  LDC R62, c[0x0][0x2e8] ;  /* 0x0000ba00ff3e7b82 */ /* 0x000e620000000800 */
[----:B------:R-:W-:Y:S01]  /*0020*/  ULDC.U8 UR4, c[0x0][0x2f4] ;  /* 0x0000bd0000047ab9 */ /* 0x000fe20000000000 */
[----:B------:R-:W-:Y:S01]  /*0030*/  ULDC.64 UR6, c[0x0][0x2e0] ;  /* 0x0000b80000067ab9 */ /* 0x000fe20000000a00 */
[----:B------:R-:W-:Y:S01]  /*0040*/  ISETP.NE.AND P0, PT, RZ, UR4, PT ;  /* 0x00000004ff007c0c */ /* 0x000fe2000bf05270 */
[----:B------:R-:W-:Y:S01]  /*0050*/  ULDC.64 UR4, c[0x0][0x208] ;  /* 0x0000820000047ab9 */ /* 0x000fe20000000a00 */
[----:B------:R-:W-:Y:S01]  /*0060*/  IMAD.U32 R2, RZ, RZ, UR6 ;  /* 0x00000006ff027e24 */ /* 0x000fe2000f8e00ff */
[----:B------:R-:W-:Y:S01]  /*0070*/  MOV R3, UR7 ;  /* 0x0000000700037c02 */ /* 0x000fe20008000f00 */
        /* <DEDUP_REMOVED lines=13> */
[----:B-1----:R-:W-:-:S04]  /*0150*/  IMAD R8, R19, UR8, R18 ;  /* 0x0000000813087c24 */ /* 0x002fc8000f8e0212 */
[----:B------:R-:W-:Y:S01]  /*0160*/  IMAD.WIDE.U32 R10, R8, -0x326172a9, RZ ;  /* 0xcd9e8d57080a7825 */ /* 0x000fe200078e00ff */
[----:B--2---:R-:W-:Y:S02]  /*0170*/  @P0 R2UR UR6, R2 ;  /* 0x00000000020602ca */ /* 0x004fe400000e0000 */
[----:B------:R-:W-:-:S11]  /*0180*/  @P0 R2UR UR7, R3 ;  /* 0x00000000030702ca */ /* 0x000fd600000e0000 */
[----:B------:R-:W-:Y:S02]  /*0190*/  UIADD3 UR9, UR6, -0x61c88647, URZ ;  /* 0x9e3779b906097890 */ /* 0x000fe4000fffe03f */
[----:B------:R-:W-:Y:S02]  /*01a0*/  UIADD3 UR8, UR7, -0x4498517b, URZ ;  /* 0xbb67ae8507087890 */ /* 0x000fe4000fffe03f */
[----:B------:R-:W-:Y:S02]  /*01b0*/  UIADD3 UR10, UR6, 0x3c6ef372, URZ ;  /* 0x3c6ef372060a7890 */ /* 0x000fe4000fffe03f */
[----:B------:R-:W-:Y:S01]  /*01c0*/  UIADD3 UR11, UR7, 0x76cf5d0a, URZ ;  /* 0x76cf5d0a070b7890 */ /* 0x000fe2000fffe03f */
[----:B---3--:R-:W-:Y:S01]  /*01d0*/  @P0 IADD3 R62, P1, R6, R5, RZ ;  /* 0x00000005063e0210 */ /* 0x008fe20007f3e0ff */
[----:B------:R-:W-:Y:S01]  /*01e0*/  UIADD3 UR12, UR7, 0x32370b8f, URZ ;  /* 0x32370b8f070c7890 */ /* 0x000fe2000fffe03f */
[----:B------:R-:W0:Y:S01]  /*01f0*/  LDC R5, c[0x0][0x218] ;  /* 0x00008600ff057b82 */ /* 0x000e220000000800 */
[----:B------:R-:W-:Y:S01]  /*0200*/  UIADD3 UR13, UR6, -0x255992d5, URZ ;  /* 0xdaa66d2b060d7890 */ /* 0x000fe2000fffe03f */
[----:B------:R-:W-:Y:S01]  /*0210*/  @P0 IADD3.X R63, RZ, R7, RZ, P1, !PT ;  /* 0x00000007ff3f0210 */ /* 0x000fe20000ffe4ff */
[----:B------:R-:W-:-:S02]  /*0220*/  UIADD3 UR14, UR6, 0x78dde6e4, URZ ;  /* 0x78dde6e4060e7890 */ /* 0x000fc4000fffe03f */
        /* <DEDUP_REMOVED lines=8> */
[----:B------:R-:W-:Y:S02]  /*02b0*/  UIADD3 UR19, UR7, 0x646e171e, URZ ;  /* 0x646e171e07137890 */ /* 0x000fe4000fffe03f */
[----:B------:R-:W-:Y:S01]  /*02c0*/  UIADD3 UR20, UR6, 0x5384540f, URZ ;  /* 0x5384540f06147890 */ /* 0x000fe2000fffe03f */
[----:B------:R-:W-:Y:S01]  /*02d0*/  IMAD.WIDE.U32 R12, R12, -0x2daee0ad, RZ ;  /* 0xd2511f530c0c7825 */ /* 0x000fe200078e00ff */
[----:B------:R-:W-:Y:S01]  /*02e0*/  LOP3.LUT R3, R3, UR7, RZ, 0x3c, !PT ;  /* 0x0000000703037c12 */ /* 0x000fe2000f8e3cff */
[----:B------:R-:W-:-:S02]  /*02f0*/  UIADD3 UR21, UR7, 0x1fd5c5a3, URZ ;  /* 0x1fd5c5a307157890 */ /* 0x000fc4000fffe03f */
[----:B------:R-:W-:Y:S01]  /*0300*/  UIADD3 UR22, UR6, -0xe443238, URZ ;  /* 0xf1bbcdc806167890 */ /* 0x000fe2000fffe03f */
[----:B------:R-:W-:Y:S01]  /*0310*/  LOP3.LUT R14, R13, UR8, R2, 0x96, !PT ;  /* 0x000000080d0e7c12 */ /* 0x000fe2000f8e9602 */
[----:B------:R-:W-:Y:S01]  /*0320*/  IMAD.WIDE.U32 R2, R3, -0x326172a9, RZ ;  /* 0xcd9e8d5703027825 */ /* 0x000fe200078e00ff */
[----:B0-----:R-:W-:Y:S01]  /*0330*/  SHF.R.S32.HI R0, RZ, 0x1f, R5 ;  /* 0x0000001fff007819 */ /* 0x001fe20000011405 */
[----:B------:R-:W-:Y:S02]  /*0340*/  UIADD3 UR23, UR7, -0x24c28bd8, URZ ;  /* 0xdb3d742807177890 */ /* 0x000fe4000fffe03f */
[----:B------:R-:W-:Y:S01]  /*0350*/  IMAD.WIDE.U32 R14, R14, -0x326172a9, RZ ;  /* 0xcd9e8d570e0e7825 */ /* 0x000fe200078e00ff */
[----:B------:R-:W-:Y:S01]  /*0360*/  LEA.HI R0, R0, R5, RZ, 0x3 ;  /* 0x0000000500007211 */ /* 0x000fe200078f18ff */
[----:B------:R-:W-:Y:S01]  /*0370*/  UIADD3 UR24, UR6, -0x700cb87f, URZ ;  /* 0x8ff3478106187890 */ /* 0x000fe2000fffe03f */
[----:B------:R-:W-:Y:S02]  /*0380*/  LOP3.LUT R5, R9, 0x1f, RZ, 0x3c, !PT ;  /* 0x0000001f09057812 */ /* 0x000fe400078e3cff */
[----:B------:R-:W-:-:S02]  /*0390*/  LOP3.LUT R3, R3, UR9, R10, 0x96, !PT ;  /* 0x0000000903037c12 */ /* 0x000fc4000f8e960a */
[----:B------:R-:W-:Y:S02]  /*03a0*/  LEA.HI.SX32 R5, R0, R5, 0x1d ;  /* 0x0000000500057211 */ /* 0x000fe400078feaff */
[----:B------:R-:W-:Y:S01]  /*03b0*/  LOP3.LUT R10, R15, UR10, R2, 0x96, !PT ;  /* 0x0000000a0f0a7c12 */ /* 0x000fe2000f8e9602 */
[----:B------:R-:W-:Y:S01]  /*03c0*/  IMAD.WIDE.U32 R2, R3, -0x2daee0ad, RZ ;  /* 0xd2511f5303027825 */ /* 0x000fe200078e00ff */
[C---:B------:R-:W-:Y:S02]  /*03d0*/  LOP3.LUT P2, RZ, R5.reuse, 0xffffffe0, RZ, 0xc0, !PT ;  /* 0xffffffe005ff7812 */ /* 0x040fe4000784c0ff */
[----:B------:R-:W-:Y:S01]  /*03e0*/  ISETP.GE.U32.AND P5, PT, R5, 0x40, PT ;  /* 0x000000400500780c */ /* 0x000fe20003fa6070 */
[----:B------:R-:W-:Y:S01]  /*03f0*/  IMAD.WIDE.U32 R10, R10, -0x2daee0ad, RZ ;  /* 0xd2511f530a0a7825 */ /* 0x000fe200078e00ff */
[----:B------:R-:W-:Y:S02]  /*0400*/  LOP3.LUT R3, R3, UR11, R12, 0x96, !PT ;  /* 0x0000000b03037c12 */ /* 0x000fe4000f8e960c */
        /* <DEDUP_REMOVED lines=45> */
.L_x_40363:
[----:B------:R-:W-:Y:S05]  /*06e0*/  BSYNC B0 ;  /* 0x0000000000007941 */ /* 0x000fea0003800000 */
.L_x_40362:
        /* <DEDUP_REMOVED lines=14> */
[C---:B------:R-:W-:Y:S01]  /*07d0*/  @P1 IADD3 R126, P2, R128.reuse, UR28, RZ ;  /* 0x0000001c807e1c10 */ /* 0x040fe2000ff5e0ff */
        /* <DEDUP_REMOVED lines=13> */
.L_x_40365:
[----:B------:R-:W-:Y:S05]  /*08b0*/  BSYNC B0 ;  /* 0x0000000000007941 */ /* 0x000fea0003800000 */
.L_x_40364:
        /* <DEDUP_REMOVED lines=28> */
.L_x_40367:
[----:B------:R-:W-:Y:S05]  /*0a80*/  BSYNC B0 ;  /* 0x0000000000007941 */ /* 0x000fea0003800000 */
.L_x_40366:
        /* <DEDUP_REMOVED lines=28> */
.L_x_40369:
[----:B------:R-:W-:Y:S05]  /*0c50*/  BSYNC B0 ;  /* 0x0000000000007941 */ /* 0x000fea0003800000 */
.L_x_40368:
        /* <DEDUP_REMOVED lines=35> */
.L_x_40371:
[----:B------:R-:W-:Y:S05]  /*0e90*/  BSYNC B0 ;  /* 0x0000000000007941 */ /* 0x000fea0003800000 */
.L_x_40370:
        /* <DEDUP_REMOVED lines=37> */
.L_x_40373:
[----:B------:R-:W-:Y:S05]  /*10f0*/  BSYNC B0 ;  /* 0x0000000000007941 */ /* 0x000fea0003800000 */
.L_x_40372:
        /* <DEDUP_REMOVED lines=36> */
.L_x_40375:
[----:B------:R-:W-:Y:S05]  /*1340*/  BSYNC B0 ;  /* 0x0000000000007941 */ /* 0x000fea0003800000 */
.L_x_40374:
        /* <DEDUP_REMOVED lines=31> */
.L_x_40377:
[----:B------:R-:W-:Y:S05]  /*1540*/  BSYNC B0 ;  /* 0x0000000000007941 */ /* 0x000fea0003800000 */
.L_x_40376:
        /* <DEDUP_REMOVED lines=32> */
.L_x_40379:
[----:B------:R-:W-:Y:S05]  /*1750*/  BSYNC B0 ;  /* 0x0000000000007941 */ /* 0x000fea0003800000 */
.L_x_40378:
        /* <DEDUP_REMOVED lines=23> */
[----:B------:R0:W5:Y:S04]  /*18d0*/  @P0 LDG.E.128 R16, desc[UR4][R20.64] ;  /* 0x0000000414100981 */ /* 0x000168000c1e1d00 */
[----:B------:R0:W5:Y:S04]  /*18e0*/  @P1 LDG.E.128 R24, desc[UR4][R164.64] ;  /* 0x00000004a4181981 */ /* 0x000168000c1e1d00 */
[----:B------:R-:W5:Y:S01]  /*18f0*/  LDG.E.128 R20, desc[UR4][R22.64] ;  /* 0x0000000416147981 */ /* 0x000f62000c1e1d00 */
[----:B------:R-:W-:-:S02]  /*1900*/  @!P0 CS2R R16, SRZ ;  /* 0x0000000000108805 */ /* 0x000fc4000001ff00 */
[----:B------:R-:W-:Y:S02]  /*1910*/  @!P0 CS2R R18, SRZ ;  /* 0x0000000000128805 */ /* 0x000fe4000001ff00 */
[----:B------:R-:W-:Y:S02]  /*1920*/  @!P1 CS2R R24, SRZ ;  /* 0x0000000000189805 */ /* 0x000fe4000001ff00 */
[----:B0-----:R-:W-:-:S07]  /*1930*/  @!P1 CS2R R26, SRZ ;  /* 0x00000000001a9805 */ /* 0x001fce000001ff00 */
.L_x_40381:
[----:B------:R-:W-:Y:S05]  /*1940*/  BSYNC B0 ;  /* 0x0000000000007941 */ /* 0x000fea0003800000 */
.L_x_40380:
        /* <DEDUP_REMOVED lines=10> */
[----:B------:R-:W-:Y:S01]  /*19f0*/  HADD2.F32 R165, -RZ, R170.H0_H0 ;  /* 0x200000aaffa57230 */ /* 0x000fe20000004100 */
[----:B------:R-:W-:Y:S01]  /*1a00*/  ULDC UR36, c[0x0][0x218] ;  /* 0x0000860000247ab9 */ /* 0x000fe20000000800 */
[--C-:B------:R-:W-:Y:S01]  /*1a10*/  HADD2.F32 R185, -RZ, R148.reuse.H0_H0 ;  /* 0x20000094ffb97230 */ /* 0x100fe20000004100 */
[----:B------:R1:W-:Y:S01]  /*1a20*/  STL [R1+0x308], R9 ;  /* 0x0003080901007387 */ /* 0x0003e20000100800 */
[----:B------:R-:W-:Y:S01]  /*1a30*/  HADD2.F32 R181, -RZ, R148.H1_H1 ;  /* 0x30000094ffb57230 */ /* 0x000fe20000004100 */
        /* <DEDUP_REMOVED lines=9> */
[--C-:B-1----:R-:W-:Y:S01]  /*1ad0*/  HADD2.F32 R9, -RZ, R162.reuse.H0_H0 ;  /* 0x200000a2ff097230 */ /* 0x102fe20000004100 */
[----:B------:R0:W-:Y:S01]  /*1ae0*/  STL [R1+0x2f4], R10 ;  /* 0x0002f40a01007387 */ /* 0x0001e20000100800 */
[----:B------:R-:W-:Y:S01]  /*1af0*/  HADD2.F32 R170, -RZ, R13.H0_H0 ;  /* 0x2000000dffaa7230 */ /* 0x000fe20000004100 */
[----:B------:R-:W-:Y:S01]  /*1b00*/  ULDC.64 UR32, c[0x0][0x240] ;  /* 0x0000900000207ab9 */ /* 0x000fe20000000a00 */
[----:B--2---:R-:W-:Y:S01]  /*1b10*/  HADD2.F32 R11, -RZ, R162.H1_H1 ;  /* 0x300000a2ff0b7230 */ /* 0x004fe20000004100 */
[----:B------:R1:W-:Y:S01]  /*1b20*/  STL [R1+0x2ec], R9 ;  /* 0x0002ec0901007387 */ /* 0x0003e20000100800 */
[----:B------:R-:W-:Y:S01]  /*1b30*/  HADD2.F32 R180, -RZ, R12.H1_H1 ;  /* 0x3000000cffb47230 */ /* 0x000fe20000004100 */
[----:B------:R-:W-:Y:S01]  /*1b40*/  ULDC.64 UR34, c[0x0][0x248] ;  /* 0x0000920000227ab9 */ /* 0x000fe20000000a00 */
        /* <DEDUP_REMOVED lines=32> */
[----:B------:R-:W-:Y:S02]  /*1d50*/  HADD2.F32 R14, -RZ, R18.H0_H0 ;  /* 0x20000012ff0e7230 */ /* 0x000fe40000004100 */
[----:B------:R-:W-:Y:S01]  /*1d60*/  HADD2.F32 R215, -RZ, R188.H1_H1 ;  /* 0x300000bcffd77230 */ /* 0x000fe20000004100 */
[----:B------:R2:W-:Y:S01]  /*1d70*/  STL [R1+0x2ac], R11 ;  /* 0x0002ac0b01007387 */ /* 0x0005e20000100800 */
[----:B------:R-:W-:-:S02]  /*1d80*/  HADD2.F32 R211, -RZ, R189.H0_H0 ;  /* 0x200000bdffd37230 */ /* 0x000fc40000004100 */
[----:B0-----:R-:W-:Y:S02]  /*1d90*/  HADD2.F32 R10, -RZ, R159.H1_H1 ;  /* 0x3000009fff0a7230 */ /* 0x001fe40000004100 */
[----:B------:R-:W-:Y:S02]  /*1da0*/  HADD2.F32 R159, -RZ, R150.H1_H1 ;  /* 0x30000096ff9f7230 */ /* 0x000fe40000004100 */
[--C-:B-1----:R-:W-:Y:S01]  /*1db0*/  HADD2.F32 R9, -RZ, R152.reuse.H0_H0 ;  /* 0x20000098ff097230 */ /* 0x102fe20000004100 */
[----:B------:R0:W-:Y:S01]  /*1dc0*/  STL [R1+0x29c], R10 ;  /* 0x00029c0a01007387 */ /* 0x0001e20000100800 */
[----:B------:R-:W-:Y:S02]  /*1dd0*/  HADD2.F32 R150, -RZ, R15.H1_H1 ;  /* 0x3000000fff967230 */ /* 0x000fe40000004100 */
        /* <DEDUP_REMOVED lines=10> */
[----:B------:R-:W-:-:S02]  /*1e80*/  HADD2.F32 R216, -RZ, R32.H0_H0 ;  /* 0x20000020ffd87230 */ /* 0x000fc40000004100 */
[----:B--2---:R-:W-:Y:S01]  /*1e90*/  HADD2.F32 R11, -RZ, R154.H0_H0 ;  /* 0x2000009aff0b7230 */ /* 0x004fe20000004100 */
[----:B------:R1:W-:Y:S01]  /*1ea0*/  STL [R1+0x2dc], R9 ;  /* 0x0002dc0901007387 */ /* 0x0003e20000100800 */
[----:B------:R-:W-:Y:S02]  /*1eb0*/  HADD2.F32 R212, -RZ, R32.H1_H1 ;  /* 0x30000020ffd47230 */ /* 0x000fe40000004100 */
[----:B------:R-:W-:Y:S01]  /*1ec0*/  HADD2.F32 R179, -RZ, R169.H0_H0 ;  /* 0x200000a9ffb37230 */ /* 0x000fe20000004100 */
[----:B------:R2:W-:Y:S01]  /*1ed0*/  STL [R1+0x2d4], R11 ;  /* 0x0002d40b01007387 */ /* 0x0005e20000100800 */
[----:B------:R-:W-:Y:S02]  /*1ee0*/  HADD2.F32 R186, -RZ, R28.H0_H0 ;  /* 0x2000001cffba7230 */ /* 0x000fe40000004100 */
[----:B0-----:R-:W-:Y:S02]  /*1ef0*/  HADD2.F32 R10, -RZ, R154.H1_H1 ;  /* 0x3000009aff0a7230 */ /* 0x001fe40000004100 */
[----:B------:R-:W-:-:S02]  /*1f00*/  HADD2.F32 R154, -RZ, R15.H0_H0 ;  /* 0x2000000fff9a7230 */ /* 0x000fc40000004100 */
[--C-:B-1----:R-:W-:Y:S01]  /*1f10*/  HADD2.F32 R9, -RZ, R155.reuse.H0_H0 ;  /* 0x2000009bff097230 */ /* 0x102fe20000004100 */
[----:B------:R0:W-:Y:S01]  /*1f20*/  STL [R1+0x2b8], R10 ;  /* 0x0002b80a01007387 */ /* 0x0001e20000100800 */
[----:B------:R-:W-:Y:S02]  /*1f30*/  HADD2.F32 R15, -RZ, R18.H1_H1 ;  /* 0x30000012ff0f7230 */ /* 0x000fe40000004100 */
[----:B--2---:R-:W-:Y:S01]  /*1f40*/  HADD2.F32 R11, -RZ, R155.H1_H1 ;  /* 0x3000009bff0b7230 */ /* 0x004fe20000004100 */
[----:B------:R1:W-:Y:S01]  /*1f50*/  STL [R1+0x2a8], R9 ;  /* 0x0002a80901007387 */ /* 0x0003e20000100800 */
[----:B------:R-:W-:Y:S02]  /*1f60*/  HADD2.F32 R18, -RZ, R21.H1_H1 ;  /* 0x30000015ff127230 */ /* 0x000fe40000004100 */
[----:B------:R-:W-:Y:S01]  /*1f70*/  HADD2.F32 R182, -RZ, R28.H1_H1 ;  /* 0x3000001cffb67230 */ /* 0x000fe20000004100 */
[----:B------:R2:W-:Y:S01]  /*1f80*/  STL [R1+0x298], R11 ;  /* 0x0002980b01007387 */ /* 0x0005e20000100800 */
[----:B------:R-:W-:Y:S01]  /*1f90*/  HADD2.F32 R178, -RZ, R29.H0_H0 ;  /* 0x2000001dffb27230 */ /* 0x000fe20000004100 */
[----:B------:R-:W-:Y:S01]  /*1fa0*/  LOP3.LUT R28, R62, 0x3, RZ, 0xc0, !PT ;  /* 0x000000033e1c7812 */ /* 0x000fe200078ec0ff */
[----:B0-----:R-:W-:-:S02]  /*1fb0*/  HADD2.F32 R10, -RZ, R144.H0_H0 ;  /* 0x20000090ff0a7230 */ /* 0x001fc40000004100 */
[----:B------:R-:W-:Y:S02]  /*1fc0*/  HADD2.F32 R168, -RZ, R29.H1_H1 ;  /* 0x3000001dffa87230 */ /* 0x000fe40000004100 */
[----:B-1----:R-:W-:Y:S01]  /*1fd0*/  HADD2.F32 R9, -RZ, R144.H1_H1 ;  /* 0x30000090ff097230 */ /* 0x002fe20000004100 */
[----:B------:R0:W-:Y:S01]  /*1fe0*/  STL [R1+0x2e8], R10 ;  /* 0x0002e80a01007387 */ /* 0x0001e20000100800 */
[----:B------:R-:W-:Y:S02]  /*1ff0*/  HADD2.F32 R144, -RZ, R16.H1_H1 ;  /* 0x30000010ff907230 */ /* 0x000fe40000004100 */
[----:B--2---:R-:W-:Y:S01]  /*2000*/  HADD2.F32 R11, -RZ, R145.H0_H0 ;  /* 0x20000091ff0b7230 */ /* 0x004fe20000004100 */
[----:B------:R1:W-:Y:S01]  /*2010*/  STL [R1+0x2cc], R9 ;  /* 0x0002cc0901007387 */ /* 0x0003e20000100800 */
[----:B------:R-:W-:Y:S02]  /*2020*/  HADD2.F32 R16, -RZ, R19.H0_H0 ;  /* 0x20000013ff107230 */ /* 0x000fe40000004100 */
        /* <DEDUP_REMOVED lines=11> */
[----:B------:R-:W-:Y:S01]  /*20e0*/  HADD2.F32 R155, -RZ, R151.H0_H0 ;  /* 0x20000097ff9b7230 */ /* 0x000fe20000004100 */
[----:B------:R2:W-:Y:S01]  /*20f0*/  STL [R1+0x2b4], R11 ;  /* 0x0002b40b01007387 */ /* 0x0005e20000100800 */
[----:B------:R-:W-:Y:S02]  /*2100*/  HADD2.F32 R223, -RZ, R223.H1_H1 ;  /* 0x300000dfffdf7230 */ /* 0x000fe40000004100 */
[--C-:B0-----:R-:W-:Y:S02]  /*2110*/  HADD2.F32 R10, -RZ, R147.reuse.H0_H0 ;  /* 0x20000093ff0a7230 */ /* 0x101fe40000004100 */
[----:B------:R-:W-:Y:S02]  /*2120*/  HADD2.F32 R246, -RZ, R52.H1_H1 ;  /* 0x30000034fff67230 */ /* 0x000fe40000004100 */
[----:B-1----:R-:W-:Y:S01]  /*2130*/  HADD2.F32 R9, -RZ, R147.H1_H1 ;  /* 0x30000093ff097230 */ /* 0x002fe20000004100 */
[----:B------:R0:W-:Y:S01]  /*2140*/  STL [R1+0x2a4], R10 ;  /* 0x0002a40a01007387 */ /* 0x0001e20000100800 */
[----:B------:R-:W-:-:S02]  /*2150*/  HADD2.F32 R147, -RZ, R20.H0_H0 ;  /* 0x20000014ff937230 */ /* 0x000fc40000004100 */
        /* <DEDUP_REMOVED lines=13> */
[----:B------:R-:W-:Y:S02]  /*2230*/  HADD2.F32 R19, -RZ, R22.H0_H0 ;  /* 0x20000016ff137230 */ /* 0x000fe40000004100 */
[----:B------:R-:W-:Y:S01]  /*2240*/  HADD2.F32 R141, -RZ, R137.H0_H0 ;  /* 0x20000089ff8d7230 */ /* 0x000fe20000004100 */
[----:B------:R2:W-:Y:S01]  /*2250*/  STL [R1+0x268], R11 ;  /* 0x0002680b01007387 */ /* 0x0005e20000100800 */
[----:B------:R-:W-:-:S02]  /*2260*/  HADD2.F32 R230, -RZ, R54.H1_H1 ;  /* 0x30000036ffe67230 */ /* 0x000fc40000004100 */
[--C-:B0-----:R-:W-:Y:S02]  /*2270*/  HADD2.F32 R10, -RZ, R142.reuse.H0_H0 ;  /* 0x2000008eff0a7230 */ /* 0x101fe40000004100 */
        /* <DEDUP_REMOVED lines=11> */
[----:B------:R-:W-:Y:S02]  /*2330*/  HADD2.F32 R143, -RZ, R20.H1_H1 ;  /* 0x30000014ff8f7230 */ /* 0x000fe40000004100 */
[----:B-1----:R-:W-:Y:S01]  /*2340*/  HADD2.F32 R9, -RZ, R132.H0_H0 ;  /* 0x20000084ff097230 */ /* 0x002fe20000004100 */
[----:B------:R0:W-:Y:S01]  /*2350*/  STL [R1+0x220], R10 ;  /* 0x0002200a01007387 */ /* 0x0001e20000100800 */
[----:B------:R-:W-:-:S02]  /*2360*/  HADD2.F32 R20, -RZ, R22.H1_H1 ;  /* 0x30000016ff147230 */ /* 0x000fc40000004100 */
        /* <DEDUP_REMOVED lines=16> */
[----:B------:R-:W-:-:S02]  /*2470*/  HADD2.F32 R244, -RZ, R44.H1_H1 ;  /* 0x3000002cfff47230 */ /* 0x000fc40000004100 */
        /* <DEDUP_REMOVED lines=61> */
[----:B------:R1:W-:Y:S01]  /*2850*/  STL [R1+0x234], R9 ;  /* 0x0002340901007387 */ /* 0x0003e20000100800 */
[----:B------:R-:W-:Y:S02]  /*2860*/  HADD2.F32 R188, -RZ, R35.H1_H1 ;  /* 0x30000023ffbc7230 */ /* 0x000fe40000004100 */
[----:B------:R-:W-:Y:S01]  /*2870*/  HADD2.F32 R169, -RZ, R169.H1_H1 ;  /* 0x300000a9ffa97230 */ /* 0x000fe20000004100 */
[----:B------:R2:W-:Y:S01]  /*2880*/  STL [R1+0x224], R11 ;  /* 0x0002240b01007387 */ /* 0x0005e20000100800 */
[----:B------:R-:W-:-:S02]  /*2890*/  HADD2.F32 R157, -RZ, R171.H0_H0 ;  /* 0x200000abff9d7230 */ /* 0x000fc40000004100 */
[----:B0-----:R-:W-:Y:S02]  /*28a0*/  HADD2.F32 R10, -RZ, R127.H1_H1 ;  /* 0x3000007fff0a7230 */ /* 0x001fe40000004100 */
[----:B------:R-:W-:Y:S02]  /*28b0*/  HADD2.F32 R153, -RZ, R171.H1_H1 ;  /* 0x300000abff997230 */ /* 0x000fe40000004100 */
[--C-:B-1----:R-:W-:Y:S01]  /*28c0*/  HADD2.F32 R9, -RZ, R120.reuse.H0_H0 ;  /* 0x20000078ff097230 */ /* 0x102fe20000004100 */
[----:B------:R0:W-:Y:S01]  /*28d0*/  STL [R1+0x214], R10 ;  /* 0x0002140a01007387 */ /* 0x0001e20000100800 */
[--C-:B------:R-:W-:Y:S02]  /*28e0*/  HADD2.F32 R156, -RZ, R31.reuse.H0_H0 ;  /* 0x2000001fff9c7230 */ /* 0x100fe40000004100 */
[----:B--2---:R-:W-:Y:S01]  /*28f0*/  HADD2.F32 R11, -RZ, R120.H1_H1 ;  /* 0x30000078ff0b7230 */ /* 0x004fe20000004100 */
        /* <DEDUP_REMOVED lines=9> */
[----:B------:R-:W-:-:S02]  /*2990*/  HADD2.F32 R137, -RZ, R137.H1_H1 ;  /* 0x30000089ff897230 */ /* 0x000fc40000004100 */
[--C-:B--2---:R-:W-:Y:S01]  /*29a0*/  HADD2.F32 R11, -RZ, R122.reuse.H0_H0 ;  /* 0x2000007aff0b7230 */ /* 0x104fe20000004100 */
[----:B------:R1:W-:Y:S01]  /*29b0*/  STL [R1+0x1e0], R9 ;  /* 0x0001e00901007387 */ /* 0x0003e20000100800 */
[----:B------:R-:W-:Y:S02]  /*29c0*/  IMAD R30, R61, -0x326172a9, RZ ;  /* 0xcd9e8d573d1e7824 */ /* 0x000fe400078e02ff */
[----:B------:R-:W-:Y:S01]  /*29d0*/  IMAD R32, R60, -0x2daee0ad, RZ ;  /* 0xd2511f533c207824 */ /* 0x000fe200078e02ff */
[----:B------:R2:W-:Y:S01]  /*29e0*/  STL [R1+0x1d0], R11 ;  /* 0x0001d00b01007387 */ /* 0x0005e20000100800 */
[----:B------:R-:W-:Y:S02]  /*29f0*/  IMAD.MOV.U32 R29, RZ, RZ, RZ ;  /* 0x000000ffff1d7224 */ /* 0x000fe400078e00ff */
        /* <DEDUP_REMOVED lines=249> */
[----:B------:R-:W-:Y:S02]  /*3990*/  HADD2.F32 R220, -RZ, R47.H1_H1 ;  /* 0x3000002fffdc7230 */ /* 0x000fe40000004100 */
[----:B--2---:R-:W-:Y:S01]  /*39a0*/  HADD2.F32 R11, -RZ, R139.H0_H0 ;  /* 0x2000008bff0b7230 */ /* 0x004fe20000004100 */
[----:B------:R1:W-:Y:S01]  /*39b0*/  STL [R1], R9 ;  /* 0x0000000901007387 */ /* 0x0003e20000100800 */
[----:B------:R-:W-:Y:S02]  /*39c0*/  HADD2.F32 R139, -RZ, R21.H0_H0 ;  /* 0x20000015ff8b7230 */ /* 0x000fe40000004100 */
[----:B------:R-:W-:Y:S02]  /*39d0*/  HADD2.F32 R21, -RZ, R23.H0_H0 ;  /* 0x20000017ff157230 */ /* 0x000fe40000004100 */
[----:B------:R-:W-:Y:S02]  /*39e0*/  HADD2.F32 R23, -RZ, R25.H1_H1 ;  /* 0x30000019ff177230 */ /* 0x000fe40000004100 */
[----:B0-----:R-:W-:-:S04]  /*39f0*/  IMAD.HI.U32 R10, R61, -0x326172a9, RZ ;  /* 0xcd9e8d573d0a7827 */ /* 0x001fc800078e00ff */
[----:B-1----:R-:W-:-:S05]  /*3a00*/  HADD2.F32 R9, -RZ, R52.H0_H0 ;  /* 0x20000034ff097230 */ /* 0x002fca0000004100 */
[----:B------:R0:W-:Y:S02]  /*3a10*/  STL [R1+0xc], R9 ;  /* 0x00000c0901007387 */ /* 0x0001e40000100800 */
[----:B0-----:R-:W-:-:S05]  /*3a20*/  HADD2.F32 R9, -RZ, R48.H0_H0 ;  /* 0x20000030ff097230 */ /* 0x001fca0000004100 */
[----:B------:R0:W-:Y:S02]  /*3a30*/  STL [R1+0x8], R9 ;  /* 0x0000080901007387 */ /* 0x0001e40000100800 */
[----:B0-----:R-:W-:-:S05]  /*3a40*/  HADD2.F32 R9, -RZ, R44.H0_H0 ;  /* 0x2000002cff097230 */ /* 0x001fca0000004100 */
[----:B------:R0:W-:Y:S02]  /*3a50*/  STL [R1+0x4], R9 ;  /* 0x0000040901007387 */ /* 0x0001e40000100800 */
[----:B0-----:R-:W-:Y:S02]  /*3a60*/  IMAD R9, R2, -0x2daee0ad, RZ ;  /* 0xd2511f5302097824 */ /* 0x001fe400078e02ff */
[----:B------:R-:W-:Y:S02]  /*3a70*/  IMAD R2, R0, -0x326172a9, RZ ;  /* 0xcd9e8d5700027824 */ /* 0x000fe400078e02ff */
[----:B------:R-:W-:-:S03]  /*3a80*/  IMAD.HI.U32 R0, R60, -0x2daee0ad, RZ ;  /* 0xd2511f533c007827 */ /* 0x000fc600078e00ff */
[----:B------:R-:W-:Y:S01]  /*3a90*/  LOP3.LUT R2, R10, UR24, R2, 0x96, !PT ;  /* 0x000000180a027c12 */ /* 0x000fe2000f8e9602 */
[--C-:B------:R-:W-:Y:S01]  /*3aa0*/  HADD2.F32 R10, -RZ, R138.reuse.H1_H1 ;  /* 0x3000008aff0a7230 */ /* 0x100fe20000004100 */
[----:B------:R-:W-:Y:S01]  /*3ab0*/  LOP3.LUT R0, R0, UR25, R9, 0x96, !PT ;  /* 0x0000001900007c12 */ /* 0x000fe2000f8e9609 */
[----:B------:R-:W-:Y:S02]  /*3ac0*/  HADD2.F32 R9, -RZ, R138.H0_H0 ;  /* 0x2000008aff097230 */ /* 0x000fe40000004100 */
[----:B------:R-:W-:Y:S02]  /*3ad0*/  HADD2.F32 R138, -RZ, R25.H0_H0 ;  /* 0x20000019ff8a7230 */ /* 0x000fe40000004100 */
[----:B------:R-:W-:Y:S02]  /*3ae0*/  HADD2.F32 R25, -RZ, R26.H1_H1 ;  /* 0x3000001aff197230 */ /* 0x000fe40000004100 */
[--C-:B------:R-:W-:Y:S02]  /*3af0*/  HADD2.F32 R26, -RZ, R27.reuse.H0_H0 ;  /* 0x2000001bff1a7230 */ /* 0x100fe40000004100 */
[----:B------:R-:W-:-:S07]  /*3b00*/  HADD2.F32 R27, -RZ, R27.H1_H1 ;  /* 0x3000001bff1b7230 */ /* 0x000fce0000004100 */
.L_x_41713:
        /* <DEDUP_REMOVED lines=37> */
.L_x_40386:
[----:B------:R-:W-:-:S07]  /*3d60*/  IMAD.MOV.U32 R171, RZ, RZ, R30 ;  /* 0x000000ffffab7224 */ /* 0x000fce00078e001e */
.L_x_40387:
[----:B------:R-:W-:Y:S05]  /*3d70*/  BSYNC B2 ;  /* 0x0000000000027941 */ /* 0x000fea0003800000 */
.L_x_40385:
        /* <DEDUP_REMOVED lines=16> */
.L_x_40391:
[----:B------:R-:W-:Y:S05]  /*3e80*/  BSYNC B3 ;  /* 0x0000000000037941 */ /* 0x000fea0003800000 */
.L_x_40390:
        /* <DEDUP_REMOVED lines=44> */
.L_x_40389:
[----:B------:R-:W-:Y:S05]  /*4150*/  BSYNC B2 ;  /* 0x0000000000027941 */ /* 0x000fea0003800000 */
.L_x_40388:
        /* <DEDUP_REMOVED lines=19> */
.L_x_40392:
        /* <DEDUP_REMOVED lines=12> */
.L_x_40395:
[----:B------:R-:W-:-:S07]  /*4350*/  IMAD.MOV.U32 R28, RZ, RZ, R30 ;  /* 0x000000ffff1c7224 */ /* 0x000fce00078e001e */
.L_x_40396:
[----:B------:R-:W-:Y:S05]  /*4360*/  BSYNC B2 ;  /* 0x0000000000027941 */ /* 0x000fea0003800000 */
.L_x_40394:
        /* <DEDUP_REMOVED lines=16> */
.L_x_40400:
[----:B------:R-:W-:Y:S05]  /*4470*/  BSYNC B3 ;  /* 0x0000000000037941 */ /* 0x000fea0003800000 */
.L_x_40399:
        /* <DEDUP_REMOVED lines=42> */
[----:B------:R-:W-:-:S07]  /*4720*/  LOP3.LUT R2, R55, UR24, R134, 0x96, !PT ;  /* 0x0000001837027c12 */ /* 0x000fce000f8e9686 */
.L_x_40398:
[----:B------:R-:W-:Y:S05]  /*4730*/  BSYNC B2 ;  /* 0x0000000000027941 */ /* 0x000fea0003800000 */
.L_x_40397:
[----:B------:R-:W-:-:S05]  /*4740*/  I2FP.F32.U32 R28, R28 ;  /* 0x0000001c001c7245 */ /* 0x000fca0000201000 */
[----:B------:R-:W-:-:S05]  /*4750*/  FFMA.FTZ R28, R28, R171, 1.1641532182693481445e-10 ;  /* 0x2f0000001c1c7423 */ /* 0x000fca00000100ab */
[----:B------:R-:W-:Y:S01]  /*4760*/  FSETP.GTU.FTZ.AND P3, PT, R28, R132, PT ;  /* 0x000000841c00720b */ /* 0x000fe20003f7c000 */
[----:B------:R-:W-:-:S03]  /*4770*/  HADD2.F32 R28, -RZ, R48.H0_H0 ;  /* 0x20000030ff1c7230 */ /* 0x000fc60000004100 */
[----:B------:R-:W-:Y:S02]  /*4780*/  SEL R33, RZ, 0x1, P3 ;  /* 0x00000001ff217807 */ /* 0x000fe40001800000 */
[----:B------:R-:W-:-:S05]  /*4790*/  FMUL.FTZ R28, R28, R133 ;  /* 0x000000851c1c7220 */ /* 0x000fca0000410000 */
[----:B------:R-:W-:-:S05]  /*47a0*/  FSEL R28, R28, RZ, !P3 ;  /* 0x000000ff1c1c7208 */ /* 0x000fca0005800000 */
[----:B------:R-:W-:-:S04]  /*47b0*/  FADD.FTZ R52, R28, R52 ;  /* 0x000000341c347221 */ /* 0x000fc80000010000 */
[----:B------:R-:W-:-:S07]  /*47c0*/  @P0 FADD.FTZ R52, R40, R52 ;  /* 0x0000003428340221 */ /* 0x000fce0000010000 */
.L_x_40393:
        /* <DEDUP_REMOVED lines=12> */
.L_x_40402:
[----:B------:R-:W-:-:S07]  /*4890*/  IMAD.MOV.U32 R28, RZ, RZ, R30 ;  /* 0x000000ffff1c7224 */ /* 0x000fce00078e001e */
.L_x_40403:
[----:B------:R-:W-:Y:S05]  /*48a0*/  BSYNC B2 ;  /* 0x0000000000027941 */ /* 0x000fea0003800000 */
.L_x_40401:
        /* <DEDUP_REMOVED lines=16> */
.L_x_40407:
[----:B------:R-:W-:Y:S05]  /*49b0*/  BSYNC B3 ;  /* 0x0000000000037941 */ /* 0x000fea0003800000 */
.L_x_40406:
        /* <DEDUP_REMOVED lines=44> */
.L_x_40405:
[----:B------:R-:W-:Y:S05]  /*4c80*/  BSYNC B2 ;  /* 0x0000000000027941 */ /* 0x000fea0003800000 */
.L_x_40404:
        /* <DEDUP_REMOVED lines=14> */
.L_x_40408:
        /* <DEDUP_REMOVED lines=12> */
.L_x_40411:
[----:B------:R-:W-:-:S07]  /*4e30*/  MOV R28, R30 ;  /* 0x0000001e001c7202 */ /* 0x000fce0000000f00 */
.L_x_40412:
[----:B------:R-:W-:Y:S05]  /*4e40*/  BSYNC B2 ;  /* 0x0000000000027941 */ /* 0x000fea0003800000 */
.L_x_40410:
        /* <DEDUP_REMOVED lines=16> */
.L_x_40416:
[----:B------:R-:W-:Y:S05]  /*4f50*/  BSYNC B3 ;  /* 0x0000000000037941 */ /* 0x000fea0003800000 */
.L_x_40415:
        /* <DEDUP_REMOVED lines=44> */
.L_x_40414:
[----:B------:R-:W-:Y:S05]  /*5220*/  BSYNC B2 ;  /* 0x0000000000027941 */ /* 0x000fea0003800000 */
.L_x_40413:
[----:B------:R-:W-:-:S05]  /*5230*/  I2FP.F32.U32 R28, R28 ;  /* 0x0000001c001c7245 */ /* 0x000fca0000201000 */
[----:B------:R-:W-:-:S05]  /*5240*/  FFMA.FTZ R28, R28, R171, 1.1641532182693481445e-10 ;  /* 0x2f0000001c1c7423 */ /* 0x000fca00000100ab */
[----:B------:R-:W-:Y:S01]  /*5250*/  FSETP.GTU.FTZ.AND P3, PT, R28, R132, PT ;  /* 0x000000841c00720b */ /* 0x000fe20003f7c000 */
[----:B------:R-:W-:-:S03]  /*5260*/  HADD2.F32 R28, -RZ, R48.H1_H1 ;  /* 0x30000030ff1c7230 */ /* 0x000fc60000004100 */
[----:B------:R-:W-:Y:S02]  /*5270*/  SEL R34, RZ, 0x1, P3 ;  /* 0x00000001ff227807 */ /* 0x000fe40001800000 */
[----:B------:R-:W-:-:S05]  /*5280*/  FMUL.FTZ R28, R28, R133 ;  /* 0x000000851c1c7220 */ /* 0x000fca0000410000 */
[----:B------:R-:W-:-:S05]  /*5290*/  FSEL R28, R28, RZ, !P3 ;  /* 0x000000ff1c1c7208 */ /* 0x000fca0005800000 */
[----:B------:R-:W-:-:S04]  /*52a0*/  FADD.FTZ R53, R28, R53 ;  /* 0x000000351c357221 */ /* 0x000fc80000010000 */
[----:B------:R-:W-:-:S07]  /*52b0*/  @P0 FADD.FTZ R53, R41, R53 ;  /* 0x0000003529350221 */ /* 0x000fce0000010000 */
.L_x_40409:
        /* <DEDUP_REMOVED lines=12> */
.L_x_40418:
[----:B------:R-:W-:-:S07]  /*5380*/  MOV R28, R30 ;  /* 0x0000001e001c7202 */ /* 0x000fce0000000f00 */
.L_x_40419:
[----:B------:R-:W-:Y:S05]  /*5390*/  BSYNC B2 ;  /* 0x0000000000027941 */ /* 0x000fea0003800000 */
.L_x_40417:
        /* <DEDUP_REMOVED lines=16> */
.L_x_40423:
[----:B------:R-:W-:Y:S05]  /*54a0*/  BSYNC B3 ;  /* 0x0000000000037941 */ /* 0x000fea0003800000 */
.L_x_40422:
        /* <DEDUP_REMOVED lines=44> */
.L_x_40421:
[----:B------:R-:W-:Y:S05]  /*5770*/  BSYNC B2 ;  /* 0x0000000000027941 */ /* 0x000fea0003800000 */
.L_x_40420:
        /* <DEDUP_REMOVED lines=11> */
[----:B------:R-:W-:Y:S01]  /*5830*/  MOV R55, R56 ;  /* 0x0000003800377202 */ /* 0x000fe20000000f00 */
[----:B------:R-:W-:Y:S01]  /*5840*/  FADD.FTZ R54, R42, R54 ;  /* 0x000000362a367221 */ /* 0x000fe20000010000 */
[----:B------:R-:W-:Y:S06]  /*5850*/  BRA `(.L_x_40425) ;  /* 0x0000000400547947 */ /* 0x000fec0003800000 */
.L_x_40424:
        /* <DEDUP_REMOVED lines=12> */
.L_x_40427:
[----:B------:R-:W-:-:S07]  /*5920*/  IMAD.MOV.U32 R28, RZ, RZ, R30 ;  /* 0x000000ffff1c7224 */ /* 0x000fce00078e001e */
.L_x_40428:
[----:B------:R-:W-:Y:S05]  /*5930*/  BSYNC B2 ;  /* 0x0000000000027941 */ /* 0x000fea0003800000 */
.L_x_40426:
        /* <DEDUP_REMOVED lines=16> */
.L_x_40432:
[----:B------:R-:W-:Y:S05]  /*5a40*/  BSYNC B3 ;  /* 0x0000000000037941 */ /* 0x000fea0003800000 */
.L_x_40431:
        /* <DEDUP_REMOVED lines=44> */
.L_x_40430:
[----:B------:R-:W-:Y:S05]  /*5d10*/  BSYNC B2 ;  /* 0x0000000000027941 */ /* 0x000fea0003800000 */
.L_x_40429:
        /* <DEDUP_REMOVED lines=9> */
.L_x_40425:
        /* <DEDUP_REMOVED lines=12> */
.L_x_40434:
[----:B------:R-:W-:-:S07]  /*5e70*/  IMAD.MOV.U32 R28, RZ, RZ, R30 ;  /* 0x000000ffff1c7224 */ /* 0x000fce00078e001e */
.L_x_40435:
[----:B------:R-:W-:Y:S05]  /*5e80*/  BSYNC B2 ;  /* 0x0000000000027941 */ /* 0x000fea0003800000 */
.L_x_40433:
        /* <DEDUP_REMOVED lines=16> */
.L_x_40439:
[----:B------:R-:W-:Y:S05]  /*5f90*/  BSYNC B3 ;  /* 0x0000000000037941 */ /* 0x000fea0003800000 */
.L_x_40438:
        /* <DEDUP_REMOVED lines=44> */
.L_x_40437:
[----:B------:R-:W-:Y:S05]  /*6260*/  BSYNC B2 ;  /* 0x0000000000027941 */ /* 0x000fea0003800000 */
.L_x_40436:
        /* <DEDUP_REMOVED lines=14> */
.L_x_40440:
        /* <DEDUP_REMOVED lines=12> */
.L_x_40443:
[----:B------:R-:W-:-:S07]  /*6410*/  IMAD.MOV.U32 R28, RZ, RZ, R30 ;  /* 0x000000ffff1c7224 */ /* 0x000fce00078e001e */
.L_x_40444:
[----:B------:R-:W-:Y:S05]  /*6420*/  BSYNC B2 ;  /* 0x0000000000027941 */ /* 0x000fea0003800000 */
.L_x_40442:
        /* <DEDUP_REMOVED lines=16> */
.L_x_40448:
[----:B------:R-:W-:Y:S05]  /*6530*/  BSYNC B3 ;  /* 0x0000000000037941 */ /* 0x000fea0003800000 */
.L_x_40447:
        /* <DEDUP_REMOVED lines=44> */
.L_x_40446:
[----:B------:R-:W-:Y:S05]  /*6800*/  BSYNC B2 ;  /* 0x0000000000027941 */ /* 0x000fea0003800000 */
.L_x_40445:
        /* <DEDUP_REMOVED lines=9> */
.L_x_40441:
        /* <DEDUP_REMOVED lines=12> */
.L_x_40450:
[----:B------:R-:W-:-:S07]  /*6960*/  IMAD.MOV.U32 R28, RZ, RZ, R30 ;  /* 0x000000ffff1c7224 */ /* 0x000fce00078e001e */
.L_x_40451:
[----:B------:R-:W-:Y:S05]  /*6970*/  BSYNC B2 ;  /* 0x0000000000027941 */ /* 0x000fea0003800000 */
.L_x_40449:
        /* <DEDUP_REMOVED lines=16> */
.L_x_40455:
[----:B------:R-:W-:Y:S05]  /*6a80*/  BSYNC B3 ;  /* 0x0000000000037941 */ /* 0x000fea0003800000 */
.L_x_40454:
        /* <DEDUP_REMOVED lines=44> */
.L_x_40453:
[----:B------:R-:W-:Y:S05]  /*6d50*/  BSYNC B2 ;  /* 0x0000000000027941 */ /* 0x000fea0003800000 */
.L_x_40452:
        /* <DEDUP_REMOVED lines=11> */
[----:B------:R-:W-:Y:S02]  /*6e10*/  IMAD.MOV.U32 R57, RZ, RZ, R134 ;  /* 0x000000ffff397224 */ /* 0x000fe400078e0086 */
[----:B------:R-:W-:Y:S01]  /*6e20*/  FADD.FTZ R56, R44, R56 ;  /* 0x000000382c387221 */ /* 0x000fe20000010000 */
[----:B------:R-:W-:Y:S06]  /*6e30*/  BRA `(.L_x_40457) ;  /* 0x0000000400547947 */ /* 0x000fec0003800000 */
.L_x_40456:
        /* <DEDUP_REMOVED lines=12> */
.L_x_40459:
[----:B------:R-:W-:-:S07]  /*6f00*/  MOV R28, R30 ;  /* 0x0000001e001c7202 */ /* 0x000fce0000000f00 */
.L_x_40460:
[----:B------:R-:W-:Y:S05]  /*6f10*/  BSYNC B2 ;  /* 0x0000000000027941 */ /* 0x000fea0003800000 */
.L_x_40458:
        /* <DEDUP_REMOVED lines=16> */
.L_x_40464:
[----:B------:R-:W-:Y:S05]  /*7020*/  BSYNC B3 ;  /* 0x0000000000037941 */ /* 0x000fea0003800000 */
.L_x_40463:
        /* <DEDUP_REMOVED lines=44> */
.L_x_40462:
[----:B------:R-:W-:Y:S05]  /*72f0*/  BSYNC B2 ;  /* 0x0000000000027941 */ /* 0x000fea0003800000 */
.L_x_40461:
        /* <DEDUP_REMOVED lines=9> */
.L_x_40457:
        /* <DEDUP_REMOVED lines=12> */
.L_x_40466:
[----:B------:R-:W-:-:S07]  /*7450*/  MOV R28, R30 ;  /* 0x0000001e001c7202 */ /* 0x000fce0000000f00 */
.L_x_40467:
[----:B------:R-:W-:Y:S05]  /*7460*/  BSYNC B2 ;  /* 0x0000000000027941 */ /* 0x000fea0003800000 */
.L_x_40465:
        /* <DEDUP_REMOVED lines=16> */
.L_x_40471:
[----:B------:R-:W-:Y:S05]  /*7570*/  BSYNC B3 ;  /* 0x0000000000037941 */ /* 0x000fea0003800000 */
.L_x_40470:
        /* <DEDUP_REMOVED lines=44> */
.L_x_40469:
[----:B------:R-:W-:Y:S05]  /*7840*/  BSYNC B2 ;  /* 0x0000000000027941 */ /* 0x000fea0003800000 */
.L_x_40468:
        /* <DEDUP_REMOVED lines=12> */
.L_x_40472:
        /* <DEDUP_REMOVED lines=12> */
.L_x_40475:
[----:B------:R-:W-:-:S07]  /*79d0*/  IMAD.MOV.U32 R28, RZ, RZ, R30 ;  /* 0x000000ffff1c7224 */ /* 0x000fce00078e001e */
.L_x_40476:
[----:B------:R-:W-:Y:S05]  /*79e0*/  BSYNC B2 ;  /* 0x0000000000027941 */ /* 0x000fea0003800000 */
.L_x_40474:
        /* <DEDUP_REMOVED lines=16> */
.L_x_40480:
[----:B------:R-:W-:Y:S05]  /*7af0*/  BSYNC B3 ;  /* 0x0000000000037941 */ /* 0x000fea0003800000 */
.L_x_40479:
        /* <DEDUP_REMOVED lines=44> */
.L_x_40478:
[----:B------:R-:W-:Y:S05]  /*7dc0*/  BSYNC B2 ;  /* 0x0000000000027941 */ /* 0x000fea0003800000 */
.L_x_40477:
        /* <DEDUP_REMOVED lines=9> */
.L_x_40473:
        /* <DEDUP_REMOVED lines=12> */
.L_x_40482:
[----:B------:R-:W-:-:S07]  /*7f20*/  IMAD.MOV.U32 R28, RZ, RZ, R30 ;  /* 0x000000ffff1c7224 */ /* 0x000fce00078e001e */
.L_x_40483:
[----:B------:R-:W-:Y:S05]  /*7f30*/  BSYNC B2 ;  /* 0x0000000000027941 */ /* 0x000fea0003800000 */
.L_x_40481:
        /* <DEDUP_REMOVED lines=16> */
.L_x_40487:
[----:B------:R-:W-:Y:S05]  /*8040*/  BSYNC B3 ;  /* 0x0000000000037941 */ /* 0x000fea0003800000 */
.L_x_40486:
        /* <DEDUP_REMOVED lines=44> */
.L_x_40485:
[----:B------:R-:W-:Y:S05]  /*8310*/  BSYNC B2 ;  /* 0x0000000000027941 */ /* 0x000fea0003800000 */
.L_x_40484:
        /* <DEDUP_REMOVED lines=12> */
.L_x_40488:
        /* <DEDUP_REMOVED lines=12> */
.L_x_40491:
[----:B------:R-:W-:-:S07]  /*84a0*/  IMAD.MOV.U32 R28, RZ, RZ, R30 ;  /* 0x000000ffff1c7224 */ /* 0x000fce00078e001e */
.L_x_40492:
[----:B------:R-:W-:Y:S05]  /*84b0*/  BSYNC B2 ;  /* 0x0000000000027941 */ /* 0x000fea0003800000 */
.L_x_40490:
        /* <DEDUP_REMOVED lines=16> */
.L_x_40496:
[----:B------:R-:W-:Y:S05]  /*85c0*/  BSYNC B3 ;  /* 0x0000000000037941 */ /* 0x000fea0003800000 */
.L_x_40495:
        /* <DEDUP_REMOVED lines=44> */
.L_x_40494:
[----:B------:R-:W-:Y:S05]  /*8890*/  BSYNC B2 ;  /* 0x0000000000027941 */ /* 0x000fea0003800000 */
.L_x_40493:
        /* <DEDUP_REMOVED lines=9> */
.L_x_40489:
        /* <DEDUP_REMOVED lines=12> */
.L_x_40498:
[----:B------:R-:W-:-:S07]  /*89f0*/  IMAD.MOV.U32 R28, RZ, RZ, R30 ;  /* 0x000000ffff1c7224 */ /* 0x000fce00078e001e */
.L_x_40499:
[----:B------:R-:W-:Y:S05]  /*8a00*/  BSYNC B2 ;  /* 0x0000000000027941 */ /* 0x000fea0003800000 */
.L_x_40497:
        /* <DEDUP_REMOVED lines=16> */
.L_x_40503:
[----:B------:R-:W-:Y:S05]  /*8b10*/  BSYNC B3 ;  /* 0x0000000000037941 */ /* 0x000fea0003800000 */
.L_x_40502:
        /* <DEDUP_REMOVED lines=44> */
.L_x_40501:
[----:B------:R-:W-:Y:S05]  /*8de0*/  BSYNC B2 ;  /* 0x0000000000027941 */ /* 0x000fea0003800000 */
.L_x_40500:
        /* <DEDUP_REMOVED lines=12> */
.L_x_40504:
        /* <DEDUP_REMOVED lines=12> */
.L_x_40507:
[----:B------:R-:W-:-:S07]  /*8f70*/  MOV R136, R30 ;  /* 0x0000001e00887202 */ /* 0x000fce0000000f00 */
.L_x_40508:
[----:B------:R-:W-:Y:S05]  /*8f80*/  BSYNC B2 ;  /* 0x0000000000027941 */ /* 0x000fea0003800000 */
.L_x_40506:
        /* <DEDUP_REMOVED lines=16> */
.L_x_40512:
[----:B------:R-:W-:Y:S05]  /*9090*/  BSYNC B3 ;  /* 0x0000000000037941 */ /* 0x000fea0003800000 */
.L_x_40511:
        /* <DEDUP_REMOVED lines=44> */
.L_x_40510:
[----:B------:R-:W-:Y:S05]  /*9360*/  BSYNC B2 ;  /* 0x0000000000027941 */ /* 0x000fea0003800000 */
.L_x_40509:
[----:B------:R-:W-:Y:S01]  /*9370*/  I2FP.F32.U32 R134, R136 ;  /* 0x0000008800867245 */ /* 0x000fe20000201000 */
[----:B------:R-:W-:-:S04]  /*9380*/  HADD2.F32 R135, -RZ, R51.H1_H1 ;  /* 0x30000033ff877230 */ /* 0x000fc80000004100 */
[----:B------:R-:W-:Y:S01]  /*9390*/  FFMA.FTZ R134, R134, R171, 1.1641532182693481445e-10 ;  /* 0x2f00000086867423 */ /* 0x000fe200000100ab */
[----:B------:R-:W-:-:S04]  /*93a0*/  FMUL.FTZ R135, R135, R133 ;  /* 0x0000008587877220 */ /* 0x000fc80000410000 */
[----:B------:R-:W-:-:S04]  /*93b0*/  FSETP.GTU.FTZ.AND P2, PT, R134, R132, PT ;  /* 0x000000848600720b */ /* 0x000fc80003f5c000 */
[----:B------:R-:W-:Y:S02]  /*93c0*/  FSEL R135, R135, RZ, !P2 ;  /* 0x000000ff87877208 */ /* 0x000fe40005000000 */
[----:B------:R-:W-:-:S03]  /*93d0*/  SEL R136, RZ, 0x1, P2 ;  /* 0x00000001ff887807 */ /* 0x000fc60001000000 */
[----:B------:R-:W-:-:S04]  /*93e0*/  FADD.FTZ R59, R135, R59 ;  /* 0x0000003b873b7221 */ /* 0x000fc80000010000 */
[----:B------:R-:W-:-:S07]  /*93f0*/  @P0 FADD.FTZ R59, R47, R59 ;  /* 0x0000003b2f3b0221 */ /* 0x000fce0000010000 */
.L_x_40505:
        /* <DEDUP_REMOVED lines=20> */
[----:B------:R-:W-:Y:S02]  /*9540*/  LEA R132, P0, R31, UR30, 0x5 ;  /* 0x0000001e1f847c11 */ /* 0x000fe4000f8028ff */
        /* <DEDUP_REMOVED lines=30> */
.L_x_40513:
[----:B01----:R-:W-:-:S07]  /*9730*/  VIADD R132, R31, 0x20 ;  /* 0x000000201f847836 */ /* 0x003fce0000000000 */
.L_x_40384:
[----:B------:R-:W-:Y:S05]  /*9740*/  BSYNC B1 ;  /* 0x0000000000017941 */ /* 0x000fea0003800000 */
.L_x_40383:
        /* <DEDUP_REMOVED lines=30> */
.L_x_40517:
[----:B------:R-:W-:-:S07]  /*9930*/  MOV R172, R30 ;  /* 0x0000001e00ac7202 */ /* 0x000fce0000000f00 */
.L_x_40518:
[----:B------:R-:W-:Y:S05]  /*9940*/  BSYNC B2 ;  /* 0x0000000000027941 */ /* 0x000fea0003800000 */
.L_x_40516:
        /* <DEDUP_REMOVED lines=16> */
.L_x_40522:
[----:B------:R-:W-:Y:S05]  /*9a50*/  BSYNC B3 ;  /* 0x0000000000037941 */ /* 0x000fea0003800000 */
.L_x_40521:
        /* <DEDUP_REMOVED lines=44> */
.L_x_40520:
[----:B------:R-:W-:Y:S05]  /*9d20*/  BSYNC B2 ;  /* 0x0000000000027941 */ /* 0x000fea0003800000 */
.L_x_40519:
        /* <DEDUP_REMOVED lines=19> */
.L_x_40523:
        /* <DEDUP_REMOVED lines=12> */
.L_x_40526:
[----:B------:R-:W-:-:S07]  /*9f20*/  MOV R28, R30 ;  /* 0x0000001e001c7202 */ /* 0x000fce0000000f00 */
.L_x_40527:
[----:B------:R-:W-:Y:S05]  /*9f30*/  BSYNC B2 ;  /* 0x0000000000027941 */ /* 0x000fea0003800000 */
.L_x_40525:
        /* <DEDUP_REMOVED lines=16> */
.L_x_40531:
[----:B------:R-:W-:Y:S05]  /*a040*/  BSYNC B3 ;  /* 0x0000000000037941 */ /* 0x000fea0003800000 */
.L_x_40530:
        /* <DEDUP_REMOVED lines=43> */
.L_x_40529:
[----:B------:R-:W-:Y:S05]  /*a300*/  BSYNC B2 ;  /* 0x0000000000027941 */ /* 0x000fea0003800000 */
.L_x_40528:
        /* <DEDUP_REMOVED lines=9> */
.L_x_40524:
        /* <DEDUP_REMOVED lines=12> */
.L_x_40533:
[----:B------:R-:W-:-:S07]  /*a460*/  IMAD.MOV.U32 R28, RZ, RZ, R30 ;  /* 0x000000ffff1c7224 */ /* 0x000fce00078e001e */
.L_x_40534:
[----:B------:R-:W-:Y:S05]  /*a470*/  BSYNC B2 ;  /* 0x0000000000027941 */ /* 0x000fea0003800000 */
.L_x_40532:
        /* <DEDUP_REMOVED lines=16> */
.L_x_40538:
[----:B------:R-:W-:Y:S05]  /*a580*/  BSYNC B3 ;  /* 0x0000000000037941 */ /* 0x000fea0003800000 */
.L_x_40537:
        /* <DEDUP_REMOVED lines=44> */
.L_x_40536:
[----:B------:R-:W-:Y:S05]  /*a850*/  BSYNC B2 ;  /* 0x0000000000027941 */ /* 0x000fea0003800000 */
.L_x_40535:
        /* <DEDUP_REMOVED lines=14> */
.L_x_40539:
        /* <DEDUP_REMOVED lines=12> */
.L_x_40542:
[----:B------:R-:W-:-:S07]  /*aa00*/  IMAD.MOV.U32 R28, RZ, RZ, R30 ;  /* 0x000000ffff1c7224 */ /* 0x000fce00078e001e */
.L_x_40543:
[----:B------:R-:W-:Y:S05]  /*aa10*/  BSYNC B2 ;  /* 0x0000000000027941 */ /* 0x000fea0003800000 */
.L_x_40541:
        /* <DEDUP_REMOVED lines=16> */
.L_x_40547:
[----:B------:R-:W-:Y:S05]  /*ab20*/  BSYNC B3 ;  /* 0x0000000000037941 */ /* 0x000fea0003800000 */
.L_x_40546:
        /* <DEDUP_REMOVED lines=44> */
.L_x_40545:
[----:B------:R-:W-:Y:S05]  /*adf0*/  BSYNC B2 ;  /* 0x0000000000027941 */ /* 0x000fea0003800000 */
.L_x_40544:
        /* <DEDUP_REMOVED lines=9> */
.L_x_40540:
        /* <DEDUP_REMOVED lines=12> */
.L_x_40549:
[----:B------:R-:W-:-:S07]  /*af50*/  IMAD.MOV.U32 R28, RZ, RZ, R30 ;  /* 0x000000ffff1c7224 */ /* 0x000fce00078e001e */
.L_x_40550:
[----:B------:R-:W-:Y:S05]  /*af60*/  BSYNC B2 ;  /* 0x0000000000027941 */ /* 0x000fea0003800000 */
.L_x_40548:
        /* <DEDUP_REMOVED lines=16> */
.L_x_40554:
[----:B------:R-:W-:Y:S05]  /*b070*/  BSYNC B3 ;  /* 0x0000000000037941 */ /* 0x000fea0003800000 */
.L_x_40553:
        /* <DEDUP_REMOVED lines=44> */
.L_x_40552:
[----:B------:R-:W-:Y:S05]  /*b340*/  BSYNC B2 ;  /* 0x0000000000027941 */ /* 0x000fea0003800000 */
.L_x_40551:
        /* <DEDUP_REMOVED lines=14> */
.L_x_40555:
        /* <DEDUP_REMOVED lines=12> */
.L_x_40558:
[----:B------:R-:W-:-:S07]  /*b4f0*/  MOV R28, R30 ;  /* 0x0000001e001c7202 */ /* 0x000fce0000000f00 */
.L_x_40559:
[----:B------:R-:W-:Y:S05]  /*b500*/  BSYNC B2 ;  /* 0x0000000000027941 */ /* 0x000fea0003800000 */
.L_x_40557:
        /* <DEDUP_REMOVED lines=16> */
.L_x_40563:
[----:B------:R-:W-:Y:S05]  /*b610*/  BSYNC B3 ;  /* 0x0000000000037941 */ /* 0x000fea0003800000 */
.L_x_40562:
        /* <DEDUP_REMOVED lines=44> */
.L_x_40561:
[----:B------:R-:W-:Y:S05]  /*b8e0*/  BSYNC B2 ;  /* 0x0000000000027941 */ /* 0x000fea0003800000 */
.L_x_40560:
        /* <DEDUP_REMOVED lines=9> */
.L_x_40556:
        /* <DEDUP_REMOVED lines=12> */
.L_x_40565:
[----:B------:R-:W-:-:S07]  /*ba40*/  MOV R28, R30 ;  /* 0x0000001e001c7202 */ /* 0x000fce0000000f00 */
.L_x_40566:
[----:B------:R-:W-:Y:S05]  /*ba50*/  BSYNC B2 ;  /* 0x0000000000027941 */ /* 0x000fea0003800000 */
.L_x_40564:
        /* <DEDUP_REMOVED lines=16> */
.L_x_40570:
[----:B------:R-:W-:Y:S05]  /*bb60*/  BSYNC B3 ;  /* 0x0000000000037941 */ /* 0x000fea0003800000 */
.L_x_40569:
        /* <DEDUP_REMOVED lines=44> */
.L_x_40568:
[----:B------:R-:W-:Y:S05]  /*be30*/  BSYNC B2 ;  /* 0x0000000000027941 */ /* 0x000fea0003800000 */
.L_x_40567:
        /* <DEDUP_REMOVED lines=14> */
.L_x_40571:
        /* <DEDUP_REMOVED lines=12> */
.L_x_40574:
[----:B------:R-:W-:-:S07]  /*bfe0*/  IMAD.MOV.U32 R28, RZ, RZ, R30 ;  /* 0x000000ffff1c7224 */ /* 0x000fce00078e001e */
.L_x_40575:
[----:B------:R-:W-:Y:S05]  /*bff0*/  BSYNC B2 ;  /* 0x0000000000027941 */ /* 0x000fea0003800000 */
.L_x_40573:
        /* <DEDUP_REMOVED lines=16> */
.L_x_40579:
[----:B------:R-:W-:Y:S05]  /*c100*/  BSYNC B3 ;  /* 0x0000000000037941 */ /* 0x000fea0003800000 */
.L_x_40578:
        /* <DEDUP_REMOVED lines=44> */
.L_x_40577:
[----:B------:R-:W-:Y:S05]  /*c3d0*/  BSYNC B2 ;  /* 0x0000000000027941 */ /* 0x000fea0003800000 */
.L_x_40576:
        /* <DEDUP_REMOVED lines=9> */
.L_x_40572:
        /* <DEDUP_REMOVED lines=12> */
.L_x_40581:
[----:B------:R-:W-:-:S07]  /*c530*/  IMAD.MOV.U32 R28, RZ, RZ, R30 ;  /* 0x000000ffff1c7224 */ /* 0x000fce00078e001e */
.L_x_40582:
[----:B------:R-:W-:Y:S05]  /*c540*/  BSYNC B2 ;  /* 0x0000000000027941 */ /* 0x000fea0003800000 */
.L_x_40580:
        /* <DEDUP_REMOVED lines=16> */
.L_x_40586:
[----:B------:R-:W-:Y:S05]  /*c650*/  BSYNC B3 ;  /* 0x0000000000037941 */ /* 0x000fea0003800000 */
.L_x_40585:
        /* <DEDUP_REMOVED lines=44> */
.L_x_40584:
[----:B------:R-:W-:Y:S05]  /*c920*/  BSYNC B2 ;  /* 0x0000000000027941 */ /* 0x000fea0003800000 */
.L_x_40583:
        /* <DEDUP_REMOVED lines=14> */
.L_x_40587:
        /* <DEDUP_REMOVED lines=12> */
.L_x_40590:
[----:B------:R-:W-:-:S07]  /*cad0*/  IMAD.MOV.U32 R28, RZ, RZ, R30 ;  /* 0x000000ffff1c7224 */ /* 0x000fce00078e001e */
.L_x_40591:
[----:B------:R-:W-:Y:S05]  /*cae0*/  BSYNC B2 ;  /* 0x0000000000027941 */ /* 0x000fea0003800000 */
.L_x_40589:
        /* <DEDUP_REMOVED lines=16> */
.L_x_40595:
[----:B------:R-:W-:Y:S05]  /*cbf0*/  BSYNC B3 ;  /* 0x0000000000037941 */ /* 0x000fea0003800000 */
.L_x_40594:
        /* <DEDUP_REMOVED lines=44> */
.L_x_40593:
[----:B------:R-:W-:Y:S05]  /*cec0*/  BSYNC B2 ;  /* 0x0000000000027941 */ /* 0x000fea0003800000 */
.L_x_40592:
        /* <DEDUP_REMOVED lines=9> */
.L_x_40588:
        /* <DEDUP_REMOVED lines=12> */
.L_x_40597:
[----:B------:R-:W-:-:S07]  /*d020*/  IMAD.MOV.U32 R28, RZ, RZ, R30 ;  /* 0x000000ffff1c7224 */ /* 0x000fce00078e001e */
.L_x_40598:
[----:B------:R-:W-:Y:S05]  /*d030*/  BSYNC B2 ;  /* 0x0000000000027941 */ /* 0x000fea0003800000 */
.L_x_40596:
        /* <DEDUP_REMOVED lines=16> */
.L_x_40602:
[----:B------:R-:W-:Y:S05]  /*d140*/  BSYNC B3 ;  /* 0x0000000000037941 */ /* 0x000fea0003800000 */
.L_x_40601:
        /* <DEDUP_REMOVED lines=44> */
.L_x_40600:
[----:B------:R-:W-:Y:S05]  /*d410*/  BSYNC B2 ;  /* 0x0000000000027941 */ /* 0x000fea0003800000 */
.L_x_40599:
        /* <DEDUP_REMOVED lines=12> */
.L_x_40603:
        /* <DEDUP_REMOVED lines=12> */
.L_x_40606:
[----:B------:R-:W-:-:S07]  /*d5a0*/  MOV R28, R30 ;  /* 0x0000001e001c7202 */ /* 0x000fce0000000f00 */
.L_x_40607:
[----:B------:R-:W-:Y:S05]  /*d5b0*/  BSYNC B2 ;  /* 0x0000000000027941 */ /* 0x000fea0003800000 */
.L_x_40605:
        /* <DEDUP_REMOVED lines=16> */
.L_x_40611:
[----:B------:R-:W-:Y:S05]  /*d6c0*/  BSYNC B3 ;  /* 0x0000000000037941 */ /* 0x000fea0003800000 */
.L_x_40610:
        /* <DEDUP_REMOVED lines=44> */
.L_x_40609:
[----:B------:R-:W-:Y:S05]  /*d990*/  BSYNC B2 ;  /* 0x0000000000027941 */ /* 0x000fea0003800000 */
.L_x_40608:
        /* <DEDUP_REMOVED lines=9> */
.L_x_40604:
        /* <DEDUP_REMOVED lines=12> */
.L_x_40613:
[----:B------:R-:W-:-:S07]  /*daf0*/  MOV R28, R30 ;  /* 0x0000001e001c7202 */ /* 0x000fce0000000f00 */
.L_x_40614:
[----:B------:R-:W-:Y:S05]  /*db00*/  BSYNC B2 ;  /* 0x0000000000027941 */ /* 0x000fea0003800000 */
.L_x_40612:
        /* <DEDUP_REMOVED lines=16> */
.L_x_40618:
[----:B------:R-:W-:Y:S05]  /*dc10*/  BSYNC B3 ;  /* 0x0000000000037941 */ /* 0x000fea0003800000 */
.L_x_40617:
        /* <DEDUP_REMOVED lines=44> */
.L_x_40616:
[----:B------:R-:W-:Y:S05]  /*dee0*/  BSYNC B2 ;  /* 0x0000000000027941 */ /* 0x000fea0003800000 */
.L_x_40615:
        /* <DEDUP_REMOVED lines=12> */
.L_x_40619:
        /* <DEDUP_REMOVED lines=12> */
.L_x_40622:
[----:B------:R-:W-:-:S07]  /*e070*/  IMAD.MOV.U32 R28, RZ, RZ, R30 ;  /* 0x000000ffff1c7224 */ /* 0x000fce00078e001e */
.L_x_40623:
[----:B------:R-:W-:Y:S05]  /*e080*/  BSYNC B2 ;  /* 0x0000000000027941 */ /* 0x000fea0003800000 */
.L_x_40621:
        /* <DEDUP_REMOVED lines=16> */
.L_x_40627:
[----:B------:R-:W-:Y:S05]  /*e190*/  BSYNC B3 ;  /* 0x0000000000037941 */ /* 0x000fea0003800000 */
.L_x_40626:
        /* <DEDUP_REMOVED lines=44> */
.L_x_40625:
[----:B------:R-:W-:Y:S05]  /*e460*/  BSYNC B2 ;  /* 0x0000000000027941 */ /* 0x000fea0003800000 */
.L_x_40624:
        /* <DEDUP_REMOVED lines=9> */
.L_x_40620:
        /* <DEDUP_REMOVED lines=12> */
.L_x_40629:
[----:B------:R-:W-:-:S07]  /*e5c0*/  IMAD.MOV.U32 R28, RZ, RZ, R30 ;  /* 0x000000ffff1c7224 */ /* 0x000fce00078e001e */
.L_x_40630:
[----:B------:R-:W-:Y:S05]  /*e5d0*/  BSYNC B2 ;  /* 0x0000000000027941 */ /* 0x000fea0003800000 */
.L_x_40628:
        /* <DEDUP_REMOVED lines=16> */
.L_x_40634:
[----:B------:R-:W-:Y:S05]  /*e6e0*/  BSYNC B3 ;  /* 0x0000000000037941 */ /* 0x000fea0003800000 */
.L_x_40633:
        /* <DEDUP_REMOVED lines=44> */
.L_x_40632:
[----:B------:R-:W-:Y:S05]  /*e9b0*/  BSYNC B2 ;  /* 0x0000000000027941 */ /* 0x000fea0003800000 */
.L_x_40631:
        /* <DEDUP_REMOVED lines=12> */
.L_x_40635:
        /* <DEDUP_REMOVED lines=12> */
.L_x_40638:
[----:B------:R-:W-:-:S07]  /*eb40*/  IMAD.MOV.U32 R136, RZ, RZ, R30 ;  /* 0x000000ffff887224 */ /* 0x000fce00078e001e */
.L_x_40639:
[----:B------:R-:W-:Y:S05]  /*eb50*/  BSYNC B2 ;  /* 0x0000000000027941 */ /* 0x000fea0003800000 */
.L_x_40637:
        /* <DEDUP_REMOVED lines=16> */
.L_x_40643:
[----:B------:R-:W-:Y:S05]  /*ec60*/  BSYNC B3 ;  /* 0x0000000000037941 */ /* 0x000fea0003800000 */
.L_x_40642:
        /* <DEDUP_REMOVED lines=44> */
.L_x_40641:
[----:B------:R-:W-:Y:S05]  /*ef30*/  BSYNC B2 ;  /* 0x0000000000027941 */ /* 0x000fea0003800000 */
.L_x_40640:
        /* <DEDUP_REMOVED lines=9> */
.L_x_40636:
        /* <DEDUP_REMOVED lines=9> */
[----:B------:R-:W-:Y:S01]  /*f060*/  LOP3.LUT P5, RZ, R4, 0x1, RZ, 0xc0, !PT ;  /* 0x0000000104ff7812 */ /* 0x000fe200078ac0ff */
        /* <DEDUP_REMOVED lines=41> */
.L_x_40644:
[----:B------:R-:W-:-:S07]  /*f300*/  VIADD R132, R132, 0x20 ;  /* 0x0000002084847836 */ /* 0x000fce0000000000 */
.L_x_40515:
[----:B------:R-:W-:Y:S05]  /*f310*/  BSYNC B1 ;  /* 0x0000000000017941 */ /* 0x000fea0003800000 */
.L_x_40514:
        /* <DEDUP_REMOVED lines=30> */
.L_x_40648:
[----:B------:R-:W-:-:S07]  /*f500*/  IMAD.MOV.U32 R172, RZ, RZ, R30 ;  /* 0x000000ffffac7224 */ /* 0x000fce00078e001e */
.L_x_40649:
[----:B------:R-:W-:Y:S05]  /*f510*/  BSYNC B2 ;  /* 0x0000000000027941 */ /* 0x000fea0003800000 */
.L_x_40647:
        /* <DEDUP_REMOVED lines=16> */
.L_x_40653:
[----:B------:R-:W-:Y:S05]  /*f620*/  BSYNC B3 ;  /* 0x0000000000037941 */ /* 0x000fea0003800000 */
.L_x_40652:
[----:B------:R-:W-:Y:S01]  /*f630*/  LOP3.LUT R70, R70, UR7, R29, 0x96, !PT ;  /* 0x0000000746467c12 */ /* 0x000fe2000f8e961d */
[----:B01----:R-:W-:-:S04]  /*f640*/  IMAD.HI.U32 R134, R8, -0x326172a9, RZ ;  /* 0xcd9e8d5708867827 */ /* 0x003fc800078e00ff */
        /* <DEDUP_REMOVED lines=42> */
.L_x_40651:
[----:B------:R-:W-:Y:S05]  /*f8f0*/  BSYNC B2 ;  /* 0x0000000000027941 */ /* 0x000fea0003800000 */
.L_x_40650:
[----:B------:R-:W2:Y:S01]  /*f900*/  LDC R133, c[0x0][0x294] ;  /* 0x0000a500ff857b82 */ /* 0x000ea20000000800 */
[----:B------:R-:W-:Y:S01]  /*f910*/  I2FP.F32.U32 R28, R172 ;  /* 0x000000ac001c7245 */ /* 0x000fe20000201000 */
[----:B------:R-:W-:Y:S01]  /*f920*/  HFMA2.MMA R172, -RZ, RZ, 0.1171875, 0 ;  /* 0x2f800000ffac7435 */ /* 0x000fe200000001ff */
[----:B------:R-:W-:Y:S01]  /*f930*/  ISETP.NE.U32.AND P2, PT, R68, RZ, PT ;  /* 0x000000ff4400720c */ /* 0x000fe20003f45070 */
[----:B-----5:R-:W-:Y:S01]  /*f940*/  HADD2.F32 R68, -RZ, R72.H0_H0 ;  /* 0x20000048ff447230 */ /* 0x020fe20000004100 */
[----:B------:R-:W-:Y:S02]  /*f950*/  LOP3.LUT R4, R4, 0xffffffef, RZ, 0xc0, !PT ;  /* 0xffffffef04047812 */ /* 0x000fe400078ec0ff */
[----:B------:R-:W-:Y:S01]  /*f960*/  ISETP.NE.AND.EX P2, PT, R69, RZ, PT, P2 ;  /* 0x000000ff4500720c */ /* 0x000fe20003f45320 */
[----:B------:R-:W3:Y:S04]  /*f970*/  LDC R171, c[0x0][0x298] ;  /* 0x0000a600ffab7b82 */ /* 0x000ee80000000800 */
[----:B------:R-:W-:-:S05]  /*f980*/  FFMA.FTZ R28, R28, R172, 1.1641532182693481445e-10 ;  /* 0x2f0000001c1c7423 */ /* 0x000fca00000100ac */
[----:B--2---:R-:W-:Y:S01]  /*f990*/  FSETP.GTU.FTZ.AND P3, PT, R28, R133, PT ;  /* 0x000000851c00720b */ /* 0x004fe20003f7c000 */
[----:B---3--:R-:W-:-:S12]  /*f9a0*/  FMUL.FTZ R68, R68, R171 ;  /* 0x000000ab44447220 */ /* 0x008fd80000410000 */
        /* <DEDUP_REMOVED lines=8> */
.L_x_40654:
        /* <DEDUP_REMOVED lines=12> */
.L_x_40657:
[----:B------:R-:W-:-:S07]  /*faf0*/  IMAD.MOV.U32 R28, RZ, RZ, R30 ;  /* 0x000000ffff1c7224 */ /* 0x000fce00078e001e */
.L_x_40658:
[----:B------:R-:W-:Y:S05]  /*fb00*/  BSYNC B2 ;  /* 0x0000000000027941 */ /* 0x000fea0003800000 */
.L_x_40656:
        /* <DEDUP_REMOVED lines=16> */
.L_x_40662:
[----:B------:R-:W-:Y:S05]  /*fc10*/  BSYNC B3 ;  /* 0x0000000000037941 */ /* 0x000fea0003800000 */
.L_x_40661:
        /* <DEDUP_REMOVED lines=43> */
.L_x_40660:
[----:B------:R-:W-:Y:S05]  /*fed0*/  BSYNC B2 ;  /* 0x0000000000027941 */ /* 0x000fea0003800000 */
.L_x_40659:
        /* <DEDUP_REMOVED lines=9> */
.L_x_40655:
        /* <DEDUP_REMOVED lines=12> */
.L_x_40664:
[----:B------:R-:W-:-:S07]  /*10030*/  MOV R28, R30 ;  /* 0x0000001e001c7202 */ /* 0x000fce0000000f00 */
.L_x_40665:
[----:B------:R-:W-:Y:S05]  /*10040*/  BSYNC B2 ;  /* 0x0000000000027941 */ /* 0x000fea0003800000 */
.L_x_40663:
        /* <DEDUP_REMOVED lines=16> */
.L_x_40669:
[----:B------:R-:W-:Y:S05]  /*10150*/  BSYNC B3 ;  /* 0x0000000000037941 */ /* 0x000fea0003800000 */
.L_x_40668:
        /* <DEDUP_REMOVED lines=44> */
.L_x_40667:
[----:B------:R-:W-:Y:S05]  /*10420*/  BSYNC B2 ;  /* 0x0000000000027941 */ /* 0x000fea0003800000 */
.L_x_40666:
        /* <DEDUP_REMOVED lines=14> */
.L_x_40670:
        /* <DEDUP_REMOVED lines=12> */
.L_x_40673:
[----:B------:R-:W-:-:S07]  /*105d0*/  IMAD.MOV.U32 R28, RZ, RZ, R30 ;  /* 0x000000ffff1c7224 */ /* 0x000fce00078e001e */
.L_x_40674:
[----:B------:R-:W-:Y:S05]  /*105e0*/  BSYNC B2 ;  /* 0x0000000000027941 */ /* 0x000fea0003800000 */
.L_x_40672:
        /* <DEDUP_REMOVED lines=16> */
.L_x_40678:
[----:B------:R-:W-:Y:S05]  /*106f0*/  BSYNC B3 ;  /* 0x0000000000037941 */ /* 0x000fea0003800000 */
.L_x_40677:
        /* <DEDUP_REMOVED lines=44> */
.L_x_40676:
[----:B------:R-:W-:Y:S05]  /*109c0*/  BSYNC B2 ;  /* 0x0000000000027941 */ /* 0x000fea0003800000 */
.L_x_40675:
        /* <DEDUP_REMOVED lines=9> */
.L_x_40671:
        /* <DEDUP_REMOVED lines=12> */
.L_x_40680:
[----:B------:R-:W-:-:S07]  /*10b20*/  IMAD.MOV.U32 R28, RZ, RZ, R30 ;  /* 0x000000ffff1c7224 */ /* 0x000fce00078e001e */
.L_x_40681:
[----:B------:R-:W-:Y:S05]  /*10b30*/  BSYNC B2 ;  /* 0x0000000000027941 */ /* 0x000fea0003800000 */
.L_x_40679:
        /* <DEDUP_REMOVED lines=16> */
.L_x_40685:
[----:B------:R-:W-:Y:S05]  /*10c40*/  BSYNC B3 ;  /* 0x0000000000037941 */ /* 0x000fea0003800000 */
.L_x_40684:
[----:B------:R-:W-:Y:S01]  /*10c50*/  LOP3.LUT R70, R70, UR7, R29, 0x96, !PT ;  /* 0x0000000746467c12 */ /* 0x000fe2000f8e961d */
[----:B01----:R-:W-:Y:S01]  /*10c60*/  IMAD.HI.U32 R134, R8, -0x326172a9, RZ ;  /* 0xcd9e8d5708867827 */ /* 0x003fe200078e00ff */
        /* <DEDUP_REMOVED lines=42> */
.L_x_40683:
[----:B------:R-:W-:Y:S05]  /*10f10*/  BSYNC B2 ;  /* 0x0000000000027941 */ /* 0x000fea0003800000 */
.L_x_40682:
        /* <DEDUP_REMOVED lines=14> */
.L_x_40686:
        /* <DEDUP_REMOVED lines=12> */
.L_x_40689:
[----:B------:R-:W-:-:S07]  /*110c0*/  IMAD.MOV.U32 R28, RZ, RZ, R30 ;  /* 0x000000ffff1c7224 */ /* 0x000fce00078e001e */
.L_x_40690:
[----:B------:R-:W-:Y:S05]  /*110d0*/  BSYNC B2 ;  /* 0x0000000000027941 */ /* 0x000fea0003800000 */
.L_x_40688:
[----:B------:R-:W-:Y:S01]  /*110e0*/  ISETP.NE.AND P3, PT, R71, 0x4, PT ;  /* 0x000000044700780c */ /* 0x000fe20003f65270 */
[----:B------:R-:W-:-:S12]  /*110f0*/  BSSY B2, `(.L_x_40691) ;  /* 0x000003c000027945 */ /* 0x000fd80003800000 */
[----:B------:R-:W-:Y:S05]  /*11100*/  @P3 BRA `(.L_x_40692) ;  /* 0x0000000000e83947 */ /* 0x000fea0003800000 */
[----:B------:R-:W-:Y:S01]  /*11110*/  VIADD R6, R6, 0x1 ;  /* 0x0000000106067836 */ /* 0x000fe20000000000 */
[----:B------:R-:W-:Y:S03]  /*11120*/  BSSY B3, `(.L_x_40693) ;  /* 0x000000c000037945 */ /* 0x000fe60003800000 */
[C---:B01----:R-:W-:Y:S01]  /*11130*/  IMAD.HI.U32 R134, R6.reuse, -0x2daee0ad, RZ ;  /* 0xd2511f5306867827 */ /* 0x043fe200078e00ff */
        /* <DEDUP_REMOVED lines=10> */
.L_x_40694:
[----:B------:R-:W-:Y:S05]  /*111e0*/  BSYNC B3 ;  /* 0x0000000000037941 */ /* 0x000fea0003800000 */
.L_x_40693:
        /* <DEDUP_REMOVED lines=44> */
.L_x_40692:
[----:B------:R-:W-:Y:S05]  /*114b0*/  BSYNC B2 ;  /* 0x0000000000027941 */ /* 0x000fea0003800000 */
.L_x_40691:
        /* <DEDUP_REMOVED lines=9> */
.L_x_40687:
        /* <DEDUP_REMOVED lines=12> */
.L_x_40696:
[----:B------:R-:W-:-:S07]  /*11610*/  IMAD.MOV.U32 R28, RZ, RZ, R30 ;  /* 0x000000ffff1c7224 */ /* 0x000fce00078e001e */
.L_x_40697:
[----:B------:R-:W-:Y:S05]  /*11620*/  BSYNC B2 ;  /* 0x0000000000027941 */ /* 0x000fea0003800000 */
.L_x_40695:
        /* <DEDUP_REMOVED lines=16> */
.L_x_40701:
[----:B------:R-:W-:Y:S05]  /*11730*/  BSYNC B3 ;  /* 0x0000000000037941 */ /* 0x000fea0003800000 */
.L_x_40700:
        /* <DEDUP_REMOVED lines=44> */
.L_x_40699:
[----:B------:R-:W-:Y:S05]  /*11a00*/  BSYNC B2 ;  /* 0x0000000000027941 */ /* 0x000fea0003800000 */
.L_x_40698:
        /* <DEDUP_REMOVED lines=14> */
.L_x_40702:
        /* <DEDUP_REMOVED lines=12> */
.L_x_40705:
[----:B------:R-:W-:-:S07]  /*11bb0*/  MOV R28, R30 ;  /* 0x0000001e001c7202 */ /* 0x000fce0000000f00 */
.L_x_40706:
[----:B------:R-:W-:Y:S05]  /*11bc0*/  BSYNC B2 ;  /* 0x0000000000027941 */ /* 0x000fea0003800000 */
.L_x_40704:
        /* <DEDUP_REMOVED lines=16> */
.L_x_40710:
[----:B------:R-:W-:Y:S05]  /*11cd0*/  BSYNC B3 ;  /* 0x0000000000037941 */ /* 0x000fea0003800000 */
.L_x_40709:
        /* <DEDUP_REMOVED lines=44> */
.L_x_40708:
[----:B------:R-:W-:Y:S05]  /*11fa0*/  BSYNC B2 ;  /* 0x0000000000027941 */ /* 0x000fea0003800000 */
.L_x_40707:
        /* <DEDUP_REMOVED lines=9> */
.L_x_40703:
        /* <DEDUP_REMOVED lines=12> */
.L_x_40712:
[----:B------:R-:W-:-:S07]  /*12100*/  MOV R28, R30 ;  /* 0x0000001e001c7202 */ /* 0x000fce0000000f00 */
.L_x_40713:
[----:B------:R-:W-:Y:S05]  /*12110*/  BSYNC B2 ;  /* 0x0000000000027941 */ /* 0x000fea0003800000 */
.L_x_40711:
        /* <DEDUP_REMOVED lines=16> */
.L_x_40717:
[----:B------:R-:W-:Y:S05]  /*12220*/  BSYNC B3 ;  /* 0x0000000000037941 */ /* 0x000fea0003800000 */
.L_x_40716:
        /* <DEDUP_REMOVED lines=44> */
.L_x_40715:
[----:B------:R-:W-:Y:S05]  /*124f0*/  BSYNC B2 ;  /* 0x0000000000027941 */ /* 0x000fea0003800000 */
.L_x_40714:
        /* <DEDUP_REMOVED lines=14> */
.L_x_40718:
        /* <DEDUP_REMOVED lines=12> */
.L_x_40721:
[----:B------:R-:W-:-:S07]  /*126a0*/  IMAD.MOV.U32 R28, RZ, RZ, R30 ;  /* 0x000000ffff1c7224 */ /* 0x000fce00078e001e */
.L_x_40722:
[----:B------:R-:W-:Y:S05]  /*126b0*/  BSYNC B2 ;  /* 0x0000000000027941 */ /* 0x000fea0003800000 */
.L_x_40720:
        /* <DEDUP_REMOVED lines=16> */
.L_x_40726:
[----:B------:R-:W-:Y:S05]  /*127c0*/  BSYNC B3 ;  /* 0x0000000000037941 */ /* 0x000fea0003800000 */
.L_x_40725:
        /* <DEDUP_REMOVED lines=44> */
.L_x_40724:
[----:B------:R-:W-:Y:S05]  /*12a90*/  BSYNC B2 ;  /* 0x0000000000027941 */ /* 0x000fea0003800000 */
.L_x_40723:
        /* <DEDUP_REMOVED lines=9> */
.L_x_40719:
        /* <DEDUP_REMOVED lines=12> */
.L_x_40728:
[----:B------:R-:W-:-:S07]  /*12bf0*/  IMAD.MOV.U32 R28, RZ, RZ, R30 ;  /* 0x000000ffff1c7224 */ /* 0x000fce00078e001e */
.L_x_40729:
[----:B------:R-:W-:Y:S05]  /*12c00*/  BSYNC B2 ;  /* 0x0000000000027941 */ /* 0x000fea0003800000 */
.L_x_40727:
        /* <DEDUP_REMOVED lines=16> */
.L_x_40733:
[----:B------:R-:W-:Y:S05]  /*12d10*/  BSYNC B3 ;  /* 0x0000000000037941 */ /* 0x000fea0003800000 */
.L_x_40732:
        /* <DEDUP_REMOVED lines=44> */
.L_x_40731:
[----:B------:R-:W-:Y:S05]  /*12fe0*/  BSYNC B2 ;  /* 0x0000000000027941 */ /* 0x000fea0003800000 */
.L_x_40730:
        /* <DEDUP_REMOVED lines=12> */
.L_x_40734:
        /* <DEDUP_REMOVED lines=12> */
.L_x_40737:
[----:B------:R-:W-:-:S07]  /*13170*/  IMAD.MOV.U32 R28, RZ, RZ, R30 ;  /* 0x000000ffff1c7224 */ /* 0x000fce00078e001e */
.L_x_40738:
[----:B------:R-:W-:Y:S05]  /*13180*/  BSYNC B2 ;  /* 0x0000000000027941 */ /* 0x000fea0003800000 */
.L_x_40736:
        /* <DEDUP_REMOVED lines=16> */
.L_x_40742:
[----:B------:R-:W-:Y:S05]  /*13290*/  BSYNC B3 ;  /* 0x0000000000037941 */ /* 0x000fea0003800000 */
.L_x_40741:
        /* <DEDUP_REMOVED lines=44> */
.L_x_40740:
[----:B------:R-:W-:Y:S05]  /*13560*/  BSYNC B2 ;  /* 0x0000000000027941 */ /* 0x000fea0003800000 */
.L_x_40739:
        /* <DEDUP_REMOVED lines=9> */
.L_x_40735:
        /* <DEDUP_REMOVED lines=12> */
.L_x_40744:
[----:B------:R-:W-:-:S07]  /*136c0*/  IMAD.MOV.U32 R28, RZ, RZ, R30 ;  /* 0x000000ffff1c7224 */ /* 0x000fce00078e001e */
.L_x_40745:
[----:B------:R-:W-:Y:S05]  /*136d0*/  BSYNC B2 ;  /* 0x0000000000027941 */ /* 0x000fea0003800000 */
.L_x_40743:
        /* <DEDUP_REMOVED lines=16> */
.L_x_40749:
[----:B------:R-:W-:Y:S05]  /*137e0*/  BSYNC B3 ;  /* 0x0000000000037941 */ /* 0x000fea0003800000 */
.L_x_40748:
        /* <DEDUP_REMOVED lines=44> */
.L_x_40747:
[----:B------:R-:W-:Y:S05]  /*13ab0*/  BSYNC B2 ;  /* 0x0000000000027941 */ /* 0x000fea0003800000 */
.L_x_40746:
        /* <DEDUP_REMOVED lines=12> */
.L_x_40750:
        /* <DEDUP_REMOVED lines=12> */
.L_x_40753:
[----:B------:R-:W-:-:S07]  /*13c40*/  MOV R28, R30 ;  /* 0x0000001e001c7202 */ /* 0x000fce0000000f00 */
.L_x_40754:
[----:B------:R-:W-:Y:S05]  /*13c50*/  BSYNC B2 ;  /* 0x0000000000027941 */ /* 0x000fea0003800000 */
.L_x_40752:
        /* <DEDUP_REMOVED lines=16> */
.L_x_40758:
[----:B------:R-:W-:Y:S05]  /*13d60*/  BSYNC B3 ;  /* 0x0000000000037941 */ /* 0x000fea0003800000 */
.L_x_40757:
        /* <DEDUP_REMOVED lines=44> */
.L_x_40756:
[----:B------:R-:W-:Y:S05]  /*14030*/  BSYNC B2 ;  /* 0x0000000000027941 */ /* 0x000fea0003800000 */
.L_x_40755:
        /* <DEDUP_REMOVED lines=9> */
.L_x_40751:
        /* <DEDUP_REMOVED lines=12> */
.L_x_40760:
[----:B------:R-:W-:-:S07]  /*14190*/  MOV R28, R30 ;  /* 0x0000001e001c7202 */ /* 0x000fce0000000f00 */
.L_x_40761:
[----:B------:R-:W-:Y:S05]  /*141a0*/  BSYNC B2 ;  /* 0x0000000000027941 */ /* 0x000fea0003800000 */
.L_x_40759:
        /* <DEDUP_REMOVED lines=16> */
.L_x_40765:
[----:B------:R-:W-:Y:S05]  /*142b0*/  BSYNC B3 ;  /* 0x0000000000037941 */ /* 0x000fea0003800000 */
.L_x_40764:
        /* <DEDUP_REMOVED lines=44> */
.L_x_40763:
[----:B------:R-:W-:Y:S05]  /*14580*/  BSYNC B2 ;  /* 0x0000000000027941 */ /* 0x000fea0003800000 */
.L_x_40762:
        /* <DEDUP_REMOVED lines=12> */
.L_x_40766:
        /* <DEDUP_REMOVED lines=12> */
.L_x_40769:
[----:B------:R-:W-:-:S07]  /*14710*/  IMAD.MOV.U32 R136, RZ, RZ, R30 ;  /* 0x000000ffff887224 */ /* 0x000fce00078e001e */
.L_x_40770:
[----:B------:R-:W-:Y:S05]  /*14720*/  BSYNC B2 ;  /* 0x0000000000027941 */ /* 0x000fea0003800000 */
.L_x_40768:
        /* <DEDUP_REMOVED lines=16> */
.L_x_40774:
[----:B------:R-:W-:Y:S05]  /*14830*/  BSYNC B3 ;  /* 0x0000000000037941 */ /* 0x000fea0003800000 */
.L_x_40773:
        /* <DEDUP_REMOVED lines=44> */
.L_x_40772:
[----:B------:R-:W-:Y:S05]  /*14b00*/  BSYNC B2 ;  /* 0x0000000000027941 */ /* 0x000fea0003800000 */
.L_x_40771:
        /* <DEDUP_REMOVED lines=9> */
.L_x_40767:
        /* <DEDUP_REMOVED lines=51> */
.L_x_40775:
[----:B------:R-:W-:-:S07]  /*14ed0*/  IADD3 R132, R132, 0x20, RZ ;  /* 0x0000002084847810 */ /* 0x000fce0007ffe0ff */
.L_x_40646:
[----:B------:R-:W-:Y:S05]  /*14ee0*/  BSYNC B1 ;  /* 0x0000000000017941 */ /* 0x000fea0003800000 */
.L_x_40645:
        /* <DEDUP_REMOVED lines=30> */
.L_x_40779:
[----:B------:R-:W-:-:S07]  /*150d0*/  IMAD.MOV.U32 R172, RZ, RZ, R30 ;  /* 0x000000ffffac7224 */ /* 0x000fce00078e001e */
.L_x_40780:
[----:B------:R-:W-:Y:S05]  /*150e0*/  BSYNC B2 ;  /* 0x0000000000027941 */ /* 0x000fea0003800000 */
.L_x_40778:
        /* <DEDUP_REMOVED lines=16> */
.L_x_40784:
[----:B------:R-:W-:Y:S05]  /*151f0*/  BSYNC B3 ;  /* 0x0000000000037941 */ /* 0x000fea0003800000 */
.L_x_40783:
        /* <DEDUP_REMOVED lines=44> */
.L_x_40782:
[----:B------:R-:W-:Y:S05]  /*154c0*/  BSYNC B2 ;  /* 0x0000000000027941 */ /* 0x000fea0003800000 */
.L_x_40781:
[----:B------:R-:W2:Y:S01]  /*154d0*/  LDC R133, c[0x0][0x294] ;  /* 0x0000a500ff857b82 */ /* 0x000ea20000000800 */
[----:B------:R-:W-:Y:S01]  /*154e0*/  I2FP.F32.U32 R28, R172 ;  /* 0x000000ac001c7245 */ /* 0x000fe20000201000 */
[----:B------:R-:W-:Y:S01]  /*154f0*/  IMAD.MOV.U32 R172, RZ, RZ, 0x2f800000 ;  /* 0x2f800000ffac7424 */ /* 0x000fe200078e00ff */
[----:B------:R-:W-:Y:S01]  /*15500*/  ISETP.NE.U32.AND P2, PT, R76, RZ, PT ;  /* 0x000000ff4c00720c */ /* 0x000fe20003f45070 */
[----:B-----5:R-:W-:Y:S01]  /*15510*/  HADD2.F32 R76, -RZ, R80.H0_H0 ;  /* 0x20000050ff4c7230 */ /* 0x020fe20000004100 */
[----:B------:R-:W-:Y:S01]  /*15520*/  LOP3.LUT R4, R4, 0xffffffef, RZ, 0xc0, !PT ;  /* 0xffffffef04047812 */ /* 0x000fe200078ec0ff */
[----:B------:R-:W-:Y:S01]  /*15530*/  FFMA.FTZ R28, R28, R172, 1.1641532182693481445e-10 ;  /* 0x2f0000001c1c7423 */ /* 0x000fe200000100ac */
[----:B------:R-:W-:Y:S01]  /*15540*/  ISETP.NE.AND.EX P2, PT, R77, RZ, PT, P2 ;  /* 0x000000ff4d00720c */ /* 0x000fe20003f45320 */
[----:B------:R-:W3:Y:S03]  /*15550*/  LDC R171, c[0x0][0x298] ;  /* 0x0000a600ffab7b82 */ /* 0x000ee60000000800 */
[----:B--2---:R-:W-:Y:S01]  /*15560*/  FSETP.GTU.FTZ.AND P3, PT, R28, R133, PT ;  /* 0x000000851c00720b */ /* 0x004fe20003f7c000 */
[----:B---3--:R-:W-:-:S12]  /*15570*/  FMUL.FTZ R76, R76, R171 ;  /* 0x000000ab4c4c7220 */ /* 0x008fd80000410000 */
        /* <DEDUP_REMOVED lines=8> */
.L_x_40785:
        /* <DEDUP_REMOVED lines=12> */
.L_x_40788:
[----:B------:R-:W-:-:S07]  /*156c0*/  IMAD.MOV.U32 R28, RZ, RZ, R30 ;  /* 0x000000ffff1c7224 */ /* 0x000fce00078e001e */
.L_x_40789:
[----:B------:R-:W-:Y:S05]  /*156d0*/  BSYNC B2 ;  /* 0x0000000000027941 */ /* 0x000fea0003800000 */
.L_x_40787:
        /* <DEDUP_REMOVED lines=16> */
.L_x_40793:
[----:B------:R-:W-:Y:S05]  /*157e0*/  BSYNC B3 ;  /* 0x0000000000037941 */ /* 0x000fea0003800000 */
.L_x_40792:
        /* <DEDUP_REMOVED lines=43> */
.L_x_40791:
[----:B------:R-:W-:Y:S05]  /*15aa0*/  BSYNC B2 ;  /* 0x0000000000027941 */ /* 0x000fea0003800000 */
.L_x_40790:
        /* <DEDUP_REMOVED lines=9> */
.L_x_40786:
        /* <DEDUP_REMOVED lines=12> */
.L_x_40795:
[----:B------:R-:W-:-:S07]  /*15c00*/  IMAD.MOV.U32 R28, RZ, RZ, R30 ;  /* 0x000000ffff1c7224 */ /* 0x000fce00078e001e */
.L_x_40796:
[----:B------:R-:W-:Y:S05]  /*15c10*/  BSYNC B2 ;  /* 0x0000000000027941 */ /* 0x000fea0003800000 */
.L_x_40794:
        /* <DEDUP_REMOVED lines=16> */
.L_x_40800:
[----:B------:R-:W-:Y:S05]  /*15d20*/  BSYNC B3 ;  /* 0x0000000000037941 */ /* 0x000fea0003800000 */
.L_x_40799:
        /* <DEDUP_REMOVED lines=44> */
.L_x_40798:
[----:B------:R-:W-:Y:S05]  /*15ff0*/  BSYNC B2 ;  /* 0x0000000000027941 */ /* 0x000fea0003800000 */
.L_x_40797:
        /* <DEDUP_REMOVED lines=14> */
.L_x_40801:
        /* <DEDUP_REMOVED lines=12> */
.L_x_40804:
[----:B------:R-:W-:-:S07]  /*161a0*/  MOV R28, R30 ;  /* 0x0000001e001c7202 */ /* 0x000fce0000000f00 */
.L_x_40805:
[----:B------:R-:W-:Y:S05]  /*161b0*/  BSYNC B2 ;  /* 0x0000000000027941 */ /* 0x000fea0003800000 */
.L_x_40803:
        /* <DEDUP_REMOVED lines=16> */
.L_x_40809:
[----:B------:R-:W-:Y:S05]  /*162c0*/  BSYNC B3 ;  /* 0x0000000000037941 */ /* 0x000fea0003800000 */
.L_x_40808:
        /* <DEDUP_REMOVED lines=44> */
.L_x_40807:
[----:B------:R-:W-:Y:S05]  /*16590*/  BSYNC B2 ;  /* 0x0000000000027941 */ /* 0x000fea0003800000 */
.L_x_40806:
        /* <DEDUP_REMOVED lines=9> */
.L_x_40802:
        /* <DEDUP_REMOVED lines=12> */
.L_x_40811:
[----:B------:R-:W-:-:S07]  /*166f0*/  MOV R28, R30 ;  /* 0x0000001e001c7202 */ /* 0x000fce0000000f00 */
.L_x_40812:
[----:B------:R-:W-:Y:S05]  /*16700*/  BSYNC B2 ;  /* 0x0000000000027941 */ /* 0x000fea0003800000 */
.L_x_40810:
        /* <DEDUP_REMOVED lines=16> */
.L_x_40816:
[----:B------:R-:W-:Y:S05]  /*16810*/  BSYNC B3 ;  /* 0x0000000000037941 */ /* 0x000fea0003800000 */
.L_x_40815:
        /* <DEDUP_REMOVED lines=44> */
.L_x_40814:
[----:B------:R-:W-:Y:S05]  /*16ae0*/  BSYNC B2 ;  /* 0x0000000000027941 */ /* 0x000fea0003800000 */
.L_x_40813:
        /* <DEDUP_REMOVED lines=14> */
.L_x_40817:
        /* <DEDUP_REMOVED lines=12> */
.L_x_40820:
[----:B------:R-:W-:-:S07]  /*16c90*/  IMAD.MOV.U32 R28, RZ, RZ, R30 ;  /* 0x000000ffff1c7224 */ /* 0x000fce00078e001e */
.L_x_40821:
[----:B------:R-:W-:Y:S05]  /*16ca0*/  BSYNC B2 ;  /* 0x0000000000027941 */ /* 0x000fea0003800000 */
.L_x_40819:
[----:B------:R-:W-:Y:S01]  /*16cb0*/  ISETP.NE.AND P3, PT, R79, 0x4, PT ;  /* 0x000000044f00780c */ /* 0x000fe20003f65270 */
[----:B------:R-:W-:-:S12]  /*16cc0*/  BSSY B2, `(.L_x_40822) ;  /* 0x000003c000027945 */ /* 0x000fd80003800000 */
[----:B------:R-:W-:Y:S05]  /*16cd0*/  @P3 BRA `(.L_x_40823) ;  /* 0x0000000000e83947 */ /* 0x000fea0003800000 */
[----:B------:R-:W-:Y:S01]  /*16ce0*/  IADD3 R6, R6, 0x1, RZ ;  /* 0x0000000106067810 */ /* 0x000fe20007ffe0ff */
[----:B------:R-:W-:Y:S03]  /*16cf0*/  BSSY B3, `(.L_x_40824) ;  /* 0x000000c000037945 */ /* 0x000fe60003800000 */
[C---:B------:R-:W-:Y:S01]  /*16d00*/  ISETP.NE.AND P3, PT, R6.reuse, RZ, PT ;  /* 0x000000ff0600720c */ /* 0x040fe20003f65270 */
[----:B01----:R-:W-:-:S12]  /*16d10*/  IMAD.HI.U32 R134, R6, -0x2daee0ad, RZ ;  /* 0xd2511f5306867827 */ /* 0x003fd800078e00ff */
        /* <DEDUP_REMOVED lines=9> */
.L_x_40825:
[----:B------:R-:W-:Y:S05]  /*16db0*/  BSYNC B3 ;  /* 0x0000000000037941 */ /* 0x000fea0003800000 */
.L_x_40824:
        /* <DEDUP_REMOVED lines=44> */
.L_x_40823:
[----:B------:R-:W-:Y:S05]  /*17080*/  BSYNC B2 ;  /* 0x0000000000027941 */ /* 0x000fea0003800000 */
.L_x_40822:
        /* <DEDUP_REMOVED lines=9> */
.L_x_40818:
        /* <DEDUP_REMOVED lines=12> */
.L_x_40827:
[----:B------:R-:W-:-:S07]  /*171e0*/  IMAD.MOV.U32 R28, RZ, RZ, R30 ;  /* 0x000000ffff1c7224 */ /* 0x000fce00078e001e */
.L_x_40828:
[----:B------:R-:W-:Y:S05]  /*171f0*/  BSYNC B2 ;  /* 0x0000000000027941 */ /* 0x000fea0003800000 */
.L_x_40826:
        /* <DEDUP_REMOVED lines=16> */
.L_x_40832:
[----:B------:R-:W-:Y:S05]  /*17300*/  BSYNC B3 ;  /* 0x0000000000037941 */ /* 0x000fea0003800000 */
.L_x_40831:
        /* <DEDUP_REMOVED lines=44> */
.L_x_40830:
[----:B------:R-:W-:Y:S05]  /*175d0*/  BSYNC B2 ;  /* 0x0000000000027941 */ /* 0x000fea0003800000 */
.L_x_40829:
        /* <DEDUP_REMOVED lines=14> */
.L_x_40833:
        /* <DEDUP_REMOVED lines=12> */
.L_x_40836:
[----:B------:R-:W-:-:S07]  /*17780*/  IMAD.MOV.U32 R28, RZ, RZ, R30 ;  /* 0x000000ffff1c7224 */ /* 0x000fce00078e001e */
.L_x_40837:
[----:B------:R-:W-:Y:S05]  /*17790*/  BSYNC B2 ;  /* 0x0000000000027941 */ /* 0x000fea0003800000 */
.L_x_40835:
        /* <DEDUP_REMOVED lines=16> */
.L_x_40841:
[----:B------:R-:W-:Y:S05]  /*178a0*/  BSYNC B3 ;  /* 0x0000000000037941 */ /* 0x000fea0003800000 */
.L_x_40840:
        /* <DEDUP_REMOVED lines=44> */
.L_x_40839:
[----:B------:R-:W-:Y:S05]  /*17b70*/  BSYNC B2 ;  /* 0x0000000000027941 */ /* 0x000fea0003800000 */
.L_x_40838:
        /* <DEDUP_REMOVED lines=9> */
.L_x_40834:
[C---:B------:R-:W-:Y:S01]  /*17c10*/  ISETP.NE.AND P3, PT, R81.reuse, 0x1, PT ;  /* 0x000000015100780c */ /* 0x040fe20003f65270 */
[----:B------:R-:W-:Y:S01]  /*17c20*/  BSSY B2, `(.L_x_40842) ;  /* 0x000000c000027945 */ /* 0x000fe20003800000 */
[----:B01----:R-:W-:-:S11]  /*17c30*/  IADD3 R134, R81, 0x1, RZ ;  /* 0x0000000151867810 */ /* 0x003fd60007ffe0ff */
        /* <DEDUP_REMOVED lines=9> */
.L_x_40843:
[----:B------:R-:W-:-:S07]  /*17cd0*/  IMAD.MOV.U32 R28, RZ, RZ, R30 ;  /* 0x000000ffff1c7224 */ /* 0x000fce00078e001e */
.L_x_40844:
[----:B------:R-:W-:Y:S05]  /*17ce0*/  BSYNC B2 ;  /* 0x0000000000027941 */ /* 0x000fea0003800000 */
.L_x_40842:
        /* <DEDUP_REMOVED lines=16> */
.L_x_40848:
[----:B------:R-:W-:Y:S05]  /*17df0*/  BSYNC B3 ;  /* 0x0000000000037941 */ /* 0x000fea0003800000 */
.L_x_40847:
        /* <DEDUP_REMOVED lines=44> */
.L_x_40846:
[----:B------:R-:W-:Y:S05]  /*180c0*/  BSYNC B2 ;  /* 0x0000000000027941 */ /* 0x000fea0003800000 */
.L_x_40845:
        /* <DEDUP_REMOVED lines=14> */
.L_x_40849:
        /* <DEDUP_REMOVED lines=12> */
.L_x_40852:
[----:B------:R-:W-:-:S07]  /*18270*/  MOV R28, R30 ;  /* 0x0000001e001c7202 */ /* 0x000fce0000000f00 */
.L_x_40853:
[----:B------:R-:W-:Y:S05]  /*18280*/  BSYNC B2 ;  /* 0x0000000000027941 */ /* 0x000fea0003800000 */
.L_x_40851:
        /* <DEDUP_REMOVED lines=16> */
.L_x_40857:
[----:B------:R-:W-:Y:S05]  /*18390*/  BSYNC B3 ;  /* 0x0000000000037941 */ /* 0x000fea0003800000 */
.L_x_40856:
        /* <DEDUP_REMOVED lines=44> */
.L_x_40855:
[----:B------:R-:W-:Y:S05]  /*18660*/  BSYNC B2 ;  /* 0x0000000000027941 */ /* 0x000fea0003800000 */
.L_x_40854:
        /* <DEDUP_REMOVED lines=9> */
.L_x_40850:
        /* <DEDUP_REMOVED lines=12> */
.L_x_40859:
[----:B------:R-:W-:-:S07]  /*187c0*/  MOV R28, R30 ;  /* 0x0000001e001c7202 */ /* 0x000fce0000000f00 */
.L_x_40860:
[----:B------:R-:W-:Y:S05]  /*187d0*/  BSYNC B2 ;  /* 0x0000000000027941 */ /* 0x000fea0003800000 */
.L_x_40858:
        /* <DEDUP_REMOVED lines=16> */
.L_x_40864:
[----:B------:R-:W-:Y:S05]  /*188e0*/  BSYNC B3 ;  /* 0x0000000000037941 */ /* 0x000fea0003800000 */
.L_x_40863:
        /* <DEDUP_REMOVED lines=44> */
.L_x_40862:
[----:B------:R-:W-:Y:S05]  /*18bb0*/  BSYNC B2 ;  /* 0x0000000000027941 */ /* 0x000fea0003800000 */
.L_x_40861:
        /* <DEDUP_REMOVED lines=12> */
.L_x_40865:
        /* <DEDUP_REMOVED lines=12> */
.L_x_40868:
[----:B------:R-:W-:-:S07]  /*18d40*/  IMAD.MOV.U32 R28, RZ, RZ, R30 ;  /* 0x000000ffff1c7224 */ /* 0x000fce00078e001e */
.L_x_40869:
[----:B------:R-:W-:Y:S05]  /*18d50*/  BSYNC B2 ;  /* 0x0000000000027941 */ /* 0x000fea0003800000 */
.L_x_40867:
        /* <DEDUP_REMOVED lines=16> */
.L_x_40873:
[----:B------:R-:W-:Y:S05]  /*18e60*/  BSYNC B3 ;  /* 0x0000000000037941 */ /* 0x000fea0003800000 */
.L_x_40872:
        /* <DEDUP_REMOVED lines=44> */
.L_x_40871:
[----:B------:R-:W-:Y:S05]  /*19130*/  BSYNC B2 ;  /* 0x0000000000027941 */ /* 0x000fea0003800000 */
.L_x_40870:
        /* <DEDUP_REMOVED lines=9> */
.L_x_40866:
        /* <DEDUP_REMOVED lines=12> */
.L_x_40875:
[----:B------:R-:W-:-:S07]  /*19290*/  IMAD.MOV.U32 R28, RZ, RZ, R30 ;  /* 0x000000ffff1c7224 */ /* 0x000fce00078e001e */
.L_x_40876:
[----:B------:R-:W-:Y:S05]  /*192a0*/  BSYNC B2 ;  /* 0x0000000000027941 */ /* 0x000fea0003800000 */
.L_x_40874:
        /* <DEDUP_REMOVED lines=16> */
.L_x_40880:
[----:B------:R-:W-:Y:S05]  /*193b0*/  BSYNC B3 ;  /* 0x0000000000037941 */ /* 0x000fea0003800000 */
.L_x_40879:
        /* <DEDUP_REMOVED lines=44> */
.L_x_40878:
[----:B------:R-:W-:Y:S05]  /*19680*/  BSYNC B2 ;  /* 0x0000000000027941 */ /* 0x000fea0003800000 */
.L_x_40877:
        /* <DEDUP_REMOVED lines=12> */
.L_x_40881:
        /* <DEDUP_REMOVED lines=12> */
.L_x_40884:
[----:B------:R-:W-:-:S07]  /*19810*/  IMAD.MOV.U32 R28, RZ, RZ, R30 ;  /* 0x000000ffff1c7224 */ /* 0x000fce00078e001e */
.L_x_40885:
[----:B------:R-:W-:Y:S05]  /*19820*/  BSYNC B2 ;  /* 0x0000000000027941 */ /* 0x000fea0003800000 */
.L_x_40883:
        /* <DEDUP_REMOVED lines=16> */
.L_x_40889:
[----:B------:R-:W-:Y:S05]  /*19930*/  BSYNC B3 ;  /* 0x0000000000037941 */ /* 0x000fea0003800000 */
.L_x_40888:
        /* <DEDUP_REMOVED lines=44> */
.L_x_40887:
[----:B------:R-:W-:Y:S05]  /*19c00*/  BSYNC B2 ;  /* 0x0000000000027941 */ /* 0x000fea0003800000 */
.L_x_40886:
        /* <DEDUP_REMOVED lines=9> */
.L_x_40882:
        /* <DEDUP_REMOVED lines=12> */
.L_x_40891:
[----:B------:R-:W-:-:S07]  /*19d60*/  IMAD.MOV.U32 R28, RZ, RZ, R30 ;  /* 0x000000ffff1c7224 */ /* 0x000fce00078e001e */
.L_x_40892:
[----:B------:R-:W-:Y:S05]  /*19d70*/  BSYNC B2 ;  /* 0x0000000000027941 */ /* 0x000fea0003800000 */
.L_x_40890:
        /* <DEDUP_REMOVED lines=16> */
.L_x_40896:
[----:B------:R-:W-:Y:S05]  /*19e80*/  BSYNC B3 ;  /* 0x0000000000037941 */ /* 0x000fea0003800000 */
.L_x_40895:
        /* <DEDUP_REMOVED lines=44> */
.L_x_40894:
[----:B------:R-:W-:Y:S05]  /*1a150*/  BSYNC B2 ;  /* 0x0000000000027941 */ /* 0x000fea0003800000 */
.L_x_40893:
        /* <DEDUP_REMOVED lines=12> */
.L_x_40897:
        /* <DEDUP_REMOVED lines=12> */
.L_x_40900:
[----:B------:R-:W-:-:S07]  /*1a2e0*/  MOV R136, R30 ;  /* 0x0000001e00887202 */ /* 0x000fce0000000f00 */
.L_x_40901:
[----:B------:R-:W-:Y:S05]  /*1a2f0*/  BSYNC B2 ;  /* 0x0000000000027941 */ /* 0x000fea0003800000 */
.L_x_40899:
        /* <DEDUP_REMOVED lines=16> */
.L_x_40905:
[----:B------:R-:W-:Y:S05]  /*1a400*/  BSYNC B3 ;  /* 0x0000000000037941 */ /* 0x000fea0003800000 */
.L_x_40904:
        /* <DEDUP_REMOVED lines=44> */
.L_x_40903:
[----:B------:R-:W-:Y:S05]  /*1a6d0*/  BSYNC B2 ;  /* 0x0000000000027941 */ /* 0x000fea0003800000 */
.L_x_40902:
        /* <DEDUP_REMOVED lines=9> */
.L_x_40898:
        /* <DEDUP_REMOVED lines=51> */
.L_x_40906:
[----:B------:R-:W-:-:S07]  /*1aaa0*/  VIADD R132, R132, 0x20 ;  /* 0x0000002084847836 */ /* 0x000fce0000000000 */
.L_x_40777:
[----:B------:R-:W-:Y:S05]  /*1aab0*/  BSYNC B1 ;  /* 0x0000000000017941 */ /* 0x000fea0003800000 */
.L_x_40776:
        /* <DEDUP_REMOVED lines=30> */
.L_x_40910:
[----:B------:R-:W-:-:S07]  /*1aca0*/  MOV R172, R30 ;  /* 0x0000001e00ac7202 */ /* 0x000fce0000000f00 */
.L_x_40911:
[----:B------:R-:W-:Y:S05]  /*1acb0*/  BSYNC B2 ;  /* 0x0000000000027941 */ /* 0x000fea0003800000 */
.L_x_40909:
        /* <DEDUP_REMOVED lines=16> */
.L_x_40915:
[----:B------:R-:W-:Y:S05]  /*1adc0*/  BSYNC B3 ;  /* 0x0000000000037941 */ /* 0x000fea0003800000 */
.L_x_40914:
        /* <DEDUP_REMOVED lines=44> */
.L_x_40913:
[----:B------:R-:W-:Y:S05]  /*1b090*/  BSYNC B2 ;  /* 0x0000000000027941 */ /* 0x000fea0003800000 */
.L_x_40912:
        /* <DEDUP_REMOVED lines=19> */
.L_x_40916:
        /* <DEDUP_REMOVED lines=12> */
.L_x_40919:
[----:B------:R-:W-:-:S07]  /*1b290*/  MOV R28, R30 ;  /* 0x0000001e001c7202 */ /* 0x000fce0000000f00 */
.L_x_40920:
[----:B------:R-:W-:Y:S05]  /*1b2a0*/  BSYNC B2 ;  /* 0x0000000000027941 */ /* 0x000fea0003800000 */
.L_x_40918:
        /* <DEDUP_REMOVED lines=16> */
.L_x_40924:
[----:B------:R-:W-:Y:S05]  /*1b3b0*/  BSYNC B3 ;  /* 0x0000000000037941 */ /* 0x000fea0003800000 */
.L_x_40923:
        /* <DEDUP_REMOVED lines=43> */
.L_x_40922:
[----:B------:R-:W-:Y:S05]  /*1b670*/  BSYNC B2 ;  /* 0x0000000000027941 */ /* 0x000fea0003800000 */
.L_x_40921:
        /* <DEDUP_REMOVED lines=9> */
.L_x_40917:
        /* <DEDUP_REMOVED lines=12> */
.L_x_40926:
[----:B------:R-:W-:-:S07]  /*1b7d0*/  IMAD.MOV.U32 R28, RZ, RZ, R30 ;  /* 0x000000ffff1c7224 */ /* 0x000fce00078e001e */
.L_x_40927:
[----:B------:R-:W-:Y:S05]  /*1b7e0*/  BSYNC B2 ;  /* 0x0000000000027941 */ /* 0x000fea0003800000 */
.L_x_40925:
        /* <DEDUP_REMOVED lines=16> */
.L_x_40931:
[----:B------:R-:W-:Y:S05]  /*1b8f0*/  BSYNC B3 ;  /* 0x0000000000037941 */ /* 0x000fea0003800000 */
.L_x_40930:
        /* <DEDUP_REMOVED lines=44> */
.L_x_40929:
[----:B------:R-:W-:Y:S05]  /*1bbc0*/  BSYNC B2 ;  /* 0x0000000000027941 */ /* 0x000fea0003800000 */
.L_x_40928:
        /* <DEDUP_REMOVED lines=14> */
.L_x_40932:
        /* <DEDUP_REMOVED lines=12> */
.L_x_40935:
[----:B------:R-:W-:-:S07]  /*1bd70*/  IMAD.MOV.U32 R28, RZ, RZ, R30 ;  /* 0x000000ffff1c7224 */ /* 0x000fce00078e001e */
.L_x_40936:
[----:B------:R-:W-:Y:S05]  /*1bd80*/  BSYNC B2 ;  /* 0x0000000000027941 */ /* 0x000fea0003800000 */
.L_x_40934:
        /* <DEDUP_REMOVED lines=16> */
.L_x_40940:
[----:B------:R-:W-:Y:S05]  /*1be90*/  BSYNC B3 ;  /* 0x0000000000037941 */ /* 0x000fea0003800000 */
.L_x_40939:
        /* <DEDUP_REMOVED lines=44> */
.L_x_40938:
[----:B------:R-:W-:Y:S05]  /*1c160*/  BSYNC B2 ;  /* 0x0000000000027941 */ /* 0x000fea0003800000 */
.L_x_40937:
        /* <DEDUP_REMOVED lines=9> */
.L_x_40933:
        /* <DEDUP_REMOVED lines=12> */
.L_x_40942:
[----:B------:R-:W-:-:S07]  /*1c2c0*/  IMAD.MOV.U32 R28, RZ, RZ, R30 ;  /* 0x000000ffff1c7224 */ /* 0x000fce00078e001e */
.L_x_40943:
[----:B------:R-:W-:Y:S05]  /*1c2d0*/  BSYNC B2 ;  /* 0x0000000000027941 */ /* 0x000fea0003800000 */
.L_x_40941:
        /* <DEDUP_REMOVED lines=16> */
.L_x_40947:
[----:B------:R-:W-:Y:S05]  /*1c3e0*/  BSYNC B3 ;  /* 0x0000000000037941 */ /* 0x000fea0003800000 */
.L_x_40946:
        /* <DEDUP_REMOVED lines=44> */
.L_x_40945:
[----:B------:R-:W-:Y:S05]  /*1c6b0*/  BSYNC B2 ;  /* 0x0000000000027941 */ /* 0x000fea0003800000 */
.L_x_40944:
        /* <DEDUP_REMOVED lines=14> */
.L_x_40948:
        /* <DEDUP_REMOVED lines=12> */
.L_x_40951:
[----:B------:R-:W-:-:S07]  /*1c860*/  MOV R28, R30 ;  /* 0x0000001e001c7202 */ /* 0x000fce0000000f00 */
.L_x_40952:
[----:B------:R-:W-:Y:S05]  /*1c870*/  BSYNC B2 ;  /* 0x0000000000027941 */ /* 0x000fea0003800000 */
.L_x_40950:
        /* <DEDUP_REMOVED lines=16> */
.L_x_40956:
[----:B------:R-:W-:Y:S05]  /*1c980*/  BSYNC B3 ;  /* 0x0000000000037941 */ /* 0x000fea0003800000 */
.L_x_40955:
        /* <DEDUP_REMOVED lines=44> */
.L_x_40954:
[----:B------:R-:W-:Y:S05]  /*1cc50*/  BSYNC B2 ;  /* 0x0000000000027941 */ /* 0x000fea0003800000 */
.L_x_40953:
        /* <DEDUP_REMOVED lines=9> */
.L_x_40949:
        /* <DEDUP_REMOVED lines=12> */
.L_x_40958:
[----:B------:R-:W-:-:S07]  /*1cdb0*/  MOV R28, R30 ;  /* 0x0000001e001c7202 */ /* 0x000fce0000000f00 */
.L_x_40959:
[----:B------:R-:W-:Y:S05]  /*1cdc0*/  BSYNC B2 ;  /* 0x0000000000027941 */ /* 0x000fea0003800000 */
.L_x_40957:
        /* <DEDUP_REMOVED lines=16> */
.L_x_40963:
[----:B------:R-:W-:Y:S05]  /*1ced0*/  BSYNC B3 ;  /* 0x0000000000037941 */ /* 0x000fea0003800000 */
.L_x_40962:
        /* <DEDUP_REMOVED lines=44> */
.L_x_40961:
[----:B------:R-:W-:Y:S05]  /*1d1a0*/  BSYNC B2 ;  /* 0x0000000000027941 */ /* 0x000fea0003800000 */
.L_x_40960:
        /* <DEDUP_REMOVED lines=14> */
.L_x_40964:
        /* <DEDUP_REMOVED lines=12> */
.L_x_40967:
[----:B------:R-:W-:-:S07]  /*1d350*/  IMAD.MOV.U32 R28, RZ, RZ, R30 ;  /* 0x000000ffff1c7224 */ /* 0x000fce00078e001e */
.L_x_40968:
[----:B------:R-:W-:Y:S05]  /*1d360*/  BSYNC B2 ;  /* 0x0000000000027941 */ /* 0x000fea0003800000 */
.L_x_40966:
        /* <DEDUP_REMOVED lines=16> */
.L_x_40972:
[----:B------:R-:W-:Y:S05]  /*1d470*/  BSYNC B3 ;  /* 0x0000000000037941 */ /* 0x000fea0003800000 */
.L_x_40971:
        /* <DEDUP_REMOVED lines=44> */
.L_x_40970:
[----:B------:R-:W-:Y:S05]  /*1d740*/  BSYNC B2 ;  /* 0x0000000000027941 */ /* 0x000fea0003800000 */
.L_x_40969:
        /* <DEDUP_REMOVED lines=9> */
.L_x_40965:
        /* <DEDUP_REMOVED lines=12> */
.L_x_40974:
[----:B------:R-:W-:-:S07]  /*1d8a0*/  IMAD.MOV.U32 R28, RZ, RZ, R30 ;  /* 0x000000ffff1c7224 */ /* 0x000fce00078e001e */
.L_x_40975:
[----:B------:R-:W-:Y:S05]  /*1d8b0*/  BSYNC B2 ;  /* 0x0000000000027941 */ /* 0x000fea0003800000 */
.L_x_40973:
        /* <DEDUP_REMOVED lines=16> */
.L_x_40979:
[----:B------:R-:W-:Y:S05]  /*1d9c0*/  BSYNC B3 ;  /* 0x0000000000037941 */ /* 0x000fea0003800000 */
.L_x_40978:
        /* <DEDUP_REMOVED lines=44> */
.L_x_40977:
[----:B------:R-:W-:Y:S05]  /*1dc90*/  BSYNC B2 ;  /* 0x0000000000027941 */ /* 0x000fea0003800000 */
.L_x_40976:
        /* <DEDUP_REMOVED lines=14> */
.L_x_40980:
        /* <DEDUP_REMOVED lines=12> */
.L_x_40983:
[----:B------:R-:W-:-:S07]  /*1de40*/  IMAD.MOV.U32 R28, RZ, RZ, R30 ;  /* 0x000000ffff1c7224 */ /* 0x000fce00078e001e */
.L_x_40984:
[----:B------:R-:W-:Y:S05]  /*1de50*/  BSYNC B2 ;  /* 0x0000000000027941 */ /* 0x000fea0003800000 */
.L_x_40982:
        /* <DEDUP_REMOVED lines=11> */
[----:B------:R-:W-:Y:S01]  /*1df10*/  @!P3 MOV R7, RZ ;  /* 0x000000ff0007b202 */ /* 0x000fe20000000f00 */
[----:B------:R-:W-:-:S03]  /*1df20*/  @!P3 VIADD R0, R29, 0x1 ;  /* 0x000000011d00b836 */ /* 0x000fc60000000000 */
[----:B------:R-:W-:-:S13]  /*1df30*/  ISETP.NE.AND P4, PT, R8, RZ, !P3 ;  /* 0x000000ff0800720c */ /* 0x000fda0005f85270 */
[----:B------:R-:W-:-:S05]  /*1df40*/  @P4 IADD3 R0, R29, RZ, RZ ;  /* 0x000000ff1d004210 */ /* 0x000fca0007ffe0ff */
[----:B------:R-:W-:-:S07]  /*1df50*/  @!P3 IMAD.MOV.U32 R29, RZ, RZ, R0 ;  /* 0x000000ffff1db224 */ /* 0x000fce00078e0000 */
.L_x_40988:
[----:B------:R-:W-:Y:S05]  /*1df60*/  BSYNC B3 ;  /* 0x0000000000037941 */ /* 0x000fea0003800000 */
.L_x_40987:
        /* <DEDUP_REMOVED lines=44> */
.L_x_40986:
[----:B------:R-:W-:Y:S05]  /*1e230*/  BSYNC B2 ;  /* 0x0000000000027941 */ /* 0x000fea0003800000 */
.L_x_40985:
        /* <DEDUP_REMOVED lines=9> */
.L_x_40981:
        /* <DEDUP_REMOVED lines=12> */
.L_x_40990:
[----:B------:R-:W-:-:S07]  /*1e390*/  MOV R28, R30 ;  /* 0x0000001e001c7202 */ /* 0x000fce0000000f00 */
.L_x_40991:
[----:B------:R-:W-:Y:S05]  /*1e3a0*/  BSYNC B2 ;  /* 0x0000000000027941 */ /* 0x000fea0003800000 */
.L_x_40989:
        /* <DEDUP_REMOVED lines=16> */
.L_x_40995:
[----:B------:R-:W-:Y:S05]  /*1e4b0*/  BSYNC B3 ;  /* 0x0000000000037941 */ /* 0x000fea0003800000 */
.L_x_40994:
        /* <DEDUP_REMOVED lines=44> */
.L_x_40993:
[----:B------:R-:W-:Y:S05]  /*1e780*/  BSYNC B2 ;  /* 0x0000000000027941 */ /* 0x000fea0003800000 */
.L_x_40992:
        /* <DEDUP_REMOVED lines=12> */
.L_x_40996:
        /* <DEDUP_REMOVED lines=12> */
.L_x_40999:
[----:B------:R-:W-:-:S07]  /*1e910*/  IMAD.MOV.U32 R28, RZ, RZ, R30 ;  /* 0x000000ffff1c7224 */ /* 0x000fce00078e001e */
.L_x_41000:
[----:B------:R-:W-:Y:S05]  /*1e920*/  BSYNC B2 ;  /* 0x0000000000027941 */ /* 0x000fea0003800000 */
.L_x_40998:
        /* <DEDUP_REMOVED lines=16> */
.L_x_41004:
[----:B------:R-:W-:Y:S05]  /*1ea30*/  BSYNC B3 ;  /* 0x0000000000037941 */ /* 0x000fea0003800000 */
.L_x_41003:
        /* <DEDUP_REMOVED lines=44> */
.L_x_41002:
[----:B------:R-:W-:Y:S05]  /*1ed00*/  BSYNC B2 ;  /* 0x0000000000027941 */ /* 0x000fea0003800000 */
.L_x_41001:
        /* <DEDUP_REMOVED lines=9> */
.L_x_40997:
        /* <DEDUP_REMOVED lines=12> */
.L_x_41006:
[----:B------:R-:W-:-:S07]  /*1ee60*/  MOV R28, R30 ;  /* 0x0000001e001c7202 */ /* 0x000fce0000000f00 */
.L_x_41007:
[----:B------:R-:W-:Y:S05]  /*1ee70*/  BSYNC B2 ;  /* 0x0000000000027941 */ /* 0x000fea0003800000 */
.L_x_41005:
        /* <DEDUP_REMOVED lines=16> */
.L_x_41011:
[----:B------:R-:W-:Y:S05]  /*1ef80*/  BSYNC B3 ;  /* 0x0000000000037941 */ /* 0x000fea0003800000 */
.L_x_41010:
        /* <DEDUP_REMOVED lines=44> */
.L_x_41009:
[----:B------:R-:W-:Y:S05]  /*1f250*/  BSYNC B2 ;  /* 0x0000000000027941 */ /* 0x000fea0003800000 */
.L_x_41008:
        /* <DEDUP_REMOVED lines=12> */
.L_x_41012:
        /* <DEDUP_REMOVED lines=12> */
.L_x_41015:
[----:B------:R-:W-:-:S07]  /*1f3e0*/  IMAD.MOV.U32 R28, RZ, RZ, R30 ;  /* 0x000000ffff1c7224 */ /* 0x000fce00078e001e */
.L_x_41016:
[----:B------:R-:W-:Y:S05]  /*1f3f0*/  BSYNC B2 ;  /* 0x0000000000027941 */ /* 0x000fea0003800000 */
.L_x_41014:
        /* <DEDUP_REMOVED lines=16> */
.L_x_41020:
[----:B------:R-:W-:Y:S05]  /*1f500*/  BSYNC B3 ;  /* 0x0000000000037941 */ /* 0x000fea0003800000 */
.L_x_41019:
        /* <DEDUP_REMOVED lines=44> */
.L_x_41018:
[----:B------:R-:W-:Y:S05]  /*1f7d0*/  BSYNC B2 ;  /* 0x0000000000027941 */ /* 0x000fea0003800000 */
.L_x_41017:
        /* <DEDUP_REMOVED lines=9> */
.L_x_41013:
        /* <DEDUP_REMOVED lines=12> */
.L_x_41022:
[----:B------:R-:W-:-:S07]  /*1f930*/  MOV R28, R30 ;  /* 0x0000001e001c7202 */ /* 0x000fce0000000f00 */
.L_x_41023:
[----:B------:R-:W-:Y:S05]  /*1f940*/  BSYNC B2 ;  /* 0x0000000000027941 */ /* 0x000fea0003800000 */
.L_x_41021:
        /* <DEDUP_REMOVED lines=16> */
.L_x_41027:
[----:B------:R-:W-:Y:S05]  /*1fa50*/  BSYNC B3 ;  /* 0x0000000000037941 */ /* 0x000fea0003800000 */
.L_x_41026:
        /* <DEDUP_REMOVED lines=44> */
.L_x_41025:
[----:B------:R-:W-:Y:S05]  /*1fd20*/  BSYNC B2 ;  /* 0x0000000000027941 */ /* 0x000fea0003800000 */
.L_x_41024:
        /* <DEDUP_REMOVED lines=12> */
.L_x_41028:
        /* <DEDUP_REMOVED lines=12> */
.L_x_41031:
[----:B------:R-:W-:-:S07]  /*1feb0*/  IMAD.MOV.U32 R136, RZ, RZ, R30 ;  /* 0x000000ffff887224 */ /* 0x000fce00078e001e */
.L_x_41032:
[----:B------:R-:W-:Y:S05]  /*1fec0*/  BSYNC B2 ;  /* 0x0000000000027941 */ /* 0x000fea0003800000 */
.L_x_41030:
        /* <DEDUP_REMOVED lines=16> */
.L_x_41036:
[----:B------:R-:W-:Y:S05]  /*1ffd0*/  BSYNC B3 ;  /* 0x0000000000037941 */ /* 0x000fea0003800000 */
.L_x_41035:
        /* <DEDUP_REMOVED lines=44> */
.L_x_41034:
[----:B------:R-:W-:Y:S05]  /*202a0*/  BSYNC B2 ;  /* 0x0000000000027941 */ /* 0x000fea0003800000 */
.L_x_41033:
        /* <DEDUP_REMOVED lines=9> */
.L_x_41029:
        /* <DEDUP_REMOVED lines=51> */
.L_x_41037:
[----:B------:R-:W-:-:S07]  /*20670*/  IADD3 R132, R132, 0x20, RZ ;  /* 0x0000002084847810 */ /* 0x000fce0007ffe0ff */
.L_x_40908:
[----:B------:R-:W-:Y:S05]  /*20680*/  BSYNC B1 ;  /* 0x0000000000017941 */ /* 0x000fea0003800000 */
.L_x_40907:
        /* <DEDUP_REMOVED lines=30> */
.L_x_41041:
[----:B------:R-:W-:-:S07]  /*20870*/  IMAD.MOV.U32 R172, RZ, RZ, R30 ;  /* 0x000000ffffac7224 */ /* 0x000fce00078e001e */
.L_x_41042:
[----:B------:R-:W-:Y:S05]  /*20880*/  BSYNC B2 ;  /* 0x0000000000027941 */ /* 0x000fea0003800000 */
.L_x_41040:
        /* <DEDUP_REMOVED lines=16> */
.L_x_41046:
[----:B------:R-:W-:Y:S05]  /*20990*/  BSYNC B3 ;  /* 0x0000000000037941 */ /* 0x000fea0003800000 */
.L_x_41045:
        /* <DEDUP_REMOVED lines=44> */
.L_x_41044:
[----:B------:R-:W-:Y:S05]  /*20c60*/  BSYNC B2 ;  /* 0x0000000000027941 */ /* 0x000fea0003800000 */
.L_x_41043:
        /* <DEDUP_REMOVED lines=19> */
.L_x_41047:
        /* <DEDUP_REMOVED lines=12> */
.L_x_41050:
[----:B------:R-:W-:-:S07]  /*20e60*/  IMAD.MOV.U32 R28, RZ, RZ, R30 ;  /* 0x000000ffff1c7224 */ /* 0x000fce00078e001e */
.L_x_41051:
[----:B------:R-:W-:Y:S05]  /*20e70*/  BSYNC B2 ;  /* 0x0000000000027941 */ /* 0x000fea0003800000 */
.L_x_41049:
        /* <DEDUP_REMOVED lines=16> */
.L_x_41055:
[----:B------:R-:W-:Y:S05]  /*20f80*/  BSYNC B3 ;  /* 0x0000000000037941 */ /* 0x000fea0003800000 */
.L_x_41054:
        /* <DEDUP_REMOVED lines=43> */
.L_x_41053:
[----:B------:R-:W-:Y:S05]  /*21240*/  BSYNC B2 ;  /* 0x0000000000027941 */ /* 0x000fea0003800000 */
.L_x_41052:
        /* <DEDUP_REMOVED lines=9> */
.L_x_41048:
        /* <DEDUP_REMOVED lines=12> */
.L_x_41057:
[----:B------:R-:W-:-:S07]  /*213a0*/  IMAD.MOV.U32 R28, RZ, RZ, R30 ;  /* 0x000000ffff1c7224 */ /* 0x000fce00078e001e */
.L_x_41058:
[----:B------:R-:W-:Y:S05]  /*213b0*/  BSYNC B2 ;  /* 0x0000000000027941 */ /* 0x000fea0003800000 */
.L_x_41056:
        /* <DEDUP_REMOVED lines=16> */
.L_x_41062:
[----:B------:R-:W-:Y:S05]  /*214c0*/  BSYNC B3 ;  /* 0x0000000000037941 */ /* 0x000fea0003800000 */
.L_x_41061:
        /* <DEDUP_REMOVED lines=44> */
.L_x_41060:
[----:B------:R-:W-:Y:S05]  /*21790*/  BSYNC B2 ;  /* 0x0000000000027941 */ /* 0x000fea0003800000 */
.L_x_41059:
        /* <DEDUP_REMOVED lines=14> */
.L_x_41063:
        /* <DEDUP_REMOVED lines=12> */
.L_x_41066:
[----:B------:R-:W-:-:S07]  /*21940*/  MOV R28, R30 ;  /* 0x0000001e001c7202 */ /* 0x000fce0000000f00 */
.L_x_41067:
[----:B------:R-:W-:Y:S05]  /*21950*/  BSYNC B2 ;  /* 0x0000000000027941 */ /* 0x000fea0003800000 */
.L_x_41065:
        /* <DEDUP_REMOVED lines=16> */
.L_x_41071:
[----:B------:R-:W-:Y:S05]  /*21a60*/  BSYNC B3 ;  /* 0x0000000000037941 */ /* 0x000fea0003800000 */
.L_x_41070:
        /* <DEDUP_REMOVED lines=44> */
.L_x_41069:
[----:B------:R-:W-:Y:S05]  /*21d30*/  BSYNC B2 ;  /* 0x0000000000027941 */ /* 0x000fea0003800000 */
.L_x_41068:
        /* <DEDUP_REMOVED lines=9> */
.L_x_41064:
        /* <DEDUP_REMOVED lines=12> */
.L_x_41073:
[----:B------:R-:W-:-:S07]  /*21e90*/  IMAD.MOV.U32 R28, RZ, RZ, R30 ;  /* 0x000000ffff1c7224 */ /* 0x000fce00078e001e */
.L_x_41074:
[----:B------:R-:W-:Y:S05]  /*21ea0*/  BSYNC B2 ;  /* 0x0000000000027941 */ /* 0x000fea0003800000 */
.L_x_41072:
        /* <DEDUP_REMOVED lines=16> */
.L_x_41078:
[----:B------:R-:W-:Y:S05]  /*21fb0*/  BSYNC B3 ;  /* 0x0000000000037941 */ /* 0x000fea0003800000 */
.L_x_41077:
        /* <DEDUP_REMOVED lines=44> */
.L_x_41076:
[----:B------:R-:W-:Y:S05]  /*22280*/  BSYNC B2 ;  /* 0x0000000000027941 */ /* 0x000fea0003800000 */
.L_x_41075:
        /* <DEDUP_REMOVED lines=14> */
.L_x_41079:
        /* <DEDUP_REMOVED lines=12> */
.L_x_41082:
[----:B------:R-:W-:-:S07]  /*22430*/  MOV R28, R30 ;  /* 0x0000001e001c7202 */ /* 0x000fce0000000f00 */
.L_x_41083:
[----:B------:R-:W-:Y:S05]  /*22440*/  BSYNC B2 ;  /* 0x0000000000027941 */ /* 0x000fea0003800000 */
.L_x_41081:
        /* <DEDUP_REMOVED lines=16> */
.L_x_41087:
[----:B------:R-:W-:Y:S05]  /*22550*/  BSYNC B3 ;  /* 0x0000000000037941 */ /* 0x000fea0003800000 */
.L_x_41086:
        /* <DEDUP_REMOVED lines=44> */
.L_x_41085:
[----:B------:R-:W-:Y:S05]  /*22820*/  BSYNC B2 ;  /* 0x0000000000027941 */ /* 0x000fea0003800000 */
.L_x_41084:
        /* <DEDUP_REMOVED lines=9> */
.L_x_41080:
        /* <DEDUP_REMOVED lines=12> */
.L_x_41089:
[----:B------:R-:W-:-:S07]  /*22980*/  IMAD.MOV.U32 R28, RZ, RZ, R30 ;  /* 0x000000ffff1c7224 */ /* 0x000fce00078e001e */
.L_x_41090:
[----:B------:R-:W-:Y:S05]  /*22990*/  BSYNC B2 ;  /* 0x0000000000027941 */ /* 0x000fea0003800000 */
.L_x_41088:
        /* <DEDUP_REMOVED lines=16> */
.L_x_41094:
[----:B------:R-:W-:Y:S05]  /*22aa0*/  BSYNC B3 ;  /* 0x0000000000037941 */ /* 0x000fea0003800000 */
.L_x_41093:
        /* <DEDUP_REMOVED lines=44> */
.L_x_41092:
[----:B------:R-:W-:Y:S05]  /*22d70*/  BSYNC B2 ;  /* 0x0000000000027941 */ /* 0x000fea0003800000 */
.L_x_41091:
        /* <DEDUP_REMOVED lines=14> */
.L_x_41095:
        /* <DEDUP_REMOVED lines=12> */
.L_x_41098:
[----:B------:R-:W-:-:S07]  /*22f20*/  MOV R28, R30 ;  /* 0x0000001e001c7202 */ /* 0x000fce0000000f00 */
.L_x_41099:
[----:B------:R-:W-:Y:S05]  /*22f30*/  BSYNC B2 ;  /* 0x0000000000027941 */ /* 0x000fea0003800000 */
.L_x_41097:
        /* <DEDUP_REMOVED lines=16> */
.L_x_41103:
[----:B------:R-:W-:Y:S05]  /*23040*/  BSYNC B3 ;  /* 0x0000000000037941 */ /* 0x000fea0003800000 */
.L_x_41102:
        /* <DEDUP_REMOVED lines=44> */
.L_x_41101:
[----:B------:R-:W-:Y:S05]  /*23310*/  BSYNC B2 ;  /* 0x0000000000027941 */ /* 0x000fea0003800000 */
.L_x_41100:
        /* <DEDUP_REMOVED lines=9> */
.L_x_41096:
        /* <DEDUP_REMOVED lines=12> */
.L_x_41105:
[----:B------:R-:W-:-:S07]  /*23470*/  IMAD.MOV.U32 R28, RZ, RZ, R30 ;  /* 0x000000ffff1c7224 */ /* 0x000fce00078e001e */
.L_x_41106:
[----:B------:R-:W-:Y:S05]  /*23480*/  BSYNC B2 ;  /* 0x0000000000027941 */ /* 0x000fea0003800000 */
.L_x_41104:
        /* <DEDUP_REMOVED lines=16> */
.L_x_41110:
[----:B------:R-:W-:Y:S05]  /*23590*/  BSYNC B3 ;  /* 0x0000000000037941 */ /* 0x000fea0003800000 */
.L_x_41109:
        /* <DEDUP_REMOVED lines=44> */
.L_x_41108:
[----:B------:R-:W-:Y:S05]  /*23860*/  BSYNC B2 ;  /* 0x0000000000027941 */ /* 0x000fea0003800000 */
.L_x_41107:
        /* <DEDUP_REMOVED lines=14> */
.L_x_41111:
        /* <DEDUP_REMOVED lines=12> */
.L_x_41114:
[----:B------:R-:W-:-:S07]  /*23a10*/  MOV R28, R30 ;  /* 0x0000001e001c7202 */ /* 0x000fce0000000f00 */
.L_x_41115:
[----:B------:R-:W-:Y:S05]  /*23a20*/  BSYNC B2 ;  /* 0x0000000000027941 */ /* 0x000fea0003800000 */
.L_x_41113:
        /* <DEDUP_REMOVED lines=16> */
.L_x_41119:
[----:B------:R-:W-:Y:S05]  /*23b30*/  BSYNC B3 ;  /* 0x0000000000037941 */ /* 0x000fea0003800000 */
.L_x_41118:
        /* <DEDUP_REMOVED lines=44> */
.L_x_41117:
[----:B------:R-:W-:Y:S05]  /*23e00*/  BSYNC B2 ;  /* 0x0000000000027941 */ /* 0x000fea0003800000 */
.L_x_41116:
        /* <DEDUP_REMOVED lines=9> */
.L_x_41112:
        /* <DEDUP_REMOVED lines=12> */
.L_x_41121:
[----:B------:R-:W-:-:S07]  /*23f60*/  IMAD.MOV.U32 R28, RZ, RZ, R30 ;  /* 0x000000ffff1c7224 */ /* 0x000fce00078e001e */
.L_x_41122:
[----:B------:R-:W-:Y:S05]  /*23f70*/  BSYNC B2 ;  /* 0x0000000000027941 */ /* 0x000fea0003800000 */
.L_x_41120:
        /* <DEDUP_REMOVED lines=16> */
.L_x_41126:
[----:B------:R-:W-:Y:S05]  /*24080*/  BSYNC B3 ;  /* 0x0000000000037941 */ /* 0x000fea0003800000 */
.L_x_41125:
        /* <DEDUP_REMOVED lines=44> */
.L_x_41124:
[----:B------:R-:W-:Y:S05]  /*24350*/  BSYNC B2 ;  /* 0x0000000000027941 */ /* 0x000fea0003800000 */
.L_x_41123:
        /* <DEDUP_REMOVED lines=12> */
.L_x_41127:
        /* <DEDUP_REMOVED lines=12> */
.L_x_41130:
[----:B------:R-:W-:-:S07]  /*244e0*/  MOV R28, R30 ;  /* 0x0000001e001c7202 */ /* 0x000fce0000000f00 */
.L_x_41131:
[----:B------:R-:W-:Y:S05]  /*244f0*/  BSYNC B2 ;  /* 0x0000000000027941 */ /* 0x000fea0003800000 */
.L_x_41129:
        /* <DEDUP_REMOVED lines=16> */
.L_x_41135:
[----:B------:R-:W-:Y:S05]  /*24600*/  BSYNC B3 ;  /* 0x0000000000037941 */ /* 0x000fea0003800000 */
.L_x_41134:
        /* <DEDUP_REMOVED lines=44> */
.L_x_41133:
[----:B------:R-:W-:Y:S05]  /*248d0*/  BSYNC B2 ;  /* 0x0000000000027941 */ /* 0x000fea0003800000 */
.L_x_41132:
        /* <DEDUP_REMOVED lines=9> */
.L_x_41128:
        /* <DEDUP_REMOVED lines=12> */
.L_x_41137:
[----:B------:R-:W-:-:S07]  /*24a30*/  IMAD.MOV.U32 R28, RZ, RZ, R30 ;  /* 0x000000ffff1c7224 */ /* 0x000fce00078e001e */
.L_x_41138:
[----:B------:R-:W-:Y:S05]  /*24a40*/  BSYNC B2 ;  /* 0x0000000000027941 */ /* 0x000fea0003800000 */
.L_x_41136:
        /* <DEDUP_REMOVED lines=16> */
.L_x_41142:
[----:B------:R-:W-:Y:S05]  /*24b50*/  BSYNC B3 ;  /* 0x0000000000037941 */ /* 0x000fea0003800000 */
.L_x_41141:
        /* <DEDUP_REMOVED lines=44> */
.L_x_41140:
[----:B------:R-:W-:Y:S05]  /*24e20*/  BSYNC B2 ;  /* 0x0000000000027941 */ /* 0x000fea0003800000 */
.L_x_41139:
        /* <DEDUP_REMOVED lines=12> */
.L_x_41143:
        /* <DEDUP_REMOVED lines=12> */
.L_x_41146:
[----:B------:R-:W-:-:S07]  /*24fb0*/  MOV R28, R30 ;  /* 0x0000001e001c7202 */ /* 0x000fce0000000f00 */
.L_x_41147:
[----:B------:R-:W-:Y:S05]  /*24fc0*/  BSYNC B2 ;  /* 0x0000000000027941 */ /* 0x000fea0003800000 */
.L_x_41145:
        /* <DEDUP_REMOVED lines=16> */
.L_x_41151:
[----:B------:R-:W-:Y:S05]  /*250d0*/  BSYNC B3 ;  /* 0x0000000000037941 */ /* 0x000fea0003800000 */
.L_x_41150:
        /* <DEDUP_REMOVED lines=44> */
.L_x_41149:
[----:B------:R-:W-:Y:S05]  /*253a0*/  BSYNC B2 ;  /* 0x0000000000027941 */ /* 0x000fea0003800000 */
.L_x_41148:
        /* <DEDUP_REMOVED lines=9> */
.L_x_41144:
        /* <DEDUP_REMOVED lines=12> */
.L_x_41153:
[----:B------:R-:W-:-:S07]  /*25500*/  IMAD.MOV.U32 R28, RZ, RZ, R30 ;  /* 0x000000ffff1c7224 */ /* 0x000fce00078e001e */
.L_x_41154:
[----:B------:R-:W-:Y:S05]  /*25510*/  BSYNC B2 ;  /* 0x0000000000027941 */ /* 0x000fea0003800000 */
.L_x_41152:
        /* <DEDUP_REMOVED lines=16> */
.L_x_41158:
[----:B------:R-:W-:Y:S05]  /*25620*/  BSYNC B3 ;  /* 0x0000000000037941 */ /* 0x000fea0003800000 */
.L_x_41157:
        /* <DEDUP_REMOVED lines=44> */
.L_x_41156:
[----:B------:R-:W-:Y:S05]  /*258f0*/  BSYNC B2 ;  /* 0x0000000000027941 */ /* 0x000fea0003800000 */
.L_x_41155:
        /* <DEDUP_REMOVED lines=12> */
.L_x_41159:
        /* <DEDUP_REMOVED lines=12> */
.L_x_41162:
[----:B------:R-:W-:-:S07]  /*25a80*/  MOV R136, R30 ;  /* 0x0000001e00887202 */ /* 0x000fce0000000f00 */
.L_x_41163:
[----:B------:R-:W-:Y:S05]  /*25a90*/  BSYNC B2 ;  /* 0x0000000000027941 */ /* 0x000fea0003800000 */
.L_x_41161:
        /* <DEDUP_REMOVED lines=16> */
.L_x_41167:
[----:B------:R-:W-:Y:S05]  /*25ba0*/  BSYNC B3 ;  /* 0x0000000000037941 */ /* 0x000fea0003800000 */
.L_x_41166:
        /* <DEDUP_REMOVED lines=44> */
.L_x_41165:
[----:B------:R-:W-:Y:S05]  /*25e70*/  BSYNC B2 ;  /* 0x0000000000027941 */ /* 0x000fea0003800000 */
.L_x_41164:
        /* <DEDUP_REMOVED lines=9> */
.L_x_41160:
        /* <DEDUP_REMOVED lines=51> */
.L_x_41168:
[----:B------:R-:W-:-:S07]  /*26240*/  VIADD R132, R132, 0x20 ;  /* 0x0000002084847836 */ /* 0x000fce0000000000 */
.L_x_41039:
[----:B------:R-:W-:Y:S05]  /*26250*/  BSYNC B1 ;  /* 0x0000000000017941 */ /* 0x000fea0003800000 */
.L_x_41038:
        /* <DEDUP_REMOVED lines=30> */
.L_x_41172:
[----:B------:R-:W-:-:S07]  /*26440*/  MOV R172, R30 ;  /* 0x0000001e00ac7202 */ /* 0x000fce0000000f00 */
.L_x_41173:
[----:B------:R-:W-:Y:S05]  /*26450*/  BSYNC B2 ;  /* 0x0000000000027941 */ /* 0x000fea0003800000 */
.L_x_41171:
        /* <DEDUP_REMOVED lines=16> */
.L_x_41177:
[----:B------:R-:W-:Y:S05]  /*26560*/  BSYNC B3 ;  /* 0x0000000000037941 */ /* 0x000fea0003800000 */
.L_x_41176:
        /* <DEDUP_REMOVED lines=44> */
.L_x_41175:
[----:B------:R-:W-:Y:S05]  /*26830*/  BSYNC B2 ;  /* 0x0000000000027941 */ /* 0x000fea0003800000 */
.L_x_41174:
        /* <DEDUP_REMOVED lines=19> */
.L_x_41178:
        /* <DEDUP_REMOVED lines=12> */
.L_x_41181:
[----:B------:R-:W-:-:S07]  /*26a30*/  MOV R28, R30 ;  /* 0x0000001e001c7202 */ /* 0x000fce0000000f00 */
.L_x_41182:
[----:B------:R-:W-:Y:S05]  /*26a40*/  BSYNC B2 ;  /* 0x0000000000027941 */ /* 0x000fea0003800000 */
.L_x_41180:
        /* <DEDUP_REMOVED lines=16> */
.L_x_41186:
[----:B------:R-:W-:Y:S05]  /*26b50*/  BSYNC B3 ;  /* 0x0000000000037941 */ /* 0x000fea0003800000 */
.L_x_41185:
        /* <DEDUP_REMOVED lines=43> */
.L_x_41184:
[----:B------:R-:W-:Y:S05]  /*26e10*/  BSYNC B2 ;  /* 0x0000000000027941 */ /* 0x000fea0003800000 */
.L_x_41183:
        /* <DEDUP_REMOVED lines=9> */
.L_x_41179:
        /* <DEDUP_REMOVED lines=12> */
.L_x_41188:
[----:B------:R-:W-:-:S07]  /*26f70*/  MOV R28, R30 ;  /* 0x0000001e001c7202 */ /* 0x000fce0000000f00 */
.L_x_41189:
[----:B------:R-:W-:Y:S05]  /*26f80*/  BSYNC B2 ;  /* 0x0000000000027941 */ /* 0x000fea0003800000 */
.L_x_41187:
        /* <DEDUP_REMOVED lines=16> */
.L_x_41193:
[----:B------:R-:W-:Y:S05]  /*27090*/  BSYNC B3 ;  /* 0x0000000000037941 */ /* 0x000fea0003800000 */
.L_x_41192:
        /* <DEDUP_REMOVED lines=44> */
.L_x_41191:
[----:B------:R-:W-:Y:S05]  /*27360*/  BSYNC B2 ;  /* 0x0000000000027941 */ /* 0x000fea0003800000 */
.L_x_41190:
        /* <DEDUP_REMOVED lines=14> */
.L_x_41194:
        /* <DEDUP_REMOVED lines=12> */
.L_x_41197:
[----:B------:R-:W-:-:S07]  /*27510*/  IMAD.MOV.U32 R28, RZ, RZ, R30 ;  /* 0x000000ffff1c7224 */ /* 0x000fce00078e001e */
.L_x_41198:
[----:B------:R-:W-:Y:S05]  /*27520*/  BSYNC B2 ;  /* 0x0000000000027941 */ /* 0x000fea0003800000 */
.L_x_41196:
        /* <DEDUP_REMOVED lines=16> */
.L_x_41202:
[----:B------:R-:W-:Y:S05]  /*27630*/  BSYNC B3 ;  /* 0x0000000000037941 */ /* 0x000fea0003800000 */
.L_x_41201:
        /* <DEDUP_REMOVED lines=44> */
.L_x_41200:
[----:B------:R-:W-:Y:S05]  /*27900*/  BSYNC B2 ;  /* 0x0000000000027941 */ /* 0x000fea0003800000 */
.L_x_41199:
        /* <DEDUP_REMOVED lines=9> */
.L_x_41195:
        /* <DEDUP_REMOVED lines=12> */
.L_x_41204:
[----:B------:R-:W-:-:S07]  /*27a60*/  MOV R28, R30 ;  /* 0x0000001e001c7202 */ /* 0x000fce0000000f00 */
.L_x_41205:
[----:B------:R-:W-:Y:S05]  /*27a70*/  BSYNC B2 ;  /* 0x0000000000027941 */ /* 0x000fea0003800000 */
.L_x_41203:
        /* <DEDUP_REMOVED lines=16> */
.L_x_41209:
[----:B------:R-:W-:Y:S05]  /*27b80*/  BSYNC B3 ;  /* 0x0000000000037941 */ /* 0x000fea0003800000 */
.L_x_41208:
        /* <DEDUP_REMOVED lines=44> */
.L_x_41207:
[----:B------:R-:W-:Y:S05]  /*27e50*/  BSYNC B2 ;  /* 0x0000000000027941 */ /* 0x000fea0003800000 */
.L_x_41206:
        /* <DEDUP_REMOVED lines=14> */
.L_x_41210:
        /* <DEDUP_REMOVED lines=12> */
.L_x_41213:
[----:B------:R-:W-:-:S07]  /*28000*/  IMAD.MOV.U32 R28, RZ, RZ, R30 ;  /* 0x000000ffff1c7224 */ /* 0x000fce00078e001e */
.L_x_41214:
[----:B------:R-:W-:Y:S05]  /*28010*/  BSYNC B2 ;  /* 0x0000000000027941 */ /* 0x000fea0003800000 */
.L_x_41212:
        /* <DEDUP_REMOVED lines=16> */
.L_x_41218:
[----:B------:R-:W-:Y:S05]  /*28120*/  BSYNC B3 ;  /* 0x0000000000037941 */ /* 0x000fea0003800000 */
.L_x_41217:
        /* <DEDUP_REMOVED lines=44> */
.L_x_41216:
[----:B------:R-:W-:Y:S05]  /*283f0*/  BSYNC B2 ;  /* 0x0000000000027941 */ /* 0x000fea0003800000 */
.L_x_41215:
        /* <DEDUP_REMOVED lines=9> */
.L_x_41211:
        /* <DEDUP_REMOVED lines=12> */
.L_x_41220:
[----:B------:R-:W-:-:S07]  /*28550*/  MOV R28, R30 ;  /* 0x0000001e001c7202 */ /* 0x000fce0000000f00 */
.L_x_41221:
[----:B------:R-:W-:Y:S05]  /*28560*/  BSYNC B2 ;  /* 0x0000000000027941 */ /* 0x000fea0003800000 */
.L_x_41219:
        /* <DEDUP_REMOVED lines=16> */
.L_x_41225:
[----:B------:R-:W-:Y:S05]  /*28670*/  BSYNC B3 ;  /* 0x0000000000037941 */ /* 0x000fea0003800000 */
.L_x_41224:
        /* <DEDUP_REMOVED lines=44> */
.L_x_41223:
[----:B------:R-:W-:Y:S05]  /*28940*/  BSYNC B2 ;  /* 0x0000000000027941 */ /* 0x000fea0003800000 */
.L_x_41222:
        /* <DEDUP_REMOVED lines=14> */
.L_x_41226:
        /* <DEDUP_REMOVED lines=12> */
.L_x_41229:
[----:B------:R-:W-:-:S07]  /*28af0*/  IMAD.MOV.U32 R28, RZ, RZ, R30 ;  /* 0x000000ffff1c7224 */ /* 0x000fce00078e001e */
.L_x_41230:
[----:B------:R-:W-:Y:S05]  /*28b00*/  BSYNC B2 ;  /* 0x0000000000027941 */ /* 0x000fea0003800000 */
.L_x_41228:
        /* <DEDUP_REMOVED lines=16> */
.L_x_41234:
[----:B------:R-:W-:Y:S05]  /*28c10*/  BSYNC B3 ;  /* 0x0000000000037941 */ /* 0x000fea0003800000 */
.L_x_41233:
        /* <DEDUP_REMOVED lines=44> */
.L_x_41232:
[----:B------:R-:W-:Y:S05]  /*28ee0*/  BSYNC B2 ;  /* 0x0000000000027941 */ /* 0x000fea0003800000 */
.L_x_41231:
        /* <DEDUP_REMOVED lines=9> */
.L_x_41227:
[C---:B------:R-:W-:Y:S01]  /*28f80*/  ISETP.NE.AND P3, PT, R105.reuse, 0x1, PT ;  /* 0x000000016900780c */ /* 0x040fe20003f65270 */
[----:B------:R-:W-:Y:S01]  /*28f90*/  BSSY B2, `(.L_x_41235) ;  /* 0x000000c000027945 */ /* 0x000fe20003800000 */
[----:B01----:R-:W-:-:S11]  /*28fa0*/  IADD3 R134, R105, 0x1, RZ ;  /* 0x0000000169867810 */ /* 0x003fd60007ffe0ff */
        /* <DEDUP_REMOVED lines=9> */
.L_x_41236:
[----:B------:R-:W-:-:S07]  /*29040*/  MOV R28, R30 ;  /* 0x0000001e001c7202 */ /* 0x000fce0000000f00 */
.L_x_41237:
[----:B------:R-:W-:Y:S05]  /*29050*/  BSYNC B2 ;  /* 0x0000000000027941 */ /* 0x000fea0003800000 */
.L_x_41235:
        /* <DEDUP_REMOVED lines=16> */
.L_x_41241:
[----:B------:R-:W-:Y:S05]  /*29160*/  BSYNC B3 ;  /* 0x0000000000037941 */ /* 0x000fea0003800000 */
.L_x_41240:
        /* <DEDUP_REMOVED lines=44> */
.L_x_41239:
[----:B------:R-:W-:Y:S05]  /*29430*/  BSYNC B2 ;  /* 0x0000000000027941 */ /* 0x000fea0003800000 */
.L_x_41238:
        /* <DEDUP_REMOVED lines=14> */
.L_x_41242:
        /* <DEDUP_REMOVED lines=12> */
.L_x_41245:
[----:B------:R-:W-:-:S07]  /*295e0*/  IMAD.MOV.U32 R28, RZ, RZ, R30 ;  /* 0x000000ffff1c7224 */ /* 0x000fce00078e001e */
.L_x_41246:
[----:B------:R-:W-:Y:S05]  /*295f0*/  BSYNC B2 ;  /* 0x0000000000027941 */ /* 0x000fea0003800000 */
.L_x_41244:
        /* <DEDUP_REMOVED lines=16> */
.L_x_41250:
[----:B------:R-:W-:Y:S05]  /*29700*/  BSYNC B3 ;  /* 0x0000000000037941 */ /* 0x000fea0003800000 */
.L_x_41249:
        /* <DEDUP_REMOVED lines=44> */
.L_x_41248:
[----:B------:R-:W-:Y:S05]  /*299d0*/  BSYNC B2 ;  /* 0x0000000000027941 */ /* 0x000fea0003800000 */
.L_x_41247:
        /* <DEDUP_REMOVED lines=9> */
.L_x_41243:
        /* <DEDUP_REMOVED lines=12> */
.L_x_41252:
[----:B------:R-:W-:-:S07]  /*29b30*/  MOV R28, R30 ;  /* 0x0000001e001c7202 */ /* 0x000fce0000000f00 */
.L_x_41253:
[----:B------:R-:W-:Y:S05]  /*29b40*/  BSYNC B2 ;  /* 0x0000000000027941 */ /* 0x000fea0003800000 */
.L_x_41251:
        /* <DEDUP_REMOVED lines=16> */
.L_x_41257:
[----:B------:R-:W-:Y:S05]  /*29c50*/  BSYNC B3 ;  /* 0x0000000000037941 */ /* 0x000fea0003800000 */
.L_x_41256:
        /* <DEDUP_REMOVED lines=44> */
.L_x_41255:
[----:B------:R-:W-:Y:S05]  /*29f20*/  BSYNC B2 ;  /* 0x0000000000027941 */ /* 0x000fea0003800000 */
.L_x_41254:
        /* <DEDUP_REMOVED lines=12> */
.L_x_41258:
        /* <DEDUP_REMOVED lines=12> */
.L_x_41261:
[----:B------:R-:W-:-:S07]  /*2a0b0*/  IMAD.MOV.U32 R28, RZ, RZ, R30 ;  /* 0x000000ffff1c7224 */ /* 0x000fce00078e001e */
.L_x_41262:
[----:B------:R-:W-:Y:S05]  /*2a0c0*/  BSYNC B2 ;  /* 0x0000000000027941 */ /* 0x000fea0003800000 */
.L_x_41260:
        /* <DEDUP_REMOVED lines=16> */
.L_x_41266:
[----:B------:R-:W-:Y:S05]  /*2a1d0*/  BSYNC B3 ;  /* 0x0000000000037941 */ /* 0x000fea0003800000 */
.L_x_41265:
        /* <DEDUP_REMOVED lines=44> */
.L_x_41264:
[----:B------:R-:W-:Y:S05]  /*2a4a0*/  BSYNC B2 ;  /* 0x0000000000027941 */ /* 0x000fea0003800000 */
.L_x_41263:
        /* <DEDUP_REMOVED lines=9> */
.L_x_41259:
        /* <DEDUP_REMOVED lines=12> */
.L_x_41268:
[----:B------:R-:W-:-:S07]  /*2a600*/  MOV R28, R30 ;  /* 0x0000001e001c7202 */ /* 0x000fce0000000f00 */
.L_x_41269:
[----:B------:R-:W-:Y:S05]  /*2a610*/  BSYNC B2 ;  /* 0x0000000000027941 */ /* 0x000fea0003800000 */
.L_x_41267:
        /* <DEDUP_REMOVED lines=16> */
.L_x_41273:
[----:B------:R-:W-:Y:S05]  /*2a720*/  BSYNC B3 ;  /* 0x0000000000037941 */ /* 0x000fea0003800000 */
.L_x_41272:
        /* <DEDUP_REMOVED lines=44> */
.L_x_41271:
[----:B------:R-:W-:Y:S05]  /*2a9f0*/  BSYNC B2 ;  /* 0x0000000000027941 */ /* 0x000fea0003800000 */
.L_x_41270:
        /* <DEDUP_REMOVED lines=12> */
.L_x_41274:
        /* <DEDUP_REMOVED lines=12> */
.L_x_41277:
[----:B------:R-:W-:-:S07]  /*2ab80*/  IMAD.MOV.U32 R28, RZ, RZ, R30 ;  /* 0x000000ffff1c7224 */ /* 0x000fce00078e001e */
.L_x_41278:
[----:B------:R-:W-:Y:S05]  /*2ab90*/  BSYNC B2 ;  /* 0x0000000000027941 */ /* 0x000fea0003800000 */
.L_x_41276:
        /* <DEDUP_REMOVED lines=16> */
.L_x_41282:
[----:B------:R-:W-:Y:S05]  /*2aca0*/  BSYNC B3 ;  /* 0x0000000000037941 */ /* 0x000fea0003800000 */
.L_x_41281:
        /* <DEDUP_REMOVED lines=44> */
.L_x_41280:
[----:B------:R-:W-:Y:S05]  /*2af70*/  BSYNC B2 ;  /* 0x0000000000027941 */ /* 0x000fea0003800000 */
.L_x_41279:
        /* <DEDUP_REMOVED lines=9> */
.L_x_41275:
        /* <DEDUP_REMOVED lines=12> */
.L_x_41284:
[----:B------:R-:W-:-:S07]  /*2b0d0*/  MOV R28, R30 ;  /* 0x0000001e001c7202 */ /* 0x000fce0000000f00 */
.L_x_41285:
[----:B------:R-:W-:Y:S05]  /*2b0e0*/  BSYNC B2 ;  /* 0x0000000000027941 */ /* 0x000fea0003800000 */
.L_x_41283:
        /* <DEDUP_REMOVED lines=16> */
.L_x_41289:
[----:B------:R-:W-:Y:S05]  /*2b1f0*/  BSYNC B3 ;  /* 0x0000000000037941 */ /* 0x000fea0003800000 */
.L_x_41288:
        /* <DEDUP_REMOVED lines=44> */
.L_x_41287:
[----:B------:R-:W-:Y:S05]  /*2b4c0*/  BSYNC B2 ;  /* 0x0000000000027941 */ /* 0x000fea0003800000 */
.L_x_41286:
        /* <DEDUP_REMOVED lines=12> */
.L_x_41290:
        /* <DEDUP_REMOVED lines=12> */
.L_x_41293:
[----:B------:R-:W-:-:S07]  /*2b650*/  IMAD.MOV.U32 R136, RZ, RZ, R30 ;  /* 0x000000ffff887224 */ /* 0x000fce00078e001e */
.L_x_41294:
[----:B------:R-:W-:Y:S05]  /*2b660*/  BSYNC B2 ;  /* 0x0000000000027941 */ /* 0x000fea0003800000 */
.L_x_41292:
        /* <DEDUP_REMOVED lines=16> */
.L_x_41298:
[----:B------:R-:W-:Y:S05]  /*2b770*/  BSYNC B3 ;  /* 0x0000000000037941 */ /* 0x000fea0003800000 */
.L_x_41297:
        /* <DEDUP_REMOVED lines=44> */
.L_x_41296:
[----:B------:R-:W-:Y:S05]  /*2ba40*/  BSYNC B2 ;  /* 0x0000000000027941 */ /* 0x000fea0003800000 */
.L_x_41295:
        /* <DEDUP_REMOVED lines=9> */
.L_x_41291:
        /* <DEDUP_REMOVED lines=51> */
.L_x_41299:
[----:B------:R-:W-:-:S07]  /*2be10*/  IADD3 R132, R132, 0x20, RZ ;  /* 0x0000002084847810 */ /* 0x000fce0007ffe0ff */
.L_x_41170:
[----:B------:R-:W-:Y:S05]  /*2be20*/  BSYNC B1 ;  /* 0x0000000000017941 */ /* 0x000fea0003800000 */
.L_x_41169:
        /* <DEDUP_REMOVED lines=30> */
.L_x_41303:
[----:B------:R-:W-:-:S07]  /*2c010*/  IMAD.MOV.U32 R172, RZ, RZ, R30 ;  /* 0x000000ffffac7224 */ /* 0x000fce00078e001e */
.L_x_41304:
[----:B------:R-:W-:Y:S05]  /*2c020*/  BSYNC B2 ;  /* 0x0000000000027941 */ /* 0x000fea0003800000 */
.L_x_41302:
        /* <DEDUP_REMOVED lines=16> */
.L_x_41308:
[----:B------:R-:W-:Y:S05]  /*2c130*/  BSYNC B3 ;  /* 0x0000000000037941 */ /* 0x000fea0003800000 */
.L_x_41307:
        /* <DEDUP_REMOVED lines=44> */
.L_x_41306:
[----:B------:R-:W-:Y:S05]  /*2c400*/  BSYNC B2 ;  /* 0x0000000000027941 */ /* 0x000fea0003800000 */
.L_x_41305:
        /* <DEDUP_REMOVED lines=19> */
.L_x_41309:
        /* <DEDUP_REMOVED lines=12> */
.L_x_41312:
[----:B------:R-:W-:-:S07]  /*2c600*/  IMAD.MOV.U32 R28, RZ, RZ, R30 ;  /* 0x000000ffff1c7224 */ /* 0x000fce00078e001e */
.L_x_41313:
[----:B------:R-:W-:Y:S05]  /*2c610*/  BSYNC B2 ;  /* 0x0000000000027941 */ /* 0x000fea0003800000 */
.L_x_41311:
        /* <DEDUP_REMOVED lines=16> */
.L_x_41317:
[----:B------:R-:W-:Y:S05]  /*2c720*/  BSYNC B3 ;  /* 0x0000000000037941 */ /* 0x000fea0003800000 */
.L_x_41316:
        /* <DEDUP_REMOVED lines=43> */
.L_x_41315:
[----:B------:R-:W-:Y:S05]  /*2c9e0*/  BSYNC B2 ;  /* 0x0000000000027941 */ /* 0x000fea0003800000 */
.L_x_41314:
        /* <DEDUP_REMOVED lines=9> */
.L_x_41310:
        /* <DEDUP_REMOVED lines=12> */
.L_x_41319:
[----:B------:R-:W-:-:S07]  /*2cb40*/  IMAD.MOV.U32 R28, RZ, RZ, R30 ;  /* 0x000000ffff1c7224 */ /* 0x000fce00078e001e */
.L_x_41320:
[----:B------:R-:W-:Y:S05]  /*2cb50*/  BSYNC B2 ;  /* 0x0000000000027941 */ /* 0x000fea0003800000 */
.L_x_41318:
        /* <DEDUP_REMOVED lines=16> */
.L_x_41324:
[----:B------:R-:W-:Y:S05]  /*2cc60*/  BSYNC B3 ;  /* 0x0000000000037941 */ /* 0x000fea0003800000 */
.L_x_41323:
        /* <DEDUP_REMOVED lines=44> */
.L_x_41322:
[----:B------:R-:W-:Y:S05]  /*2cf30*/  BSYNC B2 ;  /* 0x0000000000027941 */ /* 0x000fea0003800000 */
.L_x_41321:
        /* <DEDUP_REMOVED lines=14> */
.L_x_41325:
        /* <DEDUP_REMOVED lines=12> */
.L_x_41328:
[----:B------:R-:W-:-:S07]  /*2d0e0*/  MOV R28, R30 ;  /* 0x0000001e001c7202 */ /* 0x000fce0000000f00 */
.L_x_41329:
[----:B------:R-:W-:Y:S05]  /*2d0f0*/  BSYNC B2 ;  /* 0x0000000000027941 */ /* 0x000fea0003800000 */
.L_x_41327:
        /* <DEDUP_REMOVED lines=16> */
.L_x_41333:
[----:B------:R-:W-:Y:S05]  /*2d200*/  BSYNC B3 ;  /* 0x0000000000037941 */ /* 0x000fea0003800000 */
.L_x_41332:
        /* <DEDUP_REMOVED lines=44> */
.L_x_41331:
[----:B------:R-:W-:Y:S05]  /*2d4d0*/  BSYNC B2 ;  /* 0x0000000000027941 */ /* 0x000fea0003800000 */
.L_x_41330:
        /* <DEDUP_REMOVED lines=9> */
.L_x_41326:
        /* <DEDUP_REMOVED lines=12> */
.L_x_41335:
[----:B------:R-:W-:-:S07]  /*2d630*/  IMAD.MOV.U32 R28, RZ, RZ, R30 ;  /* 0x000000ffff1c7224 */ /* 0x000fce00078e001e */
.L_x_41336:
[----:B------:R-:W-:Y:S05]  /*2d640*/  BSYNC B2 ;  /* 0x0000000000027941 */ /* 0x000fea0003800000 */
.L_x_41334:
        /* <DEDUP_REMOVED lines=16> */
.L_x_41340:
[----:B------:R-:W-:Y:S05]  /*2d750*/  BSYNC B3 ;  /* 0x0000000000037941 */ /* 0x000fea0003800000 */
.L_x_41339:
        /* <DEDUP_REMOVED lines=44> */
.L_x_41338:
[----:B------:R-:W-:Y:S05]  /*2da20*/  BSYNC B2 ;  /* 0x0000000000027941 */ /* 0x000fea0003800000 */
.L_x_41337:
        /* <DEDUP_REMOVED lines=14> */
.L_x_41341:
        /* <DEDUP_REMOVED lines=12> */
.L_x_41344:
[----:B------:R-:W-:-:S07]  /*2dbd0*/  MOV R28, R30 ;  /* 0x0000001e001c7202 */ /* 0x000fce0000000f00 */
.L_x_41345:
[----:B------:R-:W-:Y:S05]  /*2dbe0*/  BSYNC B2 ;  /* 0x0000000000027941 */ /* 0x000fea0003800000 */
.L_x_41343:
        /* <DEDUP_REMOVED lines=16> */
.L_x_41349:
[----:B------:R-:W-:Y:S05]  /*2dcf0*/  BSYNC B3 ;  /* 0x0000000000037941 */ /* 0x000fea0003800000 */
.L_x_41348:
        /* <DEDUP_REMOVED lines=44> */
.L_x_41347:
[----:B------:R-:W-:Y:S05]  /*2dfc0*/  BSYNC B2 ;  /* 0x0000000000027941 */ /* 0x000fea0003800000 */
.L_x_41346:
        /* <DEDUP_REMOVED lines=9> */
.L_x_41342:
        /* <DEDUP_REMOVED lines=12> */
.L_x_41351:
[----:B------:R-:W-:-:S07]  /*2e120*/  IMAD.MOV.U32 R28, RZ, RZ, R30 ;  /* 0x000000ffff1c7224 */ /* 0x000fce00078e001e */
.L_x_41352:
[----:B------:R-:W-:Y:S05]  /*2e130*/  BSYNC B2 ;  /* 0x0000000000027941 */ /* 0x000fea0003800000 */
.L_x_41350:
        /* <DEDUP_REMOVED lines=16> */
.L_x_41356:
[----:B------:R-:W-:Y:S05]  /*2e240*/  BSYNC B3 ;  /* 0x0000000000037941 */ /* 0x000fea0003800000 */
.L_x_41355:
        /* <DEDUP_REMOVED lines=44> */
.L_x_41354:
[----:B------:R-:W-:Y:S05]  /*2e510*/  BSYNC B2 ;  /* 0x0000000000027941 */ /* 0x000fea0003800000 */
.L_x_41353:
        /* <DEDUP_REMOVED lines=14> */
.L_x_41357:
        /* <DEDUP_REMOVED lines=12> */
.L_x_41360:
[----:B------:R-:W-:-:S07]  /*2e6c0*/  MOV R28, R30 ;  /* 0x0000001e001c7202 */ /* 0x000fce0000000f00 */
.L_x_41361:
[----:B------:R-:W-:Y:S05]  /*2e6d0*/  BSYNC B2 ;  /* 0x0000000000027941 */ /* 0x000fea0003800000 */
.L_x_41359:
        /* <DEDUP_REMOVED lines=16> */
.L_x_41365:
[----:B------:R-:W-:Y:S05]  /*2e7e0*/  BSYNC B3 ;  /* 0x0000000000037941 */ /* 0x000fea0003800000 */
.L_x_41364:
        /* <DEDUP_REMOVED lines=44> */
.L_x_41363:
[----:B------:R-:W-:Y:S05]  /*2eab0*/  BSYNC B2 ;  /* 0x0000000000027941 */ /* 0x000fea0003800000 */
.L_x_41362:
        /* <DEDUP_REMOVED lines=9> */
.L_x_41358:
        /* <DEDUP_REMOVED lines=12> */
.L_x_41367:
[----:B------:R-:W-:-:S07]  /*2ec10*/  IMAD.MOV.U32 R28, RZ, RZ, R30 ;  /* 0x000000ffff1c7224 */ /* 0x000fce00078e001e */
.L_x_41368:
[----:B------:R-:W-:Y:S05]  /*2ec20*/  BSYNC B2 ;  /* 0x0000000000027941 */ /* 0x000fea0003800000 */
.L_x_41366:
        /* <DEDUP_REMOVED lines=16> */
.L_x_41372:
[----:B------:R-:W-:Y:S05]  /*2ed30*/  BSYNC B3 ;  /* 0x0000000000037941 */ /* 0x000fea0003800000 */
.L_x_41371:
        /* <DEDUP_REMOVED lines=44> */
.L_x_41370:
[----:B------:R-:W-:Y:S05]  /*2f000*/  BSYNC B2 ;  /* 0x0000000000027941 */ /* 0x000fea0003800000 */
.L_x_41369:
        /* <DEDUP_REMOVED lines=14> */
.L_x_41373:
        /* <DEDUP_REMOVED lines=12> */
.L_x_41376:
[----:B------:R-:W-:-:S07]  /*2f1b0*/  MOV R28, R30 ;  /* 0x0000001e001c7202 */ /* 0x000fce0000000f00 */
.L_x_41377:
[----:B------:R-:W-:Y:S05]  /*2f1c0*/  BSYNC B2 ;  /* 0x0000000000027941 */ /* 0x000fea0003800000 */
.L_x_41375:
        /* <DEDUP_REMOVED lines=16> */
.L_x_41381:
[----:B------:R-:W-:Y:S05]  /*2f2d0*/  BSYNC B3 ;  /* 0x0000000000037941 */ /* 0x000fea0003800000 */
.L_x_41380:
        /* <DEDUP_REMOVED lines=44> */
.L_x_41379:
[----:B------:R-:W-:Y:S05]  /*2f5a0*/  BSYNC B2 ;  /* 0x0000000000027941 */ /* 0x000fea0003800000 */
.L_x_41378:
        /* <DEDUP_REMOVED lines=9> */
.L_x_41374:
        /* <DEDUP_REMOVED lines=12> */
.L_x_41383:
[----:B------:R-:W-:-:S07]  /*2f700*/  IMAD.MOV.U32 R28, RZ, RZ, R30 ;  /* 0x000000ffff1c7224 */ /* 0x000fce00078e001e */
.L_x_41384:
[----:B------:R-:W-:Y:S05]  /*2f710*/  BSYNC B2 ;  /* 0x0000000000027941 */ /* 0x000fea0003800000 */
.L_x_41382:
        /* <DEDUP_REMOVED lines=16> */
.L_x_41388:
[----:B------:R-:W-:Y:S05]  /*2f820*/  BSYNC B3 ;  /* 0x0000000000037941 */ /* 0x000fea0003800000 */
.L_x_41387:
        /* <DEDUP_REMOVED lines=44> */
.L_x_41386:
[----:B------:R-:W-:Y:S05]  /*2faf0*/  BSYNC B2 ;  /* 0x0000000000027941 */ /* 0x000fea0003800000 */
.L_x_41385:
        /* <DEDUP_REMOVED lines=12> */
.L_x_41389:
        /* <DEDUP_REMOVED lines=12> */
.L_x_41392:
[----:B------:R-:W-:-:S07]  /*2fc80*/  MOV R28, R30 ;  /* 0x0000001e001c7202 */ /* 0x000fce0000000f00 */
.L_x_41393:
[----:B------:R-:W-:Y:S05]  /*2fc90*/  BSYNC B2 ;  /* 0x0000000000027941 */ /* 0x000fea0003800000 */
.L_x_41391:
        /* <DEDUP_REMOVED lines=16> */
.L_x_41397:
[----:B------:R-:W-:Y:S05]  /*2fda0*/  BSYNC B3 ;  /* 0x0000000000037941 */ /* 0x000fea0003800000 */
.L_x_41396:
        /* <DEDUP_REMOVED lines=44> */
.L_x_41395:
[----:B------:R-:W-:Y:S05]  /*30070*/  BSYNC B2 ;  /* 0x0000000000027941 */ /* 0x000fea0003800000 */
.L_x_41394:
        /* <DEDUP_REMOVED lines=9> */
.L_x_41390:
        /* <DEDUP_REMOVED lines=12> */
.L_x_41399:
[----:B------:R-:W-:-:S07]  /*301d0*/  IMAD.MOV.U32 R28, RZ, RZ, R30 ;  /* 0x000000ffff1c7224 */ /* 0x000fce00078e001e */
.L_x_41400:
[----:B------:R-:W-:Y:S05]  /*301e0*/  BSYNC B2 ;  /* 0x0000000000027941 */ /* 0x000fea0003800000 */
.L_x_41398:
        /* <DEDUP_REMOVED lines=16> */
.L_x_41404:
[----:B------:R-:W-:Y:S05]  /*302f0*/  BSYNC B3 ;  /* 0x0000000000037941 */ /* 0x000fea0003800000 */
.L_x_41403:
        /* <DEDUP_REMOVED lines=44> */
.L_x_41402:
[----:B------:R-:W-:Y:S05]  /*305c0*/  BSYNC B2 ;  /* 0x0000000000027941 */ /* 0x000fea0003800000 */
.L_x_41401:
        /* <DEDUP_REMOVED lines=12> */
.L_x_41405:
        /* <DEDUP_REMOVED lines=12> */
.L_x_41408:
[----:B------:R-:W-:-:S07]  /*30750*/  MOV R28, R30 ;  /* 0x0000001e001c7202 */ /* 0x000fce0000000f00 */
.L_x_41409:
[----:B------:R-:W-:Y:S05]  /*30760*/  BSYNC B2 ;  /* 0x0000000000027941 */ /* 0x000fea0003800000 */
.L_x_41407:
        /* <DEDUP_REMOVED lines=16> */
.L_x_41413:
[----:B------:R-:W-:Y:S05]  /*30870*/  BSYNC B3 ;  /* 0x0000000000037941 */ /* 0x000fea0003800000 */
.L_x_41412:
        /* <DEDUP_REMOVED lines=44> */
.L_x_41411:
[----:B------:R-:W-:Y:S05]  /*30b40*/  BSYNC B2 ;  /* 0x0000000000027941 */ /* 0x000fea0003800000 */
.L_x_41410:
        /* <DEDUP_REMOVED lines=9> */
.L_x_41406:
        /* <DEDUP_REMOVED lines=12> */
.L_x_41415:
[----:B------:R-:W-:-:S07]  /*30ca0*/  IMAD.MOV.U32 R28, RZ, RZ, R30 ;  /* 0x000000ffff1c7224 */ /* 0x000fce00078e001e */
.L_x_41416:
[----:B------:R-:W-:Y:S05]  /*30cb0*/  BSYNC B2 ;  /* 0x0000000000027941 */ /* 0x000fea0003800000 */
.L_x_41414:
        /* <DEDUP_REMOVED lines=16> */
.L_x_41420:
[----:B------:R-:W-:Y:S05]  /*30dc0*/  BSYNC B3 ;  /* 0x0000000000037941 */ /* 0x000fea0003800000 */
.L_x_41419:
        /* <DEDUP_REMOVED lines=44> */
.L_x_41418:
[----:B------:R-:W-:Y:S05]  /*31090*/  BSYNC B2 ;  /* 0x0000000000027941 */ /* 0x000fea0003800000 */
.L_x_41417:
        /* <DEDUP_REMOVED lines=12> */
.L_x_41421:
        /* <DEDUP_REMOVED lines=12> */
.L_x_41424:
[----:B------:R-:W-:-:S07]  /*31220*/  MOV R136, R30 ;  /* 0x0000001e00887202 */ /* 0x000fce0000000f00 */
.L_x_41425:
[----:B------:R-:W-:Y:S05]  /*31230*/  BSYNC B2 ;  /* 0x0000000000027941 */ /* 0x000fea0003800000 */
.L_x_41423:
        /* <DEDUP_REMOVED lines=16> */
.L_x_41429:
[----:B------:R-:W-:Y:S05]  /*31340*/  BSYNC B3 ;  /* 0x0000000000037941 */ /* 0x000fea0003800000 */
.L_x_41428:
        /* <DEDUP_REMOVED lines=44> */
.L_x_41427:
[----:B------:R-:W-:Y:S05]  /*31610*/  BSYNC B2 ;  /* 0x0000000000027941 */ /* 0x000fea0003800000 */
.L_x_41426:
        /* <DEDUP_REMOVED lines=9> */
.L_x_41422:
        /* <DEDUP_REMOVED lines=51> */
.L_x_41430:
[----:B------:R-:W-:-:S07]  /*319e0*/  VIADD R132, R132, 0x20 ;  /* 0x0000002084847836 */ /* 0x000fce0000000000 */
.L_x_41301:
[----:B------:R-:W-:Y:S05]  /*319f0*/  BSYNC B1 ;  /* 0x0000000000017941 */ /* 0x000fea0003800000 */
.L_x_41300:
        /* <DEDUP_REMOVED lines=30> */
.L_x_41434:
[----:B------:R-:W-:-:S07]  /*31be0*/  MOV R172, R30 ;  /* 0x0000001e00ac7202 */ /* 0x000fce0000000f00 */
.L_x_41435:
[----:B------:R-:W-:Y:S05]  /*31bf0*/  BSYNC B2 ;  /* 0x0000000000027941 */ /* 0x000fea0003800000 */
.L_x_41433:
        /* <DEDUP_REMOVED lines=16> */
.L_x_41439:
[----:B------:R-:W-:Y:S05]  /*31d00*/  BSYNC B3 ;  /* 0x0000000000037941 */ /* 0x000fea0003800000 */
.L_x_41438:
        /* <DEDUP_REMOVED lines=44> */
.L_x_41437:
[----:B------:R-:W-:Y:S05]  /*31fd0*/  BSYNC B2 ;  /* 0x0000000000027941 */ /* 0x000fea0003800000 */
.L_x_41436:
        /* <DEDUP_REMOVED lines=19> */
.L_x_41440:
        /* <DEDUP_REMOVED lines=12> */
.L_x_41443:
[----:B------:R-:W-:-:S07]  /*321d0*/  MOV R28, R30 ;  /* 0x0000001e001c7202 */ /* 0x000fce0000000f00 */
.L_x_41444:
[----:B------:R-:W-:Y:S05]  /*321e0*/  BSYNC B2 ;  /* 0x0000000000027941 */ /* 0x000fea0003800000 */
.L_x_41442:
        /* <DEDUP_REMOVED lines=16> */
.L_x_41448:
[----:B------:R-:W-:Y:S05]  /*322f0*/  BSYNC B3 ;  /* 0x0000000000037941 */ /* 0x000fea0003800000 */
.L_x_41447:
        /* <DEDUP_REMOVED lines=43> */
.L_x_41446:
[----:B------:R-:W-:Y:S05]  /*325b0*/  BSYNC B2 ;  /* 0x0000000000027941 */ /* 0x000fea0003800000 */
.L_x_41445:
        /* <DEDUP_REMOVED lines=9> */
.L_x_41441:
        /* <DEDUP_REMOVED lines=12> */
.L_x_41450:
[----:B------:R-:W-:-:S07]  /*32710*/  MOV R28, R30 ;  /* 0x0000001e001c7202 */ /* 0x000fce0000000f00 */
.L_x_41451:
[----:B------:R-:W-:Y:S05]  /*32720*/  BSYNC B2 ;  /* 0x0000000000027941 */ /* 0x000fea0003800000 */
.L_x_41449:
        /* <DEDUP_REMOVED lines=16> */
.L_x_41455:
[----:B------:R-:W-:Y:S05]  /*32830*/  BSYNC B3 ;  /* 0x0000000000037941 */ /* 0x000fea0003800000 */
.L_x_41454:
        /* <DEDUP_REMOVED lines=44> */
.L_x_41453:
[----:B------:R-:W-:Y:S05]  /*32b00*/  BSYNC B2 ;  /* 0x0000000000027941 */ /* 0x000fea0003800000 */
.L_x_41452:
        /* <DEDUP_REMOVED lines=14> */
.L_x_41456:
        /* <DEDUP_REMOVED lines=12> */
.L_x_41459:
[----:B------:R-:W-:-:S07]  /*32cb0*/  IMAD.MOV.U32 R28, RZ, RZ, R30 ;  /* 0x000000ffff1c7224 */ /* 0x000fce00078e001e */
.L_x_41460:
[----:B------:R-:W-:Y:S05]  /*32cc0*/  BSYNC B2 ;  /* 0x0000000000027941 */ /* 0x000fea0003800000 */
.L_x_41458:
        /* <DEDUP_REMOVED lines=16> */
.L_x_41464:
[----:B------:R-:W-:Y:S05]  /*32dd0*/  BSYNC B3 ;  /* 0x0000000000037941 */ /* 0x000fea0003800000 */
.L_x_41463:
        /* <DEDUP_REMOVED lines=44> */
.L_x_41462:
[----:B------:R-:W-:Y:S05]  /*330a0*/  BSYNC B2 ;  /* 0x0000000000027941 */ /* 0x000fea0003800000 */
.L_x_41461:
        /* <DEDUP_REMOVED lines=9> */
.L_x_41457:
        /* <DEDUP_REMOVED lines=12> */
.L_x_41466:
[----:B------:R-:W-:-:S07]  /*33200*/  MOV R28, R30 ;  /* 0x0000001e001c7202 */ /* 0x000fce0000000f00 */
.L_x_41467:
[----:B------:R-:W-:Y:S05]  /*33210*/  BSYNC B2 ;  /* 0x0000000000027941 */ /* 0x000fea0003800000 */
.L_x_41465:
        /* <DEDUP_REMOVED lines=16> */
.L_x_41471:
[----:B------:R-:W-:Y:S05]  /*33320*/  BSYNC B3 ;  /* 0x0000000000037941 */ /* 0x000fea0003800000 */
.L_x_41470:
        /* <DEDUP_REMOVED lines=44> */
.L_x_41469:
[----:B------:R-:W-:Y:S05]  /*335f0*/  BSYNC B2 ;  /* 0x0000000000027941 */ /* 0x000fea0003800000 */
.L_x_41468:
        /* <DEDUP_REMOVED lines=14> */
.L_x_41472:
        /* <DEDUP_REMOVED lines=12> */
.L_x_41475:
[----:B------:R-:W-:-:S07]  /*337a0*/  IMAD.MOV.U32 R28, RZ, RZ, R30 ;  /* 0x000000ffff1c7224 */ /* 0x000fce00078e001e */
.L_x_41476:
[----:B------:R-:W-:Y:S05]  /*337b0*/  BSYNC B2 ;  /* 0x0000000000027941 */ /* 0x000fea0003800000 */
.L_x_41474:
        /* <DEDUP_REMOVED lines=16> */
.L_x_41480:
[----:B------:R-:W-:Y:S05]  /*338c0*/  BSYNC B3 ;  /* 0x0000000000037941 */ /* 0x000fea0003800000 */
.L_x_41479:
        /* <DEDUP_REMOVED lines=44> */
.L_x_41478:
[----:B------:R-:W-:Y:S05]  /*33b90*/  BSYNC B2 ;  /* 0x0000000000027941 */ /* 0x000fea0003800000 */
.L_x_41477:
        /* <DEDUP_REMOVED lines=9> */
.L_x_41473:
        /* <DEDUP_REMOVED lines=12> */
.L_x_41482:
[----:B------:R-:W-:-:S07]  /*33cf0*/  MOV R28, R30 ;  /* 0x0000001e001c7202 */ /* 0x000fce0000000f00 */
.L_x_41483:
[----:B------:R-:W-:Y:S05]  /*33d00*/  BSYNC B2 ;  /* 0x0000000000027941 */ /* 0x000fea0003800000 */
.L_x_41481:
        /* <DEDUP_REMOVED lines=16> */
.L_x_41487:
[----:B------:R-:W-:Y:S05]  /*33e10*/  BSYNC B3 ;  /* 0x0000000000037941 */ /* 0x000fea0003800000 */
.L_x_41486:
        /* <DEDUP_REMOVED lines=44> */
.L_x_41485:
[----:B------:R-:W-:Y:S05]  /*340e0*/  BSYNC B2 ;  /* 0x0000000000027941 */ /* 0x000fea0003800000 */
.L_x_41484:
        /* <DEDUP_REMOVED lines=14> */
.L_x_41488:
        /* <DEDUP_REMOVED lines=12> */
.L_x_41491:
[----:B------:R-:W-:-:S07]  /*34290*/  IMAD.MOV.U32 R28, RZ, RZ, R30 ;  /* 0x000000ffff1c7224 */ /* 0x000fce00078e001e */
.L_x_41492:
[----:B------:R-:W-:Y:S05]  /*342a0*/  BSYNC B2 ;  /* 0x0000000000027941 */ /* 0x000fea0003800000 */
.L_x_41490:
        /* <DEDUP_REMOVED lines=16> */
.L_x_41496:
[----:B------:R-:W-:Y:S05]  /*343b0*/  BSYNC B3 ;  /* 0x0000000000037941 */ /* 0x000fea0003800000 */
.L_x_41495:
        /* <DEDUP_REMOVED lines=44> */
.L_x_41494:
[----:B------:R-:W-:Y:S05]  /*34680*/  BSYNC B2 ;  /* 0x0000000000027941 */ /* 0x000fea0003800000 */
.L_x_41493:
        /* <DEDUP_REMOVED lines=9> */
.L_x_41489:
        /* <DEDUP_REMOVED lines=12> */
.L_x_41498:
[----:B------:R-:W-:-:S07]  /*347e0*/  MOV R28, R30 ;  /* 0x0000001e001c7202 */ /* 0x000fce0000000f00 */
.L_x_41499:
[----:B------:R-:W-:Y:S05]  /*347f0*/  BSYNC B2 ;  /* 0x0000000000027941 */ /* 0x000fea0003800000 */
.L_x_41497:
        /* <DEDUP_REMOVED lines=16> */
.L_x_41503:
[----:B------:R-:W-:Y:S05]  /*34900*/  BSYNC B3 ;  /* 0x0000000000037941 */ /* 0x000fea0003800000 */
.L_x_41502:
        /* <DEDUP_REMOVED lines=44> */
.L_x_41501:
[----:B------:R-:W-:Y:S05]  /*34bd0*/  BSYNC B2 ;  /* 0x0000000000027941 */ /* 0x000fea0003800000 */
.L_x_41500:
        /* <DEDUP_REMOVED lines=14> */
.L_x_41504:
        /* <DEDUP_REMOVED lines=12> */
.L_x_41507:
[----:B------:R-:W-:-:S07]  /*34d80*/  IMAD.MOV.U32 R28, RZ, RZ, R30 ;  /* 0x000000ffff1c7224 */ /* 0x000fce00078e001e */
.L_x_41508:
[----:B------:R-:W-:Y:S05]  /*34d90*/  BSYNC B2 ;  /* 0x0000000000027941 */ /* 0x000fea0003800000 */
.L_x_41506:
        /* <DEDUP_REMOVED lines=16> */
.L_x_41512:
[----:B------:R-:W-:Y:S05]  /*34ea0*/  BSYNC B3 ;  /* 0x0000000000037941 */ /* 0x000fea0003800000 */
.L_x_41511:
        /* <DEDUP_REMOVED lines=44> */
.L_x_41510:
[----:B------:R-:W-:Y:S05]  /*35170*/  BSYNC B2 ;  /* 0x0000000000027941 */ /* 0x000fea0003800000 */
.L_x_41509:
        /* <DEDUP_REMOVED lines=9> */
.L_x_41505:
        /* <DEDUP_REMOVED lines=12> */
.L_x_41514:
[----:B------:R-:W-:-:S07]  /*352d0*/  MOV R28, R30 ;  /* 0x0000001e001c7202 */ /* 0x000fce0000000f00 */
.L_x_41515:
[----:B------:R-:W-:Y:S05]  /*352e0*/  BSYNC B2 ;  /* 0x0000000000027941 */ /* 0x000fea0003800000 */
.L_x_41513:
        /* <DEDUP_REMOVED lines=16> */
.L_x_41519:
[----:B------:R-:W-:Y:S05]  /*353f0*/  BSYNC B3 ;  /* 0x0000000000037941 */ /* 0x000fea0003800000 */
.L_x_41518:
        /* <DEDUP_REMOVED lines=44> */
.L_x_41517:
[----:B------:R-:W-:Y:S05]  /*356c0*/  BSYNC B2 ;  /* 0x0000000000027941 */ /* 0x000fea0003800000 */
.L_x_41516:
        /* <DEDUP_REMOVED lines=12> */
.L_x_41520:
        /* <DEDUP_REMOVED lines=12> */
.L_x_41523:
[----:B------:R-:W-:-:S07]  /*35850*/  IMAD.MOV.U32 R28, RZ, RZ, R30 ;  /* 0x000000ffff1c7224 */ /* 0x000fce00078e001e */
.L_x_41524:
[----:B------:R-:W-:Y:S05]  /*35860*/  BSYNC B2 ;  /* 0x0000000000027941 */ /* 0x000fea0003800000 */
.L_x_41522:
        /* <DEDUP_REMOVED lines=16> */
.L_x_41528:
[----:B------:R-:W-:Y:S05]  /*35970*/  BSYNC B3 ;  /* 0x0000000000037941 */ /* 0x000fea0003800000 */
.L_x_41527:
        /* <DEDUP_REMOVED lines=44> */
.L_x_41526:
[----:B------:R-:W-:Y:S05]  /*35c40*/  BSYNC B2 ;  /* 0x0000000000027941 */ /* 0x000fea0003800000 */
.L_x_41525:
        /* <DEDUP_REMOVED lines=9> */
.L_x_41521:
        /* <DEDUP_REMOVED lines=12> */
.L_x_41530:
[----:B------:R-:W-:-:S07]  /*35da0*/  MOV R28, R30 ;  /* 0x0000001e001c7202 */ /* 0x000fce0000000f00 */
.L_x_41531:
[----:B------:R-:W-:Y:S05]  /*35db0*/  BSYNC B2 ;  /* 0x0000000000027941 */ /* 0x000fea0003800000 */
.L_x_41529:
        /* <DEDUP_REMOVED lines=16> */
.L_x_41535:
[----:B------:R-:W-:Y:S05]  /*35ec0*/  BSYNC B3 ;  /* 0x0000000000037941 */ /* 0x000fea0003800000 */
.L_x_41534:
        /* <DEDUP_REMOVED lines=44> */
.L_x_41533:
[----:B------:R-:W-:Y:S05]  /*36190*/  BSYNC B2 ;  /* 0x0000000000027941 */ /* 0x000fea0003800000 */
.L_x_41532:
        /* <DEDUP_REMOVED lines=12> */
.L_x_41536:
        /* <DEDUP_REMOVED lines=12> */
.L_x_41539:
[----:B------:R-:W-:-:S07]  /*36320*/  IMAD.MOV.U32 R28, RZ, RZ, R30 ;  /* 0x000000ffff1c7224 */ /* 0x000fce00078e001e */
.L_x_41540:
[----:B------:R-:W-:Y:S05]  /*36330*/  BSYNC B2 ;  /* 0x0000000000027941 */ /* 0x000fea0003800000 */
.L_x_41538:
        /* <DEDUP_REMOVED lines=16> */
.L_x_41544:
[----:B------:R-:W-:Y:S05]  /*36440*/  BSYNC B3 ;  /* 0x0000000000037941 */ /* 0x000fea0003800000 */
.L_x_41543:
        /* <DEDUP_REMOVED lines=44> */
.L_x_41542:
[----:B------:R-:W-:Y:S05]  /*36710*/  BSYNC B2 ;  /* 0x0000000000027941 */ /* 0x000fea0003800000 */
.L_x_41541:
        /* <DEDUP_REMOVED lines=9> */
.L_x_41537:
        /* <DEDUP_REMOVED lines=12> */
.L_x_41546:
[----:B------:R-:W-:-:S07]  /*36870*/  MOV R28, R30 ;  /* 0x0000001e001c7202 */ /* 0x000fce0000000f00 */
.L_x_41547:
[----:B------:R-:W-:Y:S05]  /*36880*/  BSYNC B2 ;  /* 0x0000000000027941 */ /* 0x000fea0003800000 */
.L_x_41545:
        /* <DEDUP_REMOVED lines=16> */
.L_x_41551:
[----:B------:R-:W-:Y:S05]  /*36990*/  BSYNC B3 ;  /* 0x0000000000037941 */ /* 0x000fea0003800000 */
.L_x_41550:
        /* <DEDUP_REMOVED lines=44> */
.L_x_41549:
[----:B------:R-:W-:Y:S05]  /*36c60*/  BSYNC B2 ;  /* 0x0000000000027941 */ /* 0x000fea0003800000 */
.L_x_41548:
        /* <DEDUP_REMOVED lines=12> */
.L_x_41552:
        /* <DEDUP_REMOVED lines=12> */
.L_x_41555:
[----:B------:R-:W-:-:S07]  /*36df0*/  IMAD.MOV.U32 R136, RZ, RZ, R30 ;  /* 0x000000ffff887224 */ /* 0x000fce00078e001e */
.L_x_41556:
[----:B------:R-:W-:Y:S05]  /*36e00*/  BSYNC B2 ;  /* 0x0000000000027941 */ /* 0x000fea0003800000 */
.L_x_41554:
        /* <DEDUP_REMOVED lines=16> */
.L_x_41560:
[----:B------:R-:W-:Y:S05]  /*36f10*/  BSYNC B3 ;  /* 0x0000000000037941 */ /* 0x000fea0003800000 */
.L_x_41559:
        /* <DEDUP_REMOVED lines=44> */
.L_x_41558:
[----:B------:R-:W-:Y:S05]  /*371e0*/  BSYNC B2 ;  /* 0x0000000000027941 */ /* 0x000fea0003800000 */
.L_x_41557:
        /* <DEDUP_REMOVED lines=9> */
.L_x_41553:
        /* <DEDUP_REMOVED lines=51> */
.L_x_41561:
[----:B------:R-:W-:-:S07]  /*375b0*/  IADD3 R132, R132, 0x20, RZ ;  /* 0x0000002084847810 */ /* 0x000fce0007ffe0ff */
.L_x_41432:
[----:B------:R-:W-:Y:S05]  /*375c0*/  BSYNC B1 ;  /* 0x0000000000017941 */ /* 0x000fea0003800000 */
.L_x_41431:
        /* <DEDUP_REMOVED lines=30> */
.L_x_41565:
[----:B------:R-:W-:-:S07]  /*377b0*/  IMAD.MOV.U32 R172, RZ, RZ, R30 ;  /* 0x000000ffffac7224 */ /* 0x000fce00078e001e */
.L_x_41566:
[----:B------:R-:W-:Y:S05]  /*377c0*/  BSYNC B2 ;  /* 0x0000000000027941 */ /* 0x000fea0003800000 */
.L_x_41564:
        /* <DEDUP_REMOVED lines=16> */
.L_x_41570:
[----:B------:R-:W-:Y:S05]  /*378d0*/  BSYNC B3 ;  /* 0x0000000000037941 */ /* 0x000fea0003800000 */
.L_x_41569:
        /* <DEDUP_REMOVED lines=44> */
.L_x_41568:
[----:B------:R-:W-:Y:S05]  /*37ba0*/  BSYNC B2 ;  /* 0x0000000000027941 */ /* 0x000fea0003800000 */
.L_x_41567:
        /* <DEDUP_REMOVED lines=19> */
.L_x_41571:
        /* <DEDUP_REMOVED lines=12> */
.L_x_41574:
[----:B------:R-:W-:-:S07]  /*37da0*/  IMAD.MOV.U32 R28, RZ, RZ, R30 ;  /* 0x000000ffff1c7224 */ /* 0x000fce00078e001e */
.L_x_41575:
[----:B------:R-:W-:Y:S05]  /*37db0*/  BSYNC B2 ;  /* 0x0000000000027941 */ /* 0x000fea0003800000 */
.L_x_41573:
        /* <DEDUP_REMOVED lines=16> */
.L_x_41579:
[----:B------:R-:W-:Y:S05]  /*37ec0*/  BSYNC B3 ;  /* 0x0000000000037941 */ /* 0x000fea0003800000 */
.L_x_41578:
        /* <DEDUP_REMOVED lines=43> */
.L_x_41577:
[----:B------:R-:W-:Y:S05]  /*38180*/  BSYNC B2 ;  /* 0x0000000000027941 */ /* 0x000fea0003800000 */
.L_x_41576:
        /* <DEDUP_REMOVED lines=9> */
.L_x_41572:
        /* <DEDUP_REMOVED lines=12> */
.L_x_41581:
[----:B------:R-:W-:-:S07]  /*382e0*/  IMAD.MOV.U32 R28, RZ, RZ, R30 ;  /* 0x000000ffff1c7224 */ /* 0x000fce00078e001e */
.L_x_41582:
[----:B------:R-:W-:Y:S05]  /*382f0*/  BSYNC B2 ;  /* 0x0000000000027941 */ /* 0x000fea0003800000 */
.L_x_41580:
        /* <DEDUP_REMOVED lines=16> */
.L_x_41586:
[----:B------:R-:W-:Y:S05]  /*38400*/  BSYNC B3 ;  /* 0x0000000000037941 */ /* 0x000fea0003800000 */
.L_x_41585:
        /* <DEDUP_REMOVED lines=44> */
.L_x_41584:
[----:B------:R-:W-:Y:S05]  /*386d0*/  BSYNC B2 ;  /* 0x0000000000027941 */ /* 0x000fea0003800000 */
.L_x_41583:
        /* <DEDUP_REMOVED lines=14> */
.L_x_41587:
        /* <DEDUP_REMOVED lines=12> */
.L_x_41590:
[----:B------:R-:W-:-:S07]  /*38880*/  MOV R28, R30 ;  /* 0x0000001e001c7202 */ /* 0x000fce0000000f00 */
.L_x_41591:
[----:B------:R-:W-:Y:S05]  /*38890*/  BSYNC B2 ;  /* 0x0000000000027941 */ /* 0x000fea0003800000 */
.L_x_41589:
        /* <DEDUP_REMOVED lines=16> */
.L_x_41595:
[----:B------:R-:W-:Y:S05]  /*389a0*/  BSYNC B3 ;  /* 0x0000000000037941 */ /* 0x000fea0003800000 */
.L_x_41594:
        /* <DEDUP_REMOVED lines=44> */
.L_x_41593:
[----:B------:R-:W-:Y:S05]  /*38c70*/  BSYNC B2 ;  /* 0x0000000000027941 */ /* 0x000fea0003800000 */
.L_x_41592:
        /* <DEDUP_REMOVED lines=9> */
.L_x_41588:
        /* <DEDUP_REMOVED lines=12> */
.L_x_41597:
[----:B------:R-:W-:-:S07]  /*38dd0*/  IMAD.MOV.U32 R28, RZ, RZ, R30 ;  /* 0x000000ffff1c7224 */ /* 0x000fce00078e001e */
.L_x_41598:
[----:B------:R-:W-:Y:S05]  /*38de0*/  BSYNC B2 ;  /* 0x0000000000027941 */ /* 0x000fea0003800000 */
.L_x_41596:
        /* <DEDUP_REMOVED lines=16> */
.L_x_41602:
[----:B------:R-:W-:Y:S05]  /*38ef0*/  BSYNC B3 ;  /* 0x0000000000037941 */ /* 0x000fea0003800000 */
.L_x_41601:
        /* <DEDUP_REMOVED lines=44> */
.L_x_41600:
[----:B------:R-:W-:Y:S05]  /*391c0*/  BSYNC B2 ;  /* 0x0000000000027941 */ /* 0x000fea0003800000 */
.L_x_41599:
        /* <DEDUP_REMOVED lines=14> */
.L_x_41603:
        /* <DEDUP_REMOVED lines=12> */
.L_x_41606:
[----:B------:R-:W-:-:S07]  /*39370*/  MOV R28, R30 ;  /* 0x0000001e001c7202 */ /* 0x000fce0000000f00 */
.L_x_41607:
[----:B------:R-:W-:Y:S05]  /*39380*/  BSYNC B2 ;  /* 0x0000000000027941 */ /* 0x000fea0003800000 */
.L_x_41605:
        /* <DEDUP_REMOVED lines=16> */
.L_x_41611:
[----:B------:R-:W-:Y:S05]  /*39490*/  BSYNC B3 ;  /* 0x0000000000037941 */ /* 0x000fea0003800000 */
.L_x_41610:
        /* <DEDUP_REMOVED lines=44> */
.L_x_41609:
[----:B------:R-:W-:Y:S05]  /*39760*/  BSYNC B2 ;  /* 0x0000000000027941 */ /* 0x000fea0003800000 */
.L_x_41608:
        /* <DEDUP_REMOVED lines=9> */
.L_x_41604:
        /* <DEDUP_REMOVED lines=12> */
.L_x_41613:
[----:B------:R-:W-:-:S07]  /*398c0*/  IMAD.MOV.U32 R28, RZ, RZ, R30 ;  /* 0x000000ffff1c7224 */ /* 0x000fce00078e001e */
.L_x_41614:
[----:B------:R-:W-:Y:S05]  /*398d0*/  BSYNC B2 ;  /* 0x0000000000027941 */ /* 0x000fea0003800000 */
.L_x_41612:
        /* <DEDUP_REMOVED lines=16> */
.L_x_41618:
[----:B------:R-:W-:Y:S05]  /*399e0*/  BSYNC B3 ;  /* 0x0000000000037941 */ /* 0x000fea0003800000 */
.L_x_41617:
        /* <DEDUP_REMOVED lines=44> */
.L_x_41616:
[----:B------:R-:W-:Y:S05]  /*39cb0*/  BSYNC B2 ;  /* 0x0000000000027941 */ /* 0x000fea0003800000 */
.L_x_41615:
        /* <DEDUP_REMOVED lines=14> */
.L_x_41619:
        /* <DEDUP_REMOVED lines=12> */
.L_x_41622:
[----:B------:R-:W-:-:S07]  /*39e60*/  MOV R28, R30 ;  /* 0x0000001e001c7202 */ /* 0x000fce0000000f00 */
.L_x_41623:
[----:B------:R-:W-:Y:S05]  /*39e70*/  BSYNC B2 ;  /* 0x0000000000027941 */ /* 0x000fea0003800000 */
.L_x_41621:
        /* <DEDUP_REMOVED lines=16> */
.L_x_41627:
[----:B------:R-:W-:Y:S05]  /*39f80*/  BSYNC B3 ;  /* 0x0000000000037941 */ /* 0x000fea0003800000 */
.L_x_41626:
        /* <DEDUP_REMOVED lines=44> */
.L_x_41625:
[----:B------:R-:W-:Y:S05]  /*3a250*/  BSYNC B2 ;  /* 0x0000000000027941 */ /* 0x000fea0003800000 */
.L_x_41624:
        /* <DEDUP_REMOVED lines=9> */
.L_x_41620:
        /* <DEDUP_REMOVED lines=12> */
.L_x_41629:
[----:B------:R-:W-:-:S07]  /*3a3b0*/  IMAD.MOV.U32 R28, RZ, RZ, R30 ;  /* 0x000000ffff1c7224 */ /* 0x000fce00078e001e */
.L_x_41630:
[----:B------:R-:W-:Y:S05]  /*3a3c0*/  BSYNC B2 ;  /* 0x0000000000027941 */ /* 0x000fea0003800000 */
.L_x_41628:
        /* <DEDUP_REMOVED lines=16> */
.L_x_41634:
[----:B------:R-:W-:Y:S05]  /*3a4d0*/  BSYNC B3 ;  /* 0x0000000000037941 */ /* 0x000fea0003800000 */
.L_x_41633:
        /* <DEDUP_REMOVED lines=44> */
.L_x_41632:
[----:B------:R-:W-:Y:S05]  /*3a7a0*/  BSYNC B2 ;  /* 0x0000000000027941 */ /* 0x000fea0003800000 */
.L_x_41631:
        /* <DEDUP_REMOVED lines=14> */
.L_x_41635:
        /* <DEDUP_REMOVED lines=12> */
.L_x_41638:
[----:B------:R-:W-:-:S07]  /*3a950*/  MOV R28, R30 ;  /* 0x0000001e001c7202 */ /* 0x000fce0000000f00 */
.L_x_41639:
[----:B------:R-:W-:Y:S05]  /*3a960*/  BSYNC B2 ;  /* 0x0000000000027941 */ /* 0x000fea0003800000 */
.L_x_41637:
        /* <DEDUP_REMOVED lines=16> */
.L_x_41643:
[----:B------:R-:W-:Y:S05]  /*3aa70*/  BSYNC B3 ;  /* 0x0000000000037941 */ /* 0x000fea0003800000 */
.L_x_41642:
        /* <DEDUP_REMOVED lines=44> */
.L_x_41641:
[----:B------:R-:W-:Y:S05]  /*3ad40*/  BSYNC B2 ;  /* 0x0000000000027941 */ /* 0x000fea0003800000 */
.L_x_41640:
        /* <DEDUP_REMOVED lines=9> */
.L_x_41636:
        /* <DEDUP_REMOVED lines=12> */
.L_x_41645:
[----:B------:R-:W-:-:S07]  /*3aea0*/  IMAD.MOV.U32 R28, RZ, RZ, R30 ;  /* 0x000000ffff1c7224 */ /* 0x000fce00078e001e */
.L_x_41646:
[----:B------:R-:W-:Y:S05]  /*3aeb0*/  BSYNC B2 ;  /* 0x0000000000027941 */ /* 0x000fea0003800000 */
.L_x_41644:
        /* <DEDUP_REMOVED lines=16> */
.L_x_41650:
[----:B------:R-:W-:Y:S05]  /*3afc0*/  BSYNC B3 ;  /* 0x0000000000037941 */ /* 0x000fea0003800000 */
.L_x_41649:
        /* <DEDUP_REMOVED lines=44> */
.L_x_41648:
[----:B------:R-:W-:Y:S05]  /*3b290*/  BSYNC B2 ;  /* 0x0000000000027941 */ /* 0x000fea0003800000 */
.L_x_41647:
        /* <DEDUP_REMOVED lines=12> */
.L_x_41651:
        /* <DEDUP_REMOVED lines=12> */
.L_x_41654:
[----:B------:R-:W-:-:S07]  /*3b420*/  MOV R28, R30 ;  /* 0x0000001e001c7202 */ /* 0x000fce0000000f00 */
.L_x_41655:
[----:B------:R-:W-:Y:S05]  /*3b430*/  BSYNC B2 ;  /* 0x0000000000027941 */ /* 0x000fea0003800000 */
.L_x_41653:
        /* <DEDUP_REMOVED lines=16> */
.L_x_41659:
[----:B------:R-:W-:Y:S05]  /*3b540*/  BSYNC B3 ;  /* 0x0000000000037941 */ /* 0x000fea0003800000 */
.L_x_41658:
        /* <DEDUP_REMOVED lines=44> */
.L_x_41657:
[----:B------:R-:W-:Y:S05]  /*3b810*/  BSYNC B2 ;  /* 0x0000000000027941 */ /* 0x000fea0003800000 */
.L_x_41656:
        /* <DEDUP_REMOVED lines=9> */
.L_x_41652:
        /* <DEDUP_REMOVED lines=12> */
.L_x_41661:
[----:B------:R-:W-:-:S07]  /*3b970*/  IMAD.MOV.U32 R28, RZ, RZ, R30 ;  /* 0x000000ffff1c7224 */ /* 0x000fce00078e001e */
.L_x_41662:
[----:B------:R-:W-:Y:S05]  /*3b980*/  BSYNC B2 ;  /* 0x0000000000027941 */ /* 0x000fea0003800000 */
.L_x_41660:
        /* <DEDUP_REMOVED lines=16> */
.L_x_41666:
[----:B------:R-:W-:Y:S05]  /*3ba90*/  BSYNC B3 ;  /* 0x0000000000037941 */ /* 0x000fea0003800000 */
.L_x_41665:
        /* <DEDUP_REMOVED lines=44> */
.L_x_41664:
[----:B------:R-:W-:Y:S05]  /*3bd60*/  BSYNC B2 ;  /* 0x0000000000027941 */ /* 0x000fea0003800000 */
.L_x_41663:
        /* <DEDUP_REMOVED lines=12> */
.L_x_41667:
        /* <DEDUP_REMOVED lines=12> */
.L_x_41670:
[----:B------:R-:W-:-:S07]  /*3bef0*/  MOV R28, R30 ;  /* 0x0000001e001c7202 */ /* 0x000fce0000000f00 */
.L_x_41671:
[----:B------:R-:W-:Y:S05]  /*3bf00*/  BSYNC B2 ;  /* 0x0000000000027941 */ /* 0x000fea0003800000 */
.L_x_41669:
        /* <DEDUP_REMOVED lines=16> */
.L_x_41675:
[----:B------:R-:W-:Y:S05]  /*3c010*/  BSYNC B3 ;  /* 0x0000000000037941 */ /* 0x000fea0003800000 */
.L_x_41674:
        /* <DEDUP_REMOVED lines=44> */
.L_x_41673:
[----:B------:R-:W-:Y:S05]  /*3c2e0*/  BSYNC B2 ;  /* 0x0000000000027941 */ /* 0x000fea0003800000 */
.L_x_41672:
        /* <DEDUP_REMOVED lines=9> */
.L_x_41668:
        /* <DEDUP_REMOVED lines=12> */
.L_x_41677:
[----:B------:R-:W-:-:S07]  /*3c440*/  IMAD.MOV.U32 R28, RZ, RZ, R30 ;  /* 0x000000ffff1c7224 */ /* 0x000fce00078e001e */
.L_x_41678:
[----:B------:R-:W-:Y:S05]  /*3c450*/  BSYNC B2 ;  /* 0x0000000000027941 */ /* 0x000fea0003800000 */
.L_x_41676:
        /* <DEDUP_REMOVED lines=16> */
.L_x_41682:
[----:B------:R-:W-:Y:S05]  /*3c560*/  BSYNC B3 ;  /* 0x0000000000037941 */ /* 0x000fea0003800000 */
.L_x_41681:
        /* <DEDUP_REMOVED lines=44> */
.L_x_41680:
[----:B------:R-:W-:Y:S05]  /*3c830*/  BSYNC B2 ;  /* 0x0000000000027941 */ /* 0x000fea0003800000 */
.L_x_41679:
        /* <DEDUP_REMOVED lines=12> */
.L_x_41683:
        /* <DEDUP_REMOVED lines=12> */
.L_x_41686:
[----:B------:R-:W-:-:S07]  /*3c9c0*/  MOV R136, R30 ;  /* 0x0000001e00887202 */ /* 0x000fce0000000f00 */
.L_x_41687:
[----:B------:R-:W-:Y:S05]  /*3c9d0*/  BSYNC B2 ;  /* 0x0000000000027941 */ /* 0x000fea0003800000 */
.L_x_41685:
        /* <DEDUP_REMOVED lines=16> */
.L_x_41691:
[----:B------:R-:W-:Y:S05]  /*3cae0*/  BSYNC B3 ;  /* 0x0000000000037941 */ /* 0x000fea0003800000 */
.L_x_41690:
        /* <DEDUP_REMOVED lines=44> */
.L_x_41689:
[----:B------:R-:W-:Y:S05]  /*3cdb0*/  BSYNC B2 ;  /* 0x0000000000027941 */ /* 0x000fea0003800000 */
.L_x_41688:
        /* <DEDUP_REMOVED lines=9> */
.L_x_41684:
        /* <DEDUP_REMOVED lines=51> */
.L_x_41563:
[----:B------:R-:W-:Y:S05]  /*3d180*/  BSYNC B1 ;  /* 0x0000000000017941 */ /* 0x000fea0003800000 */
.L_x_41562:
        /* <DEDUP_REMOVED lines=292> */
.L_x_41725:
        /* <DEDUP_REMOVED lines=17> */
[----:B------:R-:W0:Y:S04]  /*3e4e0*/  LDL R175, [R1+0x310] ;  /* 0x0003100001af7983 */ /* 0x000e280000100800 */
[----:B------:R-:W2:Y:S04]  /*3e4f0*/  LDL R174, [R1+0x300] ;  /* 0x0003000001ae7983 */ /* 0x000ea80000100800 */
[----:B------:R-:W2:Y:S01]  /*3e500*/  LDL R135, [R1+0x308] ;  /* 0x0003080001877983 */ /* 0x000ea20000100800 */
[----:B------:R-:W-:-:S03]  /*3e510*/  PLOP3.LUT P0, PT, PT, PT, UP0, 0x40, 0x0 ;  /* 0x000000000000781c */ /* 0x000fc60003f0e808 */
[----:B------:R1:W-:Y:S01]  /*3e520*/  STL [R1+0x330], R8 ;  /* 0x0003300801007387 */ /* 0x0003e20000100800 */
[----:B------:R-:W-:-:S03]  /*3e530*/  FSEL R250, R172, RZ, P0 ;  /* 0x000000ffacfa7208 */ /* 0x000fc60000000000 */
[----:B------:R3:W-:Y:S02]  /*3e540*/  STL [R1+0x32c], R7 ;  /* 0x00032c0701007387 */ /* 0x0007e40000100800 */
[--C-:B------:R-:W-:Y:S01]  /*3e550*/  FADD.FTZ R251, R52, -R250.reuse ;  /* 0x800000fa34fb7221 */ /* 0x100fe20000010000 */
[----:B------:R-:W-:Y:S01]  /*3e560*/  FADD.FTZ R252, R53, -R250 ;  /* 0x800000fa35fc7221 */ /* 0x000fe20000010000 */
[----:B------:R4:W-:Y:S02]  /*3e570*/  STL [R1+0x328], R6 ;  /* 0x0003280601007387 */ /* 0x0009e40000100800 */
[C---:B------:R-:W-:Y:S01]  /*3e580*/  FMUL.FTZ R251, R171.reuse, R251 ;  /* 0x000000fbabfb7220 */ /* 0x040fe20000410000 */
[----:B------:R-:W-:Y:S01]  /*3e590*/  FMUL.FTZ R252, R171, R252 ;  /* 0x000000fcabfc7220 */ /* 0x000fe20000410000 */
[----:B------:R4:W-:Y:S04]  /*3e5a0*/  STL [R1+0x324], R5 ;  /* 0x0003240501007387 */ /* 0x0009e80000100800 */
[----:B------:R4:W-:Y:S04]  /*3e5b0*/  STL [R1+0x320], R4 ;  /* 0x0003200401007387 */ /* 0x0009e80000100800 */
[----:B------:R4:W-:Y:S04]  /*3e5c0*/  STL [R1+0x31c], R3 ;  /* 0x00031c0301007387 */ /* 0x0009e80000100800 */
[----:B------:R4:W-:Y:S04]  /*3e5d0*/  STL [R1+0x318], R2 ;  /* 0x0003180201007387 */ /* 0x0009e80000100800 */
[----:B------:R4:W-:Y:S04]  /*3e5e0*/  STL [R1+0x314], R0 ;  /* 0x0003140001007387 */ /* 0x0009e80000100800 */
[----:B------:R-:W2:Y:S04]  /*3e5f0*/  LDL R134, [R1+0x2f4] ;  /* 0x0002f40001867983 */ /* 0x000ea80000100800 */
[----:B-1----:R-:W2:Y:S04]  /*3e600*/  LDL R8, [R1+0x2d8] ;  /* 0x0002d80001087983 */ /* 0x002ea80000100800 */
[----:B---3--:R-:W3:Y:S04]  /*3e610*/  LDL R7, [R1+0x2ec] ;  /* 0x0002ec0001077983 */ /* 0x008ee80000100800 */
[----:B----4-:R-:W4:Y:S04]  /*3e620*/  LDL R6, [R1+0x2bc] ;  /* 0x0002bc0001067983 */ /* 0x010f280000100800 */
[----:B------:R-:W4:Y:S04]  /*3e630*/  LDL R5, [R1+0x2d0] ;  /* 0x0002d00001057983 */ /* 0x000f280000100800 */
[----:B------:R-:W3:Y:S04]  /*3e640*/  LDL R4, [R1+0x2ac] ;  /* 0x0002ac0001047983 */ /* 0x000ee80000100800 */
[----:B------:R-:W3:Y:S04]  /*3e650*/  LDL R3, [R1+0x2b0] ;  /* 0x0002b00001037983 */ /* 0x000ee80000100800 */
[----:B------:R-:W3:Y:S04]  /*3e660*/  LDL R2, [R1+0x29c] ;  /* 0x00029c0001027983 */ /* 0x000ee80000100800 */
[----:B------:R-:W3:Y:S01]  /*3e670*/  LDL R0, [R1+0x2a0] ;  /* 0x0002a00001007983 */ /* 0x000ee20000100800 */
[----:B0-----:R-:W-:-:S03]  /*3e680*/  FFMA.FTZ R132, R175, R251, R176 ;  /* 0x000000fbaf847223 */ /* 0x001fc600000100b0 */
[----:B------:R-:W4:Y:S01]  /*3e690*/  LDL R175, [R1+0x2f8] ;  /* 0x0002f80001af7983 */ /* 0x000f220000100800 */
[----:B--2---:R-:W-:-:S03]  /*3e6a0*/  FFMA.FTZ R133, R135, R252, R174 ;  /* 0x000000fc87857223 */ /* 0x004fc600000100ae */
[----:B------:R-:W4:Y:S04]  /*3e6b0*/  LDL R174, [R1+0x2fc] ;  /* 0x0002fc0001ae7983 */ /* 0x000f280000100800 */
[----:B------:R-:W2:Y:S01]  /*3e6c0*/  LDL R135, [R1+0x2f0] ;  /* 0x0002f00001877983 */ /* 0x000ea20000100800 */
[--C-:B------:R-:W-:Y:S01]  /*3e6d0*/  FADD.FTZ R176, R54, -R250.reuse ;  /* 0x800000fa36b07221 */ /* 0x100fe20000010000 */
[--C-:B------:R-:W-:Y:S01]  /*3e6e0*/  FADD.FTZ R177, R55, -R250.reuse ;  /* 0x800000fa37b17221 */ /* 0x100fe20000010000 */
[--C-:B------:R-:W-:Y:S02]  /*3e6f0*/  FADD.FTZ R247, R56, -R250.reuse ;  /* 0x800000fa38f77221 */ /* 0x100fe40000010000 */
[C---:B------:R-:W-:Y:S01]  /*3e700*/  FMUL.FTZ R176, R171.reuse, R176 ;  /* 0x000000b0abb07220 */ /* 0x040fe20000410000 */
[----:B------:R-:W-:Y:S01]  /*3e710*/  FMUL.FTZ R177, R171, R177 ;  /* 0x000000b1abb17220 */ /* 0x000fe20000410000 */
[--C-:B------:R-:W-:Y:S01]  /*3e720*/  FADD.FTZ R248, R57, -R250.reuse ;  /* 0x800000fa39f87221 */ /* 0x100fe20000010000 */
[----:B------:R-:W-:Y:S01]  /*3e730*/  F2FP.F16.F32.PACK_AB R132, R133, R132 ;  /* 0x000000848584723e */ /* 0x000fe200000000ff */
[C---:B------:R-:W-:Y:S01]  /*3e740*/  FMUL.FTZ R247, R171.reuse, R247 ;  /* 0x000000f7abf77220 */ /* 0x040fe20000410000 */
[--C-:B------:R-:W-:Y:S01]  /*3e750*/  FADD.FTZ R249, R58, -R250.reuse ;  /* 0x800000fa3af97221 */ /* 0x100fe20000010000 */
[----:B------:R-:W-:Y:S01]  /*3e760*/  FMUL.FTZ R248, R171, R248 ;  /* 0x000000f8abf87220 */ /* 0x000fe20000410000 */
[----:B------:R-:W-:-:S02]  /*3e770*/  FADD.FTZ R250, R59, -R250 ;  /* 0x800000fa3bfa7221 */ /* 0x000fc40000010000 */
[C---:B------:R-:W-:Y:S02]  /*3e780*/  FMUL.FTZ R249, R171.reuse, R249 ;  /* 0x000000f9abf97220 */ /* 0x040fe40000410000 */
[----:B------:R-:W-:Y:S01]  /*3e790*/  FMUL.FTZ R250, R171, R250 ;  /* 0x000000faabfa7220 */ /* 0x000fe20000410000 */
[----:B----4-:R-:W-:Y:S01]  /*3e7a0*/  FFMA.FTZ R133, R174, R176, R175 ;  /* 0x000000b0ae857223 */ /* 0x010fe200000100af */
[----:B--2---:R-:W-:Y:S01]  /*3e7b0*/  FFMA.FTZ R134, R134, R177, R135 ;  /* 0x000000b186867223 */ /* 0x004fe20000010087 */
[----:B------:R-:W-:Y:S01]  /*3e7c0*/  FFMA.FTZ R135, R5, R248, R6 ;  /* 0x000000f805877223 */ /* 0x000fe20000010006 */
[----:B---3--:R-:W-:Y:S01]  /*3e7d0*/  FFMA.FTZ R174, R0, R250, R2 ;  /* 0x000000fa00ae7223 */ /* 0x008fe20000010002 */
[----:B------:R-:W2:Y:S02]  /*3e7e0*/  LDL R6, [R1+0x2e4] ;  /* 0x0002e40001067983 */ /* 0x000ea40000100800 */
[----:B------:R-:W-:Y:S01]  /*3e7f0*/  F2FP.F16.F32.PACK_AB R133, R134, R133 ;  /* 0x000000858685723e */ /* 0x000fe200000000ff */
[----:B------:R-:W-:Y:S01]  /*3e800*/  FFMA.FTZ R134, R7, R247, R8 ;  /* 0x000000f707867223 */ /* 0x000fe20000010008 */
[----:B------:R-:W3:Y:S04]  /*3e810*/  LDL R5, [R1+0x2c8] ;  /* 0x0002c80001057983 */ /* 0x000ee80000100800 */
[----:B------:R-:W-:Y:S01]  /*3e820*/  F2FP.F16.F32.PACK_AB R134, R135, R134 ;  /* 0x000000868786723e */ /* 0x000fe200000000ff */
[----:B------:R-:W-:Y:S01]  /*3e830*/  FFMA.FTZ R135, R3, R249, R4 ;  /* 0x000000f903877223 */ /* 0x000fe20000010004 */
[----:B------:R-:W4:Y:S04]  /*3e840*/  LDL R8, [R1+0x2e8] ;  /* 0x0002e80001087983 */ /* 0x000f280000100800 */
[----:B------:R-:W-:Y:S01]  /*3e850*/  F2FP.F16.F32.PACK_AB R135, R174, R135 ;  /* 0x00000087ae87723e */ /* 0x000fe200000000ff */
[----:B------:R-:W2:Y:S01]  /*3e860*/  LDL R7, [R1+0x2cc] ;  /* 0x0002cc0001077983 */ /* 0x000ea20000100800 */
[----:B------:R-:W0:Y:S03]  /*3e870*/  LDC.64 R174, c[0x0][0x2b8] ;  /* 0x0000ae00ffae7b82 */ /* 0x000e260000000a00 */
[----:B------:R-:W3:Y:S04]  /*3e880*/  LDL R4, [R1+0x2c4] ;  /* 0x0002c40001047983 */ /* 0x000ee80000100800 */
[----:B------:R-:W3:Y:S04]  /*3e890*/  LDL R3, [R1+0x2dc] ;  /* 0x0002dc0001037983 */ /* 0x000ee80000100800 */
[----:B------:R-:W4:Y:S04]  /*3e8a0*/  LDL R2, [R1+0x2c0] ;  /* 0x0002c00001027983 */ /* 0x000f280000100800 */
[----:B------:R-:W4:Y:S01]  /*3e8b0*/  LDL R0, [R1+0x2b4] ;  /* 0x0002b40001007983 */ /* 0x000f220000100800 */
[----:B0-----:R-:W-:-:S05]  /*3e8c0*/  IMAD.WIDE.U32 R174, R31, 0x10, R174 ;  /* 0x000000101fae7825 */ /* 0x001fca00078e00ae */
[----:B------:R0:W-:Y:S04]  /*3e8d0*/  STG.E.128 desc[UR4][R174.64], R132 ;  /* 0x00000084ae007986 */ /* 0x0001e8000c101d04 */
[----:B0-----:R-:W4:Y:S01]  /*3e8e0*/  LDL R132, [R1+0x304] ;  /* 0x0003040001847983 */ /* 0x001f220000100800 */
[----:B------:R-:W0:Y:S03]  /*3e8f0*/  LDC.64 R174, c[0x0][0x2c0] ;  /* 0x0000b000ffae7b82 */ /* 0x000e260000000a00 */
[----:B------:R-:W4:Y:S04]  /*3e900*/  LDL R133, [R1+0x2e0] ;  /* 0x0002e00001857983 */ /* 0x000f280000100800 */
[----:B------:R-:W4:Y:S04]  /*3e910*/  LDL R134, [R1+0x2d4] ;  /* 0x0002d40001867983 */ /* 0x000f280000100800 */
[----:B------:R-:W4:Y:S01]  /*3e920*/  LDL R135, [R1+0x2a8] ;  /* 0x0002a80001877983 */ /* 0x000f220000100800 */
[----:B--2---:R-:W-:Y:S01]  /*3e930*/  FFMA.FTZ R252, R6, R252, R7 ;  /* 0x000000fc06fc7223 */ /* 0x004fe20000010007 */
[----:B---3--:R-:W-:Y:S01]  /*3e940*/  FFMA.FTZ R177, R3, R177, R4 ;  /* 0x000000b103b17223 */ /* 0x008fe20000010004 */
[----:B----4-:R-:W-:-:S02]  /*3e950*/  FFMA.FTZ R132, R132, R251, R8 ;  /* 0x000000fb84847223 */ /* 0x010fc40000010008 */
[----:B------:R1:W5:Y:S04]  /*3e960*/  LDL.LU R8, [R1+0x330] ;  /* 0x0003300001087983 */ /* 0x0003680000300800 */
[----:B------:R-:W2:Y:S01]  /*3e970*/  LDL R251, [R1+0x298] ;  /* 0x0002980001fb7983 */ /* 0x000ea20000100800 */
[----:B------:R-:W-:Y:S01]  /*3e980*/  F2FP.F16.F32.PACK_AB R132, R252, R132 ;  /* 0x00000084fc84723e */ /* 0x000fe200000000ff */
[----:B------:R-:W-:Y:S02]  /*3e990*/  FFMA.FTZ R133, R133, R176, R5 ;  /* 0x000000b085857223 */ /* 0x000fe40000010005 */
[----:B------:R1:W5:Y:S04]  /*3e9a0*/  LDL.LU R7, [R1+0x32c] ;  /* 0x00032c0001077983 */ /* 0x0003680000300800 */
[----:B------:R1:W5:Y:S04]  /*3e9b0*/  LDL.LU R6, [R1+0x328] ;  /* 0x0003280001067983 */ /* 0x0003680000300800 */
[----:B------:R-:W2:Y:S01]  /*3e9c0*/  LDL R252, [R1+0x294] ;  /* 0x0002940001fc7983 */ /* 0x000ea20000100800 */
[----:B------:R-:W-:-:S03]  /*3e9d0*/  FFMA.FTZ R134, R134, R247, R2 ;  /* 0x000000f786867223 */ /* 0x000fc60000010002 */
[----:B------:R1:W5:Y:S04]  /*3e9e0*/  LDL.LU R5, [R1+0x324] ;  /* 0x0003240001057983 */ /* 0x0003680000300800 */
[----:B------:R-:W3:Y:S04]  /*3e9f0*/  LDL R176, [R1+0x2a4] ;  /* 0x0002a40001b07983 */ /* 0x000ee80000100800 */
[----:B------:R1:W5:Y:S04]  /*3ea00*/  LDL.LU R4, [R1+0x320] ;  /* 0x0003200001047983 */ /* 0x0003680000300800 */
[----:B------:R1:W5:Y:S04]  /*3ea10*/  LDL.LU R3, [R1+0x31c] ;  /* 0x00031c0001037983 */ /* 0x0003680000300800 */
[----:B------:R1:W5:Y:S04]  /*3ea20*/  LDL.LU R2, [R1+0x318] ;  /* 0x0003180001027983 */ /* 0x0003680000300800 */
[----:B------:R-:W4:Y:S01]  /*3ea30*/  LDL R247, [R1+0x2b8] ;  /* 0x0002b80001f77983 */ /* 0x000f220000100800 */
[----:B------:R-:W-:Y:S01]  /*3ea40*/  F2FP.F16.F32.PACK_AB R133, R177, R133 ;  /* 0x00000085b185723e */ /* 0x000fe200000000ff */
[----:B0-----:R-:W-:-:S04]  /*3ea50*/  IMAD.WIDE.U32 R174, R31, 0x10, R174 ;  /* 0x000000101fae7825 */ /* 0x001fc800078e00ae */
[----:B----4-:R-:W-:Y:S02]  /*3ea60*/  FFMA.FTZ R248, R247, R248, R0 ;  /* 0x000000f8f7f87223 */ /* 0x010fe40000010000 */
[----:B------:R1:W5:Y:S01]  /*3ea70*/  LDL.LU R0, [R1+0x314] ;  /* 0x0003140001007983 */ /* 0x0003620000300800 */
[----:B---3--:R-:W-:Y:S01]  /*3ea80*/  FFMA.FTZ R135, R135, R249, R176 ;  /* 0x000000f987877223 */ /* 0x008fe200000100b0 */
[----:B--2---:R-:W-:Y:S01]  /*3ea90*/  FFMA.FTZ R250, R251, R250, R252 ;  /* 0x000000fafbfa7223 */ /* 0x004fe200000100fc */
[----:B------:R-:W-:-:S04]  /*3eaa0*/  F2FP.F16.F32.PACK_AB R134, R248, R134 ;  /* 0x00000086f886723e */ /* 0x000fc800000000ff */
[----:B------:R-:W-:-:S05]  /*3eab0*/  F2FP.F16.F32.PACK_AB R135, R250, R135 ;  /* 0x00000087fa87723e */ /* 0x000fca00000000ff */
[----:B------:R1:W-:Y:S01]  /*3eac0*/  STG.E.128 desc[UR4][R174.64], R132 ;  /* 0x00000084ae007986 */ /* 0x0003e2000c101d04 */
[----:B------:R-:W-:-:S07]  /*3ead0*/  VIADD R31, R31, 0x20 ;  /* 0x000000201f1f7836 */ /* 0x000fce0000000000 */
.L_x_41694:
[----:B------:R-:W-:Y:S05]  /*3eae0*/  BSYNC B1 ;  /* 0x0000000000017941 */ /* 0x000fea0003800000 */
.L_x_41693:
[----:B-----5:R-:W-:Y:S01]  /*3eaf0*/  LOP3.LUT P0, RZ, R4, 0x4000, RZ, 0xc0, !PT ;  /* 0x0000400004ff7812 */ /* 0x020fe2000780c0ff */
[----:B------:R-:W-:-:S12]  /*3eb00*/  BSSY B1, `(.L_x_41695) ;  /* 0x0000063000017945 */ /* 0x000fd80003800000 */
[----:B------:R-:W-:Y:S05]  /*3eb10*/  @!P0 BRA `(.L_x_41696) ;  /* 0x0000000400848947 */ /* 0x000fea0003800000 */
[----:B-1----:R-:W2:Y:S04]  /*3eb20*/  LDL R135, [R1+0x28c] ;  /* 0x00028c0001877983 */ /* 0x002ea80000100800 */
[----:B0-----:R-:W2:Y:S04]  /*3eb30*/  LDL R132, [R1+0x290] ;  /* 0x0002900001847983 */ /* 0x001ea80000100800 */
[----:B------:R-:W3:Y:S04]  /*3eb40*/  LDL R134, [R1+0x280] ;  /* 0x0002800001867983 */ /* 0x000ee80000100800 */
[----:B------:R-:W3:Y:S01]  /*3eb50*/  LDL R133, [R1+0x284] ;  /* 0x0002840001857983 */ /* 0x000ee20000100800 */
        /* <DEDUP_REMOVED lines=14> */
[----:B------:R-:W3:Y:S04]  /*3ec40*/  LDL R175, [R1+0x270] ;  /* 0x0002700001af7983 */ /* 0x000ee80000100800 */
[----:B------:R-:W3:Y:S04]  /*3ec50*/  LDL R174, [R1+0x27c] ;  /* 0x00027c0001ae7983 */ /* 0x000ee80000100800 */
[----:B0-----:R-:W3:Y:S04]  /*3ec60*/  LDL R8, [R1+0x24c] ;  /* 0x00024c0001087983 */ /* 0x001ee80000100800 */
[----:B-1----:R-:W3:Y:S04]  /*3ec70*/  LDL R7, [R1+0x250] ;  /* 0x0002500001077983 */ /* 0x002ee80000100800 */
[----:B----4-:R-:W4:Y:S04]  /*3ec80*/  LDL R6, [R1+0x23c] ;  /* 0x00023c0001067983 */ /* 0x010f280000100800 */
        /* <DEDUP_REMOVED lines=22> */
[----:B------:R-:W-:-:S03]  /*3edf0*/  FFMA.FTZ R133, R174, R176, R175 ;  /* 0x000000b0ae857223 */ /* 0x000fc600000100af */
[----:B----4-:R-:W-:Y:S02]  /*3ee00*/  FFMA.FTZ R174, R0, R250, R2 ;  /* 0x000000fa00ae7223 */ /* 0x010fe40000010002 */
[----:B------:R-:W3:Y:S04]  /*3ee10*/  LDL R2, [R1+0x244] ;  /* 0x0002440001027983 */ /* 0x000ee80000100800 */
[----:B------:R-:W4:Y:S01]  /*3ee20*/  LDL R0, [R1+0x234] ;  /* 0x0002340001007983 */ /* 0x000f220000100800 */
[----:B--2---:R-:W-:Y:S01]  /*3ee30*/  FFMA.FTZ R134, R134, R177, R135 ;  /* 0x000000b186867223 */ /* 0x004fe20000010087 */
[----:B------:R-:W-:Y:S02]  /*3ee40*/  FFMA.FTZ R135, R5, R248, R6 ;  /* 0x000000f805877223 */ /* 0x000fe40000010006 */
        /* <DEDUP_REMOVED lines=11> */
[----:B------:R-:W3:Y:S01]  /*3ef00*/  LDL R3, [R1+0x260] ;  /* 0x0002600001037983 */ /* 0x000ee20000100800 */
        /* <DEDUP_REMOVED lines=11> */
[----:B------:R-:W3:Y:S01]  /*3efc0*/  LDL R251, [R1+0x218] ;  /* 0x0002180001fb7983 */ /* 0x000ee20000100800 */
[----:B------:R-:W-:Y:S01]  /*3efd0*/  F2FP.F16.F32.PACK_AB R132, R252, R132 ;  /* 0x00000084fc84723e */ /* 0x000fe200000000ff */
[----:B------:R-:W-:Y:S02]  /*3efe0*/  FFMA.FTZ R133, R133, R176, R5 ;  /* 0x000000b085857223 */ /* 0x000fe40000010005 */
[----:B------:R2:W5:Y:S04]  /*3eff0*/  LDL.LU R7, [R1+0x32c] ;  /* 0x00032c0001077983 */ /* 0x0005680000300800 */
[----:B------:R2:W5:Y:S04]  /*3f000*/  LDL.LU R6, [R1+0x328] ;  /* 0x0003280001067983 */ /* 0x0005680000300800 */
[----:B------:R-:W3:Y:S01]  /*3f010*/  LDL R252, [R1+0x214] ;  /* 0x0002140001fc7983 */ /* 0x000ee20000100800 */
[----:B------:R-:W-:-:S03]  /*3f020*/  FFMA.FTZ R134, R134, R247, R2 ;  /* 0x000000f786867223 */ /* 0x000fc60000010002 */
[----:B------:R2:W5:Y:S04]  /*3f030*/  LDL.LU R5, [R1+0x324] ;  /* 0x0003240001057983 */ /* 0x0005680000300800 */
[----:B------:R-:W4:Y:S04]  /*3f040*/  LDL R176, [R1+0x224] ;  /* 0x0002240001b07983 */ /* 0x000f280000100800 */
[----:B------:R2:W5:Y:S04]  /*3f050*/  LDL.LU R4, [R1+0x320] ;  /* 0x0003200001047983 */ /* 0x0005680000300800 */
[----:B------:R2:W5:Y:S04]  /*3f060*/  LDL.LU R3, [R1+0x31c] ;  /* 0x00031c0001037983 */ /* 0x0005680000300800 */
[----:B------:R2:W5:Y:S04]  /*3f070*/  LDL.LU R2, [R1+0x318] ;  /* 0x0003180001027983 */ /* 0x0005680000300800 */
[----:B------:R-:W2:Y:S01]  /*3f080*/  LDL R247, [R1+0x238] ;  /* 0x0002380001f77983 */ /* 0x000ea20000100800 */
[----:B------:R-:W-:Y:S01]  /*3f090*/  F2FP.F16.F32.PACK_AB R133, R177, R133 ;  /* 0x00000085b185723e */ /* 0x000fe200000000ff */
[C---:B0-----:R-:W-:Y:S01]  /*3f0a0*/  IMAD.WIDE.U32 R174, R31.reuse, 0x10, R174 ;  /* 0x000000101fae7825 */ /* 0x041fe200078e00ae */
[----:B------:R-:W-:-:S03]  /*3f0b0*/  IADD3 R31, R31, 0x20, RZ ;  /* 0x000000201f1f7810 */ /* 0x000fc60007ffe0ff */
[----:B--2---:R-:W-:Y:S02]  /*3f0c0*/  FFMA.FTZ R248, R247, R248, R0 ;  /* 0x000000f8f7f87223 */ /* 0x004fe40000010000 */
[----:B------:R2:W5:Y:S01]  /*3f0d0*/  LDL.LU R0, [R1+0x314] ;  /* 0x0003140001007983 */ /* 0x0005620000300800 */
[----:B----4-:R-:W-:Y:S01]  /*3f0e0*/  FFMA.FTZ R135, R135, R249, R176 ;  /* 0x000000f987877223 */ /* 0x010fe200000100b0 */
[----:B---3--:R-:W-:Y:S01]  /*3f0f0*/  FFMA.FTZ R250, R251, R250, R252 ;  /* 0x000000fafbfa7223 */ /* 0x008fe200000100fc */
[----:B------:R-:W-:-:S04]  /*3f100*/  F2FP.F16.F32.PACK_AB R134, R248, R134 ;  /* 0x00000086f886723e */ /* 0x000fc800000000ff */
[----:B------:R-:W-:-:S05]  /*3f110*/  F2FP.F16.F32.PACK_AB R135, R250, R135 ;  /* 0x00000087fa87723e */ /* 0x000fca00000000ff */
[----:B------:R2:W-:Y:S02]  /*3f120*/  STG.E.128 desc[UR4][R174.64], R132 ;  /* 0x00000084ae007986 */ /* 0x0005e4000c101d04 */
.L_x_41696:
[----:B------:R-:W-:Y:S05]  /*3f130*/  BSYNC B1 ;  /* 0x0000000000017941 */ /* 0x000fea0003800000 */
.L_x_41695:
[----:B-----5:R-:W-:Y:S01]  /*3f140*/  LOP3.LUT P0, RZ, R4, 0x2000, RZ, 0xc0, !PT ;  /* 0x0000200004ff7812 */ /* 0x020fe2000780c0ff */
[----:B------:R-:W-:-:S12]  /*3f150*/  BSSY B1, `(.L_x_41697) ;  /* 0x0000063000017945 */ /* 0x000fd80003800000 */
[----:B------:R-:W-:Y:S05]  /*3f160*/  @!P0 BRA `(.L_x_41698) ;  /* 0x0000000400848947 */ /* 0x000fea0003800000 */
[----:B-12---:R-:W2:Y:S04]  /*3f170*/  LDL R135, [R1+0x20c] ;  /* 0x00020c0001877983 */ /* 0x006ea80000100800 */
        /* <DEDUP_REMOVED lines=81> */
[----:B------:R-:W4:Y:S04]  /*3f690*/  LDL R176, [R1+0x1a4] ;  /* 0x0001a40001b07983 */ /* 0x000f280000100800 */
[----:B------:R3:W5:Y:S04]  /*3f6a0*/  LDL.LU R4, [R1+0x320] ;  /* 0x0003200001047983 */ /* 0x0007680000300800 */
[----:B------:R3:W5:Y:S04]  /*3f6b0*/  LDL.LU R3, [R1+0x31c] ;  /* 0x00031c0001037983 */ /* 0x0007680000300800 */
[----:B------:R3:W5:Y:S04]  /*3f6c0*/  LDL.LU R2, [R1+0x318] ;  /* 0x0003180001027983 */ /* 0x0007680000300800 */
[----:B------:R-:W3:Y:S01]  /*3f6d0*/  LDL R247, [R1+0x1b8] ;  /* 0x0001b80001f77983 */ /* 0x000ee20000100800 */
[----:B------:R-:W-:Y:S01]  /*3f6e0*/  F2FP.F16.F32.PACK_AB R133, R177, R133 ;  /* 0x00000085b185723e */ /* 0x000fe200000000ff */
[----:B0-----:R-:W-:-:S04]  /*3f6f0*/  IMAD.WIDE.U32 R174, R31, 0x10, R174 ;  /* 0x000000101fae7825 */ /* 0x001fc800078e00ae */
[----:B---3--:R-:W-:Y:S02]  /*3f700*/  FFMA.FTZ R248, R247, R248, R0 ;  /* 0x000000f8f7f87223 */ /* 0x008fe40000010000 */
[----:B------:R3:W5:Y:S01]  /*3f710*/  LDL.LU R0, [R1+0x314] ;  /* 0x0003140001007983 */ /* 0x0007620000300800 */
[----:B----4-:R-:W-:Y:S01]  /*3f720*/  FFMA.FTZ R135, R135, R249, R176 ;  /* 0x000000f987877223 */ /* 0x010fe200000100b0 */
[----:B--2---:R-:W-:Y:S01]  /*3f730*/  FFMA.FTZ R250, R251, R250, R252 ;  /* 0x000000fafbfa7223 */ /* 0x004fe200000100fc */
[----:B------:R-:W-:-:S04]  /*3f740*/  F2FP.F16.F32.PACK_AB R134, R248, R134 ;  /* 0x00000086f886723e */ /* 0x000fc800000000ff */
[----:B------:R-:W-:-:S05]  /*3f750*/  F2FP.F16.F32.PACK_AB R135, R250, R135 ;  /* 0x00000087fa87723e */ /* 0x000fca00000000ff */
[----:B------:R3:W-:Y:S01]  /*3f760*/  STG.E.128 desc[UR4][R174.64], R132 ;  /* 0x00000084ae007986 */ /* 0x0007e2000c101d04 */
[----:B------:R-:W-:-:S07]  /*3f770*/  VIADD R31, R31, 0x20 ;  /* 0x000000201f1f7836 */ /* 0x000fce0000000000 */
.L_x_41698:
[----:B------:R-:W-:Y:S05]  /*3f780*/  BSYNC B1 ;  /* 0x0000000000017941 */ /* 0x000fea0003800000 */
.L_x_41697:
[----:B-----5:R-:W-:Y:S01]  /*3f790*/  LOP3.LUT P0, RZ, R4, 0x1000, RZ, 0xc0, !PT ;  /* 0x0000100004ff7812 */ /* 0x020fe2000780c0ff */
[----:B------:R-:W-:-:S12]  /*3f7a0*/  BSSY B1, `(.L_x_41699) ;  /* 0x0000063000017945 */ /* 0x000fd80003800000 */
[----:B------:R-:W-:Y:S05]  /*3f7b0*/  @!P0 BRA `(.L_x_41700) ;  /* 0x0000000400848947 */ /* 0x000fea0003800000 */
[----:B-123--:R-:W2:Y:S04]  /*3f7c0*/  LDL R135, [R1+0x18c] ;  /* 0x00018c0001877983 */ /* 0x00eea80000100800 */
        /* <DEDUP_REMOVED lines=87> */
[C---:B0-----:R-:W-:Y:S01]  /*3fd40*/  IMAD.WIDE.U32 R174, R31.reuse, 0x10, R174 ;  /* 0x000000101fae7825 */ /* 0x041fe200078e00ae */
[----:B------:R-:W-:-:S03]  /*3fd50*/  IADD3 R31, R31, 0x20, RZ ;  /* 0x000000201f1f7810 */ /* 0x000fc60007ffe0ff */
[----:B----4-:R-:W-:Y:S02]  /*3fd60*/  FFMA.FTZ R248, R247, R248, R0 ;  /* 0x000000f8f7f87223 */ /* 0x010fe40000010000 */
[----:B------:R4:W5:Y:S01]  /*3fd70*/  LDL.LU R0, [R1+0x314] ;  /* 0x0003140001007983 */ /* 0x0009620000300800 */
[----:B---3--:R-:W-:Y:S01]  /*3fd80*/  FFMA.FTZ R135, R135, R249, R176 ;  /* 0x000000f987877223 */ /* 0x008fe200000100b0 */
[----:B--2---:R-:W-:Y:S01]  /*3fd90*/  FFMA.FTZ R250, R251, R250, R252 ;  /* 0x000000fafbfa7223 */ /* 0x004fe200000100fc */
[----:B------:R-:W-:-:S04]  /*3fda0*/  F2FP.F16.F32.PACK_AB R134, R248, R134 ;  /* 0x00000086f886723e */ /* 0x000fc800000000ff */
[----:B------:R-:W-:-:S05]  /*3fdb0*/  F2FP.F16.F32.PACK_AB R135, R250, R135 ;  /* 0x00000087fa87723e */ /* 0x000fca00000000ff */
[----:B------:R4:W-:Y:S02]  /*3fdc0*/  STG.E.128 desc[UR4][R174.64], R132 ;  /* 0x00000084ae007986 */ /* 0x0009e4000c101d04 */
.L_x_41700:
[----:B------:R-:W-:Y:S05]  /*3fdd0*/  BSYNC B1 ;  /* 0x0000000000017941 */ /* 0x000fea0003800000 */
.L_x_41699:
[----:B-----5:R-:W-:Y:S01]  /*3fde0*/  LOP3.LUT P0, RZ, R4, 0x800, RZ, 0xc0, !PT ;  /* 0x0000080004ff7812 */ /* 0x020fe2000780c0ff */
[----:B------:R-:W-:-:S12]  /*3fdf0*/  BSSY B1, `(.L_x_41701) ;  /* 0x0000063000017945 */ /* 0x000fd80003800000 */
[----:B------:R-:W-:Y:S05]  /*3fe00*/  @!P0 BRA `(.L_x_41702) ;  /* 0x0000000400848947 */ /* 0x000fea0003800000 */
[----:B-1234-:R-:W2:Y:S04]  /*3fe10*/  LDL R135, [R1+0x10c] ;  /* 0x00010c0001877983 */ /* 0x01eea80000100800 */
        /* <DEDUP_REMOVED lines=96> */
.L_x_41702:
[----:B------:R-:W-:Y:S05]  /*40420*/  BSYNC B1 ;  /* 0x0000000000017941 */ /* 0x000fea0003800000 */
.L_x_41701:
        /* <DEDUP_REMOVED lines=100> */
.L_x_41704:
[----:B------:R-:W-:Y:S05]  /*40a70*/  BSYNC B1 ;  /* 0x0000000000017941 */ /* 0x000fea0003800000 */
.L_x_41703:
[----:B-----5:R-:W-:Y:S01]  /*40a80*/  LOP3.LUT P0, RZ, R4, 0x200, RZ, 0xc0, !PT ;  /* 0x0000020004ff7812 */ /* 0x020fe2000780c0ff */
[----:B------:R-:W-:-:S12]  /*40a90*/  BSSY B1, `(.L_x_41705) ;  /* 0x0000038000017945 */ /* 0x000fd80003800000 */
[----:B------:R-:W-:Y:S05]  /*40aa0*/  @!P0 BRA `(.L_x_41706) ;  /* 0x0000000000d88947 */ /* 0x000fea0003800000 */
[----:B-1234-:R-:W2:Y:S04]  /*40ab0*/  LDL R134, [R1+0xc] ;  /* 0x00000c0001867983 */ /* 0x01eea80000100800 */
[----:B0-----:R-:W2:Y:S04]  /*40ac0*/  LDL R132, [R1+0x10] ;  /* 0x0000100001847983 */ /* 0x001ea80000100800 */
[----:B------:R-:W3:Y:S01]  /*40ad0*/  LDL R133, [R1] ;  /* 0x0000000001857983 */ /* 0x000ee20000100800 */
[----:B------:R-:W-:-:S04]  /*40ae0*/  PLOP3.LUT P0, PT, PT, PT, UP0, 0x40, 0x0 ;  /* 0x000000000000781c */ /* 0x000fc80003f0e808 */
[----:B------:R-:W-:-:S05]  /*40af0*/  FSEL R250, R172, RZ, P0 ;  /* 0x000000ffacfa7208 */ /* 0x000fca0000000000 */
        /* <DEDUP_REMOVED lines=8> */
[--C-:B------:R-:W-:Y:S01]  /*40b80*/  FADD.FTZ R247, R104, -R250.reuse ;  /* 0x800000fa68f77221 */ /* 0x100fe20000010000 */
[--C-:B------:R-:W-:Y:S01]  /*40b90*/  FADD.FTZ R248, R105, -R250.reuse ;  /* 0x800000fa69f87221 */ /* 0x100fe20000010000 */
[--C-:B------:R-:W-:Y:S01]  /*40ba0*/  FADD.FTZ R249, R106, -R250.reuse ;  /* 0x800000fa6af97221 */ /* 0x100fe20000010000 */
[----:B------:R-:W-:Y:S01]  /*40bb0*/  FADD.FTZ R250, R107, -R250 ;  /* 0x800000fa6bfa7221 */ /* 0x000fe20000010000 */
[C---:B------:R-:W-:Y:S01]  /*40bc0*/  FMUL.FTZ R247, R171.reuse, R247 ;  /* 0x000000f7abf77220 */ /* 0x040fe20000410000 */
[C---:B------:R-:W-:Y:S01]  /*40bd0*/  FMUL.FTZ R248, R171.reuse, R248 ;  /* 0x000000f8abf87220 */ /* 0x040fe20000410000 */
[C---:B------:R-:W-:Y:S01]  /*40be0*/  FMUL.FTZ R249, R171.reuse, R249 ;  /* 0x000000f9abf97220 */ /* 0x040fe20000410000 */
[----:B------:R-:W-:-:S02]  /*40bf0*/  FMUL.FTZ R250, R171, R250 ;  /* 0x000000faabfa7220 */ /* 0x000fc40000410000 */
[----:B------:R-:W-:Y:S02]  /*40c00*/  FFMA.FTZ R135, R231, R248, R230 ;  /* 0x000000f8e7877223 */ /* 0x000fe400000100e6 */
[----:B------:R-:W-:Y:S01]  /*40c10*/  FFMA.FTZ R174, R223, R250, R222 ;  /* 0x000000fadfae7223 */ /* 0x000fe200000100de */
[----:B--2---:R-:W-:Y:S01]  /*40c20*/  FFMA.FTZ R132, R132, R251, R134 ;  /* 0x000000fb84847223 */ /* 0x004fe20000010086 */
[----:B------:R-:W-:Y:S01]  /*40c30*/  FFMA.FTZ R134, R239, R177, R238 ;  /* 0x000000b1ef867223 */ /* 0x000fe200000100ee */
[----:B---3--:R-:W-:-:S05]  /*40c40*/  FFMA.FTZ R133, R133, R252, R246 ;  /* 0x000000fc85857223 */ /* 0x008fca00000100f6 */
[----:B------:R-:W-:Y:S01]  /*40c50*/  F2FP.F16.F32.PACK_AB R132, R133, R132 ;  /* 0x000000848584723e */ /* 0x000fe200000000ff */
[----:B------:R-:W-:-:S05]  /*40c60*/  FFMA.FTZ R133, R243, R176, R242 ;  /* 0x000000b0f3857223 */ /* 0x000fca00000100f2 */
[----:B------:R-:W-:Y:S01]  /*40c70*/  F2FP.F16.F32.PACK_AB R133, R134, R133 ;  /* 0x000000858685723e */ /* 0x000fe200000000ff */
[----:B------:R-:W-:-:S05]  /*40c80*/  FFMA.FTZ R134, R235, R247, R234 ;  /* 0x000000f7eb867223 */ /* 0x000fca00000100ea */
[----:B------:R-:W-:Y:S01]  /*40c90*/  F2FP.F16.F32.PACK_AB R134, R135, R134 ;  /* 0x000000868786723e */ /* 0x000fe200000000ff */
[----:B------:R-:W-:-:S05]  /*40ca0*/  FFMA.FTZ R135, R227, R249, R226 ;  /* 0x000000f9e3877223 */ /* 0x000fca00000100e2 */
[----:B------:R-:W-:Y:S02]  /*40cb0*/  F2FP.F16.F32.PACK_AB R135, R174, R135 ;  /* 0x00000087ae87723e */ /* 0x000fe400000000ff */
[----:B------:R-:W0:Y:S02]  /*40cc0*/  LDC.64 R174, c[0x0][0x2b8] ;  /* 0x0000ae00ffae7b82 */ /* 0x000e240000000a00 */
[----:B0-----:R-:W-:-:S05]  /*40cd0*/  IMAD.WIDE.U32 R174, R31, 0x10, R174 ;  /* 0x000000101fae7825 */ /* 0x001fca00078e00ae */
[----:B------:R0:W-:Y:S04]  /*40ce0*/  STG.E.128 desc[UR4][R174.64], R132 ;  /* 0x00000084ae007986 */ /* 0x0001e8000c101d04 */
[----:B0-----:R-:W2:Y:S01]  /*40cf0*/  LDL R134, [R1+0x4] ;  /* 0x0000040001867983 */ /* 0x001ea20000100800 */
[----:B------:R-:W0:Y:S03]  /*40d00*/  LDC.64 R174, c[0x0][0x2c0] ;  /* 0x0000b000ffae7b82 */ /* 0x000e260000000a00 */
[----:B------:R-:W2:Y:S01]  /*40d10*/  LDL R135, [R1+0x8] ;  /* 0x0000080001877983 */ /* 0x000ea20000100800 */
[----:B------:R-:W-:Y:S01]  /*40d20*/  FFMA.FTZ R252, R245, R252, R244 ;  /* 0x000000fcf5fc7223 */ /* 0x000fe200000100f4 */
[----:B------:R-:W-:Y:S01]  /*40d30*/  FFMA.FTZ R133, R241, R176, R240 ;  /* 0x000000b0f1857223 */ /* 0x000fe200000100f0 */
[----:B------:R-:W-:Y:S01]  /*40d40*/  FFMA.FTZ R177, R237, R177, R236 ;  /* 0x000000b1edb17223 */ /* 0x000fe200000100ec */
[----:B------:R-:W-:Y:S01]  /*40d50*/  FFMA.FTZ R248, R229, R248, R228 ;  /* 0x000000f8e5f87223 */ /* 0x000fe200000100e4 */
[----:B------:R-:W-:-:S03]  /*40d60*/  FFMA.FTZ R250, R221, R250, R220 ;  /* 0x000000faddfa7223 */ /* 0x000fc600000100dc */
[----:B------:R-:W-:Y:S01]  /*40d70*/  F2FP.F16.F32.PACK_AB R133, R177, R133 ;  /* 0x00000085b185723e */ /* 0x000fe200000000ff */
[----:B0-----:R-:W-:-:S04]  /*40d80*/  IMAD.WIDE.U32 R174, R31, 0x10, R174 ;  /* 0x000000101fae7825 */ /* 0x001fc800078e00ae */
[----:B------:R-:W-:Y:S02]  /*40d90*/  VIADD R31, R31, 0x20 ;  /* 0x000000201f1f7836 */ /* 0x000fe40000000000 */
[----:B--2---:R-:W-:Y:S01]  /*40da0*/  FFMA.FTZ R132, R135, R251, R134 ;  /* 0x000000fb87847223 */ /* 0x004fe20000010086 */
[----:B------:R-:W-:Y:S01]  /*40db0*/  FFMA.FTZ R134, R233, R247, R232 ;  /* 0x000000f7e9867223 */ /* 0x000fe200000100e8 */
[----:B------:R-:W-:-:S03]  /*40dc0*/  FFMA.FTZ R135, R225, R249, R224 ;  /* 0x000000f9e1877223 */ /* 0x000fc600000100e0 */
[----:B------:R-:W-:Y:S02]  /*40dd0*/  F2FP.F16.F32.PACK_AB R132, R252, R132 ;  /* 0x00000084fc84723e */ /* 0x000fe400000000ff */
[----:B------:R-:W-:Y:S02]  /*40de0*/  F2FP.F16.F32.PACK_AB R134, R248, R134 ;  /* 0x00000086f886723e */ /* 0x000fe400000000ff */
[----:B------:R-:W-:-:S05]  /*40df0*/  F2FP.F16.F32.PACK_AB R135, R250, R135 ;  /* 0x00000087fa87723e */ /* 0x000fca00000000ff */
[----:B------:R0:W-:Y:S02]  /*40e00*/  STG.E.128 desc[UR4][R174.64], R132 ;  /* 0x00000084ae007986 */ /* 0x0001e4000c101d04 */
.L_x_41706:
[----:B------:R-:W-:Y:S05]  /*40e10*/  BSYNC B1 ;  /* 0x0000000000017941 */ /* 0x000fea0003800000 */
.L_x_41705:
[----:B------:R-:W-:Y:S01]  /*40e20*/  LOP3.LUT P0, RZ, R4, 0x100, RZ, 0xc0, !PT ;  /* 0x0000010004ff7812 */ /* 0x000fe2000780c0ff */
[----:B------:R-:W-:-:S12]  /*40e30*/  BSSY B1, `(.L_x_41707) ;  /* 0x0000033000017945 */ /* 0x000fd80003800000 */
[----:B------:R-:W-:Y:S05]  /*40e40*/  @!P0 BRA `(.L_x_41708) ;  /* 0x0000000000c48947 */ /* 0x000fea0003800000 */
[----:B------:R-:W-:-:S04]  /*40e50*/  PLOP3.LUT P0, PT, PT, PT, UP0, 0x40, 0x0 ;  /* 0x000000000000781c */ /* 0x000fc80003f0e808 */
[----:B------:R-:W-:-:S05]  /*40e60*/  FSEL R250, R172, RZ, P0 ;  /* 0x000000ffacfa7208 */ /* 0x000fca0000000000 */
        /* <DEDUP_REMOVED lines=8> */
[----:B01234-:R-:W-:Y:S01]  /*40ef0*/  FFMA.FTZ R132, R219, R251, R218 ;  /* 0x000000fbdb847223 */ /* 0x01ffe200000100da */
[----:B------:R-:W-:Y:S01]  /*40f00*/  FFMA.FTZ R133, R215, R252, R214 ;  /* 0x000000fcd7857223 */ /* 0x000fe200000100d6 */
[--C-:B------:R-:W-:Y:S01]  /*40f10*/  FADD.FTZ R247, R112, -R250.reuse ;  /* 0x800000fa70f77221 */ /* 0x100fe20000010000 */
[----:B------:R-:W-:Y:S01]  /*40f20*/  FADD.FTZ R248, R113, -R250 ;  /* 0x800000fa71f87221 */ /* 0x000fe20000010000 */
[----:B------:R-:W-:Y:S01]  /*40f30*/  FFMA.FTZ R134, R207, R177, R206 ;  /* 0x000000b1cf867223 */ /* 0x000fe200000100ce */
[----:B------:R-:W-:Y:S01]  /*40f40*/  FADD.FTZ R249, R114, -R250 ;  /* 0x800000fa72f97221 */ /* 0x000fe20000010000 */
[----:B------:R-:W-:Y:S01]  /*40f50*/  F2FP.F16.F32.PACK_AB R132, R133, R132 ;  /* 0x000000848584723e */ /* 0x000fe200000000ff */
[----:B------:R-:W-:Y:S01]  /*40f60*/  FFMA.FTZ R133, R211, R176, R210 ;  /* 0x000000b0d3857223 */ /* 0x000fe200000100d2 */
[C---:B------:R-:W-:Y:S01]  /*40f70*/  FMUL.FTZ R247, R171.reuse, R247 ;  /* 0x000000f7abf77220 */ /* 0x040fe20000410000 */
[----:B------:R-:W-:Y:S01]  /*40f80*/  FMUL.FTZ R248, R171, R248 ;  /* 0x000000f8abf87220 */ /* 0x000fe20000410000 */
[----:B------:R-:W-:Y:S01]  /*40f90*/  FADD.FTZ R250, R115, -R250 ;  /* 0x800000fa73fa7221 */ /* 0x000fe20000010000 */
[----:B------:R-:W-:Y:S01]  /*40fa0*/  FMUL.FTZ R249, R171, R249 ;  /* 0x000000f9abf97220 */ /* 0x000fe20000410000 */
[----:B------:R-:W-:Y:S01]  /*40fb0*/  F2FP.F16.F32.PACK_AB R133, R134, R133 ;  /* 0x000000858685723e */ /* 0x000fe200000000ff */
[----:B------:R-:W-:Y:S01]  /*40fc0*/  FFMA.FTZ R134, R203, R247, R202 ;  /* 0x000000f7cb867223 */ /* 0x000fe200000100ca */
[----:B------:R-:W-:Y:S01]  /*40fd0*/  FFMA.FTZ R135, R199, R248, R198 ;  /* 0x000000f8c7877223 */ /* 0x000fe200000100c6 */
[----:B------:R-:W-:Y:S01]  /*40fe0*/  FMUL.FTZ R250, R171, R250 ;  /* 0x000000faabfa7220 */ /* 0x000fe20000410000 */
[----:B------:R-:W-:Y:S01]  /*40ff0*/  FFMA.FTZ R252, R213, R252, R212 ;  /* 0x000000fcd5fc7223 */ /* 0x000fe200000100d4 */
[----:B------:R-:W-:Y:S01]  /*41000*/  FFMA.FTZ R177, R205, R177, R204 ;  /* 0x000000b1cdb17223 */ /* 0x000fe200000100cc */
[----:B------:R-:W-:Y:S01]  /*41010*/  FFMA.FTZ R248, R197, R248, R196 ;  /* 0x000000f8c5f87223 */ /* 0x000fe200000100c4 */
[----:B------:R-:W-:Y:S01]  /*41020*/  F2FP.F16.F32.PACK_AB R134, R135, R134 ;  /* 0x000000868786723e */ /* 0x000fe200000000ff */
[----:B------:R-:W-:Y:S01]  /*41030*/  FFMA.FTZ R135, R195, R249, R194 ;  /* 0x000000f9c3877223 */ /* 0x000fe200000100c2 */
        /* <DEDUP_REMOVED lines=15> */
[C---:B0-----:R-:W-:Y:S01]  /*41130*/  IMAD.WIDE.U32 R174, R31.reuse, 0x10, R174 ;  /* 0x000000101fae7825 */ /* 0x041fe200078e00ae */
[----:B------:R-:W-:-:S04]  /*41140*/  IADD3 R31, R31, 0x20, RZ ;  /* 0x000000201f1f7810 */ /* 0x000fc80007ffe0ff */
[----:B------:R0:W-:Y:S03]  /*41150*/  STG.E.128 desc[UR4][R174.64], R132 ;  /* 0x00000084ae007986 */ /* 0x0001e6000c101d04 */
.L_x_41708:
[----:B------:R-:W-:Y:S05]  /*41160*/  BSYNC B1 ;  /* 0x0000000000017941 */ /* 0x000fea0003800000 */
.L_x_41707:
        /* <DEDUP_REMOVED lines=49> */
[----:B0-----:R-:W-:-:S04]  /*41480*/  IMAD.WIDE.U32 R174, R31, 0x10, R174 ;  /* 0x000000101fae7825 */ /* 0x001fc800078e00ae */
[----:B------:R-:W-:Y:S01]  /*41490*/  VIADD R31, R31, 0x20 ;  /* 0x000000201f1f7836 */ /* 0x000fe20000000000 */
[----:B------:R0:W-:Y:S06]  /*414a0*/  STG.E.128 desc[UR4][R174.64], R132 ;  /* 0x00000084ae007986 */ /* 0x0001ec000c101d04 */
.L_x_41710:
[----:B------:R-:W-:Y:S05]  /*414b0*/  BSYNC B1 ;  /* 0x0000000000017941 */ /* 0x000fea0003800000 */
.L_x_41709:
        /* <DEDUP_REMOVED lines=33> */
[----:B------:R-:W-:Y:S01]  /*416d0*/  F2FP.F16.F32.PACK_AB R135, R174, R135 ;  /* 0x00000087ae87723e */ /* 0x000fe200000000ff */
[----:B------:R-:W-:Y:S01]  /*416e0*/  FFMA.FTZ R172, R18, R172, R23 ;  /* 0x000000ac12ac7223 */ /* 0x000fe20000010017 */
[----:B------:R-:W-:Y:S01]  /*416f0*/  F2FP.F16.F32.PACK_AB R134, R175, R134 ;  /* 0x00000086af86723e */ /* 0x000fe200000000ff */
[----:B------:R-:W-:Y:S01]  /*41700*/  FFMA.FTZ R176, R143, R176, R142 ;  /* 0x000000b08fb07223 */ /* 0x000fe2000001008e */
        /* <DEDUP_REMOVED lines=14> */
.L_x_41712:
[----:B------:R-:W-:Y:S05]  /*417f0*/  BSYNC B1 ;  /* 0x0000000000017941 */ /* 0x000fea0003800000 */
.L_x_41711:
[----:B01234-:R-:W0:Y:S02]  /*41800*/  LDC.64 R132, c[0x0][0x210] ;  /* 0x00008400ff847b82 */ /* 0x01fe240000000a00 */
[----:B0-----:R-:W-:-:S04]  /*41810*/  LEA R3, R132, R3, 0x2 ;  /* 0x0000000384037211 */ /* 0x001fc800078e10ff */
[----:B------:R-:W-:-:S13]  /*41820*/  ISETP.GE.AND P0, PT, R3, R133, PT ;  /* 0x000000850300720c */ /* 0x000fda0003f06270 */
[----:B------:R-:W-:Y:S05]  /*41830*/  @!P0 BRA `(.L_x_41713) ;  /* 0xfffffc2000b48947 */ /* 0x000fea000383ffff */
[----:B------:R-:W-:Y:S05]  /*41840*/  BSYNC B0 ;  /* 0x0000000000007941 */ /* 0x000fea0003800000 */
.L_x_40382:
[----:B------:R-:W-:Y:S05]  /*41850*/  EXIT ;  /* 0x000000000000794d */ /* 0x000fea0003800000 */
.L_x_41692:
[----:B01----:R-:W-:Y:S01]  /*41860*/  HFMA2.MMA R135, -RZ, RZ, 0, 5.9604644775390625e-08 ;  /* 0x00000001ff877435 */ /* 0x003fe200000001ff */
[----:B------:R-:W-:Y:S01]  /*41870*/  BSSY B1, `(.L_x_41714) ;  /* 0x0000007000017945 */ /* 0x000fe20003800000 */
[----:B------:R-:W-:Y:S01]  /*41880*/  IMAD.MOV.U32 R174, RZ, RZ, R132 ;  /* 0x000000ffffae7224 */ /* 0x000fe200078e0084 */
[----:B------:R-:W-:Y:S01]  /*41890*/  MOV R133, 0xffffffff ;  /* 0xffffffff00857802 */ /* 0x000fe20000000f00 */
[----:B------:R-:W-:-:S07]  /*418a0*/  IMAD.MOV.U32 R134, RZ, RZ, 0x1f ;  /* 0x0000001fff867424 */ /* 0x000fce00078e00ff */
[----:B------:R-:W-:Y:S05]  /*418b0*/  WARPSYNC.COLLECTIVE R133, `(.L_x_41715) ;  /* 0x0000000085087348 */ /* 0x000fea0003c00000 */
[----:B------:R0:W1:Y:S02]  /*418c0*/  SHFL.BFLY P6, R133, R174, R135, R134 ;  /* 0x0c000087ae857389 */ /* 0x00006400000c0086 */
[----:B01----:R-:W-:Y:S01]  /*418d0*/  ENDCOLLECTIVE ;  /* 0x000000000000791b */ /* 0x003fe20003800000 */
.L_x_41715:
[----:B------:R-:W-:Y:S05]  /*418e0*/  BSYNC B1 ;  /* 0x0000000000017941 */ /* 0x000fea0003800000 */
.L_x_41714:
        /* <DEDUP_REMOVED lines=10> */
.L_x_41716:
        /* <DEDUP_REMOVED lines=8> */
.L_x_41717:
[----:B------:R-:W-:Y:S02]  /*41a10*/  IMAD.MOV.U32 R135, RZ, RZ, 0x8 ;  /* 0x00000008ff877424 */ /* 0x000fe400078e00ff */
[----:B------:R-:W-:Y:S01]  /*41a20*/  FADD.FTZ R132, R132, R133 ;  /* 0x0000008584847221 */ /* 0x000fe20000010000 */
[----:B------:R-:W-:-:S04]  /*41a30*/  MOV R133, 0xffffffff ;  /* 0xffffffff00857802 */ /* 0x000fc80000000f00 */
[----:B------:R-:W-:-:S07]  /*41a40*/  MOV R174, R132 ;  /* 0x0000008400ae7202 */ /* 0x000fce0000000f00 */
[----:B------:R-:W-:Y:S05]  /*41a50*/  WARPSYNC.COLLECTIVE R133, `(.L_x_41718) ;  /* 0x0000000085087348 */ /* 0x000fea0003c00000 */
[----:B------:R0:W1:Y:S02]  /*41a60*/  SHFL.BFLY P6, R133, R174, R135, R134 ;  /* 0x0c000087ae857389 */ /* 0x00006400000c0086 */
[----:B01----:R-:W-:Y:S01]  /*41a70*/  ENDCOLLECTIVE ;  /* 0x000000000000791b */ /* 0x003fe20003800000 */
.L_x_41718:
        /* <DEDUP_REMOVED lines=9> */
.L_x_41719:
        /* <DEDUP_REMOVED lines=175> */
.L_x_41720:
[----:B------:R-:W-:Y:S01]  /*42600*/  HFMA2.MMA R135, -RZ, RZ, 0, 1.1920928955078125e-07 ;  /* 0x00000002ff877435 */ /* 0x000fe200000001ff */
[----:B------:R-:W-:Y:S01]  /*42610*/  FADD.FTZ R171, R171, R133 ;  /* 0x00000085abab7221 */ /* 0x000fe20000010000 */
[----:B------:R-:W-:-:S03]  /*42620*/  IMAD.MOV.U32 R133, RZ, RZ, -0x1 ;  /* 0xffffffffff857424 */ /* 0x000fc600078e00ff */
[----:B------:R-:W-:-:S07]  /*42630*/  IMAD.MOV.U32 R174, RZ, RZ, R171 ;  /* 0x000000ffffae7224 */ /* 0x000fce00078e00ab */
[----:B------:R-:W-:Y:S05]  /*42640*/  WARPSYNC.COLLECTIVE R133, `(.L_x_41721) ;  /* 0x0000000085087348 */ /* 0x000fea0003c00000 */
[----:B------:R0:W1:Y:S02]  /*42650*/  SHFL.BFLY P6, R133, R174, R135, R134 ;  /* 0x0c000087ae857389 */ /* 0x00006400000c0086 */
[----:B01----:R-:W-:Y:S01]  /*42660*/  ENDCOLLECTIVE ;  /* 0x000000000000791b */ /* 0x003fe20003800000 */
.L_x_41721:
[----:B------:R-:W-:Y:S02]  /*42670*/  IMAD.MOV.U32 R135, RZ, RZ, 0x4 ;  /* 0x00000004ff877424 */ /* 0x000fe400078e00ff */
[----:B------:R-:W-:Y:S01]  /*42680*/  FADD.FTZ R171, R171, R133 ;  /* 0x00000085abab7221 */ /* 0x000fe20000010000 */
[----:B------:R-:W-:-:S04]  /*42690*/  MOV R133, 0xffffffff ;  /* 0xffffffff00857802 */ /* 0x000fc80000000f00 */
[----:B------:R-:W-:-:S07]  /*426a0*/  MOV R174, R171 ;  /* 0x000000ab00ae7202 */ /* 0x000fce0000000f00 */
[----:B------:R-:W-:Y:S05]  /*426b0*/  WARPSYNC.COLLECTIVE R133, `(.L_x_41722) ;  /* 0x0000000085087348 */ /* 0x000fea0003c00000 */
[----:B------:R0:W1:Y:S02]  /*426c0*/  SHFL.BFLY P6, R133, R174, R135, R134 ;  /* 0x0c000087ae857389 */ /* 0x00006400000c0086 */
[----:B01----:R-:W-:Y:S01]  /*426d0*/  ENDCOLLECTIVE ;  /* 0x000000000000791b */ /* 0x003fe20003800000 */
.L_x_41722:
[----:B------:R-:W-:Y:S01]  /*426e0*/  HFMA2.MMA R135, -RZ, RZ, 0, 4.76837158203125e-07 ;  /* 0x00000008ff877435 */ /* 0x000fe200000001ff */
[----:B------:R-:W-:Y:S01]  /*426f0*/  FADD.FTZ R171, R171, R133 ;  /* 0x00000085abab7221 */ /* 0x000fe20000010000 */
[----:B------:R-:W-:-:S03]  /*42700*/  IMAD.MOV.U32 R133, RZ, RZ, -0x1 ;  /* 0xffffffffff857424 */ /* 0x000fc600078e00ff */
[----:B------:R-:W-:-:S07]  /*42710*/  IMAD.MOV.U32 R174, RZ, RZ, R171 ;  /* 0x000000ffffae7224 */ /* 0x000fce00078e00ab */
[----:B------:R-:W-:Y:S05]  /*42720*/  WARPSYNC.COLLECTIVE R133, `(.L_x_41723) ;  /* 0x0000000085087348 */ /* 0x000fea0003c00000 */
[----:B------:R0:W1:Y:S02]  /*42730*/  SHFL.BFLY P6, R133, R174, R135, R134 ;  /* 0x0c000087ae857389 */ /* 0x00006400000c0086 */
[----:B01----:R-:W-:Y:S01]  /*42740*/  ENDCOLLECTIVE ;  /* 0x000000000000791b */ /* 0x003fe20003800000 */
.L_x_41723:
[----:B------:R-:W-:Y:S02]  /*42750*/  IMAD.MOV.U32 R135, RZ, RZ, 0x10 ;  /* 0x00000010ff877424 */ /* 0x000fe400078e00ff */
[----:B------:R-:W-:Y:S01]  /*42760*/  FADD.FTZ R171, R171, R133 ;  /* 0x00000085abab7221 */ /* 0x000fe20000010000 */
[----:B------:R-:W-:-:S04]  /*42770*/  MOV R133, 0xffffffff ;  /* 0xffffffff00857802 */ /* 0x000fc80000000f00 */
[----:B------:R-:W-:-:S07]  /*42780*/  MOV R174, R171 ;  /* 0x000000ab00ae7202 */ /* 0x000fce0000000f00 */
[----:B------:R-:W-:Y:S05]  /*42790*/  WARPSYNC.COLLECTIVE R133, `(.L_x_41724) ;  /* 0x0000000085087348 */ /* 0x000fea0003c00000 */
[----:B------:R0:W1:Y:S02]  /*427a0*/  SHFL.BFLY P6, R133, R174, R135, R134 ;  /* 0x0c000087ae857389 */ /* 0x00006400000c0086 */
[----:B01----:R-:W-:Y:S01]  /*427b0*/  ENDCOLLECTIVE ;  /* 0x000000000000791b */ /* 0x003fe20003800000 */
.L_x_41724:
[----:B------:R-:W-:Y:S05]  /*427c0*/  BRA `(.L_x_41725) ;  /* 0xffffffbc00007947 */ /* 0x000fea000383ffff */
.L_x_41726:
        /* <DEDUP_REMOVED lines=11> */
.L_x_66086:


//--------------------- .text._ZN10layer_norm31ln_parallel_residual_fwd_kernelINS_13Kernel_traitsI6__halfS2_fS2_fjLj2560ELj1ELj4ELj1ELj16ENS_18Kernel_traits_baseILj2560ES2_S2_fS2_fjLj128EEEEELb1ELb0ELb1EEEvNS_9FwdParamsE --------------------------
	.section	.text._ZN10layer_norm31ln_parallel_residual_fwd_kernelINS_13Kernel_traitsI6__halfS2_fS2_fjLj2560ELj1ELj4ELj1ELj16ENS_18Kernel_traits_baseILj2560ES2_S2_fS2_fjLj128EEEEELb1ELb0ELb1EEEvNS_9FwdParamsE,"ax",@progbits
	.align	128
        .global         _ZN10layer_norm31ln_parallel_residual_fwd_kernelINS_13Kernel_traitsI6__halfS2_fS2_fjLj2560ELj1ELj4ELj1ELj16ENS_18Kernel_traits_baseILj2560ES2_S2_fS2_fjLj128EEEEELb1ELb0ELb1EEEvNS_9FwdParamsE
        .type           _ZN10layer_norm31ln_parallel_residual_fwd_kernelINS_13Kernel_traitsI6__halfS2_fS2_fjLj2560ELj1ELj4ELj1ELj16ENS_18Kernel_traits_baseILj2560ES2_S2_fS2_fjLj128EEEEELb1ELb0ELb1EEEvNS_9FwdParamsE,@function
        .size           _ZN10layer_norm31ln_parallel_residual_fwd_kernelINS_13Kernel_traitsI6__halfS2_fS2_fjLj2560ELj1ELj4ELj1ELj16ENS_18Kernel_traits_baseILj2560ES2_S2_fS2_fjLj128EEEEELb1ELb0ELb1EEEvNS_9FwdParamsE,(.L_x_66087 - _ZN10layer_norm31ln_parallel_residual_fwd_kernelINS_13Kernel_traitsI6__halfS2_fS2_fjLj2560ELj1ELj4ELj1ELj16ENS_18Kernel_traits_baseILj2560ES2_S2_fS2_fjLj128EEEEELb1ELb0ELb1EEEvNS_9FwdParamsE)
        .other          _ZN10layer_norm31ln_parallel_residual_fwd_kernelINS_13Kernel_traitsI6__halfS2_fS2_fjLj2560ELj1ELj4ELj1ELj16ENS_18Kernel_traits_baseILj2560ES2_S2_fS2_fjLj128EEEEELb1ELb0ELb1EEEvNS_9FwdParamsE,@"STO_CUDA_ENTRY STV_DEFAULT"
_ZN10layer_norm31ln_parallel_residual_fwd_kernelINS_13Kernel_traitsI6__halfS2_fS2_fjLj2560ELj1ELj4ELj1ELj16ENS_18Kernel_traits_baseILj2560ES2_S2_fS2_fjLj128EEEEELb1ELb0ELb1EEEvNS_9FwdParamsE:
.text._ZN10layer_norm31ln_parallel_residual_fwd_kernelINS_13Kernel_traitsI6__halfS2_fS2_fjLj2560ELj1ELj4ELj1ELj16ENS_18Kernel_traits_baseILj2560ES2_S2_fS2_fjLj128EEEEELb1ELb0ELb1EEEvNS_9FwdParamsE:
        /* <DEDUP_REMOVED lines=19> */
[----:B0-----:R-:W-:-:S06]  /*0130*/  @P2 IMAD.MOV.U32 R5, RZ, RZ, R48 ;  /* 0x000000ffff052224 */ /* 0x001fcc00078e0030 */
        /* <DEDUP_REMOVED lines=9> */
[C---:B------:R-:W-:Y:S02]  /*01d0*/  LOP3.LUT R141, R70.reuse, 0x20, RZ, 0xfc, !PT ;  /* 0x00000020468d7812 */ /* 0x040fe400078efcff */
[----:B------:R-:W-:Y:S02]  /*01e0*/  @P1 IADD3.X R81, RZ, UR11, RZ, P3, !PT ;  /* 0x0000000bff511c10 */ /* 0x000fe40009ffe4ff */
[----:B------:R-:W-:Y:S01]  /*01f0*/  @P1 LEA R76, P3, R70, UR10, 0x4 ;  /* 0x0000000a464c1c11 */ /* 0x000fe2000f8620ff */
[----:B------:R-:W-:Y:S02]  /*0200*/  IMAD.SHL.U32 R176, R141, 0x10, RZ ;  /* 0x000000108db07824 */ /* 0x000fe400078e00ff */
[----:B-1----:R-:W-:Y:S01]  /*0210*/  IMAD R50, R10, UR8, R0 ;  /* 0x000000080a327c24 */ /* 0x002fe2000f8e0200 */
[----:B------:R-:W-:Y:S01]  /*0220*/  LOP3.LUT R133, R70, 0x60, RZ, 0xfc, !PT ;  /* 0x0000006046857812 */ /* 0x000fe200078efcff */
[----:B------:R-:W-:Y:S01]  /*0230*/  @P1 IMAD.X R77, RZ, RZ, UR11, P3 ;  /* 0x0000000bff4d1e24 */ /* 0x000fe200098e06ff */
[----:B------:R-:W-:Y:S01]  /*0240*/  @P0 IADD3 R72, P3, R180, UR12, RZ ;  /* 0x0000000cb4480c10 */ /* 0x000fe2000ff7e0ff */
[----:B------:R-:W0:Y:S01]  /*0250*/  @P0 LDC.64 R216, c[0x0][0x2d0] ;  /* 0x0000b400ffd80b82 */ /* 0x000e220000000a00 */
[----:B------:R-:W-:Y:S01]  /*0260*/  LOP3.LUT R129, R70, 0x80, RZ, 0xfc, !PT ;  /* 0x0000008046817812 */ /* 0x000fe200078efcff */
[----:B------:R-:W5:Y:S01]  /*0270*/  @P1 LDG.E.128 R80, desc[UR4][R80.64] ;  /* 0x0000000450501981 */ /* 0x000f62000c1e1d00 */
[----:B------:R-:W-:Y:S01]  /*0280*/  @P0 IADD3.X R73, RZ, UR13, RZ, P3, !PT ;  /* 0x0000000dff490c10 */ /* 0x000fe20009ffe4ff */
[----:B------:R-:W-:Y:S01]  /*0290*/  ULDC.64 UR8, c[0x0][0x268] ;  /* 0x00009a0000087ab9 */ /* 0x000fe20000000a00 */
[----:B------:R-:W-:Y:S01]  /*02a0*/  @P0 IADD3 R60, P3, R176, UR12, RZ ;  /* 0x0000000cb03c0c10 */ /* 0x000fe2000ff7e0ff */
[----:B------:R-:W5:Y:S04]  /*02b0*/  @P1 LDG.E.128 R76, desc[UR4][R76.64] ;  /* 0x000000044c4c1981 */ /* 0x000f68000c1e1d00 */
[----:B------:R-:W-:Y:S01]  /*02c0*/  @P0 IMAD.X R61, RZ, RZ, UR13, P3 ;  /* 0x0000000dff3d0e24 */ /* 0x000fe200098e06ff */
[----:B------:R-:W-:Y:S01]  /*02d0*/  SHF.L.U32 R168, R133, 0x4, RZ ;  /* 0x0000000485a87819 */ /* 0x000fe200000006ff */
[----:B------:R-:W5:Y:S01]  /*02e0*/  @P0 LDG.E.128 R72, desc[UR4][R72.64] ;  /* 0x0000000448480981 */ /* 0x000f62000c1e1d00 */
[----:B------:R-:W-:-:S02]  /*02f0*/  SHF.L.U32 R164, R129, 0x4, RZ ;  /* 0x0000000481a47819 */ /* 0x000fc400000006ff */
[C---:B------:R-:W-:Y:S01]  /*0300*/  LOP3.LUT R125, R70.reuse, 0xa0, RZ, 0xfc, !PT ;  /* 0x000000a0467d7812 */ /* 0x040fe200078efcff */
[----:B------:R-:W5:Y:S01]  /*0310*/  @P0 LDG.E.128 R60, desc[UR4][R60.64] ;  /* 0x000000043c3c0981 */ /* 0x000f62000c1e1d00 */
[----:B------:R-:W-:Y:S02]  /*0320*/  @P1 LEA R64, P4, R141, UR10, 0x4 ;  /* 0x0000000a8d401c11 */ /* 0x000fe4000f8820ff */
[----:B------:R-:W-:Y:S02]  /*0330*/  SHF.L.U32 R160, R125, 0x4, RZ ;  /* 0x000000047da07819 */ /* 0x000fe400000006ff */
[C---:B------:R-:W-:Y:S02]  /*0340*/  LOP3.LUT R137, R70.reuse, 0x40, RZ, 0xfc, !PT ;  /* 0x0000004046897812 */ /* 0x040fe400078efcff */
[----:B------:R-:W-:Y:S01]  /*0350*/  LOP3.LUT R121, R70, 0xc0, RZ, 0xfc, !PT ;  /* 0x000000c046797812 */ /* 0x000fe200078efcff */
[----:B------:R-:W-:Y:S01]  /*0360*/  @P1 IMAD.X R65, RZ, RZ, UR11, P4 ;  /* 0x0000000bff411e24 */ /* 0x000fe2000a0e06ff */
[C---:B------:R-:W-:Y:S01]  /*0370*/  @P1 LEA R56, P4, R137.reuse, UR10, 0x4 ;  /* 0x0000000a89381c11 */ /* 0x040fe2000f8820ff */
[----:B------:R-:W-:Y:S01]  /*0380*/  IMAD.SHL.U32 R172, R137, 0x10, RZ ;  /* 0x0000001089ac7824 */ /* 0x000fe200078e00ff */
[----:B------:R-:W-:-:S02]  /*0390*/  SHF.L.U32 R156, R121, 0x4, RZ ;  /* 0x00000004799c7819 */ /* 0x000fc400000006ff */
[C---:B------:R-:W-:Y:S02]  /*03a0*/  LOP3.LUT R113, R70.reuse, 0x100, RZ, 0xfc, !PT ;  /* 0x0000010046717812 */ /* 0x040fe400078efcff */
[----:B------:R-:W-:Y:S02]  /*03b0*/  LOP3.LUT R117, R70, 0xe0, RZ, 0xfc, !PT ;  /* 0x000000e046757812 */ /* 0x000fe400078efcff */
[----:B------:R-:W-:Y:S01]  /*03c0*/  @P1 LEA R44, P5, R133, UR10, 0x4 ;  /* 0x0000000a852c1c11 */ /* 0x000fe2000f8a20ff */
[----:B------:R-:W-:Y:S01]  /*03d0*/  IMAD.SHL.U32 R148, R113, 0x10, RZ ;  /* 0x0000001071947824 */ /* 0x000fe200078e00ff */
[----:B------:R-:W-:Y:S01]  /*03e0*/  @P1 IADD3.X R57, RZ, UR11, RZ, P4, !PT ;  /* 0x0000000bff391c10 */ /* 0x000fe2000a7fe4ff */
[----:B0-----:R-:W-:Y:S01]  /*03f0*/  @P0 IMAD.WIDE.U32 R216, R109, 0x10, R216 ;  /* 0x000000106dd80825 */ /* 0x001fe200078e00d8 */
[----:B------:R-:W-:Y:S01]  /*0400*/  @P0 IADD3 R52, P4, R172, UR12, RZ ;  /* 0x0000000cac340c10 */ /* 0x000fe2000ff9e0ff */
[----:B------:R-:W5:Y:S01]  /*0410*/  @P1 LDG.E.128 R64, desc[UR4][R64.64] ;  /* 0x0000000440401981 */ /* 0x000f62000c1e1d00 */
[----:B------:R-:W-:-:S02]  /*0420*/  SHF.L.U32 R152, R117, 0x4, RZ ;  /* 0x0000000475987819 */ /* 0x000fc400000006ff */
[----:B------:R-:W-:Y:S01]  /*0430*/  @P1 IADD3.X R45, RZ, UR11, RZ, P5, !PT ;  /* 0x0000000bff2d1c10 */ /* 0x000fe2000affe4ff */
[----:B------:R-:W-:Y:S01]  /*0440*/  @P0 IMAD.X R53, RZ, RZ, UR13, P4 ;  /* 0x0000000dff350e24 */ /* 0x000fe2000a0e06ff */
[----:B------:R-:W5:Y:S04]  /*0450*/  @P0 LDG.E.128 R216, desc[UR4][R216.64] ;  /* 0x00000004d8d80981 */ /* 0x000f68000c1e1d00 */
[----:B------:R-:W5:Y:S04]  /*0460*/  @P1 LDG.E.128 R56, desc[UR4][R56.64] ;  /* 0x0000000438381981 */ /* 0x000f68000c1e1d00 */
[----:B------:R-:W5:Y:S04]  /*0470*/  @P0 LDG.E.128 R52, desc[UR4][R52.64] ;  /* 0x0000000434340981 */ /* 0x000f68000c1e1d00 */
[----:B------:R-:W5:Y:S01]  /*0480*/  @P1 LDG.E.128 R44, desc[UR4][R44.64] ;  /* 0x000000042c2c1981 */ /* 0x000f62000c1e1d00 */
        /* <DEDUP_REMOVED lines=29> */
[----:B------:R-:W-:Y:S01]  /*0660*/  UIADD3 UR33, UR7, -0x126145ec, URZ ;  /* 0xed9eba1407217890 */ /* 0x000fe2000fffe03f */
[----:B------:R-:W-:-:S04]  /*0670*/  IMAD.WIDE.U32 R4, R5, -0x326172a9, RZ ;  /* 0xcd9e8d5705047825 */ /* 0x000fc800078e00ff */
[----:B------:R-:W-:Y:S01]  /*0680*/  IMAD.WIDE.U32 R2, R2, -0x2daee0ad, RZ ;  /* 0xd2511f5302027825 */ /* 0x000fe200078e00ff */
[----:B------:R-:W-:-:S04]  /*0690*/  LOP3.LUT R7, R5, UR32, R8, 0x96, !PT ;  /* 0x0000002005077c12 */ /* 0x000fc8000f8e9608 */
[----:B------:R-:W-:Y:S01]  /*06a0*/  LOP3.LUT R8, R3, UR33, R6, 0x96, !PT ;  /* 0x0000002103087c12 */ /* 0x000fe2000f8e9606 */
[----:B------:R-:W-:-:S04]  /*06b0*/  UIADD3 UR34, UR6, 0x1715609d, URZ ;  /* 0x1715609d06227890 */ /* 0x000fc8000fffe03f */
[----:B------:R-:W-:Y:S01]  /*06c0*/  IMAD.WIDE.U32 R8, R8, -0x326172a9, RZ ;  /* 0xcd9e8d5708087825 */ /* 0x000fe200078e00ff */
[----:B------:R-:W-:-:S03]  /*06d0*/  UIADD3 UR35, UR7, -0x56f99767, URZ ;  /* 0xa906689907237890 */ /* 0x000fc6000fffe03f */
[----:B------:R-:W-:Y:S01]  /*06e0*/  IMAD.WIDE.U32 R6, R7, -0x2daee0ad, RZ ;  /* 0xd2511f5307067825 */ /* 0x000fe200078e00ff */
[----:B------:R-:W-:Y:S01]  /*06f0*/  LOP3.LUT R68, R9, UR34, R4, 0x96, !PT ;  /* 0x0000002209447c12 */ /* 0x000fe2000f8e9604 */
[----:B------:R-:W-:-:S03]  /*0700*/  UIADD3 UR37, UR7, 0x646e171e, URZ ;  /* 0x646e171e07257890 */ /* 0x000fc6000fffe03f */
[----:B------:R-:W-:Y:S01]  /*0710*/  LOP3.LUT R2, R7, UR35, R2, 0x96, !PT ;  /* 0x0000002307027c12 */ /* 0x000fe2000f8e9602 */
[----:B------:R-:W-:Y:S01]  /*0720*/  IMAD.WIDE.U32 R68, R68, -0x2daee0ad, RZ ;  /* 0xd2511f5344447825 */ /* 0x000fe200078e00ff */
[----:B------:R-:W-:Y:S01]  /*0730*/  @P0 IADD3 R40, P2, R168, UR12, RZ ;  /* 0x0000000ca8280c10 */ /* 0x000fe2000ff5e0ff */
[----:B------:R-:W-:Y:S02]  /*0740*/  UIADD3 UR36, UR6, -0x4ab325aa, URZ ;  /* 0xb54cda5606247890 */ /* 0x000fe4000fffe03f */
        /* <DEDUP_REMOVED lines=8> */
[----:B------:R-:W-:-:S02]  /*07d0*/  UIADD3 UR39, UR7, 0x1fd5c5a3, URZ ;  /* 0x1fd5c5a307277890 */ /* 0x000fc4000fffe03f */
[----:B------:R-:W-:Y:S01]  /*07e0*/  @P1 IMAD.X R37, RZ, RZ, UR11, P3 ;  /* 0x0000000bff251e24 */ /* 0x000fe200098e06ff */
[----:B------:R-:W-:Y:S01]  /*07f0*/  @P1 LEA R28, P3, R125, UR10, 0x4 ;  /* 0x0000000a7d1c1c11 */ /* 0x000fe2000f8620ff */
[----:B------:R-:W-:Y:S01]  /*0800*/  @P0 IMAD.X R33, RZ, RZ, UR13, P2 ;  /* 0x0000000dff210e24 */ /* 0x000fe200090e06ff */
[----:B------:R-:W-:Y:S01]  /*0810*/  @P0 IADD3 R24, P2, R160, UR12, RZ ;  /* 0x0000000ca0180c10 */ /* 0x000fe2000ff5e0ff */
[----:B------:R-:W-:Y:S01]  /*0820*/  IMAD.WIDE.U32 R4, R4, -0x2daee0ad, RZ ;  /* 0xd2511f5304047825 */ /* 0x000fe200078e00ff */
[----:B------:R-:W-:Y:S01]  /*0830*/  LOP3.LUT R51, R7, UR38, R2, 0x96, !PT ;  /* 0x0000002607337c12 */ /* 0x000fe2000f8e9602 */
[----:B------:R-:W-:Y:S01]  /*0840*/  UIADD3 UR41, UR7, -0x24c28bd8, URZ ;  /* 0xdb3d742807297890 */ /* 0x000fe2000fffe03f */
[----:B------:R-:W-:Y:S01]  /*0850*/  @P1 LEA R8, P4, R113, UR10, 0x4 ;  /* 0x0000000a71081c11 */ /* 0x000fe2000f8820ff */
[----:B------:R-:W-:Y:S01]  /*0860*/  @P1 IMAD.X R29, RZ, RZ, UR11, P3 ;  /* 0x0000000bff1d1e24 */ /* 0x000fe200098e06ff */
[----:B------:R-:W-:Y:S01]  /*0870*/  LOP3.LUT R68, R5, UR39, R68, 0x96, !PT ;  /* 0x0000002705447c12 */ /* 0x000fe2000f8e9644 */
[----:B------:R-:W-:Y:S01]  /*0880*/  @P0 IMAD.X R25, RZ, RZ, UR13, P2 ;  /* 0x0000000dff190e24 */ /* 0x000fe200090e06ff */
[----:B------:R-:W-:Y:S01]  /*0890*/  @P1 LEA R20, P3, R121, UR10, 0x4 ;  /* 0x0000000a79141c11 */ /* 0x000fe2000f8620ff */
[----:B------:R-:W-:Y:S01]  /*08a0*/  IMAD.HI.U32 R5, R51, -0x2daee0ad, RZ ;  /* 0xd2511f5333057827 */ /* 0x000fe200078e00ff */
[----:B------:R-:W-:Y:S01]  /*08b0*/  @P0 IADD3 R16, P2, R156, UR12, RZ ;  /* 0x0000000c9c100c10 */ /* 0x000fe2000ff5e0ff */
[----:B------:R-:W-:Y:S01]  /*08c0*/  UIADD3 UR40, UR6, -0xe443238, URZ ;  /* 0xf1bbcdc806287890 */ /* 0x000fe2000fffe03f */
[----:B------:R-:W-:Y:S01]  /*08d0*/  SHF.R.U32.HI R3, RZ, 0x5, R0 ;  /* 0x00000005ff037819 */ /* 0x000fe20000011600 */
[----:B------:R-:W-:Y:S01]  /*08e0*/  @P1 IMAD.X R21, RZ, RZ, UR11, P3 ;  /* 0x0000000bff151e24 */ /* 0x000fe200098e06ff */
[----:B------:R-:W-:Y:S01]  /*08f0*/  LOP3.LUT R2, R5, UR41, R4, 0x96, !PT ;  /* 0x0000002905027c12 */ /* 0x000fe2000f8e9604 */
[----:B------:R-:W-:Y:S01]  /*0900*/  @P0 IMAD.X R17, RZ, RZ, UR13, P2 ;  /* 0x0000000dff110e24 */ /* 0x000fe200090e06ff */
[----:B------:R-:W-:Y:S01]  /*0910*/  @P1 LEA R232, P2, R117, UR10, 0x4 ;  /* 0x0000000a75e81c11 */ /* 0x000fe2000f8420ff */
[----:B------:R-:W-:Y:S01]  /*0920*/  IMAD.HI.U32 R7, R68, -0x326172a9, RZ ;  /* 0xcd9e8d5744077827 */ /* 0x000fe200078e00ff */
[----:B------:R-:W-:Y:S01]  /*0930*/  @P0 IADD3 R12, P3, R152, UR12, RZ ;  /* 0x0000000c980c0c10 */ /* 0x000fe2000ff7e0ff */
[----:B------:R-:W5:Y:S01]  /*0940*/  @P0 LDG.E.128 R40, desc[UR4][R40.64] ;  /* 0x0000000428280981 */ /* 0x000f62000c1e1d00 */
[----:B------:R-:W-:Y:S01]  /*0950*/  @P0 IADD3 R4, P5, R148, UR12, RZ ;  /* 0x0000000c94040c10 */ /* 0x000fe2000ffbe0ff */
[----:B------:R-:W-:Y:S01]  /*0960*/  @P1 IMAD.X R233, RZ, RZ, UR11, P2 ;  /* 0x0000000bffe91e24 */ /* 0x000fe200090e06ff */
[----:B------:R-:W-:Y:S01]  /*0970*/  @P1 IADD3.X R9, RZ, UR11, RZ, P4, !PT ;  /* 0x0000000bff091c10 */ /* 0x000fe2000a7fe4ff */
[----:B------:R-:W-:Y:S01]  /*0980*/  @P0 IMAD.X R13, RZ, RZ, UR13, P3 ;  /* 0x0000000dff0d0e24 */ /* 0x000fe200098e06ff */
[----:B------:R-:W5:Y:S01]  /*0990*/  @P1 LDG.E.128 R36, desc[UR4][R36.64] ;  /* 0x0000000424241981 */ /* 0x000f62000c1e1d00 */
[----:B------:R-:W-:Y:S01]  /*09a0*/  @P0 IMAD.X R5, RZ, RZ, UR13, P5 ;  /* 0x0000000dff050e24 */ /* 0x000fe2000a8e06ff */
[----:B------:R-:W-:Y:S01]  /*09b0*/  LOP3.LUT R0, R7, UR40, R6, 0x96, !PT ;  /* 0x0000002807007c12 */ /* 0x000fe2000f8e9606 */
[----:B------:R-:W-:Y:S01]  /*09c0*/  IMAD R3, R10, 0x4, R3 ;  /* 0x000000040a037824 */ /* 0x000fe200078e0203 */
[----:B------:R-:W5:Y:S01]  /*09d0*/  @P0 LDG.E.128 R32, desc[UR4][R32.64] ;  /* 0x0000000420200981 */ /* 0x000f62000c1e1d00 */
[----:B------:R-:W-:-:S03]  /*09e0*/  ULDC UR10, c[0x0][0x214] ;  /* 0x00008500000a7ab9 */ /* 0x000fc60000000800 */
[----:B------:R-:W5:Y:S04]  /*09f0*/  @P1 LDG.E.128 R28, desc[UR4][R28.64] ;  /* 0x000000041c1c1981 */ /* 0x000f68000c1e1d00 */
[----:B------:R-:W5:Y:S04]  /*0a00*/  @P1 LDG.E.128 R20, desc[UR4][R20.64] ;  /* 0x0000000414141981 */ /* 0x000f68000c1e1d00 */
[----:B------:R-:W5:Y:S04]  /*0a10*/  @P0 LDG.E.128 R24, desc[UR4][R24.64] ;  /* 0x0000000418180981 */ /* 0x000f68000c1e1d00 */
[----:B------:R-:W5:Y:S04]  /*0a20*/  @P0 LDG.E.128 R16, desc[UR4][R16.64] ;  /* 0x0000000410100981 */ /* 0x000f68000c1e1d00 */
[----:B------:R-:W5:Y:S04]  /*0a30*/  @P1 LDG.E.128 R232, desc[UR4][R232.64] ;  /* 0x00000004e8e81981 */ /* 0x000f68000c1e1d00 */
[----:B------:R-:W5:Y:S04]  /*0a40*/  @P0 LDG.E.128 R12, desc[UR4][R12.64] ;  /* 0x000000040c0c0981 */ /* 0x000f68000c1e1d00 */
[----:B------:R-:W5:Y:S04]  /*0a50*/  @P1 LDG.E.128 R8, desc[UR4][R8.64] ;  /* 0x0000000408081981 */ /* 0x000f68000c1e1d00 */
[----:B------:R-:W5:Y:S01]  /*0a60*/  @P0 LDG.E.128 R4, desc[UR4][R4.64] ;  /* 0x0000000404040981 */ /* 0x000f62000c1e1d00 */
[----:B------:R-:W-:-:S04]  /*0a70*/  IADD3 R180, P2, R180, UR8, RZ ;  /* 0x00000008b4b47c10 */ /* 0x000fc8000ff5e0ff */
[----:B------:R-:W-:Y:S02]  /*0a80*/  IADD3.X R181, RZ, UR9, RZ, P2, !PT ;  /* 0x00000009ffb57c10 */ /* 0x000fe400097fe4ff */
[----:B------:R-:W-:Y:S02]  /*0a90*/  IADD3 R168, P2, R168, UR8, RZ ;  /* 0x00000008a8a87c10 */ /* 0x000fe4000ff5e0ff */
[----:B------:R-:W-:-:S03]  /*0aa0*/  LEA R144, P3, R109, UR8, 0x4 ;  /* 0x000000086d907c11 */ /* 0x000fc6000f8620ff */
[----:B------:R-:W-:Y:S01]  /*0ab0*/  IMAD.X R169, RZ, RZ, UR9, P2 ;  /* 0x00000009ffa97e24 */ /* 0x000fe200090e06ff */
[----:B------:R-:W-:Y:S01]  /*0ac0*/  IADD3 R152, P2, R152, UR8, RZ ;  /* 0x0000000898987c10 */ /* 0x000fe2000ff5e0ff */
[----:B------:R-:W-:Y:S01]  /*0ad0*/  IMAD.X R145, RZ, RZ, UR9, P3 ;  /* 0x00000009ff917e24 */ /* 0x000fe200098e06ff */
[----:B------:R-:W-:-:S03]  /*0ae0*/  IADD3 R176, P5, R176, UR8, RZ ;  /* 0x00000008b0b07c10 */ /* 0x000fc6000ffbe0ff */
[----:B------:R-:W-:Y:S01]  /*0af0*/  IMAD.X R153, RZ, RZ, UR9, P2 ;  /* 0x00000009ff997e24 */ /* 0x000fe200090e06ff */
[----:B------:R-:W-:Y:S02]  /*0b00*/  ISETP.GE.AND P2, PT, R3, UR10, PT ;  /* 0x0000000a03007c0c */ /* 0x000fe4000bf46270 */
[----:B------:R-:W-:Y:S02]  /*0b10*/  IADD3 R172, P4, R172, UR8, RZ ;  /* 0x00000008acac7c10 */ /* 0x000fe4000ff9e0ff */
[----:B------:R-:W-:Y:S01]  /*0b20*/  IADD3 R164, P3, R164, UR8, RZ ;  /* 0x00000008a4a47c10 */ /* 0x000fe2000ff7e0ff */
[----:B------:R-:W-:Y:S01]  /*0b30*/  IMAD.X R177, RZ, RZ, UR9, P5 ;  /* 0x00000009ffb17e24 */ /* 0x000fe2000a8e06ff */
[----:B------:R-:W-:Y:S02]  /*0b40*/  IADD3.X R173, RZ, UR9, RZ, P4, !PT ;  /* 0x00000009ffad7c10 */ /* 0x000fe4000a7fe4ff */
[----:B------:R-:W-:Y:S01]  /*0b50*/  IADD3 R156, P4, R156, UR8, RZ ;  /* 0x000000089c9c7c10 */ /* 0x000fe2000ff9e0ff */
[----:B------:R-:W-:Y:S01]  /*0b60*/  IMAD.X R165, RZ, RZ, UR9, P3 ;  /* 0x00000009ffa57e24 */ /* 0x000fe200098e06ff */
[----:B------:R-:W-:-:S02]  /*0b70*/  IADD3 R160, P5, R160, UR8, RZ ;  /* 0x00000008a0a07c10 */ /* 0x000fc4000ffbe0ff */
        /* <DEDUP_REMOVED lines=73> */
[----:B------:R-:W-:Y:S01]  /*1010*/  @!P0 CS2R R26, SRZ ;  /* 0x00000000001a8805 */ /* 0x000fe2000001ff00 */
[----:B-1----:R-:W-:Y:S01]  /*1020*/  HADD2.F32 R71, -RZ, R77.H0_H0 ;  /* 0x2000004dff477230 */ /* 0x002fe20000004100 */
[----:B------:R0:W-:Y:S01]  /*1030*/  STL [R1+0x1bc], R69 ;  /* 0x0001bc4501007387 */ /* 0x0001e20000100800 */
[----:B------:R-:W-:-:S02]  /*1040*/  @!P1 CS2R R20, SRZ ;  /* 0x0000000000149805 */ /* 0x000fc4000001ff00 */
[----:B------:R-:W-:Y:S01]  /*1050*/  @!P1 CS2R R22, SRZ ;  /* 0x0000000000169805 */ /* 0x000fe2000001ff00 */
[--C-:B--2---:R-:W-:Y:S01]  /*1060*/  HADD2.F32 R70, -RZ, R76.reuse.H0_H0 ;  /* 0x2000004cff467230 */ /* 0x104fe20000004100 */
[----:B------:R-:W-:Y:S02]  /*1070*/  @!P0 CS2R R16, SRZ ;  /* 0x0000000000108805 */ /* 0x000fe4000001ff00 */
        /* <DEDUP_REMOVED lines=9> */
[----:B------:R-:W-:Y:S01]  /*1110*/  UIADD3 UR42, UR6, -0x700cb87f, URZ ;  /* 0x8ff34781062a7890 */ /* 0x000fe2000fffe03f */
[----:B------:R0:W-:Y:S01]  /*1120*/  STL [R1+0x1b0], R69 ;  /* 0x0001b04501007387 */ /* 0x0001e20000100800 */
[----:B------:R-:W-:Y:S01]  /*1130*/  UIADD3 UR43, UR7, -0x695add53, URZ ;  /* 0x96a522ad072b7890 */ /* 0x000fe2000fffe03f */
[----:B------:R-:W-:Y:S01]  /*1140*/  @!P1 CS2R R8, SRZ ;  /* 0x0000000000089805 */ /* 0x000fe2000001ff00 */
[----:B-1----:R-:W-:Y:S01]  /*1150*/  HADD2.F32 R70, -RZ, R77.H1_H1 ;  /* 0x3000004dff467230 */ /* 0x002fe20000004100 */
[----:B------:R1:W-:Y:S01]  /*1160*/  STL [R1+0x1ac], R71 ;  /* 0x0001ac4701007387 */ /* 0x0003e20000100800 */
[----:B------:R-:W-:Y:S02]  /*1170*/  @!P1 CS2R R10, SRZ ;  /* 0x00000000000a9805 */ /* 0x000fe4000001ff00 */
[----:B------:R-:W-:-:S02]  /*1180*/  @!P0 CS2R R4, SRZ ;  /* 0x0000000000048805 */ /* 0x000fc4000001ff00 */
[----:B------:R-:W-:Y:S01]  /*1190*/  @!P0 CS2R R6, SRZ ;  /* 0x0000000000068805 */ /* 0x000fe2000001ff00 */
[----:B------:R2:W-:Y:S01]  /*11a0*/  STL [R1+0x1a8], R70 ;  /* 0x0001a84601007387 */ /* 0x0005e20000100800 */
[----:B------:R-:W-:Y:S01]  /*11b0*/  IMAD R68, R68, -0x326172a9, RZ ;  /* 0xcd9e8d5744447824 */ /* 0x000fe200078e02ff */
[----:B------:R-:W-:Y:S01]  /*11c0*/  ULDC.64 UR8, c[0x0][0x228] ;  /* 0x00008a0000087ab9 */ /* 0x000fe20000000a00 */
[--C-:B0-----:R-:W-:Y:S01]  /*11d0*/  HADD2.F32 R69, -RZ, R78.reuse.H0_H0 ;  /* 0x2000004eff457230 */ /* 0x101fe20000004100 */
[----:B------:R-:W-:Y:S01]  /*11e0*/  ISETP.NE.U32.AND P0, PT, RZ, UR8, PT ;  /* 0x00000008ff007c0c */ /* 0x000fe2000bf05070 */
[----:B------:R-:W-:Y:S01]  /*11f0*/  IMAD.HI.U32 R193, R2, -0x326172a9, RZ ;  /* 0xcd9e8d5702c17827 */ /* 0x000fe200078e00ff */
[----:B------:R-:W-:Y:S01]  /*1200*/  BSSY B0, `(.L_x_41727) ;  /* 0x0003e0d000007945 */ /* 0x000fe20003800000 */
[----:B------:R-:W-:Y:S01]  /*1210*/  LOP3.LUT R209, R209, 0x3, RZ, 0xc0, !PT ;  /* 0x00000003d1d17812 */ /* 0x000fe200078ec0ff */
[----:B------:R0:W-:Y:S01]  /*1220*/  STL [R1+0x1a4], R69 ;  /* 0x0001a44501007387 */ /* 0x0001e20000100800 */
[----:B-1----:R-:W-:Y:S01]  /*1230*/  HADD2.F32 R71, -RZ, R78.H1_H1 ;  /* 0x3000004eff477230 */ /* 0x002fe20000004100 */
[----:B------:R-:W-:Y:S01]  /*1240*/  LOP3.LUT R193, R193, UR42, R68, 0x96, !PT ;  /* 0x0000002ac1c17c12 */ /* 0x000fe2000f8e9644 */
[--C-:B--2---:R-:W-:Y:S01]  /*1250*/  HADD2.F32 R70, -RZ, R79.reuse.H0_H0 ;  /* 0x2000004fff467230 */ /* 0x104fe20000004100 */
[----:B------:R-:W-:Y:S01]  /*1260*/  ISETP.NE.AND.EX P0, PT, RZ, UR9, PT, P0 ;  /* 0x00000009ff007c0c */ /* 0x000fe2000bf05300 */
[----:B------:R-:W-:Y:S01]  /*1270*/  IMAD R51, R51, -0x2daee0ad, RZ ;  /* 0xd2511f5333337824 */ /* 0x000fe200078e02ff */
[----:B------:R1:W-:Y:S01]  /*1280*/  STL [R1+0x1a0], R71 ;  /* 0x0001a04701007387 */ /* 0x0003e20000100800 */
[----:B------:R-:W-:Y:S01]  /*1290*/  IMAD.HI.U32 R192, R0, -0x2daee0ad, RZ ;  /* 0xd2511f5300c07827 */ /* 0x000fe200078e00ff */
[----:B------:R-:W-:Y:S01]  /*12a0*/  ULDC UR23, c[0x0][0x218] ;  /* 0x0000860000177ab9 */ /* 0x000fe20000000800 */
[----:B------:R-:W-:Y:S01]  /*12b0*/  ULDC.U8 UR24, c[0x0][0x2a0] ;  /* 0x0000a80000187ab9 */ /* 0x000fe20000000000 */
[----:B------:R2:W-:Y:S01]  /*12c0*/  STL [R1+0x19c], R70 ;  /* 0x00019c4601007387 */ /* 0x0005e20000100800 */
[----:B0-----:R-:W-:Y:S01]  /*12d0*/  HADD2.F32 R69, -RZ, R79.H1_H1 ;  /* 0x3000004fff457230 */ /* 0x001fe20000004100 */
[----:B------:R-:W-:Y:S01]  /*12e0*/  LOP3.LUT R192, R192, UR43, R51, 0x96, !PT ;  /* 0x0000002bc0c07c12 */ /* 0x000fe2000f8e9633 */
[--C-:B------:R-:W-:Y:S01]  /*12f0*/  HADD2.F32 R241, -RZ, R234.reuse.H0_H0 ;  /* 0x200000eafff17230 */ /* 0x100fe20000004100 */
[----:B------:R-:W-:Y:S01]  /*1300*/  ULDC UR25, c[0x0][0x2d8] ;  /* 0x0000b60000197ab9 */ /* 0x000fe20000000800 */
[----:B------:R-:W-:Y:S01]  /*1310*/  HADD2.F32 R239, -RZ, R234.H1_H1 ;  /* 0x300000eaffef7230 */ /* 0x000fe20000004100 */
[----:B------:R0:W-:Y:S01]  /*1320*/  STL [R1+0x180], R69 ;  /* 0x0001804501007387 */ /* 0x0001e20000100800 */
[----:B-1----:R-:W-:Y:S01]  /*1330*/  HADD2.F32 R71, -RZ, R73.H0_H0 ;  /* 0x20000049ff477230 */ /* 0x002fe20000004100 */
[----:B------:R-:W-:Y:S01]  /*1340*/  ULDC.64 UR8, c[0x0][0x228] ;  /* 0x00008a0000087ab9 */ /* 0x000fe20000000a00 */
[----:B------:R-:W-:Y:S01]  /*1350*/  HADD2.F32 R197, -RZ, R218.H0_H0 ;  /* 0x200000daffc57230 */ /* 0x000fe20000004100 */
[----:B------:R-:W-:Y:S01]  /*1360*/  ULDC.64 UR10, c[0x0][0x230] ;  /* 0x00008c00000a7ab9 */ /* 0x000fe20000000a00 */
[----:B--2---:R-:W-:Y:S01]  /*1370*/  HADD2.F32 R70, -RZ, R72.H0_H0 ;  /* 0x20000048ff467230 */ /* 0x004fe20000004100 */
[----:B------:R-:W-:Y:S01]  /*1380*/  ULDC.64 UR12, c[0x0][0x238] ;  /* 0x00008e00000c7ab9 */ /* 0x000fe20000000a00 */
[----:B------:R-:W-:Y:S01]  /*1390*/  HADD2.F32 R196, -RZ, R218.H1_H1 ;  /* 0x300000daffc47230 */ /* 0x000fe20000004100 */
[----:B------:R-:W-:Y:S01]  /*13a0*/  ULDC.64 UR14, c[0x0][0x240] ;  /* 0x00009000000e7ab9 */ /* 0x000fe20000000a00 */
[--C-:B------:R-:W-:Y:S01]  /*13b0*/  HADD2.F32 R195, -RZ, R219.reuse.H0_H0 ;  /* 0x200000dbffc37230 */ /* 0x100fe20000004100 */
[----:B------:R1:W-:Y:S01]  /*13c0*/  STL [R1+0x1b4], R70 ;  /* 0x0001b44601007387 */ /* 0x0003e20000100800 */
        /* <DEDUP_REMOVED lines=9> */
[----:B------:R2:W-:Y:S01]  /*1460*/  STL [R1+0x194], R71 ;  /* 0x0001944701007387 */ /* 0x0005e20000100800 */
[----:B-1----:R-:W-:-:S02]  /*1470*/  HADD2.F32 R70, -RZ, R73.H1_H1 ;  /* 0x30000049ff467230 */ /* 0x002fc40000004100 */
[--C-:B------:R-:W-:Y:S02]  /*1480*/  HADD2.F32 R245, -RZ, R233.reuse.H0_H0 ;  /* 0x200000e9fff57230 */ /* 0x100fe40000004100 */
[----:B------:R-:W-:Y:S01]  /*1490*/  HADD2.F32 R243, -RZ, R233.H1_H1 ;  /* 0x300000e9fff37230 */ /* 0x000fe20000004100 */
[----:B------:R1:W-:Y:S01]  /*14a0*/  STL [R1+0x190], R70 ;  /* 0x0001904601007387 */ /* 0x0003e20000100800 */
[--C-:B0-----:R-:W-:Y:S02]  /*14b0*/  HADD2.F32 R69, -RZ, R74.reuse.H0_H0 ;  /* 0x2000004aff457230 */ /* 0x101fe40000004100 */
[----:B------:R-:W-:Y:S02]  /*14c0*/  HADD2.F32 R237, -RZ, R235.H0_H0 ;  /* 0x200000ebffed7230 */ /* 0x000fe40000004100 */
[----:B--2---:R-:W-:Y:S01]  /*14d0*/  HADD2.F32 R71, -RZ, R74.H1_H1 ;  /* 0x3000004aff477230 */ /* 0x004fe20000004100 */
[----:B------:R0:W-:Y:S01]  /*14e0*/  STL [R1+0x18c], R69 ;  /* 0x00018c4501007387 */ /* 0x0001e20000100800 */
[----:B------:R-:W-:-:S02]  /*14f0*/  HADD2.F32 R244, -RZ, R13.H0_H0 ;  /* 0x2000000dfff47230 */ /* 0x000fc40000004100 */
[----:B------:R-:W-:Y:S01]  /*1500*/  HADD2.F32 R242, -RZ, R13.H1_H1 ;  /* 0x3000000dfff27230 */ /* 0x000fe20000004100 */
[----:B------:R-:W-:Y:S01]  /*1510*/  STL [R1+0x188], R71 ;  /* 0x0001884701007387 */ /* 0x000fe20000100800 */
[--C-:B-1----:R-:W-:Y:S02]  /*1520*/  HADD2.F32 R70, -RZ, R75.reuse.H0_H0 ;  /* 0x2000004bff467230 */ /* 0x102fe40000004100 */
[--C-:B------:R-:W-:Y:S02]  /*1530*/  HADD2.F32 R240, -RZ, R14.reuse.H0_H0 ;  /* 0x2000000efff07230 */ /* 0x100fe40000004100 */
[----:B------:R-:W-:Y:S01]  /*1540*/  HADD2.F32 R238, -RZ, R14.H1_H1 ;  /* 0x3000000effee7230 */ /* 0x000fe20000004100 */
[----:B------:R1:W-:Y:S01]  /*1550*/  STL [R1+0x184], R70 ;  /* 0x0001844601007387 */ /* 0x0003e20000100800 */
[----:B0-----:R-:W-:Y:S02]  /*1560*/  HADD2.F32 R69, -RZ, R75.H1_H1 ;  /* 0x3000004bff457230 */ /* 0x001fe40000004100 */
[----:B------:R-:W-:-:S02]  /*1570*/  HADD2.F32 R236, -RZ, R15.H0_H0 ;  /* 0x2000000fffec7230 */ /* 0x000fc40000004100 */
[----:B------:R-:W-:Y:S01]  /*1580*/  HADD2.F32 R234, -RZ, R15.H1_H1 ;  /* 0x3000000fffea7230 */ /* 0x000fe20000004100 */
[----:B------:R0:W-:Y:S01]  /*1590*/  STL [R1+0x17c], R69 ;  /* 0x00017c4501007387 */ /* 0x0001e20000100800 */
[--C-:B------:R-:W-:Y:S02]  /*15a0*/  HADD2.F32 R201, -RZ, R82.reuse.H0_H0 ;  /* 0x20000052ffc97230 */ /* 0x100fe40000004100 */
[----:B------:R-:W-:Y:S02]  /*15b0*/  HADD2.F32 R200, -RZ, R82.H1_H1 ;  /* 0x30000052ffc87230 */ /* 0x000fe40000004100 */
[--C-:B-1----:R-:W-:Y:S02]  /*15c0*/  HADD2.F32 R70, -RZ, R64.reuse.H0_H0 ;  /* 0x20000040ff467230 */ /* 0x102fe40000004100 */
[----:B------:R-:W-:Y:S02]  /*15d0*/  HADD2.F32 R64, -RZ, R64.H1_H1 ;  /* 0x30000040ff407230 */ /* 0x000fe40000004100 */
[----:B------:R-:W-:Y:S01]  /*15e0*/  HADD2.F32 R199, -RZ, R83.H0_H0 ;  /* 0x20000053ffc77230 */ /* 0x000fe20000004100 */
[----:B------:R-:W-:Y:S01]  /*15f0*/  STL [R1+0x178], R70 ;  /* 0x0001784601007387 */ /* 0x000fe20000100800 */
[----:B0-----:R-:W-:-:S02]  /*1600*/  HADD2.F32 R69, -RZ, R65.H0_H0 ;  /* 0x20000041ff457230 */ /* 0x001fc40000004100 */
[----:B------:R-:W-:Y:S01]  /*1610*/  HADD2.F32 R65, -RZ, R65.H1_H1 ;  /* 0x30000041ff417230 */ /* 0x000fe20000004100 */
[----:B------:R0:W-:Y:S01]  /*1620*/  STL [R1+0x170], R64 ;  /* 0x0001704001007387 */ /* 0x0001e20000100800 */
[----:B------:R-:W-:Y:S02]  /*1630*/  HADD2.F32 R198, -RZ, R83.H1_H1 ;  /* 0x30000053ffc67230 */ /* 0x000fe40000004100 */
[----:B------:R-:W-:Y:S01]  /*1640*/  HADD2.F32 R217, -RZ, R217.H1_H1 ;  /* 0x300000d9ffd97230 */ /* 0x000fe20000004100 */
[----:B------:R-:W-:Y:S01]  /*1650*/  STL [R1+0x16c], R69 ;  /* 0x00016c4501007387 */ /* 0x000fe20000100800 */
[----:B------:R-:W-:Y:S02]  /*1660*/  HADD2.F32 R235, -RZ, R235.H1_H1 ;  /* 0x300000ebffeb7230 */ /* 0x000fe40000004100 */
[--C-:B------:R-:W-:Y:S01]  /*1670*/  HADD2.F32 R248, -RZ, R12.reuse.H0_H0 ;  /* 0x2000000cfff87230 */ /* 0x100fe20000004100 */
[----:B------:R1:W-:Y:S01]  /*1680*/  STL [R1+0x160], R65 ;  /* 0x0001604101007387 */ /* 0x0003e20000100800 */
[----:B------:R-:W-:-:S02]  /*1690*/  HADD2.F32 R246, -RZ, R12.H1_H1 ;  /* 0x3000000cfff67230 */ /* 0x000fc40000004100 */
[--C-:B0-----:R-:W-:Y:S02]  /*16a0*/  HADD2.F32 R64, -RZ, R66.reuse.H0_H0 ;  /* 0x20000042ff407230 */ /* 0x101fe40000004100 */
[----:B------:R-:W-:Y:S02]  /*16b0*/  HADD2.F32 R66, -RZ, R66.H1_H1 ;  /* 0x30000042ff427230 */ /* 0x000fe40000004100 */
[--C-:B------:R-:W-:Y:S01]  /*16c0*/  HADD2.F32 R233, -RZ, R8.reuse.H0_H0 ;  /* 0x20000008ffe97230 */ /* 0x100fe20000004100 */
[----:B------:R0:W-:Y:S01]  /*16d0*/  STL [R1+0x158], R64 ;  /* 0x0001584001007387 */ /* 0x0001e20000100800 */
[----:B------:R-:W-:Y:S02]  /*16e0*/  HADD2.F32 R231, -RZ, R8.H1_H1 ;  /* 0x30000008ffe77230 */ /* 0x000fe40000004100 */
[----:B-1----:R-:W-:Y:S01]  /*16f0*/  HADD2.F32 R65, -RZ, R67.H0_H0 ;  /* 0x20000043ff417230 */ /* 0x002fe20000004100 */
[----:B------:R-:W-:Y:S01]  /*1700*/  STL [R1+0x150], R66 ;  /* 0x0001504201007387 */ /* 0x000fe20000100800 */
[----:B------:R-:W-:-:S02]  /*1710*/  HADD2.F32 R229, -RZ, R9.H0_H0 ;  /* 0x20000009ffe57230 */ /* 0x000fc40000004100 */
[----:B------:R-:W-:Y:S01]  /*1720*/  HADD2.F32 R227, -RZ, R9.H1_H1 ;  /* 0x30000009ffe37230 */ /* 0x000fe20000004100 */
[----:B------:R1:W-:Y:S01]  /*1730*/  STL [R1+0x148], R65 ;  /* 0x0001484101007387 */ /* 0x0003e20000100800 */
[--C-:B------:R-:W-:Y:S02]  /*1740*/  HADD2.F32 R225, -RZ, R10.reuse.H0_H0 ;  /* 0x2000000affe17230 */ /* 0x100fe40000004100 */
[----:B0-----:R-:W-:Y:S02]  /*1750*/  HADD2.F32 R64, -RZ, R67.H1_H1 ;  /* 0x30000043ff407230 */ /* 0x001fe40000004100 */
[----:B------:R-:W-:Y:S02]  /*1760*/  HADD2.F32 R223, -RZ, R10.H1_H1 ;  /* 0x3000000affdf7230 */ /* 0x000fe40000004100 */
[--C-:B------:R-:W-:Y:S01]  /*1770*/  HADD2.F32 R221, -RZ, R11.reuse.H0_H0 ;  /* 0x2000000bffdd7230 */ /* 0x100fe20000004100 */
[----:B------:R0:W-:Y:S01]  /*1780*/  STL [R1+0x140], R64 ;  /* 0x0001404001007387 */ /* 0x0001e20000100800 */
[----:B------:R-:W-:-:S02]  /*1790*/  HADD2.F32 R219, -RZ, R11.H1_H1 ;  /* 0x3000000bffdb7230 */ /* 0x000fc40000004100 */
[--C-:B-1----:R-:W-:Y:S02]  /*17a0*/  HADD2.F32 R65, -RZ, R60.reuse.H0_H0 ;  /* 0x2000003cff417230 */ /* 0x102fe40000004100 */
[----:B------:R-:W-:Y:S02]  /*17b0*/  HADD2.F32 R60, -RZ, R60.H1_H1 ;  /* 0x3000003cff3c7230 */ /* 0x000fe40000004100 */
[--C-:B------:R-:W-:Y:S01]  /*17c0*/  HADD2.F32 R232, -RZ, R4.reuse.H0_H0 ;  /* 0x20000004ffe87230 */ /* 0x100fe20000004100 */
[----:B------:R-:W-:Y:S01]  /*17d0*/  STL [R1+0x174], R65 ;  /* 0x0001744101007387 */ /* 0x000fe20000100800 */
[----:B------:R-:W-:Y:S02]  /*17e0*/  HADD2.F32 R230, -RZ, R4.H1_H1 ;  /* 0x30000004ffe67230 */ /* 0x000fe40000004100 */
[--C-:B0-----:R-:W-:Y:S01]  /*17f0*/  HADD2.F32 R64, -RZ, R61.reuse.H0_H0 ;  /* 0x2000003dff407230 */ /* 0x101fe20000004100 */
[----:B------:R0:W-:Y:S01]  /*1800*/  STL [R1+0x168], R60 ;  /* 0x0001683c01007387 */ /* 0x0001e20000100800 */
[----:B------:R-:W-:-:S02]  /*1810*/  HADD2.F32 R61, -RZ, R61.H1_H1 ;  /* 0x3000003dff3d7230 */ /* 0x000fc40000004100 */
[--C-:B------:R-:W-:Y:S01]  /*1820*/  HADD2.F32 R228, -RZ, R5.reuse.H0_H0 ;  /* 0x20000005ffe47230 */ /* 0x100fe20000004100 */
[----:B------:R-:W-:Y:S01]  /*1830*/  STL [R1+0x164], R64 ;  /* 0x0001644001007387 */ /* 0x000fe20000100800 */
[----:B------:R-:W-:Y:S02]  /*1840*/  HADD2.F32 R226, -RZ, R5.H1_H1 ;  /* 0x30000005ffe27230 */ /* 0x000fe40000004100 */
        /* <DEDUP_REMOVED lines=9> */
[----:B------:R-:W-:Y:S01]  /*18e0*/  STL [R1+0x14c], R62 ;  /* 0x00014c3e01007387 */ /* 0x000fe20000100800 */
[----:B------:R-:W-:Y:S02]  /*18f0*/  IMAD.MOV.U32 R15, RZ, RZ, R3 ;  /* 0x000000ffff0f7224 */ /* 0x000fe400078e0003 */
[----:B------:R-:W-:Y:S01]  /*1900*/  IMAD R14, R0, -0x2daee0ad, RZ ;  /* 0xd2511f53000e7824 */ /* 0x000fe200078e02ff */
[----:B------:R1:W-:Y:S01]  /*1910*/  STL [R1+0x144], R61 ;  /* 0x0001443d01007387 */ /* 0x0003e20000100800 */
[----:B------:R-:W-:-:S02]  /*1920*/  IMAD.MOV.U32 R13, RZ, RZ, RZ ;  /* 0x000000ffff0d7224 */ /* 0x000fc400078e00ff */
[----:B0-----:R-:W-:-:S05]  /*1930*/  HADD2.F32 R60, -RZ, R63.H1_H1 ;  /* 0x3000003fff3c7230 */ /* 0x001fca0000004100 */
[----:B------:R0:W-:Y:S01]  /*1940*/  STL [R1+0x13c], R60 ;  /* 0x00013c3c01007387 */ /* 0x0001e20000100800 */
[--C-:B-1----:R-:W-:Y:S02]  /*1950*/  HADD2.F32 R61, -RZ, R56.reuse.H0_H0 ;  /* 0x20000038ff3d7230 */ /* 0x102fe40000004100 */
[----:B------:R-:W-:-:S03]  /*1960*/  HADD2.F32 R56, -RZ, R56.H1_H1 ;  /* 0x30000038ff387230 */ /* 0x000fc60000004100 */
[----:B------:R-:W-:Y:S01]  /*1970*/  STL [R1+0x138], R61 ;  /* 0x0001383d01007387 */ /* 0x000fe20000100800 */
[----:B0-----:R-:W-:-:S03]  /*1980*/  HADD2.F32 R60, -RZ, R57.H0_H0 ;  /* 0x20000039ff3c7230 */ /* 0x001fc60000004100 */
        /* <DEDUP_REMOVED lines=131> */
[----:B------:R-:W-:Y:S04]  /*21c0*/  STL [R1+0x28], R24 ;  /* 0x0000281801007387 */ /* 0x000fe80000100800 */
[----:B------:R0:W-:Y:S04]  /*21d0*/  STL [R1+0x20], R20 ;  /* 0x0000201401007387 */ /* 0x0001e80000100800 */
[----:B------:R1:W-:Y:S01]  /*21e0*/  STL [R1+0x18], R21 ;  /* 0x0000181501007387 */ /* 0x0003e20000100800 */
[----:B0-----:R-:W-:Y:S02]  /*21f0*/  HADD2.F32 R20, -RZ, R22.H1_H1 ;  /* 0x30000016ff147230 */ /* 0x001fe40000004100 */
[----:B------:R-:W-:-:S02]  /*2200*/  HADD2.F32 R22, -RZ, R16.H0_H0 ;  /* 0x20000010ff167230 */ /* 0x000fc40000004100 */
[--C-:B-1----:R-:W-:Y:S01]  /*2210*/  HADD2.F32 R21, -RZ, R23.reuse.H0_H0 ;  /* 0x20000017ff157230 */ /* 0x102fe20000004100 */
[----:B------:R0:W-:Y:S04]  /*2220*/  STL [R1+0x10], R20 ;  /* 0x0000101401007387 */ /* 0x0001e80000100800 */
[----:B------:R1:W-:Y:S01]  /*2230*/  STL [R1+0x8], R21 ;  /* 0x0000081501007387 */ /* 0x0003e20000100800 */
[----:B0-----:R-:W-:Y:S02]  /*2240*/  HADD2.F32 R20, -RZ, R23.H1_H1 ;  /* 0x30000017ff147230 */ /* 0x001fe40000004100 */
[----:B-1----:R-:W-:-:S03]  /*2250*/  HADD2.F32 R21, -RZ, R17.H0_H0 ;  /* 0x20000011ff157230 */ /* 0x002fc60000004100 */
[----:B------:R0:W-:Y:S04]  /*2260*/  STL [R1], R20 ;  /* 0x0000001401007387 */ /* 0x0001e80000100800 */
[----:B------:R-:W-:Y:S01]  /*2270*/  STL [R1+0x34], R22 ;  /* 0x0000341601007387 */ /* 0x000fe20000100800 */
[----:B0-----:R-:W-:Y:S02]  /*2280*/  HADD2.F32 R20, -RZ, R16.H1_H1 ;  /* 0x30000010ff147230 */ /* 0x001fe40000004100 */
[----:B------:R-:W-:Y:S02]  /*2290*/  HADD2.F32 R16, -RZ, R17.H1_H1 ;  /* 0x30000011ff107230 */ /* 0x000fe40000004100 */
[--C-:B------:R-:W-:Y:S01]  /*22a0*/  HADD2.F32 R17, -RZ, R18.reuse.H1_H1 ;  /* 0x30000012ff117230 */ /* 0x100fe20000004100 */
[----:B------:R0:W-:Y:S04]  /*22b0*/  STL [R1+0x2c], R20 ;  /* 0x00002c1401007387 */ /* 0x0001e80000100800 */
[----:B------:R-:W-:Y:S04]  /*22c0*/  STL [R1+0x24], R21 ;  /* 0x0000241501007387 */ /* 0x000fe80000100800 */
[----:B------:R1:W-:Y:S01]  /*22d0*/  STL [R1+0x1c], R16 ;  /* 0x00001c1001007387 */ /* 0x0003e20000100800 */
[----:B0-----:R-:W-:-:S02]  /*22e0*/  HADD2.F32 R20, -RZ, R18.H0_H0 ;  /* 0x20000012ff147230 */ /* 0x001fc40000004100 */
[----:B------:R-:W-:-:S03]  /*22f0*/  IMAD.MOV.U32 R18, RZ, RZ, R49 ;  /* 0x000000ffff127224 */ /* 0x000fc600078e0031 */
[----:B------:R-:W-:Y:S01]  /*2300*/  STL [R1+0x14], R20 ;  /* 0x0000141401007387 */ /* 0x000fe20000100800 */
[----:B-1----:R-:W-:-:S03]  /*2310*/  HADD2.F32 R16, -RZ, R19.H0_H0 ;  /* 0x20000013ff107230 */ /* 0x002fc60000004100 */
[----:B------:R0:W-:Y:S01]  /*2320*/  STL [R1+0xc], R17 ;  /* 0x00000c1101007387 */ /* 0x0001e20000100800 */
[----:B------:R-:W-:-:S03]  /*2330*/  IMAD.MOV.U32 R19, RZ, RZ, R50 ;  /* 0x000000ffff137224 */ /* 0x000fc600078e0032 */
[----:B------:R1:W-:Y:S01]  /*2340*/  STL [R1+0x4], R16 ;  /* 0x0000041001007387 */ /* 0x0003e20000100800 */
[----:B0-----:R-:W-:Y:S01]  /*2350*/  MOV R17, R48 ;  /* 0x0000003000117202 */ /* 0x001fe20000000f00 */
[----:B-1----:R-:W-:-:S07]  /*2360*/  IMAD R16, R2, -0x326172a9, RZ ;  /* 0xcd9e8d5702107824 */ /* 0x002fce00078e02ff */
.L_x_43019:
        /* <DEDUP_REMOVED lines=31> */
.L_x_41729:
[----:B------:R-:W-:-:S07]  /*2560*/  IMAD.MOV.U32 R0, RZ, RZ, R16 ;  /* 0x000000ffff007224 */ /* 0x000fce00078e0010 */
.L_x_41730:
[----:B------:R-:W-:Y:S05]  /*2570*/  BSYNC B1 ;  /* 0x0000000000017941 */ /* 0x000fea0003800000 */
.L_x_41728:
        /* <DEDUP_REMOVED lines=16> */
.L_x_41734:
[----:B------:R-:W-:Y:S05]  /*2680*/  BSYNC B2 ;  /* 0x0000000000027941 */ /* 0x000fea0003800000 */
.L_x_41733:
        /* <DEDUP_REMOVED lines=44> */
.L_x_41732:
[----:B------:R-:W-:Y:S05]  /*2950*/  BSYNC B1 ;  /* 0x0000000000017941 */ /* 0x000fea0003800000 */
.L_x_41731:
[----:B------:R-:W0:Y:S01]  /*2960*/  LDC R210, c[0x0][0x294] ;  /* 0x0000a500ffd27b82 */ /* 0x000e220000000800 */
[----:B------:R-:W-:Y:S01]  /*2970*/  HFMA2.MMA R211, -RZ, RZ, 0.1171875, 0 ;  /* 0x2f800000ffd37435 */ /* 0x000fe200000001ff */
[----:B------:R-:W-:Y:S02]  /*2980*/  I2FP.F32.U32 R0, R0 ;  /* 0x0000000000007245 */ /* 0x000fe40000201000 */
[----:B------:R-:W-:Y:S02]  /*2990*/  ISETP.NE.U32.AND P2, PT, RZ, UR8, PT ;  /* 0x00000008ff007c0c */ /* 0x000fe4000bf45070 */
[----:B------:R-:W-:Y:S02]  /*29a0*/  LOP3.LUT R11, R11, 0xffffffdf, RZ, 0xc0, !PT ;  /* 0xffffffdf0b0b7812 */ /* 0x000fe400078ec0ff */
[----:B------:R-:W1:Y:S01]  /*29b0*/  LDC R216, c[0x0][0x298] ;  /* 0x0000a600ffd87b82 */ /* 0x000e620000000800 */
[----:B------:R-:W-:Y:S02]  /*29c0*/  ISETP.NE.AND.EX P2, PT, RZ, UR9, PT, P2 ;  /* 0x00000009ff007c0c */ /* 0x000fe4000bf45320 */
        /* <DEDUP_REMOVED lines=12> */
.L_x_41735:
        /* <DEDUP_REMOVED lines=12> */
.L_x_41738:
[----:B------:R-:W-:-:S07]  /*2b50*/  IMAD.MOV.U32 R0, RZ, RZ, R16 ;  /* 0x000000ffff007224 */ /* 0x000fce00078e0010 */
.L_x_41739:
[----:B------:R-:W-:Y:S05]  /*2b60*/  BSYNC B1 ;  /* 0x0000000000017941 */ /* 0x000fea0003800000 */
.L_x_41737:
        /* <DEDUP_REMOVED lines=16> */
.L_x_41743:
[----:B------:R-:W-:Y:S05]  /*2c70*/  BSYNC B2 ;  /* 0x0000000000027941 */ /* 0x000fea0003800000 */
.L_x_41742:
        /* <DEDUP_REMOVED lines=44> */
.L_x_41741:
[----:B------:R-:W-:Y:S05]  /*2f40*/  BSYNC B1 ;  /* 0x0000000000017941 */ /* 0x000fea0003800000 */
.L_x_41740:
        /* <DEDUP_REMOVED lines=9> */
.L_x_41736:
        /* <DEDUP_REMOVED lines=12> */
.L_x_41745:
[----:B------:R-:W-:-:S07]  /*30a0*/  IMAD.MOV.U32 R0, RZ, RZ, R16 ;  /* 0x000000ffff007224 */ /* 0x000fce00078e0010 */
.L_x_41746:
[----:B------:R-:W-:Y:S05]  /*30b0*/  BSYNC B1 ;  /* 0x0000000000017941 */ /* 0x000fea0003800000 */
.L_x_41744:
        /* <DEDUP_REMOVED lines=16> */
.L_x_41750:
[----:B------:R-:W-:Y:S05]  /*31c0*/  BSYNC B2 ;  /* 0x0000000000027941 */ /* 0x000fea0003800000 */
.L_x_41749:
        /* <DEDUP_REMOVED lines=44> */
.L_x_41748:
[----:B------:R-:W-:Y:S05]  /*3490*/  BSYNC B1 ;  /* 0x0000000000017941 */ /* 0x000fea0003800000 */
.L_x_41747:
        /* <DEDUP_REMOVED lines=14> */
.L_x_41751:
        /* <DEDUP_REMOVED lines=12> */
.L_x_41754:
[----:B------:R-:W-:-:S07]  /*3640*/  MOV R0, R16 ;  /* 0x0000001000007202 */ /* 0x000fce0000000f00 */
.L_x_41755:
[----:B------:R-:W-:Y:S05]  /*3650*/  BSYNC B1 ;  /* 0x0000000000017941 */ /* 0x000fea0003800000 */
.L_x_41753:
        /* <DEDUP_REMOVED lines=16> */
.L_x_41759:
[----:B------:R-:W-:Y:S05]  /*3760*/  BSYNC B2 ;  /* 0x0000000000027941 */ /* 0x000fea0003800000 */
.L_x_41758:
        /* <DEDUP_REMOVED lines=44> */
.L_x_41757:
[----:B------:R-:W-:Y:S05]  /*3a30*/  BSYNC B1 ;  /* 0x0000000000017941 */ /* 0x000fea0003800000 */
.L_x_41756:
        /* <DEDUP_REMOVED lines=9> */
.L_x_41752:
        /* <DEDUP_REMOVED lines=12> */
.L_x_41761:
[----:B------:R-:W-:-:S07]  /*3b90*/  MOV R0, R16 ;  /* 0x0000001000007202 */ /* 0x000fce0000000f00 */
.L_x_41762:
[----:B------:R-:W-:Y:S05]  /*3ba0*/  BSYNC B1 ;  /* 0x0000000000017941 */ /* 0x000fea0003800000 */
.L_x_41760:
        /* <DEDUP_REMOVED lines=16> */
.L_x_41766:
[----:B------:R-:W-:Y:S05]  /*3cb0*/  BSYNC B2 ;  /* 0x0000000000027941 */ /* 0x000fea0003800000 */
.L_x_41765:
        /* <DEDUP_REMOVED lines=44> */
.L_x_41764:
[----:B------:R-:W-:Y:S05]  /*3f80*/  BSYNC B1 ;  /* 0x0000000000017941 */ /* 0x000fea0003800000 */
.L_x_41763:
        /* <DEDUP_REMOVED lines=14> */
.L_x_41767:
        /* <DEDUP_REMOVED lines=12> */
.L_x_41770:
[----:B------:R-:W-:-:S07]  /*4130*/  IMAD.MOV.U32 R0, RZ, RZ, R16 ;  /* 0x000000ffff007224 */ /* 0x000fce00078e0010 */
.L_x_41771:
[----:B------:R-:W-:Y:S05]  /*4140*/  BSYNC B1 ;  /* 0x0000000000017941 */ /* 0x000fea0003800000 */
.L_x_41769:
        /* <DEDUP_REMOVED lines=16> */
.L_x_41775:
[----:B------:R-:W-:Y:S05]  /*4250*/  BSYNC B2 ;  /* 0x0000000000027941 */ /* 0x000fea0003800000 */
.L_x_41774:
        /* <DEDUP_REMOVED lines=44> */
.L_x_41773:
[----:B------:R-:W-:Y:S05]  /*4520*/  BSYNC B1 ;  /* 0x0000000000017941 */ /* 0x000fea0003800000 */
.L_x_41772:
        /* <DEDUP_REMOVED lines=9> */
.L_x_41768:
        /* <DEDUP_REMOVED lines=12> */
.L_x_41777:
[----:B------:R-:W-:-:S07]  /*4680*/  IMAD.MOV.U32 R0, RZ, RZ, R16 ;  /* 0x000000ffff007224 */ /* 0x000fce00078e0010 */
.L_x_41778:
[----:B------:R-:W-:Y:S05]  /*4690*/  BSYNC B1 ;  /* 0x0000000000017941 */ /* 0x000fea0003800000 */
.L_x_41776:
        /* <DEDUP_REMOVED lines=16> */
.L_x_41782:
[----:B------:R-:W-:Y:S05]  /*47a0*/  BSYNC B2 ;  /* 0x0000000000027941 */ /* 0x000fea0003800000 */
.L_x_41781:
        /* <DEDUP_REMOVED lines=44> */
.L_x_41780:
[----:B------:R-:W-:Y:S05]  /*4a70*/  BSYNC B1 ;  /* 0x0000000000017941 */ /* 0x000fea0003800000 */
.L_x_41779:
        /* <DEDUP_REMOVED lines=14> */
.L_x_41783:
        /* <DEDUP_REMOVED lines=12> */
.L_x_41786:
[----:B------:R-:W-:-:S07]  /*4c20*/  IMAD.MOV.U32 R0, RZ, RZ, R16 ;  /* 0x000000ffff007224 */ /* 0x000fce00078e0010 */
.L_x_41787:
[----:B------:R-:W-:Y:S05]  /*4c30*/  BSYNC B1 ;  /* 0x0000000000017941 */ /* 0x000fea0003800000 */
.L_x_41785:
        /* <DEDUP_REMOVED lines=16> */
.L_x_41791:
[----:B------:R-:W-:Y:S05]  /*4d40*/  BSYNC B2 ;  /* 0x0000000000027941 */ /* 0x000fea0003800000 */
.L_x_41790:
        /* <DEDUP_REMOVED lines=44> */
.L_x_41789:
[----:B------:R-:W-:Y:S05]  /*5010*/  BSYNC B1 ;  /* 0x0000000000017941 */ /* 0x000fea0003800000 */
.L_x_41788:
        /* <DEDUP_REMOVED lines=9> */
.L_x_41784:
        /* <DEDUP_REMOVED lines=12> */
.L_x_41793:
[----:B------:R-:W-:-:S07]  /*5170*/  IMAD.MOV.U32 R0, RZ, RZ, R16 ;  /* 0x000000ffff007224 */ /* 0x000fce00078e0010 */
.L_x_41794:
[----:B------:R-:W-:Y:S05]  /*5180*/  BSYNC B1 ;  /* 0x0000000000017941 */ /* 0x000fea0003800000 */
.L_x_41792:
        /* <DEDUP_REMOVED lines=16> */
.L_x_41798:
[----:B------:R-:W-:Y:S05]  /*5290*/  BSYNC B2 ;  /* 0x0000000000027941 */ /* 0x000fea0003800000 */
.L_x_41797:
        /* <DEDUP_REMOVED lines=44> */
.L_x_41796:
[----:B------:R-:W-:Y:S05]  /*5560*/  BSYNC B1 ;  /* 0x0000000000017941 */ /* 0x000fea0003800000 */
.L_x_41795:
        /* <DEDUP_REMOVED lines=14> */
.L_x_41799:
        /* <DEDUP_REMOVED lines=12> */
.L_x_41802:
[----:B------:R-:W-:-:S07]  /*5710*/  MOV R0, R16 ;  /* 0x0000001000007202 */ /* 0x000fce0000000f00 */
.L_x_41803:
[----:B------:R-:W-:Y:S05]  /*5720*/  BSYNC B1 ;  /* 0x0000000000017941 */ /* 0x000fea0003800000 */
.L_x_41801:
        /* <DEDUP_REMOVED lines=16> */
.L_x_41807:
[----:B------:R-:W-:Y:S05]  /*5830*/  BSYNC B2 ;  /* 0x0000000000027941 */ /* 0x000fea0003800000 */
.L_x_41806:
        /* <DEDUP_REMOVED lines=44> */
.L_x_41805:
[----:B------:R-:W-:Y:S05]  /*5b00*/  BSYNC B1 ;  /* 0x0000000000017941 */ /* 0x000fea0003800000 */
.L_x_41804:
        /* <DEDUP_REMOVED lines=9> */
.L_x_41800:
        /* <DEDUP_REMOVED lines=12> */
.L_x_41809:
[----:B------:R-:W-:-:S07]  /*5c60*/  MOV R0, R16 ;  /* 0x0000001000007202 */ /* 0x000fce0000000f00 */
.L_x_41810:
[----:B------:R-:W-:Y:S05]  /*5c70*/  BSYNC B1 ;  /* 0x0000000000017941 */ /* 0x000fea0003800000 */
.L_x_41808:
        /* <DEDUP_REMOVED lines=16> */
.L_x_41814:
[----:B------:R-:W-:Y:S05]  /*5d80*/  BSYNC B2 ;  /* 0x0000000000027941 */ /* 0x000fea0003800000 */
.L_x_41813:
        /* <DEDUP_REMOVED lines=44> */
.L_x_41812:
[----:B------:R-:W-:Y:S05]  /*6050*/  BSYNC B1 ;  /* 0x0000000000017941 */ /* 0x000fea0003800000 */
.L_x_41811:
        /* <DEDUP_REMOVED lines=12> */
.L_x_41815:
        /* <DEDUP_REMOVED lines=12> */
.L_x_41818:
[----:B------:R-:W-:-:S07]  /*61e0*/  IMAD.MOV.U32 R0, RZ, RZ, R16 ;  /* 0x000000ffff007224 */ /* 0x000fce00078e0010 */
.L_x_41819:
[----:B------:R-:W-:Y:S05]  /*61f0*/  BSYNC B1 ;  /* 0x0000000000017941 */ /* 0x000fea0003800000 */
.L_x_41817:
        /* <DEDUP_REMOVED lines=16> */
.L_x_41823:
[----:B------:R-:W-:Y:S05]  /*6300*/  BSYNC B2 ;  /* 0x0000000000027941 */ /* 0x000fea0003800000 */
.L_x_41822:
        /* <DEDUP_REMOVED lines=44> */
.L_x_41821:
[----:B------:R-:W-:Y:S05]  /*65d0*/  BSYNC B1 ;  /* 0x0000000000017941 */ /* 0x000fea0003800000 */
.L_x_41820:
        /* <DEDUP_REMOVED lines=9> */
.L_x_41816:
        /* <DEDUP_REMOVED lines=12> */
.L_x_41825:
[----:B------:R-:W-:-:S07]  /*6730*/  IMAD.MOV.U32 R0, RZ, RZ, R16 ;  /* 0x000000ffff007224 */ /* 0x000fce00078e0010 */
.L_x_41826:
[----:B------:R-:W-:Y:S05]  /*6740*/  BSYNC B1 ;  /* 0x0000000000017941 */ /* 0x000fea0003800000 */
.L_x_41824:
        /* <DEDUP_REMOVED lines=16> */
.L_x_41830:
[----:B------:R-:W-:Y:S05]  /*6850*/  BSYNC B2 ;  /* 0x0000000000027941 */ /* 0x000fea0003800000 */
.L_x_41829:
        /* <DEDUP_REMOVED lines=44> */
.L_x_41828:
[----:B------:R-:W-:Y:S05]  /*6b20*/  BSYNC B1 ;  /* 0x0000000000017941 */ /* 0x000fea0003800000 */
.L_x_41827:
        /* <DEDUP_REMOVED lines=12> */
.L_x_41831:
        /* <DEDUP_REMOVED lines=12> */
.L_x_41834:
[----:B------:R-:W-:-:S07]  /*6cb0*/  IMAD.MOV.U32 R0, RZ, RZ, R16 ;  /* 0x000000ffff007224 */ /* 0x000fce00078e0010 */
.L_x_41835:
[----:B------:R-:W-:Y:S05]  /*6cc0*/  BSYNC B1 ;  /* 0x0000000000017941 */ /* 0x000fea0003800000 */
.L_x_41833:
        /* <DEDUP_REMOVED lines=16> */
.L_x_41839:
[----:B------:R-:W-:Y:S05]  /*6dd0*/  BSYNC B2 ;  /* 0x0000000000027941 */ /* 0x000fea0003800000 */
.L_x_41838:
        /* <DEDUP_REMOVED lines=44> */
.L_x_41837:
[----:B------:R-:W-:Y:S05]  /*70a0*/  BSYNC B1 ;  /* 0x0000000000017941 */ /* 0x000fea0003800000 */
.L_x_41836:
        /* <DEDUP_REMOVED lines=9> */
.L_x_41832:
        /* <DEDUP_REMOVED lines=12> */
.L_x_41841:
[----:B------:R-:W-:-:S07]  /*7200*/  IMAD.MOV.U32 R0, RZ, RZ, R16 ;  /* 0x000000ffff007224 */ /* 0x000fce00078e0010 */
.L_x_41842:
[----:B------:R-:W-:Y:S05]  /*7210*/  BSYNC B1 ;  /* 0x0000000000017941 */ /* 0x000fea0003800000 */
.L_x_41840:
        /* <DEDUP_REMOVED lines=16> */
.L_x_41846:
[----:B------:R-:W-:Y:S05]  /*7320*/  BSYNC B2 ;  /* 0x0000000000027941 */ /* 0x000fea0003800000 */
.L_x_41845:
        /* <DEDUP_REMOVED lines=44> */
.L_x_41844:
[----:B------:R-:W-:Y:S05]  /*75f0*/  BSYNC B1 ;  /* 0x0000000000017941 */ /* 0x000fea0003800000 */
.L_x_41843:
        /* <DEDUP_REMOVED lines=12> */
.L_x_41847:
        /* <DEDUP_REMOVED lines=12> */
.L_x_41850:
[----:B------:R-:W-:-:S07]  /*7780*/  MOV R0, R16 ;  /* 0x0000001000007202 */ /* 0x000fce0000000f00 */
.L_x_41851:
[----:B------:R-:W-:Y:S05]  /*7790*/  BSYNC B1 ;  /* 0x0000000000017941 */ /* 0x000fea0003800000 */
.L_x_41849:
        /* <DEDUP_REMOVED lines=19> */
.L_x_41855:
[----:B------:R-:W-:Y:S05]  /*78d0*/  BSYNC B2 ;  /* 0x0000000000027941 */ /* 0x000fea0003800000 */
.L_x_41854:
        /* <DEDUP_REMOVED lines=44> */
.L_x_41853:
[----:B------:R-:W-:Y:S05]  /*7ba0*/  BSYNC B1 ;  /* 0x0000000000017941 */ /* 0x000fea0003800000 */
.L_x_41852:
        /* <DEDUP_REMOVED lines=9> */
.L_x_41848:
        /* <DEDUP_REMOVED lines=54> */
.L_x_41856:
        /* <DEDUP_REMOVED lines=22> */
.L_x_41858:
[----:B------:R-:W-:-:S07]  /*8100*/  MOV R0, R16 ;  /* 0x0000001000007202 */ /* 0x000fce0000000f00 */
.L_x_41859:
[----:B------:R-:W-:Y:S05]  /*8110*/  BSYNC B1 ;  /* 0x0000000000017941 */ /* 0x000fea0003800000 */
.L_x_41857:
        /* <DEDUP_REMOVED lines=16> */
.L_x_41863:
[----:B------:R-:W-:Y:S05]  /*8220*/  BSYNC B2 ;  /* 0x0000000000027941 */ /* 0x000fea0003800000 */
.L_x_41862:
        /* <DEDUP_REMOVED lines=44> */
.L_x_41861:
[----:B------:R-:W-:Y:S05]  /*84f0*/  BSYNC B1 ;  /* 0x0000000000017941 */ /* 0x000fea0003800000 */
.L_x_41860:
        /* <DEDUP_REMOVED lines=14> */
.L_x_41864:
        /* <DEDUP_REMOVED lines=12> */
.L_x_41867:
[----:B------:R-:W-:-:S07]  /*86a0*/  IMAD.MOV.U32 R0, RZ, RZ, R16 ;  /* 0x000000ffff007224 */ /* 0x000fce00078e0010 */
.L_x_41868:
[----:B------:R-:W-:Y:S05]  /*86b0*/  BSYNC B1 ;  /* 0x0000000000017941 */ /* 0x000fea0003800000 */
.L_x_41866:
        /* <DEDUP_REMOVED lines=16> */
.L_x_41872:
[----:B------:R-:W-:Y:S05]  /*87c0*/  BSYNC B2 ;  /* 0x0000000000027941 */ /* 0x000fea0003800000 */
.L_x_41871:
        /* <DEDUP_REMOVED lines=44> */
.L_x_41870:
[----:B------:R-:W-:Y:S05]  /*8a90*/  BSYNC B1 ;  /* 0x0000000000017941 */ /* 0x000fea0003800000 */
.L_x_41869:
        /* <DEDUP_REMOVED lines=9> */
.L_x_41865:
        /* <DEDUP_REMOVED lines=12> */
.L_x_41874:
[----:B------:R-:W-:-:S07]  /*8bf0*/  MOV R0, R16 ;  /* 0x0000001000007202 */ /* 0x000fce0000000f00 */
.L_x_41875:
[----:B------:R-:W-:Y:S05]  /*8c00*/  BSYNC B1 ;  /* 0x0000000000017941 */ /* 0x000fea0003800000 */
.L_x_41873:
        /* <DEDUP_REMOVED lines=16> */
.L_x_41879:
[----:B------:R-:W-:Y:S05]  /*8d10*/  BSYNC B2 ;  /* 0x0000000000027941 */ /* 0x000fea0003800000 */
.L_x_41878:
        /* <DEDUP_REMOVED lines=44> */
.L_x_41877:
[----:B------:R-:W-:Y:S05]  /*8fe0*/  BSYNC B1 ;  /* 0x0000000000017941 */ /* 0x000fea0003800000 */
.L_x_41876:
        /* <DEDUP_REMOVED lines=14> */
.L_x_41880:
        /* <DEDUP_REMOVED lines=12> */
.L_x_41883:
[----:B------:R-:W-:-:S07]  /*9190*/  IMAD.MOV.U32 R0, RZ, RZ, R16 ;  /* 0x000000ffff007224 */ /* 0x000fce00078e0010 */
.L_x_41884:
[----:B------:R-:W-:Y:S05]  /*91a0*/  BSYNC B1 ;  /* 0x0000000000017941 */ /* 0x000fea0003800000 */
.L_x_41882:
        /* <DEDUP_REMOVED lines=16> */
.L_x_41888:
[----:B------:R-:W-:Y:S05]  /*92b0*/  BSYNC B2 ;  /* 0x0000000000027941 */ /* 0x000fea0003800000 */
.L_x_41887:
        /* <DEDUP_REMOVED lines=44> */
.L_x_41886:
[----:B------:R-:W-:Y:S05]  /*9580*/  BSYNC B1 ;  /* 0x0000000000017941 */ /* 0x000fea0003800000 */
.L_x_41885:
        /* <DEDUP_REMOVED lines=9> */
.L_x_41881:
        /* <DEDUP_REMOVED lines=12> */
.L_x_41890:
[----:B------:R-:W-:-:S07]  /*96e0*/  MOV R0, R16 ;  /* 0x0000001000007202 */ /* 0x000fce0000000f00 */
.L_x_41891:
[----:B------:R-:W-:Y:S05]  /*96f0*/  BSYNC B1 ;  /* 0x0000000000017941 */ /* 0x000fea0003800000 */
.L_x_41889:
        /* <DEDUP_REMOVED lines=16> */
.L_x_41895:
[----:B------:R-:W-:Y:S05]  /*9800*/  BSYNC B2 ;  /* 0x0000000000027941 */ /* 0x000fea0003800000 */
.L_x_41894:
        /* <DEDUP_REMOVED lines=44> */
.L_x_41893:
[----:B------:R-:W-:Y:S05]  /*9ad0*/  BSYNC B1 ;  /* 0x0000000000017941 */ /* 0x000fea0003800000 */
.L_x_41892:
        /* <DEDUP_REMOVED lines=14> */
.L_x_41896:
        /* <DEDUP_REMOVED lines=12> */
.L_x_41899:
[----:B------:R-:W-:-:S07]  /*9c80*/  IMAD.MOV.U32 R0, RZ, RZ, R16 ;  /* 0x000000ffff007224 */ /* 0x000fce00078e0010 */
.L_x_41900:
[----:B------:R-:W-:Y:S05]  /*9c90*/  BSYNC B1 ;  /* 0x0000000000017941 */ /* 0x000fea0003800000 */
.L_x_41898:
        /* <DEDUP_REMOVED lines=16> */
.L_x_41904:
[----:B------:R-:W-:Y:S05]  /*9da0*/  BSYNC B2 ;  /* 0x0000000000027941 */ /* 0x000fea0003800000 */
.L_x_41903:
        /* <DEDUP_REMOVED lines=44> */
.L_x_41902:
[----:B------:R-:W-:Y:S05]  /*a070*/  BSYNC B1 ;  /* 0x0000000000017941 */ /* 0x000fea0003800000 */
.L_x_41901:
        /* <DEDUP_REMOVED lines=9> */
.L_x_41897:
        /* <DEDUP_REMOVED lines=12> */
.L_x_41906:
[----:B------:R-:W-:-:S07]  /*a1d0*/  MOV R0, R16 ;  /* 0x0000001000007202 */ /* 0x000fce0000000f00 */
.L_x_41907:
[----:B------:R-:W-:Y:S05]  /*a1e0*/  BSYNC B1 ;  /* 0x0000000000017941 */ /* 0x000fea0003800000 */
.L_x_41905:
        /* <DEDUP_REMOVED lines=16> */
.L_x_41911:
[----:B------:R-:W-:Y:S05]  /*a2f0*/  BSYNC B2 ;  /* 0x0000000000027941 */ /* 0x000fea0003800000 */
.L_x_41910:
        /* <DEDUP_REMOVED lines=44> */
.L_x_41909:
[----:B------:R-:W-:Y:S05]  /*a5c0*/  BSYNC B1 ;  /* 0x0000000000017941 */ /* 0x000fea0003800000 */
.L_x_41908:
        /* <DEDUP_REMOVED lines=14> */
.L_x_41912:
        /* <DEDUP_REMOVED lines=12> */
.L_x_41915:
[----:B------:R-:W-:-:S07]  /*a770*/  IMAD.MOV.U32 R0, RZ, RZ, R16 ;  /* 0x000000ffff007224 */ /* 0x000fce00078e0010 */
.L_x_41916:
[----:B------:R-:W-:Y:S05]  /*a780*/  BSYNC B1 ;  /* 0x0000000000017941 */ /* 0x000fea0003800000 */
.L_x_41914:
        /* <DEDUP_REMOVED lines=16> */
.L_x_41920:
[----:B------:R-:W-:Y:S05]  /*a890*/  BSYNC B2 ;  /* 0x0000000000027941 */ /* 0x000fea0003800000 */
.L_x_41919:
        /* <DEDUP_REMOVED lines=44> */
.L_x_41918:
[----:B------:R-:W-:Y:S05]  /*ab60*/  BSYNC B1 ;  /* 0x0000000000017941 */ /* 0x000fea0003800000 */
.L_x_41917:
        /* <DEDUP_REMOVED lines=9> */
.L_x_41913:
        /* <DEDUP_REMOVED lines=12> */
.L_x_41922:
[----:B------:R-:W-:-:S07]  /*acc0*/  MOV R0, R16 ;  /* 0x0000001000007202 */ /* 0x000fce0000000f00 */
.L_x_41923:
[----:B------:R-:W-:Y:S05]  /*acd0*/  BSYNC B1 ;  /* 0x0000000000017941 */ /* 0x000fea0003800000 */
.L_x_41921:
        /* <DEDUP_REMOVED lines=16> */
.L_x_41927:
[----:B------:R-:W-:Y:S05]  /*ade0*/  BSYNC B2 ;  /* 0x0000000000027941 */ /* 0x000fea0003800000 */
.L_x_41926:
        /* <DEDUP_REMOVED lines=44> */
.L_x_41925:
[----:B------:R-:W-:Y:S05]  /*b0b0*/  BSYNC B1 ;  /* 0x0000000000017941 */ /* 0x000fea0003800000 */
.L_x_41924:
        /* <DEDUP_REMOVED lines=14> */
.L_x_41928:
        /* <DEDUP_REMOVED lines=12> */
.L_x_41931:
[----:B------:R-:W-:-:S07]  /*b260*/  IMAD.MOV.U32 R0, RZ, RZ, R16 ;  /* 0x000000ffff007224 */ /* 0x000fce00078e0010 */
.L_x_41932:
[----:B------:R-:W-:Y:S05]  /*b270*/  BSYNC B1 ;  /* 0x0000000000017941 */ /* 0x000fea0003800000 */
.L_x_41930:
        /* <DEDUP_REMOVED lines=16> */
.L_x_41936:
[----:B------:R-:W-:Y:S05]  /*b380*/  BSYNC B2 ;  /* 0x0000000000027941 */ /* 0x000fea0003800000 */
.L_x_41935:
        /* <DEDUP_REMOVED lines=44> */
.L_x_41934:
[----:B------:R-:W-:Y:S05]  /*b650*/  BSYNC B1 ;  /* 0x0000000000017941 */ /* 0x000fea0003800000 */
.L_x_41933:
        /* <DEDUP_REMOVED lines=9> */
.L_x_41929:
        /* <DEDUP_REMOVED lines=12> */
.L_x_41938:
[----:B------:R-:W-:-:S07]  /*b7b0*/  MOV R0, R16 ;  /* 0x0000001000007202 */ /* 0x000fce0000000f00 */
.L_x_41939:
[----:B------:R-:W-:Y:S05]  /*b7c0*/  BSYNC B1 ;  /* 0x0000000000017941 */ /* 0x000fea0003800000 */
.L_x_41937:
        /* <DEDUP_REMOVED lines=16> */
.L_x_41943:
[----:B------:R-:W-:Y:S05]  /*b8d0*/  BSYNC B2 ;  /* 0x0000000000027941 */ /* 0x000fea0003800000 */
.L_x_41942:
        /* <DEDUP_REMOVED lines=44> */
.L_x_41941:
[----:B------:R-:W-:Y:S05]  /*bba0*/  BSYNC B1 ;  /* 0x0000000000017941 */ /* 0x000fea0003800000 */
.L_x_41940:
        /* <DEDUP_REMOVED lines=12> */
.L_x_41944:
        /* <DEDUP_REMOVED lines=12> */
.L_x_41947:
[----:B------:R-:W-:-:S07]  /*bd30*/  IMAD.MOV.U32 R0, RZ, RZ, R16 ;  /* 0x000000ffff007224 */ /* 0x000fce00078e0010 */
.L_x_41948:
[----:B------:R-:W-:Y:S05]  /*bd40*/  BSYNC B1 ;  /* 0x0000000000017941 */ /* 0x000fea0003800000 */
.L_x_41946:
        /* <DEDUP_REMOVED lines=16> */
.L_x_41952:
[----:B------:R-:W-:Y:S05]  /*be50*/  BSYNC B2 ;  /* 0x0000000000027941 */ /* 0x000fea0003800000 */
.L_x_41951:
        /* <DEDUP_REMOVED lines=44> */
.L_x_41950:
[----:B------:R-:W-:Y:S05]  /*c120*/  BSYNC B1 ;  /* 0x0000000000017941 */ /* 0x000fea0003800000 */
.L_x_41949:
        /* <DEDUP_REMOVED lines=9> */
.L_x_41945:
        /* <DEDUP_REMOVED lines=12> */
.L_x_41954:
[----:B------:R-:W-:-:S07]  /*c280*/  MOV R0, R16 ;  /* 0x0000001000007202 */ /* 0x000fce0000000f00 */
.L_x_41955:
[----:B------:R-:W-:Y:S05]  /*c290*/  BSYNC B1 ;  /* 0x0000000000017941 */ /* 0x000fea0003800000 */
.L_x_41953:
        /* <DEDUP_REMOVED lines=16> */
.L_x_41959:
[----:B------:R-:W-:Y:S05]  /*c3a0*/  BSYNC B2 ;  /* 0x0000000000027941 */ /* 0x000fea0003800000 */
.L_x_41958:
        /* <DEDUP_REMOVED lines=44> */
.L_x_41957:
[----:B------:R-:W-:Y:S05]  /*c670*/  BSYNC B1 ;  /* 0x0000000000017941 */ /* 0x000fea0003800000 */
.L_x_41956:
        /* <DEDUP_REMOVED lines=12> */
.L_x_41960:
        /* <DEDUP_REMOVED lines=12> */
.L_x_41963:
[----:B------:R-:W-:-:S07]  /*c800*/  IMAD.MOV.U32 R0, RZ, RZ, R16 ;  /* 0x000000ffff007224 */ /* 0x000fce00078e0010 */
.L_x_41964:
[----:B------:R-:W-:Y:S05]  /*c810*/  BSYNC B1 ;  /* 0x0000000000017941 */ /* 0x000fea0003800000 */
.L_x_41962:
        /* <DEDUP_REMOVED lines=16> */
.L_x_41968:
[----:B------:R-:W-:Y:S05]  /*c920*/  BSYNC B2 ;  /* 0x0000000000027941 */ /* 0x000fea0003800000 */
.L_x_41967:
        /* <DEDUP_REMOVED lines=44> */
.L_x_41966:
[----:B------:R-:W-:Y:S05]  /*cbf0*/  BSYNC B1 ;  /* 0x0000000000017941 */ /* 0x000fea0003800000 */
.L_x_41965:
        /* <DEDUP_REMOVED lines=9> */
.L_x_41961:
        /* <DEDUP_REMOVED lines=12> */
.L_x_41970:
[----:B------:R-:W-:-:S07]  /*cd50*/  MOV R0, R16 ;  /* 0x0000001000007202 */ /* 0x000fce0000000f00 */
.L_x_41971:
[----:B------:R-:W-:Y:S05]  /*cd60*/  BSYNC B1 ;  /* 0x0000000000017941 */ /* 0x000fea0003800000 */
.L_x_41969:
        /* <DEDUP_REMOVED lines=16> */
.L_x_41975:
[----:B------:R-:W-:Y:S05]  /*ce70*/  BSYNC B2 ;  /* 0x0000000000027941 */ /* 0x000fea0003800000 */
.L_x_41974:
        /* <DEDUP_REMOVED lines=44> */
.L_x_41973:
[----:B------:R-:W-:Y:S05]  /*d140*/  BSYNC B1 ;  /* 0x0000000000017941 */ /* 0x000fea0003800000 */
.L_x_41972:
        /* <DEDUP_REMOVED lines=12> */
.L_x_41976:
        /* <DEDUP_REMOVED lines=12> */
.L_x_41979:
[----:B------:R-:W-:-:S07]  /*d2d0*/  IMAD.MOV.U32 R0, RZ, RZ, R16 ;  /* 0x000000ffff007224 */ /* 0x000fce00078e0010 */
.L_x_41980:
[----:B------:R-:W-:Y:S05]  /*d2e0*/  BSYNC B1 ;  /* 0x0000000000017941 */ /* 0x000fea0003800000 */
.L_x_41978:
        /* <DEDUP_REMOVED lines=19> */
.L_x_41984:
[----:B------:R-:W-:Y:S05]  /*d420*/  BSYNC B2 ;  /* 0x0000000000027941 */ /* 0x000fea0003800000 */
.L_x_41983:
        /* <DEDUP_REMOVED lines=44> */
.L_x_41982:
[----:B------:R-:W-:Y:S05]  /*d6f0*/  BSYNC B1 ;  /* 0x0000000000017941 */ /* 0x000fea0003800000 */
.L_x_41981:
        /* <DEDUP_REMOVED lines=9> */
.L_x_41977:
        /* <DEDUP_REMOVED lines=52> */
.L_x_41985:
[----:B0-----:R-:W0:Y:S01]  /*dad0*/  @P1 LDC.64 R20, c[0x0][0x230] ;  /* 0x00008c00ff141b82 */ /* 0x001e220000000a00 */
[----:B-1----:R-:W-:-:S07]  /*dae0*/  VIADD R3, R207, 0x40 ;  /* 0x00000040cf037836 */ /* 0x002fce0000000000 */
        /* <DEDUP_REMOVED lines=20> */
.L_x_41987:
[----:B------:R-:W-:-:S07]  /*dc30*/  MOV R0, R16 ;  /* 0x0000001000007202 */ /* 0x000fce0000000f00 */
.L_x_41988:
[----:B------:R-:W-:Y:S05]  /*dc40*/  BSYNC B1 ;  /* 0x0000000000017941 */ /* 0x000fea0003800000 */
.L_x_41986:
        /* <DEDUP_REMOVED lines=16> */
.L_x_41992:
[----:B------:R-:W-:Y:S05]  /*dd50*/  BSYNC B2 ;  /* 0x0000000000027941 */ /* 0x000fea0003800000 */
.L_x_41991:
        /* <DEDUP_REMOVED lines=40> */
[----:B------:R-:W-:Y:S01]  /*dfe0*/  IMAD.WIDE.U32 R24, R2, -0x326172a9, RZ ;  /* 0xcd9e8d5702187825 */ /* 0x000fe200078e00ff */
[----:B------:R-:W-:-:S03]  /*dff0*/  HFMA2.MMA R2, -RZ, RZ, 0, 0 ;  /* 0x00000000ff027435 */ /* 0x000fc600000001ff */
[----:B------:R-:W-:Y:S01]  /*e000*/  IMAD.MOV.U32 R16, RZ, RZ, R24 ;  /* 0x000000ffff107224 */ /* 0x000fe200078e0018 */
[----:B------:R-:W-:-:S07]  /*e010*/  LOP3.LUT R193, R25, UR42, R26, 0x96, !PT ;  /* 0x0000002a19c17c12 */ /* 0x000fce000f8e961a */
.L_x_41990:
[----:B------:R-:W-:Y:S05]  /*e020*/  BSYNC B1 ;  /* 0x0000000000017941 */ /* 0x000fea0003800000 */
.L_x_41989:
        /* <DEDUP_REMOVED lines=14> */
.L_x_41993:
        /* <DEDUP_REMOVED lines=12> */
.L_x_41996:
[----:B------:R-:W-:-:S07]  /*e1d0*/  IMAD.MOV.U32 R0, RZ, RZ, R16 ;  /* 0x000000ffff007224 */ /* 0x000fce00078e0010 */
.L_x_41997:
[----:B------:R-:W-:Y:S05]  /*e1e0*/  BSYNC B1 ;  /* 0x0000000000017941 */ /* 0x000fea0003800000 */
.L_x_41995:
        /* <DEDUP_REMOVED lines=16> */
.L_x_42001:
[----:B------:R-:W-:Y:S05]  /*e2f0*/  BSYNC B2 ;  /* 0x0000000000027941 */ /* 0x000fea0003800000 */
.L_x_42000:
        /* <DEDUP_REMOVED lines=44> */
.L_x_41999:
[----:B------:R-:W-:Y:S05]  /*e5c0*/  BSYNC B1 ;  /* 0x0000000000017941 */ /* 0x000fea0003800000 */
.L_x_41998:
        /* <DEDUP_REMOVED lines=9> */
.L_x_41994:
        /* <DEDUP_REMOVED lines=12> */
.L_x_42003:
[----:B------:R-:W-:-:S07]  /*e720*/  MOV R0, R16 ;  /* 0x0000001000007202 */ /* 0x000fce0000000f00 */
.L_x_42004:
[----:B------:R-:W-:Y:S05]  /*e730*/  BSYNC B1 ;  /* 0x0000000000017941 */ /* 0x000fea0003800000 */
.L_x_42002:
        /* <DEDUP_REMOVED lines=16> */
.L_x_42008:
[----:B------:R-:W-:Y:S05]  /*e840*/  BSYNC B2 ;  /* 0x0000000000027941 */ /* 0x000fea0003800000 */
.L_x_42007:
        /* <DEDUP_REMOVED lines=44> */
.L_x_42006:
[----:B------:R-:W-:Y:S05]  /*eb10*/  BSYNC B1 ;  /* 0x0000000000017941 */ /* 0x000fea0003800000 */
.L_x_42005:
        /* <DEDUP_REMOVED lines=14> */
.L_x_42009:
        /* <DEDUP_REMOVED lines=12> */
.L_x_42012:
[----:B------:R-:W-:-:S07]  /*ecc0*/  IMAD.MOV.U32 R0, RZ, RZ, R16 ;  /* 0x000000ffff007224 */ /* 0x000fce00078e0010 */
.L_x_42013:
[----:B------:R-:W-:Y:S05]  /*ecd0*/  BSYNC B1 ;  /* 0x0000000000017941 */ /* 0x000fea0003800000 */
.L_x_42011:
        /* <DEDUP_REMOVED lines=16> */
.L_x_42017:
[----:B------:R-:W-:Y:S05]  /*ede0*/  BSYNC B2 ;  /* 0x0000000000027941 */ /* 0x000fea0003800000 */
.L_x_42016:
        /* <DEDUP_REMOVED lines=44> */
.L_x_42015:
[----:B------:R-:W-:Y:S05]  /*f0b0*/  BSYNC B1 ;  /* 0x0000000000017941 */ /* 0x000fea0003800000 */
.L_x_42014:
        /* <DEDUP_REMOVED lines=9> */
.L_x_42010:
        /* <DEDUP_REMOVED lines=12> */
.L_x_42019:
[----:B------:R-:W-:-:S07]  /*f210*/  MOV R0, R16 ;  /* 0x0000001000007202 */ /* 0x000fce0000000f00 */
.L_x_42020:
[----:B------:R-:W-:Y:S05]  /*f220*/  BSYNC B1 ;  /* 0x0000000000017941 */ /* 0x000fea0003800000 */
.L_x_42018:
        /* <DEDUP_REMOVED lines=16> */
.L_x_42024:
[----:B------:R-:W-:Y:S05]  /*f330*/  BSYNC B2 ;  /* 0x0000000000027941 */ /* 0x000fea0003800000 */
.L_x_42023:
        /* <DEDUP_REMOVED lines=44> */
.L_x_42022:
[----:B------:R-:W-:Y:S05]  /*f600*/  BSYNC B1 ;  /* 0x0000000000017941 */ /* 0x000fea0003800000 */
.L_x_42021:
        /* <DEDUP_REMOVED lines=14> */
.L_x_42025:
        /* <DEDUP_REMOVED lines=12> */
.L_x_42028:
[----:B------:R-:W-:-:S07]  /*f7b0*/  IMAD.MOV.U32 R0, RZ, RZ, R16 ;  /* 0x000000ffff007224 */ /* 0x000fce00078e0010 */
.L_x_42029:
[----:B------:R-:W-:Y:S05]  /*f7c0*/  BSYNC B1 ;  /* 0x0000000000017941 */ /* 0x000fea0003800000 */
.L_x_42027:
        /* <DEDUP_REMOVED lines=16> */
.L_x_42033:
[----:B------:R-:W-:Y:S05]  /*f8d0*/  BSYNC B2 ;  /* 0x0000000000027941 */ /* 0x000fea0003800000 */
.L_x_42032:
        /* <DEDUP_REMOVED lines=44> */
.L_x_42031:
[----:B------:R-:W-:Y:S05]  /*fba0*/  BSYNC B1 ;  /* 0x0000000000017941 */ /* 0x000fea0003800000 */
.L_x_42030:
        /* <DEDUP_REMOVED lines=9> */
.L_x_42026:
        /* <DEDUP_REMOVED lines=12> */
.L_x_42035:
[----:B------:R-:W-:-:S07]  /*fd00*/  MOV R0, R16 ;  /* 0x0000001000007202 */ /* 0x000fce0000000f00 */
.L_x_42036:
[----:B------:R-:W-:Y:S05]  /*fd10*/  BSYNC B1 ;  /* 0x0000000000017941 */ /* 0x000fea0003800000 */
.L_x_42034:
        /* <DEDUP_REMOVED lines=16> */
.L_x_42040:
[----:B------:R-:W-:Y:S05]  /*fe20*/  BSYNC B2 ;  /* 0x0000000000027941 */ /* 0x000fea0003800000 */
.L_x_42039:
        /* <DEDUP_REMOVED lines=44> */
.L_x_42038:
[----:B------:R-:W-:Y:S05]  /*100f0*/  BSYNC B1 ;  /* 0x0000000000017941 */ /* 0x000fea0003800000 */
.L_x_42037:
        /* <DEDUP_REMOVED lines=14> */
.L_x_42041:
        /* <DEDUP_REMOVED lines=12> */
.L_x_42044:
[----:B------:R-:W-:-:S07]  /*102a0*/  IMAD.MOV.U32 R0, RZ, RZ, R16 ;  /* 0x000000ffff007224 */ /* 0x000fce00078e0010 */
.L_x_42045:
[----:B------:R-:W-:Y:S05]  /*102b0*/  BSYNC B1 ;  /* 0x0000000000017941 */ /* 0x000fea0003800000 */
.L_x_42043:
        /* <DEDUP_REMOVED lines=16> */
.L_x_42049:
[----:B------:R-:W-:Y:S05]  /*103c0*/  BSYNC B2 ;  /* 0x0000000000027941 */ /* 0x000fea0003800000 */
.L_x_42048:
        /* <DEDUP_REMOVED lines=44> */
.L_x_42047:
[----:B------:R-:W-:Y:S05]  /*10690*/  BSYNC B1 ;  /* 0x0000000000017941 */ /* 0x000fea0003800000 */
.L_x_42046:
        /* <DEDUP_REMOVED lines=9> */
.L_x_42042:
        /* <DEDUP_REMOVED lines=12> */
.L_x_42051:
[----:B------:R-:W-:-:S07]  /*107f0*/  MOV R0, R16 ;  /* 0x0000001000007202 */ /* 0x000fce0000000f00 */
.L_x_42052:
[----:B------:R-:W-:Y:S05]  /*10800*/  BSYNC B1 ;  /* 0x0000000000017941 */ /* 0x000fea0003800000 */
.L_x_42050:
        /* <DEDUP_REMOVED lines=16> */
.L_x_42056:
[----:B------:R-:W-:Y:S05]  /*10910*/  BSYNC B2 ;  /* 0x0000000000027941 */ /* 0x000fea0003800000 */
.L_x_42055:
        /* <DEDUP_REMOVED lines=44> */
.L_x_42054:
[----:B------:R-:W-:Y:S05]  /*10be0*/  BSYNC B1 ;  /* 0x0000000000017941 */ /* 0x000fea0003800000 */
.L_x_42053:
        /* <DEDUP_REMOVED lines=14> */
.L_x_42057:
        /* <DEDUP_REMOVED lines=12> */
.L_x_42060:
[----:B------:R-:W-:-:S07]  /*10d90*/  IMAD.MOV.U32 R0, RZ, RZ, R16 ;  /* 0x000000ffff007224 */ /* 0x000fce00078e0010 */
.L_x_42061:
[----:B------:R-:W-:Y:S05]  /*10da0*/  BSYNC B1 ;  /* 0x0000000000017941 */ /* 0x000fea0003800000 */
.L_x_42059:
        /* <DEDUP_REMOVED lines=16> */
.L_x_42065:
[----:B------:R-:W-:Y:S05]  /*10eb0*/  BSYNC B2 ;  /* 0x0000000000027941 */ /* 0x000fea0003800000 */
.L_x_42064:
        /* <DEDUP_REMOVED lines=44> */
.L_x_42063:
[----:B------:R-:W-:Y:S05]  /*11180*/  BSYNC B1 ;  /* 0x0000000000017941 */ /* 0x000fea0003800000 */
.L_x_42062:
        /* <DEDUP_REMOVED lines=9> */
.L_x_42058:
        /* <DEDUP_REMOVED lines=12> */
.L_x_42067:
[----:B------:R-:W-:-:S07]  /*112e0*/  MOV R0, R16 ;  /* 0x0000001000007202 */ /* 0x000fce0000000f00 */
.L_x_42068:
[----:B------:R-:W-:Y:S05]  /*112f0*/  BSYNC B1 ;  /* 0x0000000000017941 */ /* 0x000fea0003800000 */
.L_x_42066:
        /* <DEDUP_REMOVED lines=16> */
.L_x_42072:
[----:B------:R-:W-:Y:S05]  /*11400*/  BSYNC B2 ;  /* 0x0000000000027941 */ /* 0x000fea0003800000 */
.L_x_42071:
        /* <DEDUP_REMOVED lines=44> */
.L_x_42070:
[----:B------:R-:W-:Y:S05]  /*116d0*/  BSYNC B1 ;  /* 0x0000000000017941 */ /* 0x000fea0003800000 */
.L_x_42069:
        /* <DEDUP_REMOVED lines=12> */
.L_x_42073:
        /* <DEDUP_REMOVED lines=12> */
.L_x_42076:
[----:B------:R-:W-:-:S07]  /*11860*/  IMAD.MOV.U32 R0, RZ, RZ, R16 ;  /* 0x000000ffff007224 */ /* 0x000fce00078e0010 */
.L_x_42077:
[----:B------:R-:W-:Y:S05]  /*11870*/  BSYNC B1 ;  /* 0x0000000000017941 */ /* 0x000fea0003800000 */
.L_x_42075:
        /* <DEDUP_REMOVED lines=16> */
.L_x_42081:
[----:B------:R-:W-:Y:S05]  /*11980*/  BSYNC B2 ;  /* 0x0000000000027941 */ /* 0x000fea0003800000 */
.L_x_42080:
        /* <DEDUP_REMOVED lines=44> */
.L_x_42079:
[----:B------:R-:W-:Y:S05]  /*11c50*/  BSYNC B1 ;  /* 0x0000000000017941 */ /* 0x000fea0003800000 */
.L_x_42078:
        /* <DEDUP_REMOVED lines=9> */
.L_x_42074:
        /* <DEDUP_REMOVED lines=12> */
.L_x_42083:
[----:B------:R-:W-:-:S07]  /*11db0*/  MOV R0, R16 ;  /* 0x0000001000007202 */ /* 0x000fce0000000f00 */
.L_x_42084:
[----:B------:R-:W-:Y:S05]  /*11dc0*/  BSYNC B1 ;  /* 0x0000000000017941 */ /* 0x000fea0003800000 */
.L_x_42082:
        /* <DEDUP_REMOVED lines=16> */
.L_x_42088:
[----:B------:R-:W-:Y:S05]  /*11ed0*/  BSYNC B2 ;  /* 0x0000000000027941 */ /* 0x000fea0003800000 */
.L_x_42087:
        /* <DEDUP_REMOVED lines=44> */
.L_x_42086:
[----:B------:R-:W-:Y:S05]  /*121a0*/  BSYNC B1 ;  /* 0x0000000000017941 */ /* 0x000fea0003800000 */
.L_x_42085:
        /* <DEDUP_REMOVED lines=12> */
.L_x_42089:
        /* <DEDUP_REMOVED lines=12> */
.L_x_42092:
[----:B------:R-:W-:-:S07]  /*12330*/  IMAD.MOV.U32 R0, RZ, RZ, R16 ;  /* 0x000000ffff007224 */ /* 0x000fce00078e0010 */
.L_x_42093:
[----:B------:R-:W-:Y:S05]  /*12340*/  BSYNC B1 ;  /* 0x0000000000017941 */ /* 0x000fea0003800000 */
.L_x_42091:
        /* <DEDUP_REMOVED lines=16> */
.L_x_42097:
[----:B------:R-:W-:Y:S05]  /*12450*/  BSYNC B2 ;  /* 0x0000000000027941 */ /* 0x000fea0003800000 */
.L_x_42096:
        /* <DEDUP_REMOVED lines=44> */
.L_x_42095:
[----:B------:R-:W-:Y:S05]  /*12720*/  BSYNC B1 ;  /* 0x0000000000017941 */ /* 0x000fea0003800000 */
.L_x_42094:
        /* <DEDUP_REMOVED lines=9> */
.L_x_42090:
        /* <DEDUP_REMOVED lines=12> */
.L_x_42099:
[----:B------:R-:W-:-:S07]  /*12880*/  MOV R0, R16 ;  /* 0x0000001000007202 */ /* 0x000fce0000000f00 */
.L_x_42100:
[----:B------:R-:W-:Y:S05]  /*12890*/  BSYNC B1 ;  /* 0x0000000000017941 */ /* 0x000fea0003800000 */
.L_x_42098:
        /* <DEDUP_REMOVED lines=16> */
.L_x_42104:
[----:B------:R-:W-:Y:S05]  /*129a0*/  BSYNC B2 ;  /* 0x0000000000027941 */ /* 0x000fea0003800000 */
.L_x_42103:
        /* <DEDUP_REMOVED lines=44> */
.L_x_42102:
[----:B------:R-:W-:Y:S05]  /*12c70*/  BSYNC B1 ;  /* 0x0000000000017941 */ /* 0x000fea0003800000 */
.L_x_42101:
        /* <DEDUP_REMOVED lines=12> */
.L_x_42105:
        /* <DEDUP_REMOVED lines=12> */
.L_x_42108:
[----:B------:R-:W-:-:S07]  /*12e00*/  IMAD.MOV.U32 R0, RZ, RZ, R16 ;  /* 0x000000ffff007224 */ /* 0x000fce00078e0010 */
.L_x_42109:
[----:B------:R-:W-:Y:S05]  /*12e10*/  BSYNC B1 ;  /* 0x0000000000017941 */ /* 0x000fea0003800000 */
.L_x_42107:
        /* <DEDUP_REMOVED lines=19> */
.L_x_42113:
[----:B------:R-:W-:Y:S05]  /*12f50*/  BSYNC B2 ;  /* 0x0000000000027941 */ /* 0x000fea0003800000 */
.L_x_42112:
        /* <DEDUP_REMOVED lines=44> */
.L_x_42111:
[----:B------:R-:W-:Y:S05]  /*13220*/  BSYNC B1 ;  /* 0x0000000000017941 */ /* 0x000fea0003800000 */
.L_x_42110:
        /* <DEDUP_REMOVED lines=9> */
.L_x_42106:
        /* <DEDUP_REMOVED lines=50> */
.L_x_42114:
        /* <DEDUP_REMOVED lines=22> */
.L_x_42116:
[----:B------:R-:W-:-:S07]  /*13740*/  MOV R0, R16 ;  /* 0x0000001000007202 */ /* 0x000fce0000000f00 */
.L_x_42117:
[----:B------:R-:W-:Y:S05]  /*13750*/  BSYNC B1 ;  /* 0x0000000000017941 */ /* 0x000fea0003800000 */
.L_x_42115:
        /* <DEDUP_REMOVED lines=16> */
.L_x_42121:
[----:B------:R-:W-:Y:S05]  /*13860*/  BSYNC B2 ;  /* 0x0000000000027941 */ /* 0x000fea0003800000 */
.L_x_42120:
        /* <DEDUP_REMOVED lines=44> */
.L_x_42119:
[----:B------:R-:W-:Y:S05]  /*13b30*/  BSYNC B1 ;  /* 0x0000000000017941 */ /* 0x000fea0003800000 */
.L_x_42118:
        /* <DEDUP_REMOVED lines=14> */
.L_x_42122:
        /* <DEDUP_REMOVED lines=12> */
.L_x_42125:
[----:B------:R-:W-:-:S07]  /*13ce0*/  IMAD.MOV.U32 R0, RZ, RZ, R16 ;  /* 0x000000ffff007224 */ /* 0x000fce00078e0010 */
.L_x_42126:
[----:B------:R-:W-:Y:S05]  /*13cf0*/  BSYNC B1 ;  /* 0x0000000000017941 */ /* 0x000fea0003800000 */
.L_x_42124:
        /* <DEDUP_REMOVED lines=16> */
.L_x_42130:
[----:B------:R-:W-:Y:S05]  /*13e00*/  BSYNC B2 ;  /* 0x0000000000027941 */ /* 0x000fea0003800000 */
.L_x_42129:
        /* <DEDUP_REMOVED lines=44> */
.L_x_42128:
[----:B------:R-:W-:Y:S05]  /*140d0*/  BSYNC B1 ;  /* 0x0000000000017941 */ /* 0x000fea0003800000 */
.L_x_42127:
        /* <DEDUP_REMOVED lines=9> */
.L_x_42123:
        /* <DEDUP_REMOVED lines=12> */
.L_x_42132:
[----:B------:R-:W-:-:S07]  /*14230*/  MOV R0, R16 ;  /* 0x0000001000007202 */ /* 0x000fce0000000f00 */
.L_x_42133:
[----:B------:R-:W-:Y:S05]  /*14240*/  BSYNC B1 ;  /* 0x0000000000017941 */ /* 0x000fea0003800000 */
.L_x_42131:
        /* <DEDUP_REMOVED lines=16> */
.L_x_42137:
[----:B------:R-:W-:Y:S05]  /*14350*/  BSYNC B2 ;  /* 0x0000000000027941 */ /* 0x000fea0003800000 */
.L_x_42136:
        /* <DEDUP_REMOVED lines=44> */
.L_x_42135:
[----:B------:R-:W-:Y:S05]  /*14620*/  BSYNC B1 ;  /* 0x0000000000017941 */ /* 0x000fea0003800000 */
.L_x_42134:
        /* <DEDUP_REMOVED lines=14> */
.L_x_42138:
        /* <DEDUP_REMOVED lines=12> */
.L_x_42141:
[----:B------:R-:W-:-:S07]  /*147d0*/  IMAD.MOV.U32 R0, RZ, RZ, R16 ;  /* 0x000000ffff007224 */ /* 0x000fce00078e0010 */
.L_x_42142:
[----:B------:R-:W-:Y:S05]  /*147e0*/  BSYNC B1 ;  /* 0x0000000000017941 */ /* 0x000fea0003800000 */
.L_x_42140:
        /* <DEDUP_REMOVED lines=16> */
.L_x_42146:
[----:B------:R-:W-:Y:S05]  /*148f0*/  BSYNC B2 ;  /* 0x0000000000027941 */ /* 0x000fea0003800000 */
.L_x_42145:
        /* <DEDUP_REMOVED lines=44> */
.L_x_42144:
[----:B------:R-:W-:Y:S05]  /*14bc0*/  BSYNC B1 ;  /* 0x0000000000017941 */ /* 0x000fea0003800000 */
.L_x_42143:
        /* <DEDUP_REMOVED lines=9> */
.L_x_42139:
        /* <DEDUP_REMOVED lines=12> */
.L_x_42148:
[----:B------:R-:W-:-:S07]  /*14d20*/  MOV R0, R16 ;  /* 0x0000001000007202 */ /* 0x000fce0000000f00 */
.L_x_42149:
[----:B------:R-:W-:Y:S05]  /*14d30*/  BSYNC B1 ;  /* 0x0000000000017941 */ /* 0x000fea0003800000 */
.L_x_42147:
        /* <DEDUP_REMOVED lines=16> */
.L_x_42153:
[----:B------:R-:W-:Y:S05]  /*14e40*/  BSYNC B2 ;  /* 0x0000000000027941 */ /* 0x000fea0003800000 */
.L_x_42152:
        /* <DEDUP_REMOVED lines=44> */
.L_x_42151:
[----:B------:R-:W-:Y:S05]  /*15110*/  BSYNC B1 ;  /* 0x0000000000017941 */ /* 0x000fea0003800000 */
.L_x_42150:
        /* <DEDUP_REMOVED lines=14> */
.L_x_42154:
        /* <DEDUP_REMOVED lines=12> */
.L_x_42157:
[----:B------:R-:W-:-:S07]  /*152c0*/  IMAD.MOV.U32 R0, RZ, RZ, R16 ;  /* 0x000000ffff007224 */ /* 0x000fce00078e0010 */
.L_x_42158:
[----:B------:R-:W-:Y:S05]  /*152d0*/  BSYNC B1 ;  /* 0x0000000000017941 */ /* 0x000fea0003800000 */
.L_x_42156:
        /* <DEDUP_REMOVED lines=16> */
.L_x_42162:
[----:B------:R-:W-:Y:S05]  /*153e0*/  BSYNC B2 ;  /* 0x0000000000027941 */ /* 0x000fea0003800000 */
.L_x_42161:
        /* <DEDUP_REMOVED lines=44> */
.L_x_42160:
[----:B------:R-:W-:Y:S05]  /*156b0*/  BSYNC B1 ;  /* 0x0000000000017941 */ /* 0x000fea0003800000 */
.L_x_42159:
        /* <DEDUP_REMOVED lines=9> */
.L_x_42155:
        /* <DEDUP_REMOVED lines=12> */
.L_x_42164:
[----:B------:R-:W-:-:S07]  /*15810*/  MOV R0, R16 ;  /* 0x0000001000007202 */ /* 0x000fce0000000f00 */
.L_x_42165:
[----:B------:R-:W-:Y:S05]  /*15820*/  BSYNC B1 ;  /* 0x0000000000017941 */ /* 0x000fea0003800000 */
.L_x_42163:
        /* <DEDUP_REMOVED lines=16> */
.L_x_42169:
[----:B------:R-:W-:Y:S05]  /*15930*/  BSYNC B2 ;  /* 0x0000000000027941 */ /* 0x000fea0003800000 */
.L_x_42168:
        /* <DEDUP_REMOVED lines=44> */
.L_x_42167:
[----:B------:R-:W-:Y:S05]  /*15c00*/  BSYNC B1 ;  /* 0x0000000000017941 */ /* 0x000fea0003800000 */
.L_x_42166:
        /* <DEDUP_REMOVED lines=14> */
.L_x_42170:
        /* <DEDUP_REMOVED lines=12> */
.L_x_42173:
[----:B------:R-:W-:-:S07]  /*15db0*/  IMAD.MOV.U32 R0, RZ, RZ, R16 ;  /* 0x000000ffff007224 */ /* 0x000fce00078e0010 */
.L_x_42174:
[----:B------:R-:W-:Y:S05]  /*15dc0*/  BSYNC B1 ;  /* 0x0000000000017941 */ /* 0x000fea0003800000 */
.L_x_42172:
        /* <DEDUP_REMOVED lines=16> */
.L_x_42178:
[----:B------:R-:W-:Y:S05]  /*15ed0*/  BSYNC B2 ;  /* 0x0000000000027941 */ /* 0x000fea0003800000 */
.L_x_42177:
        /* <DEDUP_REMOVED lines=44> */
.L_x_42176:
[----:B------:R-:W-:Y:S05]  /*161a0*/  BSYNC B1 ;  /* 0x0000000000017941 */ /* 0x000fea0003800000 */
.L_x_42175:
        /* <DEDUP_REMOVED lines=9> */
.L_x_42171:
        /* <DEDUP_REMOVED lines=12> */
.L_x_42180:
[----:B------:R-:W-:-:S07]  /*16300*/  MOV R0, R16 ;  /* 0x0000001000007202 */ /* 0x000fce0000000f00 */
.L_x_42181:
[----:B------:R-:W-:Y:S05]  /*16310*/  BSYNC B1 ;  /* 0x0000000000017941 */ /* 0x000fea0003800000 */
.L_x_42179:
        /* <DEDUP_REMOVED lines=16> */
.L_x_42185:
[----:B------:R-:W-:Y:S05]  /*16420*/  BSYNC B2 ;  /* 0x0000000000027941 */ /* 0x000fea0003800000 */
.L_x_42184:
        /* <DEDUP_REMOVED lines=44> */
.L_x_42183:
[----:B------:R-:W-:Y:S05]  /*166f0*/  BSYNC B1 ;  /* 0x0000000000017941 */ /* 0x000fea0003800000 */
.L_x_42182:
        /* <DEDUP_REMOVED lines=14> */
.L_x_42186:
        /* <DEDUP_REMOVED lines=12> */
.L_x_42189:
[----:B------:R-:W-:-:S07]  /*168a0*/  IMAD.MOV.U32 R0, RZ, RZ, R16 ;  /* 0x000000ffff007224 */ /* 0x000fce00078e0010 */
.L_x_42190:
[----:B------:R-:W-:Y:S05]  /*168b0*/  BSYNC B1 ;  /* 0x0000000000017941 */ /* 0x000fea0003800000 */
.L_x_42188:
        /* <DEDUP_REMOVED lines=16> */
.L_x_42194:
[----:B------:R-:W-:Y:S05]  /*169c0*/  BSYNC B2 ;  /* 0x0000000000027941 */ /* 0x000fea0003800000 */
.L_x_42193:
        /* <DEDUP_REMOVED lines=44> */
.L_x_42192:
[----:B------:R-:W-:Y:S05]  /*16c90*/  BSYNC B1 ;  /* 0x0000000000017941 */ /* 0x000fea0003800000 */
.L_x_42191:
        /* <DEDUP_REMOVED lines=9> */
.L_x_42187:
        /* <DEDUP_REMOVED lines=12> */
.L_x_42196:
[----:B------:R-:W-:-:S07]  /*16df0*/  MOV R0, R16 ;  /* 0x0000001000007202 */ /* 0x000fce0000000f00 */
.L_x_42197:
[----:B------:R-:W-:Y:S05]  /*16e00*/  BSYNC B1 ;  /* 0x0000000000017941 */ /* 0x000fea0003800000 */
.L_x_42195:
        /* <DEDUP_REMOVED lines=16> */
.L_x_42201:
[----:B------:R-:W-:Y:S05]  /*16f10*/  BSYNC B2 ;  /* 0x0000000000027941 */ /* 0x000fea0003800000 */
.L_x_42200:
        /* <DEDUP_REMOVED lines=44> */
.L_x_42199:
[----:B------:R-:W-:Y:S05]  /*171e0*/  BSYNC B1 ;  /* 0x0000000000017941 */ /* 0x000fea0003800000 */
.L_x_42198:
        /* <DEDUP_REMOVED lines=12> */
.L_x_42202:
        /* <DEDUP_REMOVED lines=12> */
.L_x_42205:
[----:B------:R-:W-:-:S07]  /*17370*/  IMAD.MOV.U32 R0, RZ, RZ, R16 ;  /* 0x000000ffff007224 */ /* 0x000fce00078e0010 */
.L_x_42206:
[----:B------:R-:W-:Y:S05]  /*17380*/  BSYNC B1 ;  /* 0x0000000000017941 */ /* 0x000fea0003800000 */
.L_x_42204:
        /* <DEDUP_REMOVED lines=16> */
.L_x_42210:
[----:B------:R-:W-:Y:S05]  /*17490*/  BSYNC B2 ;  /* 0x0000000000027941 */ /* 0x000fea0003800000 */
.L_x_42209:
        /* <DEDUP_REMOVED lines=44> */
.L_x_42208:
[----:B------:R-:W-:Y:S05]  /*17760*/  BSYNC B1 ;  /* 0x0000000000017941 */ /* 0x000fea0003800000 */
.L_x_42207:
        /* <DEDUP_REMOVED lines=9> */
.L_x_42203:
        /* <DEDUP_REMOVED lines=12> */
.L_x_42212:
[----:B------:R-:W-:-:S07]  /*178c0*/  MOV R0, R16 ;  /* 0x0000001000007202 */ /* 0x000fce0000000f00 */
.L_x_42213:
[----:B------:R-:W-:Y:S05]  /*178d0*/  BSYNC B1 ;  /* 0x0000000000017941 */ /* 0x000fea0003800000 */
.L_x_42211:
        /* <DEDUP_REMOVED lines=16> */
.L_x_42217:
[----:B------:R-:W-:Y:S05]  /*179e0*/  BSYNC B2 ;  /* 0x0000000000027941 */ /* 0x000fea0003800000 */
.L_x_42216:
        /* <DEDUP_REMOVED lines=44> */
.L_x_42215:
[----:B------:R-:W-:Y:S05]  /*17cb0*/  BSYNC B1 ;  /* 0x0000000000017941 */ /* 0x000fea0003800000 */
.L_x_42214:
        /* <DEDUP_REMOVED lines=12> */
.L_x_42218:
        /* <DEDUP_REMOVED lines=12> */
.L_x_42221:
[----:B------:R-:W-:-:S07]  /*17e40*/  IMAD.MOV.U32 R0, RZ, RZ, R16 ;  /* 0x000000ffff007224 */ /* 0x000fce00078e0010 */
.L_x_42222:
[----:B------:R-:W-:Y:S05]  /*17e50*/  BSYNC B1 ;  /* 0x0000000000017941 */ /* 0x000fea0003800000 */
.L_x_42220:
        /* <DEDUP_REMOVED lines=16> */
.L_x_42226:
[----:B------:R-:W-:Y:S05]  /*17f60*/  BSYNC B2 ;  /* 0x0000000000027941 */ /* 0x000fea0003800000 */
.L_x_42225:
        /* <DEDUP_REMOVED lines=44> */
.L_x_42224:
[----:B------:R-:W-:Y:S05]  /*18230*/  BSYNC B1 ;  /* 0x0000000000017941 */ /* 0x000fea0003800000 */
.L_x_42223:
        /* <DEDUP_REMOVED lines=9> */
.L_x_42219:
        /* <DEDUP_REMOVED lines=12> */
.L_x_42228:
[----:B------:R-:W-:-:S07]  /*18390*/  MOV R0, R16 ;  /* 0x0000001000007202 */ /* 0x000fce0000000f00 */
.L_x_42229:
[----:B------:R-:W-:Y:S05]  /*183a0*/  BSYNC B1 ;  /* 0x0000000000017941 */ /* 0x000fea0003800000 */
.L_x_42227:
        /* <DEDUP_REMOVED lines=16> */
.L_x_42233:
[----:B------:R-:W-:Y:S05]  /*184b0*/  BSYNC B2 ;  /* 0x0000000000027941 */ /* 0x000fea0003800000 */
.L_x_42232:
        /* <DEDUP_REMOVED lines=44> */
.L_x_42231:
[----:B------:R-:W-:Y:S05]  /*18780*/  BSYNC B1 ;  /* 0x0000000000017941 */ /* 0x000fea0003800000 */
.L_x_42230:
        /* <DEDUP_REMOVED lines=12> */
.L_x_42234:
        /* <DEDUP_REMOVED lines=12> */
.L_x_42237:
[----:B------:R-:W-:-:S07]  /*18910*/  IMAD.MOV.U32 R0, RZ, RZ, R16 ;  /* 0x000000ffff007224 */ /* 0x000fce00078e0010 */
.L_x_42238:
[----:B------:R-:W-:Y:S05]  /*18920*/  BSYNC B1 ;  /* 0x0000000000017941 */ /* 0x000fea0003800000 */
.L_x_42236:
        /* <DEDUP_REMOVED lines=19> */
.L_x_42242:
[----:B------:R-:W-:Y:S05]  /*18a60*/  BSYNC B2 ;  /* 0x0000000000027941 */ /* 0x000fea0003800000 */
.L_x_42241:
        /* <DEDUP_REMOVED lines=44> */
.L_x_42240:
[----:B------:R-:W-:Y:S05]  /*18d30*/  BSYNC B1 ;  /* 0x0000000000017941 */ /* 0x000fea0003800000 */
.L_x_42239:
        /* <DEDUP_REMOVED lines=9> */
.L_x_42235:
        /* <DEDUP_REMOVED lines=50> */
.L_x_42243:
        /* <DEDUP_REMOVED lines=22> */
.L_x_42245:
[----:B------:R-:W-:-:S07]  /*19250*/  MOV R30, R16 ;  /* 0x00000010001e7202 */ /* 0x000fce0000000f00 */
.L_x_42246:
[----:B------:R-:W-:Y:S05]  /*19260*/  BSYNC B1 ;  /* 0x0000000000017941 */ /* 0x000fea0003800000 */
.L_x_42244:
        /* <DEDUP_REMOVED lines=16> */
.L_x_42250:
[----:B------:R-:W-:Y:S05]  /*19370*/  BSYNC B2 ;  /* 0x0000000000027941 */ /* 0x000fea0003800000 */
.L_x_42249:
        /* <DEDUP_REMOVED lines=44> */
.L_x_42248:
[----:B------:R-:W-:Y:S05]  /*19640*/  BSYNC B1 ;  /* 0x0000000000017941 */ /* 0x000fea0003800000 */
.L_x_42247:
        /* <DEDUP_REMOVED lines=14> */
.L_x_42251:
        /* <DEDUP_REMOVED lines=12> */
.L_x_42254:
[----:B------:R-:W-:-:S07]  /*197f0*/  IMAD.MOV.U32 R12, RZ, RZ, R16 ;  /* 0x000000ffff0c7224 */ /* 0x000fce00078e0010 */
.L_x_42255:
[----:B------:R-:W-:Y:S05]  /*19800*/  BSYNC B1 ;  /* 0x0000000000017941 */ /* 0x000fea0003800000 */
.L_x_42253:
        /* <DEDUP_REMOVED lines=16> */
.L_x_42259:
[----:B------:R-:W-:Y:S05]  /*19910*/  BSYNC B2 ;  /* 0x0000000000027941 */ /* 0x000fea0003800000 */
.L_x_42258:
        /* <DEDUP_REMOVED lines=44> */
.L_x_42257:
[----:B------:R-:W-:Y:S05]  /*19be0*/  BSYNC B1 ;  /* 0x0000000000017941 */ /* 0x000fea0003800000 */
.L_x_42256:
[----:B------:R-:W-:-:S05]  /*19bf0*/  I2FP.F32.U32 R12, R12 ;  /* 0x0000000c000c7245 */ /* 0x000fca0000201000 */
[----:B------:R-:W-:-:S05]  /*19c00*/  FFMA.FTZ R12, R12, R211, 1.1641532182693481445e-10 ;  /* 0x2f0000000c0c7423 */ /* 0x000fca00000100d3 */
[----:B------:R-:W-:Y:S01]  /*19c10*/  FSETP.GTU.FTZ.AND P3, PT, R12, R210, PT ;  /* 0x000000d20c00720b */ /* 0x000fe20003f7c000 */
[----:B------:R-:W-:-:S05]  /*19c20*/  HADD2.F32 R12, -RZ, R92.H0_H0 ;  /* 0x2000005cff0c7230 */ /* 0x000fca0000004100 */
[----:B------:R-:W-:-:S05]  /*19c30*/  FMUL.FTZ R12, R12, R216 ;  /* 0x000000d80c0c7220 */ /* 0x000fca0000410000 */
[----:B------:R-:W-:-:S05]  /*19c40*/  FSEL R12, R12, RZ, !P3 ;  /* 0x000000ff0c0c7208 */ /* 0x000fca0005800000 */
[----:B------:R-:W-:Y:S01]  /*19c50*/  FADD.FTZ R56, R56, R12 ;  /* 0x0000000c38387221 */ /* 0x000fe20000010000 */
[----:B------:R-:W-:-:S03]  /*19c60*/  SEL R12, RZ, 0x1, P3 ;  /* 0x00000001ff0c7807 */ /* 0x000fc60001800000 */
[----:B------:R-:W-:-:S07]  /*19c70*/  @P1 FADD.FTZ R56, R100, R56 ;  /* 0x0000003864381221 */ /* 0x000fce0000010000 */
.L_x_42252:
        /* <DEDUP_REMOVED lines=12> */
.L_x_42261:
[----:B------:R-:W-:-:S07]  /*19d40*/  MOV R30, R16 ;  /* 0x00000010001e7202 */ /* 0x000fce0000000f00 */
.L_x_42262:
[----:B------:R-:W-:Y:S05]  /*19d50*/  BSYNC B1 ;  /* 0x0000000000017941 */ /* 0x000fea0003800000 */
.L_x_42260:
        /* <DEDUP_REMOVED lines=16> */
.L_x_42266:
[----:B------:R-:W-:Y:S05]  /*19e60*/  BSYNC B2 ;  /* 0x0000000000027941 */ /* 0x000fea0003800000 */
.L_x_42265:
        /* <DEDUP_REMOVED lines=44> */
.L_x_42264:
[----:B------:R-:W-:Y:S05]  /*1a130*/  BSYNC B1 ;  /* 0x0000000000017941 */ /* 0x000fea0003800000 */
.L_x_42263:
        /* <DEDUP_REMOVED lines=14> */
.L_x_42267:
        /* <DEDUP_REMOVED lines=12> */
.L_x_42270:
[----:B------:R-:W-:-:S07]  /*1a2e0*/  IMAD.MOV.U32 R10, RZ, RZ, R16 ;  /* 0x000000ffff0a7224 */ /* 0x000fce00078e0010 */
.L_x_42271:
[----:B------:R-:W-:Y:S05]  /*1a2f0*/  BSYNC B1 ;  /* 0x0000000000017941 */ /* 0x000fea0003800000 */
.L_x_42269:
        /* <DEDUP_REMOVED lines=16> */
.L_x_42275:
[----:B------:R-:W-:Y:S05]  /*1a400*/  BSYNC B2 ;  /* 0x0000000000027941 */ /* 0x000fea0003800000 */
.L_x_42274:
        /* <DEDUP_REMOVED lines=44> */
.L_x_42273:
[----:B------:R-:W-:Y:S05]  /*1a6d0*/  BSYNC B1 ;  /* 0x0000000000017941 */ /* 0x000fea0003800000 */
.L_x_42272:
[----:B------:R-:W-:-:S05]  /*1a6e0*/  I2FP.F32.U32 R10, R10 ;  /* 0x0000000a000a7245 */ /* 0x000fca0000201000 */
[----:B------:R-:W-:-:S05]  /*1a6f0*/  FFMA.FTZ R10, R10, R211, 1.1641532182693481445e-10 ;  /* 0x2f0000000a0a7423 */ /* 0x000fca00000100d3 */
[----:B------:R-:W-:Y:S01]  /*1a700*/  FSETP.GTU.FTZ.AND P3, PT, R10, R210, PT ;  /* 0x000000d20a00720b */ /* 0x000fe20003f7c000 */
[----:B------:R-:W-:-:S05]  /*1a710*/  HADD2.F32 R10, -RZ, R92.H1_H1 ;  /* 0x3000005cff0a7230 */ /* 0x000fca0000004100 */
[----:B------:R-:W-:-:S05]  /*1a720*/  FMUL.FTZ R10, R10, R216 ;  /* 0x000000d80a0a7220 */ /* 0x000fca0000410000 */
[----:B------:R-:W-:-:S05]  /*1a730*/  FSEL R10, R10, RZ, !P3 ;  /* 0x000000ff0a0a7208 */ /* 0x000fca0005800000 */
[----:B------:R-:W-:Y:S01]  /*1a740*/  FADD.FTZ R57, R57, R10 ;  /* 0x0000000a39397221 */ /* 0x000fe20000010000 */
[----:B------:R-:W-:-:S03]  /*1a750*/  SEL R10, RZ, 0x1, P3 ;  /* 0x00000001ff0a7807 */ /* 0x000fc60001800000 */
[----:B------:R-:W-:-:S07]  /*1a760*/  @P1 FADD.FTZ R57, R101, R57 ;  /* 0x0000003965391221 */ /* 0x000fce0000010000 */
.L_x_42268:
        /* <DEDUP_REMOVED lines=12> */
.L_x_42277:
[----:B------:R-:W-:-:S07]  /*1a830*/  MOV R20, R16 ;  /* 0x0000001000147202 */ /* 0x000fce0000000f00 */
.L_x_42278:
[----:B------:R-:W-:Y:S05]  /*1a840*/  BSYNC B1 ;  /* 0x0000000000017941 */ /* 0x000fea0003800000 */
.L_x_42276:
        /* <DEDUP_REMOVED lines=16> */
.L_x_42282:
[----:B------:R-:W-:Y:S05]  /*1a950*/  BSYNC B2 ;  /* 0x0000000000027941 */ /* 0x000fea0003800000 */
.L_x_42281:
        /* <DEDUP_REMOVED lines=44> */
.L_x_42280:
[----:B------:R-:W-:Y:S05]  /*1ac20*/  BSYNC B1 ;  /* 0x0000000000017941 */ /* 0x000fea0003800000 */
.L_x_42279:
        /* <DEDUP_REMOVED lines=14> */
.L_x_42283:
        /* <DEDUP_REMOVED lines=12> */
.L_x_42286:
[----:B------:R-:W-:-:S07]  /*1add0*/  IMAD.MOV.U32 R9, RZ, RZ, R16 ;  /* 0x000000ffff097224 */ /* 0x000fce00078e0010 */
.L_x_42287:
[----:B------:R-:W-:Y:S05]  /*1ade0*/  BSYNC B1 ;  /* 0x0000000000017941 */ /* 0x000fea0003800000 */
.L_x_42285:
        /* <DEDUP_REMOVED lines=16> */
.L_x_42291:
[----:B------:R-:W-:Y:S05]  /*1aef0*/  BSYNC B2 ;  /* 0x0000000000027941 */ /* 0x000fea0003800000 */
.L_x_42290:
        /* <DEDUP_REMOVED lines=44> */
.L_x_42289:
[----:B------:R-:W-:Y:S05]  /*1b1c0*/  BSYNC B1 ;  /* 0x0000000000017941 */ /* 0x000fea0003800000 */
.L_x_42288:
        /* <DEDUP_REMOVED lines=9> */
.L_x_42284:
        /* <DEDUP_REMOVED lines=12> */
.L_x_42293:
[----:B------:R-:W-:-:S07]  /*1b320*/  MOV R20, R16 ;  /* 0x0000001000147202 */ /* 0x000fce0000000f00 */
.L_x_42294:
[----:B------:R-:W-:Y:S05]  /*1b330*/  BSYNC B1 ;  /* 0x0000000000017941 */ /* 0x000fea0003800000 */
.L_x_42292:
        /* <DEDUP_REMOVED lines=16> */
.L_x_42298:
[----:B------:R-:W-:Y:S05]  /*1b440*/  BSYNC B2 ;  /* 0x0000000000027941 */ /* 0x000fea0003800000 */
.L_x_42297:
        /* <DEDUP_REMOVED lines=44> */
.L_x_42296:
[----:B------:R-:W-:Y:S05]  /*1b710*/  BSYNC B1 ;  /* 0x0000000000017941 */ /* 0x000fea0003800000 */
.L_x_42295:
        /* <DEDUP_REMOVED lines=14> */
.L_x_42299:
        /* <DEDUP_REMOVED lines=12> */
.L_x_42302:
[----:B------:R-:W-:-:S07]  /*1b8c0*/  IMAD.MOV.U32 R8, RZ, RZ, R16 ;  /* 0x000000ffff087224 */ /* 0x000fce00078e0010 */
.L_x_42303:
[----:B------:R-:W-:Y:S05]  /*1b8d0*/  BSYNC B1 ;  /* 0x0000000000017941 */ /* 0x000fea0003800000 */
.L_x_42301:
        /* <DEDUP_REMOVED lines=16> */
.L_x_42307:
[----:B------:R-:W-:Y:S05]  /*1b9e0*/  BSYNC B2 ;  /* 0x0000000000027941 */ /* 0x000fea0003800000 */
.L_x_42306:
        /* <DEDUP_REMOVED lines=44> */
.L_x_42305:
[----:B------:R-:W-:Y:S05]  /*1bcb0*/  BSYNC B1 ;  /* 0x0000000000017941 */ /* 0x000fea0003800000 */
.L_x_42304:
        /* <DEDUP_REMOVED lines=9> */
.L_x_42300:
        /* <DEDUP_REMOVED lines=12> */
.L_x_42309:
[----:B------:R-:W-:-:S07]  /*1be10*/  MOV R28, R16 ;  /* 0x00000010001c7202 */ /* 0x000fce0000000f00 */
.L_x_42310:
[----:B------:R-:W-:Y:S05]  /*1be20*/  BSYNC B1 ;  /* 0x0000000000017941 */ /* 0x000fea0003800000 */
.L_x_42308:
        /* <DEDUP_REMOVED lines=16> */
.L_x_42314:
[----:B------:R-:W-:Y:S05]  /*1bf30*/  BSYNC B2 ;  /* 0x0000000000027941 */ /* 0x000fea0003800000 */
.L_x_42313:
        /* <DEDUP_REMOVED lines=44> */
.L_x_42312:
[----:B------:R-:W-:Y:S05]  /*1c200*/  BSYNC B1 ;  /* 0x0000000000017941 */ /* 0x000fea0003800000 */
.L_x_42311:
        /* <DEDUP_REMOVED lines=14> */
.L_x_42315:
        /* <DEDUP_REMOVED lines=12> */
.L_x_42318:
[----:B------:R-:W-:-:S07]  /*1c3b0*/  IMAD.MOV.U32 R7, RZ, RZ, R16 ;  /* 0x000000ffff077224 */ /* 0x000fce00078e0010 */
.L_x_42319:
[----:B------:R-:W-:Y:S05]  /*1c3c0*/  BSYNC B1 ;  /* 0x0000000000017941 */ /* 0x000fea0003800000 */
.L_x_42317:
        /* <DEDUP_REMOVED lines=16> */
.L_x_42323:
[----:B------:R-:W-:Y:S05]  /*1c4d0*/  BSYNC B2 ;  /* 0x0000000000027941 */ /* 0x000fea0003800000 */
.L_x_42322:
        /* <DEDUP_REMOVED lines=44> */
.L_x_42321:
[----:B------:R-:W-:Y:S05]  /*1c7a0*/  BSYNC B1 ;  /* 0x0000000000017941 */ /* 0x000fea0003800000 */
.L_x_42320:
        /* <DEDUP_REMOVED lines=9> */
.L_x_42316:
        /* <DEDUP_REMOVED lines=12> */
.L_x_42325:
[----:B------:R-:W-:-:S07]  /*1c900*/  MOV R28, R16 ;  /* 0x00000010001c7202 */ /* 0x000fce0000000f00 */
.L_x_42326:
[----:B------:R-:W-:Y:S05]  /*1c910*/  BSYNC B1 ;  /* 0x0000000000017941 */ /* 0x000fea0003800000 */
.L_x_42324:
        /* <DEDUP_REMOVED lines=16> */
.L_x_42330:
[----:B------:R-:W-:Y:S05]  /*1ca20*/  BSYNC B2 ;  /* 0x0000000000027941 */ /* 0x000fea0003800000 */
.L_x_42329:
        /* <DEDUP_REMOVED lines=44> */
.L_x_42328:
[----:B------:R-:W-:Y:S05]  /*1ccf0*/  BSYNC B1 ;  /* 0x0000000000017941 */ /* 0x000fea0003800000 */
.L_x_42327:
        /* <DEDUP_REMOVED lines=12> */
.L_x_42331:
        /* <DEDUP_REMOVED lines=12> */
.L_x_42334:
[----:B------:R-:W-:-:S07]  /*1ce80*/  IMAD.MOV.U32 R6, RZ, RZ, R16 ;  /* 0x000000ffff067224 */ /* 0x000fce00078e0010 */
.L_x_42335:
[----:B------:R-:W-:Y:S05]  /*1ce90*/  BSYNC B1 ;  /* 0x0000000000017941 */ /* 0x000fea0003800000 */
.L_x_42333:
        /* <DEDUP_REMOVED lines=16> */
.L_x_42339:
[----:B------:R-:W-:Y:S05]  /*1cfa0*/  BSYNC B2 ;  /* 0x0000000000027941 */ /* 0x000fea0003800000 */
.L_x_42338:
        /* <DEDUP_REMOVED lines=44> */
.L_x_42337:
[----:B------:R-:W-:Y:S05]  /*1d270*/  BSYNC B1 ;  /* 0x0000000000017941 */ /* 0x000fea0003800000 */
.L_x_42336:
        /* <DEDUP_REMOVED lines=9> */
.L_x_42332:
        /* <DEDUP_REMOVED lines=12> */
.L_x_42341:
[----:B------:R-:W-:-:S07]  /*1d3d0*/  MOV R22, R16 ;  /* 0x0000001000167202 */ /* 0x000fce0000000f00 */
.L_x_42342:
[----:B------:R-:W-:Y:S05]  /*1d3e0*/  BSYNC B1 ;  /* 0x0000000000017941 */ /* 0x000fea0003800000 */
.L_x_42340:
        /* <DEDUP_REMOVED lines=16> */
.L_x_42346:
[----:B------:R-:W-:Y:S05]  /*1d4f0*/  BSYNC B2 ;  /* 0x0000000000027941 */ /* 0x000fea0003800000 */
.L_x_42345:
        /* <DEDUP_REMOVED lines=44> */
.L_x_42344:
[----:B------:R-:W-:Y:S05]  /*1d7c0*/  BSYNC B1 ;  /* 0x0000000000017941 */ /* 0x000fea0003800000 */
.L_x_42343:
        /* <DEDUP_REMOVED lines=12> */
.L_x_42347:
        /* <DEDUP_REMOVED lines=12> */
.L_x_42350:
[----:B------:R-:W-:-:S07]  /*1d950*/  IMAD.MOV.U32 R5, RZ, RZ, R16 ;  /* 0x000000ffff057224 */ /* 0x000fce00078e0010 */
.L_x_42351:
[----:B------:R-:W-:Y:S05]  /*1d960*/  BSYNC B1 ;  /* 0x0000000000017941 */ /* 0x000fea0003800000 */
.L_x_42349:
        /* <DEDUP_REMOVED lines=16> */
.L_x_42355:
[----:B------:R-:W-:Y:S05]  /*1da70*/  BSYNC B2 ;  /* 0x0000000000027941 */ /* 0x000fea0003800000 */
.L_x_42354:
        /* <DEDUP_REMOVED lines=44> */
.L_x_42353:
[----:B------:R-:W-:Y:S05]  /*1dd40*/  BSYNC B1 ;  /* 0x0000000000017941 */ /* 0x000fea0003800000 */
.L_x_42352:
        /* <DEDUP_REMOVED lines=9> */
.L_x_42348:
        /* <DEDUP_REMOVED lines=12> */
.L_x_42357:
[----:B------:R-:W-:-:S07]  /*1dea0*/  MOV R22, R16 ;  /* 0x0000001000167202 */ /* 0x000fce0000000f00 */
.L_x_42358:
[----:B------:R-:W-:Y:S05]  /*1deb0*/  BSYNC B1 ;  /* 0x0000000000017941 */ /* 0x000fea0003800000 */
.L_x_42356:
        /* <DEDUP_REMOVED lines=16> */
.L_x_42362:
[----:B------:R-:W-:Y:S05]  /*1dfc0*/  BSYNC B2 ;  /* 0x0000000000027941 */ /* 0x000fea0003800000 */
.L_x_42361:
        /* <DEDUP_REMOVED lines=44> */
.L_x_42360:
[----:B------:R-:W-:Y:S05]  /*1e290*/  BSYNC B1 ;  /* 0x0000000000017941 */ /* 0x000fea0003800000 */
.L_x_42359:
        /* <DEDUP_REMOVED lines=12> */
.L_x_42363:
        /* <DEDUP_REMOVED lines=12> */
.L_x_42366:
[----:B------:R-:W-:-:S07]  /*1e420*/  IMAD.MOV.U32 R4, RZ, RZ, R16 ;  /* 0x000000ffff047224 */ /* 0x000fce00078e0010 */
.L_x_42367:
[----:B------:R-:W-:Y:S05]  /*1e430*/  BSYNC B1 ;  /* 0x0000000000017941 */ /* 0x000fea0003800000 */
.L_x_42365:
        /* <DEDUP_REMOVED lines=19> */
.L_x_42371:
[----:B------:R-:W-:Y:S05]  /*1e570*/  BSYNC B2 ;  /* 0x0000000000027941 */ /* 0x000fea0003800000 */
.L_x_42370:
        /* <DEDUP_REMOVED lines=44> */
.L_x_42369:
[----:B------:R-:W-:Y:S05]  /*1e840*/  BSYNC B1 ;  /* 0x0000000000017941 */ /* 0x000fea0003800000 */
.L_x_42368:
        /* <DEDUP_REMOVED lines=9> */
.L_x_42364:
        /* <DEDUP_REMOVED lines=50> */
.L_x_42372:
        /* <DEDUP_REMOVED lines=22> */
.L_x_42374:
[----:B------:R-:W-:-:S07]  /*1ed60*/  MOV R30, R16 ;  /* 0x00000010001e7202 */ /* 0x000fce0000000f00 */
.L_x_42375:
[----:B------:R-:W-:Y:S05]  /*1ed70*/  BSYNC B1 ;  /* 0x0000000000017941 */ /* 0x000fea0003800000 */
.L_x_42373:
        /* <DEDUP_REMOVED lines=16> */
.L_x_42379:
[----:B------:R-:W-:Y:S05]  /*1ee80*/  BSYNC B2 ;  /* 0x0000000000027941 */ /* 0x000fea0003800000 */
.L_x_42378:
        /* <DEDUP_REMOVED lines=44> */
.L_x_42377:
[----:B------:R-:W-:Y:S05]  /*1f150*/  BSYNC B1 ;  /* 0x0000000000017941 */ /* 0x000fea0003800000 */
.L_x_42376:
        /* <DEDUP_REMOVED lines=14> */
.L_x_42380:
        /* <DEDUP_REMOVED lines=12> */
.L_x_42383:
[----:B------:R-:W-:-:S07]  /*1f300*/  IMAD.MOV.U32 R12, RZ, RZ, R16 ;  /* 0x000000ffff0c7224 */ /* 0x000fce00078e0010 */
.L_x_42384:
[----:B------:R-:W-:Y:S05]  /*1f310*/  BSYNC B1 ;  /* 0x0000000000017941 */ /* 0x000fea0003800000 */
.L_x_42382:
        /* <DEDUP_REMOVED lines=16> */
.L_x_42388:
[----:B------:R-:W-:Y:S05]  /*1f420*/  BSYNC B2 ;  /* 0x0000000000027941 */ /* 0x000fea0003800000 */
.L_x_42387:
        /* <DEDUP_REMOVED lines=44> */
.L_x_42386:
[----:B------:R-:W-:Y:S05]  /*1f6f0*/  BSYNC B1 ;  /* 0x0000000000017941 */ /* 0x000fea0003800000 */
.L_x_42385:
        /* <DEDUP_REMOVED lines=9> */
.L_x_42381:
        /* <DEDUP_REMOVED lines=12> */
.L_x_42390:
[----:B------:R-:W-:-:S07]  /*1f850*/  MOV R30, R16 ;  /* 0x00000010001e7202 */ /* 0x000fce0000000f00 */
.L_x_42391:
[----:B------:R-:W-:Y:S05]  /*1f860*/  BSYNC B1 ;  /* 0x0000000000017941 */ /* 0x000fea0003800000 */
.L_x_42389:
        /* <DEDUP_REMOVED lines=16> */
.L_x_42395:
[----:B------:R-:W-:Y:S05]  /*1f970*/  BSYNC B2 ;  /* 0x0000000000027941 */ /* 0x000fea0003800000 */
.L_x_42394:
        /* <DEDUP_REMOVED lines=44> */
.L_x_42393:
[----:B------:R-:W-:Y:S05]  /*1fc40*/  BSYNC B1 ;  /* 0x0000000000017941 */ /* 0x000fea0003800000 */
.L_x_42392:
        /* <DEDUP_REMOVED lines=14> */
.L_x_42396:
        /* <DEDUP_REMOVED lines=12> */
.L_x_42399:
[----:B------:R-:W-:-:S07]  /*1fdf0*/  IMAD.MOV.U32 R10, RZ, RZ, R16 ;  /* 0x000000ffff0a7224 */ /* 0x000fce00078e0010 */
.L_x_42400:
[----:B------:R-:W-:Y:S05]  /*1fe00*/  BSYNC B1 ;  /* 0x0000000000017941 */ /* 0x000fea0003800000 */
.L_x_42398:
        /* <DEDUP_REMOVED lines=16> */
.L_x_42404:
[----:B------:R-:W-:Y:S05]  /*1ff10*/  BSYNC B2 ;  /* 0x0000000000027941 */ /* 0x000fea0003800000 */
.L_x_42403:
        /* <DEDUP_REMOVED lines=44> */
.L_x_42402:
[----:B------:R-:W-:Y:S05]  /*201e0*/  BSYNC B1 ;  /* 0x0000000000017941 */ /* 0x000fea0003800000 */
.L_x_42401:
        /* <DEDUP_REMOVED lines=9> */
.L_x_42397:
        /* <DEDUP_REMOVED lines=12> */
.L_x_42406:
[----:B------:R-:W-:-:S07]  /*20340*/  MOV R20, R16 ;  /* 0x0000001000147202 */ /* 0x000fce0000000f00 */
.L_x_42407:
[----:B------:R-:W-:Y:S05]  /*20350*/  BSYNC B1 ;  /* 0x0000000000017941 */ /* 0x000fea0003800000 */
.L_x_42405:
        /* <DEDUP_REMOVED lines=16> */
.L_x_42411:
[----:B------:R-:W-:Y:S05]  /*20460*/  BSYNC B2 ;  /* 0x0000000000027941 */ /* 0x000fea0003800000 */
.L_x_42410:
        /* <DEDUP_REMOVED lines=44> */
.L_x_42409:
[----:B------:R-:W-:Y:S05]  /*20730*/  BSYNC B1 ;  /* 0x0000000000017941 */ /* 0x000fea0003800000 */
.L_x_42408:
        /* <DEDUP_REMOVED lines=14> */
.L_x_42412:
        /* <DEDUP_REMOVED lines=12> */
.L_x_42415:
[----:B------:R-:W-:-:S07]  /*208e0*/  IMAD.MOV.U32 R9, RZ, RZ, R16 ;  /* 0x000000ffff097224 */ /* 0x000fce00078e0010 */
.L_x_42416:
[----:B------:R-:W-:Y:S05]  /*208f0*/  BSYNC B1 ;  /* 0x0000000000017941 */ /* 0x000fea0003800000 */
.L_x_42414:
        /* <DEDUP_REMOVED lines=16> */
.L_x_42420:
[----:B------:R-:W-:Y:S05]  /*20a00*/  BSYNC B2 ;  /* 0x0000000000027941 */ /* 0x000fea0003800000 */
.L_x_42419:
        /* <DEDUP_REMOVED lines=44> */
.L_x_42418:
[----:B------:R-:W-:Y:S05]  /*20cd0*/  BSYNC B1 ;  /* 0x0000000000017941 */ /* 0x000fea0003800000 */
.L_x_42417:
        /* <DEDUP_REMOVED lines=9> */
.L_x_42413:
        /* <DEDUP_REMOVED lines=12> */
.L_x_42422:
[----:B------:R-:W-:-:S07]  /*20e30*/  MOV R20, R16 ;  /* 0x0000001000147202 */ /* 0x000fce0000000f00 */
.L_x_42423:
[----:B------:R-:W-:Y:S05]  /*20e40*/  BSYNC B1 ;  /* 0x0000000000017941 */ /* 0x000fea0003800000 */
.L_x_42421:
        /* <DEDUP_REMOVED lines=16> */
.L_x_42427:
[----:B------:R-:W-:Y:S05]  /*20f50*/  BSYNC B2 ;  /* 0x0000000000027941 */ /* 0x000fea0003800000 */
.L_x_42426:
        /* <DEDUP_REMOVED lines=44> */
.L_x_42425:
[----:B------:R-:W-:Y:S05]  /*21220*/  BSYNC B1 ;  /* 0x0000000000017941 */ /* 0x000fea0003800000 */
.L_x_42424:
        /* <DEDUP_REMOVED lines=14> */
.L_x_42428:
        /* <DEDUP_REMOVED lines=12> */
.L_x_42431:
[----:B------:R-:W-:-:S07]  /*213d0*/  IMAD.MOV.U32 R8, RZ, RZ, R16 ;  /* 0x000000ffff087224 */ /* 0x000fce00078e0010 */
.L_x_42432:
[----:B------:R-:W-:Y:S05]  /*213e0*/  BSYNC B1 ;  /* 0x0000000000017941 */ /* 0x000fea0003800000 */
.L_x_42430:
        /* <DEDUP_REMOVED lines=16> */
.L_x_42436:
[----:B------:R-:W-:Y:S05]  /*214f0*/  BSYNC B2 ;  /* 0x0000000000027941 */ /* 0x000fea0003800000 */
.L_x_42435:
        /* <DEDUP_REMOVED lines=44> */
.L_x_42434:
[----:B------:R-:W-:Y:S05]  /*217c0*/  BSYNC B1 ;  /* 0x0000000000017941 */ /* 0x000fea0003800000 */
.L_x_42433:
        /* <DEDUP_REMOVED lines=9> */
.L_x_42429:
        /* <DEDUP_REMOVED lines=12> */
.L_x_42438:
[----:B------:R-:W-:-:S07]  /*21920*/  MOV R28, R16 ;  /* 0x00000010001c7202 */ /* 0x000fce0000000f00 */
.L_x_42439:
[----:B------:R-:W-:Y:S05]  /*21930*/  BSYNC B1 ;  /* 0x0000000000017941 */ /* 0x000fea0003800000 */
.L_x_42437:
        /* <DEDUP_REMOVED lines=16> */
.L_x_42443:
[----:B------:R-:W-:Y:S05]  /*21a40*/  BSYNC B2 ;  /* 0x0000000000027941 */ /* 0x000fea0003800000 */
.L_x_42442:
        /* <DEDUP_REMOVED lines=44> */
.L_x_42441:
[----:B------:R-:W-:Y:S05]  /*21d10*/  BSYNC B1 ;  /* 0x0000000000017941 */ /* 0x000fea0003800000 */
.L_x_42440:
        /* <DEDUP_REMOVED lines=14> */
.L_x_42444:
        /* <DEDUP_REMOVED lines=12> */
.L_x_42447:
[----:B------:R-:W-:-:S07]  /*21ec0*/  IMAD.MOV.U32 R7, RZ, RZ, R16 ;  /* 0x000000ffff077224 */ /* 0x000fce00078e0010 */
.L_x_42448:
[----:B------:R-:W-:Y:S05]  /*21ed0*/  BSYNC B1 ;  /* 0x0000000000017941 */ /* 0x000fea0003800000 */
.L_x_42446:
        /* <DEDUP_REMOVED lines=16> */
.L_x_42452:
[----:B------:R-:W-:Y:S05]  /*21fe0*/  BSYNC B2 ;  /* 0x0000000000027941 */ /* 0x000fea0003800000 */
.L_x_42451:
        /* <DEDUP_REMOVED lines=44> */
.L_x_42450:
[----:B------:R-:W-:Y:S05]  /*222b0*/  BSYNC B1 ;  /* 0x0000000000017941 */ /* 0x000fea0003800000 */
.L_x_42449:
        /* <DEDUP_REMOVED lines=9> */
.L_x_42445:
        /* <DEDUP_REMOVED lines=12> */
.L_x_42454:
[----:B------:R-:W-:-:S07]  /*22410*/  MOV R28, R16 ;  /* 0x00000010001c7202 */ /* 0x000fce0000000f00 */
.L_x_42455:
[----:B------:R-:W-:Y:S05]  /*22420*/  BSYNC B1 ;  /* 0x0000000000017941 */ /* 0x000fea0003800000 */
.L_x_42453:
        /* <DEDUP_REMOVED lines=16> */
.L_x_42459:
[----:B------:R-:W-:Y:S05]  /*22530*/  BSYNC B2 ;  /* 0x0000000000027941 */ /* 0x000fea0003800000 */
.L_x_42458:
        /* <DEDUP_REMOVED lines=44> */
.L_x_42457:
[----:B------:R-:W-:Y:S05]  /*22800*/  BSYNC B1 ;  /* 0x0000000000017941 */ /* 0x000fea0003800000 */
.L_x_42456:
        /* <DEDUP_REMOVED lines=12> */
.L_x_42460:
        /* <DEDUP_REMOVED lines=12> */
.L_x_42463:
[----:B------:R-:W-:-:S07]  /*22990*/  IMAD.MOV.U32 R6, RZ, RZ, R16 ;  /* 0x000000ffff067224 */ /* 0x000fce00078e0010 */
.L_x_42464:
[----:B------:R-:W-:Y:S05]  /*229a0*/  BSYNC B1 ;  /* 0x0000000000017941 */ /* 0x000fea0003800000 */
.L_x_42462:
        /* <DEDUP_REMOVED lines=16> */
.L_x_42468:
[----:B------:R-:W-:Y:S05]  /*22ab0*/  BSYNC B2 ;  /* 0x0000000000027941 */ /* 0x000fea0003800000 */
.L_x_42467:
        /* <DEDUP_REMOVED lines=44> */
.L_x_42466:
[----:B------:R-:W-:Y:S05]  /*22d80*/  BSYNC B1 ;  /* 0x0000000000017941 */ /* 0x000fea0003800000 */
.L_x_42465:
        /* <DEDUP_REMOVED lines=9> */
.L_x_42461:
        /* <DEDUP_REMOVED lines=12> */
.L_x_42470:
[----:B------:R-:W-:-:S07]  /*22ee0*/  MOV R22, R16 ;  /* 0x0000001000167202 */ /* 0x000fce0000000f00 */
.L_x_42471:
[----:B------:R-:W-:Y:S05]  /*22ef0*/  BSYNC B1 ;  /* 0x0000000000017941 */ /* 0x000fea0003800000 */
.L_x_42469:
        /* <DEDUP_REMOVED lines=16> */
.L_x_42475:
[----:B------:R-:W-:Y:S05]  /*23000*/  BSYNC B2 ;  /* 0x0000000000027941 */ /* 0x000fea0003800000 */
.L_x_42474:
        /* <DEDUP_REMOVED lines=44> */
.L_x_42473:
[----:B------:R-:W-:Y:S05]  /*232d0*/  BSYNC B1 ;  /* 0x0000000000017941 */ /* 0x000fea0003800000 */
.L_x_42472:
        /* <DEDUP_REMOVED lines=12> */
.L_x_42476:
        /* <DEDUP_REMOVED lines=12> */
.L_x_42479:
[----:B------:R-:W-:-:S07]  /*23460*/  IMAD.MOV.U32 R5, RZ, RZ, R16 ;  /* 0x000000ffff057224 */ /* 0x000fce00078e0010 */
.L_x_42480:
[----:B------:R-:W-:Y:S05]  /*23470*/  BSYNC B1 ;  /* 0x0000000000017941 */ /* 0x000fea0003800000 */
.L_x_42478:
        /* <DEDUP_REMOVED lines=16> */
.L_x_42484:
[----:B------:R-:W-:Y:S05]  /*23580*/  BSYNC B2 ;  /* 0x0000000000027941 */ /* 0x000fea0003800000 */
.L_x_42483:
        /* <DEDUP_REMOVED lines=44> */
.L_x_42482:
[----:B------:R-:W-:Y:S05]  /*23850*/  BSYNC B1 ;  /* 0x0000000000017941 */ /* 0x000fea0003800000 */
.L_x_42481:
        /* <DEDUP_REMOVED lines=9> */
.L_x_42477:
        /* <DEDUP_REMOVED lines=12> */
.L_x_42486:
[----:B------:R-:W-:-:S07]  /*239b0*/  MOV R22, R16 ;  /* 0x0000001000167202 */ /* 0x000fce0000000f00 */
.L_x_42487:
[----:B------:R-:W-:Y:S05]  /*239c0*/  BSYNC B1 ;  /* 0x0000000000017941 */ /* 0x000fea0003800000 */
.L_x_42485:
        /* <DEDUP_REMOVED lines=16> */
.L_x_42491:
[----:B------:R-:W-:Y:S05]  /*23ad0*/  BSYNC B2 ;  /* 0x0000000000027941 */ /* 0x000fea0003800000 */
.L_x_42490:
        /* <DEDUP_REMOVED lines=44> */
.L_x_42489:
[----:B------:R-:W-:Y:S05]  /*23da0*/  BSYNC B1 ;  /* 0x0000000000017941 */ /* 0x000fea0003800000 */
.L_x_42488:
        /* <DEDUP_REMOVED lines=12> */
.L_x_42492:
        /* <DEDUP_REMOVED lines=12> */
.L_x_42495:
[----:B------:R-:W-:-:S07]  /*23f30*/  IMAD.MOV.U32 R4, RZ, RZ, R16 ;  /* 0x000000ffff047224 */ /* 0x000fce00078e0010 */
.L_x_42496:
[----:B------:R-:W-:Y:S05]  /*23f40*/  BSYNC B1 ;  /* 0x0000000000017941 */ /* 0x000fea0003800000 */
.L_x_42494:
        /* <DEDUP_REMOVED lines=19> */
.L_x_42500:
[----:B------:R-:W-:Y:S05]  /*24080*/  BSYNC B2 ;  /* 0x0000000000027941 */ /* 0x000fea0003800000 */
.L_x_42499:
        /* <DEDUP_REMOVED lines=44> */
.L_x_42498:
[----:B------:R-:W-:Y:S05]  /*24350*/  BSYNC B1 ;  /* 0x0000000000017941 */ /* 0x000fea0003800000 */
.L_x_42497:
        /* <DEDUP_REMOVED lines=9> */
.L_x_42493:
        /* <DEDUP_REMOVED lines=50> */
.L_x_42501:
        /* <DEDUP_REMOVED lines=22> */
.L_x_42503:
[----:B------:R-:W-:-:S07]  /*24870*/  MOV R30, R16 ;  /* 0x00000010001e7202 */ /* 0x000fce0000000f00 */
.L_x_42504:
[----:B------:R-:W-:Y:S05]  /*24880*/  BSYNC B1 ;  /* 0x0000000000017941 */ /* 0x000fea0003800000 */
.L_x_42502:
        /* <DEDUP_REMOVED lines=16> */
.L_x_42508:
[----:B------:R-:W-:Y:S05]  /*24990*/  BSYNC B2 ;  /* 0x0000000000027941 */ /* 0x000fea0003800000 */
.L_x_42507:
        /* <DEDUP_REMOVED lines=44> */
.L_x_42506:
[----:B------:R-:W-:Y:S05]  /*24c60*/  BSYNC B1 ;  /* 0x0000000000017941 */ /* 0x000fea0003800000 */
.L_x_42505:
        /* <DEDUP_REMOVED lines=14> */
.L_x_42509:
        /* <DEDUP_REMOVED lines=12> */
.L_x_42512:
[----:B------:R-:W-:-:S07]  /*24e10*/  IMAD.MOV.U32 R12, RZ, RZ, R16 ;  /* 0x000000ffff0c7224 */ /* 0x000fce00078e0010 */
.L_x_42513:
[----:B------:R-:W-:Y:S05]  /*24e20*/  BSYNC B1 ;  /* 0x0000000000017941 */ /* 0x000fea0003800000 */
.L_x_42511:
        /* <DEDUP_REMOVED lines=16> */
.L_x_42517:
[----:B------:R-:W-:Y:S05]  /*24f30*/  BSYNC B2 ;  /* 0x0000000000027941 */ /* 0x000fea0003800000 */
.L_x_42516:
        /* <DEDUP_REMOVED lines=44> */
.L_x_42515:
[----:B------:R-:W-:Y:S05]  /*25200*/  BSYNC B1 ;  /* 0x0000000000017941 */ /* 0x000fea0003800000 */
.L_x_42514:
        /* <DEDUP_REMOVED lines=9> */
.L_x_42510:
        /* <DEDUP_REMOVED lines=12> */
.L_x_42519:
[----:B------:R-:W-:-:S07]  /*25360*/  MOV R30, R16 ;  /* 0x00000010001e7202 */ /* 0x000fce0000000f00 */
.L_x_42520:
[----:B------:R-:W-:Y:S05]  /*25370*/  BSYNC B1 ;  /* 0x0000000000017941 */ /* 0x000fea0003800000 */
.L_x_42518:
        /* <DEDUP_REMOVED lines=16> */
.L_x_42524:
[----:B------:R-:W-:Y:S05]  /*25480*/  BSYNC B2 ;  /* 0x0000000000027941 */ /* 0x000fea0003800000 */
.L_x_42523:
        /* <DEDUP_REMOVED lines=44> */
.L_x_42522:
[----:B------:R-:W-:Y:S05]  /*25750*/  BSYNC B1 ;  /* 0x0000000000017941 */ /* 0x000fea0003800000 */
.L_x_42521:
        /* <DEDUP_REMOVED lines=14> */
.L_x_42525:
        /* <DEDUP_REMOVED lines=12> */
.L_x_42528:
[----:B------:R-:W-:-:S07]  /*25900*/  IMAD.MOV.U32 R10, RZ, RZ, R16 ;  /* 0x000000ffff0a7224 */ /* 0x000fce00078e0010 */
.L_x_42529:
[----:B------:R-:W-:Y:S05]  /*25910*/  BSYNC B1 ;  /* 0x0000000000017941 */ /* 0x000fea0003800000 */
.L_x_42527:
        /* <DEDUP_REMOVED lines=16> */
.L_x_42533:
[----:B------:R-:W-:Y:S05]  /*25a20*/  BSYNC B2 ;  /* 0x0000000000027941 */ /* 0x000fea0003800000 */
.L_x_42532:
        /* <DEDUP_REMOVED lines=44> */
.L_x_42531:
[----:B------:R-:W-:Y:S05]  /*25cf0*/  BSYNC B1 ;  /* 0x0000000000017941 */ /* 0x000fea0003800000 */
.L_x_42530:
        /* <DEDUP_REMOVED lines=9> */
.L_x_42526:
        /* <DEDUP_REMOVED lines=12> */
.L_x_42535:
[----:B------:R-:W-:-:S07]  /*25e50*/  MOV R20, R16 ;  /* 0x0000001000147202 */ /* 0x000fce0000000f00 */
.L_x_42536:
[----:B------:R-:W-:Y:S05]  /*25e60*/  BSYNC B1 ;  /* 0x0000000000017941 */ /* 0x000fea0003800000 */
.L_x_42534:
        /* <DEDUP_REMOVED lines=16> */
.L_x_42540:
[----:B------:R-:W-:Y:S05]  /*25f70*/  BSYNC B2 ;  /* 0x0000000000027941 */ /* 0x000fea0003800000 */
.L_x_42539:
        /* <DEDUP_REMOVED lines=44> */
.L_x_42538:
[----:B------:R-:W-:Y:S05]  /*26240*/  BSYNC B1 ;  /* 0x0000000000017941 */ /* 0x000fea0003800000 */
.L_x_42537:
        /* <DEDUP_REMOVED lines=14> */
.L_x_42541:
        /* <DEDUP_REMOVED lines=12> */
.L_x_42544:
[----:B------:R-:W-:-:S07]  /*263f0*/  IMAD.MOV.U32 R9, RZ, RZ, R16 ;  /* 0x000000ffff097224 */ /* 0x000fce00078e0010 */
.L_x_42545:
[----:B------:R-:W-:Y:S05]  /*26400*/  BSYNC B1 ;  /* 0x0000000000017941 */ /* 0x000fea0003800000 */
.L_x_42543:
        /* <DEDUP_REMOVED lines=16> */
.L_x_42549:
[----:B------:R-:W-:Y:S05]  /*26510*/  BSYNC B2 ;  /* 0x0000000000027941 */ /* 0x000fea0003800000 */
.L_x_42548:
        /* <DEDUP_REMOVED lines=44> */
.L_x_42547:
[----:B------:R-:W-:Y:S05]  /*267e0*/  BSYNC B1 ;  /* 0x0000000000017941 */ /* 0x000fea0003800000 */
.L_x_42546:
        /* <DEDUP_REMOVED lines=9> */
.L_x_42542:
        /* <DEDUP_REMOVED lines=12> */
.L_x_42551:
[----:B------:R-:W-:-:S07]  /*26940*/  MOV R20, R16 ;  /* 0x0000001000147202 */ /* 0x000fce0000000f00 */
.L_x_42552:
[----:B------:R-:W-:Y:S05]  /*26950*/  BSYNC B1 ;  /* 0x0000000000017941 */ /* 0x000fea0003800000 */
.L_x_42550:
        /* <DEDUP_REMOVED lines=16> */
.L_x_42556:
[----:B------:R-:W-:Y:S05]  /*26a60*/  BSYNC B2 ;  /* 0x0000000000027941 */ /* 0x000fea0003800000 */
.L_x_42555:
        /* <DEDUP_REMOVED lines=44> */
.L_x_42554:
[----:B------:R-:W-:Y:S05]  /*26d30*/  BSYNC B1 ;  /* 0x0000000000017941 */ /* 0x000fea0003800000 */
.L_x_42553:
        /* <DEDUP_REMOVED lines=14> */
.L_x_42557:
        /* <DEDUP_REMOVED lines=12> */
.L_x_42560:
[----:B------:R-:W-:-:S07]  /*26ee0*/  IMAD.MOV.U32 R8, RZ, RZ, R16 ;  /* 0x000000ffff087224 */ /* 0x000fce00078e0010 */
.L_x_42561:
[----:B------:R-:W-:Y:S05]  /*26ef0*/  BSYNC B1 ;  /* 0x0000000000017941 */ /* 0x000fea0003800000 */
.L_x_42559:
        /* <DEDUP_REMOVED lines=16> */
.L_x_42565:
[----:B------:R-:W-:Y:S05]  /*27000*/  BSYNC B2 ;  /* 0x0000000000027941 */ /* 0x000fea0003800000 */
.L_x_42564:
        /* <DEDUP_REMOVED lines=44> */
.L_x_42563:
[----:B------:R-:W-:Y:S05]  /*272d0*/  BSYNC B1 ;  /* 0x0000000000017941 */ /* 0x000fea0003800000 */
.L_x_42562:
        /* <DEDUP_REMOVED lines=9> */
.L_x_42558:
        /* <DEDUP_REMOVED lines=12> */
.L_x_42567:
[----:B------:R-:W-:-:S07]  /*27430*/  MOV R28, R16 ;  /* 0x00000010001c7202 */ /* 0x000fce0000000f00 */
.L_x_42568:
[----:B------:R-:W-:Y:S05]  /*27440*/  BSYNC B1 ;  /* 0x0000000000017941 */ /* 0x000fea0003800000 */
.L_x_42566:
        /* <DEDUP_REMOVED lines=16> */
.L_x_42572:
[----:B------:R-:W-:Y:S05]  /*27550*/  BSYNC B2 ;  /* 0x0000000000027941 */ /* 0x000fea0003800000 */
.L_x_42571:
        /* <DEDUP_REMOVED lines=44> */
.L_x_42570:
[----:B------:R-:W-:Y:S05]  /*27820*/  BSYNC B1 ;  /* 0x0000000000017941 */ /* 0x000fea0003800000 */
.L_x_42569:
        /* <DEDUP_REMOVED lines=14> */
.L_x_42573:
        /* <DEDUP_REMOVED lines=12> */
.L_x_42576:
[----:B------:R-:W-:-:S07]  /*279d0*/  IMAD.MOV.U32 R7, RZ, RZ, R16 ;  /* 0x000000ffff077224 */ /* 0x000fce00078e0010 */
.L_x_42577:
[----:B------:R-:W-:Y:S05]  /*279e0*/  BSYNC B1 ;  /* 0x0000000000017941 */ /* 0x000fea0003800000 */
.L_x_42575:
        /* <DEDUP_REMOVED lines=16> */
.L_x_42581:
[----:B------:R-:W-:Y:S05]  /*27af0*/  BSYNC B2 ;  /* 0x0000000000027941 */ /* 0x000fea0003800000 */
.L_x_42580:
        /* <DEDUP_REMOVED lines=44> */
.L_x_42579:
[----:B------:R-:W-:Y:S05]  /*27dc0*/  BSYNC B1 ;  /* 0x0000000000017941 */ /* 0x000fea0003800000 */
.L_x_42578:
        /* <DEDUP_REMOVED lines=9> */
.L_x_42574:
        /* <DEDUP_REMOVED lines=12> */
.L_x_42583:
[----:B------:R-:W-:-:S07]  /*27f20*/  MOV R28, R16 ;  /* 0x00000010001c7202 */ /* 0x000fce0000000f00 */
.L_x_42584:
[----:B------:R-:W-:Y:S05]  /*27f30*/  BSYNC B1 ;  /* 0x0000000000017941 */ /* 0x000fea0003800000 */
.L_x_42582:
        /* <DEDUP_REMOVED lines=16> */
.L_x_42588:
[----:B------:R-:W-:Y:S05]  /*28040*/  BSYNC B2 ;  /* 0x0000000000027941 */ /* 0x000fea0003800000 */
.L_x_42587:
        /* <DEDUP_REMOVED lines=44> */
.L_x_42586:
[----:B------:R-:W-:Y:S05]  /*28310*/  BSYNC B1 ;  /* 0x0000000000017941 */ /* 0x000fea0003800000 */
.L_x_42585:
        /* <DEDUP_REMOVED lines=12> */
.L_x_42589:
        /* <DEDUP_REMOVED lines=12> */
.L_x_42592:
[----:B------:R-:W-:-:S07]  /*284a0*/  IMAD.MOV.U32 R6, RZ, RZ, R16 ;  /* 0x000000ffff067224 */ /* 0x000fce00078e0010 */
.L_x_42593:
[----:B------:R-:W-:Y:S05]  /*284b0*/  BSYNC B1 ;  /* 0x0000000000017941 */ /* 0x000fea0003800000 */
.L_x_42591:
        /* <DEDUP_REMOVED lines=16> */
.L_x_42597:
[----:B------:R-:W-:Y:S05]  /*285c0*/  BSYNC B2 ;  /* 0x0000000000027941 */ /* 0x000fea0003800000 */
.L_x_42596:
        /* <DEDUP_REMOVED lines=44> */
.L_x_42595:
[----:B------:R-:W-:Y:S05]  /*28890*/  BSYNC B1 ;  /* 0x0000000000017941 */ /* 0x000fea0003800000 */
.L_x_42594:
        /* <DEDUP_REMOVED lines=9> */
.L_x_42590:
        /* <DEDUP_REMOVED lines=12> */
.L_x_42599:
[----:B------:R-:W-:-:S07]  /*289f0*/  MOV R22, R16 ;  /* 0x0000001000167202 */ /* 0x000fce0000000f00 */
.L_x_42600:
[----:B------:R-:W-:Y:S05]  /*28a00*/  BSYNC B1 ;  /* 0x0000000000017941 */ /* 0x000fea0003800000 */
.L_x_42598:
        /* <DEDUP_REMOVED lines=16> */
.L_x_42604:
[----:B------:R-:W-:Y:S05]  /*28b10*/  BSYNC B2 ;  /* 0x0000000000027941 */ /* 0x000fea0003800000 */
.L_x_42603:
        /* <DEDUP_REMOVED lines=44> */
.L_x_42602:
[----:B------:R-:W-:Y:S05]  /*28de0*/  BSYNC B1 ;  /* 0x0000000000017941 */ /* 0x000fea0003800000 */
.L_x_42601:
        /* <DEDUP_REMOVED lines=12> */
.L_x_42605:
        /* <DEDUP_REMOVED lines=12> */
.L_x_42608:
[----:B------:R-:W-:-:S07]  /*28f70*/  IMAD.MOV.U32 R5, RZ, RZ, R16 ;  /* 0x000000ffff057224 */ /* 0x000fce00078e0010 */
.L_x_42609:
[----:B------:R-:W-:Y:S05]  /*28f80*/  BSYNC B1 ;  /* 0x0000000000017941 */ /* 0x000fea0003800000 */
.L_x_42607:
        /* <DEDUP_REMOVED lines=16> */
.L_x_42613:
[----:B------:R-:W-:Y:S05]  /*29090*/  BSYNC B2 ;  /* 0x0000000000027941 */ /* 0x000fea0003800000 */
.L_x_42612:
        /* <DEDUP_REMOVED lines=44> */
.L_x_42611:
[----:B------:R-:W-:Y:S05]  /*29360*/  BSYNC B1 ;  /* 0x0000000000017941 */ /* 0x000fea0003800000 */
.L_x_42610:
        /* <DEDUP_REMOVED lines=9> */
.L_x_42606:
        /* <DEDUP_REMOVED lines=12> */
.L_x_42615:
[----:B------:R-:W-:-:S07]  /*294c0*/  MOV R22, R16 ;  /* 0x0000001000167202 */ /* 0x000fce0000000f00 */
.L_x_42616:
[----:B------:R-:W-:Y:S05]  /*294d0*/  BSYNC B1 ;  /* 0x0000000000017941 */ /* 0x000fea0003800000 */
.L_x_42614:
        /* <DEDUP_REMOVED lines=16> */
.L_x_42620:
[----:B------:R-:W-:Y:S05]  /*295e0*/  BSYNC B2 ;  /* 0x0000000000027941 */ /* 0x000fea0003800000 */
.L_x_42619:
        /* <DEDUP_REMOVED lines=44> */
.L_x_42618:
[----:B------:R-:W-:Y:S05]  /*298b0*/  BSYNC B1 ;  /* 0x0000000000017941 */ /* 0x000fea0003800000 */
.L_x_42617:
        /* <DEDUP_REMOVED lines=12> */
.L_x_42621:
        /* <DEDUP_REMOVED lines=12> */
.L_x_42624:
[----:B------:R-:W-:-:S07]  /*29a40*/  IMAD.MOV.U32 R4, RZ, RZ, R16 ;  /* 0x000000ffff047224 */ /* 0x000fce00078e0010 */
.L_x_42625:
[----:B------:R-:W-:Y:S05]  /*29a50*/  BSYNC B1 ;  /* 0x0000000000017941 */ /* 0x000fea0003800000 */
.L_x_42623:
        /* <DEDUP_REMOVED lines=19> */
.L_x_42629:
[----:B------:R-:W-:Y:S05]  /*29b90*/  BSYNC B2 ;  /* 0x0000000000027941 */ /* 0x000fea0003800000 */
.L_x_42628:
        /* <DEDUP_REMOVED lines=44> */
.L_x_42627:
[----:B------:R-:W-:Y:S05]  /*29e60*/  BSYNC B1 ;  /* 0x0000000000017941 */ /* 0x000fea0003800000 */
.L_x_42626:
        /* <DEDUP_REMOVED lines=9> */
.L_x_42622:
        /* <DEDUP_REMOVED lines=50> */
.L_x_42630:
        /* <DEDUP_REMOVED lines=22> */
.L_x_42632:
[----:B------:R-:W-:-:S07]  /*2a380*/  MOV R30, R16 ;  /* 0x00000010001e7202 */ /* 0x000fce0000000f00 */
.L_x_42633:
[----:B------:R-:W-:Y:S05]  /*2a390*/  BSYNC B1 ;  /* 0x0000000000017941 */ /* 0x000fea0003800000 */
.L_x_42631:
        /* <DEDUP_REMOVED lines=16> */
.L_x_42637:
[----:B------:R-:W-:Y:S05]  /*2a4a0*/  BSYNC B2 ;  /* 0x0000000000027941 */ /* 0x000fea0003800000 */
.L_x_42636:
        /* <DEDUP_REMOVED lines=44> */
.L_x_42635:
[----:B------:R-:W-:Y:S05]  /*2a770*/  BSYNC B1 ;  /* 0x0000000000017941 */ /* 0x000fea0003800000 */
.L_x_42634:
        /* <DEDUP_REMOVED lines=14> */
.L_x_42638:
        /* <DEDUP_REMOVED lines=12> */
.L_x_42641:
[----:B------:R-:W-:-:S07]  /*2a920*/  IMAD.MOV.U32 R12, RZ, RZ, R16 ;  /* 0x000000ffff0c7224 */ /* 0x000fce00078e0010 */
.L_x_42642:
[----:B------:R-:W-:Y:S05]  /*2a930*/  BSYNC B1 ;  /* 0x0000000000017941 */ /* 0x000fea0003800000 */
.L_x_42640:
        /* <DEDUP_REMOVED lines=16> */
.L_x_42646:
[----:B------:R-:W-:Y:S05]  /*2aa40*/  BSYNC B2 ;  /* 0x0000000000027941 */ /* 0x000fea0003800000 */
.L_x_42645:
        /* <DEDUP_REMOVED lines=44> */
.L_x_42644:
[----:B------:R-:W-:Y:S05]  /*2ad10*/  BSYNC B1 ;  /* 0x0000000000017941 */ /* 0x000fea0003800000 */
.L_x_42643:
        /* <DEDUP_REMOVED lines=9> */
.L_x_42639:
        /* <DEDUP_REMOVED lines=12> */
.L_x_42648:
[----:B------:R-:W-:-:S07]  /*2ae70*/  MOV R30, R16 ;  /* 0x00000010001e7202 */ /* 0x000fce0000000f00 */
.L_x_42649:
[----:B------:R-:W-:Y:S05]  /*2ae80*/  BSYNC B1 ;  /* 0x0000000000017941 */ /* 0x000fea0003800000 */
.L_x_42647:
        /* <DEDUP_REMOVED lines=16> */
.L_x_42653:
[----:B------:R-:W-:Y:S05]  /*2af90*/  BSYNC B2 ;  /* 0x0000000000027941 */ /* 0x000fea0003800000 */
.L_x_42652:
        /* <DEDUP_REMOVED lines=44> */
.L_x_42651:
[----:B------:R-:W-:Y:S05]  /*2b260*/  BSYNC B1 ;  /* 0x0000000000017941 */ /* 0x000fea0003800000 */
.L_x_42650:
        /* <DEDUP_REMOVED lines=14> */
.L_x_42654:
        /* <DEDUP_REMOVED lines=12> */
.L_x_42657:
[----:B------:R-:W-:-:S07]  /*2b410*/  IMAD.MOV.U32 R10, RZ, RZ, R16 ;  /* 0x000000ffff0a7224 */ /* 0x000fce00078e0010 */
.L_x_42658:
[----:B------:R-:W-:Y:S05]  /*2b420*/  BSYNC B1 ;  /* 0x0000000000017941 */ /* 0x000fea0003800000 */
.L_x_42656:
        /* <DEDUP_REMOVED lines=16> */
.L_x_42662:
[----:B------:R-:W-:Y:S05]  /*2b530*/  BSYNC B2 ;  /* 0x0000000000027941 */ /* 0x000fea0003800000 */
.L_x_42661:
        /* <DEDUP_REMOVED lines=44> */
.L_x_42660:
[----:B------:R-:W-:Y:S05]  /*2b800*/  BSYNC B1 ;  /* 0x0000000000017941 */ /* 0x000fea0003800000 */
.L_x_42659:
        /* <DEDUP_REMOVED lines=9> */
.L_x_42655:
        /* <DEDUP_REMOVED lines=12> */
.L_x_42664:
[----:B------:R-:W-:-:S07]  /*2b960*/  MOV R20, R16 ;  /* 0x0000001000147202 */ /* 0x000fce0000000f00 */
.L_x_42665:
[----:B------:R-:W-:Y:S05]  /*2b970*/  BSYNC B1 ;  /* 0x0000000000017941 */ /* 0x000fea0003800000 */
.L_x_42663:
        /* <DEDUP_REMOVED lines=16> */
.L_x_42669:
[----:B------:R-:W-:Y:S05]  /*2ba80*/  BSYNC B2 ;  /* 0x0000000000027941 */ /* 0x000fea0003800000 */
.L_x_42668:
        /* <DEDUP_REMOVED lines=44> */
.L_x_42667:
[----:B------:R-:W-:Y:S05]  /*2bd50*/  BSYNC B1 ;  /* 0x0000000000017941 */ /* 0x000fea0003800000 */
.L_x_42666:
        /* <DEDUP_REMOVED lines=14> */
.L_x_42670:
        /* <DEDUP_REMOVED lines=12> */
.L_x_42673:
[----:B------:R-:W-:-:S07]  /*2bf00*/  IMAD.MOV.U32 R9, RZ, RZ, R16 ;  /* 0x000000ffff097224 */ /* 0x000fce00078e0010 */
.L_x_42674:
[----:B------:R-:W-:Y:S05]  /*2bf10*/  BSYNC B1 ;  /* 0x0000000000017941 */ /* 0x000fea0003800000 */
.L_x_42672:
        /* <DEDUP_REMOVED lines=16> */
.L_x_42678:
[----:B------:R-:W-:Y:S05]  /*2c020*/  BSYNC B2 ;  /* 0x0000000000027941 */ /* 0x000fea0003800000 */
.L_x_42677:
        /* <DEDUP_REMOVED lines=44> */
.L_x_42676:
[----:B------:R-:W-:Y:S05]  /*2c2f0*/  BSYNC B1 ;  /* 0x0000000000017941 */ /* 0x000fea0003800000 */
.L_x_42675:
        /* <DEDUP_REMOVED lines=9> */
.L_x_42671:
        /* <DEDUP_REMOVED lines=12> */
.L_x_42680:
[----:B------:R-:W-:-:S07]  /*2c450*/  MOV R20, R16 ;  /* 0x0000001000147202 */ /* 0x000fce0000000f00 */
.L_x_42681:
[----:B------:R-:W-:Y:S05]  /*2c460*/  BSYNC B1 ;  /* 0x0000000000017941 */ /* 0x000fea0003800000 */
.L_x_42679:
        /* <DEDUP_REMOVED lines=16> */
.L_x_42685:
[----:B------:R-:W-:Y:S05]  /*2c570*/  BSYNC B2 ;  /* 0x0000000000027941 */ /* 0x000fea0003800000 */
.L_x_42684:
        /* <DEDUP_REMOVED lines=44> */
.L_x_42683:
[----:B------:R-:W-:Y:S05]  /*2c840*/  BSYNC B1 ;  /* 0x0000000000017941 */ /* 0x000fea0003800000 */
.L_x_42682:
        /* <DEDUP_REMOVED lines=14> */
.L_x_42686:
        /* <DEDUP_REMOVED lines=12> */
.L_x_42689:
[----:B------:R-:W-:-:S07]  /*2c9f0*/  IMAD.MOV.U32 R8, RZ, RZ, R16 ;  /* 0x000000ffff087224 */ /* 0x000fce00078e0010 */
.L_x_42690:
[----:B------:R-:W-:Y:S05]  /*2ca00*/  BSYNC B1 ;  /* 0x0000000000017941 */ /* 0x000fea0003800000 */
.L_x_42688:
        /* <DEDUP_REMOVED lines=16> */
.L_x_42694:
[----:B------:R-:W-:Y:S05]  /*2cb10*/  BSYNC B2 ;  /* 0x0000000000027941 */ /* 0x000fea0003800000 */
.L_x_42693:
        /* <DEDUP_REMOVED lines=44> */
.L_x_42692:
[----:B------:R-:W-:Y:S05]  /*2cde0*/  BSYNC B1 ;  /* 0x0000000000017941 */ /* 0x000fea0003800000 */
.L_x_42691:
        /* <DEDUP_REMOVED lines=9> */
.L_x_42687:
        /* <DEDUP_REMOVED lines=12> */
.L_x_42696:
[----:B------:R-:W-:-:S07]  /*2cf40*/  MOV R28, R16 ;  /* 0x00000010001c7202 */ /* 0x000fce0000000f00 */
.L_x_42697:
[----:B------:R-:W-:Y:S05]  /*2cf50*/  BSYNC B1 ;  /* 0x0000000000017941 */ /* 0x000fea0003800000 */
.L_x_42695:
        /* <DEDUP_REMOVED lines=16> */
.L_x_42701:
[----:B------:R-:W-:Y:S05]  /*2d060*/  BSYNC B2 ;  /* 0x0000000000027941 */ /* 0x000fea0003800000 */
.L_x_42700:
        /* <DEDUP_REMOVED lines=44> */
.L_x_42699:
[----:B------:R-:W-:Y:S05]  /*2d330*/  BSYNC B1 ;  /* 0x0000000000017941 */ /* 0x000fea0003800000 */
.L_x_42698:
        /* <DEDUP_REMOVED lines=14> */
.L_x_42702:
        /* <DEDUP_REMOVED lines=12> */
.L_x_42705:
[----:B------:R-:W-:-:S07]  /*2d4e0*/  IMAD.MOV.U32 R7, RZ, RZ, R16 ;  /* 0x000000ffff077224 */ /* 0x000fce00078e0010 */
.L_x_42706:
[----:B------:R-:W-:Y:S05]  /*2d4f0*/  BSYNC B1 ;  /* 0x0000000000017941 */ /* 0x000fea0003800000 */
.L_x_42704:
        /* <DEDUP_REMOVED lines=16> */
.L_x_42710:
[----:B------:R-:W-:Y:S05]  /*2d600*/  BSYNC B2 ;  /* 0x0000000000027941 */ /* 0x000fea0003800000 */
.L_x_42709:
        /* <DEDUP_REMOVED lines=44> */
.L_x_42708:
[----:B------:R-:W-:Y:S05]  /*2d8d0*/  BSYNC B1 ;  /* 0x0000000000017941 */ /* 0x000fea0003800000 */
.L_x_42707:
        /* <DEDUP_REMOVED lines=9> */
.L_x_42703:
        /* <DEDUP_REMOVED lines=12> */
.L_x_42712:
[----:B------:R-:W-:-:S07]  /*2da30*/  MOV R29, R16 ;  /* 0x00000010001d7202 */ /* 0x000fce0000000f00 */
.L_x_42713:
[----:B------:R-:W-:Y:S05]  /*2da40*/  BSYNC B1 ;  /* 0x0000000000017941 */ /* 0x000fea0003800000 */
.L_x_42711:
        /* <DEDUP_REMOVED lines=16> */
.L_x_42717:
[----:B------:R-:W-:Y:S05]  /*2db50*/  BSYNC B2 ;  /* 0x0000000000027941 */ /* 0x000fea0003800000 */
.L_x_42716:
        /* <DEDUP_REMOVED lines=44> */
.L_x_42715:
[----:B------:R-:W-:Y:S05]  /*2de20*/  BSYNC B1 ;  /* 0x0000000000017941 */ /* 0x000fea0003800000 */
.L_x_42714:
        /* <DEDUP_REMOVED lines=12> */
.L_x_42718:
        /* <DEDUP_REMOVED lines=12> */
.L_x_42721:
[----:B------:R-:W-:-:S07]  /*2dfb0*/  IMAD.MOV.U32 R6, RZ, RZ, R16 ;  /* 0x000000ffff067224 */ /* 0x000fce00078e0010 */
.L_x_42722:
[----:B------:R-:W-:Y:S05]  /*2dfc0*/  BSYNC B1 ;  /* 0x0000000000017941 */ /* 0x000fea0003800000 */
.L_x_42720:
        /* <DEDUP_REMOVED lines=16> */
.L_x_42726:
[----:B------:R-:W-:Y:S05]  /*2e0d0*/  BSYNC B2 ;  /* 0x0000000000027941 */ /* 0x000fea0003800000 */
.L_x_42725:
        /* <DEDUP_REMOVED lines=44> */
.L_x_42724:
[----:B------:R-:W-:Y:S05]  /*2e3a0*/  BSYNC B1 ;  /* 0x0000000000017941 */ /* 0x000fea0003800000 */
.L_x_42723:
        /* <DEDUP_REMOVED lines=9> */
.L_x_42719:
        /* <DEDUP_REMOVED lines=12> */
.L_x_42728:
[----:B------:R-:W-:-:S07]  /*2e500*/  MOV R22, R16 ;  /* 0x0000001000167202 */ /* 0x000fce0000000f00 */
.L_x_42729:
[----:B------:R-:W-:Y:S05]  /*2e510*/  BSYNC B1 ;  /* 0x0000000000017941 */ /* 0x000fea0003800000 */
.L_x_42727:
        /* <DEDUP_REMOVED lines=16> */
.L_x_42733:
[----:B------:R-:W-:Y:S05]  /*2e620*/  BSYNC B2 ;  /* 0x0000000000027941 */ /* 0x000fea0003800000 */
.L_x_42732:
        /* <DEDUP_REMOVED lines=44> */
.L_x_42731:
[----:B------:R-:W-:Y:S05]  /*2e8f0*/  BSYNC B1 ;  /* 0x0000000000017941 */ /* 0x000fea0003800000 */
.L_x_42730:
        /* <DEDUP_REMOVED lines=12> */
.L_x_42734:
        /* <DEDUP_REMOVED lines=12> */
.L_x_42737:
[----:B------:R-:W-:-:S07]  /*2ea80*/  IMAD.MOV.U32 R5, RZ, RZ, R16 ;  /* 0x000000ffff057224 */ /* 0x000fce00078e0010 */
.L_x_42738:
[----:B------:R-:W-:Y:S05]  /*2ea90*/  BSYNC B1 ;  /* 0x0000000000017941 */ /* 0x000fea0003800000 */
.L_x_42736:
        /* <DEDUP_REMOVED lines=16> */
.L_x_42742:
[----:B------:R-:W-:Y:S05]  /*2eba0*/  BSYNC B2 ;  /* 0x0000000000027941 */ /* 0x000fea0003800000 */
.L_x_42741:
        /* <DEDUP_REMOVED lines=44> */
.L_x_42740:
[----:B------:R-:W-:Y:S05]  /*2ee70*/  BSYNC B1 ;  /* 0x0000000000017941 */ /* 0x000fea0003800000 */
.L_x_42739:
        /* <DEDUP_REMOVED lines=9> */
.L_x_42735:
        /* <DEDUP_REMOVED lines=12> */
.L_x_42744:
[----:B------:R-:W-:-:S07]  /*2efd0*/  MOV R22, R16 ;  /* 0x0000001000167202 */ /* 0x000fce0000000f00 */
.L_x_42745:
[----:B------:R-:W-:Y:S05]  /*2efe0*/  BSYNC B1 ;  /* 0x0000000000017941 */ /* 0x000fea0003800000 */
.L_x_42743:
        /* <DEDUP_REMOVED lines=16> */
.L_x_42749:
[----:B------:R-:W-:Y:S05]  /*2f0f0*/  BSYNC B2 ;  /* 0x0000000000027941 */ /* 0x000fea0003800000 */
.L_x_42748:
        /* <DEDUP_REMOVED lines=44> */
.L_x_42747:
[----:B------:R-:W-:Y:S05]  /*2f3c0*/  BSYNC B1 ;  /* 0x0000000000017941 */ /* 0x000fea0003800000 */
.L_x_42746:
        /* <DEDUP_REMOVED lines=12> */
.L_x_42750:
        /* <DEDUP_REMOVED lines=12> */
.L_x_42753:
[----:B------:R-:W-:-:S07]  /*2f550*/  IMAD.MOV.U32 R4, RZ, RZ, R16 ;  /* 0x000000ffff047224 */ /* 0x000fce00078e0010 */
.L_x_42754:
[----:B------:R-:W-:Y:S05]  /*2f560*/  BSYNC B1 ;  /* 0x0000000000017941 */ /* 0x000fea0003800000 */
.L_x_42752:
        /* <DEDUP_REMOVED lines=19> */
.L_x_42758:
[----:B------:R-:W-:Y:S05]  /*2f6a0*/  BSYNC B2 ;  /* 0x0000000000027941 */ /* 0x000fea0003800000 */
.L_x_42757:
        /* <DEDUP_REMOVED lines=44> */
.L_x_42756:
[----:B------:R-:W-:Y:S05]  /*2f970*/  BSYNC B1 ;  /* 0x0000000000017941 */ /* 0x000fea0003800000 */
.L_x_42755:
        /* <DEDUP_REMOVED lines=9> */
.L_x_42751:
        /* <DEDUP_REMOVED lines=50> */
.L_x_42759:
        /* <DEDUP_REMOVED lines=22> */
.L_x_42761:
[----:B------:R-:W-:-:S07]  /*2fe90*/  MOV R186, R16 ;  /* 0x0000001000ba7202 */ /* 0x000fce0000000f00 */
.L_x_42762:
[----:B------:R-:W-:Y:S05]  /*2fea0*/  BSYNC B1 ;  /* 0x0000000000017941 */ /* 0x000fea0003800000 */
.L_x_42760:
        /* <DEDUP_REMOVED lines=16> */
.L_x_42766:
[----:B------:R-:W-:Y:S05]  /*2ffb0*/  BSYNC B2 ;  /* 0x0000000000027941 */ /* 0x000fea0003800000 */
.L_x_42765:
        /* <DEDUP_REMOVED lines=44> */
.L_x_42764:
[----:B------:R-:W-:Y:S05]  /*30280*/  BSYNC B1 ;  /* 0x0000000000017941 */ /* 0x000fea0003800000 */
.L_x_42763:
        /* <DEDUP_REMOVED lines=14> */
.L_x_42767:
        /* <DEDUP_REMOVED lines=12> */
.L_x_42770:
[----:B------:R-:W-:-:S07]  /*30430*/  IMAD.MOV.U32 R12, RZ, RZ, R16 ;  /* 0x000000ffff0c7224 */ /* 0x000fce00078e0010 */
.L_x_42771:
[----:B------:R-:W-:Y:S05]  /*30440*/  BSYNC B1 ;  /* 0x0000000000017941 */ /* 0x000fea0003800000 */
.L_x_42769:
        /* <DEDUP_REMOVED lines=16> */
.L_x_42775:
[----:B------:R-:W-:Y:S05]  /*30550*/  BSYNC B2 ;  /* 0x0000000000027941 */ /* 0x000fea0003800000 */
.L_x_42774:
        /* <DEDUP_REMOVED lines=44> */
.L_x_42773:
[----:B------:R-:W-:Y:S05]  /*30820*/  BSYNC B1 ;  /* 0x0000000000017941 */ /* 0x000fea0003800000 */
.L_x_42772:
        /* <DEDUP_REMOVED lines=9> */
.L_x_42768:
        /* <DEDUP_REMOVED lines=12> */
.L_x_42777:
[----:B------:R-:W-:-:S07]  /*30980*/  MOV R25, R16 ;  /* 0x0000001000197202 */ /* 0x000fce0000000f00 */
.L_x_42778:
[----:B------:R-:W-:Y:S05]  /*30990*/  BSYNC B1 ;  /* 0x0000000000017941 */ /* 0x000fea0003800000 */
.L_x_42776:
        /* <DEDUP_REMOVED lines=16> */
.L_x_42782:
[----:B------:R-:W-:Y:S05]  /*30aa0*/  BSYNC B2 ;  /* 0x0000000000027941 */ /* 0x000fea0003800000 */
.L_x_42781:
        /* <DEDUP_REMOVED lines=44> */
.L_x_42780:
[----:B------:R-:W-:Y:S05]  /*30d70*/  BSYNC B1 ;  /* 0x0000000000017941 */ /* 0x000fea0003800000 */
.L_x_42779:
        /* <DEDUP_REMOVED lines=14> */
.L_x_42783:
        /* <DEDUP_REMOVED lines=12> */
.L_x_42786:
[----:B------:R-:W-:-:S07]  /*30f20*/  IMAD.MOV.U32 R10, RZ, RZ, R16 ;  /* 0x000000ffff0a7224 */ /* 0x000fce00078e0010 */
.L_x_42787:
[----:B------:R-:W-:Y:S05]  /*30f30*/  BSYNC B1 ;  /* 0x0000000000017941 */ /* 0x000fea0003800000 */
.L_x_42785:
        /* <DEDUP_REMOVED lines=16> */
.L_x_42791:
[----:B------:R-:W-:Y:S05]  /*31040*/  BSYNC B2 ;  /* 0x0000000000027941 */ /* 0x000fea0003800000 */
.L_x_42790:
        /* <DEDUP_REMOVED lines=44> */
.L_x_42789:
[----:B------:R-:W-:Y:S05]  /*31310*/  BSYNC B1 ;  /* 0x0000000000017941 */ /* 0x000fea0003800000 */
.L_x_42788:
        /* <DEDUP_REMOVED lines=9> */
.L_x_42784:
        /* <DEDUP_REMOVED lines=12> */
.L_x_42793:
[----:B------:R-:W-:-:S07]  /*31470*/  MOV R20, R16 ;  /* 0x0000001000147202 */ /* 0x000fce0000000f00 */
.L_x_42794:
[----:B------:R-:W-:Y:S05]  /*31480*/  BSYNC B1 ;  /* 0x0000000000017941 */ /* 0x000fea0003800000 */
.L_x_42792:
        /* <DEDUP_REMOVED lines=16> */
.L_x_42798:
[----:B------:R-:W-:Y:S05]  /*31590*/  BSYNC B2 ;  /* 0x0000000000027941 */ /* 0x000fea0003800000 */
.L_x_42797:
        /* <DEDUP_REMOVED lines=44> */
.L_x_42796:
[----:B------:R-:W-:Y:S05]  /*31860*/  BSYNC B1 ;  /* 0x0000000000017941 */ /* 0x000fea0003800000 */
.L_x_42795:
        /* <DEDUP_REMOVED lines=14> */
.L_x_42799:
        /* <DEDUP_REMOVED lines=12> */
.L_x_42802:
[----:B------:R-:W-:-:S07]  /*31a10*/  IMAD.MOV.U32 R9, RZ, RZ, R16 ;  /* 0x000000ffff097224 */ /* 0x000fce00078e0010 */
.L_x_42803:
[----:B------:R-:W-:Y:S05]  /*31a20*/  BSYNC B1 ;  /* 0x0000000000017941 */ /* 0x000fea0003800000 */
.L_x_42801:
        /* <DEDUP_REMOVED lines=16> */
.L_x_42807:
[----:B------:R-:W-:Y:S05]  /*31b30*/  BSYNC B2 ;  /* 0x0000000000027941 */ /* 0x000fea0003800000 */
.L_x_42806:
        /* <DEDUP_REMOVED lines=44> */
.L_x_42805:
[----:B------:R-:W-:Y:S05]  /*31e00*/  BSYNC B1 ;  /* 0x0000000000017941 */ /* 0x000fea0003800000 */
.L_x_42804:
        /* <DEDUP_REMOVED lines=9> */
.L_x_42800:
        /* <DEDUP_REMOVED lines=12> */
.L_x_42809:
[----:B------:R-:W-:-:S07]  /*31f60*/  MOV R20, R16 ;  /* 0x0000001000147202 */ /* 0x000fce0000000f00 */
.L_x_42810:
[----:B------:R-:W-:Y:S05]  /*31f70*/  BSYNC B1 ;  /* 0x0000000000017941 */ /* 0x000fea0003800000 */
.L_x_42808:
        /* <DEDUP_REMOVED lines=16> */
.L_x_42814:
[----:B------:R-:W-:Y:S05]  /*32080*/  BSYNC B2 ;  /* 0x0000000000027941 */ /* 0x000fea0003800000 */
.L_x_42813:
        /* <DEDUP_REMOVED lines=44> */
.L_x_42812:
[----:B------:R-:W-:Y:S05]  /*32350*/  BSYNC B1 ;  /* 0x0000000000017941 */ /* 0x000fea0003800000 */
.L_x_42811:
        /* <DEDUP_REMOVED lines=14> */
.L_x_42815:
        /* <DEDUP_REMOVED lines=12> */
.L_x_42818:
[----:B------:R-:W-:-:S07]  /*32500*/  IMAD.MOV.U32 R8, RZ, RZ, R16 ;  /* 0x000000ffff087224 */ /* 0x000fce00078e0010 */
.L_x_42819:
[----:B------:R-:W-:Y:S05]  /*32510*/  BSYNC B1 ;  /* 0x0000000000017941 */ /* 0x000fea0003800000 */
.L_x_42817:
        /* <DEDUP_REMOVED lines=16> */
.L_x_42823:
[----:B------:R-:W-:Y:S05]  /*32620*/  BSYNC B2 ;  /* 0x0000000000027941 */ /* 0x000fea0003800000 */
.L_x_42822:
        /* <DEDUP_REMOVED lines=44> */
.L_x_42821:
[----:B------:R-:W-:Y:S05]  /*328f0*/  BSYNC B1 ;  /* 0x0000000000017941 */ /* 0x000fea0003800000 */
.L_x_42820:
        /* <DEDUP_REMOVED lines=9> */
.L_x_42816:
        /* <DEDUP_REMOVED lines=12> */
.L_x_42825:
[----:B------:R-:W-:-:S07]  /*32a50*/  MOV R188, R16 ;  /* 0x0000001000bc7202 */ /* 0x000fce0000000f00 */
.L_x_42826:
[----:B------:R-:W-:Y:S05]  /*32a60*/  BSYNC B1 ;  /* 0x0000000000017941 */ /* 0x000fea0003800000 */
.L_x_42824:
        /* <DEDUP_REMOVED lines=16> */
.L_x_42830:
[----:B------:R-:W-:Y:S05]  /*32b70*/  BSYNC B2 ;  /* 0x0000000000027941 */ /* 0x000fea0003800000 */
.L_x_42829:
        /* <DEDUP_REMOVED lines=44> */
.L_x_42828:
[----:B------:R-:W-:Y:S05]  /*32e40*/  BSYNC B1 ;  /* 0x0000000000017941 */ /* 0x000fea0003800000 */
.L_x_42827:
        /* <DEDUP_REMOVED lines=14> */
.L_x_42831:
        /* <DEDUP_REMOVED lines=12> */
.L_x_42834:
[----:B------:R-:W-:-:S07]  /*32ff0*/  IMAD.MOV.U32 R7, RZ, RZ, R16 ;  /* 0x000000ffff077224 */ /* 0x000fce00078e0010 */
.L_x_42835:
[----:B------:R-:W-:Y:S05]  /*33000*/  BSYNC B1 ;  /* 0x0000000000017941 */ /* 0x000fea0003800000 */
.L_x_42833:
        /* <DEDUP_REMOVED lines=16> */
.L_x_42839:
[----:B------:R-:W-:Y:S05]  /*33110*/  BSYNC B2 ;  /* 0x0000000000027941 */ /* 0x000fea0003800000 */
.L_x_42838:
        /* <DEDUP_REMOVED lines=44> */
.L_x_42837:
[----:B------:R-:W-:Y:S05]  /*333e0*/  BSYNC B1 ;  /* 0x0000000000017941 */ /* 0x000fea0003800000 */
.L_x_42836:
        /* <DEDUP_REMOVED lines=9> */
.L_x_42832:
        /* <DEDUP_REMOVED lines=12> */
.L_x_42841:
[----:B------:R-:W-:-:S07]  /*33540*/  MOV R21, R16 ;  /* 0x0000001000157202 */ /* 0x000fce0000000f00 */
.L_x_42842:
[----:B------:R-:W-:Y:S05]  /*33550*/  BSYNC B1 ;  /* 0x0000000000017941 */ /* 0x000fea0003800000 */
.L_x_42840:
        /* <DEDUP_REMOVED lines=16> */
.L_x_42846:
[----:B------:R-:W-:Y:S05]  /*33660*/  BSYNC B2 ;  /* 0x0000000000027941 */ /* 0x000fea0003800000 */
.L_x_42845:
        /* <DEDUP_REMOVED lines=44> */
.L_x_42844:
[----:B------:R-:W-:Y:S05]  /*33930*/  BSYNC B1 ;  /* 0x0000000000017941 */ /* 0x000fea0003800000 */
.L_x_42843:
        /* <DEDUP_REMOVED lines=12> */
.L_x_42847:
        /* <DEDUP_REMOVED lines=12> */
.L_x_42850:
[----:B------:R-:W-:-:S07]  /*33ac0*/  IMAD.MOV.U32 R6, RZ, RZ, R16 ;  /* 0x000000ffff067224 */ /* 0x000fce00078e0010 */
.L_x_42851:
[----:B------:R-:W-:Y:S05]  /*33ad0*/  BSYNC B1 ;  /* 0x0000000000017941 */ /* 0x000fea0003800000 */
.L_x_42849:
        /* <DEDUP_REMOVED lines=16> */
.L_x_42855:
[----:B------:R-:W-:Y:S05]  /*33be0*/  BSYNC B2 ;  /* 0x0000000000027941 */ /* 0x000fea0003800000 */
.L_x_42854:
        /* <DEDUP_REMOVED lines=44> */
.L_x_42853:
[----:B------:R-:W-:Y:S05]  /*33eb0*/  BSYNC B1 ;  /* 0x0000000000017941 */ /* 0x000fea0003800000 */
.L_x_42852:
        /* <DEDUP_REMOVED lines=9> */
.L_x_42848:
        /* <DEDUP_REMOVED lines=12> */
.L_x_42857:
[----:B------:R-:W-:-:S07]  /*34010*/  MOV R22, R16 ;  /* 0x0000001000167202 */ /* 0x000fce0000000f00 */
.L_x_42858:
[----:B------:R-:W-:Y:S05]  /*34020*/  BSYNC B1 ;  /* 0x0000000000017941 */ /* 0x000fea0003800000 */
.L_x_42856:
        /* <DEDUP_REMOVED lines=16> */
.L_x_42862:
[----:B------:R-:W-:Y:S05]  /*34130*/  BSYNC B2 ;  /* 0x0000000000027941 */ /* 0x000fea0003800000 */
.L_x_42861:
        /* <DEDUP_REMOVED lines=44> */
.L_x_42860:
[----:B------:R-:W-:Y:S05]  /*34400*/  BSYNC B1 ;  /* 0x0000000000017941 */ /* 0x000fea0003800000 */
.L_x_42859:
        /* <DEDUP_REMOVED lines=12> */
.L_x_42863:
        /* <DEDUP_REMOVED lines=12> */
.L_x_42866:
[----:B------:R-:W-:-:S07]  /*34590*/  IMAD.MOV.U32 R5, RZ, RZ, R16 ;  /* 0x000000ffff057224 */ /* 0x000fce00078e0010 */
.L_x_42867:
[----:B------:R-:W-:Y:S05]  /*345a0*/  BSYNC B1 ;  /* 0x0000000000017941 */ /* 0x000fea0003800000 */
.L_x_42865:
        /* <DEDUP_REMOVED lines=16> */
.L_x_42871:
[----:B------:R-:W-:Y:S05]  /*346b0*/  BSYNC B2 ;  /* 0x0000000000027941 */ /* 0x000fea0003800000 */
.L_x_42870:
        /* <DEDUP_REMOVED lines=44> */
.L_x_42869:
[----:B------:R-:W-:Y:S05]  /*34980*/  BSYNC B1 ;  /* 0x0000000000017941 */ /* 0x000fea0003800000 */
.L_x_42868:
        /* <DEDUP_REMOVED lines=9> */
.L_x_42864:
        /* <DEDUP_REMOVED lines=12> */
.L_x_42873:
[----:B------:R-:W-:-:S07]  /*34ae0*/  MOV R190, R16 ;  /* 0x0000001000be7202 */ /* 0x000fce0000000f00 */
.L_x_42874:
[----:B------:R-:W-:Y:S05]  /*34af0*/  BSYNC B1 ;  /* 0x0000000000017941 */ /* 0x000fea0003800000 */
.L_x_42872:
        /* <DEDUP_REMOVED lines=16> */
.L_x_42878:
[----:B------:R-:W-:Y:S05]  /*34c00*/  BSYNC B2 ;  /* 0x0000000000027941 */ /* 0x000fea0003800000 */
.L_x_42877:
        /* <DEDUP_REMOVED lines=44> */
.L_x_42876:
[----:B------:R-:W-:Y:S05]  /*34ed0*/  BSYNC B1 ;  /* 0x0000000000017941 */ /* 0x000fea0003800000 */
.L_x_42875:
        /* <DEDUP_REMOVED lines=12> */
.L_x_42879:
        /* <DEDUP_REMOVED lines=12> */
.L_x_42882:
[----:B------:R-:W-:-:S07]  /*35060*/  IMAD.MOV.U32 R4, RZ, RZ, R16 ;  /* 0x000000ffff047224 */ /* 0x000fce00078e0010 */
.L_x_42883:
[----:B------:R-:W-:Y:S05]  /*35070*/  BSYNC B1 ;  /* 0x0000000000017941 */ /* 0x000fea0003800000 */
.L_x_42881:
        /* <DEDUP_REMOVED lines=19> */
.L_x_42887:
[----:B------:R-:W-:Y:S05]  /*351b0*/  BSYNC B2 ;  /* 0x0000000000027941 */ /* 0x000fea0003800000 */
.L_x_42886:
        /* <DEDUP_REMOVED lines=44> */
.L_x_42885:
[----:B------:R-:W-:Y:S05]  /*35480*/  BSYNC B1 ;  /* 0x0000000000017941 */ /* 0x000fea0003800000 */
.L_x_42884:
        /* <DEDUP_REMOVED lines=9> */
.L_x_42880:
        /* <DEDUP_REMOVED lines=50> */
.L_x_42888:
        /* <DEDUP_REMOVED lines=22> */
.L_x_42890:
[----:B------:R-:W-:-:S07]  /*359a0*/  MOV R209, R16 ;  /* 0x0000001000d17202 */ /* 0x000fce0000000f00 */
.L_x_42891:
[----:B------:R-:W-:Y:S05]  /*359b0*/  BSYNC B1 ;  /* 0x0000000000017941 */ /* 0x000fea0003800000 */
.L_x_42889:
        /* <DEDUP_REMOVED lines=16> */
.L_x_42895:
[----:B------:R-:W-:Y:S05]  /*35ac0*/  BSYNC B2 ;  /* 0x0000000000027941 */ /* 0x000fea0003800000 */
.L_x_42894:
        /* <DEDUP_REMOVED lines=44> */
.L_x_42893:
[----:B------:R-:W-:Y:S05]  /*35d90*/  BSYNC B1 ;  /* 0x0000000000017941 */ /* 0x000fea0003800000 */
.L_x_42892:
        /* <DEDUP_REMOVED lines=14> */
.L_x_42896:
        /* <DEDUP_REMOVED lines=12> */
.L_x_42899:
[----:B------:R-:W-:-:S07]  /*35f40*/  IMAD.MOV.U32 R12, RZ, RZ, R16 ;  /* 0x000000ffff0c7224 */ /* 0x000fce00078e0010 */
.L_x_42900:
[----:B------:R-:W-:Y:S05]  /*35f50*/  BSYNC B1 ;  /* 0x0000000000017941 */ /* 0x000fea0003800000 */
.L_x_42898:
        /* <DEDUP_REMOVED lines=16> */
.L_x_42904:
[----:B------:R-:W-:Y:S05]  /*36060*/  BSYNC B2 ;  /* 0x0000000000027941 */ /* 0x000fea0003800000 */
.L_x_42903:
        /* <DEDUP_REMOVED lines=44> */
.L_x_42902:
[----:B------:R-:W-:Y:S05]  /*36330*/  BSYNC B1 ;  /* 0x0000000000017941 */ /* 0x000fea0003800000 */
.L_x_42901:
        /* <DEDUP_REMOVED lines=9> */
.L_x_42897:
        /* <DEDUP_REMOVED lines=12> */
.L_x_42906:
[----:B------:R-:W-:-:S07]  /*36490*/  MOV R185, R16 ;  /* 0x0000001000b97202 */ /* 0x000fce0000000f00 */
.L_x_42907:
[----:B------:R-:W-:Y:S05]  /*364a0*/  BSYNC B1 ;  /* 0x0000000000017941 */ /* 0x000fea0003800000 */
.L_x_42905:
        /* <DEDUP_REMOVED lines=16> */
.L_x_42911:
[----:B------:R-:W-:Y:S05]  /*365b0*/  BSYNC B2 ;  /* 0x0000000000027941 */ /* 0x000fea0003800000 */
.L_x_42910:
        /* <DEDUP_REMOVED lines=44> */
.L_x_42909:
[----:B------:R-:W-:Y:S05]  /*36880*/  BSYNC B1 ;  /* 0x0000000000017941 */ /* 0x000fea0003800000 */
.L_x_42908:
        /* <DEDUP_REMOVED lines=14> */
.L_x_42912:
        /* <DEDUP_REMOVED lines=12> */
.L_x_42915:
[----:B------:R-:W-:-:S07]  /*36a30*/  IMAD.MOV.U32 R10, RZ, RZ, R16 ;  /* 0x000000ffff0a7224 */ /* 0x000fce00078e0010 */
.L_x_42916:
[----:B------:R-:W-:Y:S05]  /*36a40*/  BSYNC B1 ;  /* 0x0000000000017941 */ /* 0x000fea0003800000 */
.L_x_42914:
        /* <DEDUP_REMOVED lines=16> */
.L_x_42920:
[----:B------:R-:W-:Y:S05]  /*36b50*/  BSYNC B2 ;  /* 0x0000000000027941 */ /* 0x000fea0003800000 */
.L_x_42919:
        /* <DEDUP_REMOVED lines=44> */
.L_x_42918:
[----:B------:R-:W-:Y:S05]  /*36e20*/  BSYNC B1 ;  /* 0x0000000000017941 */ /* 0x000fea0003800000 */
.L_x_42917:
        /* <DEDUP_REMOVED lines=9> */
.L_x_42913:
        /* <DEDUP_REMOVED lines=12> */
.L_x_42922:
[----:B------:R-:W-:-:S07]  /*36f80*/  MOV R188, R16 ;  /* 0x0000001000bc7202 */ /* 0x000fce0000000f00 */
.L_x_42923:
[----:B------:R-:W-:Y:S05]  /*36f90*/  BSYNC B1 ;  /* 0x0000000000017941 */ /* 0x000fea0003800000 */
.L_x_42921:
        /* <DEDUP_REMOVED lines=16> */
.L_x_42927:
[----:B------:R-:W-:Y:S05]  /*370a0*/  BSYNC B2 ;  /* 0x0000000000027941 */ /* 0x000fea0003800000 */
.L_x_42926:
        /* <DEDUP_REMOVED lines=44> */
.L_x_42925:
[----:B------:R-:W-:Y:S05]  /*37370*/  BSYNC B1 ;  /* 0x0000000000017941 */ /* 0x000fea0003800000 */
.L_x_42924:
        /* <DEDUP_REMOVED lines=14> */
.L_x_42928:
        /* <DEDUP_REMOVED lines=12> */
.L_x_42931:
[----:B------:R-:W-:-:S07]  /*37520*/  IMAD.MOV.U32 R9, RZ, RZ, R16 ;  /* 0x000000ffff097224 */ /* 0x000fce00078e0010 */
.L_x_42932:
[----:B------:R-:W-:Y:S05]  /*37530*/  BSYNC B1 ;  /* 0x0000000000017941 */ /* 0x000fea0003800000 */
.L_x_42930:
        /* <DEDUP_REMOVED lines=16> */
.L_x_42936:
[----:B------:R-:W-:Y:S05]  /*37640*/  BSYNC B2 ;  /* 0x0000000000027941 */ /* 0x000fea0003800000 */
.L_x_42935:
        /* <DEDUP_REMOVED lines=44> */
.L_x_42934:
[----:B------:R-:W-:Y:S05]  /*37910*/  BSYNC B1 ;  /* 0x0000000000017941 */ /* 0x000fea0003800000 */
.L_x_42933:
        /* <DEDUP_REMOVED lines=9> */
.L_x_42929:
        /* <DEDUP_REMOVED lines=12> */
.L_x_42938:
[----:B------:R-:W-:-:S07]  /*37a70*/  MOV R187, R16 ;  /* 0x0000001000bb7202 */ /* 0x000fce0000000f00 */
.L_x_42939:
[----:B------:R-:W-:Y:S05]  /*37a80*/  BSYNC B1 ;  /* 0x0000000000017941 */ /* 0x000fea0003800000 */
.L_x_42937:
        /* <DEDUP_REMOVED lines=16> */
.L_x_42943:
[----:B------:R-:W-:Y:S05]  /*37b90*/  BSYNC B2 ;  /* 0x0000000000027941 */ /* 0x000fea0003800000 */
.L_x_42942:
        /* <DEDUP_REMOVED lines=44> */
.L_x_42941:
[----:B------:R-:W-:Y:S05]  /*37e60*/  BSYNC B1 ;  /* 0x0000000000017941 */ /* 0x000fea0003800000 */
.L_x_42940:
        /* <DEDUP_REMOVED lines=14> */
.L_x_42944:
        /* <DEDUP_REMOVED lines=12> */
.L_x_42947:
[----:B------:R-:W-:-:S07]  /*38010*/  IMAD.MOV.U32 R8, RZ, RZ, R16 ;  /* 0x000000ffff087224 */ /* 0x000fce00078e0010 */
.L_x_42948:
[----:B------:R-:W-:Y:S05]  /*38020*/  BSYNC B1 ;  /* 0x0000000000017941 */ /* 0x000fea0003800000 */
.L_x_42946:
        /* <DEDUP_REMOVED lines=16> */
.L_x_42952:
[----:B------:R-:W-:Y:S05]  /*38130*/  BSYNC B2 ;  /* 0x0000000000027941 */ /* 0x000fea0003800000 */
.L_x_42951:
        /* <DEDUP_REMOVED lines=44> */
.L_x_42950:
[----:B------:R-:W-:Y:S05]  /*38400*/  BSYNC B1 ;  /* 0x0000000000017941 */ /* 0x000fea0003800000 */
.L_x_42949:
        /* <DEDUP_REMOVED lines=9> */
.L_x_42945:
        /* <DEDUP_REMOVED lines=12> */
.L_x_42954:
[----:B------:R-:W-:-:S07]  /*38560*/  MOV R209, R16 ;  /* 0x0000001000d17202 */ /* 0x000fce0000000f00 */
.L_x_42955:
[----:B------:R-:W-:Y:S05]  /*38570*/  BSYNC B1 ;  /* 0x0000000000017941 */ /* 0x000fea0003800000 */
.L_x_42953:
        /* <DEDUP_REMOVED lines=16> */
.L_x_42959:
[----:B------:R-:W-:Y:S05]  /*38680*/  BSYNC B2 ;  /* 0x0000000000027941 */ /* 0x000fea0003800000 */
.L_x_42958:
        /* <DEDUP_REMOVED lines=44> */
.L_x_42957:
[----:B------:R-:W-:Y:S05]  /*38950*/  BSYNC B1 ;  /* 0x0000000000017941 */ /* 0x000fea0003800000 */
.L_x_42956:
        /* <DEDUP_REMOVED lines=14> */
.L_x_42960:
        /* <DEDUP_REMOVED lines=12> */
.L_x_42963:
[----:B------:R-:W-:-:S07]  /*38b00*/  IMAD.MOV.U32 R7, RZ, RZ, R16 ;  /* 0x000000ffff077224 */ /* 0x000fce00078e0010 */
.L_x_42964:
[----:B------:R-:W-:Y:S05]  /*38b10*/  BSYNC B1 ;  /* 0x0000000000017941 */ /* 0x000fea0003800000 */
.L_x_42962:
        /* <DEDUP_REMOVED lines=16> */
.L_x_42968:
[----:B------:R-:W-:Y:S05]  /*38c20*/  BSYNC B2 ;  /* 0x0000000000027941 */ /* 0x000fea0003800000 */
.L_x_42967:
        /* <DEDUP_REMOVED lines=44> */
.L_x_42966:
[----:B------:R-:W-:Y:S05]  /*38ef0*/  BSYNC B1 ;  /* 0x0000000000017941 */ /* 0x000fea0003800000 */
.L_x_42965:
        /* <DEDUP_REMOVED lines=9> */
.L_x_42961:
        /* <DEDUP_REMOVED lines=12> */
.L_x_42970:
[----:B------:R-:W-:-:S07]  /*39050*/  MOV R189, R16 ;  /* 0x0000001000bd7202 */ /* 0x000fce0000000f00 */
.L_x_42971:
[----:B------:R-:W-:Y:S05]  /*39060*/  BSYNC B1 ;  /* 0x0000000000017941 */ /* 0x000fea0003800000 */
.L_x_42969:
        /* <DEDUP_REMOVED lines=16> */
.L_x_42975:
[----:B------:R-:W-:Y:S05]  /*39170*/  BSYNC B2 ;  /* 0x0000000000027941 */ /* 0x000fea0003800000 */
.L_x_42974:
        /* <DEDUP_REMOVED lines=44> */
.L_x_42973:
[----:B------:R-:W-:Y:S05]  /*39440*/  BSYNC B1 ;  /* 0x0000000000017941 */ /* 0x000fea0003800000 */
.L_x_42972:
        /* <DEDUP_REMOVED lines=12> */
.L_x_42976:
        /* <DEDUP_REMOVED lines=12> */
.L_x_42979:
[----:B------:R-:W-:-:S07]  /*395d0*/  IMAD.MOV.U32 R6, RZ, RZ, R16 ;  /* 0x000000ffff067224 */ /* 0x000fce00078e0010 */
.L_x_42980:
[----:B------:R-:W-:Y:S05]  /*395e0*/  BSYNC B1 ;  /* 0x0000000000017941 */ /* 0x000fea0003800000 */
.L_x_42978:
        /* <DEDUP_REMOVED lines=16> */
.L_x_42984:
[----:B------:R-:W-:Y:S05]  /*396f0*/  BSYNC B2 ;  /* 0x0000000000027941 */ /* 0x000fea0003800000 */
.L_x_42983:
        /* <DEDUP_REMOVED lines=44> */
.L_x_42982:
[----:B------:R-:W-:Y:S05]  /*399c0*/  BSYNC B1 ;  /* 0x0000000000017941 */ /* 0x000fea0003800000 */
.L_x_42981:
        /* <DEDUP_REMOVED lines=9> */
.L_x_42977:
        /* <DEDUP_REMOVED lines=12> */
.L_x_42986:
[----:B------:R-:W-:-:S07]  /*39b20*/  MOV R190, R16 ;  /* 0x0000001000be7202 */ /* 0x000fce0000000f00 */
.L_x_42987:
[----:B------:R-:W-:Y:S05]  /*39b30*/  BSYNC B1 ;  /* 0x0000000000017941 */ /* 0x000fea0003800000 */
.L_x_42985:
        /* <DEDUP_REMOVED lines=16> */
.L_x_42991:
[----:B------:R-:W-:Y:S05]  /*39c40*/  BSYNC B2 ;  /* 0x0000000000027941 */ /* 0x000fea0003800000 */
.L_x_42990:
        /* <DEDUP_REMOVED lines=44> */
.L_x_42989:
[----:B------:R-:W-:Y:S05]  /*39f10*/  BSYNC B1 ;  /* 0x0000000000017941 */ /* 0x000fea0003800000 */
.L_x_42988:
        /* <DEDUP_REMOVED lines=12> */
.L_x_42992:
        /* <DEDUP_REMOVED lines=12> */
.L_x_42995:
[----:B------:R-:W-:-:S07]  /*3a0a0*/  IMAD.MOV.U32 R5, RZ, RZ, R16 ;  /* 0x000000ffff057224 */ /* 0x000fce00078e0010 */
.L_x_42996:
[----:B------:R-:W-:Y:S05]  /*3a0b0*/  BSYNC B1 ;  /* 0x0000000000017941 */ /* 0x000fea0003800000 */
.L_x_42994:
        /* <DEDUP_REMOVED lines=16> */
.L_x_43000:
[----:B------:R-:W-:Y:S05]  /*3a1c0*/  BSYNC B2 ;  /* 0x0000000000027941 */ /* 0x000fea0003800000 */
.L_x_42999:
        /* <DEDUP_REMOVED lines=44> */
.L_x_42998:
[----:B------:R-:W-:Y:S05]  /*3a490*/  BSYNC B1 ;  /* 0x0000000000017941 */ /* 0x000fea0003800000 */
.L_x_42997:
        /* <DEDUP_REMOVED lines=9> */
.L_x_42993:
        /* <DEDUP_REMOVED lines=12> */
.L_x_43002:
[----:B------:R-:W-:-:S07]  /*3a5f0*/  MOV R209, R16 ;  /* 0x0000001000d17202 */ /* 0x000fce0000000f00 */
.L_x_43003:
[----:B------:R-:W-:Y:S05]  /*3a600*/  BSYNC B1 ;  /* 0x0000000000017941 */ /* 0x000fea0003800000 */
.L_x_43001:
        /* <DEDUP_REMOVED lines=16> */
.L_x_43007:
[----:B------:R-:W-:Y:S05]  /*3a710*/  BSYNC B2 ;  /* 0x0000000000027941 */ /* 0x000fea0003800000 */
.L_x_43006:
        /* <DEDUP_REMOVED lines=44> */
.L_x_43005:
[----:B------:R-:W-:Y:S05]  /*3a9e0*/  BSYNC B1 ;  /* 0x0000000000017941 */ /* 0x000fea0003800000 */
.L_x_43004:
        /* <DEDUP_REMOVED lines=12> */
.L_x_43008:
        /* <DEDUP_REMOVED lines=12> */
.L_x_43011:
[----:B------:R-:W-:-:S07]  /*3ab70*/  IMAD.MOV.U32 R4, RZ, RZ, R16 ;  /* 0x000000ffff047224 */ /* 0x000fce00078e0010 */
.L_x_43012:
[----:B------:R-:W-:Y:S05]  /*3ab80*/  BSYNC B1 ;  /* 0x0000000000017941 */ /* 0x000fea0003800000 */
.L_x_43010:
        /* <DEDUP_REMOVED lines=16> */
.L_x_43016:
[----:B------:R-:W-:Y:S05]  /*3ac90*/  BSYNC B2 ;  /* 0x0000000000027941 */ /* 0x000fea0003800000 */
.L_x_43015:
        /* <DEDUP_REMOVED lines=44> */
.L_x_43014:
[----:B------:R-:W-:Y:S05]  /*3af60*/  BSYNC B1 ;  /* 0x0000000000017941 */ /* 0x000fea0003800000 */
.L_x_43013:
[----:B------:R-:W-:-:S05]  /*3af70*/  I2FP.F32.U32 R4, R4 ;  /* 0x0000000400047245 */ /* 0x000fca0000201000 */
[----:B------:R-:W-:-:S05]  /*3af80*/  FFMA.FTZ R4, R4, R211, 1.1641532182693481445e-10 ;  /* 0x2f00000004047423 */ /* 0x000fca00000100d3 */
[----:B------:R-:W-:Y:S01]  /*3af90*/  FSETP.GTU.FTZ.AND P2, PT, R4, R210, PT ;  /* 0x000000d20400720b */ /* 0x000fe20003f5c000 */
[----:B------:R-:W-:-:S03]  /*3afa0*/  HADD2.F32 R4, -RZ, R95.H1_H1 ;  /* 0x3000005fff047230 */ /* 0x000fc60000004100 */
[----:B------:R-:W-:Y:S02]  /*3afb0*/  SEL R210, RZ, 0x1, P2 ;  /* 0x00000001ffd27807 */ /* 0x000fe40001000000 */
[----:B------:R-:W-:-:S05]  /*3afc0*/  FMUL.FTZ R4, R4, R216 ;  /* 0x000000d804047220 */ /* 0x000fca0000410000 */
[----:B------:R-:W-:-:S05]  /*3afd0*/  FSEL R4, R4, RZ, !P2 ;  /* 0x000000ff04047208 */ /* 0x000fca0005000000 */
[--C-:B------:R-:W-:Y:S01]  /*3afe0*/  FADD.FTZ R191, R191, R4.reuse ;  /* 0x00000004bfbf7221 */ /* 0x100fe20000010000 */
[----:B------:R-:W-:-:S03]  /*3aff0*/  PRMT R4, R210, 0x7610, R4 ;  /* 0x00007610d2047816 */ /* 0x000fc60000000004 */
[----:B------:R-:W-:-:S07]  /*3b000*/  @P1 FADD.FTZ R191, R99, R191 ;  /* 0x000000bf63bf1221 */ /* 0x000fce0000010000 */
.L_x_43009:
[----:B------:R-:W-:Y:S01]  /*3b010*/  IMAD.WIDE.U32 R210, R208, 0x20, R250 ;  /* 0x00000020d0d27825 */ /* 0x000fe200078e00fa */
[----:B------:R-:W-:Y:S01]  /*3b020*/  SEL R212, RZ, 0x1000000, P5 ;  /* 0x01000000ffd47807 */ /* 0x000fe20002800000 */
[----:B------:R-:W0:Y:S01]  /*3b030*/  LDC.64 R250, c[0x0][0x240] ;  /* 0x00009000fffa7b82 */ /* 0x000e220000000a00 */
[----:B------:R-:W-:Y:S02]  /*3b040*/  SEL R213, RZ, 0x10000, P4 ;  /* 0x00010000ffd57807 */ /* 0x000fe40002000000 */
[----:B------:R-:W-:Y:S01]  /*3b050*/  STG.E.128 desc[UR4][R210.64], R184 ;  /* 0x000000b8d2007986 */ /* 0x000fe2000c101d04 */
[C---:B------:R-:W-:Y:S02]  /*3b060*/  LOP3.LUT P4, RZ, R11.reuse, 0x2, RZ, 0xc0, !PT ;  /* 0x000000020bff7812 */ /* 0x040fe4000788c0ff */
[C---:B------:R-:W-:Y:S01]  /*3b070*/  LOP3.LUT P5, RZ, R11.reuse, 0x1, RZ, 0xc0, !PT ;  /* 0x000000010bff7812 */ /* 0x040fe200078ac0ff */
[----:B------:R1:W-:Y:S01]  /*3b080*/  STG.E.128 desc[UR4][R210.64+0x10], R188 ;  /* 0x000010bcd2007986 */ /* 0x0003e2000c101d04 */
[----:B------:R-:W-:-:S02]  /*3b090*/  LOP3.LUT P6, RZ, R11, 0x4, RZ, 0xc0, !PT ;  /* 0x000000040bff7812 */ /* 0x000fc400078cc0ff */
[C---:B------:R-:W-:Y:S02]  /*3b0a0*/  LOP3.LUT P2, RZ, R11.reuse, 0x8, RZ, 0xc0, !PT ;  /* 0x000000080bff7812 */ /* 0x040fe4000784c0ff */
[----:B------:R-:W-:Y:S02]  /*3b0b0*/  LOP3.LUT P1, RZ, R11, 0x10, RZ, 0xc0, !PT ;  /* 0x000000100bff7812 */ /* 0x000fe4000782c0ff */
[----:B------:R-:W-:-:S05]  /*3b0c0*/  SEL R214, RZ, 0x1, P2 ;  /* 0x00000001ffd67807 */ /* 0x000fca0001000000 */
[----:B------:R-:W-:Y:S01]  /*3b0d0*/  IMAD.WIDE.U32 R214, R214, 0x100, RZ ;  /* 0x00000100d6d67825 */ /* 0x000fe200078e00ff */
[----:B-1----:R-:W-:-:S04]  /*3b0e0*/  SEL R210, RZ, 0x100, P3 ;  /* 0x00000100ffd27807 */ /* 0x002fc80001800000 */
        /* <DEDUP_REMOVED lines=34> */
.L_x_43017:
        /* <DEDUP_REMOVED lines=266> */
.L_x_43031:
[----:B01----:R-:W-:Y:S01]  /*3c3b0*/  FADD.FTZ R214, R214, R211 ;  /* 0x000000d3d6d67221 */ /* 0x003fe20000010000 */
[----:B------:R-:W-:Y:S01]  /*3c3c0*/  FMUL.FTZ R216, R215, R215 ;  /* 0x000000d7d7d87220 */ /* 0x000fe20000410000 */
[----:B------:R-:W-:Y:S01]  /*3c3d0*/  ISETP.NE.AND P1, PT, RZ, UR24, PT ;  /* 0x00000018ff007c0c */ /* 0x000fe2000bf25270 */
[----:B------:R-:W0:Y:S01]  /*3c3e0*/  @!P2 LDC.64 R212, c[0x0][0x250] ;  /* 0x00009400ffd4ab82 */ /* 0x000e220000000a00 */
[----:B------:R-:W-:Y:S01]  /*3c3f0*/  FFMA.FTZ R214, R214, R210, UR25 ;  /* 0x00000019d6d67e23 */ /* 0x000fe200080100d2 */
[----:B------:R-:W2:Y:S01]  /*3c400*/  LDL R251, [R1+0x1d0] ;  /* 0x0001d00001fb7983 */ /* 0x000ea20000100800 */
[----:B------:R-:W-:-:S03]  /*3c410*/  FSEL R216, R216, RZ, P1 ;  /* 0x000000ffd8d87208 */ /* 0x000fc60000800000 */
[----:B------:R-:W3:Y:S02]  /*3c420*/  LDL R250, [R1+0x1b0] ;  /* 0x0001b00001fa7983 */ /* 0x000ee40000100800 */
[----:B------:R-:W1:Y:S01]  /*3c430*/  @!P2 LDC.64 R210, c[0x0][0x258] ;  /* 0x00009600ffd2ab82 */ /* 0x000e620000000a00 */
[----:B------:R-:W-:Y:S01]  /*3c440*/  FADD.FTZ R214, R214, R216 ;  /* 0x000000d8d6d67221 */ /* 0x000fe20000010000 */
[----:B------:R-:W-:Y:S04]  /*3c450*/  STL [R1+0x1e4], R7 ;  /* 0x0001e40701007387 */ /* 0x000fe80000100800 */
[----:B------:R-:W-:Y:S01]  /*3c460*/  STL [R1+0x1e0], R6 ;  /* 0x0001e00601007387 */ /* 0x000fe20000100800 */
[----:B------:R-:W4:Y:S03]  /*3c470*/  MUFU.RSQ R214, R214 ;  /* 0x000000d600d67308 */ /* 0x000f260000001400 */
[----:B------:R1:W-:Y:S04]  /*3c480*/  STL [R1+0x1dc], R5 ;  /* 0x0001dc0501007387 */ /* 0x0003e80000100800 */
[----:B------:R4:W-:Y:S01]  /*3c490*/  STL [R1+0x1d8], R4 ;  /* 0x0001d80401007387 */ /* 0x0009e20000100800 */
[----:B0-----:R-:W-:-:S03]  /*3c4a0*/  @!P2 IMAD.WIDE R212, R15, 0x4, R212 ;  /* 0x000000040fd4a825 */ /* 0x001fc600078e02d4 */
[----:B------:R-:W3:Y:S04]  /*3c4b0*/  LDL R216, [R1+0x19c] ;  /* 0x00019c0001d87983 */ /* 0x000ee80000100800 */
[----:B------:R-:W-:Y:S01]  /*3c4c0*/  @!P2 STG.E desc[UR4][R212.64], R215 ;  /* 0x000000d7d400a986 */ /* 0x000fe2000c101904 */
[----:B-1----:R-:W-:-:S03]  /*3c4d0*/  @!P2 IMAD.WIDE R210, R15, 0x4, R210 ;  /* 0x000000040fd2a825 */ /* 0x002fc600078e02d2 */
[----:B------:R-:W3:Y:S04]  /*3c4e0*/  LDL R5, [R1+0x1a4] ;  /* 0x0001a40001057983 */ /* 0x000ee80000100800 */
[----:B----4-:R0:W-:Y:S04]  /*3c4f0*/  @!P2 STG.E desc[UR4][R210.64], R214 ;  /* 0x000000d6d200a986 */ /* 0x0101e8000c101904 */
        /* <DEDUP_REMOVED lines=30> */
[----:B------:R-:W-:Y:S01]  /*3c6e0*/  FFMA.FTZ R90, R251, R90, R5 ;  /* 0x0000005afb5a7223 */ /* 0x000fe20000010005 */
[----:B----4-:R-:W-:Y:S01]  /*3c6f0*/  FFMA.FTZ R84, R250, R84, R91 ;  /* 0x00000054fa547223 */ /* 0x010fe2000001005b */
[----:B------:R-:W-:-:S04]  /*3c700*/  HADD2.F32 R91, -RZ, R107.H0_H0 ;  /* 0x2000006bff5b7230 */ /* 0x000fc80000004100 */
[----:B------:R-:W-:Y:S01]  /*3c710*/  F2FP.F16.F32.PACK_AB R90, R84, R90 ;  /* 0x0000005a545a723e */ /* 0x000fe200000000ff */
[----:B------:R-:W-:Y:S02]  /*3c720*/  HADD2.F32 R84, -RZ, R107.H1_H1 ;  /* 0x3000006bff547230 */ /* 0x000fe40000004100 */
[----:B------:R-:W-:Y:S01]  /*3c730*/  FFMA.FTZ R91, R86, R91, R216 ;  /* 0x0000005b565b7223 */ /* 0x000fe200000100d8 */
[----:B------:R-:W-:Y:S02]  /*3c740*/  IMAD.SHL.U32 R216, R207, 0x10, RZ ;  /* 0x00000010cfd87824 */ /* 0x000fe400078e00ff */
[----:B------:R-:W-:Y:S01]  /*3c750*/  FFMA.FTZ R84, R87, R84, R4 ;  /* 0x0000005457547223 */ /* 0x000fe20000010004 */
[----:B------:R-:W-:Y:S01]  /*3c760*/  FFMA.FTZ R89, R215, R89, R7 ;  /* 0x00000059d7597223 */ /* 0x000fe20000010007 */
[----:B------:R-:W-:Y:S01]  /*3c770*/  FFMA.FTZ R85, R213, R85, R6 ;  /* 0x00000055d5557223 */ /* 0x000fe20000010006 */
[----:B------:R-:W-:Y:S01]  /*3c780*/  SHF.R.U32.HI R207, RZ, 0x1c, R207 ;  /* 0x0000001cffcf7819 */ /* 0x000fe200000116cf */
[----:B------:R0:W5:Y:S01]  /*3c790*/  LDL.LU R7, [R1+0x1e4] ;  /* 0x0001e40001077983 */ /* 0x0001620000300800 */
[----:B------:R-:W-:-:S02]  /*3c7a0*/  F2FP.F16.F32.PACK_AB R91, R84, R91 ;  /* 0x0000005b545b723e */ /* 0x000fc400000000ff */
[----:B------:R-:W-:Y:S01]  /*3c7b0*/  IADD3 R84, P1, R216, UR18, RZ ;  /* 0x00000012d8547c10 */ /* 0x000fe2000ff3e0ff */
[----:B------:R0:W5:Y:S01]  /*3c7c0*/  LDL.LU R6, [R1+0x1e0] ;  /* 0x0001e00001067983 */ /* 0x0001620000300800 */
[----:B------:R-:W-:Y:S02]  /*3c7d0*/  F2FP.F16.F32.PACK_AB R89, R85, R89 ;  /* 0x000000595559723e */ /* 0x000fe400000000ff */
[----:B------:R-:W-:Y:S01]  /*3c7e0*/  IADD3.X R85, R207, UR19, RZ, P1, !PT ;  /* 0x00000013cf557c10 */ /* 0x000fe20008ffe4ff */
[----:B------:R0:W5:Y:S04]  /*3c7f0*/  LDL.LU R5, [R1+0x1dc] ;  /* 0x0001dc0001057983 */ /* 0x0001680000300800 */
[----:B------:R1:W-:Y:S04]  /*3c800*/  STG.E.128 desc[UR4][R84.64], R88 ;  /* 0x0000005854007986 */ /* 0x0003e8000c101d04 */
[----:B------:R-:W2:Y:S04]  /*3c810*/  LDL R4, [R1+0x18c] ;  /* 0x00018c0001047983 */ /* 0x000ea80000100800 */
[----:B-1----:R-:W3:Y:S01]  /*3c820*/  LDL R89, [R1+0x184] ;  /* 0x0001840001597983 */ /* 0x002ee20000100800 */
[----:B------:R-:W-:-:S02]  /*3c830*/  HADD2.F32 R85, -RZ, R183.H0_H0 ;  /* 0x200000b7ff557230 */ /* 0x000fc40000004100 */
[----:B------:R-:W-:Y:S01]  /*3c840*/  HADD2.F32 R84, -RZ, R183.H1_H1 ;  /* 0x300000b7ff547230 */ /* 0x000fe20000004100 */
[----:B------:R-:W4:Y:S04]  /*3c850*/  LDL R91, [R1+0x194] ;  /* 0x00019400015b7983 */ /* 0x000f280000100800 */
[----:B------:R-:W4:Y:S04]  /*3c860*/  LDL R88, [R1+0x190] ;  /* 0x0001900001587983 */ /* 0x000f280000100800 */
[----:B------:R-:W4:Y:S01]  /*3c870*/  LDL R90, [R1+0x1b4] ;  /* 0x0001b400015a7983 */ /* 0x000f220000100800 */
[----:B---3--:R-:W-:-:S03]  /*3c880*/  FFMA.FTZ R85, R86, R85, R89 ;  /* 0x0000005556557223 */ /* 0x008fc60000010059 */
[----:B------:R-:W3:Y:S04]  /*3c890*/  LDL R86, [R1+0x17c] ;  /* 0x00017c0001567983 */ /* 0x000ee80000100800 */
[----:B------:R-:W4:Y:S01]  /*3c8a0*/  LDL R89, [R1+0x198] ;  /* 0x0001980001597983 */ /* 0x000f220000100800 */
[----:B---3--:R-:W-:Y:S01]  /*3c8b0*/  FFMA.FTZ R87, R87, R84, R86 ;  /* 0x0000005457577223 */ /* 0x008fe20000010056 */
[----:B------:R-:W-:-:S05]  /*3c8c0*/  HADD2.F32 R86, -RZ, R182.H0_H0 ;  /* 0x200000b6ff567230 */ /* 0x000fca0000004100 */
[----:B--2---:R-:W-:Y:S02]  /*3c8d0*/  FFMA.FTZ R86, R251, R86, R4 ;  /* 0x00000056fb567223 */ /* 0x004fe40000010004 */
[----:B------:R0:W5:Y:S04]  /*3c8e0*/  LDL.LU R4, [R1+0x1d8] ;  /* 0x0001d80001047983 */ /* 0x0001680000300800 */
[----:B------:R-:W2:Y:S01]  /*3c8f0*/  LDL R251, [R1+0x188] ;  /* 0x0001880001fb7983 */ /* 0x000ea20000100800 */
[----:B------:R-:W-:Y:S01]  /*3c900*/  HADD2.F32 R84, -RZ, R182.H1_H1 ;  /* 0x300000b6ff547230 */ /* 0x000fe20000004100 */
[----:B------:R-:W-:Y:S01]  /*3c910*/  F2FP.F16.F32.PACK_AB R87, R87, R85 ;  /* 0x000000555757723e */ /* 0x000fe200000000ff */
[----:B------:R-:W-:-:S05]  /*3c920*/  HADD2.F32 R85, -RZ, R181.H0_H0 ;  /* 0x200000b5ff557230 */ /* 0x000fca0000004100 */
[----:B----4-:R-:W-:Y:S02]  /*3c930*/  FFMA.FTZ R85, R215, R85, R91 ;  /* 0x00000055d7557223 */ /* 0x010fe4000001005b */
[----:B------:R-:W3:Y:S04]  /*3c940*/  LDL R91, [R1+0x178] ;  /* 0x00017800015b7983 */ /* 0x000ee80000100800 */
[----:B------:R-:W4:Y:S01]  /*3c950*/  LDL R215, [R1+0x158] ;  /* 0x0001580001d77983 */ /* 0x000f220000100800 */
[----:B--2---:R-:W-:-:S03]  /*3c960*/  FFMA.FTZ R84, R250, R84, R251 ;  /* 0x00000054fa547223 */ /* 0x004fc600000100fb */
[----:B------:R-:W2:Y:S02]  /*3c970*/  LDL R250, [R1+0x16c] ;  /* 0x00016c0001fa7983 */ /* 0x000ea40000100800 */
[----:B------:R-:W-:Y:S01]  /*3c980*/  F2FP.F16.F32.PACK_AB R86, R84, R86 ;  /* 0x000000565456723e */ /* 0x000fe200000000ff */
[----:B------:R-:W-:Y:S02]  /*3c990*/  HADD2.F32 R84, -RZ, R181.H1_H1 ;  /* 0x300000b5ff547230 */ /* 0x000fe40000004100 */
[C---:B------:R-:W-:Y:S01]  /*3c9a0*/  FADD.FTZ R82, -R210.reuse, R82 ;  /* 0x00000052d2527221 */ /* 0x040fe20000010100 */
[----:B------:R-:W-:Y:S01]  /*3c9b0*/  FADD.FTZ R83, -R210, R83 ;  /* 0x00000053d2537221 */ /* 0x000fe20000010100 */
[----:B------:R-:W4:Y:S01]  /*3c9c0*/  LDL R251, [R1+0x154] ;  /* 0x0001540001fb7983 */ /* 0x000f220000100800 */
[----:B------:R-:W-:Y:S01]  /*3c9d0*/  FFMA.FTZ R213, R213, R84, R88 ;  /* 0x00000054d5d57223 */ /* 0x000fe20000010058 */
[----:B------:R-:W-:-:S05]  /*3c9e0*/  HADD2.F32 R84, -RZ, R180.H0_H0 ;  /* 0x200000b4ff547230 */ /* 0x000fca0000004100 */
[----:B------:R-:W-:Y:S02]  /*3c9f0*/  FFMA.FTZ R84, R212, R84, R90 ;  /* 0x00000054d4547223 */ /* 0x000fe4000001005a */
[----:B------:R-:W4:Y:S01]  /*3ca00*/  LDL R90, [R1+0x170] ;  /* 0x00017000015a7983 */ /* 0x000f220000100800 */
[----:B------:R-:W-:Y:S01]  /*3ca10*/  HADD2.F32 R88, -RZ, R180.H1_H1 ;  /* 0x300000b4ff587230 */ /* 0x000fe20000004100 */
[----:B------:R-:W-:Y:S02]  /*3ca20*/  F2FP.F16.F32.PACK_AB R85, R213, R85 ;  /* 0x00000055d555723e */ /* 0x000fe400000000ff */
[----:B------:R-:W4:Y:S02]  /*3ca30*/  LDL R213, [R1+0x148] ;  /* 0x0001480001d57983 */ /* 0x000f240000100800 */
[----:B------:R-:W-:Y:S01]  /*3ca40*/  FFMA.FTZ R211, R211, R88, R89 ;  /* 0x00000058d3d37223 */ /* 0x000fe20000010059 */
[----:B------:R-:W-:Y:S01]  /*3ca50*/  IADD3 R88, P1, R216, UR20, RZ ;  /* 0x00000014d8587c10 */ /* 0x000fe2000ff3e0ff */
[----:B------:R-:W4:Y:S04]  /*3ca60*/  LDL R212, [R1+0x140] ;  /* 0x0001400001d47983 */ /* 0x000f280000100800 */
[----:B------:R-:W4:Y:S01]  /*3ca70*/  LDL R216, [R1+0x160] ;  /* 0x0001600001d87983 */ /* 0x000f220000100800 */
[----:B------:R-:W-:-:S03]  /*3ca80*/  F2FP.F16.F32.PACK_AB R84, R211, R84 ;  /* 0x00000054d354723e */ /* 0x000fc600000000ff */
[----:B------:R-:W4:Y:S01]  /*3ca90*/  LDL R211, [R1+0x150] ;  /* 0x0001500001d37983 */ /* 0x000f220000100800 */
[----:B------:R-:W-:-:S05]  /*3caa0*/  IADD3.X R89, R207, UR21, RZ, P1, !PT ;  /* 0x00000015cf597c10 */ /* 0x000fca0008ffe4ff */
[----:B------:R1:W-:Y:S01]  /*3cab0*/  STG.E.128 desc[UR4][R88.64], R84 ;  /* 0x0000005458007986 */ /* 0x0003e2000c101d04 */
[----:B------:R-:W-:Y:S02]  /*3cac0*/  HADD2.F32 R207, -RZ, R141.H0_H0 ;  /* 0x2000008dffcf7230 */ /* 0x000fe40000004100 */
[C---:B-1----:R-:W-:Y:S01]  /*3cad0*/  FADD.FTZ R86, -R210.reuse, R80 ;  /* 0x00000050d2567221 */ /* 0x042fe20000010100 */
[----:B------:R-:W-:Y:S01]  /*3cae0*/  FADD.FTZ R87, -R210, R81 ;  /* 0x00000051d2577221 */ /* 0x000fe20000010100 */
[--C-:B------:R-:W-:Y:S01]  /*3caf0*/  HADD2.F32 R81, -RZ, R140.reuse.H0_H0 ;  /* 0x2000008cff517230 */ /* 0x100fe20000004100 */
[----:B------:R-:W1:Y:S01]  /*3cb00*/  LDC.64 R84, c[0x0][0x2b8] ;  /* 0x0000ae00ff547b82 */ /* 0x000e620000000a00 */
[----:B------:R-:W-:Y:S02]  /*3cb10*/  HADD2.F32 R80, -RZ, R140.H1_H1 ;  /* 0x3000008cff507230 */ /* 0x000fe40000004100 */
[C---:B------:R-:W-:Y:S01]  /*3cb20*/  FMUL.FTZ R86, R214.reuse, R86 ;  /* 0x00000056d6567220 */ /* 0x040fe20000410000 */
[----:B------:R-:W-:-:S03]  /*3cb30*/  FMUL.FTZ R87, R214, R87 ;  /* 0x00000057d6577220 */ /* 0x000fc60000410000 */
[----:B---3--:R-:W-:Y:S01]  /*3cb40*/  FFMA.FTZ R81, R86, R81, R91 ;  /* 0x0000005156517223 */ /* 0x008fe2000001005b */
[C---:B------:R-:W-:Y:S01]  /*3cb50*/  FADD.FTZ R89, -R210.reuse, R78 ;  /* 0x0000004ed2597221 */ /* 0x040fe20000010100 */
[----:B------:R-:W-:Y:S01]  /*3cb60*/  FADD.FTZ R91, -R210, R79 ;  /* 0x0000004fd25b7221 */ /* 0x000fe20000010100 */
[C---:B------:R-:W-:Y:S01]  /*3cb70*/  FMUL.FTZ R79, R214.reuse, R82 ;  /* 0x00000052d64f7220 */ /* 0x040fe20000410000 */
[----:B------:R-:W-:Y:S01]  /*3cb80*/  FMUL.FTZ R78, R214, R83 ;  /* 0x00000053d64e7220 */ /* 0x000fe20000410000 */
[----:B------:R-:W-:Y:S01]  /*3cb90*/  FADD.FTZ R88, -R210, R77 ;  /* 0x0000004dd2587221 */ /* 0x000fe20000010100 */
[----:B------:R-:W-:-:S03]  /*3cba0*/  HADD2.F32 R77, -RZ, R142.H1_H1 ;  /* 0x3000008eff4d7230 */ /* 0x000fc60000004100 */
[----:B------:R-:W-:Y:S01]  /*3cbb0*/  FMUL.FTZ R88, R214, R88 ;  /* 0x00000058d6587220 */ /* 0x000fe20000410000 */
[----:B--2---:R-:W-:Y:S01]  /*3cbc0*/  FFMA.FTZ R207, R79, R207, R250 ;  /* 0x000000cf4fcf7223 */ /* 0x004fe200000100fa */
[----:B----4-:R-:W-:Y:S01]  /*3cbd0*/  FFMA.FTZ R80, R87, R80, R90 ;  /* 0x0000005057507223 */ /* 0x010fe2000001005a */
[----:B------:R-:W-:Y:S01]  /*3cbe0*/  HADD2.F32 R82, -RZ, R142.H0_H0 ;  /* 0x2000008eff527230 */ /* 0x000fe20000004100 */
[----:B------:R-:W2:Y:S03]  /*3cbf0*/  LDL R250, [R1+0x14c] ;  /* 0x00014c0001fa7983 */ /* 0x000ea60000100800 */
[----:B------:R-:W-:Y:S01]  /*3cc00*/  F2FP.F16.F32.PACK_AB R80, R80, R81 ;  /* 0x000000515050723e */ /* 0x000fe200000000ff */
[----:B------:R-:W-:-:S05]  /*3cc10*/  HADD2.F32 R81, -RZ, R141.H1_H1 ;  /* 0x3000008dff517230 */ /* 0x000fca0000004100 */
[----:B------:R-:W-:Y:S01]  /*3cc20*/  FFMA.FTZ R81, R78, R81, R216 ;  /* 0x000000514e517223 */ /* 0x000fe200000100d8 */
[----:B------:R-:W-:-:S04]  /*3cc30*/  FFMA.FTZ R77, R88, R77, R211 ;  /* 0x0000004d584d7223 */ /* 0x000fc800000100d3 */
[----:B------:R-:W-:Y:S01]  /*3cc40*/  F2FP.F16.F32.PACK_AB R81, R81, R207 ;  /* 0x000000cf5151723e */ /* 0x000fe200000000ff */
[----:B------:R-:W3:Y:S04]  /*3cc50*/  LDL R211, [R1+0x13c] ;  /* 0x00013c0001d37983 */ /* 0x000ee80000100800 */
[----:B------:R-:W4:Y:S01]  /*3cc60*/  LDL R207, [R1+0x144] ;  /* 0x0001440001cf7983 */ /* 0x000f220000100800 */
[----:B------:R-:W-:Y:S01]  /*3cc70*/  FADD.FTZ R90, -R210, R76 ;  /* 0x0000004cd25a7221 */ /* 0x000fe20000010100 */
[--C-:B------:R-:W-:Y:S02]  /*3cc80*/  HADD2.F32 R83, -RZ, R143.reuse.H0_H0 ;  /* 0x2000008fff537230 */ /* 0x100fe40000004100 */
[C---:B------:R-:W-:Y:S01]  /*3cc90*/  FMUL.FTZ R89, R214.reuse, R89 ;  /* 0x00000059d6597220 */ /* 0x040fe20000410000 */
[----:B------:R-:W2:Y:S01]  /*3cca0*/  LDL R216, [R1+0x164] ;  /* 0x0001640001d87983 */ /* 0x000ea20000100800 */
[----:B------:R-:W-:Y:S01]  /*3ccb0*/  FMUL.FTZ R90, R214, R90 ;  /* 0x0000005ad65a7220 */ /* 0x000fe20000410000 */
[----:B------:R-:W-:-:S02]  /*3ccc0*/  HADD2.F32 R76, -RZ, R143.H1_H1 ;  /* 0x3000008fff4c7230 */ /* 0x000fc40000004100 */
[----:B------:R-:W-:Y:S01]  /*3ccd0*/  FMUL.FTZ R91, R214, R91 ;  /* 0x0000005bd65b7220 */ /* 0x000fe20000410000 */
[----:B------:R-:W-:Y:S02]  /*3cce0*/  FFMA.FTZ R82, R90, R82, R215 ;  /* 0x000000525a527223 */ /* 0x000fe400000100d7 */
[----:B------:R-:W2:Y:S01]  /*3ccf0*/  LDL R215, [R1+0x15c] ;  /* 0x00015c0001d77983 */ /* 0x000ea20000100800 */
[----:B------:R-:W-:Y:S01]  /*3cd00*/  FFMA.FTZ R83, R89, R83, R213 ;  /* 0x0000005359537223 */ /* 0x000fe200000100d5 */
[----:B------:R-:W-:Y:S02]  /*3cd10*/  FFMA.FTZ R76, R91, R76, R212 ;  /* 0x0000004c5b4c7223 */ /* 0x000fe400000100d4 */
[----:B------:R-:W2:Y:S04]  /*3cd20*/  LDL R213, [R1+0x174] ;  /* 0x0001740001d57983 */ /* 0x000ea80000100800 */
[----:B------:R-:W2:Y:S01]  /*3cd30*/  LDL R212, [R1+0x168] ;  /* 0x0001680001d47983 */ /* 0x000ea20000100800 */
[----:B------:R-:W-:-:S02]  /*3cd40*/  F2FP.F16.F32.PACK_AB R82, R77, R82 ;  /* 0x000000524d52723e */ /* 0x000fc400000000ff */
[----:B------:R-:W-:Y:S01]  /*3cd50*/  F2FP.F16.F32.PACK_AB R83, R76, R83 ;  /* 0x000000534c53723e */ /* 0x000fe200000000ff */
[----:B-1----:R-:W-:-:S05]  /*3cd60*/  IMAD.WIDE.U32 R76, R203, 0x10, R84 ;  /* 0x00000010cb4c7825 */ /* 0x002fca00078e0054 */
[----:B------:R1:W-:Y:S02]  /*3cd70*/  STG.E.128 desc[UR4][R76.64], R80 ;  /* 0x000000504c007986 */ /* 0x0003e4000c101d04 */
[--C-:B-1----:R-:W-:Y:S01]  /*3cd80*/  HADD2.F32 R77, -RZ, R179.reuse.H0_H0 ;  /* 0x200000b3ff4d7230 */ /* 0x102fe20000004100 */
[----:B------:R-:W1:Y:S01]  /*3cd90*/  LDC.64 R80, c[0x0][0x2c0] ;  /* 0x0000b000ff507b82 */ /* 0x000e620000000a00 */
[----:B------:R-:W-:-:S03]  /*3cda0*/  HADD2.F32 R76, -RZ, R179.H1_H1 ;  /* 0x300000b3ff4c7230 */ /* 0x000fc60000004100 */
[----:B----4-:R-:W-:Y:S02]  /*3cdb0*/  FFMA.FTZ R89, R89, R77, R207 ;  /* 0x0000004d59597223 */ /* 0x010fe400000100cf */
[----:B------:R-:W4:Y:S01]  /*3cdc0*/  LDL R207, [R1+0x130] ;  /* 0x0001300001cf7983 */ /* 0x000f220000100800 */
[----:B---3--:R-:W-:-:S03]  /*3cdd0*/  FFMA.FTZ R91, R91, R76, R211 ;  /* 0x0000004c5b5b7223 */ /* 0x008fc600000100d3 */
[----:B------:R-:W3:Y:S01]  /*3cde0*/  LDL R211, [R1+0x138] ;  /* 0x0001380001d37983 */ /* 0x000ee20000100800 */
[--C-:B------:R-:W-:Y:S02]  /*3cdf0*/  HADD2.F32 R77, -RZ, R178.reuse.H0_H0 ;  /* 0x200000b2ff4d7230 */ /* 0x100fe40000004100 */
[----:B------:R-:W-:-:S03]  /*3ce00*/  HADD2.F32 R76, -RZ, R178.H1_H1 ;  /* 0x300000b2ff4c7230 */ /* 0x000fc60000004100 */
[----:B------:R-:W-:Y:S01]  /*3ce10*/  FFMA.FTZ R90, R90, R77, R251 ;  /* 0x0000004d5a5a7223 */ /* 0x000fe200000100fb */
[--C-:B------:R-:W-:Y:S02]  /*3ce20*/  HADD2.F32 R77, -RZ, R177.reuse.H0_H0 ;  /* 0x200000b1ff4d7230 */ /* 0x100fe40000004100 */
[----:B--2---:R-:W-:Y:S01]  /*3ce30*/  FFMA.FTZ R88, R88, R76, R250 ;  /* 0x0000004c58587223 */ /* 0x004fe200000100fa */
[----:B------:R-:W-:Y:S01]  /*3ce40*/  HADD2.F32 R76, -RZ, R177.H1_H1 ;  /* 0x300000b1ff4c7230 */ /* 0x000fe20000004100 */
[----:B------:R-:W2:Y:S01]  /*3ce50*/  LDL R251, [R1+0x128] ;  /* 0x0001280001fb7983 */ /* 0x000ea20000100800 */
[----:B------:R-:W-:Y:S01]  /*3ce60*/  FFMA.FTZ R77, R79, R77, R216 ;  /* 0x0000004d4f4d7223 */ /* 0x000fe200000100d8 */
[--C-:B------:R-:W-:Y:S02]  /*3ce70*/  HADD2.F32 R79, -RZ, R176.reuse.H0_H0 ;  /* 0x200000b0ff4f7230 */ /* 0x100fe40000004100 */
[----:B------:R-:W-:Y:S01]  /*3ce80*/  FFMA.FTZ R76, R78, R76, R215 ;  /* 0x0000004c4e4c7223 */ /* 0x000fe200000100d7 */
[----:B------:R-:W-:Y:S01]  /*3ce90*/  HADD2.F32 R78, -RZ, R176.H1_H1 ;  /* 0x300000b0ff4e7230 */ /* 0x000fe20000004100 */
[----:B------:R-:W2:Y:S01]  /*3cea0*/  LDL R216, [R1+0x118] ;  /* 0x0001180001d87983 */ /* 0x000ea20000100800 */
[----:B------:R-:W-:-:S03]  /*3ceb0*/  FFMA.FTZ R86, R86, R79, R213 ;  /* 0x0000004f56567223 */ /* 0x000fc600000100d5 */
[----:B------:R-:W-:Y:S01]  /*3cec0*/  FFMA.FTZ R87, R87, R78, R212 ;  /* 0x0000004e57577223 */ /* 0x000fe200000100d4 */
[----:B------:R-:W2:Y:S01]  /*3ced0*/  LDL R215, [R1+0x110] ;  /* 0x0001100001d77983 */ /* 0x000ea20000100800 */
[----:B------:R-:W-:Y:S01]  /*3cee0*/  F2FP.F16.F32.PACK_AB R77, R76, R77 ;  /* 0x0000004d4c4d723e */ /* 0x000fe200000000ff */
[----:B-1----:R-:W-:Y:S02]  /*3cef0*/  IMAD.WIDE.U32 R82, R203, 0x10, R80 ;  /* 0x00000010cb527825 */ /* 0x002fe400078e0050 */
[----:B------:R-:W2:Y:S01]  /*3cf00*/  LDL R213, [R1+0x108] ;  /* 0x0001080001d57983 */ /* 0x000ea20000100800 */
[----:B------:R-:W-:-:S03]  /*3cf10*/  F2FP.F16.F32.PACK_AB R79, R91, R89 ;  /* 0x000000595b4f723e */ /* 0x000fc600000000ff */
[----:B------:R-:W2:Y:S01]  /*3cf20*/  LDL R212, [R1+0x100] ;  /* 0x0001000001d47983 */ /* 0x000ea20000100800 */
[----:B------:R-:W-:Y:S02]  /*3cf30*/  F2FP.F16.F32.PACK_AB R78, R88, R90 ;  /* 0x0000005a584e723e */ /* 0x000fe400000000ff */
[----:B------:R-:W-:Y:S01]  /*3cf40*/  F2FP.F16.F32.PACK_AB R76, R87, R86 ;  /* 0x00000056574c723e */ /* 0x000fe200000000ff */
[----:B------:R-:W2:Y:S04]  /*3cf50*/  LDL R250, [R1+0x120] ;  /* 0x0001200001fa7983 */ /* 0x000ea80000100800 */
[----:B------:R1:W-:Y:S04]  /*3cf60*/  STG.E.128 desc[UR4][R82.64], R76 ;  /* 0x0000004c52007986 */ /* 0x0003e8000c101d04 */
[----:B------:R-:W2:Y:S04]  /*3cf70*/  LDL R91, [R1+0x10c] ;  /* 0x00010c00015b7983 */ /* 0x000ea80000100800 */
[----:B------:R-:W2:Y:S04]  /*3cf80*/  LDL R89, [R1+0x11c] ;  /* 0x00011c0001597983 */ /* 0x000ea80000100800 */
[----:B------:R-:W2:Y:S04]  /*3cf90*/  LDL R87, [R1+0x12c] ;  /* 0x00012c0001577983 */ /* 0x000ea80000100800 */
[----:B------:R-:W2:Y:S01]  /*3cfa0*/  LDL R203, [R1+0x114] ;  /* 0x0001140001cb7983 */ /* 0x000ea20000100800 */
[C---:B-1----:R-:W-:Y:S01]  /*3cfb0*/  FADD.FTZ R76, -R210.reuse, R73 ;  /* 0x00000049d24c7221 */ /* 0x042fe20000010100 */
[----:B------:R-:W-:Y:S01]  /*3cfc0*/  FADD.FTZ R77, -R210, R72 ;  /* 0x00000048d24d7221 */ /* 0x000fe20000010100 */
[--C-:B------:R-:W-:Y:S01]  /*3cfd0*/  HADD2.F32 R72, -RZ, R136.reuse.H1_H1 ;  /* 0x30000088ff487230 */ /* 0x100fe20000004100 */
[----:B------:R-:W2:Y:S01]  /*3cfe0*/  LDL R88, [R1+0x134] ;  /* 0x0001340001587983 */ /* 0x000ea20000100800 */
[----:B------:R-:W-:Y:S01]  /*3cff0*/  FMUL.FTZ R76, R214, R76 ;  /* 0x0000004cd64c7220 */ /* 0x000fe20000410000 */
[----:B------:R-:W-:-:S02]  /*3d000*/  HADD2.F32 R73, -RZ, R136.H0_H0 ;  /* 0x20000088ff497230 */ /* 0x000fc40000004100 */
[----:B------:R-:W-:Y:S01]  /*3d010*/  FMUL.FTZ R77, R214, R77 ;  /* 0x0000004dd64d7220 */ /* 0x000fe20000410000 */
[C---:B------:R-:W-:Y:S01]  /*3d020*/  FADD.FTZ R75, -R210.reuse, R75 ;  /* 0x0000004bd24b7221 */ /* 0x040fe20000010100 */
[----:B------:R-:W-:Y:S01]  /*3d030*/  FADD.FTZ R69, -R210, R69 ;  /* 0x00000045d2457221 */ /* 0x000fe20000010100 */
[----:B------:R-:W2:Y:S01]  /*3d040*/  LDL R90, [R1+0x124] ;  /* 0x00012400015a7983 */ /* 0x000ea20000100800 */
[----:B----4-:R-:W-:-:S03]  /*3d050*/  FFMA.FTZ R72, R76, R72, R207 ;  /* 0x000000484c487223 */ /* 0x010fc600000100cf */
[----:B------:R-:W4:Y:S01]  /*3d060*/  LDL R207, [R1+0xfc] ;  /* 0x0000fc0001cf7983 */ /* 0x000f220000100800 */
[----:B---3--:R-:W-:-:S03]  /*3d070*/  FFMA.FTZ R73, R77, R73, R211 ;  /* 0x000000494d497223 */ /* 0x008fc600000100d3 */
[----:B------:R-:W3:Y:S01]  /*3d080*/  LDL R211, [R1+0x104] ;  /* 0x0001040001d37983 */ /* 0x000ee20000100800 */
[C---:B------:R-:W-:Y:S01]  /*3d090*/  FADD.FTZ R79, -R210.reuse, R68 ;  /* 0x00000044d24f7221 */ /* 0x040fe20000010100 */
[C---:B------:R-:W-:Y:S01]  /*3d0a0*/  FADD.FTZ R82, -R210.reuse, R70 ;  /* 0x00000046d2527221 */ /* 0x040fe20000010100 */
[C---:B------:R-:W-:Y:S01]  /*3d0b0*/  FADD.FTZ R83, -R210.reuse, R71 ;  /* 0x00000047d2537221 */ /* 0x040fe20000010100 */
[----:B------:R-:W-:Y:S01]  /*3d0c0*/  FADD.FTZ R78, -R210, R74 ;  /* 0x0000004ad24e7221 */ /* 0x000fe20000010100 */
[C---:B------:R-:W-:Y:S01]  /*3d0d0*/  FMUL.FTZ R71, R214.reuse, R75 ;  /* 0x0000004bd6477220 */ /* 0x040fe20000410000 */
[----:B------:R-:W-:Y:S01]  /*3d0e0*/  FMUL.FTZ R70, R214, R69 ;  /* 0x00000045d6467220 */ /* 0x000fe20000410000 */
[----:B------:R-:W-:Y:S01]  /*3d0f0*/  F2FP.F16.F32.PACK_AB R72, R72, R73 ;  /* 0x000000494848723e */ /* 0x000fe200000000ff */
[--C-:B------:R-:W-:Y:S02]  /*3d100*/  HADD2.F32 R74, -RZ, R138.reuse.H0_H0 ;  /* 0x2000008aff4a7230 */ /* 0x100fe40000004100 */
[----:B------:R-:W-:Y:S01]  /*3d110*/  FMUL.FTZ R79, R214, R79 ;  /* 0x0000004fd64f7220 */ /* 0x000fe20000410000 */
[----:B------:R-:W-:-:S02]  /*3d120*/  HADD2.F32 R69, -RZ, R138.H1_H1 ;  /* 0x3000008aff457230 */ /* 0x000fc40000004100 */
[C---:B------:R-:W-:Y:S01]  /*3d130*/  FMUL.FTZ R82, R214.reuse, R82 ;  /* 0x00000052d6527220 */ /* 0x040fe20000410000 */
[--C-:B------:R-:W-:Y:S02]  /*3d140*/  HADD2.F32 R75, -RZ, R139.reuse.H0_H0 ;  /* 0x2000008bff4b7230 */ /* 0x100fe40000004100 */
[C---:B------:R-:W-:Y:S01]  /*3d150*/  FMUL.FTZ R83, R214.reuse, R83 ;  /* 0x00000053d6537220 */ /* 0x040fe20000410000 */
[----:B------:R-:W-:Y:S02]  /*3d160*/  HADD2.F32 R68, -RZ, R139.H1_H1 ;  /* 0x3000008bff447230 */ /* 0x000fe40000004100 */
[----:B------:R-:W-:Y:S01]  /*3d170*/  FMUL.FTZ R78, R214, R78 ;  /* 0x0000004ed64e7220 */ /* 0x000fe20000410000 */
[--C-:B------:R-:W-:Y:S02]  /*3d180*/  HADD2.F32 R86, -RZ, R137.reuse.H0_H0 ;  /* 0x20000089ff567230 */ /* 0x100fe40000004100 */
[----:B------:R-:W-:Y:S02]  /*3d190*/  HADD2.F32 R73, -RZ, R137.H1_H1 ;  /* 0x30000089ff497230 */ /* 0x000fe40000004100 */
[----:B--2---:R-:W-:Y:S01]  /*3d1a0*/  FFMA.FTZ R74, R79, R74, R216 ;  /* 0x0000004a4f4a7223 */ /* 0x004fe200000100d8 */
[----:B------:R-:W-:Y:S01]  /*3d1b0*/  FFMA.FTZ R69, R70, R69, R215 ;  /* 0x0000004546457223 */ /* 0x000fe200000100d7 */
[----:B------:R-:W-:Y:S01]  /*3d1c0*/  FFMA.FTZ R86, R78, R86, R251 ;  /* 0x000000564e567223 */ /* 0x000fe200000100fb */
[----:B------:R-:W-:Y:S01]  /*3d1d0*/  FFMA.FTZ R75, R82, R75, R213 ;  /* 0x0000004b524b7223 */ /* 0x000fe200000100d5 */
[----:B------:R-:W-:Y:S01]  /*3d1e0*/  FFMA.FTZ R68, R83, R68, R212 ;  /* 0x0000004453447223 */ /* 0x000fe200000100d4 */
[----:B------:R-:W-:Y:S01]  /*3d1f0*/  FFMA.FTZ R73, R71, R73, R250 ;  /* 0x0000004947497223 */ /* 0x000fe200000100fa */
[----:B------:R-:W-:Y:S01]  /*3d200*/  F2FP.F16.F32.PACK_AB R74, R69, R74 ;  /* 0x0000004a454a723e */ /* 0x000fe200000000ff */
[----:B------:R-:W-:-:S02]  /*3d210*/  FADD.FTZ R64, -R210, R64 ;  /* 0x00000040d2407221 */ /* 0x000fc40000010100 */
[----:B------:R-:W-:Y:S01]  /*3d220*/  F2FP.F16.F32.PACK_AB R75, R68, R75 ;  /* 0x0000004b444b723e */ /* 0x000fe200000000ff */
[----:B------:R-:W-:Y:S01]  /*3d230*/  IMAD.WIDE.U32 R68, R3, 0x10, R84 ;  /* 0x0000001003447825 */ /* 0x000fe200078e0054 */
[----:B------:R-:W-:-:S03]  /*3d240*/  F2FP.F16.F32.PACK_AB R73, R73, R86 ;  /* 0x000000564949723e */ /* 0x000fc600000000ff */
[C---:B------:R-:W-:Y:S01]  /*3d250*/  FADD.FTZ R65, -R210.reuse, R65 ;  /* 0x00000041d2417221 */ /* 0x040fe20000010100 */
[C---:B------:R-:W-:Y:S01]  /*3d260*/  FADD.FTZ R20, -R210.reuse, R20 ;  /* 0x00000014d2147221 */ /* 0x040fe20000010100 */
[C---:B------:R-:W-:Y:S01]  /*3d270*/  FADD.FTZ R21, -R210.reuse, R21 ;  /* 0x00000015d2157221 */ /* 0x040fe20000010100 */
[----:B------:R-:W-:Y:S01]  /*3d280*/  FADD.FTZ R22, -R210, R22 ;  /* 0x00000016d2167221 */ /* 0x000fe20000010100 */
[----:B------:R1:W-:Y:S01]  /*3d290*/  STG.E.128 desc[UR4][R68.64], R72 ;  /* 0x0000004844007986 */ /* 0x0003e2000c101d04 */
[----:B------:R-:W-:Y:S01]  /*3d2a0*/  FMUL.FTZ R64, R214, R64 ;  /* 0x00000040d6407220 */ /* 0x000fe20000410000 */
[C---:B------:R-:W-:Y:S02]  /*3d2b0*/  FADD.FTZ R66, -R210.reuse, R66 ;  /* 0x00000042d2427221 */ /* 0x040fe40000010100 */
        /* <DEDUP_REMOVED lines=14> */
[--C-:B-1----:R-:W-:Y:S01]  /*3d3a0*/  HADD2.F32 R68, -RZ, R175.reuse.H1_H1 ;  /* 0x300000afff447230 */ /* 0x102fe20000004100 */
[----:B------:R-:W2:Y:S01]  /*3d3b0*/  LDL R75, [R1+0xf0] ;  /* 0x0000f000014b7983 */ /* 0x000ea20000100800 */
        /* <DEDUP_REMOVED lines=38> */
[----:B------:R-:W2:Y:S04]  /*3d620*/  LDL R212, [R1+0x40] ;  /* 0x0000400001d47983 */ /* 0x000ea80000100800 */
[----:B------:R-:W2:Y:S01]  /*3d630*/  LDL R213, [R1+0x1c0] ;  /* 0x0001c00001d57983 */ /* 0x000ea20000100800 */
[----:B----4-:R-:W-:Y:S01]  /*3d640*/  FFMA.FTZ R83, R83, R68, R207 ;  /* 0x0000004453537223 */ /* 0x010fe200000100cf */
[----:B------:R-:W-:-:S02]  /*3d650*/  HADD2.F32 R68, -RZ, R174.H1_H1 ;  /* 0x300000aeff447230 */ /* 0x000fc40000004100 */
[----:B------:R-:W4:Y:S01]  /*3d660*/  LDL R207, [R1+0xe8] ;  /* 0x0000e80001cf7983 */ /* 0x000f220000100800 */
[----:B---3--:R-:W-:Y:S02]  /*3d670*/  FFMA.FTZ R82, R82, R69, R211 ;  /* 0x0000004552527223 */ /* 0x008fe400000100d3 */
[----:B------:R-:W-:Y:S01]  /*3d680*/  FFMA.FTZ R70, R70, R68, R91 ;  /* 0x0000004446467223 */ /* 0x000fe2000001005b */
[----:B------:R-:W-:Y:S01]  /*3d690*/  HADD2.F32 R68, -RZ, R173.H1_H1 ;  /* 0x300000adff447230 */ /* 0x000fe20000004100 */
[----:B------:R-:W3:Y:S04]  /*3d6a0*/  LDL R211, [R1+0xf8] ;  /* 0x0000f80001d37983 */ /* 0x000ee80000100800 */
[----:B------:R-:W-:Y:S01]  /*3d6b0*/  FFMA.FTZ R68, R71, R68, R89 ;  /* 0x0000004447447223 */ /* 0x000fe20000010059 */
[----:B------:R-:W-:Y:S01]  /*3d6c0*/  HADD2.F32 R71, -RZ, R172.H1_H1 ;  /* 0x300000acff477230 */ /* 0x000fe20000004100 */
[----:B------:R-:W4:Y:S04]  /*3d6d0*/  LDL R91, [R1+0xc8] ;  /* 0x0000c800015b7983 */ /* 0x000f280000100800 */
[----:B------:R-:W-:Y:S01]  /*3d6e0*/  FFMA.FTZ R76, R76, R71, R87 ;  /* 0x000000474c4c7223 */ /* 0x000fe20000010057 */
[----:B------:R-:W-:Y:S01]  /*3d6f0*/  HADD2.F32 R69, -RZ, R174.H0_H0 ;  /* 0x200000aeff457230 */ /* 0x000fe20000004100 */
[----:B------:R-:W4:Y:S01]  /*3d700*/  LDL R87, [R1+0xd0] ;  /* 0x0000d00001577983 */ /* 0x000f220000100800 */
[----:B------:R-:W-:-:S03]  /*3d710*/  HADD2.F32 R72, -RZ, R172.H0_H0 ;  /* 0x200000acff487230 */ /* 0x000fc60000004100 */
[----:B------:R-:W-:Y:S01]  /*3d720*/  FFMA.FTZ R79, R79, R69, R203 ;  /* 0x000000454f4f7223 */ /* 0x000fe200000100cb */
[----:B------:R-:W4:Y:S01]  /*3d730*/  LDL R89, [R1+0xc0] ;  /* 0x0000c00001597983 */ /* 0x000f220000100800 */
[----:B------:R-:W-:-:S03]  /*3d740*/  FFMA.FTZ R77, R77, R72, R88 ;  /* 0x000000484d4d7223 */ /* 0x000fc60000010058 */
[----:B------:R-:W4:Y:S04]  /*3d750*/  LDL R203, [R1+0xe0] ;  /* 0x0000e00001cb7983 */ /* 0x000f280000100800 */
[----:B------:R-:W4:Y:S01]  /*3d760*/  LDL R88, [R1+0xd8] ;  /* 0x0000d80001587983 */ /* 0x000f220000100800 */
[----:B------:R-:W-:Y:S02]  /*3d770*/  HADD2.F32 R69, -RZ, R173.H0_H0 ;  /* 0x200000adff457230 */ /* 0x000fe40000004100 */
[C---:B------:R-:W-:Y:S01]  /*3d780*/  FMUL.FTZ R65, R214.reuse, R65 ;  /* 0x00000041d6417220 */ /* 0x040fe20000410000 */
[C---:B------:R-:W-:Y:S01]  /*3d790*/  FMUL.FTZ R66, R214.reuse, R66 ;  /* 0x00000042d6427220 */ /* 0x040fe20000410000 */
[C---:B------:R-:W-:Y:S01]  /*3d7a0*/  FMUL.FTZ R61, R214.reuse, R61 ;  /* 0x0000003dd63d7220 */ /* 0x040fe20000410000 */
[----:B------:R-:W-:Y:S01]  /*3d7b0*/  FMUL.FTZ R67, R214, R67 ;  /* 0x00000043d6437220 */ /* 0x000fe20000410000 */
[----:B------:R-:W-:Y:S01]  /*3d7c0*/  FFMA.FTZ R69, R78, R69, R90 ;  /* 0x000000454e457223 */ /* 0x000fe2000001005a */
[----:B------:R-:W-:Y:S01]  /*3d7d0*/  F2FP.F16.F32.PACK_AB R71, R83, R82 ;  /* 0x000000525347723e */ /* 0x000fe200000000ff */
[----:B------:R-:W-:Y:S01]  /*3d7e0*/  IMAD.WIDE.U32 R72, R3, 0x10, R80 ;  /* 0x0000001003487825 */ /* 0x000fe200078e0050 */
[----:B------:R-:W-:Y:S01]  /*3d7f0*/  F2FP.F16.F32.PACK_AB R70, R70, R79 ;  /* 0x0000004f4646723e */ /* 0x000fe200000000ff */
[----:B------:R-:W4:Y:S01]  /*3d800*/  LDL R90, [R1+0xc4] ;  /* 0x0000c400015a7983 */ /* 0x000f220000100800 */
[----:B------:R-:W-:-:S02]  /*3d810*/  F2FP.F16.F32.PACK_AB R69, R68, R69 ;  /* 0x000000454445723e */ /* 0x000fc400000000ff */
[----:B------:R-:W-:Y:S01]  /*3d820*/  F2FP.F16.F32.PACK_AB R68, R76, R77 ;  /* 0x0000004d4c44723e */ /* 0x000fe200000000ff */
[----:B------:R-:W-:Y:S01]  /*3d830*/  HADD2.F32 R3, -RZ, R132.H1_H1 ;  /* 0x30000084ff037230 */ /* 0x000fe20000004100 */
[----:B------:R-:W4:Y:S04]  /*3d840*/  LDL R78, [R1+0xd4] ;  /* 0x0000d400014e7983 */ /* 0x000f280000100800 */
[----:B------:R1:W-:Y:S04]  /*3d850*/  STG.E.128 desc[UR4][R72.64], R68 ;  /* 0x0000004448007986 */ /* 0x0003e8000c101d04 */
[----:B------:R-:W4:Y:S04]  /*3d860*/  LDL R77, [R1+0xcc] ;  /* 0x0000cc00014d7983 */ /* 0x000f280000100800 */
[----:B------:R-:W4:Y:S01]  /*3d870*/  LDL R76, [R1+0x84] ;  /* 0x00008400014c7983 */ /* 0x000f220000100800 */
[----:B------:R-:W-:-:S03]  /*3d880*/  FMUL.FTZ R60, R214, R60 ;  /* 0x0000003cd63c7220 */ /* 0x000fc60000410000 */
[----:B------:R-:W4:Y:S01]  /*3d890*/  LDL R79, [R1+0x80] ;  /* 0x00008000014f7983 */ /* 0x000f220000100800 */
[C---:B------:R-:W-:Y:S01]  /*3d8a0*/  FMUL.FTZ R74, R214.reuse, R23 ;  /* 0x00000017d64a7220 */ /* 0x040fe20000410000 */
[C---:B------:R-:W-:Y:S01]  /*3d8b0*/  FMUL.FTZ R62, R214.reuse, R62 ;  /* 0x0000003ed63e7220 */ /* 0x040fe20000410000 */
[C---:B------:R-:W-:Y:S01]  /*3d8c0*/  FMUL.FTZ R63, R214.reuse, R63 ;  /* 0x0000003fd63f7220 */ /* 0x040fe20000410000 */
[----:B------:R-:W4:Y:S01]  /*3d8d0*/  LDL R83, [R1+0x94] ;  /* 0x0000940001537983 */ /* 0x000f220000100800 */
[----:B-1----:R-:W-:Y:S02]  /*3d8e0*/  HADD2.F32 R68, -RZ, R132.H0_H0 ;  /* 0x20000084ff447230 */ /* 0x002fe40000004100 */
[C---:B------:R-:W-:Y:S01]  /*3d8f0*/  FMUL.FTZ R71, R214.reuse, R20 ;  /* 0x00000014d6477220 */ /* 0x040fe20000410000 */
[C---:B------:R-:W-:Y:S01]  /*3d900*/  FMUL.FTZ R72, R214.reuse, R21 ;  /* 0x00000015d6487220 */ /* 0x040fe20000410000 */
[C---:B------:R-:W-:Y:S01]  /*3d910*/  FMUL.FTZ R73, R214.reuse, R22 ;  /* 0x00000016d6497220 */ /* 0x040fe20000410000 */
[----:B--2---:R-:W-:Y:S01]  /*3d920*/  FFMA.FTZ R21, R65, R3, R75 ;  /* 0x0000000341157223 */ /* 0x004fe2000001004b */
[--C-:B------:R-:W-:Y:S01]  /*3d930*/  HADD2.F32 R22, -RZ, R133.reuse.H0_H0 ;  /* 0x20000085ff167230 */ /* 0x100fe20000004100 */
[----:B------:R-:W2:Y:S04]  /*3d940*/  LDL R75, [R1+0xe4] ;  /* 0x0000e400014b7983 */ /* 0x000ea80000100800 */
[----:B------:R-:W2:Y:S01]  /*3d950*/  LDL R82, [R1+0x90] ;  /* 0x0000900001527983 */ /* 0x000ea20000100800 */
[C---:B------:R-:W-:Y:S01]  /*3d960*/  FMUL.FTZ R54, R214.reuse, R54 ;  /* 0x00000036d6367220 */ /* 0x040fe20000410000 */
[C---:B------:R-:W-:Y:S01]  /*3d970*/  FMUL.FTZ R55, R214.reuse, R55 ;  /* 0x00000037d6377220 */ /* 0x040fe20000410000 */
[C---:B------:R-:W-:Y:S01]  /*3d980*/  FMUL.FTZ R52, R214.reuse, R52 ;  /* 0x00000034d6347220 */ /* 0x040fe20000410000 */
[C---:B------:R-:W-:Y:S01]  /*3d990*/  FMUL.FTZ R53, R214.reuse, R53 ;  /* 0x00000035d6357220 */ /* 0x040fe20000410000 */
[----:B------:R-:W-:Y:S01]  /*3d9a0*/  FMUL.FTZ R58, R214, R58 ;  /* 0x0000003ad63a7220 */ /* 0x000fe20000410000 */
[----:B------:R-:W2:Y:S01]  /*3d9b0*/  LDL R210, [R1+0x58] ;  /* 0x0000580001d27983 */ /* 0x000ea20000100800 */
[----:B---3--:R-:W-:Y:S01]  /*3d9c0*/  FFMA.FTZ R20, R64, R68, R211 ;  /* 0x0000004440147223 */ /* 0x008fe200000100d3 */
[----:B------:R-:W-:Y:S01]  /*3d9d0*/  FMUL.FTZ R70, R214, R30 ;  /* 0x0000001ed6467220 */ /* 0x000fe20000410000 */
[----:B------:R-:W-:-:S02]  /*3d9e0*/  HADD2.F32 R3, -RZ, R133.H1_H1 ;  /* 0x30000085ff037230 */ /* 0x000fc40000004100 */
[----:B------:R-:W-:Y:S01]  /*3d9f0*/  FMUL.FTZ R69, R214, R28 ;  /* 0x0000001cd6457220 */ /* 0x000fe20000410000 */
[----:B------:R-:W-:Y:S01]  /*3da00*/  HADD2.F32 R23, -RZ, R135.H0_H0 ;  /* 0x20000087ff177230 */ /* 0x000fe20000004100 */
[----:B------:R-:W-:Y:S01]  /*3da10*/  F2FP.F16.F32.PACK_AB R20, R21, R20 ;  /* 0x000000141514723e */ /* 0x000fe200000000ff */
[----:B----4-:R-:W-:Y:S01]  /*3da20*/  FFMA.FTZ R21, R66, R22, R207 ;  /* 0x0000001642157223 */ /* 0x010fe200000100cf */
[----:B------:R-:W-:Y:S02]  /*3da30*/  HADD2.F32 R22, -RZ, R134.H1_H1 ;  /* 0x30000086ff167230 */ /* 0x000fe40000004100 */
[C---:B------:R-:W-:Y:S01]  /*3da40*/  FMUL.FTZ R30, R214.reuse, R25 ;  /* 0x00000019d61e7220 */ /* 0x040fe20000410000 */
[----:B------:R-:W-:Y:S02]  /*3da50*/  HADD2.F32 R68, -RZ, R170.H0_H0 ;  /* 0x200000aaff447230 */ /* 0x000fe40000004100 */
[C---:B------:R-:W-:Y:S01]  /*3da60*/  FMUL.FTZ R59, R214.reuse, R59 ;  /* 0x0000003bd63b7220 */ /* 0x040fe20000410000 */
[----:B------:R-:W-:Y:S01]  /*3da70*/  FMUL.FTZ R56, R214, R56 ;  /* 0x00000038d6387220 */ /* 0x000fe20000410000 */
[----:B------:R-:W-:Y:S01]  /*3da80*/  FFMA.FTZ R22, R61, R22, R87 ;  /* 0x000000163d167223 */ /* 0x000fe20000010057 */
[----:B------:R-:W3:Y:S04]  /*3da90*/  LDL R211, [R1+0x3c] ;  /* 0x00003c0001d37983 */ /* 0x000ee80000100800 */
[----:B------:R-:W4:Y:S01]  /*3daa0*/  LDL R87, [R1+0x88] ;  /* 0x0000880001577983 */ /* 0x000f220000100800 */
[----:B------:R-:W-:-:S02]  /*3dab0*/  HADD2.F32 R25, -RZ, R134.H0_H0 ;  /* 0x20000086ff197230 */ /* 0x000fc40000004100 */
[----:B------:R-:W-:Y:S01]  /*3dac0*/  FFMA.FTZ R3, R67, R3, R203 ;  /* 0x0000000343037223 */ /* 0x000fe200000100cb */
[----:B------:R-:W-:Y:S01]  /*3dad0*/  FMUL.FTZ R28, R214, R24 ;  /* 0x00000018d61c7220 */ /* 0x000fe20000410000 */
[----:B------:R-:W3:Y:S01]  /*3dae0*/  LDL R203, [R1+0xf4] ;  /* 0x0000f40001cb7983 */ /* 0x000ee20000100800 */
[----:B------:R-:W-:-:S03]  /*3daf0*/  FFMA.FTZ R25, R60, R25, R88 ;  /* 0x000000193c197223 */ /* 0x000fc60000010058 */
[----:B------:R-:W3:Y:S01]  /*3db00*/  LDL R88, [R1+0xec] ;  /* 0x0000ec0001587983 */ /* 0x000ee20000100800 */
[--C-:B------:R-:W-:Y:S02]  /*3db10*/  HADD2.F32 R24, -RZ, R171.reuse.H0_H0 ;  /* 0x200000abff187230 */ /* 0x100fe40000004100 */
[----:B------:R-:W-:Y:S01]  /*3db20*/  FFMA.FTZ R23, R62, R23, R91 ;  /* 0x000000173e177223 */ /* 0x000fe2000001005b */
[----:B------:R-:W-:Y:S01]  /*3db30*/  F2FP.F16.F32.PACK_AB R21, R3, R21 ;  /* 0x000000150315723e */ /* 0x000fe200000000ff */
[----:B------:R-:W-:Y:S01]  /*3db40*/  HADD2.F32 R3, -RZ, R171.H1_H1 ;  /* 0x300000abff037230 */ /* 0x000fe20000004100 */
[----:B------:R-:W-:Y:S01]  /*3db50*/  F2FP.F16.F32.PACK_AB R22, R22, R25 ;  /* 0x000000191616723e */ /* 0x000fe200000000ff */
[----:B------:R-:W3:Y:S01]  /*3db60*/  LDL R207, [R1+0xdc] ;  /* 0x0000dc0001cf7983 */ /* 0x000ee20000100800 */
[----:B------:R-:W-:Y:S01]  /*3db70*/  FFMA.FTZ R62, R62, R24, R90 ;  /* 0x000000183e3e7223 */ /* 0x000fe2000001005a */
[----:B------:R-:W-:Y:S02]  /*3db80*/  HADD2.F32 R24, -RZ, R135.H1_H1 ;  /* 0x30000087ff187230 */ /* 0x000fe40000004100 */
[C---:B------:R-:W-:Y:S01]  /*3db90*/  FFMA.FTZ R3, R63.reuse, R3, R86 ;  /* 0x000000033f037223 */ /* 0x040fe20000010056 */
[----:B------:R-:W3:Y:S02]  /*3dba0*/  LDL R90, [R1+0x98] ;  /* 0x00009800015a7983 */ /* 0x000ee40000100800 */
[----:B------:R-:W-:Y:S01]  /*3dbb0*/  FFMA.FTZ R24, R63, R24, R89 ;  /* 0x000000183f187223 */ /* 0x000fe20000010059 */
[----:B------:R-:W-:Y:S01]  /*3dbc0*/  HADD2.F32 R63, -RZ, R169.H0_H0 ;  /* 0x200000a9ff3f7230 */ /* 0x000fe20000004100 */
[----:B------:R-:W3:Y:S03]  /*3dbd0*/  LDL R89, [R1+0xa8] ;  /* 0x0000a80001597983 */ /* 0x000ee60000100800 */
[----:B------:R-:W-:Y:S01]  /*3dbe0*/  F2FP.F16.F32.PACK_AB R23, R24, R23 ;  /* 0x000000171817723e */ /* 0x000fe200000000ff */
[----:B------:R-:W-:-:S04]  /*3dbf0*/  IMAD.WIDE.U32 R24, R2, 0x10, R84 ;  /* 0x0000001002187825 */ /* 0x000fc800078e0054 */
[----:B------:R-:W-:Y:S01]  /*3dc00*/  FFMA.FTZ R60, R60, R68, R78 ;  /* 0x000000443c3c7223 */ /* 0x000fe2000001004e */
[----:B------:R-:W3:Y:S01]  /*3dc10*/  LDL R86, [R1+0xa4] ;  /* 0x0000a40001567983 */ /* 0x000ee20000100800 */
[----:B------:R-:W-:-:S03]  /*3dc20*/  HADD2.F32 R68, -RZ, R170.H1_H1 ;  /* 0x300000aaff447230 */ /* 0x000fc60000004100 */
[----:B------:R1:W-:Y:S04]  /*3dc30*/  STG.E.128 desc[UR4][R24.64], R20 ;  /* 0x0000001418007986 */ /* 0x0003e8000c101d04 */
[----:B------:R-:W3:Y:S01]  /*3dc40*/  LDL R91, [R1+0x7c] ;  /* 0x00007c00015b7983 */ /* 0x000ee20000100800 */
[----:B------:R-:W-:-:S03]  /*3dc50*/  FFMA.FTZ R68, R61, R68, R77 ;  /* 0x000000443d447223 */ /* 0x000fc6000001004d */
[----:B------:R-:W3:Y:S04]  /*3dc60*/  LDL R78, [R1+0xa0] ;  /* 0x0000a000014e7983 */ /* 0x000ee80000100800 */
[----:B------:R-:W3:Y:S01]  /*3dc70*/  LDL R77, [R1+0x9c] ;  /* 0x00009c00014d7983 */ /* 0x000ee20000100800 */
[----:B--2---:R-:W-:-:S03]  /*3dc80*/  FFMA.FTZ R66, R66, R63, R75 ;  /* 0x0000003f42427223 */ /* 0x004fc6000001004b */
[----:B------:R-:W2:Y:S01]  /*3dc90*/  LDL R75, [R1+0x8c] ;  /* 0x00008c00014b7983 */ /* 0x000ea20000100800 */
[----:B-1----:R-:W-:Y:S02]  /*3dca0*/  HADD2.F32 R24, -RZ, R131.H0_H0 ;  /* 0x20000083ff187230 */ /* 0x002fe40000004100 */
[----:B------:R-:W-:Y:S02]  /*3dcb0*/  HADD2.F32 R22, -RZ, R167.H0_H0 ;  /* 0x200000a7ff167230 */ /* 0x000fe40000004100 */
[----:B------:R-:W-:Y:S02]  /*3dcc0*/  HADD2.F32 R25, -RZ, R131.H1_H1 ;  /* 0x30000083ff197230 */ /* 0x000fe40000004100 */
[C---:B----4-:R-:W-:Y:S01]  /*3dcd0*/  FFMA.FTZ R24, R54.reuse, R24, R87 ;  /* 0x0000001836187223 */ /* 0x050fe20000010057 */
[----:B------:R-:W-:Y:S02]  /*3dce0*/  FFMA.FTZ R54, R54, R22, R76 ;  /* 0x0000001636367223 */ /* 0x000fe4000001004c */
[----:B------:R-:W-:Y:S01]  /*3dcf0*/  FFMA.FTZ R25, R55, R25, R79 ;  /* 0x0000001937197223 */ /* 0x000fe2000001004f */
[----:B------:R-:W4:Y:S01]  /*3dd00*/  LDL R76, [R1+0xb8] ;  /* 0x0000b800014c7983 */ /* 0x000f220000100800 */
[----:B------:R-:W-:-:S03]  /*3dd10*/  HADD2.F32 R20, -RZ, R168.H0_H0 ;  /* 0x200000a8ff147230 */ /* 0x000fc60000004100 */
[----:B------:R-:W4:Y:S01]  /*3dd20*/  LDL R87, [R1+0xb0] ;  /* 0x0000b00001577983 */ /* 0x000f220000100800 */
[----:B------:R-:W-:-:S03]  /*3dd30*/  HADD2.F32 R23, -RZ, R168.H1_H1 ;  /* 0x300000a8ff177230 */ /* 0x000fc60000004100 */
[----:B------:R-:W4:Y:S01]  /*3dd40*/  LDL R79, [R1+0xac] ;  /* 0x0000ac00014f7983 */ /* 0x000f220000100800 */
[----:B---3--:R-:W-:Y:S01]  /*3dd50*/  FFMA.FTZ R20, R64, R20, R203 ;  /* 0x0000001440147223 */ /* 0x008fe200000100cb */
[----:B------:R-:W-:Y:S02]  /*3dd60*/  FFMA.FTZ R64, R65, R23, R88 ;  /* 0x0000001741407223 */ /* 0x000fe40000010058 */
[----:B------:R-:W3:Y:S01]  /*3dd70*/  LDL R88, [R1+0xb4] ;  /* 0x0000b40001587983 */ /* 0x000ee20000100800 */
[----:B------:R-:W-:Y:S02]  /*3dd80*/  HADD2.F32 R63, -RZ, R130.H0_H0 ;  /* 0x20000082ff3f7230 */ /* 0x000fe40000004100 */
[----:B------:R-:W-:Y:S01]  /*3dd90*/  HADD2.F32 R61, -RZ, R166.H0_H0 ;  /* 0x200000a6ff3d7230 */ /* 0x000fe20000004100 */
[----:B------:R-:W3:Y:S01]  /*3dda0*/  LDL R203, [R1+0x64] ;  /* 0x0000640001cb7983 */ /* 0x000ee20000100800 */
[----:B------:R-:W-:Y:S02]  /*3ddb0*/  HADD2.F32 R23, -RZ, R130.H1_H1 ;  /* 0x30000082ff177230 */ /* 0x000fe40000004100 */
[C---:B------:R-:W-:Y:S01]  /*3ddc0*/  FFMA.FTZ R63, R52.reuse, R63, R90 ;  /* 0x0000003f343f7223 */ /* 0x040fe2000001005a */
[----:B------:R-:W-:Y:S01]  /*3ddd0*/  FFMA.FTZ R61, R52, R61, R83 ;  /* 0x0000003d343d7223 */ /* 0x000fe20000010053 */
[----:B------:R-:W-:-:S02]  /*3dde0*/  HADD2.F32 R22, -RZ, R166.H1_H1 ;  /* 0x300000a6ff167230 */ /* 0x000fc40000004100 */
[----:B------:R-:W-:Y:S01]  /*3ddf0*/  FFMA.FTZ R52, R53, R23, R82 ;  /* 0x0000001735347223 */ /* 0x000fe20000010052 */
[----:B------:R-:W-:Y:S01]  /*3de00*/  HADD2.F32 R82, -RZ, R129.H0_H0 ;  /* 0x20000081ff527230 */ /* 0x000fe20000004100 */
[----:B------:R-:W3:Y:S01]  /*3de10*/  LDL R90, [R1+0x78] ;  /* 0x00007800015a7983 */ /* 0x000ee20000100800 */
[----:B------:R-:W-:Y:S02]  /*3de20*/  HADD2.F32 R21, -RZ, R169.H1_H1 ;  /* 0x300000a9ff157230 */ /* 0x000fe40000004100 */
[----:B------:R-:W-:Y:S02]  /*3de30*/  HADD2.F32 R23, -RZ, R165.H0_H0 ;  /* 0x200000a5ff177230 */ /* 0x000fe40000004100 */
[----:B------:R-:W-:Y:S02]  /*3de40*/  HADD2.F32 R65, -RZ, R167.H1_H1 ;  /* 0x300000a7ff417230 */ /* 0x000fe40000004100 */
[C---:B------:R-:W-:Y:S01]  /*3de50*/  FFMA.FTZ R82, R58.reuse, R82, R89 ;  /* 0x000000523a527223 */ /* 0x040fe20000010059 */
[----:B------:R-:W-:Y:S01]  /*3de60*/  FFMA.FTZ R21, R67, R21, R207 ;  /* 0x0000001543157223 */ /* 0x000fe200000100cf */
[----:B------:R-:W-:Y:S01]  /*3de70*/  FFMA.FTZ R58, R58, R23, R86 ;  /* 0x000000173a3a7223 */ /* 0x000fe20000010056 */
[----:B------:R-:W3:Y:S01]  /*3de80*/  LDL R67, [R1+0x44] ;  /* 0x0000440001437983 */ /* 0x000ee20000100800 */
[----:B------:R-:W-:-:S03]  /*3de90*/  HADD2.F32 R83, -RZ, R129.H1_H1 ;  /* 0x30000081ff537230 */ /* 0x000fc60000004100 */
[----:B------:R-:W3:Y:S01]  /*3dea0*/  LDL R86, [R1+0x54] ;  /* 0x0000540001567983 */ /* 0x000ee20000100800 */
[----:B------:R-:W-:Y:S01]  /*3deb0*/  FFMA.FTZ R55, R55, R65, R91 ;  /* 0x0000004137377223 */ /* 0x000fe2000001005b */
[----:B------:R-:W-:Y:S02]  /*3dec0*/  HADD2.F32 R65, -RZ, R128.H0_H0 ;  /* 0x20000080ff417230 */ /* 0x000fe40000004100 */
[----:B------:R-:W-:Y:S01]  /*3ded0*/  FFMA.FTZ R83, R59, R83, R78 ;  /* 0x000000533b537223 */ /* 0x000fe2000001004e */
[----:B------:R-:W3:Y:S04]  /*3dee0*/  LDL R91, [R1+0x60] ;  /* 0x00006000015b7983 */ /* 0x000ee80000100800 */
[----:B------:R-:W3:Y:S01]  /*3def0*/  LDL R207, [R1+0x68] ;  /* 0x0000680001cf7983 */ /* 0x000ee20000100800 */
[----:B--2---:R-:W-:Y:S01]  /*3df00*/  FFMA.FTZ R53, R53, R22, R75 ;  /* 0x0000001635357223 */ /* 0x004fe2000001004b */
[----:B------:R-:W-:-:S02]  /*3df10*/  FMUL.FTZ R57, R214, R57 ;  /* 0x00000039d6397220 */ /* 0x000fc40000410000 */
[----:B------:R-:W2:Y:S01]  /*3df20*/  LDL R75, [R1+0x48] ;  /* 0x00004800014b7983 */ /* 0x000ea20000100800 */
[----:B------:R-:W-:-:S03]  /*3df30*/  HADD2.F32 R22, -RZ, R165.H1_H1 ;  /* 0x300000a5ff167230 */ /* 0x000fc60000004100 */
[----:B------:R-:W2:Y:S02]  /*3df40*/  LDL R89, [R1+0x74] ;  /* 0x0000740001597983 */ /* 0x000ea40000100800 */
[----:B------:R-:W-:Y:S02]  /*3df50*/  FFMA.FTZ R59, R59, R22, R77 ;  /* 0x000000163b3b7223 */ /* 0x000fe4000001004d */
[----:B------:R-:W2:Y:S01]  /*3df60*/  LDL R77, [R1+0x50] ;  /* 0x00005000014d7983 */ /* 0x000ea20000100800 */
[----:B------:R-:W-:Y:S01]  /*3df70*/  F2FP.F16.F32.PACK_AB R23, R3, R62 ;  /* 0x0000003e0317723e */ /* 0x000fe200000000ff */
[----:B------:R-:W-:Y:S02]  /*3df80*/  HADD2.F32 R78, -RZ, R128.H1_H1 ;  /* 0x30000080ff4e7230 */ /* 0x000fe40000004100 */
[----:B------:R-:W-:Y:S02]  /*3df90*/  HADD2.F32 R3, -RZ, R164.H1_H1 ;  /* 0x300000a4ff037230 */ /* 0x000fe40000004100 */
[----:B----4-:R-:W-:-:S02]  /*3dfa0*/  FFMA.FTZ R65, R56, R65, R76 ;  /* 0x0000004138417223 */ /* 0x010fc4000001004c */
[----:B------:R-:W4:Y:S01]  /*3dfb0*/  LDL R76, [R1+0x4c] ;  /* 0x00004c00014c7983 */ /* 0x000f220000100800 */
[C---:B------:R-:W-:Y:S01]  /*3dfc0*/  FFMA.FTZ R78, R57.reuse, R78, R87 ;  /* 0x0000004e394e7223 */ /* 0x040fe20000010057 */
[----:B------:R-:W-:Y:S01]  /*3dfd0*/  F2FP.F16.F32.PACK_AB R22, R68, R60 ;  /* 0x0000003c4416723e */ /* 0x000fe200000000ff */
[----:B------:R-:W-:Y:S01]  /*3dfe0*/  HADD2.F32 R60, -RZ, R164.H0_H0 ;  /* 0x200000a4ff3c7230 */ /* 0x000fe20000004100 */
[----:B------:R-:W4:Y:S01]  /*3dff0*/  LDL R87, [R1+0x6c] ;  /* 0x00006c0001577983 */ /* 0x000f220000100800 */
[----:B------:R-:W-:-:S03]  /*3e000*/  FFMA.FTZ R57, R57, R3, R79 ;  /* 0x0000000339397223 */ /* 0x000fc6000001004f */
[----:B------:R-:W4:Y:S01]  /*3e010*/  LDL R79, [R1+0x5c] ;  /* 0x00005c00014f7983 */ /* 0x000f220000100800 */
[----:B---3--:R-:W-:-:S03]  /*3e020*/  FFMA.FTZ R56, R56, R60, R88 ;  /* 0x0000003c38387223 */ /* 0x008fc60000010058 */
[----:B------:R-:W3:Y:S01]  /*3e030*/  LDL R88, [R1+0x70] ;  /* 0x0000700001587983 */ /* 0x000ee20000100800 */
[----:B------:R-:W-:Y:S01]  /*3e040*/  F2FP.F16.F32.PACK_AB R21, R21, R66 ;  /* 0x000000421515723e */ /* 0x000fe200000000ff */
[----:B------:R-:W-:Y:S01]  /*3e050*/  IMAD.WIDE.U32 R2, R2, 0x10, R80 ;  /* 0x0000001002027825 */ /* 0x000fe200078e0050 */
[----:B------:R-:W-:-:S03]  /*3e060*/  F2FP.F16.F32.PACK_AB R20, R64, R20 ;  /* 0x000000144014723e */ /* 0x000fc600000000ff */
[C---:B------:R-:W-:Y:S01]  /*3e070*/  FMUL.FTZ R44, R214.reuse, R44 ;  /* 0x0000002cd62c7220 */ /* 0x040fe20000410000 */
[----:B------:R-:W-:Y:S01]  /*3e080*/  FMUL.FTZ R46, R214, R46 ;  /* 0x0000002ed62e7220 */ /* 0x000fe20000410000 */
[----:B------:R-:W-:Y:S01]  /*3e090*/  HADD2.F32 R62, -RZ, R127.H0_H0 ;  /* 0x2000007fff3e7230 */ /* 0x000fe20000004100 */
[----:B------:R1:W-:Y:S01]  /*3e0a0*/  STG.E.128 desc[UR4][R2.64], R20 ;  /* 0x0000001402007986 */ /* 0x0003e2000c101d04 */
[----:B------:R-:W-:Y:S02]  /*3e0b0*/  HADD2.F32 R68, -RZ, R126.H0_H0 ;  /* 0x2000007eff447230 */ /* 0x000fe40000004100 */
[----:B------:R-:W-:-:S03]  /*3e0c0*/  HADD2.F32 R60, -RZ, R163.H0_H0 ;  /* 0x200000a3ff3c7230 */ /* 0x000fc60000004100 */
[----:B------:R-:W-:Y:S02]  /*3e0d0*/  FFMA.FTZ R68, R44, R68, R210 ;  /* 0x000000442c447223 */ /* 0x000fe400000100d2 */
[----:B------:R-:W3:Y:S01]  /*3e0e0*/  LDL R210, [R1+0x8] ;  /* 0x0000080001d27983 */ /* 0x000ee20000100800 */
[C---:B------:R-:W-:Y:S01]  /*3e0f0*/  FMUL.FTZ R47, R214.reuse, R47 ;  /* 0x0000002fd62f7220 */ /* 0x040fe20000410000 */
[----:B------:R-:W-:Y:S01]  /*3e100*/  FMUL.FTZ R45, R214, R45 ;  /* 0x0000002dd62d7220 */ /* 0x000fe20000410000 */
[----:B-1----:R-:W-:Y:S02]  /*3e110*/  HADD2.F32 R3, -RZ, R162.H0_H0 ;  /* 0x200000a2ff037230 */ /* 0x002fe40000004100 */
[----:B------:R-:W-:-:S03]  /*3e120*/  HADD2.F32 R20, -RZ, R163.H1_H1 ;  /* 0x300000a3ff147230 */ /* 0x000fc60000004100 */
[----:B------:R-:W-:Y:S02]  /*3e130*/  FFMA.FTZ R44, R44, R3, R86 ;  /* 0x000000032c2c7223 */ /* 0x000fe40000010056 */
[----:B------:R-:W3:Y:S01]  /*3e140*/  LDL R86, [R1+0x4] ;  /* 0x0000040001567983 */ /* 0x000ee20000100800 */
[C---:B--2---:R-:W-:Y:S01]  /*3e150*/  FFMA.FTZ R62, R46.reuse, R62, R75 ;  /* 0x0000003e2e3e7223 */ /* 0x044fe2000001004b */
[----:B------:R-:W-:Y:S01]  /*3e160*/  FFMA.FTZ R46, R46, R60, R67 ;  /* 0x0000003c2e2e7223 */ /* 0x000fe20000010043 */
[----:B------:R-:W-:Y:S02]  /*3e170*/  HADD2.F32 R67, -RZ, R127.H1_H1 ;  /* 0x3000007fff437230 */ /* 0x000fe40000004100 */
[----:B------:R-:W-:Y:S02]  /*3e180*/  HADD2.F32 R75, -RZ, R126.H1_H1 ;  /* 0x3000007eff4b7230 */ /* 0x000fe40000004100 */
[----:B------:R-:W-:Y:S02]  /*3e190*/  HADD2.F32 R2, -RZ, R162.H1_H1 ;  /* 0x300000a2ff027230 */ /* 0x000fe40000004100 */
[C---:B------:R-:W-:Y:S01]  /*3e1a0*/  FFMA.FTZ R67, R47.reuse, R67, R212 ;  /* 0x000000432f437223 */ /* 0x040fe200000100d4 */
[----:B------:R-:W-:Y:S01]  /*3e1b0*/  FFMA.FTZ R47, R47, R20, R211 ;  /* 0x000000142f2f7223 */ /* 0x000fe200000100d3 */
[----:B------:R-:W-:Y:S01]  /*3e1c0*/  FFMA.FTZ R75, R45, R75, R77 ;  /* 0x0000004b2d4b7223 */ /* 0x000fe2000001004d */
[----:B------:R-:W-:-:S02]  /*3e1d0*/  HADD2.F32 R60, -RZ, R161.H0_H0 ;  /* 0x200000a1ff3c7230 */ /* 0x000fc40000004100 */
[----:B------:R-:W-:Y:S01]  /*3e1e0*/  FMUL.FTZ R50, R214, R50 ;  /* 0x00000032d6327220 */ /* 0x000fe20000410000 */
[----:B------:R-:W-:Y:S01]  /*3e1f0*/  HADD2.F32 R77, -RZ, R125.H1_H1 ;  /* 0x3000007dff4d7230 */ /* 0x000fe20000004100 */
[----:B------:R-:W-:Y:S01]  /*3e200*/  F2FP.F16.F32.PACK_AB R20, R78, R65 ;  /* 0x000000414e14723e */ /* 0x000fe200000000ff */
[C---:B------:R-:W-:Y:S01]  /*3e210*/  FMUL.FTZ R51, R214.reuse, R51 ;  /* 0x00000033d6337220 */ /* 0x040fe20000410000 */
[----:B------:R-:W-:Y:S02]  /*3e220*/  HADD2.F32 R78, -RZ, R124.H0_H0 ;  /* 0x2000007cff4e7230 */ /* 0x000fe40000004100 */
[----:B------:R-:W-:Y:S01]  /*3e230*/  FMUL.FTZ R48, R214, R48 ;  /* 0x00000030d6307220 */ /* 0x000fe20000410000 */
[----:B------:R-:W-:Y:S01]  /*3e240*/  FFMA.FTZ R60, R50, R60, R203 ;  /* 0x0000003c323c7223 */ /* 0x000fe200000100cb */
[----:B------:R-:W-:Y:S01]  /*3e250*/  FFMA.FTZ R77, R51, R77, R91 ;  /* 0x0000004d334d7223 */ /* 0x000fe2000001005b */
[----:B------:R-:W2:Y:S01]  /*3e260*/  LDL R203, [R1+0x18] ;  /* 0x0000180001cb7983 */ /* 0x000ea20000100800 */
[----:B------:R-:W-:-:S03]  /*3e270*/  FFMA.FTZ R78, R48, R78, R90 ;  /* 0x0000004e304e7223 */ /* 0x000fc6000001005a */
[----:B------:R-:W2:Y:S04]  /*3e280*/  LDL R91, [R1+0x14] ;  /* 0x00001400015b7983 */ /* 0x000ea80000100800 */
[----:B------:R-:W2:Y:S01]  /*3e290*/  LDL R90, [R1+0x10] ;  /* 0x00001000015a7983 */ /* 0x000ea20000100800 */
[----:B------:R-:W-:Y:S02]  /*3e2a0*/  HADD2.F32 R64, -RZ, R161.H1_H1 ;  /* 0x300000a1ff407230 */ /* 0x000fe40000004100 */
[----:B------:R-:W-:Y:S01]  /*3e2b0*/  FMUL.FTZ R49, R214, R49 ;  /* 0x00000031d6317220 */ /* 0x000fe20000410000 */
[----:B------:R-:W-:Y:S01]  /*3e2c0*/  HADD2.F32 R66, -RZ, R160.H1_H1 ;  /* 0x300000a0ff427230 */ /* 0x000fe20000004100 */
[----:B------:R-:W-:Y:S01]  /*3e2d0*/  F2FP.F16.F32.PACK_AB R22, R52, R63 ;  /* 0x0000003f3416723e */ /* 0x000fe200000000ff */
[----:B------:R-:W-:Y:S01]  /*3e2e0*/  FMUL.FTZ R38, R214, R38 ;  /* 0x00000026d6267220 */ /* 0x000fe20000410000 */
[----:B------:R-:W-:Y:S01]  /*3e2f0*/  F2FP.F16.F32.PACK_AB R21, R83, R82 ;  /* 0x000000525315723e */ /* 0x000fe200000000ff */
[----:B------:R-:W2:Y:S01]  /*3e300*/  LDL R211, [R1+0x1b8] ;  /* 0x0001b80001d37983 */ /* 0x000ea20000100800 */
[----:B------:R-:W-:-:S03]  /*3e310*/  F2FP.F16.F32.PACK_AB R23, R25, R24 ;  /* 0x000000181917723e */ /* 0x000fc600000000ff */
[----:B------:R-:W2:Y:S01]  /*3e320*/  LDL R212, [R1+0x1bc] ;  /* 0x0001bc0001d47983 */ /* 0x000ea20000100800 */
[----:B----4-:R-:W-:Y:S01]  /*3e330*/  FFMA.FTZ R45, R45, R2, R76 ;  /* 0x000000022d2d7223 */ /* 0x010fe2000001004c */
[----:B------:R-:W-:Y:S02]  /*3e340*/  HADD2.F32 R76, -RZ, R125.H0_H0 ;  /* 0x2000007dff4c7230 */ /* 0x000fe40000004100 */
[----:B------:R-:W4:Y:S03]  /*3e350*/  LDL R63, [R1+0x2c] ;  /* 0x00002c00013f7983 */ /* 0x000f260000100800 */
[----:B------:R-:W-:Y:S01]  /*3e360*/  FFMA.FTZ R76, R50, R76, R207 ;  /* 0x0000004c324c7223 */ /* 0x000fe200000100cf */
[----:B------:R-:W-:Y:S01]  /*3e370*/  HADD2.F32 R65, -RZ, R160.H0_H0 ;  /* 0x200000a0ff417230 */ /* 0x000fe20000004100 */
[----:B------:R-:W4:Y:S01]  /*3e380*/  LDL R207, [R1] ;  /* 0x0000000001cf7983 */ /* 0x000f220000100800 */
[----:B------:R-:W-:Y:S01]  /*3e390*/  FFMA.FTZ R64, R51, R64, R79 ;  /* 0x0000004033407223 */ /* 0x000fe2000001004f */
[----:B------:R-:W-:-:S02]  /*3e3a0*/  HADD2.F32 R79, -RZ, R124.H1_H1 ;  /* 0x3000007cff4f7230 */ /* 0x000fc40000004100 */
[----:B------:R-:W4:Y:S01]  /*3e3b0*/  LDL R51, [R1+0xc] ;  /* 0x00000c0001337983 */ /* 0x000f220000100800 */
[----:B------:R-:W-:Y:S01]  /*3e3c0*/  FFMA.FTZ R65, R48, R65, R89 ;  /* 0x0000004130417223 */ /* 0x000fe20000010059 */
[C---:B------:R-:W-:Y:S01]  /*3e3d0*/  FFMA.FTZ R66, R49.reuse, R66, R87 ;  /* 0x0000004231427223 */ /* 0x040fe20000010057 */
[----:B---3--:R-:W-:Y:S01]  /*3e3e0*/  FFMA.FTZ R79, R49, R79, R88 ;  /* 0x0000004f314f7223 */ /* 0x008fe20000010058 */
[----:B------:R-:W3:Y:S04]  /*3e3f0*/  LDL R89, [R1+0x28] ;  /* 0x0000280001597983 */ /* 0x000ee80000100800 */
[----:B------:R-:W3:Y:S04]  /*3e400*/  LDL R87, [R1+0x20] ;  /* 0x0000200001577983 */ /* 0x000ee80000100800 */
[----:B------:R-:W3:Y:S04]  /*3e410*/  LDL R88, [R1+0x24] ;  /* 0x0000240001587983 */ /* 0x000ee80000100800 */
[----:B------:R-:W3:Y:S04]  /*3e420*/  LDL R50, [R1+0x1c] ;  /* 0x00001c0001327983 */ /* 0x000ee80000100800 */
[----:B------:R-:W3:Y:S01]  /*3e430*/  LDL R83, [R1+0x34] ;  /* 0x0000340001537983 */ /* 0x000ee20000100800 */
[----:B------:R-:W-:-:S03]  /*3e440*/  HADD2.F32 R24, -RZ, R123.H0_H0 ;  /* 0x2000007bff187230 */ /* 0x000fc60000004100 */
[----:B------:R-:W3:Y:S01]  /*3e450*/  LDL R82, [R1+0x30] ;  /* 0x0000300001527983 */ /* 0x000ee20000100800 */
[----:B------:R-:W-:Y:S02]  /*3e460*/  HADD2.F32 R25, -RZ, R159.H0_H0 ;  /* 0x2000009fff197230 */ /* 0x000fe40000004100 */
[----:B------:R-:W-:Y:S01]  /*3e470*/  FFMA.FTZ R24, R38, R24, R210 ;  /* 0x0000001826187223 */ /* 0x000fe200000100d2 */
[----:B------:R-:W-:-:S04]  /*3e480*/  IMAD.WIDE.U32 R2, R0, 0x10, R84 ;  /* 0x0000001000027825 */ /* 0x000fc800078e0054 */
[C---:B------:R-:W-:Y:S01]  /*3e490*/  FMUL.FTZ R36, R214.reuse, R36 ;  /* 0x00000024d6247220 */ /* 0x040fe20000410000 */
[C---:B------:R-:W-:Y:S01]  /*3e4a0*/  FMUL.FTZ R37, R214.reuse, R37 ;  /* 0x00000025d6257220 */ /* 0x040fe20000410000 */
[----:B------:R-:W-:Y:S01]  /*3e4b0*/  FMUL.FTZ R39, R214, R39 ;  /* 0x00000027d6277220 */ /* 0x000fe20000410000 */
[--C-:B------:R-:W-:Y:S02]  /*3e4c0*/  HADD2.F32 R48, -RZ, R122.reuse.H0_H0 ;  /* 0x2000007aff307230 */ /* 0x100fe40000004100 */
[----:B------:R-:W-:Y:S01]  /*3e4d0*/  FFMA.FTZ R38, R38, R25, R86 ;  /* 0x0000001926267223 */ /* 0x000fe20000010056 */
[----:B------:R-:W-:Y:S01]  /*3e4e0*/  HADD2.F32 R49, -RZ, R122.H1_H1 ;  /* 0x3000007aff317230 */ /* 0x000fe20000004100 */
[----:B------:R-:W3:Y:S01]  /*3e4f0*/  LDL R86, [R1+0x38] ;  /* 0x0000380001567983 */ /* 0x000ee20000100800 */
[----:B------:R-:W-:-:S03]  /*3e500*/  HADD2.F32 R25, -RZ, R123.H1_H1 ;  /* 0x3000007bff197230 */ /* 0x000fc60000004100 */
[----:B------:R1:W-:Y:S04]  /*3e510*/  STG.E.128 desc[UR4][R2.64], R20 ;  /* 0x0000001402007986 */ /* 0x0003e8000c101d04 */
[----:B------:R-:W3:Y:S01]  /*3e520*/  LDL R210, [R1+0x1d4] ;  /* 0x0001d40001d27983 */ /* 0x000ee20000100800 */
[----:B-1----:R-:W-:Y:S02]  /*3e530*/  HADD2.F32 R3, -RZ, R158.H0_H0 ;  /* 0x2000009eff037230 */ /* 0x002fe40000004100 */
[----:B--2---:R-:W-:-:S03]  /*3e540*/  FFMA.FTZ R48, R36, R48, R203 ;  /* 0x0000003024307223 */ /* 0x004fc600000100cb */
[----:B------:R-:W-:Y:S01]  /*3e550*/  FFMA.FTZ R36, R36, R3, R91 ;  /* 0x0000000324247223 */ /* 0x000fe2000001005b */
[----:B------:R-:W-:Y:S01]  /*3e560*/  FFMA.FTZ R49, R37, R49, R90 ;  /* 0x0000003125317223 */ /* 0x000fe2000001005a */
[----:B------:R-:W2:Y:S04]  /*3e570*/  LDL R91, [R1+0x1c8] ;  /* 0x0001c800015b7983 */ /* 0x000ea80000100800 */
[----:B------:R-:W2:Y:S01]  /*3e580*/  LDL R90, [R1+0x1c4] ;  /* 0x0001c400015a7983 */ /* 0x000ea20000100800 */
[----:B----4-:R-:W-:-:S03]  /*3e590*/  FFMA.FTZ R25, R39, R25, R207 ;  /* 0x0000001927197223 */ /* 0x010fc600000100cf */
[----:B------:R-:W4:Y:S01]  /*3e5a0*/  LDL R207, [R1+0x1cc] ;  /* 0x0001cc0001cf7983 */ /* 0x000f220000100800 */
[----:B------:R-:W-:Y:S02]  /*3e5b0*/  HADD2.F32 R2, -RZ, R158.H1_H1 ;  /* 0x3000009eff027230 */ /* 0x000fe40000004100 */
[C---:B------:R-:W-:Y:S01]  /*3e5c0*/  FMUL.FTZ R42, R214.reuse, R42 ;  /* 0x0000002ad62a7220 */ /* 0x040fe20000410000 */
[--C-:B------:R-:W-:Y:S02]  /*3e5d0*/  HADD2.F32 R52, -RZ, R121.reuse.H1_H1 ;  /* 0x30000079ff347230 */ /* 0x100fe40000004100 */
[----:B------:R-:W-:Y:S01]  /*3e5e0*/  FMUL.FTZ R43, R214, R43 ;  /* 0x0000002bd62b7220 */ /* 0x000fe20000410000 */
[----:B------:R-:W-:Y:S01]  /*3e5f0*/  FFMA.FTZ R37, R37, R2, R51 ;  /* 0x0000000225257223 */ /* 0x000fe20000010033 */
[----:B------:R-:W-:Y:S02]  /*3e600*/  HADD2.F32 R51, -RZ, R121.H0_H0 ;  /* 0x20000079ff337230 */ /* 0x000fe40000004100 */
[----:B------:R-:W-:-:S02]  /*3e610*/  HADD2.F32 R20, -RZ, R159.H1_H1 ;  /* 0x3000009fff147230 */ /* 0x000fc40000004100 */
[--C-:B------:R-:W-:Y:S02]  /*3e620*/  HADD2.F32 R3, -RZ, R157.reuse.H0_H0 ;  /* 0x2000009dff037230 */ /* 0x100fe40000004100 */
[----:B------:R-:W-:Y:S02]  /*3e630*/  HADD2.F32 R2, -RZ, R157.H1_H1 ;  /* 0x3000009dff027230 */ /* 0x000fe40000004100 */
[C---:B---3--:R-:W-:Y:S01]  /*3e640*/  FFMA.FTZ R51, R42.reuse, R51, R89 ;  /* 0x000000332a337223 */ /* 0x048fe20000010059 */
        /* <DEDUP_REMOVED lines=9> */
[----:B------:R-:W-:Y:S02]  /*3e6e0*/  HADD2.F32 R50, -RZ, R156.H1_H1 ;  /* 0x3000009cff327230 */ /* 0x000fe40000004100 */
[C---:B------:R-:W-:Y:S01]  /*3e6f0*/  FMUL.FTZ R41, R214.reuse, R41 ;  /* 0x00000029d6297220 */ /* 0x040fe20000410000 */
[----:B------:R-:W-:Y:S02]  /*3e700*/  HADD2.F32 R54, -RZ, R119.H1_H1 ;  /* 0x30000077ff367230 */ /* 0x000fe40000004100 */
[----:B------:R-:W-:Y:S01]  /*3e710*/  FMUL.FTZ R31, R214, R31 ;  /* 0x0000001fd61f7220 */ /* 0x000fe20000410000 */
[----:B------:R1:W-:Y:S01]  /*3e720*/  STG.E.128 desc[UR4][R2.64], R20 ;  /* 0x0000001402007986 */ /* 0x0003e2000c101d04 */
[----:B------:R-:W-:-:S02]  /*3e730*/  HADD2.F32 R55, -RZ, R155.H1_H1 ;  /* 0x3000009bff377230 */ /* 0x000fc40000004100 */
[----:B------:R-:W-:Y:S01]  /*3e740*/  FMUL.FTZ R40, R214, R40 ;  /* 0x00000028d6287220 */ /* 0x000fe20000410000 */
[----:B------:R-:W-:Y:S02]  /*3e750*/  HADD2.F32 R53, -RZ, R156.H0_H0 ;  /* 0x2000009cff357230 */ /* 0x000fe40000004100 */
[----:B------:R-:W-:Y:S01]  /*3e760*/  FFMA.FTZ R50, R41, R50, R63 ;  /* 0x0000003229327223 */ /* 0x000fe2000001003f */
[C---:B------:R-:W-:Y:S01]  /*3e770*/  FFMA.FTZ R54, R31.reuse, R54, R235 ;  /* 0x000000361f367223 */ /* 0x040fe200000100eb */
[----:B------:R-:W-:Y:S01]  /*3e780*/  FFMA.FTZ R55, R31, R55, R234 ;  /* 0x000000371f377223 */ /* 0x000fe200000100ea */
[----:B------:R-:W-:Y:S02]  /*3e790*/  HADD2.F32 R63, -RZ, R118.H1_H1 ;  /* 0x30000076ff3f7230 */ /* 0x000fe40000004100 */
[----:B------:R-:W-:Y:S01]  /*3e7a0*/  FFMA.FTZ R0, R40, R53, R83 ;  /* 0x0000003528007223 */ /* 0x000fe20000010053 */
[----:B------:R-:W-:Y:S02]  /*3e7b0*/  HADD2.F32 R56, -RZ, R154.H1_H1 ;  /* 0x3000009aff387230 */ /* 0x000fe40000004100 */
[----:B------:R-:W-:Y:S01]  /*3e7c0*/  FMUL.FTZ R29, R214, R29 ;  /* 0x0000001dd61d7220 */ /* 0x000fe20000410000 */
[----:B------:R-:W-:-:S02]  /*3e7d0*/  HADD2.F32 R53, -RZ, R119.H0_H0 ;  /* 0x20000077ff357230 */ /* 0x000fc40000004100 */
[----:B-1----:R-:W-:Y:S02]  /*3e7e0*/  HADD2.F32 R3, -RZ, R118.H0_H0 ;  /* 0x20000076ff037230 */ /* 0x002fe40000004100 */
[----:B------:R-:W-:Y:S02]  /*3e7f0*/  HADD2.F32 R2, -RZ, R154.H0_H0 ;  /* 0x2000009aff027230 */ /* 0x000fe40000004100 */
[----:B------:R-:W-:Y:S01]  /*3e800*/  FMUL.FTZ R34, R214, R34 ;  /* 0x00000022d6227220 */ /* 0x000fe20000410000 */
[----:B------:R-:W-:Y:S02]  /*3e810*/  HADD2.F32 R57, -RZ, R153.H0_H0 ;  /* 0x20000099ff397230 */ /* 0x000fe40000004100 */
[C---:B------:R-:W-:Y:S01]  /*3e820*/  FFMA.FTZ R31, R69.reuse, R3, R241 ;  /* 0x00000003451f7223 */ /* 0x040fe200000100f1 */
[----:B------:R-:W-:Y:S02]  /*3e830*/  HADD2.F32 R3, -RZ, R117.H0_H0 ;  /* 0x20000075ff037230 */ /* 0x000fe40000004100 */
[----:B------:R-:W-:Y:S01]  /*3e840*/  FFMA.FTZ R69, R69, R2, R240 ;  /* 0x0000000245457223 */ /* 0x000fe200000100f0 */
[----:B------:R-:W-:-:S02]  /*3e850*/  HADD2.F32 R20, -RZ, R155.H0_H0 ;  /* 0x2000009bff147230 */ /* 0x000fc40000004100 */
[----:B------:R-:W-:Y:S01]  /*3e860*/  FMUL.FTZ R35, R214, R35 ;  /* 0x00000023d6237220 */ /* 0x000fe20000410000 */
[----:B------:R-:W-:Y:S02]  /*3e870*/  HADD2.F32 R2, -RZ, R117.H1_H1 ;  /* 0x30000075ff027230 */ /* 0x000fe40000004100 */
[C---:B------:R-:W-:Y:S01]  /*3e880*/  FFMA.FTZ R63, R29.reuse, R63, R239 ;  /* 0x0000003f1d3f7223 */ /* 0x040fe200000100ef */
[----:B------:R-:W-:Y:S01]  /*3e890*/  FFMA.FTZ R56, R29, R56, R238 ;  /* 0x000000381d387223 */ /* 0x000fe200000100ee */
[----:B------:R-:W-:Y:S01]  /*3e8a0*/  FFMA.FTZ R53, R70, R53, R237 ;  /* 0x0000003546357223 */ /* 0x000fe200000100ed */
[C---:B------:R-:W-:Y:S01]  /*3e8b0*/  FFMA.FTZ R29, R34.reuse, R3, R245 ;  /* 0x00000003221d7223 */ /* 0x040fe200000100f5 */
        /* <DEDUP_REMOVED lines=8> */
[----:B------:R-:W-:-:S04]  /*3e940*/  HADD2.F32 R67, -RZ, R115.H0_H0 ;  /* 0x20000073ff437230 */ /* 0x000fc80000004100 */
[----:B------:R1:W-:Y:S01]  /*3e950*/  STG.E.128 desc[UR4][R2.64], R20 ;  /* 0x0000001402007986 */ /* 0x0003e2000c101d04 */
[----:B------:R-:W-:Y:S01]  /*3e960*/  FFMA.FTZ R67, R73, R67, R221 ;  /* 0x0000004349437223 */ /* 0x000fe200000100dd */
[----:B------:R-:W-:-:S04]  /*3e970*/  IMAD.WIDE.U32 R202, R202, 0x10, R80 ;  /* 0x00000010caca7825 */ /* 0x000fc800078e0050 */
[----:B------:R-:W-:Y:S02]  /*3e980*/  HADD2.F32 R61, -RZ, R120.H1_H1 ;  /* 0x30000078ff3d7230 */ /* 0x000fe40000004100 */
[----:B------:R-:W-:Y:S02]  /*3e990*/  HADD2.F32 R76, -RZ, R114.H0_H0 ;  /* 0x20000072ff4c7230 */ /* 0x000fe40000004100 */
[----:B-1----:R-:W-:Y:S01]  /*3e9a0*/  HADD2.F32 R20, -RZ, R151.H0_H0 ;  /* 0x20000097ff147230 */ /* 0x002fe20000004100 */
[----:B------:R-:W-:Y:S02]  /*3e9b0*/  F2FP.F16.F32.PACK_AB R23, R47, R46 ;  /* 0x0000002e2f17723e */ /* 0x000fe400000000ff */
[----:B------:R-:W-:Y:S02]  /*3e9c0*/  F2FP.F16.F32.PACK_AB R22, R45, R44 ;  /* 0x0000002c2d16723e */ /* 0x000fe400000000ff */
[----:B------:R-:W-:Y:S01]  /*3e9d0*/  FFMA.FTZ R73, R73, R20, R220 ;  /* 0x0000001449497223 */ /* 0x000fe200000100dc */
[----:B------:R-:W-:-:S02]  /*3e9e0*/  F2FP.F16.F32.PACK_AB R21, R64, R60 ;  /* 0x0000003c4015723e */ /* 0x000fc400000000ff */
[----:B------:R-:W-:Y:S01]  /*3e9f0*/  F2FP.F16.F32.PACK_AB R20, R66, R65 ;  /* 0x000000414214723e */ /* 0x000fe200000000ff */
[----:B------:R-:W-:Y:S02]  /*3ea00*/  HADD2.F32 R2, -RZ, R150.H0_H0 ;  /* 0x20000096ff027230 */ /* 0x000fe40000004100 */
[----:B------:R-:W-:Y:S01]  /*3ea10*/  FMUL.FTZ R188, R214, R188 ;  /* 0x000000bcd6bc7220 */ /* 0x000fe20000410000 */
[----:B------:R-:W-:Y:S02]  /*3ea20*/  HADD2.F32 R65, -RZ, R110.H0_H0 ;  /* 0x2000006eff417230 */ /* 0x000fe40000004100 */
[----:B------:R-:W-:Y:S01]  /*3ea30*/  FFMA.FTZ R61, R41, R61, R82 ;  /* 0x0000003d293d7223 */ /* 0x000fe20000010052 */
[----:B------:R1:W-:Y:S01]  /*3ea40*/  STG.E.128 desc[UR4][R202.64], R20 ;  /* 0x00000014ca007986 */ /* 0x0003e2000c101d04 */
[C---:B------:R-:W-:Y:S01]  /*3ea50*/  FFMA.FTZ R76, R71.reuse, R76, R225 ;  /* 0x0000004c474c7223 */ /* 0x040fe200000100e1 */
[----:B------:R-:W-:Y:S02]  /*3ea60*/  HADD2.F32 R68, -RZ, R115.H1_H1 ;  /* 0x30000073ff447230 */ /* 0x000fe40000004100 */
[----:B------:R-:W-:Y:S01]  /*3ea70*/  FFMA.FTZ R71, R71, R2, R224 ;  /* 0x0000000247477223 */ /* 0x000fe200000100e0 */
[----:B------:R-:W-:-:S02]  /*3ea80*/  HADD2.F32 R82, -RZ, R114.H1_H1 ;  /* 0x30000072ff527230 */ /* 0x000fc40000004100 */
[----:B------:R-:W-:Y:S02]  /*3ea90*/  HADD2.F32 R3, -RZ, R151.H1_H1 ;  /* 0x30000097ff037230 */ /* 0x000fe40000004100 */
[----:B------:R-:W-:Y:S02]  /*3eaa0*/  HADD2.F32 R2, -RZ, R150.H1_H1 ;  /* 0x30000096ff027230 */ /* 0x000fe40000004100 */
[----:B------:R-:W-:Y:S01]  /*3eab0*/  FFMA.FTZ R65, R188, R65, R201 ;  /* 0x00000041bc417223 */ /* 0x000fe200000100c9 */
[----:B------:R-:W-:Y:S02]  /*3eac0*/  HADD2.F32 R58, -RZ, R120.H0_H0 ;  /* 0x20000078ff3a7230 */ /* 0x000fe40000004100 */
[----:B------:R-:W-:Y:S01]  /*3ead0*/  FFMA.FTZ R68, R74, R68, R219 ;  /* 0x000000444a447223 */ /* 0x000fe200000100db */
[----:B------:R-:W-:Y:S01]  /*3eae0*/  FFMA.FTZ R82, R72, R82, R223 ;  /* 0x0000005248527223 */ /* 0x000fe200000100df */
[----:B-1----:R-:W-:Y:S02]  /*3eaf0*/  HADD2.F32 R21, -RZ, R146.H0_H0 ;  /* 0x20000092ff157230 */ /* 0x002fe40000004100 */
[----:B------:R-:W-:Y:S01]  /*3eb00*/  FFMA.FTZ R74, R74, R3, R218 ;  /* 0x000000034a4a7223 */ /* 0x000fe200000100da */
[----:B------:R-:W-:Y:S01]  /*3eb10*/  FFMA.FTZ R72, R72, R2, R222 ;  /* 0x0000000248487223 */ /* 0x000fe200000100de */
[----:B------:R-:W-:-:S02]  /*3eb20*/  HADD2.F32 R60, -RZ, R111.H0_H0 ;  /* 0x2000006fff3c7230 */ /* 0x000fc40000004100 */
[----:B------:R-:W-:Y:S01]  /*3eb30*/  FFMA.FTZ R188, R188, R21, R197 ;  /* 0x00000015bcbc7223 */ /* 0x000fe200000100c5 */
[----:B------:R-:W-:Y:S01]  /*3eb40*/  F2FP.F16.F32.PACK_AB R21, R52, R51 ;  /* 0x000000333415723e */ /* 0x000fe200000000ff */
[----:B------:R-:W-:Y:S02]  /*3eb50*/  HADD2.F32 R64, -RZ, R111.H1_H1 ;  /* 0x3000006fff407230 */ /* 0x000fe40000004100 */
[C---:B------:R-:W-:Y:S01]  /*3eb60*/  FMUL.FTZ R186, R214.reuse, R186 ;  /* 0x000000bad6ba7220 */ /* 0x040fe20000410000 */
[----:B------:R-:W-:Y:S02]  /*3eb70*/  HADD2.F32 R66, -RZ, R110.H1_H1 ;  /* 0x3000006eff427230 */ /* 0x000fe40000004100 */
[C---:B------:R-:W-:Y:S01]  /*3eb80*/  FMUL.FTZ R187, R214.reuse, R187 ;  /* 0x000000bbd6bb7220 */ /* 0x040fe20000410000 */
[--C-:B------:R-:W-:Y:S02]  /*3eb90*/  HADD2.F32 R51, -RZ, R109.reuse.H0_H0 ;  /* 0x2000006dff337230 */ /* 0x100fe40000004100 */
[----:B------:R-:W-:Y:S01]  /*3eba0*/  FMUL.FTZ R189, R214, R189 ;  /* 0x000000bdd6bd7220 */ /* 0x000fe20000410000 */
[----:B------:R-:W-:-:S02]  /*3ebb0*/  HADD2.F32 R52, -RZ, R109.H1_H1 ;  /* 0x3000006dff347230 */ /* 0x000fc40000004100 */
[C---:B------:R-:W-:Y:S01]  /*3ebc0*/  FMUL.FTZ R190, R214.reuse, R190 ;  /* 0x000000bed6be7220 */ /* 0x040fe20000410000 */
[----:B------:R-:W-:Y:S01]  /*3ebd0*/  FMUL.FTZ R191, R214, R191 ;  /* 0x000000bfd6bf7220 */ /* 0x000fe20000410000 */
[--C-:B------:R-:W-:Y:S02]  /*3ebe0*/  HADD2.F32 R3, -RZ, R147.reuse.H0_H0 ;  /* 0x20000093ff037230 */ /* 0x100fe40000004100 */
[----:B------:R-:W-:Y:S01]  /*3ebf0*/  FFMA.FTZ R58, R40, R58, R86 ;  /* 0x0000003a283a7223 */ /* 0x000fe20000010056 */
[----:B------:R-:W-:Y:S02]  /*3ec00*/  HADD2.F32 R2, -RZ, R147.H1_H1 ;  /* 0x30000093ff027230 */ /* 0x000fe40000004100 */
[----:B------:R-:W-:Y:S02]  /*3ec10*/  HADD2.F32 R20, -RZ, R146.H1_H1 ;  /* 0x30000092ff147230 */ /* 0x000fe40000004100 */
        /* <DEDUP_REMOVED lines=12> */
[----:B------:R-:W-:Y:S01]  /*3ece0*/  HADD2.F32 R59, -RZ, R153.H1_H1 ;  /* 0x30000099ff3b7230 */ /* 0x000fe20000004100 */
[----:B------:R-:W-:Y:S01]  /*3ecf0*/  F2FP.F16.F32.PACK_AB R20, R61, R58 ;  /* 0x0000003a3d14723e */ /* 0x000fe200000000ff */
[----:B------:R-:W-:Y:S01]  /*3ed00*/  IMAD.WIDE.U32 R2, R204, 0x10, R84 ;  /* 0x00000010cc027825 */ /* 0x000fe200078e0054 */
[----:B------:R-:W-:-:S02]  /*3ed10*/  F2FP.F16.F32.PACK_AB R22, R49, R48 ;  /* 0x000000303116723e */ /* 0x000fc400000000ff */
[----:B------:R-:W-:Y:S01]  /*3ed20*/  F2FP.F16.F32.PACK_AB R23, R25, R24 ;  /* 0x000000181917723e */ /* 0x000fe200000000ff */
[--C-:B------:R-:W-:Y:S02]  /*3ed30*/  HADD2.F32 R48, -RZ, R108.reuse.H0_H0 ;  /* 0x2000006cff307230 */ /* 0x100fe40000004100 */
[C---:B------:R-:W-:Y:S01]  /*3ed40*/  FMUL.FTZ R184, R214.reuse, R184 ;  /* 0x000000b8d6b87220 */ /* 0x040fe20000410000 */
[----:B------:R-:W-:Y:S02]  /*3ed50*/  HADD2.F32 R49, -RZ, R108.H1_H1 ;  /* 0x3000006cff317230 */ /* 0x000fe40000004100 */
[C---:B------:R-:W-:Y:S01]  /*3ed60*/  FMUL.FTZ R185, R214.reuse, R185 ;  /* 0x000000b9d6b97220 */ /* 0x040fe20000410000 */
[--C-:B------:R-:W-:Y:S02]  /*3ed70*/  HADD2.F32 R86, -RZ, R113.reuse.H0_H0 ;  /* 0x20000071ff567230 */ /* 0x100fe40000004100 */
[----:B------:R-:W-:Y:S01]  /*3ed80*/  FMUL.FTZ R26, R214, R26 ;  /* 0x0000001ad61a7220 */ /* 0x000fe20000410000 */
[----:B------:R-:W-:-:S02]  /*3ed90*/  HADD2.F32 R87, -RZ, R113.H1_H1 ;  /* 0x30000071ff577230 */ /* 0x000fc40000004100 */
[C---:B------:R-:W-:Y:S01]  /*3eda0*/  FMUL.FTZ R27, R214.reuse, R27 ;  /* 0x0000001bd61b7220 */ /* 0x040fe20000410000 */
[--C-:B------:R-:W-:Y:S02]  /*3edb0*/  HADD2.F32 R75, -RZ, R149.reuse.H0_H0 ;  /* 0x20000095ff4b7230 */ /* 0x100fe40000004100 */
[----:B------:R-:W-:Y:S01]  /*3edc0*/  FFMA.FTZ R59, R35, R59, R242 ;  /* 0x0000003b233b7223 */ /* 0x000fe200000100f2 */
[----:B------:R-:W-:Y:S01]  /*3edd0*/  HADD2.F32 R77, -RZ, R149.H1_H1 ;  /* 0x30000095ff4d7230 */ /* 0x000fe20000004100 */
[----:B------:R1:W-:Y:S01]  /*3ede0*/  STG.E.128 desc[UR4][R2.64], R20 ;  /* 0x0000001402007986 */ /* 0x0003e2000c101d04 */
[--C-:B------:R-:W-:Y:S02]  /*3edf0*/  HADD2.F32 R25, -RZ, R144.reuse.H0_H0 ;  /* 0x20000090ff197230 */ /* 0x100fe40000004100 */
[----:B------:R-:W-:Y:S02]  /*3ee00*/  HADD2.F32 R24, -RZ, R144.H1_H1 ;  /* 0x30000090ff187230 */ /* 0x000fe40000004100 */
[----:B------:R-:W-:Y:S01]  /*3ee10*/  FMUL.FTZ R32, R214, R32 ;  /* 0x00000020d6207220 */ /* 0x000fe20000410000 */
[----:B------:R-:W-:-:S02]  /*3ee20*/  HADD2.F32 R35, -RZ, R116.H0_H0 ;  /* 0x20000074ff237230 */ /* 0x000fc40000004100 */
[----:B------:R-:W-:Y:S01]  /*3ee30*/  FMUL.FTZ R33, R214, R33 ;  /* 0x00000021d6217220 */ /* 0x000fe20000410000 */
[----:B------:R-:W-:Y:S02]  /*3ee40*/  HADD2.F32 R83, -RZ, R116.H1_H1 ;  /* 0x30000074ff537230 */ /* 0x000fe40000004100 */
[----:B------:R-:W-:Y:S01]  /*3ee50*/  FFMA.FTZ R48, R184, R48, R210 ;  /* 0x00000030b8307223 */ /* 0x000fe200000100d2 */
[--C-:B------:R-:W-:Y:S02]  /*3ee60*/  HADD2.F32 R40, -RZ, R152.reuse.H0_H0 ;  /* 0x20000098ff287230 */ /* 0x100fe40000004100 */
[----:B--2---:R-:W-:Y:S01]  /*3ee70*/  FFMA.FTZ R49, R185, R49, R91 ;  /* 0x00000031b9317223 */ /* 0x004fe2000001005b */
[----:B------:R-:W-:Y:S02]  /*3ee80*/  HADD2.F32 R62, -RZ, R152.H1_H1 ;  /* 0x30000098ff3e7230 */ /* 0x000fe40000004100 */
[C---:B------:R-:W-:Y:S01]  /*3ee90*/  FFMA.FTZ R86, R26.reuse, R86, R229 ;  /* 0x000000561a567223 */ /* 0x040fe200000100e5 */
[----:B------:R-:W-:Y:S01]  /*3eea0*/  FFMA.FTZ R75, R26, R75, R228 ;  /* 0x0000004b1a4b7223 */ /* 0x000fe200000100e4 */
[C---:B------:R-:W-:Y:S01]  /*3eeb0*/  FFMA.FTZ R87, R27.reuse, R87, R227 ;  /* 0x000000571b577223 */ /* 0x040fe200000100e3 */
[----:B------:R-:W-:Y:S01]  /*3eec0*/  FFMA.FTZ R77, R27, R77, R226 ;  /* 0x0000004d1b4d7223 */ /* 0x000fe200000100e2 */
[----:B-1----:R-:W1:Y:S01]  /*3eed0*/  LDC.64 R2, c[0x0][0x210] ;  /* 0x00008400ff027b82 */ /* 0x002e620000000a00 */
[----:B------:R-:W-:-:S02]  /*3eee0*/  HADD2.F32 R89, -RZ, R112.H1_H1 ;  /* 0x30000070ff597230 */ /* 0x000fc40000004100 */
[----:B------:R-:W-:Y:S01]  /*3eef0*/  FFMA.FTZ R185, R185, R24, R90 ;  /* 0x00000018b9b97223 */ /* 0x000fe2000001005a */
[----:B------:R-:W-:Y:S01]  /*3ef00*/  HADD2.F32 R79, -RZ, R148.H1_H1 ;  /* 0x30000094ff4f7230 */ /* 0x000fe20000004100 */
[----:B------:R-:W-:Y:S01]  /*3ef10*/  F2FP.F16.F32.PACK_AB R27, R39, R38 ;  /* 0x00000026271b723e */ /* 0x000fe200000000ff */
[----:B------:R-:W-:Y:S01]  /*3ef20*/  HADD2.F32 R88, -RZ, R112.H0_H0 ;  /* 0x20000070ff587230 */ /* 0x000fe20000004100 */
[----:B------:R-:W-:Y:S01]  /*3ef30*/  F2FP.F16.F32.PACK_AB R26, R37, R36 ;  /* 0x00000024251a723e */ /* 0x000fe200000000ff */
[----:B------:R-:W-:Y:S01]  /*3ef40*/  HADD2.F32 R78, -RZ, R148.H0_H0 ;  /* 0x20000094ff4e7230 */ /* 0x000fe20000004100 */
[----:B------:R-:W-:Y:S01]  /*3ef50*/  F2FP.F16.F32.PACK_AB R24, R50, R0 ;  /* 0x000000003218723e */ /* 0x000fe200000000ff */
[----:B------:R-:W-:-:S04]  /*3ef60*/  IMAD.WIDE.U32 R44, R204, 0x10, R80 ;  /* 0x00000010cc2c7825 */ /* 0x000fc800078e0050 */
[C---:B------:R-:W-:Y:S01]  /*3ef70*/  FFMA.FTZ R35, R32.reuse, R35, R249 ;  /* 0x0000002320237223 */ /* 0x040fe200000100f9 */
[C---:B------:R-:W-:Y:S01]  /*3ef80*/  FFMA.FTZ R83, R33.reuse, R83, R247 ;  /* 0x0000005321537223 */ /* 0x040fe200000100f7 */
[----:B------:R-:W-:Y:S01]  /*3ef90*/  FFMA.FTZ R32, R32, R40, R248 ;  /* 0x0000002820207223 */ /* 0x000fe200000100f8 */
[----:B------:R-:W-:Y:S01]  /*3efa0*/  FFMA.FTZ R62, R33, R62, R246 ;  /* 0x0000003e213e7223 */ /* 0x000fe200000100f6 */
[C---:B------:R-:W-:Y:S01]  /*3efb0*/  FFMA.FTZ R89, R30.reuse, R89, R231 ;  /* 0x000000591e597223 */ /* 0x040fe200000100e7 */
[----:B------:R-:W-:Y:S01]  /*3efc0*/  FFMA.FTZ R79, R30, R79, R230 ;  /* 0x0000004f1e4f7223 */ /* 0x000fe200000100e6 */
[C---:B------:R-:W-:Y:S01]  /*3efd0*/  FFMA.FTZ R88, R28.reuse, R88, R233 ;  /* 0x000000581c587223 */ /* 0x040fe200000100e9 */
[----:B------:R-:W-:Y:S01]  /*3efe0*/  FFMA.FTZ R78, R28, R78, R232 ;  /* 0x0000004e1c4e7223 */ /* 0x000fe200000100e8 */
        /* <DEDUP_REMOVED lines=19> */
[----:B-1----:R-:W-:-:S02]  /*3f120*/  IMAD R15, R2, 0x4, R15 ;  /* 0x00000004020f7824 */ /* 0x002fc400078e020f */
[----:B----4-:R-:W-:Y:S01]  /*3f130*/  FFMA.FTZ R184, R184, R25, R207 ;  /* 0x00000019b8b87223 */ /* 0x010fe200000100cf */
[----:B------:R-:W-:-:S05]  /*3f140*/  F2FP.F16.F32.PACK_AB R25, R43, R42 ;  /* 0x0000002a2b19723e */ /* 0x000fca00000000ff */
[----:B------:R1:W-:Y:S01]  /*3f150*/  STG.E.128 desc[UR4][R44.64], R24 ;  /* 0x000000182c007986 */ /* 0x0003e2000c101d04 */
[----:B------:R-:W-:-:S03]  /*3f160*/  F2FP.F16.F32.PACK_AB R42, R66, R65 ;  /* 0x00000041422a723e */ /* 0x000fc600000000ff */
[----:B------:R-:W-:Y:S01]  /*3f170*/  STG.E.128 desc[UR4][R40.64], R28 ;  /* 0x0000001c28007986 */ /* 0x000fe2000c101d04 */
[----:B------:R-:W-:-:S03]  /*3f180*/  F2FP.F16.F32.PACK_AB R43, R64, R60 ;  /* 0x0000003c402b723e */ /* 0x000fc600000000ff */
[----:B------:R2:W-:Y:S01]  /*3f190*/  STG.E.128 desc[UR4][R46.64], R32 ;  /* 0x000000202e007986 */ /* 0x0005e2000c101d04 */
[----:B------:R-:W-:Y:S02]  /*3f1a0*/  F2FP.F16.F32.PACK_AB R20, R185, R184 ;  /* 0x000000b8b914723e */ /* 0x000fe400000000ff */
[----:B-1----:R-:W-:Y:S02]  /*3f1b0*/  SHF.L.U32 R26, R208, 0x4, RZ ;  /* 0x00000004d01a7819 */ /* 0x002fe400000006ff */
[----:B------:R-:W-:Y:S02]  /*3f1c0*/  SHF.R.U32.HI R208, RZ, 0x1c, R208 ;  /* 0x0000001cffd07819 */ /* 0x000fe400000116d0 */
[C---:B------:R-:W-:Y:S02]  /*3f1d0*/  IADD3 R24, P1, R26.reuse, UR18, RZ ;  /* 0x000000121a187c10 */ /* 0x040fe4000ff3e0ff */
[----:B------:R-:W-:Y:S02]  /*3f1e0*/  IADD3 R26, P2, R26, UR20, RZ ;  /* 0x000000141a1a7c10 */ /* 0x000fe4000ff5e0ff */
[----:B--2---:R-:W-:-:S02]  /*3f1f0*/  F2FP.F16.F32.PACK_AB R47, R74, R73 ;  /* 0x000000494a2f723e */ /* 0x004fc400000000ff */
[----:B------:R-:W-:Y:S02]  /*3f200*/  F2FP.F16.F32.PACK_AB R46, R72, R71 ;  /* 0x00000047482e723e */ /* 0x000fe400000000ff */
[----:B------:R-:W-:Y:S02]  /*3f210*/  F2FP.F16.F32.PACK_AB R45, R77, R75 ;  /* 0x0000004b4d2d723e */ /* 0x000fe400000000ff */
[----:B------:R-:W-:Y:S02]  /*3f220*/  F2FP.F16.F32.PACK_AB R44, R79, R78 ;  /* 0x0000004e4f2c723e */ /* 0x000fe400000000ff */
[----:B------:R-:W-:Y:S02]  /*3f230*/  F2FP.F16.F32.PACK_AB R40, R49, R48 ;  /* 0x000000303128723e */ /* 0x000fe400000000ff */
[----:B------:R-:W-:Y:S02]  /*3f240*/  F2FP.F16.F32.PACK_AB R41, R52, R51 ;  /* 0x000000333429723e */ /* 0x000fe400000000ff */
[----:B------:R-:W-:-:S02]  /*3f250*/  IADD3.X R25, R208, UR19, RZ, P1, !PT ;  /* 0x00000013d0197c10 */ /* 0x000fc40008ffe4ff */
[----:B------:R-:W-:Y:S01]  /*3f260*/  IADD3.X R27, R208, UR21, RZ, P2, !PT ;  /* 0x00000015d01b7c10 */ /* 0x000fe200097fe4ff */
[----:B------:R0:W-:Y:S04]  /*3f270*/  STG.E.128 desc[UR4][R84.64], R36 ;  /* 0x0000002454007986 */ /* 0x0001e8000c101d04 */
[----:B------:R0:W-:Y:S04]  /*3f280*/  STG.E.128 desc[UR4][R80.64], R44 ;  /* 0x0000002c50007986 */ /* 0x0001e8000c101d04 */
[----:B------:R0:W-:Y:S04]  /*3f290*/  STG.E.128 desc[UR4][R24.64], R40 ;  /* 0x0000002818007986 */ /* 0x0001e8000c101d04 */
[----:B------:R0:W-:Y:S01]  /*3f2a0*/  STG.E.128 desc[UR4][R26.64], R20 ;  /* 0x000000141a007986 */ /* 0x0001e2000c101d04 */
[----:B------:R-:W-:-:S13]  /*3f2b0*/  ISETP.GE.AND P1, PT, R15, R3, PT ;  /* 0x000000030f00720c */ /* 0x000fda0003f26270 */
[----:B------:R-:W-:Y:S05]  /*3f2c0*/  @!P1 BRA `(.L_x_43019) ;  /* 0xfffffc3000289947 */ /* 0x000fea000383ffff */
[----:B------:R-:W-:Y:S05]  /*3f2d0*/  BSYNC B0 ;  /* 0x0000000000007941 */ /* 0x000fea0003800000 */
.L_x_41727:
[----:B------:R-:W-:Y:S05]  /*3f2e0*/  EXIT ;  /* 0x000000000000794d */ /* 0x000fea0003800000 */
.L_x_43018:
        /* <DEDUP_REMOVED lines=8> */
.L_x_43021:
[----:B------:R-:W-:Y:S05]  /*3f370*/  BSYNC B1 ;  /* 0x0000000000017941 */ /* 0x000fea0003800000 */
.L_x_43020:
        /* <DEDUP_REMOVED lines=8> */
.L_x_43022:
[----:B------:R-:W-:Y:S02]  /*3f400*/  IMAD.MOV.U32 R213, RZ, RZ, 0x4 ;  /* 0x00000004ffd57424 */ /* 0x000fe400078e00ff */
[----:B------:R-:W-:Y:S01]  /*3f410*/  FADD.FTZ R210, R210, R211 ;  /* 0x000000d3d2d27221 */ /* 0x000fe20000010000 */
[----:B------:R-:W-:-:S04]  /*3f420*/  MOV R211, 0xffffffff ;  /* 0xffffffff00d37802 */ /* 0x000fc80000000f00 */
[----:B------:R-:W-:-:S07]  /*3f430*/  MOV R216, R210 ;  /* 0x000000d200d87202 */ /* 0x000fce0000000f00 */
[----:B------:R-:W-:Y:S05]  /*3f440*/  WARPSYNC.COLLECTIVE R211, `(.L_x_43023) ;  /* 0x00000000d3087348 */ /* 0x000fea0003c00000 */
[----:B------:R0:W1:Y:S02]  /*3f450*/  SHFL.BFLY P1, R211, R216, R213, R212 ;  /* 0x0c0000d5d8d37389 */ /* 0x00006400000200d4 */
[----:B01----:R-:W-:Y:S01]  /*3f460*/  ENDCOLLECTIVE ;  /* 0x000000000000791b */ /* 0x003fe20003800000 */
.L_x_43023:
[----:B------:R-:W-:Y:S01]  /*3f470*/  HFMA2.MMA R213, -RZ, RZ, 0, 4.76837158203125e-07 ;  /* 0x00000008ffd57435 */ /* 0x000fe200000001ff */
[----:B------:R-:W-:Y:S01]  /*3f480*/  FADD.FTZ R210, R210, R211 ;  /* 0x000000d3d2d27221 */ /* 0x000fe20000010000 */
[----:B------:R-:W-:-:S03]  /*3f490*/  IMAD.MOV.U32 R211, RZ, RZ, -0x1 ;  /* 0xffffffffffd37424 */ /* 0x000fc600078e00ff */
[----:B------:R-:W-:-:S07]  /*3f4a0*/  IMAD.MOV.U32 R216, RZ, RZ, R210 ;  /* 0x000000ffffd87224 */ /* 0x000fce00078e00d2 */
[----:B------:R-:W-:Y:S05]  /*3f4b0*/  WARPSYNC.COLLECTIVE R211, `(.L_x_43024) ;  /* 0x00000000d3087348 */ /* 0x000fea0003c00000 */
[----:B------:R0:W1:Y:S02]  /*3f4c0*/  SHFL.BFLY P1, R211, R216, R213, R212 ;  /* 0x0c0000d5d8d37389 */ /* 0x00006400000200d4 */
[----:B01----:R-:W-:Y:S01]  /*3f4d0*/  ENDCOLLECTIVE ;  /* 0x000000000000791b */ /* 0x003fe20003800000 */
.L_x_43024:
[----:B------:R-:W-:Y:S02]  /*3f4e0*/  IMAD.MOV.U32 R213, RZ, RZ, 0x10 ;  /* 0x00000010ffd57424 */ /* 0x000fe400078e00ff */
[----:B------:R-:W-:Y:S01]  /*3f4f0*/  FADD.FTZ R210, R210, R211 ;  /* 0x000000d3d2d27221 */ /* 0x000fe20000010000 */
[----:B------:R-:W-:-:S04]  /*3f500*/  MOV R211, 0xffffffff ;  /* 0xffffffff00d37802 */ /* 0x000fc80000000f00 */
[----:B------:R-:W-:-:S07]  /*3f510*/  MOV R216, R210 ;  /* 0x000000d200d87202 */ /* 0x000fce0000000f00 */
[----:B------:R-:W-:Y:S05]  /*3f520*/  WARPSYNC.COLLECTIVE R211, `(.L_x_43025) ;  /* 0x00000000d3087348 */ /* 0x000fea0003c00000 */
[----:B------:R0:W1:Y:S02]  /*3f530*/  SHFL.BFLY P1, R211, R216, R213, R212 ;  /* 0x0c0000d5d8d37389 */ /* 0x00006400000200d4 */
[----:B01----:R-:W-:Y:S01]  /*3f540*/  ENDCOLLECTIVE ;  /* 0x000000000000791b */ /* 0x003fe20003800000 */
.L_x_43025:
        /* <DEDUP_REMOVED lines=170> */
.L_x_43026:
[----:B------:R-:W-:Y:S01]  /*3fff0*/  HFMA2.MMA R213, -RZ, RZ, 0, 1.1920928955078125e-07 ;  /* 0x00000002ffd57435 */ /* 0x000fe200000001ff */
[----:B------:R-:W-:Y:S01]  /*40000*/  FADD.FTZ R214, R214, R211 ;  /* 0x000000d3d6d67221 */ /* 0x000fe20000010000 */
[----:B------:R-:W-:-:S03]  /*40010*/  IMAD.MOV.U32 R211, RZ, RZ, -0x1 ;  /* 0xffffffffffd37424 */ /* 0x000fc600078e00ff */
[----:B------:R-:W-:-:S07]  /*40020*/  IMAD.MOV.U32 R216, RZ, RZ, R214 ;  /* 0x000000ffffd87224 */ /* 0x000fce00078e00d6 */
[----:B------:R-:W-:Y:S05]  /*40030*/  WARPSYNC.COLLECTIVE R211, `(.L_x_43027) ;  /* 0x00000000d3087348 */ /* 0x000fea0003c00000 */
[----:B------:R0:W1:Y:S02]  /*40040*/  SHFL.BFLY P1, R211, R216, R213, R212 ;  /* 0x0c0000d5d8d37389 */ /* 0x00006400000200d4 */
[----:B01----:R-:W-:Y:S01]  /*40050*/  ENDCOLLECTIVE ;  /* 0x000000000000791b */ /* 0x003fe20003800000 */
.L_x_43027:
[----:B------:R-:W-:Y:S02]  /*40060*/  IMAD.MOV.U32 R213, RZ, RZ, 0x4 ;  /* 0x00000004ffd57424 */ /* 0x000fe400078e00ff */
[----:B------:R-:W-:Y:S01]  /*40070*/  FADD.FTZ R214, R214, R211 ;  /* 0x000000d3d6d67221 */ /* 0x000fe20000010000 */
[----:B------:R-:W-:-:S04]  /*40080*/  MOV R211, 0xffffffff ;  /* 0xffffffff00d37802 */ /* 0x000fc80000000f00 */
[----:B------:R-:W-:-:S07]  /*40090*/  MOV R216, R214 ;  /* 0x000000d600d87202 */ /* 0x000fce0000000f00 */
[----:B------:R-:W-:Y:S05]  /*400a0*/  WARPSYNC.COLLECTIVE R211, `(.L_x_43028) ;  /* 0x00000000d3087348 */ /* 0x000fea0003c00000 */
[----:B------:R0:W1:Y:S02]  /*400b0*/  SHFL.BFLY P1, R211, R216, R213, R212 ;  /* 0x0c0000d5d8d37389 */ /* 0x00006400000200d4 */
[----:B01----:R-:W-:Y:S01]  /*400c0*/  ENDCOLLECTIVE ;  /* 0x000000000000791b */ /* 0x003fe20003800000 */
.L_x_43028:
[----:B------:R-:W-:Y:S01]  /*400d0*/  HFMA2.MMA R213, -RZ, RZ, 0, 4.76837158203125e-07 ;  /* 0x00000008ffd57435 */ /* 0x000fe200000001ff */
[----:B------:R-:W-:Y:S01]  /*400e0*/  FADD.FTZ R214, R214, R211 ;  /* 0x000000d3d6d67221 */ /* 0x000fe20000010000 */
[----:B------:R-:W-:-:S03]  /*400f0*/  IMAD.MOV.U32 R211, RZ, RZ, -0x1 ;  /* 0xffffffffffd37424 */ /* 0x000fc600078e00ff */
[----:B------:R-:W-:-:S07]  /*40100*/  IMAD.MOV.U32 R216, RZ, RZ, R214 ;  /* 0x000000ffffd87224 */ /* 0x000fce00078e00d6 */
[----:B------:R-:W-:Y:S05]  /*40110*/  WARPSYNC.COLLECTIVE R211, `(.L_x_43029) ;  /* 0x00000000d3087348 */ /* 0x000fea0003c00000 */
[----:B------:R0:W1:Y:S02]  /*40120*/  SHFL.BFLY P1, R211, R216, R213, R212 ;  /* 0x0c0000d5d8d37389 */ /* 0x00006400000200d4 */
[----:B01----:R-:W-:Y:S01]  /*40130*/  ENDCOLLECTIVE ;  /* 0x000000000000791b */ /* 0x003fe20003800000 */
.L_x_43029:
[----:B------:R-:W-:Y:S02]  /*40140*/  IMAD.MOV.U32 R213, RZ, RZ, 0x10 ;  /* 0x00000010ffd57424 */ /* 0x000fe400078e00ff */
[----:B------:R-:W-:Y:S01]  /*40150*/  FADD.FTZ R214, R214, R211 ;  /* 0x000000d3d6d67221 */ /* 0x000fe20000010000 */
[----:B------:R-:W-:-:S04]  /*40160*/  MOV R211, 0xffffffff ;  /* 0xffffffff00d37802 */ /* 0x000fc80000000f00 */
[----:B------:R-:W-:-:S07]  /*40170*/  MOV R216, R214 ;  /* 0x000000d600d87202 */ /* 0x000fce0000000f00 */
[----:B------:R-:W-:Y:S05]  /*40180*/  WARPSYNC.COLLECTIVE R211, `(.L_x_43030) ;  /* 0x00000000d3087348 */ /* 0x000fea0003c00000 */
[----:B------:R0:W1:Y:S02]  /*40190*/  SHFL.BFLY P1, R211, R216, R213, R212 ;  /* 0x0c0000d5d8d37389 */ /* 0x00006400000200d4 */
[----:B01----:R-:W-:Y:S01]  /*401a0*/  ENDCOLLECTIVE ;  /* 0x000000000000791b */ /* 0x003fe20003800000 */
.L_x_43030:
[----:B------:R-:W-:Y:S05]  /*401b0*/  BRA `(.L_x_43031) ;  /* 0xffffffc0007c7947 */ /* 0x000fea000383ffff */
.L_x_43032:
        /* <DEDUP_REMOVED lines=12> */
.L_x_66087:


//--------------------- .text._ZN10layer_norm31ln_parallel_residual_fwd_kernelINS_13Kernel_traitsI6__halfS2_fS2_fjLj2560ELj1ELj4ELj1ELj16ENS_18Kernel_traits_baseILj2560ES2_S2_fS2_fjLj128EEEEELb1ELb1ELb0EEEvNS_9FwdParamsE --------------------------
	.section	.text._ZN10layer_norm31ln_parallel_residual_fwd_kernelINS_13Kernel_traitsI6__halfS2_fS2_fjLj2560ELj1ELj4ELj1ELj16ENS_18Kernel_traits_baseILj2560ES2_S2_fS2_fjLj128EEEEELb1ELb1ELb0EEEvNS_9FwdParamsE,"ax",@progbits
	.align	128
        .global         _ZN10layer_norm31ln_parallel_residual_fwd_kernelINS_13Kernel_traitsI6__halfS2_fS2_fjLj2560ELj1ELj4ELj1ELj16ENS_18Kernel_traits_baseILj2560ES2_S2_fS2_fjLj128EEEEELb1ELb1ELb0EEEvNS_9FwdParamsE
        .type           _ZN10layer_norm31ln_parallel_residual_fwd_kernelINS_13Kernel_traitsI6__halfS2_fS2_fjLj2560ELj1ELj4ELj1ELj16ENS_18Kernel_traits_baseILj2560ES2_S2_fS2_fjLj128EEEEELb1ELb1ELb0EEEvNS_9FwdParamsE,@function
        .size           _ZN10layer_norm31ln_parallel_residual_fwd_kernelINS_13Kernel_traitsI6__halfS2_fS2_fjLj2560ELj1ELj4ELj1ELj16ENS_18Kernel_traits_baseILj2560ES2_S2_fS2_fjLj128EEEEELb1ELb1ELb0EEEvNS_9FwdParamsE,(.L_x_66088 - _ZN10layer_norm31ln_parallel_residual_fwd_kernelINS_13Kernel_traitsI6__halfS2_fS2_fjLj2560ELj1ELj4ELj1ELj16ENS_18Kernel_traits_baseILj2560ES2_S2_fS2_fjLj128EEEEELb1ELb1ELb0EEEvNS_9FwdParamsE)
        .other          _ZN10layer_norm31ln_parallel_residual_fwd_kernelINS_13Kernel_traitsI6__halfS2_fS2_fjLj2560ELj1ELj4ELj1ELj16ENS_18Kernel_traits_baseILj2560ES2_S2_fS2_fjLj128EEEEELb1ELb1ELb0EEEvNS_9FwdParamsE,@"STO_CUDA_ENTRY STV_DEFAULT"
_ZN10layer_norm31ln_parallel_residual_fwd_kernelINS_13Kernel_traitsI6__halfS2_fS2_fjLj2560ELj1ELj4ELj1ELj16ENS_18Kernel_traits_baseILj2560ES2_S2_fS2_fjLj128EEEEELb1ELb1ELb0EEEvNS_9FwdParamsE:
.text._ZN10layer_norm31ln_parallel_residual_fwd_kernelINS_13Kernel_traitsI6__halfS2_fS2_fjLj2560ELj1ELj4ELj1ELj16ENS_18Kernel_traits_baseILj2560ES2_S2_fS2_fjLj128EEEEELb1ELb1ELb0EEEvNS_9FwdParamsE:
        /* <DEDUP_REMOVED lines=104> */
.L_x_43034:
[----:B------:R-:W-:Y:S05]  /*0680*/  BSYNC B0 ;  /* 0x0000000000007941 */ /* 0x000fea0003800000 */
.L_x_43033:
        /* <DEDUP_REMOVED lines=14> */
.L_x_43036:
[----:B------:R-:W-:Y:S05]  /*0770*/  BSYNC B0 ;  /* 0x0000000000007941 */ /* 0x000fea0003800000 */
.L_x_43035:
        /* <DEDUP_REMOVED lines=14> */
.L_x_43038:
[----:B------:R-:W-:Y:S05]  /*0860*/  BSYNC B0 ;  /* 0x0000000000007941 */ /* 0x000fea0003800000 */
.L_x_43037:
        /* <DEDUP_REMOVED lines=14> */
.L_x_43040:
[----:B------:R-:W-:Y:S05]  /*0950*/  BSYNC B0 ;  /* 0x0000000000007941 */ /* 0x000fea0003800000 */
.L_x_43039:
        /* <DEDUP_REMOVED lines=14> */
.L_x_43042:
[----:B------:R-:W-:Y:S05]  /*0a40*/  BSYNC B0 ;  /* 0x0000000000007941 */ /* 0x000fea0003800000 */
.L_x_43041:
        /* <DEDUP_REMOVED lines=23> */
.L_x_43044:
[----:B------:R-:W-:Y:S05]  /*0bc0*/  BSYNC B0 ;  /* 0x0000000000007941 */ /* 0x000fea0003800000 */
.L_x_43043:
        /* <DEDUP_REMOVED lines=22> */
.L_x_43046:
[----:B------:R-:W-:Y:S05]  /*0d30*/  BSYNC B0 ;  /* 0x0000000000007941 */ /* 0x000fea0003800000 */
.L_x_43045:
        /* <DEDUP_REMOVED lines=17> */
.L_x_43048:
[----:B------:R-:W-:Y:S05]  /*0e50*/  BSYNC B0 ;  /* 0x0000000000007941 */ /* 0x000fea0003800000 */
.L_x_43047:
        /* <DEDUP_REMOVED lines=18> */
.L_x_43050:
[----:B------:R-:W-:Y:S05]  /*0f80*/  BSYNC B0 ;  /* 0x0000000000007941 */ /* 0x000fea0003800000 */
.L_x_43049:
        /* <DEDUP_REMOVED lines=16> */
.L_x_43052:
[----:B------:R-:W-:Y:S05]  /*1090*/  BSYNC B0 ;  /* 0x0000000000007941 */ /* 0x000fea0003800000 */
.L_x_43051:
[----:B------:R-:W-:Y:S01]  /*10a0*/  ULDC UR8, c[0x0][0x214] ;  /* 0x0000850000087ab9 */ /* 0x000fe20000000800 */
[----:B------:R-:W-:Y:S02]  /*10b0*/  LOP3.LUT R160, R7, UR33, R160, 0x96, !PT ;  /* 0x0000002107a07c12 */ /* 0x000fe4000f8e96a0 */
[----:B------:R-:W-:-:S13]  /*10c0*/  ISETP.GE.AND P0, PT, R6, UR8, PT ;  /* 0x0000000806007c0c */ /* 0x000fda000bf06270 */
[----:B------:R-:W-:Y:S05]  /*10d0*/  @P0 EXIT ;  /* 0x000000000000094d */ /* 0x000fea0003800000 */
[--C-:B-----5:R-:W-:Y:S01]  /*10e0*/  HADD2.F32 R7, -RZ, R68.reuse.H0_H0 ;  /* 0x20000044ff077230 */ /* 0x120fe20000004100 */
[----:B------:R-:W-:Y:S01]  /*10f0*/  BSSY B0, `(.L_x_43053) ;  /* 0x0003d32000007945 */ /* 0x000fe20003800000 */
[----:B------:R-:W-:Y:S01]  /*1100*/  HADD2.F32 R68, -RZ, R68.H1_H1 ;  /* 0x30000044ff447230 */ /* 0x000fe20000004100 */
[----:B------:R-:W-:Y:S01]  /*1110*/  LOP3.LUT R159, R56, 0x3, RZ, 0xc0, !PT ;  /* 0x00000003389f7812 */ /* 0x000fe200078ec0ff */
[----:B------:R-:W-:Y:S01]  /*1120*/  HADD2.F32 R59, -RZ, R69.H0_H0 ;  /* 0x20000045ff3b7230 */ /* 0x000fe20000004100 */
[----:B------:R0:W-:Y:S01]  /*1130*/  STL [R1+0x78], R7 ;  /* 0x0000780701007387 */ /* 0x0001e20000100800 */
[--C-:B------:R-:W-:Y:S01]  /*1140*/  HADD2.F32 R213, -RZ, R201.reuse.H0_H0 ;  /* 0x200000c9ffd57230 */ /* 0x100fe20000004100 */
[----:B------:R-:W-:Y:S01]  /*1150*/  ULDC.U8 UR8, c[0x0][0x2a0] ;  /* 0x0000a80000087ab9 */ /* 0x000fe20000000000 */
        /* <DEDUP_REMOVED lines=9> */
[----:B------:R-:W-:Y:S01]  /*11f0*/  UISETP.NE.AND UP0, UPT, UR8, URZ, UPT ;  /* 0x0000003f0800728c */ /* 0x000fe2000bf05270 */
        /* <DEDUP_REMOVED lines=12> */
[----:B------:R-:W-:Y:S01]  /*12c0*/  HADD2.F32 R183, -RZ, R8.H1_H1 ;  /* 0x30000008ffb77230 */ /* 0x000fe20000004100 */
[----:B------:R-:W-:Y:S01]  /*12d0*/  ULDC.64 UR16, c[0x0][0x248] ;  /* 0x0000920000107ab9 */ /* 0x000fe20000000a00 */
[----:B0-----:R-:W-:-:S02]  /*12e0*/  HADD2.F32 R7, -RZ, R71.H0_H0 ;  /* 0x20000047ff077230 */ /* 0x001fc40000004100 */
[----:B------:R-:W-:Y:S02]  /*12f0*/  HADD2.F32 R181, -RZ, R9.H0_H0 ;  /* 0x20000009ffb57230 */ /* 0x000fe40000004100 */
[----:B-1----:R-:W-:Y:S01]  /*1300*/  HADD2.F32 R68, -RZ, R71.H1_H1 ;  /* 0x30000047ff447230 */ /* 0x002fe20000004100 */
[----:B------:R0:W-:Y:S01]  /*1310*/  STL [R1+0x48], R7 ;  /* 0x0000480701007387 */ /* 0x0001e20000100800 */
[----:B------:R-:W-:Y:S02]  /*1320*/  HADD2.F32 R179, -RZ, R9.H1_H1 ;  /* 0x30000009ffb37230 */ /* 0x000fe40000004100 */
[----:B--2---:R-:W-:Y:S01]  /*1330*/  HADD2.F32 R59, -RZ, R64.H0_H0 ;  /* 0x20000040ff3b7230 */ /* 0x004fe20000004100 */
[----:B------:R-:W-:Y:S01]  /*1340*/  STL [R1+0x40], R68 ;  /* 0x0000404401007387 */ /* 0x000fe20000100800 */
[----:B------:R-:W-:Y:S02]  /*1350*/  HADD2.F32 R177, -RZ, R10.H0_H0 ;  /* 0x2000000affb17230 */ /* 0x000fe40000004100 */
[----:B------:R-:W-:Y:S01]  /*1360*/  HADD2.F32 R247, -RZ, R232.H1_H1 ;  /* 0x300000e8fff77230 */ /* 0x000fe20000004100 */
[----:B------:R1:W-:Y:S01]  /*1370*/  STL [R1+0x74], R59 ;  /* 0x0000743b01007387 */ /* 0x0003e20000100800 */
[----:B------:R-:W-:-:S02]  /*1380*/  HADD2.F32 R241, -RZ, R234.H0_H0 ;  /* 0x200000eafff17230 */ /* 0x000fc40000004100 */
[----:B0-----:R-:W-:Y:S02]  /*1390*/  HADD2.F32 R7, -RZ, R64.H1_H1 ;  /* 0x30000040ff077230 */ /* 0x001fe40000004100 */
[--C-:B------:R-:W-:Y:S02]  /*13a0*/  HADD2.F32 R64, -RZ, R65.reuse.H0_H0 ;  /* 0x20000041ff407230 */ /* 0x100fe40000004100 */
[----:B------:R-:W-:Y:S01]  /*13b0*/  HADD2.F32 R239, -RZ, R234.H1_H1 ;  /* 0x300000eaffef7230 */ /* 0x000fe20000004100 */
[----:B------:R0:W-:Y:S01]  /*13c0*/  STL [R1+0x6c], R7 ;  /* 0x00006c0701007387 */ /* 0x0001e20000100800 */
[--C-:B------:R-:W-:Y:S02]  /*13d0*/  HADD2.F32 R217, -RZ, R200.reuse.H0_H0 ;  /* 0x200000c8ffd97230 */ /* 0x100fe40000004100 */
[----:B-1----:R-:W-:Y:S01]  /*13e0*/  HADD2.F32 R59, -RZ, R65.H1_H1 ;  /* 0x30000041ff3b7230 */ /* 0x002fe20000004100 */
        /* <DEDUP_REMOVED lines=47> */
[----:B------:R2:W-:Y:S01]  /*16e0*/  STL [R1], R59 ;  /* 0x0000003b01007387 */ /* 0x0005e20000100800 */
        /* <DEDUP_REMOVED lines=9> */
[----:B------:R-:W-:Y:S01]  /*1780*/  IMAD R58, R58, -0x2daee0ad, RZ ;  /* 0xd2511f533a3a7824 */ /* 0x000fe200078e02ff */
[----:B------:R2:W-:Y:S01]  /*1790*/  STL [R1+0x24], R59 ;  /* 0x0000243b01007387 */ /* 0x0005e20000100800 */
[----:B------:R-:W-:-:S02]  /*17a0*/  IMAD R57, R57, -0x326172a9, RZ ;  /* 0xcd9e8d5739397824 */ /* 0x000fc400078e02ff */
[----:B0-----:R-:W-:Y:S02]  /*17b0*/  HADD2.F32 R7, -RZ, R249.H1_H1 ;  /* 0x300000f9ff077230 */ /* 0x001fe40000004100 */
[----:B------:R-:W-:Y:S02]  /*17c0*/  HADD2.F32 R249, -RZ, R232.H0_H0 ;  /* 0x200000e8fff97230 */ /* 0x000fe40000004100 */
[----:B-1----:R-:W-:Y:S01]  /*17d0*/  HADD2.F32 R60, -RZ, R250.H0_H0 ;  /* 0x200000faff3c7230 */ /* 0x002fe20000004100 */
[----:B------:R0:W-:Y:S01]  /*17e0*/  STL [R1+0x1c], R7 ;  /* 0x00001c0701007387 */ /* 0x0001e20000100800 */
[----:B------:R-:W-:Y:S02]  /*17f0*/  HADD2.F32 R232, -RZ, R216.H1_H1 ;  /* 0x300000d8ffe87230 */ /* 0x000fe40000004100 */
[----:B--2---:R-:W-:Y:S01]  /*1800*/  HADD2.F32 R59, -RZ, R250.H1_H1 ;  /* 0x300000faff3b7230 */ /* 0x004fe20000004100 */
[----:B------:R-:W-:Y:S01]  /*1810*/  STL [R1+0x14], R60 ;  /* 0x0000143c01007387 */ /* 0x000fe20000100800 */
[----:B------:R-:W-:-:S03]  /*1820*/  IMAD.HI.U32 R40, R160, -0x326172a9, RZ ;  /* 0xcd9e8d57a0287827 */ /* 0x000fc600078e00ff */
[----:B------:R-:W-:Y:S01]  /*1830*/  STL [R1+0xc], R59 ;  /* 0x00000c3b01007387 */ /* 0x000fe20000100800 */
[----:B------:R-:W-:Y:S01]  /*1840*/  IMAD.HI.U32 R41, R162, -0x2daee0ad, RZ ;  /* 0xd2511f53a2297827 */ /* 0x000fe200078e00ff */
[----:B------:R-:W-:-:S03]  /*1850*/  LOP3.LUT R157, R40, UR34, R57, 0x96, !PT ;  /* 0x00000022289d7c12 */ /* 0x000fc6000f8e9639 */
[----:B0-----:R-:W-:Y:S01]  /*1860*/  HADD2.F32 R7, -RZ, R251.H0_H0 ;  /* 0x200000fbff077230 */ /* 0x001fe20000004100 */
[----:B------:R-:W-:Y:S01]  /*1870*/  LOP3.LUT R158, R41, UR35, R58, 0x96, !PT ;  /* 0x00000023299e7c12 */ /* 0x000fe2000f8e963a */
[--C-:B------:R-:W-:Y:S02]  /*1880*/  HADD2.F32 R209, -RZ, R202.reuse.H0_H0 ;  /* 0x200000caffd17230 */ /* 0x100fe40000004100 */
[----:B------:R-:W-:Y:S01]  /*1890*/  HADD2.F32 R207, -RZ, R202.H1_H1 ;  /* 0x300000caffcf7230 */ /* 0x000fe20000004100 */
[----:B------:R0:W-:Y:S01]  /*18a0*/  STL [R1+0x4], R7 ;  /* 0x0000040701007387 */ /* 0x0001e20000100800 */
[--C-:B------:R-:W-:Y:S02]  /*18b0*/  HADD2.F32 R216, -RZ, R24.reuse.H0_H0 ;  /* 0x20000018ffd87230 */ /* 0x100fe40000004100 */
[----:B------:R-:W-:Y:S02]  /*18c0*/  HADD2.F32 R214, -RZ, R24.H1_H1 ;  /* 0x30000018ffd67230 */ /* 0x000fe40000004100 */
[----:B------:R-:W-:-:S02]  /*18d0*/  HADD2.F32 R212, -RZ, R25.H0_H0 ;  /* 0x20000019ffd47230 */ /* 0x000fc40000004100 */
[----:B------:R-:W-:Y:S02]  /*18e0*/  HADD2.F32 R210, -RZ, R25.H1_H1 ;  /* 0x30000019ffd27230 */ /* 0x000fe40000004100 */
[----:B------:R-:W-:Y:S02]  /*18f0*/  HADD2.F32 R208, -RZ, R26.H0_H0 ;  /* 0x2000001affd07230 */ /* 0x000fe40000004100 */
[----:B0-----:R-:W-:Y:S02]  /*1900*/  HADD2.F32 R7, -RZ, R10.H1_H1 ;  /* 0x3000000aff077230 */ /* 0x001fe40000004100 */
[----:B------:R-:W-:Y:S02]  /*1910*/  HADD2.F32 R10, -RZ, R14.H1_H1 ;  /* 0x3000000eff0a7230 */ /* 0x000fe40000004100 */
        /* <DEDUP_REMOVED lines=32> */
[----:B------:R-:W-:Y:S02]  /*1b20*/  HADD2.F32 R237, -RZ, R235.H0_H0 ;  /* 0x200000ebffed7230 */ /* 0x000fe40000004100 */
[----:B------:R-:W-:Y:S02]  /*1b30*/  HADD2.F32 R222, -RZ, R219.H0_H0 ;  /* 0x200000dbffde7230 */ /* 0x000fe40000004100 */
[----:B------:R-:W-:Y:S02]  /*1b40*/  HADD2.F32 R205, -RZ, R203.H0_H0 ;  /* 0x200000cbffcd7230 */ /* 0x000fe40000004100 */
[----:B------:R-:W-:Y:S02]  /*1b50*/  HADD2.F32 R189, -RZ, R187.H0_H0 ;  /* 0x200000bbffbd7230 */ /* 0x000fe40000004100 */
[--C-:B------:R-:W-:Y:S02]  /*1b60*/  HADD2.F32 R31, -RZ, R37.reuse.H0_H0 ;  /* 0x20000025ff1f7230 */ /* 0x100fe40000004100 */
[----:B------:R-:W-:-:S02]  /*1b70*/  HADD2.F32 R32, -RZ, R37.H1_H1 ;  /* 0x30000025ff207230 */ /* 0x000fc40000004100 */
[--C-:B------:R-:W-:Y:S02]  /*1b80*/  HADD2.F32 R33, -RZ, R38.reuse.H0_H0 ;  /* 0x20000026ff217230 */ /* 0x100fe40000004100 */
[----:B------:R-:W-:Y:S02]  /*1b90*/  HADD2.F32 R34, -RZ, R38.H1_H1 ;  /* 0x30000026ff227230 */ /* 0x000fe40000004100 */
[--C-:B------:R-:W-:Y:S02]  /*1ba0*/  HADD2.F32 R35, -RZ, R39.reuse.H0_H0 ;  /* 0x20000027ff237230 */ /* 0x100fe40000004100 */
[----:B------:R-:W-:Y:S02]  /*1bb0*/  HADD2.F32 R36, -RZ, R39.H1_H1 ;  /* 0x30000027ff247230 */ /* 0x000fe40000004100 */
        /* <DEDUP_REMOVED lines=9> */
[----:B------:R-:W-:Y:S02]  /*1c50*/  HADD2.F32 R235, -RZ, R235.H1_H1 ;  /* 0x300000ebffeb7230 */ /* 0x000fe40000004100 */
[----:B------:R-:W-:Y:S02]  /*1c60*/  HADD2.F32 R219, -RZ, R219.H1_H1 ;  /* 0x300000dbffdb7230 */ /* 0x000fe40000004100 */
        /* <DEDUP_REMOVED lines=22> */
[----:B------:R-:W-:Y:S02]  /*1dd0*/  IMAD R160, R160, -0x326172a9, RZ ;  /* 0xcd9e8d57a0a07824 */ /* 0x000fe400078e02ff */
[----:B------:R-:W-:Y:S02]  /*1de0*/  IMAD R162, R162, -0x2daee0ad, RZ ;  /* 0xd2511f53a2a27824 */ /* 0x000fe400078e02ff */
[----:B------:R-:W-:-:S07]  /*1df0*/  IMAD.MOV.U32 R161, RZ, RZ, RZ ;  /* 0x000000ffffa17224 */ /* 0x000fce00078e00ff */
.L_x_44384:
        /* <DEDUP_REMOVED lines=37> */
.L_x_43057:
[----:B------:R-:W-:-:S07]  /*2050*/  IMAD.MOV.U32 R172, RZ, RZ, R160 ;  /* 0x000000ffffac7224 */ /* 0x000fce00078e00a0 */
.L_x_43058:
[----:B------:R-:W-:Y:S05]  /*2060*/  BSYNC B2 ;  /* 0x0000000000027941 */ /* 0x000fea0003800000 */
.L_x_43056:
        /* <DEDUP_REMOVED lines=16> */
.L_x_43062:
[----:B------:R-:W-:Y:S05]  /*2170*/  BSYNC B3 ;  /* 0x0000000000037941 */ /* 0x000fea0003800000 */
.L_x_43061:
        /* <DEDUP_REMOVED lines=44> */
.L_x_43060:
[----:B------:R-:W-:Y:S05]  /*2440*/  BSYNC B2 ;  /* 0x0000000000027941 */ /* 0x000fea0003800000 */
.L_x_43059:
[----:B------:R-:W0:Y:S01]  /*2450*/  LDC R132, c[0x0][0x294] ;  /* 0x0000a500ff847b82 */ /* 0x000e220000000800 */
[----:B------:R-:W-:Y:S01]  /*2460*/  ISETP.NE.U32.AND P2, PT, R52, RZ, PT ;  /* 0x000000ff3400720c */ /* 0x000fe20003f45070 */
[----:B------:R-:W-:Y:S01]  /*2470*/  IMAD.MOV.U32 R133, RZ, RZ, 0x2f800000 ;  /* 0x2f800000ff857424 */ /* 0x000fe200078e00ff */
[----:B------:R-:W-:Y:S02]  /*2480*/  I2FP.F32.U32 R52, R172 ;  /* 0x000000ac00347245 */ /* 0x000fe40000201000 */
[----:B------:R-:W-:Y:S02]  /*2490*/  ISETP.NE.AND.EX P2, PT, R53, RZ, PT, P2 ;  /* 0x000000ff3500720c */ /* 0x000fe40003f45320 */
[----:B------:R-:W-:Y:S01]  /*24a0*/  LOP3.LUT R5, R5, 0xffffffef, RZ, 0xc0, !PT ;  /* 0xffffffef05057812 */ /* 0x000fe200078ec0ff */
[----:B------:R-:W1:Y:S01]  /*24b0*/  LDC R174, c[0x0][0x298] ;  /* 0x0000a600ffae7b82 */ /* 0x000e620000000800 */
        /* <DEDUP_REMOVED lines=12> */
.L_x_43063:
        /* <DEDUP_REMOVED lines=12> */
.L_x_43066:
[----:B------:R-:W-:-:S07]  /*2640*/  IMAD.MOV.U32 R53, RZ, RZ, R160 ;  /* 0x000000ffff357224 */ /* 0x000fce00078e00a0 */
.L_x_43067:
[----:B------:R-:W-:Y:S05]  /*2650*/  BSYNC B2 ;  /* 0x0000000000027941 */ /* 0x000fea0003800000 */
.L_x_43065:
        /* <DEDUP_REMOVED lines=16> */
.L_x_43071:
[----:B------:R-:W-:Y:S05]  /*2760*/  BSYNC B3 ;  /* 0x0000000000037941 */ /* 0x000fea0003800000 */
.L_x_43070:
        /* <DEDUP_REMOVED lines=44> */
.L_x_43069:
[----:B------:R-:W-:Y:S05]  /*2a30*/  BSYNC B2 ;  /* 0x0000000000027941 */ /* 0x000fea0003800000 */
.L_x_43068:
        /* <DEDUP_REMOVED lines=9> */
.L_x_43064:
        /* <DEDUP_REMOVED lines=12> */
.L_x_43073:
[----:B------:R-:W-:-:S07]  /*2b90*/  IMAD.MOV.U32 R53, RZ, RZ, R160 ;  /* 0x000000ffff357224 */ /* 0x000fce00078e00a0 */
.L_x_43074:
[----:B------:R-:W-:Y:S05]  /*2ba0*/  BSYNC B2 ;  /* 0x0000000000027941 */ /* 0x000fea0003800000 */
.L_x_43072:
        /* <DEDUP_REMOVED lines=16> */
.L_x_43078:
[----:B------:R-:W-:Y:S05]  /*2cb0*/  BSYNC B3 ;  /* 0x0000000000037941 */ /* 0x000fea0003800000 */
.L_x_43077:
        /* <DEDUP_REMOVED lines=44> */
.L_x_43076:
[----:B------:R-:W-:Y:S05]  /*2f80*/  BSYNC B2 ;  /* 0x0000000000027941 */ /* 0x000fea0003800000 */
.L_x_43075:
        /* <DEDUP_REMOVED lines=14> */
.L_x_43079:
        /* <DEDUP_REMOVED lines=12> */
.L_x_43082:
[----:B------:R-:W-:-:S07]  /*3130*/  IMAD.MOV.U32 R56, RZ, RZ, R160 ;  /* 0x000000ffff387224 */ /* 0x000fce00078e00a0 */
.L_x_43083:
[----:B------:R-:W-:Y:S05]  /*3140*/  BSYNC B2 ;  /* 0x0000000000027941 */ /* 0x000fea0003800000 */
.L_x_43081:
        /* <DEDUP_REMOVED lines=16> */
.L_x_43087:
[----:B------:R-:W-:Y:S05]  /*3250*/  BSYNC B3 ;  /* 0x0000000000037941 */ /* 0x000fea0003800000 */
.L_x_43086:
        /* <DEDUP_REMOVED lines=44> */
.L_x_43085:
[----:B------:R-:W-:Y:S05]  /*3520*/  BSYNC B2 ;  /* 0x0000000000027941 */ /* 0x000fea0003800000 */
.L_x_43084:
        /* <DEDUP_REMOVED lines=9> */
.L_x_43080:
        /* <DEDUP_REMOVED lines=12> */
.L_x_43089:
[----:B------:R-:W-:-:S07]  /*3680*/  IMAD.MOV.U32 R56, RZ, RZ, R160 ;  /* 0x000000ffff387224 */ /* 0x000fce00078e00a0 */
.L_x_43090:
[----:B------:R-:W-:Y:S05]  /*3690*/  BSYNC B2 ;  /* 0x0000000000027941 */ /* 0x000fea0003800000 */
.L_x_43088:
        /* <DEDUP_REMOVED lines=16> */
.L_x_43094:
[----:B------:R-:W-:Y:S05]  /*37a0*/  BSYNC B3 ;  /* 0x0000000000037941 */ /* 0x000fea0003800000 */
.L_x_43093:
        /* <DEDUP_REMOVED lines=44> */
.L_x_43092:
[----:B------:R-:W-:Y:S05]  /*3a70*/  BSYNC B2 ;  /* 0x0000000000027941 */ /* 0x000fea0003800000 */
.L_x_43091:
        /* <DEDUP_REMOVED lines=14> */
.L_x_43095:
        /* <DEDUP_REMOVED lines=12> */
.L_x_43098:
[----:B------:R-:W-:-:S07]  /*3c20*/  MOV R55, R160 ;  /* 0x000000a000377202 */ /* 0x000fce0000000f00 */
.L_x_43099:
[----:B------:R-:W-:Y:S05]  /*3c30*/  BSYNC B2 ;  /* 0x0000000000027941 */ /* 0x000fea0003800000 */
.L_x_43097:
        /* <DEDUP_REMOVED lines=16> */
.L_x_43103:
[----:B------:R-:W-:Y:S05]  /*3d40*/  BSYNC B3 ;  /* 0x0000000000037941 */ /* 0x000fea0003800000 */
.L_x_43102:
        /* <DEDUP_REMOVED lines=44> */
.L_x_43101:
[----:B------:R-:W-:Y:S05]  /*4010*/  BSYNC B2 ;  /* 0x0000000000027941 */ /* 0x000fea0003800000 */
.L_x_43100:
        /* <DEDUP_REMOVED lines=9> */
.L_x_43096:
        /* <DEDUP_REMOVED lines=12> */
.L_x_43105:
[----:B------:R-:W-:-:S07]  /*4170*/  MOV R55, R160 ;  /* 0x000000a000377202 */ /* 0x000fce0000000f00 */
.L_x_43106:
[----:B------:R-:W-:Y:S05]  /*4180*/  BSYNC B2 ;  /* 0x0000000000027941 */ /* 0x000fea0003800000 */
.L_x_43104:
        /* <DEDUP_REMOVED lines=16> */
.L_x_43110:
[----:B------:R-:W-:Y:S05]  /*4290*/  BSYNC B3 ;  /* 0x0000000000037941 */ /* 0x000fea0003800000 */
.L_x_43109:
        /* <DEDUP_REMOVED lines=44> */
.L_x_43108:
[----:B------:R-:W-:Y:S05]  /*4560*/  BSYNC B2 ;  /* 0x0000000000027941 */ /* 0x000fea0003800000 */
.L_x_43107:
        /* <DEDUP_REMOVED lines=14> */
.L_x_43111:
        /* <DEDUP_REMOVED lines=12> */
.L_x_43114:
[----:B------:R-:W-:-:S07]  /*4710*/  IMAD.MOV.U32 R167, RZ, RZ, R160 ;  /* 0x000000ffffa77224 */ /* 0x000fce00078e00a0 */
.L_x_43115:
[----:B------:R-:W-:Y:S05]  /*4720*/  BSYNC B2 ;  /* 0x0000000000027941 */ /* 0x000fea0003800000 */
.L_x_43113:
        /* <DEDUP_REMOVED lines=16> */
.L_x_43119:
[----:B------:R-:W-:Y:S05]  /*4830*/  BSYNC B3 ;  /* 0x0000000000037941 */ /* 0x000fea0003800000 */
.L_x_43118:
        /* <DEDUP_REMOVED lines=44> */
.L_x_43117:
[----:B------:R-:W-:Y:S05]  /*4b00*/  BSYNC B2 ;  /* 0x0000000000027941 */ /* 0x000fea0003800000 */
.L_x_43116:
        /* <DEDUP_REMOVED lines=9> */
.L_x_43112:
        /* <DEDUP_REMOVED lines=12> */
.L_x_43121:
[----:B------:R-:W-:-:S07]  /*4c60*/  IMAD.MOV.U32 R172, RZ, RZ, R160 ;  /* 0x000000ffffac7224 */ /* 0x000fce00078e00a0 */
.L_x_43122:
[----:B------:R-:W-:Y:S05]  /*4c70*/  BSYNC B2 ;  /* 0x0000000000027941 */ /* 0x000fea0003800000 */
.L_x_43120:
        /* <DEDUP_REMOVED lines=16> */
.L_x_43126:
[----:B------:R-:W-:Y:S05]  /*4d80*/  BSYNC B3 ;  /* 0x0000000000037941 */ /* 0x000fea0003800000 */
.L_x_43125:
        /* <DEDUP_REMOVED lines=44> */
.L_x_43124:
[----:B------:R-:W-:Y:S05]  /*5050*/  BSYNC B2 ;  /* 0x0000000000027941 */ /* 0x000fea0003800000 */
.L_x_43123:
        /* <DEDUP_REMOVED lines=14> */
.L_x_43127:
        /* <DEDUP_REMOVED lines=12> */
.L_x_43130:
[----:B------:R-:W-:-:S07]  /*5200*/  IMAD.MOV.U32 R57, RZ, RZ, R160 ;  /* 0x000000ffff397224 */ /* 0x000fce00078e00a0 */
.L_x_43131:
[----:B------:R-:W-:Y:S05]  /*5210*/  BSYNC B2 ;  /* 0x0000000000027941 */ /* 0x000fea0003800000 */
.L_x_43129:
        /* <DEDUP_REMOVED lines=16> */
.L_x_43135:
[----:B------:R-:W-:Y:S05]  /*5320*/  BSYNC B3 ;  /* 0x0000000000037941 */ /* 0x000fea0003800000 */
.L_x_43134:
        /* <DEDUP_REMOVED lines=44> */
.L_x_43133:
[----:B------:R-:W-:Y:S05]  /*55f0*/  BSYNC B2 ;  /* 0x0000000000027941 */ /* 0x000fea0003800000 */
.L_x_43132:
        /* <DEDUP_REMOVED lines=9> */
.L_x_43128:
        /* <DEDUP_REMOVED lines=12> */
.L_x_43137:
[----:B------:R-:W-:-:S07]  /*5750*/  IMAD.MOV.U32 R57, RZ, RZ, R160 ;  /* 0x000000ffff397224 */ /* 0x000fce00078e00a0 */
.L_x_43138:
[----:B------:R-:W-:Y:S05]  /*5760*/  BSYNC B2 ;  /* 0x0000000000027941 */ /* 0x000fea0003800000 */
.L_x_43136:
        /* <DEDUP_REMOVED lines=16> */
.L_x_43142:
[----:B------:R-:W-:Y:S05]  /*5870*/  BSYNC B3 ;  /* 0x0000000000037941 */ /* 0x000fea0003800000 */
.L_x_43141:
        /* <DEDUP_REMOVED lines=44> */
.L_x_43140:
[----:B------:R-:W-:Y:S05]  /*5b40*/  BSYNC B2 ;  /* 0x0000000000027941 */ /* 0x000fea0003800000 */
.L_x_43139:
        /* <DEDUP_REMOVED lines=12> */
.L_x_43143:
        /* <DEDUP_REMOVED lines=12> */
.L_x_43146:
[----:B------:R-:W-:-:S07]  /*5cd0*/  MOV R58, R160 ;  /* 0x000000a0003a7202 */ /* 0x000fce0000000f00 */
.L_x_43147:
[----:B------:R-:W-:Y:S05]  /*5ce0*/  BSYNC B2 ;  /* 0x0000000000027941 */ /* 0x000fea0003800000 */
.L_x_43145:
        /* <DEDUP_REMOVED lines=16> */
.L_x_43151:
[----:B------:R-:W-:Y:S05]  /*5df0*/  BSYNC B3 ;  /* 0x0000000000037941 */ /* 0x000fea0003800000 */
.L_x_43150:
        /* <DEDUP_REMOVED lines=44> */
.L_x_43149:
[----:B------:R-:W-:Y:S05]  /*60c0*/  BSYNC B2 ;  /* 0x0000000000027941 */ /* 0x000fea0003800000 */
.L_x_43148:
        /* <DEDUP_REMOVED lines=9> */
.L_x_43144:
        /* <DEDUP_REMOVED lines=12> */
.L_x_43153:
[----:B------:R-:W-:-:S07]  /*6220*/  MOV R58, R160 ;  /* 0x000000a0003a7202 */ /* 0x000fce0000000f00 */
.L_x_43154:
[----:B------:R-:W-:Y:S05]  /*6230*/  BSYNC B2 ;  /* 0x0000000000027941 */ /* 0x000fea0003800000 */
.L_x_43152:
        /* <DEDUP_REMOVED lines=16> */
.L_x_43158:
[----:B------:R-:W-:Y:S05]  /*6340*/  BSYNC B3 ;  /* 0x0000000000037941 */ /* 0x000fea0003800000 */
.L_x_43157:
        /* <DEDUP_REMOVED lines=44> */
.L_x_43156:
[----:B------:R-:W-:Y:S05]  /*6610*/  BSYNC B2 ;  /* 0x0000000000027941 */ /* 0x000fea0003800000 */
.L_x_43155:
        /* <DEDUP_REMOVED lines=12> */
.L_x_43159:
        /* <DEDUP_REMOVED lines=12> */
.L_x_43162:
[----:B------:R-:W-:-:S07]  /*67a0*/  IMAD.MOV.U32 R170, RZ, RZ, R160 ;  /* 0x000000ffffaa7224 */ /* 0x000fce00078e00a0 */
.L_x_43163:
[----:B------:R-:W-:Y:S05]  /*67b0*/  BSYNC B2 ;  /* 0x0000000000027941 */ /* 0x000fea0003800000 */
.L_x_43161:
        /* <DEDUP_REMOVED lines=16> */
.L_x_43167:
[----:B------:R-:W-:Y:S05]  /*68c0*/  BSYNC B3 ;  /* 0x0000000000037941 */ /* 0x000fea0003800000 */
.L_x_43166:
        /* <DEDUP_REMOVED lines=44> */
.L_x_43165:
[----:B------:R-:W-:Y:S05]  /*6b90*/  BSYNC B2 ;  /* 0x0000000000027941 */ /* 0x000fea0003800000 */
.L_x_43164:
        /* <DEDUP_REMOVED lines=9> */
.L_x_43160:
        /* <DEDUP_REMOVED lines=12> */
.L_x_43169:
[----:B------:R-:W-:-:S07]  /*6cf0*/  IMAD.MOV.U32 R175, RZ, RZ, R160 ;  /* 0x000000ffffaf7224 */ /* 0x000fce00078e00a0 */
.L_x_43170:
[----:B------:R-:W-:Y:S05]  /*6d00*/  BSYNC B2 ;  /* 0x0000000000027941 */ /* 0x000fea0003800000 */
.L_x_43168:
        /* <DEDUP_REMOVED lines=16> */
.L_x_43174:
[----:B------:R-:W-:Y:S05]  /*6e10*/  BSYNC B3 ;  /* 0x0000000000037941 */ /* 0x000fea0003800000 */
.L_x_43173:
        /* <DEDUP_REMOVED lines=44> */
.L_x_43172:
[----:B------:R-:W-:Y:S05]  /*70e0*/  BSYNC B2 ;  /* 0x0000000000027941 */ /* 0x000fea0003800000 */
.L_x_43171:
        /* <DEDUP_REMOVED lines=12> */
.L_x_43175:
        /* <DEDUP_REMOVED lines=12> */
.L_x_43178:
[----:B------:R-:W-:-:S07]  /*7270*/  IMAD.MOV.U32 R171, RZ, RZ, R160 ;  /* 0x000000ffffab7224 */ /* 0x000fce00078e00a0 */
.L_x_43179:
[----:B------:R-:W-:Y:S05]  /*7280*/  BSYNC B2 ;  /* 0x0000000000027941 */ /* 0x000fea0003800000 */
.L_x_43177:
        /* <DEDUP_REMOVED lines=16> */
.L_x_43183:
[----:B------:R-:W-:Y:S05]  /*7390*/  BSYNC B3 ;  /* 0x0000000000037941 */ /* 0x000fea0003800000 */
.L_x_43182:
        /* <DEDUP_REMOVED lines=44> */
.L_x_43181:
[----:B------:R-:W-:Y:S05]  /*7660*/  BSYNC B2 ;  /* 0x0000000000027941 */ /* 0x000fea0003800000 */
.L_x_43180:
        /* <DEDUP_REMOVED lines=9> */
.L_x_43176:
        /* <DEDUP_REMOVED lines=16> */
[C---:B------:R-:W-:Y:S02]  /*7800*/  SHF.L.U32 R175, R163.reuse, 0x3, RZ ;  /* 0x00000003a3af7819 */ /* 0x040fe400000006ff */
[----:B------:R-:W-:Y:S01]  /*7810*/  SHF.L.U64.HI R174, R163, 0x3, RZ ;  /* 0x00000003a3ae7819 */ /* 0x000fe200000102ff */
        /* <DEDUP_REMOVED lines=33> */
.L_x_43184:
[----:B01----:R-:W-:-:S07]  /*7a30*/  VIADD R132, R163, 0x20 ;  /* 0x00000020a3847836 */ /* 0x003fce0000000000 */
.L_x_43055:
[----:B------:R-:W-:Y:S05]  /*7a40*/  BSYNC B1 ;  /* 0x0000000000017941 */ /* 0x000fea0003800000 */
.L_x_43054:
        /* <DEDUP_REMOVED lines=19> */
[C---:B------:R-:W-:Y:S02]  /*7b80*/  ISETP.NE.AND P2, PT, R159.reuse, 0x1, PT ;  /* 0x000000019f00780c */ /* 0x040fe40003f45270 */
        /* <DEDUP_REMOVED lines=10> */
.L_x_43188:
[----:B------:R-:W-:-:S07]  /*7c30*/  IMAD.MOV.U32 R172, RZ, RZ, R160 ;  /* 0x000000ffffac7224 */ /* 0x000fce00078e00a0 */
.L_x_43189:
[----:B------:R-:W-:Y:S05]  /*7c40*/  BSYNC B2 ;  /* 0x0000000000027941 */ /* 0x000fea0003800000 */
.L_x_43187:
        /* <DEDUP_REMOVED lines=16> */
.L_x_43193:
[----:B------:R-:W-:Y:S05]  /*7d50*/  BSYNC B3 ;  /* 0x0000000000037941 */ /* 0x000fea0003800000 */
.L_x_43192:
        /* <DEDUP_REMOVED lines=44> */
.L_x_43191:
[----:B------:R-:W-:Y:S05]  /*8020*/  BSYNC B2 ;  /* 0x0000000000027941 */ /* 0x000fea0003800000 */
.L_x_43190:
[----:B------:R-:W0:Y:S01]  /*8030*/  LDC R133, c[0x0][0x294] ;  /* 0x0000a500ff857b82 */ /* 0x000e220000000800 */
[----:B------:R-:W-:Y:S01]  /*8040*/  HFMA2.MMA R174, -RZ, RZ, 0.1171875, 0 ;  /* 0x2f800000ffae7435 */ /* 0x000fe200000001ff */
[----:B------:R-:W-:Y:S02]  /*8050*/  ISETP.NE.U32.AND P2, PT, R60, RZ, PT ;  /* 0x000000ff3c00720c */ /* 0x000fe40003f45070 */
[----:B------:R-:W-:Y:S02]  /*8060*/  I2FP.F32.U32 R60, R172 ;  /* 0x000000ac003c7245 */ /* 0x000fe40000201000 */
[----:B------:R-:W-:Y:S02]  /*8070*/  ISETP.NE.AND.EX P2, PT, R61, RZ, PT, P2 ;  /* 0x000000ff3d00720c */ /* 0x000fe40003f45320 */
[----:B------:R-:W1:Y:S01]  /*8080*/  LDC R175, c[0x0][0x298] ;  /* 0x0000a600ffaf7b82 */ /* 0x000e620000000800 */
[----:B------:R-:W-:Y:S02]  /*8090*/  LOP3.LUT R5, R5, 0xffffffef, RZ, 0xc0, !PT ;  /* 0xffffffef05057812 */ /* 0x000fe400078ec0ff */
        /* <DEDUP_REMOVED lines=12> */
.L_x_43194:
        /* <DEDUP_REMOVED lines=12> */
.L_x_43197:
[----:B------:R-:W-:-:S07]  /*8220*/  IMAD.MOV.U32 R61, RZ, RZ, R160 ;  /* 0x000000ffff3d7224 */ /* 0x000fce00078e00a0 */
.L_x_43198:
[----:B------:R-:W-:Y:S05]  /*8230*/  BSYNC B2 ;  /* 0x0000000000027941 */ /* 0x000fea0003800000 */
.L_x_43196:
        /* <DEDUP_REMOVED lines=16> */
.L_x_43202:
[----:B------:R-:W-:Y:S05]  /*8340*/  BSYNC B3 ;  /* 0x0000000000037941 */ /* 0x000fea0003800000 */
.L_x_43201:
        /* <DEDUP_REMOVED lines=44> */
.L_x_43200:
[----:B------:R-:W-:Y:S05]  /*8610*/  BSYNC B2 ;  /* 0x0000000000027941 */ /* 0x000fea0003800000 */
.L_x_43199:
        /* <DEDUP_REMOVED lines=9> */
.L_x_43195:
        /* <DEDUP_REMOVED lines=12> */
.L_x_43204:
[----:B------:R-:W-:-:S07]  /*8770*/  IMAD.MOV.U32 R61, RZ, RZ, R160 ;  /* 0x000000ffff3d7224 */ /* 0x000fce00078e00a0 */
.L_x_43205:
[----:B------:R-:W-:Y:S05]  /*8780*/  BSYNC B2 ;  /* 0x0000000000027941 */ /* 0x000fea0003800000 */
.L_x_43203:
        /* <DEDUP_REMOVED lines=16> */
.L_x_43209:
[----:B------:R-:W-:Y:S05]  /*8890*/  BSYNC B3 ;  /* 0x0000000000037941 */ /* 0x000fea0003800000 */
.L_x_43208:
        /* <DEDUP_REMOVED lines=44> */
.L_x_43207:
[----:B------:R-:W-:Y:S05]  /*8b60*/  BSYNC B2 ;  /* 0x0000000000027941 */ /* 0x000fea0003800000 */
.L_x_43206:
        /* <DEDUP_REMOVED lines=14> */
.L_x_43210:
        /* <DEDUP_REMOVED lines=12> */
.L_x_43213:
[----:B------:R-:W-:-:S07]  /*8d10*/  MOV R64, R160 ;  /* 0x000000a000407202 */ /* 0x000fce0000000f00 */
.L_x_43214:
[----:B------:R-:W-:Y:S05]  /*8d20*/  BSYNC B2 ;  /* 0x0000000000027941 */ /* 0x000fea0003800000 */
.L_x_43212:
        /* <DEDUP_REMOVED lines=16> */
.L_x_43218:
[----:B------:R-:W-:Y:S05]  /*8e30*/  BSYNC B3 ;  /* 0x0000000000037941 */ /* 0x000fea0003800000 */
.L_x_43217:
        /* <DEDUP_REMOVED lines=44> */
.L_x_43216:
[----:B------:R-:W-:Y:S05]  /*9100*/  BSYNC B2 ;  /* 0x0000000000027941 */ /* 0x000fea0003800000 */
.L_x_43215:
        /* <DEDUP_REMOVED lines=9> */
.L_x_43211:
        /* <DEDUP_REMOVED lines=12> */
.L_x_43220:
[----:B------:R-:W-:-:S07]  /*9260*/  MOV R64, R160 ;  /* 0x000000a000407202 */ /* 0x000fce0000000f00 */
.L_x_43221:
[----:B------:R-:W-:Y:S05]  /*9270*/  BSYNC B2 ;  /* 0x0000000000027941 */ /* 0x000fea0003800000 */
.L_x_43219:
        /* <DEDUP_REMOVED lines=16> */
.L_x_43225:
[----:B------:R-:W-:Y:S05]  /*9380*/  BSYNC B3 ;  /* 0x0000000000037941 */ /* 0x000fea0003800000 */
.L_x_43224:
        /* <DEDUP_REMOVED lines=44> */
.L_x_43223:
[----:B------:R-:W-:Y:S05]  /*9650*/  BSYNC B2 ;  /* 0x0000000000027941 */ /* 0x000fea0003800000 */
.L_x_43222:
        /* <DEDUP_REMOVED lines=14> */
.L_x_43226:
        /* <DEDUP_REMOVED lines=12> */
.L_x_43229:
[----:B------:R-:W-:-:S07]  /*9800*/  IMAD.MOV.U32 R63, RZ, RZ, R160 ;  /* 0x000000ffff3f7224 */ /* 0x000fce00078e00a0 */
.L_x_43230:
[----:B------:R-:W-:Y:S05]  /*9810*/  BSYNC B2 ;  /* 0x0000000000027941 */ /* 0x000fea0003800000 */
.L_x_43228:
        /* <DEDUP_REMOVED lines=16> */
.L_x_43234:
[----:B------:R-:W-:Y:S05]  /*9920*/  BSYNC B3 ;  /* 0x0000000000037941 */ /* 0x000fea0003800000 */
.L_x_43233:
        /* <DEDUP_REMOVED lines=44> */
.L_x_43232:
[----:B------:R-:W-:Y:S05]  /*9bf0*/  BSYNC B2 ;  /* 0x0000000000027941 */ /* 0x000fea0003800000 */
.L_x_43231:
        /* <DEDUP_REMOVED lines=9> */
.L_x_43227:
        /* <DEDUP_REMOVED lines=12> */
.L_x_43236:
[----:B------:R-:W-:-:S07]  /*9d50*/  IMAD.MOV.U32 R63, RZ, RZ, R160 ;  /* 0x000000ffff3f7224 */ /* 0x000fce00078e00a0 */
.L_x_43237:
[----:B------:R-:W-:Y:S05]  /*9d60*/  BSYNC B2 ;  /* 0x0000000000027941 */ /* 0x000fea0003800000 */
.L_x_43235:
        /* <DEDUP_REMOVED lines=16> */
.L_x_43241:
[----:B------:R-:W-:Y:S05]  /*9e70*/  BSYNC B3 ;  /* 0x0000000000037941 */ /* 0x000fea0003800000 */
.L_x_43240:
        /* <DEDUP_REMOVED lines=44> */
.L_x_43239:
[----:B------:R-:W-:Y:S05]  /*a140*/  BSYNC B2 ;  /* 0x0000000000027941 */ /* 0x000fea0003800000 */
.L_x_43238:
        /* <DEDUP_REMOVED lines=14> */
.L_x_43242:
        /* <DEDUP_REMOVED lines=12> */
.L_x_43245:
[----:B------:R-:W-:-:S07]  /*a2f0*/  IMAD.MOV.U32 R167, RZ, RZ, R160 ;  /* 0x000000ffffa77224 */ /* 0x000fce00078e00a0 */
.L_x_43246:
[----:B------:R-:W-:Y:S05]  /*a300*/  BSYNC B2 ;  /* 0x0000000000027941 */ /* 0x000fea0003800000 */
.L_x_43244:
        /* <DEDUP_REMOVED lines=16> */
.L_x_43250:
[----:B------:R-:W-:Y:S05]  /*a410*/  BSYNC B3 ;  /* 0x0000000000037941 */ /* 0x000fea0003800000 */
.L_x_43249:
        /* <DEDUP_REMOVED lines=44> */
.L_x_43248:
[----:B------:R-:W-:Y:S05]  /*a6e0*/  BSYNC B2 ;  /* 0x0000000000027941 */ /* 0x000fea0003800000 */
.L_x_43247:
        /* <DEDUP_REMOVED lines=9> */
.L_x_43243:
        /* <DEDUP_REMOVED lines=12> */
.L_x_43252:
[----:B------:R-:W-:-:S07]  /*a840*/  IMAD.MOV.U32 R172, RZ, RZ, R160 ;  /* 0x000000ffffac7224 */ /* 0x000fce00078e00a0 */
.L_x_43253:
[----:B------:R-:W-:Y:S05]  /*a850*/  BSYNC B2 ;  /* 0x0000000000027941 */ /* 0x000fea0003800000 */
.L_x_43251:
        /* <DEDUP_REMOVED lines=16> */
.L_x_43257:
[----:B------:R-:W-:Y:S05]  /*a960*/  BSYNC B3 ;  /* 0x0000000000037941 */ /* 0x000fea0003800000 */
.L_x_43256:
        /* <DEDUP_REMOVED lines=44> */
.L_x_43255:
[----:B------:R-:W-:Y:S05]  /*ac30*/  BSYNC B2 ;  /* 0x0000000000027941 */ /* 0x000fea0003800000 */
.L_x_43254:
        /* <DEDUP_REMOVED lines=14> */
.L_x_43258:
        /* <DEDUP_REMOVED lines=12> */
.L_x_43261:
[----:B------:R-:W-:-:S07]  /*ade0*/  MOV R65, R160 ;  /* 0x000000a000417202 */ /* 0x000fce0000000f00 */
.L_x_43262:
[----:B------:R-:W-:Y:S05]  /*adf0*/  BSYNC B2 ;  /* 0x0000000000027941 */ /* 0x000fea0003800000 */
.L_x_43260:
        /* <DEDUP_REMOVED lines=16> */
.L_x_43266:
[----:B------:R-:W-:Y:S05]  /*af00*/  BSYNC B3 ;  /* 0x0000000000037941 */ /* 0x000fea0003800000 */
.L_x_43265:
        /* <DEDUP_REMOVED lines=44> */
.L_x_43264:
[----:B------:R-:W-:Y:S05]  /*b1d0*/  BSYNC B2 ;  /* 0x0000000000027941 */ /* 0x000fea0003800000 */
.L_x_43263:
        /* <DEDUP_REMOVED lines=9> */
.L_x_43259:
        /* <DEDUP_REMOVED lines=12> */
.L_x_43268:
[----:B------:R-:W-:-:S07]  /*b330*/  MOV R65, R160 ;  /* 0x000000a000417202 */ /* 0x000fce0000000f00 */
.L_x_43269:
[----:B------:R-:W-:Y:S05]  /*b340*/  BSYNC B2 ;  /* 0x0000000000027941 */ /* 0x000fea0003800000 */
.L_x_43267:
        /* <DEDUP_REMOVED lines=16> */
.L_x_43273:
[----:B------:R-:W-:Y:S05]  /*b450*/  BSYNC B3 ;  /* 0x0000000000037941 */ /* 0x000fea0003800000 */
.L_x_43272:
        /* <DEDUP_REMOVED lines=44> */
.L_x_43271:
[----:B------:R-:W-:Y:S05]  /*b720*/  BSYNC B2 ;  /* 0x0000000000027941 */ /* 0x000fea0003800000 */
.L_x_43270:
        /* <DEDUP_REMOVED lines=12> */
.L_x_43274:
        /* <DEDUP_REMOVED lines=12> */
.L_x_43277:
[----:B------:R-:W-:-:S07]  /*b8b0*/  IMAD.MOV.U32 R66, RZ, RZ, R160 ;  /* 0x000000ffff427224 */ /* 0x000fce00078e00a0 */
.L_x_43278:
[----:B------:R-:W-:Y:S05]  /*b8c0*/  BSYNC B2 ;  /* 0x0000000000027941 */ /* 0x000fea0003800000 */
.L_x_43276:
        /* <DEDUP_REMOVED lines=16> */
.L_x_43282:
[----:B------:R-:W-:Y:S05]  /*b9d0*/  BSYNC B3 ;  /* 0x0000000000037941 */ /* 0x000fea0003800000 */
.L_x_43281:
        /* <DEDUP_REMOVED lines=44> */
.L_x_43280:
[----:B------:R-:W-:Y:S05]  /*bca0*/  BSYNC B2 ;  /* 0x0000000000027941 */ /* 0x000fea0003800000 */
.L_x_43279:
        /* <DEDUP_REMOVED lines=9> */
.L_x_43275:
        /* <DEDUP_REMOVED lines=12> */
.L_x_43284:
[----:B------:R-:W-:-:S07]  /*be00*/  IMAD.MOV.U32 R66, RZ, RZ, R160 ;  /* 0x000000ffff427224 */ /* 0x000fce00078e00a0 */
.L_x_43285:
[----:B------:R-:W-:Y:S05]  /*be10*/  BSYNC B2 ;  /* 0x0000000000027941 */ /* 0x000fea0003800000 */
.L_x_43283:
        /* <DEDUP_REMOVED lines=16> */
.L_x_43289:
[----:B------:R-:W-:Y:S05]  /*bf20*/  BSYNC B3 ;  /* 0x0000000000037941 */ /* 0x000fea0003800000 */
.L_x_43288:
        /* <DEDUP_REMOVED lines=44> */
.L_x_43287:
[----:B------:R-:W-:Y:S05]  /*c1f0*/  BSYNC B2 ;  /* 0x0000000000027941 */ /* 0x000fea0003800000 */
.L_x_43286:
        /* <DEDUP_REMOVED lines=12> */
.L_x_43290:
        /* <DEDUP_REMOVED lines=12> */
.L_x_43293:
[----:B------:R-:W-:-:S07]  /*c380*/  IMAD.MOV.U32 R170, RZ, RZ, R160 ;  /* 0x000000ffffaa7224 */ /* 0x000fce00078e00a0 */
.L_x_43294:
[----:B------:R-:W-:Y:S05]  /*c390*/  BSYNC B2 ;  /* 0x0000000000027941 */ /* 0x000fea0003800000 */
.L_x_43292:
        /* <DEDUP_REMOVED lines=16> */
.L_x_43298:
[----:B------:R-:W-:Y:S05]  /*c4a0*/  BSYNC B3 ;  /* 0x0000000000037941 */ /* 0x000fea0003800000 */
.L_x_43297:
        /* <DEDUP_REMOVED lines=44> */
.L_x_43296:
[----:B------:R-:W-:Y:S05]  /*c770*/  BSYNC B2 ;  /* 0x0000000000027941 */ /* 0x000fea0003800000 */
.L_x_43295:
        /* <DEDUP_REMOVED lines=9> */
.L_x_43291:
        /* <DEDUP_REMOVED lines=12> */
.L_x_43300:
[----:B------:R-:W-:-:S07]  /*c8d0*/  IMAD.MOV.U32 R221, RZ, RZ, R160 ;  /* 0x000000ffffdd7224 */ /* 0x000fce00078e00a0 */
.L_x_43301:
[----:B------:R-:W-:Y:S05]  /*c8e0*/  BSYNC B2 ;  /* 0x0000000000027941 */ /* 0x000fea0003800000 */
.L_x_43299:
        /* <DEDUP_REMOVED lines=16> */
.L_x_43305:
[----:B------:R-:W-:Y:S05]  /*c9f0*/  BSYNC B3 ;  /* 0x0000000000037941 */ /* 0x000fea0003800000 */
.L_x_43304:
        /* <DEDUP_REMOVED lines=44> */
.L_x_43303:
[----:B------:R-:W-:Y:S05]  /*ccc0*/  BSYNC B2 ;  /* 0x0000000000027941 */ /* 0x000fea0003800000 */
.L_x_43302:
        /* <DEDUP_REMOVED lines=12> */
.L_x_43306:
        /* <DEDUP_REMOVED lines=12> */
.L_x_43309:
[----:B------:R-:W-:-:S07]  /*ce50*/  MOV R171, R160 ;  /* 0x000000a000ab7202 */ /* 0x000fce0000000f00 */
.L_x_43310:
[----:B------:R-:W-:Y:S05]  /*ce60*/  BSYNC B2 ;  /* 0x0000000000027941 */ /* 0x000fea0003800000 */
.L_x_43308:
        /* <DEDUP_REMOVED lines=16> */
.L_x_43314:
[----:B------:R-:W-:Y:S05]  /*cf70*/  BSYNC B3 ;  /* 0x0000000000037941 */ /* 0x000fea0003800000 */
.L_x_43313:
        /* <DEDUP_REMOVED lines=44> */
.L_x_43312:
[----:B------:R-:W-:Y:S05]  /*d240*/  BSYNC B2 ;  /* 0x0000000000027941 */ /* 0x000fea0003800000 */
.L_x_43311:
        /* <DEDUP_REMOVED lines=9> */
.L_x_43307:
        /* <DEDUP_REMOVED lines=51> */
.L_x_43315:
[----:B------:R-:W-:-:S07]  /*d610*/  VIADD R132, R132, 0x20 ;  /* 0x0000002084847836 */ /* 0x000fce0000000000 */
.L_x_43186:
[----:B------:R-:W-:Y:S05]  /*d620*/  BSYNC B1 ;  /* 0x0000000000017941 */ /* 0x000fea0003800000 */
.L_x_43185:
        /* <DEDUP_REMOVED lines=30> */
.L_x_43319:
[----:B0-----:R-:W-:-:S07]  /*d810*/  MOV R172, R160 ;  /* 0x000000a000ac7202 */ /* 0x001fce0000000f00 */
.L_x_43320:
[----:B------:R-:W-:Y:S05]  /*d820*/  BSYNC B2 ;  /* 0x0000000000027941 */ /* 0x000fea0003800000 */
.L_x_43318:
        /* <DEDUP_REMOVED lines=16> */
.L_x_43324:
[----:B------:R-:W-:Y:S05]  /*d930*/  BSYNC B3 ;  /* 0x0000000000037941 */ /* 0x000fea0003800000 */
.L_x_43323:
[----:B------:R-:W-:Y:S01]  /*d940*/  LOP3.LUT R70, R70, UR7, R161, 0x96, !PT ;  /* 0x0000000746467c12 */ /* 0x000fe2000f8e96a1 */
[----:B-1----:R-:W-:-:S04]  /*d950*/  IMAD.HI.U32 R134, R0, -0x326172a9, RZ ;  /* 0xcd9e8d5700867827 */ /* 0x002fc800078e00ff */
        /* <DEDUP_REMOVED lines=42> */
.L_x_43322:
[----:B------:R-:W-:Y:S05]  /*dc00*/  BSYNC B2 ;  /* 0x0000000000027941 */ /* 0x000fea0003800000 */
.L_x_43321:
[----:B------:R-:W0:Y:S01]  /*dc10*/  LDC R133, c[0x0][0x294] ;  /* 0x0000a500ff857b82 */ /* 0x000e220000000800 */
[----:B------:R-:W-:Y:S01]  /*dc20*/  ISETP.NE.U32.AND P2, PT, R68, RZ, PT ;  /* 0x000000ff4400720c */ /* 0x000fe20003f45070 */
[----:B-1----:R-:W-:Y:S01]  /*dc30*/  IMAD.MOV.U32 R174, RZ, RZ, 0x2f800000 ;  /* 0x2f800000ffae7424 */ /* 0x002fe200078e00ff */
        /* <DEDUP_REMOVED lines=16> */
.L_x_43325:
        /* <DEDUP_REMOVED lines=12> */
.L_x_43328:
[----:B------:R-:W-:-:S07]  /*de00*/  MOV R69, R160 ;  /* 0x000000a000457202 */ /* 0x000fce0000000f00 */
.L_x_43329:
[----:B------:R-:W-:Y:S05]  /*de10*/  BSYNC B2 ;  /* 0x0000000000027941 */ /* 0x000fea0003800000 */
.L_x_43327:
        /* <DEDUP_REMOVED lines=16> */
.L_x_43333:
[----:B------:R-:W-:Y:S05]  /*df20*/  BSYNC B3 ;  /* 0x0000000000037941 */ /* 0x000fea0003800000 */
.L_x_43332:
        /* <DEDUP_REMOVED lines=44> */
.L_x_43331:
[----:B------:R-:W-:Y:S05]  /*e1f0*/  BSYNC B2 ;  /* 0x0000000000027941 */ /* 0x000fea0003800000 */
.L_x_43330:
        /* <DEDUP_REMOVED lines=9> */
.L_x_43326:
        /* <DEDUP_REMOVED lines=12> */
.L_x_43335:
[----:B------:R-:W-:-:S07]  /*e350*/  MOV R69, R160 ;  /* 0x000000a000457202 */ /* 0x000fce0000000f00 */
.L_x_43336:
[----:B------:R-:W-:Y:S05]  /*e360*/  BSYNC B2 ;  /* 0x0000000000027941 */ /* 0x000fea0003800000 */
.L_x_43334:
        /* <DEDUP_REMOVED lines=16> */
.L_x_43340:
[----:B------:R-:W-:Y:S05]  /*e470*/  BSYNC B3 ;  /* 0x0000000000037941 */ /* 0x000fea0003800000 */
.L_x_43339:
        /* <DEDUP_REMOVED lines=44> */
.L_x_43338:
[----:B------:R-:W-:Y:S05]  /*e740*/  BSYNC B2 ;  /* 0x0000000000027941 */ /* 0x000fea0003800000 */
.L_x_43337:
        /* <DEDUP_REMOVED lines=14> */
.L_x_43341:
        /* <DEDUP_REMOVED lines=12> */
.L_x_43344:
[----:B------:R-:W-:-:S07]  /*e8f0*/  IMAD.MOV.U32 R72, RZ, RZ, R160 ;  /* 0x000000ffff487224 */ /* 0x000fce00078e00a0 */
.L_x_43345:
[----:B------:R-:W-:Y:S05]  /*e900*/  BSYNC B2 ;  /* 0x0000000000027941 */ /* 0x000fea0003800000 */
.L_x_43343:
        /* <DEDUP_REMOVED lines=16> */
.L_x_43349:
[----:B------:R-:W-:Y:S05]  /*ea10*/  BSYNC B3 ;  /* 0x0000000000037941 */ /* 0x000fea0003800000 */
.L_x_43348:
        /* <DEDUP_REMOVED lines=44> */
.L_x_43347:
[----:B------:R-:W-:Y:S05]  /*ece0*/  BSYNC B2 ;  /* 0x0000000000027941 */ /* 0x000fea0003800000 */
.L_x_43346:
        /* <DEDUP_REMOVED lines=9> */
.L_x_43342:
        /* <DEDUP_REMOVED lines=12> */
.L_x_43351:
[----:B------:R-:W-:-:S07]  /*ee40*/  IMAD.MOV.U32 R72, RZ, RZ, R160 ;  /* 0x000000ffff487224 */ /* 0x000fce00078e00a0 */
.L_x_43352:
[----:B------:R-:W-:Y:S05]  /*ee50*/  BSYNC B2 ;  /* 0x0000000000027941 */ /* 0x000fea0003800000 */
.L_x_43350:
        /* <DEDUP_REMOVED lines=16> */
.L_x_43356:
[----:B------:R-:W-:Y:S05]  /*ef60*/  BSYNC B3 ;  /* 0x0000000000037941 */ /* 0x000fea0003800000 */
.L_x_43355:
        /* <DEDUP_REMOVED lines=44> */
.L_x_43354:
[----:B------:R-:W-:Y:S05]  /*f230*/  BSYNC B2 ;  /* 0x0000000000027941 */ /* 0x000fea0003800000 */
.L_x_43353:
        /* <DEDUP_REMOVED lines=14> */
.L_x_43357:
        /* <DEDUP_REMOVED lines=12> */
.L_x_43360:
[----:B------:R-:W-:-:S07]  /*f3e0*/  IMAD.MOV.U32 R71, RZ, RZ, R160 ;  /* 0x000000ffff477224 */ /* 0x000fce00078e00a0 */
.L_x_43361:
[----:B------:R-:W-:Y:S05]  /*f3f0*/  BSYNC B2 ;  /* 0x0000000000027941 */ /* 0x000fea0003800000 */
.L_x_43359:
        /* <DEDUP_REMOVED lines=16> */
.L_x_43365:
[----:B------:R-:W-:Y:S05]  /*f500*/  BSYNC B3 ;  /* 0x0000000000037941 */ /* 0x000fea0003800000 */
.L_x_43364:
        /* <DEDUP_REMOVED lines=44> */
.L_x_43363:
[----:B------:R-:W-:Y:S05]  /*f7d0*/  BSYNC B2 ;  /* 0x0000000000027941 */ /* 0x000fea0003800000 */
.L_x_43362:
        /* <DEDUP_REMOVED lines=9> */
.L_x_43358:
        /* <DEDUP_REMOVED lines=12> */
.L_x_43367:
[----:B------:R-:W-:-:S07]  /*f930*/  IMAD.MOV.U32 R71, RZ, RZ, R160 ;  /* 0x000000ffff477224 */ /* 0x000fce00078e00a0 */
.L_x_43368:
[----:B------:R-:W-:Y:S05]  /*f940*/  BSYNC B2 ;  /* 0x0000000000027941 */ /* 0x000fea0003800000 */
.L_x_43366:
        /* <DEDUP_REMOVED lines=16> */
.L_x_43372:
[----:B------:R-:W-:Y:S05]  /*fa50*/  BSYNC B3 ;  /* 0x0000000000037941 */ /* 0x000fea0003800000 */
.L_x_43371:
        /* <DEDUP_REMOVED lines=44> */
.L_x_43370:
[----:B------:R-:W-:Y:S05]  /*fd20*/  BSYNC B2 ;  /* 0x0000000000027941 */ /* 0x000fea0003800000 */
.L_x_43369:
        /* <DEDUP_REMOVED lines=14> */
.L_x_43373:
        /* <DEDUP_REMOVED lines=12> */
.L_x_43376:
[----:B------:R-:W-:-:S07]  /*fed0*/  MOV R167, R160 ;  /* 0x000000a000a77202 */ /* 0x000fce0000000f00 */
.L_x_43377:
[----:B------:R-:W-:Y:S05]  /*fee0*/  BSYNC B2 ;  /* 0x0000000000027941 */ /* 0x000fea0003800000 */
.L_x_43375:
        /* <DEDUP_REMOVED lines=16> */
.L_x_43381:
[----:B------:R-:W-:Y:S05]  /*fff0*/  BSYNC B3 ;  /* 0x0000000000037941 */ /* 0x000fea0003800000 */
.L_x_43380:
        /* <DEDUP_REMOVED lines=44> */
.L_x_43379:
[----:B------:R-:W-:Y:S05]  /*102c0*/  BSYNC B2 ;  /* 0x0000000000027941 */ /* 0x000fea0003800000 */
.L_x_43378:
        /* <DEDUP_REMOVED lines=9> */
.L_x_43374:
        /* <DEDUP_REMOVED lines=12> */
.L_x_43383:
[----:B------:R-:W-:-:S07]  /*10420*/  MOV R172, R160 ;  /* 0x000000a000ac7202 */ /* 0x000fce0000000f00 */
.L_x_43384:
[----:B------:R-:W-:Y:S05]  /*10430*/  BSYNC B2 ;  /* 0x0000000000027941 */ /* 0x000fea0003800000 */
.L_x_43382:
        /* <DEDUP_REMOVED lines=16> */
.L_x_43388:
[----:B------:R-:W-:Y:S05]  /*10540*/  BSYNC B3 ;  /* 0x0000000000037941 */ /* 0x000fea0003800000 */
.L_x_43387:
        /* <DEDUP_REMOVED lines=44> */
.L_x_43386:
[----:B------:R-:W-:Y:S05]  /*10810*/  BSYNC B2 ;  /* 0x0000000000027941 */ /* 0x000fea0003800000 */
.L_x_43385:
        /* <DEDUP_REMOVED lines=14> */
.L_x_43389:
        /* <DEDUP_REMOVED lines=12> */
.L_x_43392:
[----:B------:R-:W-:-:S07]  /*109c0*/  IMAD.MOV.U32 R73, RZ, RZ, R160 ;  /* 0x000000ffff497224 */ /* 0x000fce00078e00a0 */
.L_x_43393:
[----:B------:R-:W-:Y:S05]  /*109d0*/  BSYNC B2 ;  /* 0x0000000000027941 */ /* 0x000fea0003800000 */
.L_x_43391:
        /* <DEDUP_REMOVED lines=16> */
.L_x_43397:
[----:B------:R-:W-:Y:S05]  /*10ae0*/  BSYNC B3 ;  /* 0x0000000000037941 */ /* 0x000fea0003800000 */
.L_x_43396:
        /* <DEDUP_REMOVED lines=44> */
.L_x_43395:
[----:B------:R-:W-:Y:S05]  /*10db0*/  BSYNC B2 ;  /* 0x0000000000027941 */ /* 0x000fea0003800000 */
.L_x_43394:
        /* <DEDUP_REMOVED lines=9> */
.L_x_43390:
        /* <DEDUP_REMOVED lines=12> */
.L_x_43399:
[----:B------:R-:W-:-:S07]  /*10f10*/  IMAD.MOV.U32 R73, RZ, RZ, R160 ;  /* 0x000000ffff497224 */ /* 0x000fce00078e00a0 */
.L_x_43400:
[----:B------:R-:W-:Y:S05]  /*10f20*/  BSYNC B2 ;  /* 0x0000000000027941 */ /* 0x000fea0003800000 */
.L_x_43398:
        /* <DEDUP_REMOVED lines=16> */
.L_x_43404:
[----:B------:R-:W-:Y:S05]  /*11030*/  BSYNC B3 ;  /* 0x0000000000037941 */ /* 0x000fea0003800000 */
.L_x_43403:
        /* <DEDUP_REMOVED lines=44> */
.L_x_43402:
[----:B------:R-:W-:Y:S05]  /*11300*/  BSYNC B2 ;  /* 0x0000000000027941 */ /* 0x000fea0003800000 */
.L_x_43401:
        /* <DEDUP_REMOVED lines=12> */
.L_x_43405:
        /* <DEDUP_REMOVED lines=12> */
.L_x_43408:
[----:B------:R-:W-:-:S07]  /*11490*/  IMAD.MOV.U32 R74, RZ, RZ, R160 ;  /* 0x000000ffff4a7224 */ /* 0x000fce00078e00a0 */
.L_x_43409:
[----:B------:R-:W-:Y:S05]  /*114a0*/  BSYNC B2 ;  /* 0x0000000000027941 */ /* 0x000fea0003800000 */
.L_x_43407:
        /* <DEDUP_REMOVED lines=16> */
.L_x_43413:
[----:B------:R-:W-:Y:S05]  /*115b0*/  BSYNC B3 ;  /* 0x0000000000037941 */ /* 0x000fea0003800000 */
.L_x_43412:
        /* <DEDUP_REMOVED lines=44> */
.L_x_43411:
[----:B------:R-:W-:Y:S05]  /*11880*/  BSYNC B2 ;  /* 0x0000000000027941 */ /* 0x000fea0003800000 */
.L_x_43410:
        /* <DEDUP_REMOVED lines=9> */
.L_x_43406:
        /* <DEDUP_REMOVED lines=12> */
.L_x_43415:
[----:B------:R-:W-:-:S07]  /*119e0*/  IMAD.MOV.U32 R74, RZ, RZ, R160 ;  /* 0x000000ffff4a7224 */ /* 0x000fce00078e00a0 */
.L_x_43416:
[----:B------:R-:W-:Y:S05]  /*119f0*/  BSYNC B2 ;  /* 0x0000000000027941 */ /* 0x000fea0003800000 */
.L_x_43414:
        /* <DEDUP_REMOVED lines=16> */
.L_x_43420:
[----:B------:R-:W-:Y:S05]  /*11b00*/  BSYNC B3 ;  /* 0x0000000000037941 */ /* 0x000fea0003800000 */
.L_x_43419:
        /* <DEDUP_REMOVED lines=44> */
.L_x_43418:
[----:B------:R-:W-:Y:S05]  /*11dd0*/  BSYNC B2 ;  /* 0x0000000000027941 */ /* 0x000fea0003800000 */
.L_x_43417:
        /* <DEDUP_REMOVED lines=12> */
.L_x_43421:
        /* <DEDUP_REMOVED lines=12> */
.L_x_43424:
[----:B------:R-:W-:-:S07]  /*11f60*/  MOV R170, R160 ;  /* 0x000000a000aa7202 */ /* 0x000fce0000000f00 */
.L_x_43425:
[----:B------:R-:W-:Y:S05]  /*11f70*/  BSYNC B2 ;  /* 0x0000000000027941 */ /* 0x000fea0003800000 */
.L_x_43423:
        /* <DEDUP_REMOVED lines=16> */
.L_x_43429:
[----:B------:R-:W-:Y:S05]  /*12080*/  BSYNC B3 ;  /* 0x0000000000037941 */ /* 0x000fea0003800000 */
.L_x_43428:
        /* <DEDUP_REMOVED lines=44> */
.L_x_43427:
[----:B------:R-:W-:Y:S05]  /*12350*/  BSYNC B2 ;  /* 0x0000000000027941 */ /* 0x000fea0003800000 */
.L_x_43426:
        /* <DEDUP_REMOVED lines=9> */
.L_x_43422:
        /* <DEDUP_REMOVED lines=12> */
.L_x_43431:
[----:B------:R-:W-:-:S07]  /*124b0*/  MOV R221, R160 ;  /* 0x000000a000dd7202 */ /* 0x000fce0000000f00 */
.L_x_43432:
[----:B------:R-:W-:Y:S05]  /*124c0*/  BSYNC B2 ;  /* 0x0000000000027941 */ /* 0x000fea0003800000 */
.L_x_43430:
        /* <DEDUP_REMOVED lines=16> */
.L_x_43436:
[----:B------:R-:W-:Y:S05]  /*125d0*/  BSYNC B3 ;  /* 0x0000000000037941 */ /* 0x000fea0003800000 */
.L_x_43435:
        /* <DEDUP_REMOVED lines=44> */
.L_x_43434:
[----:B------:R-:W-:Y:S05]  /*128a0*/  BSYNC B2 ;  /* 0x0000000000027941 */ /* 0x000fea0003800000 */
.L_x_43433:
        /* <DEDUP_REMOVED lines=12> */
.L_x_43437:
        /* <DEDUP_REMOVED lines=12> */
.L_x_43440:
[----:B------:R-:W-:-:S07]  /*12a30*/  IMAD.MOV.U32 R171, RZ, RZ, R160 ;  /* 0x000000ffffab7224 */ /* 0x000fce00078e00a0 */
.L_x_43441:
[----:B------:R-:W-:Y:S05]  /*12a40*/  BSYNC B2 ;  /* 0x0000000000027941 */ /* 0x000fea0003800000 */
.L_x_43439:
        /* <DEDUP_REMOVED lines=16> */
.L_x_43445:
[----:B------:R-:W-:Y:S05]  /*12b50*/  BSYNC B3 ;  /* 0x0000000000037941 */ /* 0x000fea0003800000 */
.L_x_43444:
        /* <DEDUP_REMOVED lines=44> */
.L_x_43443:
[----:B------:R-:W-:Y:S05]  /*12e20*/  BSYNC B2 ;  /* 0x0000000000027941 */ /* 0x000fea0003800000 */
.L_x_43442:
        /* <DEDUP_REMOVED lines=9> */
.L_x_43438:
        /* <DEDUP_REMOVED lines=51> */
.L_x_43446:
[----:B------:R-:W-:-:S07]  /*131f0*/  IADD3 R132, R132, 0x20, RZ ;  /* 0x0000002084847810 */ /* 0x000fce0007ffe0ff */
.L_x_43317:
[----:B------:R-:W-:Y:S05]  /*13200*/  BSYNC B1 ;  /* 0x0000000000017941 */ /* 0x000fea0003800000 */
.L_x_43316:
        /* <DEDUP_REMOVED lines=23> */
[----:B0-----:R-:W-:-:S12]  /*13380*/  IMAD.MOV.U32 R172, RZ, RZ, R158 ;  /* 0x000000ffffac7224 */ /* 0x001fd800078e009e */
[----:B------:R-:W-:Y:S05]  /*13390*/  @!P2 BRA `(.L_x_43451) ;  /* 0x000000000018a947 */ /* 0x000fea0003800000 */
[----:B------:R-:W-:Y:S02]  /*133a0*/  ISETP.NE.AND P2, PT, R159, 0x3, PT ;  /* 0x000000039f00780c */ /* 0x000fe40003f45270 */
[----:B------:R-:W-:-:S11]  /*133b0*/  MOV R172, R157 ;  /* 0x0000009d00ac7202 */ /* 0x000fd60000000f00 */
[----:B------:R-:W-:Y:S05]  /*133c0*/  @P2 BRA `(.L_x_43451) ;  /* 0x00000000000c2947 */ /* 0x000fea0003800000 */
[----:B------:R-:W-:Y:S01]  /*133d0*/  IMAD.MOV.U32 R172, RZ, RZ, R162 ;  /* 0x000000ffffac7224 */ /* 0x000fe200078e00a2 */
[----:B------:R-:W-:Y:S06]  /*133e0*/  BRA `(.L_x_43451) ;  /* 0x0000000000047947 */ /* 0x000fec0003800000 */
.L_x_43450:
[----:B0-----:R-:W-:-:S07]  /*133f0*/  IMAD.MOV.U32 R172, RZ, RZ, R160 ;  /* 0x000000ffffac7224 */ /* 0x001fce00078e00a0 */
.L_x_43451:
[----:B------:R-:W-:Y:S05]  /*13400*/  BSYNC B2 ;  /* 0x0000000000027941 */ /* 0x000fea0003800000 */
.L_x_43449:
        /* <DEDUP_REMOVED lines=16> */
.L_x_43455:
[----:B------:R-:W-:Y:S05]  /*13510*/  BSYNC B3 ;  /* 0x0000000000037941 */ /* 0x000fea0003800000 */
.L_x_43454:
        /* <DEDUP_REMOVED lines=44> */
.L_x_43453:
[----:B------:R-:W-:Y:S05]  /*137e0*/  BSYNC B2 ;  /* 0x0000000000027941 */ /* 0x000fea0003800000 */
.L_x_43452:
        /* <DEDUP_REMOVED lines=19> */
.L_x_43456:
        /* <DEDUP_REMOVED lines=12> */
.L_x_43459:
[----:B------:R-:W-:-:S07]  /*139e0*/  IMAD.MOV.U32 R77, RZ, RZ, R160 ;  /* 0x000000ffff4d7224 */ /* 0x000fce00078e00a0 */
.L_x_43460:
[----:B------:R-:W-:Y:S05]  /*139f0*/  BSYNC B2 ;  /* 0x0000000000027941 */ /* 0x000fea0003800000 */
.L_x_43458:
        /* <DEDUP_REMOVED lines=16> */
.L_x_43464:
[----:B------:R-:W-:Y:S05]  /*13b00*/  BSYNC B3 ;  /* 0x0000000000037941 */ /* 0x000fea0003800000 */
.L_x_43463:
        /* <DEDUP_REMOVED lines=44> */
.L_x_43462:
[----:B------:R-:W-:Y:S05]  /*13dd0*/  BSYNC B2 ;  /* 0x0000000000027941 */ /* 0x000fea0003800000 */
.L_x_43461:
        /* <DEDUP_REMOVED lines=9> */
.L_x_43457:
        /* <DEDUP_REMOVED lines=12> */
.L_x_43466:
[----:B------:R-:W-:-:S07]  /*13f30*/  IMAD.MOV.U32 R77, RZ, RZ, R160 ;  /* 0x000000ffff4d7224 */ /* 0x000fce00078e00a0 */
.L_x_43467:
[----:B------:R-:W-:Y:S05]  /*13f40*/  BSYNC B2 ;  /* 0x0000000000027941 */ /* 0x000fea0003800000 */
.L_x_43465:
        /* <DEDUP_REMOVED lines=16> */
.L_x_43471:
[----:B------:R-:W-:Y:S05]  /*14050*/  BSYNC B3 ;  /* 0x0000000000037941 */ /* 0x000fea0003800000 */
.L_x_43470:
        /* <DEDUP_REMOVED lines=44> */
.L_x_43469:
[----:B------:R-:W-:Y:S05]  /*14320*/  BSYNC B2 ;  /* 0x0000000000027941 */ /* 0x000fea0003800000 */
.L_x_43468:
        /* <DEDUP_REMOVED lines=14> */
.L_x_43472:
        /* <DEDUP_REMOVED lines=12> */
.L_x_43475:
[----:B------:R-:W-:-:S07]  /*144d0*/  IMAD.MOV.U32 R80, RZ, RZ, R160 ;  /* 0x000000ffff507224 */ /* 0x000fce00078e00a0 */
.L_x_43476:
[----:B------:R-:W-:Y:S05]  /*144e0*/  BSYNC B2 ;  /* 0x0000000000027941 */ /* 0x000fea0003800000 */
.L_x_43474:
        /* <DEDUP_REMOVED lines=16> */
.L_x_43480:
[----:B------:R-:W-:Y:S05]  /*145f0*/  BSYNC B3 ;  /* 0x0000000000037941 */ /* 0x000fea0003800000 */
.L_x_43479:
        /* <DEDUP_REMOVED lines=44> */
.L_x_43478:
[----:B------:R-:W-:Y:S05]  /*148c0*/  BSYNC B2 ;  /* 0x0000000000027941 */ /* 0x000fea0003800000 */
.L_x_43477:
        /* <DEDUP_REMOVED lines=9> */
.L_x_43473:
        /* <DEDUP_REMOVED lines=12> */
.L_x_43482:
[----:B------:R-:W-:-:S07]  /*14a20*/  IMAD.MOV.U32 R80, RZ, RZ, R160 ;  /* 0x000000ffff507224 */ /* 0x000fce00078e00a0 */
.L_x_43483:
[----:B------:R-:W-:Y:S05]  /*14a30*/  BSYNC B2 ;  /* 0x0000000000027941 */ /* 0x000fea0003800000 */
.L_x_43481:
        /* <DEDUP_REMOVED lines=16> */
.L_x_43487:
[----:B------:R-:W-:Y:S05]  /*14b40*/  BSYNC B3 ;  /* 0x0000000000037941 */ /* 0x000fea0003800000 */
.L_x_43486:
        /* <DEDUP_REMOVED lines=44> */
.L_x_43485:
[----:B------:R-:W-:Y:S05]  /*14e10*/  BSYNC B2 ;  /* 0x0000000000027941 */ /* 0x000fea0003800000 */
.L_x_43484:
        /* <DEDUP_REMOVED lines=14> */
.L_x_43488:
        /* <DEDUP_REMOVED lines=12> */
.L_x_43491:
[----:B------:R-:W-:-:S07]  /*14fc0*/  MOV R79, R160 ;  /* 0x000000a0004f7202 */ /* 0x000fce0000000f00 */
.L_x_43492:
[----:B------:R-:W-:Y:S05]  /*14fd0*/  BSYNC B2 ;  /* 0x0000000000027941 */ /* 0x000fea0003800000 */
.L_x_43490:
        /* <DEDUP_REMOVED lines=16> */
.L_x_43496:
[----:B------:R-:W-:Y:S05]  /*150e0*/  BSYNC B3 ;  /* 0x0000000000037941 */ /* 0x000fea0003800000 */
.L_x_43495:
        /* <DEDUP_REMOVED lines=44> */
.L_x_43494:
[----:B------:R-:W-:Y:S05]  /*153b0*/  BSYNC B2 ;  /* 0x0000000000027941 */ /* 0x000fea0003800000 */
.L_x_43493:
        /* <DEDUP_REMOVED lines=9> */
.L_x_43489:
        /* <DEDUP_REMOVED lines=12> */
.L_x_43498:
[----:B------:R-:W-:-:S07]  /*15510*/  MOV R79, R160 ;  /* 0x000000a0004f7202 */ /* 0x000fce0000000f00 */
.L_x_43499:
[----:B------:R-:W-:Y:S05]  /*15520*/  BSYNC B2 ;  /* 0x0000000000027941 */ /* 0x000fea0003800000 */
.L_x_43497:
        /* <DEDUP_REMOVED lines=16> */
.L_x_43503:
[----:B------:R-:W-:Y:S05]  /*15630*/  BSYNC B3 ;  /* 0x0000000000037941 */ /* 0x000fea0003800000 */
.L_x_43502:
        /* <DEDUP_REMOVED lines=44> */
.L_x_43501:
[----:B------:R-:W-:Y:S05]  /*15900*/  BSYNC B2 ;  /* 0x0000000000027941 */ /* 0x000fea0003800000 */
.L_x_43500:
        /* <DEDUP_REMOVED lines=14> */
.L_x_43504:
        /* <DEDUP_REMOVED lines=12> */
.L_x_43507:
[----:B------:R-:W-:-:S07]  /*15ab0*/  IMAD.MOV.U32 R167, RZ, RZ, R160 ;  /* 0x000000ffffa77224 */ /* 0x000fce00078e00a0 */
.L_x_43508:
[----:B------:R-:W-:Y:S05]  /*15ac0*/  BSYNC B2 ;  /* 0x0000000000027941 */ /* 0x000fea0003800000 */
.L_x_43506:
        /* <DEDUP_REMOVED lines=16> */
.L_x_43512:
[----:B------:R-:W-:Y:S05]  /*15bd0*/  BSYNC B3 ;  /* 0x0000000000037941 */ /* 0x000fea0003800000 */
.L_x_43511:
        /* <DEDUP_REMOVED lines=44> */
.L_x_43510:
[----:B------:R-:W-:Y:S05]  /*15ea0*/  BSYNC B2 ;  /* 0x0000000000027941 */ /* 0x000fea0003800000 */
.L_x_43509:
        /* <DEDUP_REMOVED lines=9> */
.L_x_43505:
        /* <DEDUP_REMOVED lines=12> */
.L_x_43514:
[----:B------:R-:W-:-:S07]  /*16000*/  IMAD.MOV.U32 R172, RZ, RZ, R160 ;  /* 0x000000ffffac7224 */ /* 0x000fce00078e00a0 */
.L_x_43515:
[----:B------:R-:W-:Y:S05]  /*16010*/  BSYNC B2 ;  /* 0x0000000000027941 */ /* 0x000fea0003800000 */
.L_x_43513:
        /* <DEDUP_REMOVED lines=16> */
.L_x_43519:
[----:B------:R-:W-:Y:S05]  /*16120*/  BSYNC B3 ;  /* 0x0000000000037941 */ /* 0x000fea0003800000 */
.L_x_43518:
        /* <DEDUP_REMOVED lines=44> */
.L_x_43517:
[----:B------:R-:W-:Y:S05]  /*163f0*/  BSYNC B2 ;  /* 0x0000000000027941 */ /* 0x000fea0003800000 */
.L_x_43516:
        /* <DEDUP_REMOVED lines=14> */
.L_x_43520:
        /* <DEDUP_REMOVED lines=12> */
.L_x_43523:
[----:B------:R-:W-:-:S07]  /*165a0*/  IMAD.MOV.U32 R81, RZ, RZ, R160 ;  /* 0x000000ffff517224 */ /* 0x000fce00078e00a0 */
.L_x_43524:
[----:B------:R-:W-:Y:S05]  /*165b0*/  BSYNC B2 ;  /* 0x0000000000027941 */ /* 0x000fea0003800000 */
.L_x_43522:
        /* <DEDUP_REMOVED lines=16> */
.L_x_43528:
[----:B------:R-:W-:Y:S05]  /*166c0*/  BSYNC B3 ;  /* 0x0000000000037941 */ /* 0x000fea0003800000 */
.L_x_43527:
        /* <DEDUP_REMOVED lines=44> */
.L_x_43526:
[----:B------:R-:W-:Y:S05]  /*16990*/  BSYNC B2 ;  /* 0x0000000000027941 */ /* 0x000fea0003800000 */
.L_x_43525:
        /* <DEDUP_REMOVED lines=9> */
.L_x_43521:
        /* <DEDUP_REMOVED lines=12> */
.L_x_43530:
[----:B------:R-:W-:-:S07]  /*16af0*/  IMAD.MOV.U32 R81, RZ, RZ, R160 ;  /* 0x000000ffff517224 */ /* 0x000fce00078e00a0 */
.L_x_43531:
[----:B------:R-:W-:Y:S05]  /*16b00*/  BSYNC B2 ;  /* 0x0000000000027941 */ /* 0x000fea0003800000 */
.L_x_43529:
        /* <DEDUP_REMOVED lines=16> */
.L_x_43535:
[----:B------:R-:W-:Y:S05]  /*16c10*/  BSYNC B3 ;  /* 0x0000000000037941 */ /* 0x000fea0003800000 */
.L_x_43534:
        /* <DEDUP_REMOVED lines=44> */
.L_x_43533:
[----:B------:R-:W-:Y:S05]  /*16ee0*/  BSYNC B2 ;  /* 0x0000000000027941 */ /* 0x000fea0003800000 */
.L_x_43532:
        /* <DEDUP_REMOVED lines=12> */
.L_x_43536:
        /* <DEDUP_REMOVED lines=12> */
.L_x_43539:
[----:B------:R-:W-:-:S07]  /*17070*/  MOV R82, R160 ;  /* 0x000000a000527202 */ /* 0x000fce0000000f00 */
.L_x_43540:
[----:B------:R-:W-:Y:S05]  /*17080*/  BSYNC B2 ;  /* 0x0000000000027941 */ /* 0x000fea0003800000 */
.L_x_43538:
        /* <DEDUP_REMOVED lines=16> */
.L_x_43544:
[----:B------:R-:W-:Y:S05]  /*17190*/  BSYNC B3 ;  /* 0x0000000000037941 */ /* 0x000fea0003800000 */
.L_x_43543:
        /* <DEDUP_REMOVED lines=44> */
.L_x_43542:
[----:B------:R-:W-:Y:S05]  /*17460*/  BSYNC B2 ;  /* 0x0000000000027941 */ /* 0x000fea0003800000 */
.L_x_43541:
        /* <DEDUP_REMOVED lines=9> */
.L_x_43537:
        /* <DEDUP_REMOVED lines=12> */
.L_x_43546:
[----:B------:R-:W-:-:S07]  /*175c0*/  MOV R82, R160 ;  /* 0x000000a000527202 */ /* 0x000fce0000000f00 */
.L_x_43547:
[----:B------:R-:W-:Y:S05]  /*175d0*/  BSYNC B2 ;  /* 0x0000000000027941 */ /* 0x000fea0003800000 */
.L_x_43545:
        /* <DEDUP_REMOVED lines=16> */
.L_x_43551:
[----:B------:R-:W-:Y:S05]  /*176e0*/  BSYNC B3 ;  /* 0x0000000000037941 */ /* 0x000fea0003800000 */
.L_x_43550:
        /* <DEDUP_REMOVED lines=44> */
.L_x_43549:
[----:B------:R-:W-:Y:S05]  /*179b0*/  BSYNC B2 ;  /* 0x0000000000027941 */ /* 0x000fea0003800000 */
.L_x_43548:
        /* <DEDUP_REMOVED lines=12> */
.L_x_43552:
        /* <DEDUP_REMOVED lines=12> */
.L_x_43555:
[----:B------:R-:W-:-:S07]  /*17b40*/  IMAD.MOV.U32 R170, RZ, RZ, R160 ;  /* 0x000000ffffaa7224 */ /* 0x000fce00078e00a0 */
.L_x_43556:
[----:B------:R-:W-:Y:S05]  /*17b50*/  BSYNC B2 ;  /* 0x0000000000027941 */ /* 0x000fea0003800000 */
.L_x_43554:
        /* <DEDUP_REMOVED lines=16> */
.L_x_43560:
[----:B------:R-:W-:Y:S05]  /*17c60*/  BSYNC B3 ;  /* 0x0000000000037941 */ /* 0x000fea0003800000 */
.L_x_43559:
        /* <DEDUP_REMOVED lines=44> */
.L_x_43558:
[----:B------:R-:W-:Y:S05]  /*17f30*/  BSYNC B2 ;  /* 0x0000000000027941 */ /* 0x000fea0003800000 */
.L_x_43557:
        /* <DEDUP_REMOVED lines=9> */
.L_x_43553:
        /* <DEDUP_REMOVED lines=12> */
.L_x_43562:
[----:B------:R-:W-:-:S07]  /*18090*/  IMAD.MOV.U32 R221, RZ, RZ, R160 ;  /* 0x000000ffffdd7224 */ /* 0x000fce00078e00a0 */
.L_x_43563:
[----:B------:R-:W-:Y:S05]  /*180a0*/  BSYNC B2 ;  /* 0x0000000000027941 */ /* 0x000fea0003800000 */
.L_x_43561:
        /* <DEDUP_REMOVED lines=16> */
.L_x_43567:
[----:B------:R-:W-:Y:S05]  /*181b0*/  BSYNC B3 ;  /* 0x0000000000037941 */ /* 0x000fea0003800000 */
.L_x_43566:
        /* <DEDUP_REMOVED lines=44> */
.L_x_43565:
[----:B------:R-:W-:Y:S05]  /*18480*/  BSYNC B2 ;  /* 0x0000000000027941 */ /* 0x000fea0003800000 */
.L_x_43564:
        /* <DEDUP_REMOVED lines=12> */
.L_x_43568:
        /* <DEDUP_REMOVED lines=12> */
.L_x_43571:
[----:B------:R-:W-:-:S07]  /*18610*/  IMAD.MOV.U32 R171, RZ, RZ, R160 ;  /* 0x000000ffffab7224 */ /* 0x000fce00078e00a0 */
.L_x_43572:
[----:B------:R-:W-:Y:S05]  /*18620*/  BSYNC B2 ;  /* 0x0000000000027941 */ /* 0x000fea0003800000 */
.L_x_43570:
        /* <DEDUP_REMOVED lines=16> */
.L_x_43576:
[----:B------:R-:W-:Y:S05]  /*18730*/  BSYNC B3 ;  /* 0x0000000000037941 */ /* 0x000fea0003800000 */
.L_x_43575:
        /* <DEDUP_REMOVED lines=44> */
.L_x_43574:
[----:B------:R-:W-:Y:S05]  /*18a00*/  BSYNC B2 ;  /* 0x0000000000027941 */ /* 0x000fea0003800000 */
.L_x_43573:
        /* <DEDUP_REMOVED lines=9> */
.L_x_43569:
        /* <DEDUP_REMOVED lines=16> */
[----:B------:R-:W-:-:S03]  /*18ba0*/  SHF.L.U32 R221, R132, 0x3, RZ ;  /* 0x0000000384dd7819 */ /* 0x000fc600000006ff */
        /* <DEDUP_REMOVED lines=34> */
.L_x_43577:
[----:B------:R-:W-:-:S07]  /*18dd0*/  VIADD R132, R132, 0x20 ;  /* 0x0000002084847836 */ /* 0x000fce0000000000 */
.L_x_43448:
[----:B------:R-:W-:Y:S05]  /*18de0*/  BSYNC B1 ;  /* 0x0000000000017941 */ /* 0x000fea0003800000 */
.L_x_43447:
        /* <DEDUP_REMOVED lines=23> */
[----:B0-----:R-:W-:-:S12]  /*18f60*/  IMAD.MOV.U32 R172, RZ, RZ, R158 ;  /* 0x000000ffffac7224 */ /* 0x001fd800078e009e */
[----:B------:R-:W-:Y:S05]  /*18f70*/  @!P2 BRA `(.L_x_43582) ;  /* 0x000000000018a947 */ /* 0x000fea0003800000 */
[----:B------:R-:W-:Y:S01]  /*18f80*/  ISETP.NE.AND P2, PT, R159, 0x3, PT ;  /* 0x000000039f00780c */ /* 0x000fe20003f45270 */
[----:B------:R-:W-:-:S12]  /*18f90*/  IMAD.MOV.U32 R172, RZ, RZ, R157 ;  /* 0x000000ffffac7224 */ /* 0x000fd800078e009d */
[----:B------:R-:W-:Y:S05]  /*18fa0*/  @P2 BRA `(.L_x_43582) ;  /* 0x00000000000c2947 */ /* 0x000fea0003800000 */
[----:B------:R-:W-:Y:S01]  /*18fb0*/  MOV R172, R162 ;  /* 0x000000a200ac7202 */ /* 0x000fe20000000f00 */
[----:B------:R-:W-:Y:S06]  /*18fc0*/  BRA `(.L_x_43582) ;  /* 0x0000000000047947 */ /* 0x000fec0003800000 */
.L_x_43581:
[----:B0-----:R-:W-:-:S07]  /*18fd0*/  IMAD.MOV.U32 R172, RZ, RZ, R160 ;  /* 0x000000ffffac7224 */ /* 0x001fce00078e00a0 */
.L_x_43582:
[----:B------:R-:W-:Y:S05]  /*18fe0*/  BSYNC B2 ;  /* 0x0000000000027941 */ /* 0x000fea0003800000 */
.L_x_43580:
        /* <DEDUP_REMOVED lines=16> */
.L_x_43586:
[----:B------:R-:W-:Y:S05]  /*190f0*/  BSYNC B3 ;  /* 0x0000000000037941 */ /* 0x000fea0003800000 */
.L_x_43585:
        /* <DEDUP_REMOVED lines=44> */
.L_x_43584:
[----:B------:R-:W-:Y:S05]  /*193c0*/  BSYNC B2 ;  /* 0x0000000000027941 */ /* 0x000fea0003800000 */
.L_x_43583:
[----:B------:R-:W0:Y:S01]  /*193d0*/  LDC R133, c[0x0][0x294] ;  /* 0x0000a500ff857b82 */ /* 0x000e220000000800 */
[----:B-1----:R-:W-:Y:S01]  /*193e0*/  HFMA2.MMA R174, -RZ, RZ, 0.1171875, 0 ;  /* 0x2f800000ffae7435 */ /* 0x002fe200000001ff */
        /* <DEDUP_REMOVED lines=17> */
.L_x_43587:
        /* <DEDUP_REMOVED lines=12> */
.L_x_43590:
[----:B------:R-:W-:-:S07]  /*195c0*/  IMAD.MOV.U32 R85, RZ, RZ, R160 ;  /* 0x000000ffff557224 */ /* 0x000fce00078e00a0 */
.L_x_43591:
[----:B------:R-:W-:Y:S05]  /*195d0*/  BSYNC B2 ;  /* 0x0000000000027941 */ /* 0x000fea0003800000 */
.L_x_43589:
        /* <DEDUP_REMOVED lines=16> */
.L_x_43595:
[----:B------:R-:W-:Y:S05]  /*196e0*/  BSYNC B3 ;  /* 0x0000000000037941 */ /* 0x000fea0003800000 */
.L_x_43594:
        /* <DEDUP_REMOVED lines=44> */
.L_x_43593:
[----:B------:R-:W-:Y:S05]  /*199b0*/  BSYNC B2 ;  /* 0x0000000000027941 */ /* 0x000fea0003800000 */
.L_x_43592:
        /* <DEDUP_REMOVED lines=9> */
.L_x_43588:
        /* <DEDUP_REMOVED lines=12> */
.L_x_43597:
[----:B------:R-:W-:-:S07]  /*19b10*/  IMAD.MOV.U32 R85, RZ, RZ, R160 ;  /* 0x000000ffff557224 */ /* 0x000fce00078e00a0 */
.L_x_43598:
[----:B------:R-:W-:Y:S05]  /*19b20*/  BSYNC B2 ;  /* 0x0000000000027941 */ /* 0x000fea0003800000 */
.L_x_43596:
        /* <DEDUP_REMOVED lines=16> */
.L_x_43602:
[----:B------:R-:W-:Y:S05]  /*19c30*/  BSYNC B3 ;  /* 0x0000000000037941 */ /* 0x000fea0003800000 */
.L_x_43601:
        /* <DEDUP_REMOVED lines=44> */
.L_x_43600:
[----:B------:R-:W-:Y:S05]  /*19f00*/  BSYNC B2 ;  /* 0x0000000000027941 */ /* 0x000fea0003800000 */
.L_x_43599:
        /* <DEDUP_REMOVED lines=14> */
.L_x_43603:
        /* <DEDUP_REMOVED lines=12> */
.L_x_43606:
[----:B------:R-:W-:-:S07]  /*1a0b0*/  MOV R88, R160 ;  /* 0x000000a000587202 */ /* 0x000fce0000000f00 */
.L_x_43607:
[----:B------:R-:W-:Y:S05]  /*1a0c0*/  BSYNC B2 ;  /* 0x0000000000027941 */ /* 0x000fea0003800000 */
.L_x_43605:
        /* <DEDUP_REMOVED lines=16> */
.L_x_43611:
[----:B------:R-:W-:Y:S05]  /*1a1d0*/  BSYNC B3 ;  /* 0x0000000000037941 */ /* 0x000fea0003800000 */
.L_x_43610:
        /* <DEDUP_REMOVED lines=44> */
.L_x_43609:
[----:B------:R-:W-:Y:S05]  /*1a4a0*/  BSYNC B2 ;  /* 0x0000000000027941 */ /* 0x000fea0003800000 */
.L_x_43608:
        /* <DEDUP_REMOVED lines=9> */
.L_x_43604:
        /* <DEDUP_REMOVED lines=12> */
.L_x_43613:
[----:B------:R-:W-:-:S07]  /*1a600*/  MOV R88, R160 ;  /* 0x000000a000587202 */ /* 0x000fce0000000f00 */
.L_x_43614:
[----:B------:R-:W-:Y:S05]  /*1a610*/  BSYNC B2 ;  /* 0x0000000000027941 */ /* 0x000fea0003800000 */
.L_x_43612:
        /* <DEDUP_REMOVED lines=16> */
.L_x_43618:
[----:B------:R-:W-:Y:S05]  /*1a720*/  BSYNC B3 ;  /* 0x0000000000037941 */ /* 0x000fea0003800000 */
.L_x_43617:
        /* <DEDUP_REMOVED lines=44> */
.L_x_43616:
[----:B------:R-:W-:Y:S05]  /*1a9f0*/  BSYNC B2 ;  /* 0x0000000000027941 */ /* 0x000fea0003800000 */
.L_x_43615:
        /* <DEDUP_REMOVED lines=14> */
.L_x_43619:
        /* <DEDUP_REMOVED lines=12> */
.L_x_43622:
[----:B------:R-:W-:-:S07]  /*1aba0*/  IMAD.MOV.U32 R87, RZ, RZ, R160 ;  /* 0x000000ffff577224 */ /* 0x000fce00078e00a0 */
.L_x_43623:
[----:B------:R-:W-:Y:S05]  /*1abb0*/  BSYNC B2 ;  /* 0x0000000000027941 */ /* 0x000fea0003800000 */
.L_x_43621:
        /* <DEDUP_REMOVED lines=16> */
.L_x_43627:
[----:B------:R-:W-:Y:S05]  /*1acc0*/  BSYNC B3 ;  /* 0x0000000000037941 */ /* 0x000fea0003800000 */
.L_x_43626:
        /* <DEDUP_REMOVED lines=44> */
.L_x_43625:
[----:B------:R-:W-:Y:S05]  /*1af90*/  BSYNC B2 ;  /* 0x0000000000027941 */ /* 0x000fea0003800000 */
.L_x_43624:
        /* <DEDUP_REMOVED lines=9> */
.L_x_43620:
        /* <DEDUP_REMOVED lines=12> */
.L_x_43629:
[----:B------:R-:W-:-:S07]  /*1b0f0*/  IMAD.MOV.U32 R87, RZ, RZ, R160 ;  /* 0x000000ffff577224 */ /* 0x000fce00078e00a0 */
.L_x_43630:
[----:B------:R-:W-:Y:S05]  /*1b100*/  BSYNC B2 ;  /* 0x0000000000027941 */ /* 0x000fea0003800000 */
.L_x_43628:
        /* <DEDUP_REMOVED lines=16> */
.L_x_43634:
[----:B------:R-:W-:Y:S05]  /*1b210*/  BSYNC B3 ;  /* 0x0000000000037941 */ /* 0x000fea0003800000 */
.L_x_43633:
        /* <DEDUP_REMOVED lines=44> */
.L_x_43632:
[----:B------:R-:W-:Y:S05]  /*1b4e0*/  BSYNC B2 ;  /* 0x0000000000027941 */ /* 0x000fea0003800000 */
.L_x_43631:
        /* <DEDUP_REMOVED lines=14> */
.L_x_43635:
        /* <DEDUP_REMOVED lines=12> */
.L_x_43638:
[----:B------:R-:W-:-:S07]  /*1b690*/  IMAD.MOV.U32 R167, RZ, RZ, R160 ;  /* 0x000000ffffa77224 */ /* 0x000fce00078e00a0 */
.L_x_43639:
[----:B------:R-:W-:Y:S05]  /*1b6a0*/  BSYNC B2 ;  /* 0x0000000000027941 */ /* 0x000fea0003800000 */
.L_x_43637:
        /* <DEDUP_REMOVED lines=16> */
.L_x_43643:
[----:B------:R-:W-:Y:S05]  /*1b7b0*/  BSYNC B3 ;  /* 0x0000000000037941 */ /* 0x000fea0003800000 */
.L_x_43642:
        /* <DEDUP_REMOVED lines=44> */
.L_x_43641:
[----:B------:R-:W-:Y:S05]  /*1ba80*/  BSYNC B2 ;  /* 0x0000000000027941 */ /* 0x000fea0003800000 */
.L_x_43640:
        /* <DEDUP_REMOVED lines=9> */
.L_x_43636:
        /* <DEDUP_REMOVED lines=12> */
.L_x_43645:
[----:B------:R-:W-:-:S07]  /*1bbe0*/  IMAD.MOV.U32 R172, RZ, RZ, R160 ;  /* 0x000000ffffac7224 */ /* 0x000fce00078e00a0 */
.L_x_43646:
[----:B------:R-:W-:Y:S05]  /*1bbf0*/  BSYNC B2 ;  /* 0x0000000000027941 */ /* 0x000fea0003800000 */
.L_x_43644:
        /* <DEDUP_REMOVED lines=16> */
.L_x_43650:
[----:B------:R-:W-:Y:S05]  /*1bd00*/  BSYNC B3 ;  /* 0x0000000000037941 */ /* 0x000fea0003800000 */
.L_x_43649:
        /* <DEDUP_REMOVED lines=44> */
.L_x_43648:
[----:B------:R-:W-:Y:S05]  /*1bfd0*/  BSYNC B2 ;  /* 0x0000000000027941 */ /* 0x000fea0003800000 */
.L_x_43647:
        /* <DEDUP_REMOVED lines=14> */
.L_x_43651:
        /* <DEDUP_REMOVED lines=12> */
.L_x_43654:
[----:B------:R-:W-:-:S07]  /*1c180*/  MOV R89, R160 ;  /* 0x000000a000597202 */ /* 0x000fce0000000f00 */
.L_x_43655:
[----:B------:R-:W-:Y:S05]  /*1c190*/  BSYNC B2 ;  /* 0x0000000000027941 */ /* 0x000fea0003800000 */
.L_x_43653:
        /* <DEDUP_REMOVED lines=16> */
.L_x_43659:
[----:B------:R-:W-:Y:S05]  /*1c2a0*/  BSYNC B3 ;  /* 0x0000000000037941 */ /* 0x000fea0003800000 */
.L_x_43658:
        /* <DEDUP_REMOVED lines=44> */
.L_x_43657:
[----:B------:R-:W-:Y:S05]  /*1c570*/  BSYNC B2 ;  /* 0x0000000000027941 */ /* 0x000fea0003800000 */
.L_x_43656:
        /* <DEDUP_REMOVED lines=9> */
.L_x_43652:
        /* <DEDUP_REMOVED lines=12> */
.L_x_43661:
[----:B------:R-:W-:-:S07]  /*1c6d0*/  MOV R89, R160 ;  /* 0x000000a000597202 */ /* 0x000fce0000000f00 */
.L_x_43662:
[----:B------:R-:W-:Y:S05]  /*1c6e0*/  BSYNC B2 ;  /* 0x0000000000027941 */ /* 0x000fea0003800000 */
.L_x_43660:
        /* <DEDUP_REMOVED lines=16> */
.L_x_43666:
[----:B------:R-:W-:Y:S05]  /*1c7f0*/  BSYNC B3 ;  /* 0x0000000000037941 */ /* 0x000fea0003800000 */
.L_x_43665:
        /* <DEDUP_REMOVED lines=44> */
.L_x_43664:
[----:B------:R-:W-:Y:S05]  /*1cac0*/  BSYNC B2 ;  /* 0x0000000000027941 */ /* 0x000fea0003800000 */
.L_x_43663:
        /* <DEDUP_REMOVED lines=12> */
.L_x_43667:
        /* <DEDUP_REMOVED lines=12> */
.L_x_43670:
[----:B------:R-:W-:-:S07]  /*1cc50*/  IMAD.MOV.U32 R90, RZ, RZ, R160 ;  /* 0x000000ffff5a7224 */ /* 0x000fce00078e00a0 */
.L_x_43671:
[----:B------:R-:W-:Y:S05]  /*1cc60*/  BSYNC B2 ;  /* 0x0000000000027941 */ /* 0x000fea0003800000 */
.L_x_43669:
        /* <DEDUP_REMOVED lines=16> */
.L_x_43675:
[----:B------:R-:W-:Y:S05]  /*1cd70*/  BSYNC B3 ;  /* 0x0000000000037941 */ /* 0x000fea0003800000 */
.L_x_43674:
        /* <DEDUP_REMOVED lines=44> */
.L_x_43673:
[----:B------:R-:W-:Y:S05]  /*1d040*/  BSYNC B2 ;  /* 0x0000000000027941 */ /* 0x000fea0003800000 */
.L_x_43672:
        /* <DEDUP_REMOVED lines=9> */
.L_x_43668:
        /* <DEDUP_REMOVED lines=12> */
.L_x_43677:
[----:B------:R-:W-:-:S07]  /*1d1a0*/  IMAD.MOV.U32 R90, RZ, RZ, R160 ;  /* 0x000000ffff5a7224 */ /* 0x000fce00078e00a0 */
.L_x_43678:
[----:B------:R-:W-:Y:S05]  /*1d1b0*/  BSYNC B2 ;  /* 0x0000000000027941 */ /* 0x000fea0003800000 */
.L_x_43676:
        /* <DEDUP_REMOVED lines=16> */
.L_x_43682:
[----:B------:R-:W-:Y:S05]  /*1d2c0*/  BSYNC B3 ;  /* 0x0000000000037941 */ /* 0x000fea0003800000 */
.L_x_43681:
        /* <DEDUP_REMOVED lines=44> */
.L_x_43680:
[----:B------:R-:W-:Y:S05]  /*1d590*/  BSYNC B2 ;  /* 0x0000000000027941 */ /* 0x000fea0003800000 */
.L_x_43679:
        /* <DEDUP_REMOVED lines=12> */
.L_x_43683:
        /* <DEDUP_REMOVED lines=12> */
.L_x_43686:
[----:B------:R-:W-:-:S07]  /*1d720*/  IMAD.MOV.U32 R170, RZ, RZ, R160 ;  /* 0x000000ffffaa7224 */ /* 0x000fce00078e00a0 */
.L_x_43687:
[----:B------:R-:W-:Y:S05]  /*1d730*/  BSYNC B2 ;  /* 0x0000000000027941 */ /* 0x000fea0003800000 */
.L_x_43685:
        /* <DEDUP_REMOVED lines=16> */
.L_x_43691:
[----:B------:R-:W-:Y:S05]  /*1d840*/  BSYNC B3 ;  /* 0x0000000000037941 */ /* 0x000fea0003800000 */
.L_x_43690:
        /* <DEDUP_REMOVED lines=44> */
.L_x_43689:
[----:B------:R-:W-:Y:S05]  /*1db10*/  BSYNC B2 ;  /* 0x0000000000027941 */ /* 0x000fea0003800000 */
.L_x_43688:
        /* <DEDUP_REMOVED lines=9> */
.L_x_43684:
        /* <DEDUP_REMOVED lines=12> */
.L_x_43693:
[----:B------:R-:W-:-:S07]  /*1dc70*/  IMAD.MOV.U32 R221, RZ, RZ, R160 ;  /* 0x000000ffffdd7224 */ /* 0x000fce00078e00a0 */
.L_x_43694:
[----:B------:R-:W-:Y:S05]  /*1dc80*/  BSYNC B2 ;  /* 0x0000000000027941 */ /* 0x000fea0003800000 */
.L_x_43692:
        /* <DEDUP_REMOVED lines=16> */
.L_x_43698:
[----:B------:R-:W-:Y:S05]  /*1dd90*/  BSYNC B3 ;  /* 0x0000000000037941 */ /* 0x000fea0003800000 */
.L_x_43697:
        /* <DEDUP_REMOVED lines=44> */
.L_x_43696:
[----:B------:R-:W-:Y:S05]  /*1e060*/  BSYNC B2 ;  /* 0x0000000000027941 */ /* 0x000fea0003800000 */
.L_x_43695:
        /* <DEDUP_REMOVED lines=12> */
.L_x_43699:
        /* <DEDUP_REMOVED lines=12> */
.L_x_43702:
[----:B------:R-:W-:-:S07]  /*1e1f0*/  MOV R171, R160 ;  /* 0x000000a000ab7202 */ /* 0x000fce0000000f00 */
.L_x_43703:
[----:B------:R-:W-:Y:S05]  /*1e200*/  BSYNC B2 ;  /* 0x0000000000027941 */ /* 0x000fea0003800000 */
.L_x_43701:
        /* <DEDUP_REMOVED lines=16> */
.L_x_43707:
[----:B------:R-:W-:Y:S05]  /*1e310*/  BSYNC B3 ;  /* 0x0000000000037941 */ /* 0x000fea0003800000 */
.L_x_43706:
        /* <DEDUP_REMOVED lines=44> */
.L_x_43705:
[----:B------:R-:W-:Y:S05]  /*1e5e0*/  BSYNC B2 ;  /* 0x0000000000027941 */ /* 0x000fea0003800000 */
.L_x_43704:
        /* <DEDUP_REMOVED lines=9> */
.L_x_43700:
        /* <DEDUP_REMOVED lines=51> */
.L_x_43708:
[----:B------:R-:W-:-:S07]  /*1e9b0*/  VIADD R132, R132, 0x20 ;  /* 0x0000002084847836 */ /* 0x000fce0000000000 */
.L_x_43579:
[----:B------:R-:W-:Y:S05]  /*1e9c0*/  BSYNC B1 ;  /* 0x0000000000017941 */ /* 0x000fea0003800000 */
.L_x_43578:
        /* <DEDUP_REMOVED lines=30> */
.L_x_43712:
[----:B0-----:R-:W-:-:S07]  /*1ebb0*/  MOV R172, R160 ;  /* 0x000000a000ac7202 */ /* 0x001fce0000000f00 */
.L_x_43713:
[----:B------:R-:W-:Y:S05]  /*1ebc0*/  BSYNC B2 ;  /* 0x0000000000027941 */ /* 0x000fea0003800000 */
.L_x_43711:
        /* <DEDUP_REMOVED lines=16> */
.L_x_43717:
[----:B------:R-:W-:Y:S05]  /*1ecd0*/  BSYNC B3 ;  /* 0x0000000000037941 */ /* 0x000fea0003800000 */
.L_x_43716:
        /* <DEDUP_REMOVED lines=44> */
.L_x_43715:
[----:B------:R-:W-:Y:S05]  /*1efa0*/  BSYNC B2 ;  /* 0x0000000000027941 */ /* 0x000fea0003800000 */
.L_x_43714:
        /* <DEDUP_REMOVED lines=19> */
.L_x_43718:
        /* <DEDUP_REMOVED lines=12> */
.L_x_43721:
[----:B------:R-:W-:-:S07]  /*1f1a0*/  MOV R93, R160 ;  /* 0x000000a0005d7202 */ /* 0x000fce0000000f00 */
.L_x_43722:
[----:B------:R-:W-:Y:S05]  /*1f1b0*/  BSYNC B2 ;  /* 0x0000000000027941 */ /* 0x000fea0003800000 */
.L_x_43720:
        /* <DEDUP_REMOVED lines=16> */
.L_x_43726:
[----:B------:R-:W-:Y:S05]  /*1f2c0*/  BSYNC B3 ;  /* 0x0000000000037941 */ /* 0x000fea0003800000 */
.L_x_43725:
        /* <DEDUP_REMOVED lines=44> */
.L_x_43724:
[----:B------:R-:W-:Y:S05]  /*1f590*/  BSYNC B2 ;  /* 0x0000000000027941 */ /* 0x000fea0003800000 */
.L_x_43723:
        /* <DEDUP_REMOVED lines=9> */
.L_x_43719:
        /* <DEDUP_REMOVED lines=12> */
.L_x_43728:
[----:B------:R-:W-:-:S07]  /*1f6f0*/  MOV R93, R160 ;  /* 0x000000a0005d7202 */ /* 0x000fce0000000f00 */
.L_x_43729:
[----:B------:R-:W-:Y:S05]  /*1f700*/  BSYNC B2 ;  /* 0x0000000000027941 */ /* 0x000fea0003800000 */
.L_x_43727:
        /* <DEDUP_REMOVED lines=16> */
.L_x_43733:
[----:B------:R-:W-:Y:S05]  /*1f810*/  BSYNC B3 ;  /* 0x0000000000037941 */ /* 0x000fea0003800000 */
.L_x_43732:
        /* <DEDUP_REMOVED lines=44> */
.L_x_43731:
[----:B------:R-:W-:Y:S05]  /*1fae0*/  BSYNC B2 ;  /* 0x0000000000027941 */ /* 0x000fea0003800000 */
.L_x_43730:
        /* <DEDUP_REMOVED lines=14> */
.L_x_43734:
        /* <DEDUP_REMOVED lines=12> */
.L_x_43737:
[----:B------:R-:W-:-:S07]  /*1fc90*/  IMAD.MOV.U32 R96, RZ, RZ, R160 ;  /* 0x000000ffff607224 */ /* 0x000fce00078e00a0 */
.L_x_43738:
[----:B------:R-:W-:Y:S05]  /*1fca0*/  BSYNC B2 ;  /* 0x0000000000027941 */ /* 0x000fea0003800000 */
.L_x_43736:
        /* <DEDUP_REMOVED lines=16> */
.L_x_43742:
[----:B------:R-:W-:Y:S05]  /*1fdb0*/  BSYNC B3 ;  /* 0x0000000000037941 */ /* 0x000fea0003800000 */
.L_x_43741:
        /* <DEDUP_REMOVED lines=44> */
.L_x_43740:
[----:B------:R-:W-:Y:S05]  /*20080*/  BSYNC B2 ;  /* 0x0000000000027941 */ /* 0x000fea0003800000 */
.L_x_43739:
        /* <DEDUP_REMOVED lines=9> */
.L_x_43735:
        /* <DEDUP_REMOVED lines=12> */
.L_x_43744:
[----:B------:R-:W-:-:S07]  /*201e0*/  IMAD.MOV.U32 R96, RZ, RZ, R160 ;  /* 0x000000ffff607224 */ /* 0x000fce00078e00a0 */
.L_x_43745:
[----:B------:R-:W-:Y:S05]  /*201f0*/  BSYNC B2 ;  /* 0x0000000000027941 */ /* 0x000fea0003800000 */
.L_x_43743:
        /* <DEDUP_REMOVED lines=16> */
.L_x_43749:
[----:B------:R-:W-:Y:S05]  /*20300*/  BSYNC B3 ;  /* 0x0000000000037941 */ /* 0x000fea0003800000 */
.L_x_43748:
        /* <DEDUP_REMOVED lines=44> */
.L_x_43747:
[----:B------:R-:W-:Y:S05]  /*205d0*/  BSYNC B2 ;  /* 0x0000000000027941 */ /* 0x000fea0003800000 */
.L_x_43746:
        /* <DEDUP_REMOVED lines=14> */
.L_x_43750:
        /* <DEDUP_REMOVED lines=12> */
.L_x_43753:
[----:B------:R-:W-:-:S07]  /*20780*/  IMAD.MOV.U32 R95, RZ, RZ, R160 ;  /* 0x000000ffff5f7224 */ /* 0x000fce00078e00a0 */
.L_x_43754:
[----:B------:R-:W-:Y:S05]  /*20790*/  BSYNC B2 ;  /* 0x0000000000027941 */ /* 0x000fea0003800000 */
.L_x_43752:
        /* <DEDUP_REMOVED lines=16> */
.L_x_43758:
[----:B------:R-:W-:Y:S05]  /*208a0*/  BSYNC B3 ;  /* 0x0000000000037941 */ /* 0x000fea0003800000 */
.L_x_43757:
        /* <DEDUP_REMOVED lines=44> */
.L_x_43756:
[----:B------:R-:W-:Y:S05]  /*20b70*/  BSYNC B2 ;  /* 0x0000000000027941 */ /* 0x000fea0003800000 */
.L_x_43755:
        /* <DEDUP_REMOVED lines=9> */
.L_x_43751:
        /* <DEDUP_REMOVED lines=12> */
.L_x_43760:
[----:B------:R-:W-:-:S07]  /*20cd0*/  IMAD.MOV.U32 R95, RZ, RZ, R160 ;  /* 0x000000ffff5f7224 */ /* 0x000fce00078e00a0 */
.L_x_43761:
[----:B------:R-:W-:Y:S05]  /*20ce0*/  BSYNC B2 ;  /* 0x0000000000027941 */ /* 0x000fea0003800000 */
.L_x_43759:
        /* <DEDUP_REMOVED lines=16> */
.L_x_43765:
[----:B------:R-:W-:Y:S05]  /*20df0*/  BSYNC B3 ;  /* 0x0000000000037941 */ /* 0x000fea0003800000 */
.L_x_43764:
        /* <DEDUP_REMOVED lines=44> */
.L_x_43763:
[----:B------:R-:W-:Y:S05]  /*210c0*/  BSYNC B2 ;  /* 0x0000000000027941 */ /* 0x000fea0003800000 */
.L_x_43762:
        /* <DEDUP_REMOVED lines=14> */
.L_x_43766:
        /* <DEDUP_REMOVED lines=12> */
.L_x_43769:
[----:B------:R-:W-:-:S07]  /*21270*/  MOV R167, R160 ;  /* 0x000000a000a77202 */ /* 0x000fce0000000f00 */
.L_x_43770:
[----:B------:R-:W-:Y:S05]  /*21280*/  BSYNC B2 ;  /* 0x0000000000027941 */ /* 0x000fea0003800000 */
.L_x_43768:
        /* <DEDUP_REMOVED lines=16> */
.L_x_43774:
[----:B------:R-:W-:Y:S05]  /*21390*/  BSYNC B3 ;  /* 0x0000000000037941 */ /* 0x000fea0003800000 */
.L_x_43773:
        /* <DEDUP_REMOVED lines=44> */
.L_x_43772:
[----:B------:R-:W-:Y:S05]  /*21660*/  BSYNC B2 ;  /* 0x0000000000027941 */ /* 0x000fea0003800000 */
.L_x_43771:
        /* <DEDUP_REMOVED lines=9> */
.L_x_43767:
        /* <DEDUP_REMOVED lines=12> */
.L_x_43776:
[----:B------:R-:W-:-:S07]  /*217c0*/  MOV R172, R160 ;  /* 0x000000a000ac7202 */ /* 0x000fce0000000f00 */
.L_x_43777:
[----:B------:R-:W-:Y:S05]  /*217d0*/  BSYNC B2 ;  /* 0x0000000000027941 */ /* 0x000fea0003800000 */
.L_x_43775:
        /* <DEDUP_REMOVED lines=16> */
.L_x_43781:
[----:B------:R-:W-:Y:S05]  /*218e0*/  BSYNC B3 ;  /* 0x0000000000037941 */ /* 0x000fea0003800000 */
.L_x_43780:
        /* <DEDUP_REMOVED lines=44> */
.L_x_43779:
[----:B------:R-:W-:Y:S05]  /*21bb0*/  BSYNC B2 ;  /* 0x0000000000027941 */ /* 0x000fea0003800000 */
.L_x_43778:
        /* <DEDUP_REMOVED lines=14> */
.L_x_43782:
        /* <DEDUP_REMOVED lines=12> */
.L_x_43785:
[----:B------:R-:W-:-:S07]  /*21d60*/  IMAD.MOV.U32 R97, RZ, RZ, R160 ;  /* 0x000000ffff617224 */ /* 0x000fce00078e00a0 */
.L_x_43786:
[----:B------:R-:W-:Y:S05]  /*21d70*/  BSYNC B2 ;  /* 0x0000000000027941 */ /* 0x000fea0003800000 */
.L_x_43784:
        /* <DEDUP_REMOVED lines=16> */
.L_x_43790:
[----:B------:R-:W-:Y:S05]  /*21e80*/  BSYNC B3 ;  /* 0x0000000000037941 */ /* 0x000fea0003800000 */
.L_x_43789:
        /* <DEDUP_REMOVED lines=44> */
.L_x_43788:
[----:B------:R-:W-:Y:S05]  /*22150*/  BSYNC B2 ;  /* 0x0000000000027941 */ /* 0x000fea0003800000 */
.L_x_43787:
        /* <DEDUP_REMOVED lines=9> */
.L_x_43783:
        /* <DEDUP_REMOVED lines=12> */
.L_x_43792:
[----:B------:R-:W-:-:S07]  /*222b0*/  IMAD.MOV.U32 R97, RZ, RZ, R160 ;  /* 0x000000ffff617224 */ /* 0x000fce00078e00a0 */
.L_x_43793:
[----:B------:R-:W-:Y:S05]  /*222c0*/  BSYNC B2 ;  /* 0x0000000000027941 */ /* 0x000fea0003800000 */
.L_x_43791:
        /* <DEDUP_REMOVED lines=16> */
.L_x_43797:
[----:B------:R-:W-:Y:S05]  /*223d0*/  BSYNC B3 ;  /* 0x0000000000037941 */ /* 0x000fea0003800000 */
.L_x_43796:
        /* <DEDUP_REMOVED lines=44> */
.L_x_43795:
[----:B------:R-:W-:Y:S05]  /*226a0*/  BSYNC B2 ;  /* 0x0000000000027941 */ /* 0x000fea0003800000 */
.L_x_43794:
        /* <DEDUP_REMOVED lines=12> */
.L_x_43798:
        /* <DEDUP_REMOVED lines=12> */
.L_x_43801:
[----:B------:R-:W-:-:S07]  /*22830*/  IMAD.MOV.U32 R98, RZ, RZ, R160 ;  /* 0x000000ffff627224 */ /* 0x000fce00078e00a0 */
.L_x_43802:
[----:B------:R-:W-:Y:S05]  /*22840*/  BSYNC B2 ;  /* 0x0000000000027941 */ /* 0x000fea0003800000 */
.L_x_43800:
        /* <DEDUP_REMOVED lines=16> */
.L_x_43806:
[----:B------:R-:W-:Y:S05]  /*22950*/  BSYNC B3 ;  /* 0x0000000000037941 */ /* 0x000fea0003800000 */
.L_x_43805:
        /* <DEDUP_REMOVED lines=44> */
.L_x_43804:
[----:B------:R-:W-:Y:S05]  /*22c20*/  BSYNC B2 ;  /* 0x0000000000027941 */ /* 0x000fea0003800000 */
.L_x_43803:
        /* <DEDUP_REMOVED lines=9> */
.L_x_43799:
        /* <DEDUP_REMOVED lines=12> */
.L_x_43808:
[----:B------:R-:W-:-:S07]  /*22d80*/  IMAD.MOV.U32 R98, RZ, RZ, R160 ;  /* 0x000000ffff627224 */ /* 0x000fce00078e00a0 */
.L_x_43809:
[----:B------:R-:W-:Y:S05]  /*22d90*/  BSYNC B2 ;  /* 0x0000000000027941 */ /* 0x000fea0003800000 */
.L_x_43807:
        /* <DEDUP_REMOVED lines=16> */
.L_x_43813:
[----:B------:R-:W-:Y:S05]  /*22ea0*/  BSYNC B3 ;  /* 0x0000000000037941 */ /* 0x000fea0003800000 */
.L_x_43812:
        /* <DEDUP_REMOVED lines=44> */
.L_x_43811:
[----:B------:R-:W-:Y:S05]  /*23170*/  BSYNC B2 ;  /* 0x0000000000027941 */ /* 0x000fea0003800000 */
.L_x_43810:
        /* <DEDUP_REMOVED lines=12> */
.L_x_43814:
        /* <DEDUP_REMOVED lines=12> */
.L_x_43817:
[----:B------:R-:W-:-:S07]  /*23300*/  MOV R170, R160 ;  /* 0x000000a000aa7202 */ /* 0x000fce0000000f00 */
.L_x_43818:
[----:B------:R-:W-:Y:S05]  /*23310*/  BSYNC B2 ;  /* 0x0000000000027941 */ /* 0x000fea0003800000 */
.L_x_43816:
        /* <DEDUP_REMOVED lines=16> */
.L_x_43822:
[----:B------:R-:W-:Y:S05]  /*23420*/  BSYNC B3 ;  /* 0x0000000000037941 */ /* 0x000fea0003800000 */
.L_x_43821:
        /* <DEDUP_REMOVED lines=44> */
.L_x_43820:
[----:B------:R-:W-:Y:S05]  /*236f0*/  BSYNC B2 ;  /* 0x0000000000027941 */ /* 0x000fea0003800000 */
.L_x_43819:
        /* <DEDUP_REMOVED lines=9> */
.L_x_43815:
        /* <DEDUP_REMOVED lines=12> */
.L_x_43824:
[----:B------:R-:W-:-:S07]  /*23850*/  MOV R221, R160 ;  /* 0x000000a000dd7202 */ /* 0x000fce0000000f00 */
.L_x_43825:
[----:B------:R-:W-:Y:S05]  /*23860*/  BSYNC B2 ;  /* 0x0000000000027941 */ /* 0x000fea0003800000 */
.L_x_43823:
        /* <DEDUP_REMOVED lines=16> */
.L_x_43829:
[----:B------:R-:W-:Y:S05]  /*23970*/  BSYNC B3 ;  /* 0x0000000000037941 */ /* 0x000fea0003800000 */
.L_x_43828:
        /* <DEDUP_REMOVED lines=44> */
.L_x_43827:
[----:B------:R-:W-:Y:S05]  /*23c40*/  BSYNC B2 ;  /* 0x0000000000027941 */ /* 0x000fea0003800000 */
.L_x_43826:
        /* <DEDUP_REMOVED lines=12> */
.L_x_43830:
        /* <DEDUP_REMOVED lines=12> */
.L_x_43833:
[----:B------:R-:W-:-:S07]  /*23dd0*/  IMAD.MOV.U32 R171, RZ, RZ, R160 ;  /* 0x000000ffffab7224 */ /* 0x000fce00078e00a0 */
.L_x_43834:
[----:B------:R-:W-:Y:S05]  /*23de0*/  BSYNC B2 ;  /* 0x0000000000027941 */ /* 0x000fea0003800000 */
.L_x_43832:
        /* <DEDUP_REMOVED lines=16> */
.L_x_43838:
[----:B------:R-:W-:Y:S05]  /*23ef0*/  BSYNC B3 ;  /* 0x0000000000037941 */ /* 0x000fea0003800000 */
.L_x_43837:
        /* <DEDUP_REMOVED lines=44> */
.L_x_43836:
[----:B------:R-:W-:Y:S05]  /*241c0*/  BSYNC B2 ;  /* 0x0000000000027941 */ /* 0x000fea0003800000 */
.L_x_43835:
        /* <DEDUP_REMOVED lines=9> */
.L_x_43831:
        /* <DEDUP_REMOVED lines=51> */
.L_x_43839:
[----:B------:R-:W-:-:S07]  /*24590*/  IADD3 R132, R132, 0x20, RZ ;  /* 0x0000002084847810 */ /* 0x000fce0007ffe0ff */
.L_x_43710:
[----:B------:R-:W-:Y:S05]  /*245a0*/  BSYNC B1 ;  /* 0x0000000000017941 */ /* 0x000fea0003800000 */
.L_x_43709:
        /* <DEDUP_REMOVED lines=28> */
[----:B------:R-:W-:Y:S01]  /*24770*/  MOV R172, R162 ;  /* 0x000000a200ac7202 */ /* 0x000fe20000000f00 */
[----:B------:R-:W-:Y:S06]  /*24780*/  BRA `(.L_x_43844) ;  /* 0x0000000000047947 */ /* 0x000fec0003800000 */
.L_x_43843:
[----:B0-----:R-:W-:-:S07]  /*24790*/  IMAD.MOV.U32 R172, RZ, RZ, R160 ;  /* 0x000000ffffac7224 */ /* 0x001fce00078e00a0 */
.L_x_43844:
[----:B------:R-:W-:Y:S05]  /*247a0*/  BSYNC B2 ;  /* 0x0000000000027941 */ /* 0x000fea0003800000 */
.L_x_43842:
        /* <DEDUP_REMOVED lines=16> */
.L_x_43848:
[----:B------:R-:W-:Y:S05]  /*248b0*/  BSYNC B3 ;  /* 0x0000000000037941 */ /* 0x000fea0003800000 */
.L_x_43847:
        /* <DEDUP_REMOVED lines=44> */
.L_x_43846:
[----:B------:R-:W-:Y:S05]  /*24b80*/  BSYNC B2 ;  /* 0x0000000000027941 */ /* 0x000fea0003800000 */
.L_x_43845:
        /* <DEDUP_REMOVED lines=19> */
.L_x_43849:
        /* <DEDUP_REMOVED lines=12> */
.L_x_43852:
[----:B------:R-:W-:-:S07]  /*24d80*/  IMAD.MOV.U32 R101, RZ, RZ, R160 ;  /* 0x000000ffff657224 */ /* 0x000fce00078e00a0 */
.L_x_43853:
[----:B------:R-:W-:Y:S05]  /*24d90*/  BSYNC B2 ;  /* 0x0000000000027941 */ /* 0x000fea0003800000 */
.L_x_43851:
        /* <DEDUP_REMOVED lines=16> */
.L_x_43857:
[----:B------:R-:W-:Y:S05]  /*24ea0*/  BSYNC B3 ;  /* 0x0000000000037941 */ /* 0x000fea0003800000 */
.L_x_43856:
        /* <DEDUP_REMOVED lines=44> */
.L_x_43855:
[----:B------:R-:W-:Y:S05]  /*25170*/  BSYNC B2 ;  /* 0x0000000000027941 */ /* 0x000fea0003800000 */
.L_x_43854:
        /* <DEDUP_REMOVED lines=9> */
.L_x_43850:
        /* <DEDUP_REMOVED lines=12> */
.L_x_43859:
[----:B------:R-:W-:-:S07]  /*252d0*/  MOV R101, R160 ;  /* 0x000000a000657202 */ /* 0x000fce0000000f00 */
.L_x_43860:
[----:B------:R-:W-:Y:S05]  /*252e0*/  BSYNC B2 ;  /* 0x0000000000027941 */ /* 0x000fea0003800000 */
.L_x_43858:
        /* <DEDUP_REMOVED lines=16> */
.L_x_43864:
[----:B------:R-:W-:Y:S05]  /*253f0*/  BSYNC B3 ;  /* 0x0000000000037941 */ /* 0x000fea0003800000 */
.L_x_43863:
        /* <DEDUP_REMOVED lines=44> */
.L_x_43862:
[----:B------:R-:W-:Y:S05]  /*256c0*/  BSYNC B2 ;  /* 0x0000000000027941 */ /* 0x000fea0003800000 */
.L_x_43861:
        /* <DEDUP_REMOVED lines=14> */
.L_x_43865:
        /* <DEDUP_REMOVED lines=12> */
.L_x_43868:
[----:B------:R-:W-:-:S07]  /*25870*/  IMAD.MOV.U32 R104, RZ, RZ, R160 ;  /* 0x000000ffff687224 */ /* 0x000fce00078e00a0 */
.L_x_43869:
[----:B------:R-:W-:Y:S05]  /*25880*/  BSYNC B2 ;  /* 0x0000000000027941 */ /* 0x000fea0003800000 */
.L_x_43867:
        /* <DEDUP_REMOVED lines=16> */
.L_x_43873:
[----:B------:R-:W-:Y:S05]  /*25990*/  BSYNC B3 ;  /* 0x0000000000037941 */ /* 0x000fea0003800000 */
.L_x_43872:
        /* <DEDUP_REMOVED lines=44> */
.L_x_43871:
[----:B------:R-:W-:Y:S05]  /*25c60*/  BSYNC B2 ;  /* 0x0000000000027941 */ /* 0x000fea0003800000 */
.L_x_43870:
        /* <DEDUP_REMOVED lines=9> */
.L_x_43866:
        /* <DEDUP_REMOVED lines=12> */
.L_x_43875:
[----:B------:R-:W-:-:S07]  /*25dc0*/  MOV R104, R160 ;  /* 0x000000a000687202 */ /* 0x000fce0000000f00 */
.L_x_43876:
[----:B------:R-:W-:Y:S05]  /*25dd0*/  BSYNC B2 ;  /* 0x0000000000027941 */ /* 0x000fea0003800000 */
.L_x_43874:
        /* <DEDUP_REMOVED lines=16> */
.L_x_43880:
[----:B------:R-:W-:Y:S05]  /*25ee0*/  BSYNC B3 ;  /* 0x0000000000037941 */ /* 0x000fea0003800000 */
.L_x_43879:
        /* <DEDUP_REMOVED lines=44> */
.L_x_43878:
[----:B------:R-:W-:Y:S05]  /*261b0*/  BSYNC B2 ;  /* 0x0000000000027941 */ /* 0x000fea0003800000 */
.L_x_43877:
        /* <DEDUP_REMOVED lines=14> */
.L_x_43881:
        /* <DEDUP_REMOVED lines=12> */
.L_x_43884:
[----:B------:R-:W-:-:S07]  /*26360*/  IMAD.MOV.U32 R103, RZ, RZ, R160 ;  /* 0x000000ffff677224 */ /* 0x000fce00078e00a0 */
.L_x_43885:
[----:B------:R-:W-:Y:S05]  /*26370*/  BSYNC B2 ;  /* 0x0000000000027941 */ /* 0x000fea0003800000 */
.L_x_43883:
        /* <DEDUP_REMOVED lines=16> */
.L_x_43889:
[----:B------:R-:W-:Y:S05]  /*26480*/  BSYNC B3 ;  /* 0x0000000000037941 */ /* 0x000fea0003800000 */
.L_x_43888:
        /* <DEDUP_REMOVED lines=44> */
.L_x_43887:
[----:B------:R-:W-:Y:S05]  /*26750*/  BSYNC B2 ;  /* 0x0000000000027941 */ /* 0x000fea0003800000 */
.L_x_43886:
        /* <DEDUP_REMOVED lines=9> */
.L_x_43882:
        /* <DEDUP_REMOVED lines=12> */
.L_x_43891:
[----:B------:R-:W-:-:S07]  /*268b0*/  MOV R103, R160 ;  /* 0x000000a000677202 */ /* 0x000fce0000000f00 */
.L_x_43892:
[----:B------:R-:W-:Y:S05]  /*268c0*/  BSYNC B2 ;  /* 0x0000000000027941 */ /* 0x000fea0003800000 */
.L_x_43890:
        /* <DEDUP_REMOVED lines=16> */
.L_x_43896:
[----:B------:R-:W-:Y:S05]  /*269d0*/  BSYNC B3 ;  /* 0x0000000000037941 */ /* 0x000fea0003800000 */
.L_x_43895:
        /* <DEDUP_REMOVED lines=44> */
.L_x_43894:
[----:B------:R-:W-:Y:S05]  /*26ca0*/  BSYNC B2 ;  /* 0x0000000000027941 */ /* 0x000fea0003800000 */
.L_x_43893:
        /* <DEDUP_REMOVED lines=14> */
.L_x_43897:
        /* <DEDUP_REMOVED lines=12> */
.L_x_43900:
[----:B------:R-:W-:-:S07]  /*26e50*/  IMAD.MOV.U32 R167, RZ, RZ, R160 ;  /* 0x000000ffffa77224 */ /* 0x000fce00078e00a0 */
.L_x_43901:
[----:B------:R-:W-:Y:S05]  /*26e60*/  BSYNC B2 ;  /* 0x0000000000027941 */ /* 0x000fea0003800000 */
.L_x_43899:
        /* <DEDUP_REMOVED lines=16> */
.L_x_43905:
[----:B------:R-:W-:Y:S05]  /*26f70*/  BSYNC B3 ;  /* 0x0000000000037941 */ /* 0x000fea0003800000 */
.L_x_43904:
        /* <DEDUP_REMOVED lines=44> */
.L_x_43903:
[----:B------:R-:W-:Y:S05]  /*27240*/  BSYNC B2 ;  /* 0x0000000000027941 */ /* 0x000fea0003800000 */
.L_x_43902:
        /* <DEDUP_REMOVED lines=9> */
.L_x_43898:
        /* <DEDUP_REMOVED lines=12> */
.L_x_43907:
[----:B------:R-:W-:-:S07]  /*273a0*/  MOV R172, R160 ;  /* 0x000000a000ac7202 */ /* 0x000fce0000000f00 */
.L_x_43908:
[----:B------:R-:W-:Y:S05]  /*273b0*/  BSYNC B2 ;  /* 0x0000000000027941 */ /* 0x000fea0003800000 */
.L_x_43906:
        /* <DEDUP_REMOVED lines=16> */
.L_x_43912:
[----:B------:R-:W-:Y:S05]  /*274c0*/  BSYNC B3 ;  /* 0x0000000000037941 */ /* 0x000fea0003800000 */
.L_x_43911:
        /* <DEDUP_REMOVED lines=44> */
.L_x_43910:
[----:B------:R-:W-:Y:S05]  /*27790*/  BSYNC B2 ;  /* 0x0000000000027941 */ /* 0x000fea0003800000 */
.L_x_43909:
        /* <DEDUP_REMOVED lines=14> */
.L_x_43913:
        /* <DEDUP_REMOVED lines=12> */
.L_x_43916:
[----:B------:R-:W-:-:S07]  /*27940*/  IMAD.MOV.U32 R105, RZ, RZ, R160 ;  /* 0x000000ffff697224 */ /* 0x000fce00078e00a0 */
.L_x_43917:
[----:B------:R-:W-:Y:S05]  /*27950*/  BSYNC B2 ;  /* 0x0000000000027941 */ /* 0x000fea0003800000 */
.L_x_43915:
        /* <DEDUP_REMOVED lines=16> */
.L_x_43921:
[----:B------:R-:W-:Y:S05]  /*27a60*/  BSYNC B3 ;  /* 0x0000000000037941 */ /* 0x000fea0003800000 */
.L_x_43920:
        /* <DEDUP_REMOVED lines=44> */
.L_x_43919:
[----:B------:R-:W-:Y:S05]  /*27d30*/  BSYNC B2 ;  /* 0x0000000000027941 */ /* 0x000fea0003800000 */
.L_x_43918:
        /* <DEDUP_REMOVED lines=9> */
.L_x_43914:
        /* <DEDUP_REMOVED lines=12> */
.L_x_43923:
[----:B------:R-:W-:-:S07]  /*27e90*/  MOV R105, R160 ;  /* 0x000000a000697202 */ /* 0x000fce0000000f00 */
.L_x_43924:
[----:B------:R-:W-:Y:S05]  /*27ea0*/  BSYNC B2 ;  /* 0x0000000000027941 */ /* 0x000fea0003800000 */
.L_x_43922:
        /* <DEDUP_REMOVED lines=16> */
.L_x_43928:
[----:B------:R-:W-:Y:S05]  /*27fb0*/  BSYNC B3 ;  /* 0x0000000000037941 */ /* 0x000fea0003800000 */
.L_x_43927:
        /* <DEDUP_REMOVED lines=44> */
.L_x_43926:
[----:B------:R-:W-:Y:S05]  /*28280*/  BSYNC B2 ;  /* 0x0000000000027941 */ /* 0x000fea0003800000 */
.L_x_43925:
        /* <DEDUP_REMOVED lines=12> */
.L_x_43929:
        /* <DEDUP_REMOVED lines=12> */
.L_x_43932:
[----:B------:R-:W-:-:S07]  /*28410*/  IMAD.MOV.U32 R106, RZ, RZ, R160 ;  /* 0x000000ffff6a7224 */ /* 0x000fce00078e00a0 */
.L_x_43933:
[----:B------:R-:W-:Y:S05]  /*28420*/  BSYNC B2 ;  /* 0x0000000000027941 */ /* 0x000fea0003800000 */
.L_x_43931:
        /* <DEDUP_REMOVED lines=16> */
.L_x_43937:
[----:B------:R-:W-:Y:S05]  /*28530*/  BSYNC B3 ;  /* 0x0000000000037941 */ /* 0x000fea0003800000 */
.L_x_43936:
        /* <DEDUP_REMOVED lines=44> */
.L_x_43935:
[----:B------:R-:W-:Y:S05]  /*28800*/  BSYNC B2 ;  /* 0x0000000000027941 */ /* 0x000fea0003800000 */
.L_x_43934:
        /* <DEDUP_REMOVED lines=9> */
.L_x_43930:
        /* <DEDUP_REMOVED lines=12> */
.L_x_43939:
[----:B------:R-:W-:-:S07]  /*28960*/  MOV R106, R160 ;  /* 0x000000a0006a7202 */ /* 0x000fce0000000f00 */
.L_x_43940:
[----:B------:R-:W-:Y:S05]  /*28970*/  BSYNC B2 ;  /* 0x0000000000027941 */ /* 0x000fea0003800000 */
.L_x_43938:
        /* <DEDUP_REMOVED lines=16> */
.L_x_43944:
[----:B------:R-:W-:Y:S05]  /*28a80*/  BSYNC B3 ;  /* 0x0000000000037941 */ /* 0x000fea0003800000 */
.L_x_43943:
        /* <DEDUP_REMOVED lines=44> */
.L_x_43942:
[----:B------:R-:W-:Y:S05]  /*28d50*/  BSYNC B2 ;  /* 0x0000000000027941 */ /* 0x000fea0003800000 */
.L_x_43941:
        /* <DEDUP_REMOVED lines=12> */
.L_x_43945:
        /* <DEDUP_REMOVED lines=12> */
.L_x_43948:
[----:B------:R-:W-:-:S07]  /*28ee0*/  IMAD.MOV.U32 R170, RZ, RZ, R160 ;  /* 0x000000ffffaa7224 */ /* 0x000fce00078e00a0 */
.L_x_43949:
[----:B------:R-:W-:Y:S05]  /*28ef0*/  BSYNC B2 ;  /* 0x0000000000027941 */ /* 0x000fea0003800000 */
.L_x_43947:
        /* <DEDUP_REMOVED lines=16> */
.L_x_43953:
[----:B------:R-:W-:Y:S05]  /*29000*/  BSYNC B3 ;  /* 0x0000000000037941 */ /* 0x000fea0003800000 */
.L_x_43952:
        /* <DEDUP_REMOVED lines=44> */
.L_x_43951:
[----:B------:R-:W-:Y:S05]  /*292d0*/  BSYNC B2 ;  /* 0x0000000000027941 */ /* 0x000fea0003800000 */
.L_x_43950:
        /* <DEDUP_REMOVED lines=9> */
.L_x_43946:
        /* <DEDUP_REMOVED lines=12> */
.L_x_43955:
[----:B------:R-:W-:-:S07]  /*29430*/  MOV R221, R160 ;  /* 0x000000a000dd7202 */ /* 0x000fce0000000f00 */
.L_x_43956:
[----:B------:R-:W-:Y:S05]  /*29440*/  BSYNC B2 ;  /* 0x0000000000027941 */ /* 0x000fea0003800000 */
.L_x_43954:
        /* <DEDUP_REMOVED lines=16> */
.L_x_43960:
[----:B------:R-:W-:Y:S05]  /*29550*/  BSYNC B3 ;  /* 0x0000000000037941 */ /* 0x000fea0003800000 */
.L_x_43959:
        /* <DEDUP_REMOVED lines=44> */
.L_x_43958:
[----:B------:R-:W-:Y:S05]  /*29820*/  BSYNC B2 ;  /* 0x0000000000027941 */ /* 0x000fea0003800000 */
.L_x_43957:
        /* <DEDUP_REMOVED lines=12> */
.L_x_43961:
        /* <DEDUP_REMOVED lines=12> */
.L_x_43964:
[----:B------:R-:W-:-:S07]  /*299b0*/  IMAD.MOV.U32 R171, RZ, RZ, R160 ;  /* 0x000000ffffab7224 */ /* 0x000fce00078e00a0 */
.L_x_43965:
[----:B------:R-:W-:Y:S05]  /*299c0*/  BSYNC B2 ;  /* 0x0000000000027941 */ /* 0x000fea0003800000 */
.L_x_43963:
        /* <DEDUP_REMOVED lines=16> */
.L_x_43969:
[----:B------:R-:W-:Y:S05]  /*29ad0*/  BSYNC B3 ;  /* 0x0000000000037941 */ /* 0x000fea0003800000 */
.L_x_43968:
        /* <DEDUP_REMOVED lines=44> */
.L_x_43967:
[----:B------:R-:W-:Y:S05]  /*29da0*/  BSYNC B2 ;  /* 0x0000000000027941 */ /* 0x000fea0003800000 */
.L_x_43966:
        /* <DEDUP_REMOVED lines=9> */
.L_x_43962:
        /* <DEDUP_REMOVED lines=51> */
.L_x_43970:
[----:B------:R-:W-:-:S07]  /*2a170*/  IADD3 R132, R132, 0x20, RZ ;  /* 0x0000002084847810 */ /* 0x000fce0007ffe0ff */
.L_x_43841:
[----:B------:R-:W-:Y:S05]  /*2a180*/  BSYNC B1 ;  /* 0x0000000000017941 */ /* 0x000fea0003800000 */
.L_x_43840:
        /* <DEDUP_REMOVED lines=30> */
.L_x_43974:
[----:B0-----:R-:W-:-:S07]  /*2a370*/  IMAD.MOV.U32 R172, RZ, RZ, R160 ;  /* 0x000000ffffac7224 */ /* 0x001fce00078e00a0 */
.L_x_43975:
[----:B------:R-:W-:Y:S05]  /*2a380*/  BSYNC B2 ;  /* 0x0000000000027941 */ /* 0x000fea0003800000 */
.L_x_43973:
        /* <DEDUP_REMOVED lines=16> */
.L_x_43979:
[----:B------:R-:W-:Y:S05]  /*2a490*/  BSYNC B3 ;  /* 0x0000000000037941 */ /* 0x000fea0003800000 */
.L_x_43978:
        /* <DEDUP_REMOVED lines=44> */
.L_x_43977:
[----:B------:R-:W-:Y:S05]  /*2a760*/  BSYNC B2 ;  /* 0x0000000000027941 */ /* 0x000fea0003800000 */
.L_x_43976:
        /* <DEDUP_REMOVED lines=19> */
.L_x_43980:
        /* <DEDUP_REMOVED lines=12> */
.L_x_43983:
[----:B------:R-:W-:-:S07]  /*2a960*/  IMAD.MOV.U32 R109, RZ, RZ, R160 ;  /* 0x000000ffff6d7224 */ /* 0x000fce00078e00a0 */
.L_x_43984:
[----:B------:R-:W-:Y:S05]  /*2a970*/  BSYNC B2 ;  /* 0x0000000000027941 */ /* 0x000fea0003800000 */
.L_x_43982:
        /* <DEDUP_REMOVED lines=16> */
.L_x_43988:
[----:B------:R-:W-:Y:S05]  /*2aa80*/  BSYNC B3 ;  /* 0x0000000000037941 */ /* 0x000fea0003800000 */
.L_x_43987:
        /* <DEDUP_REMOVED lines=44> */
.L_x_43986:
[----:B------:R-:W-:Y:S05]  /*2ad50*/  BSYNC B2 ;  /* 0x0000000000027941 */ /* 0x000fea0003800000 */
.L_x_43985:
        /* <DEDUP_REMOVED lines=9> */
.L_x_43981:
        /* <DEDUP_REMOVED lines=12> */
.L_x_43990:
[----:B------:R-:W-:-:S07]  /*2aeb0*/  MOV R109, R160 ;  /* 0x000000a0006d7202 */ /* 0x000fce0000000f00 */
.L_x_43991:
[----:B------:R-:W-:Y:S05]  /*2aec0*/  BSYNC B2 ;  /* 0x0000000000027941 */ /* 0x000fea0003800000 */
.L_x_43989:
        /* <DEDUP_REMOVED lines=16> */
.L_x_43995:
[----:B------:R-:W-:Y:S05]  /*2afd0*/  BSYNC B3 ;  /* 0x0000000000037941 */ /* 0x000fea0003800000 */
.L_x_43994:
        /* <DEDUP_REMOVED lines=44> */
.L_x_43993:
[----:B------:R-:W-:Y:S05]  /*2b2a0*/  BSYNC B2 ;  /* 0x0000000000027941 */ /* 0x000fea0003800000 */
.L_x_43992:
        /* <DEDUP_REMOVED lines=14> */
.L_x_43996:
        /* <DEDUP_REMOVED lines=12> */
.L_x_43999:
[----:B------:R-:W-:-:S07]  /*2b450*/  IMAD.MOV.U32 R112, RZ, RZ, R160 ;  /* 0x000000ffff707224 */ /* 0x000fce00078e00a0 */
.L_x_44000:
[----:B------:R-:W-:Y:S05]  /*2b460*/  BSYNC B2 ;  /* 0x0000000000027941 */ /* 0x000fea0003800000 */
.L_x_43998:
        /* <DEDUP_REMOVED lines=16> */
.L_x_44004:
[----:B------:R-:W-:Y:S05]  /*2b570*/  BSYNC B3 ;  /* 0x0000000000037941 */ /* 0x000fea0003800000 */
.L_x_44003:
        /* <DEDUP_REMOVED lines=44> */
.L_x_44002:
[----:B------:R-:W-:Y:S05]  /*2b840*/  BSYNC B2 ;  /* 0x0000000000027941 */ /* 0x000fea0003800000 */
.L_x_44001:
        /* <DEDUP_REMOVED lines=9> */
.L_x_43997:
        /* <DEDUP_REMOVED lines=12> */
.L_x_44006:
[----:B------:R-:W-:-:S07]  /*2b9a0*/  MOV R112, R160 ;  /* 0x000000a000707202 */ /* 0x000fce0000000f00 */
.L_x_44007:
[----:B------:R-:W-:Y:S05]  /*2b9b0*/  BSYNC B2 ;  /* 0x0000000000027941 */ /* 0x000fea0003800000 */
.L_x_44005:
        /* <DEDUP_REMOVED lines=16> */
.L_x_44011:
[----:B------:R-:W-:Y:S05]  /*2bac0*/  BSYNC B3 ;  /* 0x0000000000037941 */ /* 0x000fea0003800000 */
.L_x_44010:
        /* <DEDUP_REMOVED lines=44> */
.L_x_44009:
[----:B------:R-:W-:Y:S05]  /*2bd90*/  BSYNC B2 ;  /* 0x0000000000027941 */ /* 0x000fea0003800000 */
.L_x_44008:
        /* <DEDUP_REMOVED lines=14> */
.L_x_44012:
        /* <DEDUP_REMOVED lines=12> */
.L_x_44015:
[----:B------:R-:W-:-:S07]  /*2bf40*/  IMAD.MOV.U32 R111, RZ, RZ, R160 ;  /* 0x000000ffff6f7224 */ /* 0x000fce00078e00a0 */
.L_x_44016:
[----:B------:R-:W-:Y:S05]  /*2bf50*/  BSYNC B2 ;  /* 0x0000000000027941 */ /* 0x000fea0003800000 */
.L_x_44014:
        /* <DEDUP_REMOVED lines=16> */
.L_x_44020:
[----:B------:R-:W-:Y:S05]  /*2c060*/  BSYNC B3 ;  /* 0x0000000000037941 */ /* 0x000fea0003800000 */
.L_x_44019:
        /* <DEDUP_REMOVED lines=44> */
.L_x_44018:
[----:B------:R-:W-:Y:S05]  /*2c330*/  BSYNC B2 ;  /* 0x0000000000027941 */ /* 0x000fea0003800000 */
.L_x_44017:
        /* <DEDUP_REMOVED lines=9> */
.L_x_44013:
        /* <DEDUP_REMOVED lines=12> */
.L_x_44022:
[----:B------:R-:W-:-:S07]  /*2c490*/  MOV R111, R160 ;  /* 0x000000a0006f7202 */ /* 0x000fce0000000f00 */
.L_x_44023:
[----:B------:R-:W-:Y:S05]  /*2c4a0*/  BSYNC B2 ;  /* 0x0000000000027941 */ /* 0x000fea0003800000 */
.L_x_44021:
        /* <DEDUP_REMOVED lines=16> */
.L_x_44027:
[----:B------:R-:W-:Y:S05]  /*2c5b0*/  BSYNC B3 ;  /* 0x0000000000037941 */ /* 0x000fea0003800000 */
.L_x_44026:
        /* <DEDUP_REMOVED lines=44> */
.L_x_44025:
[----:B------:R-:W-:Y:S05]  /*2c880*/  BSYNC B2 ;  /* 0x0000000000027941 */ /* 0x000fea0003800000 */
.L_x_44024:
        /* <DEDUP_REMOVED lines=14> */
.L_x_44028:
        /* <DEDUP_REMOVED lines=12> */
.L_x_44031:
[----:B------:R-:W-:-:S07]  /*2ca30*/  IMAD.MOV.U32 R167, RZ, RZ, R160 ;  /* 0x000000ffffa77224 */ /* 0x000fce00078e00a0 */
.L_x_44032:
[----:B------:R-:W-:Y:S05]  /*2ca40*/  BSYNC B2 ;  /* 0x0000000000027941 */ /* 0x000fea0003800000 */
.L_x_44030:
        /* <DEDUP_REMOVED lines=16> */
.L_x_44036:
[----:B------:R-:W-:Y:S05]  /*2cb50*/  BSYNC B3 ;  /* 0x0000000000037941 */ /* 0x000fea0003800000 */
.L_x_44035:
        /* <DEDUP_REMOVED lines=44> */
.L_x_44034:
[----:B------:R-:W-:Y:S05]  /*2ce20*/  BSYNC B2 ;  /* 0x0000000000027941 */ /* 0x000fea0003800000 */
.L_x_44033:
        /* <DEDUP_REMOVED lines=9> */
.L_x_44029:
        /* <DEDUP_REMOVED lines=12> */
.L_x_44038:
[----:B------:R-:W-:-:S07]  /*2cf80*/  MOV R172, R160 ;  /* 0x000000a000ac7202 */ /* 0x000fce0000000f00 */
.L_x_44039:
[----:B------:R-:W-:Y:S05]  /*2cf90*/  BSYNC B2 ;  /* 0x0000000000027941 */ /* 0x000fea0003800000 */
.L_x_44037:
        /* <DEDUP_REMOVED lines=16> */
.L_x_44043:
[----:B------:R-:W-:Y:S05]  /*2d0a0*/  BSYNC B3 ;  /* 0x0000000000037941 */ /* 0x000fea0003800000 */
.L_x_44042:
        /* <DEDUP_REMOVED lines=44> */
.L_x_44041:
[----:B------:R-:W-:Y:S05]  /*2d370*/  BSYNC B2 ;  /* 0x0000000000027941 */ /* 0x000fea0003800000 */
.L_x_44040:
        /* <DEDUP_REMOVED lines=14> */
.L_x_44044:
        /* <DEDUP_REMOVED lines=12> */
.L_x_44047:
[----:B------:R-:W-:-:S07]  /*2d520*/  IMAD.MOV.U32 R113, RZ, RZ, R160 ;  /* 0x000000ffff717224 */ /* 0x000fce00078e00a0 */
.L_x_44048:
[----:B------:R-:W-:Y:S05]  /*2d530*/  BSYNC B2 ;  /* 0x0000000000027941 */ /* 0x000fea0003800000 */
.L_x_44046:
        /* <DEDUP_REMOVED lines=16> */
.L_x_44052:
[----:B------:R-:W-:Y:S05]  /*2d640*/  BSYNC B3 ;  /* 0x0000000000037941 */ /* 0x000fea0003800000 */
.L_x_44051:
        /* <DEDUP_REMOVED lines=44> */
.L_x_44050:
[----:B------:R-:W-:Y:S05]  /*2d910*/  BSYNC B2 ;  /* 0x0000000000027941 */ /* 0x000fea0003800000 */
.L_x_44049:
        /* <DEDUP_REMOVED lines=9> */
.L_x_44045:
        /* <DEDUP_REMOVED lines=12> */
.L_x_44054:
[----:B------:R-:W-:-:S07]  /*2da70*/  MOV R113, R160 ;  /* 0x000000a000717202 */ /* 0x000fce0000000f00 */
.L_x_44055:
[----:B------:R-:W-:Y:S05]  /*2da80*/  BSYNC B2 ;  /* 0x0000000000027941 */ /* 0x000fea0003800000 */
.L_x_44053:
        /* <DEDUP_REMOVED lines=16> */
.L_x_44059:
[----:B------:R-:W-:Y:S05]  /*2db90*/  BSYNC B3 ;  /* 0x0000000000037941 */ /* 0x000fea0003800000 */
.L_x_44058:
        /* <DEDUP_REMOVED lines=44> */
.L_x_44057:
[----:B------:R-:W-:Y:S05]  /*2de60*/  BSYNC B2 ;  /* 0x0000000000027941 */ /* 0x000fea0003800000 */
.L_x_44056:
        /* <DEDUP_REMOVED lines=12> */
.L_x_44060:
        /* <DEDUP_REMOVED lines=12> */
.L_x_44063:
[----:B------:R-:W-:-:S07]  /*2dff0*/  IMAD.MOV.U32 R114, RZ, RZ, R160 ;  /* 0x000000ffff727224 */ /* 0x000fce00078e00a0 */
.L_x_44064:
[----:B------:R-:W-:Y:S05]  /*2e000*/  BSYNC B2 ;  /* 0x0000000000027941 */ /* 0x000fea0003800000 */
.L_x_44062:
        /* <DEDUP_REMOVED lines=16> */
.L_x_44068:
[----:B------:R-:W-:Y:S05]  /*2e110*/  BSYNC B3 ;  /* 0x0000000000037941 */ /* 0x000fea0003800000 */
.L_x_44067:
        /* <DEDUP_REMOVED lines=44> */
.L_x_44066:
[----:B------:R-:W-:Y:S05]  /*2e3e0*/  BSYNC B2 ;  /* 0x0000000000027941 */ /* 0x000fea0003800000 */
.L_x_44065:
        /* <DEDUP_REMOVED lines=9> */
.L_x_44061:
        /* <DEDUP_REMOVED lines=12> */
.L_x_44070:
[----:B------:R-:W-:-:S07]  /*2e540*/  MOV R114, R160 ;  /* 0x000000a000727202 */ /* 0x000fce0000000f00 */
.L_x_44071:
[----:B------:R-:W-:Y:S05]  /*2e550*/  BSYNC B2 ;  /* 0x0000000000027941 */ /* 0x000fea0003800000 */
.L_x_44069:
        /* <DEDUP_REMOVED lines=16> */
.L_x_44075:
[----:B------:R-:W-:Y:S05]  /*2e660*/  BSYNC B3 ;  /* 0x0000000000037941 */ /* 0x000fea0003800000 */
.L_x_44074:
        /* <DEDUP_REMOVED lines=44> */
.L_x_44073:
[----:B------:R-:W-:Y:S05]  /*2e930*/  BSYNC B2 ;  /* 0x0000000000027941 */ /* 0x000fea0003800000 */
.L_x_44072:
        /* <DEDUP_REMOVED lines=12> */
.L_x_44076:
        /* <DEDUP_REMOVED lines=12> */
.L_x_44079:
[----:B------:R-:W-:-:S07]  /*2eac0*/  IMAD.MOV.U32 R170, RZ, RZ, R160 ;  /* 0x000000ffffaa7224 */ /* 0x000fce00078e00a0 */
.L_x_44080:
[----:B------:R-:W-:Y:S05]  /*2ead0*/  BSYNC B2 ;  /* 0x0000000000027941 */ /* 0x000fea0003800000 */
.L_x_44078:
        /* <DEDUP_REMOVED lines=16> */
.L_x_44084:
[----:B------:R-:W-:Y:S05]  /*2ebe0*/  BSYNC B3 ;  /* 0x0000000000037941 */ /* 0x000fea0003800000 */
.L_x_44083:
        /* <DEDUP_REMOVED lines=44> */
.L_x_44082:
[----:B------:R-:W-:Y:S05]  /*2eeb0*/  BSYNC B2 ;  /* 0x0000000000027941 */ /* 0x000fea0003800000 */
.L_x_44081:
        /* <DEDUP_REMOVED lines=9> */
.L_x_44077:
        /* <DEDUP_REMOVED lines=12> */
.L_x_44086:
[----:B------:R-:W-:-:S07]  /*2f010*/  MOV R221, R160 ;  /* 0x000000a000dd7202 */ /* 0x000fce0000000f00 */
.L_x_44087:
[----:B------:R-:W-:Y:S05]  /*2f020*/  BSYNC B2 ;  /* 0x0000000000027941 */ /* 0x000fea0003800000 */
.L_x_44085:
        /* <DEDUP_REMOVED lines=16> */
.L_x_44091:
[----:B------:R-:W-:Y:S05]  /*2f130*/  BSYNC B3 ;  /* 0x0000000000037941 */ /* 0x000fea0003800000 */
.L_x_44090:
        /* <DEDUP_REMOVED lines=44> */
.L_x_44089:
[----:B------:R-:W-:Y:S05]  /*2f400*/  BSYNC B2 ;  /* 0x0000000000027941 */ /* 0x000fea0003800000 */
.L_x_44088:
        /* <DEDUP_REMOVED lines=12> */
.L_x_44092:
        /* <DEDUP_REMOVED lines=12> */
.L_x_44095:
[----:B------:R-:W-:-:S07]  /*2f590*/  IMAD.MOV.U32 R171, RZ, RZ, R160 ;  /* 0x000000ffffab7224 */ /* 0x000fce00078e00a0 */
.L_x_44096:
[----:B------:R-:W-:Y:S05]  /*2f5a0*/  BSYNC B2 ;  /* 0x0000000000027941 */ /* 0x000fea0003800000 */
.L_x_44094:
        /* <DEDUP_REMOVED lines=16> */
.L_x_44100:
[----:B------:R-:W-:Y:S05]  /*2f6b0*/  BSYNC B3 ;  /* 0x0000000000037941 */ /* 0x000fea0003800000 */
.L_x_44099:
        /* <DEDUP_REMOVED lines=44> */
.L_x_44098:
[----:B------:R-:W-:Y:S05]  /*2f980*/  BSYNC B2 ;  /* 0x0000000000027941 */ /* 0x000fea0003800000 */
.L_x_44097:
        /* <DEDUP_REMOVED lines=9> */
.L_x_44093:
        /* <DEDUP_REMOVED lines=51> */
.L_x_44101:
[----:B------:R-:W-:-:S07]  /*2fd50*/  IADD3 R132, R132, 0x20, RZ ;  /* 0x0000002084847810 */ /* 0x000fce0007ffe0ff */
.L_x_43972:
[----:B------:R-:W-:Y:S05]  /*2fd60*/  BSYNC B1 ;  /* 0x0000000000017941 */ /* 0x000fea0003800000 */
.L_x_43971:
        /* <DEDUP_REMOVED lines=30> */
.L_x_44105:
[----:B0-----:R-:W-:-:S07]  /*2ff50*/  IMAD.MOV.U32 R172, RZ, RZ, R160 ;  /* 0x000000ffffac7224 */ /* 0x001fce00078e00a0 */
.L_x_44106:
[----:B------:R-:W-:Y:S05]  /*2ff60*/  BSYNC B2 ;  /* 0x0000000000027941 */ /* 0x000fea0003800000 */
.L_x_44104:
        /* <DEDUP_REMOVED lines=16> */
.L_x_44110:
[----:B------:R-:W-:Y:S05]  /*30070*/  BSYNC B3 ;  /* 0x0000000000037941 */ /* 0x000fea0003800000 */
.L_x_44109:
        /* <DEDUP_REMOVED lines=44> */
.L_x_44108:
[----:B------:R-:W-:Y:S05]  /*30340*/  BSYNC B2 ;  /* 0x0000000000027941 */ /* 0x000fea0003800000 */
.L_x_44107:
        /* <DEDUP_REMOVED lines=19> */
.L_x_44111:
        /* <DEDUP_REMOVED lines=12> */
.L_x_44114:
[----:B------:R-:W-:-:S07]  /*30540*/  IMAD.MOV.U32 R117, RZ, RZ, R160 ;  /* 0x000000ffff757224 */ /* 0x000fce00078e00a0 */
.L_x_44115:
[----:B------:R-:W-:Y:S05]  /*30550*/  BSYNC B2 ;  /* 0x0000000000027941 */ /* 0x000fea0003800000 */
.L_x_44113:
        /* <DEDUP_REMOVED lines=16> */
.L_x_44119:
[----:B------:R-:W-:Y:S05]  /*30660*/  BSYNC B3 ;  /* 0x0000000000037941 */ /* 0x000fea0003800000 */
.L_x_44118:
        /* <DEDUP_REMOVED lines=44> */
.L_x_44117:
[----:B------:R-:W-:Y:S05]  /*30930*/  BSYNC B2 ;  /* 0x0000000000027941 */ /* 0x000fea0003800000 */
.L_x_44116:
        /* <DEDUP_REMOVED lines=9> */
.L_x_44112:
        /* <DEDUP_REMOVED lines=12> */
.L_x_44121:
[----:B------:R-:W-:-:S07]  /*30a90*/  MOV R117, R160 ;  /* 0x000000a000757202 */ /* 0x000fce0000000f00 */
.L_x_44122:
[----:B------:R-:W-:Y:S05]  /*30aa0*/  BSYNC B2 ;  /* 0x0000000000027941 */ /* 0x000fea0003800000 */
.L_x_44120:
        /* <DEDUP_REMOVED lines=16> */
.L_x_44126:
[----:B------:R-:W-:Y:S05]  /*30bb0*/  BSYNC B3 ;  /* 0x0000000000037941 */ /* 0x000fea0003800000 */
.L_x_44125:
        /* <DEDUP_REMOVED lines=44> */
.L_x_44124:
[----:B------:R-:W-:Y:S05]  /*30e80*/  BSYNC B2 ;  /* 0x0000000000027941 */ /* 0x000fea0003800000 */
.L_x_44123:
        /* <DEDUP_REMOVED lines=14> */
.L_x_44127:
        /* <DEDUP_REMOVED lines=12> */
.L_x_44130:
[----:B------:R-:W-:-:S07]  /*31030*/  IMAD.MOV.U32 R120, RZ, RZ, R160 ;  /* 0x000000ffff787224 */ /* 0x000fce00078e00a0 */
.L_x_44131:
[----:B------:R-:W-:Y:S05]  /*31040*/  BSYNC B2 ;  /* 0x0000000000027941 */ /* 0x000fea0003800000 */
.L_x_44129:
        /* <DEDUP_REMOVED lines=16> */
.L_x_44135:
[----:B------:R-:W-:Y:S05]  /*31150*/  BSYNC B3 ;  /* 0x0000000000037941 */ /* 0x000fea0003800000 */
.L_x_44134:
        /* <DEDUP_REMOVED lines=44> */
.L_x_44133:
[----:B------:R-:W-:Y:S05]  /*31420*/  BSYNC B2 ;  /* 0x0000000000027941 */ /* 0x000fea0003800000 */
.L_x_44132:
        /* <DEDUP_REMOVED lines=9> */
.L_x_44128:
        /* <DEDUP_REMOVED lines=12> */
.L_x_44137:
[----:B------:R-:W-:-:S07]  /*31580*/  MOV R120, R160 ;  /* 0x000000a000787202 */ /* 0x000fce0000000f00 */
.L_x_44138:
[----:B------:R-:W-:Y:S05]  /*31590*/  BSYNC B2 ;  /* 0x0000000000027941 */ /* 0x000fea0003800000 */
.L_x_44136:
        /* <DEDUP_REMOVED lines=16> */
.L_x_44142:
[----:B------:R-:W-:Y:S05]  /*316a0*/  BSYNC B3 ;  /* 0x0000000000037941 */ /* 0x000fea0003800000 */
.L_x_44141:
        /* <DEDUP_REMOVED lines=44> */
.L_x_44140:
[----:B------:R-:W-:Y:S05]  /*31970*/  BSYNC B2 ;  /* 0x0000000000027941 */ /* 0x000fea0003800000 */
.L_x_44139:
        /* <DEDUP_REMOVED lines=14> */
.L_x_44143:
        /* <DEDUP_REMOVED lines=12> */
.L_x_44146:
[----:B------:R-:W-:-:S07]  /*31b20*/  IMAD.MOV.U32 R119, RZ, RZ, R160 ;  /* 0x000000ffff777224 */ /* 0x000fce00078e00a0 */
.L_x_44147:
[----:B------:R-:W-:Y:S05]  /*31b30*/  BSYNC B2 ;  /* 0x0000000000027941 */ /* 0x000fea0003800000 */
.L_x_44145:
        /* <DEDUP_REMOVED lines=16> */
.L_x_44151:
[----:B------:R-:W-:Y:S05]  /*31c40*/  BSYNC B3 ;  /* 0x0000000000037941 */ /* 0x000fea0003800000 */
.L_x_44150:
        /* <DEDUP_REMOVED lines=44> */
.L_x_44149:
[----:B------:R-:W-:Y:S05]  /*31f10*/  BSYNC B2 ;  /* 0x0000000000027941 */ /* 0x000fea0003800000 */
.L_x_44148:
        /* <DEDUP_REMOVED lines=9> */
.L_x_44144:
        /* <DEDUP_REMOVED lines=12> */
.L_x_44153:
[----:B------:R-:W-:-:S07]  /*32070*/  MOV R119, R160 ;  /* 0x000000a000777202 */ /* 0x000fce0000000f00 */
.L_x_44154:
[----:B------:R-:W-:Y:S05]  /*32080*/  BSYNC B2 ;  /* 0x0000000000027941 */ /* 0x000fea0003800000 */
.L_x_44152:
        /* <DEDUP_REMOVED lines=16> */
.L_x_44158:
[----:B------:R-:W-:Y:S05]  /*32190*/  BSYNC B3 ;  /* 0x0000000000037941 */ /* 0x000fea0003800000 */
.L_x_44157:
        /* <DEDUP_REMOVED lines=44> */
.L_x_44156:
[----:B------:R-:W-:Y:S05]  /*32460*/  BSYNC B2 ;  /* 0x0000000000027941 */ /* 0x000fea0003800000 */
.L_x_44155:
        /* <DEDUP_REMOVED lines=14> */
.L_x_44159:
        /* <DEDUP_REMOVED lines=12> */
.L_x_44162:
[----:B------:R-:W-:-:S07]  /*32610*/  IMAD.MOV.U32 R167, RZ, RZ, R160 ;  /* 0x000000ffffa77224 */ /* 0x000fce00078e00a0 */
.L_x_44163:
[----:B------:R-:W-:Y:S05]  /*32620*/  BSYNC B2 ;  /* 0x0000000000027941 */ /* 0x000fea0003800000 */
.L_x_44161:
        /* <DEDUP_REMOVED lines=16> */
.L_x_44167:
[----:B------:R-:W-:Y:S05]  /*32730*/  BSYNC B3 ;  /* 0x0000000000037941 */ /* 0x000fea0003800000 */
.L_x_44166:
        /* <DEDUP_REMOVED lines=44> */
.L_x_44165:
[----:B------:R-:W-:Y:S05]  /*32a00*/  BSYNC B2 ;  /* 0x0000000000027941 */ /* 0x000fea0003800000 */
.L_x_44164:
        /* <DEDUP_REMOVED lines=9> */
.L_x_44160:
        /* <DEDUP_REMOVED lines=12> */
.L_x_44169:
[----:B------:R-:W-:-:S07]  /*32b60*/  MOV R172, R160 ;  /* 0x000000a000ac7202 */ /* 0x000fce0000000f00 */
.L_x_44170:
[----:B------:R-:W-:Y:S05]  /*32b70*/  BSYNC B2 ;  /* 0x0000000000027941 */ /* 0x000fea0003800000 */
.L_x_44168:
        /* <DEDUP_REMOVED lines=16> */
.L_x_44174:
[----:B------:R-:W-:Y:S05]  /*32c80*/  BSYNC B3 ;  /* 0x0000000000037941 */ /* 0x000fea0003800000 */
.L_x_44173:
        /* <DEDUP_REMOVED lines=44> */
.L_x_44172:
[----:B------:R-:W-:Y:S05]  /*32f50*/  BSYNC B2 ;  /* 0x0000000000027941 */ /* 0x000fea0003800000 */
.L_x_44171:
        /* <DEDUP_REMOVED lines=14> */
.L_x_44175:
        /* <DEDUP_REMOVED lines=12> */
.L_x_44178:
[----:B------:R-:W-:-:S07]  /*33100*/  IMAD.MOV.U32 R121, RZ, RZ, R160 ;  /* 0x000000ffff797224 */ /* 0x000fce00078e00a0 */
.L_x_44179:
[----:B------:R-:W-:Y:S05]  /*33110*/  BSYNC B2 ;  /* 0x0000000000027941 */ /* 0x000fea0003800000 */
.L_x_44177:
        /* <DEDUP_REMOVED lines=16> */
.L_x_44183:
[----:B------:R-:W-:Y:S05]  /*33220*/  BSYNC B3 ;  /* 0x0000000000037941 */ /* 0x000fea0003800000 */
.L_x_44182:
        /* <DEDUP_REMOVED lines=44> */
.L_x_44181:
[----:B------:R-:W-:Y:S05]  /*334f0*/  BSYNC B2 ;  /* 0x0000000000027941 */ /* 0x000fea0003800000 */
.L_x_44180:
        /* <DEDUP_REMOVED lines=9> */
.L_x_44176:
        /* <DEDUP_REMOVED lines=12> */
.L_x_44185:
[----:B------:R-:W-:-:S07]  /*33650*/  MOV R121, R160 ;  /* 0x000000a000797202 */ /* 0x000fce0000000f00 */
.L_x_44186:
[----:B------:R-:W-:Y:S05]  /*33660*/  BSYNC B2 ;  /* 0x0000000000027941 */ /* 0x000fea0003800000 */
.L_x_44184:
        /* <DEDUP_REMOVED lines=16> */
.L_x_44190:
[----:B------:R-:W-:Y:S05]  /*33770*/  BSYNC B3 ;  /* 0x0000000000037941 */ /* 0x000fea0003800000 */
.L_x_44189:
        /* <DEDUP_REMOVED lines=44> */
.L_x_44188:
[----:B------:R-:W-:Y:S05]  /*33a40*/  BSYNC B2 ;  /* 0x0000000000027941 */ /* 0x000fea0003800000 */
.L_x_44187:
        /* <DEDUP_REMOVED lines=12> */
.L_x_44191:
        /* <DEDUP_REMOVED lines=12> */
.L_x_44194:
[----:B------:R-:W-:-:S07]  /*33bd0*/  IMAD.MOV.U32 R122, RZ, RZ, R160 ;  /* 0x000000ffff7a7224 */ /* 0x000fce00078e00a0 */
.L_x_44195:
[----:B------:R-:W-:Y:S05]  /*33be0*/  BSYNC B2 ;  /* 0x0000000000027941 */ /* 0x000fea0003800000 */
.L_x_44193:
        /* <DEDUP_REMOVED lines=16> */
.L_x_44199:
[----:B------:R-:W-:Y:S05]  /*33cf0*/  BSYNC B3 ;  /* 0x0000000000037941 */ /* 0x000fea0003800000 */
.L_x_44198:
        /* <DEDUP_REMOVED lines=44> */
.L_x_44197:
[----:B------:R-:W-:Y:S05]  /*33fc0*/  BSYNC B2 ;  /* 0x0000000000027941 */ /* 0x000fea0003800000 */
.L_x_44196:
        /* <DEDUP_REMOVED lines=9> */
.L_x_44192:
        /* <DEDUP_REMOVED lines=12> */
.L_x_44201:
[----:B------:R-:W-:-:S07]  /*34120*/  MOV R122, R160 ;  /* 0x000000a0007a7202 */ /* 0x000fce0000000f00 */
.L_x_44202:
[----:B------:R-:W-:Y:S05]  /*34130*/  BSYNC B2 ;  /* 0x0000000000027941 */ /* 0x000fea0003800000 */
.L_x_44200:
        /* <DEDUP_REMOVED lines=16> */
.L_x_44206:
[----:B------:R-:W-:Y:S05]  /*34240*/  BSYNC B3 ;  /* 0x0000000000037941 */ /* 0x000fea0003800000 */
.L_x_44205:
        /* <DEDUP_REMOVED lines=44> */
.L_x_44204:
[----:B------:R-:W-:Y:S05]  /*34510*/  BSYNC B2 ;  /* 0x0000000000027941 */ /* 0x000fea0003800000 */
.L_x_44203:
        /* <DEDUP_REMOVED lines=12> */
.L_x_44207:
        /* <DEDUP_REMOVED lines=12> */
.L_x_44210:
[----:B------:R-:W-:-:S07]  /*346a0*/  IMAD.MOV.U32 R170, RZ, RZ, R160 ;  /* 0x000000ffffaa7224 */ /* 0x000fce00078e00a0 */
.L_x_44211:
[----:B------:R-:W-:Y:S05]  /*346b0*/  BSYNC B2 ;  /* 0x0000000000027941 */ /* 0x000fea0003800000 */
.L_x_44209:
        /* <DEDUP_REMOVED lines=16> */
.L_x_44215:
[----:B------:R-:W-:Y:S05]  /*347c0*/  BSYNC B3 ;  /* 0x0000000000037941 */ /* 0x000fea0003800000 */
.L_x_44214:
        /* <DEDUP_REMOVED lines=44> */
.L_x_44213:
[----:B------:R-:W-:Y:S05]  /*34a90*/  BSYNC B2 ;  /* 0x0000000000027941 */ /* 0x000fea0003800000 */
.L_x_44212:
        /* <DEDUP_REMOVED lines=9> */
.L_x_44208:
        /* <DEDUP_REMOVED lines=12> */
.L_x_44217:
[----:B------:R-:W-:-:S07]  /*34bf0*/  MOV R221, R160 ;  /* 0x000000a000dd7202 */ /* 0x000fce0000000f00 */
.L_x_44218:
[----:B------:R-:W-:Y:S05]  /*34c00*/  BSYNC B2 ;  /* 0x0000000000027941 */ /* 0x000fea0003800000 */
.L_x_44216:
        /* <DEDUP_REMOVED lines=16> */
.L_x_44222:
[----:B------:R-:W-:Y:S05]  /*34d10*/  BSYNC B3 ;  /* 0x0000000000037941 */ /* 0x000fea0003800000 */
.L_x_44221:
        /* <DEDUP_REMOVED lines=44> */
.L_x_44220:
[----:B------:R-:W-:Y:S05]  /*34fe0*/  BSYNC B2 ;  /* 0x0000000000027941 */ /* 0x000fea0003800000 */
.L_x_44219:
        /* <DEDUP_REMOVED lines=12> */
.L_x_44223:
        /* <DEDUP_REMOVED lines=12> */
.L_x_44226:
[----:B------:R-:W-:-:S07]  /*35170*/  IMAD.MOV.U32 R171, RZ, RZ, R160 ;  /* 0x000000ffffab7224 */ /* 0x000fce00078e00a0 */
.L_x_44227:
[----:B------:R-:W-:Y:S05]  /*35180*/  BSYNC B2 ;  /* 0x0000000000027941 */ /* 0x000fea0003800000 */
.L_x_44225:
        /* <DEDUP_REMOVED lines=16> */
.L_x_44231:
[----:B------:R-:W-:Y:S05]  /*35290*/  BSYNC B3 ;  /* 0x0000000000037941 */ /* 0x000fea0003800000 */
.L_x_44230:
        /* <DEDUP_REMOVED lines=44> */
.L_x_44229:
[----:B------:R-:W-:Y:S05]  /*35560*/  BSYNC B2 ;  /* 0x0000000000027941 */ /* 0x000fea0003800000 */
.L_x_44228:
        /* <DEDUP_REMOVED lines=9> */
.L_x_44224:
        /* <DEDUP_REMOVED lines=51> */
.L_x_44232:
[----:B------:R-:W-:-:S07]  /*35930*/  IADD3 R132, R132, 0x20, RZ ;  /* 0x0000002084847810 */ /* 0x000fce0007ffe0ff */
.L_x_44103:
[----:B------:R-:W-:Y:S05]  /*35940*/  BSYNC B1 ;  /* 0x0000000000017941 */ /* 0x000fea0003800000 */
.L_x_44102:
        /* <DEDUP_REMOVED lines=30> */
.L_x_44236:
[----:B0-----:R-:W-:-:S07]  /*35b30*/  IMAD.MOV.U32 R172, RZ, RZ, R160 ;  /* 0x000000ffffac7224 */ /* 0x001fce00078e00a0 */
.L_x_44237:
[----:B------:R-:W-:Y:S05]  /*35b40*/  BSYNC B2 ;  /* 0x0000000000027941 */ /* 0x000fea0003800000 */
.L_x_44235:
        /* <DEDUP_REMOVED lines=16> */
.L_x_44241:
[----:B------:R-:W-:Y:S05]  /*35c50*/  BSYNC B3 ;  /* 0x0000000000037941 */ /* 0x000fea0003800000 */
.L_x_44240:
        /* <DEDUP_REMOVED lines=44> */
.L_x_44239:
[----:B------:R-:W-:Y:S05]  /*35f20*/  BSYNC B2 ;  /* 0x0000000000027941 */ /* 0x000fea0003800000 */
.L_x_44238:
        /* <DEDUP_REMOVED lines=19> */
.L_x_44242:
        /* <DEDUP_REMOVED lines=12> */
.L_x_44245:
[----:B------:R-:W-:-:S07]  /*36120*/  IMAD.MOV.U32 R125, RZ, RZ, R160 ;  /* 0x000000ffff7d7224 */ /* 0x000fce00078e00a0 */
.L_x_44246:
[----:B------:R-:W-:Y:S05]  /*36130*/  BSYNC B2 ;  /* 0x0000000000027941 */ /* 0x000fea0003800000 */
.L_x_44244:
        /* <DEDUP_REMOVED lines=16> */
.L_x_44250:
[----:B------:R-:W-:Y:S05]  /*36240*/  BSYNC B3 ;  /* 0x0000000000037941 */ /* 0x000fea0003800000 */
.L_x_44249:
        /* <DEDUP_REMOVED lines=44> */
.L_x_44248:
[----:B------:R-:W-:Y:S05]  /*36510*/  BSYNC B2 ;  /* 0x0000000000027941 */ /* 0x000fea0003800000 */
.L_x_44247:
        /* <DEDUP_REMOVED lines=9> */
.L_x_44243:
        /* <DEDUP_REMOVED lines=12> */
.L_x_44252:
[----:B------:R-:W-:-:S07]  /*36670*/  MOV R125, R160 ;  /* 0x000000a0007d7202 */ /* 0x000fce0000000f00 */
.L_x_44253:
[----:B------:R-:W-:Y:S05]  /*36680*/  BSYNC B2 ;  /* 0x0000000000027941 */ /* 0x000fea0003800000 */
.L_x_44251:
        /* <DEDUP_REMOVED lines=16> */
.L_x_44257:
[----:B------:R-:W-:Y:S05]  /*36790*/  BSYNC B3 ;  /* 0x0000000000037941 */ /* 0x000fea0003800000 */
.L_x_44256:
        /* <DEDUP_REMOVED lines=44> */
.L_x_44255:
[----:B------:R-:W-:Y:S05]  /*36a60*/  BSYNC B2 ;  /* 0x0000000000027941 */ /* 0x000fea0003800000 */
.L_x_44254:
        /* <DEDUP_REMOVED lines=14> */
.L_x_44258:
        /* <DEDUP_REMOVED lines=12> */
.L_x_44261:
[----:B------:R-:W-:-:S07]  /*36c10*/  IMAD.MOV.U32 R128, RZ, RZ, R160 ;  /* 0x000000ffff807224 */ /* 0x000fce00078e00a0 */
.L_x_44262:
[----:B------:R-:W-:Y:S05]  /*36c20*/  BSYNC B2 ;  /* 0x0000000000027941 */ /* 0x000fea0003800000 */
.L_x_44260:
        /* <DEDUP_REMOVED lines=16> */
.L_x_44266:
[----:B------:R-:W-:Y:S05]  /*36d30*/  BSYNC B3 ;  /* 0x0000000000037941 */ /* 0x000fea0003800000 */
.L_x_44265:
        /* <DEDUP_REMOVED lines=44> */
.L_x_44264:
[----:B------:R-:W-:Y:S05]  /*37000*/  BSYNC B2 ;  /* 0x0000000000027941 */ /* 0x000fea0003800000 */
.L_x_44263:
        /* <DEDUP_REMOVED lines=9> */
.L_x_44259:
        /* <DEDUP_REMOVED lines=12> */
.L_x_44268:
[----:B------:R-:W-:-:S07]  /*37160*/  MOV R128, R160 ;  /* 0x000000a000807202 */ /* 0x000fce0000000f00 */
.L_x_44269:
[----:B------:R-:W-:Y:S05]  /*37170*/  BSYNC B2 ;  /* 0x0000000000027941 */ /* 0x000fea0003800000 */
.L_x_44267:
        /* <DEDUP_REMOVED lines=16> */
.L_x_44273:
[----:B------:R-:W-:Y:S05]  /*37280*/  BSYNC B3 ;  /* 0x0000000000037941 */ /* 0x000fea0003800000 */
.L_x_44272:
        /* <DEDUP_REMOVED lines=44> */
.L_x_44271:
[----:B------:R-:W-:Y:S05]  /*37550*/  BSYNC B2 ;  /* 0x0000000000027941 */ /* 0x000fea0003800000 */
.L_x_44270:
        /* <DEDUP_REMOVED lines=14> */
.L_x_44274:
        /* <DEDUP_REMOVED lines=12> */
.L_x_44277:
[----:B------:R-:W-:-:S07]  /*37700*/  IMAD.MOV.U32 R127, RZ, RZ, R160 ;  /* 0x000000ffff7f7224 */ /* 0x000fce00078e00a0 */
.L_x_44278:
[----:B------:R-:W-:Y:S05]  /*37710*/  BSYNC B2 ;  /* 0x0000000000027941 */ /* 0x000fea0003800000 */
.L_x_44276:
        /* <DEDUP_REMOVED lines=16> */
.L_x_44282:
[----:B------:R-:W-:Y:S05]  /*37820*/  BSYNC B3 ;  /* 0x0000000000037941 */ /* 0x000fea0003800000 */
.L_x_44281:
        /* <DEDUP_REMOVED lines=44> */
.L_x_44280:
[----:B------:R-:W-:Y:S05]  /*37af0*/  BSYNC B2 ;  /* 0x0000000000027941 */ /* 0x000fea0003800000 */
.L_x_44279:
        /* <DEDUP_REMOVED lines=9> */
.L_x_44275:
        /* <DEDUP_REMOVED lines=12> */
.L_x_44284:
[----:B------:R-:W-:-:S07]  /*37c50*/  MOV R127, R160 ;  /* 0x000000a0007f7202 */ /* 0x000fce0000000f00 */
.L_x_44285:
[----:B------:R-:W-:Y:S05]  /*37c60*/  BSYNC B2 ;  /* 0x0000000000027941 */ /* 0x000fea0003800000 */
.L_x_44283:
        /* <DEDUP_REMOVED lines=16> */
.L_x_44289:
[----:B------:R-:W-:Y:S05]  /*37d70*/  BSYNC B3 ;  /* 0x0000000000037941 */ /* 0x000fea0003800000 */
.L_x_44288:
        /* <DEDUP_REMOVED lines=44> */
.L_x_44287:
[----:B------:R-:W-:Y:S05]  /*38040*/  BSYNC B2 ;  /* 0x0000000000027941 */ /* 0x000fea0003800000 */
.L_x_44286:
        /* <DEDUP_REMOVED lines=14> */
.L_x_44290:
        /* <DEDUP_REMOVED lines=12> */
.L_x_44293:
[----:B------:R-:W-:-:S07]  /*381f0*/  IMAD.MOV.U32 R167, RZ, RZ, R160 ;  /* 0x000000ffffa77224 */ /* 0x000fce00078e00a0 */
.L_x_44294:
[----:B------:R-:W-:Y:S05]  /*38200*/  BSYNC B2 ;  /* 0x0000000000027941 */ /* 0x000fea0003800000 */
.L_x_44292:
        /* <DEDUP_REMOVED lines=16> */
.L_x_44298:
[----:B------:R-:W-:Y:S05]  /*38310*/  BSYNC B3 ;  /* 0x0000000000037941 */ /* 0x000fea0003800000 */
.L_x_44297:
        /* <DEDUP_REMOVED lines=44> */
.L_x_44296:
[----:B------:R-:W-:Y:S05]  /*385e0*/  BSYNC B2 ;  /* 0x0000000000027941 */ /* 0x000fea0003800000 */
.L_x_44295:
        /* <DEDUP_REMOVED lines=9> */
.L_x_44291:
        /* <DEDUP_REMOVED lines=12> */
.L_x_44300:
[----:B------:R-:W-:-:S07]  /*38740*/  MOV R172, R160 ;  /* 0x000000a000ac7202 */ /* 0x000fce0000000f00 */
.L_x_44301:
[----:B------:R-:W-:Y:S05]  /*38750*/  BSYNC B2 ;  /* 0x0000000000027941 */ /* 0x000fea0003800000 */
.L_x_44299:
        /* <DEDUP_REMOVED lines=16> */
.L_x_44305:
[----:B------:R-:W-:Y:S05]  /*38860*/  BSYNC B3 ;  /* 0x0000000000037941 */ /* 0x000fea0003800000 */
.L_x_44304:
        /* <DEDUP_REMOVED lines=44> */
.L_x_44303:
[----:B------:R-:W-:Y:S05]  /*38b30*/  BSYNC B2 ;  /* 0x0000000000027941 */ /* 0x000fea0003800000 */
.L_x_44302:
        /* <DEDUP_REMOVED lines=14> */
.L_x_44306:
        /* <DEDUP_REMOVED lines=12> */
.L_x_44309:
[----:B------:R-:W-:-:S07]  /*38ce0*/  IMAD.MOV.U32 R129, RZ, RZ, R160 ;  /* 0x000000ffff817224 */ /* 0x000fce00078e00a0 */
.L_x_44310:
[----:B------:R-:W-:Y:S05]  /*38cf0*/  BSYNC B2 ;  /* 0x0000000000027941 */ /* 0x000fea0003800000 */
.L_x_44308:
        /* <DEDUP_REMOVED lines=16> */
.L_x_44314:
[----:B------:R-:W-:Y:S05]  /*38e00*/  BSYNC B3 ;  /* 0x0000000000037941 */ /* 0x000fea0003800000 */
.L_x_44313:
        /* <DEDUP_REMOVED lines=44> */
.L_x_44312:
[----:B------:R-:W-:Y:S05]  /*390d0*/  BSYNC B2 ;  /* 0x0000000000027941 */ /* 0x000fea0003800000 */
.L_x_44311:
        /* <DEDUP_REMOVED lines=9> */
.L_x_44307:
        /* <DEDUP_REMOVED lines=12> */
.L_x_44316:
[----:B------:R-:W-:-:S07]  /*39230*/  MOV R129, R160 ;  /* 0x000000a000817202 */ /* 0x000fce0000000f00 */
.L_x_44317:
[----:B------:R-:W-:Y:S05]  /*39240*/  BSYNC B2 ;  /* 0x0000000000027941 */ /* 0x000fea0003800000 */
.L_x_44315:
        /* <DEDUP_REMOVED lines=16> */
.L_x_44321:
[----:B------:R-:W-:Y:S05]  /*39350*/  BSYNC B3 ;  /* 0x0000000000037941 */ /* 0x000fea0003800000 */
.L_x_44320:
        /* <DEDUP_REMOVED lines=44> */
.L_x_44319:
[----:B------:R-:W-:Y:S05]  /*39620*/  BSYNC B2 ;  /* 0x0000000000027941 */ /* 0x000fea0003800000 */
.L_x_44318:
        /* <DEDUP_REMOVED lines=12> */
.L_x_44322:
        /* <DEDUP_REMOVED lines=12> */
.L_x_44325:
[----:B------:R-:W-:-:S07]  /*397b0*/  IMAD.MOV.U32 R130, RZ, RZ, R160 ;  /* 0x000000ffff827224 */ /* 0x000fce00078e00a0 */
.L_x_44326:
[----:B------:R-:W-:Y:S05]  /*397c0*/  BSYNC B2 ;  /* 0x0000000000027941 */ /* 0x000fea0003800000 */
.L_x_44324:
        /* <DEDUP_REMOVED lines=16> */
.L_x_44330:
[----:B------:R-:W-:Y:S05]  /*398d0*/  BSYNC B3 ;  /* 0x0000000000037941 */ /* 0x000fea0003800000 */
.L_x_44329:
        /* <DEDUP_REMOVED lines=44> */
.L_x_44328:
[----:B------:R-:W-:Y:S05]  /*39ba0*/  BSYNC B2 ;  /* 0x0000000000027941 */ /* 0x000fea0003800000 */
.L_x_44327:
        /* <DEDUP_REMOVED lines=9> */
.L_x_44323:
        /* <DEDUP_REMOVED lines=12> */
.L_x_44332:
[----:B------:R-:W-:-:S07]  /*39d00*/  MOV R130, R160 ;  /* 0x000000a000827202 */ /* 0x000fce0000000f00 */
.L_x_44333:
[----:B------:R-:W-:Y:S05]  /*39d10*/  BSYNC B2 ;  /* 0x0000000000027941 */ /* 0x000fea0003800000 */
.L_x_44331:
        /* <DEDUP_REMOVED lines=16> */
.L_x_44337:
[----:B------:R-:W-:Y:S05]  /*39e20*/  BSYNC B3 ;  /* 0x0000000000037941 */ /* 0x000fea0003800000 */
.L_x_44336:
        /* <DEDUP_REMOVED lines=44> */
.L_x_44335:
[----:B------:R-:W-:Y:S05]  /*3a0f0*/  BSYNC B2 ;  /* 0x0000000000027941 */ /* 0x000fea0003800000 */
.L_x_44334:
        /* <DEDUP_REMOVED lines=12> */
.L_x_44338:
        /* <DEDUP_REMOVED lines=12> */
.L_x_44341:
[----:B------:R-:W-:-:S07]  /*3a280*/  IMAD.MOV.U32 R170, RZ, RZ, R160 ;  /* 0x000000ffffaa7224 */ /* 0x000fce00078e00a0 */
.L_x_44342:
[----:B------:R-:W-:Y:S05]  /*3a290*/  BSYNC B2 ;  /* 0x0000000000027941 */ /* 0x000fea0003800000 */
.L_x_44340:
        /* <DEDUP_REMOVED lines=16> */
.L_x_44346:
[----:B------:R-:W-:Y:S05]  /*3a3a0*/  BSYNC B3 ;  /* 0x0000000000037941 */ /* 0x000fea0003800000 */
.L_x_44345:
        /* <DEDUP_REMOVED lines=44> */
.L_x_44344:
[----:B------:R-:W-:Y:S05]  /*3a670*/  BSYNC B2 ;  /* 0x0000000000027941 */ /* 0x000fea0003800000 */
.L_x_44343:
        /* <DEDUP_REMOVED lines=9> */
.L_x_44339:
        /* <DEDUP_REMOVED lines=12> */
.L_x_44348:
[----:B------:R-:W-:-:S07]  /*3a7d0*/  MOV R221, R160 ;  /* 0x000000a000dd7202 */ /* 0x000fce0000000f00 */
.L_x_44349:
[----:B------:R-:W-:Y:S05]  /*3a7e0*/  BSYNC B2 ;  /* 0x0000000000027941 */ /* 0x000fea0003800000 */
.L_x_44347:
        /* <DEDUP_REMOVED lines=16> */
.L_x_44353:
[----:B------:R-:W-:Y:S05]  /*3a8f0*/  BSYNC B3 ;  /* 0x0000000000037941 */ /* 0x000fea0003800000 */
.L_x_44352:
        /* <DEDUP_REMOVED lines=44> */
.L_x_44351:
[----:B------:R-:W-:Y:S05]  /*3abc0*/  BSYNC B2 ;  /* 0x0000000000027941 */ /* 0x000fea0003800000 */
.L_x_44350:
        /* <DEDUP_REMOVED lines=12> */
.L_x_44354:
        /* <DEDUP_REMOVED lines=12> */
.L_x_44357:
[----:B------:R-:W-:-:S07]  /*3ad50*/  IMAD.MOV.U32 R171, RZ, RZ, R160 ;  /* 0x000000ffffab7224 */ /* 0x000fce00078e00a0 */
.L_x_44358:
[----:B------:R-:W-:Y:S05]  /*3ad60*/  BSYNC B2 ;  /* 0x0000000000027941 */ /* 0x000fea0003800000 */
.L_x_44356:
        /* <DEDUP_REMOVED lines=16> */
.L_x_44362:
[----:B------:R-:W-:Y:S05]  /*3ae70*/  BSYNC B3 ;  /* 0x0000000000037941 */ /* 0x000fea0003800000 */
.L_x_44361:
        /* <DEDUP_REMOVED lines=44> */
.L_x_44360:
[----:B------:R-:W-:Y:S05]  /*3b140*/  BSYNC B2 ;  /* 0x0000000000027941 */ /* 0x000fea0003800000 */
.L_x_44359:
        /* <DEDUP_REMOVED lines=9> */
.L_x_44355:
        /* <DEDUP_REMOVED lines=20> */
[C---:B------:R-:W-:Y:S02]  /*3b320*/  LEA.HI.X R135, R132.reuse, UR13, RZ, 0x5, P0 ;  /* 0x0000000d84877c11 */ /* 0x040fe400080f2cff */
[----:B------:R-:W-:Y:S02]  /*3b330*/  SHF.L.U32 R175, R132, 0x3, RZ ;  /* 0x0000000384af7819 */ /* 0x000fe400000006ff */
[----:B------:R-:W-:Y:S01]  /*3b340*/  SHF.R.U32.HI R174, RZ, 0x1d, R132 ;  /* 0x0000001dffae7819 */ /* 0x000fe20000011684 */
[----:B------:R-:W-:Y:S01]  /*3b350*/  STG.E.128 desc[UR4][R134.64], R124 ;  /* 0x0000007c86007986 */ /* 0x000fe2000c101d04 */
[----:B------:R-:W-:-:S03]  /*3b360*/  IADD3 R132, P0, R175, UR14, RZ ;  /* 0x0000000eaf847c10 */ /* 0x000fc6000ff1e0ff */
[----:B------:R0:W-:Y:S02]  /*3b370*/  STG.E.128 desc[UR4][R134.64+0x10], R128 ;  /* 0x0000108086007986 */ /* 0x0001e4000c101d04 */
[----:B0-----:R-:W-:-:S04]  /*3b380*/  SEL R134, RZ, 0x1, P2 ;  /* 0x00000001ff867807 */ /* 0x001fc80001000000 */
        /* <DEDUP_REMOVED lines=24> */
.L_x_44234:
[----:B------:R-:W-:Y:S05]  /*3b510*/  BSYNC B1 ;  /* 0x0000000000017941 */ /* 0x000fea0003800000 */
.L_x_44233:
        /* <DEDUP_REMOVED lines=294> */
.L_x_44396:
        /* <DEDUP_REMOVED lines=26> */
[----:B0-----:R-:W4:Y:S01]  /*3c920*/  LDL R6, [R1+0x5c] ;  /* 0x00005c0001067983 */ /* 0x001f220000100800 */
[----:B------:R-:W-:-:S03]  /*3c930*/  PLOP3.LUT P0, PT, PT, PT, UP0, 0x40, 0x0 ;  /* 0x000000000000781c */ /* 0x000fc60003f0e808 */
[----:B------:R0:W-:Y:S04]  /*3c940*/  STL [R1+0x8c], R5 ;  /* 0x00008c0501007387 */ /* 0x0001e80000100800 */
[----:B------:R1:W-:Y:S01]  /*3c950*/  STL [R1+0x88], R4 ;  /* 0x0000880401007387 */ /* 0x0003e20000100800 */
[----:B------:R-:W-:-:S03]  /*3c960*/  FSEL R172, R175, RZ, P0 ;  /* 0x000000ffafac7208 */ /* 0x000fc60000000000 */
[----:B------:R1:W-:Y:S04]  /*3c970*/  STL [R1+0x84], R3 ;  /* 0x0000840301007387 */ /* 0x0003e80000100800 */
[----:B------:R1:W-:Y:S04]  /*3c980*/  STL [R1+0x80], R2 ;  /* 0x0000800201007387 */ /* 0x0003e80000100800 */
[----:B------:R1:W-:Y:S04]  /*3c990*/  STL [R1+0x7c], R0 ;  /* 0x00007c0001007387 */ /* 0x0003e80000100800 */
[----:B0-----:R-:W4:Y:S04]  /*3c9a0*/  LDL R5, [R1+0x54] ;  /* 0x0000540001057983 */ /* 0x001f280000100800 */
[----:B-1----:R-:W4:Y:S04]  /*3c9b0*/  LDL R4, [R1+0x58] ;  /* 0x0000580001047983 */ /* 0x002f280000100800 */
        /* <DEDUP_REMOVED lines=46> */
.L_x_44365:
[----:B------:R-:W-:Y:S05]  /*3cca0*/  BSYNC B1 ;  /* 0x0000000000017941 */ /* 0x000fea0003800000 */
.L_x_44364:
[----:B-----5:R-:W-:Y:S01]  /*3ccb0*/  LOP3.LUT P0, RZ, R5, 0x4000, RZ, 0xc0, !PT ;  /* 0x0000400005ff7812 */ /* 0x020fe2000780c0ff */
[----:B------:R-:W-:-:S12]  /*3ccc0*/  BSSY B1, `(.L_x_44366) ;  /* 0x0000041000017945 */ /* 0x000fd80003800000 */
[----:B------:R-:W-:Y:S05]  /*3ccd0*/  @!P0 BRA `(.L_x_44367) ;  /* 0x0000000000fc8947 */ /* 0x000fea0003800000 */
[----:B------:R-:W2:Y:S04]  /*3cce0*/  LDL R252, [R1+0x34] ;  /* 0x0000340001fc7983 */ /* 0x000ea80000100800 */
[----:B------:R-:W2:Y:S04]  /*3ccf0*/  LDL R221, [R1+0x38] ;  /* 0x0000380001dd7983 */ /* 0x000ea80000100800 */
[----:B----4-:R-:W3:Y:S04]  /*3cd00*/  LDL R173, [R1+0x2c] ;  /* 0x00002c0001ad7983 */ /* 0x010ee80000100800 */
        /* <DEDUP_REMOVED lines=23> */
[----:B------:R-:W2:Y:S04]  /*3ce80*/  LDL R252, [R1+0x4] ;  /* 0x0000040001fc7983 */ /* 0x000ea80000100800 */
[----:B------:R-:W2:Y:S01]  /*3ce90*/  LDL R221, [R1+0x8] ;  /* 0x0000080001dd7983 */ /* 0x000ea20000100800 */
[----:B---3--:R-:W-:-:S03]  /*3cea0*/  FFMA.FTZ R133, R134, R133, R173 ;  /* 0x0000008586857223 */ /* 0x008fc600000100ad */
[----:B------:R-:W3:Y:S01]  /*3ceb0*/  LDL R173, [R1] ;  /* 0x0000000001ad7983 */ /* 0x000ee20000100800 */
[--C-:B------:R-:W-:Y:S01]  /*3cec0*/  FADD.FTZ R134, R63, -R172.reuse ;  /* 0x800000ac3f867221 */ /* 0x100fe20000010000 */
[----:B------:R-:W-:Y:S01]  /*3ced0*/  F2FP.F16.F32.PACK_AB R132, R133, R132 ;  /* 0x000000848584723e */ /* 0x000fe200000000ff */
[----:B------:R-:W-:Y:S02]  /*3cee0*/  FADD.FTZ R133, R62, -R172 ;  /* 0x800000ac3e857221 */ /* 0x000fe40000010000 */
[C---:B------:R-:W-:Y:S02]  /*3cef0*/  FMUL.FTZ R134, R174.reuse, R134 ;  /* 0x00000086ae867220 */ /* 0x040fe40000410000 */
[----:B------:R-:W-:-:S04]  /*3cf00*/  FMUL.FTZ R133, R174, R133 ;  /* 0x00000085ae857220 */ /* 0x000fc80000410000 */
        /* <DEDUP_REMOVED lines=16> */
[----:B------:R-:W-:Y:S01]  /*3d010*/  F2FP.F16.F32.PACK_AB R134, R135, R134 ;  /* 0x000000868786723e */ /* 0x000fe200000000ff */
[--C-:B------:R-:W-:Y:S01]  /*3d020*/  FADD.FTZ R135, R66, -R172.reuse ;  /* 0x800000ac42877221 */ /* 0x100fe20000010000 */
[----:B------:R-:W-:-:S03]  /*3d030*/  FADD.FTZ R172, R67, -R172 ;  /* 0x800000ac43ac7221 */ /* 0x000fc60000010000 */
[C---:B------:R-:W-:Y:S01]  /*3d040*/  FMUL.FTZ R135, R174.reuse, R135 ;  /* 0x00000087ae877220 */ /* 0x040fe20000410000 */
[----:B------:R-:W-:-:S03]  /*3d050*/  FMUL.FTZ R172, R174, R172 ;  /* 0x000000acaeac7220 */ /* 0x000fc60000410000 */
[----:B--2---:R-:W-:Y:S01]  /*3d060*/  FFMA.FTZ R135, R221, R135, R252 ;  /* 0x00000087dd877223 */ /* 0x004fe200000100fc */
[----:B---3--:R-:W-:-:S05]  /*3d070*/  FFMA.FTZ R172, R173, R172, R251 ;  /* 0x000000acadac7223 */ /* 0x008fca00000100fb */
[----:B------:R-:W-:Y:S02]  /*3d080*/  F2FP.F16.F32.PACK_AB R135, R172, R135 ;  /* 0x00000087ac87723e */ /* 0x000fe400000000ff */
[----:B------:R-:W1:Y:S02]  /*3d090*/  LDC.64 R172, c[0x0][0x2b8] ;  /* 0x0000ae00ffac7b82 */ /* 0x000e640000000a00 */
[----:B-1----:R-:W-:-:S05]  /*3d0a0*/  IMAD.WIDE.U32 R172, R163, 0x10, R172 ;  /* 0x00000010a3ac7825 */ /* 0x002fca00078e00ac */
[----:B------:R0:W-:Y:S01]  /*3d0b0*/  STG.E.128 desc[UR4][R172.64], R132 ;  /* 0x00000084ac007986 */ /* 0x0001e2000c101d04 */
[----:B------:R-:W-:-:S07]  /*3d0c0*/  VIADD R163, R163, 0x20 ;  /* 0x00000020a3a37836 */ /* 0x000fce0000000000 */
.L_x_44367:
[----:B------:R-:W-:Y:S05]  /*3d0d0*/  BSYNC B1 ;  /* 0x0000000000017941 */ /* 0x000fea0003800000 */
.L_x_44366:
[----:B-----5:R-:W-:Y:S01]  /*3d0e0*/  LOP3.LUT P0, RZ, R5, 0x2000, RZ, 0xc0, !PT ;  /* 0x0000200005ff7812 */ /* 0x020fe2000780c0ff */
[----:B------:R-:W-:-:S12]  /*3d0f0*/  BSSY B1, `(.L_x_44368) ;  /* 0x0000024000017945 */ /* 0x000fd80003800000 */
[----:B------:R-:W-:Y:S05]  /*3d100*/  @!P0 BRA `(.L_x_44369) ;  /* 0x0000000000888947 */ /* 0x000fea0003800000 */
[----:B------:R-:W-:-:S04]  /*3d110*/  PLOP3.LUT P0, PT, PT, PT, UP0, 0x40, 0x0 ;  /* 0x000000000000781c */ /* 0x000fc80003f0e808 */
[----:B0---4-:R-:W-:-:S05]  /*3d120*/  FSEL R172, R175, RZ, P0 ;  /* 0x000000ffafac7208 */ /* 0x011fca0000000000 */
        /* <DEDUP_REMOVED lines=32> */
.L_x_44369:
[----:B------:R-:W-:Y:S05]  /*3d330*/  BSYNC B1 ;  /* 0x0000000000017941 */ /* 0x000fea0003800000 */
.L_x_44368:
[----:B------:R-:W-:Y:S01]  /*3d340*/  LOP3.LUT P0, RZ, R5, 0x1000, RZ, 0xc0, !PT ;  /* 0x0000100005ff7812 */ /* 0x000fe2000780c0ff */
[----:B------:R-:W-:-:S12]  /*3d350*/  BSSY B1, `(.L_x_44370) ;  /* 0x0000024000017945 */ /* 0x000fd80003800000 */
[----:B------:R-:W-:Y:S05]  /*3d360*/  @!P0 BRA `(.L_x_44371) ;  /* 0x0000000000888947 */ /* 0x000fea0003800000 */
[----:B------:R-:W-:-:S04]  /*3d370*/  PLOP3.LUT P0, PT, PT, PT, UP0, 0x40, 0x0 ;  /* 0x000000000000781c */ /* 0x000fc80003f0e808 */
[----:B0-2-4-:R-:W-:-:S05]  /*3d380*/  FSEL R172, R175, RZ, P0 ;  /* 0x000000ffafac7208 */ /* 0x015fca0000000000 */
        /* <DEDUP_REMOVED lines=32> */
.L_x_44371:
[----:B------:R-:W-:Y:S05]  /*3d590*/  BSYNC B1 ;  /* 0x0000000000017941 */ /* 0x000fea0003800000 */
.L_x_44370:
        /* <DEDUP_REMOVED lines=37> */
.L_x_44373:
[----:B------:R-:W-:Y:S05]  /*3d7f0*/  BSYNC B1 ;  /* 0x0000000000017941 */ /* 0x000fea0003800000 */
.L_x_44372:
        /* <DEDUP_REMOVED lines=37> */
.L_x_44375:
[----:B------:R-:W-:Y:S05]  /*3da50*/  BSYNC B1 ;  /* 0x0000000000017941 */ /* 0x000fea0003800000 */
.L_x_44374:
        /* <DEDUP_REMOVED lines=37> */
.L_x_44377:
[----:B------:R-:W-:Y:S05]  /*3dcb0*/  BSYNC B1 ;  /* 0x0000000000017941 */ /* 0x000fea0003800000 */
.L_x_44376:
        /* <DEDUP_REMOVED lines=37> */
.L_x_44379:
[----:B------:R-:W-:Y:S05]  /*3df10*/  BSYNC B1 ;  /* 0x0000000000017941 */ /* 0x000fea0003800000 */
.L_x_44378:
        /* <DEDUP_REMOVED lines=37> */
.L_x_44381:
[----:B------:R-:W-:Y:S05]  /*3e170*/  BSYNC B1 ;  /* 0x0000000000017941 */ /* 0x000fea0003800000 */
.L_x_44380:
        /* <DEDUP_REMOVED lines=36> */
.L_x_44383:
[----:B------:R-:W-:Y:S05]  /*3e3c0*/  BSYNC B1 ;  /* 0x0000000000017941 */ /* 0x000fea0003800000 */
.L_x_44382:
[----:B01234-:R-:W0:Y:S02]  /*3e3d0*/  LDC.64 R132, c[0x0][0x210] ;  /* 0x00008400ff847b82 */ /* 0x01fe240000000a00 */
[----:B0-----:R-:W-:-:S05]  /*3e3e0*/  IMAD R6, R132, 0x4, R6 ;  /* 0x0000000484067824 */ /* 0x001fca00078e0206 */
[----:B------:R-:W-:-:S13]  /*3e3f0*/  ISETP.GE.AND P0, PT, R6, R133, PT ;  /* 0x000000850600720c */ /* 0x000fda0003f06270 */
[----:B------:R-:W-:Y:S05]  /*3e400*/  @!P0 BRA `(.L_x_44384) ;  /* 0xfffffc38007c8947 */ /* 0x000fea000383ffff */
[----:B------:R-:W-:Y:S05]  /*3e410*/  BSYNC B0 ;  /* 0x0000000000007941 */ /* 0x000fea0003800000 */
.L_x_43053:
[----:B------:R-:W-:Y:S05]  /*3e420*/  EXIT ;  /* 0x000000000000794d */ /* 0x000fea0003800000 */
.L_x_44363:
        /* <DEDUP_REMOVED lines=8> */
.L_x_44386:
[----:B------:R-:W-:Y:S05]  /*3e4b0*/  BSYNC B1 ;  /* 0x0000000000017941 */ /* 0x000fea0003800000 */
.L_x_44385:
        /* <DEDUP_REMOVED lines=10> */
.L_x_44387:
        /* <DEDUP_REMOVED lines=8> */
.L_x_44388:
[----:B------:R-:W-:Y:S01]  /*3e5e0*/  HFMA2.MMA R135, -RZ, RZ, 0, 4.76837158203125e-07 ;  /* 0x00000008ff877435 */ /* 0x000fe200000001ff */
[----:B------:R-:W-:Y:S01]  /*3e5f0*/  FADD.FTZ R132, R132, R133 ;  /* 0x0000008584847221 */ /* 0x000fe20000010000 */
[----:B------:R-:W-:-:S03]  /*3e600*/  IMAD.MOV.U32 R133, RZ, RZ, -0x1 ;  /* 0xffffffffff857424 */ /* 0x000fc600078e00ff */
[----:B------:R-:W-:-:S07]  /*3e610*/  IMAD.MOV.U32 R174, RZ, RZ, R132 ;  /* 0x000000ffffae7224 */ /* 0x000fce00078e0084 */
[----:B------:R-:W-:Y:S05]  /*3e620*/  WARPSYNC.COLLECTIVE R133, `(.L_x_44389) ;  /* 0x0000000085087348 */ /* 0x000fea0003c00000 */
[----:B------:R0:W1:Y:S02]  /*3e630*/  SHFL.BFLY P6, R133, R174, R135, R134 ;  /* 0x0c000087ae857389 */ /* 0x00006400000c0086 */
[----:B01----:R-:W-:Y:S01]  /*3e640*/  ENDCOLLECTIVE ;  /* 0x000000000000791b */ /* 0x003fe20003800000 */
.L_x_44389:
[----:B------:R-:W-:Y:S02]  /*3e650*/  IMAD.MOV.U32 R135, RZ, RZ, 0x10 ;  /* 0x00000010ff877424 */ /* 0x000fe400078e00ff */
[----:B------:R-:W-:Y:S01]  /*3e660*/  FADD.FTZ R132, R132, R133 ;  /* 0x0000008584847221 */ /* 0x000fe20000010000 */
[----:B------:R-:W-:-:S04]  /*3e670*/  MOV R133, 0xffffffff ;  /* 0xffffffff00857802 */ /* 0x000fc80000000f00 */
[----:B------:R-:W-:-:S07]  /*3e680*/  MOV R174, R132 ;  /* 0x0000008400ae7202 */ /* 0x000fce0000000f00 */
[----:B------:R-:W-:Y:S05]  /*3e690*/  WARPSYNC.COLLECTIVE R133, `(.L_x_44390) ;  /* 0x0000000085087348 */ /* 0x000fea0003c00000 */
[----:B------:R0:W1:Y:S02]  /*3e6a0*/  SHFL.BFLY P6, R133, R174, R135, R134 ;  /* 0x0c000087ae857389 */ /* 0x00006400000c0086 */
[----:B01----:R-:W-:Y:S01]  /*3e6b0*/  ENDCOLLECTIVE ;  /* 0x000000000000791b */ /* 0x003fe20003800000 */
.L_x_44390:
        /* <DEDUP_REMOVED lines=176> */
.L_x_44391:
[----:B------:R-:W-:Y:S01]  /*3f1c0*/  HFMA2.MMA R135, -RZ, RZ, 0, 1.1920928955078125e-07 ;  /* 0x00000002ff877435 */ /* 0x000fe200000001ff */
[----:B------:R-:W-:Y:S01]  /*3f1d0*/  FADD.FTZ R172, R172, R133 ;  /* 0x00000085acac7221 */ /* 0x000fe20000010000 */
[----:B------:R-:W-:-:S03]  /*3f1e0*/  IMAD.MOV.U32 R133, RZ, RZ, -0x1 ;  /* 0xffffffffff857424 */ /* 0x000fc600078e00ff */
[----:B------:R-:W-:-:S07]  /*3f1f0*/  IMAD.MOV.U32 R174, RZ, RZ, R172 ;  /* 0x000000ffffae7224 */ /* 0x000fce00078e00ac */
[----:B------:R-:W-:Y:S05]  /*3f200*/  WARPSYNC.COLLECTIVE R133, `(.L_x_44392) ;  /* 0x0000000085087348 */ /* 0x000fea0003c00000 */
[----:B------:R0:W1:Y:S02]  /*3f210*/  SHFL.BFLY P6, R133, R174, R135, R134 ;  /* 0x0c000087ae857389 */ /* 0x00006400000c0086 */
[----:B01----:R-:W-:Y:S01]  /*3f220*/  ENDCOLLECTIVE ;  /* 0x000000000000791b */ /* 0x003fe20003800000 */
.L_x_44392:
[----:B------:R-:W-:Y:S02]  /*3f230*/  IMAD.MOV.U32 R135, RZ, RZ, 0x4 ;  /* 0x00000004ff877424 */ /* 0x000fe400078e00ff */
[----:B------:R-:W-:Y:S01]  /*3f240*/  FADD.FTZ R172, R172, R133 ;  /* 0x00000085acac7221 */ /* 0x000fe20000010000 */
[----:B------:R-:W-:-:S04]  /*3f250*/  MOV R133, 0xffffffff ;  /* 0xffffffff00857802 */ /* 0x000fc80000000f00 */
[----:B------:R-:W-:-:S07]  /*3f260*/  MOV R174, R172 ;  /* 0x000000ac00ae7202 */ /* 0x000fce0000000f00 */
[----:B------:R-:W-:Y:S05]  /*3f270*/  WARPSYNC.COLLECTIVE R133, `(.L_x_44393) ;  /* 0x0000000085087348 */ /* 0x000fea0003c00000 */
[----:B------:R0:W1:Y:S02]  /*3f280*/  SHFL.BFLY P6, R133, R174, R135, R134 ;  /* 0x0c000087ae857389 */ /* 0x00006400000c0086 */
[----:B01----:R-:W-:Y:S01]  /*3f290*/  ENDCOLLECTIVE ;  /* 0x000000000000791b */ /* 0x003fe20003800000 */
.L_x_44393:
[----:B------:R-:W-:Y:S01]  /*3f2a0*/  HFMA2.MMA R135, -RZ, RZ, 0, 4.76837158203125e-07 ;  /* 0x00000008ff877435 */ /* 0x000fe200000001ff */
[----:B------:R-:W-:Y:S01]  /*3f2b0*/  FADD.FTZ R172, R172, R133 ;  /* 0x00000085acac7221 */ /* 0x000fe20000010000 */
[----:B------:R-:W-:-:S03]  /*3f2c0*/  IMAD.MOV.U32 R133, RZ, RZ, -0x1 ;  /* 0xffffffffff857424 */ /* 0x000fc600078e00ff */
[----:B------:R-:W-:-:S07]  /*3f2d0*/  IMAD.MOV.U32 R174, RZ, RZ, R172 ;  /* 0x000000ffffae7224 */ /* 0x000fce00078e00ac */
[----:B------:R-:W-:Y:S05]  /*3f2e0*/  WARPSYNC.COLLECTIVE R133, `(.L_x_44394) ;  /* 0x0000000085087348 */ /* 0x000fea0003c00000 */
[----:B------:R0:W1:Y:S02]  /*3f2f0*/  SHFL.BFLY P6, R133, R174, R135, R134 ;  /* 0x0c000087ae857389 */ /* 0x00006400000c0086 */
[----:B01----:R-:W-:Y:S01]  /*3f300*/  ENDCOLLECTIVE ;  /* 0x000000000000791b */ /* 0x003fe20003800000 */
.L_x_44394:
[----:B------:R-:W-:Y:S02]  /*3f310*/  IMAD.MOV.U32 R135, RZ, RZ, 0x10 ;  /* 0x00000010ff877424 */ /* 0x000fe400078e00ff */
[----:B------:R-:W-:Y:S01]  /*3f320*/  FADD.FTZ R172, R172, R133 ;  /* 0x00000085acac7221 */ /* 0x000fe20000010000 */
[----:B------:R-:W-:-:S04]  /*3f330*/  MOV R133, 0xffffffff ;  /* 0xffffffff00857802 */ /* 0x000fc80000000f00 */
[----:B------:R-:W-:-:S07]  /*3f340*/  MOV R174, R172 ;  /* 0x000000ac00ae7202 */ /* 0x000fce0000000f00 */
[----:B------:R-:W-:Y:S05]  /*3f350*/  WARPSYNC.COLLECTIVE R133, `(.L_x_44395) ;  /* 0x0000000085087348 */ /* 0x000fea0003c00000 */
[----:B------:R0:W1:Y:S02]  /*3f360*/  SHFL.BFLY P6, R133, R174, R135, R134 ;  /* 0x0c000087ae857389 */ /* 0x00006400000c0086 */
[----:B01----:R-:W-:Y:S01]  /*3f370*/  ENDCOLLECTIVE ;  /* 0x000000000000791b */ /* 0x003fe20003800000 */
.L_x_44395:
[----:B------:R-:W-:Y:S05]  /*3f380*/  BRA `(.L_x_44396) ;  /* 0xffffffd000fc7947 */ /* 0x000fea000383ffff */
.L_x_44397:
        /* <DEDUP_REMOVED lines=15> */
.L_x_66088:


//--------------------- .text._ZN10layer_norm31ln_parallel_residual_fwd_kernelINS_13Kernel_traitsI6__halfS2_fS2_fjLj2560ELj1ELj4ELj1ELj16ENS_18Kernel_traits_baseILj2560ES2_S2_fS2_fjLj128EEEEELb1ELb1ELb1EEEvNS_9FwdParamsE --------------------------
	.section	.text._ZN10layer_norm31ln_parallel_residual_fwd_kernelINS_13Kernel_traitsI6__halfS2_fS2_fjLj2560ELj1ELj4ELj1ELj16ENS_18Kernel_traits_baseILj2560ES2_S2_fS2_fjLj128EEEEELb1ELb1ELb1EEEvNS_9FwdParamsE,"ax",@progbits
	.align	128
        .global         _ZN10layer_norm31ln_parallel_residual_fwd_kernelINS_13Kernel_traitsI6__halfS2_fS2_fjLj2560ELj1ELj4ELj1ELj16ENS_18Kernel_traits_baseILj2560ES2_S2_fS2_fjLj128EEEEELb1ELb1ELb1EEEvNS_9FwdParamsE
        .type           _ZN10layer_norm31ln_parallel_residual_fwd_kernelINS_13Kernel_traitsI6__halfS2_fS2_fjLj2560ELj1ELj4ELj1ELj16ENS_18Kernel_traits_baseILj2560ES2_S2_fS2_fjLj128EEEEELb1ELb1ELb1EEEvNS_9FwdParamsE,@function
        .size           _ZN10layer_norm31ln_parallel_residual_fwd_kernelINS_13Kernel_traitsI6__halfS2_fS2_fjLj2560ELj1ELj4ELj1ELj16ENS_18Kernel_traits_baseILj2560ES2_S2_fS2_fjLj128EEEEELb1ELb1ELb1EEEvNS_9FwdParamsE,(.L_x_66089 - _ZN10layer_norm31ln_parallel_residual_fwd_kernelINS_13Kernel_traitsI6__halfS2_fS2_fjLj2560ELj1ELj4ELj1ELj16ENS_18Kernel_traits_baseILj2560ES2_S2_fS2_fjLj128EEEEELb1ELb1ELb1EEEvNS_9FwdParamsE)
        .other          _ZN10layer_norm31ln_parallel_residual_fwd_kernelINS_13Kernel_traitsI6__halfS2_fS2_fjLj2560ELj1ELj4ELj1ELj16ENS_18Kernel_traits_baseILj2560ES2_S2_fS2_fjLj128EEEEELb1ELb1ELb1EEEvNS_9FwdParamsE,@"STO_CUDA_ENTRY STV_DEFAULT"
_ZN10layer_norm31ln_parallel_residual_fwd_kernelINS_13Kernel_traitsI6__halfS2_fS2_fjLj2560ELj1ELj4ELj1ELj16ENS_18Kernel_traits_baseILj2560ES2_S2_fS2_fjLj128EEEEELb1ELb1ELb1EEEvNS_9FwdParamsE:
.text._ZN10layer_norm31ln_parallel_residual_fwd_kernelINS_13Kernel_traitsI6__halfS2_fS2_fjLj2560ELj1ELj4ELj1ELj16ENS_18Kernel_traits_baseILj2560ES2_S2_fS2_fjLj128EEEEELb1ELb1ELb1EEEvNS_9FwdParamsE:
        /* <DEDUP_REMOVED lines=12> */
[----:B------:R-:W-:-:S05]  /*00c0*/  ULDC UR10, c[0x0][0x214] ;  /* 0x00008500000a7ab9 */ /* 0x000fca0000000800 */
[----:B------:R-:W3:Y:S01]  /*00d0*/  @P1 LDG.E.64 R2, desc[UR4][R2.64] ;  /* 0x0000000402021981 */ /* 0x000ee2000c1e1b00 */
[----:B------:R-:W4:Y:S01]  /*00e0*/  @P1 LDC R7, c[0x0][0x2f0] ;  /* 0x0000bc00ff071b82 */ /* 0x000f220000000800 */
[----:B-1----:R-:W-:Y:S02]  /*00f0*/  @P1 IMAD.MOV.U32 R4, RZ, RZ, R180 ;  /* 0x000000ffff041224 */ /* 0x002fe400078e00b4 */
[----:B0-----:R-:W-:-:S06]  /*0100*/  @P1 IMAD.MOV.U32 R5, RZ, RZ, R181 ;  /* 0x000000ffff051224 */ /* 0x001fcc00078e00b5 */
[----:B------:R-:W4:Y:S01]  /*0110*/  @P1 LDG.E.64 R4, desc[UR4][R4.64] ;  /* 0x0000000404041981 */ /* 0x000f22000c1e1b00 */
[----:B--2---:R-:W-:-:S04]  /*0120*/  SHF.L.U32 R0, R49, 0x4, RZ ;  /* 0x0000000431007819 */ /* 0x004fc800000006ff */
[----:B------:R-:W-:Y:S02]  /*0130*/  LOP3.LUT R50, R0, 0x1f0, RZ, 0xc0, !PT ;  /* 0x000001f000327812 */ /* 0x000fe400078ec0ff */
[----:B------:R-:W0:Y:S02]  /*0140*/  S2R R0, SR_CTAID.X ;  /* 0x0000000000007919 */ /* 0x000e240000002500 */
[----:B------:R-:W-:-:S05]  /*0150*/  IADD3 R40, P2, R50, UR8, RZ ;  /* 0x0000000832287c10 */ /* 0x000fca000ff5e0ff */
[----:B------:R-:W-:Y:S01]  /*0160*/  IMAD.X R41, RZ, RZ, UR9, P2 ;  /* 0x00000009ff297e24 */ /* 0x000fe200090e06ff */
[----:B------:R-:W-:Y:S01]  /*0170*/  ISETP.NE.U32.AND P0, PT, RZ, UR8, PT ;  /* 0x00000008ff007c0c */ /* 0x000fe2000bf05070 */
[----:B------:R-:W-:Y:S02]  /*0180*/  ULDC UR8, c[0x0][0x0] ;  /* 0x0000000000087ab9 */ /* 0x000fe40000000800 */
[--C-:B0-----:R-:W-:Y:S01]  /*0190*/  IMAD R48, R0, UR8, R49.reuse ;  /* 0x0000000800307c24 */ /* 0x101fe2000f8e0231 */
[----:B------:R-:W-:Y:S01]  /*01a0*/  ISETP.NE.AND.EX P0, PT, RZ, UR9, PT, P0 ;  /* 0x00000009ff007c0c */ /* 0x000fe2000bf05300 */
[----:B------:R-:W-:Y:S01]  /*01b0*/  ULDC.64 UR8, c[0x0][0x260] ;  /* 0x0000980000087ab9 */ /* 0x000fe20000000a00 */
[----:B------:R-:W-:-:S04]  /*01c0*/  SHF.R.U32.HI R177, RZ, 0x5, R49 ;  /* 0x00000005ffb17819 */ /* 0x000fc80000011631 */
[----:B------:R-:W-:-:S07]  /*01d0*/  LEA R177, R0, R177, 0x2 ;  /* 0x000000b100b17211 */ /* 0x000fce00078e10ff */
        /* <DEDUP_REMOVED lines=27> */
[----:B------:R-:W-:Y:S01]  /*0390*/  UIADD3 UR28, UR7, 0x32370b8f, URZ ;  /* 0x32370b8f071c7890 */ /* 0x000fe2000fffe03f */
[----:B------:R-:W5:Y:S02]  /*03a0*/  @P0 LDG.E.128 R4, desc[UR4][R40.64+0xc00] ;  /* 0x000c000428040981 */ /* 0x000f64000c1e1d00 */
[----:B------:R-:W-:Y:S01]  /*03b0*/  LOP3.LUT R24, R3, UR26, R8, 0x96, !PT ;  /* 0x0000001a03187c12 */ /* 0x000fe2000f8e9608 */
[----:B------:R-:W-:Y:S01]  /*03c0*/  UIADD3 UR27, UR6, -0x255992d5, URZ ;  /* 0xdaa66d2b061b7890 */ /* 0x000fe2000fffe03f */
[----:B------:R-:W-:Y:S01]  /*03d0*/  IMAD.WIDE.U32 R18, R18, -0x2daee0ad, RZ ;  /* 0xd2511f5312127825 */ /* 0x000fe200078e00ff */
[----:B------:R-:W-:Y:S01]  /*03e0*/  UIADD3 UR29, UR6, 0x78dde6e4, URZ ;  /* 0x78dde6e4061d7890 */ /* 0x000fe2000fffe03f */
[----:B------:R-:W5:Y:S02]  /*03f0*/  @P0 LDG.E.128 R8, desc[UR4][R40.64+0xe00] ;  /* 0x000e000428080981 */ /* 0x000f64000c1e1d00 */
[----:B------:R-:W-:Y:S01]  /*0400*/  IMAD.WIDE.U32 R24, R24, -0x326172a9, RZ ;  /* 0xcd9e8d5718187825 */ /* 0x000fe200078e00ff */
[----:B------:R-:W-:-:S04]  /*0410*/  LOP3.LUT R42, R19, UR28, R2, 0x96, !PT ;  /* 0x0000001c132a7c12 */ /* 0x000fc8000f8e9602 */
[----:B------:R-:W-:Y:S01]  /*0420*/  LOP3.LUT R2, R25, UR27, R16, 0x96, !PT ;  /* 0x0000001b19027c12 */ /* 0x000fe2000f8e9610 */
[----:B------:R-:W-:Y:S01]  /*0430*/  UIADD3 UR30, UR7, -0x126145ec, URZ ;  /* 0xed9eba14071e7890 */ /* 0x000fe2000fffe03f */
[----:B------:R-:W-:-:S04]  /*0440*/  IMAD.WIDE.U32 R42, R42, -0x326172a9, RZ ;  /* 0xcd9e8d572a2a7825 */ /* 0x000fc800078e00ff */
[----:B------:R-:W-:Y:S01]  /*0450*/  IMAD.WIDE.U32 R2, R2, -0x2daee0ad, RZ ;  /* 0xd2511f5302027825 */ /* 0x000fe200078e00ff */
[----:B------:R-:W-:Y:S01]  /*0460*/  LOP3.LUT R44, R43, UR29, R24, 0x96, !PT ;  /* 0x0000001d2b2c7c12 */ /* 0x000fe2000f8e9618 */
[----:B------:R-:W-:Y:S01]  /*0470*/  UIADD3 UR32, UR7, -0x56f99767, URZ ;  /* 0xa906689907207890 */ /* 0x000fe2000fffe03f */
[----:B------:R-:W5:Y:S02]  /*0480*/  @P0 LDG.E.128 R24, desc[UR4][R40.64+0x1200] ;  /* 0x0012000428180981 */ /* 0x000f64000c1e1d00 */
[----:B------:R-:W-:Y:S01]  /*0490*/  LOP3.LUT R46, R3, UR30, R18, 0x96, !PT ;  /* 0x0000001e032e7c12 */ /* 0x000fe2000f8e9612 */
[----:B------:R-:W-:Y:S01]  /*04a0*/  UIADD3 UR31, UR6, 0x1715609d, URZ ;  /* 0x1715609d061f7890 */ /* 0x000fe2000fffe03f */
[----:B------:R-:W-:Y:S01]  /*04b0*/  IMAD.WIDE.U32 R44, R44, -0x2daee0ad, RZ ;  /* 0xd2511f532c2c7825 */ /* 0x000fe200078e00ff */
[----:B------:R-:W-:Y:S01]  /*04c0*/  UIADD3 UR33, UR6, -0x4ab325aa, URZ ;  /* 0xb54cda5606217890 */ /* 0x000fe2000fffe03f */
[----:B------:R0:W5:Y:S02]  /*04d0*/  @P0 LDG.E.128 R16, desc[UR4][R40.64+0x1000] ;  /* 0x0010000428100981 */ /* 0x000164000c1e1d00 */
[----:B------:R-:W-:Y:S01]  /*04e0*/  IMAD.WIDE.U32 R46, R46, -0x326172a9, RZ ;  /* 0xcd9e8d572e2e7825 */ /* 0x000fe200078e00ff */
[----:B------:R-:W-:-:S04]  /*04f0*/  LOP3.LUT R43, R45, UR32, R2, 0x96, !PT ;  /* 0x000000202d2b7c12 */ /* 0x000fc8000f8e9602 */
[----:B------:R-:W-:Y:S01]  /*0500*/  LOP3.LUT R2, R47, UR31, R42, 0x96, !PT ;  /* 0x0000001f2f027c12 */ /* 0x000fe2000f8e962a */
[----:B------:R-:W-:Y:S01]  /*0510*/  UIADD3 UR34, UR7, 0x646e171e, URZ ;  /* 0x646e171e07227890 */ /* 0x000fe2000fffe03f */
[----:B------:R-:W-:-:S04]  /*0520*/  IMAD.WIDE.U32 R42, R43, -0x326172a9, RZ ;  /* 0xcd9e8d572b2a7825 */ /* 0x000fc800078e00ff */
        /* <DEDUP_REMOVED lines=9> */
[----:B------:R-:W-:Y:S02]  /*05c0*/  LOP3.LUT R42, R45, UR35, R42, 0x96, !PT ;  /* 0x000000232d2a7c12 */ /* 0x000fe4000f8e962a */
[----:B------:R-:W-:Y:S01]  /*05d0*/  IADD3 R2, P2, R50, UR8, RZ ;  /* 0x0000000832027c10 */ /* 0x000fe2000ff5e0ff */
[----:B------:R-:W-:Y:S01]  /*05e0*/  UIADD3 UR37, UR6, -0xe443238, URZ ;  /* 0xf1bbcdc806257890 */ /* 0x000fe2000fffe03f */
[----:B------:R-:W-:Y:S01]  /*05f0*/  IMAD.HI.U32 R43, R46, -0x326172a9, RZ ;  /* 0xcd9e8d572e2b7827 */ /* 0x000fe200078e00ff */
[----:B------:R-:W-:-:S03]  /*0600*/  UIADD3 UR38, UR7, -0x24c28bd8, URZ ;  /* 0xdb3d742807267890 */ /* 0x000fc6000fffe03f */
[----:B------:R-:W-:Y:S01]  /*0610*/  IMAD.HI.U32 R41, R42, -0x2daee0ad, RZ ;  /* 0xd2511f532a297827 */ /* 0x000fe200078e00ff */
[----:B------:R-:W-:-:S03]  /*0620*/  LOP3.LUT R43, R43, UR37, R44, 0x96, !PT ;  /* 0x000000252b2b7c12 */ /* 0x000fc6000f8e962c */
[----:B------:R-:W-:Y:S01]  /*0630*/  IMAD.X R3, RZ, RZ, UR9, P2 ;  /* 0x00000009ff037e24 */ /* 0x000fe200090e06ff */
[----:B------:R-:W-:Y:S01]  /*0640*/  LOP3.LUT R41, R41, UR38, R40, 0x96, !PT ;  /* 0x0000002629297c12 */ /* 0x000fe2000f8e9628 */
[----:B------:R-:W-:Y:S06]  /*0650*/  @P1 EXIT ;  /* 0x000000000000194d */ /* 0x000fec0003800000 */
[----:B-----5:R-:W-:Y:S02]  /*0660*/  @!P0 CS2R R244, SRZ ;  /* 0x0000000000f48805 */ /* 0x020fe4000001ff00 */
[----:B------:R-:W-:Y:S02]  /*0670*/  @!P0 CS2R R28, SRZ ;  /* 0x00000000001c8805 */ /* 0x000fe4000001ff00 */
[----:B------:R-:W-:Y:S01]  /*0680*/  @!P0 CS2R R30, SRZ ;  /* 0x00000000001e8805 */ /* 0x000fe2000001ff00 */
[----:B------:R-:W5:Y:S01]  /*0690*/  LDG.E.128 R156, desc[UR4][R2.64] ;  /* 0x00000004029c7981 */ /* 0x000f62000c1e1d00 */
[----:B------:R-:W-:Y:S02]  /*06a0*/  @!P0 CS2R R20, SRZ ;  /* 0x0000000000148805 */ /* 0x000fe4000001ff00 */
[----:B------:R-:W-:Y:S01]  /*06b0*/  @!P0 CS2R R22, SRZ ;  /* 0x0000000000168805 */ /* 0x000fe2000001ff00 */
[----:B------:R-:W5:Y:S01]  /*06c0*/  LDG.E.128 R152, desc[UR4][R2.64+0x200] ;  /* 0x0002000402987981 */ /* 0x000f62000c1e1d00 */
[----:B------:R-:W-:Y:S01]  /*06d0*/  HADD2.F32 R0, -RZ, R244.H1_H1 ;  /* 0x300000f4ff007230 */ /* 0x000fe20000004100 */
[----:B------:R-:W-:-:S02]  /*06e0*/  @!P0 CS2R R12, SRZ ;  /* 0x00000000000c8805 */ /* 0x000fc4000001ff00 */
[----:B------:R-:W5:Y:S01]  /*06f0*/  LDG.E.128 R148, desc[UR4][R2.64+0x400] ;  /* 0x0004000402947981 */ /* 0x000f62000c1e1d00 */
[----:B------:R-:W-:Y:S02]  /*0700*/  @!P0 CS2R R14, SRZ ;  /* 0x00000000000e8805 */ /* 0x000fe4000001ff00 */
[----:B------:R-:W-:Y:S01]  /*0710*/  @!P0 CS2R R4, SRZ ;  /* 0x0000000000048805 */ /* 0x000fe2000001ff00 */
[----:B------:R-:W5:Y:S01]  /*0720*/  LDG.E.128 R144, desc[UR4][R2.64+0x600] ;  /* 0x0006000402907981 */ /* 0x000f62000c1e1d00 */
[----:B------:R-:W-:-:S03]  /*0730*/  @!P0 CS2R R6, SRZ ;  /* 0x0000000000068805 */ /* 0x000fc6000001ff00 */
[----:B------:R-:W5:Y:S01]  /*0740*/  LDG.E.128 R140, desc[UR4][R2.64+0x800] ;  /* 0x00080004028c7981 */ /* 0x000f62000c1e1d00 */
[----:B------:R-:W-:-:S03]  /*0750*/  @!P0 CS2R R8, SRZ ;  /* 0x0000000000088805 */ /* 0x000fc6000001ff00 */
[----:B------:R-:W5:Y:S01]  /*0760*/  LDG.E.128 R136, desc[UR4][R2.64+0xa00] ;  /* 0x000a000402887981 */ /* 0x000f62000c1e1d00 */
[----:B------:R-:W-:-:S03]  /*0770*/  @!P0 CS2R R16, SRZ ;  /* 0x0000000000108805 */ /* 0x000fc6000001ff00 */
[----:B------:R-:W5:Y:S01]  /*0780*/  LDG.E.128 R132, desc[UR4][R2.64+0xc00] ;  /* 0x000c000402847981 */ /* 0x000f62000c1e1d00 */
[----:B------:R-:W-:-:S03]  /*0790*/  @!P0 CS2R R24, SRZ ;  /* 0x0000000000188805 */ /* 0x000fc6000001ff00 */
[----:B------:R-:W5:Y:S04]  /*07a0*/  LDG.E.128 R128, desc[UR4][R2.64+0xe00] ;  /* 0x000e000402807981 */ /* 0x000f68000c1e1d00 */
[----:B------:R-:W5:Y:S04]  /*07b0*/  LDG.E.128 R124, desc[UR4][R2.64+0x1000] ;  /* 0x00100004027c7981 */ /* 0x000f68000c1e1d00 */
[----:B------:R0:W5:Y:S01]  /*07c0*/  LDG.E.128 R120, desc[UR4][R2.64+0x1200] ;  /* 0x0012000402787981 */ /* 0x000162000c1e1d00 */
        /* <DEDUP_REMOVED lines=9> */
[----:B------:R-:W-:Y:S01]  /*0860*/  @!P0 CS2R R36, SRZ ;  /* 0x0000000000248805 */ /* 0x000fe2000001ff00 */
[----:B0-----:R-:W-:Y:S01]  /*0870*/  HADD2.F32 R2, -RZ, R244.H0_H0 ;  /* 0x200000f4ff027230 */ /* 0x001fe20000004100 */
        /* <DEDUP_REMOVED lines=8> */
[----:B------:R0:W-:Y:S01]  /*0900*/  STL [R1], R0 ;  /* 0x0000000001007387 */ /* 0x0001e20000100800 */
[----:B------:R-:W-:Y:S01]  /*0910*/  HADD2.F32 R217, -RZ, R31.H1_H1 ;  /* 0x3000001fffd97230 */ /* 0x000fe20000004100 */
[----:B------:R-:W-:Y:S01]  /*0920*/  ULDC.64 UR8, c[0x0][0x228] ;  /* 0x00008a0000087ab9 */ /* 0x000fe20000000a00 */
[----:B------:R-:W-:Y:S01]  /*0930*/  IMAD R29, R42, -0x2daee0ad, RZ ;  /* 0xd2511f532a1d7824 */ /* 0x000fe200078e02ff */
[----:B------:R-:W-:Y:S01]  /*0940*/  ISETP.NE.U32.AND P0, PT, RZ, UR8, PT ;  /* 0x00000008ff007c0c */ /* 0x000fe2000bf05070 */
[----:B------:R-:W-:Y:S01]  /*0950*/  IMAD R28, R46, -0x326172a9, RZ ;  /* 0xcd9e8d572e1c7824 */ /* 0x000fe200078e02ff */
[----:B------:R-:W-:Y:S01]  /*0960*/  BSSY B0, `(.L_x_44398) ;  /* 0x0003ba3000007945 */ /* 0x000fe20003800000 */
[----:B------:R-:W-:Y:S01]  /*0970*/  IMAD.HI.U32 R31, R41, -0x326172a9, RZ ;  /* 0xcd9e8d57291f7827 */ /* 0x000fe200078e00ff */
[----:B------:R-:W-:Y:S01]  /*0980*/  LOP3.LUT R180, R180, 0x3, RZ, 0xc0, !PT ;  /* 0x00000003b4b47812 */ /* 0x000fe200078ec0ff */
[----:B------:R-:W-:Y:S01]  /*0990*/  ULDC.U8 UR8, c[0x0][0x2a0] ;  /* 0x0000a80000087ab9 */ /* 0x000fe20000000000 */
[----:B------:R-:W-:Y:S01]  /*09a0*/  ISETP.NE.AND.EX P0, PT, RZ, UR9, PT, P0 ;  /* 0x00000009ff007c0c */ /* 0x000fe2000bf05300 */
[----:B------:R-:W-:Y:S01]  /*09b0*/  IMAD.HI.U32 R30, R43, -0x2daee0ad, RZ ;  /* 0xd2511f532b1e7827 */ /* 0x000fe200078e00ff */
[----:B------:R-:W-:Y:S01]  /*09c0*/  LOP3.LUT R28, R31, UR39, R28, 0x96, !PT ;  /* 0x000000271f1c7c12 */ /* 0x000fe2000f8e961c */
[----:B------:R-:W-:Y:S01]  /*09d0*/  UISETP.NE.AND UP0, UPT, UR8, URZ, UPT ;  /* 0x0000003f0800728c */ /* 0x000fe2000bf05270 */
[----:B------:R-:W-:Y:S01]  /*09e0*/  MOV R31, R51 ;  /* 0x00000033001f7202 */ /* 0x000fe20000000f00 */
[--C-:B------:R-:W-:Y:S01]  /*09f0*/  HADD2.F32 R216, -RZ, R20.reuse.H0_H0 ;  /* 0x20000014ffd87230 */ /* 0x100fe20000004100 */
[----:B------:R-:W-:Y:S01]  /*0a00*/  LOP3.LUT R29, R30, UR40, R29, 0x96, !PT ;  /* 0x000000281e1d7c12 */ /* 0x000fe2000f8e961d */
[----:B------:R-:W-:Y:S01]  /*0a10*/  HADD2.F32 R215, -RZ, R20.H1_H1 ;  /* 0x30000014ffd77230 */ /* 0x000fe20000004100 */
[----:B------:R-:W-:Y:S01]  /*0a20*/  ULDC UR21, c[0x0][0x218] ;  /* 0x0000860000157ab9 */ /* 0x000fe20000000800 */
[--C-:B------:R-:W-:Y:S01]  /*0a30*/  HADD2.F32 R214, -RZ, R21.reuse.H0_H0 ;  /* 0x20000015ffd67230 */ /* 0x100fe20000004100 */
[----:B------:R-:W-:Y:S01]  /*0a40*/  ULDC UR22, c[0x0][0x2d8] ;  /* 0x0000b60000167ab9 */ /* 0x000fe20000000800 */
[----:B------:R-:W-:Y:S01]  /*0a50*/  HADD2.F32 R213, -RZ, R21.H1_H1 ;  /* 0x30000015ffd57230 */ /* 0x000fe20000004100 */
[----:B------:R-:W-:Y:S01]  /*0a60*/  ULDC.64 UR8, c[0x0][0x228] ;  /* 0x00008a0000087ab9 */ /* 0x000fe20000000a00 */
[--C-:B------:R-:W-:Y:S01]  /*0a70*/  HADD2.F32 R212, -RZ, R22.reuse.H0_H0 ;  /* 0x20000016ffd47230 */ /* 0x100fe20000004100 */
[----:B------:R-:W-:Y:S01]  /*0a80*/  ULDC.64 UR10, c[0x0][0x230] ;  /* 0x00008c00000a7ab9 */ /* 0x000fe20000000a00 */
        /* <DEDUP_REMOVED lines=20> */
[----:B0-----:R-:W-:-:S02]  /*0bd0*/  HADD2.F32 R0, -RZ, R6.H1_H1 ;  /* 0x30000006ff007230 */ /* 0x001fc40000004100 */
        /* <DEDUP_REMOVED lines=46> */
[----:B------:R-:W-:Y:S02]  /*0ec0*/  HADD2.F32 R19, -RZ, R19.H1_H1 ;  /* 0x30000013ff137230 */ /* 0x000fe40000004100 */
[----:B------:R-:W-:-:S02]  /*0ed0*/  HADD2.F32 R27, -RZ, R27.H1_H1 ;  /* 0x3000001bff1b7230 */ /* 0x000fc40000004100 */
[----:B------:R-:W-:Y:S02]  /*0ee0*/  IMAD.MOV.U32 R30, RZ, RZ, R48 ;  /* 0x000000ffff1e7224 */ /* 0x000fe400078e0030 */
[----:B------:R-:W-:Y:S02]  /*0ef0*/  IMAD R166, R41, -0x326172a9, RZ ;  /* 0xcd9e8d5729a67824 */ /* 0x000fe400078e02ff */
[----:B------:R-:W-:Y:S02]  /*0f00*/  IMAD R168, R43, -0x2daee0ad, RZ ;  /* 0xd2511f532ba87824 */ /* 0x000fe400078e02ff */
[----:B------:R-:W-:-:S07]  /*0f10*/  IMAD.MOV.U32 R165, RZ, RZ, RZ ;  /* 0x000000ffffa57224 */ /* 0x000fce00078e00ff */
.L_x_45690:
[----:B------:R-:W0:Y:S01]  /*0f20*/  S2R R240, SR_TID.X ;  /* 0x0000000000f07919 */ /* 0x000e220000002100 */
[----:B-1----:R-:W1:Y:S01]  /*0f30*/  @P0 LDC.64 R32, c[0x0][0x228] ;  /* 0x00008a00ff200b82 */ /* 0x002e620000000a00 */
        /* <DEDUP_REMOVED lines=29> */
.L_x_44400:
[----:B------:R-:W-:-:S07]  /*1110*/  MOV R42, R166 ;  /* 0x000000a6002a7202 */ /* 0x000fce0000000f00 */
.L_x_44401:
[----:B------:R-:W-:Y:S05]  /*1120*/  BSYNC B1 ;  /* 0x0000000000017941 */ /* 0x000fea0003800000 */
.L_x_44399:
        /* <DEDUP_REMOVED lines=16> */
.L_x_44405:
[----:B------:R-:W-:Y:S05]  /*1230*/  BSYNC B2 ;  /* 0x0000000000027941 */ /* 0x000fea0003800000 */
.L_x_44404:
        /* <DEDUP_REMOVED lines=44> */
.L_x_44403:
[----:B------:R-:W-:Y:S05]  /*1500*/  BSYNC B1 ;  /* 0x0000000000017941 */ /* 0x000fea0003800000 */
.L_x_44402:
        /* <DEDUP_REMOVED lines=18> */
.L_x_44406:
        /* <DEDUP_REMOVED lines=12> */
.L_x_44409:
[----:B------:R-:W-:-:S07]  /*16f0*/  MOV R44, R166 ;  /* 0x000000a6002c7202 */ /* 0x000fce0000000f00 */
.L_x_44410:
[----:B------:R-:W-:Y:S05]  /*1700*/  BSYNC B1 ;  /* 0x0000000000017941 */ /* 0x000fea0003800000 */
.L_x_44408:
        /* <DEDUP_REMOVED lines=16> */
.L_x_44414:
[----:B------:R-:W-:Y:S05]  /*1810*/  BSYNC B2 ;  /* 0x0000000000027941 */ /* 0x000fea0003800000 */
.L_x_44413:
        /* <DEDUP_REMOVED lines=43> */
.L_x_44412:
[----:B------:R-:W-:Y:S05]  /*1ad0*/  BSYNC B1 ;  /* 0x0000000000017941 */ /* 0x000fea0003800000 */
.L_x_44411:
[----:B------:R-:W-:Y:S01]  /*1ae0*/  I2FP.F32.U32 R38, R44 ;  /* 0x0000002c00267245 */ /* 0x000fe20000201000 */
[----:B------:R-:W-:-:S04]  /*1af0*/  HADD2.F32 R39, -RZ, R108.H0_H0 ;  /* 0x2000006cff277230 */ /* 0x000fc80000004100 */
[----:B------:R-:W-:Y:S01]  /*1b00*/  FFMA.FTZ R38, R38, R185, 1.1641532182693481445e-10 ;  /* 0x2f00000026267423 */ /* 0x000fe200000100b9 */
[----:B------:R-:W-:-:S04]  /*1b10*/  FMUL.FTZ R39, R39, R184 ;  /* 0x000000b827277220 */ /* 0x000fc80000410000 */
[----:B------:R-:W-:-:S04]  /*1b20*/  FSETP.GTU.FTZ.AND P3, PT, R38, R183, PT ;  /* 0x000000b72600720b */ /* 0x000fc80003f7c000 */
[----:B------:R-:W-:Y:S02]  /*1b30*/  FSEL R39, R39, RZ, !P3 ;  /* 0x000000ff27277208 */ /* 0x000fe40005800000 */
[----:B------:R-:W-:-:S03]  /*1b40*/  SEL R167, RZ, 0x1, P3 ;  /* 0x00000001ffa77807 */ /* 0x000fc60001800000 */
[----:B------:R-:W-:-:S04]  /*1b50*/  FADD.FTZ R104, R104, R39 ;  /* 0x0000002768687221 */ /* 0x000fc80000010000 */
[----:B------:R-:W-:-:S07]  /*1b60*/  @P1 FADD.FTZ R104, R116, R104 ;  /* 0x0000006874681221 */ /* 0x000fce0000010000 */
.L_x_44407:
        /* <DEDUP_REMOVED lines=12> */
.L_x_44416:
[----:B------:R-:W-:-:S07]  /*1c30*/  IMAD.MOV.U32 R44, RZ, RZ, R166 ;  /* 0x000000ffff2c7224 */ /* 0x000fce00078e00a6 */
.L_x_44417:
[----:B------:R-:W-:Y:S05]  /*1c40*/  BSYNC B1 ;  /* 0x0000000000017941 */ /* 0x000fea0003800000 */
.L_x_44415:
        /* <DEDUP_REMOVED lines=16> */
.L_x_44421:
[----:B------:R-:W-:Y:S05]  /*1d50*/  BSYNC B2 ;  /* 0x0000000000027941 */ /* 0x000fea0003800000 */
.L_x_44420:
        /* <DEDUP_REMOVED lines=44> */
.L_x_44419:
[----:B------:R-:W-:Y:S05]  /*2020*/  BSYNC B1 ;  /* 0x0000000000017941 */ /* 0x000fea0003800000 */
.L_x_44418:
        /* <DEDUP_REMOVED lines=13> */
.L_x_44422:
        /* <DEDUP_REMOVED lines=12> */
.L_x_44425:
[----:B------:R-:W-:-:S07]  /*21c0*/  IMAD.MOV.U32 R44, RZ, RZ, R166 ;  /* 0x000000ffff2c7224 */ /* 0x000fce00078e00a6 */
.L_x_44426:
[----:B------:R-:W-:Y:S05]  /*21d0*/  BSYNC B1 ;  /* 0x0000000000017941 */ /* 0x000fea0003800000 */
.L_x_44424:
        /* <DEDUP_REMOVED lines=16> */
.L_x_44430:
[----:B------:R-:W-:Y:S05]  /*22e0*/  BSYNC B2 ;  /* 0x0000000000027941 */ /* 0x000fea0003800000 */
.L_x_44429:
        /* <DEDUP_REMOVED lines=43> */
.L_x_44428:
[----:B------:R-:W-:Y:S05]  /*25a0*/  BSYNC B1 ;  /* 0x0000000000017941 */ /* 0x000fea0003800000 */
.L_x_44427:
        /* <DEDUP_REMOVED lines=9> */
.L_x_44423:
        /* <DEDUP_REMOVED lines=12> */
.L_x_44432:
[----:B------:R-:W-:-:S07]  /*2700*/  MOV R44, R166 ;  /* 0x000000a6002c7202 */ /* 0x000fce0000000f00 */
.L_x_44433:
[----:B------:R-:W-:Y:S05]  /*2710*/  BSYNC B1 ;  /* 0x0000000000017941 */ /* 0x000fea0003800000 */
.L_x_44431:
        /* <DEDUP_REMOVED lines=16> */
.L_x_44437:
[----:B------:R-:W-:Y:S05]  /*2820*/  BSYNC B2 ;  /* 0x0000000000027941 */ /* 0x000fea0003800000 */
.L_x_44436:
        /* <DEDUP_REMOVED lines=44> */
.L_x_44435:
[----:B------:R-:W-:Y:S05]  /*2af0*/  BSYNC B1 ;  /* 0x0000000000017941 */ /* 0x000fea0003800000 */
.L_x_44434:
        /* <DEDUP_REMOVED lines=13> */
.L_x_44438:
        /* <DEDUP_REMOVED lines=12> */
.L_x_44441:
[----:B------:R-:W-:-:S07]  /*2c90*/  IMAD.MOV.U32 R44, RZ, RZ, R166 ;  /* 0x000000ffff2c7224 */ /* 0x000fce00078e00a6 */
.L_x_44442:
[----:B------:R-:W-:Y:S05]  /*2ca0*/  BSYNC B1 ;  /* 0x0000000000017941 */ /* 0x000fea0003800000 */
.L_x_44440:
        /* <DEDUP_REMOVED lines=16> */
.L_x_44446:
[----:B------:R-:W-:Y:S05]  /*2db0*/  BSYNC B2 ;  /* 0x0000000000027941 */ /* 0x000fea0003800000 */
.L_x_44445:
        /* <DEDUP_REMOVED lines=44> */
.L_x_44444:
[----:B------:R-:W-:Y:S05]  /*3080*/  BSYNC B1 ;  /* 0x0000000000017941 */ /* 0x000fea0003800000 */
.L_x_44443:
        /* <DEDUP_REMOVED lines=9> */
.L_x_44439:
        /* <DEDUP_REMOVED lines=12> */
.L_x_44448:
[----:B------:R-:W-:-:S07]  /*31e0*/  IMAD.MOV.U32 R44, RZ, RZ, R166 ;  /* 0x000000ffff2c7224 */ /* 0x000fce00078e00a6 */
.L_x_44449:
[----:B------:R-:W-:Y:S05]  /*31f0*/  BSYNC B1 ;  /* 0x0000000000017941 */ /* 0x000fea0003800000 */
.L_x_44447:
        /* <DEDUP_REMOVED lines=16> */
.L_x_44453:
[----:B------:R-:W-:Y:S05]  /*3300*/  BSYNC B2 ;  /* 0x0000000000027941 */ /* 0x000fea0003800000 */
.L_x_44452:
        /* <DEDUP_REMOVED lines=44> */
.L_x_44451:
[----:B------:R-:W-:Y:S05]  /*35d0*/  BSYNC B1 ;  /* 0x0000000000017941 */ /* 0x000fea0003800000 */
.L_x_44450:
        /* <DEDUP_REMOVED lines=13> */
.L_x_44454:
        /* <DEDUP_REMOVED lines=12> */
.L_x_44457:
[----:B------:R-:W-:-:S07]  /*3770*/  IMAD.MOV.U32 R44, RZ, RZ, R166 ;  /* 0x000000ffff2c7224 */ /* 0x000fce00078e00a6 */
.L_x_44458:
[----:B------:R-:W-:Y:S05]  /*3780*/  BSYNC B1 ;  /* 0x0000000000017941 */ /* 0x000fea0003800000 */
.L_x_44456:
        /* <DEDUP_REMOVED lines=16> */
.L_x_44462:
[----:B------:R-:W-:Y:S05]  /*3890*/  BSYNC B2 ;  /* 0x0000000000027941 */ /* 0x000fea0003800000 */
.L_x_44461:
        /* <DEDUP_REMOVED lines=44> */
.L_x_44460:
[----:B------:R-:W-:Y:S05]  /*3b60*/  BSYNC B1 ;  /* 0x0000000000017941 */ /* 0x000fea0003800000 */
.L_x_44459:
        /* <DEDUP_REMOVED lines=9> */
.L_x_44455:
        /* <DEDUP_REMOVED lines=12> */
.L_x_44464:
[----:B------:R-:W-:-:S07]  /*3cc0*/  IMAD.MOV.U32 R44, RZ, RZ, R166 ;  /* 0x000000ffff2c7224 */ /* 0x000fce00078e00a6 */
.L_x_44465:
[----:B------:R-:W-:Y:S05]  /*3cd0*/  BSYNC B1 ;  /* 0x0000000000017941 */ /* 0x000fea0003800000 */
.L_x_44463:
        /* <DEDUP_REMOVED lines=16> */
.L_x_44469:
[----:B------:R-:W-:Y:S05]  /*3de0*/  BSYNC B2 ;  /* 0x0000000000027941 */ /* 0x000fea0003800000 */
.L_x_44468:
        /* <DEDUP_REMOVED lines=44> */
.L_x_44467:
[----:B------:R-:W-:Y:S05]  /*40b0*/  BSYNC B1 ;  /* 0x0000000000017941 */ /* 0x000fea0003800000 */
.L_x_44466:
        /* <DEDUP_REMOVED lines=13> */
.L_x_44470:
        /* <DEDUP_REMOVED lines=12> */
.L_x_44473:
[----:B------:R-:W-:-:S07]  /*4250*/  MOV R45, R166 ;  /* 0x000000a6002d7202 */ /* 0x000fce0000000f00 */
.L_x_44474:
[----:B------:R-:W-:Y:S05]  /*4260*/  BSYNC B1 ;  /* 0x0000000000017941 */ /* 0x000fea0003800000 */
.L_x_44472:
        /* <DEDUP_REMOVED lines=16> */
.L_x_44478:
[----:B------:R-:W-:Y:S05]  /*4370*/  BSYNC B2 ;  /* 0x0000000000027941 */ /* 0x000fea0003800000 */
.L_x_44477:
        /* <DEDUP_REMOVED lines=44> */
.L_x_44476:
[----:B------:R-:W-:Y:S05]  /*4640*/  BSYNC B1 ;  /* 0x0000000000017941 */ /* 0x000fea0003800000 */
.L_x_44475:
        /* <DEDUP_REMOVED lines=9> */
.L_x_44471:
        /* <DEDUP_REMOVED lines=12> */
.L_x_44480:
[----:B------:R-:W-:-:S07]  /*47a0*/  MOV R45, R166 ;  /* 0x000000a6002d7202 */ /* 0x000fce0000000f00 */
.L_x_44481:
[----:B------:R-:W-:Y:S05]  /*47b0*/  BSYNC B1 ;  /* 0x0000000000017941 */ /* 0x000fea0003800000 */
.L_x_44479:
        /* <DEDUP_REMOVED lines=16> */
.L_x_44485:
[----:B------:R-:W-:Y:S05]  /*48c0*/  BSYNC B2 ;  /* 0x0000000000027941 */ /* 0x000fea0003800000 */
.L_x_44484:
        /* <DEDUP_REMOVED lines=44> */
.L_x_44483:
[----:B------:R-:W-:Y:S05]  /*4b90*/  BSYNC B1 ;  /* 0x0000000000017941 */ /* 0x000fea0003800000 */
.L_x_44482:
        /* <DEDUP_REMOVED lines=12> */
.L_x_44486:
        /* <DEDUP_REMOVED lines=12> */
.L_x_44489:
[----:B------:R-:W-:-:S07]  /*4d20*/  IMAD.MOV.U32 R45, RZ, RZ, R166 ;  /* 0x000000ffff2d7224 */ /* 0x000fce00078e00a6 */
.L_x_44490:
[----:B------:R-:W-:Y:S05]  /*4d30*/  BSYNC B1 ;  /* 0x0000000000017941 */ /* 0x000fea0003800000 */
.L_x_44488:
        /* <DEDUP_REMOVED lines=16> */
.L_x_44494:
[----:B------:R-:W-:Y:S05]  /*4e40*/  BSYNC B2 ;  /* 0x0000000000027941 */ /* 0x000fea0003800000 */
.L_x_44493:
        /* <DEDUP_REMOVED lines=44> */
.L_x_44492:
[----:B------:R-:W-:Y:S05]  /*5110*/  BSYNC B1 ;  /* 0x0000000000017941 */ /* 0x000fea0003800000 */
.L_x_44491:
        /* <DEDUP_REMOVED lines=9> */
.L_x_44487:
        /* <DEDUP_REMOVED lines=12> */
.L_x_44496:
[----:B------:R-:W-:-:S07]  /*5270*/  IMAD.MOV.U32 R45, RZ, RZ, R166 ;  /* 0x000000ffff2d7224 */ /* 0x000fce00078e00a6 */
.L_x_44497:
[----:B------:R-:W-:Y:S05]  /*5280*/  BSYNC B1 ;  /* 0x0000000000017941 */ /* 0x000fea0003800000 */
.L_x_44495:
        /* <DEDUP_REMOVED lines=16> */
.L_x_44501:
[----:B------:R-:W-:Y:S05]  /*5390*/  BSYNC B2 ;  /* 0x0000000000027941 */ /* 0x000fea0003800000 */
.L_x_44500:
        /* <DEDUP_REMOVED lines=44> */
.L_x_44499:
[----:B------:R-:W-:Y:S05]  /*5660*/  BSYNC B1 ;  /* 0x0000000000017941 */ /* 0x000fea0003800000 */
.L_x_44498:
        /* <DEDUP_REMOVED lines=12> */
.L_x_44502:
        /* <DEDUP_REMOVED lines=12> */
.L_x_44505:
[----:B------:R-:W-:-:S07]  /*57f0*/  IMAD.MOV.U32 R45, RZ, RZ, R166 ;  /* 0x000000ffff2d7224 */ /* 0x000fce00078e00a6 */
.L_x_44506:
[----:B------:R-:W-:Y:S05]  /*5800*/  BSYNC B1 ;  /* 0x0000000000017941 */ /* 0x000fea0003800000 */
.L_x_44504:
        /* <DEDUP_REMOVED lines=16> */
.L_x_44510:
[----:B------:R-:W-:Y:S05]  /*5910*/  BSYNC B2 ;  /* 0x0000000000027941 */ /* 0x000fea0003800000 */
.L_x_44509:
        /* <DEDUP_REMOVED lines=44> */
.L_x_44508:
[----:B------:R-:W-:Y:S05]  /*5be0*/  BSYNC B1 ;  /* 0x0000000000017941 */ /* 0x000fea0003800000 */
.L_x_44507:
        /* <DEDUP_REMOVED lines=9> */
.L_x_44503:
        /* <DEDUP_REMOVED lines=12> */
.L_x_44512:
[----:B------:R-:W-:-:S07]  /*5d40*/  IMAD.MOV.U32 R45, RZ, RZ, R166 ;  /* 0x000000ffff2d7224 */ /* 0x000fce00078e00a6 */
.L_x_44513:
[----:B------:R-:W-:Y:S05]  /*5d50*/  BSYNC B1 ;  /* 0x0000000000017941 */ /* 0x000fea0003800000 */
.L_x_44511:
        /* <DEDUP_REMOVED lines=16> */
.L_x_44517:
[----:B------:R-:W-:Y:S05]  /*5e60*/  BSYNC B2 ;  /* 0x0000000000027941 */ /* 0x000fea0003800000 */
.L_x_44516:
        /* <DEDUP_REMOVED lines=44> */
.L_x_44515:
[----:B------:R-:W-:Y:S05]  /*6130*/  BSYNC B1 ;  /* 0x0000000000017941 */ /* 0x000fea0003800000 */
.L_x_44514:
        /* <DEDUP_REMOVED lines=12> */
.L_x_44518:
        /* <DEDUP_REMOVED lines=12> */
.L_x_44521:
[----:B------:R-:W-:-:S07]  /*62c0*/  MOV R42, R166 ;  /* 0x000000a6002a7202 */ /* 0x000fce0000000f00 */
.L_x_44522:
[----:B------:R-:W-:Y:S05]  /*62d0*/  BSYNC B1 ;  /* 0x0000000000017941 */ /* 0x000fea0003800000 */
.L_x_44520:
        /* <DEDUP_REMOVED lines=18> */
.L_x_44526:
[----:B------:R-:W-:Y:S05]  /*6400*/  BSYNC B2 ;  /* 0x0000000000027941 */ /* 0x000fea0003800000 */
.L_x_44525:
        /* <DEDUP_REMOVED lines=44> */
.L_x_44524:
[----:B------:R-:W-:Y:S05]  /*66d0*/  BSYNC B1 ;  /* 0x0000000000017941 */ /* 0x000fea0003800000 */
.L_x_44523:
        /* <DEDUP_REMOVED lines=9> */
.L_x_44519:
[----:B------:R-:W-:Y:S01]  /*6770*/  P2R R39, PR, RZ, 0x4 ;  /* 0x00000004ff277803 */ /* 0x000fe20000000000 */
[----:B------:R-:W-:Y:S01]  /*6780*/  IMAD.SHL.U32 R47, R179, 0x8, RZ ;  /* 0x00000008b32f7824 */ /* 0x000fe200078e00ff */
[----:B------:R-:W-:Y:S02]  /*6790*/  ISETP.NE.AND P2, PT, R33, RZ, PT ;  /* 0x000000ff2100720c */ /* 0x000fe40003f45270 */
[----:B------:R-:W-:Y:S02]  /*67a0*/  SEL R34, RZ, 0x10000, P4 ;  /* 0x00010000ff227807 */ /* 0x000fe40002000000 */
[----:B------:R-:W-:Y:S02]  /*67b0*/  SEL R33, RZ, 0x100, P3 ;  /* 0x00000100ff217807 */ /* 0x000fe40001800000 */
[----:B------:R-:W-:Y:S02]  /*67c0*/  SEL R38, RZ, 0x1, P2 ;  /* 0x00000001ff267807 */ /* 0x000fe40001000000 */
[----:B------:R-:W-:-:S02]  /*67d0*/  SEL R35, RZ, 0x1000000, P5 ;  /* 0x01000000ff237807 */ /* 0x000fc40002800000 */
[----:B------:R-:W-:Y:S02]  /*67e0*/  ISETP.NE.AND P4, PT, R37, RZ, PT ;  /* 0x000000ff2500720c */ /* 0x000fe40003f85270 */
[----:B------:R-:W-:Y:S02]  /*67f0*/  ISETP.NE.AND P3, PT, R32, RZ, PT ;  /* 0x000000ff2000720c */ /* 0x000fe40003f65270 */
[----:B------:R-:W-:Y:S02]  /*6800*/  ISETP.NE.AND P5, PT, R44, RZ, PT ;  /* 0x000000ff2c00720c */ /* 0x000fe40003fa5270 */
[----:B------:R-:W-:Y:S01]  /*6810*/  ISETP.NE.AND P2, PT, R39, RZ, PT ;  /* 0x000000ff2700720c */ /* 0x000fe20003f45270 */
[----:B------:R-:W-:Y:S01]  /*6820*/  IMAD.WIDE.U32 R38, R38, 0x1000000, RZ ;  /* 0x0100000026267825 */ /* 0x000fe200078e00ff */
[----:B------:R-:W-:Y:S02]  /*6830*/  SEL R40, RZ, 0x1, P3 ;  /* 0x00000001ff287807 */ /* 0x000fe40001800000 */
[----:B------:R-:W-:-:S02]  /*6840*/  LOP3.LUT R32, R33, R35, R34, 0xfe, !PT ;  /* 0x0000002321207212 */ /* 0x000fc400078efe22 */
[----:B------:R-:W-:Y:S01]  /*6850*/  SEL R42, RZ, 0x1, P4 ;  /* 0x00000001ff2a7807 */ /* 0x000fe20002000000 */
[----:B------:R-:W-:Y:S01]  /*6860*/  IMAD.WIDE.U32 R40, R40, 0x10000, RZ ;  /* 0x0001000028287825 */ /* 0x000fe200078e00ff */
[----:B------:R-:W-:Y:S01]  /*6870*/  SEL R33, RZ, 0x1, P5 ;  /* 0x00000001ff217807 */ /* 0x000fe20002800000 */
[----:B------:R-:W0:Y:S01]  /*6880*/  @P0 LDC.64 R34, c[0x0][0x228] ;  /* 0x00008a00ff220b82 */ /* 0x000e220000000a00 */
[----:B------:R-:W-:Y:S01]  /*6890*/  ISETP.NE.AND P6, PT, R36, RZ, PT ;  /* 0x000000ff2400720c */ /* 0x000fe20003fc5270 */
[----:B------:R-:W-:Y:S01]  /*68a0*/  IMAD.WIDE.U32 R42, R42, 0x100, RZ ;  /* 0x000001002a2a7825 */ /* 0x000fe200078e00ff */
[----:B------:R-:W-:Y:S02]  /*68b0*/  LOP3.LUT R39, R39, R32, R33, 0xfe, !PT ;  /* 0x0000002027277212 */ /* 0x000fe400078efe21 */
[----:B------:R-:W-:Y:S02]  /*68c0*/  LEA R32, P3, R179, UR12, 0x5 ;  /* 0x0000000cb3207c11 */ /* 0x000fe4000f8628ff */
[----:B------:R-:W-:Y:S01]  /*68d0*/  LOP3.LUT R38, R42, R38, R40, 0xfe, !PT ;  /* 0x000000262a267212 */ /* 0x000fe200078efe28 */
[----:B------:R-:W1:Y:S01]  /*68e0*/  @P1 LDC.64 R36, c[0x0][0x230] ;  /* 0x00008c00ff241b82 */ /* 0x000e620000000a00 */
[----:B------:R-:W-:-:S02]  /*68f0*/  LOP3.LUT R39, R43, R39, R41, 0xfe, !PT ;  /* 0x000000272b277212 */ /* 0x000fc400078efe29 */
[----:B------:R-:W-:Y:S02]  /*6900*/  LEA.HI.X R33, R179, UR13, RZ, 0x5, P3 ;  /* 0x0000000db3217c11 */ /* 0x000fe400098f2cff */
[----:B------:R-:W-:Y:S02]  /*6910*/  SEL R43, RZ, 0x1, P6 ;  /* 0x00000001ff2b7807 */ /* 0x000fe40003000000 */
[----:B------:R-:W-:Y:S01]  /*6920*/  SHF.R.U32.HI R48, RZ, 0x1d, R179 ;  /* 0x0000001dff307819 */ /* 0x000fe200000116b3 */
[----:B------:R-:W-:Y:S01]  /*6930*/  STG.E.128 desc[UR4][R32.64], R104 ;  /* 0x0000006820007986 */ /* 0x000fe2000c101d04 */
[----:B------:R-:W-:Y:S02]  /*6940*/  IADD3 R40, P3, R47, UR14, RZ ;  /* 0x0000000e2f287c10 */ /* 0x000fe4000ff7e0ff */
[----:B------:R-:W-:Y:S01]  /*6950*/  LOP3.LUT R38, R38, R43, RZ, 0xfc, !PT ;  /* 0x0000002b26267212 */ /* 0x000fe200078efcff */
[----:B------:R2:W-:Y:S01]  /*6960*/  STG.E.128 desc[UR4][R32.64+0x10], R100 ;  /* 0x0000106420007986 */ /* 0x0005e2000c101d04 */
[----:B------:R-:W-:-:S02]  /*6970*/  IADD3.X R41, R48, UR15, RZ, P3, !PT ;  /* 0x0000000f30297c10 */ /* 0x000fc40009ffe4ff */
[----:B------:R-:W-:-:S03]  /*6980*/  IADD3 R182, R179, 0x20, RZ ;  /* 0x00000020b3b67810 */ /* 0x000fc60007ffe0ff */
[----:B------:R3:W-:Y:S02]  /*6990*/  STG.E.64 desc[UR4][R40.64], R38 ;  /* 0x0000002628007986 */ /* 0x0007e4000c101b04 */
[----:B0-----:R-:W-:-:S04]  /*69a0*/  @P0 IMAD.WIDE.U32 R34, R182, 0x10, R34 ;  /* 0x00000010b6220825 */ /* 0x001fc800078e0022 */
[----:B-1----:R-:W-:-:S04]  /*69b0*/  @P1 IMAD.WIDE.U32 R36, R182, 0x20, R36 ;  /* 0x00000020b6241825 */ /* 0x002fc800078e0024 */
[----:B--2---:R-:W-:Y:S01]  /*69c0*/  IMAD.WIDE.U32 R32, R182, 0x10, R162 ;  /* 0x00000010b6207825 */ /* 0x004fe200078e00a2 */
[----:B---3--:R-:W-:Y:S06]  /*69d0*/  @!P0 BRA `(.L_x_44527) ;  /* 0x0000000000508947 */ /* 0x008fec0003800000 */
        /* <DEDUP_REMOVED lines=20> */
.L_x_44527:
        /* <DEDUP_REMOVED lines=16> */
.L_x_44529:
[----:B------:R-:W-:-:S07]  /*6c20*/  MOV R42, R166 ;  /* 0x000000a6002a7202 */ /* 0x000fce0000000f00 */
.L_x_44530:
[----:B------:R-:W-:Y:S05]  /*6c30*/  BSYNC B1 ;  /* 0x0000000000017941 */ /* 0x000fea0003800000 */
.L_x_44528:
        /* <DEDUP_REMOVED lines=16> */
.L_x_44534:
[----:B------:R-:W-:Y:S05]  /*6d40*/  BSYNC B2 ;  /* 0x0000000000027941 */ /* 0x000fea0003800000 */
.L_x_44533:
        /* <DEDUP_REMOVED lines=44> */
.L_x_44532:
[----:B------:R-:W-:Y:S05]  /*7010*/  BSYNC B1 ;  /* 0x0000000000017941 */ /* 0x000fea0003800000 */
.L_x_44531:
        /* <DEDUP_REMOVED lines=13> */
.L_x_44535:
        /* <DEDUP_REMOVED lines=12> */
.L_x_44538:
[----:B------:R-:W-:-:S07]  /*71b0*/  IMAD.MOV.U32 R44, RZ, RZ, R166 ;  /* 0x000000ffff2c7224 */ /* 0x000fce00078e00a6 */
.L_x_44539:
[----:B------:R-:W-:Y:S05]  /*71c0*/  BSYNC B1 ;  /* 0x0000000000017941 */ /* 0x000fea0003800000 */
.L_x_44537:
        /* <DEDUP_REMOVED lines=16> */
.L_x_44543:
[----:B------:R-:W-:Y:S05]  /*72d0*/  BSYNC B2 ;  /* 0x0000000000027941 */ /* 0x000fea0003800000 */
.L_x_44542:
        /* <DEDUP_REMOVED lines=43> */
.L_x_44541:
[----:B------:R-:W-:Y:S05]  /*7590*/  BSYNC B1 ;  /* 0x0000000000017941 */ /* 0x000fea0003800000 */
.L_x_44540:
        /* <DEDUP_REMOVED lines=9> */
.L_x_44536:
        /* <DEDUP_REMOVED lines=12> */
.L_x_44545:
[----:B------:R-:W-:-:S07]  /*76f0*/  IMAD.MOV.U32 R44, RZ, RZ, R166 ;  /* 0x000000ffff2c7224 */ /* 0x000fce00078e00a6 */
.L_x_44546:
[----:B------:R-:W-:Y:S05]  /*7700*/  BSYNC B1 ;  /* 0x0000000000017941 */ /* 0x000fea0003800000 */
.L_x_44544:
        /* <DEDUP_REMOVED lines=16> */
.L_x_44550:
[----:B------:R-:W-:Y:S05]  /*7810*/  BSYNC B2 ;  /* 0x0000000000027941 */ /* 0x000fea0003800000 */
.L_x_44549:
        /* <DEDUP_REMOVED lines=44> */
.L_x_44548:
[----:B------:R-:W-:Y:S05]  /*7ae0*/  BSYNC B1 ;  /* 0x0000000000017941 */ /* 0x000fea0003800000 */
.L_x_44547:
        /* <DEDUP_REMOVED lines=13> */
.L_x_44551:
        /* <DEDUP_REMOVED lines=12> */
.L_x_44554:
[----:B------:R-:W-:-:S07]  /*7c80*/  MOV R44, R166 ;  /* 0x000000a6002c7202 */ /* 0x000fce0000000f00 */
.L_x_44555:
[----:B------:R-:W-:Y:S05]  /*7c90*/  BSYNC B1 ;  /* 0x0000000000017941 */ /* 0x000fea0003800000 */
.L_x_44553:
        /* <DEDUP_REMOVED lines=16> */
.L_x_44559:
[----:B------:R-:W-:Y:S05]  /*7da0*/  BSYNC B2 ;  /* 0x0000000000027941 */ /* 0x000fea0003800000 */
.L_x_44558:
        /* <DEDUP_REMOVED lines=43> */
.L_x_44557:
[----:B------:R-:W-:Y:S05]  /*8060*/  BSYNC B1 ;  /* 0x0000000000017941 */ /* 0x000fea0003800000 */
.L_x_44556:
        /* <DEDUP_REMOVED lines=9> */
.L_x_44552:
        /* <DEDUP_REMOVED lines=12> */
.L_x_44561:
[----:B------:R-:W-:-:S07]  /*81c0*/  IMAD.MOV.U32 R44, RZ, RZ, R166 ;  /* 0x000000ffff2c7224 */ /* 0x000fce00078e00a6 */
.L_x_44562:
[----:B------:R-:W-:Y:S05]  /*81d0*/  BSYNC B1 ;  /* 0x0000000000017941 */ /* 0x000fea0003800000 */
.L_x_44560:
        /* <DEDUP_REMOVED lines=16> */
.L_x_44566:
[----:B------:R-:W-:Y:S05]  /*82e0*/  BSYNC B2 ;  /* 0x0000000000027941 */ /* 0x000fea0003800000 */
.L_x_44565:
        /* <DEDUP_REMOVED lines=44> */
.L_x_44564:
[----:B------:R-:W-:Y:S05]  /*85b0*/  BSYNC B1 ;  /* 0x0000000000017941 */ /* 0x000fea0003800000 */
.L_x_44563:
        /* <DEDUP_REMOVED lines=13> */
.L_x_44567:
        /* <DEDUP_REMOVED lines=12> */
.L_x_44570:
[----:B------:R-:W-:-:S07]  /*8750*/  IMAD.MOV.U32 R44, RZ, RZ, R166 ;  /* 0x000000ffff2c7224 */ /* 0x000fce00078e00a6 */
.L_x_44571:
[----:B------:R-:W-:Y:S05]  /*8760*/  BSYNC B1 ;  /* 0x0000000000017941 */ /* 0x000fea0003800000 */
.L_x_44569:
        /* <DEDUP_REMOVED lines=16> */
.L_x_44575:
[----:B------:R-:W-:Y:S05]  /*8870*/  BSYNC B2 ;  /* 0x0000000000027941 */ /* 0x000fea0003800000 */
.L_x_44574:
        /* <DEDUP_REMOVED lines=44> */
.L_x_44573:
[----:B------:R-:W-:Y:S05]  /*8b40*/  BSYNC B1 ;  /* 0x0000000000017941 */ /* 0x000fea0003800000 */
.L_x_44572:
        /* <DEDUP_REMOVED lines=9> */
.L_x_44568:
        /* <DEDUP_REMOVED lines=12> */
.L_x_44577:
[----:B------:R-:W-:-:S07]  /*8ca0*/  IMAD.MOV.U32 R44, RZ, RZ, R166 ;  /* 0x000000ffff2c7224 */ /* 0x000fce00078e00a6 */
.L_x_44578:
[----:B------:R-:W-:Y:S05]  /*8cb0*/  BSYNC B1 ;  /* 0x0000000000017941 */ /* 0x000fea0003800000 */
.L_x_44576:
        /* <DEDUP_REMOVED lines=16> */
.L_x_44582:
[----:B------:R-:W-:Y:S05]  /*8dc0*/  BSYNC B2 ;  /* 0x0000000000027941 */ /* 0x000fea0003800000 */
.L_x_44581:
        /* <DEDUP_REMOVED lines=44> */
.L_x_44580:
[----:B------:R-:W-:Y:S05]  /*9090*/  BSYNC B1 ;  /* 0x0000000000017941 */ /* 0x000fea0003800000 */
.L_x_44579:
        /* <DEDUP_REMOVED lines=13> */
.L_x_44583:
        /* <DEDUP_REMOVED lines=12> */
.L_x_44586:
[----:B------:R-:W-:-:S07]  /*9230*/  MOV R44, R166 ;  /* 0x000000a6002c7202 */ /* 0x000fce0000000f00 */
.L_x_44587:
[----:B------:R-:W-:Y:S05]  /*9240*/  BSYNC B1 ;  /* 0x0000000000017941 */ /* 0x000fea0003800000 */
.L_x_44585:
        /* <DEDUP_REMOVED lines=16> */
.L_x_44591:
[----:B------:R-:W-:Y:S05]  /*9350*/  BSYNC B2 ;  /* 0x0000000000027941 */ /* 0x000fea0003800000 */
.L_x_44590:
        /* <DEDUP_REMOVED lines=44> */
.L_x_44589:
[----:B------:R-:W-:Y:S05]  /*9620*/  BSYNC B1 ;  /* 0x0000000000017941 */ /* 0x000fea0003800000 */
.L_x_44588:
        /* <DEDUP_REMOVED lines=9> */
.L_x_44584:
        /* <DEDUP_REMOVED lines=12> */
.L_x_44593:
[----:B------:R-:W-:-:S07]  /*9780*/  MOV R44, R166 ;  /* 0x000000a6002c7202 */ /* 0x000fce0000000f00 */
.L_x_44594:
[----:B------:R-:W-:Y:S05]  /*9790*/  BSYNC B1 ;  /* 0x0000000000017941 */ /* 0x000fea0003800000 */
.L_x_44592:
        /* <DEDUP_REMOVED lines=16> */
.L_x_44598:
[----:B------:R-:W-:Y:S05]  /*98a0*/  BSYNC B2 ;  /* 0x0000000000027941 */ /* 0x000fea0003800000 */
.L_x_44597:
        /* <DEDUP_REMOVED lines=44> */
.L_x_44596:
[----:B------:R-:W-:Y:S05]  /*9b70*/  BSYNC B1 ;  /* 0x0000000000017941 */ /* 0x000fea0003800000 */
.L_x_44595:
        /* <DEDUP_REMOVED lines=13> */
.L_x_44599:
        /* <DEDUP_REMOVED lines=12> */
.L_x_44602:
[----:B------:R-:W-:-:S07]  /*9d10*/  IMAD.MOV.U32 R45, RZ, RZ, R166 ;  /* 0x000000ffff2d7224 */ /* 0x000fce00078e00a6 */
.L_x_44603:
[----:B------:R-:W-:Y:S05]  /*9d20*/  BSYNC B1 ;  /* 0x0000000000017941 */ /* 0x000fea0003800000 */
.L_x_44601:
        /* <DEDUP_REMOVED lines=16> */
.L_x_44607:
[----:B------:R-:W-:Y:S05]  /*9e30*/  BSYNC B2 ;  /* 0x0000000000027941 */ /* 0x000fea0003800000 */
.L_x_44606:
        /* <DEDUP_REMOVED lines=44> */
.L_x_44605:
[----:B------:R-:W-:Y:S05]  /*a100*/  BSYNC B1 ;  /* 0x0000000000017941 */ /* 0x000fea0003800000 */
.L_x_44604:
        /* <DEDUP_REMOVED lines=9> */
.L_x_44600:
        /* <DEDUP_REMOVED lines=12> */
.L_x_44609:
[----:B------:R-:W-:-:S07]  /*a260*/  IMAD.MOV.U32 R45, RZ, RZ, R166 ;  /* 0x000000ffff2d7224 */ /* 0x000fce00078e00a6 */
.L_x_44610:
[----:B------:R-:W-:Y:S05]  /*a270*/  BSYNC B1 ;  /* 0x0000000000017941 */ /* 0x000fea0003800000 */
.L_x_44608:
        /* <DEDUP_REMOVED lines=16> */
.L_x_44614:
[----:B------:R-:W-:Y:S05]  /*a380*/  BSYNC B2 ;  /* 0x0000000000027941 */ /* 0x000fea0003800000 */
.L_x_44613:
        /* <DEDUP_REMOVED lines=44> */
.L_x_44612:
[----:B------:R-:W-:Y:S05]  /*a650*/  BSYNC B1 ;  /* 0x0000000000017941 */ /* 0x000fea0003800000 */
.L_x_44611:
        /* <DEDUP_REMOVED lines=12> */
.L_x_44615:
        /* <DEDUP_REMOVED lines=12> */
.L_x_44618:
[----:B------:R-:W-:-:S07]  /*a7e0*/  IMAD.MOV.U32 R45, RZ, RZ, R166 ;  /* 0x000000ffff2d7224 */ /* 0x000fce00078e00a6 */
.L_x_44619:
[----:B------:R-:W-:Y:S05]  /*a7f0*/  BSYNC B1 ;  /* 0x0000000000017941 */ /* 0x000fea0003800000 */
.L_x_44617:
        /* <DEDUP_REMOVED lines=16> */
.L_x_44623:
[----:B------:R-:W-:Y:S05]  /*a900*/  BSYNC B2 ;  /* 0x0000000000027941 */ /* 0x000fea0003800000 */
.L_x_44622:
        /* <DEDUP_REMOVED lines=44> */
.L_x_44621:
[----:B------:R-:W-:Y:S05]  /*abd0*/  BSYNC B1 ;  /* 0x0000000000017941 */ /* 0x000fea0003800000 */
.L_x_44620:
        /* <DEDUP_REMOVED lines=9> */
.L_x_44616:
        /* <DEDUP_REMOVED lines=12> */
.L_x_44625:
[----:B------:R-:W-:-:S07]  /*ad30*/  IMAD.MOV.U32 R45, RZ, RZ, R166 ;  /* 0x000000ffff2d7224 */ /* 0x000fce00078e00a6 */
.L_x_44626:
[----:B------:R-:W-:Y:S05]  /*ad40*/  BSYNC B1 ;  /* 0x0000000000017941 */ /* 0x000fea0003800000 */
.L_x_44624:
        /* <DEDUP_REMOVED lines=16> */
.L_x_44630:
[----:B------:R-:W-:Y:S05]  /*ae50*/  BSYNC B2 ;  /* 0x0000000000027941 */ /* 0x000fea0003800000 */
.L_x_44629:
        /* <DEDUP_REMOVED lines=44> */
.L_x_44628:
[----:B------:R-:W-:Y:S05]  /*b120*/  BSYNC B1 ;  /* 0x0000000000017941 */ /* 0x000fea0003800000 */
.L_x_44627:
        /* <DEDUP_REMOVED lines=12> */
.L_x_44631:
        /* <DEDUP_REMOVED lines=12> */
.L_x_44634:
[----:B------:R-:W-:-:S07]  /*b2b0*/  MOV R45, R166 ;  /* 0x000000a6002d7202 */ /* 0x000fce0000000f00 */
.L_x_44635:
[----:B------:R-:W-:Y:S05]  /*b2c0*/  BSYNC B1 ;  /* 0x0000000000017941 */ /* 0x000fea0003800000 */
.L_x_44633:
        /* <DEDUP_REMOVED lines=16> */
.L_x_44639:
[----:B------:R-:W-:Y:S05]  /*b3d0*/  BSYNC B2 ;  /* 0x0000000000027941 */ /* 0x000fea0003800000 */
.L_x_44638:
        /* <DEDUP_REMOVED lines=44> */
.L_x_44637:
[----:B------:R-:W-:Y:S05]  /*b6a0*/  BSYNC B1 ;  /* 0x0000000000017941 */ /* 0x000fea0003800000 */
.L_x_44636:
        /* <DEDUP_REMOVED lines=9> */
.L_x_44632:
        /* <DEDUP_REMOVED lines=12> */
.L_x_44641:
[----:B------:R-:W-:-:S07]  /*b800*/  MOV R45, R166 ;  /* 0x000000a6002d7202 */ /* 0x000fce0000000f00 */
.L_x_44642:
[----:B------:R-:W-:Y:S05]  /*b810*/  BSYNC B1 ;  /* 0x0000000000017941 */ /* 0x000fea0003800000 */
.L_x_44640:
        /* <DEDUP_REMOVED lines=16> */
.L_x_44646:
[----:B------:R-:W-:Y:S05]  /*b920*/  BSYNC B2 ;  /* 0x0000000000027941 */ /* 0x000fea0003800000 */
.L_x_44645:
        /* <DEDUP_REMOVED lines=44> */
.L_x_44644:
[----:B------:R-:W-:Y:S05]  /*bbf0*/  BSYNC B1 ;  /* 0x0000000000017941 */ /* 0x000fea0003800000 */
.L_x_44643:
        /* <DEDUP_REMOVED lines=12> */
.L_x_44647:
        /* <DEDUP_REMOVED lines=12> */
.L_x_44650:
[----:B------:R-:W-:-:S07]  /*bd80*/  IMAD.MOV.U32 R42, RZ, RZ, R166 ;  /* 0x000000ffff2a7224 */ /* 0x000fce00078e00a6 */
.L_x_44651:
[----:B------:R-:W-:Y:S05]  /*bd90*/  BSYNC B1 ;  /* 0x0000000000017941 */ /* 0x000fea0003800000 */
.L_x_44649:
        /* <DEDUP_REMOVED lines=18> */
.L_x_44655:
[----:B------:R-:W-:Y:S05]  /*bec0*/  BSYNC B2 ;  /* 0x0000000000027941 */ /* 0x000fea0003800000 */
.L_x_44654:
        /* <DEDUP_REMOVED lines=44> */
.L_x_44653:
[----:B------:R-:W-:Y:S05]  /*c190*/  BSYNC B1 ;  /* 0x0000000000017941 */ /* 0x000fea0003800000 */
.L_x_44652:
        /* <DEDUP_REMOVED lines=9> */
.L_x_44648:
        /* <DEDUP_REMOVED lines=9> */
[----:B------:R-:W-:Y:S02]  /*c2c0*/  SEL R39, RZ, 0x1000000, P5 ;  /* 0x01000000ff277807 */ /* 0x000fe40002800000 */
[----:B------:R-:W-:Y:S02]  /*c2d0*/  SEL R32, RZ, 0x1, P2 ;  /* 0x00000001ff207807 */ /* 0x000fe40001000000 */
[----:B------:R-:W-:Y:S02]  /*c2e0*/  SEL R38, RZ, 0x1, P3 ;  /* 0x00000001ff267807 */ /* 0x000fe40001800000 */
        /* <DEDUP_REMOVED lines=8> */
[----:B------:R-:W2:Y:S01]  /*c370*/  @P1 LDC.64 R36, c[0x0][0x230] ;  /* 0x00008c00ff241b82 */ /* 0x000ea20000000a00 */
[----:B------:R-:W-:Y:S01]  /*c380*/  SEL R43, RZ, 0x1, P6 ;  /* 0x00000001ff2b7807 */ /* 0x000fe20003000000 */
[----:B------:R-:W-:Y:S01]  /*c390*/  IMAD.WIDE.U32 R40, R40, 0x100, RZ ;  /* 0x0000010028287825 */ /* 0x000fe200078e00ff */
[----:B------:R-:W-:Y:S02]  /*c3a0*/  ISETP.NE.AND P2, PT, R34, RZ, PT ;  /* 0x000000ff2200720c */ /* 0x000fe40003f45270 */
[----:B------:R-:W-:Y:S01]  /*c3b0*/  LOP3.LUT R38, R40, R32, R38, 0xfe, !PT ;  /* 0x0000002028267212 */ /* 0x000fe200078efe26 */
[----:B0-----:R-:W-:Y:S01]  /*c3c0*/  IMAD.WIDE.U32 R32, R182, 0x20, R236 ;  /* 0x00000020b6207825 */ /* 0x001fe200078e00ec */
[----:B------:R-:W-:Y:S01]  /*c3d0*/  LOP3.LUT R39, R41, R45, R39, 0xfe, !PT ;  /* 0x0000002d29277212 */ /* 0x000fe200078efe27 */
[----:B------:R-:W0:Y:S01]  /*c3e0*/  @P0 LDC.64 R34, c[0x0][0x228] ;  /* 0x00008a00ff220b82 */ /* 0x000e220000000a00 */
[----:B------:R-:W-:Y:S01]  /*c3f0*/  LOP3.LUT R38, R38, R43, RZ, 0xfc, !PT ;  /* 0x0000002b26267212 */ /* 0x000fe200078efcff */
[----:B-1----:R-:W-:Y:S01]  /*c400*/  IMAD.WIDE.U32 R40, R182, 0x8, R238 ;  /* 0x00000008b6287825 */ /* 0x002fe200078e00ee */
[----:B------:R-:W-:Y:S04]  /*c410*/  STG.E.128 desc[UR4][R32.64], R96 ;  /* 0x0000006020007986 */ /* 0x000fe8000c101d04 */
[----:B------:R1:W-:Y:S04]  /*c420*/  STG.E.128 desc[UR4][R32.64+0x10], R92 ;  /* 0x0000105c20007986 */ /* 0x0003e8000c101d04 */
[----:B------:R3:W-:Y:S01]  /*c430*/  STG.E.64 desc[UR4][R40.64], R38 ;  /* 0x0000002628007986 */ /* 0x0007e2000c101b04 */
[----:B--2---:R-:W-:-:S04]  /*c440*/  @P1 IMAD.WIDE.U32 R36, R186, 0x20, R36 ;  /* 0x00000020ba241825 */ /* 0x004fc800078e0024 */
[----:B0-----:R-:W-:-:S04]  /*c450*/  @P0 IMAD.WIDE.U32 R34, R186, 0x10, R34 ;  /* 0x00000010ba220825 */ /* 0x001fc800078e0022 */
[----:B-1----:R-:W-:Y:S01]  /*c460*/  IMAD.WIDE.U32 R32, R186, 0x10, R162 ;  /* 0x00000010ba207825 */ /* 0x002fe200078e00a2 */
[----:B---3--:R-:W-:Y:S06]  /*c470*/  @!P0 BRA `(.L_x_44656) ;  /* 0x0000000000508947 */ /* 0x008fec0003800000 */
        /* <DEDUP_REMOVED lines=20> */
.L_x_44656:
        /* <DEDUP_REMOVED lines=16> */
.L_x_44658:
[----:B------:R-:W-:-:S07]  /*c6c0*/  IMAD.MOV.U32 R42, RZ, RZ, R166 ;  /* 0x000000ffff2a7224 */ /* 0x000fce00078e00a6 */
.L_x_44659:
[----:B------:R-:W-:Y:S05]  /*c6d0*/  BSYNC B1 ;  /* 0x0000000000017941 */ /* 0x000fea0003800000 */
.L_x_44657:
        /* <DEDUP_REMOVED lines=16> */
.L_x_44663:
[----:B------:R-:W-:Y:S05]  /*c7e0*/  BSYNC B2 ;  /* 0x0000000000027941 */ /* 0x000fea0003800000 */
.L_x_44662:
        /* <DEDUP_REMOVED lines=44> */
.L_x_44661:
[----:B------:R-:W-:Y:S05]  /*cab0*/  BSYNC B1 ;  /* 0x0000000000017941 */ /* 0x000fea0003800000 */
.L_x_44660:
        /* <DEDUP_REMOVED lines=13> */
.L_x_44664:
        /* <DEDUP_REMOVED lines=12> */
.L_x_44667:
[----:B------:R-:W-:-:S07]  /*cc50*/  MOV R44, R166 ;  /* 0x000000a6002c7202 */ /* 0x000fce0000000f00 */
.L_x_44668:
[----:B------:R-:W-:Y:S05]  /*cc60*/  BSYNC B1 ;  /* 0x0000000000017941 */ /* 0x000fea0003800000 */
.L_x_44666:
        /* <DEDUP_REMOVED lines=16> */
.L_x_44672:
[----:B------:R-:W-:Y:S05]  /*cd70*/  BSYNC B2 ;  /* 0x0000000000027941 */ /* 0x000fea0003800000 */
.L_x_44671:
        /* <DEDUP_REMOVED lines=43> */
.L_x_44670:
[----:B------:R-:W-:Y:S05]  /*d030*/  BSYNC B1 ;  /* 0x0000000000017941 */ /* 0x000fea0003800000 */
.L_x_44669:
        /* <DEDUP_REMOVED lines=9> */
.L_x_44665:
        /* <DEDUP_REMOVED lines=12> */
.L_x_44674:
[----:B------:R-:W-:-:S07]  /*d190*/  IMAD.MOV.U32 R44, RZ, RZ, R166 ;  /* 0x000000ffff2c7224 */ /* 0x000fce00078e00a6 */
.L_x_44675:
[----:B------:R-:W-:Y:S05]  /*d1a0*/  BSYNC B1 ;  /* 0x0000000000017941 */ /* 0x000fea0003800000 */
.L_x_44673:
        /* <DEDUP_REMOVED lines=16> */
.L_x_44679:
[----:B------:R-:W-:Y:S05]  /*d2b0*/  BSYNC B2 ;  /* 0x0000000000027941 */ /* 0x000fea0003800000 */
.L_x_44678:
        /* <DEDUP_REMOVED lines=44> */
.L_x_44677:
[----:B------:R-:W-:Y:S05]  /*d580*/  BSYNC B1 ;  /* 0x0000000000017941 */ /* 0x000fea0003800000 */
.L_x_44676:
        /* <DEDUP_REMOVED lines=13> */
.L_x_44680:
        /* <DEDUP_REMOVED lines=12> */
.L_x_44683:
[----:B------:R-:W-:-:S07]  /*d720*/  IMAD.MOV.U32 R44, RZ, RZ, R166 ;  /* 0x000000ffff2c7224 */ /* 0x000fce00078e00a6 */
.L_x_44684:
[----:B------:R-:W-:Y:S05]  /*d730*/  BSYNC B1 ;  /* 0x0000000000017941 */ /* 0x000fea0003800000 */
.L_x_44682:
        /* <DEDUP_REMOVED lines=16> */
.L_x_44688:
[----:B------:R-:W-:Y:S05]  /*d840*/  BSYNC B2 ;  /* 0x0000000000027941 */ /* 0x000fea0003800000 */
.L_x_44687:
        /* <DEDUP_REMOVED lines=43> */
.L_x_44686:
[----:B------:R-:W-:Y:S05]  /*db00*/  BSYNC B1 ;  /* 0x0000000000017941 */ /* 0x000fea0003800000 */
.L_x_44685:
        /* <DEDUP_REMOVED lines=9> */
.L_x_44681:
        /* <DEDUP_REMOVED lines=12> */
.L_x_44690:
[----:B------:R-:W-:-:S07]  /*dc60*/  MOV R44, R166 ;  /* 0x000000a6002c7202 */ /* 0x000fce0000000f00 */
.L_x_44691:
[----:B------:R-:W-:Y:S05]  /*dc70*/  BSYNC B1 ;  /* 0x0000000000017941 */ /* 0x000fea0003800000 */
.L_x_44689:
        /* <DEDUP_REMOVED lines=16> */
.L_x_44695:
[----:B------:R-:W-:Y:S05]  /*dd80*/  BSYNC B2 ;  /* 0x0000000000027941 */ /* 0x000fea0003800000 */
.L_x_44694:
        /* <DEDUP_REMOVED lines=44> */
.L_x_44693:
[----:B------:R-:W-:Y:S05]  /*e050*/  BSYNC B1 ;  /* 0x0000000000017941 */ /* 0x000fea0003800000 */
.L_x_44692:
        /* <DEDUP_REMOVED lines=13> */
.L_x_44696:
        /* <DEDUP_REMOVED lines=12> */
.L_x_44699:
[----:B------:R-:W-:-:S07]  /*e1f0*/  IMAD.MOV.U32 R44, RZ, RZ, R166 ;  /* 0x000000ffff2c7224 */ /* 0x000fce00078e00a6 */
.L_x_44700:
[----:B------:R-:W-:Y:S05]  /*e200*/  BSYNC B1 ;  /* 0x0000000000017941 */ /* 0x000fea0003800000 */
.L_x_44698:
        /* <DEDUP_REMOVED lines=16> */
.L_x_44704:
[----:B------:R-:W-:Y:S05]  /*e310*/  BSYNC B2 ;  /* 0x0000000000027941 */ /* 0x000fea0003800000 */
.L_x_44703:
        /* <DEDUP_REMOVED lines=44> */
.L_x_44702:
[----:B------:R-:W-:Y:S05]  /*e5e0*/  BSYNC B1 ;  /* 0x0000000000017941 */ /* 0x000fea0003800000 */
.L_x_44701:
        /* <DEDUP_REMOVED lines=9> */
.L_x_44697:
        /* <DEDUP_REMOVED lines=12> */
.L_x_44706:
[----:B------:R-:W-:-:S07]  /*e740*/  MOV R44, R166 ;  /* 0x000000a6002c7202 */ /* 0x000fce0000000f00 */
.L_x_44707:
[----:B------:R-:W-:Y:S05]  /*e750*/  BSYNC B1 ;  /* 0x0000000000017941 */ /* 0x000fea0003800000 */
.L_x_44705:
        /* <DEDUP_REMOVED lines=16> */
.L_x_44711:
[----:B------:R-:W-:Y:S05]  /*e860*/  BSYNC B2 ;  /* 0x0000000000027941 */ /* 0x000fea0003800000 */
.L_x_44710:
        /* <DEDUP_REMOVED lines=44> */
.L_x_44709:
[----:B------:R-:W-:Y:S05]  /*eb30*/  BSYNC B1 ;  /* 0x0000000000017941 */ /* 0x000fea0003800000 */
.L_x_44708:
        /* <DEDUP_REMOVED lines=13> */
.L_x_44712:
        /* <DEDUP_REMOVED lines=12> */
.L_x_44715:
[----:B------:R-:W-:-:S07]  /*ecd0*/  IMAD.MOV.U32 R44, RZ, RZ, R166 ;  /* 0x000000ffff2c7224 */ /* 0x000fce00078e00a6 */
.L_x_44716:
[----:B------:R-:W-:Y:S05]  /*ece0*/  BSYNC B1 ;  /* 0x0000000000017941 */ /* 0x000fea0003800000 */
.L_x_44714:
        /* <DEDUP_REMOVED lines=16> */
.L_x_44720:
[----:B------:R-:W-:Y:S05]  /*edf0*/  BSYNC B2 ;  /* 0x0000000000027941 */ /* 0x000fea0003800000 */
.L_x_44719:
        /* <DEDUP_REMOVED lines=44> */
.L_x_44718:
[----:B------:R-:W-:Y:S05]  /*f0c0*/  BSYNC B1 ;  /* 0x0000000000017941 */ /* 0x000fea0003800000 */
.L_x_44717:
        /* <DEDUP_REMOVED lines=9> */
.L_x_44713:
        /* <DEDUP_REMOVED lines=12> */
.L_x_44722:
[----:B------:R-:W-:-:S07]  /*f220*/  MOV R44, R166 ;  /* 0x000000a6002c7202 */ /* 0x000fce0000000f00 */
.L_x_44723:
[----:B------:R-:W-:Y:S05]  /*f230*/  BSYNC B1 ;  /* 0x0000000000017941 */ /* 0x000fea0003800000 */
.L_x_44721:
        /* <DEDUP_REMOVED lines=16> */
.L_x_44727:
[----:B------:R-:W-:Y:S05]  /*f340*/  BSYNC B2 ;  /* 0x0000000000027941 */ /* 0x000fea0003800000 */
.L_x_44726:
        /* <DEDUP_REMOVED lines=44> */
.L_x_44725:
[----:B------:R-:W-:Y:S05]  /*f610*/  BSYNC B1 ;  /* 0x0000000000017941 */ /* 0x000fea0003800000 */
.L_x_44724:
        /* <DEDUP_REMOVED lines=13> */
.L_x_44728:
        /* <DEDUP_REMOVED lines=12> */
.L_x_44731:
[----:B------:R-:W-:-:S07]  /*f7b0*/  IMAD.MOV.U32 R45, RZ, RZ, R166 ;  /* 0x000000ffff2d7224 */ /* 0x000fce00078e00a6 */
.L_x_44732:
[----:B------:R-:W-:Y:S05]  /*f7c0*/  BSYNC B1 ;  /* 0x0000000000017941 */ /* 0x000fea0003800000 */
.L_x_44730:
        /* <DEDUP_REMOVED lines=16> */
.L_x_44736:
[----:B------:R-:W-:Y:S05]  /*f8d0*/  BSYNC B2 ;  /* 0x0000000000027941 */ /* 0x000fea0003800000 */
.L_x_44735:
        /* <DEDUP_REMOVED lines=44> */
.L_x_44734:
[----:B------:R-:W-:Y:S05]  /*fba0*/  BSYNC B1 ;  /* 0x0000000000017941 */ /* 0x000fea0003800000 */
.L_x_44733:
        /* <DEDUP_REMOVED lines=9> */
.L_x_44729:
        /* <DEDUP_REMOVED lines=12> */
.L_x_44738:
[----:B------:R-:W-:-:S07]  /*fd00*/  MOV R45, R166 ;  /* 0x000000a6002d7202 */ /* 0x000fce0000000f00 */
.L_x_44739:
[----:B------:R-:W-:Y:S05]  /*fd10*/  BSYNC B1 ;  /* 0x0000000000017941 */ /* 0x000fea0003800000 */
.L_x_44737:
        /* <DEDUP_REMOVED lines=16> */
.L_x_44743:
[----:B------:R-:W-:Y:S05]  /*fe20*/  BSYNC B2 ;  /* 0x0000000000027941 */ /* 0x000fea0003800000 */
.L_x_44742:
        /* <DEDUP_REMOVED lines=44> */
.L_x_44741:
[----:B------:R-:W-:Y:S05]  /*100f0*/  BSYNC B1 ;  /* 0x0000000000017941 */ /* 0x000fea0003800000 */
.L_x_44740:
        /* <DEDUP_REMOVED lines=12> */
.L_x_44744:
        /* <DEDUP_REMOVED lines=12> */
.L_x_44747:
[----:B------:R-:W-:-:S07]  /*10280*/  IMAD.MOV.U32 R34, RZ, RZ, R166 ;  /* 0x000000ffff227224 */ /* 0x000fce00078e00a6 */
.L_x_44748:
[----:B------:R-:W-:Y:S05]  /*10290*/  BSYNC B1 ;  /* 0x0000000000017941 */ /* 0x000fea0003800000 */
.L_x_44746:
        /* <DEDUP_REMOVED lines=16> */
.L_x_44752:
[----:B------:R-:W-:Y:S05]  /*103a0*/  BSYNC B2 ;  /* 0x0000000000027941 */ /* 0x000fea0003800000 */
.L_x_44751:
        /* <DEDUP_REMOVED lines=44> */
.L_x_44750:
[----:B------:R-:W-:Y:S05]  /*10670*/  BSYNC B1 ;  /* 0x0000000000017941 */ /* 0x000fea0003800000 */
.L_x_44749:
        /* <DEDUP_REMOVED lines=9> */
.L_x_44745:
        /* <DEDUP_REMOVED lines=12> */
.L_x_44754:
[----:B------:R-:W-:-:S07]  /*107d0*/  MOV R34, R166 ;  /* 0x000000a600227202 */ /* 0x000fce0000000f00 */
.L_x_44755:
[----:B------:R-:W-:Y:S05]  /*107e0*/  BSYNC B1 ;  /* 0x0000000000017941 */ /* 0x000fea0003800000 */
.L_x_44753:
        /* <DEDUP_REMOVED lines=16> */
.L_x_44759:
[----:B------:R-:W-:Y:S05]  /*108f0*/  BSYNC B2 ;  /* 0x0000000000027941 */ /* 0x000fea0003800000 */
.L_x_44758:
        /* <DEDUP_REMOVED lines=44> */
.L_x_44757:
[----:B------:R-:W-:Y:S05]  /*10bc0*/  BSYNC B1 ;  /* 0x0000000000017941 */ /* 0x000fea0003800000 */
.L_x_44756:
        /* <DEDUP_REMOVED lines=12> */
.L_x_44760:
        /* <DEDUP_REMOVED lines=12> */
.L_x_44763:
[----:B------:R-:W-:-:S07]  /*10d50*/  IMAD.MOV.U32 R34, RZ, RZ, R166 ;  /* 0x000000ffff227224 */ /* 0x000fce00078e00a6 */
.L_x_44764:
[----:B------:R-:W-:Y:S05]  /*10d60*/  BSYNC B1 ;  /* 0x0000000000017941 */ /* 0x000fea0003800000 */
.L_x_44762:
        /* <DEDUP_REMOVED lines=16> */
.L_x_44768:
[----:B------:R-:W-:Y:S05]  /*10e70*/  BSYNC B2 ;  /* 0x0000000000027941 */ /* 0x000fea0003800000 */
.L_x_44767:
        /* <DEDUP_REMOVED lines=44> */
.L_x_44766:
[----:B------:R-:W-:Y:S05]  /*11140*/  BSYNC B1 ;  /* 0x0000000000017941 */ /* 0x000fea0003800000 */
.L_x_44765:
        /* <DEDUP_REMOVED lines=9> */
.L_x_44761:
        /* <DEDUP_REMOVED lines=12> */
.L_x_44770:
[----:B------:R-:W-:-:S07]  /*112a0*/  MOV R34, R166 ;  /* 0x000000a600227202 */ /* 0x000fce0000000f00 */
.L_x_44771:
[----:B------:R-:W-:Y:S05]  /*112b0*/  BSYNC B1 ;  /* 0x0000000000017941 */ /* 0x000fea0003800000 */
.L_x_44769:
        /* <DEDUP_REMOVED lines=16> */
.L_x_44775:
[----:B------:R-:W-:Y:S05]  /*113c0*/  BSYNC B2 ;  /* 0x0000000000027941 */ /* 0x000fea0003800000 */
.L_x_44774:
        /* <DEDUP_REMOVED lines=44> */
.L_x_44773:
[----:B------:R-:W-:Y:S05]  /*11690*/  BSYNC B1 ;  /* 0x0000000000017941 */ /* 0x000fea0003800000 */
.L_x_44772:
        /* <DEDUP_REMOVED lines=12> */
.L_x_44776:
        /* <DEDUP_REMOVED lines=12> */
.L_x_44779:
[----:B------:R-:W-:-:S07]  /*11820*/  IMAD.MOV.U32 R42, RZ, RZ, R166 ;  /* 0x000000ffff2a7224 */ /* 0x000fce00078e00a6 */
.L_x_44780:
[----:B------:R-:W-:Y:S05]  /*11830*/  BSYNC B1 ;  /* 0x0000000000017941 */ /* 0x000fea0003800000 */
.L_x_44778:
        /* <DEDUP_REMOVED lines=18> */
.L_x_44784:
[----:B------:R-:W-:Y:S05]  /*11960*/  BSYNC B2 ;  /* 0x0000000000027941 */ /* 0x000fea0003800000 */
.L_x_44783:
        /* <DEDUP_REMOVED lines=44> */
.L_x_44782:
[----:B------:R-:W-:Y:S05]  /*11c30*/  BSYNC B1 ;  /* 0x0000000000017941 */ /* 0x000fea0003800000 */
.L_x_44781:
        /* <DEDUP_REMOVED lines=9> */
.L_x_44777:
[----:B------:R-:W-:Y:S01]  /*11cd0*/  P2R R34, PR, RZ, 0x4 ;  /* 0x00000004ff227803 */ /* 0x000fe20000000000 */
[----:B------:R-:W-:Y:S01]  /*11ce0*/  IMAD.WIDE.U32 R40, R186, 0x20, R236 ;  /* 0x00000020ba287825 */ /* 0x000fe200078e00ec */
[----:B------:R-:W-:Y:S02]  /*11cf0*/  SEL R39, RZ, 0x1000000, P5 ;  /* 0x01000000ff277807 */ /* 0x000fe40002800000 */
[----:B------:R-:W-:Y:S02]  /*11d00*/  ISETP.NE.AND P2, PT, R33, RZ, PT ;  /* 0x000000ff2100720c */ /* 0x000fe40003f45270 */
[----:B------:R-:W-:Y:S01]  /*11d10*/  ISETP.NE.AND P5, PT, R44, RZ, PT ;  /* 0x000000ff2c00720c */ /* 0x000fe20003fa5270 */
[----:B------:R-:W-:Y:S01]  /*11d20*/  STG.E.128 desc[UR4][R40.64], R88 ;  /* 0x0000005828007986 */ /* 0x000fe2000c101d04 */
[----:B------:R-:W-:Y:S02]  /*11d30*/  SEL R33, RZ, 0x10000, P4 ;  /* 0x00010000ff217807 */ /* 0x000fe40002000000 */
[----:B------:R-:W-:Y:S01]  /*11d40*/  SEL R44, RZ, 0x100, P3 ;  /* 0x00000100ff2c7807 */ /* 0x000fe20001800000 */
[----:B------:R0:W-:Y:S01]  /*11d50*/  STG.E.128 desc[UR4][R40.64+0x10], R84 ;  /* 0x0000105428007986 */ /* 0x0001e2000c101d04 */
[----:B------:R-:W-:-:S02]  /*11d60*/  ISETP.NE.AND P4, PT, R37, RZ, PT ;  /* 0x000000ff2500720c */ /* 0x000fc40003f85270 */
[----:B------:R-:W-:Y:S02]  /*11d70*/  ISETP.NE.AND P3, PT, R32, RZ, PT ;  /* 0x000000ff2000720c */ /* 0x000fe40003f65270 */
[----:B------:R-:W-:Y:S02]  /*11d80*/  SEL R42, RZ, 0x1, P2 ;  /* 0x00000001ff2a7807 */ /* 0x000fe40001000000 */
[----:B------:R-:W-:Y:S02]  /*11d90*/  SEL R38, RZ, 0x1, P3 ;  /* 0x00000001ff267807 */ /* 0x000fe40001800000 */
[----:B------:R-:W-:Y:S01]  /*11da0*/  SEL R32, RZ, 0x1, P4 ;  /* 0x00000001ff207807 */ /* 0x000fe20002000000 */
[----:B------:R-:W-:Y:S01]  /*11db0*/  IMAD.WIDE.U32 R42, R42, 0x1000000, RZ ;  /* 0x010000002a2a7825 */ /* 0x000fe200078e00ff */
[----:B------:R-:W-:Y:S02]  /*11dc0*/  LOP3.LUT R44, R44, R39, R33, 0xfe, !PT ;  /* 0x000000272c2c7212 */ /* 0x000fe400078efe21 */
[----:B------:R-:W-:Y:S01]  /*11dd0*/  SEL R45, RZ, 0x1, P5 ;  /* 0x00000001ff2d7807 */ /* 0x000fe20002800000 */
[----:B------:R-:W-:Y:S01]  /*11de0*/  IMAD.WIDE.U32 R38, R38, 0x10000, RZ ;  /* 0x0001000026267825 */ /* 0x000fe200078e00ff */
[----:B------:R-:W-:-:S02]  /*11df0*/  ISETP.NE.AND P6, PT, R36, RZ, PT ;  /* 0x000000ff2400720c */ /* 0x000fc40003fc5270 */
[----:B------:R-:W-:Y:S01]  /*11e00*/  LOP3.LUT R45, R43, R44, R45, 0xfe, !PT ;  /* 0x0000002c2b2d7212 */ /* 0x000fe200078efe2d */
[----:B------:R-:W-:Y:S01]  /*11e10*/  IMAD.WIDE.U32 R32, R32, 0x100, RZ ;  /* 0x0000010020207825 */ /* 0x000fe200078e00ff */
[----:B------:R-:W-:Y:S01]  /*11e20*/  SEL R43, RZ, 0x1, P6 ;  /* 0x00000001ff2b7807 */ /* 0x000fe20003000000 */
[----:B------:R-:W1:Y:S01]  /*11e30*/  @P1 LDC.64 R36, c[0x0][0x230] ;  /* 0x00008c00ff241b82 */ /* 0x000e620000000a00 */
[----:B------:R-:W-:Y:S01]  /*11e40*/  ISETP.NE.AND P2, PT, R34, RZ, PT ;  /* 0x000000ff2200720c */ /* 0x000fe20003f45270 */
[----:B0-----:R-:W-:Y:S01]  /*11e50*/  IMAD.WIDE.U32 R40, R186, 0x8, R238 ;  /* 0x00000008ba287825 */ /* 0x001fe200078e00ee */
[----:B------:R-:W-:Y:S02]  /*11e60*/  LOP3.LUT R42, R32, R42, R38, 0xfe, !PT ;  /* 0x0000002a202a7212 */ /* 0x000fe400078efe26 */
[----:B------:R-:W-:Y:S02]  /*11e70*/  LOP3.LUT R39, R33, R45, R39, 0xfe, !PT ;  /* 0x0000002d21277212 */ /* 0x000fe400078efe27 */
[----:B------:R-:W-:Y:S01]  /*11e80*/  LOP3.LUT R38, R42, R43, RZ, 0xfc, !PT ;  /* 0x0000002b2a267212 */ /* 0x000fe200078efcff */
[----:B------:R-:W0:Y:S01]  /*11e90*/  @P0 LDC.64 R34, c[0x0][0x228] ;  /* 0x00008a00ff220b82 */ /* 0x000e220000000a00 */
[----:B------:R-:W-:-:S03]  /*11ea0*/  IADD3 R187, R179, 0x60, RZ ;  /* 0x00000060b3bb7810 */ /* 0x000fc60007ffe0ff */
[----:B------:R2:W-:Y:S02]  /*11eb0*/  STG.E.64 desc[UR4][R40.64], R38 ;  /* 0x0000002628007986 */ /* 0x0005e4000c101b04 */
[----:B------:R-:W-:-:S04]  /*11ec0*/  IMAD.WIDE.U32 R32, R187, 0x10, R162 ;  /* 0x00000010bb207825 */ /* 0x000fc800078e00a2 */
[----:B-1----:R-:W-:-:S04]  /*11ed0*/  @P1 IMAD.WIDE.U32 R36, R187, 0x20, R36 ;  /* 0x00000020bb241825 */ /* 0x002fc800078e0024 */
[----:B0-----:R-:W-:Y:S01]  /*11ee0*/  @P0 IMAD.WIDE.U32 R34, R187, 0x10, R34 ;  /* 0x00000010bb220825 */ /* 0x001fe200078e0022 */
        /* <DEDUP_REMOVED lines=21> */
.L_x_44785:
        /* <DEDUP_REMOVED lines=16> */
.L_x_44787:
[----:B------:R-:W-:-:S07]  /*12140*/  MOV R42, R166 ;  /* 0x000000a6002a7202 */ /* 0x000fce0000000f00 */
.L_x_44788:
[----:B------:R-:W-:Y:S05]  /*12150*/  BSYNC B1 ;  /* 0x0000000000017941 */ /* 0x000fea0003800000 */
.L_x_44786:
        /* <DEDUP_REMOVED lines=16> */
.L_x_44792:
[----:B------:R-:W-:Y:S05]  /*12260*/  BSYNC B2 ;  /* 0x0000000000027941 */ /* 0x000fea0003800000 */
.L_x_44791:
        /* <DEDUP_REMOVED lines=44> */
.L_x_44790:
[----:B------:R-:W-:Y:S05]  /*12530*/  BSYNC B1 ;  /* 0x0000000000017941 */ /* 0x000fea0003800000 */
.L_x_44789:
        /* <DEDUP_REMOVED lines=13> */
.L_x_44793:
        /* <DEDUP_REMOVED lines=12> */
.L_x_44796:
[----:B------:R-:W-:-:S07]  /*126d0*/  IMAD.MOV.U32 R37, RZ, RZ, R166 ;  /* 0x000000ffff257224 */ /* 0x000fce00078e00a6 */
.L_x_44797:
[----:B------:R-:W-:Y:S05]  /*126e0*/  BSYNC B1 ;  /* 0x0000000000017941 */ /* 0x000fea0003800000 */
.L_x_44795:
        /* <DEDUP_REMOVED lines=16> */
.L_x_44801:
[----:B------:R-:W-:Y:S05]  /*127f0*/  BSYNC B2 ;  /* 0x0000000000027941 */ /* 0x000fea0003800000 */
.L_x_44800:
        /* <DEDUP_REMOVED lines=43> */
.L_x_44799:
[----:B------:R-:W-:Y:S05]  /*12ab0*/  BSYNC B1 ;  /* 0x0000000000017941 */ /* 0x000fea0003800000 */
.L_x_44798:
        /* <DEDUP_REMOVED lines=9> */
.L_x_44794:
        /* <DEDUP_REMOVED lines=12> */
.L_x_44803:
[----:B------:R-:W-:-:S07]  /*12c10*/  IMAD.MOV.U32 R37, RZ, RZ, R166 ;  /* 0x000000ffff257224 */ /* 0x000fce00078e00a6 */
.L_x_44804:
[----:B------:R-:W-:Y:S05]  /*12c20*/  BSYNC B1 ;  /* 0x0000000000017941 */ /* 0x000fea0003800000 */
.L_x_44802:
        /* <DEDUP_REMOVED lines=16> */
.L_x_44808:
[----:B------:R-:W-:Y:S05]  /*12d30*/  BSYNC B2 ;  /* 0x0000000000027941 */ /* 0x000fea0003800000 */
.L_x_44807:
        /* <DEDUP_REMOVED lines=44> */
.L_x_44806:
[----:B------:R-:W-:Y:S05]  /*13000*/  BSYNC B1 ;  /* 0x0000000000017941 */ /* 0x000fea0003800000 */
.L_x_44805:
        /* <DEDUP_REMOVED lines=13> */
.L_x_44809:
        /* <DEDUP_REMOVED lines=12> */
.L_x_44812:
[----:B------:R-:W-:-:S07]  /*131a0*/  MOV R32, R166 ;  /* 0x000000a600207202 */ /* 0x000fce0000000f00 */
.L_x_44813:
[----:B------:R-:W-:Y:S05]  /*131b0*/  BSYNC B1 ;  /* 0x0000000000017941 */ /* 0x000fea0003800000 */
.L_x_44811:
        /* <DEDUP_REMOVED lines=16> */
.L_x_44817:
[----:B------:R-:W-:Y:S05]  /*132c0*/  BSYNC B2 ;  /* 0x0000000000027941 */ /* 0x000fea0003800000 */
.L_x_44816:
        /* <DEDUP_REMOVED lines=43> */
.L_x_44815:
[----:B------:R-:W-:Y:S05]  /*13580*/  BSYNC B1 ;  /* 0x0000000000017941 */ /* 0x000fea0003800000 */
.L_x_44814:
        /* <DEDUP_REMOVED lines=9> */
.L_x_44810:
        /* <DEDUP_REMOVED lines=12> */
.L_x_44819:
[----:B------:R-:W-:-:S07]  /*136e0*/  MOV R32, R166 ;  /* 0x000000a600207202 */ /* 0x000fce0000000f00 */
.L_x_44820:
[----:B------:R-:W-:Y:S05]  /*136f0*/  BSYNC B1 ;  /* 0x0000000000017941 */ /* 0x000fea0003800000 */
.L_x_44818:
        /* <DEDUP_REMOVED lines=16> */
.L_x_44824:
[----:B------:R-:W-:Y:S05]  /*13800*/  BSYNC B2 ;  /* 0x0000000000027941 */ /* 0x000fea0003800000 */
.L_x_44823:
        /* <DEDUP_REMOVED lines=44> */
.L_x_44822:
[----:B------:R-:W-:Y:S05]  /*13ad0*/  BSYNC B1 ;  /* 0x0000000000017941 */ /* 0x000fea0003800000 */
.L_x_44821:
        /* <DEDUP_REMOVED lines=13> */
.L_x_44825:
        /* <DEDUP_REMOVED lines=12> */
.L_x_44828:
[----:B------:R-:W-:-:S07]  /*13c70*/  IMAD.MOV.U32 R44, RZ, RZ, R166 ;  /* 0x000000ffff2c7224 */ /* 0x000fce00078e00a6 */
.L_x_44829:
[----:B------:R-:W-:Y:S05]  /*13c80*/  BSYNC B1 ;  /* 0x0000000000017941 */ /* 0x000fea0003800000 */
.L_x_44827:
        /* <DEDUP_REMOVED lines=16> */
.L_x_44833:
[----:B------:R-:W-:Y:S05]  /*13d90*/  BSYNC B2 ;  /* 0x0000000000027941 */ /* 0x000fea0003800000 */
.L_x_44832:
        /* <DEDUP_REMOVED lines=44> */
.L_x_44831:
[----:B------:R-:W-:Y:S05]  /*14060*/  BSYNC B1 ;  /* 0x0000000000017941 */ /* 0x000fea0003800000 */
.L_x_44830:
        /* <DEDUP_REMOVED lines=9> */
.L_x_44826:
        /* <DEDUP_REMOVED lines=12> */
.L_x_44835:
[----:B------:R-:W-:-:S07]  /*141c0*/  MOV R44, R166 ;  /* 0x000000a6002c7202 */ /* 0x000fce0000000f00 */
.L_x_44836:
[----:B------:R-:W-:Y:S05]  /*141d0*/  BSYNC B1 ;  /* 0x0000000000017941 */ /* 0x000fea0003800000 */
.L_x_44834:
        /* <DEDUP_REMOVED lines=16> */
.L_x_44840:
[----:B------:R-:W-:Y:S05]  /*142e0*/  BSYNC B2 ;  /* 0x0000000000027941 */ /* 0x000fea0003800000 */
.L_x_44839:
        /* <DEDUP_REMOVED lines=44> */
.L_x_44838:
[----:B------:R-:W-:Y:S05]  /*145b0*/  BSYNC B1 ;  /* 0x0000000000017941 */ /* 0x000fea0003800000 */
.L_x_44837:
        /* <DEDUP_REMOVED lines=13> */
.L_x_44841:
        /* <DEDUP_REMOVED lines=12> */
.L_x_44844:
[----:B------:R-:W-:-:S07]  /*14750*/  IMAD.MOV.U32 R44, RZ, RZ, R166 ;  /* 0x000000ffff2c7224 */ /* 0x000fce00078e00a6 */
.L_x_44845:
[----:B------:R-:W-:Y:S05]  /*14760*/  BSYNC B1 ;  /* 0x0000000000017941 */ /* 0x000fea0003800000 */
.L_x_44843:
        /* <DEDUP_REMOVED lines=16> */
.L_x_44849:
[----:B------:R-:W-:Y:S05]  /*14870*/  BSYNC B2 ;  /* 0x0000000000027941 */ /* 0x000fea0003800000 */
.L_x_44848:
        /* <DEDUP_REMOVED lines=44> */
.L_x_44847:
[----:B------:R-:W-:Y:S05]  /*14b40*/  BSYNC B1 ;  /* 0x0000000000017941 */ /* 0x000fea0003800000 */
.L_x_44846:
        /* <DEDUP_REMOVED lines=9> */
.L_x_44842:
        /* <DEDUP_REMOVED lines=12> */
.L_x_44851:
[----:B------:R-:W-:-:S07]  /*14ca0*/  MOV R44, R166 ;  /* 0x000000a6002c7202 */ /* 0x000fce0000000f00 */
.L_x_44852:
[----:B------:R-:W-:Y:S05]  /*14cb0*/  BSYNC B1 ;  /* 0x0000000000017941 */ /* 0x000fea0003800000 */
.L_x_44850:
        /* <DEDUP_REMOVED lines=16> */
.L_x_44856:
[----:B------:R-:W-:Y:S05]  /*14dc0*/  BSYNC B2 ;  /* 0x0000000000027941 */ /* 0x000fea0003800000 */
.L_x_44855:
        /* <DEDUP_REMOVED lines=44> */
.L_x_44854:
[----:B------:R-:W-:Y:S05]  /*15090*/  BSYNC B1 ;  /* 0x0000000000017941 */ /* 0x000fea0003800000 */
.L_x_44853:
        /* <DEDUP_REMOVED lines=13> */
.L_x_44857:
        /* <DEDUP_REMOVED lines=12> */
.L_x_44860:
[----:B------:R-:W-:-:S07]  /*15230*/  IMAD.MOV.U32 R45, RZ, RZ, R166 ;  /* 0x000000ffff2d7224 */ /* 0x000fce00078e00a6 */
.L_x_44861:
[----:B------:R-:W-:Y:S05]  /*15240*/  BSYNC B1 ;  /* 0x0000000000017941 */ /* 0x000fea0003800000 */
.L_x_44859:
        /* <DEDUP_REMOVED lines=16> */
.L_x_44865:
[----:B------:R-:W-:Y:S05]  /*15350*/  BSYNC B2 ;  /* 0x0000000000027941 */ /* 0x000fea0003800000 */
.L_x_44864:
        /* <DEDUP_REMOVED lines=44> */
.L_x_44863:
[----:B------:R-:W-:Y:S05]  /*15620*/  BSYNC B1 ;  /* 0x0000000000017941 */ /* 0x000fea0003800000 */
.L_x_44862:
        /* <DEDUP_REMOVED lines=9> */
.L_x_44858:
        /* <DEDUP_REMOVED lines=12> */
.L_x_44867:
[----:B------:R-:W-:-:S07]  /*15780*/  MOV R45, R166 ;  /* 0x000000a6002d7202 */ /* 0x000fce0000000f00 */
.L_x_44868:
[----:B------:R-:W-:Y:S05]  /*15790*/  BSYNC B1 ;  /* 0x0000000000017941 */ /* 0x000fea0003800000 */
.L_x_44866:
        /* <DEDUP_REMOVED lines=16> */
.L_x_44872:
[----:B------:R-:W-:Y:S05]  /*158a0*/  BSYNC B2 ;  /* 0x0000000000027941 */ /* 0x000fea0003800000 */
.L_x_44871:
        /* <DEDUP_REMOVED lines=44> */
.L_x_44870:
[----:B------:R-:W-:Y:S05]  /*15b70*/  BSYNC B1 ;  /* 0x0000000000017941 */ /* 0x000fea0003800000 */
.L_x_44869:
        /* <DEDUP_REMOVED lines=12> */
.L_x_44873:
        /* <DEDUP_REMOVED lines=12> */
.L_x_44876:
[----:B------:R-:W-:-:S07]  /*15d00*/  IMAD.MOV.U32 R34, RZ, RZ, R166 ;  /* 0x000000ffff227224 */ /* 0x000fce00078e00a6 */
.L_x_44877:
[----:B------:R-:W-:Y:S05]  /*15d10*/  BSYNC B1 ;  /* 0x0000000000017941 */ /* 0x000fea0003800000 */
.L_x_44875:
        /* <DEDUP_REMOVED lines=16> */
.L_x_44881:
[----:B------:R-:W-:Y:S05]  /*15e20*/  BSYNC B2 ;  /* 0x0000000000027941 */ /* 0x000fea0003800000 */
.L_x_44880:
        /* <DEDUP_REMOVED lines=44> */
.L_x_44879:
[----:B------:R-:W-:Y:S05]  /*160f0*/  BSYNC B1 ;  /* 0x0000000000017941 */ /* 0x000fea0003800000 */
.L_x_44878:
        /* <DEDUP_REMOVED lines=9> */
.L_x_44874:
        /* <DEDUP_REMOVED lines=12> */
.L_x_44883:
[----:B------:R-:W-:-:S07]  /*16250*/  MOV R34, R166 ;  /* 0x000000a600227202 */ /* 0x000fce0000000f00 */
.L_x_44884:
[----:B------:R-:W-:Y:S05]  /*16260*/  BSYNC B1 ;  /* 0x0000000000017941 */ /* 0x000fea0003800000 */
.L_x_44882:
        /* <DEDUP_REMOVED lines=16> */
.L_x_44888:
[----:B------:R-:W-:Y:S05]  /*16370*/  BSYNC B2 ;  /* 0x0000000000027941 */ /* 0x000fea0003800000 */
.L_x_44887:
        /* <DEDUP_REMOVED lines=44> */
.L_x_44886:
[----:B------:R-:W-:Y:S05]  /*16640*/  BSYNC B1 ;  /* 0x0000000000017941 */ /* 0x000fea0003800000 */
.L_x_44885:
        /* <DEDUP_REMOVED lines=12> */
.L_x_44889:
        /* <DEDUP_REMOVED lines=12> */
.L_x_44892:
[----:B------:R-:W-:-:S07]  /*167d0*/  IMAD.MOV.U32 R34, RZ, RZ, R166 ;  /* 0x000000ffff227224 */ /* 0x000fce00078e00a6 */
.L_x_44893:
[----:B------:R-:W-:Y:S05]  /*167e0*/  BSYNC B1 ;  /* 0x0000000000017941 */ /* 0x000fea0003800000 */
.L_x_44891:
        /* <DEDUP_REMOVED lines=16> */
.L_x_44897:
[----:B------:R-:W-:Y:S05]  /*168f0*/  BSYNC B2 ;  /* 0x0000000000027941 */ /* 0x000fea0003800000 */
.L_x_44896:
        /* <DEDUP_REMOVED lines=44> */
.L_x_44895:
[----:B------:R-:W-:Y:S05]  /*16bc0*/  BSYNC B1 ;  /* 0x0000000000017941 */ /* 0x000fea0003800000 */
.L_x_44894:
        /* <DEDUP_REMOVED lines=9> */
.L_x_44890:
        /* <DEDUP_REMOVED lines=12> */
.L_x_44899:
[----:B------:R-:W-:-:S07]  /*16d20*/  MOV R34, R166 ;  /* 0x000000a600227202 */ /* 0x000fce0000000f00 */
.L_x_44900:
[----:B------:R-:W-:Y:S05]  /*16d30*/  BSYNC B1 ;  /* 0x0000000000017941 */ /* 0x000fea0003800000 */
.L_x_44898:
        /* <DEDUP_REMOVED lines=16> */
.L_x_44904:
[----:B------:R-:W-:Y:S05]  /*16e40*/  BSYNC B2 ;  /* 0x0000000000027941 */ /* 0x000fea0003800000 */
.L_x_44903:
        /* <DEDUP_REMOVED lines=44> */
.L_x_44902:
[----:B------:R-:W-:Y:S05]  /*17110*/  BSYNC B1 ;  /* 0x0000000000017941 */ /* 0x000fea0003800000 */
.L_x_44901:
        /* <DEDUP_REMOVED lines=12> */
.L_x_44905:
        /* <DEDUP_REMOVED lines=12> */
.L_x_44908:
[----:B------:R-:W-:-:S07]  /*172a0*/  IMAD.MOV.U32 R42, RZ, RZ, R166 ;  /* 0x000000ffff2a7224 */ /* 0x000fce00078e00a6 */
.L_x_44909:
[----:B------:R-:W-:Y:S05]  /*172b0*/  BSYNC B1 ;  /* 0x0000000000017941 */ /* 0x000fea0003800000 */
.L_x_44907:
        /* <DEDUP_REMOVED lines=18> */
.L_x_44913:
[----:B------:R-:W-:Y:S05]  /*173e0*/  BSYNC B2 ;  /* 0x0000000000027941 */ /* 0x000fea0003800000 */
.L_x_44912:
        /* <DEDUP_REMOVED lines=44> */
.L_x_44911:
[----:B------:R-:W-:Y:S05]  /*176b0*/  BSYNC B1 ;  /* 0x0000000000017941 */ /* 0x000fea0003800000 */
.L_x_44910:
        /* <DEDUP_REMOVED lines=9> */
.L_x_44906:
        /* <DEDUP_REMOVED lines=55> */
.L_x_44914:
        /* <DEDUP_REMOVED lines=16> */
.L_x_44916:
[----:B------:R-:W-:-:S07]  /*17bc0*/  MOV R42, R166 ;  /* 0x000000a6002a7202 */ /* 0x000fce0000000f00 */
.L_x_44917:
[----:B------:R-:W-:Y:S05]  /*17bd0*/  BSYNC B1 ;  /* 0x0000000000017941 */ /* 0x000fea0003800000 */
.L_x_44915:
        /* <DEDUP_REMOVED lines=16> */
.L_x_44921:
[----:B------:R-:W-:Y:S05]  /*17ce0*/  BSYNC B2 ;  /* 0x0000000000027941 */ /* 0x000fea0003800000 */
.L_x_44920:
        /* <DEDUP_REMOVED lines=44> */
.L_x_44919:
[----:B------:R-:W-:Y:S05]  /*17fb0*/  BSYNC B1 ;  /* 0x0000000000017941 */ /* 0x000fea0003800000 */
.L_x_44918:
        /* <DEDUP_REMOVED lines=13> */
.L_x_44922:
        /* <DEDUP_REMOVED lines=12> */
.L_x_44925:
[----:B------:R-:W-:-:S07]  /*18150*/  IMAD.MOV.U32 R37, RZ, RZ, R166 ;  /* 0x000000ffff257224 */ /* 0x000fce00078e00a6 */
.L_x_44926:
[----:B------:R-:W-:Y:S05]  /*18160*/  BSYNC B1 ;  /* 0x0000000000017941 */ /* 0x000fea0003800000 */
.L_x_44924:
        /* <DEDUP_REMOVED lines=16> */
.L_x_44930:
[----:B------:R-:W-:Y:S05]  /*18270*/  BSYNC B2 ;  /* 0x0000000000027941 */ /* 0x000fea0003800000 */
.L_x_44929:
        /* <DEDUP_REMOVED lines=43> */
.L_x_44928:
[----:B------:R-:W-:Y:S05]  /*18530*/  BSYNC B1 ;  /* 0x0000000000017941 */ /* 0x000fea0003800000 */
.L_x_44927:
        /* <DEDUP_REMOVED lines=9> */
.L_x_44923:
        /* <DEDUP_REMOVED lines=12> */
.L_x_44932:
[----:B------:R-:W-:-:S07]  /*18690*/  IMAD.MOV.U32 R37, RZ, RZ, R166 ;  /* 0x000000ffff257224 */ /* 0x000fce00078e00a6 */
.L_x_44933:
[----:B------:R-:W-:Y:S05]  /*186a0*/  BSYNC B1 ;  /* 0x0000000000017941 */ /* 0x000fea0003800000 */
.L_x_44931:
        /* <DEDUP_REMOVED lines=16> */
.L_x_44937:
[----:B------:R-:W-:Y:S05]  /*187b0*/  BSYNC B2 ;  /* 0x0000000000027941 */ /* 0x000fea0003800000 */
.L_x_44936:
        /* <DEDUP_REMOVED lines=44> */
.L_x_44935:
[----:B------:R-:W-:Y:S05]  /*18a80*/  BSYNC B1 ;  /* 0x0000000000017941 */ /* 0x000fea0003800000 */
.L_x_44934:
        /* <DEDUP_REMOVED lines=13> */
.L_x_44938:
        /* <DEDUP_REMOVED lines=12> */
.L_x_44941:
[----:B------:R-:W-:-:S07]  /*18c20*/  MOV R32, R166 ;  /* 0x000000a600207202 */ /* 0x000fce0000000f00 */
.L_x_44942:
[----:B------:R-:W-:Y:S05]  /*18c30*/  BSYNC B1 ;  /* 0x0000000000017941 */ /* 0x000fea0003800000 */
.L_x_44940:
        /* <DEDUP_REMOVED lines=16> */
.L_x_44946:
[----:B------:R-:W-:Y:S05]  /*18d40*/  BSYNC B2 ;  /* 0x0000000000027941 */ /* 0x000fea0003800000 */
.L_x_44945:
        /* <DEDUP_REMOVED lines=43> */
.L_x_44944:
[----:B------:R-:W-:Y:S05]  /*19000*/  BSYNC B1 ;  /* 0x0000000000017941 */ /* 0x000fea0003800000 */
.L_x_44943:
        /* <DEDUP_REMOVED lines=9> */
.L_x_44939:
        /* <DEDUP_REMOVED lines=12> */
.L_x_44948:
[----:B------:R-:W-:-:S07]  /*19160*/  MOV R32, R166 ;  /* 0x000000a600207202 */ /* 0x000fce0000000f00 */
.L_x_44949:
[----:B------:R-:W-:Y:S05]  /*19170*/  BSYNC B1 ;  /* 0x0000000000017941 */ /* 0x000fea0003800000 */
.L_x_44947:
        /* <DEDUP_REMOVED lines=16> */
.L_x_44953:
[----:B------:R-:W-:Y:S05]  /*19280*/  BSYNC B2 ;  /* 0x0000000000027941 */ /* 0x000fea0003800000 */
.L_x_44952:
        /* <DEDUP_REMOVED lines=44> */
.L_x_44951:
[----:B------:R-:W-:Y:S05]  /*19550*/  BSYNC B1 ;  /* 0x0000000000017941 */ /* 0x000fea0003800000 */
.L_x_44950:
        /* <DEDUP_REMOVED lines=13> */
.L_x_44954:
        /* <DEDUP_REMOVED lines=12> */
.L_x_44957:
[----:B------:R-:W-:-:S07]  /*196f0*/  IMAD.MOV.U32 R44, RZ, RZ, R166 ;  /* 0x000000ffff2c7224 */ /* 0x000fce00078e00a6 */
.L_x_44958:
[----:B------:R-:W-:Y:S05]  /*19700*/  BSYNC B1 ;  /* 0x0000000000017941 */ /* 0x000fea0003800000 */
.L_x_44956:
        /* <DEDUP_REMOVED lines=16> */
.L_x_44962:
[----:B------:R-:W-:Y:S05]  /*19810*/  BSYNC B2 ;  /* 0x0000000000027941 */ /* 0x000fea0003800000 */
.L_x_44961:
        /* <DEDUP_REMOVED lines=44> */
.L_x_44960:
[----:B------:R-:W-:Y:S05]  /*19ae0*/  BSYNC B1 ;  /* 0x0000000000017941 */ /* 0x000fea0003800000 */
.L_x_44959:
        /* <DEDUP_REMOVED lines=9> */
.L_x_44955:
        /* <DEDUP_REMOVED lines=12> */
.L_x_44964:
[----:B------:R-:W-:-:S07]  /*19c40*/  MOV R44, R166 ;  /* 0x000000a6002c7202 */ /* 0x000fce0000000f00 */
.L_x_44965:
[----:B------:R-:W-:Y:S05]  /*19c50*/  BSYNC B1 ;  /* 0x0000000000017941 */ /* 0x000fea0003800000 */
.L_x_44963:
        /* <DEDUP_REMOVED lines=16> */
.L_x_44969:
[----:B------:R-:W-:Y:S05]  /*19d60*/  BSYNC B2 ;  /* 0x0000000000027941 */ /* 0x000fea0003800000 */
.L_x_44968:
        /* <DEDUP_REMOVED lines=44> */
.L_x_44967:
[----:B------:R-:W-:Y:S05]  /*1a030*/  BSYNC B1 ;  /* 0x0000000000017941 */ /* 0x000fea0003800000 */
.L_x_44966:
        /* <DEDUP_REMOVED lines=13> */
.L_x_44970:
        /* <DEDUP_REMOVED lines=12> */
.L_x_44973:
[----:B------:R-:W-:-:S07]  /*1a1d0*/  IMAD.MOV.U32 R44, RZ, RZ, R166 ;  /* 0x000000ffff2c7224 */ /* 0x000fce00078e00a6 */
.L_x_44974:
[----:B------:R-:W-:Y:S05]  /*1a1e0*/  BSYNC B1 ;  /* 0x0000000000017941 */ /* 0x000fea0003800000 */
.L_x_44972:
        /* <DEDUP_REMOVED lines=16> */
.L_x_44978:
[----:B------:R-:W-:Y:S05]  /*1a2f0*/  BSYNC B2 ;  /* 0x0000000000027941 */ /* 0x000fea0003800000 */
.L_x_44977:
        /* <DEDUP_REMOVED lines=44> */
.L_x_44976:
[----:B------:R-:W-:Y:S05]  /*1a5c0*/  BSYNC B1 ;  /* 0x0000000000017941 */ /* 0x000fea0003800000 */
.L_x_44975:
        /* <DEDUP_REMOVED lines=9> */
.L_x_44971:
        /* <DEDUP_REMOVED lines=12> */
.L_x_44980:
[----:B------:R-:W-:-:S07]  /*1a720*/  MOV R44, R166 ;  /* 0x000000a6002c7202 */ /* 0x000fce0000000f00 */
.L_x_44981:
[----:B------:R-:W-:Y:S05]  /*1a730*/  BSYNC B1 ;  /* 0x0000000000017941 */ /* 0x000fea0003800000 */
.L_x_44979:
        /* <DEDUP_REMOVED lines=16> */
.L_x_44985:
[----:B------:R-:W-:Y:S05]  /*1a840*/  BSYNC B2 ;  /* 0x0000000000027941 */ /* 0x000fea0003800000 */
.L_x_44984:
        /* <DEDUP_REMOVED lines=44> */
.L_x_44983:
[----:B------:R-:W-:Y:S05]  /*1ab10*/  BSYNC B1 ;  /* 0x0000000000017941 */ /* 0x000fea0003800000 */
.L_x_44982:
        /* <DEDUP_REMOVED lines=13> */
.L_x_44986:
        /* <DEDUP_REMOVED lines=12> */
.L_x_44989:
[----:B------:R-:W-:-:S07]  /*1acb0*/  IMAD.MOV.U32 R45, RZ, RZ, R166 ;  /* 0x000000ffff2d7224 */ /* 0x000fce00078e00a6 */
.L_x_44990:
[----:B------:R-:W-:Y:S05]  /*1acc0*/  BSYNC B1 ;  /* 0x0000000000017941 */ /* 0x000fea0003800000 */
.L_x_44988:
        /* <DEDUP_REMOVED lines=16> */
.L_x_44994:
[----:B------:R-:W-:Y:S05]  /*1add0*/  BSYNC B2 ;  /* 0x0000000000027941 */ /* 0x000fea0003800000 */
.L_x_44993:
        /* <DEDUP_REMOVED lines=44> */
.L_x_44992:
[----:B------:R-:W-:Y:S05]  /*1b0a0*/  BSYNC B1 ;  /* 0x0000000000017941 */ /* 0x000fea0003800000 */
.L_x_44991:
        /* <DEDUP_REMOVED lines=9> */
.L_x_44987:
        /* <DEDUP_REMOVED lines=12> */
.L_x_44996:
[----:B------:R-:W-:-:S07]  /*1b200*/  MOV R45, R166 ;  /* 0x000000a6002d7202 */ /* 0x000fce0000000f00 */
.L_x_44997:
[----:B------:R-:W-:Y:S05]  /*1b210*/  BSYNC B1 ;  /* 0x0000000000017941 */ /* 0x000fea0003800000 */
.L_x_44995:
        /* <DEDUP_REMOVED lines=16> */
.L_x_45001:
[----:B------:R-:W-:Y:S05]  /*1b320*/  BSYNC B2 ;  /* 0x0000000000027941 */ /* 0x000fea0003800000 */
.L_x_45000:
        /* <DEDUP_REMOVED lines=44> */
.L_x_44999:
[----:B------:R-:W-:Y:S05]  /*1b5f0*/  BSYNC B1 ;  /* 0x0000000000017941 */ /* 0x000fea0003800000 */
.L_x_44998:
        /* <DEDUP_REMOVED lines=12> */
.L_x_45002:
        /* <DEDUP_REMOVED lines=12> */
.L_x_45005:
[----:B------:R-:W-:-:S07]  /*1b780*/  IMAD.MOV.U32 R34, RZ, RZ, R166 ;  /* 0x000000ffff227224 */ /* 0x000fce00078e00a6 */
.L_x_45006:
[----:B------:R-:W-:Y:S05]  /*1b790*/  BSYNC B1 ;  /* 0x0000000000017941 */ /* 0x000fea0003800000 */
.L_x_45004:
        /* <DEDUP_REMOVED lines=16> */
.L_x_45010:
[----:B------:R-:W-:Y:S05]  /*1b8a0*/  BSYNC B2 ;  /* 0x0000000000027941 */ /* 0x000fea0003800000 */
.L_x_45009:
        /* <DEDUP_REMOVED lines=44> */
.L_x_45008:
[----:B------:R-:W-:Y:S05]  /*1bb70*/  BSYNC B1 ;  /* 0x0000000000017941 */ /* 0x000fea0003800000 */
.L_x_45007:
        /* <DEDUP_REMOVED lines=9> */
.L_x_45003:
        /* <DEDUP_REMOVED lines=12> */
.L_x_45012:
[----:B------:R-:W-:-:S07]  /*1bcd0*/  MOV R34, R166 ;  /* 0x000000a600227202 */ /* 0x000fce0000000f00 */
.L_x_45013:
[----:B------:R-:W-:Y:S05]  /*1bce0*/  BSYNC B1 ;  /* 0x0000000000017941 */ /* 0x000fea0003800000 */
.L_x_45011:
        /* <DEDUP_REMOVED lines=16> */
.L_x_45017:
[----:B------:R-:W-:Y:S05]  /*1bdf0*/  BSYNC B2 ;  /* 0x0000000000027941 */ /* 0x000fea0003800000 */
.L_x_45016:
        /* <DEDUP_REMOVED lines=44> */
.L_x_45015:
[----:B------:R-:W-:Y:S05]  /*1c0c0*/  BSYNC B1 ;  /* 0x0000000000017941 */ /* 0x000fea0003800000 */
.L_x_45014:
        /* <DEDUP_REMOVED lines=12> */
.L_x_45018:
        /* <DEDUP_REMOVED lines=12> */
.L_x_45021:
[----:B------:R-:W-:-:S07]  /*1c250*/  IMAD.MOV.U32 R34, RZ, RZ, R166 ;  /* 0x000000ffff227224 */ /* 0x000fce00078e00a6 */
.L_x_45022:
[----:B------:R-:W-:Y:S05]  /*1c260*/  BSYNC B1 ;  /* 0x0000000000017941 */ /* 0x000fea0003800000 */
.L_x_45020:
        /* <DEDUP_REMOVED lines=16> */
.L_x_45026:
[----:B------:R-:W-:Y:S05]  /*1c370*/  BSYNC B2 ;  /* 0x0000000000027941 */ /* 0x000fea0003800000 */
.L_x_45025:
        /* <DEDUP_REMOVED lines=44> */
.L_x_45024:
[----:B------:R-:W-:Y:S05]  /*1c640*/  BSYNC B1 ;  /* 0x0000000000017941 */ /* 0x000fea0003800000 */
.L_x_45023:
        /* <DEDUP_REMOVED lines=9> */
.L_x_45019:
        /* <DEDUP_REMOVED lines=12> */
.L_x_45028:
[----:B------:R-:W-:-:S07]  /*1c7a0*/  MOV R34, R166 ;  /* 0x000000a600227202 */ /* 0x000fce0000000f00 */
.L_x_45029:
[----:B------:R-:W-:Y:S05]  /*1c7b0*/  BSYNC B1 ;  /* 0x0000000000017941 */ /* 0x000fea0003800000 */
.L_x_45027:
        /* <DEDUP_REMOVED lines=16> */
.L_x_45033:
[----:B------:R-:W-:Y:S05]  /*1c8c0*/  BSYNC B2 ;  /* 0x0000000000027941 */ /* 0x000fea0003800000 */
.L_x_45032:
        /* <DEDUP_REMOVED lines=44> */
.L_x_45031:
[----:B------:R-:W-:Y:S05]  /*1cb90*/  BSYNC B1 ;  /* 0x0000000000017941 */ /* 0x000fea0003800000 */
.L_x_45030:
        /* <DEDUP_REMOVED lines=12> */
.L_x_45034:
        /* <DEDUP_REMOVED lines=12> */
.L_x_45037:
[----:B------:R-:W-:-:S07]  /*1cd20*/  IMAD.MOV.U32 R42, RZ, RZ, R166 ;  /* 0x000000ffff2a7224 */ /* 0x000fce00078e00a6 */
.L_x_45038:
[----:B------:R-:W-:Y:S05]  /*1cd30*/  BSYNC B1 ;  /* 0x0000000000017941 */ /* 0x000fea0003800000 */
.L_x_45036:
        /* <DEDUP_REMOVED lines=18> */
.L_x_45042:
[----:B------:R-:W-:Y:S05]  /*1ce60*/  BSYNC B2 ;  /* 0x0000000000027941 */ /* 0x000fea0003800000 */
.L_x_45041:
        /* <DEDUP_REMOVED lines=44> */
.L_x_45040:
[----:B------:R-:W-:Y:S05]  /*1d130*/  BSYNC B1 ;  /* 0x0000000000017941 */ /* 0x000fea0003800000 */
.L_x_45039:
        /* <DEDUP_REMOVED lines=9> */
.L_x_45035:
        /* <DEDUP_REMOVED lines=55> */
.L_x_45043:
        /* <DEDUP_REMOVED lines=16> */
.L_x_45045:
[----:B------:R-:W-:-:S07]  /*1d640*/  MOV R42, R166 ;  /* 0x000000a6002a7202 */ /* 0x000fce0000000f00 */
.L_x_45046:
[----:B------:R-:W-:Y:S05]  /*1d650*/  BSYNC B1 ;  /* 0x0000000000017941 */ /* 0x000fea0003800000 */
.L_x_45044:
        /* <DEDUP_REMOVED lines=16> */
.L_x_45050:
[----:B------:R-:W-:Y:S05]  /*1d760*/  BSYNC B2 ;  /* 0x0000000000027941 */ /* 0x000fea0003800000 */
.L_x_45049:
        /* <DEDUP_REMOVED lines=44> */
.L_x_45048:
[----:B------:R-:W-:Y:S05]  /*1da30*/  BSYNC B1 ;  /* 0x0000000000017941 */ /* 0x000fea0003800000 */
.L_x_45047:
        /* <DEDUP_REMOVED lines=13> */
.L_x_45051:
        /* <DEDUP_REMOVED lines=12> */
.L_x_45054:
[----:B------:R-:W-:-:S07]  /*1dbd0*/  IMAD.MOV.U32 R37, RZ, RZ, R166 ;  /* 0x000000ffff257224 */ /* 0x000fce00078e00a6 */
.L_x_45055:
[----:B------:R-:W-:Y:S05]  /*1dbe0*/  BSYNC B1 ;  /* 0x0000000000017941 */ /* 0x000fea0003800000 */
.L_x_45053:
        /* <DEDUP_REMOVED lines=16> */
.L_x_45059:
[----:B------:R-:W-:Y:S05]  /*1dcf0*/  BSYNC B2 ;  /* 0x0000000000027941 */ /* 0x000fea0003800000 */
.L_x_45058:
        /* <DEDUP_REMOVED lines=43> */
.L_x_45057:
[----:B------:R-:W-:Y:S05]  /*1dfb0*/  BSYNC B1 ;  /* 0x0000000000017941 */ /* 0x000fea0003800000 */
.L_x_45056:
        /* <DEDUP_REMOVED lines=9> */
.L_x_45052:
        /* <DEDUP_REMOVED lines=12> */
.L_x_45061:
[----:B------:R-:W-:-:S07]  /*1e110*/  IMAD.MOV.U32 R37, RZ, RZ, R166 ;  /* 0x000000ffff257224 */ /* 0x000fce00078e00a6 */
.L_x_45062:
[----:B------:R-:W-:Y:S05]  /*1e120*/  BSYNC B1 ;  /* 0x0000000000017941 */ /* 0x000fea0003800000 */
.L_x_45060:
        /* <DEDUP_REMOVED lines=16> */
.L_x_45066:
[----:B------:R-:W-:Y:S05]  /*1e230*/  BSYNC B2 ;  /* 0x0000000000027941 */ /* 0x000fea0003800000 */
.L_x_45065:
        /* <DEDUP_REMOVED lines=44> */
.L_x_45064:
[----:B------:R-:W-:Y:S05]  /*1e500*/  BSYNC B1 ;  /* 0x0000000000017941 */ /* 0x000fea0003800000 */
.L_x_45063:
        /* <DEDUP_REMOVED lines=13> */
.L_x_45067:
        /* <DEDUP_REMOVED lines=12> */
.L_x_45070:
[----:B------:R-:W-:-:S07]  /*1e6a0*/  MOV R32, R166 ;  /* 0x000000a600207202 */ /* 0x000fce0000000f00 */
.L_x_45071:
[----:B------:R-:W-:Y:S05]  /*1e6b0*/  BSYNC B1 ;  /* 0x0000000000017941 */ /* 0x000fea0003800000 */
.L_x_45069:
        /* <DEDUP_REMOVED lines=16> */
.L_x_45075:
[----:B------:R-:W-:Y:S05]  /*1e7c0*/  BSYNC B2 ;  /* 0x0000000000027941 */ /* 0x000fea0003800000 */
.L_x_45074:
        /* <DEDUP_REMOVED lines=43> */
.L_x_45073:
[----:B------:R-:W-:Y:S05]  /*1ea80*/  BSYNC B1 ;  /* 0x0000000000017941 */ /* 0x000fea0003800000 */
.L_x_45072:
        /* <DEDUP_REMOVED lines=9> */
.L_x_45068:
        /* <DEDUP_REMOVED lines=12> */
.L_x_45077:
[----:B------:R-:W-:-:S07]  /*1ebe0*/  MOV R32, R166 ;  /* 0x000000a600207202 */ /* 0x000fce0000000f00 */
.L_x_45078:
[----:B------:R-:W-:Y:S05]  /*1ebf0*/  BSYNC B1 ;  /* 0x0000000000017941 */ /* 0x000fea0003800000 */
.L_x_45076:
        /* <DEDUP_REMOVED lines=16> */
.L_x_45082:
[----:B------:R-:W-:Y:S05]  /*1ed00*/  BSYNC B2 ;  /* 0x0000000000027941 */ /* 0x000fea0003800000 */
.L_x_45081:
        /* <DEDUP_REMOVED lines=44> */
.L_x_45080:
[----:B------:R-:W-:Y:S05]  /*1efd0*/  BSYNC B1 ;  /* 0x0000000000017941 */ /* 0x000fea0003800000 */
.L_x_45079:
        /* <DEDUP_REMOVED lines=13> */
.L_x_45083:
        /* <DEDUP_REMOVED lines=12> */
.L_x_45086:
[----:B------:R-:W-:-:S07]  /*1f170*/  IMAD.MOV.U32 R44, RZ, RZ, R166 ;  /* 0x000000ffff2c7224 */ /* 0x000fce00078e00a6 */
.L_x_45087:
[----:B------:R-:W-:Y:S05]  /*1f180*/  BSYNC B1 ;  /* 0x0000000000017941 */ /* 0x000fea0003800000 */
.L_x_45085:
        /* <DEDUP_REMOVED lines=16> */
.L_x_45091:
[----:B------:R-:W-:Y:S05]  /*1f290*/  BSYNC B2 ;  /* 0x0000000000027941 */ /* 0x000fea0003800000 */
.L_x_45090:
        /* <DEDUP_REMOVED lines=44> */
.L_x_45089:
[----:B------:R-:W-:Y:S05]  /*1f560*/  BSYNC B1 ;  /* 0x0000000000017941 */ /* 0x000fea0003800000 */
.L_x_45088:
        /* <DEDUP_REMOVED lines=9> */
.L_x_45084:
        /* <DEDUP_REMOVED lines=12> */
.L_x_45093:
[----:B------:R-:W-:-:S07]  /*1f6c0*/  MOV R44, R166 ;  /* 0x000000a6002c7202 */ /* 0x000fce0000000f00 */
.L_x_45094:
[----:B------:R-:W-:Y:S05]  /*1f6d0*/  BSYNC B1 ;  /* 0x0000000000017941 */ /* 0x000fea0003800000 */
.L_x_45092:
        /* <DEDUP_REMOVED lines=16> */
.L_x_45098:
[----:B------:R-:W-:Y:S05]  /*1f7e0*/  BSYNC B2 ;  /* 0x0000000000027941 */ /* 0x000fea0003800000 */
.L_x_45097:
        /* <DEDUP_REMOVED lines=44> */
.L_x_45096:
[----:B------:R-:W-:Y:S05]  /*1fab0*/  BSYNC B1 ;  /* 0x0000000000017941 */ /* 0x000fea0003800000 */
.L_x_45095:
        /* <DEDUP_REMOVED lines=13> */
.L_x_45099:
        /* <DEDUP_REMOVED lines=12> */
.L_x_45102:
[----:B------:R-:W-:-:S07]  /*1fc50*/  IMAD.MOV.U32 R44, RZ, RZ, R166 ;  /* 0x000000ffff2c7224 */ /* 0x000fce00078e00a6 */
.L_x_45103:
[----:B------:R-:W-:Y:S05]  /*1fc60*/  BSYNC B1 ;  /* 0x0000000000017941 */ /* 0x000fea0003800000 */
.L_x_45101:
        /* <DEDUP_REMOVED lines=16> */
.L_x_45107:
[----:B------:R-:W-:Y:S05]  /*1fd70*/  BSYNC B2 ;  /* 0x0000000000027941 */ /* 0x000fea0003800000 */
.L_x_45106:
        /* <DEDUP_REMOVED lines=44> */
.L_x_45105:
[----:B------:R-:W-:Y:S05]  /*20040*/  BSYNC B1 ;  /* 0x0000000000017941 */ /* 0x000fea0003800000 */
.L_x_45104:
        /* <DEDUP_REMOVED lines=9> */
.L_x_45100:
        /* <DEDUP_REMOVED lines=12> */
.L_x_45109:
[----:B------:R-:W-:-:S07]  /*201a0*/  MOV R44, R166 ;  /* 0x000000a6002c7202 */ /* 0x000fce0000000f00 */
.L_x_45110:
[----:B------:R-:W-:Y:S05]  /*201b0*/  BSYNC B1 ;  /* 0x0000000000017941 */ /* 0x000fea0003800000 */
.L_x_45108:
        /* <DEDUP_REMOVED lines=16> */
.L_x_45114:
[----:B------:R-:W-:Y:S05]  /*202c0*/  BSYNC B2 ;  /* 0x0000000000027941 */ /* 0x000fea0003800000 */
.L_x_45113:
        /* <DEDUP_REMOVED lines=44> */
.L_x_45112:
[----:B------:R-:W-:Y:S05]  /*20590*/  BSYNC B1 ;  /* 0x0000000000017941 */ /* 0x000fea0003800000 */
.L_x_45111:
        /* <DEDUP_REMOVED lines=13> */
.L_x_45115:
        /* <DEDUP_REMOVED lines=12> */
.L_x_45118:
[----:B------:R-:W-:-:S07]  /*20730*/  IMAD.MOV.U32 R45, RZ, RZ, R166 ;  /* 0x000000ffff2d7224 */ /* 0x000fce00078e00a6 */
.L_x_45119:
[----:B------:R-:W-:Y:S05]  /*20740*/  BSYNC B1 ;  /* 0x0000000000017941 */ /* 0x000fea0003800000 */
.L_x_45117:
        /* <DEDUP_REMOVED lines=16> */
.L_x_45123:
[----:B------:R-:W-:Y:S05]  /*20850*/  BSYNC B2 ;  /* 0x0000000000027941 */ /* 0x000fea0003800000 */
.L_x_45122:
        /* <DEDUP_REMOVED lines=44> */
.L_x_45121:
[----:B------:R-:W-:Y:S05]  /*20b20*/  BSYNC B1 ;  /* 0x0000000000017941 */ /* 0x000fea0003800000 */
.L_x_45120:
        /* <DEDUP_REMOVED lines=9> */
.L_x_45116:
        /* <DEDUP_REMOVED lines=12> */
.L_x_45125:
[----:B------:R-:W-:-:S07]  /*20c80*/  MOV R45, R166 ;  /* 0x000000a6002d7202 */ /* 0x000fce0000000f00 */
.L_x_45126:
[----:B------:R-:W-:Y:S05]  /*20c90*/  BSYNC B1 ;  /* 0x0000000000017941 */ /* 0x000fea0003800000 */
.L_x_45124:
        /* <DEDUP_REMOVED lines=16> */
.L_x_45130:
[----:B------:R-:W-:Y:S05]  /*20da0*/  BSYNC B2 ;  /* 0x0000000000027941 */ /* 0x000fea0003800000 */
.L_x_45129:
        /* <DEDUP_REMOVED lines=44> */
.L_x_45128:
[----:B------:R-:W-:Y:S05]  /*21070*/  BSYNC B1 ;  /* 0x0000000000017941 */ /* 0x000fea0003800000 */
.L_x_45127:
        /* <DEDUP_REMOVED lines=12> */
.L_x_45131:
        /* <DEDUP_REMOVED lines=12> */
.L_x_45134:
[----:B------:R-:W-:-:S07]  /*21200*/  IMAD.MOV.U32 R34, RZ, RZ, R166 ;  /* 0x000000ffff227224 */ /* 0x000fce00078e00a6 */
.L_x_45135:
[----:B------:R-:W-:Y:S05]  /*21210*/  BSYNC B1 ;  /* 0x0000000000017941 */ /* 0x000fea0003800000 */
.L_x_45133:
        /* <DEDUP_REMOVED lines=16> */
.L_x_45139:
[----:B------:R-:W-:Y:S05]  /*21320*/  BSYNC B2 ;  /* 0x0000000000027941 */ /* 0x000fea0003800000 */
.L_x_45138:
        /* <DEDUP_REMOVED lines=44> */
.L_x_45137:
[----:B------:R-:W-:Y:S05]  /*215f0*/  BSYNC B1 ;  /* 0x0000000000017941 */ /* 0x000fea0003800000 */
.L_x_45136:
        /* <DEDUP_REMOVED lines=9> */
.L_x_45132:
        /* <DEDUP_REMOVED lines=12> */
.L_x_45141:
[----:B------:R-:W-:-:S07]  /*21750*/  MOV R34, R166 ;  /* 0x000000a600227202 */ /* 0x000fce0000000f00 */
.L_x_45142:
[----:B------:R-:W-:Y:S05]  /*21760*/  BSYNC B1 ;  /* 0x0000000000017941 */ /* 0x000fea0003800000 */
.L_x_45140:
        /* <DEDUP_REMOVED lines=16> */
.L_x_45146:
[----:B------:R-:W-:Y:S05]  /*21870*/  BSYNC B2 ;  /* 0x0000000000027941 */ /* 0x000fea0003800000 */
.L_x_45145:
        /* <DEDUP_REMOVED lines=44> */
.L_x_45144:
[----:B------:R-:W-:Y:S05]  /*21b40*/  BSYNC B1 ;  /* 0x0000000000017941 */ /* 0x000fea0003800000 */
.L_x_45143:
        /* <DEDUP_REMOVED lines=12> */
.L_x_45147:
        /* <DEDUP_REMOVED lines=12> */
.L_x_45150:
[----:B------:R-:W-:-:S07]  /*21cd0*/  IMAD.MOV.U32 R34, RZ, RZ, R166 ;  /* 0x000000ffff227224 */ /* 0x000fce00078e00a6 */
.L_x_45151:
[----:B------:R-:W-:Y:S05]  /*21ce0*/  BSYNC B1 ;  /* 0x0000000000017941 */ /* 0x000fea0003800000 */
.L_x_45149:
        /* <DEDUP_REMOVED lines=16> */
.L_x_45155:
[----:B------:R-:W-:Y:S05]  /*21df0*/  BSYNC B2 ;  /* 0x0000000000027941 */ /* 0x000fea0003800000 */
.L_x_45154:
        /* <DEDUP_REMOVED lines=44> */
.L_x_45153:
[----:B------:R-:W-:Y:S05]  /*220c0*/  BSYNC B1 ;  /* 0x0000000000017941 */ /* 0x000fea0003800000 */
.L_x_45152:
        /* <DEDUP_REMOVED lines=9> */
.L_x_45148:
        /* <DEDUP_REMOVED lines=12> */
.L_x_45157:
[----:B------:R-:W-:-:S07]  /*22220*/  MOV R34, R166 ;  /* 0x000000a600227202 */ /* 0x000fce0000000f00 */
.L_x_45158:
[----:B------:R-:W-:Y:S05]  /*22230*/  BSYNC B1 ;  /* 0x0000000000017941 */ /* 0x000fea0003800000 */
.L_x_45156:
        /* <DEDUP_REMOVED lines=16> */
.L_x_45162:
[----:B------:R-:W-:Y:S05]  /*22340*/  BSYNC B2 ;  /* 0x0000000000027941 */ /* 0x000fea0003800000 */
.L_x_45161:
        /* <DEDUP_REMOVED lines=44> */
.L_x_45160:
[----:B------:R-:W-:Y:S05]  /*22610*/  BSYNC B1 ;  /* 0x0000000000017941 */ /* 0x000fea0003800000 */
.L_x_45159:
        /* <DEDUP_REMOVED lines=12> */
.L_x_45163:
        /* <DEDUP_REMOVED lines=12> */
.L_x_45166:
[----:B------:R-:W-:-:S07]  /*227a0*/  IMAD.MOV.U32 R42, RZ, RZ, R166 ;  /* 0x000000ffff2a7224 */ /* 0x000fce00078e00a6 */
.L_x_45167:
[----:B------:R-:W-:Y:S05]  /*227b0*/  BSYNC B1 ;  /* 0x0000000000017941 */ /* 0x000fea0003800000 */
.L_x_45165:
        /* <DEDUP_REMOVED lines=18> */
.L_x_45171:
[----:B------:R-:W-:Y:S05]  /*228e0*/  BSYNC B2 ;  /* 0x0000000000027941 */ /* 0x000fea0003800000 */
.L_x_45170:
        /* <DEDUP_REMOVED lines=44> */
.L_x_45169:
[----:B------:R-:W-:Y:S05]  /*22bb0*/  BSYNC B1 ;  /* 0x0000000000017941 */ /* 0x000fea0003800000 */
.L_x_45168:
        /* <DEDUP_REMOVED lines=9> */
.L_x_45164:
        /* <DEDUP_REMOVED lines=55> */
.L_x_45172:
        /* <DEDUP_REMOVED lines=16> */
.L_x_45174:
[----:B------:R-:W-:-:S07]  /*230c0*/  MOV R42, R166 ;  /* 0x000000a6002a7202 */ /* 0x000fce0000000f00 */
.L_x_45175:
[----:B------:R-:W-:Y:S05]  /*230d0*/  BSYNC B1 ;  /* 0x0000000000017941 */ /* 0x000fea0003800000 */
.L_x_45173:
        /* <DEDUP_REMOVED lines=16> */
.L_x_45179:
[----:B------:R-:W-:Y:S05]  /*231e0*/  BSYNC B2 ;  /* 0x0000000000027941 */ /* 0x000fea0003800000 */
.L_x_45178:
        /* <DEDUP_REMOVED lines=44> */
.L_x_45177:
[----:B------:R-:W-:Y:S05]  /*234b0*/  BSYNC B1 ;  /* 0x0000000000017941 */ /* 0x000fea0003800000 */
.L_x_45176:
        /* <DEDUP_REMOVED lines=13> */
.L_x_45180:
        /* <DEDUP_REMOVED lines=12> */
.L_x_45183:
[----:B------:R-:W-:-:S07]  /*23650*/  IMAD.MOV.U32 R37, RZ, RZ, R166 ;  /* 0x000000ffff257224 */ /* 0x000fce00078e00a6 */
.L_x_45184:
[----:B------:R-:W-:Y:S05]  /*23660*/  BSYNC B1 ;  /* 0x0000000000017941 */ /* 0x000fea0003800000 */
.L_x_45182:
        /* <DEDUP_REMOVED lines=16> */
.L_x_45188:
[----:B------:R-:W-:Y:S05]  /*23770*/  BSYNC B2 ;  /* 0x0000000000027941 */ /* 0x000fea0003800000 */
.L_x_45187:
        /* <DEDUP_REMOVED lines=43> */
.L_x_45186:
[----:B------:R-:W-:Y:S05]  /*23a30*/  BSYNC B1 ;  /* 0x0000000000017941 */ /* 0x000fea0003800000 */
.L_x_45185:
        /* <DEDUP_REMOVED lines=9> */
.L_x_45181:
        /* <DEDUP_REMOVED lines=12> */
.L_x_45190:
[----:B------:R-:W-:-:S07]  /*23b90*/  IMAD.MOV.U32 R37, RZ, RZ, R166 ;  /* 0x000000ffff257224 */ /* 0x000fce00078e00a6 */
.L_x_45191:
[----:B------:R-:W-:Y:S05]  /*23ba0*/  BSYNC B1 ;  /* 0x0000000000017941 */ /* 0x000fea0003800000 */
.L_x_45189:
        /* <DEDUP_REMOVED lines=16> */
.L_x_45195:
[----:B------:R-:W-:Y:S05]  /*23cb0*/  BSYNC B2 ;  /* 0x0000000000027941 */ /* 0x000fea0003800000 */
.L_x_45194:
        /* <DEDUP_REMOVED lines=44> */
.L_x_45193:
[----:B------:R-:W-:Y:S05]  /*23f80*/  BSYNC B1 ;  /* 0x0000000000017941 */ /* 0x000fea0003800000 */
.L_x_45192:
        /* <DEDUP_REMOVED lines=13> */
.L_x_45196:
        /* <DEDUP_REMOVED lines=12> */
.L_x_45199:
[----:B------:R-:W-:-:S07]  /*24120*/  MOV R37, R166 ;  /* 0x000000a600257202 */ /* 0x000fce0000000f00 */
.L_x_45200:
[----:B------:R-:W-:Y:S05]  /*24130*/  BSYNC B1 ;  /* 0x0000000000017941 */ /* 0x000fea0003800000 */
.L_x_45198:
        /* <DEDUP_REMOVED lines=16> */
.L_x_45204:
[----:B------:R-:W-:Y:S05]  /*24240*/  BSYNC B2 ;  /* 0x0000000000027941 */ /* 0x000fea0003800000 */
.L_x_45203:
        /* <DEDUP_REMOVED lines=43> */
.L_x_45202:
[----:B------:R-:W-:Y:S05]  /*24500*/  BSYNC B1 ;  /* 0x0000000000017941 */ /* 0x000fea0003800000 */
.L_x_45201:
        /* <DEDUP_REMOVED lines=9> */
.L_x_45197:
        /* <DEDUP_REMOVED lines=12> */
.L_x_45206:
[----:B------:R-:W-:-:S07]  /*24660*/  MOV R37, R166 ;  /* 0x000000a600257202 */ /* 0x000fce0000000f00 */
.L_x_45207:
[----:B------:R-:W-:Y:S05]  /*24670*/  BSYNC B1 ;  /* 0x0000000000017941 */ /* 0x000fea0003800000 */
.L_x_45205:
        /* <DEDUP_REMOVED lines=16> */
.L_x_45211:
[----:B------:R-:W-:Y:S05]  /*24780*/  BSYNC B2 ;  /* 0x0000000000027941 */ /* 0x000fea0003800000 */
.L_x_45210:
        /* <DEDUP_REMOVED lines=44> */
.L_x_45209:
[----:B------:R-:W-:Y:S05]  /*24a50*/  BSYNC B1 ;  /* 0x0000000000017941 */ /* 0x000fea0003800000 */
.L_x_45208:
        /* <DEDUP_REMOVED lines=13> */
.L_x_45212:
        /* <DEDUP_REMOVED lines=12> */
.L_x_45215:
[----:B------:R-:W-:-:S07]  /*24bf0*/  IMAD.MOV.U32 R44, RZ, RZ, R166 ;  /* 0x000000ffff2c7224 */ /* 0x000fce00078e00a6 */
.L_x_45216:
[----:B------:R-:W-:Y:S05]  /*24c00*/  BSYNC B1 ;  /* 0x0000000000017941 */ /* 0x000fea0003800000 */
.L_x_45214:
        /* <DEDUP_REMOVED lines=16> */
.L_x_45220:
[----:B------:R-:W-:Y:S05]  /*24d10*/  BSYNC B2 ;  /* 0x0000000000027941 */ /* 0x000fea0003800000 */
.L_x_45219:
        /* <DEDUP_REMOVED lines=44> */
.L_x_45218:
[----:B------:R-:W-:Y:S05]  /*24fe0*/  BSYNC B1 ;  /* 0x0000000000017941 */ /* 0x000fea0003800000 */
.L_x_45217:
        /* <DEDUP_REMOVED lines=9> */
.L_x_45213:
        /* <DEDUP_REMOVED lines=12> */
.L_x_45222:
[----:B------:R-:W-:-:S07]  /*25140*/  MOV R44, R166 ;  /* 0x000000a6002c7202 */ /* 0x000fce0000000f00 */
.L_x_45223:
[----:B------:R-:W-:Y:S05]  /*25150*/  BSYNC B1 ;  /* 0x0000000000017941 */ /* 0x000fea0003800000 */
.L_x_45221:
        /* <DEDUP_REMOVED lines=16> */
.L_x_45227:
[----:B------:R-:W-:Y:S05]  /*25260*/  BSYNC B2 ;  /* 0x0000000000027941 */ /* 0x000fea0003800000 */
.L_x_45226:
        /* <DEDUP_REMOVED lines=44> */
.L_x_45225:
[----:B------:R-:W-:Y:S05]  /*25530*/  BSYNC B1 ;  /* 0x0000000000017941 */ /* 0x000fea0003800000 */
.L_x_45224:
        /* <DEDUP_REMOVED lines=13> */
.L_x_45228:
        /* <DEDUP_REMOVED lines=12> */
.L_x_45231:
[----:B------:R-:W-:-:S07]  /*256d0*/  IMAD.MOV.U32 R44, RZ, RZ, R166 ;  /* 0x000000ffff2c7224 */ /* 0x000fce00078e00a6 */
.L_x_45232:
[----:B------:R-:W-:Y:S05]  /*256e0*/  BSYNC B1 ;  /* 0x0000000000017941 */ /* 0x000fea0003800000 */
.L_x_45230:
        /* <DEDUP_REMOVED lines=16> */
.L_x_45236:
[----:B------:R-:W-:Y:S05]  /*257f0*/  BSYNC B2 ;  /* 0x0000000000027941 */ /* 0x000fea0003800000 */
.L_x_45235:
        /* <DEDUP_REMOVED lines=44> */
.L_x_45234:
[----:B------:R-:W-:Y:S05]  /*25ac0*/  BSYNC B1 ;  /* 0x0000000000017941 */ /* 0x000fea0003800000 */
.L_x_45233:
        /* <DEDUP_REMOVED lines=9> */
.L_x_45229:
        /* <DEDUP_REMOVED lines=12> */
.L_x_45238:
[----:B------:R-:W-:-:S07]  /*25c20*/  MOV R44, R166 ;  /* 0x000000a6002c7202 */ /* 0x000fce0000000f00 */
.L_x_45239:
[----:B------:R-:W-:Y:S05]  /*25c30*/  BSYNC B1 ;  /* 0x0000000000017941 */ /* 0x000fea0003800000 */
.L_x_45237:
        /* <DEDUP_REMOVED lines=16> */
.L_x_45243:
[----:B------:R-:W-:Y:S05]  /*25d40*/  BSYNC B2 ;  /* 0x0000000000027941 */ /* 0x000fea0003800000 */
.L_x_45242:
        /* <DEDUP_REMOVED lines=44> */
.L_x_45241:
[----:B------:R-:W-:Y:S05]  /*26010*/  BSYNC B1 ;  /* 0x0000000000017941 */ /* 0x000fea0003800000 */
.L_x_45240:
        /* <DEDUP_REMOVED lines=13> */
.L_x_45244:
        /* <DEDUP_REMOVED lines=12> */
.L_x_45247:
[----:B------:R-:W-:-:S07]  /*261b0*/  IMAD.MOV.U32 R45, RZ, RZ, R166 ;  /* 0x000000ffff2d7224 */ /* 0x000fce00078e00a6 */
.L_x_45248:
[----:B------:R-:W-:Y:S05]  /*261c0*/  BSYNC B1 ;  /* 0x0000000000017941 */ /* 0x000fea0003800000 */
.L_x_45246:
        /* <DEDUP_REMOVED lines=16> */
.L_x_45252:
[----:B------:R-:W-:Y:S05]  /*262d0*/  BSYNC B2 ;  /* 0x0000000000027941 */ /* 0x000fea0003800000 */
.L_x_45251:
        /* <DEDUP_REMOVED lines=44> */
.L_x_45250:
[----:B------:R-:W-:Y:S05]  /*265a0*/  BSYNC B1 ;  /* 0x0000000000017941 */ /* 0x000fea0003800000 */
.L_x_45249:
        /* <DEDUP_REMOVED lines=9> */
.L_x_45245:
        /* <DEDUP_REMOVED lines=12> */
.L_x_45254:
[----:B------:R-:W-:-:S07]  /*26700*/  MOV R45, R166 ;  /* 0x000000a6002d7202 */ /* 0x000fce0000000f00 */
.L_x_45255:
[----:B------:R-:W-:Y:S05]  /*26710*/  BSYNC B1 ;  /* 0x0000000000017941 */ /* 0x000fea0003800000 */
.L_x_45253:
        /* <DEDUP_REMOVED lines=16> */
.L_x_45259:
[----:B------:R-:W-:Y:S05]  /*26820*/  BSYNC B2 ;  /* 0x0000000000027941 */ /* 0x000fea0003800000 */
.L_x_45258:
        /* <DEDUP_REMOVED lines=44> */
.L_x_45257:
[----:B------:R-:W-:Y:S05]  /*26af0*/  BSYNC B1 ;  /* 0x0000000000017941 */ /* 0x000fea0003800000 */
.L_x_45256:
        /* <DEDUP_REMOVED lines=12> */
.L_x_45260:
        /* <DEDUP_REMOVED lines=12> */
.L_x_45263:
[----:B------:R-:W-:-:S07]  /*26c80*/  IMAD.MOV.U32 R34, RZ, RZ, R166 ;  /* 0x000000ffff227224 */ /* 0x000fce00078e00a6 */
.L_x_45264:
[----:B------:R-:W-:Y:S05]  /*26c90*/  BSYNC B1 ;  /* 0x0000000000017941 */ /* 0x000fea0003800000 */
.L_x_45262:
        /* <DEDUP_REMOVED lines=16> */
.L_x_45268:
[----:B------:R-:W-:Y:S05]  /*26da0*/  BSYNC B2 ;  /* 0x0000000000027941 */ /* 0x000fea0003800000 */
.L_x_45267:
        /* <DEDUP_REMOVED lines=44> */
.L_x_45266:
[----:B------:R-:W-:Y:S05]  /*27070*/  BSYNC B1 ;  /* 0x0000000000017941 */ /* 0x000fea0003800000 */
.L_x_45265:
        /* <DEDUP_REMOVED lines=9> */
.L_x_45261:
        /* <DEDUP_REMOVED lines=12> */
.L_x_45270:
[----:B------:R-:W-:-:S07]  /*271d0*/  MOV R34, R166 ;  /* 0x000000a600227202 */ /* 0x000fce0000000f00 */
.L_x_45271:
[----:B------:R-:W-:Y:S05]  /*271e0*/  BSYNC B1 ;  /* 0x0000000000017941 */ /* 0x000fea0003800000 */
.L_x_45269:
        /* <DEDUP_REMOVED lines=16> */
.L_x_45275:
[----:B------:R-:W-:Y:S05]  /*272f0*/  BSYNC B2 ;  /* 0x0000000000027941 */ /* 0x000fea0003800000 */
.L_x_45274:
        /* <DEDUP_REMOVED lines=44> */
.L_x_45273:
[----:B------:R-:W-:Y:S05]  /*275c0*/  BSYNC B1 ;  /* 0x0000000000017941 */ /* 0x000fea0003800000 */
.L_x_45272:
        /* <DEDUP_REMOVED lines=12> */
.L_x_45276:
        /* <DEDUP_REMOVED lines=12> */
.L_x_45279:
[----:B------:R-:W-:-:S07]  /*27750*/  IMAD.MOV.U32 R34, RZ, RZ, R166 ;  /* 0x000000ffff227224 */ /* 0x000fce00078e00a6 */
.L_x_45280:
[----:B------:R-:W-:Y:S05]  /*27760*/  BSYNC B1 ;  /* 0x0000000000017941 */ /* 0x000fea0003800000 */
.L_x_45278:
        /* <DEDUP_REMOVED lines=16> */
.L_x_45284:
[----:B------:R-:W-:Y:S05]  /*27870*/  BSYNC B2 ;  /* 0x0000000000027941 */ /* 0x000fea0003800000 */
.L_x_45283:
        /* <DEDUP_REMOVED lines=44> */
.L_x_45282:
[----:B------:R-:W-:Y:S05]  /*27b40*/  BSYNC B1 ;  /* 0x0000000000017941 */ /* 0x000fea0003800000 */
.L_x_45281:
        /* <DEDUP_REMOVED lines=9> */
.L_x_45277:
        /* <DEDUP_REMOVED lines=12> */
.L_x_45286:
[----:B------:R-:W-:-:S07]  /*27ca0*/  MOV R34, R166 ;  /* 0x000000a600227202 */ /* 0x000fce0000000f00 */
.L_x_45287:
[----:B------:R-:W-:Y:S05]  /*27cb0*/  BSYNC B1 ;  /* 0x0000000000017941 */ /* 0x000fea0003800000 */
.L_x_45285:
        /* <DEDUP_REMOVED lines=16> */
.L_x_45291:
[----:B------:R-:W-:Y:S05]  /*27dc0*/  BSYNC B2 ;  /* 0x0000000000027941 */ /* 0x000fea0003800000 */
.L_x_45290:
        /* <DEDUP_REMOVED lines=44> */
.L_x_45289:
[----:B------:R-:W-:Y:S05]  /*28090*/  BSYNC B1 ;  /* 0x0000000000017941 */ /* 0x000fea0003800000 */
.L_x_45288:
        /* <DEDUP_REMOVED lines=12> */
.L_x_45292:
        /* <DEDUP_REMOVED lines=12> */
.L_x_45295:
[----:B------:R-:W-:-:S07]  /*28220*/  IMAD.MOV.U32 R42, RZ, RZ, R166 ;  /* 0x000000ffff2a7224 */ /* 0x000fce00078e00a6 */
.L_x_45296:
[----:B------:R-:W-:Y:S05]  /*28230*/  BSYNC B1 ;  /* 0x0000000000017941 */ /* 0x000fea0003800000 */
.L_x_45294:
        /* <DEDUP_REMOVED lines=18> */
.L_x_45300:
[----:B------:R-:W-:Y:S05]  /*28360*/  BSYNC B2 ;  /* 0x0000000000027941 */ /* 0x000fea0003800000 */
.L_x_45299:
        /* <DEDUP_REMOVED lines=44> */
.L_x_45298:
[----:B------:R-:W-:Y:S05]  /*28630*/  BSYNC B1 ;  /* 0x0000000000017941 */ /* 0x000fea0003800000 */
.L_x_45297:
        /* <DEDUP_REMOVED lines=9> */
.L_x_45293:
[----:B------:R-:W-:Y:S02]  /*286d0*/  SEL R41, RZ, 0x100, P3 ;  /* 0x00000100ff297807 */ /* 0x000fe40001800000 */
[----:B------:R-:W-:Y:S02]  /*286e0*/  ISETP.NE.AND P3, PT, R33, RZ, PT ;  /* 0x000000ff2100720c */ /* 0x000fe40003f65270 */
[----:B------:R-:W-:Y:S02]  /*286f0*/  SEL R35, RZ, 0x1000000, P5 ;  /* 0x01000000ff237807 */ /* 0x000fe40002800000 */
[----:B------:R-:W-:Y:S02]  /*28700*/  SEL R34, RZ, 0x10000, P4 ;  /* 0x00010000ff227807 */ /* 0x000fe40002000000 */
[----:B------:R-:W-:Y:S02]  /*28710*/  P2R R38, PR, RZ, 0x4 ;  /* 0x00000004ff267803 */ /* 0x000fe40000000000 */
[----:B------:R-:W-:-:S02]  /*28720*/  ISETP.NE.AND P5, PT, R32, RZ, PT ;  /* 0x000000ff2000720c */ /* 0x000fc40003fa5270 */
        /* <DEDUP_REMOVED lines=13> */
[----:B------:R-:W-:Y:S01]  /*28800*/  IMAD.WIDE.U32 R38, R38, 0x10000, RZ ;  /* 0x0001000026267825 */ /* 0x000fe200078e00ff */
[----:B------:R-:W-:-:S03]  /*28810*/  IADD3 R191, R179, 0xe0, RZ ;  /* 0x000000e0b3bf7810 */ /* 0x000fc60007ffe0ff */
[----:B------:R-:W-:-:S05]  /*28820*/  IMAD.WIDE.U32 R40, R40, 0x100, RZ ;  /* 0x0000010028287825 */ /* 0x000fca00078e00ff */
[----:B------:R-:W-:Y:S02]  /*28830*/  LOP3.LUT R33, R41, R33, R39, 0xfe, !PT ;  /* 0x0000002129217212 */ /* 0x000fe400078efe27 */
[----:B------:R-:W-:Y:S01]  /*28840*/  LOP3.LUT R32, R40, R32, R38, 0xfe, !PT ;  /* 0x0000002028207212 */ /* 0x000fe200078efe26 */
[----:B------:R-:W-:Y:S01]  /*28850*/  IMAD.WIDE.U32 R38, R190, 0x20, R236 ;  /* 0x00000020be267825 */ /* 0x000fe200078e00ec */
[----:B------:R-:W-:-:S03]  /*28860*/  SEL R41, RZ, 0x1, P6 ;  /* 0x00000001ff297807 */ /* 0x000fc60003000000 */
[C---:B0-----:R-:W-:Y:S01]  /*28870*/  @P1 IMAD.WIDE.U32 R36, R191.reuse, 0x20, R36 ;  /* 0x00000020bf241825 */ /* 0x041fe200078e0024 */
        /* <DEDUP_REMOVED lines=24> */
[----:B------:R-:W-:Y:S01]  /*28a00*/  LOP3.LUT R42, R38, 0xff, R167, 0xf8, !PT ;  /* 0x000000ff262a7812 */ /* 0x000fe200078ef8a7 */
[----:B0-----:R-:W-:Y:S01]  /*28a10*/  IMAD.WIDE.U32 R38, R190, 0x8, R44 ;  /* 0x00000008be267825 */ /* 0x001fe200078e002c */
[----:B------:R-:W-:-:S05]  /*28a20*/  LOP3.LUT R43, R47, R43, RZ, 0xfc, !PT ;  /* 0x0000002b2f2b7212 */ /* 0x000fca00078efcff */
[----:B------:R0:W-:Y:S02]  /*28a30*/  STG.E.64 desc[UR4][R38.64], R42 ;  /* 0x0000002a26007986 */ /* 0x0001e4000c101b04 */
.L_x_45301:
        /* <DEDUP_REMOVED lines=16> */
.L_x_45303:
[----:B------:R-:W-:-:S07]  /*28b40*/  MOV R42, R166 ;  /* 0x000000a6002a7202 */ /* 0x000fce0000000f00 */
.L_x_45304:
[----:B------:R-:W-:Y:S05]  /*28b50*/  BSYNC B1 ;  /* 0x0000000000017941 */ /* 0x000fea0003800000 */
.L_x_45302:
        /* <DEDUP_REMOVED lines=16> */
.L_x_45308:
[----:B------:R-:W-:Y:S05]  /*28c60*/  BSYNC B2 ;  /* 0x0000000000027941 */ /* 0x000fea0003800000 */
.L_x_45307:
        /* <DEDUP_REMOVED lines=44> */
.L_x_45306:
[----:B------:R-:W-:Y:S05]  /*28f30*/  BSYNC B1 ;  /* 0x0000000000017941 */ /* 0x000fea0003800000 */
.L_x_45305:
        /* <DEDUP_REMOVED lines=14> */
.L_x_45309:
        /* <DEDUP_REMOVED lines=12> */
.L_x_45312:
[----:B------:R-:W-:-:S07]  /*290e0*/  IMAD.MOV.U32 R42, RZ, RZ, R166 ;  /* 0x000000ffff2a7224 */ /* 0x000fce00078e00a6 */
.L_x_45313:
[----:B------:R-:W-:Y:S05]  /*290f0*/  BSYNC B1 ;  /* 0x0000000000017941 */ /* 0x000fea0003800000 */
.L_x_45311:
        /* <DEDUP_REMOVED lines=16> */
.L_x_45317:
[----:B------:R-:W-:Y:S05]  /*29200*/  BSYNC B2 ;  /* 0x0000000000027941 */ /* 0x000fea0003800000 */
.L_x_45316:
        /* <DEDUP_REMOVED lines=43> */
.L_x_45315:
[----:B------:R-:W-:Y:S05]  /*294c0*/  BSYNC B1 ;  /* 0x0000000000017941 */ /* 0x000fea0003800000 */
.L_x_45314:
        /* <DEDUP_REMOVED lines=9> */
.L_x_45310:
        /* <DEDUP_REMOVED lines=12> */
.L_x_45319:
[----:B------:R-:W-:-:S07]  /*29620*/  IMAD.MOV.U32 R42, RZ, RZ, R166 ;  /* 0x000000ffff2a7224 */ /* 0x000fce00078e00a6 */
.L_x_45320:
[----:B------:R-:W-:Y:S05]  /*29630*/  BSYNC B1 ;  /* 0x0000000000017941 */ /* 0x000fea0003800000 */
.L_x_45318:
        /* <DEDUP_REMOVED lines=16> */
.L_x_45324:
[----:B------:R-:W-:Y:S05]  /*29740*/  BSYNC B2 ;  /* 0x0000000000027941 */ /* 0x000fea0003800000 */
.L_x_45323:
        /* <DEDUP_REMOVED lines=44> */
.L_x_45322:
[----:B------:R-:W-:Y:S05]  /*29a10*/  BSYNC B1 ;  /* 0x0000000000017941 */ /* 0x000fea0003800000 */
.L_x_45321:
        /* <DEDUP_REMOVED lines=13> */
.L_x_45325:
        /* <DEDUP_REMOVED lines=12> */
.L_x_45328:
[----:B------:R-:W-:-:S07]  /*29bb0*/  MOV R32, R166 ;  /* 0x000000a600207202 */ /* 0x000fce0000000f00 */
.L_x_45329:
[----:B------:R-:W-:Y:S05]  /*29bc0*/  BSYNC B1 ;  /* 0x0000000000017941 */ /* 0x000fea0003800000 */
.L_x_45327:
        /* <DEDUP_REMOVED lines=16> */
.L_x_45333:
[----:B------:R-:W-:Y:S05]  /*29cd0*/  BSYNC B2 ;  /* 0x0000000000027941 */ /* 0x000fea0003800000 */
.L_x_45332:
        /* <DEDUP_REMOVED lines=43> */
.L_x_45331:
[----:B------:R-:W-:Y:S05]  /*29f90*/  BSYNC B1 ;  /* 0x0000000000017941 */ /* 0x000fea0003800000 */
.L_x_45330:
        /* <DEDUP_REMOVED lines=9> */
.L_x_45326:
        /* <DEDUP_REMOVED lines=12> */
.L_x_45335:
[----:B------:R-:W-:-:S07]  /*2a0f0*/  MOV R32, R166 ;  /* 0x000000a600207202 */ /* 0x000fce0000000f00 */
.L_x_45336:
[----:B------:R-:W-:Y:S05]  /*2a100*/  BSYNC B1 ;  /* 0x0000000000017941 */ /* 0x000fea0003800000 */
.L_x_45334:
        /* <DEDUP_REMOVED lines=16> */
.L_x_45340:
[----:B------:R-:W-:Y:S05]  /*2a210*/  BSYNC B2 ;  /* 0x0000000000027941 */ /* 0x000fea0003800000 */
.L_x_45339:
        /* <DEDUP_REMOVED lines=44> */
.L_x_45338:
[----:B------:R-:W-:Y:S05]  /*2a4e0*/  BSYNC B1 ;  /* 0x0000000000017941 */ /* 0x000fea0003800000 */
.L_x_45337:
        /* <DEDUP_REMOVED lines=13> */
.L_x_45341:
        /* <DEDUP_REMOVED lines=12> */
.L_x_45344:
[----:B------:R-:W-:-:S07]  /*2a680*/  IMAD.MOV.U32 R37, RZ, RZ, R166 ;  /* 0x000000ffff257224 */ /* 0x000fce00078e00a6 */
.L_x_45345:
[----:B------:R-:W-:Y:S05]  /*2a690*/  BSYNC B1 ;  /* 0x0000000000017941 */ /* 0x000fea0003800000 */
.L_x_45343:
        /* <DEDUP_REMOVED lines=16> */
.L_x_45349:
[----:B------:R-:W-:Y:S05]  /*2a7a0*/  BSYNC B2 ;  /* 0x0000000000027941 */ /* 0x000fea0003800000 */
.L_x_45348:
        /* <DEDUP_REMOVED lines=44> */
.L_x_45347:
[----:B------:R-:W-:Y:S05]  /*2aa70*/  BSYNC B1 ;  /* 0x0000000000017941 */ /* 0x000fea0003800000 */
.L_x_45346:
        /* <DEDUP_REMOVED lines=9> */
.L_x_45342:
        /* <DEDUP_REMOVED lines=12> */
.L_x_45351:
[----:B------:R-:W-:-:S07]  /*2abd0*/  MOV R37, R166 ;  /* 0x000000a600257202 */ /* 0x000fce0000000f00 */
.L_x_45352:
[----:B------:R-:W-:Y:S05]  /*2abe0*/  BSYNC B1 ;  /* 0x0000000000017941 */ /* 0x000fea0003800000 */
.L_x_45350:
        /* <DEDUP_REMOVED lines=16> */
.L_x_45356:
[----:B------:R-:W-:Y:S05]  /*2acf0*/  BSYNC B2 ;  /* 0x0000000000027941 */ /* 0x000fea0003800000 */
.L_x_45355:
        /* <DEDUP_REMOVED lines=44> */
.L_x_45354:
[----:B------:R-:W-:Y:S05]  /*2afc0*/  BSYNC B1 ;  /* 0x0000000000017941 */ /* 0x000fea0003800000 */
.L_x_45353:
        /* <DEDUP_REMOVED lines=13> */
.L_x_45357:
        /* <DEDUP_REMOVED lines=12> */
.L_x_45360:
[----:B------:R-:W-:-:S07]  /*2b160*/  IMAD.MOV.U32 R33, RZ, RZ, R166 ;  /* 0x000000ffff217224 */ /* 0x000fce00078e00a6 */
.L_x_45361:
[----:B------:R-:W-:Y:S05]  /*2b170*/  BSYNC B1 ;  /* 0x0000000000017941 */ /* 0x000fea0003800000 */
.L_x_45359:
        /* <DEDUP_REMOVED lines=16> */
.L_x_45365:
[----:B------:R-:W-:Y:S05]  /*2b280*/  BSYNC B2 ;  /* 0x0000000000027941 */ /* 0x000fea0003800000 */
.L_x_45364:
        /* <DEDUP_REMOVED lines=44> */
.L_x_45363:
[----:B------:R-:W-:Y:S05]  /*2b550*/  BSYNC B1 ;  /* 0x0000000000017941 */ /* 0x000fea0003800000 */
.L_x_45362:
        /* <DEDUP_REMOVED lines=9> */
.L_x_45358:
        /* <DEDUP_REMOVED lines=12> */
.L_x_45367:
[----:B------:R-:W-:-:S07]  /*2b6b0*/  MOV R33, R166 ;  /* 0x000000a600217202 */ /* 0x000fce0000000f00 */
.L_x_45368:
[----:B------:R-:W-:Y:S05]  /*2b6c0*/  BSYNC B1 ;  /* 0x0000000000017941 */ /* 0x000fea0003800000 */
.L_x_45366:
        /* <DEDUP_REMOVED lines=16> */
.L_x_45372:
[----:B------:R-:W-:Y:S05]  /*2b7d0*/  BSYNC B2 ;  /* 0x0000000000027941 */ /* 0x000fea0003800000 */
.L_x_45371:
        /* <DEDUP_REMOVED lines=44> */
.L_x_45370:
[----:B------:R-:W-:Y:S05]  /*2baa0*/  BSYNC B1 ;  /* 0x0000000000017941 */ /* 0x000fea0003800000 */
.L_x_45369:
        /* <DEDUP_REMOVED lines=13> */
.L_x_45373:
        /* <DEDUP_REMOVED lines=12> */
.L_x_45376:
[----:B------:R-:W-:-:S07]  /*2bc40*/  IMAD.MOV.U32 R45, RZ, RZ, R166 ;  /* 0x000000ffff2d7224 */ /* 0x000fce00078e00a6 */
.L_x_45377:
[----:B------:R-:W-:Y:S05]  /*2bc50*/  BSYNC B1 ;  /* 0x0000000000017941 */ /* 0x000fea0003800000 */
.L_x_45375:
        /* <DEDUP_REMOVED lines=16> */
.L_x_45381:
[----:B------:R-:W-:Y:S05]  /*2bd60*/  BSYNC B2 ;  /* 0x0000000000027941 */ /* 0x000fea0003800000 */
.L_x_45380:
        /* <DEDUP_REMOVED lines=44> */
.L_x_45379:
[----:B------:R-:W-:Y:S05]  /*2c030*/  BSYNC B1 ;  /* 0x0000000000017941 */ /* 0x000fea0003800000 */
.L_x_45378:
        /* <DEDUP_REMOVED lines=9> */
.L_x_45374:
        /* <DEDUP_REMOVED lines=12> */
.L_x_45383:
[----:B------:R-:W-:-:S07]  /*2c190*/  MOV R45, R166 ;  /* 0x000000a6002d7202 */ /* 0x000fce0000000f00 */
.L_x_45384:
[----:B------:R-:W-:Y:S05]  /*2c1a0*/  BSYNC B1 ;  /* 0x0000000000017941 */ /* 0x000fea0003800000 */
.L_x_45382:
        /* <DEDUP_REMOVED lines=16> */
.L_x_45388:
[----:B------:R-:W-:Y:S05]  /*2c2b0*/  BSYNC B2 ;  /* 0x0000000000027941 */ /* 0x000fea0003800000 */
.L_x_45387:
        /* <DEDUP_REMOVED lines=44> */
.L_x_45386:
[----:B------:R-:W-:Y:S05]  /*2c580*/  BSYNC B1 ;  /* 0x0000000000017941 */ /* 0x000fea0003800000 */
.L_x_45385:
        /* <DEDUP_REMOVED lines=12> */
.L_x_45389:
        /* <DEDUP_REMOVED lines=12> */
.L_x_45392:
[----:B------:R-:W-:-:S07]  /*2c710*/  IMAD.MOV.U32 R34, RZ, RZ, R166 ;  /* 0x000000ffff227224 */ /* 0x000fce00078e00a6 */
.L_x_45393:
[----:B------:R-:W-:Y:S05]  /*2c720*/  BSYNC B1 ;  /* 0x0000000000017941 */ /* 0x000fea0003800000 */
.L_x_45391:
        /* <DEDUP_REMOVED lines=16> */
.L_x_45397:
[----:B------:R-:W-:Y:S05]  /*2c830*/  BSYNC B2 ;  /* 0x0000000000027941 */ /* 0x000fea0003800000 */
.L_x_45396:
        /* <DEDUP_REMOVED lines=44> */
.L_x_45395:
[----:B------:R-:W-:Y:S05]  /*2cb00*/  BSYNC B1 ;  /* 0x0000000000017941 */ /* 0x000fea0003800000 */
.L_x_45394:
        /* <DEDUP_REMOVED lines=9> */
.L_x_45390:
        /* <DEDUP_REMOVED lines=12> */
.L_x_45399:
[----:B------:R-:W-:-:S07]  /*2cc60*/  MOV R34, R166 ;  /* 0x000000a600227202 */ /* 0x000fce0000000f00 */
.L_x_45400:
[----:B------:R-:W-:Y:S05]  /*2cc70*/  BSYNC B1 ;  /* 0x0000000000017941 */ /* 0x000fea0003800000 */
.L_x_45398:
        /* <DEDUP_REMOVED lines=16> */
.L_x_45404:
[----:B------:R-:W-:Y:S05]  /*2cd80*/  BSYNC B2 ;  /* 0x0000000000027941 */ /* 0x000fea0003800000 */
.L_x_45403:
        /* <DEDUP_REMOVED lines=44> */
.L_x_45402:
[----:B------:R-:W-:Y:S05]  /*2d050*/  BSYNC B1 ;  /* 0x0000000000017941 */ /* 0x000fea0003800000 */
.L_x_45401:
        /* <DEDUP_REMOVED lines=12> */
.L_x_45405:
        /* <DEDUP_REMOVED lines=12> */
.L_x_45408:
[----:B------:R-:W-:-:S07]  /*2d1e0*/  IMAD.MOV.U32 R34, RZ, RZ, R166 ;  /* 0x000000ffff227224 */ /* 0x000fce00078e00a6 */
.L_x_45409:
[----:B------:R-:W-:Y:S05]  /*2d1f0*/  BSYNC B1 ;  /* 0x0000000000017941 */ /* 0x000fea0003800000 */
.L_x_45407:
        /* <DEDUP_REMOVED lines=16> */
.L_x_45413:
[----:B------:R-:W-:Y:S05]  /*2d300*/  BSYNC B2 ;  /* 0x0000000000027941 */ /* 0x000fea0003800000 */
.L_x_45412:
        /* <DEDUP_REMOVED lines=44> */
.L_x_45411:
[----:B------:R-:W-:Y:S05]  /*2d5d0*/  BSYNC B1 ;  /* 0x0000000000017941 */ /* 0x000fea0003800000 */
.L_x_45410:
        /* <DEDUP_REMOVED lines=9> */
.L_x_45406:
        /* <DEDUP_REMOVED lines=12> */
.L_x_45415:
[----:B------:R-:W-:-:S07]  /*2d730*/  MOV R34, R166 ;  /* 0x000000a600227202 */ /* 0x000fce0000000f00 */
.L_x_45416:
[----:B------:R-:W-:Y:S05]  /*2d740*/  BSYNC B1 ;  /* 0x0000000000017941 */ /* 0x000fea0003800000 */
.L_x_45414:
        /* <DEDUP_REMOVED lines=16> */
.L_x_45420:
[----:B------:R-:W-:Y:S05]  /*2d850*/  BSYNC B2 ;  /* 0x0000000000027941 */ /* 0x000fea0003800000 */
.L_x_45419:
        /* <DEDUP_REMOVED lines=42> */
[----:B------:R-:W-:Y:S01]  /*2db00*/  LOP3.LUT R29, R39, UR40, R40, 0x96, !PT ;  /* 0x00000028271d7c12 */ /* 0x000fe2000f8e9628 */
[----:B------:R-:W-:-:S11]  /*2db10*/  HFMA2.MMA R39, -RZ, RZ, 0, 0 ;  /* 0x00000000ff277435 */ /* 0x000fd600000001ff */
.L_x_45418:
[----:B------:R-:W-:Y:S05]  /*2db20*/  BSYNC B1 ;  /* 0x0000000000017941 */ /* 0x000fea0003800000 */
.L_x_45417:
        /* <DEDUP_REMOVED lines=12> */
.L_x_45421:
        /* <DEDUP_REMOVED lines=12> */
.L_x_45424:
[----:B------:R-:W-:-:S07]  /*2dcb0*/  IMAD.MOV.U32 R42, RZ, RZ, R166 ;  /* 0x000000ffff2a7224 */ /* 0x000fce00078e00a6 */
.L_x_45425:
[----:B------:R-:W-:Y:S05]  /*2dcc0*/  BSYNC B1 ;  /* 0x0000000000017941 */ /* 0x000fea0003800000 */
.L_x_45423:
        /* <DEDUP_REMOVED lines=18> */
.L_x_45429:
[----:B------:R-:W-:Y:S05]  /*2ddf0*/  BSYNC B2 ;  /* 0x0000000000027941 */ /* 0x000fea0003800000 */
.L_x_45428:
        /* <DEDUP_REMOVED lines=44> */
.L_x_45427:
[----:B------:R-:W-:Y:S05]  /*2e0c0*/  BSYNC B1 ;  /* 0x0000000000017941 */ /* 0x000fea0003800000 */
.L_x_45426:
        /* <DEDUP_REMOVED lines=9> */
.L_x_45422:
[----:B------:R-:W-:Y:S02]  /*2e160*/  P2R R38, PR, RZ, 0x4 ;  /* 0x00000004ff267803 */ /* 0x000fe40000000000 */
[----:B------:R-:W-:Y:S02]  /*2e170*/  ISETP.NE.AND P2, PT, R37, RZ, PT ;  /* 0x000000ff2500720c */ /* 0x000fe40003f45270 */
[----:B------:R-:W-:Y:S02]  /*2e180*/  SEL R35, RZ, 0x10000, P4 ;  /* 0x00010000ff237807 */ /* 0x000fe40002000000 */
[----:B------:R-:W-:Y:S02]  /*2e190*/  ISETP.NE.AND P4, PT, R32, RZ, PT ;  /* 0x000000ff2000720c */ /* 0x000fe40003f85270 */
[----:B------:R-:W-:Y:S02]  /*2e1a0*/  SEL R32, RZ, 0x1, P2 ;  /* 0x00000001ff207807 */ /* 0x000fe40001000000 */
[----:B------:R-:W-:-:S02]  /*2e1b0*/  SEL R37, RZ, 0x1000000, P5 ;  /* 0x01000000ff257807 */ /* 0x000fc40002800000 */
[----:B------:R-:W-:Y:S02]  /*2e1c0*/  SEL R34, RZ, 0x100, P3 ;  /* 0x00000100ff227807 */ /* 0x000fe40001800000 */
[----:B------:R-:W-:Y:S01]  /*2e1d0*/  ISETP.NE.AND P3, PT, R33, RZ, PT ;  /* 0x000000ff2100720c */ /* 0x000fe20003f65270 */
[----:B------:R-:W-:Y:S01]  /*2e1e0*/  IMAD.WIDE.U32 R32, R32, 0x1000000, RZ ;  /* 0x0100000020207825 */ /* 0x000fe200078e00ff */
[----:B------:R-:W-:Y:S02]  /*2e1f0*/  LOP3.LUT R34, R34, R37, R35, 0xfe, !PT ;  /* 0x0000002522227212 */ /* 0x000fe400078efe23 */
[----:B------:R-:W-:Y:S02]  /*2e200*/  SEL R35, RZ, 0x1, P3 ;  /* 0x00000001ff237807 */ /* 0x000fe40001800000 */
[----:B------:R-:W-:Y:S02]  /*2e210*/  ISETP.NE.AND P5, PT, R36, RZ, PT ;  /* 0x000000ff2400720c */ /* 0x000fe40003fa5270 */
[----:B------:R-:W-:-:S02]  /*2e220*/  LOP3.LUT R33, R33, R34, R35, 0xfe, !PT ;  /* 0x0000002221217212 */ /* 0x000fc400078efe23 */
[----:B------:R-:W-:Y:S02]  /*2e230*/  SEL R34, RZ, 0x1, P4 ;  /* 0x00000001ff227807 */ /* 0x000fe40002000000 */
[----:B------:R-:W-:Y:S02]  /*2e240*/  SEL R36, RZ, 0x1, P5 ;  /* 0x00000001ff247807 */ /* 0x000fe40002800000 */
[----:B------:R-:W-:Y:S01]  /*2e250*/  LOP3.LUT P6, RZ, R176, 0x20, RZ, 0xc0, !PT ;  /* 0x00000020b0ff7812 */ /* 0x000fe200078cc0ff */
[----:B------:R-:W-:Y:S01]  /*2e260*/  IMAD.WIDE.U32 R34, R34, 0x10000, RZ ;  /* 0x0001000022227825 */ /* 0x000fe200078e00ff */
[----:B------:R-:W-:Y:S02]  /*2e270*/  IADD3 R196, R179, 0x100, RZ ;  /* 0x00000100b3c47810 */ /* 0x000fe40007ffe0ff */
[----:B------:R-:W-:Y:S01]  /*2e280*/  ISETP.NE.AND P2, PT, R38, RZ, PT ;  /* 0x000000ff2600720c */ /* 0x000fe20003f45270 */
        /* <DEDUP_REMOVED lines=34> */
.L_x_45430:
        /* <DEDUP_REMOVED lines=18> */
.L_x_45432:
[----:B------:R-:W-:-:S07]  /*2e5d0*/  MOV R40, R166 ;  /* 0x000000a600287202 */ /* 0x000fce0000000f00 */
.L_x_45433:
[----:B------:R-:W-:Y:S05]  /*2e5e0*/  BSYNC B1 ;  /* 0x0000000000017941 */ /* 0x000fea0003800000 */
.L_x_45431:
        /* <DEDUP_REMOVED lines=16> */
.L_x_45437:
[----:B------:R-:W-:Y:S05]  /*2e6f0*/  BSYNC B2 ;  /* 0x0000000000027941 */ /* 0x000fea0003800000 */
.L_x_45436:
        /* <DEDUP_REMOVED lines=44> */
.L_x_45435:
[----:B------:R-:W-:Y:S05]  /*2e9c0*/  BSYNC B1 ;  /* 0x0000000000017941 */ /* 0x000fea0003800000 */
.L_x_45434:
        /* <DEDUP_REMOVED lines=14> */
.L_x_45438:
        /* <DEDUP_REMOVED lines=12> */
.L_x_45441:
[----:B------:R-:W-:-:S07]  /*2eb70*/  IMAD.MOV.U32 R41, RZ, RZ, R166 ;  /* 0x000000ffff297224 */ /* 0x000fce00078e00a6 */
.L_x_45442:
[----:B------:R-:W-:Y:S05]  /*2eb80*/  BSYNC B1 ;  /* 0x0000000000017941 */ /* 0x000fea0003800000 */
.L_x_45440:
        /* <DEDUP_REMOVED lines=16> */
.L_x_45446:
[----:B------:R-:W-:Y:S05]  /*2ec90*/  BSYNC B2 ;  /* 0x0000000000027941 */ /* 0x000fea0003800000 */
.L_x_45445:
        /* <DEDUP_REMOVED lines=43> */
.L_x_45444:
[----:B------:R-:W-:Y:S05]  /*2ef50*/  BSYNC B1 ;  /* 0x0000000000017941 */ /* 0x000fea0003800000 */
.L_x_45443:
        /* <DEDUP_REMOVED lines=9> */
.L_x_45439:
        /* <DEDUP_REMOVED lines=12> */
.L_x_45448:
[----:B------:R-:W-:-:S07]  /*2f0b0*/  IMAD.MOV.U32 R41, RZ, RZ, R166 ;  /* 0x000000ffff297224 */ /* 0x000fce00078e00a6 */
.L_x_45449:
[----:B------:R-:W-:Y:S05]  /*2f0c0*/  BSYNC B1 ;  /* 0x0000000000017941 */ /* 0x000fea0003800000 */
.L_x_45447:
        /* <DEDUP_REMOVED lines=16> */
.L_x_45453:
[----:B------:R-:W-:Y:S05]  /*2f1d0*/  BSYNC B2 ;  /* 0x0000000000027941 */ /* 0x000fea0003800000 */
.L_x_45452:
        /* <DEDUP_REMOVED lines=44> */
.L_x_45451:
[----:B------:R-:W-:Y:S05]  /*2f4a0*/  BSYNC B1 ;  /* 0x0000000000017941 */ /* 0x000fea0003800000 */
.L_x_45450:
        /* <DEDUP_REMOVED lines=14> */
.L_x_45454:
        /* <DEDUP_REMOVED lines=12> */
.L_x_45457:
[----:B------:R-:W-:-:S07]  /*2f650*/  MOV R32, R166 ;  /* 0x000000a600207202 */ /* 0x000fce0000000f00 */
.L_x_45458:
[----:B------:R-:W-:Y:S05]  /*2f660*/  BSYNC B1 ;  /* 0x0000000000017941 */ /* 0x000fea0003800000 */
.L_x_45456:
        /* <DEDUP_REMOVED lines=16> */
.L_x_45462:
[----:B------:R-:W-:Y:S05]  /*2f770*/  BSYNC B2 ;  /* 0x0000000000027941 */ /* 0x000fea0003800000 */
.L_x_45461:
        /* <DEDUP_REMOVED lines=43> */
.L_x_45460:
[----:B------:R-:W-:Y:S05]  /*2fa30*/  BSYNC B1 ;  /* 0x0000000000017941 */ /* 0x000fea0003800000 */
.L_x_45459:
[----:B------:R-:W-:Y:S01]  /*2fa40*/  I2FP.F32.U32 R32, R32 ;  /* 0x0000002000207245 */ /* 0x000fe20000201000 */
[----:B------:R-:W-:-:S04]  /*2fa50*/  HADD2.F32 R39, -RZ, R108.H1_H1 ;  /* 0x3000006cff277230 */ /* 0x000fc80000004100 */
[----:B------:R-:W-:-:S05]  /*2fa60*/  FFMA.FTZ R32, R32, R185, 1.1641532182693481445e-10 ;  /* 0x2f00000020207423 */ /* 0x000fca00000100b9 */
[----:B------:R-:W-:Y:S01]  /*2fa70*/  FSETP.GTU.FTZ.AND P3, PT, R32, R183, PT ;  /* 0x000000b72000720b */ /* 0x000fe20003f7c000 */
[----:B------:R-:W-:-:S03]  /*2fa80*/  FMUL.FTZ R32, R39, R184 ;  /* 0x000000b827207220 */ /* 0x000fc60000410000 */
[----:B------:R-:W-:Y:S02]  /*2fa90*/  SEL R169, RZ, 0x1, P3 ;  /* 0x00000001ffa97807 */ /* 0x000fe40001800000 */
[----:B------:R-:W-:-:S05]  /*2faa0*/  FSEL R32, R32, RZ, !P3 ;  /* 0x000000ff20207208 */ /* 0x000fca0005800000 */
[----:B------:R-:W-:-:S04]  /*2fab0*/  FADD.FTZ R41, R41, R32 ;  /* 0x0000002029297221 */ /* 0x000fc80000010000 */
[----:B------:R-:W-:-:S07]  /*2fac0*/  @P1 FADD.FTZ R41, R117, R41 ;  /* 0x0000002975291221 */ /* 0x000fce0000010000 */
.L_x_45455:
        /* <DEDUP_REMOVED lines=12> */
.L_x_45464:
[----:B------:R-:W-:-:S07]  /*2fb90*/  MOV R32, R166 ;  /* 0x000000a600207202 */ /* 0x000fce0000000f00 */
.L_x_45465:
[----:B------:R-:W-:Y:S05]  /*2fba0*/  BSYNC B1 ;  /* 0x0000000000017941 */ /* 0x000fea0003800000 */
.L_x_45463:
        /* <DEDUP_REMOVED lines=16> */
.L_x_45469:
[----:B------:R-:W-:Y:S05]  /*2fcb0*/  BSYNC B2 ;  /* 0x0000000000027941 */ /* 0x000fea0003800000 */
.L_x_45468:
        /* <DEDUP_REMOVED lines=44> */
.L_x_45467:
[----:B------:R-:W-:Y:S05]  /*2ff80*/  BSYNC B1 ;  /* 0x0000000000017941 */ /* 0x000fea0003800000 */
.L_x_45466:
        /* <DEDUP_REMOVED lines=14> */
.L_x_45470:
        /* <DEDUP_REMOVED lines=12> */
.L_x_45473:
[----:B------:R-:W-:-:S07]  /*30130*/  IMAD.MOV.U32 R32, RZ, RZ, R166 ;  /* 0x000000ffff207224 */ /* 0x000fce00078e00a6 */
.L_x_45474:
[----:B------:R-:W-:Y:S05]  /*30140*/  BSYNC B1 ;  /* 0x0000000000017941 */ /* 0x000fea0003800000 */
.L_x_45472:
        /* <DEDUP_REMOVED lines=16> */
.L_x_45478:
[----:B------:R-:W-:Y:S05]  /*30250*/  BSYNC B2 ;  /* 0x0000000000027941 */ /* 0x000fea0003800000 */
.L_x_45477:
        /* <DEDUP_REMOVED lines=44> */
.L_x_45476:
[----:B------:R-:W-:Y:S05]  /*30520*/  BSYNC B1 ;  /* 0x0000000000017941 */ /* 0x000fea0003800000 */
.L_x_45475:
        /* <DEDUP_REMOVED lines=9> */
.L_x_45471:
        /* <DEDUP_REMOVED lines=12> */
.L_x_45480:
[----:B------:R-:W-:-:S07]  /*30680*/  MOV R32, R166 ;  /* 0x000000a600207202 */ /* 0x000fce0000000f00 */
.L_x_45481:
[----:B------:R-:W-:Y:S05]  /*30690*/  BSYNC B1 ;  /* 0x0000000000017941 */ /* 0x000fea0003800000 */
.L_x_45479:
        /* <DEDUP_REMOVED lines=16> */
.L_x_45485:
[----:B------:R-:W-:Y:S05]  /*307a0*/  BSYNC B2 ;  /* 0x0000000000027941 */ /* 0x000fea0003800000 */
.L_x_45484:
        /* <DEDUP_REMOVED lines=44> */
.L_x_45483:
[----:B------:R-:W-:Y:S05]  /*30a70*/  BSYNC B1 ;  /* 0x0000000000017941 */ /* 0x000fea0003800000 */
.L_x_45482:
        /* <DEDUP_REMOVED lines=14> */
.L_x_45486:
        /* <DEDUP_REMOVED lines=12> */
.L_x_45489:
[----:B------:R-:W-:-:S07]  /*30c20*/  IMAD.MOV.U32 R38, RZ, RZ, R166 ;  /* 0x000000ffff267224 */ /* 0x000fce00078e00a6 */
.L_x_45490:
[----:B------:R-:W-:Y:S05]  /*30c30*/  BSYNC B1 ;  /* 0x0000000000017941 */ /* 0x000fea0003800000 */
.L_x_45488:
        /* <DEDUP_REMOVED lines=16> */
.L_x_45494:
[----:B------:R-:W-:Y:S05]  /*30d40*/  BSYNC B2 ;  /* 0x0000000000027941 */ /* 0x000fea0003800000 */
.L_x_45493:
        /* <DEDUP_REMOVED lines=44> */
.L_x_45492:
[----:B------:R-:W-:Y:S05]  /*31010*/  BSYNC B1 ;  /* 0x0000000000017941 */ /* 0x000fea0003800000 */
.L_x_45491:
        /* <DEDUP_REMOVED lines=9> */
.L_x_45487:
        /* <DEDUP_REMOVED lines=12> */
.L_x_45496:
[----:B------:R-:W-:-:S07]  /*31170*/  MOV R38, R166 ;  /* 0x000000a600267202 */ /* 0x000fce0000000f00 */
.L_x_45497:
[----:B------:R-:W-:Y:S05]  /*31180*/  BSYNC B1 ;  /* 0x0000000000017941 */ /* 0x000fea0003800000 */
.L_x_45495:
        /* <DEDUP_REMOVED lines=16> */
.L_x_45501:
[----:B------:R-:W-:Y:S05]  /*31290*/  BSYNC B2 ;  /* 0x0000000000027941 */ /* 0x000fea0003800000 */
.L_x_45500:
        /* <DEDUP_REMOVED lines=44> */
.L_x_45499:
[----:B------:R-:W-:Y:S05]  /*31560*/  BSYNC B1 ;  /* 0x0000000000017941 */ /* 0x000fea0003800000 */
.L_x_45498:
        /* <DEDUP_REMOVED lines=14> */
.L_x_45502:
        /* <DEDUP_REMOVED lines=12> */
.L_x_45505:
[----:B------:R-:W-:-:S07]  /*31710*/  IMAD.MOV.U32 R37, RZ, RZ, R166 ;  /* 0x000000ffff257224 */ /* 0x000fce00078e00a6 */
.L_x_45506:
[----:B------:R-:W-:Y:S05]  /*31720*/  BSYNC B1 ;  /* 0x0000000000017941 */ /* 0x000fea0003800000 */
.L_x_45504:
        /* <DEDUP_REMOVED lines=16> */
.L_x_45510:
[----:B------:R-:W-:Y:S05]  /*31830*/  BSYNC B2 ;  /* 0x0000000000027941 */ /* 0x000fea0003800000 */
.L_x_45509:
        /* <DEDUP_REMOVED lines=44> */
.L_x_45508:
[----:B------:R-:W-:Y:S05]  /*31b00*/  BSYNC B1 ;  /* 0x0000000000017941 */ /* 0x000fea0003800000 */
.L_x_45507:
        /* <DEDUP_REMOVED lines=9> */
.L_x_45503:
        /* <DEDUP_REMOVED lines=12> */
.L_x_45512:
[----:B------:R-:W-:-:S07]  /*31c60*/  MOV R37, R166 ;  /* 0x000000a600257202 */ /* 0x000fce0000000f00 */
.L_x_45513:
[----:B------:R-:W-:Y:S05]  /*31c70*/  BSYNC B1 ;  /* 0x0000000000017941 */ /* 0x000fea0003800000 */
.L_x_45511:
        /* <DEDUP_REMOVED lines=16> */
.L_x_45517:
[----:B------:R-:W-:Y:S05]  /*31d80*/  BSYNC B2 ;  /* 0x0000000000027941 */ /* 0x000fea0003800000 */
.L_x_45516:
        /* <DEDUP_REMOVED lines=44> */
.L_x_45515:
[----:B------:R-:W-:Y:S05]  /*32050*/  BSYNC B1 ;  /* 0x0000000000017941 */ /* 0x000fea0003800000 */
.L_x_45514:
        /* <DEDUP_REMOVED lines=12> */
.L_x_45518:
        /* <DEDUP_REMOVED lines=12> */
.L_x_45521:
[----:B------:R-:W-:-:S07]  /*321e0*/  IMAD.MOV.U32 R34, RZ, RZ, R166 ;  /* 0x000000ffff227224 */ /* 0x000fce00078e00a6 */
.L_x_45522:
[----:B------:R-:W-:Y:S05]  /*321f0*/  BSYNC B1 ;  /* 0x0000000000017941 */ /* 0x000fea0003800000 */
.L_x_45520:
        /* <DEDUP_REMOVED lines=16> */
.L_x_45526:
[----:B------:R-:W-:Y:S05]  /*32300*/  BSYNC B2 ;  /* 0x0000000000027941 */ /* 0x000fea0003800000 */
.L_x_45525:
        /* <DEDUP_REMOVED lines=44> */
.L_x_45524:
[----:B------:R-:W-:Y:S05]  /*325d0*/  BSYNC B1 ;  /* 0x0000000000017941 */ /* 0x000fea0003800000 */
.L_x_45523:
        /* <DEDUP_REMOVED lines=9> */
.L_x_45519:
        /* <DEDUP_REMOVED lines=12> */
.L_x_45528:
[----:B------:R-:W-:-:S07]  /*32730*/  MOV R34, R166 ;  /* 0x000000a600227202 */ /* 0x000fce0000000f00 */
.L_x_45529:
[----:B------:R-:W-:Y:S05]  /*32740*/  BSYNC B1 ;  /* 0x0000000000017941 */ /* 0x000fea0003800000 */
.L_x_45527:
        /* <DEDUP_REMOVED lines=16> */
.L_x_45533:
[----:B------:R-:W-:Y:S05]  /*32850*/  BSYNC B2 ;  /* 0x0000000000027941 */ /* 0x000fea0003800000 */
.L_x_45532:
        /* <DEDUP_REMOVED lines=44> */
.L_x_45531:
[----:B------:R-:W-:Y:S05]  /*32b20*/  BSYNC B1 ;  /* 0x0000000000017941 */ /* 0x000fea0003800000 */
.L_x_45530:
        /* <DEDUP_REMOVED lines=12> */
.L_x_45534:
        /* <DEDUP_REMOVED lines=12> */
.L_x_45537:
[----:B------:R-:W-:-:S07]  /*32cb0*/  IMAD.MOV.U32 R34, RZ, RZ, R166 ;  /* 0x000000ffff227224 */ /* 0x000fce00078e00a6 */
.L_x_45538:
[----:B------:R-:W-:Y:S05]  /*32cc0*/  BSYNC B1 ;  /* 0x0000000000017941 */ /* 0x000fea0003800000 */
.L_x_45536:
        /* <DEDUP_REMOVED lines=16> */
.L_x_45542:
[----:B------:R-:W-:Y:S05]  /*32dd0*/  BSYNC B2 ;  /* 0x0000000000027941 */ /* 0x000fea0003800000 */
.L_x_45541:
        /* <DEDUP_REMOVED lines=44> */
.L_x_45540:
[----:B------:R-:W-:Y:S05]  /*330a0*/  BSYNC B1 ;  /* 0x0000000000017941 */ /* 0x000fea0003800000 */
.L_x_45539:
        /* <DEDUP_REMOVED lines=9> */
.L_x_45535:
        /* <DEDUP_REMOVED lines=12> */
.L_x_45544:
[----:B------:R-:W-:-:S07]  /*33200*/  MOV R34, R166 ;  /* 0x000000a600227202 */ /* 0x000fce0000000f00 */
.L_x_45545:
[----:B------:R-:W-:Y:S05]  /*33210*/  BSYNC B1 ;  /* 0x0000000000017941 */ /* 0x000fea0003800000 */
.L_x_45543:
        /* <DEDUP_REMOVED lines=16> */
.L_x_45549:
[----:B------:R-:W-:Y:S05]  /*33320*/  BSYNC B2 ;  /* 0x0000000000027941 */ /* 0x000fea0003800000 */
.L_x_45548:
        /* <DEDUP_REMOVED lines=44> */
.L_x_45547:
[----:B------:R-:W-:Y:S05]  /*335f0*/  BSYNC B1 ;  /* 0x0000000000017941 */ /* 0x000fea0003800000 */
.L_x_45546:
        /* <DEDUP_REMOVED lines=12> */
.L_x_45550:
        /* <DEDUP_REMOVED lines=12> */
.L_x_45553:
[----:B------:R-:W-:-:S07]  /*33780*/  IMAD.MOV.U32 R160, RZ, RZ, R166 ;  /* 0x000000ffffa07224 */ /* 0x000fce00078e00a6 */
.L_x_45554:
[----:B------:R-:W-:Y:S05]  /*33790*/  BSYNC B1 ;  /* 0x0000000000017941 */ /* 0x000fea0003800000 */
.L_x_45552:
        /* <DEDUP_REMOVED lines=15> */
[----:B------:R-:W-:Y:S02]  /*33890*/  @P0 IADD3 R32, R165, RZ, RZ ;  /* 0x000000ffa5200210 */ /* 0x000fe40007ffe0ff */
[----:B------:R-:W-:-:S03]  /*338a0*/  ISETP.NE.AND P0, PT, R29, RZ, PT ;  /* 0x000000ff1d00720c */ /* 0x000fc60003f05270 */
[----:B------:R-:W-:-:S10]  /*338b0*/  @!P6 IMAD.MOV.U32 R165, RZ, RZ, R32 ;  /* 0x000000ffffa5e224 */ /* 0x000fd400078e0020 */
.L_x_45558:
[----:B------:R-:W-:Y:S05]  /*338c0*/  BSYNC B2 ;  /* 0x0000000000027941 */ /* 0x000fea0003800000 */
.L_x_45557:
        /* <DEDUP_REMOVED lines=44> */
.L_x_45556:
[----:B------:R-:W-:Y:S05]  /*33b90*/  BSYNC B1 ;  /* 0x0000000000017941 */ /* 0x000fea0003800000 */
.L_x_45555:
        /* <DEDUP_REMOVED lines=9> */
.L_x_45551:
        /* <DEDUP_REMOVED lines=49> */
.L_x_45559:
        /* <DEDUP_REMOVED lines=22> */
.L_x_45561:
[----:B------:R-:W-:-:S07]  /*340a0*/  MOV R180, R166 ;  /* 0x000000a600b47202 */ /* 0x000fce0000000f00 */
.L_x_45562:
[----:B------:R-:W-:Y:S05]  /*340b0*/  BSYNC B1 ;  /* 0x0000000000017941 */ /* 0x000fea0003800000 */
.L_x_45560:
        /* <DEDUP_REMOVED lines=16> */
.L_x_45566:
[----:B------:R-:W-:Y:S05]  /*341c0*/  BSYNC B2 ;  /* 0x0000000000027941 */ /* 0x000fea0003800000 */
.L_x_45565:
        /* <DEDUP_REMOVED lines=44> */
.L_x_45564:
[----:B------:R-:W-:Y:S05]  /*34490*/  BSYNC B1 ;  /* 0x0000000000017941 */ /* 0x000fea0003800000 */
.L_x_45563:
        /* <DEDUP_REMOVED lines=14> */
.L_x_45567:
        /* <DEDUP_REMOVED lines=12> */
.L_x_45570:
[----:B------:R-:W-:-:S07]  /*34640*/  IMAD.MOV.U32 R33, RZ, RZ, R166 ;  /* 0x000000ffff217224 */ /* 0x000fce00078e00a6 */
.L_x_45571:
[----:B------:R-:W-:Y:S05]  /*34650*/  BSYNC B1 ;  /* 0x0000000000017941 */ /* 0x000fea0003800000 */
.L_x_45569:
        /* <DEDUP_REMOVED lines=16> */
.L_x_45575:
[----:B------:R-:W-:Y:S05]  /*34760*/  BSYNC B2 ;  /* 0x0000000000027941 */ /* 0x000fea0003800000 */
.L_x_45574:
        /* <DEDUP_REMOVED lines=43> */
.L_x_45573:
[----:B------:R-:W-:Y:S05]  /*34a20*/  BSYNC B1 ;  /* 0x0000000000017941 */ /* 0x000fea0003800000 */
.L_x_45572:
        /* <DEDUP_REMOVED lines=9> */
.L_x_45568:
        /* <DEDUP_REMOVED lines=12> */
.L_x_45577:
[----:B------:R-:W-:-:S07]  /*34b80*/  IMAD.MOV.U32 R33, RZ, RZ, R166 ;  /* 0x000000ffff217224 */ /* 0x000fce00078e00a6 */
.L_x_45578:
[----:B------:R-:W-:Y:S05]  /*34b90*/  BSYNC B1 ;  /* 0x0000000000017941 */ /* 0x000fea0003800000 */
.L_x_45576:
        /* <DEDUP_REMOVED lines=16> */
.L_x_45582:
[----:B------:R-:W-:Y:S05]  /*34ca0*/  BSYNC B2 ;  /* 0x0000000000027941 */ /* 0x000fea0003800000 */
.L_x_45581:
        /* <DEDUP_REMOVED lines=44> */
.L_x_45580:
[----:B------:R-:W-:Y:S05]  /*34f70*/  BSYNC B1 ;  /* 0x0000000000017941 */ /* 0x000fea0003800000 */
.L_x_45579:
        /* <DEDUP_REMOVED lines=14> */
.L_x_45583:
        /* <DEDUP_REMOVED lines=12> */
.L_x_45586:
[----:B------:R-:W-:-:S07]  /*35120*/  MOV R160, R166 ;  /* 0x000000a600a07202 */ /* 0x000fce0000000f00 */
.L_x_45587:
[----:B------:R-:W-:Y:S05]  /*35130*/  BSYNC B1 ;  /* 0x0000000000017941 */ /* 0x000fea0003800000 */
.L_x_45585:
        /* <DEDUP_REMOVED lines=16> */
.L_x_45591:
[----:B------:R-:W-:Y:S05]  /*35240*/  BSYNC B2 ;  /* 0x0000000000027941 */ /* 0x000fea0003800000 */
.L_x_45590:
        /* <DEDUP_REMOVED lines=43> */
.L_x_45589:
[----:B------:R-:W-:Y:S05]  /*35500*/  BSYNC B1 ;  /* 0x0000000000017941 */ /* 0x000fea0003800000 */
.L_x_45588:
        /* <DEDUP_REMOVED lines=9> */
.L_x_45584:
        /* <DEDUP_REMOVED lines=12> */
.L_x_45593:
[----:B------:R-:W-:-:S07]  /*35660*/  MOV R160, R166 ;  /* 0x000000a600a07202 */ /* 0x000fce0000000f00 */
.L_x_45594:
[----:B------:R-:W-:Y:S05]  /*35670*/  BSYNC B1 ;  /* 0x0000000000017941 */ /* 0x000fea0003800000 */
.L_x_45592:
        /* <DEDUP_REMOVED lines=16> */
.L_x_45598:
[----:B------:R-:W-:Y:S05]  /*35780*/  BSYNC B2 ;  /* 0x0000000000027941 */ /* 0x000fea0003800000 */
.L_x_45597:
        /* <DEDUP_REMOVED lines=44> */
.L_x_45596:
[----:B------:R-:W-:Y:S05]  /*35a50*/  BSYNC B1 ;  /* 0x0000000000017941 */ /* 0x000fea0003800000 */
.L_x_45595:
        /* <DEDUP_REMOVED lines=14> */
.L_x_45599:
        /* <DEDUP_REMOVED lines=12> */
.L_x_45602:
[----:B------:R-:W-:-:S07]  /*35c00*/  IMAD.MOV.U32 R35, RZ, RZ, R166 ;  /* 0x000000ffff237224 */ /* 0x000fce00078e00a6 */
.L_x_45603:
[----:B------:R-:W-:Y:S05]  /*35c10*/  BSYNC B1 ;  /* 0x0000000000017941 */ /* 0x000fea0003800000 */
.L_x_45601:
        /* <DEDUP_REMOVED lines=16> */
.L_x_45607:
[----:B------:R-:W-:Y:S05]  /*35d20*/  BSYNC B2 ;  /* 0x0000000000027941 */ /* 0x000fea0003800000 */
.L_x_45606:
        /* <DEDUP_REMOVED lines=44> */
.L_x_45605:
[----:B------:R-:W-:Y:S05]  /*35ff0*/  BSYNC B1 ;  /* 0x0000000000017941 */ /* 0x000fea0003800000 */
.L_x_45604:
        /* <DEDUP_REMOVED lines=9> */
.L_x_45600:
        /* <DEDUP_REMOVED lines=12> */
.L_x_45609:
[----:B------:R-:W-:-:S07]  /*36150*/  MOV R35, R166 ;  /* 0x000000a600237202 */ /* 0x000fce0000000f00 */
.L_x_45610:
[----:B------:R-:W-:Y:S05]  /*36160*/  BSYNC B1 ;  /* 0x0000000000017941 */ /* 0x000fea0003800000 */
.L_x_45608:
        /* <DEDUP_REMOVED lines=16> */
.L_x_45614:
[----:B------:R-:W-:Y:S05]  /*36270*/  BSYNC B2 ;  /* 0x0000000000027941 */ /* 0x000fea0003800000 */
.L_x_45613:
        /* <DEDUP_REMOVED lines=44> */
.L_x_45612:
[----:B------:R-:W-:Y:S05]  /*36540*/  BSYNC B1 ;  /* 0x0000000000017941 */ /* 0x000fea0003800000 */
.L_x_45611:
        /* <DEDUP_REMOVED lines=14> */
.L_x_45615:
        /* <DEDUP_REMOVED lines=12> */
.L_x_45618:
[----:B------:R-:W-:-:S07]  /*366f0*/  IMAD.MOV.U32 R171, RZ, RZ, R166 ;  /* 0x000000ffffab7224 */ /* 0x000fce00078e00a6 */
.L_x_45619:
[----:B------:R-:W-:Y:S05]  /*36700*/  BSYNC B1 ;  /* 0x0000000000017941 */ /* 0x000fea0003800000 */
.L_x_45617:
        /* <DEDUP_REMOVED lines=16> */
.L_x_45623:
[----:B------:R-:W-:Y:S05]  /*36810*/  BSYNC B2 ;  /* 0x0000000000027941 */ /* 0x000fea0003800000 */
.L_x_45622:
        /* <DEDUP_REMOVED lines=44> */
.L_x_45621:
[----:B------:R-:W-:Y:S05]  /*36ae0*/  BSYNC B1 ;  /* 0x0000000000017941 */ /* 0x000fea0003800000 */
.L_x_45620:
        /* <DEDUP_REMOVED lines=9> */
.L_x_45616:
        /* <DEDUP_REMOVED lines=12> */
.L_x_45625:
[----:B------:R-:W-:-:S07]  /*36c40*/  MOV R180, R166 ;  /* 0x000000a600b47202 */ /* 0x000fce0000000f00 */
.L_x_45626:
[----:B------:R-:W-:Y:S05]  /*36c50*/  BSYNC B1 ;  /* 0x0000000000017941 */ /* 0x000fea0003800000 */
.L_x_45624:
        /* <DEDUP_REMOVED lines=16> */
.L_x_45630:
[----:B------:R-:W-:Y:S05]  /*36d60*/  BSYNC B2 ;  /* 0x0000000000027941 */ /* 0x000fea0003800000 */
.L_x_45629:
        /* <DEDUP_REMOVED lines=44> */
.L_x_45628:
[----:B------:R-:W-:Y:S05]  /*37030*/  BSYNC B1 ;  /* 0x0000000000017941 */ /* 0x000fea0003800000 */
.L_x_45627:
        /* <DEDUP_REMOVED lines=14> */
.L_x_45631:
        /* <DEDUP_REMOVED lines=12> */
.L_x_45634:
[----:B------:R-:W-:-:S07]  /*371e0*/  IMAD.MOV.U32 R161, RZ, RZ, R166 ;  /* 0x000000ffffa17224 */ /* 0x000fce00078e00a6 */
.L_x_45635:
[----:B------:R-:W-:Y:S05]  /*371f0*/  BSYNC B1 ;  /* 0x0000000000017941 */ /* 0x000fea0003800000 */
.L_x_45633:
        /* <DEDUP_REMOVED lines=16> */
.L_x_45639:
[----:B------:R-:W-:Y:S05]  /*37300*/  BSYNC B2 ;  /* 0x0000000000027941 */ /* 0x000fea0003800000 */
.L_x_45638:
        /* <DEDUP_REMOVED lines=40> */
[----:B------:R-:W-:-:S03]  /*37590*/  MOV R168, R192 ;  /* 0x000000c000a87202 */ /* 0x000fc60000000f00 */
[----:B------:R-:W-:Y:S01]  /*375a0*/  IMAD.MOV.U32 R166, RZ, RZ, R194 ;  /* 0x000000ffffa67224 */ /* 0x000fe200078e00c2 */
[----:B------:R-:W-:Y:S01]  /*375b0*/  LOP3.LUT R28, R195, UR39, R28, 0x96, !PT ;  /* 0x00000027c31c7c12 */ /* 0x000fe2000f8e961c */
[----:B------:R-:W-:-:S07]  /*375c0*/  IMAD.MOV.U32 R193, RZ, RZ, RZ ;  /* 0x000000ffffc17224 */ /* 0x000fce00078e00ff */
.L_x_45637:
[----:B------:R-:W-:Y:S05]  /*375d0*/  BSYNC B1 ;  /* 0x0000000000017941 */ /* 0x000fea0003800000 */
.L_x_45636:
        /* <DEDUP_REMOVED lines=9> */
.L_x_45632:
        /* <DEDUP_REMOVED lines=12> */
.L_x_45641:
[----:B------:R-:W-:-:S07]  /*37730*/  MOV R161, R166 ;  /* 0x000000a600a17202 */ /* 0x000fce0000000f00 */
.L_x_45642:
[----:B------:R-:W-:Y:S05]  /*37740*/  BSYNC B1 ;  /* 0x0000000000017941 */ /* 0x000fea0003800000 */
.L_x_45640:
        /* <DEDUP_REMOVED lines=16> */
.L_x_45646:
[----:B------:R-:W-:Y:S05]  /*37850*/  BSYNC B2 ;  /* 0x0000000000027941 */ /* 0x000fea0003800000 */
.L_x_45645:
        /* <DEDUP_REMOVED lines=44> */
.L_x_45644:
[----:B------:R-:W-:Y:S05]  /*37b20*/  BSYNC B1 ;  /* 0x0000000000017941 */ /* 0x000fea0003800000 */
.L_x_45643:
        /* <DEDUP_REMOVED lines=12> */
.L_x_45647:
        /* <DEDUP_REMOVED lines=12> */
.L_x_45650:
[----:B------:R-:W-:-:S07]  /*37cb0*/  IMAD.MOV.U32 R162, RZ, RZ, R166 ;  /* 0x000000ffffa27224 */ /* 0x000fce00078e00a6 */
.L_x_45651:
[----:B------:R-:W-:Y:S05]  /*37cc0*/  BSYNC B1 ;  /* 0x0000000000017941 */ /* 0x000fea0003800000 */
.L_x_45649:
        /* <DEDUP_REMOVED lines=16> */
.L_x_45655:
[----:B------:R-:W-:Y:S05]  /*37dd0*/  BSYNC B2 ;  /* 0x0000000000027941 */ /* 0x000fea0003800000 */
.L_x_45654:
        /* <DEDUP_REMOVED lines=44> */
.L_x_45653:
[----:B------:R-:W-:Y:S05]  /*380a0*/  BSYNC B1 ;  /* 0x0000000000017941 */ /* 0x000fea0003800000 */
.L_x_45652:
        /* <DEDUP_REMOVED lines=9> */
.L_x_45648:
        /* <DEDUP_REMOVED lines=12> */
.L_x_45657:
[----:B------:R-:W-:-:S07]  /*38200*/  MOV R162, R166 ;  /* 0x000000a600a27202 */ /* 0x000fce0000000f00 */
.L_x_45658:
[----:B------:R-:W-:Y:S05]  /*38210*/  BSYNC B1 ;  /* 0x0000000000017941 */ /* 0x000fea0003800000 */
.L_x_45656:
        /* <DEDUP_REMOVED lines=16> */
.L_x_45662:
[----:B------:R-:W-:Y:S05]  /*38320*/  BSYNC B2 ;  /* 0x0000000000027941 */ /* 0x000fea0003800000 */
.L_x_45661:
        /* <DEDUP_REMOVED lines=44> */
.L_x_45660:
[----:B------:R-:W-:Y:S05]  /*385f0*/  BSYNC B1 ;  /* 0x0000000000017941 */ /* 0x000fea0003800000 */
.L_x_45659:
        /* <DEDUP_REMOVED lines=12> */
.L_x_45663:
        /* <DEDUP_REMOVED lines=12> */
.L_x_45666:
[----:B------:R-:W-:-:S07]  /*38780*/  IMAD.MOV.U32 R174, RZ, RZ, R166 ;  /* 0x000000ffffae7224 */ /* 0x000fce00078e00a6 */
.L_x_45667:
[----:B------:R-:W-:Y:S05]  /*38790*/  BSYNC B1 ;  /* 0x0000000000017941 */ /* 0x000fea0003800000 */
.L_x_45665:
        /* <DEDUP_REMOVED lines=16> */
.L_x_45671:
[----:B------:R-:W-:Y:S05]  /*388a0*/  BSYNC B2 ;  /* 0x0000000000027941 */ /* 0x000fea0003800000 */
.L_x_45670:
        /* <DEDUP_REMOVED lines=44> */
.L_x_45669:
[----:B------:R-:W-:Y:S05]  /*38b70*/  BSYNC B1 ;  /* 0x0000000000017941 */ /* 0x000fea0003800000 */
.L_x_45668:
        /* <DEDUP_REMOVED lines=9> */
.L_x_45664:
        /* <DEDUP_REMOVED lines=12> */
.L_x_45673:
[----:B------:R-:W-:-:S07]  /*38cd0*/  MOV R180, R166 ;  /* 0x000000a600b47202 */ /* 0x000fce0000000f00 */
.L_x_45674:
[----:B------:R-:W-:Y:S05]  /*38ce0*/  BSYNC B1 ;  /* 0x0000000000017941 */ /* 0x000fea0003800000 */
.L_x_45672:
        /* <DEDUP_REMOVED lines=16> */
.L_x_45678:
[----:B------:R-:W-:Y:S05]  /*38df0*/  BSYNC B2 ;  /* 0x0000000000027941 */ /* 0x000fea0003800000 */
.L_x_45677:
        /* <DEDUP_REMOVED lines=44> */
.L_x_45676:
[----:B------:R-:W-:Y:S05]  /*390c0*/  BSYNC B1 ;  /* 0x0000000000017941 */ /* 0x000fea0003800000 */
.L_x_45675:
        /* <DEDUP_REMOVED lines=12> */
.L_x_45679:
        /* <DEDUP_REMOVED lines=12> */
.L_x_45682:
[----:B------:R-:W-:-:S07]  /*39250*/  IMAD.MOV.U32 R175, RZ, RZ, R166 ;  /* 0x000000ffffaf7224 */ /* 0x000fce00078e00a6 */
.L_x_45683:
[----:B------:R-:W-:Y:S05]  /*39260*/  BSYNC B1 ;  /* 0x0000000000017941 */ /* 0x000fea0003800000 */
.L_x_45681:
        /* <DEDUP_REMOVED lines=16> */
.L_x_45687:
[----:B------:R-:W-:Y:S05]  /*39370*/  BSYNC B2 ;  /* 0x0000000000027941 */ /* 0x000fea0003800000 */
.L_x_45686:
        /* <DEDUP_REMOVED lines=44> */
.L_x_45685:
[----:B------:R-:W-:Y:S05]  /*39640*/  BSYNC B1 ;  /* 0x0000000000017941 */ /* 0x000fea0003800000 */
.L_x_45684:
        /* <DEDUP_REMOVED lines=9> */
.L_x_45680:
        /* <DEDUP_REMOVED lines=11> */
[C---:B------:R-:W-:Y:S02]  /*39790*/  LOP3.LUT P2, RZ, R176.reuse, 0x8, RZ, 0xc0, !PT ;  /* 0x00000008b0ff7812 */ /* 0x040fe4000784c0ff */
[----:B------:R-:W-:Y:S02]  /*397a0*/  LOP3.LUT P1, RZ, R176, 0x10, RZ, 0xc0, !PT ;  /* 0x00000010b0ff7812 */ /* 0x000fe4000782c0ff */
[----:B------:R-:W-:-:S05]  /*397b0*/  SEL R194, RZ, 0x1, P2 ;  /* 0x00000001ffc27807 */ /* 0x000fca0001000000 */
[----:B------:R-:W-:-:S04]  /*397c0*/  IMAD.WIDE.U32 R194, R194, 0x100, RZ ;  /* 0x00000100c2c27825 */ /* 0x000fc800078e00ff */
[----:B0-----:R-:W-:Y:S01]  /*397d0*/  IMAD.WIDE.U32 R184, R183, 0x1000000, RZ ;  /* 0x01000000b7b87825 */ /* 0x001fe200078e00ff */
[----:B------:R-:W-:-:S04]  /*397e0*/  SEL R183, RZ, 0x1, P5 ;  /* 0x00000001ffb77807 */ /* 0x000fc80002800000 */
[----:B------:R-:W-:Y:S02]  /*397f0*/  LOP3.LUT R183, R185, R192, R183, 0xfe, !PT ;  /* 0x000000c0b9b77212 */ /* 0x000fe400078efeb7 */
[----:B------:R-:W-:-:S05]  /*39800*/  SEL R192, RZ, 0x1, P6 ;  /* 0x00000001ffc07807 */ /* 0x000fca0003000000 */
        /* <DEDUP_REMOVED lines=8> */
[----:B------:R-:W-:Y:S02]  /*39890*/  SHF.L.U32 R183, R174, 0x10, RZ ;  /* 0x00000010aeb77819 */ /* 0x000fe400000006ff */
[----:B0-----:R-:W-:Y:S02]  /*398a0*/  LOP3.LUT R192, R170, 0xff, RZ, 0xc0, !PT ;  /* 0x000000ffaac07812 */ /* 0x001fe400078ec0ff */
        /* <DEDUP_REMOVED lines=18> */
.L_x_45688:
        /* <DEDUP_REMOVED lines=264> */
.L_x_45702:
[----:B------:R-:W2:Y:S04]  /*3aa50*/  LDL R240, [R1+0x4] ;  /* 0x0000040001f07983 */ /* 0x000ea80000100800 */
[----:B------:R-:W3:Y:S01]  /*3aa60*/  LDL R238, [R1] ;  /* 0x0000000001ee7983 */ /* 0x000ee20000100800 */
[----:B-1----:R-:W-:Y:S01]  /*3aa70*/  FADD.FTZ R183, R239, R183 ;  /* 0x000000b7efb77221 */ /* 0x002fe20000010000 */
[----:B------:R-:W-:Y:S01]  /*3aa80*/  PLOP3.LUT P2, PT, PT, PT, UP0, 0x40, 0x0 ;  /* 0x000000000000781c */ /* 0x000fe20003f4e808 */
[----:B------:R-:W1:Y:S01]  /*3aa90*/  @!P1 LDC.64 R192, c[0x0][0x250] ;  /* 0x00009400ffc09b82 */ /* 0x000e620000000a00 */
[----:B------:R-:W-:Y:S02]  /*3aaa0*/  HADD2.F32 R237, -RZ, R159.H1_H1 ;  /* 0x3000009fffed7230 */ /* 0x000fe40000004100 */
[----:B------:R-:W-:Y:S01]  /*3aab0*/  FFMA.FTZ R183, R183, R184, UR22 ;  /* 0x00000016b7b77e23 */ /* 0x000fe200080100b8 */
[----:B------:R-:W-:-:S05]  /*3aac0*/  FMUL.FTZ R184, R195, R195 ;  /* 0x000000c3c3b87220 */ /* 0x000fca0000410000 */
[----:B------:R-:W-:Y:S02]  /*3aad0*/  FSEL R194, R184, RZ, !P2 ;  /* 0x000000ffb8c27208 */ /* 0x000fe40005000000 */
[----:B------:R-:W4:Y:S03]  /*3aae0*/  @!P1 LDC.64 R184, c[0x0][0x258] ;  /* 0x00009600ffb89b82 */ /* 0x000f260000000a00 */
[----:B------:R-:W-:-:S06]  /*3aaf0*/  FADD.FTZ R183, R183, R194 ;  /* 0x000000c2b7b77221 */ /* 0x000fcc0000010000 */
[----:B------:R-:W5:Y:S01]  /*3ab00*/  MUFU.RSQ R183, R183 ;  /* 0x000000b700b77308 */ /* 0x000f620000001400 */
[----:B-1----:R-:W-:-:S05]  /*3ab10*/  @!P1 IMAD.WIDE R192, R177, 0x4, R192 ;  /* 0x00000004b1c09825 */ /* 0x002fca00078e02c0 */
[----:B------:R-:W-:Y:S01]  /*3ab20*/  @!P1 STG.E desc[UR4][R192.64], R195 ;  /* 0x000000c3c0009986 */ /* 0x000fe2000c101904 */
[----:B----4-:R-:W-:-:S05]  /*3ab30*/  @!P1 IMAD.WIDE R184, R177, 0x4, R184 ;  /* 0x00000004b1b89825 */ /* 0x010fca00078e02b8 */
[----:B-----5:R1:W-:Y:S01]  /*3ab40*/  @!P1 STG.E desc[UR4][R184.64], R183 ;  /* 0x000000b7b8009986 */ /* 0x0203e2000c101904 */
[----:B------:R-:W-:-:S04]  /*3ab50*/  PLOP3.LUT P1, PT, PT, PT, UP0, 0x40, 0x0 ;  /* 0x000000000000781c */ /* 0x000fc80003f2e808 */
[----:B-1----:R-:W-:-:S05]  /*3ab60*/  FSEL R184, R195, RZ, P1 ;  /* 0x000000ffc3b87208 */ /* 0x002fca0000800000 */
[C---:B------:R-:W-:Y:S01]  /*3ab70*/  FADD.FTZ R194, -R184.reuse, R103 ;  /* 0x00000067b8c27221 */ /* 0x040fe20000010100 */
[C---:B------:R-:W-:Y:S01]  /*3ab80*/  FADD.FTZ R102, -R184.reuse, R102 ;  /* 0x00000066b8667221 */ /* 0x040fe20000010100 */
[C---:B------:R-:W-:Y:S01]  /*3ab90*/  FADD.FTZ R38, -R184.reuse, R38 ;  /* 0x00000026b8267221 */ /* 0x040fe20000010100 */
[C---:B------:R-:W-:Y:S01]  /*3aba0*/  FADD.FTZ R106, -R184.reuse, R106 ;  /* 0x0000006ab86a7221 */ /* 0x040fe20000010100 */
[C---:B------:R-:W-:Y:S01]  /*3abb0*/  FMUL.FTZ R236, R183.reuse, R194 ;  /* 0x000000c2b7ec7220 */ /* 0x040fe20000410000 */
[----:B------:R-:W-:Y:S02]  /*3abc0*/  HADD2.F32 R194, -RZ, R159.H0_H0 ;  /* 0x2000009fffc27230 */ /* 0x000fe40000004100 */
[----:B------:R-:W-:Y:S01]  /*3abd0*/  FMUL.FTZ R103, R183, R102 ;  /* 0x00000066b7677220 */ /* 0x000fe20000410000 */
[C---:B------:R-:W-:Y:S01]  /*3abe0*/  FADD.FTZ R102, -R184.reuse, R100 ;  /* 0x00000064b8667221 */ /* 0x040fe20000010100 */
[C---:B------:R-:W-:Y:S01]  /*3abf0*/  FADD.FTZ R93, -R184.reuse, R93 ;  /* 0x0000005db85d7221 */ /* 0x040fe20000010100 */
[----:B------:R-:W-:Y:S01]  /*3ac00*/  FADD.FTZ R192, -R184, R101 ;  /* 0x00000065b8c07221 */ /* 0x000fe20000010100 */
[----:B------:R-:W-:Y:S01]  /*3ac10*/  FFMA.FTZ R100, R103, R194, R248 ;  /* 0x000000c267647223 */ /* 0x000fe200000100f8 */
[----:B------:R-:W-:Y:S01]  /*3ac20*/  FFMA.FTZ R103, R236, R237, R247 ;  /* 0x000000edec677223 */ /* 0x000fe200000100f7 */
[----:B------:R-:W-:Y:S01]  /*3ac30*/  FMUL.FTZ R236, R183, R38 ;  /* 0x00000026b7ec7220 */ /* 0x000fe20000410000 */
[----:B------:R-:W-:-:S02]  /*3ac40*/  HADD2.F32 R38, -RZ, R154.H1_H1 ;  /* 0x3000009aff267230 */ /* 0x000fc40000004100 */
[C---:B------:R-:W-:Y:S01]  /*3ac50*/  FMUL.FTZ R101, R183.reuse, R106 ;  /* 0x0000006ab7657220 */ /* 0x040fe20000410000 */
[----:B------:R-:W-:Y:S01]  /*3ac60*/  FMUL.FTZ R93, R183, R93 ;  /* 0x0000005db75d7220 */ /* 0x000fe20000410000 */
[----:B------:R-:W-:Y:S02]  /*3ac70*/  HADD2.F32 R106, -RZ, R157.H0_H0 ;  /* 0x2000009dff6a7230 */ /* 0x000fe40000004100 */
[C---:B------:R-:W-:Y:S01]  /*3ac80*/  FADD.FTZ R97, -R184.reuse, R97 ;  /* 0x00000061b8617221 */ /* 0x040fe20000010100 */
[C---:B------:R-:W-:Y:S01]  /*3ac90*/  FADD.FTZ R37, -R184.reuse, R37 ;  /* 0x00000025b8257221 */ /* 0x040fe20000010100 */
[C---:B------:R-:W-:Y:S01]  /*3aca0*/  FADD.FTZ R96, -R184.reuse, R96 ;  /* 0x00000060b8607221 */ /* 0x040fe20000010100 */
[----:B------:R-:W-:Y:S01]  /*3acb0*/  FFMA.FTZ R93, R93, R38, R235 ;  /* 0x000000265d5d7223 */ /* 0x000fe200000100eb */
[C---:B------:R-:W-:Y:S01]  /*3acc0*/  FADD.FTZ R104, -R184.reuse, R104 ;  /* 0x00000068b8687221 */ /* 0x040fe20000010100 */
[----:B------:R-:W-:Y:S01]  /*3acd0*/  FADD.FTZ R33, -R184, R33 ;  /* 0x00000021b8217221 */ /* 0x000fe20000010100 */
[----:B------:R-:W-:-:S02]  /*3ace0*/  HADD2.F32 R38, -RZ, R152.H1_H1 ;  /* 0x30000098ff267230 */ /* 0x000fc40000004100 */
[----:B------:R-:W-:Y:S01]  /*3acf0*/  FFMA.FTZ R101, R101, R106, R252 ;  /* 0x0000006a65657223 */ /* 0x000fe200000100fc */
[C---:B------:R-:W-:Y:S01]  /*3ad00*/  FMUL.FTZ R97, R183.reuse, R97 ;  /* 0x00000061b7617220 */ /* 0x040fe20000410000 */
[C---:B------:R-:W-:Y:S01]  /*3ad10*/  FMUL.FTZ R195, R183.reuse, R37 ;  /* 0x00000025b7c37220 */ /* 0x040fe20000410000 */
[C---:B------:R-:W-:Y:S01]  /*3ad20*/  FADD.FTZ R106, -R184.reuse, R105 ;  /* 0x00000069b86a7221 */ /* 0x040fe20000010100 */
[C---:B------:R-:W-:Y:S01]  /*3ad30*/  FADD.FTZ R92, -R184.reuse, R92 ;  /* 0x0000005cb85c7221 */ /* 0x040fe20000010100 */
[----:B------:R-:W-:Y:S02]  /*3ad40*/  HADD2.F32 R37, -RZ, R152.H0_H0 ;  /* 0x20000098ff257230 */ /* 0x000fe40000004100 */
[C---:B------:R-:W-:Y:S01]  /*3ad50*/  FADD.FTZ R87, -R184.reuse, R87 ;  /* 0x00000057b8577221 */ /* 0x040fe20000010100 */
[----:B------:R-:W-:Y:S02]  /*3ad60*/  HADD2.F32 R105, -RZ, R156.H0_H0 ;  /* 0x2000009cff697230 */ /* 0x000fe40000004100 */
[C---:B------:R-:W-:Y:S01]  /*3ad70*/  FMUL.FTZ R96, R183.reuse, R96 ;  /* 0x00000060b7607220 */ /* 0x040fe20000410000 */
[C---:B------:R-:W-:Y:S01]  /*3ad80*/  FMUL.FTZ R104, R183.reuse, R104 ;  /* 0x00000068b7687220 */ /* 0x040fe20000410000 */
[----:B0-----:R-:W-:Y:S01]  /*3ad90*/  FMUL.FTZ R239, R183, R33 ;  /* 0x00000021b7ef7220 */ /* 0x001fe20000410000 */
[C---:B------:R-:W-:Y:S01]  /*3ada0*/  FADD.FTZ R86, -R184.reuse, R86 ;  /* 0x00000056b8567221 */ /* 0x040fe20000010100 */
[----:B------:R-:W-:Y:S01]  /*3adb0*/  FADD.FTZ R34, -R184, R34 ;  /* 0x00000022b8227221 */ /* 0x000fe20000010100 */
[----:B------:R-:W-:-:S02]  /*3adc0*/  HADD2.F32 R33, -RZ, R154.H0_H0 ;  /* 0x2000009aff217230 */ /* 0x000fc40000004100 */
[----:B------:R-:W-:Y:S01]  /*3add0*/  FFMA.FTZ R97, R97, R38, R245 ;  /* 0x0000002661617223 */ /* 0x000fe200000100f5 */
[C---:B------:R-:W-:Y:S01]  /*3ade0*/  FMUL.FTZ R92, R183.reuse, R92 ;  /* 0x0000005cb75c7220 */ /* 0x040fe20000410000 */
[--C-:B------:R-:W-:Y:S02]  /*3adf0*/  HADD2.F32 R38, -RZ, R151.reuse.H1_H1 ;  /* 0x30000097ff267230 */ /* 0x100fe40000004100 */
[C---:B------:R-:W-:Y:S01]  /*3ae00*/  FMUL.FTZ R87, R183.reuse, R87 ;  /* 0x00000057b7577220 */ /* 0x040fe20000410000 */
[----:B------:R-:W-:Y:S01]  /*3ae10*/  FFMA.FTZ R96, R96, R37, R246 ;  /* 0x0000002560607223 */ /* 0x000fe200000100f6 */
[C---:B------:R-:W-:Y:S01]  /*3ae20*/  FADD.FTZ R39, -R184.reuse, R39 ;  /* 0x00000027b8277221 */ /* 0x040fe20000010100 */
[----:B------:R-:W-:Y:S02]  /*3ae30*/  HADD2.F32 R37, -RZ, R151.H0_H0 ;  /* 0x20000097ff257230 */ /* 0x000fe40000004100 */
[C---:B------:R-:W-:Y:S01]  /*3ae40*/  FADD.FTZ R85, -R184.reuse, R85 ;  /* 0x00000055b8557221 */ /* 0x040fe20000010100 */
[C---:B------:R-:W-:Y:S01]  /*3ae50*/  FMUL.FTZ R86, R183.reuse, R86 ;  /* 0x00000056b7567220 */ /* 0x040fe20000410000 */
[----:B------:R-:W-:Y:S01]  /*3ae60*/  FADD.FTZ R84, -R184, R84 ;  /* 0x00000054b8547221 */ /* 0x000fe20000010100 */
[C---:B------:R-:W-:Y:S01]  /*3ae70*/  FMUL.FTZ R237, R183.reuse, R39 ;  /* 0x00000027b7ed7220 */ /* 0x040fe20000410000 */
[----:B------:R-:W-:Y:S01]  /*3ae80*/  FMUL.FTZ R85, R183, R85 ;  /* 0x00000055b7557220 */ /* 0x000fe20000410000 */
[----:B------:R-:W-:Y:S01]  /*3ae90*/  FFMA.FTZ R39, R86, R37, R226 ;  /* 0x0000002556277223 */ /* 0x000fe200000100e2 */
[----:B------:R-:W-:-:S02]  /*3aea0*/  HADD2.F32 R37, -RZ, R150.H0_H0 ;  /* 0x20000096ff257230 */ /* 0x000fc40000004100 */
[C---:B------:R-:W-:Y:S01]  /*3aeb0*/  FADD.FTZ R91, -R184.reuse, R91 ;  /* 0x0000005bb85b7221 */ /* 0x040fe20000010100 */
[C---:B------:R-:W-:Y:S01]  /*3aec0*/  FMUL.FTZ R84, R183.reuse, R84 ;  /* 0x00000054b7547220 */ /* 0x040fe20000410000 */
[C---:B------:R-:W-:Y:S01]  /*3aed0*/  FADD.FTZ R88, -R184.reuse, R88 ;  /* 0x00000058b8587221 */ /* 0x040fe20000010100 */
[----:B------:R-:W-:Y:S01]  /*3aee0*/  FADD.FTZ R90, -R184, R90 ;  /* 0x0000005ab85a7221 */ /* 0x000fe20000010100 */
[C---:B------:R-:W-:Y:S01]  /*3aef0*/  FMUL.FTZ R91, R183.reuse, R91 ;  /* 0x0000005bb75b7220 */ /* 0x040fe20000410000 */
[----:B------:R-:W-:Y:S01]  /*3af00*/  FFMA.FTZ R86, R84, R37, R228 ;  /* 0x0000002554567223 */ /* 0x000fe200000100e4 */
[C---:B------:R-:W-:Y:S01]  /*3af10*/  FMUL.FTZ R88, R183.reuse, R88 ;  /* 0x00000058b7587220 */ /* 0x040fe20000410000 */
[C---:B------:R-:W-:Y:S01]  /*3af20*/  FADD.FTZ R78, -R184.reuse, R78 ;  /* 0x0000004eb84e7221 */ /* 0x040fe20000010100 */
[----:B------:R-:W-:Y:S02]  /*3af30*/  HADD2.F32 R37, -RZ, R149.H0_H0 ;  /* 0x20000095ff257230 */ /* 0x000fe40000004100 */
[C---:B------:R-:W-:Y:S01]  /*3af40*/  FMUL.FTZ R90, R183.reuse, R90 ;  /* 0x0000005ab75a7220 */ /* 0x040fe20000410000 */
[C---:B------:R-:W-:Y:S01]  /*3af50*/  FADD.FTZ R76, -R184.reuse, R76 ;  /* 0x0000004cb84c7221 */ /* 0x040fe20000010100 */
[C---:B------:R-:W-:Y:S01]  /*3af60*/  FMUL.FTZ R78, R183.reuse, R78 ;  /* 0x0000004eb74e7220 */ /* 0x040fe20000410000 */
[----:B------:R-:W-:Y:S01]  /*3af70*/  FADD.FTZ R89, -R184, R89 ;  /* 0x00000059b8597221 */ /* 0x000fe20000010100 */
[----:B------:R-:W-:Y:S01]  /*3af80*/  FFMA.FTZ R37, R90, R37, R230 ;  /* 0x000000255a257223 */ /* 0x000fe200000100e6 */
[C---:B------:R-:W-:Y:S01]  /*3af90*/  FMUL.FTZ R76, R183.reuse, R76 ;  /* 0x0000004cb74c7220 */ /* 0x040fe20000410000 */
[----:B------:R-:W-:Y:S01]  /*3afa0*/  FMUL.FTZ R185, R183, R102 ;  /* 0x00000066b7b97220 */ /* 0x000fe20000410000 */
[----:B------:R-:W-:Y:S01]  /*3afb0*/  FADD.FTZ R82, -R184, R82 ;  /* 0x00000052b8527221 */ /* 0x000fe20000010100 */
[----:B------:R-:W-:-:S02]  /*3afc0*/  HADD2.F32 R102, -RZ, R158.H0_H0 ;  /* 0x2000009eff667230 */ /* 0x000fc40000004100 */
[C---:B------:R-:W-:Y:S01]  /*3afd0*/  FMUL.FTZ R89, R183.reuse, R89 ;  /* 0x00000059b7597220 */ /* 0x040fe20000410000 */
[C---:B------:R-:W-:Y:S01]  /*3afe0*/  FADD.FTZ R79, -R184.reuse, R79 ;  /* 0x0000004fb84f7221 */ /* 0x040fe20000010100 */
[----:B------:R-:W-:Y:S01]  /*3aff0*/  FMUL.FTZ R82, R183, R82 ;  /* 0x00000052b7527220 */ /* 0x000fe20000410000 */
[C---:B------:R-:W-:Y:S01]  /*3b000*/  FADD.FTZ R80, -R184.reuse, R80 ;  /* 0x00000050b8507221 */ /* 0x040fe20000010100 */
[----:B------:R-:W-:Y:S01]  /*3b010*/  FFMA.FTZ R102, R185, R102, R250 ;  /* 0x00000066b9667223 */ /* 0x000fe200000100fa */
[----:B------:R-:W-:Y:S02]  /*3b020*/  HADD2.F32 R185, -RZ, R158.H1_H1 ;  /* 0x3000009effb97230 */ /* 0x000fe40000004100 */
[C---:B------:R-:W-:Y:S01]  /*3b030*/  FMUL.FTZ R194, R183.reuse, R192 ;  /* 0x000000c0b7c27220 */ /* 0x040fe20000410000 */
[C---:B------:R-:W-:Y:S01]  /*3b040*/  FMUL.FTZ R79, R183.reuse, R79 ;  /* 0x0000004fb74f7220 */ /* 0x040fe20000410000 */
[C---:B------:R-:W-:Y:S01]  /*3b050*/  FADD.FTZ R192, -R184.reuse, R107 ;  /* 0x0000006bb8c07221 */ /* 0x040fe20000010100 */
[----:B------:R-:W-:Y:S01]  /*3b060*/  FMUL.FTZ R80, R183, R80 ;  /* 0x00000050b7507220 */ /* 0x000fe20000410000 */
[----:B------:R-:W-:Y:S01]  /*3b070*/  FADD.FTZ R77, -R184, R77 ;  /* 0x0000004db84d7221 */ /* 0x000fe20000010100 */
[----:B------:R-:W-:Y:S01]  /*3b080*/  FFMA.FTZ R107, R194, R185, R249 ;  /* 0x000000b9c26b7223 */ /* 0x000fe200000100f9 */
[----:B------:R-:W-:Y:S01]  /*3b090*/  FADD.FTZ R70, -R184, R70 ;  /* 0x00000046b8467221 */ /* 0x000fe20000010100 */
[----:B------:R-:W-:-:S02]  /*3b0a0*/  HADD2.F32 R185, -RZ, R157.H1_H1 ;  /* 0x3000009dffb97230 */ /* 0x000fc40000004100 */
[C---:B------:R-:W-:Y:S01]  /*3b0b0*/  FMUL.FTZ R192, R183.reuse, R192 ;  /* 0x000000c0b7c07220 */ /* 0x040fe20000410000 */
[C---:B------:R-:W-:Y:S01]  /*3b0c0*/  FMUL.FTZ R77, R183.reuse, R77 ;  /* 0x0000004db74d7220 */ /* 0x040fe20000410000 */
[C---:B------:R-:W-:Y:S01]  /*3b0d0*/  FMUL.FTZ R70, R183.reuse, R70 ;  /* 0x00000046b7467220 */ /* 0x040fe20000410000 */
[----:B------:R-:W-:Y:S01]  /*3b0e0*/  FADD.FTZ R83, -R184, R83 ;  /* 0x00000053b8537221 */ /* 0x000fe20000010100 */
[----:B------:R-:W-:Y:S01]  /*3b0f0*/  FFMA.FTZ R192, R192, R185, R251 ;  /* 0x000000b9c0c07223 */ /* 0x000fe200000100fb */
[C---:B------:R-:W-:Y:S01]  /*3b100*/  FADD.FTZ R68, -R184.reuse, R68 ;  /* 0x00000044b8447221 */ /* 0x040fe20000010100 */
[----:B------:R-:W-:Y:S02]  /*3b110*/  HADD2.F32 R185, -RZ, R156.H1_H1 ;  /* 0x3000009cffb97230 */ /* 0x000fe40000004100 */
[C---:B------:R-:W-:Y:S01]  /*3b120*/  FMUL.FTZ R106, R183.reuse, R106 ;  /* 0x0000006ab76a7220 */ /* 0x040fe20000410000 */
[C---:B------:R-:W-:Y:S01]  /*3b130*/  FMUL.FTZ R83, R183.reuse, R83 ;  /* 0x00000053b7537220 */ /* 0x040fe20000410000 */
[----:B------:R-:W-:Y:S01]  /*3b140*/  FMUL.FTZ R68, R183, R68 ;  /* 0x00000044b7447220 */ /* 0x000fe20000410000 */
[C---:B------:R-:W-:Y:S01]  /*3b150*/  FADD.FTZ R81, -R184.reuse, R81 ;  /* 0x00000051b8517221 */ /* 0x040fe20000010100 */
[C---:B------:R-:W-:Y:S01]  /*3b160*/  FADD.FTZ R74, -R184.reuse, R74 ;  /* 0x0000004ab84a7221 */ /* 0x040fe20000010100 */
[----:B------:R-:W-:Y:S01]  /*3b170*/  F2FP.F16.F32.PACK_AB R103, R103, R100 ;  /* 0x000000646767723e */ /* 0x000fe200000000ff */
[C---:B------:R-:W-:Y:S01]  /*3b180*/  FADD.FTZ R71, -R184.reuse, R71 ;  /* 0x00000047b8477221 */ /* 0x040fe20000010100 */
[C---:B------:R-:W-:Y:S01]  /*3b190*/  FMUL.FTZ R81, R183.reuse, R81 ;  /* 0x00000051b7517220 */ /* 0x040fe20000410000 */
[C---:B------:R-:W-:Y:S01]  /*3b1a0*/  FMUL.FTZ R74, R183.reuse, R74 ;  /* 0x0000004ab74a7220 */ /* 0x040fe20000410000 */
[C---:B------:R-:W-:Y:S01]  /*3b1b0*/  FADD.FTZ R72, -R184.reuse, R72 ;  /* 0x00000048b8487221 */ /* 0x040fe20000010100 */
[----:B------:R-:W-:Y:S01]  /*3b1c0*/  FMUL.FTZ R71, R183, R71 ;  /* 0x00000047b7477220 */ /* 0x000fe20000410000 */
[----:B------:R-:W-:Y:S01]  /*3b1d0*/  F2FP.F16.F32.PACK_AB R102, R107, R102 ;  /* 0x000000666b66723e */ /* 0x000fe200000000ff */
[----:B------:R-:W-:Y:S01]  /*3b1e0*/  FADD.FTZ R69, -R184, R69 ;  /* 0x00000045b8457221 */ /* 0x000fe20000010100 */
[----:B------:R-:W-:Y:S01]  /*3b1f0*/  F2FP.F16.F32.PACK_AB R101, R192, R101 ;  /* 0x00000065c065723e */ /* 0x000fe200000000ff */
[C---:B------:R-:W-:Y:S01]  /*3b200*/  FMUL.FTZ R72, R183.reuse, R72 ;  /* 0x00000048b7487220 */ /* 0x040fe20000410000 */
[C---:B------:R-:W-:Y:S01]  /*3b210*/  FADD.FTZ R62, -R184.reuse, R62 ;  /* 0x0000003eb83e7221 */ /* 0x040fe20000010100 */
[C---:B------:R-:W-:Y:S01]  /*3b220*/  FMUL.FTZ R69, R183.reuse, R69 ;  /* 0x00000045b7457220 */ /* 0x040fe20000410000 */
        /* <DEDUP_REMOVED lines=73> */
[----:B------:R-:W-:-:S05]  /*3b6c0*/  HADD2.F32 R90, -RZ, R131.H1_H1 ;  /* 0x30000083ff5a7230 */ /* 0x000fca0000004100 */
[----:B------:R-:W-:Y:S01]  /*3b6d0*/  FFMA.FTZ R90, R47, R90, R11 ;  /* 0x0000005a2f5a7223 */ /* 0x000fe2000001000b */
[----:B--2---:R-:W-:Y:S01]  /*3b6e0*/  FFMA.FTZ R104, R104, R105, R240 ;  /* 0x0000006968687223 */ /* 0x004fe200000100f0 */
[----:B------:R-:W-:Y:S01]  /*3b6f0*/  FMUL.FTZ R240, R183, R34 ;  /* 0x00000022b7f07220 */ /* 0x000fe20000410000 */
[----:B------:R-:W-:Y:S01]  /*3b700*/  FFMA.FTZ R34, R92, R33, R242 ;  /* 0x000000215c227223 */ /* 0x000fe200000100f2 */
[----:B------:R-:W-:Y:S01]  /*3b710*/  FFMA.FTZ R92, R87, R38, R225 ;  /* 0x00000026575c7223 */ /* 0x000fe200000100e1 */
[----:B------:R-:W-:Y:S02]  /*3b720*/  HADD2.F32 R38, -RZ, R150.H1_H1 ;  /* 0x30000096ff267230 */ /* 0x000fe40000004100 */
[----:B---3--:R-:W-:Y:S01]  /*3b730*/  FFMA.FTZ R185, R106, R185, R238 ;  /* 0x000000b96ab97223 */ /* 0x008fe200000100ee */
[----:B------:R-:W-:Y:S01]  /*3b740*/  FMUL.FTZ R106, R183, R56 ;  /* 0x00000038b76a7220 */ /* 0x000fe20000410000 */
[----:B------:R-:W-:Y:S01]  /*3b750*/  F2FP.F16.F32.PACK_AB R34, R93, R34 ;  /* 0x000000225d22723e */ /* 0x000fe200000000ff */
[----:B------:R-:W-:-:S02]  /*3b760*/  HADD2.F32 R33, -RZ, R153.H0_H0 ;  /* 0x20000099ff217230 */ /* 0x000fc40000004100 */
[----:B------:R-:W-:Y:S01]  /*3b770*/  FFMA.FTZ R85, R85, R38, R227 ;  /* 0x0000002655557223 */ /* 0x000fe200000100e3 */
[----:B------:R-:W-:Y:S01]  /*3b780*/  HADD2.F32 R38, -RZ, R149.H1_H1 ;  /* 0x30000095ff267230 */ /* 0x000fe20000004100 */
[----:B------:R-:W-:Y:S01]  /*3b790*/  F2FP.F16.F32.PACK_AB R100, R185, R104 ;  /* 0x00000068b964723e */ /* 0x000fe200000000ff */
[----:B------:R-:W-:Y:S01]  /*3b7a0*/  FMUL.FTZ R185, R183, R52 ;  /* 0x00000034b7b97220 */ /* 0x000fe20000410000 */
[----:B------:R-:W-:Y:S01]  /*3b7b0*/  LEA R104, P1, R179, UR18, 0x4 ;  /* 0x00000012b3687c11 */ /* 0x000fe2000f8220ff */
[----:B------:R-:W-:Y:S01]  /*3b7c0*/  FFMA.FTZ R33, R98, R33, R244 ;  /* 0x0000002162217223 */ /* 0x000fe200000100f4 */
[----:B------:R-:W-:Y:S01]  /*3b7d0*/  FFMA.FTZ R84, R91, R38, R229 ;  /* 0x000000265b547223 */ /* 0x000fe200000100e5 */
[----:B------:R-:W-:Y:S01]  /*3b7e0*/  F2FP.F16.F32.PACK_AB R38, R85, R86 ;  /* 0x000000565526723e */ /* 0x000fe200000000ff */
[--C-:B------:R-:W-:Y:S01]  /*3b7f0*/  HADD2.F32 R85, -RZ, R148.reuse.H0_H0 ;  /* 0x20000094ff557230 */ /* 0x100fe20000004100 */
[----:B------:R-:W-:Y:S01]  /*3b800*/  LEA.HI.X R105, R179, UR19, RZ, 0x4, P1 ;  /* 0x00000013b3697c11 */ /* 0x000fe200088f24ff */
[----:B------:R-:W-:Y:S01]  /*3b810*/  FMUL.FTZ R179, R183, R58 ;  /* 0x0000003ab7b37220 */ /* 0x000fe20000410000 */
[----:B------:R-:W-:Y:S01]  /*3b820*/  F2FP.F16.F32.PACK_AB R37, R84, R37 ;  /* 0x000000255425723e */ /* 0x000fe200000000ff */
[----:B------:R-:W-:-:S02]  /*3b830*/  HADD2.F32 R84, -RZ, R148.H1_H1 ;  /* 0x30000094ff547230 */ /* 0x000fc40000004100 */
[----:B------:R-:W-:Y:S01]  /*3b840*/  FFMA.FTZ R88, R88, R85, R232 ;  /* 0x0000005558587223 */ /* 0x000fe200000100e8 */
[--C-:B------:R-:W-:Y:S01]  /*3b850*/  HADD2.F32 R85, -RZ, R147.reuse.H0_H0 ;  /* 0x20000093ff557230 */ /* 0x100fe20000004100 */
[----:B------:R0:W-:Y:S01]  /*3b860*/  STG.E.128 desc[UR4][R104.64], R100 ;  /* 0x0000006468007986 */ /* 0x0001e2000c101d04 */
[----:B------:R-:W-:Y:S01]  /*3b870*/  FMUL.FTZ R238, R183, R32 ;  /* 0x00000020b7ee7220 */ /* 0x000fe20000410000 */
[----:B------:R-:W-:Y:S01]  /*3b880*/  FFMA.FTZ R89, R89, R84, R231 ;  /* 0x0000005459597223 */ /* 0x000fe200000100e7 */
[----:B------:R-:W-:Y:S02]  /*3b890*/  HADD2.F32 R84, -RZ, R147.H1_H1 ;  /* 0x30000093ff547230 */ /* 0x000fe40000004100 */
[----:B------:R-:W-:Y:S01]  /*3b8a0*/  FFMA.FTZ R78, R78, R85, R218 ;  /* 0x000000554e4e7223 */ /* 0x000fe200000100da */
[----:B------:R-:W-:Y:S01]  /*3b8b0*/  HADD2.F32 R85, -RZ, R146.H0_H0 ;  /* 0x20000092ff557230 */ /* 0x000fe20000004100 */
[----:B------:R-:W-:Y:S01]  /*3b8c0*/  F2FP.F16.F32.PACK_AB R39, R92, R39 ;  /* 0x000000275c27723e */ /* 0x000fe200000000ff */
        /* <DEDUP_REMOVED lines=10> */
[--C-:B------:R-:W-:Y:S02]  /*3b970*/  HADD2.F32 R85, -RZ, R144.reuse.H0_H0 ;  /* 0x20000090ff557230 */ /* 0x100fe40000004100 */
[C---:B0-----:R-:W-:Y:S01]  /*3b980*/  FMUL.FTZ R104, R183.reuse, R62 ;  /* 0x0000003eb7687220 */ /* 0x041fe20000410000 */
[----:B------:R-:W-:Y:S01]  /*3b990*/  FMUL.FTZ R102, R183, R60 ;  /* 0x0000003cb7667220 */ /* 0x000fe20000410000 */
[----:B------:R-:W-:Y:S01]  /*3b9a0*/  FFMA.FTZ R83, R83, R84, R221 ;  /* 0x0000005453537223 */ /* 0x000fe200000100dd */
[----:B------:R-:W-:Y:S02]  /*3b9b0*/  HADD2.F32 R84, -RZ, R144.H1_H1 ;  /* 0x30000090ff547230 */ /* 0x000fe40000004100 */
[----:B------:R-:W-:Y:S01]  /*3b9c0*/  FFMA.FTZ R80, R80, R85, R224 ;  /* 0x0000005550507223 */ /* 0x000fe200000100e0 */
[--C-:B------:R-:W-:Y:S02]  /*3b9d0*/  HADD2.F32 R85, -RZ, R143.reuse.H0_H0 ;  /* 0x2000008fff557230 */ /* 0x100fe40000004100 */
[C---:B------:R-:W-:Y:S01]  /*3b9e0*/  FMUL.FTZ R105, R183.reuse, R63 ;  /* 0x0000003fb7697220 */ /* 0x040fe20000410000 */
[----:B------:R-:W-:Y:S01]  /*3b9f0*/  FMUL.FTZ R100, R183, R64 ;  /* 0x00000040b7647220 */ /* 0x000fe20000410000 */
[----:B------:R-:W-:Y:S01]  /*3ba00*/  FFMA.FTZ R81, R81, R84, R223 ;  /* 0x0000005451517223 */ /* 0x000fe200000100df */
[----:B------:R-:W-:-:S02]  /*3ba10*/  HADD2.F32 R84, -RZ, R143.H1_H1 ;  /* 0x3000008fff547230 */ /* 0x000fc40000004100 */
[----:B------:R-:W-:Y:S01]  /*3ba20*/  FFMA.FTZ R70, R70, R85, R210 ;  /* 0x0000005546467223 */ /* 0x000fe200000100d2 */
[--C-:B------:R-:W-:Y:S02]  /*3ba30*/  HADD2.F32 R85, -RZ, R142.reuse.H0_H0 ;  /* 0x2000008eff557230 */ /* 0x100fe40000004100 */
[C---:B------:R-:W-:Y:S01]  /*3ba40*/  FMUL.FTZ R103, R183.reuse, R61 ;  /* 0x0000003db7677220 */ /* 0x040fe20000410000 */
[----:B------:R-:W-:Y:S01]  /*3ba50*/  FMUL.FTZ R101, R183, R65 ;  /* 0x00000041b7657220 */ /* 0x000fe20000410000 */
[----:B------:R-:W-:Y:S01]  /*3ba60*/  FFMA.FTZ R71, R71, R84, R209 ;  /* 0x0000005447477223 */ /* 0x000fe200000100d1 */
[----:B------:R-:W-:Y:S02]  /*3ba70*/  HADD2.F32 R84, -RZ, R142.H1_H1 ;  /* 0x3000008eff547230 */ /* 0x000fe40000004100 */
[----:B------:R-:W-:Y:S01]  /*3ba80*/  FFMA.FTZ R68, R68, R85, R212 ;  /* 0x0000005544447223 */ /* 0x000fe200000100d4 */
[--C-:B------:R-:W-:Y:S01]  /*3ba90*/  HADD2.F32 R85, -RZ, R141.reuse.H0_H0 ;  /* 0x2000008dff557230 */ /* 0x100fe20000004100 */
[----:B------:R-:W0:Y:S01]  /*3baa0*/  LDC.64 R64, c[0x0][0x2b8] ;  /* 0x0000ae00ff407b82 */ /* 0x000e220000000a00 */
[----:B------:R-:W-:Y:S01]  /*3bab0*/  FFMA.FTZ R32, R95, R32, R233 ;  /* 0x000000205f207223 */ /* 0x000fe200000100e9 */
[----:B------:R-:W-:Y:S01]  /*3bac0*/  FFMA.FTZ R69, R69, R84, R211 ;  /* 0x0000005445457223 */ /* 0x000fe200000100d3 */
[----:B------:R-:W-:-:S02]  /*3bad0*/  HADD2.F32 R84, -RZ, R141.H1_H1 ;  /* 0x3000008dff547230 */ /* 0x000fc40000004100 */
[----:B------:R-:W-:Y:S01]  /*3bae0*/  FFMA.FTZ R74, R74, R85, R214 ;  /* 0x000000554a4a7223 */ /* 0x000fe200000100d6 */
[--C-:B------:R-:W-:Y:S01]  /*3baf0*/  HADD2.F32 R85, -RZ, R140.reuse.H0_H0 ;  /* 0x2000008cff557230 */ /* 0x100fe20000004100 */
[----:B------:R-:W-:Y:S01]  /*3bb00*/  F2FP.F16.F32.PACK_AB R35, R32, R35 ;  /* 0x000000232023723e */ /* 0x000fe200000000ff */
[----:B------:R-:W-:Y:S02]  /*3bb10*/  HADD2.F32 R41, -RZ, R123.H0_H0 ;  /* 0x2000007bff297230 */ /* 0x000fe40000004100 */
[----:B------:R-:W-:Y:S01]  /*3bb20*/  FFMA.FTZ R75, R75, R84, R213 ;  /* 0x000000544b4b7223 */ /* 0x000fe200000100d5 */
[----:B------:R-:W-:Y:S02]  /*3bb30*/  HADD2.F32 R84, -RZ, R140.H1_H1 ;  /* 0x3000008cff547230 */ /* 0x000fe40000004100 */
        /* <DEDUP_REMOVED lines=13> */
[----:B------:R-:W-:Y:S02]  /*3bc10*/  HADD2.F32 R85, -RZ, R137.H0_H0 ;  /* 0x20000089ff557230 */ /* 0x000fe40000004100 */
[----:B------:R-:W-:Y:S01]  /*3bc20*/  FFMA.FTZ R160, R160, R41, R24 ;  /* 0x00000029a0a07223 */ /* 0x000fe20000010018 */
[----:B------:R-:W-:Y:S02]  /*3bc30*/  HADD2.F32 R41, -RZ, R121.H0_H0 ;  /* 0x20000079ff297230 */ /* 0x000fe40000004100 */
[----:B------:R-:W-:Y:S01]  /*3bc40*/  FFMA.FTZ R103, R103, R84, R203 ;  /* 0x0000005467677223 */ /* 0x000fe200000100cb */
[----:B------:R-:W-:Y:S02]  /*3bc50*/  HADD2.F32 R84, -RZ, R137.H1_H1 ;  /* 0x30000089ff547230 */ /* 0x000fe40000004100 */
[----:B------:R-:W-:Y:S01]  /*3bc60*/  FFMA.FTZ R66, R66, R85, R206 ;  /* 0x0000005542427223 */ /* 0x000fe200000100ce */
[--C-:B------:R-:W-:Y:S01]  /*3bc70*/  HADD2.F32 R85, -RZ, R136.reuse.H0_H0 ;  /* 0x20000088ff557230 */ /* 0x100fe20000004100 */
[----:B------:R-:W-:Y:S01]  /*3bc80*/  F2FP.F16.F32.PACK_AB R33, R32, R33 ;  /* 0x000000212021723e */ /* 0x000fe200000000ff */
[----:B------:R-:W-:Y:S01]  /*3bc90*/  FFMA.FTZ R240, R240, R41, R22 ;  /* 0x00000029f0f07223 */ /* 0x000fe20000010016 */
[----:B------:R-:W-:Y:S01]  /*3bca0*/  FFMA.FTZ R67, R67, R84, R205 ;  /* 0x0000005443437223 */ /* 0x000fe200000100cd */
[----:B------:R-:W-:-:S02]  /*3bcb0*/  HADD2.F32 R84, -RZ, R136.H1_H1 ;  /* 0x30000088ff547230 */ /* 0x000fc40000004100 */
[----:B------:R-:W-:Y:S01]  /*3bcc0*/  FFMA.FTZ R100, R100, R85, R208 ;  /* 0x0000005564647223 */ /* 0x000fe200000100d0 */
[----:B------:R-:W-:Y:S01]  /*3bcd0*/  HADD2.F32 R85, -RZ, R135.H1_H1 ;  /* 0x30000087ff557230 */ /* 0x000fe20000004100 */
[----:B------:R-:W-:Y:S01]  /*3bce0*/  F2FP.F16.F32.PACK_AB R32, R97, R96 ;  /* 0x000000606120723e */ /* 0x000fe200000000ff */
[----:B------:R-:W-:Y:S02]  /*3bcf0*/  HADD2.F32 R95, -RZ, R125.H0_H0 ;  /* 0x2000007dff5f7230 */ /* 0x000fe40000004100 */
        /* <DEDUP_REMOVED lines=9> */
[--C-:B------:R-:W-:Y:S02]  /*3bd90*/  HADD2.F32 R85, -RZ, R133.reuse.H1_H1 ;  /* 0x30000085ff557230 */ /* 0x100fe40000004100 */
[----:B------:R-:W-:Y:S01]  /*3bda0*/  FFMA.FTZ R96, R43, R96, R15 ;  /* 0x000000602b607223 */ /* 0x000fe2000001000f */
[----:B------:R-:W-:Y:S02]  /*3bdb0*/  HADD2.F32 R97, -RZ, R124.H0_H0 ;  /* 0x2000007cff617230 */ /* 0x000fe40000004100 */
[----:B------:R-:W-:Y:S01]  /*3bdc0*/  FFMA.FTZ R185, R185, R84, R178 ;  /* 0x00000054b9b97223 */ /* 0x000fe200000100b2 */
[----:B------:R-:W-:-:S02]  /*3bdd0*/  HADD2.F32 R84, -RZ, R133.H0_H0 ;  /* 0x20000085ff547230 */ /* 0x000fc40000004100 */
[----:B------:R-:W-:Y:S01]  /*3bde0*/  FFMA.FTZ R184, R184, R85, R197 ;  /* 0x00000055b8b87223 */ /* 0x000fe200000100c5 */
[----:B------:R-:W-:Y:S02]  /*3bdf0*/  HADD2.F32 R85, -RZ, R132.H0_H0 ;  /* 0x20000084ff557230 */ /* 0x000fe40000004100 */
[----:B------:R-:W-:Y:S01]  /*3be00*/  FFMA.FTZ R97, R40, R97, R12 ;  /* 0x0000006128617223 */ /* 0x000fe2000001000c */
[----:B------:R-:W-:Y:S02]  /*3be10*/  HADD2.F32 R41, -RZ, R120.H0_H0 ;  /* 0x20000078ff297230 */ /* 0x000fe40000004100 */
[----:B------:R-:W-:Y:S01]  /*3be20*/  FFMA.FTZ R179, R179, R84, R198 ;  /* 0x00000054b3b37223 */ /* 0x000fe200000100c6 */
[----:B------:R-:W-:Y:S02]  /*3be30*/  HADD2.F32 R84, -RZ, R132.H1_H1 ;  /* 0x30000084ff547230 */ /* 0x000fe40000004100 */
[----:B------:R-:W-:Y:S01]  /*3be40*/  FFMA.FTZ R106, R106, R85, R200 ;  /* 0x000000556a6a7223 */ /* 0x000fe200000100c8 */
[----:B------:R-:W-:-:S02]  /*3be50*/  HADD2.F32 R85, -RZ, R131.H0_H0 ;  /* 0x20000083ff557230 */ /* 0x000fc40000004100 */
[----:B------:R-:W-:Y:S01]  /*3be60*/  FFMA.FTZ R238, R238, R41, R20 ;  /* 0x00000029eeee7223 */ /* 0x000fe20000010014 */
[----:B0-----:R-:W-:-:S04]  /*3be70*/  IMAD.WIDE.U32 R182, R182, 0x10, R64 ;  /* 0x00000010b6b67825 */ /* 0x001fc800078e0040 */
[----:B------:R-:W-:Y:S01]  /*3be80*/  FFMA.FTZ R107, R107, R84, R199 ;  /* 0x000000546b6b7223 */ /* 0x000fe200000100c7 */
[----:B------:R-:W-:Y:S01]  /*3be90*/  F2FP.F16.F32.PACK_AB R43, R79, R78 ;  /* 0x0000004e4f2b723e */ /* 0x000fe200000000ff */
[----:B------:R-:W-:Y:S01]  /*3bea0*/  FFMA.FTZ R85, R46, R85, R10 ;  /* 0x000000552e557223 */ /* 0x000fe2000001000a */
[--C-:B------:R-:W-:Y:S01]  /*3beb0*/  HADD2.F32 R46, -RZ, R130.reuse.H1_H1 ;  /* 0x30000082ff2e7230 */ /* 0x100fe20000004100 */
[----:B------:R-:W-:Y:S01]  /*3bec0*/  F2FP.F16.F32.PACK_AB R42, R77, R76 ;  /* 0x0000004c4d2a723e */ /* 0x000fe200000000ff */
[----:B------:R-:W-:Y:S01]  /*3bed0*/  HADD2.F32 R91, -RZ, R130.H0_H0 ;  /* 0x20000082ff5b7230 */ /* 0x000fe20000004100 */
[----:B------:R-:W-:Y:S01]  /*3bee0*/  F2FP.F16.F32.PACK_AB R41, R83, R82 ;  /* 0x000000525329723e */ /* 0x000fe200000000ff */
[----:B------:R-:W-:-:S04]  /*3bef0*/  IMAD.WIDE.U32 R52, R186, 0x10, R64 ;  /* 0x00000010ba347825 */ /* 0x000fc800078e0040 */
[----:B------:R-:W-:Y:S01]  /*3bf00*/  FFMA.FTZ R93, R45, R46, R9 ;  /* 0x0000002e2d5d7223 */ /* 0x000fe20000010009 */
[----:B------:R-:W-:Y:S01]  /*3bf10*/  F2FP.F16.F32.PACK_AB R40, R81, R80 ;  /* 0x000000505128723e */ /* 0x000fe200000000ff */
[----:B------:R-:W-:Y:S01]  /*3bf20*/  FFMA.FTZ R91, R44, R91, R8 ;  /* 0x0000005b2c5b7223 */ /* 0x000fe20000010008 */
[----:B------:R-:W-:Y:S01]  /*3bf30*/  HADD2.F32 R45, -RZ, R129.H0_H0 ;  /* 0x20000081ff2d7230 */ /* 0x000fe20000004100 */
[----:B------:R0:W-:Y:S01]  /*3bf40*/  STG.E.128 desc[UR4][R182.64], R32 ;  /* 0x00000020b6007986 */ /* 0x0001e2000c101d04 */
[----:B------:R-:W-:Y:S01]  /*3bf50*/  IMAD.WIDE.U32 R54, R187, 0x10, R64 ;  /* 0x00000010bb367825 */ /* 0x000fe200078e0040 */
[----:B------:R-:W-:-:S03]  /*3bf60*/  F2FP.F16.F32.PACK_AB R47, R71, R70 ;  /* 0x00000046472f723e */ /* 0x000fc600000000ff */
[----:B------:R-:W-:Y:S01]  /*3bf70*/  FFMA.FTZ R84, R50, R45, R6 ;  /* 0x0000002d32547223 */ /* 0x000fe20000010006 */
[--C-:B------:R-:W-:Y:S01]  /*3bf80*/  HADD2.F32 R45, -RZ, R127.reuse.H0_H0 ;  /* 0x2000007fff2d7230 */ /* 0x100fe20000004100 */
[----:B------:R-:W-:Y:S01]  /*3bf90*/  F2FP.F16.F32.PACK_AB R46, R69, R68 ;  /* 0x00000044452e723e */ /* 0x000fe200000000ff */
[----:B------:R-:W-:Y:S01]  /*3bfa0*/  HADD2.F32 R44, -RZ, R127.H1_H1 ;  /* 0x3000007fff2c7230 */ /* 0x000fe20000004100 */
[----:B------:R-:W-:Y:S01]  /*3bfb0*/  F2FP.F16.F32.PACK_AB R50, R103, R102 ;  /* 0x000000666732723e */ /* 0x000fe200000000ff */
[----:B------:R-:W-:Y:S02]  /*3bfc0*/  HADD2.F32 R86, -RZ, R129.H1_H1 ;  /* 0x30000081ff567230 */ /* 0x000fe40000004100 */
[----:B------:R-:W-:Y:S01]  /*3bfd0*/  FFMA.FTZ R236, R236, R45, R18 ;  /* 0x0000002decec7223 */ /* 0x000fe20000010012 */
[--C-:B------:R-:W-:Y:S02]  /*3bfe0*/  HADD2.F32 R45, -RZ, R126.reuse.H0_H0 ;  /* 0x2000007eff2d7230 */ /* 0x100fe40000004100 */
[----:B------:R-:W-:Y:S01]  /*3bff0*/  FFMA.FTZ R237, R237, R44, R19 ;  /* 0x0000002ceded7223 */ /* 0x000fe20000010013 */
[----:B------:R-:W-:-:S02]  /*3c000*/  HADD2.F32 R44, -RZ, R126.H1_H1 ;  /* 0x3000007eff2c7230 */ /* 0x000fc40000004100 */
[----:B------:R-:W-:Y:S01]  /*3c010*/  FFMA.FTZ R86, R51, R86, R7 ;  /* 0x0000005633567223 */ /* 0x000fe20000010007 */
[--C-:B------:R-:W-:Y:S02]  /*3c020*/  HADD2.F32 R87, -RZ, R128.reuse.H0_H0 ;  /* 0x20000080ff577230 */ /* 0x100fe40000004100 */
[----:B------:R-:W-:Y:S01]  /*3c030*/  FFMA.FTZ R94, R36, R45, R16 ;  /* 0x0000002d245e7223 */ /* 0x000fe20000010010 */
[----:B------:R-:W-:Y:S02]  /*3c040*/  HADD2.F32 R36, -RZ, R123.H1_H1 ;  /* 0x3000007bff247230 */ /* 0x000fe40000004100 */
[----:B------:R-:W-:Y:S01]  /*3c050*/  FFMA.FTZ R195, R195, R44, R17 ;  /* 0x0000002cc3c37223 */ /* 0x000fe20000010011 */
[----:B------:R-:W-:Y:S02]  /*3c060*/  HADD2.F32 R92, -RZ, R128.H1_H1 ;  /* 0x30000080ff5c7230 */ /* 0x000fe40000004100 */
[----:B------:R-:W-:Y:S01]  /*3c070*/  FFMA.FTZ R87, R48, R87, R4 ;  /* 0x0000005730577223 */ /* 0x000fe20000010004 */
[----:B------:R-:W-:-:S04]  /*3c080*/  IMAD.WIDE.U32 R56, R188, 0x10, R64 ;  /* 0x00000010bc387825 */ /* 0x000fc800078e0040 */
[----:B------:R-:W-:Y:S01]  /*3c090*/  FFMA.FTZ R163, R163, R36, R27 ;  /* 0x00000024a3a37223 */ /* 0x000fe2000001001b */
[----:B------:R-:W-:Y:S01]  /*3c0a0*/  F2FP.F16.F32.PACK_AB R45, R75, R74 ;  /* 0x0000004a4b2d723e */ /* 0x000fe200000000ff */
[----:B------:R-:W-:Y:S01]  /*3c0b0*/  FFMA.FTZ R92, R49, R92, R5 ;  /* 0x0000005c315c7223 */ /* 0x000fe20000010005 */
[----:B------:R-:W-:Y:S01]  /*3c0c0*/  HADD2.F32 R36, -RZ, R122.H1_H1 ;  /* 0x3000007aff247230 */ /* 0x000fe20000004100 */
[----:B------:R-:W-:Y:S01]  /*3c0d0*/  F2FP.F16.F32.PACK_AB R44, R73, R72 ;  /* 0x00000048492c723e */ /* 0x000fe200000000ff */
[----:B------:R-:W-:Y:S01]  /*3c0e0*/  IMAD.WIDE.U32 R58, R189, 0x10, R64 ;  /* 0x00000010bd3a7825 */ /* 0x000fe200078e0040 */
[----:B------:R-:W-:-:S03]  /*3c0f0*/  F2FP.F16.F32.PACK_AB R51, R105, R104 ;  /* 0x000000686933723e */ /* 0x000fc600000000ff */
[----:B------:R-:W-:Y:S01]  /*3c100*/  FFMA.FTZ R161, R161, R36, R25 ;  /* 0x00000024a1a17223 */ /* 0x000fe20000010019 */
[----:B------:R-:W-:Y:S01]  /*3c110*/  HADD2.F32 R36, -RZ, R121.H1_H1 ;  /* 0x30000079ff247230 */ /* 0x000fe20000004100 */
[----:B------:R-:W-:Y:S01]  /*3c120*/  F2FP.F16.F32.PACK_AB R49, R67, R66 ;  /* 0x000000424331723e */ /* 0x000fe200000000ff */
[----:B------:R-:W-:Y:S01]  /*3c130*/  IMAD.WIDE.U32 R60, R190, 0x10, R64 ;  /* 0x00000010be3c7825 */ /* 0x000fe200078e0040 */
[----:B------:R-:W-:-:S03]  /*3c140*/  F2FP.F16.F32.PACK_AB R48, R101, R100 ;  /* 0x000000646530723e */ /* 0x000fc600000000ff */
[----:B------:R-:W-:Y:S01]  /*3c150*/  FFMA.FTZ R241, R241, R36, R23 ;  /* 0x00000024f1f17223 */ /* 0x000fe20000010017 */
[----:B------:R-:W-:Y:S01]  /*3c160*/  HADD2.F32 R36, -RZ, R120.H1_H1 ;  /* 0x30000078ff247230 */ /* 0x000fe20000004100 */
[----:B0-----:R-:W-:Y:S01]  /*3c170*/  F2FP.F16.F32.PACK_AB R35, R237, R236 ;  /* 0x000000eced23723e */ /* 0x001fe200000000ff */
[----:B------:R-:W-:Y:S01]  /*3c180*/  IMAD.WIDE.U32 R62, R191, 0x10, R64 ;  /* 0x00000010bf3e7825 */ /* 0x000fe200078e0040 */
[----:B------:R-:W-:-:S03]  /*3c190*/  F2FP.F16.F32.PACK_AB R34, R195, R94 ;  /* 0x0000005ec322723e */ /* 0x000fc600000000ff */
[----:B------:R-:W-:Y:S01]  /*3c1a0*/  FFMA.FTZ R239, R239, R36, R21 ;  /* 0x00000024efef7223 */ /* 0x000fe20000010015 */
[----:B------:R-:W-:Y:S01]  /*3c1b0*/  F2FP.F16.F32.PACK_AB R36, R89, R88 ;  /* 0x000000585924723e */ /* 0x000fe200000000ff */
[----:B------:R-:W-:Y:S01]  /*3c1c0*/  IMAD.WIDE.U32 R64, R196, 0x10, R64 ;  /* 0x00000010c4407825 */ /* 0x000fe200078e0040 */
[----:B------:R-:W-:Y:S02]  /*3c1d0*/  F2FP.F16.F32.PACK_AB R33, R96, R95 ;  /* 0x0000005f6021723e */ /* 0x000fe400000000ff */
[----:B------:R-:W-:Y:S01]  /*3c1e0*/  F2FP.F16.F32.PACK_AB R32, R98, R97 ;  /* 0x000000616220723e */ /* 0x000fe200000000ff */
[----:B------:R0:W-:Y:S04]  /*3c1f0*/  STG.E.128 desc[UR4][R52.64], R36 ;  /* 0x0000002434007986 */ /* 0x0001e8000c101d04 */
[----:B------:R1:W-:Y:S04]  /*3c200*/  STG.E.128 desc[UR4][R54.64], R40 ;  /* 0x0000002836007986 */ /* 0x0003e8000c101d04 */
[----:B------:R2:W-:Y:S04]  /*3c210*/  STG.E.128 desc[UR4][R56.64], R44 ;  /* 0x0000002c38007986 */ /* 0x0005e8000c101d04 */
[----:B------:R3:W-:Y:S01]  /*3c220*/  STG.E.128 desc[UR4][R58.64], R48 ;  /* 0x000000303a007986 */ /* 0x0007e2000c101d04 */
[----:B0-----:R-:W-:-:S02]  /*3c230*/  F2FP.F16.F32.PACK_AB R53, R184, R179 ;  /* 0x000000b3b835723e */ /* 0x001fc400000000ff */
[----:B------:R-:W-:Y:S01]  /*3c240*/  F2FP.F16.F32.PACK_AB R52, R107, R106 ;  /* 0x0000006a6b34723e */ /* 0x000fe200000000ff */
[----:B-1----:R-:W0:Y:S01]  /*3c250*/  LDC.64 R40, c[0x0][0x210] ;  /* 0x00008400ff287b82 */ /* 0x002e220000000a00 */
[----:B------:R-:W-:Y:S02]  /*3c260*/  LEA R42, P1, R181, UR18, 0x4 ;  /* 0x00000012b52a7c11 */ /* 0x000fe4000f8220ff */
[----:B------:R-:W-:Y:S02]  /*3c270*/  F2FP.F16.F32.PACK_AB R55, R194, R193 ;  /* 0x000000c1c237723e */ /* 0x000fe400000000ff */
[----:B------:R-:W-:Y:S02]  /*3c280*/  F2FP.F16.F32.PACK_AB R54, R192, R185 ;  /* 0x000000b9c036723e */ /* 0x000fe400000000ff */
[----:B--2---:R-:W-:Y:S02]  /*3c290*/  F2FP.F16.F32.PACK_AB R57, R86, R84 ;  /* 0x000000545639723e */ /* 0x004fe400000000ff */
[----:B---3--:R-:W-:Y:S01]  /*3c2a0*/  F2FP.F16.F32.PACK_AB R59, R90, R85 ;  /* 0x000000555a3b723e */ /* 0x008fe200000000ff */
[----:B------:R1:W-:Y:S01]  /*3c2b0*/  STG.E.128 desc[UR4][R60.64], R52 ;  /* 0x000000343c007986 */ /* 0x0003e2000c101d04 */
[----:B------:R-:W-:-:S02]  /*3c2c0*/  F2FP.F16.F32.PACK_AB R58, R93, R91 ;  /* 0x0000005b5d3a723e */ /* 0x000fc400000000ff */
[----:B------:R-:W-:Y:S02]  /*3c2d0*/  F2FP.F16.F32.PACK_AB R56, R92, R87 ;  /* 0x000000575c38723e */ /* 0x000fe400000000ff */
[----:B------:R-:W-:Y:S02]  /*3c2e0*/  F2FP.F16.F32.PACK_AB R39, R163, R162 ;  /* 0x000000a2a327723e */ /* 0x000fe400000000ff */
[----:B------:R-:W-:Y:S01]  /*3c2f0*/  F2FP.F16.F32.PACK_AB R38, R161, R160 ;  /* 0x000000a0a126723e */ /* 0x000fe200000000ff */
[----:B------:R1:W-:Y:S01]  /*3c300*/  STG.E.128 desc[UR4][R62.64], R56 ;  /* 0x000000383e007986 */ /* 0x0003e2000c101d04 */
[----:B------:R-:W-:Y:S02]  /*3c310*/  F2FP.F16.F32.PACK_AB R37, R241, R240 ;  /* 0x000000f0f125723e */ /* 0x000fe400000000ff */
[----:B------:R-:W-:Y:S01]  /*3c320*/  LEA.HI.X R43, R181, UR19, RZ, 0x4, P1 ;  /* 0x00000013b52b7c11 */ /* 0x000fe200088f24ff */
[----:B------:R1:W-:Y:S01]  /*3c330*/  STG.E.128 desc[UR4][R64.64], R32 ;  /* 0x0000002040007986 */ /* 0x0003e2000c101d04 */
[----:B------:R-:W-:Y:S01]  /*3c340*/  F2FP.F16.F32.PACK_AB R36, R239, R238 ;  /* 0x000000eeef24723e */ /* 0x000fe200000000ff */
[----:B0-----:R-:W-:-:S04]  /*3c350*/  IMAD R177, R40, 0x4, R177 ;  /* 0x0000000428b17824 */ /* 0x001fc800078e02b1 */
[----:B------:R1:W-:Y:S01]  /*3c360*/  STG.E.128 desc[UR4][R42.64], R36 ;  /* 0x000000242a007986 */ /* 0x0003e2000c101d04 */
[----:B------:R-:W-:-:S13]  /*3c370*/  ISETP.GE.AND P1, PT, R177, R41, PT ;  /* 0x00000029b100720c */ /* 0x000fda0003f26270 */
[----:B------:R-:W-:Y:S05]  /*3c380*/  @!P1 BRA `(.L_x_45690) ;  /* 0xfffffc4800e49947 */ /* 0x000fea000383ffff */
[----:B------:R-:W-:Y:S05]  /*3c390*/  BSYNC B0 ;  /* 0x0000000000007941 */ /* 0x000fea0003800000 */
.L_x_44398:
[----:B------:R-:W-:Y:S05]  /*3c3a0*/  EXIT ;  /* 0x000000000000794d */ /* 0x000fea0003800000 */
.L_x_45689:
        /* <DEDUP_REMOVED lines=8> */
.L_x_45692:
[----:B------:R-:W-:Y:S05]  /*3c430*/  BSYNC B1 ;  /* 0x0000000000017941 */ /* 0x000fea0003800000 */
.L_x_45691:
[----:B------:R-:W-:Y:S01]  /*3c440*/  FADD.FTZ R236, R194, R183 ;  /* 0x000000b7c2ec7221 */ /* 0x000fe20000010000 */
[----:B------:R-:W-:Y:S01]  /*3c450*/  MOV R193, 0x2 ;  /* 0x0000000200c17802 */ /* 0x000fe20000000f00 */
[----:B------:R-:W-:Y:S01]  /*3c460*/  IMAD.MOV.U32 R192, RZ, RZ, 0x1f ;  /* 0x0000001fffc07424 */ /* 0x000fe200078e00ff */
[----:B------:R-:W-:Y:S01]  /*3c470*/  MOV R185, 0xffffffff ;  /* 0xffffffff00b97802 */ /* 0x000fe20000000f00 */
[----:B------:R-:W0:Y:S06]  /*3c480*/  LDC R184, c[0x0][0x290] ;  /* 0x0000a400ffb87b82 */ /* 0x000e2c0000000800 */
[----:B0-----:R-:W-:Y:S05]  /*3c490*/  WARPSYNC.COLLECTIVE R185, `(.L_x_45693) ;  /* 0x00000000b9087348 */ /* 0x001fea0003c00000 */
[----:B------:R1:W2:Y:S02]  /*3c4a0*/  SHFL.BFLY P2, R183, R236, R193, R192 ;  /* 0x0c0000c1ecb77389 */ /* 0x0002a400000400c0 */
[----:B012---:R-:W-:Y:S01]  /*3c4b0*/  ENDCOLLECTIVE ;  /* 0x000000000000791b */ /* 0x007fe20003800000 */
.L_x_45693:
[----:B------:R-:W-:Y:S01]  /*3c4c0*/  HFMA2.MMA R193, -RZ, RZ, 0, 2.384185791015625e-07 ;  /* 0x00000004ffc17435 */ /* 0x000fe200000001ff */
[----:B------:R-:W-:-:S04]  /*3c4d0*/  FADD.FTZ R237, R236, R183 ;  /* 0x000000b7eced7221 */ /* 0x000fc80000010000 */
[----:B------:R-:W-:-:S07]  /*3c4e0*/  IMAD.MOV.U32 R236, RZ, RZ, R237 ;  /* 0x000000ffffec7224 */ /* 0x000fce00078e00ed */
[----:B------:R-:W-:Y:S05]  /*3c4f0*/  WARPSYNC.COLLECTIVE R185, `(.L_x_45694) ;  /* 0x00000000b9087348 */ /* 0x000fea0003c00000 */
[----:B------:R0:W1:Y:S02]  /*3c500*/  SHFL.BFLY P2, R183, R236, R193, R192 ;  /* 0x0c0000c1ecb77389 */ /* 0x00006400000400c0 */
[----:B01----:R-:W-:Y:S01]  /*3c510*/  ENDCOLLECTIVE ;  /* 0x000000000000791b */ /* 0x003fe20003800000 */
.L_x_45694:
[----:B------:R-:W-:Y:S01]  /*3c520*/  MOV R193, 0x8 ;  /* 0x0000000800c17802 */ /* 0x000fe20000000f00 */
[----:B------:R-:W-:-:S04]  /*3c530*/  FADD.FTZ R238, R237, R183 ;  /* 0x000000b7edee7221 */ /* 0x000fc80000010000 */
[----:B------:R-:W-:-:S07]  /*3c540*/  IMAD.MOV.U32 R236, RZ, RZ, R238 ;  /* 0x000000ffffec7224 */ /* 0x000fce00078e00ee */
[----:B------:R-:W-:Y:S05]  /*3c550*/  WARPSYNC.COLLECTIVE R185, `(.L_x_45695) ;  /* 0x00000000b9087348 */ /* 0x000fea0003c00000 */
[----:B------:R0:W1:Y:S02]  /*3c560*/  SHFL.BFLY P2, R183, R236, R193, R192 ;  /* 0x0c0000c1ecb77389 */ /* 0x00006400000400c0 */
[----:B01----:R-:W-:Y:S01]  /*3c570*/  ENDCOLLECTIVE ;  /* 0x000000000000791b */ /* 0x003fe20003800000 */
.L_x_45695:
[----:B------:R-:W-:Y:S01]  /*3c580*/  HFMA2.MMA R193, -RZ, RZ, 0, 9.5367431640625e-07 ;  /* 0x00000010ffc17435 */ /* 0x000fe200000001ff */
[----:B------:R-:W-:-:S04]  /*3c590*/  FADD.FTZ R239, R238, R183 ;  /* 0x000000b7eeef7221 */ /* 0x000fc80000010000 */
[----:B------:R-:W-:-:S07]  /*3c5a0*/  IMAD.MOV.U32 R236, RZ, RZ, R239 ;  /* 0x000000ffffec7224 */ /* 0x000fce00078e00ef */
[----:B------:R-:W-:Y:S05]  /*3c5b0*/  WARPSYNC.COLLECTIVE R185, `(.L_x_45696) ;  /* 0x00000000b9087348 */ /* 0x000fea0003c00000 */
[----:B------:R0:W1:Y:S02]  /*3c5c0*/  SHFL.BFLY P2, R183, R236, R193, R192 ;  /* 0x0c0000c1ecb77389 */ /* 0x00006400000400c0 */
[----:B01----:R-:W-:Y:S01]  /*3c5d0*/  ENDCOLLECTIVE ;  /* 0x000000000000791b */ /* 0x003fe20003800000 */
.L_x_45696:
[----:B------:R-:W-:Y:S01]  /*3c5e0*/  MOV R193, 0x1 ;  /* 0x0000000100c17802 */ /* 0x000fe20000000f00 */
        /* <DEDUP_REMOVED lines=9> */
[----:B------:R-:W-:-:S03]  /*3c680*/  FADD.FTZ R194, -R195, R163 ;  /* 0x000000a3c3c27221 */ /* 0x000fc60000010100 */
        /* <DEDUP_REMOVED lines=152> */
[----:B------:R-:W-:-:S04]  /*3d010*/  FFMA.FTZ R194, R194, R194, R183 ;  /* 0x000000c2c2c27223 */ /* 0x000fc800000100b7 */
[----:B------:R-:W-:-:S07]  /*3d020*/  IMAD.MOV.U32 R236, RZ, RZ, R194 ;  /* 0x000000ffffec7224 */ /* 0x000fce00078e00c2 */
[----:B------:R-:W-:Y:S05]  /*3d030*/  WARPSYNC.COLLECTIVE R185, `(.L_x_45697) ;  /* 0x00000000b9087348 */ /* 0x000fea0003c00000 */
[----:B------:R0:W1:Y:S02]  /*3d040*/  SHFL.BFLY P2, R183, R236, R193, R192 ;  /* 0x0c0000c1ecb77389 */ /* 0x00006400000400c0 */
[----:B01----:R-:W-:Y:S01]  /*3d050*/  ENDCOLLECTIVE ;  /* 0x000000000000791b */ /* 0x003fe20003800000 */
.L_x_45697:
[----:B------:R-:W-:Y:S01]  /*3d060*/  HFMA2.MMA R193, -RZ, RZ, 0, 1.1920928955078125e-07 ;  /* 0x00000002ffc17435 */ /* 0x000fe200000001ff */
[----:B------:R-:W-:-:S10]  /*3d070*/  FADD.FTZ R236, R194, R183 ;  /* 0x000000b7c2ec7221 */ /* 0x000fd40000010000 */
[----:B------:R-:W-:Y:S05]  /*3d080*/  WARPSYNC.COLLECTIVE R185, `(.L_x_45698) ;  /* 0x00000000b9087348 */ /* 0x000fea0003c00000 */
[----:B------:R0:W1:Y:S02]  /*3d090*/  SHFL.BFLY P2, R183, R236, R193, R192 ;  /* 0x0c0000c1ecb77389 */ /* 0x00006400000400c0 */
[----:B01----:R-:W-:Y:S01]  /*3d0a0*/  ENDCOLLECTIVE ;  /* 0x000000000000791b */ /* 0x003fe20003800000 */
.L_x_45698:
[----:B------:R-:W-:Y:S01]  /*3d0b0*/  MOV R193, 0x4 ;  /* 0x0000000400c17802 */ /* 0x000fe20000000f00 */
[----:B------:R-:W-:-:S04]  /*3d0c0*/  FADD.FTZ R237, R236, R183 ;  /* 0x000000b7eced7221 */ /* 0x000fc80000010000 */
[----:B------:R-:W-:-:S07]  /*3d0d0*/  IMAD.MOV.U32 R236, RZ, RZ, R237 ;  /* 0x000000ffffec7224 */ /* 0x000fce00078e00ed */
[----:B------:R-:W-:Y:S05]  /*3d0e0*/  WARPSYNC.COLLECTIVE R185, `(.L_x_45699) ;  /* 0x00000000b9087348 */ /* 0x000fea0003c00000 */
[----:B------:R0:W1:Y:S02]  /*3d0f0*/  SHFL.BFLY P2, R183, R236, R193, R192 ;  /* 0x0c0000c1ecb77389 */ /* 0x00006400000400c0 */
[----:B01----:R-:W-:Y:S01]  /*3d100*/  ENDCOLLECTIVE ;  /* 0x000000000000791b */ /* 0x003fe20003800000 */
.L_x_45699:
[----:B------:R-:W-:Y:S01]  /*3d110*/  HFMA2.MMA R193, -RZ, RZ, 0, 4.76837158203125e-07 ;  /* 0x00000008ffc17435 */ /* 0x000fe200000001ff */
[----:B------:R-:W-:-:S04]  /*3d120*/  FADD.FTZ R238, R237, R183 ;  /* 0x000000b7edee7221 */ /* 0x000fc80000010000 */
[----:B------:R-:W-:-:S07]  /*3d130*/  IMAD.MOV.U32 R236, RZ, RZ, R238 ;  /* 0x000000ffffec7224 */ /* 0x000fce00078e00ee */
[----:B------:R-:W-:Y:S05]  /*3d140*/  WARPSYNC.COLLECTIVE R185, `(.L_x_45700) ;  /* 0x00000000b9087348 */ /* 0x000fea0003c00000 */
[----:B------:R0:W1:Y:S02]  /*3d150*/  SHFL.BFLY P2, R183, R236, R193, R192 ;  /* 0x0c0000c1ecb77389 */ /* 0x00006400000400c0 */
[----:B01----:R-:W-:Y:S01]  /*3d160*/  ENDCOLLECTIVE ;  /* 0x000000000000791b */ /* 0x003fe20003800000 */
.L_x_45700:
[----:B------:R-:W-:Y:S01]  /*3d170*/  MOV R193, 0x10 ;  /* 0x0000001000c17802 */ /* 0x000fe20000000f00 */
[----:B------:R-:W-:-:S04]  /*3d180*/  FADD.FTZ R239, R238, R183 ;  /* 0x000000b7eeef7221 */ /* 0x000fc80000010000 */
[----:B------:R-:W-:-:S07]  /*3d190*/  IMAD.MOV.U32 R236, RZ, RZ, R239 ;  /* 0x000000ffffec7224 */ /* 0x000fce00078e00ef */
[----:B------:R-:W-:Y:S05]  /*3d1a0*/  WARPSYNC.COLLECTIVE R185, `(.L_x_45701) ;  /* 0x00000000b9087348 */ /* 0x000fea0003c00000 */
[----:B------:R0:W1:Y:S02]  /*3d1b0*/  SHFL.BFLY P2, R183, R236, R193, R192 ;  /* 0x0c0000c1ecb77389 */ /* 0x00006400000400c0 */
[----:B01----:R-:W-:Y:S01]  /*3d1c0*/  ENDCOLLECTIVE ;  /* 0x000000000000791b */ /* 0x003fe20003800000 */
.L_x_45701:
[----:B------:R-:W-:Y:S05]  /*3d1d0*/  BRA `(.L_x_45702) ;  /* 0xffffffd8001c7947 */ /* 0x000fea000383ffff */
.L_x_45703:
        /* <DEDUP_REMOVED lines=10> */
.L_x_66089:


//--------------------- .text._ZN10layer_norm31ln_parallel_residual_fwd_kernelINS_13Kernel_traitsIf6__halffS2_fjLj2560ELj1ELj4ELj1ELj16ENS_18Kernel_traits_baseILj2560EfS2_fS2_fjLj128EEEEELb0ELb0ELb0EEEvNS_9FwdParamsE --------------------------
	.section	.text._ZN10layer_norm31ln_parallel_residual_fwd_kernelINS_13Kernel_traitsIf6__halffS2_fjLj2560ELj1ELj4ELj1ELj16ENS_18Kernel_traits_baseILj2560EfS2_fS2_fjLj128EEEEELb0ELb0ELb0EEEvNS_9FwdParamsE,"ax",@progbits
	.align	128
        .global         _ZN10layer_norm31ln_parallel_residual_fwd_kernelINS_13Kernel_traitsIf6__halffS2_fjLj2560ELj1ELj4ELj1ELj16ENS_18Kernel_traits_baseILj2560EfS2_fS2_fjLj128EEEEELb0ELb0ELb0EEEvNS_9FwdParamsE
        .type           _ZN10layer_norm31ln_parallel_residual_fwd_kernelINS_13Kernel_traitsIf6__halffS2_fjLj2560ELj1ELj4ELj1ELj16ENS_18Kernel_traits_baseILj2560EfS2_fS2_fjLj128EEEEELb0ELb0ELb0EEEvNS_9FwdParamsE,@function
        .size           _ZN10layer_norm31ln_parallel_residual_fwd_kernelINS_13Kernel_traitsIf6__halffS2_fjLj2560ELj1ELj4ELj1ELj16ENS_18Kernel_traits_baseILj2560EfS2_fS2_fjLj128EEEEELb0ELb0ELb0EEEvNS_9FwdParamsE,(.L_x_66090 - _ZN10layer_norm31ln_parallel_residual_fwd_kernelINS_13Kernel_traitsIf6__halffS2_fjLj2560ELj1ELj4ELj1ELj16ENS_18Kernel_traits_baseILj2560EfS2_fS2_fjLj128EEEEELb0ELb0ELb0EEEvNS_9FwdParamsE)
        .other          _ZN10layer_norm31ln_parallel_residual_fwd_kernelINS_13Kernel_traitsIf6__halffS2_fjLj2560ELj1ELj4ELj1ELj16ENS_18Kernel_traits_baseILj2560EfS2_fS2_fjLj128EEEEELb0ELb0ELb0EEEvNS_9FwdParamsE,@"STO_CUDA_ENTRY STV_DEFAULT"
_ZN10layer_norm31ln_parallel_residual_fwd_kernelINS_13Kernel_traitsIf6__halffS2_fjLj2560ELj1ELj4ELj1ELj16ENS_18Kernel_traits_baseILj2560EfS2_fS2_fjLj128EEEEELb0ELb0ELb0EEEvNS_9FwdParamsE:
.text._ZN10layer_norm31ln_parallel_residual_fwd_kernelINS_13Kernel_traitsIf6__halffS2_fjLj2560ELj1ELj4ELj1ELj16ENS_18Kernel_traits_baseILj2560EfS2_fS2_fjLj128EEEEELb0ELb0ELb0EEEvNS_9FwdParamsE:
        /* <DEDUP_REMOVED lines=64> */
.L_x_45705:
[----:B------:R-:W-:Y:S05]  /*0400*/  BSYNC B0 ;  /* 0x0000000000007941 */ /* 0x000fea0003800000 */
.L_x_45704:
        /* <DEDUP_REMOVED lines=47> */
.L_x_45707:
[----:B------:R-:W-:Y:S05]  /*0700*/  BSYNC B0 ;  /* 0x0000000000007941 */ /* 0x000fea0003800000 */
.L_x_45706:
        /* <DEDUP_REMOVED lines=47> */
.L_x_45709:
[----:B------:R-:W-:Y:S05]  /*0a00*/  BSYNC B0 ;  /* 0x0000000000007941 */ /* 0x000fea0003800000 */
.L_x_45708:
        /* <DEDUP_REMOVED lines=47> */
.L_x_45711:
[----:B------:R-:W-:Y:S05]  /*0d00*/  BSYNC B0 ;  /* 0x0000000000007941 */ /* 0x000fea0003800000 */
.L_x_45710:
        /* <DEDUP_REMOVED lines=47> */
.L_x_45713:
[----:B------:R-:W-:Y:S05]  /*1000*/  BSYNC B0 ;  /* 0x0000000000007941 */ /* 0x000fea0003800000 */
.L_x_45712:
        /* <DEDUP_REMOVED lines=47> */
.L_x_45715:
[----:B------:R-:W-:Y:S05]  /*1300*/  BSYNC B0 ;  /* 0x0000000000007941 */ /* 0x000fea0003800000 */
.L_x_45714:
        /* <DEDUP_REMOVED lines=47> */
.L_x_45717:
[----:B------:R-:W-:Y:S05]  /*1600*/  BSYNC B0 ;  /* 0x0000000000007941 */ /* 0x000fea0003800000 */
.L_x_45716:
        /* <DEDUP_REMOVED lines=47> */
.L_x_45719:
[----:B------:R-:W-:Y:S05]  /*1900*/  BSYNC B0 ;  /* 0x0000000000007941 */ /* 0x000fea0003800000 */
.L_x_45718:
        /* <DEDUP_REMOVED lines=47> */
.L_x_45721:
[----:B------:R-:W-:Y:S05]  /*1c00*/  BSYNC B0 ;  /* 0x0000000000007941 */ /* 0x000fea0003800000 */
.L_x_45720:
        /* <DEDUP_REMOVED lines=46> */
.L_x_45723:
[----:B------:R-:W-:Y:S05]  /*1ef0*/  BSYNC B0 ;  /* 0x0000000000007941 */ /* 0x000fea0003800000 */
.L_x_45722:
        /* <DEDUP_REMOVED lines=15> */
.L_x_45925:
        /* <DEDUP_REMOVED lines=24> */
[----:B------:R-:W-:Y:S01]  /*2170*/  ISETP.NE.AND.EX P2, PT, RZ, UR9, PT, P2 ;  /* 0x00000009ff007c0c */ /* 0x000fe2000bf45320 */
[----:B--2---:R-:W-:-:S12]  /*2180*/  HADD2.F32 R148, -RZ, R152.H0_H0 ;  /* 0x20000098ff947230 */ /* 0x004fd80000004100 */
[----:B------:R-:W-:Y:S05]  /*2190*/  @P2 BRA `(.L_x_45726) ;  /* 0x00000000000c2947 */ /* 0x000fea0003800000 */
[----:B------:R-:W-:Y:S05]  /*21a0*/  @!P1 BRA `(.L_x_45727) ;  /* 0x0000000000149947 */ /* 0x000fea0003800000 */
[----:B-----5:R-:W-:Y:S01]  /*21b0*/  FADD.FTZ R148, R140, R148 ;  /* 0x000000948c947221 */ /* 0x020fe20000010000 */
[----:B------:R-:W-:Y:S06]  /*21c0*/  BRA `(.L_x_45727) ;  /* 0x00000000000c7947 */ /* 0x000fec0003800000 */
.L_x_45726:
[----:B-----5:R-:W-:-:S05]  /*21d0*/  HADD2.F32 R3, -RZ, R136.H0_H0 ;  /* 0x20000088ff037230 */ /* 0x020fca0000004100 */
[----:B------:R-:W-:-:S04]  /*21e0*/  FADD.FTZ R148, R3, R148 ;  /* 0x0000009403947221 */ /* 0x000fc80000010000 */
[----:B------:R-:W-:-:S07]  /*21f0*/  @P1 FADD.FTZ R148, R140, R148 ;  /* 0x000000948c941221 */ /* 0x000fce0000010000 */
.L_x_45727:
[----:B------:R-:W-:Y:S01]  /*2200*/  HADD2.F32 R149, -RZ, R152.H1_H1 ;  /* 0x30000098ff957230 */ /* 0x000fe20000004100 */
[----:B------:R-:W-:Y:S06]  /*2210*/  @P2 BRA `(.L_x_45728) ;  /* 0x00000000000c2947 */ /* 0x000fec0003800000 */
[----:B------:R-:W-:Y:S05]  /*2220*/  @!P1 BRA `(.L_x_45729) ;  /* 0x0000000000149947 */ /* 0x000fea0003800000 */
[----:B-----5:R-:W-:Y:S01]  /*2230*/  FADD.FTZ R149, R141, R149 ;  /* 0x000000958d957221 */ /* 0x020fe20000010000 */
[----:B------:R-:W-:Y:S06]  /*2240*/  BRA `(.L_x_45729) ;  /* 0x00000000000c7947 */ /* 0x000fec0003800000 */
.L_x_45728:
[----:B-----5:R-:W-:-:S05]  /*2250*/  HADD2.F32 R3, -RZ, R136.H1_H1 ;  /* 0x30000088ff037230 */ /* 0x020fca0000004100 */
[----:B------:R-:W-:-:S04]  /*2260*/  FADD.FTZ R149, R3, R149 ;  /* 0x0000009503957221 */ /* 0x000fc80000010000 */
[----:B------:R-:W-:-:S07]  /*2270*/  @P1 FADD.FTZ R149, R141, R149 ;  /* 0x000000958d951221 */ /* 0x000fce0000010000 */
.L_x_45729:
[----:B------:R-:W-:Y:S01]  /*2280*/  HADD2.F32 R150, -RZ, R153.H0_H0 ;  /* 0x20000099ff967230 */ /* 0x000fe20000004100 */
[----:B------:R-:W-:Y:S06]  /*2290*/  @P2 BRA `(.L_x_45730) ;  /* 0x00000000000c2947 */ /* 0x000fec0003800000 */
[----:B------:R-:W-:Y:S05]  /*22a0*/  @!P1 BRA `(.L_x_45731) ;  /* 0x0000000000149947 */ /* 0x000fea0003800000 */
[----:B-----5:R-:W-:Y:S01]  /*22b0*/  FADD.FTZ R150, R142, R150 ;  /* 0x000000968e967221 */ /* 0x020fe20000010000 */
[----:B------:R-:W-:Y:S06]  /*22c0*/  BRA `(.L_x_45731) ;  /* 0x00000000000c7947 */ /* 0x000fec0003800000 */
.L_x_45730:
[----:B-----5:R-:W-:-:S05]  /*22d0*/  HADD2.F32 R3, -RZ, R137.H0_H0 ;  /* 0x20000089ff037230 */ /* 0x020fca0000004100 */
[----:B------:R-:W-:-:S04]  /*22e0*/  FADD.FTZ R150, R3, R150 ;  /* 0x0000009603967221 */ /* 0x000fc80000010000 */
[----:B------:R-:W-:-:S07]  /*22f0*/  @P1 FADD.FTZ R150, R142, R150 ;  /* 0x000000968e961221 */ /* 0x000fce0000010000 */
.L_x_45731:
[----:B------:R-:W-:Y:S01]  /*2300*/  HADD2.F32 R151, -RZ, R153.H1_H1 ;  /* 0x30000099ff977230 */ /* 0x000fe20000004100 */
[----:B------:R-:W-:Y:S06]  /*2310*/  @P2 BRA `(.L_x_45732) ;  /* 0x00000000000c2947 */ /* 0x000fec0003800000 */
[----:B------:R-:W-:Y:S05]  /*2320*/  @!P1 BRA `(.L_x_45733) ;  /* 0x0000000000149947 */ /* 0x000fea0003800000 */
[----:B-----5:R-:W-:Y:S01]  /*2330*/  FADD.FTZ R151, R143, R151 ;  /* 0x000000978f977221 */ /* 0x020fe20000010000 */
[----:B------:R-:W-:Y:S06]  /*2340*/  BRA `(.L_x_45733) ;  /* 0x00000000000c7947 */ /* 0x000fec0003800000 */
.L_x_45732:
[----:B-----5:R-:W-:-:S05]  /*2350*/  HADD2.F32 R3, -RZ, R137.H1_H1 ;  /* 0x30000089ff037230 */ /* 0x020fca0000004100 */
[----:B------:R-:W-:-:S04]  /*2360*/  FADD.FTZ R151, R3, R151 ;  /* 0x0000009703977221 */ /* 0x000fc80000010000 */
[----:B------:R-:W-:-:S07]  /*2370*/  @P1 FADD.FTZ R151, R143, R151 ;  /* 0x000000978f971221 */ /* 0x000fce0000010000 */
.L_x_45733:
[----:B------:R-:W-:Y:S01]  /*2380*/  HADD2.F32 R152, -RZ, R154.H0_H0 ;  /* 0x2000009aff987230 */ /* 0x000fe20000004100 */
[----:B------:R-:W-:Y:S06]  /*2390*/  @P2 BRA `(.L_x_45734) ;  /* 0x00000000000c2947 */ /* 0x000fec0003800000 */
[----:B------:R-:W-:Y:S05]  /*23a0*/  @!P1 BRA `(.L_x_45735) ;  /* 0x0000000000149947 */ /* 0x000fea0003800000 */
[----:B-----5:R-:W-:Y:S01]  /*23b0*/  FADD.FTZ R152, R144, R152 ;  /* 0x0000009890987221 */ /* 0x020fe20000010000 */
[----:B------:R-:W-:Y:S06]  /*23c0*/  BRA `(.L_x_45735) ;  /* 0x00000000000c7947 */ /* 0x000fec0003800000 */
.L_x_45734:
[----:B-----5:R-:W-:-:S05]  /*23d0*/  HADD2.F32 R3, -RZ, R138.H0_H0 ;  /* 0x2000008aff037230 */ /* 0x020fca0000004100 */
[----:B------:R-:W-:-:S04]  /*23e0*/  FADD.FTZ R152, R3, R152 ;  /* 0x0000009803987221 */ /* 0x000fc80000010000 */
[----:B------:R-:W-:-:S07]  /*23f0*/  @P1 FADD.FTZ R152, R144, R152 ;  /* 0x0000009890981221 */ /* 0x000fce0000010000 */
.L_x_45735:
[----:B------:R-:W-:Y:S01]  /*2400*/  HADD2.F32 R153, -RZ, R154.H1_H1 ;  /* 0x3000009aff997230 */ /* 0x000fe20000004100 */
[----:B------:R-:W-:Y:S06]  /*2410*/  @P2 BRA `(.L_x_45736) ;  /* 0x00000000000c2947 */ /* 0x000fec0003800000 */
[----:B------:R-:W-:Y:S05]  /*2420*/  @!P1 BRA `(.L_x_45737) ;  /* 0x0000000000149947 */ /* 0x000fea0003800000 */
[----:B-----5:R-:W-:Y:S01]  /*2430*/  FADD.FTZ R153, R145, R153 ;  /* 0x0000009991997221 */ /* 0x020fe20000010000 */
[----:B------:R-:W-:Y:S06]  /*2440*/  BRA `(.L_x_45737) ;  /* 0x00000000000c7947 */ /* 0x000fec0003800000 */
.L_x_45736:
[----:B-----5:R-:W-:-:S05]  /*2450*/  HADD2.F32 R3, -RZ, R138.H1_H1 ;  /* 0x3000008aff037230 */ /* 0x020fca0000004100 */
[----:B------:R-:W-:-:S04]  /*2460*/  FADD.FTZ R153, R3, R153 ;  /* 0x0000009903997221 */ /* 0x000fc80000010000 */
[----:B------:R-:W-:-:S07]  /*2470*/  @P1 FADD.FTZ R153, R145, R153 ;  /* 0x0000009991991221 */ /* 0x000fce0000010000 */
.L_x_45737:
[----:B------:R-:W-:Y:S01]  /*2480*/  HADD2.F32 R154, -RZ, R155.H0_H0 ;  /* 0x2000009bff9a7230 */ /* 0x000fe20000004100 */
[----:B------:R-:W-:Y:S06]  /*2490*/  @P2 BRA `(.L_x_45738) ;  /* 0x00000000000c2947 */ /* 0x000fec0003800000 */
[----:B------:R-:W-:Y:S05]  /*24a0*/  @!P1 BRA `(.L_x_45739) ;  /* 0x0000000000149947 */ /* 0x000fea0003800000 */
[----:B-----5:R-:W-:Y:S01]  /*24b0*/  FADD.FTZ R154, R146, R154 ;  /* 0x0000009a929a7221 */ /* 0x020fe20000010000 */
[----:B------:R-:W-:Y:S06]  /*24c0*/  BRA `(.L_x_45739) ;  /* 0x00000000000c7947 */ /* 0x000fec0003800000 */
.L_x_45738:
[----:B-----5:R-:W-:-:S05]  /*24d0*/  HADD2.F32 R3, -RZ, R139.H0_H0 ;  /* 0x2000008bff037230 */ /* 0x020fca0000004100 */
[----:B------:R-:W-:-:S04]  /*24e0*/  FADD.FTZ R154, R3, R154 ;  /* 0x0000009a039a7221 */ /* 0x000fc80000010000 */
[----:B------:R-:W-:-:S07]  /*24f0*/  @P1 FADD.FTZ R154, R146, R154 ;  /* 0x0000009a929a1221 */ /* 0x000fce0000010000 */
.L_x_45739:
[----:B------:R-:W-:Y:S01]  /*2500*/  HADD2.F32 R155, -RZ, R155.H1_H1 ;  /* 0x3000009bff9b7230 */ /* 0x000fe20000004100 */
[----:B------:R-:W-:Y:S06]  /*2510*/  @P2 BRA `(.L_x_45740) ;  /* 0x00000000000c2947 */ /* 0x000fec0003800000 */
[----:B------:R-:W-:Y:S05]  /*2520*/  @!P1 BRA `(.L_x_45741) ;  /* 0x0000000000149947 */ /* 0x000fea0003800000 */
[----:B-----5:R-:W-:Y:S01]  /*2530*/  FADD.FTZ R155, R147, R155 ;  /* 0x0000009b939b7221 */ /* 0x020fe20000010000 */
[----:B------:R-:W-:Y:S06]  /*2540*/  BRA `(.L_x_45741) ;  /* 0x00000000000c7947 */ /* 0x000fec0003800000 */
.L_x_45740:
[----:B-----5:R-:W-:-:S05]  /*2550*/  HADD2.F32 R3, -RZ, R139.H1_H1 ;  /* 0x3000008bff037230 */ /* 0x020fca0000004100 */
[----:B------:R-:W-:-:S04]  /*2560*/  FADD.FTZ R155, R3, R155 ;  /* 0x0000009b039b7221 */ /* 0x000fc80000010000 */
[----:B------:R-:W-:-:S07]  /*2570*/  @P1 FADD.FTZ R155, R147, R155 ;  /* 0x0000009b939b1221 */ /* 0x000fce0000010000 */
.L_x_45741:
[C---:B------:R-:W-:Y:S02]  /*2580*/  LEA R6, P1, R5.reuse, UR12, 0x5 ;  /* 0x0000000c05067c11 */ /* 0x040fe4000f8228ff */
[C---:B------:R-:W-:Y:S02]  /*2590*/  IADD3 R3, R5.reuse, 0x20, RZ ;  /* 0x0000002005037810 */ /* 0x040fe40007ffe0ff */
[----:B------:R-:W-:-:S05]  /*25a0*/  LEA.HI.X R7, R5, UR13, RZ, 0x5, P1 ;  /* 0x0000000d05077c11 */ /* 0x000fca00088f2cff */
[----:B------:R0:W-:Y:S04]  /*25b0*/  STG.E.128 desc[UR4][R6.64], R148 ;  /* 0x0000009406007986 */ /* 0x0001e8000c101d04 */
[----:B------:R0:W-:Y:S02]  /*25c0*/  STG.E.128 desc[UR4][R6.64+0x10], R152 ;  /* 0x0000109806007986 */ /* 0x0001e4000c101d04 */
.L_x_45725:
[----:B------:R-:W-:Y:S05]  /*25d0*/  BSYNC B0 ;  /* 0x0000000000007941 */ /* 0x000fea0003800000 */
.L_x_45724:
        /* <DEDUP_REMOVED lines=24> */
.L_x_45744:
[----:B-----5:R-:W-:-:S05]  /*2760*/  HADD2.F32 R4, -RZ, R136.H0_H0 ;  /* 0x20000088ff047230 */ /* 0x020fca0000004100 */
[----:B------:R-:W-:-:S04]  /*2770*/  FADD.FTZ R156, R4, R156 ;  /* 0x0000009c049c7221 */ /* 0x000fc80000010000 */
[----:B------:R-:W-:-:S07]  /*2780*/  @P1 FADD.FTZ R156, R140, R156 ;  /* 0x0000009c8c9c1221 */ /* 0x000fce0000010000 */
.L_x_45745:
[----:B------:R-:W-:Y:S01]  /*2790*/  HADD2.F32 R157, -RZ, R160.H1_H1 ;  /* 0x300000a0ff9d7230 */ /* 0x000fe20000004100 */
[----:B------:R-:W-:Y:S06]  /*27a0*/  @P2 BRA `(.L_x_45746) ;  /* 0x00000000000c2947 */ /* 0x000fec0003800000 */
[----:B------:R-:W-:Y:S05]  /*27b0*/  @!P1 BRA `(.L_x_45747) ;  /* 0x0000000000149947 */ /* 0x000fea0003800000 */
[----:B-----5:R-:W-:Y:S01]  /*27c0*/  FADD.FTZ R157, R141, R157 ;  /* 0x0000009d8d9d7221 */ /* 0x020fe20000010000 */
[----:B------:R-:W-:Y:S06]  /*27d0*/  BRA `(.L_x_45747) ;  /* 0x00000000000c7947 */ /* 0x000fec0003800000 */
.L_x_45746:
[----:B-----5:R-:W-:-:S05]  /*27e0*/  HADD2.F32 R4, -RZ, R136.H1_H1 ;  /* 0x30000088ff047230 */ /* 0x020fca0000004100 */
[----:B------:R-:W-:-:S04]  /*27f0*/  FADD.FTZ R157, R4, R157 ;  /* 0x0000009d049d7221 */ /* 0x000fc80000010000 */
[----:B------:R-:W-:-:S07]  /*2800*/  @P1 FADD.FTZ R157, R141, R157 ;  /* 0x0000009d8d9d1221 */ /* 0x000fce0000010000 */
.L_x_45747:
[----:B------:R-:W-:Y:S01]  /*2810*/  HADD2.F32 R158, -RZ, R161.H0_H0 ;  /* 0x200000a1ff9e7230 */ /* 0x000fe20000004100 */
[----:B------:R-:W-:Y:S06]  /*2820*/  @P2 BRA `(.L_x_45748) ;  /* 0x00000000000c2947 */ /* 0x000fec0003800000 */
[----:B------:R-:W-:Y:S05]  /*2830*/  @!P1 BRA `(.L_x_45749) ;  /* 0x0000000000149947 */ /* 0x000fea0003800000 */
[----:B-----5:R-:W-:Y:S01]  /*2840*/  FADD.FTZ R158, R142, R158 ;  /* 0x0000009e8e9e7221 */ /* 0x020fe20000010000 */
[----:B------:R-:W-:Y:S06]  /*2850*/  BRA `(.L_x_45749) ;  /* 0x00000000000c7947 */ /* 0x000fec0003800000 */
.L_x_45748:
[----:B-----5:R-:W-:-:S05]  /*2860*/  HADD2.F32 R4, -RZ, R137.H0_H0 ;  /* 0x20000089ff047230 */ /* 0x020fca0000004100 */
[----:B------:R-:W-:-:S04]  /*2870*/  FADD.FTZ R158, R4, R158 ;  /* 0x0000009e049e7221 */ /* 0x000fc80000010000 */
[----:B------:R-:W-:-:S07]  /*2880*/  @P1 FADD.FTZ R158, R142, R158 ;  /* 0x0000009e8e9e1221 */ /* 0x000fce0000010000 */
.L_x_45749:
[----:B------:R-:W-:Y:S01]  /*2890*/  HADD2.F32 R159, -RZ, R161.H1_H1 ;  /* 0x300000a1ff9f7230 */ /* 0x000fe20000004100 */
[----:B------:R-:W-:Y:S06]  /*28a0*/  @P2 BRA `(.L_x_45750) ;  /* 0x00000000000c2947 */ /* 0x000fec0003800000 */
[----:B------:R-:W-:Y:S05]  /*28b0*/  @!P1 BRA `(.L_x_45751) ;  /* 0x0000000000149947 */ /* 0x000fea0003800000 */
[----:B-----5:R-:W-:Y:S01]  /*28c0*/  FADD.FTZ R159, R143, R159 ;  /* 0x0000009f8f9f7221 */ /* 0x020fe20000010000 */
[----:B------:R-:W-:Y:S06]  /*28d0*/  BRA `(.L_x_45751) ;  /* 0x00000000000c7947 */ /* 0x000fec0003800000 */
.L_x_45750:
[----:B-----5:R-:W-:-:S05]  /*28e0*/  HADD2.F32 R4, -RZ, R137.H1_H1 ;  /* 0x30000089ff047230 */ /* 0x020fca0000004100 */
[----:B------:R-:W-:-:S04]  /*28f0*/  FADD.FTZ R159, R4, R159 ;  /* 0x0000009f049f7221 */ /* 0x000fc80000010000 */
[----:B------:R-:W-:-:S07]  /*2900*/  @P1 FADD.FTZ R159, R143, R159 ;  /* 0x0000009f8f9f1221 */ /* 0x000fce0000010000 */
.L_x_45751:
[----:B------:R-:W-:Y:S01]  /*2910*/  HADD2.F32 R160, -RZ, R162.H0_H0 ;  /* 0x200000a2ffa07230 */ /* 0x000fe20000004100 */
[----:B------:R-:W-:Y:S06]  /*2920*/  @P2 BRA `(.L_x_45752) ;  /* 0x00000000000c2947 */ /* 0x000fec0003800000 */
[----:B------:R-:W-:Y:S05]  /*2930*/  @!P1 BRA `(.L_x_45753) ;  /* 0x0000000000149947 */ /* 0x000fea0003800000 */
[----:B-----5:R-:W-:Y:S01]  /*2940*/  FADD.FTZ R160, R144, R160 ;  /* 0x000000a090a07221 */ /* 0x020fe20000010000 */
[----:B------:R-:W-:Y:S06]  /*2950*/  BRA `(.L_x_45753) ;  /* 0x00000000000c7947 */ /* 0x000fec0003800000 */
.L_x_45752:
[----:B-----5:R-:W-:-:S05]  /*2960*/  HADD2.F32 R4, -RZ, R138.H0_H0 ;  /* 0x2000008aff047230 */ /* 0x020fca0000004100 */
[----:B------:R-:W-:-:S04]  /*2970*/  FADD.FTZ R160, R4, R160 ;  /* 0x000000a004a07221 */ /* 0x000fc80000010000 */
[----:B------:R-:W-:-:S07]  /*2980*/  @P1 FADD.FTZ R160, R144, R160 ;  /* 0x000000a090a01221 */ /* 0x000fce0000010000 */
.L_x_45753:
[----:B------:R-:W-:Y:S01]  /*2990*/  HADD2.F32 R161, -RZ, R162.H1_H1 ;  /* 0x300000a2ffa17230 */ /* 0x000fe20000004100 */
[----:B------:R-:W-:Y:S06]  /*29a0*/  @P2 BRA `(.L_x_45754) ;  /* 0x00000000000c2947 */ /* 0x000fec0003800000 */
[----:B------:R-:W-:Y:S05]  /*29b0*/  @!P1 BRA `(.L_x_45755) ;  /* 0x0000000000149947 */ /* 0x000fea0003800000 */
[----:B-----5:R-:W-:Y:S01]  /*29c0*/  FADD.FTZ R161, R145, R161 ;  /* 0x000000a191a17221 */ /* 0x020fe20000010000 */
[----:B------:R-:W-:Y:S06]  /*29d0*/  BRA `(.L_x_45755) ;  /* 0x00000000000c7947 */ /* 0x000fec0003800000 */
.L_x_45754:
[----:B-----5:R-:W-:-:S05]  /*29e0*/  HADD2.F32 R4, -RZ, R138.H1_H1 ;  /* 0x3000008aff047230 */ /* 0x020fca0000004100 */
[----:B------:R-:W-:-:S04]  /*29f0*/  FADD.FTZ R161, R4, R161 ;  /* 0x000000a104a17221 */ /* 0x000fc80000010000 */
[----:B------:R-:W-:-:S07]  /*2a00*/  @P1 FADD.FTZ R161, R145, R161 ;  /* 0x000000a191a11221 */ /* 0x000fce0000010000 */
.L_x_45755:
[----:B------:R-:W-:Y:S01]  /*2a10*/  HADD2.F32 R162, -RZ, R163.H0_H0 ;  /* 0x200000a3ffa27230 */ /* 0x000fe20000004100 */
[----:B------:R-:W-:Y:S06]  /*2a20*/  @P2 BRA `(.L_x_45756) ;  /* 0x00000000000c2947 */ /* 0x000fec0003800000 */
[----:B------:R-:W-:Y:S05]  /*2a30*/  @!P1 BRA `(.L_x_45757) ;  /* 0x0000000000149947 */ /* 0x000fea0003800000 */
[----:B-----5:R-:W-:Y:S01]  /*2a40*/  FADD.FTZ R162, R146, R162 ;  /* 0x000000a292a27221 */ /* 0x020fe20000010000 */
[----:B------:R-:W-:Y:S06]  /*2a50*/  BRA `(.L_x_45757) ;  /* 0x00000000000c7947 */ /* 0x000fec0003800000 */
.L_x_45756:
[----:B-----5:R-:W-:-:S05]  /*2a60*/  HADD2.F32 R4, -RZ, R139.H0_H0 ;  /* 0x2000008bff047230 */ /* 0x020fca0000004100 */
[----:B------:R-:W-:-:S04]  /*2a70*/  FADD.FTZ R162, R4, R162 ;  /* 0x000000a204a27221 */ /* 0x000fc80000010000 */
[----:B------:R-:W-:-:S07]  /*2a80*/  @P1 FADD.FTZ R162, R146, R162 ;  /* 0x000000a292a21221 */ /* 0x000fce0000010000 */
.L_x_45757:
[----:B------:R-:W-:Y:S01]  /*2a90*/  HADD2.F32 R163, -RZ, R163.H1_H1 ;  /* 0x300000a3ffa37230 */ /* 0x000fe20000004100 */
[----:B------:R-:W-:Y:S06]  /*2aa0*/  @P2 BRA `(.L_x_45758) ;  /* 0x00000000000c2947 */ /* 0x000fec0003800000 */
[----:B------:R-:W-:Y:S05]  /*2ab0*/  @!P1 BRA `(.L_x_45759) ;  /* 0x0000000000149947 */ /* 0x000fea0003800000 */
[----:B-----5:R-:W-:Y:S01]  /*2ac0*/  FADD.FTZ R163, R147, R163 ;  /* 0x000000a393a37221 */ /* 0x020fe20000010000 */
[----:B------:R-:W-:Y:S06]  /*2ad0*/  BRA `(.L_x_45759) ;  /* 0x00000000000c7947 */ /* 0x000fec0003800000 */
.L_x_45758:
[----:B-----5:R-:W-:-:S05]  /*2ae0*/  HADD2.F32 R4, -RZ, R139.H1_H1 ;  /* 0x3000008bff047230 */ /* 0x020fca0000004100 */
[----:B------:R-:W-:-:S04]  /*2af0*/  FADD.FTZ R163, R4, R163 ;  /* 0x000000a304a37221 */ /* 0x000fc80000010000 */
[----:B------:R-:W-:-:S07]  /*2b00*/  @P1 FADD.FTZ R163, R147, R163 ;  /* 0x000000a393a31221 */ /* 0x000fce0000010000 */
.L_x_45759:
[----:B------:R-:W-:-:S04]  /*2b10*/  LEA R6, P1, R3, UR12, 0x5 ;  /* 0x0000000c03067c11 */ /* 0x000fc8000f8228ff */
[C---:B------:R-:W-:Y:S02]  /*2b20*/  LEA.HI.X R7, R3.reuse, UR13, RZ, 0x5, P1 ;  /* 0x0000000d03077c11 */ /* 0x040fe400088f2cff */
[----:B------:R-:W-:-:S03]  /*2b30*/  IADD3 R3, R3, 0x20, RZ ;  /* 0x0000002003037810 */ /* 0x000fc60007ffe0ff */
[----:B------:R1:W-:Y:S04]  /*2b40*/  STG.E.128 desc[UR4][R6.64], R156 ;  /* 0x0000009c06007986 */ /* 0x0003e8000c101d04 */
[----:B------:R1:W-:Y:S02]  /*2b50*/  STG.E.128 desc[UR4][R6.64+0x10], R160 ;  /* 0x000010a006007986 */ /* 0x0003e4000c101d04 */
.L_x_45743:
[----:B------:R-:W-:Y:S05]  /*2b60*/  BSYNC B0 ;  /* 0x0000000000007941 */ /* 0x000fea0003800000 */
.L_x_45742:
        /* <DEDUP_REMOVED lines=24> */
.L_x_45762:
[----:B-----5:R-:W-:-:S05]  /*2cf0*/  HADD2.F32 R4, -RZ, R136.H0_H0 ;  /* 0x20000088ff047230 */ /* 0x020fca0000004100 */
[----:B------:R-:W-:-:S04]  /*2d00*/  FADD.FTZ R164, R4, R164 ;  /* 0x000000a404a47221 */ /* 0x000fc80000010000 */
[----:B------:R-:W-:-:S07]  /*2d10*/  @P1 FADD.FTZ R164, R140, R164 ;  /* 0x000000a48ca41221 */ /* 0x000fce0000010000 */
.L_x_45763:
[----:B------:R-:W-:Y:S01]  /*2d20*/  HADD2.F32 R165, -RZ, R168.H1_H1 ;  /* 0x300000a8ffa57230 */ /* 0x000fe20000004100 */
[----:B------:R-:W-:Y:S06]  /*2d30*/  @P2 BRA `(.L_x_45764) ;  /* 0x00000000000c2947 */ /* 0x000fec0003800000 */
[----:B------:R-:W-:Y:S05]  /*2d40*/  @!P1 BRA `(.L_x_45765) ;  /* 0x0000000000149947 */ /* 0x000fea0003800000 */
[----:B-----5:R-:W-:Y:S01]  /*2d50*/  FADD.FTZ R165, R141, R165 ;  /* 0x000000a58da57221 */ /* 0x020fe20000010000 */
[----:B------:R-:W-:Y:S06]  /*2d60*/  BRA `(.L_x_45765) ;  /* 0x00000000000c7947 */ /* 0x000fec0003800000 */
.L_x_45764:
[----:B-----5:R-:W-:-:S05]  /*2d70*/  HADD2.F32 R4, -RZ, R136.H1_H1 ;  /* 0x30000088ff047230 */ /* 0x020fca0000004100 */
[----:B------:R-:W-:-:S04]  /*2d80*/  FADD.FTZ R165, R4, R165 ;  /* 0x000000a504a57221 */ /* 0x000fc80000010000 */
[----:B------:R-:W-:-:S07]  /*2d90*/  @P1 FADD.FTZ R165, R141, R165 ;  /* 0x000000a58da51221 */ /* 0x000fce0000010000 */
.L_x_45765:
[----:B------:R-:W-:Y:S01]  /*2da0*/  HADD2.F32 R166, -RZ, R169.H0_H0 ;  /* 0x200000a9ffa67230 */ /* 0x000fe20000004100 */
[----:B------:R-:W-:Y:S06]  /*2db0*/  @P2 BRA `(.L_x_45766) ;  /* 0x00000000000c2947 */ /* 0x000fec0003800000 */
[----:B------:R-:W-:Y:S05]  /*2dc0*/  @!P1 BRA `(.L_x_45767) ;  /* 0x0000000000149947 */ /* 0x000fea0003800000 */
[----:B-----5:R-:W-:Y:S01]  /*2dd0*/  FADD.FTZ R166, R142, R166 ;  /* 0x000000a68ea67221 */ /* 0x020fe20000010000 */
[----:B------:R-:W-:Y:S06]  /*2de0*/  BRA `(.L_x_45767) ;  /* 0x00000000000c7947 */ /* 0x000fec0003800000 */
.L_x_45766:
[----:B-----5:R-:W-:-:S05]  /*2df0*/  HADD2.F32 R4, -RZ, R137.H0_H0 ;  /* 0x20000089ff047230 */ /* 0x020fca0000004100 */
[----:B------:R-:W-:-:S04]  /*2e00*/  FADD.FTZ R166, R4, R166 ;  /* 0x000000a604a67221 */ /* 0x000fc80000010000 */
[----:B------:R-:W-:-:S07]  /*2e10*/  @P1 FADD.FTZ R166, R142, R166 ;  /* 0x000000a68ea61221 */ /* 0x000fce0000010000 */
.L_x_45767:
[----:B------:R-:W-:Y:S01]  /*2e20*/  HADD2.F32 R167, -RZ, R169.H1_H1 ;  /* 0x300000a9ffa77230 */ /* 0x000fe20000004100 */
[----:B------:R-:W-:Y:S06]  /*2e30*/  @P2 BRA `(.L_x_45768) ;  /* 0x00000000000c2947 */ /* 0x000fec0003800000 */
[----:B------:R-:W-:Y:S05]  /*2e40*/  @!P1 BRA `(.L_x_45769) ;  /* 0x0000000000149947 */ /* 0x000fea0003800000 */
[----:B-----5:R-:W-:Y:S01]  /*2e50*/  FADD.FTZ R167, R143, R167 ;  /* 0x000000a78fa77221 */ /* 0x020fe20000010000 */
[----:B------:R-:W-:Y:S06]  /*2e60*/  BRA `(.L_x_45769) ;  /* 0x00000000000c7947 */ /* 0x000fec0003800000 */
.L_x_45768:
[----:B-----5:R-:W-:-:S05]  /*2e70*/  HADD2.F32 R4, -RZ, R137.H1_H1 ;  /* 0x30000089ff047230 */ /* 0x020fca0000004100 */
[----:B------:R-:W-:-:S04]  /*2e80*/  FADD.FTZ R167, R4, R167 ;  /* 0x000000a704a77221 */ /* 0x000fc80000010000 */
[----:B------:R-:W-:-:S07]  /*2e90*/  @P1 FADD.FTZ R167, R143, R167 ;  /* 0x000000a78fa71221 */ /* 0x000fce0000010000 */
.L_x_45769:
[----:B------:R-:W-:Y:S01]  /*2ea0*/  HADD2.F32 R168, -RZ, R170.H0_H0 ;  /* 0x200000aaffa87230 */ /* 0x000fe20000004100 */
[----:B------:R-:W-:Y:S06]  /*2eb0*/  @P2 BRA `(.L_x_45770) ;  /* 0x00000000000c2947 */ /* 0x000fec0003800000 */
[----:B------:R-:W-:Y:S05]  /*2ec0*/  @!P1 BRA `(.L_x_45771) ;  /* 0x0000000000149947 */ /* 0x000fea0003800000 */
[----:B-----5:R-:W-:Y:S01]  /*2ed0*/  FADD.FTZ R168, R144, R168 ;  /* 0x000000a890a87221 */ /* 0x020fe20000010000 */
[----:B------:R-:W-:Y:S06]  /*2ee0*/  BRA `(.L_x_45771) ;  /* 0x00000000000c7947 */ /* 0x000fec0003800000 */
.L_x_45770:
[----:B-----5:R-:W-:-:S05]  /*2ef0*/  HADD2.F32 R4, -RZ, R138.H0_H0 ;  /* 0x2000008aff047230 */ /* 0x020fca0000004100 */
[----:B------:R-:W-:-:S04]  /*2f00*/  FADD.FTZ R168, R4, R168 ;  /* 0x000000a804a87221 */ /* 0x000fc80000010000 */
[----:B------:R-:W-:-:S07]  /*2f10*/  @P1 FADD.FTZ R168, R144, R168 ;  /* 0x000000a890a81221 */ /* 0x000fce0000010000 */
.L_x_45771:
[----:B------:R-:W-:Y:S01]  /*2f20*/  HADD2.F32 R169, -RZ, R170.H1_H1 ;  /* 0x300000aaffa97230 */ /* 0x000fe20000004100 */
[----:B------:R-:W-:Y:S06]  /*2f30*/  @P2 BRA `(.L_x_45772) ;  /* 0x00000000000c2947 */ /* 0x000fec0003800000 */
[----:B------:R-:W-:Y:S05]  /*2f40*/  @!P1 BRA `(.L_x_45773) ;  /* 0x0000000000149947 */ /* 0x000fea0003800000 */
[----:B-----5:R-:W-:Y:S01]  /*2f50*/  FADD.FTZ R169, R145, R169 ;  /* 0x000000a991a97221 */ /* 0x020fe20000010000 */
[----:B------:R-:W-:Y:S06]  /*2f60*/  BRA `(.L_x_45773) ;  /* 0x00000000000c7947 */ /* 0x000fec0003800000 */
.L_x_45772:
[----:B-----5:R-:W-:-:S05]  /*2f70*/  HADD2.F32 R4, -RZ, R138.H1_H1 ;  /* 0x3000008aff047230 */ /* 0x020fca0000004100 */
[----:B------:R-:W-:-:S04]  /*2f80*/  FADD.FTZ R169, R4, R169 ;  /* 0x000000a904a97221 */ /* 0x000fc80000010000 */
[----:B------:R-:W-:-:S07]  /*2f90*/  @P1 FADD.FTZ R169, R145, R169 ;  /* 0x000000a991a91221 */ /* 0x000fce0000010000 */
.L_x_45773:
[----:B------:R-:W-:Y:S01]  /*2fa0*/  HADD2.F32 R170, -RZ, R171.H0_H0 ;  /* 0x200000abffaa7230 */ /* 0x000fe20000004100 */
[----:B------:R-:W-:Y:S06]  /*2fb0*/  @P2 BRA `(.L_x_45774) ;  /* 0x00000000000c2947 */ /* 0x000fec0003800000 */
[----:B------:R-:W-:Y:S05]  /*2fc0*/  @!P1 BRA `(.L_x_45775) ;  /* 0x0000000000149947 */ /* 0x000fea0003800000 */
[----:B-----5:R-:W-:Y:S01]  /*2fd0*/  FADD.FTZ R170, R146, R170 ;  /* 0x000000aa92aa7221 */ /* 0x020fe20000010000 */
[----:B------:R-:W-:Y:S06]  /*2fe0*/  BRA `(.L_x_45775) ;  /* 0x00000000000c7947 */ /* 0x000fec0003800000 */
.L_x_45774:
[----:B-----5:R-:W-:-:S05]  /*2ff0*/  HADD2.F32 R4, -RZ, R139.H0_H0 ;  /* 0x2000008bff047230 */ /* 0x020fca0000004100 */
[----:B------:R-:W-:-:S04]  /*3000*/  FADD.FTZ R170, R4, R170 ;  /* 0x000000aa04aa7221 */ /* 0x000fc80000010000 */
[----:B------:R-:W-:-:S07]  /*3010*/  @P1 FADD.FTZ R170, R146, R170 ;  /* 0x000000aa92aa1221 */ /* 0x000fce0000010000 */
.L_x_45775:
[----:B------:R-:W-:Y:S01]  /*3020*/  HADD2.F32 R171, -RZ, R171.H1_H1 ;  /* 0x300000abffab7230 */ /* 0x000fe20000004100 */
[----:B------:R-:W-:Y:S06]  /*3030*/  @P2 BRA `(.L_x_45776) ;  /* 0x00000000000c2947 */ /* 0x000fec0003800000 */
[----:B------:R-:W-:Y:S05]  /*3040*/  @!P1 BRA `(.L_x_45777) ;  /* 0x0000000000149947 */ /* 0x000fea0003800000 */
[----:B-----5:R-:W-:Y:S01]  /*3050*/  FADD.FTZ R171, R147, R171 ;  /* 0x000000ab93ab7221 */ /* 0x020fe20000010000 */
[----:B------:R-:W-:Y:S06]  /*3060*/  BRA `(.L_x_45777) ;  /* 0x00000000000c7947 */ /* 0x000fec0003800000 */
.L_x_45776:
[----:B-----5:R-:W-:-:S05]  /*3070*/  HADD2.F32 R4, -RZ, R139.H1_H1 ;  /* 0x3000008bff047230 */ /* 0x020fca0000004100 */
[----:B------:R-:W-:-:S04]  /*3080*/  FADD.FTZ R171, R4, R171 ;  /* 0x000000ab04ab7221 */ /* 0x000fc80000010000 */
[----:B------:R-:W-:-:S07]  /*3090*/  @P1 FADD.FTZ R171, R147, R171 ;  /* 0x000000ab93ab1221 */ /* 0x000fce0000010000 */
.L_x_45777:
[----:B------:R-:W-:-:S04]  /*30a0*/  LEA R6, P1, R3, UR12, 0x5 ;  /* 0x0000000c03067c11 */ /* 0x000fc8000f8228ff */
[C---:B------:R-:W-:Y:S02]  /*30b0*/  LEA.HI.X R7, R3.reuse, UR13, RZ, 0x5, P1 ;  /* 0x0000000d03077c11 */ /* 0x040fe400088f2cff */
[----:B------:R-:W-:-:S03]  /*30c0*/  IADD3 R3, R3, 0x20, RZ ;  /* 0x0000002003037810 */ /* 0x000fc60007ffe0ff */
[----:B------:R2:W-:Y:S04]  /*30d0*/  STG.E.128 desc[UR4][R6.64], R164 ;  /* 0x000000a406007986 */ /* 0x0005e8000c101d04 */
[----:B------:R2:W-:Y:S02]  /*30e0*/  STG.E.128 desc[UR4][R6.64+0x10], R168 ;  /* 0x000010a806007986 */ /* 0x0005e4000c101d04 */
.L_x_45761:
[----:B------:R-:W-:Y:S05]  /*30f0*/  BSYNC B0 ;  /* 0x0000000000007941 */ /* 0x000fea0003800000 */
.L_x_45760:
        /* <DEDUP_REMOVED lines=24> */
.L_x_45780:
[----:B-----5:R-:W-:-:S05]  /*3280*/  HADD2.F32 R4, -RZ, R136.H0_H0 ;  /* 0x20000088ff047230 */ /* 0x020fca0000004100 */
[----:B------:R-:W-:-:S04]  /*3290*/  FADD.FTZ R172, R4, R172 ;  /* 0x000000ac04ac7221 */ /* 0x000fc80000010000 */
[----:B------:R-:W-:-:S07]  /*32a0*/  @P1 FADD.FTZ R172, R140, R172 ;  /* 0x000000ac8cac1221 */ /* 0x000fce0000010000 */
.L_x_45781:
[----:B------:R-:W-:Y:S01]  /*32b0*/  HADD2.F32 R173, -RZ, R176.H1_H1 ;  /* 0x300000b0ffad7230 */ /* 0x000fe20000004100 */
[----:B------:R-:W-:Y:S06]  /*32c0*/  @P2 BRA `(.L_x_45782) ;  /* 0x00000000000c2947 */ /* 0x000fec0003800000 */
[----:B------:R-:W-:Y:S05]  /*32d0*/  @!P1 BRA `(.L_x_45783) ;  /* 0x0000000000149947 */ /* 0x000fea0003800000 */
[----:B-----5:R-:W-:Y:S01]  /*32e0*/  FADD.FTZ R173, R141, R173 ;  /* 0x000000ad8dad7221 */ /* 0x020fe20000010000 */
[----:B------:R-:W-:Y:S06]  /*32f0*/  BRA `(.L_x_45783) ;  /* 0x00000000000c7947 */ /* 0x000fec0003800000 */
.L_x_45782:
[----:B-----5:R-:W-:-:S05]  /*3300*/  HADD2.F32 R4, -RZ, R136.H1_H1 ;  /* 0x30000088ff047230 */ /* 0x020fca0000004100 */
[----:B------:R-:W-:-:S04]  /*3310*/  FADD.FTZ R173, R4, R173 ;  /* 0x000000ad04ad7221 */ /* 0x000fc80000010000 */
[----:B------:R-:W-:-:S07]  /*3320*/  @P1 FADD.FTZ R173, R141, R173 ;  /* 0x000000ad8dad1221 */ /* 0x000fce0000010000 */
.L_x_45783:
[----:B------:R-:W-:Y:S01]  /*3330*/  HADD2.F32 R174, -RZ, R177.H0_H0 ;  /* 0x200000b1ffae7230 */ /* 0x000fe20000004100 */
[----:B------:R-:W-:Y:S06]  /*3340*/  @P2 BRA `(.L_x_45784) ;  /* 0x00000000000c2947 */ /* 0x000fec0003800000 */
[----:B------:R-:W-:Y:S05]  /*3350*/  @!P1 BRA `(.L_x_45785) ;  /* 0x0000000000149947 */ /* 0x000fea0003800000 */
[----:B-----5:R-:W-:Y:S01]  /*3360*/  FADD.FTZ R174, R142, R174 ;  /* 0x000000ae8eae7221 */ /* 0x020fe20000010000 */
[----:B------:R-:W-:Y:S06]  /*3370*/  BRA `(.L_x_45785) ;  /* 0x00000000000c7947 */ /* 0x000fec0003800000 */
.L_x_45784:
[----:B-----5:R-:W-:-:S05]  /*3380*/  HADD2.F32 R4, -RZ, R137.H0_H0 ;  /* 0x20000089ff047230 */ /* 0x020fca0000004100 */
[----:B------:R-:W-:-:S04]  /*3390*/  FADD.FTZ R174, R4, R174 ;  /* 0x000000ae04ae7221 */ /* 0x000fc80000010000 */
[----:B------:R-:W-:-:S07]  /*33a0*/  @P1 FADD.FTZ R174, R142, R174 ;  /* 0x000000ae8eae1221 */ /* 0x000fce0000010000 */
.L_x_45785:
[----:B------:R-:W-:Y:S01]  /*33b0*/  HADD2.F32 R175, -RZ, R177.H1_H1 ;  /* 0x300000b1ffaf7230 */ /* 0x000fe20000004100 */
[----:B------:R-:W-:Y:S06]  /*33c0*/  @P2 BRA `(.L_x_45786) ;  /* 0x00000000000c2947 */ /* 0x000fec0003800000 */
[----:B------:R-:W-:Y:S05]  /*33d0*/  @!P1 BRA `(.L_x_45787) ;  /* 0x0000000000149947 */ /* 0x000fea0003800000 */
[----:B-----5:R-:W-:Y:S01]  /*33e0*/  FADD.FTZ R175, R143, R175 ;  /* 0x000000af8faf7221 */ /* 0x020fe20000010000 */
[----:B------:R-:W-:Y:S06]  /*33f0*/  BRA `(.L_x_45787) ;  /* 0x00000000000c7947 */ /* 0x000fec0003800000 */
.L_x_45786:
[----:B-----5:R-:W-:-:S05]  /*3400*/  HADD2.F32 R4, -RZ, R137.H1_H1 ;  /* 0x30000089ff047230 */ /* 0x020fca0000004100 */
[----:B------:R-:W-:-:S04]  /*3410*/  FADD.FTZ R175, R4, R175 ;  /* 0x000000af04af7221 */ /* 0x000fc80000010000 */
[----:B------:R-:W-:-:S07]  /*3420*/  @P1 FADD.FTZ R175, R143, R175 ;  /* 0x000000af8faf1221 */ /* 0x000fce0000010000 */
.L_x_45787:
[----:B------:R-:W-:Y:S01]  /*3430*/  HADD2.F32 R176, -RZ, R178.H0_H0 ;  /* 0x200000b2ffb07230 */ /* 0x000fe20000004100 */
[----:B------:R-:W-:Y:S06]  /*3440*/  @P2 BRA `(.L_x_45788) ;  /* 0x00000000000c2947 */ /* 0x000fec0003800000 */
[----:B------:R-:W-:Y:S05]  /*3450*/  @!P1 BRA `(.L_x_45789) ;  /* 0x0000000000149947 */ /* 0x000fea0003800000 */
[----:B-----5:R-:W-:Y:S01]  /*3460*/  FADD.FTZ R176, R144, R176 ;  /* 0x000000b090b07221 */ /* 0x020fe20000010000 */
[----:B------:R-:W-:Y:S06]  /*3470*/  BRA `(.L_x_45789) ;  /* 0x00000000000c7947 */ /* 0x000fec0003800000 */
.L_x_45788:
[----:B-----5:R-:W-:-:S05]  /*3480*/  HADD2.F32 R4, -RZ, R138.H0_H0 ;  /* 0x2000008aff047230 */ /* 0x020fca0000004100 */
[----:B------:R-:W-:-:S04]  /*3490*/  FADD.FTZ R176, R4, R176 ;  /* 0x000000b004b07221 */ /* 0x000fc80000010000 */
[----:B------:R-:W-:-:S07]  /*34a0*/  @P1 FADD.FTZ R176, R144, R176 ;  /* 0x000000b090b01221 */ /* 0x000fce0000010000 */
.L_x_45789:
[----:B------:R-:W-:Y:S01]  /*34b0*/  HADD2.F32 R177, -RZ, R178.H1_H1 ;  /* 0x300000b2ffb17230 */ /* 0x000fe20000004100 */
[----:B------:R-:W-:Y:S06]  /*34c0*/  @P2 BRA `(.L_x_45790) ;  /* 0x00000000000c2947 */ /* 0x000fec0003800000 */
[----:B------:R-:W-:Y:S05]  /*34d0*/  @!P1 BRA `(.L_x_45791) ;  /* 0x0000000000149947 */ /* 0x000fea0003800000 */
[----:B-----5:R-:W-:Y:S01]  /*34e0*/  FADD.FTZ R177, R145, R177 ;  /* 0x000000b191b17221 */ /* 0x020fe20000010000 */
[----:B------:R-:W-:Y:S06]  /*34f0*/  BRA `(.L_x_45791) ;  /* 0x00000000000c7947 */ /* 0x000fec0003800000 */
.L_x_45790:
[----:B-----5:R-:W-:-:S05]  /*3500*/  HADD2.F32 R4, -RZ, R138.H1_H1 ;  /* 0x3000008aff047230 */ /* 0x020fca0000004100 */
[----:B------:R-:W-:-:S04]  /*3510*/  FADD.FTZ R177, R4, R177 ;  /* 0x000000b104b17221 */ /* 0x000fc80000010000 */
[----:B------:R-:W-:-:S07]  /*3520*/  @P1 FADD.FTZ R177, R145, R177 ;  /* 0x000000b191b11221 */ /* 0x000fce0000010000 */
.L_x_45791:
[----:B------:R-:W-:Y:S01]  /*3530*/  HADD2.F32 R178, -RZ, R179.H0_H0 ;  /* 0x200000b3ffb27230 */ /* 0x000fe20000004100 */
[----:B------:R-:W-:Y:S06]  /*3540*/  @P2 BRA `(.L_x_45792) ;  /* 0x00000000000c2947 */ /* 0x000fec0003800000 */
[----:B------:R-:W-:Y:S05]  /*3550*/  @!P1 BRA `(.L_x_45793) ;  /* 0x0000000000149947 */ /* 0x000fea0003800000 */
[----:B-----5:R-:W-:Y:S01]  /*3560*/  FADD.FTZ R178, R146, R178 ;  /* 0x000000b292b27221 */ /* 0x020fe20000010000 */
[----:B------:R-:W-:Y:S06]  /*3570*/  BRA `(.L_x_45793) ;  /* 0x00000000000c7947 */ /* 0x000fec0003800000 */
.L_x_45792:
[----:B-----5:R-:W-:-:S05]  /*3580*/  HADD2.F32 R4, -RZ, R139.H0_H0 ;  /* 0x2000008bff047230 */ /* 0x020fca0000004100 */
[----:B------:R-:W-:-:S04]  /*3590*/  FADD.FTZ R178, R4, R178 ;  /* 0x000000b204b27221 */ /* 0x000fc80000010000 */
[----:B------:R-:W-:-:S07]  /*35a0*/  @P1 FADD.FTZ R178, R146, R178 ;  /* 0x000000b292b21221 */ /* 0x000fce0000010000 */
.L_x_45793:
[----:B------:R-:W-:Y:S01]  /*35b0*/  HADD2.F32 R179, -RZ, R179.H1_H1 ;  /* 0x300000b3ffb37230 */ /* 0x000fe20000004100 */
[----:B------:R-:W-:Y:S06]  /*35c0*/  @P2 BRA `(.L_x_45794) ;  /* 0x00000000000c2947 */ /* 0x000fec0003800000 */
[----:B------:R-:W-:Y:S05]  /*35d0*/  @!P1 BRA `(.L_x_45795) ;  /* 0x0000000000149947 */ /* 0x000fea0003800000 */
[----:B-----5:R-:W-:Y:S01]  /*35e0*/  FADD.FTZ R179, R147, R179 ;  /* 0x000000b393b37221 */ /* 0x020fe20000010000 */
[----:B------:R-:W-:Y:S06]  /*35f0*/  BRA `(.L_x_45795) ;  /* 0x00000000000c7947 */ /* 0x000fec0003800000 */
.L_x_45794:
[----:B-----5:R-:W-:-:S05]  /*3600*/  HADD2.F32 R4, -RZ, R139.H1_H1 ;  /* 0x3000008bff047230 */ /* 0x020fca0000004100 */
[----:B------:R-:W-:-:S04]  /*3610*/  FADD.FTZ R179, R4, R179 ;  /* 0x000000b304b37221 */ /* 0x000fc80000010000 */
[----:B------:R-:W-:-:S07]  /*3620*/  @P1 FADD.FTZ R179, R147, R179 ;  /* 0x000000b393b31221 */ /* 0x000fce0000010000 */
.L_x_45795:
[----:B------:R-:W-:-:S04]  /*3630*/  LEA R6, P1, R3, UR12, 0x5 ;  /* 0x0000000c03067c11 */ /* 0x000fc8000f8228ff */
[C---:B------:R-:W-:Y:S02]  /*3640*/  LEA.HI.X R7, R3.reuse, UR13, RZ, 0x5, P1 ;  /* 0x0000000d03077c11 */ /* 0x040fe400088f2cff */
[----:B------:R-:W-:-:S03]  /*3650*/  IADD3 R3, R3, 0x20, RZ ;  /* 0x0000002003037810 */ /* 0x000fc60007ffe0ff */
[----:B------:R3:W-:Y:S04]  /*3660*/  STG.E.128 desc[UR4][R6.64], R172 ;  /* 0x000000ac06007986 */ /* 0x0007e8000c101d04 */
[----:B------:R3:W-:Y:S02]  /*3670*/  STG.E.128 desc[UR4][R6.64+0x10], R176 ;  /* 0x000010b006007986 */ /* 0x0007e4000c101d04 */
.L_x_45779:
[----:B------:R-:W-:Y:S05]  /*3680*/  BSYNC B0 ;  /* 0x0000000000007941 */ /* 0x000fea0003800000 */
.L_x_45778:
        /* <DEDUP_REMOVED lines=24> */
.L_x_45798:
[----:B-----5:R-:W-:-:S05]  /*3810*/  HADD2.F32 R4, -RZ, R136.H0_H0 ;  /* 0x20000088ff047230 */ /* 0x020fca0000004100 */
[----:B------:R-:W-:-:S04]  /*3820*/  FADD.FTZ R180, R4, R180 ;  /* 0x000000b404b47221 */ /* 0x000fc80000010000 */
[----:B------:R-:W-:-:S07]  /*3830*/  @P1 FADD.FTZ R180, R140, R180 ;  /* 0x000000b48cb41221 */ /* 0x000fce0000010000 */
.L_x_45799:
[----:B------:R-:W-:Y:S01]  /*3840*/  HADD2.F32 R181, -RZ, R184.H1_H1 ;  /* 0x300000b8ffb57230 */ /* 0x000fe20000004100 */
[----:B------:R-:W-:Y:S06]  /*3850*/  @P2 BRA `(.L_x_45800) ;  /* 0x00000000000c2947 */ /* 0x000fec0003800000 */
[----:B------:R-:W-:Y:S05]  /*3860*/  @!P1 BRA `(.L_x_45801) ;  /* 0x0000000000149947 */ /* 0x000fea0003800000 */
[----:B-----5:R-:W-:Y:S01]  /*3870*/  FADD.FTZ R181, R141, R181 ;  /* 0x000000b58db57221 */ /* 0x020fe20000010000 */
[----:B------:R-:W-:Y:S06]  /*3880*/  BRA `(.L_x_45801) ;  /* 0x00000000000c7947 */ /* 0x000fec0003800000 */
.L_x_45800:
[----:B-----5:R-:W-:-:S05]  /*3890*/  HADD2.F32 R4, -RZ, R136.H1_H1 ;  /* 0x30000088ff047230 */ /* 0x020fca0000004100 */
[----:B------:R-:W-:-:S04]  /*38a0*/  FADD.FTZ R181, R4, R181 ;  /* 0x000000b504b57221 */ /* 0x000fc80000010000 */
[----:B------:R-:W-:-:S07]  /*38b0*/  @P1 FADD.FTZ R181, R141, R181 ;  /* 0x000000b58db51221 */ /* 0x000fce0000010000 */
.L_x_45801:
[----:B------:R-:W-:Y:S01]  /*38c0*/  HADD2.F32 R182, -RZ, R185.H0_H0 ;  /* 0x200000b9ffb67230 */ /* 0x000fe20000004100 */
[----:B------:R-:W-:Y:S06]  /*38d0*/  @P2 BRA `(.L_x_45802) ;  /* 0x00000000000c2947 */ /* 0x000fec0003800000 */
[----:B------:R-:W-:Y:S05]  /*38e0*/  @!P1 BRA `(.L_x_45803) ;  /* 0x0000000000149947 */ /* 0x000fea0003800000 */
[----:B-----5:R-:W-:Y:S01]  /*38f0*/  FADD.FTZ R182, R142, R182 ;  /* 0x000000b68eb67221 */ /* 0x020fe20000010000 */
[----:B------:R-:W-:Y:S06]  /*3900*/  BRA `(.L_x_45803) ;  /* 0x00000000000c7947 */ /* 0x000fec0003800000 */
.L_x_45802:
[----:B-----5:R-:W-:-:S05]  /*3910*/  HADD2.F32 R4, -RZ, R137.H0_H0 ;  /* 0x20000089ff047230 */ /* 0x020fca0000004100 */
[----:B------:R-:W-:-:S04]  /*3920*/  FADD.FTZ R182, R4, R182 ;  /* 0x000000b604b67221 */ /* 0x000fc80000010000 */
[----:B------:R-:W-:-:S07]  /*3930*/  @P1 FADD.FTZ R182, R142, R182 ;  /* 0x000000b68eb61221 */ /* 0x000fce0000010000 */
.L_x_45803:
[----:B------:R-:W-:Y:S01]  /*3940*/  HADD2.F32 R183, -RZ, R185.H1_H1 ;  /* 0x300000b9ffb77230 */ /* 0x000fe20000004100 */
[----:B------:R-:W-:Y:S06]  /*3950*/  @P2 BRA `(.L_x_45804) ;  /* 0x00000000000c2947 */ /* 0x000fec0003800000 */
[----:B------:R-:W-:Y:S05]  /*3960*/  @!P1 BRA `(.L_x_45805) ;  /* 0x0000000000149947 */ /* 0x000fea0003800000 */
[----:B-----5:R-:W-:Y:S01]  /*3970*/  FADD.FTZ R183, R143, R183 ;  /* 0x000000b78fb77221 */ /* 0x020fe20000010000 */
[----:B------:R-:W-:Y:S06]  /*3980*/  BRA `(.L_x_45805) ;  /* 0x00000000000c7947 */ /* 0x000fec0003800000 */
.L_x_45804:
[----:B-----5:R-:W-:-:S05]  /*3990*/  HADD2.F32 R4, -RZ, R137.H1_H1 ;  /* 0x30000089ff047230 */ /* 0x020fca0000004100 */
[----:B------:R-:W-:-:S04]  /*39a0*/  FADD.FTZ R183, R4, R183 ;  /* 0x000000b704b77221 */ /* 0x000fc80000010000 */
[----:B------:R-:W-:-:S07]  /*39b0*/  @P1 FADD.FTZ R183, R143, R183 ;  /* 0x000000b78fb71221 */ /* 0x000fce0000010000 */
.L_x_45805:
[----:B------:R-:W-:Y:S01]  /*39c0*/  HADD2.F32 R184, -RZ, R186.H0_H0 ;  /* 0x200000baffb87230 */ /* 0x000fe20000004100 */
[----:B------:R-:W-:Y:S06]  /*39d0*/  @P2 BRA `(.L_x_45806) ;  /* 0x00000000000c2947 */ /* 0x000fec0003800000 */
[----:B------:R-:W-:Y:S05]  /*39e0*/  @!P1 BRA `(.L_x_45807) ;  /* 0x0000000000149947 */ /* 0x000fea0003800000 */
[----:B-----5:R-:W-:Y:S01]  /*39f0*/  FADD.FTZ R184, R144, R184 ;  /* 0x000000b890b87221 */ /* 0x020fe20000010000 */
[----:B------:R-:W-:Y:S06]  /*3a00*/  BRA `(.L_x_45807) ;  /* 0x00000000000c7947 */ /* 0x000fec0003800000 */
.L_x_45806:
[----:B-----5:R-:W-:-:S05]  /*3a10*/  HADD2.F32 R4, -RZ, R138.H0_H0 ;  /* 0x2000008aff047230 */ /* 0x020fca0000004100 */
[----:B------:R-:W-:-:S04]  /*3a20*/  FADD.FTZ R184, R4, R184 ;  /* 0x000000b804b87221 */ /* 0x000fc80000010000 */
[----:B------:R-:W-:-:S07]  /*3a30*/  @P1 FADD.FTZ R184, R144, R184 ;  /* 0x000000b890b81221 */ /* 0x000fce0000010000 */
.L_x_45807:
[----:B------:R-:W-:Y:S01]  /*3a40*/  HADD2.F32 R185, -RZ, R186.H1_H1 ;  /* 0x300000baffb97230 */ /* 0x000fe20000004100 */
[----:B------:R-:W-:Y:S06]  /*3a50*/  @P2 BRA `(.L_x_45808) ;  /* 0x00000000000c2947 */ /* 0x000fec0003800000 */
[----:B------:R-:W-:Y:S05]  /*3a60*/  @!P1 BRA `(.L_x_45809) ;  /* 0x0000000000149947 */ /* 0x000fea0003800000 */
[----:B-----5:R-:W-:Y:S01]  /*3a70*/  FADD.FTZ R185, R145, R185 ;  /* 0x000000b991b97221 */ /* 0x020fe20000010000 */
[----:B------:R-:W-:Y:S06]  /*3a80*/  BRA `(.L_x_45809) ;  /* 0x00000000000c7947 */ /* 0x000fec0003800000 */
.L_x_45808:
[----:B-----5:R-:W-:-:S05]  /*3a90*/  HADD2.F32 R4, -RZ, R138.H1_H1 ;  /* 0x3000008aff047230 */ /* 0x020fca0000004100 */
[----:B------:R-:W-:-:S04]  /*3aa0*/  FADD.FTZ R185, R4, R185 ;  /* 0x000000b904b97221 */ /* 0x000fc80000010000 */
[----:B------:R-:W-:-:S07]  /*3ab0*/  @P1 FADD.FTZ R185, R145, R185 ;  /* 0x000000b991b91221 */ /* 0x000fce0000010000 */
.L_x_45809:
[----:B------:R-:W-:Y:S01]  /*3ac0*/  HADD2.F32 R186, -RZ, R187.H0_H0 ;  /* 0x200000bbffba7230 */ /* 0x000fe20000004100 */
[----:B------:R-:W-:Y:S06]  /*3ad0*/  @P2 BRA `(.L_x_45810) ;  /* 0x00000000000c2947 */ /* 0x000fec0003800000 */
[----:B------:R-:W-:Y:S05]  /*3ae0*/  @!P1 BRA `(.L_x_45811) ;  /* 0x0000000000149947 */ /* 0x000fea0003800000 */
[----:B-----5:R-:W-:Y:S01]  /*3af0*/  FADD.FTZ R186, R146, R186 ;  /* 0x000000ba92ba7221 */ /* 0x020fe20000010000 */
[----:B------:R-:W-:Y:S06]  /*3b00*/  BRA `(.L_x_45811) ;  /* 0x00000000000c7947 */ /* 0x000fec0003800000 */
.L_x_45810:
[----:B-----5:R-:W-:-:S05]  /*3b10*/  HADD2.F32 R4, -RZ, R139.H0_H0 ;  /* 0x2000008bff047230 */ /* 0x020fca0000004100 */
[----:B------:R-:W-:-:S04]  /*3b20*/  FADD.FTZ R186, R4, R186 ;  /* 0x000000ba04ba7221 */ /* 0x000fc80000010000 */
[----:B------:R-:W-:-:S07]  /*3b30*/  @P1 FADD.FTZ R186, R146, R186 ;  /* 0x000000ba92ba1221 */ /* 0x000fce0000010000 */
.L_x_45811:
[----:B------:R-:W-:Y:S01]  /*3b40*/  HADD2.F32 R187, -RZ, R187.H1_H1 ;  /* 0x300000bbffbb7230 */ /* 0x000fe20000004100 */
[----:B------:R-:W-:Y:S06]  /*3b50*/  @P2 BRA `(.L_x_45812) ;  /* 0x00000000000c2947 */ /* 0x000fec0003800000 */
[----:B------:R-:W-:Y:S05]  /*3b60*/  @!P1 BRA `(.L_x_45813) ;  /* 0x0000000000149947 */ /* 0x000fea0003800000 */
[----:B-----5:R-:W-:Y:S01]  /*3b70*/  FADD.FTZ R187, R147, R187 ;  /* 0x000000bb93bb7221 */ /* 0x020fe20000010000 */
[----:B------:R-:W-:Y:S06]  /*3b80*/  BRA `(.L_x_45813) ;  /* 0x00000000000c7947 */ /* 0x000fec0003800000 */
.L_x_45812:
[----:B-----5:R-:W-:-:S05]  /*3b90*/  HADD2.F32 R4, -RZ, R139.H1_H1 ;  /* 0x3000008bff047230 */ /* 0x020fca0000004100 */
[----:B------:R-:W-:-:S04]  /*3ba0*/  FADD.FTZ R187, R4, R187 ;  /* 0x000000bb04bb7221 */ /* 0x000fc80000010000 */
[----:B------:R-:W-:-:S07]  /*3bb0*/  @P1 FADD.FTZ R187, R147, R187 ;  /* 0x000000bb93bb1221 */ /* 0x000fce0000010000 */
.L_x_45813:
[----:B------:R-:W-:-:S04]  /*3bc0*/  LEA R6, P1, R3, UR12, 0x5 ;  /* 0x0000000c03067c11 */ /* 0x000fc8000f8228ff */
[C---:B------:R-:W-:Y:S02]  /*3bd0*/  LEA.HI.X R7, R3.reuse, UR13, RZ, 0x5, P1 ;  /* 0x0000000d03077c11 */ /* 0x040fe400088f2cff */
[----:B------:R-:W-:-:S03]  /*3be0*/  IADD3 R3, R3, 0x20, RZ ;  /* 0x0000002003037810 */ /* 0x000fc60007ffe0ff */
[----:B------:R4:W-:Y:S04]  /*3bf0*/  STG.E.128 desc[UR4][R6.64], R180 ;  /* 0x000000b406007986 */ /* 0x0009e8000c101d04 */
[----:B------:R4:W-:Y:S02]  /*3c00*/  STG.E.128 desc[UR4][R6.64+0x10], R184 ;  /* 0x000010b806007986 */ /* 0x0009e4000c101d04 */
.L_x_45797:
[----:B------:R-:W-:Y:S05]  /*3c10*/  BSYNC B0 ;  /* 0x0000000000007941 */ /* 0x000fea0003800000 */
.L_x_45796:
        /* <DEDUP_REMOVED lines=24> */
.L_x_45816:
[----:B-----5:R-:W-:-:S05]  /*3da0*/  HADD2.F32 R4, -RZ, R136.H0_H0 ;  /* 0x20000088ff047230 */ /* 0x020fca0000004100 */
[----:B------:R-:W-:-:S04]  /*3db0*/  FADD.FTZ R188, R4, R188 ;  /* 0x000000bc04bc7221 */ /* 0x000fc80000010000 */
[----:B------:R-:W-:-:S07]  /*3dc0*/  @P1 FADD.FTZ R188, R140, R188 ;  /* 0x000000bc8cbc1221 */ /* 0x000fce0000010000 */
.L_x_45817:
[----:B------:R-:W-:Y:S01]  /*3dd0*/  HADD2.F32 R189, -RZ, R192.H1_H1 ;  /* 0x300000c0ffbd7230 */ /* 0x000fe20000004100 */
[----:B------:R-:W-:Y:S06]  /*3de0*/  @P2 BRA `(.L_x_45818) ;  /* 0x00000000000c2947 */ /* 0x000fec0003800000 */
[----:B------:R-:W-:Y:S05]  /*3df0*/  @!P1 BRA `(.L_x_45819) ;  /* 0x0000000000149947 */ /* 0x000fea0003800000 */
[----:B-----5:R-:W-:Y:S01]  /*3e00*/  FADD.FTZ R189, R141, R189 ;  /* 0x000000bd8dbd7221 */ /* 0x020fe20000010000 */
[----:B------:R-:W-:Y:S06]  /*3e10*/  BRA `(.L_x_45819) ;  /* 0x00000000000c7947 */ /* 0x000fec0003800000 */
.L_x_45818:
[----:B-----5:R-:W-:-:S05]  /*3e20*/  HADD2.F32 R4, -RZ, R136.H1_H1 ;  /* 0x30000088ff047230 */ /* 0x020fca0000004100 */
[----:B------:R-:W-:-:S04]  /*3e30*/  FADD.FTZ R189, R4, R189 ;  /* 0x000000bd04bd7221 */ /* 0x000fc80000010000 */
[----:B------:R-:W-:-:S07]  /*3e40*/  @P1 FADD.FTZ R189, R141, R189 ;  /* 0x000000bd8dbd1221 */ /* 0x000fce0000010000 */
.L_x_45819:
[----:B------:R-:W-:Y:S01]  /*3e50*/  HADD2.F32 R190, -RZ, R193.H0_H0 ;  /* 0x200000c1ffbe7230 */ /* 0x000fe20000004100 */
[----:B------:R-:W-:Y:S06]  /*3e60*/  @P2 BRA `(.L_x_45820) ;  /* 0x00000000000c2947 */ /* 0x000fec0003800000 */
[----:B------:R-:W-:Y:S05]  /*3e70*/  @!P1 BRA `(.L_x_45821) ;  /* 0x0000000000149947 */ /* 0x000fea0003800000 */
[----:B-----5:R-:W-:Y:S01]  /*3e80*/  FADD.FTZ R190, R142, R190 ;  /* 0x000000be8ebe7221 */ /* 0x020fe20000010000 */
[----:B------:R-:W-:Y:S06]  /*3e90*/  BRA `(.L_x_45821) ;  /* 0x00000000000c7947 */ /* 0x000fec0003800000 */
.L_x_45820:
[----:B-----5:R-:W-:-:S05]  /*3ea0*/  HADD2.F32 R4, -RZ, R137.H0_H0 ;  /* 0x20000089ff047230 */ /* 0x020fca0000004100 */
[----:B------:R-:W-:-:S04]  /*3eb0*/  FADD.FTZ R190, R4, R190 ;  /* 0x000000be04be7221 */ /* 0x000fc80000010000 */
[----:B------:R-:W-:-:S07]  /*3ec0*/  @P1 FADD.FTZ R190, R142, R190 ;  /* 0x000000be8ebe1221 */ /* 0x000fce0000010000 */
.L_x_45821:
[----:B------:R-:W-:Y:S01]  /*3ed0*/  HADD2.F32 R191, -RZ, R193.H1_H1 ;  /* 0x300000c1ffbf7230 */ /* 0x000fe20000004100 */
[----:B------:R-:W-:Y:S06]  /*3ee0*/  @P2 BRA `(.L_x_45822) ;  /* 0x00000000000c2947 */ /* 0x000fec0003800000 */
[----:B------:R-:W-:Y:S05]  /*3ef0*/  @!P1 BRA `(.L_x_45823) ;  /* 0x0000000000149947 */ /* 0x000fea0003800000 */
[----:B-----5:R-:W-:Y:S01]  /*3f00*/  FADD.FTZ R191, R143, R191 ;  /* 0x000000bf8fbf7221 */ /* 0x020fe20000010000 */
[----:B------:R-:W-:Y:S06]  /*3f10*/  BRA `(.L_x_45823) ;  /* 0x00000000000c7947 */ /* 0x000fec0003800000 */
.L_x_45822:
[----:B-----5:R-:W-:-:S05]  /*3f20*/  HADD2.F32 R4, -RZ, R137.H1_H1 ;  /* 0x30000089ff047230 */ /* 0x020fca0000004100 */
[----:B------:R-:W-:-:S04]  /*3f30*/  FADD.FTZ R191, R4, R191 ;  /* 0x000000bf04bf7221 */ /* 0x000fc80000010000 */
[----:B------:R-:W-:-:S07]  /*3f40*/  @P1 FADD.FTZ R191, R143, R191 ;  /* 0x000000bf8fbf1221 */ /* 0x000fce0000010000 */
.L_x_45823:
[----:B------:R-:W-:Y:S01]  /*3f50*/  HADD2.F32 R192, -RZ, R194.H0_H0 ;  /* 0x200000c2ffc07230 */ /* 0x000fe20000004100 */
[----:B------:R-:W-:Y:S06]  /*3f60*/  @P2 BRA `(.L_x_45824) ;  /* 0x00000000000c2947 */ /* 0x000fec0003800000 */
[----:B------:R-:W-:Y:S05]  /*3f70*/  @!P1 BRA `(.L_x_45825) ;  /* 0x0000000000149947 */ /* 0x000fea0003800000 */
[----:B-----5:R-:W-:Y:S01]  /*3f80*/  FADD.FTZ R192, R144, R192 ;  /* 0x000000c090c07221 */ /* 0x020fe20000010000 */
[----:B------:R-:W-:Y:S06]  /*3f90*/  BRA `(.L_x_45825) ;  /* 0x00000000000c7947 */ /* 0x000fec0003800000 */
.L_x_45824:
[----:B-----5:R-:W-:-:S05]  /*3fa0*/  HADD2.F32 R4, -RZ, R138.H0_H0 ;  /* 0x2000008aff047230 */ /* 0x020fca0000004100 */
[----:B------:R-:W-:-:S04]  /*3fb0*/  FADD.FTZ R192, R4, R192 ;  /* 0x000000c004c07221 */ /* 0x000fc80000010000 */
[----:B------:R-:W-:-:S07]  /*3fc0*/  @P1 FADD.FTZ R192, R144, R192 ;  /* 0x000000c090c01221 */ /* 0x000fce0000010000 */
.L_x_45825:
[----:B------:R-:W-:Y:S01]  /*3fd0*/  HADD2.F32 R193, -RZ, R194.H1_H1 ;  /* 0x300000c2ffc17230 */ /* 0x000fe20000004100 */
[----:B------:R-:W-:Y:S06]  /*3fe0*/  @P2 BRA `(.L_x_45826) ;  /* 0x00000000000c2947 */ /* 0x000fec0003800000 */
[----:B------:R-:W-:Y:S05]  /*3ff0*/  @!P1 BRA `(.L_x_45827) ;  /* 0x0000000000149947 */ /* 0x000fea0003800000 */
[----:B-----5:R-:W-:Y:S01]  /*4000*/  FADD.FTZ R193, R145, R193 ;  /* 0x000000c191c17221 */ /* 0x020fe20000010000 */
[----:B------:R-:W-:Y:S06]  /*4010*/  BRA `(.L_x_45827) ;  /* 0x00000000000c7947 */ /* 0x000fec0003800000 */
.L_x_45826:
[----:B-----5:R-:W-:-:S05]  /*4020*/  HADD2.F32 R4, -RZ, R138.H1_H1 ;  /* 0x3000008aff047230 */ /* 0x020fca0000004100 */
[----:B------:R-:W-:-:S04]  /*4030*/  FADD.FTZ R193, R4, R193 ;  /* 0x000000c104c17221 */ /* 0x000fc80000010000 */
[----:B------:R-:W-:-:S07]  /*4040*/  @P1 FADD.FTZ R193, R145, R193 ;  /* 0x000000c191c11221 */ /* 0x000fce0000010000 */
.L_x_45827:
[----:B------:R-:W-:Y:S01]  /*4050*/  HADD2.F32 R194, -RZ, R195.H0_H0 ;  /* 0x200000c3ffc27230 */ /* 0x000fe20000004100 */
[----:B------:R-:W-:Y:S06]  /*4060*/  @P2 BRA `(.L_x_45828) ;  /* 0x00000000000c2947 */ /* 0x000fec0003800000 */
[----:B------:R-:W-:Y:S05]  /*4070*/  @!P1 BRA `(.L_x_45829) ;  /* 0x0000000000149947 */ /* 0x000fea0003800000 */
[----:B-----5:R-:W-:Y:S01]  /*4080*/  FADD.FTZ R194, R146, R194 ;  /* 0x000000c292c27221 */ /* 0x020fe20000010000 */
[----:B------:R-:W-:Y:S06]  /*4090*/  BRA `(.L_x_45829) ;  /* 0x00000000000c7947 */ /* 0x000fec0003800000 */
.L_x_45828:
[----:B-----5:R-:W-:-:S05]  /*40a0*/  HADD2.F32 R4, -RZ, R139.H0_H0 ;  /* 0x2000008bff047230 */ /* 0x020fca0000004100 */
[----:B------:R-:W-:-:S04]  /*40b0*/  FADD.FTZ R194, R4, R194 ;  /* 0x000000c204c27221 */ /* 0x000fc80000010000 */
[----:B------:R-:W-:-:S07]  /*40c0*/  @P1 FADD.FTZ R194, R146, R194 ;  /* 0x000000c292c21221 */ /* 0x000fce0000010000 */
.L_x_45829:
[----:B------:R-:W-:Y:S01]  /*40d0*/  HADD2.F32 R195, -RZ, R195.H1_H1 ;  /* 0x300000c3ffc37230 */ /* 0x000fe20000004100 */
[----:B------:R-:W-:Y:S06]  /*40e0*/  @P2 BRA `(.L_x_45830) ;  /* 0x00000000000c2947 */ /* 0x000fec0003800000 */
[----:B------:R-:W-:Y:S05]  /*40f0*/  @!P1 BRA `(.L_x_45831) ;  /* 0x0000000000149947 */ /* 0x000fea0003800000 */
[----:B-----5:R-:W-:Y:S01]  /*4100*/  FADD.FTZ R195, R147, R195 ;  /* 0x000000c393c37221 */ /* 0x020fe20000010000 */
[----:B------:R-:W-:Y:S06]  /*4110*/  BRA `(.L_x_45831) ;  /* 0x00000000000c7947 */ /* 0x000fec0003800000 */
.L_x_45830:
[----:B-----5:R-:W-:-:S05]  /*4120*/  HADD2.F32 R4, -RZ, R139.H1_H1 ;  /* 0x3000008bff047230 */ /* 0x020fca0000004100 */
[----:B------:R-:W-:-:S04]  /*4130*/  FADD.FTZ R195, R4, R195 ;  /* 0x000000c304c37221 */ /* 0x000fc80000010000 */
[----:B------:R-:W-:-:S07]  /*4140*/  @P1 FADD.FTZ R195, R147, R195 ;  /* 0x000000c393c31221 */ /* 0x000fce0000010000 */
.L_x_45831:
[----:B------:R-:W-:-:S04]  /*4150*/  LEA R6, P1, R3, UR12, 0x5 ;  /* 0x0000000c03067c11 */ /* 0x000fc8000f8228ff */
[C---:B------:R-:W-:Y:S02]  /*4160*/  LEA.HI.X R7, R3.reuse, UR13, RZ, 0x5, P1 ;  /* 0x0000000d03077c11 */ /* 0x040fe400088f2cff */
[----:B------:R-:W-:-:S03]  /*4170*/  IADD3 R3, R3, 0x20, RZ ;  /* 0x0000002003037810 */ /* 0x000fc60007ffe0ff */
[----:B------:R0:W-:Y:S04]  /*4180*/  STG.E.128 desc[UR4][R6.64], R188 ;  /* 0x000000bc06007986 */ /* 0x0001e8000c101d04 */
[----:B------:R0:W-:Y:S02]  /*4190*/  STG.E.128 desc[UR4][R6.64+0x10], R192 ;  /* 0x000010c006007986 */ /* 0x0001e4000c101d04 */
.L_x_45815:
[----:B------:R-:W-:Y:S05]  /*41a0*/  BSYNC B0 ;  /* 0x0000000000007941 */ /* 0x000fea0003800000 */
.L_x_45814:
        /* <DEDUP_REMOVED lines=24> */
.L_x_45834:
[----:B-----5:R-:W-:-:S05]  /*4330*/  HADD2.F32 R4, -RZ, R136.H0_H0 ;  /* 0x20000088ff047230 */ /* 0x020fca0000004100 */
[----:B------:R-:W-:-:S04]  /*4340*/  FADD.FTZ R196, R4, R196 ;  /* 0x000000c404c47221 */ /* 0x000fc80000010000 */
[----:B------:R-:W-:-:S07]  /*4350*/  @P1 FADD.FTZ R196, R140, R196 ;  /* 0x000000c48cc41221 */ /* 0x000fce0000010000 */
.L_x_45835:
[----:B------:R-:W-:Y:S01]  /*4360*/  HADD2.F32 R197, -RZ, R200.H1_H1 ;  /* 0x300000c8ffc57230 */ /* 0x000fe20000004100 */
[----:B------:R-:W-:Y:S06]  /*4370*/  @P2 BRA `(.L_x_45836) ;  /* 0x00000000000c2947 */ /* 0x000fec0003800000 */
[----:B------:R-:W-:Y:S05]  /*4380*/  @!P1 BRA `(.L_x_45837) ;  /* 0x0000000000149947 */ /* 0x000fea0003800000 */
[----:B-----5:R-:W-:Y:S01]  /*4390*/  FADD.FTZ R197, R141, R197 ;  /* 0x000000c58dc57221 */ /* 0x020fe20000010000 */
[----:B------:R-:W-:Y:S06]  /*43a0*/  BRA `(.L_x_45837) ;  /* 0x00000000000c7947 */ /* 0x000fec0003800000 */
.L_x_45836:
[----:B-----5:R-:W-:-:S05]  /*43b0*/  HADD2.F32 R4, -RZ, R136.H1_H1 ;  /* 0x30000088ff047230 */ /* 0x020fca0000004100 */
[----:B------:R-:W-:-:S04]  /*43c0*/  FADD.FTZ R197, R4, R197 ;  /* 0x000000c504c57221 */ /* 0x000fc80000010000 */
[----:B------:R-:W-:-:S07]  /*43d0*/  @P1 FADD.FTZ R197, R141, R197 ;  /* 0x000000c58dc51221 */ /* 0x000fce0000010000 */
.L_x_45837:
[----:B------:R-:W-:Y:S01]  /*43e0*/  HADD2.F32 R198, -RZ, R201.H0_H0 ;  /* 0x200000c9ffc67230 */ /* 0x000fe20000004100 */
[----:B------:R-:W-:Y:S06]  /*43f0*/  @P2 BRA `(.L_x_45838) ;  /* 0x00000000000c2947 */ /* 0x000fec0003800000 */
[----:B------:R-:W-:Y:S05]  /*4400*/  @!P1 BRA `(.L_x_45839) ;  /* 0x0000000000149947 */ /* 0x000fea0003800000 */
[----:B-----5:R-:W-:Y:S01]  /*4410*/  FADD.FTZ R198, R142, R198 ;  /* 0x000000c68ec67221 */ /* 0x020fe20000010000 */
[----:B------:R-:W-:Y:S06]  /*4420*/  BRA `(.L_x_45839) ;  /* 0x00000000000c7947 */ /* 0x000fec0003800000 */
.L_x_45838:
[----:B-----5:R-:W-:-:S05]  /*4430*/  HADD2.F32 R4, -RZ, R137.H0_H0 ;  /* 0x20000089ff047230 */ /* 0x020fca0000004100 */
[----:B------:R-:W-:-:S04]  /*4440*/  FADD.FTZ R198, R4, R198 ;  /* 0x000000c604c67221 */ /* 0x000fc80000010000 */
[----:B------:R-:W-:-:S07]  /*4450*/  @P1 FADD.FTZ R198, R142, R198 ;  /* 0x000000c68ec61221 */ /* 0x000fce0000010000 */
.L_x_45839:
[----:B------:R-:W-:Y:S01]  /*4460*/  HADD2.F32 R199, -RZ, R201.H1_H1 ;  /* 0x300000c9ffc77230 */ /* 0x000fe20000004100 */
[----:B------:R-:W-:Y:S06]  /*4470*/  @P2 BRA `(.L_x_45840) ;  /* 0x00000000000c2947 */ /* 0x000fec0003800000 */
[----:B------:R-:W-:Y:S05]  /*4480*/  @!P1 BRA `(.L_x_45841) ;  /* 0x0000000000149947 */ /* 0x000fea0003800000 */
[----:B-----5:R-:W-:Y:S01]  /*4490*/  FADD.FTZ R199, R143, R199 ;  /* 0x000000c78fc77221 */ /* 0x020fe20000010000 */
[----:B------:R-:W-:Y:S06]  /*44a0*/  BRA `(.L_x_45841) ;  /* 0x00000000000c7947 */ /* 0x000fec0003800000 */
.L_x_45840:
[----:B-----5:R-:W-:-:S05]  /*44b0*/  HADD2.F32 R4, -RZ, R137.H1_H1 ;  /* 0x30000089ff047230 */ /* 0x020fca0000004100 */
[----:B------:R-:W-:-:S04]  /*44c0*/  FADD.FTZ R199, R4, R199 ;  /* 0x000000c704c77221 */ /* 0x000fc80000010000 */
[----:B------:R-:W-:-:S07]  /*44d0*/  @P1 FADD.FTZ R199, R143, R199 ;  /* 0x000000c78fc71221 */ /* 0x000fce0000010000 */
.L_x_45841:
[----:B------:R-:W-:Y:S01]  /*44e0*/  HADD2.F32 R200, -RZ, R202.H0_H0 ;  /* 0x200000caffc87230 */ /* 0x000fe20000004100 */
[----:B------:R-:W-:Y:S06]  /*44f0*/  @P2 BRA `(.L_x_45842) ;  /* 0x00000000000c2947 */ /* 0x000fec0003800000 */
[----:B------:R-:W-:Y:S05]  /*4500*/  @!P1 BRA `(.L_x_45843) ;  /* 0x0000000000149947 */ /* 0x000fea0003800000 */
[----:B-----5:R-:W-:Y:S01]  /*4510*/  FADD.FTZ R200, R144, R200 ;  /* 0x000000c890c87221 */ /* 0x020fe20000010000 */
[----:B------:R-:W-:Y:S06]  /*4520*/  BRA `(.L_x_45843) ;  /* 0x00000000000c7947 */ /* 0x000fec0003800000 */
.L_x_45842:
[----:B-----5:R-:W-:-:S05]  /*4530*/  HADD2.F32 R4, -RZ, R138.H0_H0 ;  /* 0x2000008aff047230 */ /* 0x020fca0000004100 */
[----:B------:R-:W-:-:S04]  /*4540*/  FADD.FTZ R200, R4, R200 ;  /* 0x000000c804c87221 */ /* 0x000fc80000010000 */
[----:B------:R-:W-:-:S07]  /*4550*/  @P1 FADD.FTZ R200, R144, R200 ;  /* 0x000000c890c81221 */ /* 0x000fce0000010000 */
.L_x_45843:
[----:B------:R-:W-:Y:S01]  /*4560*/  HADD2.F32 R201, -RZ, R202.H1_H1 ;  /* 0x300000caffc97230 */ /* 0x000fe20000004100 */
[----:B------:R-:W-:Y:S06]  /*4570*/  @P2 BRA `(.L_x_45844) ;  /* 0x00000000000c2947 */ /* 0x000fec0003800000 */
[----:B------:R-:W-:Y:S05]  /*4580*/  @!P1 BRA `(.L_x_45845) ;  /* 0x0000000000149947 */ /* 0x000fea0003800000 */
[----:B-----5:R-:W-:Y:S01]  /*4590*/  FADD.FTZ R201, R145, R201 ;  /* 0x000000c991c97221 */ /* 0x020fe20000010000 */
[----:B------:R-:W-:Y:S06]  /*45a0*/  BRA `(.L_x_45845) ;  /* 0x00000000000c7947 */ /* 0x000fec0003800000 */
.L_x_45844:
[----:B-----5:R-:W-:-:S05]  /*45b0*/  HADD2.F32 R4, -RZ, R138.H1_H1 ;  /* 0x3000008aff047230 */ /* 0x020fca0000004100 */
[----:B------:R-:W-:-:S04]  /*45c0*/  FADD.FTZ R201, R4, R201 ;  /* 0x000000c904c97221 */ /* 0x000fc80000010000 */
[----:B------:R-:W-:-:S07]  /*45d0*/  @P1 FADD.FTZ R201, R145, R201 ;  /* 0x000000c991c91221 */ /* 0x000fce0000010000 */
.L_x_45845:
[----:B------:R-:W-:Y:S01]  /*45e0*/  HADD2.F32 R202, -RZ, R203.H0_H0 ;  /* 0x200000cbffca7230 */ /* 0x000fe20000004100 */
[----:B------:R-:W-:Y:S06]  /*45f0*/  @P2 BRA `(.L_x_45846) ;  /* 0x00000000000c2947 */ /* 0x000fec0003800000 */
[----:B------:R-:W-:Y:S05]  /*4600*/  @!P1 BRA `(.L_x_45847) ;  /* 0x0000000000149947 */ /* 0x000fea0003800000 */
[----:B-----5:R-:W-:Y:S01]  /*4610*/  FADD.FTZ R202, R146, R202 ;  /* 0x000000ca92ca7221 */ /* 0x020fe20000010000 */
[----:B------:R-:W-:Y:S06]  /*4620*/  BRA `(.L_x_45847) ;  /* 0x00000000000c7947 */ /* 0x000fec0003800000 */
.L_x_45846:
[----:B-----5:R-:W-:-:S05]  /*4630*/  HADD2.F32 R4, -RZ, R139.H0_H0 ;  /* 0x2000008bff047230 */ /* 0x020fca0000004100 */
[----:B------:R-:W-:-:S04]  /*4640*/  FADD.FTZ R202, R4, R202 ;  /* 0x000000ca04ca7221 */ /* 0x000fc80000010000 */
[----:B------:R-:W-:-:S07]  /*4650*/  @P1 FADD.FTZ R202, R146, R202 ;  /* 0x000000ca92ca1221 */ /* 0x000fce0000010000 */
.L_x_45847:
[----:B------:R-:W-:Y:S01]  /*4660*/  HADD2.F32 R203, -RZ, R203.H1_H1 ;  /* 0x300000cbffcb7230 */ /* 0x000fe20000004100 */
[----:B------:R-:W-:Y:S06]  /*4670*/  @P2 BRA `(.L_x_45848) ;  /* 0x00000000000c2947 */ /* 0x000fec0003800000 */
[----:B------:R-:W-:Y:S05]  /*4680*/  @!P1 BRA `(.L_x_45849) ;  /* 0x0000000000149947 */ /* 0x000fea0003800000 */
[----:B-----5:R-:W-:Y:S01]  /*4690*/  FADD.FTZ R203, R147, R203 ;  /* 0x000000cb93cb7221 */ /* 0x020fe20000010000 */
[----:B------:R-:W-:Y:S06]  /*46a0*/  BRA `(.L_x_45849) ;  /* 0x00000000000c7947 */ /* 0x000fec0003800000 */
.L_x_45848:
[----:B-----5:R-:W-:-:S05]  /*46b0*/  HADD2.F32 R4, -RZ, R139.H1_H1 ;  /* 0x3000008bff047230 */ /* 0x020fca0000004100 */
[----:B------:R-:W-:-:S04]  /*46c0*/  FADD.FTZ R203, R4, R203 ;  /* 0x000000cb04cb7221 */ /* 0x000fc80000010000 */
[----:B------:R-:W-:-:S07]  /*46d0*/  @P1 FADD.FTZ R203, R147, R203 ;  /* 0x000000cb93cb1221 */ /* 0x000fce0000010000 */
.L_x_45849:
[----:B------:R-:W-:-:S04]  /*46e0*/  LEA R6, P1, R3, UR12, 0x5 ;  /* 0x0000000c03067c11 */ /* 0x000fc8000f8228ff */
[C---:B------:R-:W-:Y:S02]  /*46f0*/  LEA.HI.X R7, R3.reuse, UR13, RZ, 0x5, P1 ;  /* 0x0000000d03077c11 */ /* 0x040fe400088f2cff */
[----:B------:R-:W-:-:S03]  /*4700*/  IADD3 R3, R3, 0x20, RZ ;  /* 0x0000002003037810 */ /* 0x000fc60007ffe0ff */
[----:B------:R0:W-:Y:S04]  /*4710*/  STG.E.128 desc[UR4][R6.64], R196 ;  /* 0x000000c406007986 */ /* 0x0001e8000c101d04 */
[----:B------:R0:W-:Y:S02]  /*4720*/  STG.E.128 desc[UR4][R6.64+0x10], R200 ;  /* 0x000010c806007986 */ /* 0x0001e4000c101d04 */
.L_x_45833:
[----:B------:R-:W-:Y:S05]  /*4730*/  BSYNC B0 ;  /* 0x0000000000007941 */ /* 0x000fea0003800000 */
.L_x_45832:
        /* <DEDUP_REMOVED lines=24> */
.L_x_45852:
[----:B-----5:R-:W-:-:S05]  /*48c0*/  HADD2.F32 R4, -RZ, R136.H0_H0 ;  /* 0x20000088ff047230 */ /* 0x020fca0000004100 */
[----:B------:R-:W-:-:S04]  /*48d0*/  FADD.FTZ R204, R4, R204 ;  /* 0x000000cc04cc7221 */ /* 0x000fc80000010000 */
[----:B------:R-:W-:-:S07]  /*48e0*/  @P1 FADD.FTZ R204, R140, R204 ;  /* 0x000000cc8ccc1221 */ /* 0x000fce0000010000 */
.L_x_45853:
[----:B------:R-:W-:Y:S01]  /*48f0*/  HADD2.F32 R205, -RZ, R208.H1_H1 ;  /* 0x300000d0ffcd7230 */ /* 0x000fe20000004100 */
[----:B------:R-:W-:Y:S06]  /*4900*/  @P2 BRA `(.L_x_45854) ;  /* 0x00000000000c2947 */ /* 0x000fec0003800000 */
[----:B------:R-:W-:Y:S05]  /*4910*/  @!P1 BRA `(.L_x_45855) ;  /* 0x0000000000149947 */ /* 0x000fea0003800000 */
[----:B-----5:R-:W-:Y:S01]  /*4920*/  FADD.FTZ R205, R141, R205 ;  /* 0x000000cd8dcd7221 */ /* 0x020fe20000010000 */
[----:B------:R-:W-:Y:S06]  /*4930*/  BRA `(.L_x_45855) ;  /* 0x00000000000c7947 */ /* 0x000fec0003800000 */
.L_x_45854:
[----:B-----5:R-:W-:-:S05]  /*4940*/  HADD2.F32 R4, -RZ, R136.H1_H1 ;  /* 0x30000088ff047230 */ /* 0x020fca0000004100 */
[----:B------:R-:W-:-:S04]  /*4950*/  FADD.FTZ R205, R4, R205 ;  /* 0x000000cd04cd7221 */ /* 0x000fc80000010000 */
[----:B------:R-:W-:-:S07]  /*4960*/  @P1 FADD.FTZ R205, R141, R205 ;  /* 0x000000cd8dcd1221 */ /* 0x000fce0000010000 */
.L_x_45855:
[----:B------:R-:W-:Y:S01]  /*4970*/  HADD2.F32 R206, -RZ, R209.H0_H0 ;  /* 0x200000d1ffce7230 */ /* 0x000fe20000004100 */
[----:B------:R-:W-:Y:S06]  /*4980*/  @P2 BRA `(.L_x_45856) ;  /* 0x00000000000c2947 */ /* 0x000fec0003800000 */
[----:B------:R-:W-:Y:S05]  /*4990*/  @!P1 BRA `(.L_x_45857) ;  /* 0x0000000000149947 */ /* 0x000fea0003800000 */
[----:B-----5:R-:W-:Y:S01]  /*49a0*/  FADD.FTZ R206, R142, R206 ;  /* 0x000000ce8ece7221 */ /* 0x020fe20000010000 */
[----:B------:R-:W-:Y:S06]  /*49b0*/  BRA `(.L_x_45857) ;  /* 0x00000000000c7947 */ /* 0x000fec0003800000 */
.L_x_45856:
[----:B-----5:R-:W-:-:S05]  /*49c0*/  HADD2.F32 R4, -RZ, R137.H0_H0 ;  /* 0x20000089ff047230 */ /* 0x020fca0000004100 */
[----:B------:R-:W-:-:S04]  /*49d0*/  FADD.FTZ R206, R4, R206 ;  /* 0x000000ce04ce7221 */ /* 0x000fc80000010000 */
[----:B------:R-:W-:-:S07]  /*49e0*/  @P1 FADD.FTZ R206, R142, R206 ;  /* 0x000000ce8ece1221 */ /* 0x000fce0000010000 */
.L_x_45857:
[----:B------:R-:W-:Y:S01]  /*49f0*/  HADD2.F32 R207, -RZ, R209.H1_H1 ;  /* 0x300000d1ffcf7230 */ /* 0x000fe20000004100 */
[----:B------:R-:W-:Y:S06]  /*4a00*/  @P2 BRA `(.L_x_45858) ;  /* 0x00000000000c2947 */ /* 0x000fec0003800000 */
[----:B------:R-:W-:Y:S05]  /*4a10*/  @!P1 BRA `(.L_x_45859) ;  /* 0x0000000000149947 */ /* 0x000fea0003800000 */
[----:B-----5:R-:W-:Y:S01]  /*4a20*/  FADD.FTZ R207, R143, R207 ;  /* 0x000000cf8fcf7221 */ /* 0x020fe20000010000 */
[----:B------:R-:W-:Y:S06]  /*4a30*/  BRA `(.L_x_45859) ;  /* 0x00000000000c7947 */ /* 0x000fec0003800000 */
.L_x_45858:
[----:B-----5:R-:W-:-:S05]  /*4a40*/  HADD2.F32 R4, -RZ, R137.H1_H1 ;  /* 0x30000089ff047230 */ /* 0x020fca0000004100 */
[----:B------:R-:W-:-:S04]  /*4a50*/  FADD.FTZ R207, R4, R207 ;  /* 0x000000cf04cf7221 */ /* 0x000fc80000010000 */
[----:B------:R-:W-:-:S07]  /*4a60*/  @P1 FADD.FTZ R207, R143, R207 ;  /* 0x000000cf8fcf1221 */ /* 0x000fce0000010000 */
.L_x_45859:
[----:B------:R-:W-:Y:S01]  /*4a70*/  HADD2.F32 R208, -RZ, R210.H0_H0 ;  /* 0x200000d2ffd07230 */ /* 0x000fe20000004100 */
[----:B------:R-:W-:Y:S06]  /*4a80*/  @P2 BRA `(.L_x_45860) ;  /* 0x00000000000c2947 */ /* 0x000fec0003800000 */
[----:B------:R-:W-:Y:S05]  /*4a90*/  @!P1 BRA `(.L_x_45861) ;  /* 0x0000000000149947 */ /* 0x000fea0003800000 */
[----:B-----5:R-:W-:Y:S01]  /*4aa0*/  FADD.FTZ R208, R144, R208 ;  /* 0x000000d090d07221 */ /* 0x020fe20000010000 */
[----:B------:R-:W-:Y:S06]  /*4ab0*/  BRA `(.L_x_45861) ;  /* 0x00000000000c7947 */ /* 0x000fec0003800000 */
.L_x_45860:
[----:B-----5:R-:W-:-:S05]  /*4ac0*/  HADD2.F32 R4, -RZ, R138.H0_H0 ;  /* 0x2000008aff047230 */ /* 0x020fca0000004100 */
[----:B------:R-:W-:-:S04]  /*4ad0*/  FADD.FTZ R208, R4, R208 ;  /* 0x000000d004d07221 */ /* 0x000fc80000010000 */
[----:B------:R-:W-:-:S07]  /*4ae0*/  @P1 FADD.FTZ R208, R144, R208 ;  /* 0x000000d090d01221 */ /* 0x000fce0000010000 */
.L_x_45861:
[----:B------:R-:W-:Y:S01]  /*4af0*/  HADD2.F32 R209, -RZ, R210.H1_H1 ;  /* 0x300000d2ffd17230 */ /* 0x000fe20000004100 */
[----:B------:R-:W-:Y:S06]  /*4b00*/  @P2 BRA `(.L_x_45862) ;  /* 0x00000000000c2947 */ /* 0x000fec0003800000 */
[----:B------:R-:W-:Y:S05]  /*4b10*/  @!P1 BRA `(.L_x_45863) ;  /* 0x0000000000149947 */ /* 0x000fea0003800000 */
[----:B-----5:R-:W-:Y:S01]  /*4b20*/  FADD.FTZ R209, R145, R209 ;  /* 0x000000d191d17221 */ /* 0x020fe20000010000 */
[----:B------:R-:W-:Y:S06]  /*4b30*/  BRA `(.L_x_45863) ;  /* 0x00000000000c7947 */ /* 0x000fec0003800000 */
.L_x_45862:
[----:B-----5:R-:W-:-:S05]  /*4b40*/  HADD2.F32 R4, -RZ, R138.H1_H1 ;  /* 0x3000008aff047230 */ /* 0x020fca0000004100 */
[----:B------:R-:W-:-:S04]  /*4b50*/  FADD.FTZ R209, R4, R209 ;  /* 0x000000d104d17221 */ /* 0x000fc80000010000 */
[----:B------:R-:W-:-:S07]  /*4b60*/  @P1 FADD.FTZ R209, R145, R209 ;  /* 0x000000d191d11221 */ /* 0x000fce0000010000 */
.L_x_45863:
[----:B------:R-:W-:Y:S01]  /*4b70*/  HADD2.F32 R210, -RZ, R211.H0_H0 ;  /* 0x200000d3ffd27230 */ /* 0x000fe20000004100 */
[----:B------:R-:W-:Y:S06]  /*4b80*/  @P2 BRA `(.L_x_45864) ;  /* 0x00000000000c2947 */ /* 0x000fec0003800000 */
[----:B------:R-:W-:Y:S05]  /*4b90*/  @!P1 BRA `(.L_x_45865) ;  /* 0x0000000000149947 */ /* 0x000fea0003800000 */
[----:B-----5:R-:W-:Y:S01]  /*4ba0*/  FADD.FTZ R210, R146, R210 ;  /* 0x000000d292d27221 */ /* 0x020fe20000010000 */
[----:B------:R-:W-:Y:S06]  /*4bb0*/  BRA `(.L_x_45865) ;  /* 0x00000000000c7947 */ /* 0x000fec0003800000 */
.L_x_45864:
[----:B-----5:R-:W-:-:S05]  /*4bc0*/  HADD2.F32 R4, -RZ, R139.H0_H0 ;  /* 0x2000008bff047230 */ /* 0x020fca0000004100 */
[----:B------:R-:W-:-:S04]  /*4bd0*/  FADD.FTZ R210, R4, R210 ;  /* 0x000000d204d27221 */ /* 0x000fc80000010000 */
[----:B------:R-:W-:-:S07]  /*4be0*/  @P1 FADD.FTZ R210, R146, R210 ;  /* 0x000000d292d21221 */ /* 0x000fce0000010000 */
.L_x_45865:
[----:B------:R-:W-:Y:S01]  /*4bf0*/  HADD2.F32 R211, -RZ, R211.H1_H1 ;  /* 0x300000d3ffd37230 */ /* 0x000fe20000004100 */
[----:B------:R-:W-:Y:S06]  /*4c00*/  @P2 BRA `(.L_x_45866) ;  /* 0x00000000000c2947 */ /* 0x000fec0003800000 */
[----:B------:R-:W-:Y:S05]  /*4c10*/  @!P1 BRA `(.L_x_45867) ;  /* 0x0000000000149947 */ /* 0x000fea0003800000 */
[----:B-----5:R-:W-:Y:S01]  /*4c20*/  FADD.FTZ R211, R147, R211 ;  /* 0x000000d393d37221 */ /* 0x020fe20000010000 */
[----:B------:R-:W-:Y:S06]  /*4c30*/  BRA `(.L_x_45867) ;  /* 0x00000000000c7947 */ /* 0x000fec0003800000 */
.L_x_45866:
[----:B-----5:R-:W-:-:S05]  /*4c40*/  HADD2.F32 R4, -RZ, R139.H1_H1 ;  /* 0x3000008bff047230 */ /* 0x020fca0000004100 */
[----:B------:R-:W-:-:S04]  /*4c50*/  FADD.FTZ R211, R4, R211 ;  /* 0x000000d304d37221 */ /* 0x000fc80000010000 */
[----:B------:R-:W-:-:S07]  /*4c60*/  @P1 FADD.FTZ R211, R147, R211 ;  /* 0x000000d393d31221 */ /* 0x000fce0000010000 */
.L_x_45867:
[----:B------:R-:W-:-:S04]  /*4c70*/  LEA R6, P1, R3, UR12, 0x5 ;  /* 0x0000000c03067c11 */ /* 0x000fc8000f8228ff */
[C---:B------:R-:W-:Y:S02]  /*4c80*/  LEA.HI.X R7, R3.reuse, UR13, RZ, 0x5, P1 ;  /* 0x0000000d03077c11 */ /* 0x040fe400088f2cff */
[----:B------:R-:W-:-:S03]  /*4c90*/  IADD3 R3, R3, 0x20, RZ ;  /* 0x0000002003037810 */ /* 0x000fc60007ffe0ff */
[----:B------:R0:W-:Y:S04]  /*4ca0*/  STG.E.128 desc[UR4][R6.64], R204 ;  /* 0x000000cc06007986 */ /* 0x0001e8000c101d04 */
[----:B------:R0:W-:Y:S02]  /*4cb0*/  STG.E.128 desc[UR4][R6.64+0x10], R208 ;  /* 0x000010d006007986 */ /* 0x0001e4000c101d04 */
.L_x_45851:
[----:B------:R-:W-:Y:S05]  /*4cc0*/  BSYNC B0 ;  /* 0x0000000000007941 */ /* 0x000fea0003800000 */
.L_x_45850:
        /* <DEDUP_REMOVED lines=24> */
.L_x_45870:
[----:B-----5:R-:W-:-:S05]  /*4e50*/  HADD2.F32 R4, -RZ, R136.H0_H0 ;  /* 0x20000088ff047230 */ /* 0x020fca0000004100 */
[----:B------:R-:W-:-:S04]  /*4e60*/  FADD.FTZ R212, R4, R212 ;  /* 0x000000d404d47221 */ /* 0x000fc80000010000 */
[----:B------:R-:W-:-:S07]  /*4e70*/  @P1 FADD.FTZ R212, R140, R212 ;  /* 0x000000d48cd41221 */ /* 0x000fce0000010000 */
.L_x_45871:
[----:B------:R-:W-:Y:S01]  /*4e80*/  HADD2.F32 R213, -RZ, R216.H1_H1 ;  /* 0x300000d8ffd57230 */ /* 0x000fe20000004100 */
[----:B------:R-:W-:Y:S06]  /*4e90*/  @P2 BRA `(.L_x_45872) ;  /* 0x00000000000c2947 */ /* 0x000fec0003800000 */
[----:B------:R-:W-:Y:S05]  /*4ea0*/  @!P1 BRA `(.L_x_45873) ;  /* 0x0000000000149947 */ /* 0x000fea0003800000 */
[----:B-----5:R-:W-:Y:S01]  /*4eb0*/  FADD.FTZ R213, R141, R213 ;  /* 0x000000d58dd57221 */ /* 0x020fe20000010000 */
[----:B------:R-:W-:Y:S06]  /*4ec0*/  BRA `(.L_x_45873) ;  /* 0x00000000000c7947 */ /* 0x000fec0003800000 */
.L_x_45872:
[----:B-----5:R-:W-:-:S05]  /*4ed0*/  HADD2.F32 R4, -RZ, R136.H1_H1 ;  /* 0x30000088ff047230 */ /* 0x020fca0000004100 */
[----:B------:R-:W-:-:S04]  /*4ee0*/  FADD.FTZ R213, R4, R213 ;  /* 0x000000d504d57221 */ /* 0x000fc80000010000 */
[----:B------:R-:W-:-:S07]  /*4ef0*/  @P1 FADD.FTZ R213, R141, R213 ;  /* 0x000000d58dd51221 */ /* 0x000fce0000010000 */
.L_x_45873:
[----:B------:R-:W-:Y:S01]  /*4f00*/  HADD2.F32 R214, -RZ, R217.H0_H0 ;  /* 0x200000d9ffd67230 */ /* 0x000fe20000004100 */
[----:B------:R-:W-:Y:S06]  /*4f10*/  @P2 BRA `(.L_x_45874) ;  /* 0x00000000000c2947 */ /* 0x000fec0003800000 */
[----:B------:R-:W-:Y:S05]  /*4f20*/  @!P1 BRA `(.L_x_45875) ;  /* 0x0000000000149947 */ /* 0x000fea0003800000 */
[----:B-----5:R-:W-:Y:S01]  /*4f30*/  FADD.FTZ R214, R142, R214 ;  /* 0x000000d68ed67221 */ /* 0x020fe20000010000 */
[----:B------:R-:W-:Y:S06]  /*4f40*/  BRA `(.L_x_45875) ;  /* 0x00000000000c7947 */ /* 0x000fec0003800000 */
.L_x_45874:
[----:B-----5:R-:W-:-:S05]  /*4f50*/  HADD2.F32 R4, -RZ, R137.H0_H0 ;  /* 0x20000089ff047230 */ /* 0x020fca0000004100 */
[----:B------:R-:W-:-:S04]  /*4f60*/  FADD.FTZ R214, R4, R214 ;  /* 0x000000d604d67221 */ /* 0x000fc80000010000 */
[----:B------:R-:W-:-:S07]  /*4f70*/  @P1 FADD.FTZ R214, R142, R214 ;  /* 0x000000d68ed61221 */ /* 0x000fce0000010000 */
.L_x_45875:
[----:B------:R-:W-:Y:S01]  /*4f80*/  HADD2.F32 R215, -RZ, R217.H1_H1 ;  /* 0x300000d9ffd77230 */ /* 0x000fe20000004100 */
[----:B------:R-:W-:Y:S06]  /*4f90*/  @P2 BRA `(.L_x_45876) ;  /* 0x00000000000c2947 */ /* 0x000fec0003800000 */
[----:B------:R-:W-:Y:S05]  /*4fa0*/  @!P1 BRA `(.L_x_45877) ;  /* 0x0000000000149947 */ /* 0x000fea0003800000 */
[----:B-----5:R-:W-:Y:S01]  /*4fb0*/  FADD.FTZ R215, R143, R215 ;  /* 0x000000d78fd77221 */ /* 0x020fe20000010000 */
[----:B------:R-:W-:Y:S06]  /*4fc0*/  BRA `(.L_x_45877) ;  /* 0x00000000000c7947 */ /* 0x000fec0003800000 */
.L_x_45876:
[----:B-----5:R-:W-:-:S05]  /*4fd0*/  HADD2.F32 R4, -RZ, R137.H1_H1 ;  /* 0x30000089ff047230 */ /* 0x020fca0000004100 */
[----:B------:R-:W-:-:S04]  /*4fe0*/  FADD.FTZ R215, R4, R215 ;  /* 0x000000d704d77221 */ /* 0x000fc80000010000 */
[----:B------:R-:W-:-:S07]  /*4ff0*/  @P1 FADD.FTZ R215, R143, R215 ;  /* 0x000000d78fd71221 */ /* 0x000fce0000010000 */
.L_x_45877:
[----:B------:R-:W-:Y:S01]  /*5000*/  HADD2.F32 R216, -RZ, R218.H0_H0 ;  /* 0x200000daffd87230 */ /* 0x000fe20000004100 */
[----:B------:R-:W-:Y:S06]  /*5010*/  @P2 BRA `(.L_x_45878) ;  /* 0x00000000000c2947 */ /* 0x000fec0003800000 */
[----:B------:R-:W-:Y:S05]  /*5020*/  @!P1 BRA `(.L_x_45879) ;  /* 0x0000000000149947 */ /* 0x000fea0003800000 */
[----:B-----5:R-:W-:Y:S01]  /*5030*/  FADD.FTZ R216, R144, R216 ;  /* 0x000000d890d87221 */ /* 0x020fe20000010000 */
[----:B------:R-:W-:Y:S06]  /*5040*/  BRA `(.L_x_45879) ;  /* 0x00000000000c7947 */ /* 0x000fec0003800000 */
.L_x_45878:
[----:B-----5:R-:W-:-:S05]  /*5050*/  HADD2.F32 R4, -RZ, R138.H0_H0 ;  /* 0x2000008aff047230 */ /* 0x020fca0000004100 */
[----:B------:R-:W-:-:S04]  /*5060*/  FADD.FTZ R216, R4, R216 ;  /* 0x000000d804d87221 */ /* 0x000fc80000010000 */
[----:B------:R-:W-:-:S07]  /*5070*/  @P1 FADD.FTZ R216, R144, R216 ;  /* 0x000000d890d81221 */ /* 0x000fce0000010000 */
.L_x_45879:
[----:B------:R-:W-:Y:S01]  /*5080*/  HADD2.F32 R217, -RZ, R218.H1_H1 ;  /* 0x300000daffd97230 */ /* 0x000fe20000004100 */
[----:B------:R-:W-:Y:S06]  /*5090*/  @P2 BRA `(.L_x_45880) ;  /* 0x00000000000c2947 */ /* 0x000fec0003800000 */
[----:B------:R-:W-:Y:S05]  /*50a0*/  @!P1 BRA `(.L_x_45881) ;  /* 0x0000000000149947 */ /* 0x000fea0003800000 */
[----:B-----5:R-:W-:Y:S01]  /*50b0*/  FADD.FTZ R217, R145, R217 ;  /* 0x000000d991d97221 */ /* 0x020fe20000010000 */
[----:B------:R-:W-:Y:S06]  /*50c0*/  BRA `(.L_x_45881) ;  /* 0x00000000000c7947 */ /* 0x000fec0003800000 */
.L_x_45880:
[----:B-----5:R-:W-:-:S05]  /*50d0*/  HADD2.F32 R4, -RZ, R138.H1_H1 ;  /* 0x3000008aff047230 */ /* 0x020fca0000004100 */
[----:B------:R-:W-:-:S04]  /*50e0*/  FADD.FTZ R217, R4, R217 ;  /* 0x000000d904d97221 */ /* 0x000fc80000010000 */
[----:B------:R-:W-:-:S07]  /*50f0*/  @P1 FADD.FTZ R217, R145, R217 ;  /* 0x000000d991d91221 */ /* 0x000fce0000010000 */
.L_x_45881:
[----:B------:R-:W-:Y:S01]  /*5100*/  HADD2.F32 R218, -RZ, R219.H0_H0 ;  /* 0x200000dbffda7230 */ /* 0x000fe20000004100 */
[----:B------:R-:W-:Y:S06]  /*5110*/  @P2 BRA `(.L_x_45882) ;  /* 0x00000000000c2947 */ /* 0x000fec0003800000 */
[----:B------:R-:W-:Y:S05]  /*5120*/  @!P1 BRA `(.L_x_45883) ;  /* 0x0000000000149947 */ /* 0x000fea0003800000 */
[----:B-----5:R-:W-:Y:S01]  /*5130*/  FADD.FTZ R218, R146, R218 ;  /* 0x000000da92da7221 */ /* 0x020fe20000010000 */
[----:B------:R-:W-:Y:S06]  /*5140*/  BRA `(.L_x_45883) ;  /* 0x00000000000c7947 */ /* 0x000fec0003800000 */
.L_x_45882:
[----:B-----5:R-:W-:-:S05]  /*5150*/  HADD2.F32 R4, -RZ, R139.H0_H0 ;  /* 0x2000008bff047230 */ /* 0x020fca0000004100 */
[----:B------:R-:W-:-:S04]  /*5160*/  FADD.FTZ R218, R4, R218 ;  /* 0x000000da04da7221 */ /* 0x000fc80000010000 */
[----:B------:R-:W-:-:S07]  /*5170*/  @P1 FADD.FTZ R218, R146, R218 ;  /* 0x000000da92da1221 */ /* 0x000fce0000010000 */
.L_x_45883:
[----:B------:R-:W-:Y:S01]  /*5180*/  HADD2.F32 R219, -RZ, R219.H1_H1 ;  /* 0x300000dbffdb7230 */ /* 0x000fe20000004100 */
[----:B------:R-:W-:Y:S06]  /*5190*/  @P2 BRA `(.L_x_45884) ;  /* 0x00000000000c2947 */ /* 0x000fec0003800000 */
[----:B------:R-:W-:Y:S05]  /*51a0*/  @!P1 BRA `(.L_x_45885) ;  /* 0x0000000000149947 */ /* 0x000fea0003800000 */
[----:B-----5:R-:W-:Y:S01]  /*51b0*/  FADD.FTZ R219, R147, R219 ;  /* 0x000000db93db7221 */ /* 0x020fe20000010000 */
[----:B------:R-:W-:Y:S06]  /*51c0*/  BRA `(.L_x_45885) ;  /* 0x00000000000c7947 */ /* 0x000fec0003800000 */
.L_x_45884:
[----:B-----5:R-:W-:-:S05]  /*51d0*/  HADD2.F32 R4, -RZ, R139.H1_H1 ;  /* 0x3000008bff047230 */ /* 0x020fca0000004100 */
[----:B------:R-:W-:-:S04]  /*51e0*/  FADD.FTZ R219, R4, R219 ;  /* 0x000000db04db7221 */ /* 0x000fc80000010000 */
[----:B------:R-:W-:-:S07]  /*51f0*/  @P1 FADD.FTZ R219, R147, R219 ;  /* 0x000000db93db1221 */ /* 0x000fce0000010000 */
.L_x_45885:
[----:B------:R-:W-:-:S04]  /*5200*/  LEA R6, P1, R3, UR12, 0x5 ;  /* 0x0000000c03067c11 */ /* 0x000fc8000f8228ff */
[C---:B------:R-:W-:Y:S02]  /*5210*/  LEA.HI.X R7, R3.reuse, UR13, RZ, 0x5, P1 ;  /* 0x0000000d03077c11 */ /* 0x040fe400088f2cff */
[----:B------:R-:W-:-:S03]  /*5220*/  IADD3 R3, R3, 0x20, RZ ;  /* 0x0000002003037810 */ /* 0x000fc60007ffe0ff */
[----:B------:R0:W-:Y:S04]  /*5230*/  STG.E.128 desc[UR4][R6.64], R212 ;  /* 0x000000d406007986 */ /* 0x0001e8000c101d04 */
[----:B------:R0:W-:Y:S02]  /*5240*/  STG.E.128 desc[UR4][R6.64+0x10], R216 ;  /* 0x000010d806007986 */ /* 0x0001e4000c101d04 */
.L_x_45869:
[----:B------:R-:W-:Y:S05]  /*5250*/  BSYNC B0 ;  /* 0x0000000000007941 */ /* 0x000fea0003800000 */
.L_x_45868:
        /* <DEDUP_REMOVED lines=24> */
.L_x_45888:
[----:B-----5:R-:W-:-:S05]  /*53e0*/  HADD2.F32 R4, -RZ, R136.H0_H0 ;  /* 0x20000088ff047230 */ /* 0x020fca0000004100 */
[----:B------:R-:W-:-:S04]  /*53f0*/  FADD.FTZ R220, R4, R220 ;  /* 0x000000dc04dc7221 */ /* 0x000fc80000010000 */
[----:B------:R-:W-:-:S07]  /*5400*/  @P1 FADD.FTZ R220, R140, R220 ;  /* 0x000000dc8cdc1221 */ /* 0x000fce0000010000 */
.L_x_45889:
[----:B------:R-:W-:Y:S01]  /*5410*/  HADD2.F32 R221, -RZ, R224.H1_H1 ;  /* 0x300000e0ffdd7230 */ /* 0x000fe20000004100 */
[----:B------:R-:W-:Y:S06]  /*5420*/  @P2 BRA `(.L_x_45890) ;  /* 0x00000000000c2947 */ /* 0x000fec0003800000 */
[----:B------:R-:W-:Y:S05]  /*5430*/  @!P1 BRA `(.L_x_45891) ;  /* 0x0000000000149947 */ /* 0x000fea0003800000 */
[----:B-----5:R-:W-:Y:S01]  /*5440*/  FADD.FTZ R221, R141, R221 ;  /* 0x000000dd8ddd7221 */ /* 0x020fe20000010000 */
[----:B------:R-:W-:Y:S06]  /*5450*/  BRA `(.L_x_45891) ;  /* 0x00000000000c7947 */ /* 0x000fec0003800000 */
.L_x_45890:
[----:B-----5:R-:W-:-:S05]  /*5460*/  HADD2.F32 R4, -RZ, R136.H1_H1 ;  /* 0x30000088ff047230 */ /* 0x020fca0000004100 */
[----:B------:R-:W-:-:S04]  /*5470*/  FADD.FTZ R221, R4, R221 ;  /* 0x000000dd04dd7221 */ /* 0x000fc80000010000 */
[----:B------:R-:W-:-:S07]  /*5480*/  @P1 FADD.FTZ R221, R141, R221 ;  /* 0x000000dd8ddd1221 */ /* 0x000fce0000010000 */
.L_x_45891:
[----:B------:R-:W-:Y:S01]  /*5490*/  HADD2.F32 R222, -RZ, R225.H0_H0 ;  /* 0x200000e1ffde7230 */ /* 0x000fe20000004100 */
[----:B------:R-:W-:Y:S06]  /*54a0*/  @P2 BRA `(.L_x_45892) ;  /* 0x00000000000c2947 */ /* 0x000fec0003800000 */
[----:B------:R-:W-:Y:S05]  /*54b0*/  @!P1 BRA `(.L_x_45893) ;  /* 0x0000000000149947 */ /* 0x000fea0003800000 */
[----:B-----5:R-:W-:Y:S01]  /*54c0*/  FADD.FTZ R222, R142, R222 ;  /* 0x000000de8ede7221 */ /* 0x020fe20000010000 */
[----:B------:R-:W-:Y:S06]  /*54d0*/  BRA `(.L_x_45893) ;  /* 0x00000000000c7947 */ /* 0x000fec0003800000 */
.L_x_45892:
[----:B-----5:R-:W-:-:S05]  /*54e0*/  HADD2.F32 R4, -RZ, R137.H0_H0 ;  /* 0x20000089ff047230 */ /* 0x020fca0000004100 */
[----:B------:R-:W-:-:S04]  /*54f0*/  FADD.FTZ R222, R4, R222 ;  /* 0x000000de04de7221 */ /* 0x000fc80000010000 */
[----:B------:R-:W-:-:S07]  /*5500*/  @P1 FADD.FTZ R222, R142, R222 ;  /* 0x000000de8ede1221 */ /* 0x000fce0000010000 */
.L_x_45893:
[----:B------:R-:W-:Y:S01]  /*5510*/  HADD2.F32 R223, -RZ, R225.H1_H1 ;  /* 0x300000e1ffdf7230 */ /* 0x000fe20000004100 */
[----:B------:R-:W-:Y:S06]  /*5520*/  @P2 BRA `(.L_x_45894) ;  /* 0x00000000000c2947 */ /* 0x000fec0003800000 */
[----:B------:R-:W-:Y:S05]  /*5530*/  @!P1 BRA `(.L_x_45895) ;  /* 0x0000000000149947 */ /* 0x000fea0003800000 */
[----:B-----5:R-:W-:Y:S01]  /*5540*/  FADD.FTZ R223, R143, R223 ;  /* 0x000000df8fdf7221 */ /* 0x020fe20000010000 */
[----:B------:R-:W-:Y:S06]  /*5550*/  BRA `(.L_x_45895) ;  /* 0x00000000000c7947 */ /* 0x000fec0003800000 */
.L_x_45894:
[----:B-----5:R-:W-:-:S05]  /*5560*/  HADD2.F32 R4, -RZ, R137.H1_H1 ;  /* 0x30000089ff047230 */ /* 0x020fca0000004100 */
[----:B------:R-:W-:-:S04]  /*5570*/  FADD.FTZ R223, R4, R223 ;  /* 0x000000df04df7221 */ /* 0x000fc80000010000 */
[----:B------:R-:W-:-:S07]  /*5580*/  @P1 FADD.FTZ R223, R143, R223 ;  /* 0x000000df8fdf1221 */ /* 0x000fce0000010000 */
.L_x_45895:
[----:B------:R-:W-:Y:S01]  /*5590*/  HADD2.F32 R224, -RZ, R226.H0_H0 ;  /* 0x200000e2ffe07230 */ /* 0x000fe20000004100 */
[----:B------:R-:W-:Y:S06]  /*55a0*/  @P2 BRA `(.L_x_45896) ;  /* 0x00000000000c2947 */ /* 0x000fec0003800000 */
[----:B------:R-:W-:Y:S05]  /*55b0*/  @!P1 BRA `(.L_x_45897) ;  /* 0x0000000000149947 */ /* 0x000fea0003800000 */
[----:B-----5:R-:W-:Y:S01]  /*55c0*/  FADD.FTZ R224, R144, R224 ;  /* 0x000000e090e07221 */ /* 0x020fe20000010000 */
[----:B------:R-:W-:Y:S06]  /*55d0*/  BRA `(.L_x_45897) ;  /* 0x00000000000c7947 */ /* 0x000fec0003800000 */
.L_x_45896:
[----:B-----5:R-:W-:-:S05]  /*55e0*/  HADD2.F32 R4, -RZ, R138.H0_H0 ;  /* 0x2000008aff047230 */ /* 0x020fca0000004100 */
[----:B------:R-:W-:-:S04]  /*55f0*/  FADD.FTZ R224, R4, R224 ;  /* 0x000000e004e07221 */ /* 0x000fc80000010000 */
[----:B------:R-:W-:-:S07]  /*5600*/  @P1 FADD.FTZ R224, R144, R224 ;  /* 0x000000e090e01221 */ /* 0x000fce0000010000 */
.L_x_45897:
[----:B------:R-:W-:Y:S01]  /*5610*/  HADD2.F32 R225, -RZ, R226.H1_H1 ;  /* 0x300000e2ffe17230 */ /* 0x000fe20000004100 */
[----:B------:R-:W-:Y:S06]  /*5620*/  @P2 BRA `(.L_x_45898) ;  /* 0x00000000000c2947 */ /* 0x000fec0003800000 */
[----:B------:R-:W-:Y:S05]  /*5630*/  @!P1 BRA `(.L_x_45899) ;  /* 0x0000000000149947 */ /* 0x000fea0003800000 */
[----:B-----5:R-:W-:Y:S01]  /*5640*/  FADD.FTZ R225, R145, R225 ;  /* 0x000000e191e17221 */ /* 0x020fe20000010000 */
[----:B------:R-:W-:Y:S06]  /*5650*/  BRA `(.L_x_45899) ;  /* 0x00000000000c7947 */ /* 0x000fec0003800000 */
.L_x_45898:
[----:B-----5:R-:W-:-:S05]  /*5660*/  HADD2.F32 R4, -RZ, R138.H1_H1 ;  /* 0x3000008aff047230 */ /* 0x020fca0000004100 */
[----:B------:R-:W-:-:S04]  /*5670*/  FADD.FTZ R225, R4, R225 ;  /* 0x000000e104e17221 */ /* 0x000fc80000010000 */
[----:B------:R-:W-:-:S07]  /*5680*/  @P1 FADD.FTZ R225, R145, R225 ;  /* 0x000000e191e11221 */ /* 0x000fce0000010000 */
.L_x_45899:
[----:B------:R-:W-:Y:S01]  /*5690*/  HADD2.F32 R226, -RZ, R227.H0_H0 ;  /* 0x200000e3ffe27230 */ /* 0x000fe20000004100 */
[----:B------:R-:W-:Y:S06]  /*56a0*/  @P2 BRA `(.L_x_45900) ;  /* 0x00000000000c2947 */ /* 0x000fec0003800000 */
[----:B------:R-:W-:Y:S05]  /*56b0*/  @!P1 BRA `(.L_x_45901) ;  /* 0x0000000000149947 */ /* 0x000fea0003800000 */
[----:B-----5:R-:W-:Y:S01]  /*56c0*/  FADD.FTZ R226, R146, R226 ;  /* 0x000000e292e27221 */ /* 0x020fe20000010000 */
[----:B------:R-:W-:Y:S06]  /*56d0*/  BRA `(.L_x_45901) ;  /* 0x00000000000c7947 */ /* 0x000fec0003800000 */
.L_x_45900:
[----:B-----5:R-:W-:-:S05]  /*56e0*/  HADD2.F32 R4, -RZ, R139.H0_H0 ;  /* 0x2000008bff047230 */ /* 0x020fca0000004100 */
[----:B------:R-:W-:-:S04]  /*56f0*/  FADD.FTZ R226, R4, R226 ;  /* 0x000000e204e27221 */ /* 0x000fc80000010000 */
[----:B------:R-:W-:-:S07]  /*5700*/  @P1 FADD.FTZ R226, R146, R226 ;  /* 0x000000e292e21221 */ /* 0x000fce0000010000 */
.L_x_45901:
[----:B------:R-:W-:Y:S01]  /*5710*/  HADD2.F32 R227, -RZ, R227.H1_H1 ;  /* 0x300000e3ffe37230 */ /* 0x000fe20000004100 */
[----:B------:R-:W-:Y:S06]  /*5720*/  @P2 BRA `(.L_x_45902) ;  /* 0x00000000000c2947 */ /* 0x000fec0003800000 */
[----:B------:R-:W-:Y:S05]  /*5730*/  @!P1 BRA `(.L_x_45903) ;  /* 0x0000000000149947 */ /* 0x000fea0003800000 */
[----:B-----5:R-:W-:Y:S01]  /*5740*/  FADD.FTZ R227, R147, R227 ;  /* 0x000000e393e37221 */ /* 0x020fe20000010000 */
[----:B------:R-:W-:Y:S06]  /*5750*/  BRA `(.L_x_45903) ;  /* 0x00000000000c7947 */ /* 0x000fec0003800000 */
.L_x_45902:
[----:B-----5:R-:W-:-:S05]  /*5760*/  HADD2.F32 R4, -RZ, R139.H1_H1 ;  /* 0x3000008bff047230 */ /* 0x020fca0000004100 */
[----:B------:R-:W-:-:S04]  /*5770*/  FADD.FTZ R227, R4, R227 ;  /* 0x000000e304e37221 */ /* 0x000fc80000010000 */
[----:B------:R-:W-:-:S07]  /*5780*/  @P1 FADD.FTZ R227, R147, R227 ;  /* 0x000000e393e31221 */ /* 0x000fce0000010000 */
.L_x_45903:
[----:B------:R-:W-:-:S04]  /*5790*/  LEA R6, P1, R3, UR12, 0x5 ;  /* 0x0000000c03067c11 */ /* 0x000fc8000f8228ff */
[----:B------:R-:W-:-:S05]  /*57a0*/  LEA.HI.X R7, R3, UR13, RZ, 0x5, P1 ;  /* 0x0000000d03077c11 */ /* 0x000fca00088f2cff */
[----:B------:R0:W-:Y:S04]  /*57b0*/  STG.E.128 desc[UR4][R6.64], R220 ;  /* 0x000000dc06007986 */ /* 0x0001e8000c101d04 */
[----:B------:R0:W-:Y:S02]  /*57c0*/  STG.E.128 desc[UR4][R6.64+0x10], R224 ;  /* 0x000010e006007986 */ /* 0x0001e4000c101d04 */
.L_x_45887:
[----:B------:R-:W-:Y:S05]  /*57d0*/  BSYNC B0 ;  /* 0x0000000000007941 */ /* 0x000fea0003800000 */
.L_x_45886:
        /* <DEDUP_REMOVED lines=290> */
.L_x_45937:
        /* <DEDUP_REMOVED lines=63> */
[----:B------:R-:W-:Y:S01]  /*6df0*/  F2FP.F16.F32.PACK_AB R232, R229, R7 ;  /* 0x00000007e5e8723e */ /* 0x000fe200000000ff */
[--C-:B------:R-:W-:Y:S01]  /*6e00*/  FADD.FTZ R229, R150, -R6.reuse ;  /* 0x8000000696e57221 */ /* 0x100fe20000010000 */
[----:B------:R-:W-:Y:S01]  /*6e10*/  FADD.FTZ R7, R151, -R6 ;  /* 0x8000000697077221 */ /* 0x000fe20000010000 */
[----:B------:R-:W-:Y:S02]  /*6e20*/  F2FP.F16.F32.PACK_AB R228, R230, R228 ;  /* 0x000000e4e6e4723e */ /* 0x000fe400000000ff */
        /* <DEDUP_REMOVED lines=13> */
[----:B------:R-:W-:Y:S01]  /*6f00*/  F2FP.F16.F32.PACK_AB R229, R229, R7 ;  /* 0x00000007e5e5723e */ /* 0x000fe200000000ff */
[--C-:B------:R-:W-:Y:S01]  /*6f10*/  FADD.FTZ R7, R152, -R6.reuse ;  /* 0x8000000698077221 */ /* 0x100fe20000010000 */
[----:B------:R-:W-:-:S03]  /*6f20*/  FADD.FTZ R231, R153, -R6 ;  /* 0x8000000699e77221 */ /* 0x000fc60000010000 */
[C---:B------:R-:W-:Y:S01]  /*6f30*/  FMUL.FTZ R7, R3.reuse, R7 ;  /* 0x0000000703077220 */ /* 0x040fe20000410000 */
[----:B------:R-:W-:-:S04]  /*6f40*/  FMUL.FTZ R231, R3, R231 ;  /* 0x000000e703e77220 */ /* 0x000fc80000410000 */
[-C--:B------:R-:W-:Y:S01]  /*6f50*/  FFMA.FTZ R234, R234, R231.reuse, R9 ;  /* 0x000000e7eaea7223 */ /* 0x080fe20000010009 */
[----:B------:R-:W-:Y:S01]  /*6f60*/  FFMA.FTZ R231, R0, R231, R8 ;  /* 0x000000e700e77223 */ /* 0x000fe20000010008 */
[----:B------:R-:W-:Y:S01]  /*6f70*/  F2FP.F16.F32.PACK_AB R233, R235, R233 ;  /* 0x000000e9ebe9723e */ /* 0x000fe200000000ff */
[-C--:B----4-:R-:W-:Y:S01]  /*6f80*/  FFMA.FTZ R230, R230, R7.reuse, R12 ;  /* 0x00000007e6e67223 */ /* 0x090fe2000001000c */
[----:B------:R-:W-:Y:S01]  /*6f90*/  FFMA.FTZ R7, R10, R7, R11 ;  /* 0x000000070a077223 */ /* 0x000fe2000001000b */
[----:B------:R3:W5:Y:S03]  /*6fa0*/  LDL.LU R12, [R1+0x2d8] ;  /* 0x0002d800010c7983 */ /* 0x0007660000300800 */
[----:B------:R-:W-:Y:S01]  /*6fb0*/  F2FP.F16.F32.PACK_AB R230, R234, R230 ;  /* 0x000000e6eae6723e */ /* 0x000fe200000000ff */
[----:B------:R3:W5:Y:S01]  /*6fc0*/  LDL.LU R11, [R1+0x2d4] ;  /* 0x0002d400010b7983 */ /* 0x0007620000300800 */
[----:B------:R-:W-:Y:S01]  /*6fd0*/  F2FP.F16.F32.PACK_AB R234, R231, R7 ;  /* 0x00000007e7ea723e */ /* 0x000fe200000000ff */
        /* <DEDUP_REMOVED lines=25> */
[----:B------:R-:W-:Y:S01]  /*7170*/  F2FP.F16.F32.PACK_AB R235, R7, R6 ;  /* 0x0000000607eb723e */ /* 0x000fe200000000ff */
[----:B0-----:R-:W-:-:S05]  /*7180*/  IMAD.WIDE.U32 R6, R5, 0x10, R228 ;  /* 0x0000001005067825 */ /* 0x001fca00078e00e4 */
[----:B------:R3:W-:Y:S01]  /*7190*/  STG.E.128 desc[UR4][R6.64], R232 ;  /* 0x000000e806007986 */ /* 0x0007e2000c101d04 */
[----:B------:R-:W-:-:S07]  /*71a0*/  IADD3 R5, R5, 0x20, RZ ;  /* 0x0000002005057810 */ /* 0x000fce0007ffe0ff */
.L_x_45906:
[----:B------:R-:W-:Y:S05]  /*71b0*/  BSYNC B0 ;  /* 0x0000000000007941 */ /* 0x000fea0003800000 */
.L_x_45905:
        /* <DEDUP_REMOVED lines=25> */
[----:B------:R-:W-:Y:S01]  /*7350*/  F2FP.F16.F32.PACK_AB R232, R229, R7 ;  /* 0x00000007e5e8723e */ /* 0x000fe200000000ff */
[----:B------:R-:W-:-:S04]  /*7360*/  FADD.FTZ R229, R158, -R6 ;  /* 0x800000069ee57221 */ /* 0x000fc80000010000 */
[----:B------:R-:W-:Y:S02]  /*7370*/  FMUL.FTZ R233, R3, R229 ;  /* 0x000000e503e97220 */ /* 0x000fe40000410000 */
[----:B------:R-:W2:Y:S01]  /*7380*/  LDL R229, [R1+0x138] ;  /* 0x0001380001e57983 */ /* 0x000ea20000100800 */
[----:B------:R-:W-:Y:S01]  /*7390*/  FADD.FTZ R7, R159, -R6 ;  /* 0x800000069f077221 */ /* 0x000fe20000010000 */
[----:B------:R-:W-:-:S03]  /*73a0*/  F2FP.F16.F32.PACK_AB R228, R230, R228 ;  /* 0x000000e4e6e4723e */ /* 0x000fc600000000ff */
[----:B------:R-:W-:-:S04]  /*73b0*/  FMUL.FTZ R230, R3, R7 ;  /* 0x0000000703e67220 */ /* 0x000fc80000410000 */
[-C--:B------:R-:W-:Y:S01]  /*73c0*/  FFMA.FTZ R235, R235, R230.reuse, R239 ;  /* 0x000000e6ebeb7223 */ /* 0x080fe200000100ef */
[-C--:B--2---:R-:W-:Y:S01]  /*73d0*/  FFMA.FTZ R7, R229, R233.reuse, R246 ;  /* 0x000000e9e5077223 */ /* 0x084fe200000100f6 */
[----:B------:R-:W-:Y:S01]  /*73e0*/  FFMA.FTZ R233, R8, R233, R238 ;  /* 0x000000e908e97223 */ /* 0x000fe200000100ee */
[----:B------:R-:W-:Y:S01]  /*73f0*/  FFMA.FTZ R229, R231, R230, R247 ;  /* 0x000000e6e7e57223 */ /* 0x000fe200000100f7 */
[----:B------:R2:W5:Y:S04]  /*7400*/  LDL.LU R8, [R1+0x2c8] ;  /* 0x0002c80001087983 */ /* 0x0005680000300800 */
[----:B------:R-:W3:Y:S01]  /*7410*/  LDL R230, [R1+0x120] ;  /* 0x0001200001e67983 */ /* 0x000ee20000100800 */
[----:B------:R-:W-:Y:S01]  /*7420*/  F2FP.F16.F32.PACK_AB R229, R229, R7 ;  /* 0x00000007e5e5723e */ /* 0x000fe200000000ff */
        /* <DEDUP_REMOVED lines=9> */
[----:B------:R-:W-:Y:S02]  /*74c0*/  F2FP.F16.F32.PACK_AB R230, R234, R230 ;  /* 0x000000e6eae6723e */ /* 0x000fe400000000ff */
[----:B------:R-:W-:Y:S01]  /*74d0*/  F2FP.F16.F32.PACK_AB R234, R231, R7 ;  /* 0x00000007e7ea723e */ /* 0x000fe200000000ff */
[----:B------:R-:W-:Y:S01]  /*74e0*/  FADD.FTZ R7, R162, -R6 ;  /* 0x80000006a2077221 */ /* 0x000fe20000010000 */
[----:B------:R-:W3:Y:S03]  /*74f0*/  LDL R231, [R1+0x12c] ;  /* 0x00012c0001e77983 */ /* 0x000ee60000100800 */
[----:B------:R-:W-:-:S02]  /*7500*/  FMUL.FTZ R0, R3, R7 ;  /* 0x0000000703007220 */ /* 0x000fc40000410000 */
[----:B------:R-:W4:Y:S01]  /*7510*/  LDL R7, [R1+0x128] ;  /* 0x0001280001077983 */ /* 0x000f220000100800 */
[----:B------:R-:W-:Y:S01]  /*7520*/  FADD.FTZ R6, R163, -R6 ;  /* 0x80000006a3067221 */ /* 0x000fe20000010000 */
[----:B------:R-:W-:-:S03]  /*7530*/  F2FP.F16.F32.PACK_AB R233, R235, R233 ;  /* 0x000000e9ebe9723e */ /* 0x000fc600000000ff */
[----:B------:R-:W-:Y:S01]  /*7540*/  FMUL.FTZ R235, R3, R6 ;  /* 0x0000000603eb7220 */ /* 0x000fe20000410000 */
[----:B----4-:R-:W-:-:S03]  /*7550*/  FFMA.FTZ R6, R7, R0, R250 ;  /* 0x0000000007067223 */ /* 0x010fc600000100fa */
[----:B---3--:R-:W-:-:S05]  /*7560*/  FFMA.FTZ R7, R231, R235, R251 ;  /* 0x000000ebe7077223 */ /* 0x008fca00000100fb */
[----:B------:R-:W-:Y:S02]  /*7570*/  F2FP.F16.F32.PACK_AB R231, R7, R6 ;  /* 0x0000000607e7723e */ /* 0x000fe400000000ff */
        /* <DEDUP_REMOVED lines=9> */
[----:B------:R-:W-:Y:S01]  /*7610*/  F2FP.F16.F32.PACK_AB R235, R7, R6 ;  /* 0x0000000607eb723e */ /* 0x000fe200000000ff */
[----:B0-----:R-:W-:-:S05]  /*7620*/  IMAD.WIDE.U32 R6, R5, 0x10, R228 ;  /* 0x0000001005067825 */ /* 0x001fca00078e00e4 */
[----:B------:R2:W-:Y:S01]  /*7630*/  STG.E.128 desc[UR4][R6.64], R232 ;  /* 0x000000e806007986 */ /* 0x0005e2000c101d04 */
[----:B------:R-:W-:-:S07]  /*7640*/  IADD3 R5, R5, 0x20, RZ ;  /* 0x0000002005057810 */ /* 0x000fce0007ffe0ff */
.L_x_45908:
[----:B------:R-:W-:Y:S05]  /*7650*/  BSYNC B0 ;  /* 0x0000000000007941 */ /* 0x000fea0003800000 */
.L_x_45907:
        /* <DEDUP_REMOVED lines=37> */
[----:B------:R-:W2:Y:S01]  /*78b0*/  LDL R230, [R1+0x100] ;  /* 0x0001000001e67983 */ /* 0x000ea20000100800 */
[----:B------:R-:W-:Y:S01]  /*78c0*/  F2FP.F16.F32.PACK_AB R229, R229, R7 ;  /* 0x00000007e5e5723e */ /* 0x000fe200000000ff */
        /* <DEDUP_REMOVED lines=9> */
[----:B------:R-:W-:Y:S02]  /*7960*/  F2FP.F16.F32.PACK_AB R230, R234, R230 ;  /* 0x000000e6eae6723e */ /* 0x000fe400000000ff */
[----:B------:R-:W-:Y:S01]  /*7970*/  F2FP.F16.F32.PACK_AB R234, R231, R7 ;  /* 0x00000007e7ea723e */ /* 0x000fe200000000ff */
[----:B------:R-:W-:Y:S01]  /*7980*/  FADD.FTZ R7, R170, -R6 ;  /* 0x80000006aa077221 */ /* 0x000fe20000010000 */
[----:B------:R-:W2:Y:S03]  /*7990*/  LDL R231, [R1+0x10c] ;  /* 0x00010c0001e77983 */ /* 0x000ea60000100800 */
[----:B------:R-:W-:-:S02]  /*79a0*/  FMUL.FTZ R0, R3, R7 ;  /* 0x0000000703007220 */ /* 0x000fc40000410000 */
[----:B------:R-:W3:Y:S01]  /*79b0*/  LDL R7, [R1+0x108] ;  /* 0x0001080001077983 */ /* 0x000ee20000100800 */
[----:B------:R-:W-:Y:S01]  /*79c0*/  FADD.FTZ R6, R171, -R6 ;  /* 0x80000006ab067221 */ /* 0x000fe20000010000 */
[----:B------:R-:W-:-:S03]  /*79d0*/  F2FP.F16.F32.PACK_AB R233, R235, R233 ;  /* 0x000000e9ebe9723e */ /* 0x000fc600000000ff */
[----:B------:R-:W-:Y:S01]  /*79e0*/  FMUL.FTZ R235, R3, R6 ;  /* 0x0000000603eb7220 */ /* 0x000fe20000410000 */
[----:B---3--:R-:W-:-:S03]  /*79f0*/  FFMA.FTZ R6, R7, R0, R14 ;  /* 0x0000000007067223 */ /* 0x008fc6000001000e */
[----:B--2---:R-:W-:-:S05]  /*7a00*/  FFMA.FTZ R7, R231, R235, R15 ;  /* 0x000000ebe7077223 */ /* 0x004fca000001000f */
[----:B------:R-:W-:Y:S02]  /*7a10*/  F2FP.F16.F32.PACK_AB R231, R7, R6 ;  /* 0x0000000607e7723e */ /* 0x000fe400000000ff */
        /* <DEDUP_REMOVED lines=9> */
[----:B------:R-:W-:Y:S01]  /*7ab0*/  F2FP.F16.F32.PACK_AB R235, R7, R6 ;  /* 0x0000000607eb723e */ /* 0x000fe200000000ff */
[----:B0-----:R-:W-:-:S05]  /*7ac0*/  IMAD.WIDE.U32 R6, R5, 0x10, R228 ;  /* 0x0000001005067825 */ /* 0x001fca00078e00e4 */
[----:B------:R4:W-:Y:S01]  /*7ad0*/  STG.E.128 desc[UR4][R6.64], R232 ;  /* 0x000000e806007986 */ /* 0x0009e2000c101d04 */
[----:B------:R-:W-:-:S07]  /*7ae0*/  IADD3 R5, R5, 0x20, RZ ;  /* 0x0000002005057810 */ /* 0x000fce0007ffe0ff */
.L_x_45910:
[----:B------:R-:W-:Y:S05]  /*7af0*/  BSYNC B0 ;  /* 0x0000000000007941 */ /* 0x000fea0003800000 */
.L_x_45909:
        /* <DEDUP_REMOVED lines=32> */
[-C--:B----4-:R-:W-:Y:S01]  /*7d00*/  FFMA.FTZ R235, R235, R230.reuse, R35 ;  /* 0x000000e6ebeb7223 */ /* 0x090fe20000010023 */
        /* <DEDUP_REMOVED lines=36> */
[----:B------:R-:W-:Y:S01]  /*7f50*/  F2FP.F16.F32.PACK_AB R235, R7, R6 ;  /* 0x0000000607eb723e */ /* 0x000fe200000000ff */
[----:B-1----:R-:W-:-:S05]  /*7f60*/  IMAD.WIDE.U32 R6, R5, 0x10, R228 ;  /* 0x0000001005067825 */ /* 0x002fca00078e00e4 */
[----:B------:R0:W-:Y:S01]  /*7f70*/  STG.E.128 desc[UR4][R6.64], R232 ;  /* 0x000000e806007986 */ /* 0x0001e2000c101d04 */
[----:B------:R-:W-:-:S07]  /*7f80*/  IADD3 R5, R5, 0x20, RZ ;  /* 0x0000002005057810 */ /* 0x000fce0007ffe0ff */
.L_x_45912:
[----:B------:R-:W-:Y:S05]  /*7f90*/  BSYNC B0 ;  /* 0x0000000000007941 */ /* 0x000fea0003800000 */
.L_x_45911:
        /* <DEDUP_REMOVED lines=73> */
.L_x_45914:
[----:B------:R-:W-:Y:S05]  /*8430*/  BSYNC B0 ;  /* 0x0000000000007941 */ /* 0x000fea0003800000 */
.L_x_45913:
        /* <DEDUP_REMOVED lines=73> */
.L_x_45916:
[----:B------:R-:W-:Y:S05]  /*88d0*/  BSYNC B0 ;  /* 0x0000000000007941 */ /* 0x000fea0003800000 */
.L_x_45915:
        /* <DEDUP_REMOVED lines=74> */
.L_x_45918:
[----:B------:R-:W-:Y:S05]  /*8d80*/  BSYNC B0 ;  /* 0x0000000000007941 */ /* 0x000fea0003800000 */
.L_x_45917:
        /* <DEDUP_REMOVED lines=74> */
.L_x_45920:
[----:B------:R-:W-:Y:S05]  /*9230*/  BSYNC B0 ;  /* 0x0000000000007941 */ /* 0x000fea0003800000 */
.L_x_45919:
        /* <DEDUP_REMOVED lines=74> */
.L_x_45922:
[----:B------:R-:W-:Y:S05]  /*96e0*/  BSYNC B0 ;  /* 0x0000000000007941 */ /* 0x000fea0003800000 */
.L_x_45921:
        /* <DEDUP_REMOVED lines=30> */
[----:B------:R-:W-:Y:S02]  /*98d0*/  F2FP.F16.F32.PACK_AB R228, R7, R6 ;  /* 0x0000000607e4723e */ /* 0x000fe400000000ff */
[----:B------:R-:W2:Y:S01]  /*98e0*/  LDL R7, [R1+0x17c] ;  /* 0x00017c0001077983 */ /* 0x000ea20000100800 */
[----:B----4-:R-:W-:-:S03]  /*98f0*/  FFMA.FTZ R229, R229, R232, R122 ;  /* 0x000000e8e5e57223 */ /* 0x010fc6000001007a */
[----:B------:R-:W3:Y:S01]  /*9900*/  LDL R6, [R1+0x164] ;  /* 0x0001640001067983 */ /* 0x000ee20000100800 */
[----:B--2---:R-:W-:-:S05]  /*9910*/  FFMA.FTZ R7, R7, R4, R123 ;  /* 0x0000000407077223 */ /* 0x004fca000001007b */
[----:B------:R-:W-:Y:S02]  /*9920*/  F2FP.F16.F32.PACK_AB R229, R7, R229 ;  /* 0x000000e507e5723e */ /* 0x000fe400000000ff */
[----:B------:R-:W2:Y:S01]  /*9930*/  LDL R7, [R1+0x168] ;  /* 0x0001680001077983 */ /* 0x000ea20000100800 */
[----:B------:R-:W-:Y:S01]  /*9940*/  FFMA.FTZ R230, R230, R233, R124 ;  /* 0x000000e9e6e67223 */ /* 0x000fe2000001007c */
[----:B---3--:R-:W-:-:S05]  /*9950*/  FFMA.FTZ R6, R6, R234, R125 ;  /* 0x000000ea06067223 */ /* 0x008fca000001007d */
[----:B------:R-:W-:Y:S01]  /*9960*/  F2FP.F16.F32.PACK_AB R230, R6, R230 ;  /* 0x000000e606e6723e */ /* 0x000fe200000000ff */
[----:B------:R-:W-:Y:S01]  /*9970*/  FFMA.FTZ R6, R231, R3, R127 ;  /* 0x00000003e7067223 */ /* 0x000fe2000001007f */
[----:B--2---:R-:W-:-:S05]  /*9980*/  FFMA.FTZ R7, R7, R235, R126 ;  /* 0x000000eb07077223 */ /* 0x004fca000001007e */
[----:B------:R-:W-:Y:S02]  /*9990*/  F2FP.F16.F32.PACK_AB R231, R6, R7 ;  /* 0x0000000706e7723e */ /* 0x000fe400000000ff */
        /* <DEDUP_REMOVED lines=12> */
[----:B------:R-:W-:Y:S02]  /*9a60*/  F2FP.F16.F32.PACK_AB R231, R3, R6 ;  /* 0x0000000603e7723e */ /* 0x000fe400000000ff */
[----:B------:R-:W3:Y:S01]  /*9a70*/  LDL R3, [R1+0x150] ;  /* 0x0001500001037983 */ /* 0x000ee20000100800 */
[----:B----4-:R-:W-:Y:S01]  /*9a80*/  FFMA.FTZ R4, R228, R4, R131 ;  /* 0x00000004e4047223 */ /* 0x010fe20000010083 */
[----:B------:R-:W-:Y:S01]  /*9a90*/  FFMA.FTZ R228, R229, R0, R129 ;  /* 0x00000000e5e47223 */ /* 0x000fe20000010081 */
[----:B------:R-:W-:Y:S01]  /*9aa0*/  FFMA.FTZ R7, R7, R233, R132 ;  /* 0x000000e907077223 */ /* 0x000fe20000010084 */
[----:B------:R-:W-:-:S05]  /*9ab0*/  FFMA.FTZ R230, R230, R234, R133 ;  /* 0x000000eae6e67223 */ /* 0x000fca0000010085 */
[----:B------:R-:W-:Y:S01]  /*9ac0*/  F2FP.F16.F32.PACK_AB R230, R230, R7 ;  /* 0x00000007e6e6723e */ /* 0x000fe200000000ff */
[----:B---3--:R-:W-:Y:S02]  /*9ad0*/  FFMA.FTZ R3, R3, R8, R128 ;  /* 0x0000000803037223 */ /* 0x008fe40000010080 */
[----:B------:R0:W5:Y:S04]  /*9ae0*/  LDL.LU R8, [R1+0x2c4] ;  /* 0x0002c40001087983 */ /* 0x0001680000300800 */
[----:B------:R0:W5:Y:S01]  /*9af0*/  LDL.LU R0, [R1+0x2c0] ;  /* 0x0002c00001007983 */ /* 0x0001620000300800 */
[----:B--2---:R-:W-:Y:S02]  /*9b00*/  FFMA.FTZ R6, R235, R232, R130 ;  /* 0x000000e8eb067223 */ /* 0x004fe40000010082 */
[----:B------:R-:W1:Y:S01]  /*9b10*/  LDC.64 R232, c[0x0][0x2c0] ;  /* 0x0000b000ffe87b82 */ /* 0x000e620000000a00 */
[----:B------:R-:W-:-:S02]  /*9b20*/  F2FP.F16.F32.PACK_AB R228, R228, R3 ;  /* 0x00000003e4e4723e */ /* 0x000fc400000000ff */
[----:B------:R-:W-:Y:S01]  /*9b30*/  F2FP.F16.F32.PACK_AB R229, R4, R6 ;  /* 0x0000000604e5723e */ /* 0x000fe200000000ff */
[----:B-1----:R-:W-:-:S05]  /*9b40*/  IMAD.WIDE.U32 R4, R5, 0x10, R232 ;  /* 0x0000001005047825 */ /* 0x002fca00078e00e8 */
[----:B------:R0:W-:Y:S02]  /*9b50*/  STG.E.128 desc[UR4][R4.64], R228 ;  /* 0x000000e404007986 */ /* 0x0001e4000c101d04 */
.L_x_45924:
[----:B------:R-:W-:Y:S05]  /*9b60*/  BSYNC B0 ;  /* 0x0000000000007941 */ /* 0x000fea0003800000 */
.L_x_45923:
[----:B0-----:R-:W0:Y:S02]  /*9b70*/  LDC.64 R4, c[0x0][0x210] ;  /* 0x00008400ff047b82 */ /* 0x001e240000000a00 */
[----:B0-----:R-:W-:-:S04]  /*9b80*/  LEA R252, R4, R252, 0x2 ;  /* 0x000000fc04fc7211 */ /* 0x001fc800078e10ff */
[----:B------:R-:W-:-:S13]  /*9b90*/  ISETP.GE.AND P1, PT, R252, R5, PT ;  /* 0x00000005fc00720c */ /* 0x000fda0003f26270 */
[----:B------:R-:W-:Y:S05]  /*9ba0*/  @!P1 BRA `(.L_x_45925) ;  /* 0xffffff8400109947 */ /* 0x000fea000383ffff */
[----:B------:R-:W-:Y:S05]  /*9bb0*/  EXIT ;  /* 0x000000000000794d */ /* 0x000fea0003800000 */
.L_x_45904:
        /* <DEDUP_REMOVED lines=8> */
.L_x_45927:
[----:B------:R-:W-:Y:S05]  /*9c40*/  BSYNC B0 ;  /* 0x0000000000007941 */ /* 0x000fea0003800000 */
.L_x_45926:
        /* <DEDUP_REMOVED lines=9> */
.L_x_45928:
[----:B------:R-:W-:Y:S01]  /*9ce0*/  HFMA2.MMA R7, -RZ, RZ, 0, 2.384185791015625e-07 ;  /* 0x00000004ff077435 */ /* 0x000fe200000001ff */
[----:B------:R-:W-:Y:S01]  /*9cf0*/  FADD.FTZ R4, R4, R3 ;  /* 0x0000000304047221 */ /* 0x000fe20000010000 */
[----:B------:R-:W-:-:S04]  /*9d00*/  MOV R3, 0xffffffff ;  /* 0xffffffff00037802 */ /* 0x000fc80000000f00 */
[----:B------:R-:W-:-:S07]  /*9d10*/  MOV R230, R4 ;  /* 0x0000000400e67202 */ /* 0x000fce0000000f00 */
[----:B------:R-:W-:Y:S05]  /*9d20*/  WARPSYNC.COLLECTIVE R3, `(.L_x_45929) ;  /* 0x0000000003087348 */ /* 0x000fea0003c00000 */
[----:B------:R0:W1:Y:S02]  /*9d30*/  SHFL.BFLY P6, R3, R230, R7, R6 ;  /* 0x0c000007e6037389 */ /* 0x00006400000c0006 */
[----:B01----:R-:W-:Y:S01]  /*9d40*/  ENDCOLLECTIVE ;  /* 0x000000000000791b */ /* 0x003fe20003800000 */
.L_x_45929:
[----:B------:R-:W-:Y:S01]  /*9d50*/  HFMA2.MMA R7, -RZ, RZ, 0, 4.76837158203125e-07 ;  /* 0x00000008ff077435 */ /* 0x000fe200000001ff */
[----:B------:R-:W-:Y:S01]  /*9d60*/  FADD.FTZ R4, R4, R3 ;  /* 0x0000000304047221 */ /* 0x000fe20000010000 */
[----:B------:R-:W-:-:S04]  /*9d70*/  MOV R3, 0xffffffff ;  /* 0xffffffff00037802 */ /* 0x000fc80000000f00 */
[----:B------:R-:W-:-:S07]  /*9d80*/  MOV R230, R4 ;  /* 0x0000000400e67202 */ /* 0x000fce0000000f00 */
[----:B------:R-:W-:Y:S05]  /*9d90*/  WARPSYNC.COLLECTIVE R3, `(.L_x_45930) ;  /* 0x0000000003087348 */ /* 0x000fea0003c00000 */
[----:B------:R0:W1:Y:S02]  /*9da0*/  SHFL.BFLY P6, R3, R230, R7, R6 ;  /* 0x0c000007e6037389 */ /* 0x00006400000c0006 */
[----:B01----:R-:W-:Y:S01]  /*9db0*/  ENDCOLLECTIVE ;  /* 0x000000000000791b */ /* 0x003fe20003800000 */
.L_x_45930:
[----:B------:R-:W-:Y:S01]  /*9dc0*/  HFMA2.MMA R7, -RZ, RZ, 0, 9.5367431640625e-07 ;  /* 0x00000010ff077435 */ /* 0x000fe200000001ff */
[----:B------:R-:W-:Y:S01]  /*9dd0*/  FADD.FTZ R4, R4, R3 ;  /* 0x0000000304047221 */ /* 0x000fe20000010000 */
[----:B------:R-:W-:-:S04]  /*9de0*/  MOV R3, 0xffffffff ;  /* 0xffffffff00037802 */ /* 0x000fc80000000f00 */
[----:B------:R-:W-:-:S07]  /*9df0*/  MOV R230, R4 ;  /* 0x0000000400e67202 */ /* 0x000fce0000000f00 */
[----:B------:R-:W-:Y:S05]  /*9e00*/  WARPSYNC.COLLECTIVE R3, `(.L_x_45931) ;  /* 0x0000000003087348 */ /* 0x000fea0003c00000 */
[----:B------:R0:W1:Y:S02]  /*9e10*/  SHFL.BFLY P6, R3, R230, R7, R6 ;  /* 0x0c000007e6037389 */ /* 0x00006400000c0006 */
[----:B01----:R-:W-:Y:S01]  /*9e20*/  ENDCOLLECTIVE ;  /* 0x000000000000791b */ /* 0x003fe20003800000 */
.L_x_45931:
        /* <DEDUP_REMOVED lines=175> */
.L_x_45932:
[----:B------:R-:W-:Y:S01]  /*a920*/  HFMA2.MMA R7, -RZ, RZ, 0, 1.1920928955078125e-07 ;  /* 0x00000002ff077435 */ /* 0x000fe200000001ff */
[----:B------:R-:W-:Y:S01]  /*a930*/  FADD.FTZ R228, R228, R3 ;  /* 0x00000003e4e47221 */ /* 0x000fe20000010000 */
[----:B------:R-:W-:-:S04]  /*a940*/  MOV R3, 0xffffffff ;  /* 0xffffffff00037802 */ /* 0x000fc80000000f00 */
[----:B------:R-:W-:-:S07]  /*a950*/  MOV R230, R228 ;  /* 0x000000e400e67202 */ /* 0x000fce0000000f00 */
[----:B------:R-:W-:Y:S05]  /*a960*/  WARPSYNC.COLLECTIVE R3, `(.L_x_45933) ;  /* 0x0000000003087348 */ /* 0x000fea0003c00000 */
[----:B------:R0:W1:Y:S02]  /*a970*/  SHFL.BFLY P6, R3, R230, R7, R6 ;  /* 0x0c000007e6037389 */ /* 0x00006400000c0006 */
[----:B01----:R-:W-:Y:S01]  /*a980*/  ENDCOLLECTIVE ;  /* 0x000000000000791b */ /* 0x003fe20003800000 */
.L_x_45933:
[----:B------:R-:W-:Y:S01]  /*a990*/  HFMA2.MMA R7, -RZ, RZ, 0, 2.384185791015625e-07 ;  /* 0x00000004ff077435 */ /* 0x000fe200000001ff */
[----:B------:R-:W-:Y:S01]  /*a9a0*/  FADD.FTZ R228, R228, R3 ;  /* 0x00000003e4e47221 */ /* 0x000fe20000010000 */
[----:B------:R-:W-:-:S04]  /*a9b0*/  MOV R3, 0xffffffff ;  /* 0xffffffff00037802 */ /* 0x000fc80000000f00 */
[----:B------:R-:W-:-:S07]  /*a9c0*/  MOV R230, R228 ;  /* 0x000000e400e67202 */ /* 0x000fce0000000f00 */
[----:B------:R-:W-:Y:S05]  /*a9d0*/  WARPSYNC.COLLECTIVE R3, `(.L_x_45934) ;  /* 0x0000000003087348 */ /* 0x000fea0003c00000 */
[----:B------:R0:W1:Y:S02]  /*a9e0*/  SHFL.BFLY P6, R3, R230, R7, R6 ;  /* 0x0c000007e6037389 */ /* 0x00006400000c0006 */
[----:B01----:R-:W-:Y:S01]  /*a9f0*/  ENDCOLLECTIVE ;  /* 0x000000000000791b */ /* 0x003fe20003800000 */
.L_x_45934:
[----:B------:R-:W-:Y:S01]  /*aa00*/  HFMA2.MMA R7, -RZ, RZ, 0, 4.76837158203125e-07 ;  /* 0x00000008ff077435 */ /* 0x000fe200000001ff */
[----:B------:R-:W-:Y:S01]  /*aa10*/  FADD.FTZ R228, R228, R3 ;  /* 0x00000003e4e47221 */ /* 0x000fe20000010000 */
[----:B------:R-:W-:-:S04]  /*aa20*/  MOV R3, 0xffffffff ;  /* 0xffffffff00037802 */ /* 0x000fc80000000f00 */
[----:B------:R-:W-:-:S07]  /*aa30*/  MOV R230, R228 ;  /* 0x000000e400e67202 */ /* 0x000fce0000000f00 */
[----:B------:R-:W-:Y:S05]  /*aa40*/  WARPSYNC.COLLECTIVE R3, `(.L_x_45935) ;  /* 0x0000000003087348 */ /* 0x000fea0003c00000 */
[----:B------:R0:W1:Y:S02]  /*aa50*/  SHFL.BFLY P6, R3, R230, R7, R6 ;  /* 0x0c000007e6037389 */ /* 0x00006400000c0006 */
[----:B01----:R-:W-:Y:S01]  /*aa60*/  ENDCOLLECTIVE ;  /* 0x000000000000791b */ /* 0x003fe20003800000 */
.L_x_45935:
[----:B------:R-:W-:Y:S01]  /*aa70*/  HFMA2.MMA R7, -RZ, RZ, 0, 9.5367431640625e-07 ;  /* 0x00000010ff077435 */ /* 0x000fe200000001ff */
[----:B------:R-:W-:Y:S01]  /*aa80*/  FADD.FTZ R228, R228, R3 ;  /* 0x00000003e4e47221 */ /* 0x000fe20000010000 */
[----:B------:R-:W-:-:S04]  /*aa90*/  MOV R3, 0xffffffff ;  /* 0xffffffff00037802 */ /* 0x000fc80000000f00 */
[----:B------:R-:W-:-:S07]  /*aaa0*/  MOV R230, R228 ;  /* 0x000000e400e67202 */ /* 0x000fce0000000f00 */
[----:B------:R-:W-:Y:S05]  /*aab0*/  WARPSYNC.COLLECTIVE R3, `(.L_x_45936) ;  /* 0x0000000003087348 */ /* 0x000fea0003c00000 */
[----:B------:R0:W1:Y:S02]  /*aac0*/  SHFL.BFLY P6, R3, R230, R7, R6 ;  /* 0x0c000007e6037389 */ /* 0x00006400000c0006 */
[----:B01----:R-:W-:Y:S01]  /*aad0*/  ENDCOLLECTIVE ;  /* 0x000000000000791b */ /* 0x003fe20003800000 */
.L_x_45936:
[----:B------:R-:W-:Y:S05]  /*aae0*/  BRA `(.L_x_45937) ;  /* 0xffffffbc00c47947 */ /* 0x000fea000383ffff */
.L_x_45938:
        /* <DEDUP_REMOVED lines=9> */
.L_x_66090:


//--------------------- .text._ZN10layer_norm31ln_parallel_residual_fwd_kernelINS_13Kernel_traitsIf6__halffS2_fjLj2560ELj1ELj4ELj1ELj16ENS_18Kernel_traits_baseILj2560EfS2_fS2_fjLj128EEEEELb0ELb0ELb1EEEvNS_9FwdParamsE --------------------------
	.section	.text._ZN10layer_norm31ln_parallel_residual_fwd_kernelINS_13Kernel_traitsIf6__halffS2_fjLj2560ELj1ELj4ELj1ELj16ENS_18Kernel_traits_baseILj2560EfS2_fS2_fjLj128EEEEELb0ELb0ELb1EEEvNS_9FwdParamsE,"ax",@progbits
	.align	128
        .global         _ZN10layer_norm31ln_parallel_residual_fwd_kernelINS_13Kernel_traitsIf6__halffS2_fjLj2560ELj1ELj4ELj1ELj16ENS_18Kernel_traits_baseILj2560EfS2_fS2_fjLj128EEEEELb0ELb0ELb1EEEvNS_9FwdParamsE
        .type           _ZN10layer_norm31ln_parallel_residual_fwd_kernelINS_13Kernel_traitsIf6__halffS2_fjLj2560ELj1ELj4ELj1ELj16ENS_18Kernel_traits_baseILj2560EfS2_fS2_fjLj128EEEEELb0ELb0ELb1EEEvNS_9FwdParamsE,@function
        .size           _ZN10layer_norm31ln_parallel_residual_fwd_kernelINS_13Kernel_traitsIf6__halffS2_fjLj2560ELj1ELj4ELj1ELj16ENS_18Kernel_traits_baseILj2560EfS2_fS2_fjLj128EEEEELb0ELb0ELb1EEEvNS_9FwdParamsE,(.L_x_66091 - _ZN10layer_norm31ln_parallel_residual_fwd_kernelINS_13Kernel_traitsIf6__halffS2_fjLj2560ELj1ELj4ELj1ELj16ENS_18Kernel_traits_baseILj2560EfS2_fS2_fjLj128EEEEELb0ELb0ELb1EEEvNS_9FwdParamsE)
        .other          _ZN10layer_norm31ln_parallel_residual_fwd_kernelINS_13Kernel_traitsIf6__halffS2_fjLj2560ELj1ELj4ELj1ELj16ENS_18Kernel_traits_baseILj2560EfS2_fS2_fjLj128EEEEELb0ELb0ELb1EEEvNS_9FwdParamsE,@"STO_CUDA_ENTRY STV_DEFAULT"
_ZN10layer_norm31ln_parallel_residual_fwd_kernelINS_13Kernel_traitsIf6__halffS2_fjLj2560ELj1ELj4ELj1ELj16ENS_18Kernel_traits_baseILj2560EfS2_fS2_fjLj128EEEEELb0ELb0ELb1EEEvNS_9FwdParamsE:
.text._ZN10layer_norm31ln_parallel_residual_fwd_kernelINS_13Kernel_traitsIf6__halffS2_fjLj2560ELj1ELj4ELj1ELj16ENS_18Kernel_traits_baseILj2560EfS2_fS2_fjLj128EEEEELb0ELb0ELb1EEEvNS_9FwdParamsE:
        /* <DEDUP_REMOVED lines=382> */
.L_x_46101:
        /* <DEDUP_REMOVED lines=25> */
.L_x_45940:
[----:B-----5:R-:W-:-:S05]  /*1970*/  HADD2.F32 R0, -RZ, R148.H0_H0 ;  /* 0x20000094ff007230 */ /* 0x020fca0000004100 */
[----:B------:R-:W-:-:S04]  /*1980*/  FADD.FTZ R236, R236, R0 ;  /* 0x00000000ecec7221 */ /* 0x000fc80000010000 */
[----:B------:R-:W-:-:S07]  /*1990*/  @P1 FADD.FTZ R236, R152, R236 ;  /* 0x000000ec98ec1221 */ /* 0x000fce0000010000 */
.L_x_45941:
[----:B------:R-:W-:Y:S01]  /*19a0*/  HADD2.F32 R237, -RZ, R232.H1_H1 ;  /* 0x300000e8ffed7230 */ /* 0x000fe20000004100 */
[----:B------:R-:W-:Y:S06]  /*19b0*/  @P2 BRA `(.L_x_45942) ;  /* 0x00000000000c2947 */ /* 0x000fec0003800000 */
[----:B------:R-:W-:Y:S05]  /*19c0*/  @!P1 BRA `(.L_x_45943) ;  /* 0x0000000000149947 */ /* 0x000fea0003800000 */
[----:B-----5:R-:W-:Y:S01]  /*19d0*/  FADD.FTZ R237, R153, R237 ;  /* 0x000000ed99ed7221 */ /* 0x020fe20000010000 */
[----:B------:R-:W-:Y:S06]  /*19e0*/  BRA `(.L_x_45943) ;  /* 0x00000000000c7947 */ /* 0x000fec0003800000 */
.L_x_45942:
[----:B-----5:R-:W-:-:S05]  /*19f0*/  HADD2.F32 R0, -RZ, R148.H1_H1 ;  /* 0x30000094ff007230 */ /* 0x020fca0000004100 */
[----:B------:R-:W-:-:S04]  /*1a00*/  FADD.FTZ R237, R237, R0 ;  /* 0x00000000eded7221 */ /* 0x000fc80000010000 */
[----:B------:R-:W-:-:S07]  /*1a10*/  @P1 FADD.FTZ R237, R153, R237 ;  /* 0x000000ed99ed1221 */ /* 0x000fce0000010000 */
.L_x_45943:
[----:B------:R-:W-:Y:S01]  /*1a20*/  HADD2.F32 R238, -RZ, R233.H0_H0 ;  /* 0x200000e9ffee7230 */ /* 0x000fe20000004100 */
[----:B------:R-:W-:Y:S06]  /*1a30*/  @P2 BRA `(.L_x_45944) ;  /* 0x00000000000c2947 */ /* 0x000fec0003800000 */
[----:B------:R-:W-:Y:S05]  /*1a40*/  @!P1 BRA `(.L_x_45945) ;  /* 0x0000000000149947 */ /* 0x000fea0003800000 */
[----:B-----5:R-:W-:Y:S01]  /*1a50*/  FADD.FTZ R238, R154, R238 ;  /* 0x000000ee9aee7221 */ /* 0x020fe20000010000 */
[----:B------:R-:W-:Y:S06]  /*1a60*/  BRA `(.L_x_45945) ;  /* 0x00000000000c7947 */ /* 0x000fec0003800000 */
.L_x_45944:
[----:B-----5:R-:W-:-:S05]  /*1a70*/  HADD2.F32 R0, -RZ, R149.H0_H0 ;  /* 0x20000095ff007230 */ /* 0x020fca0000004100 */
[----:B------:R-:W-:-:S04]  /*1a80*/  FADD.FTZ R238, R238, R0 ;  /* 0x00000000eeee7221 */ /* 0x000fc80000010000 */
[----:B------:R-:W-:-:S07]  /*1a90*/  @P1 FADD.FTZ R238, R154, R238 ;  /* 0x000000ee9aee1221 */ /* 0x000fce0000010000 */
.L_x_45945:
[----:B------:R-:W-:Y:S01]  /*1aa0*/  HADD2.F32 R239, -RZ, R233.H1_H1 ;  /* 0x300000e9ffef7230 */ /* 0x000fe20000004100 */
[----:B------:R-:W-:Y:S06]  /*1ab0*/  @P2 BRA `(.L_x_45946) ;  /* 0x00000000000c2947 */ /* 0x000fec0003800000 */
[----:B------:R-:W-:Y:S05]  /*1ac0*/  @!P1 BRA `(.L_x_45947) ;  /* 0x0000000000149947 */ /* 0x000fea0003800000 */
[----:B-----5:R-:W-:Y:S01]  /*1ad0*/  FADD.FTZ R239, R155, R239 ;  /* 0x000000ef9bef7221 */ /* 0x020fe20000010000 */
[----:B------:R-:W-:Y:S06]  /*1ae0*/  BRA `(.L_x_45947) ;  /* 0x00000000000c7947 */ /* 0x000fec0003800000 */
.L_x_45946:
[----:B-----5:R-:W-:-:S05]  /*1af0*/  HADD2.F32 R0, -RZ, R149.H1_H1 ;  /* 0x30000095ff007230 */ /* 0x020fca0000004100 */
[----:B------:R-:W-:-:S04]  /*1b00*/  FADD.FTZ R239, R239, R0 ;  /* 0x00000000efef7221 */ /* 0x000fc80000010000 */
[----:B------:R-:W-:-:S07]  /*1b10*/  @P1 FADD.FTZ R239, R155, R239 ;  /* 0x000000ef9bef1221 */ /* 0x000fce0000010000 */
.L_x_45947:
[----:B------:R-:W-:Y:S01]  /*1b20*/  HADD2.F32 R232, -RZ, R234.H0_H0 ;  /* 0x200000eaffe87230 */ /* 0x000fe20000004100 */
[----:B------:R-:W-:Y:S06]  /*1b30*/  @P2 BRA `(.L_x_45948) ;  /* 0x00000000000c2947 */ /* 0x000fec0003800000 */
[----:B------:R-:W-:Y:S05]  /*1b40*/  @!P1 BRA `(.L_x_45949) ;  /* 0x0000000000149947 */ /* 0x000fea0003800000 */
[----:B-----5:R-:W-:Y:S01]  /*1b50*/  FADD.FTZ R232, R156, R232 ;  /* 0x000000e89ce87221 */ /* 0x020fe20000010000 */
[----:B------:R-:W-:Y:S06]  /*1b60*/  BRA `(.L_x_45949) ;  /* 0x00000000000c7947 */ /* 0x000fec0003800000 */
.L_x_45948:
[----:B-----5:R-:W-:-:S05]  /*1b70*/  HADD2.F32 R0, -RZ, R150.H0_H0 ;  /* 0x20000096ff007230 */ /* 0x020fca0000004100 */
[----:B------:R-:W-:-:S04]  /*1b80*/  FADD.FTZ R232, R232, R0 ;  /* 0x00000000e8e87221 */ /* 0x000fc80000010000 */
[----:B------:R-:W-:-:S07]  /*1b90*/  @P1 FADD.FTZ R232, R156, R232 ;  /* 0x000000e89ce81221 */ /* 0x000fce0000010000 */
.L_x_45949:
[----:B------:R-:W-:Y:S01]  /*1ba0*/  HADD2.F32 R233, -RZ, R234.H1_H1 ;  /* 0x300000eaffe97230 */ /* 0x000fe20000004100 */
[----:B------:R-:W-:Y:S06]  /*1bb0*/  @P2 BRA `(.L_x_45950) ;  /* 0x00000000000c2947 */ /* 0x000fec0003800000 */
[----:B------:R-:W-:Y:S05]  /*1bc0*/  @!P1 BRA `(.L_x_45951) ;  /* 0x0000000000149947 */ /* 0x000fea0003800000 */
[----:B-----5:R-:W-:Y:S01]  /*1bd0*/  FADD.FTZ R233, R157, R233 ;  /* 0x000000e99de97221 */ /* 0x020fe20000010000 */
[----:B------:R-:W-:Y:S06]  /*1be0*/  BRA `(.L_x_45951) ;  /* 0x00000000000c7947 */ /* 0x000fec0003800000 */
.L_x_45950:
[----:B-----5:R-:W-:-:S05]  /*1bf0*/  HADD2.F32 R0, -RZ, R150.H1_H1 ;  /* 0x30000096ff007230 */ /* 0x020fca0000004100 */
[----:B------:R-:W-:-:S04]  /*1c00*/  FADD.FTZ R233, R233, R0 ;  /* 0x00000000e9e97221 */ /* 0x000fc80000010000 */
[----:B------:R-:W-:-:S07]  /*1c10*/  @P1 FADD.FTZ R233, R157, R233 ;  /* 0x000000e99de91221 */ /* 0x000fce0000010000 */
.L_x_45951:
[----:B------:R-:W-:Y:S01]  /*1c20*/  HADD2.F32 R234, -RZ, R235.H0_H0 ;  /* 0x200000ebffea7230 */ /* 0x000fe20000004100 */
[----:B------:R-:W-:Y:S06]  /*1c30*/  @P2 BRA `(.L_x_45952) ;  /* 0x00000000000c2947 */ /* 0x000fec0003800000 */
[----:B------:R-:W-:Y:S05]  /*1c40*/  @!P1 BRA `(.L_x_45953) ;  /* 0x0000000000149947 */ /* 0x000fea0003800000 */
[----:B-----5:R-:W-:Y:S01]  /*1c50*/  FADD.FTZ R234, R158, R234 ;  /* 0x000000ea9eea7221 */ /* 0x020fe20000010000 */
[----:B------:R-:W-:Y:S06]  /*1c60*/  BRA `(.L_x_45953) ;  /* 0x00000000000c7947 */ /* 0x000fec0003800000 */
.L_x_45952:
[----:B-----5:R-:W-:-:S05]  /*1c70*/  HADD2.F32 R0, -RZ, R151.H0_H0 ;  /* 0x20000097ff007230 */ /* 0x020fca0000004100 */
[----:B------:R-:W-:-:S04]  /*1c80*/  FADD.FTZ R234, R234, R0 ;  /* 0x00000000eaea7221 */ /* 0x000fc80000010000 */
[----:B------:R-:W-:-:S07]  /*1c90*/  @P1 FADD.FTZ R234, R158, R234 ;  /* 0x000000ea9eea1221 */ /* 0x000fce0000010000 */
.L_x_45953:
[----:B------:R-:W-:Y:S01]  /*1ca0*/  HADD2.F32 R235, -RZ, R235.H1_H1 ;  /* 0x300000ebffeb7230 */ /* 0x000fe20000004100 */
[----:B------:R-:W-:Y:S06]  /*1cb0*/  @P2 BRA `(.L_x_45954) ;  /* 0x00000000000c2947 */ /* 0x000fec0003800000 */
[----:B------:R-:W-:Y:S05]  /*1cc0*/  @!P1 BRA `(.L_x_45955) ;  /* 0x0000000000149947 */ /* 0x000fea0003800000 */
[----:B-----5:R-:W-:Y:S01]  /*1cd0*/  FADD.FTZ R235, R159, R235 ;  /* 0x000000eb9feb7221 */ /* 0x020fe20000010000 */
[----:B------:R-:W-:Y:S06]  /*1ce0*/  BRA `(.L_x_45955) ;  /* 0x00000000000c7947 */ /* 0x000fec0003800000 */
.L_x_45954:
[----:B-----5:R-:W-:-:S05]  /*1cf0*/  HADD2.F32 R0, -RZ, R151.H1_H1 ;  /* 0x30000097ff007230 */ /* 0x020fca0000004100 */
[----:B------:R-:W-:-:S04]  /*1d00*/  FADD.FTZ R235, R235, R0 ;  /* 0x00000000ebeb7221 */ /* 0x000fc80000010000 */
[----:B------:R-:W-:-:S07]  /*1d10*/  @P1 FADD.FTZ R235, R159, R235 ;  /* 0x000000eb9feb1221 */ /* 0x000fce0000010000 */
.L_x_45955:
[----:B------:R-:W0:Y:S01]  /*1d20*/  @P0 LDC.64 R2, c[0x0][0x228] ;  /* 0x00008a00ff020b82 */ /* 0x000e220000000a00 */
[C---:B------:R-:W-:Y:S02]  /*1d30*/  LEA R162, P4, R243.reuse, UR10, 0x5 ;  /* 0x0000000af3a27c11 */ /* 0x040fe4000f8828ff */
[C---:B------:R-:W-:Y:S02]  /*1d40*/  IADD3 R242, R243.reuse, 0x20, RZ ;  /* 0x00000020f3f27810 */ /* 0x040fe40007ffe0ff */
[----:B------:R-:W-:-:S03]  /*1d50*/  LEA.HI.X R163, R243, UR11, RZ, 0x5, P4 ;  /* 0x0000000bf3a37c11 */ /* 0x000fc6000a0f2cff */
[----:B------:R-:W1:Y:S02]  /*1d60*/  @P1 LDC.64 R160, c[0x0][0x230] ;  /* 0x00008c00ffa01b82 */ /* 0x000e640000000a00 */
[----:B------:R2:W-:Y:S04]  /*1d70*/  STG.E.128 desc[UR4][R162.64], R236 ;  /* 0x000000eca2007986 */ /* 0x0005e8000c101d04 */
[----:B------:R2:W-:Y:S01]  /*1d80*/  STG.E.128 desc[UR4][R162.64+0x10], R232 ;  /* 0x000010e8a2007986 */ /* 0x0005e2000c101d04 */
[----:B0-----:R-:W-:-:S05]  /*1d90*/  @P0 IMAD.WIDE.U32 R2, R242, 0x10, R2 ;  /* 0x00000010f2020825 */ /* 0x001fca00078e0002 */
[----:B-----5:R1:W5:Y:S02]  /*1da0*/  @P0 LDG.E.128 R148, desc[UR4][R2.64] ;  /* 0x0000000402940981 */ /* 0x020364000c1e1d00 */
[----:B-1----:R-:W-:-:S05]  /*1db0*/  @P1 IMAD.WIDE.U32 R2, R242, 0x20, R160 ;  /* 0x00000020f2021825 */ /* 0x002fca00078e00a0 */
[----:B------:R-:W5:Y:S04]  /*1dc0*/  @P1 LDG.E.128 R152, desc[UR4][R2.64] ;  /* 0x0000000402981981 */ /* 0x000f68000c1e1d00 */
[----:B------:R0:W5:Y:S02]  /*1dd0*/  @P1 LDG.E.128 R156, desc[UR4][R2.64+0x10] ;  /* 0x00001004029c1981 */ /* 0x000164000c1e1d00 */
[----:B0-----:R-:W-:-:S05]  /*1de0*/  IMAD.WIDE.U32 R2, R242, 0x10, R170 ;  /* 0x00000010f2027825 */ /* 0x001fca00078e00aa */
[----:B------:R-:W3:Y:S02]  /*1df0*/  LDG.E.128 R172, desc[UR4][R2.64] ;  /* 0x0000000402ac7981 */ /* 0x000ee4000c1e1d00 */
[----:B---3--:R-:W-:Y:S01]  /*1e00*/  HADD2.F32 R228, -RZ, R172.H0_H0 ;  /* 0x200000acffe47230 */ /* 0x008fe20000004100 */
[----:B--2---:R-:W-:Y:S06]  /*1e10*/  @P2 BRA `(.L_x_45956) ;  /* 0x00000000000c2947 */ /* 0x004fec0003800000 */
[----:B------:R-:W-:Y:S05]  /*1e20*/  @!P1 BRA `(.L_x_45957) ;  /* 0x0000000000149947 */ /* 0x000fea0003800000 */
[----:B-----5:R-:W-:Y:S01]  /*1e30*/  FADD.FTZ R228, R152, R228 ;  /* 0x000000e498e47221 */ /* 0x020fe20000010000 */
[----:B------:R-:W-:Y:S06]  /*1e40*/  BRA `(.L_x_45957) ;  /* 0x00000000000c7947 */ /* 0x000fec0003800000 */
.L_x_45956:
[----:B-----5:R-:W-:-:S05]  /*1e50*/  HADD2.F32 R0, -RZ, R148.H0_H0 ;  /* 0x20000094ff007230 */ /* 0x020fca0000004100 */
[----:B------:R-:W-:-:S04]  /*1e60*/  FADD.FTZ R228, R0, R228 ;  /* 0x000000e400e47221 */ /* 0x000fc80000010000 */
[----:B------:R-:W-:-:S07]  /*1e70*/  @P1 FADD.FTZ R228, R152, R228 ;  /* 0x000000e498e41221 */ /* 0x000fce0000010000 */
.L_x_45957:
[----:B------:R-:W-:Y:S01]  /*1e80*/  HADD2.F32 R229, -RZ, R172.H1_H1 ;  /* 0x300000acffe57230 */ /* 0x000fe20000004100 */
[----:B------:R-:W-:Y:S06]  /*1e90*/  @P2 BRA `(.L_x_45958) ;  /* 0x00000000000c2947 */ /* 0x000fec0003800000 */
[----:B------:R-:W-:Y:S05]  /*1ea0*/  @!P1 BRA `(.L_x_45959) ;  /* 0x0000000000149947 */ /* 0x000fea0003800000 */
[----:B-----5:R-:W-:Y:S01]  /*1eb0*/  FADD.FTZ R229, R153, R229 ;  /* 0x000000e599e57221 */ /* 0x020fe20000010000 */
[----:B------:R-:W-:Y:S06]  /*1ec0*/  BRA `(.L_x_45959) ;  /* 0x00000000000c7947 */ /* 0x000fec0003800000 */
.L_x_45958:
[----:B-----5:R-:W-:-:S05]  /*1ed0*/  HADD2.F32 R0, -RZ, R148.H1_H1 ;  /* 0x30000094ff007230 */ /* 0x020fca0000004100 */
[----:B------:R-:W-:-:S04]  /*1ee0*/  FADD.FTZ R229, R0, R229 ;  /* 0x000000e500e57221 */ /* 0x000fc80000010000 */
[----:B------:R-:W-:-:S07]  /*1ef0*/  @P1 FADD.FTZ R229, R153, R229 ;  /* 0x000000e599e51221 */ /* 0x000fce0000010000 */
.L_x_45959:
[----:B------:R-:W-:Y:S01]  /*1f00*/  HADD2.F32 R230, -RZ, R173.H0_H0 ;  /* 0x200000adffe67230 */ /* 0x000fe20000004100 */
[----:B------:R-:W-:Y:S06]  /*1f10*/  @P2 BRA `(.L_x_45960) ;  /* 0x00000000000c2947 */ /* 0x000fec0003800000 */
[----:B------:R-:W-:Y:S05]  /*1f20*/  @!P1 BRA `(.L_x_45961) ;  /* 0x0000000000149947 */ /* 0x000fea0003800000 */
[----:B-----5:R-:W-:Y:S01]  /*1f30*/  FADD.FTZ R230, R154, R230 ;  /* 0x000000e69ae67221 */ /* 0x020fe20000010000 */
[----:B------:R-:W-:Y:S06]  /*1f40*/  BRA `(.L_x_45961) ;  /* 0x00000000000c7947 */ /* 0x000fec0003800000 */
.L_x_45960:
[----:B-----5:R-:W-:-:S05]  /*1f50*/  HADD2.F32 R0, -RZ, R149.H0_H0 ;  /* 0x20000095ff007230 */ /* 0x020fca0000004100 */
[----:B------:R-:W-:-:S04]  /*1f60*/  FADD.FTZ R230, R0, R230 ;  /* 0x000000e600e67221 */ /* 0x000fc80000010000 */
[----:B------:R-:W-:-:S07]  /*1f70*/  @P1 FADD.FTZ R230, R154, R230 ;  /* 0x000000e69ae61221 */ /* 0x000fce0000010000 */
.L_x_45961:
[----:B------:R-:W-:Y:S01]  /*1f80*/  HADD2.F32 R231, -RZ, R173.H1_H1 ;  /* 0x300000adffe77230 */ /* 0x000fe20000004100 */
[----:B------:R-:W-:Y:S06]  /*1f90*/  @P2 BRA `(.L_x_45962) ;  /* 0x00000000000c2947 */ /* 0x000fec0003800000 */
[----:B------:R-:W-:Y:S05]  /*1fa0*/  @!P1 BRA `(.L_x_45963) ;  /* 0x0000000000149947 */ /* 0x000fea0003800000 */
[----:B-----5:R-:W-:Y:S01]  /*1fb0*/  FADD.FTZ R231, R155, R231 ;  /* 0x000000e79be77221 */ /* 0x020fe20000010000 */
[----:B------:R-:W-:Y:S06]  /*1fc0*/  BRA `(.L_x_45963) ;  /* 0x00000000000c7947 */ /* 0x000fec0003800000 */
.L_x_45962:
[----:B-----5:R-:W-:-:S05]  /*1fd0*/  HADD2.F32 R0, -RZ, R149.H1_H1 ;  /* 0x30000095ff007230 */ /* 0x020fca0000004100 */
[----:B------:R-:W-:-:S04]  /*1fe0*/  FADD.FTZ R231, R0, R231 ;  /* 0x000000e700e77221 */ /* 0x000fc80000010000 */
[----:B------:R-:W-:-:S07]  /*1ff0*/  @P1 FADD.FTZ R231, R155, R231 ;  /* 0x000000e79be71221 */ /* 0x000fce0000010000 */
.L_x_45963:
[----:B------:R-:W-:Y:S01]  /*2000*/  HADD2.F32 R172, -RZ, R174.H0_H0 ;  /* 0x200000aeffac7230 */ /* 0x000fe20000004100 */
[----:B------:R-:W-:Y:S06]  /*2010*/  @P2 BRA `(.L_x_45964) ;  /* 0x00000000000c2947 */ /* 0x000fec0003800000 */
[----:B------:R-:W-:Y:S05]  /*2020*/  @!P1 BRA `(.L_x_45965) ;  /* 0x0000000000149947 */ /* 0x000fea0003800000 */
[----:B-----5:R-:W-:Y:S01]  /*2030*/  FADD.FTZ R172, R156, R172 ;  /* 0x000000ac9cac7221 */ /* 0x020fe20000010000 */
[----:B------:R-:W-:Y:S06]  /*2040*/  BRA `(.L_x_45965) ;  /* 0x00000000000c7947 */ /* 0x000fec0003800000 */
.L_x_45964:
[----:B-----5:R-:W-:-:S05]  /*2050*/  HADD2.F32 R0, -RZ, R150.H0_H0 ;  /* 0x20000096ff007230 */ /* 0x020fca0000004100 */
[----:B------:R-:W-:-:S04]  /*2060*/  FADD.FTZ R172, R0, R172 ;  /* 0x000000ac00ac7221 */ /* 0x000fc80000010000 */
[----:B------:R-:W-:-:S07]  /*2070*/  @P1 FADD.FTZ R172, R156, R172 ;  /* 0x000000ac9cac1221 */ /* 0x000fce0000010000 */
.L_x_45965:
[----:B------:R-:W-:Y:S01]  /*2080*/  HADD2.F32 R173, -RZ, R174.H1_H1 ;  /* 0x300000aeffad7230 */ /* 0x000fe20000004100 */
[----:B------:R-:W-:Y:S06]  /*2090*/  @P2 BRA `(.L_x_45966) ;  /* 0x00000000000c2947 */ /* 0x000fec0003800000 */
[----:B------:R-:W-:Y:S05]  /*20a0*/  @!P1 BRA `(.L_x_45967) ;  /* 0x0000000000149947 */ /* 0x000fea0003800000 */
[----:B-----5:R-:W-:Y:S01]  /*20b0*/  FADD.FTZ R173, R157, R173 ;  /* 0x000000ad9dad7221 */ /* 0x020fe20000010000 */
[----:B------:R-:W-:Y:S06]  /*20c0*/  BRA `(.L_x_45967) ;  /* 0x00000000000c7947 */ /* 0x000fec0003800000 */
.L_x_45966:
[----:B-----5:R-:W-:-:S05]  /*20d0*/  HADD2.F32 R0, -RZ, R150.H1_H1 ;  /* 0x30000096ff007230 */ /* 0x020fca0000004100 */
[----:B------:R-:W-:-:S04]  /*20e0*/  FADD.FTZ R173, R0, R173 ;  /* 0x000000ad00ad7221 */ /* 0x000fc80000010000 */
[----:B------:R-:W-:-:S07]  /*20f0*/  @P1 FADD.FTZ R173, R157, R173 ;  /* 0x000000ad9dad1221 */ /* 0x000fce0000010000 */
.L_x_45967:
[----:B------:R-:W-:Y:S01]  /*2100*/  HADD2.F32 R174, -RZ, R175.H0_H0 ;  /* 0x200000afffae7230 */ /* 0x000fe20000004100 */
[----:B------:R-:W-:Y:S06]  /*2110*/  @P2 BRA `(.L_x_45968) ;  /* 0x00000000000c2947 */ /* 0x000fec0003800000 */
[----:B------:R-:W-:Y:S05]  /*2120*/  @!P1 BRA `(.L_x_45969) ;  /* 0x0000000000149947 */ /* 0x000fea0003800000 */
[----:B-----5:R-:W-:Y:S01]  /*2130*/  FADD.FTZ R174, R158, R174 ;  /* 0x000000ae9eae7221 */ /* 0x020fe20000010000 */
[----:B------:R-:W-:Y:S06]  /*2140*/  BRA `(.L_x_45969) ;  /* 0x00000000000c7947 */ /* 0x000fec0003800000 */
.L_x_45968:
[----:B-----5:R-:W-:-:S05]  /*2150*/  HADD2.F32 R0, -RZ, R151.H0_H0 ;  /* 0x20000097ff007230 */ /* 0x020fca0000004100 */
[----:B------:R-:W-:-:S04]  /*2160*/  FADD.FTZ R174, R0, R174 ;  /* 0x000000ae00ae7221 */ /* 0x000fc80000010000 */
[----:B------:R-:W-:-:S07]  /*2170*/  @P1 FADD.FTZ R174, R158, R174 ;  /* 0x000000ae9eae1221 */ /* 0x000fce0000010000 */
.L_x_45969:
[----:B------:R-:W-:Y:S01]  /*2180*/  HADD2.F32 R175, -RZ, R175.H1_H1 ;  /* 0x300000afffaf7230 */ /* 0x000fe20000004100 */
[----:B------:R-:W-:Y:S06]  /*2190*/  @P2 BRA `(.L_x_45970) ;  /* 0x00000000000c2947 */ /* 0x000fec0003800000 */
[----:B------:R-:W-:Y:S05]  /*21a0*/  @!P1 BRA `(.L_x_45971) ;  /* 0x0000000000149947 */ /* 0x000fea0003800000 */
[----:B-----5:R-:W-:Y:S01]  /*21b0*/  FADD.FTZ R175, R159, R175 ;  /* 0x000000af9faf7221 */ /* 0x020fe20000010000 */
[----:B------:R-:W-:Y:S06]  /*21c0*/  BRA `(.L_x_45971) ;  /* 0x00000000000c7947 */ /* 0x000fec0003800000 */
.L_x_45970:
[----:B-----5:R-:W-:-:S05]  /*21d0*/  HADD2.F32 R0, -RZ, R151.H1_H1 ;  /* 0x30000097ff007230 */ /* 0x020fca0000004100 */
[----:B------:R-:W-:-:S04]  /*21e0*/  FADD.FTZ R175, R0, R175 ;  /* 0x000000af00af7221 */ /* 0x000fc80000010000 */
[----:B------:R-:W-:-:S07]  /*21f0*/  @P1 FADD.FTZ R175, R159, R175 ;  /* 0x000000af9faf1221 */ /* 0x000fce0000010000 */
.L_x_45971:
[----:B------:R-:W0:Y:S08]  /*2200*/  LDC.64 R250, c[0x0][0x238] ;  /* 0x00008e00fffa7b82 */ /* 0x000e300000000a00 */
[----:B------:R-:W1:Y:S08]  /*2210*/  @P1 LDC.64 R160, c[0x0][0x230] ;  /* 0x00008c00ffa01b82 */ /* 0x000e700000000a00 */
[----:B------:R-:W2:Y:S01]  /*2220*/  @P0 LDC.64 R162, c[0x0][0x228] ;  /* 0x00008a00ffa20b82 */ /* 0x000ea20000000a00 */
[----:B0-----:R-:W-:-:S05]  /*2230*/  IMAD.WIDE.U32 R2, R242, 0x20, R250 ;  /* 0x00000020f2027825 */ /* 0x001fca00078e00fa */
[----:B------:R-:W-:Y:S04]  /*2240*/  STG.E.128 desc[UR4][R2.64], R228 ;  /* 0x000000e402007986 */ /* 0x000fe8000c101d04 */
[----:B------:R0:W-:Y:S02]  /*2250*/  STG.E.128 desc[UR4][R2.64+0x10], R172 ;  /* 0x000010ac02007986 */ /* 0x0001e4000c101d04 */
[----:B0-----:R-:W-:-:S05]  /*2260*/  IADD3 R3, R243, 0x40, RZ ;  /* 0x00000040f3037810 */ /* 0x001fca0007ffe0ff */
[----:B-1----:R-:W-:-:S04]  /*2270*/  @P1 IMAD.WIDE.U32 R160, R3, 0x20, R160 ;  /* 0x0000002003a01825 */ /* 0x002fc800078e00a0 */
[C---:B--2---:R-:W-:Y:S01]  /*2280*/  @P0 IMAD.WIDE.U32 R162, R3.reuse, 0x10, R162 ;  /* 0x0000001003a20825 */ /* 0x044fe200078e00a2 */
[----:B-----5:R-:W5:Y:S04]  /*2290*/  @P1 LDG.E.128 R152, desc[UR4][R160.64] ;  /* 0x00000004a0981981 */ /* 0x020f68000c1e1d00 */
[----:B------:R0:W5:Y:S04]  /*22a0*/  @P1 LDG.E.128 R156, desc[UR4][R160.64+0x10] ;  /* 0x00001004a09c1981 */ /* 0x000168000c1e1d00 */
[----:B------:R1:W5:Y:S01]  /*22b0*/  @P0 LDG.E.128 R148, desc[UR4][R162.64] ;  /* 0x00000004a2940981 */ /* 0x000362000c1e1d00 */
[----:B0-----:R-:W-:-:S05]  /*22c0*/  IMAD.WIDE.U32 R160, R3, 0x10, R170 ;  /* 0x0000001003a07825 */ /* 0x001fca00078e00aa */
[----:B------:R-:W2:Y:S02]  /*22d0*/  LDG.E.128 R220, desc[UR4][R160.64] ;  /* 0x00000004a0dc7981 */ /* 0x000ea4000c1e1d00 */
[----:B--2---:R-:W-:Y:S01]  /*22e0*/  HADD2.F32 R224, -RZ, R220.H0_H0 ;  /* 0x200000dcffe07230 */ /* 0x004fe20000004100 */
[----:B-1----:R-:W-:Y:S06]  /*22f0*/  @P2 BRA `(.L_x_45972) ;  /* 0x00000000000c2947 */ /* 0x002fec0003800000 */
[----:B------:R-:W-:Y:S05]  /*2300*/  @!P1 BRA `(.L_x_45973) ;  /* 0x0000000000149947 */ /* 0x000fea0003800000 */
[----:B-----5:R-:W-:Y:S01]  /*2310*/  FADD.FTZ R224, R152, R224 ;  /* 0x000000e098e07221 */ /* 0x020fe20000010000 */
[----:B------:R-:W-:Y:S06]  /*2320*/  BRA `(.L_x_45973) ;  /* 0x00000000000c7947 */ /* 0x000fec0003800000 */
.L_x_45972:
[----:B-----5:R-:W-:-:S05]  /*2330*/  HADD2.F32 R0, -RZ, R148.H0_H0 ;  /* 0x20000094ff007230 */ /* 0x020fca0000004100 */
[----:B------:R-:W-:-:S04]  /*2340*/  FADD.FTZ R224, R0, R224 ;  /* 0x000000e000e07221 */ /* 0x000fc80000010000 */
[----:B------:R-:W-:-:S07]  /*2350*/  @P1 FADD.FTZ R224, R152, R224 ;  /* 0x000000e098e01221 */ /* 0x000fce0000010000 */
.L_x_45973:
[----:B------:R-:W-:Y:S01]  /*2360*/  HADD2.F32 R225, -RZ, R220.H1_H1 ;  /* 0x300000dcffe17230 */ /* 0x000fe20000004100 */
[----:B------:R-:W-:Y:S06]  /*2370*/  @P2 BRA `(.L_x_45974) ;  /* 0x00000000000c2947 */ /* 0x000fec0003800000 */
[----:B------:R-:W-:Y:S05]  /*2380*/  @!P1 BRA `(.L_x_45975) ;  /* 0x0000000000149947 */ /* 0x000fea0003800000 */
[----:B-----5:R-:W-:Y:S01]  /*2390*/  FADD.FTZ R225, R153, R225 ;  /* 0x000000e199e17221 */ /* 0x020fe20000010000 */
[----:B------:R-:W-:Y:S06]  /*23a0*/  BRA `(.L_x_45975) ;  /* 0x00000000000c7947 */ /* 0x000fec0003800000 */
.L_x_45974:
[----:B-----5:R-:W-:-:S05]  /*23b0*/  HADD2.F32 R0, -RZ, R148.H1_H1 ;  /* 0x30000094ff007230 */ /* 0x020fca0000004100 */
[----:B------:R-:W-:-:S04]  /*23c0*/  FADD.FTZ R225, R0, R225 ;  /* 0x000000e100e17221 */ /* 0x000fc80000010000 */
[----:B------:R-:W-:-:S07]  /*23d0*/  @P1 FADD.FTZ R225, R153, R225 ;  /* 0x000000e199e11221 */ /* 0x000fce0000010000 */
.L_x_45975:
[----:B------:R-:W-:Y:S01]  /*23e0*/  HADD2.F32 R226, -RZ, R221.H0_H0 ;  /* 0x200000ddffe27230 */ /* 0x000fe20000004100 */
[----:B------:R-:W-:Y:S06]  /*23f0*/  @P2 BRA `(.L_x_45976) ;  /* 0x00000000000c2947 */ /* 0x000fec0003800000 */
[----:B------:R-:W-:Y:S05]  /*2400*/  @!P1 BRA `(.L_x_45977) ;  /* 0x0000000000149947 */ /* 0x000fea0003800000 */
[----:B-----5:R-:W-:Y:S01]  /*2410*/  FADD.FTZ R226, R154, R226 ;  /* 0x000000e29ae27221 */ /* 0x020fe20000010000 */
[----:B------:R-:W-:Y:S06]  /*2420*/  BRA `(.L_x_45977) ;  /* 0x00000000000c7947 */ /* 0x000fec0003800000 */
.L_x_45976:
[----:B-----5:R-:W-:-:S05]  /*2430*/  HADD2.F32 R0, -RZ, R149.H0_H0 ;  /* 0x20000095ff007230 */ /* 0x020fca0000004100 */
[----:B------:R-:W-:-:S04]  /*2440*/  FADD.FTZ R226, R0, R226 ;  /* 0x000000e200e27221 */ /* 0x000fc80000010000 */
[----:B------:R-:W-:-:S07]  /*2450*/  @P1 FADD.FTZ R226, R154, R226 ;  /* 0x000000e29ae21221 */ /* 0x000fce0000010000 */
.L_x_45977:
[----:B------:R-:W-:Y:S01]  /*2460*/  HADD2.F32 R227, -RZ, R221.H1_H1 ;  /* 0x300000ddffe37230 */ /* 0x000fe20000004100 */
[----:B------:R-:W-:Y:S06]  /*2470*/  @P2 BRA `(.L_x_45978) ;  /* 0x00000000000c2947 */ /* 0x000fec0003800000 */
[----:B------:R-:W-:Y:S05]  /*2480*/  @!P1 BRA `(.L_x_45979) ;  /* 0x0000000000149947 */ /* 0x000fea0003800000 */
[----:B-----5:R-:W-:Y:S01]  /*2490*/  FADD.FTZ R227, R155, R227 ;  /* 0x000000e39be37221 */ /* 0x020fe20000010000 */
[----:B------:R-:W-:Y:S06]  /*24a0*/  BRA `(.L_x_45979) ;  /* 0x00000000000c7947 */ /* 0x000fec0003800000 */
.L_x_45978:
[----:B-----5:R-:W-:-:S05]  /*24b0*/  HADD2.F32 R0, -RZ, R149.H1_H1 ;  /* 0x30000095ff007230 */ /* 0x020fca0000004100 */
[----:B------:R-:W-:-:S04]  /*24c0*/  FADD.FTZ R227, R0, R227 ;  /* 0x000000e300e37221 */ /* 0x000fc80000010000 */
[----:B------:R-:W-:-:S07]  /*24d0*/  @P1 FADD.FTZ R227, R155, R227 ;  /* 0x000000e39be31221 */ /* 0x000fce0000010000 */
.L_x_45979:
[----:B------:R-:W-:Y:S01]  /*24e0*/  HADD2.F32 R220, -RZ, R222.H0_H0 ;  /* 0x200000deffdc7230 */ /* 0x000fe20000004100 */
[----:B------:R-:W-:Y:S06]  /*24f0*/  @P2 BRA `(.L_x_45980) ;  /* 0x00000000000c2947 */ /* 0x000fec0003800000 */
[----:B------:R-:W-:Y:S05]  /*2500*/  @!P1 BRA `(.L_x_45981) ;  /* 0x0000000000149947 */ /* 0x000fea0003800000 */
[----:B-----5:R-:W-:Y:S01]  /*2510*/  FADD.FTZ R220, R156, R220 ;  /* 0x000000dc9cdc7221 */ /* 0x020fe20000010000 */
[----:B------:R-:W-:Y:S06]  /*2520*/  BRA `(.L_x_45981) ;  /* 0x00000000000c7947 */ /* 0x000fec0003800000 */
.L_x_45980:
[----:B-----5:R-:W-:-:S05]  /*2530*/  HADD2.F32 R0, -RZ, R150.H0_H0 ;  /* 0x20000096ff007230 */ /* 0x020fca0000004100 */
[----:B------:R-:W-:-:S04]  /*2540*/  FADD.FTZ R220, R0, R220 ;  /* 0x000000dc00dc7221 */ /* 0x000fc80000010000 */
[----:B------:R-:W-:-:S07]  /*2550*/  @P1 FADD.FTZ R220, R156, R220 ;  /* 0x000000dc9cdc1221 */ /* 0x000fce0000010000 */
.L_x_45981:
[----:B------:R-:W-:Y:S01]  /*2560*/  HADD2.F32 R221, -RZ, R222.H1_H1 ;  /* 0x300000deffdd7230 */ /* 0x000fe20000004100 */
[----:B------:R-:W-:Y:S06]  /*2570*/  @P2 BRA `(.L_x_45982) ;  /* 0x00000000000c2947 */ /* 0x000fec0003800000 */
[----:B------:R-:W-:Y:S05]  /*2580*/  @!P1 BRA `(.L_x_45983) ;  /* 0x0000000000149947 */ /* 0x000fea0003800000 */
[----:B-----5:R-:W-:Y:S01]  /*2590*/  FADD.FTZ R221, R157, R221 ;  /* 0x000000dd9ddd7221 */ /* 0x020fe20000010000 */
[----:B------:R-:W-:Y:S06]  /*25a0*/  BRA `(.L_x_45983) ;  /* 0x00000000000c7947 */ /* 0x000fec0003800000 */
.L_x_45982:
[----:B-----5:R-:W-:-:S05]  /*25b0*/  HADD2.F32 R0, -RZ, R150.H1_H1 ;  /* 0x30000096ff007230 */ /* 0x020fca0000004100 */
[----:B------:R-:W-:-:S04]  /*25c0*/  FADD.FTZ R221, R0, R221 ;  /* 0x000000dd00dd7221 */ /* 0x000fc80000010000 */
[----:B------:R-:W-:-:S07]  /*25d0*/  @P1 FADD.FTZ R221, R157, R221 ;  /* 0x000000dd9ddd1221 */ /* 0x000fce0000010000 */
.L_x_45983:
[----:B------:R-:W-:Y:S01]  /*25e0*/  HADD2.F32 R222, -RZ, R223.H0_H0 ;  /* 0x200000dfffde7230 */ /* 0x000fe20000004100 */
[----:B------:R-:W-:Y:S06]  /*25f0*/  @P2 BRA `(.L_x_45984) ;  /* 0x00000000000c2947 */ /* 0x000fec0003800000 */
[----:B------:R-:W-:Y:S05]  /*2600*/  @!P1 BRA `(.L_x_45985) ;  /* 0x0000000000149947 */ /* 0x000fea0003800000 */
[----:B-----5:R-:W-:Y:S01]  /*2610*/  FADD.FTZ R222, R158, R222 ;  /* 0x000000de9ede7221 */ /* 0x020fe20000010000 */
[----:B------:R-:W-:Y:S06]  /*2620*/  BRA `(.L_x_45985) ;  /* 0x00000000000c7947 */ /* 0x000fec0003800000 */
.L_x_45984:
[----:B-----5:R-:W-:-:S05]  /*2630*/  HADD2.F32 R0, -RZ, R151.H0_H0 ;  /* 0x20000097ff007230 */ /* 0x020fca0000004100 */
[----:B------:R-:W-:-:S04]  /*2640*/  FADD.FTZ R222, R0, R222 ;  /* 0x000000de00de7221 */ /* 0x000fc80000010000 */
[----:B------:R-:W-:-:S07]  /*2650*/  @P1 FADD.FTZ R222, R158, R222 ;  /* 0x000000de9ede1221 */ /* 0x000fce0000010000 */
.L_x_45985:
[----:B------:R-:W-:Y:S01]  /*2660*/  HADD2.F32 R223, -RZ, R223.H1_H1 ;  /* 0x300000dfffdf7230 */ /* 0x000fe20000004100 */
[----:B------:R-:W-:Y:S06]  /*2670*/  @P2 BRA `(.L_x_45986) ;  /* 0x00000000000c2947 */ /* 0x000fec0003800000 */
[----:B------:R-:W-:Y:S05]  /*2680*/  @!P1 BRA `(.L_x_45987) ;  /* 0x0000000000149947 */ /* 0x000fea0003800000 */
[----:B-----5:R-:W-:Y:S01]  /*2690*/  FADD.FTZ R223, R159, R223 ;  /* 0x000000df9fdf7221 */ /* 0x020fe20000010000 */
[----:B------:R-:W-:Y:S06]  /*26a0*/  BRA `(.L_x_45987) ;  /* 0x00000000000c7947 */ /* 0x000fec0003800000 */
.L_x_45986:
[----:B-----5:R-:W-:-:S05]  /*26b0*/  HADD2.F32 R0, -RZ, R151.H1_H1 ;  /* 0x30000097ff007230 */ /* 0x020fca0000004100 */
[----:B------:R-:W-:-:S04]  /*26c0*/  FADD.FTZ R223, R0, R223 ;  /* 0x000000df00df7221 */ /* 0x000fc80000010000 */
[----:B------:R-:W-:-:S07]  /*26d0*/  @P1 FADD.FTZ R223, R159, R223 ;  /* 0x000000df9fdf1221 */ /* 0x000fce0000010000 */
.L_x_45987:
[----:B------:R-:W0:Y:S01]  /*26e0*/  @P0 LDC.64 R160, c[0x0][0x228] ;  /* 0x00008a00ffa00b82 */ /* 0x000e220000000a00 */
[----:B------:R-:W-:Y:S01]  /*26f0*/  IADD3 R2, R243, 0x60, RZ ;  /* 0x00000060f3027810 */ /* 0x000fe20007ffe0ff */
[----:B------:R-:W-:-:S05]  /*2700*/  IMAD.WIDE.U32 R164, R3, 0x20, R250 ;  /* 0x0000002003a47825 */ /* 0x000fca00078e00fa */
[----:B------:R1:W-:Y:S01]  /*2710*/  STG.E.128 desc[UR4][R164.64], R224 ;  /* 0x000000e0a4007986 */ /* 0x0003e2000c101d04 */
[----:B------:R-:W2:Y:S03]  /*2720*/  @P1 LDC.64 R162, c[0x0][0x230] ;  /* 0x00008c00ffa21b82 */ /* 0x000ea60000000a00 */
[----:B------:R1:W-:Y:S01]  /*2730*/  STG.E.128 desc[UR4][R164.64+0x10], R220 ;  /* 0x000010dca4007986 */ /* 0x0003e2000c101d04 */
[----:B0-----:R-:W-:-:S05]  /*2740*/  @P0 IMAD.WIDE.U32 R160, R2, 0x10, R160 ;  /* 0x0000001002a00825 */ /* 0x001fca00078e00a0 */
[----:B-----5:R0:W5:Y:S01]  /*2750*/  @P0 LDG.E.128 R148, desc[UR4][R160.64] ;  /* 0x00000004a0940981 */ /* 0x020162000c1e1d00 */
[----:B--2---:R-:W-:-:S05]  /*2760*/  @P1 IMAD.WIDE.U32 R162, R2, 0x20, R162 ;  /* 0x0000002002a21825 */ /* 0x004fca00078e00a2 */
        /* <DEDUP_REMOVED lines=9> */
.L_x_45988:
[----:B-----5:R-:W-:-:S05]  /*2800*/  HADD2.F32 R0, -RZ, R148.H0_H0 ;  /* 0x20000094ff007230 */ /* 0x020fca0000004100 */
[----:B------:R-:W-:-:S04]  /*2810*/  FADD.FTZ R216, R0, R216 ;  /* 0x000000d800d87221 */ /* 0x000fc80000010000 */
[----:B------:R-:W-:-:S07]  /*2820*/  @P1 FADD.FTZ R216, R152, R216 ;  /* 0x000000d898d81221 */ /* 0x000fce0000010000 */
.L_x_45989:
[----:B------:R-:W-:Y:S01]  /*2830*/  HADD2.F32 R217, -RZ, R212.H1_H1 ;  /* 0x300000d4ffd97230 */ /* 0x000fe20000004100 */
[----:B------:R-:W-:Y:S06]  /*2840*/  @P2 BRA `(.L_x_45990) ;  /* 0x00000000000c2947 */ /* 0x000fec0003800000 */
[----:B------:R-:W-:Y:S05]  /*2850*/  @!P1 BRA `(.L_x_45991) ;  /* 0x0000000000149947 */ /* 0x000fea0003800000 */
[----:B-----5:R-:W-:Y:S01]  /*2860*/  FADD.FTZ R217, R153, R217 ;  /* 0x000000d999d97221 */ /* 0x020fe20000010000 */
[----:B------:R-:W-:Y:S06]  /*2870*/  BRA `(.L_x_45991) ;  /* 0x00000000000c7947 */ /* 0x000fec0003800000 */
.L_x_45990:
[----:B-----5:R-:W-:-:S05]  /*2880*/  HADD2.F32 R0, -RZ, R148.H1_H1 ;  /* 0x30000094ff007230 */ /* 0x020fca0000004100 */
[----:B------:R-:W-:-:S04]  /*2890*/  FADD.FTZ R217, R0, R217 ;  /* 0x000000d900d97221 */ /* 0x000fc80000010000 */
[----:B------:R-:W-:-:S07]  /*28a0*/  @P1 FADD.FTZ R217, R153, R217 ;  /* 0x000000d999d91221 */ /* 0x000fce0000010000 */
.L_x_45991:
[----:B------:R-:W-:Y:S01]  /*28b0*/  HADD2.F32 R218, -RZ, R213.H0_H0 ;  /* 0x200000d5ffda7230 */ /* 0x000fe20000004100 */
[----:B------:R-:W-:Y:S06]  /*28c0*/  @P2 BRA `(.L_x_45992) ;  /* 0x00000000000c2947 */ /* 0x000fec0003800000 */
[----:B------:R-:W-:Y:S05]  /*28d0*/  @!P1 BRA `(.L_x_45993) ;  /* 0x0000000000149947 */ /* 0x000fea0003800000 */
[----:B-----5:R-:W-:Y:S01]  /*28e0*/  FADD.FTZ R218, R154, R218 ;  /* 0x000000da9ada7221 */ /* 0x020fe20000010000 */
[----:B------:R-:W-:Y:S06]  /*28f0*/  BRA `(.L_x_45993) ;  /* 0x00000000000c7947 */ /* 0x000fec0003800000 */
.L_x_45992:
[----:B-----5:R-:W-:-:S05]  /*2900*/  HADD2.F32 R0, -RZ, R149.H0_H0 ;  /* 0x20000095ff007230 */ /* 0x020fca0000004100 */
[----:B------:R-:W-:-:S04]  /*2910*/  FADD.FTZ R218, R0, R218 ;  /* 0x000000da00da7221 */ /* 0x000fc80000010000 */
[----:B------:R-:W-:-:S07]  /*2920*/  @P1 FADD.FTZ R218, R154, R218 ;  /* 0x000000da9ada1221 */ /* 0x000fce0000010000 */
.L_x_45993:
[----:B------:R-:W-:Y:S01]  /*2930*/  HADD2.F32 R219, -RZ, R213.H1_H1 ;  /* 0x300000d5ffdb7230 */ /* 0x000fe20000004100 */
[----:B------:R-:W-:Y:S06]  /*2940*/  @P2 BRA `(.L_x_45994) ;  /* 0x00000000000c2947 */ /* 0x000fec0003800000 */
[----:B------:R-:W-:Y:S05]  /*2950*/  @!P1 BRA `(.L_x_45995) ;  /* 0x0000000000149947 */ /* 0x000fea0003800000 */
[----:B-----5:R-:W-:Y:S01]  /*2960*/  FADD.FTZ R219, R155, R219 ;  /* 0x000000db9bdb7221 */ /* 0x020fe20000010000 */
[----:B------:R-:W-:Y:S06]  /*2970*/  BRA `(.L_x_45995) ;  /* 0x00000000000c7947 */ /* 0x000fec0003800000 */
.L_x_45994:
[----:B-----5:R-:W-:-:S05]  /*2980*/  HADD2.F32 R0, -RZ, R149.H1_H1 ;  /* 0x30000095ff007230 */ /* 0x020fca0000004100 */
[----:B------:R-:W-:-:S04]  /*2990*/  FADD.FTZ R219, R0, R219 ;  /* 0x000000db00db7221 */ /* 0x000fc80000010000 */
[----:B------:R-:W-:-:S07]  /*29a0*/  @P1 FADD.FTZ R219, R155, R219 ;  /* 0x000000db9bdb1221 */ /* 0x000fce0000010000 */
.L_x_45995:
[----:B------:R-:W-:Y:S01]  /*29b0*/  HADD2.F32 R212, -RZ, R214.H0_H0 ;  /* 0x200000d6ffd47230 */ /* 0x000fe20000004100 */
[----:B------:R-:W-:Y:S06]  /*29c0*/  @P2 BRA `(.L_x_45996) ;  /* 0x00000000000c2947 */ /* 0x000fec0003800000 */
[----:B------:R-:W-:Y:S05]  /*29d0*/  @!P1 BRA `(.L_x_45997) ;  /* 0x0000000000149947 */ /* 0x000fea0003800000 */
[----:B-----5:R-:W-:Y:S01]  /*29e0*/  FADD.FTZ R212, R156, R212 ;  /* 0x000000d49cd47221 */ /* 0x020fe20000010000 */
[----:B------:R-:W-:Y:S06]  /*29f0*/  BRA `(.L_x_45997) ;  /* 0x00000000000c7947 */ /* 0x000fec0003800000 */
.L_x_45996:
[----:B-----5:R-:W-:-:S05]  /*2a00*/  HADD2.F32 R0, -RZ, R150.H0_H0 ;  /* 0x20000096ff007230 */ /* 0x020fca0000004100 */
[----:B------:R-:W-:-:S04]  /*2a10*/  FADD.FTZ R212, R0, R212 ;  /* 0x000000d400d47221 */ /* 0x000fc80000010000 */
[----:B------:R-:W-:-:S07]  /*2a20*/  @P1 FADD.FTZ R212, R156, R212 ;  /* 0x000000d49cd41221 */ /* 0x000fce0000010000 */
.L_x_45997:
[----:B------:R-:W-:Y:S01]  /*2a30*/  HADD2.F32 R213, -RZ, R214.H1_H1 ;  /* 0x300000d6ffd57230 */ /* 0x000fe20000004100 */
[----:B------:R-:W-:Y:S06]  /*2a40*/  @P2 BRA `(.L_x_45998) ;  /* 0x00000000000c2947 */ /* 0x000fec0003800000 */
[----:B------:R-:W-:Y:S05]  /*2a50*/  @!P1 BRA `(.L_x_45999) ;  /* 0x0000000000149947 */ /* 0x000fea0003800000 */
[----:B-----5:R-:W-:Y:S01]  /*2a60*/  FADD.FTZ R213, R157, R213 ;  /* 0x000000d59dd57221 */ /* 0x020fe20000010000 */
[----:B------:R-:W-:Y:S06]  /*2a70*/  BRA `(.L_x_45999) ;  /* 0x00000000000c7947 */ /* 0x000fec0003800000 */
.L_x_45998:
[----:B-----5:R-:W-:-:S05]  /*2a80*/  HADD2.F32 R0, -RZ, R150.H1_H1 ;  /* 0x30000096ff007230 */ /* 0x020fca0000004100 */
[----:B------:R-:W-:-:S04]  /*2a90*/  FADD.FTZ R213, R0, R213 ;  /* 0x000000d500d57221 */ /* 0x000fc80000010000 */
[----:B------:R-:W-:-:S07]  /*2aa0*/  @P1 FADD.FTZ R213, R157, R213 ;  /* 0x000000d59dd51221 */ /* 0x000fce0000010000 */
.L_x_45999:
[----:B------:R-:W-:Y:S01]  /*2ab0*/  HADD2.F32 R214, -RZ, R215.H0_H0 ;  /* 0x200000d7ffd67230 */ /* 0x000fe20000004100 */
[----:B------:R-:W-:Y:S06]  /*2ac0*/  @P2 BRA `(.L_x_46000) ;  /* 0x00000000000c2947 */ /* 0x000fec0003800000 */
[----:B------:R-:W-:Y:S05]  /*2ad0*/  @!P1 BRA `(.L_x_46001) ;  /* 0x0000000000149947 */ /* 0x000fea0003800000 */
[----:B-----5:R-:W-:Y:S01]  /*2ae0*/  FADD.FTZ R214, R158, R214 ;  /* 0x000000d69ed67221 */ /* 0x020fe20000010000 */
[----:B------:R-:W-:Y:S06]  /*2af0*/  BRA `(.L_x_46001) ;  /* 0x00000000000c7947 */ /* 0x000fec0003800000 */
.L_x_46000:
[----:B-----5:R-:W-:-:S05]  /*2b00*/  HADD2.F32 R0, -RZ, R151.H0_H0 ;  /* 0x20000097ff007230 */ /* 0x020fca0000004100 */
[----:B------:R-:W-:-:S04]  /*2b10*/  FADD.FTZ R214, R0, R214 ;  /* 0x000000d600d67221 */ /* 0x000fc80000010000 */
[----:B------:R-:W-:-:S07]  /*2b20*/  @P1 FADD.FTZ R214, R158, R214 ;  /* 0x000000d69ed61221 */ /* 0x000fce0000010000 */
.L_x_46001:
[----:B------:R-:W-:Y:S01]  /*2b30*/  HADD2.F32 R215, -RZ, R215.H1_H1 ;  /* 0x300000d7ffd77230 */ /* 0x000fe20000004100 */
[----:B------:R-:W-:Y:S06]  /*2b40*/  @P2 BRA `(.L_x_46002) ;  /* 0x00000000000c2947 */ /* 0x000fec0003800000 */
[----:B------:R-:W-:Y:S05]  /*2b50*/  @!P1 BRA `(.L_x_46003) ;  /* 0x0000000000149947 */ /* 0x000fea0003800000 */
[----:B-----5:R-:W-:Y:S01]  /*2b60*/  FADD.FTZ R215, R159, R215 ;  /* 0x000000d79fd77221 */ /* 0x020fe20000010000 */
[----:B------:R-:W-:Y:S06]  /*2b70*/  BRA `(.L_x_46003) ;  /* 0x00000000000c7947 */ /* 0x000fec0003800000 */
.L_x_46002:
[----:B-----5:R-:W-:-:S05]  /*2b80*/  HADD2.F32 R0, -RZ, R151.H1_H1 ;  /* 0x30000097ff007230 */ /* 0x020fca0000004100 */
[----:B------:R-:W-:-:S04]  /*2b90*/  FADD.FTZ R215, R0, R215 ;  /* 0x000000d700d77221 */ /* 0x000fc80000010000 */
[----:B------:R-:W-:-:S07]  /*2ba0*/  @P1 FADD.FTZ R215, R159, R215 ;  /* 0x000000d79fd71221 */ /* 0x000fce0000010000 */
.L_x_46003:
[----:B------:R-:W0:Y:S01]  /*2bb0*/  @P1 LDC.64 R160, c[0x0][0x230] ;  /* 0x00008c00ffa01b82 */ /* 0x000e220000000a00 */
[----:B------:R-:W-:Y:S01]  /*2bc0*/  IADD3 R0, R243, 0x80, RZ ;  /* 0x00000080f3007810 */ /* 0x000fe20007ffe0ff */
[----:B------:R-:W-:-:S05]  /*2bd0*/  IMAD.WIDE.U32 R164, R2, 0x20, R250 ;  /* 0x0000002002a47825 */ /* 0x000fca00078e00fa */
[----:B------:R1:W-:Y:S01]  /*2be0*/  STG.E.128 desc[UR4][R164.64], R216 ;  /* 0x000000d8a4007986 */ /* 0x0003e2000c101d04 */
[----:B------:R-:W2:Y:S03]  /*2bf0*/  @P0 LDC.64 R162, c[0x0][0x228] ;  /* 0x00008a00ffa20b82 */ /* 0x000ea60000000a00 */
[----:B------:R1:W-:Y:S01]  /*2c00*/  STG.E.128 desc[UR4][R164.64+0x10], R212 ;  /* 0x000010d4a4007986 */ /* 0x0003e2000c101d04 */
[----:B0-----:R-:W-:-:S05]  /*2c10*/  @P1 IMAD.WIDE.U32 R160, R0, 0x20, R160 ;  /* 0x0000002000a01825 */ /* 0x001fca00078e00a0 */
[----:B-----5:R-:W5:Y:S01]  /*2c20*/  @P1 LDG.E.128 R152, desc[UR4][R160.64] ;  /* 0x00000004a0981981 */ /* 0x020f62000c1e1d00 */
[----:B--2---:R-:W-:-:S03]  /*2c30*/  @P0 IMAD.WIDE.U32 R162, R0, 0x10, R162 ;  /* 0x0000001000a20825 */ /* 0x004fc600078e00a2 */
        /* <DEDUP_REMOVED lines=9> */
.L_x_46004:
[----:B-----5:R-:W-:-:S05]  /*2cd0*/  HADD2.F32 R160, -RZ, R148.H0_H0 ;  /* 0x20000094ffa07230 */ /* 0x020fca0000004100 */
[----:B------:R-:W-:-:S04]  /*2ce0*/  FADD.FTZ R208, R160, R208 ;  /* 0x000000d0a0d07221 */ /* 0x000fc80000010000 */
[----:B------:R-:W-:-:S07]  /*2cf0*/  @P1 FADD.FTZ R208, R152, R208 ;  /* 0x000000d098d01221 */ /* 0x000fce0000010000 */
.L_x_46005:
[----:B------:R-:W-:Y:S01]  /*2d00*/  HADD2.F32 R209, -RZ, R200.H1_H1 ;  /* 0x300000c8ffd17230 */ /* 0x000fe20000004100 */
[----:B------:R-:W-:Y:S06]  /*2d10*/  @P2 BRA `(.L_x_46006) ;  /* 0x00000000000c2947 */ /* 0x000fec0003800000 */
[----:B------:R-:W-:Y:S05]  /*2d20*/  @!P1 BRA `(.L_x_46007) ;  /* 0x0000000000149947 */ /* 0x000fea0003800000 */
[----:B-----5:R-:W-:Y:S01]  /*2d30*/  FADD.FTZ R209, R153, R209 ;  /* 0x000000d199d17221 */ /* 0x020fe20000010000 */
[----:B------:R-:W-:Y:S06]  /*2d40*/  BRA `(.L_x_46007) ;  /* 0x00000000000c7947 */ /* 0x000fec0003800000 */
.L_x_46006:
[----:B-----5:R-:W-:-:S05]  /*2d50*/  HADD2.F32 R160, -RZ, R148.H1_H1 ;  /* 0x30000094ffa07230 */ /* 0x020fca0000004100 */
[----:B------:R-:W-:-:S04]  /*2d60*/  FADD.FTZ R209, R160, R209 ;  /* 0x000000d1a0d17221 */ /* 0x000fc80000010000 */
[----:B------:R-:W-:-:S07]  /*2d70*/  @P1 FADD.FTZ R209, R153, R209 ;  /* 0x000000d199d11221 */ /* 0x000fce0000010000 */
.L_x_46007:
[----:B------:R-:W-:Y:S01]  /*2d80*/  HADD2.F32 R210, -RZ, R201.H0_H0 ;  /* 0x200000c9ffd27230 */ /* 0x000fe20000004100 */
[----:B------:R-:W-:Y:S06]  /*2d90*/  @P2 BRA `(.L_x_46008) ;  /* 0x00000000000c2947 */ /* 0x000fec0003800000 */
[----:B------:R-:W-:Y:S05]  /*2da0*/  @!P1 BRA `(.L_x_46009) ;  /* 0x0000000000149947 */ /* 0x000fea0003800000 */
[----:B-----5:R-:W-:Y:S01]  /*2db0*/  FADD.FTZ R210, R154, R210 ;  /* 0x000000d29ad27221 */ /* 0x020fe20000010000 */
[----:B------:R-:W-:Y:S06]  /*2dc0*/  BRA `(.L_x_46009) ;  /* 0x00000000000c7947 */ /* 0x000fec0003800000 */
.L_x_46008:
[----:B-----5:R-:W-:-:S05]  /*2dd0*/  HADD2.F32 R160, -RZ, R149.H0_H0 ;  /* 0x20000095ffa07230 */ /* 0x020fca0000004100 */
[----:B------:R-:W-:-:S04]  /*2de0*/  FADD.FTZ R210, R160, R210 ;  /* 0x000000d2a0d27221 */ /* 0x000fc80000010000 */
[----:B------:R-:W-:-:S07]  /*2df0*/  @P1 FADD.FTZ R210, R154, R210 ;  /* 0x000000d29ad21221 */ /* 0x000fce0000010000 */
.L_x_46009:
[----:B------:R-:W-:Y:S01]  /*2e00*/  HADD2.F32 R211, -RZ, R201.H1_H1 ;  /* 0x300000c9ffd37230 */ /* 0x000fe20000004100 */
[----:B------:R-:W-:Y:S06]  /*2e10*/  @P2 BRA `(.L_x_46010) ;  /* 0x00000000000c2947 */ /* 0x000fec0003800000 */
[----:B------:R-:W-:Y:S05]  /*2e20*/  @!P1 BRA `(.L_x_46011) ;  /* 0x0000000000149947 */ /* 0x000fea0003800000 */
[----:B-----5:R-:W-:Y:S01]  /*2e30*/  FADD.FTZ R211, R155, R211 ;  /* 0x000000d39bd37221 */ /* 0x020fe20000010000 */
[----:B------:R-:W-:Y:S06]  /*2e40*/  BRA `(.L_x_46011) ;  /* 0x00000000000c7947 */ /* 0x000fec0003800000 */
.L_x_46010:
[----:B-----5:R-:W-:-:S05]  /*2e50*/  HADD2.F32 R160, -RZ, R149.H1_H1 ;  /* 0x30000095ffa07230 */ /* 0x020fca0000004100 */
[----:B------:R-:W-:-:S04]  /*2e60*/  FADD.FTZ R211, R160, R211 ;  /* 0x000000d3a0d37221 */ /* 0x000fc80000010000 */
[----:B------:R-:W-:-:S07]  /*2e70*/  @P1 FADD.FTZ R211, R155, R211 ;  /* 0x000000d39bd31221 */ /* 0x000fce0000010000 */
.L_x_46011:
[----:B------:R-:W-:Y:S01]  /*2e80*/  HADD2.F32 R200, -RZ, R202.H0_H0 ;  /* 0x200000caffc87230 */ /* 0x000fe20000004100 */
[----:B------:R-:W-:Y:S06]  /*2e90*/  @P2 BRA `(.L_x_46012) ;  /* 0x00000000000c2947 */ /* 0x000fec0003800000 */
[----:B------:R-:W-:Y:S05]  /*2ea0*/  @!P1 BRA `(.L_x_46013) ;  /* 0x0000000000149947 */ /* 0x000fea0003800000 */
[----:B-----5:R-:W-:Y:S01]  /*2eb0*/  FADD.FTZ R200, R156, R200 ;  /* 0x000000c89cc87221 */ /* 0x020fe20000010000 */
[----:B------:R-:W-:Y:S06]  /*2ec0*/  BRA `(.L_x_46013) ;  /* 0x00000000000c7947 */ /* 0x000fec0003800000 */
.L_x_46012:
[----:B-----5:R-:W-:-:S05]  /*2ed0*/  HADD2.F32 R160, -RZ, R150.H0_H0 ;  /* 0x20000096ffa07230 */ /* 0x020fca0000004100 */
[----:B------:R-:W-:-:S04]  /*2ee0*/  FADD.FTZ R200, R160, R200 ;  /* 0x000000c8a0c87221 */ /* 0x000fc80000010000 */
[----:B------:R-:W-:-:S07]  /*2ef0*/  @P1 FADD.FTZ R200, R156, R200 ;  /* 0x000000c89cc81221 */ /* 0x000fce0000010000 */
.L_x_46013:
[----:B------:R-:W-:Y:S01]  /*2f00*/  HADD2.F32 R201, -RZ, R202.H1_H1 ;  /* 0x300000caffc97230 */ /* 0x000fe20000004100 */
[----:B------:R-:W-:Y:S06]  /*2f10*/  @P2 BRA `(.L_x_46014) ;  /* 0x00000000000c2947 */ /* 0x000fec0003800000 */
[----:B------:R-:W-:Y:S05]  /*2f20*/  @!P1 BRA `(.L_x_46015) ;  /* 0x0000000000149947 */ /* 0x000fea0003800000 */
[----:B-----5:R-:W-:Y:S01]  /*2f30*/  FADD.FTZ R201, R157, R201 ;  /* 0x000000c99dc97221 */ /* 0x020fe20000010000 */
[----:B------:R-:W-:Y:S06]  /*2f40*/  BRA `(.L_x_46015) ;  /* 0x00000000000c7947 */ /* 0x000fec0003800000 */
.L_x_46014:
[----:B-----5:R-:W-:-:S05]  /*2f50*/  HADD2.F32 R160, -RZ, R150.H1_H1 ;  /* 0x30000096ffa07230 */ /* 0x020fca0000004100 */
[----:B------:R-:W-:-:S04]  /*2f60*/  FADD.FTZ R201, R160, R201 ;  /* 0x000000c9a0c97221 */ /* 0x000fc80000010000 */
[----:B------:R-:W-:-:S07]  /*2f70*/  @P1 FADD.FTZ R201, R157, R201 ;  /* 0x000000c99dc91221 */ /* 0x000fce0000010000 */
.L_x_46015:
[----:B------:R-:W-:Y:S01]  /*2f80*/  HADD2.F32 R202, -RZ, R203.H0_H0 ;  /* 0x200000cbffca7230 */ /* 0x000fe20000004100 */
[----:B------:R-:W-:Y:S06]  /*2f90*/  @P2 BRA `(.L_x_46016) ;  /* 0x00000000000c2947 */ /* 0x000fec0003800000 */
[----:B------:R-:W-:Y:S05]  /*2fa0*/  @!P1 BRA `(.L_x_46017) ;  /* 0x0000000000149947 */ /* 0x000fea0003800000 */
[----:B-----5:R-:W-:Y:S01]  /*2fb0*/  FADD.FTZ R202, R158, R202 ;  /* 0x000000ca9eca7221 */ /* 0x020fe20000010000 */
[----:B------:R-:W-:Y:S06]  /*2fc0*/  BRA `(.L_x_46017) ;  /* 0x00000000000c7947 */ /* 0x000fec0003800000 */
.L_x_46016:
[----:B-----5:R-:W-:-:S05]  /*2fd0*/  HADD2.F32 R160, -RZ, R151.H0_H0 ;  /* 0x20000097ffa07230 */ /* 0x020fca0000004100 */
[----:B------:R-:W-:-:S04]  /*2fe0*/  FADD.FTZ R202, R160, R202 ;  /* 0x000000caa0ca7221 */ /* 0x000fc80000010000 */
[----:B------:R-:W-:-:S07]  /*2ff0*/  @P1 FADD.FTZ R202, R158, R202 ;  /* 0x000000ca9eca1221 */ /* 0x000fce0000010000 */
.L_x_46017:
[----:B------:R-:W-:Y:S01]  /*3000*/  HADD2.F32 R203, -RZ, R203.H1_H1 ;  /* 0x300000cbffcb7230 */ /* 0x000fe20000004100 */
[----:B------:R-:W-:Y:S06]  /*3010*/  @P2 BRA `(.L_x_46018) ;  /* 0x00000000000c2947 */ /* 0x000fec0003800000 */
[----:B------:R-:W-:Y:S05]  /*3020*/  @!P1 BRA `(.L_x_46019) ;  /* 0x0000000000149947 */ /* 0x000fea0003800000 */
[----:B-----5:R-:W-:Y:S01]  /*3030*/  FADD.FTZ R203, R159, R203 ;  /* 0x000000cb9fcb7221 */ /* 0x020fe20000010000 */
[----:B------:R-:W-:Y:S06]  /*3040*/  BRA `(.L_x_46019) ;  /* 0x00000000000c7947 */ /* 0x000fec0003800000 */
.L_x_46018:
[----:B-----5:R-:W-:-:S05]  /*3050*/  HADD2.F32 R160, -RZ, R151.H1_H1 ;  /* 0x30000097ffa07230 */ /* 0x020fca0000004100 */
[----:B------:R-:W-:-:S04]  /*3060*/  FADD.FTZ R203, R160, R203 ;  /* 0x000000cba0cb7221 */ /* 0x000fc80000010000 */
[----:B------:R-:W-:-:S07]  /*3070*/  @P1 FADD.FTZ R203, R159, R203 ;  /* 0x000000cb9fcb1221 */ /* 0x000fce0000010000 */
.L_x_46019:
        /* <DEDUP_REMOVED lines=18> */
.L_x_46020:
[----:B-----5:R-:W-:-:S05]  /*31a0*/  HADD2.F32 R160, -RZ, R148.H0_H0 ;  /* 0x20000094ffa07230 */ /* 0x020fca0000004100 */
[----:B------:R-:W-:-:S04]  /*31b0*/  FADD.FTZ R204, R160, R204 ;  /* 0x000000cca0cc7221 */ /* 0x000fc80000010000 */
[----:B------:R-:W-:-:S07]  /*31c0*/  @P1 FADD.FTZ R204, R152, R204 ;  /* 0x000000cc98cc1221 */ /* 0x000fce0000010000 */
.L_x_46021:
[----:B------:R-:W-:Y:S01]  /*31d0*/  HADD2.F32 R205, -RZ, R192.H1_H1 ;  /* 0x300000c0ffcd7230 */ /* 0x000fe20000004100 */
[----:B------:R-:W-:Y:S06]  /*31e0*/  @P2 BRA `(.L_x_46022) ;  /* 0x00000000000c2947 */ /* 0x000fec0003800000 */
[----:B------:R-:W-:Y:S05]  /*31f0*/  @!P1 BRA `(.L_x_46023) ;  /* 0x0000000000149947 */ /* 0x000fea0003800000 */
[----:B-----5:R-:W-:Y:S01]  /*3200*/  FADD.FTZ R205, R153, R205 ;  /* 0x000000cd99cd7221 */ /* 0x020fe20000010000 */
[----:B------:R-:W-:Y:S06]  /*3210*/  BRA `(.L_x_46023) ;  /* 0x00000000000c7947 */ /* 0x000fec0003800000 */
.L_x_46022:
[----:B-----5:R-:W-:-:S05]  /*3220*/  HADD2.F32 R160, -RZ, R148.H1_H1 ;  /* 0x30000094ffa07230 */ /* 0x020fca0000004100 */
[----:B------:R-:W-:-:S04]  /*3230*/  FADD.FTZ R205, R160, R205 ;  /* 0x000000cda0cd7221 */ /* 0x000fc80000010000 */
[----:B------:R-:W-:-:S07]  /*3240*/  @P1 FADD.FTZ R205, R153, R205 ;  /* 0x000000cd99cd1221 */ /* 0x000fce0000010000 */
.L_x_46023:
[----:B------:R-:W-:Y:S01]  /*3250*/  HADD2.F32 R206, -RZ, R193.H0_H0 ;  /* 0x200000c1ffce7230 */ /* 0x000fe20000004100 */
[----:B------:R-:W-:Y:S06]  /*3260*/  @P2 BRA `(.L_x_46024) ;  /* 0x00000000000c2947 */ /* 0x000fec0003800000 */
[----:B------:R-:W-:Y:S05]  /*3270*/  @!P1 BRA `(.L_x_46025) ;  /* 0x0000000000149947 */ /* 0x000fea0003800000 */
[----:B-----5:R-:W-:Y:S01]  /*3280*/  FADD.FTZ R206, R154, R206 ;  /* 0x000000ce9ace7221 */ /* 0x020fe20000010000 */
[----:B------:R-:W-:Y:S06]  /*3290*/  BRA `(.L_x_46025) ;  /* 0x00000000000c7947 */ /* 0x000fec0003800000 */
.L_x_46024:
[----:B-----5:R-:W-:-:S05]  /*32a0*/  HADD2.F32 R160, -RZ, R149.H0_H0 ;  /* 0x20000095ffa07230 */ /* 0x020fca0000004100 */
[----:B------:R-:W-:-:S04]  /*32b0*/  FADD.FTZ R206, R160, R206 ;  /* 0x000000cea0ce7221 */ /* 0x000fc80000010000 */
[----:B------:R-:W-:-:S07]  /*32c0*/  @P1 FADD.FTZ R206, R154, R206 ;  /* 0x000000ce9ace1221 */ /* 0x000fce0000010000 */
.L_x_46025:
[----:B------:R-:W-:Y:S01]  /*32d0*/  HADD2.F32 R207, -RZ, R193.H1_H1 ;  /* 0x300000c1ffcf7230 */ /* 0x000fe20000004100 */
[----:B------:R-:W-:Y:S06]  /*32e0*/  @P2 BRA `(.L_x_46026) ;  /* 0x00000000000c2947 */ /* 0x000fec0003800000 */
[----:B------:R-:W-:Y:S05]  /*32f0*/  @!P1 BRA `(.L_x_46027) ;  /* 0x0000000000149947 */ /* 0x000fea0003800000 */
[----:B-----5:R-:W-:Y:S01]  /*3300*/  FADD.FTZ R207, R155, R207 ;  /* 0x000000cf9bcf7221 */ /* 0x020fe20000010000 */
[----:B------:R-:W-:Y:S06]  /*3310*/  BRA `(.L_x_46027) ;  /* 0x00000000000c7947 */ /* 0x000fec0003800000 */
.L_x_46026:
[----:B-----5:R-:W-:-:S05]  /*3320*/  HADD2.F32 R160, -RZ, R149.H1_H1 ;  /* 0x30000095ffa07230 */ /* 0x020fca0000004100 */
[----:B------:R-:W-:-:S04]  /*3330*/  FADD.FTZ R207, R160, R207 ;  /* 0x000000cfa0cf7221 */ /* 0x000fc80000010000 */
[----:B------:R-:W-:-:S07]  /*3340*/  @P1 FADD.FTZ R207, R155, R207 ;  /* 0x000000cf9bcf1221 */ /* 0x000fce0000010000 */
.L_x_46027:
[----:B------:R-:W-:Y:S01]  /*3350*/  HADD2.F32 R192, -RZ, R194.H0_H0 ;  /* 0x200000c2ffc07230 */ /* 0x000fe20000004100 */
[----:B------:R-:W-:Y:S06]  /*3360*/  @P2 BRA `(.L_x_46028) ;  /* 0x00000000000c2947 */ /* 0x000fec0003800000 */
[----:B------:R-:W-:Y:S05]  /*3370*/  @!P1 BRA `(.L_x_46029) ;  /* 0x0000000000149947 */ /* 0x000fea0003800000 */
[----:B-----5:R-:W-:Y:S01]  /*3380*/  FADD.FTZ R192, R156, R192 ;  /* 0x000000c09cc07221 */ /* 0x020fe20000010000 */
[----:B------:R-:W-:Y:S06]  /*3390*/  BRA `(.L_x_46029) ;  /* 0x00000000000c7947 */ /* 0x000fec0003800000 */
.L_x_46028:
[----:B-----5:R-:W-:-:S05]  /*33a0*/  HADD2.F32 R160, -RZ, R150.H0_H0 ;  /* 0x20000096ffa07230 */ /* 0x020fca0000004100 */
[----:B------:R-:W-:-:S04]  /*33b0*/  FADD.FTZ R192, R160, R192 ;  /* 0x000000c0a0c07221 */ /* 0x000fc80000010000 */
[----:B------:R-:W-:-:S07]  /*33c0*/  @P1 FADD.FTZ R192, R156, R192 ;  /* 0x000000c09cc01221 */ /* 0x000fce0000010000 */
.L_x_46029:
[----:B------:R-:W-:Y:S01]  /*33d0*/  HADD2.F32 R193, -RZ, R194.H1_H1 ;  /* 0x300000c2ffc17230 */ /* 0x000fe20000004100 */
[----:B------:R-:W-:Y:S06]  /*33e0*/  @P2 BRA `(.L_x_46030) ;  /* 0x00000000000c2947 */ /* 0x000fec0003800000 */
[----:B------:R-:W-:Y:S05]  /*33f0*/  @!P1 BRA `(.L_x_46031) ;  /* 0x0000000000149947 */ /* 0x000fea0003800000 */
[----:B-----5:R-:W-:Y:S01]  /*3400*/  FADD.FTZ R193, R157, R193 ;  /* 0x000000c19dc17221 */ /* 0x020fe20000010000 */
[----:B------:R-:W-:Y:S06]  /*3410*/  BRA `(.L_x_46031) ;  /* 0x00000000000c7947 */ /* 0x000fec0003800000 */
.L_x_46030:
[----:B-----5:R-:W-:-:S05]  /*3420*/  HADD2.F32 R160, -RZ, R150.H1_H1 ;  /* 0x30000096ffa07230 */ /* 0x020fca0000004100 */
[----:B------:R-:W-:-:S04]  /*3430*/  FADD.FTZ R193, R160, R193 ;  /* 0x000000c1a0c17221 */ /* 0x000fc80000010000 */
[----:B------:R-:W-:-:S07]  /*3440*/  @P1 FADD.FTZ R193, R157, R193 ;  /* 0x000000c19dc11221 */ /* 0x000fce0000010000 */
.L_x_46031:
[----:B------:R-:W-:Y:S01]  /*3450*/  HADD2.F32 R194, -RZ, R195.H0_H0 ;  /* 0x200000c3ffc27230 */ /* 0x000fe20000004100 */
[----:B------:R-:W-:Y:S06]  /*3460*/  @P2 BRA `(.L_x_46032) ;  /* 0x00000000000c2947 */ /* 0x000fec0003800000 */
[----:B------:R-:W-:Y:S05]  /*3470*/  @!P1 BRA `(.L_x_46033) ;  /* 0x0000000000149947 */ /* 0x000fea0003800000 */
[----:B-----5:R-:W-:Y:S01]  /*3480*/  FADD.FTZ R194, R158, R194 ;  /* 0x000000c29ec27221 */ /* 0x020fe20000010000 */
[----:B------:R-:W-:Y:S06]  /*3490*/  BRA `(.L_x_46033) ;  /* 0x00000000000c7947 */ /* 0x000fec0003800000 */
.L_x_46032:
[----:B-----5:R-:W-:-:S05]  /*34a0*/  HADD2.F32 R160, -RZ, R151.H0_H0 ;  /* 0x20000097ffa07230 */ /* 0x020fca0000004100 */
[----:B------:R-:W-:-:S04]  /*34b0*/  FADD.FTZ R194, R160, R194 ;  /* 0x000000c2a0c27221 */ /* 0x000fc80000010000 */
[----:B------:R-:W-:-:S07]  /*34c0*/  @P1 FADD.FTZ R194, R158, R194 ;  /* 0x000000c29ec21221 */ /* 0x000fce0000010000 */
.L_x_46033:
[----:B------:R-:W-:Y:S01]  /*34d0*/  HADD2.F32 R195, -RZ, R195.H1_H1 ;  /* 0x300000c3ffc37230 */ /* 0x000fe20000004100 */
[----:B------:R-:W-:Y:S06]  /*34e0*/  @P2 BRA `(.L_x_46034) ;  /* 0x00000000000c2947 */ /* 0x000fec0003800000 */
[----:B------:R-:W-:Y:S05]  /*34f0*/  @!P1 BRA `(.L_x_46035) ;  /* 0x0000000000149947 */ /* 0x000fea0003800000 */
[----:B-----5:R-:W-:Y:S01]  /*3500*/  FADD.FTZ R195, R159, R195 ;  /* 0x000000c39fc37221 */ /* 0x020fe20000010000 */
[----:B------:R-:W-:Y:S06]  /*3510*/  BRA `(.L_x_46035) ;  /* 0x00000000000c7947 */ /* 0x000fec0003800000 */
.L_x_46034:
[----:B-----5:R-:W-:-:S05]  /*3520*/  HADD2.F32 R160, -RZ, R151.H1_H1 ;  /* 0x30000097ffa07230 */ /* 0x020fca0000004100 */
[----:B------:R-:W-:-:S04]  /*3530*/  FADD.FTZ R195, R160, R195 ;  /* 0x000000c3a0c37221 */ /* 0x000fc80000010000 */
[----:B------:R-:W-:-:S07]  /*3540*/  @P1 FADD.FTZ R195, R159, R195 ;  /* 0x000000c39fc31221 */ /* 0x000fce0000010000 */
.L_x_46035:
        /* <DEDUP_REMOVED lines=18> */
.L_x_46036:
[----:B-----5:R-:W-:-:S05]  /*3670*/  HADD2.F32 R160, -RZ, R148.H0_H0 ;  /* 0x20000094ffa07230 */ /* 0x020fca0000004100 */
[----:B------:R-:W-:-:S04]  /*3680*/  FADD.FTZ R196, R160, R196 ;  /* 0x000000c4a0c47221 */ /* 0x000fc80000010000 */
[----:B------:R-:W-:-:S07]  /*3690*/  @P1 FADD.FTZ R196, R152, R196 ;  /* 0x000000c498c41221 */ /* 0x000fce0000010000 */
.L_x_46037:
[----:B------:R-:W-:Y:S01]  /*36a0*/  HADD2.F32 R197, -RZ, R188.H1_H1 ;  /* 0x300000bcffc57230 */ /* 0x000fe20000004100 */
[----:B------:R-:W-:Y:S06]  /*36b0*/  @P2 BRA `(.L_x_46038) ;  /* 0x00000000000c2947 */ /* 0x000fec0003800000 */
[----:B------:R-:W-:Y:S05]  /*36c0*/  @!P1 BRA `(.L_x_46039) ;  /* 0x0000000000149947 */ /* 0x000fea0003800000 */
[----:B-----5:R-:W-:Y:S01]  /*36d0*/  FADD.FTZ R197, R153, R197 ;  /* 0x000000c599c57221 */ /* 0x020fe20000010000 */
[----:B------:R-:W-:Y:S06]  /*36e0*/  BRA `(.L_x_46039) ;  /* 0x00000000000c7947 */ /* 0x000fec0003800000 */
.L_x_46038:
[----:B-----5:R-:W-:-:S05]  /*36f0*/  HADD2.F32 R160, -RZ, R148.H1_H1 ;  /* 0x30000094ffa07230 */ /* 0x020fca0000004100 */
[----:B------:R-:W-:-:S04]  /*3700*/  FADD.FTZ R197, R160, R197 ;  /* 0x000000c5a0c57221 */ /* 0x000fc80000010000 */
[----:B------:R-:W-:-:S07]  /*3710*/  @P1 FADD.FTZ R197, R153, R197 ;  /* 0x000000c599c51221 */ /* 0x000fce0000010000 */
.L_x_46039:
[----:B------:R-:W-:Y:S01]  /*3720*/  HADD2.F32 R198, -RZ, R189.H0_H0 ;  /* 0x200000bdffc67230 */ /* 0x000fe20000004100 */
[----:B------:R-:W-:Y:S06]  /*3730*/  @P2 BRA `(.L_x_46040) ;  /* 0x00000000000c2947 */ /* 0x000fec0003800000 */
[----:B------:R-:W-:Y:S05]  /*3740*/  @!P1 BRA `(.L_x_46041) ;  /* 0x0000000000149947 */ /* 0x000fea0003800000 */
[----:B-----5:R-:W-:Y:S01]  /*3750*/  FADD.FTZ R198, R154, R198 ;  /* 0x000000c69ac67221 */ /* 0x020fe20000010000 */
[----:B------:R-:W-:Y:S06]  /*3760*/  BRA `(.L_x_46041) ;  /* 0x00000000000c7947 */ /* 0x000fec0003800000 */
.L_x_46040:
[----:B-----5:R-:W-:-:S05]  /*3770*/  HADD2.F32 R160, -RZ, R149.H0_H0 ;  /* 0x20000095ffa07230 */ /* 0x020fca0000004100 */
[----:B------:R-:W-:-:S04]  /*3780*/  FADD.FTZ R198, R160, R198 ;  /* 0x000000c6a0c67221 */ /* 0x000fc80000010000 */
[----:B------:R-:W-:-:S07]  /*3790*/  @P1 FADD.FTZ R198, R154, R198 ;  /* 0x000000c69ac61221 */ /* 0x000fce0000010000 */
.L_x_46041:
[----:B------:R-:W-:Y:S01]  /*37a0*/  HADD2.F32 R199, -RZ, R189.H1_H1 ;  /* 0x300000bdffc77230 */ /* 0x000fe20000004100 */
[----:B------:R-:W-:Y:S06]  /*37b0*/  @P2 BRA `(.L_x_46042) ;  /* 0x00000000000c2947 */ /* 0x000fec0003800000 */
[----:B------:R-:W-:Y:S05]  /*37c0*/  @!P1 BRA `(.L_x_46043) ;  /* 0x0000000000149947 */ /* 0x000fea0003800000 */
[----:B-----5:R-:W-:Y:S01]  /*37d0*/  FADD.FTZ R199, R155, R199 ;  /* 0x000000c79bc77221 */ /* 0x020fe20000010000 */
[----:B------:R-:W-:Y:S06]  /*37e0*/  BRA `(.L_x_46043) ;  /* 0x00000000000c7947 */ /* 0x000fec0003800000 */
.L_x_46042:
[----:B-----5:R-:W-:-:S05]  /*37f0*/  HADD2.F32 R160, -RZ, R149.H1_H1 ;  /* 0x30000095ffa07230 */ /* 0x020fca0000004100 */
[----:B------:R-:W-:-:S04]  /*3800*/  FADD.FTZ R199, R160, R199 ;  /* 0x000000c7a0c77221 */ /* 0x000fc80000010000 */
[----:B------:R-:W-:-:S07]  /*3810*/  @P1 FADD.FTZ R199, R155, R199 ;  /* 0x000000c79bc71221 */ /* 0x000fce0000010000 */
.L_x_46043:
[----:B------:R-:W-:Y:S01]  /*3820*/  HADD2.F32 R188, -RZ, R190.H0_H0 ;  /* 0x200000beffbc7230 */ /* 0x000fe20000004100 */
[----:B------:R-:W-:Y:S06]  /*3830*/  @P2 BRA `(.L_x_46044) ;  /* 0x00000000000c2947 */ /* 0x000fec0003800000 */
[----:B------:R-:W-:Y:S05]  /*3840*/  @!P1 BRA `(.L_x_46045) ;  /* 0x0000000000149947 */ /* 0x000fea0003800000 */
[----:B-----5:R-:W-:Y:S01]  /*3850*/  FADD.FTZ R188, R156, R188 ;  /* 0x000000bc9cbc7221 */ /* 0x020fe20000010000 */
[----:B------:R-:W-:Y:S06]  /*3860*/  BRA `(.L_x_46045) ;  /* 0x00000000000c7947 */ /* 0x000fec0003800000 */
.L_x_46044:
[----:B-----5:R-:W-:-:S05]  /*3870*/  HADD2.F32 R160, -RZ, R150.H0_H0 ;  /* 0x20000096ffa07230 */ /* 0x020fca0000004100 */
[----:B------:R-:W-:-:S04]  /*3880*/  FADD.FTZ R188, R160, R188 ;  /* 0x000000bca0bc7221 */ /* 0x000fc80000010000 */
[----:B------:R-:W-:-:S07]  /*3890*/  @P1 FADD.FTZ R188, R156, R188 ;  /* 0x000000bc9cbc1221 */ /* 0x000fce0000010000 */
.L_x_46045:
[----:B------:R-:W-:Y:S01]  /*38a0*/  HADD2.F32 R189, -RZ, R190.H1_H1 ;  /* 0x300000beffbd7230 */ /* 0x000fe20000004100 */
[----:B------:R-:W-:Y:S06]  /*38b0*/  @P2 BRA `(.L_x_46046) ;  /* 0x00000000000c2947 */ /* 0x000fec0003800000 */
[----:B------:R-:W-:Y:S05]  /*38c0*/  @!P1 BRA `(.L_x_46047) ;  /* 0x0000000000149947 */ /* 0x000fea0003800000 */
[----:B-----5:R-:W-:Y:S01]  /*38d0*/  FADD.FTZ R189, R157, R189 ;  /* 0x000000bd9dbd7221 */ /* 0x020fe20000010000 */
[----:B------:R-:W-:Y:S06]  /*38e0*/  BRA `(.L_x_46047) ;  /* 0x00000000000c7947 */ /* 0x000fec0003800000 */
.L_x_46046:
[----:B-----5:R-:W-:-:S05]  /*38f0*/  HADD2.F32 R160, -RZ, R150.H1_H1 ;  /* 0x30000096ffa07230 */ /* 0x020fca0000004100 */
[----:B------:R-:W-:-:S04]  /*3900*/  FADD.FTZ R189, R160, R189 ;  /* 0x000000bda0bd7221 */ /* 0x000fc80000010000 */
[----:B------:R-:W-:-:S07]  /*3910*/  @P1 FADD.FTZ R189, R157, R189 ;  /* 0x000000bd9dbd1221 */ /* 0x000fce0000010000 */
.L_x_46047:
[----:B------:R-:W-:Y:S01]  /*3920*/  HADD2.F32 R190, -RZ, R191.H0_H0 ;  /* 0x200000bfffbe7230 */ /* 0x000fe20000004100 */
[----:B------:R-:W-:Y:S06]  /*3930*/  @P2 BRA `(.L_x_46048) ;  /* 0x00000000000c2947 */ /* 0x000fec0003800000 */
[----:B------:R-:W-:Y:S05]  /*3940*/  @!P1 BRA `(.L_x_46049) ;  /* 0x0000000000149947 */ /* 0x000fea0003800000 */
[----:B-----5:R-:W-:Y:S01]  /*3950*/  FADD.FTZ R190, R158, R190 ;  /* 0x000000be9ebe7221 */ /* 0x020fe20000010000 */
[----:B------:R-:W-:Y:S06]  /*3960*/  BRA `(.L_x_46049) ;  /* 0x00000000000c7947 */ /* 0x000fec0003800000 */
.L_x_46048:
[----:B-----5:R-:W-:-:S05]  /*3970*/  HADD2.F32 R160, -RZ, R151.H0_H0 ;  /* 0x20000097ffa07230 */ /* 0x020fca0000004100 */
[----:B------:R-:W-:-:S04]  /*3980*/  FADD.FTZ R190, R160, R190 ;  /* 0x000000bea0be7221 */ /* 0x000fc80000010000 */
[----:B------:R-:W-:-:S07]  /*3990*/  @P1 FADD.FTZ R190, R158, R190 ;  /* 0x000000be9ebe1221 */ /* 0x000fce0000010000 */
.L_x_46049:
[----:B------:R-:W-:Y:S01]  /*39a0*/  HADD2.F32 R191, -RZ, R191.H1_H1 ;  /* 0x300000bfffbf7230 */ /* 0x000fe20000004100 */
[----:B------:R-:W-:Y:S06]  /*39b0*/  @P2 BRA `(.L_x_46050) ;  /* 0x00000000000c2947 */ /* 0x000fec0003800000 */
[----:B------:R-:W-:Y:S05]  /*39c0*/  @!P1 BRA `(.L_x_46051) ;  /* 0x0000000000149947 */ /* 0x000fea0003800000 */
[----:B-----5:R-:W-:Y:S01]  /*39d0*/  FADD.FTZ R191, R159, R191 ;  /* 0x000000bf9fbf7221 */ /* 0x020fe20000010000 */
[----:B------:R-:W-:Y:S06]  /*39e0*/  BRA `(.L_x_46051) ;  /* 0x00000000000c7947 */ /* 0x000fec0003800000 */
.L_x_46050:
[----:B-----5:R-:W-:-:S05]  /*39f0*/  HADD2.F32 R160, -RZ, R151.H1_H1 ;  /* 0x30000097ffa07230 */ /* 0x020fca0000004100 */
[----:B------:R-:W-:-:S04]  /*3a00*/  FADD.FTZ R191, R160, R191 ;  /* 0x000000bfa0bf7221 */ /* 0x000fc80000010000 */
[----:B------:R-:W-:-:S07]  /*3a10*/  @P1 FADD.FTZ R191, R159, R191 ;  /* 0x000000bf9fbf1221 */ /* 0x000fce0000010000 */
.L_x_46051:
        /* <DEDUP_REMOVED lines=18> */
.L_x_46052:
[----:B-----5:R-:W-:-:S05]  /*3b40*/  HADD2.F32 R160, -RZ, R148.H0_H0 ;  /* 0x20000094ffa07230 */ /* 0x020fca0000004100 */
[----:B------:R-:W-:-:S04]  /*3b50*/  FADD.FTZ R184, R160, R184 ;  /* 0x000000b8a0b87221 */ /* 0x000fc80000010000 */
[----:B------:R-:W-:-:S07]  /*3b60*/  @P1 FADD.FTZ R184, R152, R184 ;  /* 0x000000b898b81221 */ /* 0x000fce0000010000 */
.L_x_46053:
[----:B------:R-:W-:Y:S01]  /*3b70*/  HADD2.F32 R185, -RZ, R176.H1_H1 ;  /* 0x300000b0ffb97230 */ /* 0x000fe20000004100 */
[----:B------:R-:W-:Y:S06]  /*3b80*/  @P2 BRA `(.L_x_46054) ;  /* 0x00000000000c2947 */ /* 0x000fec0003800000 */
[----:B------:R-:W-:Y:S05]  /*3b90*/  @!P1 BRA `(.L_x_46055) ;  /* 0x0000000000149947 */ /* 0x000fea0003800000 */
[----:B-----5:R-:W-:Y:S01]  /*3ba0*/  FADD.FTZ R185, R153, R185 ;  /* 0x000000b999b97221 */ /* 0x020fe20000010000 */
[----:B------:R-:W-:Y:S06]  /*3bb0*/  BRA `(.L_x_46055) ;  /* 0x00000000000c7947 */ /* 0x000fec0003800000 */
.L_x_46054:
[----:B-----5:R-:W-:-:S05]  /*3bc0*/  HADD2.F32 R160, -RZ, R148.H1_H1 ;  /* 0x30000094ffa07230 */ /* 0x020fca0000004100 */
[----:B------:R-:W-:-:S04]  /*3bd0*/  FADD.FTZ R185, R160, R185 ;  /* 0x000000b9a0b97221 */ /* 0x000fc80000010000 */
[----:B------:R-:W-:-:S07]  /*3be0*/  @P1 FADD.FTZ R185, R153, R185 ;  /* 0x000000b999b91221 */ /* 0x000fce0000010000 */
.L_x_46055:
[----:B------:R-:W-:Y:S01]  /*3bf0*/  HADD2.F32 R186, -RZ, R177.H0_H0 ;  /* 0x200000b1ffba7230 */ /* 0x000fe20000004100 */
[----:B------:R-:W-:Y:S06]  /*3c00*/  @P2 BRA `(.L_x_46056) ;  /* 0x00000000000c2947 */ /* 0x000fec0003800000 */
[----:B------:R-:W-:Y:S05]  /*3c10*/  @!P1 BRA `(.L_x_46057) ;  /* 0x0000000000149947 */ /* 0x000fea0003800000 */
[----:B-----5:R-:W-:Y:S01]  /*3c20*/  FADD.FTZ R186, R154, R186 ;  /* 0x000000ba9aba7221 */ /* 0x020fe20000010000 */
[----:B------:R-:W-:Y:S06]  /*3c30*/  BRA `(.L_x_46057) ;  /* 0x00000000000c7947 */ /* 0x000fec0003800000 */
.L_x_46056:
[----:B-----5:R-:W-:-:S05]  /*3c40*/  HADD2.F32 R160, -RZ, R149.H0_H0 ;  /* 0x20000095ffa07230 */ /* 0x020fca0000004100 */
[----:B------:R-:W-:-:S04]  /*3c50*/  FADD.FTZ R186, R160, R186 ;  /* 0x000000baa0ba7221 */ /* 0x000fc80000010000 */
[----:B------:R-:W-:-:S07]  /*3c60*/  @P1 FADD.FTZ R186, R154, R186 ;  /* 0x000000ba9aba1221 */ /* 0x000fce0000010000 */
.L_x_46057:
[----:B------:R-:W-:Y:S01]  /*3c70*/  HADD2.F32 R187, -RZ, R177.H1_H1 ;  /* 0x300000b1ffbb7230 */ /* 0x000fe20000004100 */
[----:B------:R-:W-:Y:S06]  /*3c80*/  @P2 BRA `(.L_x_46058) ;  /* 0x00000000000c2947 */ /* 0x000fec0003800000 */
[----:B------:R-:W-:Y:S05]  /*3c90*/  @!P1 BRA `(.L_x_46059) ;  /* 0x0000000000149947 */ /* 0x000fea0003800000 */
[----:B-----5:R-:W-:Y:S01]  /*3ca0*/  FADD.FTZ R187, R155, R187 ;  /* 0x000000bb9bbb7221 */ /* 0x020fe20000010000 */
[----:B------:R-:W-:Y:S06]  /*3cb0*/  BRA `(.L_x_46059) ;  /* 0x00000000000c7947 */ /* 0x000fec0003800000 */
.L_x_46058:
[----:B-----5:R-:W-:-:S05]  /*3cc0*/  HADD2.F32 R160, -RZ, R149.H1_H1 ;  /* 0x30000095ffa07230 */ /* 0x020fca0000004100 */
[----:B------:R-:W-:-:S04]  /*3cd0*/  FADD.FTZ R187, R160, R187 ;  /* 0x000000bba0bb7221 */ /* 0x000fc80000010000 */
[----:B------:R-:W-:-:S07]  /*3ce0*/  @P1 FADD.FTZ R187, R155, R187 ;  /* 0x000000bb9bbb1221 */ /* 0x000fce0000010000 */
.L_x_46059:
[----:B------:R-:W-:Y:S01]  /*3cf0*/  HADD2.F32 R176, -RZ, R178.H0_H0 ;  /* 0x200000b2ffb07230 */ /* 0x000fe20000004100 */
[----:B------:R-:W-:Y:S06]  /*3d00*/  @P2 BRA `(.L_x_46060) ;  /* 0x00000000000c2947 */ /* 0x000fec0003800000 */
[----:B------:R-:W-:Y:S05]  /*3d10*/  @!P1 BRA `(.L_x_46061) ;  /* 0x0000000000149947 */ /* 0x000fea0003800000 */
[----:B-----5:R-:W-:Y:S01]  /*3d20*/  FADD.FTZ R176, R156, R176 ;  /* 0x000000b09cb07221 */ /* 0x020fe20000010000 */
[----:B------:R-:W-:Y:S06]  /*3d30*/  BRA `(.L_x_46061) ;  /* 0x00000000000c7947 */ /* 0x000fec0003800000 */
.L_x_46060:
[----:B-----5:R-:W-:-:S05]  /*3d40*/  HADD2.F32 R160, -RZ, R150.H0_H0 ;  /* 0x20000096ffa07230 */ /* 0x020fca0000004100 */
[----:B------:R-:W-:-:S04]  /*3d50*/  FADD.FTZ R176, R160, R176 ;  /* 0x000000b0a0b07221 */ /* 0x000fc80000010000 */
[----:B------:R-:W-:-:S07]  /*3d60*/  @P1 FADD.FTZ R176, R156, R176 ;  /* 0x000000b09cb01221 */ /* 0x000fce0000010000 */
.L_x_46061:
[----:B------:R-:W-:Y:S01]  /*3d70*/  HADD2.F32 R177, -RZ, R178.H1_H1 ;  /* 0x300000b2ffb17230 */ /* 0x000fe20000004100 */
[----:B------:R-:W-:Y:S06]  /*3d80*/  @P2 BRA `(.L_x_46062) ;  /* 0x00000000000c2947 */ /* 0x000fec0003800000 */
[----:B------:R-:W-:Y:S05]  /*3d90*/  @!P1 BRA `(.L_x_46063) ;  /* 0x0000000000149947 */ /* 0x000fea0003800000 */
[----:B-----5:R-:W-:Y:S01]  /*3da0*/  FADD.FTZ R177, R157, R177 ;  /* 0x000000b19db17221 */ /* 0x020fe20000010000 */
[----:B------:R-:W-:Y:S06]  /*3db0*/  BRA `(.L_x_46063) ;  /* 0x00000000000c7947 */ /* 0x000fec0003800000 */
.L_x_46062:
[----:B-----5:R-:W-:-:S05]  /*3dc0*/  HADD2.F32 R160, -RZ, R150.H1_H1 ;  /* 0x30000096ffa07230 */ /* 0x020fca0000004100 */
[----:B------:R-:W-:-:S04]  /*3dd0*/  FADD.FTZ R177, R160, R177 ;  /* 0x000000b1a0b17221 */ /* 0x000fc80000010000 */
[----:B------:R-:W-:-:S07]  /*3de0*/  @P1 FADD.FTZ R177, R157, R177 ;  /* 0x000000b19db11221 */ /* 0x000fce0000010000 */
.L_x_46063:
[----:B------:R-:W-:Y:S01]  /*3df0*/  HADD2.F32 R178, -RZ, R179.H0_H0 ;  /* 0x200000b3ffb27230 */ /* 0x000fe20000004100 */
[----:B------:R-:W-:Y:S06]  /*3e00*/  @P2 BRA `(.L_x_46064) ;  /* 0x00000000000c2947 */ /* 0x000fec0003800000 */
[----:B------:R-:W-:Y:S05]  /*3e10*/  @!P1 BRA `(.L_x_46065) ;  /* 0x0000000000149947 */ /* 0x000fea0003800000 */
[----:B-----5:R-:W-:Y:S01]  /*3e20*/  FADD.FTZ R178, R158, R178 ;  /* 0x000000b29eb27221 */ /* 0x020fe20000010000 */
[----:B------:R-:W-:Y:S06]  /*3e30*/  BRA `(.L_x_46065) ;  /* 0x00000000000c7947 */ /* 0x000fec0003800000 */
.L_x_46064:
[----:B-----5:R-:W-:-:S05]  /*3e40*/  HADD2.F32 R160, -RZ, R151.H0_H0 ;  /* 0x20000097ffa07230 */ /* 0x020fca0000004100 */
[----:B------:R-:W-:-:S04]  /*3e50*/  FADD.FTZ R178, R160, R178 ;  /* 0x000000b2a0b27221 */ /* 0x000fc80000010000 */
[----:B------:R-:W-:-:S07]  /*3e60*/  @P1 FADD.FTZ R178, R158, R178 ;  /* 0x000000b29eb21221 */ /* 0x000fce0000010000 */
.L_x_46065:
[----:B------:R-:W-:Y:S01]  /*3e70*/  HADD2.F32 R179, -RZ, R179.H1_H1 ;  /* 0x300000b3ffb37230 */ /* 0x000fe20000004100 */
[----:B------:R-:W-:Y:S06]  /*3e80*/  @P2 BRA `(.L_x_46066) ;  /* 0x00000000000c2947 */ /* 0x000fec0003800000 */
[----:B------:R-:W-:Y:S05]  /*3e90*/  @!P1 BRA `(.L_x_46067) ;  /* 0x0000000000149947 */ /* 0x000fea0003800000 */
[----:B-----5:R-:W-:Y:S01]  /*3ea0*/  FADD.FTZ R179, R159, R179 ;  /* 0x000000b39fb37221 */ /* 0x020fe20000010000 */
[----:B------:R-:W-:Y:S06]  /*3eb0*/  BRA `(.L_x_46067) ;  /* 0x00000000000c7947 */ /* 0x000fec0003800000 */
.L_x_46066:
[----:B-----5:R-:W-:-:S05]  /*3ec0*/  HADD2.F32 R160, -RZ, R151.H1_H1 ;  /* 0x30000097ffa07230 */ /* 0x020fca0000004100 */
[----:B------:R-:W-:-:S04]  /*3ed0*/  FADD.FTZ R179, R160, R179 ;  /* 0x000000b3a0b37221 */ /* 0x000fc80000010000 */
[----:B------:R-:W-:-:S07]  /*3ee0*/  @P1 FADD.FTZ R179, R159, R179 ;  /* 0x000000b39fb31221 */ /* 0x000fce0000010000 */
.L_x_46067:
        /* <DEDUP_REMOVED lines=11> */
[----:B0-----:R-:W-:-:S05]  /*3fa0*/  IMAD.WIDE.U32 R160, R244, 0x10, R170 ;  /* 0x00000010f4a07825 */ /* 0x001fca00078e00aa */
[----:B--2---:R-:W2:Y:S02]  /*3fb0*/  LDG.E.128 R164, desc[UR4][R160.64] ;  /* 0x00000004a0a47981 */ /* 0x004ea4000c1e1d00 */
[----:B--2---:R-:W-:Y:S01]  /*3fc0*/  HADD2.F32 R180, -RZ, R164.H0_H0 ;  /* 0x200000a4ffb47230 */ /* 0x004fe20000004100 */
[----:B-1----:R-:W-:Y:S06]  /*3fd0*/  @P2 BRA `(.L_x_46068) ;  /* 0x00000000000c2947 */ /* 0x002fec0003800000 */
[----:B------:R-:W-:Y:S05]  /*3fe0*/  @!P1 BRA `(.L_x_46069) ;  /* 0x0000000000149947 */ /* 0x000fea0003800000 */
[----:B-----5:R-:W-:Y:S01]  /*3ff0*/  FADD.FTZ R180, R152, R180 ;  /* 0x000000b498b47221 */ /* 0x020fe20000010000 */
[----:B------:R-:W-:Y:S06]  /*4000*/  BRA `(.L_x_46069) ;  /* 0x00000000000c7947 */ /* 0x000fec0003800000 */
.L_x_46068:
[----:B-----5:R-:W-:-:S05]  /*4010*/  HADD2.F32 R160, -RZ, R148.H0_H0 ;  /* 0x20000094ffa07230 */ /* 0x020fca0000004100 */
[----:B------:R-:W-:-:S04]  /*4020*/  FADD.FTZ R180, R160, R180 ;  /* 0x000000b4a0b47221 */ /* 0x000fc80000010000 */
[----:B------:R-:W-:-:S07]  /*4030*/  @P1 FADD.FTZ R180, R152, R180 ;  /* 0x000000b498b41221 */ /* 0x000fce0000010000 */
.L_x_46069:
[----:B------:R-:W-:Y:S01]  /*4040*/  HADD2.F32 R181, -RZ, R164.H1_H1 ;  /* 0x300000a4ffb57230 */ /* 0x000fe20000004100 */
[----:B------:R-:W-:Y:S06]  /*4050*/  @P2 BRA `(.L_x_46070) ;  /* 0x00000000000c2947 */ /* 0x000fec0003800000 */
[----:B------:R-:W-:Y:S05]  /*4060*/  @!P1 BRA `(.L_x_46071) ;  /* 0x0000000000149947 */ /* 0x000fea0003800000 */
[----:B-----5:R-:W-:Y:S01]  /*4070*/  FADD.FTZ R181, R153, R181 ;  /* 0x000000b599b57221 */ /* 0x020fe20000010000 */
[----:B------:R-:W-:Y:S06]  /*4080*/  BRA `(.L_x_46071) ;  /* 0x00000000000c7947 */ /* 0x000fec0003800000 */
.L_x_46070:
[----:B-----5:R-:W-:-:S05]  /*4090*/  HADD2.F32 R160, -RZ, R148.H1_H1 ;  /* 0x30000094ffa07230 */ /* 0x020fca0000004100 */
[----:B------:R-:W-:-:S04]  /*40a0*/  FADD.FTZ R181, R160, R181 ;  /* 0x000000b5a0b57221 */ /* 0x000fc80000010000 */
[----:B------:R-:W-:-:S07]  /*40b0*/  @P1 FADD.FTZ R181, R153, R181 ;  /* 0x000000b599b51221 */ /* 0x000fce0000010000 */
.L_x_46071:
[----:B------:R-:W-:Y:S01]  /*40c0*/  HADD2.F32 R182, -RZ, R165.H0_H0 ;  /* 0x200000a5ffb67230 */ /* 0x000fe20000004100 */
[----:B------:R-:W-:Y:S06]  /*40d0*/  @P2 BRA `(.L_x_46072) ;  /* 0x00000000000c2947 */ /* 0x000fec0003800000 */
[----:B------:R-:W-:Y:S05]  /*40e0*/  @!P1 BRA `(.L_x_46073) ;  /* 0x0000000000149947 */ /* 0x000fea0003800000 */
[----:B-----5:R-:W-:Y:S01]  /*40f0*/  FADD.FTZ R182, R154, R182 ;  /* 0x000000b69ab67221 */ /* 0x020fe20000010000 */
[----:B------:R-:W-:Y:S06]  /*4100*/  BRA `(.L_x_46073) ;  /* 0x00000000000c7947 */ /* 0x000fec0003800000 */
.L_x_46072:
[----:B-----5:R-:W-:-:S05]  /*4110*/  HADD2.F32 R160, -RZ, R149.H0_H0 ;  /* 0x20000095ffa07230 */ /* 0x020fca0000004100 */
[----:B------:R-:W-:-:S04]  /*4120*/  FADD.FTZ R182, R160, R182 ;  /* 0x000000b6a0b67221 */ /* 0x000fc80000010000 */
[----:B------:R-:W-:-:S07]  /*4130*/  @P1 FADD.FTZ R182, R154, R182 ;  /* 0x000000b69ab61221 */ /* 0x000fce0000010000 */
.L_x_46073:
[----:B------:R-:W-:Y:S01]  /*4140*/  HADD2.F32 R183, -RZ, R165.H1_H1 ;  /* 0x300000a5ffb77230 */ /* 0x000fe20000004100 */
[----:B------:R-:W-:Y:S06]  /*4150*/  @P2 BRA `(.L_x_46074) ;  /* 0x00000000000c2947 */ /* 0x000fec0003800000 */
[----:B------:R-:W-:Y:S05]  /*4160*/  @!P1 BRA `(.L_x_46075) ;  /* 0x0000000000149947 */ /* 0x000fea0003800000 */
[----:B-----5:R-:W-:Y:S01]  /*4170*/  FADD.FTZ R183, R155, R183 ;  /* 0x000000b79bb77221 */ /* 0x020fe20000010000 */
[----:B------:R-:W-:Y:S06]  /*4180*/  BRA `(.L_x_46075) ;  /* 0x00000000000c7947 */ /* 0x000fec0003800000 */
.L_x_46074:
[----:B-----5:R-:W-:-:S05]  /*4190*/  HADD2.F32 R160, -RZ, R149.H1_H1 ;  /* 0x30000095ffa07230 */ /* 0x020fca0000004100 */
[----:B------:R-:W-:-:S04]  /*41a0*/  FADD.FTZ R183, R160, R183 ;  /* 0x000000b7a0b77221 */ /* 0x000fc80000010000 */
[----:B------:R-:W-:-:S07]  /*41b0*/  @P1 FADD.FTZ R183, R155, R183 ;  /* 0x000000b79bb71221 */ /* 0x000fce0000010000 */
.L_x_46075:
[----:B------:R-:W-:Y:S01]  /*41c0*/  HADD2.F32 R164, -RZ, R166.H0_H0 ;  /* 0x200000a6ffa47230 */ /* 0x000fe20000004100 */
[----:B------:R-:W-:Y:S06]  /*41d0*/  @P2 BRA `(.L_x_46076) ;  /* 0x00000000000c2947 */ /* 0x000fec0003800000 */
[----:B------:R-:W-:Y:S05]  /*41e0*/  @!P1 BRA `(.L_x_46077) ;  /* 0x0000000000149947 */ /* 0x000fea0003800000 */
[----:B-----5:R-:W-:Y:S01]  /*41f0*/  FADD.FTZ R164, R156, R164 ;  /* 0x000000a49ca47221 */ /* 0x020fe20000010000 */
[----:B------:R-:W-:Y:S06]  /*4200*/  BRA `(.L_x_46077) ;  /* 0x00000000000c7947 */ /* 0x000fec0003800000 */
.L_x_46076:
[----:B-----5:R-:W-:-:S05]  /*4210*/  HADD2.F32 R160, -RZ, R150.H0_H0 ;  /* 0x20000096ffa07230 */ /* 0x020fca0000004100 */
[----:B------:R-:W-:-:S04]  /*4220*/  FADD.FTZ R164, R160, R164 ;  /* 0x000000a4a0a47221 */ /* 0x000fc80000010000 */
[----:B------:R-:W-:-:S07]  /*4230*/  @P1 FADD.FTZ R164, R156, R164 ;  /* 0x000000a49ca41221 */ /* 0x000fce0000010000 */
.L_x_46077:
[----:B------:R-:W-:Y:S01]  /*4240*/  HADD2.F32 R165, -RZ, R166.H1_H1 ;  /* 0x300000a6ffa57230 */ /* 0x000fe20000004100 */
[----:B------:R-:W-:Y:S06]  /*4250*/  @P2 BRA `(.L_x_46078) ;  /* 0x00000000000c2947 */ /* 0x000fec0003800000 */
[----:B------:R-:W-:Y:S05]  /*4260*/  @!P1 BRA `(.L_x_46079) ;  /* 0x0000000000149947 */ /* 0x000fea0003800000 */
[----:B-----5:R-:W-:Y:S01]  /*4270*/  FADD.FTZ R165, R157, R165 ;  /* 0x000000a59da57221 */ /* 0x020fe20000010000 */
[----:B------:R-:W-:Y:S06]  /*4280*/  BRA `(.L_x_46079) ;  /* 0x00000000000c7947 */ /* 0x000fec0003800000 */
.L_x_46078:
[----:B-----5:R-:W-:-:S05]  /*4290*/  HADD2.F32 R160, -RZ, R150.H1_H1 ;  /* 0x30000096ffa07230 */ /* 0x020fca0000004100 */
[----:B------:R-:W-:-:S04]  /*42a0*/  FADD.FTZ R165, R160, R165 ;  /* 0x000000a5a0a57221 */ /* 0x000fc80000010000 */
[----:B------:R-:W-:-:S07]  /*42b0*/  @P1 FADD.FTZ R165, R157, R165 ;  /* 0x000000a59da51221 */ /* 0x000fce0000010000 */
.L_x_46079:
[----:B------:R-:W-:Y:S01]  /*42c0*/  HADD2.F32 R166, -RZ, R167.H0_H0 ;  /* 0x200000a7ffa67230 */ /* 0x000fe20000004100 */
[----:B------:R-:W-:Y:S06]  /*42d0*/  @P2 BRA `(.L_x_46080) ;  /* 0x00000000000c2947 */ /* 0x000fec0003800000 */
[----:B------:R-:W-:Y:S05]  /*42e0*/  @!P1 BRA `(.L_x_46081) ;  /* 0x0000000000149947 */ /* 0x000fea0003800000 */
[----:B-----5:R-:W-:Y:S01]  /*42f0*/  FADD.FTZ R166, R158, R166 ;  /* 0x000000a69ea67221 */ /* 0x020fe20000010000 */
[----:B------:R-:W-:Y:S06]  /*4300*/  BRA `(.L_x_46081) ;  /* 0x00000000000c7947 */ /* 0x000fec0003800000 */
.L_x_46080:
[----:B-----5:R-:W-:-:S05]  /*4310*/  HADD2.F32 R160, -RZ, R151.H0_H0 ;  /* 0x20000097ffa07230 */ /* 0x020fca0000004100 */
[----:B------:R-:W-:-:S04]  /*4320*/  FADD.FTZ R166, R160, R166 ;  /* 0x000000a6a0a67221 */ /* 0x000fc80000010000 */
[----:B------:R-:W-:-:S07]  /*4330*/  @P1 FADD.FTZ R166, R158, R166 ;  /* 0x000000a69ea61221 */ /* 0x000fce0000010000 */
.L_x_46081:
[----:B------:R-:W-:Y:S01]  /*4340*/  HADD2.F32 R167, -RZ, R167.H1_H1 ;  /* 0x300000a7ffa77230 */ /* 0x000fe20000004100 */
[----:B------:R-:W-:Y:S06]  /*4350*/  @P2 BRA `(.L_x_46082) ;  /* 0x00000000000c2947 */ /* 0x000fec0003800000 */
[----:B------:R-:W-:Y:S05]  /*4360*/  @!P1 BRA `(.L_x_46083) ;  /* 0x0000000000149947 */ /* 0x000fea0003800000 */
[----:B-----5:R-:W-:Y:S01]  /*4370*/  FADD.FTZ R167, R159, R167 ;  /* 0x000000a79fa77221 */ /* 0x020fe20000010000 */
[----:B------:R-:W-:Y:S06]  /*4380*/  BRA `(.L_x_46083) ;  /* 0x00000000000c7947 */ /* 0x000fec0003800000 */
.L_x_46082:
[----:B-----5:R-:W-:-:S05]  /*4390*/  HADD2.F32 R160, -RZ, R151.H1_H1 ;  /* 0x30000097ffa07230 */ /* 0x020fca0000004100 */
[----:B------:R-:W-:-:S04]  /*43a0*/  FADD.FTZ R167, R160, R167 ;  /* 0x000000a7a0a77221 */ /* 0x000fc80000010000 */
[----:B------:R-:W-:-:S07]  /*43b0*/  @P1 FADD.FTZ R167, R159, R167 ;  /* 0x000000a79fa71221 */ /* 0x000fce0000010000 */
.L_x_46083:
        /* <DEDUP_REMOVED lines=13> */
[----:B--2---:R-:W-:Y:S01]  /*4490*/  HADD2.F32 R168, -RZ, R160.H0_H0 ;  /* 0x200000a0ffa87230 */ /* 0x004fe20000004100 */
[----:B------:R-:W-:Y:S06]  /*44a0*/  @P2 BRA `(.L_x_46084) ;  /* 0x00000000000c2947 */ /* 0x000fec0003800000 */
[----:B------:R-:W-:Y:S05]  /*44b0*/  @!P1 BRA `(.L_x_46085) ;  /* 0x0000000000149947 */ /* 0x000fea0003800000 */
[----:B-----5:R-:W-:Y:S01]  /*44c0*/  FADD.FTZ R168, R152, R168 ;  /* 0x000000a898a87221 */ /* 0x020fe20000010000 */
[----:B------:R-:W-:Y:S06]  /*44d0*/  BRA `(.L_x_46085) ;  /* 0x00000000000c7947 */ /* 0x000fec0003800000 */
.L_x_46084:
[----:B-----5:R-:W-:-:S05]  /*44e0*/  HADD2.F32 R169, -RZ, R148.H0_H0 ;  /* 0x20000094ffa97230 */ /* 0x020fca0000004100 */
[----:B------:R-:W-:-:S04]  /*44f0*/  FADD.FTZ R168, R169, R168 ;  /* 0x000000a8a9a87221 */ /* 0x000fc80000010000 */
[----:B------:R-:W-:-:S07]  /*4500*/  @P1 FADD.FTZ R168, R152, R168 ;  /* 0x000000a898a81221 */ /* 0x000fce0000010000 */
.L_x_46085:
[----:B------:R-:W-:Y:S01]  /*4510*/  HADD2.F32 R169, -RZ, R160.H1_H1 ;  /* 0x300000a0ffa97230 */ /* 0x000fe20000004100 */
[----:B------:R-:W-:Y:S06]  /*4520*/  @P2 BRA `(.L_x_46086) ;  /* 0x00000000000c2947 */ /* 0x000fec0003800000 */
[----:B------:R-:W-:Y:S05]  /*4530*/  @!P1 BRA `(.L_x_46087) ;  /* 0x0000000000149947 */ /* 0x000fea0003800000 */
[----:B-----5:R-:W-:Y:S01]  /*4540*/  FADD.FTZ R169, R153, R169 ;  /* 0x000000a999a97221 */ /* 0x020fe20000010000 */
[----:B------:R-:W-:Y:S06]  /*4550*/  BRA `(.L_x_46087) ;  /* 0x00000000000c7947 */ /* 0x000fec0003800000 */
.L_x_46086:
[----:B-----5:R-:W-:-:S05]  /*4560*/  HADD2.F32 R160, -RZ, R148.H1_H1 ;  /* 0x30000094ffa07230 */ /* 0x020fca0000004100 */
[----:B------:R-:W-:-:S04]  /*4570*/  FADD.FTZ R169, R160, R169 ;  /* 0x000000a9a0a97221 */ /* 0x000fc80000010000 */
[----:B------:R-:W-:-:S07]  /*4580*/  @P1 FADD.FTZ R169, R153, R169 ;  /* 0x000000a999a91221 */ /* 0x000fce0000010000 */
.L_x_46087:
[----:B------:R-:W-:Y:S01]  /*4590*/  HADD2.F32 R170, -RZ, R161.H0_H0 ;  /* 0x200000a1ffaa7230 */ /* 0x000fe20000004100 */
[----:B------:R-:W-:Y:S06]  /*45a0*/  @P2 BRA `(.L_x_46088) ;  /* 0x00000000000c2947 */ /* 0x000fec0003800000 */
[----:B------:R-:W-:Y:S05]  /*45b0*/  @!P1 BRA `(.L_x_46089) ;  /* 0x0000000000149947 */ /* 0x000fea0003800000 */
[----:B-----5:R-:W-:Y:S01]  /*45c0*/  FADD.FTZ R170, R154, R170 ;  /* 0x000000aa9aaa7221 */ /* 0x020fe20000010000 */
[----:B------:R-:W-:Y:S06]  /*45d0*/  BRA `(.L_x_46089) ;  /* 0x00000000000c7947 */ /* 0x000fec0003800000 */
.L_x_46088:
[----:B-----5:R-:W-:-:S05]  /*45e0*/  HADD2.F32 R160, -RZ, R149.H0_H0 ;  /* 0x20000095ffa07230 */ /* 0x020fca0000004100 */
[----:B------:R-:W-:-:S04]  /*45f0*/  FADD.FTZ R170, R160, R170 ;  /* 0x000000aaa0aa7221 */ /* 0x000fc80000010000 */
[----:B------:R-:W-:-:S07]  /*4600*/  @P1 FADD.FTZ R170, R154, R170 ;  /* 0x000000aa9aaa1221 */ /* 0x000fce0000010000 */
.L_x_46089:
[----:B------:R-:W-:Y:S01]  /*4610*/  HADD2.F32 R171, -RZ, R161.H1_H1 ;  /* 0x300000a1ffab7230 */ /* 0x000fe20000004100 */
[----:B------:R-:W-:Y:S06]  /*4620*/  @P2 BRA `(.L_x_46090) ;  /* 0x00000000000c2947 */ /* 0x000fec0003800000 */
[----:B------:R-:W-:Y:S05]  /*4630*/  @!P1 BRA `(.L_x_46091) ;  /* 0x0000000000149947 */ /* 0x000fea0003800000 */
[----:B-----5:R-:W-:Y:S01]  /*4640*/  FADD.FTZ R171, R155, R171 ;  /* 0x000000ab9bab7221 */ /* 0x020fe20000010000 */
[----:B------:R-:W-:Y:S06]  /*4650*/  BRA `(.L_x_46091) ;  /* 0x00000000000c7947 */ /* 0x000fec0003800000 */
.L_x_46090:
[----:B-----5:R-:W-:-:S05]  /*4660*/  HADD2.F32 R160, -RZ, R149.H1_H1 ;  /* 0x30000095ffa07230 */ /* 0x020fca0000004100 */
[----:B------:R-:W-:-:S04]  /*4670*/  FADD.FTZ R171, R160, R171 ;  /* 0x000000aba0ab7221 */ /* 0x000fc80000010000 */
[----:B------:R-:W-:-:S07]  /*4680*/  @P1 FADD.FTZ R171, R155, R171 ;  /* 0x000000ab9bab1221 */ /* 0x000fce0000010000 */
.L_x_46091:
[----:B------:R-:W-:Y:S01]  /*4690*/  HADD2.F32 R160, -RZ, R162.H0_H0 ;  /* 0x200000a2ffa07230 */ /* 0x000fe20000004100 */
[----:B------:R-:W-:Y:S06]  /*46a0*/  @P2 BRA `(.L_x_46092) ;  /* 0x00000000000c2947 */ /* 0x000fec0003800000 */
[----:B------:R-:W-:Y:S05]  /*46b0*/  @!P1 BRA `(.L_x_46093) ;  /* 0x0000000000149947 */ /* 0x000fea0003800000 */
[----:B-----5:R-:W-:Y:S01]  /*46c0*/  FADD.FTZ R160, R156, R160 ;  /* 0x000000a09ca07221 */ /* 0x020fe20000010000 */
[----:B------:R-:W-:Y:S06]  /*46d0*/  BRA `(.L_x_46093) ;  /* 0x00000000000c7947 */ /* 0x000fec0003800000 */
.L_x_46092:
[----:B-----5:R-:W-:-:S05]  /*46e0*/  HADD2.F32 R161, -RZ, R150.H0_H0 ;  /* 0x20000096ffa17230 */ /* 0x020fca0000004100 */
[----:B------:R-:W-:-:S04]  /*46f0*/  FADD.FTZ R160, R161, R160 ;  /* 0x000000a0a1a07221 */ /* 0x000fc80000010000 */
[----:B------:R-:W-:-:S07]  /*4700*/  @P1 FADD.FTZ R160, R156, R160 ;  /* 0x000000a09ca01221 */ /* 0x000fce0000010000 */
.L_x_46093:
[----:B------:R-:W-:Y:S01]  /*4710*/  HADD2.F32 R161, -RZ, R162.H1_H1 ;  /* 0x300000a2ffa17230 */ /* 0x000fe20000004100 */
[----:B------:R-:W-:Y:S06]  /*4720*/  @P2 BRA `(.L_x_46094) ;  /* 0x00000000000c2947 */ /* 0x000fec0003800000 */
[----:B------:R-:W-:Y:S05]  /*4730*/  @!P1 BRA `(.L_x_46095) ;  /* 0x0000000000149947 */ /* 0x000fea0003800000 */
[----:B-----5:R-:W-:Y:S01]  /*4740*/  FADD.FTZ R161, R157, R161 ;  /* 0x000000a19da17221 */ /* 0x020fe20000010000 */
[----:B------:R-:W-:Y:S06]  /*4750*/  BRA `(.L_x_46095) ;  /* 0x00000000000c7947 */ /* 0x000fec0003800000 */
.L_x_46094:
[----:B-----5:R-:W-:-:S05]  /*4760*/  HADD2.F32 R162, -RZ, R150.H1_H1 ;  /* 0x30000096ffa27230 */ /* 0x020fca0000004100 */
[----:B------:R-:W-:-:S04]  /*4770*/  FADD.FTZ R161, R162, R161 ;  /* 0x000000a1a2a17221 */ /* 0x000fc80000010000 */
[----:B------:R-:W-:-:S07]  /*4780*/  @P1 FADD.FTZ R161, R157, R161 ;  /* 0x000000a19da11221 */ /* 0x000fce0000010000 */
.L_x_46095:
[----:B------:R-:W-:Y:S01]  /*4790*/  HADD2.F32 R162, -RZ, R163.H0_H0 ;  /* 0x200000a3ffa27230 */ /* 0x000fe20000004100 */
[----:B------:R-:W-:Y:S06]  /*47a0*/  @P2 BRA `(.L_x_46096) ;  /* 0x00000000000c2947 */ /* 0x000fec0003800000 */
[----:B------:R-:W-:Y:S05]  /*47b0*/  @!P1 BRA `(.L_x_46097) ;  /* 0x0000000000149947 */ /* 0x000fea0003800000 */
[----:B-----5:R-:W-:Y:S01]  /*47c0*/  FADD.FTZ R162, R158, R162 ;  /* 0x000000a29ea27221 */ /* 0x020fe20000010000 */
[----:B------:R-:W-:Y:S06]  /*47d0*/  BRA `(.L_x_46097) ;  /* 0x00000000000c7947 */ /* 0x000fec0003800000 */
.L_x_46096:
[----:B-----5:R-:W-:-:S05]  /*47e0*/  HADD2.F32 R240, -RZ, R151.H0_H0 ;  /* 0x20000097fff07230 */ /* 0x020fca0000004100 */
[----:B------:R-:W-:-:S04]  /*47f0*/  FADD.FTZ R162, R240, R162 ;  /* 0x000000a2f0a27221 */ /* 0x000fc80000010000 */
[----:B------:R-:W-:-:S07]  /*4800*/  @P1 FADD.FTZ R162, R158, R162 ;  /* 0x000000a29ea21221 */ /* 0x000fce0000010000 */
.L_x_46097:
[----:B------:R-:W-:Y:S01]  /*4810*/  HADD2.F32 R163, -RZ, R163.H1_H1 ;  /* 0x300000a3ffa37230 */ /* 0x000fe20000004100 */
[----:B------:R-:W-:Y:S06]  /*4820*/  @P2 BRA `(.L_x_46098) ;  /* 0x00000000000c2947 */ /* 0x000fec0003800000 */
[----:B------:R-:W-:Y:S05]  /*4830*/  @!P1 BRA `(.L_x_46099) ;  /* 0x0000000000149947 */ /* 0x000fea0003800000 */
[----:B-----5:R-:W-:Y:S01]  /*4840*/  FADD.FTZ R163, R159, R163 ;  /* 0x000000a39fa37221 */ /* 0x020fe20000010000 */
[----:B------:R-:W-:Y:S06]  /*4850*/  BRA `(.L_x_46099) ;  /* 0x00000000000c7947 */ /* 0x000fec0003800000 */
.L_x_46098:
[----:B-----5:R-:W-:-:S05]  /*4860*/  HADD2.F32 R240, -RZ, R151.H1_H1 ;  /* 0x30000097fff07230 */ /* 0x020fca0000004100 */
[----:B------:R-:W-:-:S04]  /*4870*/  FADD.FTZ R163, R240, R163 ;  /* 0x000000a3f0a37221 */ /* 0x000fc80000010000 */
[----:B------:R-:W-:-:S07]  /*4880*/  @P1 FADD.FTZ R163, R159, R163 ;  /* 0x000000a39fa31221 */ /* 0x000fce0000010000 */
.L_x_46099:
        /* <DEDUP_REMOVED lines=267> */
.L_x_46113:
        /* <DEDUP_REMOVED lines=55> */
[----:B------:R-:W-:Y:S01]  /*5cb0*/  F2FP.F16.F32.PACK_AB R237, R237, R239 ;  /* 0x000000efeded723e */ /* 0x000fe200000000ff */
[C---:B------:R-:W-:Y:S01]  /*5cc0*/  FADD.FTZ R239, -R241.reuse, R232 ;  /* 0x000000e8f1ef7221 */ /* 0x040fe20000010100 */
[C---:B------:R-:W-:Y:S01]  /*5cd0*/  FADD.FTZ R232, -R241.reuse, R234 ;  /* 0x000000eaf1e87221 */ /* 0x040fe20000010100 */
[----:B------:R-:W2:Y:S01]  /*5ce0*/  LDL.LU R141, [R1+0x2f0] ;  /* 0x0002f000018d7983 */ /* 0x000ea20000300800 */
[----:B------:R-:W-:Y:S01]  /*5cf0*/  F2FP.F16.F32.PACK_AB R236, R236, R238 ;  /* 0x000000eeecec723e */ /* 0x000fe200000000ff */
        /* <DEDUP_REMOVED lines=13> */
[----:B------:R-:W-:Y:S02]  /*5dd0*/  F2FP.F16.F32.PACK_AB R239, R239, R249 ;  /* 0x000000f9efef723e */ /* 0x000fe400000000ff */
[----:B------:R-:W2:Y:S01]  /*5de0*/  LDL R152, [R1+0x14] ;  /* 0x0000140001987983 */ /* 0x000ea20000100800 */
[----:B------:R-:W-:Y:S01]  /*5df0*/  FFMA.FTZ R232, R155, R235, R156 ;  /* 0x000000eb9be87223 */ /* 0x000fe2000001009c */
[----:B------:R-:W-:Y:S02]  /*5e00*/  SHF.L.U32 R249, R243, 0x4, RZ ;  /* 0x00000004f3f97819 */ /* 0x000fe400000006ff */
[----:B------:R-:W3:Y:S01]  /*5e10*/  LDL R156, [R1+0x10] ;  /* 0x00001000019c7983 */ /* 0x000ee20000100800 */
[----:B------:R-:W-:Y:S02]  /*5e20*/  SHF.R.U32.HI R243, RZ, 0x1c, R243 ;  /* 0x0000001cfff37819 */ /* 0x000fe400000116f3 */
[----:B------:R-:W-:Y:S01]  /*5e30*/  F2FP.F16.F32.PACK_AB R238, R232, R233 ;  /* 0x000000e9e8ee723e */ /* 0x000fe200000000ff */
        /* <DEDUP_REMOVED lines=26> */
[----:B------:R-:W-:Y:S01]  /*5fe0*/  F2FP.F16.F32.PACK_AB R234, R237, R234 ;  /* 0x000000eaedea723e */ /* 0x000fe200000000ff */
[----:B------:R-:W-:Y:S01]  /*5ff0*/  FFMA.FTZ R237, R148, R149, R239 ;  /* 0x0000009594ed7223 */ /* 0x000fe200000100ef */
[----:B------:R-:W-:Y:S01]  /*6000*/  FADD.FTZ R228, -R241, R228 ;  /* 0x000000e4f1e47221 */ /* 0x000fe20000010100 */
[----:B---3--:R-:W-:Y:S01]  /*6010*/  FFMA.FTZ R238, R238, R151, R235 ;  /* 0x00000097eeee7223 */ /* 0x008fe200000100eb */
[----:B------:R-:W-:Y:S01]  /*6020*/  F2FP.F16.F32.PACK_AB R235, R236, R232 ;  /* 0x000000e8eceb723e */ /* 0x000fe200000000ff */
        /* <DEDUP_REMOVED lines=9> */
[----:B------:R-:W-:-:S02]  /*60c0*/  F2FP.F16.F32.PACK_AB R232, R237, R232 ;  /* 0x000000e8ede8723e */ /* 0x000fc400000000ff */
[----:B------:R-:W-:Y:S01]  /*60d0*/  F2FP.F16.F32.PACK_AB R233, R238, R233 ;  /* 0x000000e9eee9723e */ /* 0x000fe200000000ff */
        /* <DEDUP_REMOVED lines=18> */
[----:B------:R-:W-:Y:S01]  /*6200*/  F2FP.F16.F32.PACK_AB R228, R229, R228 ;  /* 0x000000e4e5e4723e */ /* 0x000fe200000000ff */
[----:B----4-:R-:W-:Y:S01]  /*6210*/  FFMA.FTZ R229, R250, R235, R6 ;  /* 0x000000ebfae57223 */ /* 0x010fe20000010006 */
[----:B------:R-:W-:Y:S01]  /*6220*/  FFMA.FTZ R230, R148, R234, R7 ;  /* 0x000000ea94e67223 */ /* 0x000fe20000010007 */
[----:B------:R-:W0:Y:S01]  /*6230*/  LDC.64 R250, c[0x0][0x2b8] ;  /* 0x0000ae00fffa7b82 */ /* 0x000e220000000a00 */
[C---:B------:R-:W-:Y:S01]  /*6240*/  FMUL.FTZ R236, R240.reuse, R173 ;  /* 0x000000adf0ec7220 */ /* 0x040fe20000410000 */
[----:B------:R-:W-:Y:S01]  /*6250*/  FMUL.FTZ R237, R240, R231 ;  /* 0x000000e7f0ed7220 */ /* 0x000fe20000410000 */
[----:B------:R-:W3:Y:S01]  /*6260*/  LDL R148, [R1+0x248] ;  /* 0x0002480001947983 */ /* 0x000ee20000100800 */
[----:B------:R-:W-:Y:S01]  /*6270*/  F2FP.F16.F32.PACK_AB R229, R230, R229 ;  /* 0x000000e5e6e5723e */ /* 0x000fe200000000ff */
        /* <DEDUP_REMOVED lines=9> */
[----:B------:R-:W-:Y:S01]  /*6310*/  F2FP.F16.F32.PACK_AB R230, R231, R230 ;  /* 0x000000e6e7e6723e */ /* 0x000fe200000000ff */
[----:B------:R-:W4:Y:S01]  /*6320*/  LDC.64 R238, c[0x0][0x2c0] ;  /* 0x0000b000ffee7b82 */ /* 0x000f220000000a00 */
[----:B------:R-:W-:Y:S01]  /*6330*/  F2FP.F16.F32.PACK_AB R231, R173, R172 ;  /* 0x000000acade7723e */ /* 0x000fe200000000ff */
        /* <DEDUP_REMOVED lines=12> */
[----:B------:R-:W-:Y:S01]  /*6400*/  F2FP.F16.F32.PACK_AB R175, R172, R175 ;  /* 0x000000afacaf723e */ /* 0x000fe200000000ff */
        /* <DEDUP_REMOVED lines=9> */
[----:B------:R-:W-:Y:S02]  /*64a0*/  F2FP.F16.F32.PACK_AB R174, R228, R174 ;  /* 0x000000aee4ae723e */ /* 0x000fe400000000ff */
[----:B------:R-:W4:Y:S02]  /*64b0*/  LDL R231, [R1+0x22c] ;  /* 0x00022c0001e77983 */ /* 0x000f240000100800 */
[----:B------:R-:W-:Y:S02]  /*64c0*/  F2FP.F16.F32.PACK_AB R172, R230, R172 ;  /* 0x000000ace6ac723e */ /* 0x000fe400000000ff */
[----:B------:R-:W4:Y:S04]  /*64d0*/  LDL R232, [R1+0x220] ;  /* 0x0002200001e87983 */ /* 0x000f280000100800 */
[----:B------:R-:W4:Y:S01]  /*64e0*/  LDL R230, [R1+0x224] ;  /* 0x0002240001e67983 */ /* 0x000f220000100800 */
[----:B------:R-:W-:Y:S01]  /*64f0*/  F2FP.F16.F32.PACK_AB R173, R229, R173 ;  /* 0x000000ade5ad723e */ /* 0x000fe200000000ff */
        /* <DEDUP_REMOVED lines=20> */
[----:B------:R-:W-:Y:S01]  /*6640*/  F2FP.F16.F32.PACK_AB R172, R175, R172 ;  /* 0x000000acafac723e */ /* 0x000fe200000000ff */
[C---:B------:R-:W-:Y:S01]  /*6650*/  FADD.FTZ R175, -R241.reuse, R221 ;  /* 0x000000ddf1af7221 */ /* 0x040fe20000010100 */
[C---:B------:R-:W-:Y:S01]  /*6660*/  FADD.FTZ R221, -R241.reuse, R223 ;  /* 0x000000dff1dd7221 */ /* 0x040fe20000010100 */
[----:B------:R-:W4:Y:S01]  /*6670*/  LDL R235, [R1+0x21c] ;  /* 0x00021c0001eb7983 */ /* 0x000f220000100800 */
[----:B------:R-:W-:Y:S01]  /*6680*/  F2FP.F16.F32.PACK_AB R173, R174, R173 ;  /* 0x000000adaead723e */ /* 0x000fe200000000ff */
        /* <DEDUP_REMOVED lines=11> */
[----:B------:R-:W-:Y:S01]  /*6740*/  F2FP.F16.F32.PACK_AB R175, R220, R175 ;  /* 0x000000afdcaf723e */ /* 0x000fe200000000ff */
[----:B------:R-:W2:Y:S01]  /*6750*/  LDL R233, [R1+0x1f0] ;  /* 0x0001f00001e97983 */ /* 0x000ea20000100800 */
[----:B------:R-:W-:Y:S01]  /*6760*/  F2FP.F16.F32.PACK_AB R174, R221, R174 ;  /* 0x000000aeddae723e */ /* 0x000fe200000000ff */
        /* <DEDUP_REMOVED lines=11> */
[----:B------:R-:W-:Y:S01]  /*6820*/  F2FP.F16.F32.PACK_AB R175, R172, R175 ;  /* 0x000000afacaf723e */ /* 0x000fe200000000ff */
[----:B------:R-:W-:Y:S01]  /*6830*/  FFMA.FTZ R172, R243, R226, R84 ;  /* 0x000000e2f3ac7223 */ /* 0x000fe20000010054 */
[----:B------:R-:W-:Y:S01]  /*6840*/  FFMA.FTZ R223, R236, R223, R89 ;  /* 0x000000dfecdf7223 */ /* 0x000fe20000010059 */
[----:B------:R-:W2:Y:S01]  /*6850*/  LDL R226, [R1+0x1e4] ;  /* 0x0001e40001e27983 */ /* 0x000ea20000100800 */
[----:B------:R-:W-:-:S02]  /*6860*/  F2FP.F16.F32.PACK_AB R173, R220, R173 ;  /* 0x000000addcad723e */ /* 0x000fc400000000ff */
[----:B------:R-:W-:Y:S01]  /*6870*/  F2FP.F16.F32.PACK_AB R172, R221, R172 ;  /* 0x000000acddac723e */ /* 0x000fe200000000ff */
[----:B------:R-:W-:Y:S01]  /*6880*/  IMAD.WIDE.U32 R220, R3, 0x10, R238 ;  /* 0x0000001003dc7825 */ /* 0x000fe200078e00ee */
[----:B------:R-:W-:-:S03]  /*6890*/  F2FP.F16.F32.PACK_AB R174, R223, R174 ;  /* 0x000000aedfae723e */ /* 0x000fc600000000ff */
        /* <DEDUP_REMOVED lines=20> */
[----:B------:R-:W-:Y:S01]  /*69e0*/  F2FP.F16.F32.PACK_AB R172, R175, R172 ;  /* 0x000000acafac723e */ /* 0x000fe200000000ff */
[C---:B------:R-:W-:Y:S01]  /*69f0*/  FADD.FTZ R175, -R241.reuse, R213 ;  /* 0x000000d5f1af7221 */ /* 0x040fe20000010100 */
[----:B------:R-:W-:Y:S01]  /*6a00*/  F2FP.F16.F32.PACK_AB R173, R174, R173 ;  /* 0x000000adaead723e */ /* 0x000fe200000000ff */
        /* <DEDUP_REMOVED lines=17> */
[----:B------:R-:W-:Y:S01]  /*6b20*/  F2FP.F16.F32.PACK_AB R174, R220, R174 ;  /* 0x000000aedcae723e */ /* 0x000fe200000000ff */
[----:B------:R-:W-:Y:S01]  /*6b30*/  IMAD.WIDE.U32 R220, R2, 0x10, R250 ;  /* 0x0000001002dc7825 */ /* 0x000fe200078e00fa */
[----:B------:R-:W-:-:S03]  /*6b40*/  F2FP.F16.F32.PACK_AB R175, R219, R175 ;  /* 0x000000afdbaf723e */ /* 0x000fc600000000ff */
        /* <DEDUP_REMOVED lines=49> */
[----:B------:R-:W-:Y:S01]  /*6e60*/  F2FP.F16.F32.PACK_AB R171, R182, R168 ;  /* 0x000000a8b6ab723e */ /* 0x000fe200000000ff */
[----:B------:R-:W-:Y:S01]  /*6e70*/  FADD.FTZ R201, -R241, R194 ;  /* 0x000000c2f1c97221 */ /* 0x000fe20000010100 */
        /* <DEDUP_REMOVED lines=12> */
[C---:B------:R-:W-:Y:S01]  /*6f40*/  FMUL.FTZ R216, R240.reuse, R228 ;  /* 0x000000e4f0d87220 */ /* 0x040fe20000410000 */
[----:B------:R-:W-:Y:S01]  /*6f50*/  FMUL.FTZ R213, R240, R231 ;  /* 0x000000e7f0d57220 */ /* 0x000fe20000410000 */
[----:B------:R-:W2:Y:S01]  /*6f60*/  LDL R228, [R1+0x1b8] ;  /* 0x0001b80001e47983 */ /* 0x000ea20000100800 */
[----:B------:R-:W-:-:S03]  /*6f70*/  FADD.FTZ R226, -R241, R163 ;  /* 0x000000a3f1e27221 */ /* 0x000fc60000010100 */
[----:B------:R-:W2:Y:S01]  /*6f80*/  LDL R241, [R1+0x1ac] ;  /* 0x0001ac0001f17983 */ /* 0x000ea20000100800 */
[----:B------:R-:W-:Y:S01]  /*6f90*/  F2FP.F16.F32.PACK_AB R168, R185, R3 ;  /* 0x00000003b9a8723e */ /* 0x000fe200000000ff */
[C---:B------:R-:W-:Y:S01]  /*6fa0*/  FMUL.FTZ R212, R240.reuse, R232 ;  /* 0x000000e8f0d47220 */ /* 0x040fe20000410000 */
[C---:B------:R-:W-:Y:S01]  /*6fb0*/  FMUL.FTZ R214, R240.reuse, R230 ;  /* 0x000000e6f0d67220 */ /* 0x040fe20000410000 */
[C---:B------:R-:W-:Y:S01]  /*6fc0*/  FMUL.FTZ R185, R240.reuse, R223 ;  /* 0x000000dff0b97220 */ /* 0x040fe20000410000 */
[----:B------:R-:W2:Y:S01]  /*6fd0*/  LDL R232, [R1+0x1a8] ;  /* 0x0001a80001e87983 */ /* 0x000ea20000100800 */
[----:B------:R-:W-:-:S03]  /*6fe0*/  FMUL.FTZ R223, R240, R209 ;  /* 0x000000d1f0df7220 */ /* 0x000fc60000410000 */
[----:B------:R-:W2:Y:S04]  /*6ff0*/  LDL R231, [R1+0x1a4] ;  /* 0x0001a40001e77983 */ /* 0x000ea80000100800 */
[----:B------:R-:W2:Y:S04]  /*7000*/  LDL R230, [R1+0x1a0] ;  /* 0x0001a00001e67983 */ /* 0x000ea80000100800 */
[----:B------:R-:W2:Y:S04]  /*7010*/  LDL R209, [R1+0x1b0] ;  /* 0x0001b00001d17983 */ /* 0x000ea80000100800 */
[----:B------:R-:W2:Y:S01]  /*7020*/  LDL R236, [R1+0x18c] ;  /* 0x00018c0001ec7983 */ /* 0x000ea20000100800 */
[----:B------:R-:W-:-:S03]  /*7030*/  F2FP.F16.F32.PACK_AB R169, R184, R169 ;  /* 0x000000a9b8a9723e */ /* 0x000fc600000000ff */
[----:B------:R-:W2:Y:S01]  /*7040*/  LDL R237, [R1+0x188] ;  /* 0x0001880001ed7983 */ /* 0x000ea20000100800 */
[----:B------:R-:W-:-:S03]  /*7050*/  IMAD.WIDE.U32 R2, R2, 0x10, R238 ;  /* 0x0000001002027825 */ /* 0x000fc600078e00ee */
[----:B------:R-:W2:Y:S04]  /*7060*/  LDL R235, [R1+0x184] ;  /* 0x0001840001eb7983 */ /* 0x000ea80000100800 */
[----:B------:R-:W2:Y:S04]  /*7070*/  LDL R234, [R1+0x19c] ;  /* 0x00019c0001ea7983 */ /* 0x000ea80000100800 */
[----:B------:R-:W2:Y:S01]  /*7080*/  LDL R233, [R1+0x194] ;  /* 0x0001940001e97983 */ /* 0x000ea20000100800 */
[C---:B------:R-:W-:Y:S01]  /*7090*/  FMUL.FTZ R160, R240.reuse, R172 ;  /* 0x000000acf0a07220 */ /* 0x040fe20000410000 */
[C---:B------:R-:W-:Y:S01]  /*70a0*/  FMUL.FTZ R172, R240.reuse, R167 ;  /* 0x000000a7f0ac7220 */ /* 0x040fe20000410000 */
[C---:B------:R-:W-:Y:S01]  /*70b0*/  FMUL.FTZ R162, R240.reuse, R166 ;  /* 0x000000a6f0a27220 */ /* 0x040fe20000410000 */
[----:B------:R0:W-:Y:S01]  /*70c0*/  STG.E.128 desc[UR4][R2.64], R168 ;  /* 0x000000a802007986 */ /* 0x0001e2000c101d04 */
[C---:B------:R-:W-:Y:S01]  /*70d0*/  FMUL.FTZ R161, R240.reuse, R177 ;  /* 0x000000b1f0a17220 */ /* 0x040fe20000410000 */
[C---:B------:R-:W-:Y:S01]  /*70e0*/  FMUL.FTZ R166, R240.reuse, R182 ;  /* 0x000000b6f0a67220 */ /* 0x040fe20000410000 */
[----:B------:R-:W-:Y:S01]  /*70f0*/  FMUL.FTZ R167, R240, R183 ;  /* 0x000000b7f0a77220 */ /* 0x000fe20000410000 */
[----:B---3--:R-:W-:-:S02]  /*7100*/  FFMA.FTZ R182, R229, R215, R31 ;  /* 0x000000d7e5b67223 */ /* 0x008fc4000001001f */
[----:B------:R-:W3:Y:S01]  /*7110*/  LDL R229, [R1+0x17c] ;  /* 0x00017c0001e57983 */ /* 0x000ee20000100800 */
[----:B----4-:R-:W-:-:S03]  /*7120*/  FFMA.FTZ R183, R227, R213, R29 ;  /* 0x000000d5e3b77223 */ /* 0x010fc6000001001d */
[----:B------:R-:W4:Y:S01]  /*7130*/  LDL R227, [R1+0x164] ;  /* 0x0001640001e37983 */ /* 0x000f220000100800 */
[C---:B0-----:R-:W-:Y:S01]  /*7140*/  FMUL.FTZ R2, R240.reuse, R198 ;  /* 0x000000c6f0027220 */ /* 0x041fe20000410000 */
        /* <DEDUP_REMOVED lines=39> */
[----:B------:R-:W-:Y:S01]  /*73c0*/  F2FP.F16.F32.PACK_AB R177, R182, R177 ;  /* 0x000000b1b6b1723e */ /* 0x000fe200000000ff */
[----:B------:R-:W-:Y:S02]  /*73d0*/  FFMA.FTZ R182, R242, R216, R104 ;  /* 0x000000d8f2b67223 */ /* 0x000fe40000010068 */
[----:B------:R-:W2:Y:S01]  /*73e0*/  LDL R242, [R1+0x148] ;  /* 0x0001480001f27983 */ /* 0x000ea20000100800 */
[----:B------:R-:W-:-:S03]  /*73f0*/  FFMA.FTZ R180, R241, R219, R35 ;  /* 0x000000dbf1b47223 */ /* 0x000fc60000010023 */
[----:B------:R-:W2:Y:S01]  /*7400*/  LDL R241, [R1+0x170] ;  /* 0x0001700001f17983 */ /* 0x000ea20000100800 */
[----:B------:R-:W-:Y:S01]  /*7410*/  FFMA.FTZ R181, R231, R217, R33 ;  /* 0x000000d9e7b57223 */ /* 0x000fe20000010021 */
[----:B------:R-:W-:Y:S01]  /*7420*/  FFMA.FTZ R179, R232, R218, R34 ;  /* 0x000000dae8b37223 */ /* 0x000fe20000010022 */
[----:B------:R-:W-:Y:S01]  /*7430*/  FFMA.FTZ R200, R249, R212, R100 ;  /* 0x000000d4f9c87223 */ /* 0x000fe20000010064 */
[----:B------:R-:W2:Y:S01]  /*7440*/  LDL R232, [R1+0x15c] ;  /* 0x00015c0001e87983 */ /* 0x000ea20000100800 */
[----:B------:R-:W-:Y:S01]  /*7450*/  FFMA.FTZ R178, R230, R216, R32 ;  /* 0x000000d8e6b27223 */ /* 0x000fe20000010020 */
[----:B------:R-:W-:-:S04]  /*7460*/  FFMA.FTZ R176, R209, R212, R28 ;  /* 0x000000d4d1b07223 */ /* 0x000fc8000001001c */
[----:B------:R-:W-:Y:S01]  /*7470*/  F2FP.F16.F32.PACK_AB R178, R181, R178 ;  /* 0x000000b2b5b2723e */ /* 0x000fe200000000ff */
[----:B------:R-:W2:Y:S01]  /*7480*/  LDL R231, [R1+0x140] ;  /* 0x0001400001e77983 */ /* 0x000ea20000100800 */
[----:B------:R-:W-:Y:S01]  /*7490*/  F2FP.F16.F32.PACK_AB R179, R180, R179 ;  /* 0x000000b3b4b3723e */ /* 0x000fe200000000ff */
[----:B------:R-:W-:Y:S01]  /*74a0*/  FFMA.FTZ R202, R236, R219, R107 ;  /* 0x000000dbecca7223 */ /* 0x000fe2000001006b */
[----:B------:R-:W-:Y:S01]  /*74b0*/  F2FP.F16.F32.PACK_AB R176, R183, R176 ;  /* 0x000000b0b7b0723e */ /* 0x000fe200000000ff */
[----:B------:R-:W-:Y:S01]  /*74c0*/  IMAD.WIDE.U32 R180, R0, 0x10, R250 ;  /* 0x0000001000b47825 */ /* 0x000fe200078e00fa */
[----:B------:R-:W2:Y:S03]  /*74d0*/  LDL R236, [R1+0x14c] ;  /* 0x00014c0001ec7983 */ /* 0x000ea60000100800 */
[----:B------:R-:W-:Y:S01]  /*74e0*/  FFMA.FTZ R183, R237, R218, R106 ;  /* 0x000000daedb77223 */ /* 0x000fe2000001006a */
[----:B------:R-:W-:Y:S01]  /*74f0*/  FFMA.FTZ R203, R235, R217, R105 ;  /* 0x000000d9ebcb7223 */ /* 0x000fe20000010069 */
[----:B------:R-:W-:Y:S01]  /*7500*/  FFMA.FTZ R204, R234, R215, R103 ;  /* 0x000000d7eacc7223 */ /* 0x000fe20000010067 */
[----:B------:R-:W-:Y:S01]  /*7510*/  FFMA.FTZ R205, R233, R213, R101 ;  /* 0x000000d5e9cd7223 */ /* 0x000fe20000010065 */
[----:B------:R0:W-:Y:S01]  /*7520*/  STG.E.128 desc[UR4][R180.64], R176 ;  /* 0x000000b0b4007986 */ /* 0x0001e2000c101d04 */
[----:B------:R-:W-:-:S02]  /*7530*/  F2FP.F16.F32.PACK_AB R183, R202, R183 ;  /* 0x000000b7cab7723e */ /* 0x000fc400000000ff */
[----:B------:R-:W-:Y:S01]  /*7540*/  F2FP.F16.F32.PACK_AB R182, R203, R182 ;  /* 0x000000b6cbb6723e */ /* 0x000fe200000000ff */
[----:B------:R-:W2:Y:S04]  /*7550*/  LDL R237, [R1+0x178] ;  /* 0x0001780001ed7983 */ /* 0x000ea80000100800 */
[----:B------:R-:W2:Y:S04]  /*7560*/  LDL R235, [R1+0x150] ;  /* 0x0001500001eb7983 */ /* 0x000ea80000100800 */
[----:B------:R-:W2:Y:S04]  /*7570*/  LDL R234, [R1+0x154] ;  /* 0x0001540001ea7983 */ /* 0x000ea80000100800 */
[----:B------:R-:W2:Y:S01]  /*7580*/  LDL R233, [R1+0x158] ;  /* 0x0001580001e97983 */ /* 0x000ea20000100800 */
[----:B0-----:R-:W-:Y:S01]  /*7590*/  F2FP.F16.F32.PACK_AB R181, R204, R201 ;  /* 0x000000c9ccb5723e */ /* 0x001fe200000000ff */
[----:B------:R-:W-:Y:S01]  /*75a0*/  IMAD.WIDE.U32 R176, R0, 0x10, R238 ;  /* 0x0000001000b07825 */ /* 0x000fe200078e00ee */
[----:B------:R-:W-:Y:S01]  /*75b0*/  F2FP.F16.F32.PACK_AB R180, R205, R200 ;  /* 0x000000c8cdb4723e */ /* 0x000fe200000000ff */
[----:B------:R-:W2:Y:S04]  /*75c0*/  LDL R230, [R1+0x144] ;  /* 0x0001440001e67983 */ /* 0x000ea80000100800 */
        /* <DEDUP_REMOVED lines=18> */
[----:B------:R-:W-:-:S03]  /*76f0*/  F2FP.F16.F32.PACK_AB R179, R180, R179 ;  /* 0x000000b3b4b3723e */ /* 0x000fc600000000ff */
[----:B------:R-:W-:-:S04]  /*7700*/  IMAD.WIDE.U32 R218, R246, 0x10, R238 ;  /* 0x00000010f6da7825 */ /* 0x000fc800078e00ee */
[----:B------:R-:W-:Y:S01]  /*7710*/  FFMA.FTZ R183, R236, R225, R115 ;  /* 0x000000e1ecb77223 */ /* 0x000fe20000010073 */
[--C-:B------:R-:W-:Y:S01]  /*7720*/  IMAD.WIDE.U32 R212, R245, 0x10, R238.reuse ;  /* 0x00000010f5d47825 */ /* 0x100fe200078e00ee */
[----:B------:R-:W2:Y:S03]  /*7730*/  LDL R236, [R1+0x10c] ;  /* 0x00010c0001ec7983 */ /* 0x000ea60000100800 */
[--C-:B------:R-:W-:Y:S01]  /*7740*/  IMAD.WIDE.U32 R214, R244, 0x10, R238.reuse ;  /* 0x00000010f4d67825 */ /* 0x100fe200078e00ee */
[----:B------:R-:W-:Y:S01]  /*7750*/  F2FP.F16.F32.PACK_AB R183, R183, R0 ;  /* 0x00000000b7b7723e */ /* 0x000fe200000000ff */
[----:B------:R-:W2:Y:S02]  /*7760*/  LDL R225, [R1+0x114] ;  /* 0x0001140001e17983 */ /* 0x000ea40000100800 */
[----:B------:R-:W-:Y:S02]  /*7770*/  IMAD.WIDE.U32 R216, R247, 0x10, R238 ;  /* 0x00000010f7d87825 */ /* 0x000fe400078e00ee */
[----:B------:R-:W2:Y:S01]  /*7780*/  LDL R238, [R1+0x124] ;  /* 0x0001240001ee7983 */ /* 0x000ea20000100800 */
[----:B------:R-:W-:-:S03]  /*7790*/  F2FP.F16.F32.PACK_AB R178, R181, R178 ;  /* 0x000000b2b5b2723e */ /* 0x000fc600000000ff */
[----:B------:R-:W2:Y:S01]  /*77a0*/  LDL R239, [R1+0x108] ;  /* 0x0001080001ef7983 */ /* 0x000ea20000100800 */
[----:B------:R-:W-:-:S03]  /*77b0*/  FFMA.FTZ R177, R237, R194, R38 ;  /* 0x000000c2edb17223 */ /* 0x000fc60000010026 */
[----:B------:R-:W2:Y:S01]  /*77c0*/  LDL R237, [R1+0x12c] ;  /* 0x00012c0001ed7983 */ /* 0x000ea20000100800 */
[----:B------:R-:W-:-:S03]  /*77d0*/  FFMA.FTZ R0, R235, R184, R108 ;  /* 0x000000b8eb007223 */ /* 0x000fc6000001006c */
[----:B------:R-:W2:Y:S01]  /*77e0*/  LDL R235, [R1+0x104] ;  /* 0x0001040001eb7983 */ /* 0x000ea20000100800 */
[----:B------:R-:W-:-:S03]  /*77f0*/  FFMA.FTZ R180, R234, R185, R109 ;  /* 0x000000b9eab47223 */ /* 0x000fc6000001006d */
[----:B------:R-:W2:Y:S01]  /*7800*/  LDL R234, [R1+0x11c] ;  /* 0x00011c0001ea7983 */ /* 0x000ea20000100800 */
[----:B------:R-:W-:Y:S01]  /*7810*/  F2FP.F16.F32.PACK_AB R177, R182, R177 ;  /* 0x000000b1b6b1723e */ /* 0x000fe200000000ff */
[----:B------:R-:W-:Y:S01]  /*7820*/  FFMA.FTZ R181, R233, R194, R110 ;  /* 0x000000c2e9b57223 */ /* 0x000fe2000001006e */
[----:B------:R-:W-:Y:S01]  /*7830*/  FFMA.FTZ R184, R232, R195, R111 ;  /* 0x000000c3e8b87223 */ /* 0x000fe2000001006f */
[----:B------:R-:W-:Y:S01]  /*7840*/  FFMA.FTZ R182, R231, R222, R112 ;  /* 0x000000dee7b67223 */ /* 0x000fe20000010070 */
[----:B------:R-:W-:Y:S01]  /*7850*/  F2FP.F16.F32.PACK_AB R176, R224, R176 ;  /* 0x000000b0e0b0723e */ /* 0x000fe200000000ff */
[----:B------:R-:W2:Y:S01]  /*7860*/  LDL R233, [R1+0x110] ;  /* 0x0001100001e97983 */ /* 0x000ea20000100800 */
[----:B------:R-:W-:-:S03]  /*7870*/  FFMA.FTZ R223, R230, R223, R113 ;  /* 0x000000dfe6df7223 */ /* 0x000fc60000010071 */
        /* <DEDUP_REMOVED lines=10> */
[----:B------:R-:W-:Y:S02]  /*7920*/  F2FP.F16.F32.PACK_AB R185, R194, R185 ;  /* 0x000000b9c2b9723e */ /* 0x000fe400000000ff */
[----:B------:R-:W-:Y:S01]  /*7930*/  F2FP.F16.F32.PACK_AB R180, R180, R0 ;  /* 0x00000000b4b4723e */ /* 0x000fe200000000ff */
[----:B------:R-:W-:Y:S01]  /*7940*/  FFMA.FTZ R0, R243, R186, R118 ;  /* 0x000000baf3007223 */ /* 0x000fe20000010076 */
[----:B------:R-:W-:-:S04]  /*7950*/  IMAD.WIDE.U32 R202, R244, 0x10, R250 ;  /* 0x00000010f4ca7825 */ /* 0x000fc800078e00fa */
[----:B--2---:R-:W-:Y:S01]  /*7960*/  FFMA.FTZ R222, R228, R192, R45 ;  /* 0x000000c0e4de7223 */ /* 0x004fe2000001002d */
[----:B------:R-:W2:Y:S04]  /*7970*/  LDL R244, [R1+0xd4] ;  /* 0x0000d40001f47983 */ /* 0x000ea80000100800 */
[----:B------:R-:W2:Y:S01]  /*7980*/  LDL R228, [R1+0xe4] ;  /* 0x0000e40001e47983 */ /* 0x000ea20000100800 */
[----:B------:R-:W-:Y:S01]  /*7990*/  FFMA.FTZ R186, R242, R189, R48 ;  /* 0x000000bdf2ba7223 */ /* 0x000fe20000010030 */
[----:B------:R-:W-:Y:S02]  /*79a0*/  F2FP.F16.F32.PACK_AB R182, R223, R182 ;  /* 0x000000b6dfb6723e */ /* 0x000fe400000000ff */
[----:B------:R-:W-:Y:S01]  /*79b0*/  F2FP.F16.F32.PACK_AB R181, R184, R181 ;  /* 0x000000b5b8b5723e */ /* 0x000fe200000000ff */
[----:B------:R-:W-:Y:S01]  /*79c0*/  FFMA.FTZ R194, R240, R191, R50 ;  /* 0x000000bff0c27223 */ /* 0x000fe20000010032 */
[----:B------:R-:W-:Y:S01]  /*79d0*/  IMAD.WIDE.U32 R206, R245, 0x10, R250 ;  /* 0x00000010f5ce7825 */ /* 0x000fe200078e00fa */
[----:B------:R-:W2:Y:S03]  /*79e0*/  LDL R240, [R1+0xcc] ;  /* 0x0000cc0001f07983 */ /* 0x000ea60000100800 */
[----:B------:R-:W-:-:S02]  /*79f0*/  FFMA.FTZ R189, R241, R189, R120 ;  /* 0x000000bdf1bd7223 */ /* 0x000fc40000010078 */
[----:B------:R-:W2:Y:S01]  /*7a00*/  LDL R241, [R1+0xc8] ;  /* 0x0000c80001f17983 */ /* 0x000ea20000100800 */
[----:B------:R-:W-:-:S03]  /*7a10*/  F2FP.F16.F32.PACK_AB R184, R222, R195 ;  /* 0x000000c3deb8723e */ /* 0x000fc600000000ff */
[----:B------:R-:W2:Y:S01]  /*7a20*/  LDL R242, [R1+0xc0] ;  /* 0x0000c00001f27983 */ /* 0x000ea20000100800 */
[----:B------:R-:W-:-:S03]  /*7a30*/  IMAD.WIDE.U32 R204, R248, 0x10, R250 ;  /* 0x00000010f8cc7825 */ /* 0x000fc600078e00fa */
[----:B------:R-:W2:Y:S04]  /*7a40*/  LDL R245, [R1+0xd0] ;  /* 0x0000d00001f57983 */ /* 0x000ea80000100800 */
[----:B------:R-:W2:Y:S01]  /*7a50*/  LDL R243, [R1+0xd8] ;  /* 0x0000d80001f37983 */ /* 0x000ea20000100800 */
[----:B------:R-:W-:-:S03]  /*7a60*/  FFMA.FTZ R223, R238, R190, R49 ;  /* 0x000000beeedf7223 */ /* 0x000fc60000010031 */
[----:B------:R-:W2:Y:S01]  /*7a70*/  LDL R238, [R1+0xdc] ;  /* 0x0000dc0001ee7983 */ /* 0x000ea20000100800 */
[----:B------:R-:W-:-:S03]  /*7a80*/  FFMA.FTZ R191, R239, R191, R122 ;  /* 0x000000bfefbf7223 */ /* 0x000fc6000001007a */
[----:B------:R-:W2:Y:S01]  /*7a90*/  LDL R239, [R1+0xc4] ;  /* 0x0000c40001ef7983 */ /* 0x000ea20000100800 */
[-C--:B------:R-:W-:Y:S01]  /*7aa0*/  FFMA.FTZ R195, R237, R193.reuse, R51 ;  /* 0x000000c1edc37223 */ /* 0x080fe20000010033 */
[----:B------:R-:W-:Y:S02]  /*7ab0*/  FFMA.FTZ R193, R236, R193, R123 ;  /* 0x000000c1ecc17223 */ /* 0x000fe4000001007b */
        /* <DEDUP_REMOVED lines=8> */
[----:B------:R-:W-:Y:S01]  /*7b40*/  FFMA.FTZ R188, R233, R188, R116 ;  /* 0x000000bce9bc7223 */ /* 0x000fe20000010074 */
[----:B------:R-:W-:Y:S01]  /*7b50*/  F2FP.F16.F32.PACK_AB R191, R193, R191 ;  /* 0x000000bfc1bf723e */ /* 0x000fe200000000ff */
[----:B------:R-:W-:Y:S01]  /*7b60*/  IMAD.WIDE.U32 R208, R246, 0x10, R250 ;  /* 0x00000010f6d07825 */ /* 0x000fe200078e00fa */
[----:B------:R-:W-:-:S03]  /*7b70*/  F2FP.F16.F32.PACK_AB R189, R222, R0 ;  /* 0x00000000debd723e */ /* 0x000fc600000000ff */
[----:B------:R-:W-:Y:S01]  /*7b80*/  FFMA.FTZ R192, R232, R221, R52 ;  /* 0x000000dde8c07223 */ /* 0x000fe20000010034 */
[----:B------:R-:W2:Y:S01]  /*7b90*/  LDL R235, [R1+0xa0] ;  /* 0x0000a00001eb7983 */ /* 0x000ea20000100800 */
[----:B------:R-:W-:-:S03]  /*7ba0*/  FFMA.FTZ R224, R224, R199, R53 ;  /* 0x000000c7e0e07223 */ /* 0x000fc60000010035 */
[----:B------:R-:W2:Y:S01]  /*7bb0*/  LDL R234, [R1+0x80] ;  /* 0x0000800001ea7983 */ /* 0x000ea20000100800 */
[----:B------:R-:W-:Y:S01]  /*7bc0*/  FFMA.FTZ R193, R231, R175, R54 ;  /* 0x000000afe7c17223 */ /* 0x000fe20000010036 */
[----:B------:R-:W-:Y:S02]  /*7bd0*/  FFMA.FTZ R223, R230, R173, R55 ;  /* 0x000000ade6df7223 */ /* 0x000fe40000010037 */
[----:B------:R-:W2:Y:S01]  /*7be0*/  LDL R231, [R1+0xb8] ;  /* 0x0000b80001e77983 */ /* 0x000ea20000100800 */
[----:B------:R-:W-:Y:S02]  /*7bf0*/  F2FP.F16.F32.PACK_AB R188, R225, R188 ;  /* 0x000000bce1bc723e */ /* 0x000fe400000000ff */
[----:B------:R-:W-:Y:S01]  /*7c00*/  F2FP.F16.F32.PACK_AB R192, R224, R192 ;  /* 0x000000c0e0c0723e */ /* 0x000fe200000000ff */
[----:B------:R-:W2:Y:S01]  /*7c10*/  LDL R230, [R1+0xbc] ;  /* 0x0000bc0001e67983 */ /* 0x000ea20000100800 */
[----:B------:R-:W-:-:S03]  /*7c20*/  F2FP.F16.F32.PACK_AB R193, R223, R193 ;  /* 0x000000c1dfc1723e */ /* 0x000fc600000000ff */
[----:B------:R-:W2:Y:S01]  /*7c30*/  LDL R233, [R1+0xa8] ;  /* 0x0000a80001e97983 */ /* 0x000ea20000100800 */
[----:B---3--:R-:W-:-:S03]  /*7c40*/  FFMA.FTZ R194, R229, R220, R56 ;  /* 0x000000dce5c27223 */ /* 0x008fc60000010038 */
[----:B------:R0:W-:Y:S01]  /*7c50*/  STG.E.128 desc[UR4][R204.64], R176 ;  /* 0x000000b0cc007986 */ /* 0x0001e2000c101d04 */
[----:B----4-:R-:W-:-:S03]  /*7c60*/  FFMA.FTZ R0, R227, R196, R58 ;  /* 0x000000c4e3007223 */ /* 0x010fc6000001003a */
[----:B------:R-:W3:Y:S01]  /*7c70*/  LDL R229, [R1+0xa4] ;  /* 0x0000a40001e57983 */ /* 0x000ee20000100800 */
[----:B------:R-:W-:-:S03]  /*7c80*/  FFMA.FTZ R195, R226, R197, R59 ;  /* 0x000000c5e2c37223 */ /* 0x000fc6000001003b */
[----:B------:R-:W-:Y:S02]  /*7c90*/  STG.E.128 desc[UR4][R210.64], R180 ;  /* 0x000000b4d2007986 */ /* 0x000fe4000c101d04 */
[----:B------:R-:W-:Y:S02]  /*7ca0*/  F2FP.F16.F32.PACK_AB R195, R195, R0 ;  /* 0x00000000c3c3723e */ /* 0x000fe400000000ff */
[----:B------:R-:W4:Y:S04]  /*7cb0*/  LDL R226, [R1+0x84] ;  /* 0x0000840001e27983 */ /* 0x000f280000100800 */
[----:B------:R1:W-:Y:S04]  /*7cc0*/  STG.E.128 desc[UR4][R208.64], R184 ;  /* 0x000000b8d0007986 */ /* 0x0003e8000c101d04 */
[----:B------:R1:W-:Y:S04]  /*7cd0*/  STG.E.128 desc[UR4][R218.64], R188 ;  /* 0x000000bcda007986 */ /* 0x0003e8000c101d04 */
[----:B------:R-:W4:Y:S04]  /*7ce0*/  LDL R227, [R1+0x8c] ;  /* 0x00008c0001e37983 */ /* 0x000f280000100800 */
[----:B0-----:R-:W4:Y:S04]  /*7cf0*/  LDL R205, [R1+0x9c] ;  /* 0x00009c0001cd7983 */ /* 0x001f280000100800 */
        /* <DEDUP_REMOVED lines=13> */
[----:B------:R-:W-:-:S05]  /*7dd0*/  F2FP.F16.F32.PACK_AB R194, R222, R194 ;  /* 0x000000c2dec2723e */ /* 0x000fca00000000ff */
        /* <DEDUP_REMOVED lines=22> */
[----:B------:R-:W-:Y:S02]  /*7f40*/  F2FP.F16.F32.PACK_AB R177, R181, R175 ;  /* 0x000000afb5b1723e */ /* 0x000fe400000000ff */
[----:B------:R-:W-:Y:S01]  /*7f50*/  F2FP.F16.F32.PACK_AB R176, R176, R0 ;  /* 0x00000000b0b0723e */ /* 0x000fe200000000ff */
[----:B------:R-:W-:Y:S01]  /*7f60*/  FFMA.FTZ R0, R234, R169, R136 ;  /* 0x000000a9ea007223 */ /* 0x000fe20000010088 */
[----:B------:R-:W-:Y:S01]  /*7f70*/  F2FP.F16.F32.PACK_AB R180, R174, R173 ;  /* 0x000000adaeb4723e */ /* 0x000fe200000000ff */
[----:B------:R-:W-:Y:S01]  /*7f80*/  FFMA.FTZ R173, R235, R169, R64 ;  /* 0x000000a9ebad7223 */ /* 0x000fe20000010040 */
[----:B------:R-:W-:Y:S01]  /*7f90*/  FFMA.FTZ R181, R231, R160, R62 ;  /* 0x000000a0e7b57223 */ /* 0x000fe2000001003e */
[----:B------:R-:W-:Y:S01]  /*7fa0*/  FFMA.FTZ R183, R230, R161, R63 ;  /* 0x000000a1e6b77223 */ /* 0x000fe2000001003f */
[----:B------:R-:W-:-:S04]  /*7fb0*/  FFMA.FTZ R169, R233, R171, R66 ;  /* 0x000000abe9a97223 */ /* 0x000fc80000010042 */
[----:B------:R-:W-:Y:S01]  /*7fc0*/  F2FP.F16.F32.PACK_AB R181, R183, R181 ;  /* 0x000000b5b7b5723e */ /* 0x000fe200000000ff */
[----:B---3--:R-:W-:-:S05]  /*7fd0*/  FFMA.FTZ R182, R229, R170, R65 ;  /* 0x000000aae5b67223 */ /* 0x008fca0000010041 */
[----:B------:R-:W-:Y:S01]  /*7fe0*/  F2FP.F16.F32.PACK_AB R182, R182, R173 ;  /* 0x000000adb6b6723e */ /* 0x000fe200000000ff */
[----:B----4-:R-:W-:Y:S01]  /*7ff0*/  FFMA.FTZ R170, R226, R170, R137 ;  /* 0x000000aae2aa7223 */ /* 0x010fe20000010089 */
[----:B------:R-:W-:Y:S01]  /*8000*/  FFMA.FTZ R175, R227, R172, R139 ;  /* 0x000000ace3af7223 */ /* 0x000fe2000001008b */
[----:B------:R-:W-:Y:S01]  /*8010*/  FFMA.FTZ R2, R208, R2, R132 ;  /* 0x00000002d0027223 */ /* 0x000fe20000010084 */
[----:B------:R-:W-:-:S05]  /*8020*/  FFMA.FTZ R171, R232, R171, R138 ;  /* 0x000000abe8ab7223 */ /* 0x000fca000001008a */
[----:B------:R-:W-:Y:S01]  /*8030*/  F2FP.F16.F32.PACK_AB R175, R175, R171 ;  /* 0x000000abafaf723e */ /* 0x000fe200000000ff */
[----:B------:R-:W-:Y:S01]  /*8040*/  IMAD.WIDE.U32 R200, R247, 0x10, R250 ;  /* 0x00000010f7c87825 */ /* 0x000fe200078e00fa */
[----:B------:R1:W-:Y:S03]  /*8050*/  STG.E.128 desc[UR4][R212.64], R176 ;  /* 0x000000b0d4007986 */ /* 0x0003e6000c101d04 */
[----:B--2---:R-:W-:Y:S01]  /*8060*/  FFMA.FTZ R174, R228, R172, R67 ;  /* 0x000000ace4ae7223 */ /* 0x004fe20000010043 */
[----:B------:R-:W-:-:S04]  /*8070*/  FFMA.FTZ R172, R205, R161, R135 ;  /* 0x000000a1cdac7223 */ /* 0x000fc80000010087 */
[----:B------:R-:W-:Y:S02]  /*8080*/  F2FP.F16.F32.PACK_AB R183, R174, R169 ;  /* 0x000000a9aeb7723e */ /* 0x000fe400000000ff */
[----:B------:R-:W-:Y:S01]  /*8090*/  F2FP.F16.F32.PACK_AB R174, R170, R0 ;  /* 0x00000000aaae723e */ /* 0x000fe200000000ff */
[----:B------:R-:W-:Y:S01]  /*80a0*/  FFMA.FTZ R0, R185, R166, R72 ;  /* 0x000000a6b9007223 */ /* 0x000fe20000010048 */
[----:B------:R-:W-:Y:S01]  /*80b0*/  FFMA.FTZ R161, R186, R165, R71 ;  /* 0x000000a5baa17223 */ /* 0x000fe20000010047 */
[----:B------:R-:W-:Y:S01]  /*80c0*/  FFMA.FTZ R169, R207, R3, R133 ;  /* 0x00000003cfa97223 */ /* 0x000fe20000010085 */
[----:B------:R-:W-:Y:S01]  /*80d0*/  FFMA.FTZ R3, R184, R167, R73 ;  /* 0x000000a7b8037223 */ /* 0x000fe20000010049 */
[----:B------:R-:W-:-:S04]  /*80e0*/  FFMA.FTZ R173, R206, R160, R134 ;  /* 0x000000a0cead7223 */ /* 0x000fc80000010086 */
[----:B------:R-:W-:Y:S02]  /*80f0*/  F2FP.F16.F32.PACK_AB R186, R3, R0 ;  /* 0x0000000003ba723e */ /* 0x000fe400000000ff */
[----:B------:R-:W-:Y:S02]  /*8100*/  F2FP.F16.F32.PACK_AB R173, R172, R173 ;  /* 0x000000adacad723e */ /* 0x000fe400000000ff */
[----:B------:R-:W-:Y:S02]  /*8110*/  F2FP.F16.F32.PACK_AB R172, R169, R2 ;  /* 0x00000002a9ac723e */ /* 0x000fe400000000ff */
[----:B------:R-:W0:Y:S01]  /*8120*/  LDC.64 R2, c[0x0][0x210] ;  /* 0x00008400ff027b82 */ /* 0x000e220000000a00 */
[----:B------:R-:W-:Y:S01]  /*8130*/  FFMA.FTZ R160, R197, R164, R70 ;  /* 0x000000a4c5a07223 */ /* 0x000fe20000010046 */
[-C--:B------:R-:W-:Y:S01]  /*8140*/  FFMA.FTZ R170, R204, R162.reuse, R68 ;  /* 0x000000a2ccaa7223 */ /* 0x080fe20000010044 */
[----:B------:R-:W-:Y:S01]  /*8150*/  FFMA.FTZ R0, R196, R162, R140 ;  /* 0x000000a2c4007223 */ /* 0x000fe2000001008c */
[----:B------:R-:W-:-:S02]  /*8160*/  FFMA.FTZ R162, R194, R166, R144 ;  /* 0x000000a6c2a27223 */ /* 0x000fc40000010090 */
[----:B------:R-:W-:Y:S01]  /*8170*/  F2FP.F16.F32.PACK_AB R185, R161, R160 ;  /* 0x000000a0a1b9723e */ /* 0x000fe200000000ff */
        /* <DEDUP_REMOVED lines=9> */
[----:B------:R-:W-:-:S02]  /*8210*/  F2FP.F16.F32.PACK_AB R184, R171, R170 ;  /* 0x000000aaabb8723e */ /* 0x000fc400000000ff */
[----:B------:R-:W-:Y:S02]  /*8220*/  F2FP.F16.F32.PACK_AB R187, R166, R160 ;  /* 0x000000a0a6bb723e */ /* 0x000fe400000000ff */
[----:B------:R-:W-:Y:S02]  /*8230*/  F2FP.F16.F32.PACK_AB R163, R168, R164 ;  /* 0x000000a4a8a3723e */ /* 0x000fe400000000ff */
        /* <DEDUP_REMOVED lines=11> */
.L_x_45939:
[----:B------:R-:W-:Y:S05]  /*82f0*/  EXIT ;  /* 0x000000000000794d */ /* 0x000fea0003800000 */
.L_x_46100:
        /* <DEDUP_REMOVED lines=8> */
.L_x_46103:
[----:B------:R-:W-:Y:S05]  /*8380*/  BSYNC B1 ;  /* 0x0000000000017941 */ /* 0x000fea0003800000 */
.L_x_46102:
        /* <DEDUP_REMOVED lines=8> */
.L_x_46104:
[----:B------:R-:W-:Y:S01]  /*8410*/  HFMA2.MMA R250, -RZ, RZ, 0, 2.384185791015625e-07 ;  /* 0x00000004fffa7435 */ /* 0x000fe200000001ff */
[----:B------:R-:W-:Y:S01]  /*8420*/  FADD.FTZ R249, R249, R240 ;  /* 0x000000f0f9f97221 */ /* 0x000fe20000010000 */
[----:B------:R-:W-:-:S04]  /*8430*/  MOV R240, 0xffffffff ;  /* 0xffffffff00f07802 */ /* 0x000fc80000000f00 */
[----:B------:R-:W-:-:S07]  /*8440*/  MOV R251, R249 ;  /* 0x000000f900fb7202 */ /* 0x000fce0000000f00 */
[----:B------:R-:W-:Y:S05]  /*8450*/  WARPSYNC.COLLECTIVE R240, `(.L_x_46105) ;  /* 0x00000000f0087348 */ /* 0x000fea0003c00000 */
[----:B------:R0:W1:Y:S02]  /*8460*/  SHFL.BFLY P2, R240, R251, R250, R241 ;  /* 0x0c0000fafbf07389 */ /* 0x00006400000400f1 */
[----:B01----:R-:W-:Y:S01]  /*8470*/  ENDCOLLECTIVE ;  /* 0x000000000000791b */ /* 0x003fe20003800000 */
.L_x_46105:
[----:B------:R-:W-:Y:S01]  /*8480*/  HFMA2.MMA R250, -RZ, RZ, 0, 4.76837158203125e-07 ;  /* 0x00000008fffa7435 */ /* 0x000fe200000001ff */
[----:B------:R-:W-:Y:S01]  /*8490*/  FADD.FTZ R249, R249, R240 ;  /* 0x000000f0f9f97221 */ /* 0x000fe20000010000 */
[----:B------:R-:W-:-:S04]  /*84a0*/  MOV R240, 0xffffffff ;  /* 0xffffffff00f07802 */ /* 0x000fc80000000f00 */
[----:B------:R-:W-:-:S07]  /*84b0*/  MOV R251, R249 ;  /* 0x000000f900fb7202 */ /* 0x000fce0000000f00 */
[----:B------:R-:W-:Y:S05]  /*84c0*/  WARPSYNC.COLLECTIVE R240, `(.L_x_46106) ;  /* 0x00000000f0087348 */ /* 0x000fea0003c00000 */
[----:B------:R0:W1:Y:S02]  /*84d0*/  SHFL.BFLY P2, R240, R251, R250, R241 ;  /* 0x0c0000fafbf07389 */ /* 0x00006400000400f1 */
[----:B01----:R-:W-:Y:S01]  /*84e0*/  ENDCOLLECTIVE ;  /* 0x000000000000791b */ /* 0x003fe20003800000 */
.L_x_46106:
[----:B------:R-:W-:Y:S01]  /*84f0*/  HFMA2.MMA R250, -RZ, RZ, 0, 9.5367431640625e-07 ;  /* 0x00000010fffa7435 */ /* 0x000fe200000001ff */
[----:B------:R-:W-:Y:S01]  /*8500*/  FADD.FTZ R249, R249, R240 ;  /* 0x000000f0f9f97221 */ /* 0x000fe20000010000 */
[----:B------:R-:W-:-:S04]  /*8510*/  MOV R240, 0xffffffff ;  /* 0xffffffff00f07802 */ /* 0x000fc80000000f00 */
[----:B------:R-:W-:-:S07]  /*8520*/  MOV R251, R249 ;  /* 0x000000f900fb7202 */ /* 0x000fce0000000f00 */
[----:B------:R-:W-:Y:S05]  /*8530*/  WARPSYNC.COLLECTIVE R240, `(.L_x_46107) ;  /* 0x00000000f0087348 */ /* 0x000fea0003c00000 */
[----:B------:R0:W1:Y:S02]  /*8540*/  SHFL.BFLY P2, R240, R251, R250, R241 ;  /* 0x0c0000fafbf07389 */ /* 0x00006400000400f1 */
[----:B01----:R-:W-:Y:S01]  /*8550*/  ENDCOLLECTIVE ;  /* 0x000000000000791b */ /* 0x003fe20003800000 */
.L_x_46107:
        /* <DEDUP_REMOVED lines=169> */
.L_x_46108:
[----:B------:R-:W-:Y:S01]  /*8ff0*/  HFMA2.MMA R250, -RZ, RZ, 0, 1.1920928955078125e-07 ;  /* 0x00000002fffa7435 */ /* 0x000fe200000001ff */
[----:B------:R-:W-:Y:S01]  /*9000*/  FADD.FTZ R251, R251, R240 ;  /* 0x000000f0fbfb7221 */ /* 0x000fe20000010000 */
[----:B------:R-:W-:-:S09]  /*9010*/  MOV R240, 0xffffffff ;  /* 0xffffffff00f07802 */ /* 0x000fd20000000f00 */
[----:B------:R-:W-:Y:S05]  /*9020*/  WARPSYNC.COLLECTIVE R240, `(.L_x_46109) ;  /* 0x00000000f0087348 */ /* 0x000fea0003c00000 */
[----:B------:R0:W1:Y:S02]  /*9030*/  SHFL.BFLY P2, R240, R251, R250, R241 ;  /* 0x0c0000fafbf07389 */ /* 0x00006400000400f1 */
[----:B01----:R-:W-:Y:S01]  /*9040*/  ENDCOLLECTIVE ;  /* 0x000000000000791b */ /* 0x003fe20003800000 */
.L_x_46109:
[----:B------:R-:W-:Y:S01]  /*9050*/  HFMA2.MMA R250, -RZ, RZ, 0, 2.384185791015625e-07 ;  /* 0x00000004fffa7435 */ /* 0x000fe200000001ff */
[----:B------:R-:W-:Y:S01]  /*9060*/  FADD.FTZ R251, R251, R240 ;  /* 0x000000f0fbfb7221 */ /* 0x000fe20000010000 */
[----:B------:R-:W-:-:S09]  /*9070*/  MOV R240, 0xffffffff ;  /* 0xffffffff00f07802 */ /* 0x000fd20000000f00 */
[----:B------:R-:W-:Y:S05]  /*9080*/  WARPSYNC.COLLECTIVE R240, `(.L_x_46110) ;  /* 0x00000000f0087348 */ /* 0x000fea0003c00000 */
[----:B------:R0:W1:Y:S02]  /*9090*/  SHFL.BFLY P2, R240, R251, R250, R241 ;  /* 0x0c0000fafbf07389 */ /* 0x00006400000400f1 */
[----:B01----:R-:W-:Y:S01]  /*90a0*/  ENDCOLLECTIVE ;  /* 0x000000000000791b */ /* 0x003fe20003800000 */
.L_x_46110:
[----:B------:R-:W-:Y:S01]  /*90b0*/  HFMA2.MMA R250, -RZ, RZ, 0, 4.76837158203125e-07 ;  /* 0x00000008fffa7435 */ /* 0x000fe200000001ff */
[----:B------:R-:W-:Y:S01]  /*90c0*/  FADD.FTZ R251, R251, R240 ;  /* 0x000000f0fbfb7221 */ /* 0x000fe20000010000 */
[----:B------:R-:W-:-:S09]  /*90d0*/  MOV R240, 0xffffffff ;  /* 0xffffffff00f07802 */ /* 0x000fd20000000f00 */
[----:B------:R-:W-:Y:S05]  /*90e0*/  WARPSYNC.COLLECTIVE R240, `(.L_x_46111) ;  /* 0x00000000f0087348 */ /* 0x000fea0003c00000 */
[----:B------:R0:W1:Y:S02]  /*90f0*/  SHFL.BFLY P2, R240, R251, R250, R241 ;  /* 0x0c0000fafbf07389 */ /* 0x00006400000400f1 */
[----:B01----:R-:W-:Y:S01]  /*9100*/  ENDCOLLECTIVE ;  /* 0x000000000000791b */ /* 0x003fe20003800000 */
.L_x_46111:
[----:B------:R-:W-:Y:S01]  /*9110*/  HFMA2.MMA R250, -RZ, RZ, 0, 9.5367431640625e-07 ;  /* 0x00000010fffa7435 */ /* 0x000fe200000001ff */
[----:B------:R-:W-:Y:S01]  /*9120*/  FADD.FTZ R251, R251, R240 ;  /* 0x000000f0fbfb7221 */ /* 0x000fe20000010000 */
[----:B------:R-:W-:-:S09]  /*9130*/  MOV R240, 0xffffffff ;  /* 0xffffffff00f07802 */ /* 0x000fd20000000f00 */
[----:B------:R-:W-:Y:S05]  /*9140*/  WARPSYNC.COLLECTIVE R240, `(.L_x_46112) ;  /* 0x00000000f0087348 */ /* 0x000fea0003c00000 */
[----:B------:R0:W1:Y:S02]  /*9150*/  SHFL.BFLY P2, R240, R251, R250, R241 ;  /* 0x0c0000fafbf07389 */ /* 0x00006400000400f1 */
[----:B01----:R-:W-:Y:S01]  /*9160*/  ENDCOLLECTIVE ;  /* 0x000000000000791b */ /* 0x003fe20003800000 */
.L_x_46112:
[----:B------:R-:W-:Y:S05]  /*9170*/  BRA `(.L_x_46113) ;  /* 0xffffffc400f07947 */ /* 0x000fea000383ffff */
.L_x_46114:
        /* <DEDUP_REMOVED lines=16> */
.L_x_66091:


//--------------------- .text._ZN10layer_norm31ln_parallel_residual_fwd_kernelINS_13Kernel_traitsIf6__halffS2_fjLj2560ELj1ELj4ELj1ELj16ENS_18Kernel_traits_baseILj2560EfS2_fS2_fjLj128EEEEELb0ELb1ELb0EEEvNS_9FwdParamsE --------------------------
	.section	.text._ZN10layer_norm31ln_parallel_residual_fwd_kernelINS_13Kernel_traitsIf6__halffS2_fjLj2560ELj1ELj4ELj1ELj16ENS_18Kernel_traits_baseILj2560EfS2_fS2_fjLj128EEEEELb0ELb1ELb0EEEvNS_9FwdParamsE,"ax",@progbits
	.align	128
        .global         _ZN10layer_norm31ln_parallel_residual_fwd_kernelINS_13Kernel_traitsIf6__halffS2_fjLj2560ELj1ELj4ELj1ELj16ENS_18Kernel_traits_baseILj2560EfS2_fS2_fjLj128EEEEELb0ELb1ELb0EEEvNS_9FwdParamsE
        .type           _ZN10layer_norm31ln_parallel_residual_fwd_kernelINS_13Kernel_traitsIf6__halffS2_fjLj2560ELj1ELj4ELj1ELj16ENS_18Kernel_traits_baseILj2560EfS2_fS2_fjLj128EEEEELb0ELb1ELb0EEEvNS_9FwdParamsE,@function
        .size           _ZN10layer_norm31ln_parallel_residual_fwd_kernelINS_13Kernel_traitsIf6__halffS2_fjLj2560ELj1ELj4ELj1ELj16ENS_18Kernel_traits_baseILj2560EfS2_fS2_fjLj128EEEEELb0ELb1ELb0EEEvNS_9FwdParamsE,(.L_x_66092 - _ZN10layer_norm31ln_parallel_residual_fwd_kernelINS_13Kernel_traitsIf6__halffS2_fjLj2560ELj1ELj4ELj1ELj16ENS_18Kernel_traits_baseILj2560EfS2_fS2_fjLj128EEEEELb0ELb1ELb0EEEvNS_9FwdParamsE)
        .other          _ZN10layer_norm31ln_parallel_residual_fwd_kernelINS_13Kernel_traitsIf6__halffS2_fjLj2560ELj1ELj4ELj1ELj16ENS_18Kernel_traits_baseILj2560EfS2_fS2_fjLj128EEEEELb0ELb1ELb0EEEvNS_9FwdParamsE,@"STO_CUDA_ENTRY STV_DEFAULT"
_ZN10layer_norm31ln_parallel_residual_fwd_kernelINS_13Kernel_traitsIf6__halffS2_fjLj2560ELj1ELj4ELj1ELj16ENS_18Kernel_traits_baseILj2560EfS2_fS2_fjLj128EEEEELb0ELb1ELb0EEEvNS_9FwdParamsE:
.text._ZN10layer_norm31ln_parallel_residual_fwd_kernelINS_13Kernel_traitsIf6__halffS2_fjLj2560ELj1ELj4ELj1ELj16ENS_18Kernel_traits_baseILj2560EfS2_fS2_fjLj128EEEEELb0ELb1ELb0EEEvNS_9FwdParamsE:
        /* <DEDUP_REMOVED lines=47> */
.L_x_46116:
[----:B------:R-:W-:Y:S05]  /*02f0*/  BSYNC B0 ;  /* 0x0000000000007941 */ /* 0x000fea0003800000 */
.L_x_46115:
        /* <DEDUP_REMOVED lines=18> */
.L_x_46118:
[----:B------:R-:W-:Y:S05]  /*0420*/  BSYNC B0 ;  /* 0x0000000000007941 */ /* 0x000fea0003800000 */
.L_x_46117:
        /* <DEDUP_REMOVED lines=18> */
.L_x_46120:
[----:B------:R-:W-:Y:S05]  /*0550*/  BSYNC B0 ;  /* 0x0000000000007941 */ /* 0x000fea0003800000 */
.L_x_46119:
        /* <DEDUP_REMOVED lines=18> */
.L_x_46122:
[----:B------:R-:W-:Y:S05]  /*0680*/  BSYNC B0 ;  /* 0x0000000000007941 */ /* 0x000fea0003800000 */
.L_x_46121:
        /* <DEDUP_REMOVED lines=18> */
.L_x_46124:
[----:B------:R-:W-:Y:S05]  /*07b0*/  BSYNC B0 ;  /* 0x0000000000007941 */ /* 0x000fea0003800000 */
.L_x_46123:
        /* <DEDUP_REMOVED lines=21> */
.L_x_46126:
[----:B------:R-:W-:Y:S05]  /*0910*/  BSYNC B0 ;  /* 0x0000000000007941 */ /* 0x000fea0003800000 */
.L_x_46125:
        /* <DEDUP_REMOVED lines=23> */
.L_x_46128:
[----:B------:R-:W-:Y:S05]  /*0a90*/  BSYNC B0 ;  /* 0x0000000000007941 */ /* 0x000fea0003800000 */
.L_x_46127:
        /* <DEDUP_REMOVED lines=21> */
.L_x_46130:
[----:B------:R-:W-:Y:S05]  /*0bf0*/  BSYNC B0 ;  /* 0x0000000000007941 */ /* 0x000fea0003800000 */
.L_x_46129:
        /* <DEDUP_REMOVED lines=21> */
.L_x_46132:
[----:B------:R-:W-:Y:S05]  /*0d50*/  BSYNC B0 ;  /* 0x0000000000007941 */ /* 0x000fea0003800000 */
.L_x_46131:
        /* <DEDUP_REMOVED lines=22> */
.L_x_46134:
[----:B------:R-:W-:Y:S05]  /*0ec0*/  BSYNC B0 ;  /* 0x0000000000007941 */ /* 0x000fea0003800000 */
.L_x_46133:
        /* <DEDUP_REMOVED lines=10> */
.L_x_46336:
        /* <DEDUP_REMOVED lines=30> */
.L_x_46137:
[----:B-----5:R-:W-:-:S05]  /*1150*/  HADD2.F32 R3, -RZ, R140.H0_H0 ;  /* 0x2000008cff037230 */ /* 0x020fca0000004100 */
[----:B------:R-:W-:-:S04]  /*1160*/  FADD.FTZ R152, R3, R152 ;  /* 0x0000009803987221 */ /* 0x000fc80000010000 */
[----:B------:R-:W-:-:S07]  /*1170*/  @P1 FADD.FTZ R152, R144, R152 ;  /* 0x0000009890981221 */ /* 0x000fce0000010000 */
.L_x_46138:
[----:B------:R-:W-:Y:S01]  /*1180*/  HADD2.F32 R153, -RZ, R156.H1_H1 ;  /* 0x3000009cff997230 */ /* 0x000fe20000004100 */
[----:B------:R-:W-:Y:S06]  /*1190*/  @P2 BRA `(.L_x_46139) ;  /* 0x00000000000c2947 */ /* 0x000fec0003800000 */
[----:B------:R-:W-:Y:S05]  /*11a0*/  @!P1 BRA `(.L_x_46140) ;  /* 0x0000000000149947 */ /* 0x000fea0003800000 */
[----:B-----5:R-:W-:Y:S01]  /*11b0*/  FADD.FTZ R153, R145, R153 ;  /* 0x0000009991997221 */ /* 0x020fe20000010000 */
[----:B------:R-:W-:Y:S06]  /*11c0*/  BRA `(.L_x_46140) ;  /* 0x00000000000c7947 */ /* 0x000fec0003800000 */
.L_x_46139:
[----:B-----5:R-:W-:-:S05]  /*11d0*/  HADD2.F32 R3, -RZ, R140.H1_H1 ;  /* 0x3000008cff037230 */ /* 0x020fca0000004100 */
[----:B------:R-:W-:-:S04]  /*11e0*/  FADD.FTZ R153, R3, R153 ;  /* 0x0000009903997221 */ /* 0x000fc80000010000 */
[----:B------:R-:W-:-:S07]  /*11f0*/  @P1 FADD.FTZ R153, R145, R153 ;  /* 0x0000009991991221 */ /* 0x000fce0000010000 */
.L_x_46140:
[----:B------:R-:W-:Y:S01]  /*1200*/  HADD2.F32 R154, -RZ, R157.H0_H0 ;  /* 0x2000009dff9a7230 */ /* 0x000fe20000004100 */
[----:B------:R-:W-:Y:S06]  /*1210*/  @P2 BRA `(.L_x_46141) ;  /* 0x00000000000c2947 */ /* 0x000fec0003800000 */
[----:B------:R-:W-:Y:S05]  /*1220*/  @!P1 BRA `(.L_x_46142) ;  /* 0x0000000000149947 */ /* 0x000fea0003800000 */
[----:B-----5:R-:W-:Y:S01]  /*1230*/  FADD.FTZ R154, R146, R154 ;  /* 0x0000009a929a7221 */ /* 0x020fe20000010000 */
[----:B------:R-:W-:Y:S06]  /*1240*/  BRA `(.L_x_46142) ;  /* 0x00000000000c7947 */ /* 0x000fec0003800000 */
.L_x_46141:
[----:B-----5:R-:W-:-:S05]  /*1250*/  HADD2.F32 R3, -RZ, R141.H0_H0 ;  /* 0x2000008dff037230 */ /* 0x020fca0000004100 */
[----:B------:R-:W-:-:S04]  /*1260*/  FADD.FTZ R154, R3, R154 ;  /* 0x0000009a039a7221 */ /* 0x000fc80000010000 */
[----:B------:R-:W-:-:S07]  /*1270*/  @P1 FADD.FTZ R154, R146, R154 ;  /* 0x0000009a929a1221 */ /* 0x000fce0000010000 */
.L_x_46142:
[----:B------:R-:W-:Y:S01]  /*1280*/  HADD2.F32 R155, -RZ, R157.H1_H1 ;  /* 0x3000009dff9b7230 */ /* 0x000fe20000004100 */
[----:B------:R-:W-:Y:S06]  /*1290*/  @P2 BRA `(.L_x_46143) ;  /* 0x00000000000c2947 */ /* 0x000fec0003800000 */
[----:B------:R-:W-:Y:S05]  /*12a0*/  @!P1 BRA `(.L_x_46144) ;  /* 0x0000000000149947 */ /* 0x000fea0003800000 */
[----:B-----5:R-:W-:Y:S01]  /*12b0*/  FADD.FTZ R155, R147, R155 ;  /* 0x0000009b939b7221 */ /* 0x020fe20000010000 */
[----:B------:R-:W-:Y:S06]  /*12c0*/  BRA `(.L_x_46144) ;  /* 0x00000000000c7947 */ /* 0x000fec0003800000 */
.L_x_46143:
[----:B-----5:R-:W-:-:S05]  /*12d0*/  HADD2.F32 R3, -RZ, R141.H1_H1 ;  /* 0x3000008dff037230 */ /* 0x020fca0000004100 */
[----:B------:R-:W-:-:S04]  /*12e0*/  FADD.FTZ R155, R3, R155 ;  /* 0x0000009b039b7221 */ /* 0x000fc80000010000 */
[----:B------:R-:W-:-:S07]  /*12f0*/  @P1 FADD.FTZ R155, R147, R155 ;  /* 0x0000009b939b1221 */ /* 0x000fce0000010000 */
.L_x_46144:
[----:B------:R-:W-:Y:S01]  /*1300*/  HADD2.F32 R156, -RZ, R158.H0_H0 ;  /* 0x2000009eff9c7230 */ /* 0x000fe20000004100 */
[----:B------:R-:W-:Y:S06]  /*1310*/  @P2 BRA `(.L_x_46145) ;  /* 0x00000000000c2947 */ /* 0x000fec0003800000 */
[----:B------:R-:W-:Y:S05]  /*1320*/  @!P1 BRA `(.L_x_46146) ;  /* 0x0000000000149947 */ /* 0x000fea0003800000 */
[----:B-----5:R-:W-:Y:S01]  /*1330*/  FADD.FTZ R156, R148, R156 ;  /* 0x0000009c949c7221 */ /* 0x020fe20000010000 */
[----:B------:R-:W-:Y:S06]  /*1340*/  BRA `(.L_x_46146) ;  /* 0x00000000000c7947 */ /* 0x000fec0003800000 */
.L_x_46145:
[----:B-----5:R-:W-:-:S05]  /*1350*/  HADD2.F32 R3, -RZ, R142.H0_H0 ;  /* 0x2000008eff037230 */ /* 0x020fca0000004100 */
[----:B------:R-:W-:-:S04]  /*1360*/  FADD.FTZ R156, R3, R156 ;  /* 0x0000009c039c7221 */ /* 0x000fc80000010000 */
[----:B------:R-:W-:-:S07]  /*1370*/  @P1 FADD.FTZ R156, R148, R156 ;  /* 0x0000009c949c1221 */ /* 0x000fce0000010000 */
.L_x_46146:
[----:B------:R-:W-:Y:S01]  /*1380*/  HADD2.F32 R157, -RZ, R158.H1_H1 ;  /* 0x3000009eff9d7230 */ /* 0x000fe20000004100 */
[----:B------:R-:W-:Y:S06]  /*1390*/  @P2 BRA `(.L_x_46147) ;  /* 0x00000000000c2947 */ /* 0x000fec0003800000 */
[----:B------:R-:W-:Y:S05]  /*13a0*/  @!P1 BRA `(.L_x_46148) ;  /* 0x0000000000149947 */ /* 0x000fea0003800000 */
[----:B-----5:R-:W-:Y:S01]  /*13b0*/  FADD.FTZ R157, R149, R157 ;  /* 0x0000009d959d7221 */ /* 0x020fe20000010000 */
[----:B------:R-:W-:Y:S06]  /*13c0*/  BRA `(.L_x_46148) ;  /* 0x00000000000c7947 */ /* 0x000fec0003800000 */
.L_x_46147:
[----:B-----5:R-:W-:-:S05]  /*13d0*/  HADD2.F32 R3, -RZ, R142.H1_H1 ;  /* 0x3000008eff037230 */ /* 0x020fca0000004100 */
[----:B------:R-:W-:-:S04]  /*13e0*/  FADD.FTZ R157, R3, R157 ;  /* 0x0000009d039d7221 */ /* 0x000fc80000010000 */
[----:B------:R-:W-:-:S07]  /*13f0*/  @P1 FADD.FTZ R157, R149, R157 ;  /* 0x0000009d959d1221 */ /* 0x000fce0000010000 */
.L_x_46148:
[----:B------:R-:W-:Y:S01]  /*1400*/  HADD2.F32 R158, -RZ, R159.H0_H0 ;  /* 0x2000009fff9e7230 */ /* 0x000fe20000004100 */
[----:B------:R-:W-:Y:S06]  /*1410*/  @P2 BRA `(.L_x_46149) ;  /* 0x00000000000c2947 */ /* 0x000fec0003800000 */
[----:B------:R-:W-:Y:S05]  /*1420*/  @!P1 BRA `(.L_x_46150) ;  /* 0x0000000000149947 */ /* 0x000fea0003800000 */
[----:B-----5:R-:W-:Y:S01]  /*1430*/  FADD.FTZ R158, R150, R158 ;  /* 0x0000009e969e7221 */ /* 0x020fe20000010000 */
[----:B------:R-:W-:Y:S06]  /*1440*/  BRA `(.L_x_46150) ;  /* 0x00000000000c7947 */ /* 0x000fec0003800000 */
.L_x_46149:
[----:B-----5:R-:W-:-:S05]  /*1450*/  HADD2.F32 R3, -RZ, R143.H0_H0 ;  /* 0x2000008fff037230 */ /* 0x020fca0000004100 */
[----:B------:R-:W-:-:S04]  /*1460*/  FADD.FTZ R158, R3, R158 ;  /* 0x0000009e039e7221 */ /* 0x000fc80000010000 */
[----:B------:R-:W-:-:S07]  /*1470*/  @P1 FADD.FTZ R158, R150, R158 ;  /* 0x0000009e969e1221 */ /* 0x000fce0000010000 */
.L_x_46150:
[----:B------:R-:W-:Y:S01]  /*1480*/  HADD2.F32 R159, -RZ, R159.H1_H1 ;  /* 0x3000009fff9f7230 */ /* 0x000fe20000004100 */
[----:B------:R-:W-:Y:S06]  /*1490*/  @P2 BRA `(.L_x_46151) ;  /* 0x00000000000c2947 */ /* 0x000fec0003800000 */
[----:B------:R-:W-:Y:S05]  /*14a0*/  @!P1 BRA `(.L_x_46152) ;  /* 0x0000000000149947 */ /* 0x000fea0003800000 */
[----:B-----5:R-:W-:Y:S01]  /*14b0*/  FADD.FTZ R159, R151, R159 ;  /* 0x0000009f979f7221 */ /* 0x020fe20000010000 */
[----:B------:R-:W-:Y:S06]  /*14c0*/  BRA `(.L_x_46152) ;  /* 0x00000000000c7947 */ /* 0x000fec0003800000 */
.L_x_46151:
[----:B-----5:R-:W-:-:S05]  /*14d0*/  HADD2.F32 R3, -RZ, R143.H1_H1 ;  /* 0x3000008fff037230 */ /* 0x020fca0000004100 */
[----:B------:R-:W-:-:S04]  /*14e0*/  FADD.FTZ R159, R3, R159 ;  /* 0x0000009f039f7221 */ /* 0x000fc80000010000 */
[----:B------:R-:W-:-:S07]  /*14f0*/  @P1 FADD.FTZ R159, R151, R159 ;  /* 0x0000009f979f1221 */ /* 0x000fce0000010000 */
.L_x_46152:
[C---:B------:R-:W-:Y:S02]  /*1500*/  LEA R6, P1, R5.reuse, UR10, 0x5 ;  /* 0x0000000a05067c11 */ /* 0x040fe4000f8228ff */
[C---:B------:R-:W-:Y:S02]  /*1510*/  IADD3 R3, R5.reuse, 0x20, RZ ;  /* 0x0000002005037810 */ /* 0x040fe40007ffe0ff */
[----:B------:R-:W-:-:S05]  /*1520*/  LEA.HI.X R7, R5, UR11, RZ, 0x5, P1 ;  /* 0x0000000b05077c11 */ /* 0x000fca00088f2cff */
[----:B------:R0:W-:Y:S04]  /*1530*/  STG.E.128 desc[UR4][R6.64], R152 ;  /* 0x0000009806007986 */ /* 0x0001e8000c101d04 */
[----:B------:R0:W-:Y:S02]  /*1540*/  STG.E.128 desc[UR4][R6.64+0x10], R156 ;  /* 0x0000109c06007986 */ /* 0x0001e4000c101d04 */
.L_x_46136:
[----:B------:R-:W-:Y:S05]  /*1550*/  BSYNC B0 ;  /* 0x0000000000007941 */ /* 0x000fea0003800000 */
.L_x_46135:
        /* <DEDUP_REMOVED lines=24> */
.L_x_46155:
[----:B-----5:R-:W-:-:S05]  /*16e0*/  HADD2.F32 R4, -RZ, R140.H0_H0 ;  /* 0x2000008cff047230 */ /* 0x020fca0000004100 */
[----:B------:R-:W-:-:S04]  /*16f0*/  FADD.FTZ R160, R4, R160 ;  /* 0x000000a004a07221 */ /* 0x000fc80000010000 */
[----:B------:R-:W-:-:S07]  /*1700*/  @P1 FADD.FTZ R160, R144, R160 ;  /* 0x000000a090a01221 */ /* 0x000fce0000010000 */
.L_x_46156:
[----:B------:R-:W-:Y:S01]  /*1710*/  HADD2.F32 R161, -RZ, R164.H1_H1 ;  /* 0x300000a4ffa17230 */ /* 0x000fe20000004100 */
[----:B------:R-:W-:Y:S06]  /*1720*/  @P2 BRA `(.L_x_46157) ;  /* 0x00000000000c2947 */ /* 0x000fec0003800000 */
[----:B------:R-:W-:Y:S05]  /*1730*/  @!P1 BRA `(.L_x_46158) ;  /* 0x0000000000149947 */ /* 0x000fea0003800000 */
[----:B-----5:R-:W-:Y:S01]  /*1740*/  FADD.FTZ R161, R145, R161 ;  /* 0x000000a191a17221 */ /* 0x020fe20000010000 */
[----:B------:R-:W-:Y:S06]  /*1750*/  BRA `(.L_x_46158) ;  /* 0x00000000000c7947 */ /* 0x000fec0003800000 */
.L_x_46157:
[----:B-----5:R-:W-:-:S05]  /*1760*/  HADD2.F32 R4, -RZ, R140.H1_H1 ;  /* 0x3000008cff047230 */ /* 0x020fca0000004100 */
[----:B------:R-:W-:-:S04]  /*1770*/  FADD.FTZ R161, R4, R161 ;  /* 0x000000a104a17221 */ /* 0x000fc80000010000 */
[----:B------:R-:W-:-:S07]  /*1780*/  @P1 FADD.FTZ R161, R145, R161 ;  /* 0x000000a191a11221 */ /* 0x000fce0000010000 */
.L_x_46158:
[----:B------:R-:W-:Y:S01]  /*1790*/  HADD2.F32 R162, -RZ, R165.H0_H0 ;  /* 0x200000a5ffa27230 */ /* 0x000fe20000004100 */
[----:B------:R-:W-:Y:S06]  /*17a0*/  @P2 BRA `(.L_x_46159) ;  /* 0x00000000000c2947 */ /* 0x000fec0003800000 */
[----:B------:R-:W-:Y:S05]  /*17b0*/  @!P1 BRA `(.L_x_46160) ;  /* 0x0000000000149947 */ /* 0x000fea0003800000 */
[----:B-----5:R-:W-:Y:S01]  /*17c0*/  FADD.FTZ R162, R146, R162 ;  /* 0x000000a292a27221 */ /* 0x020fe20000010000 */
[----:B------:R-:W-:Y:S06]  /*17d0*/  BRA `(.L_x_46160) ;  /* 0x00000000000c7947 */ /* 0x000fec0003800000 */
.L_x_46159:
[----:B-----5:R-:W-:-:S05]  /*17e0*/  HADD2.F32 R4, -RZ, R141.H0_H0 ;  /* 0x2000008dff047230 */ /* 0x020fca0000004100 */
[----:B------:R-:W-:-:S04]  /*17f0*/  FADD.FTZ R162, R4, R162 ;  /* 0x000000a204a27221 */ /* 0x000fc80000010000 */
[----:B------:R-:W-:-:S07]  /*1800*/  @P1 FADD.FTZ R162, R146, R162 ;  /* 0x000000a292a21221 */ /* 0x000fce0000010000 */
.L_x_46160:
[----:B------:R-:W-:Y:S01]  /*1810*/  HADD2.F32 R163, -RZ, R165.H1_H1 ;  /* 0x300000a5ffa37230 */ /* 0x000fe20000004100 */
[----:B------:R-:W-:Y:S06]  /*1820*/  @P2 BRA `(.L_x_46161) ;  /* 0x00000000000c2947 */ /* 0x000fec0003800000 */
[----:B------:R-:W-:Y:S05]  /*1830*/  @!P1 BRA `(.L_x_46162) ;  /* 0x0000000000149947 */ /* 0x000fea0003800000 */
[----:B-----5:R-:W-:Y:S01]  /*1840*/  FADD.FTZ R163, R147, R163 ;  /* 0x000000a393a37221 */ /* 0x020fe20000010000 */
[----:B------:R-:W-:Y:S06]  /*1850*/  BRA `(.L_x_46162) ;  /* 0x00000000000c7947 */ /* 0x000fec0003800000 */
.L_x_46161:
[----:B-----5:R-:W-:-:S05]  /*1860*/  HADD2.F32 R4, -RZ, R141.H1_H1 ;  /* 0x3000008dff047230 */ /* 0x020fca0000004100 */
[----:B------:R-:W-:-:S04]  /*1870*/  FADD.FTZ R163, R4, R163 ;  /* 0x000000a304a37221 */ /* 0x000fc80000010000 */
[----:B------:R-:W-:-:S07]  /*1880*/  @P1 FADD.FTZ R163, R147, R163 ;  /* 0x000000a393a31221 */ /* 0x000fce0000010000 */
.L_x_46162:
[----:B------:R-:W-:Y:S01]  /*1890*/  HADD2.F32 R164, -RZ, R166.H0_H0 ;  /* 0x200000a6ffa47230 */ /* 0x000fe20000004100 */
[----:B------:R-:W-:Y:S06]  /*18a0*/  @P2 BRA `(.L_x_46163) ;  /* 0x00000000000c2947 */ /* 0x000fec0003800000 */
[----:B------:R-:W-:Y:S05]  /*18b0*/  @!P1 BRA `(.L_x_46164) ;  /* 0x0000000000149947 */ /* 0x000fea0003800000 */
[----:B-----5:R-:W-:Y:S01]  /*18c0*/  FADD.FTZ R164, R148, R164 ;  /* 0x000000a494a47221 */ /* 0x020fe20000010000 */
[----:B------:R-:W-:Y:S06]  /*18d0*/  BRA `(.L_x_46164) ;  /* 0x00000000000c7947 */ /* 0x000fec0003800000 */
.L_x_46163:
[----:B-----5:R-:W-:-:S05]  /*18e0*/  HADD2.F32 R4, -RZ, R142.H0_H0 ;  /* 0x2000008eff047230 */ /* 0x020fca0000004100 */
[----:B------:R-:W-:-:S04]  /*18f0*/  FADD.FTZ R164, R4, R164 ;  /* 0x000000a404a47221 */ /* 0x000fc80000010000 */
[----:B------:R-:W-:-:S07]  /*1900*/  @P1 FADD.FTZ R164, R148, R164 ;  /* 0x000000a494a41221 */ /* 0x000fce0000010000 */
.L_x_46164:
[----:B------:R-:W-:Y:S01]  /*1910*/  HADD2.F32 R165, -RZ, R166.H1_H1 ;  /* 0x300000a6ffa57230 */ /* 0x000fe20000004100 */
[----:B------:R-:W-:Y:S06]  /*1920*/  @P2 BRA `(.L_x_46165) ;  /* 0x00000000000c2947 */ /* 0x000fec0003800000 */
[----:B------:R-:W-:Y:S05]  /*1930*/  @!P1 BRA `(.L_x_46166) ;  /* 0x0000000000149947 */ /* 0x000fea0003800000 */
[----:B-----5:R-:W-:Y:S01]  /*1940*/  FADD.FTZ R165, R149, R165 ;  /* 0x000000a595a57221 */ /* 0x020fe20000010000 */
[----:B------:R-:W-:Y:S06]  /*1950*/  BRA `(.L_x_46166) ;  /* 0x00000000000c7947 */ /* 0x000fec0003800000 */
.L_x_46165:
[----:B-----5:R-:W-:-:S05]  /*1960*/  HADD2.F32 R4, -RZ, R142.H1_H1 ;  /* 0x3000008eff047230 */ /* 0x020fca0000004100 */
[----:B------:R-:W-:-:S04]  /*1970*/  FADD.FTZ R165, R4, R165 ;  /* 0x000000a504a57221 */ /* 0x000fc80000010000 */
[----:B------:R-:W-:-:S07]  /*1980*/  @P1 FADD.FTZ R165, R149, R165 ;  /* 0x000000a595a51221 */ /* 0x000fce0000010000 */
.L_x_46166:
[----:B------:R-:W-:Y:S01]  /*1990*/  HADD2.F32 R166, -RZ, R167.H0_H0 ;  /* 0x200000a7ffa67230 */ /* 0x000fe20000004100 */
[----:B------:R-:W-:Y:S06]  /*19a0*/  @P2 BRA `(.L_x_46167) ;  /* 0x00000000000c2947 */ /* 0x000fec0003800000 */
[----:B------:R-:W-:Y:S05]  /*19b0*/  @!P1 BRA `(.L_x_46168) ;  /* 0x0000000000149947 */ /* 0x000fea0003800000 */
[----:B-----5:R-:W-:Y:S01]  /*19c0*/  FADD.FTZ R166, R150, R166 ;  /* 0x000000a696a67221 */ /* 0x020fe20000010000 */
[----:B------:R-:W-:Y:S06]  /*19d0*/  BRA `(.L_x_46168) ;  /* 0x00000000000c7947 */ /* 0x000fec0003800000 */
.L_x_46167:
[----:B-----5:R-:W-:-:S05]  /*19e0*/  HADD2.F32 R4, -RZ, R143.H0_H0 ;  /* 0x2000008fff047230 */ /* 0x020fca0000004100 */
[----:B------:R-:W-:-:S04]  /*19f0*/  FADD.FTZ R166, R4, R166 ;  /* 0x000000a604a67221 */ /* 0x000fc80000010000 */
[----:B------:R-:W-:-:S07]  /*1a00*/  @P1 FADD.FTZ R166, R150, R166 ;  /* 0x000000a696a61221 */ /* 0x000fce0000010000 */
.L_x_46168:
[----:B------:R-:W-:Y:S01]  /*1a10*/  HADD2.F32 R167, -RZ, R167.H1_H1 ;  /* 0x300000a7ffa77230 */ /* 0x000fe20000004100 */
[----:B------:R-:W-:Y:S06]  /*1a20*/  @P2 BRA `(.L_x_46169) ;  /* 0x00000000000c2947 */ /* 0x000fec0003800000 */
[----:B------:R-:W-:Y:S05]  /*1a30*/  @!P1 BRA `(.L_x_46170) ;  /* 0x0000000000149947 */ /* 0x000fea0003800000 */
[----:B-----5:R-:W-:Y:S01]  /*1a40*/  FADD.FTZ R167, R151, R167 ;  /* 0x000000a797a77221 */ /* 0x020fe20000010000 */
[----:B------:R-:W-:Y:S06]  /*1a50*/  BRA `(.L_x_46170) ;  /* 0x00000000000c7947 */ /* 0x000fec0003800000 */
.L_x_46169:
[----:B-----5:R-:W-:-:S05]  /*1a60*/  HADD2.F32 R4, -RZ, R143.H1_H1 ;  /* 0x3000008fff047230 */ /* 0x020fca0000004100 */
[----:B------:R-:W-:-:S04]  /*1a70*/  FADD.FTZ R167, R4, R167 ;  /* 0x000000a704a77221 */ /* 0x000fc80000010000 */
[----:B------:R-:W-:-:S07]  /*1a80*/  @P1 FADD.FTZ R167, R151, R167 ;  /* 0x000000a797a71221 */ /* 0x000fce0000010000 */
.L_x_46170:
[----:B------:R-:W-:-:S04]  /*1a90*/  LEA R6, P1, R3, UR10, 0x5 ;  /* 0x0000000a03067c11 */ /* 0x000fc8000f8228ff */
[C---:B------:R-:W-:Y:S02]  /*1aa0*/  LEA.HI.X R7, R3.reuse, UR11, RZ, 0x5, P1 ;  /* 0x0000000b03077c11 */ /* 0x040fe400088f2cff */
[----:B------:R-:W-:-:S03]  /*1ab0*/  IADD3 R3, R3, 0x20, RZ ;  /* 0x0000002003037810 */ /* 0x000fc60007ffe0ff */
[----:B------:R1:W-:Y:S04]  /*1ac0*/  STG.E.128 desc[UR4][R6.64], R160 ;  /* 0x000000a006007986 */ /* 0x0003e8000c101d04 */
[----:B------:R1:W-:Y:S02]  /*1ad0*/  STG.E.128 desc[UR4][R6.64+0x10], R164 ;  /* 0x000010a406007986 */ /* 0x0003e4000c101d04 */
.L_x_46154:
[----:B------:R-:W-:Y:S05]  /*1ae0*/  BSYNC B0 ;  /* 0x0000000000007941 */ /* 0x000fea0003800000 */
.L_x_46153:
        /* <DEDUP_REMOVED lines=24> */
.L_x_46173:
[----:B-----5:R-:W-:-:S05]  /*1c70*/  HADD2.F32 R4, -RZ, R140.H0_H0 ;  /* 0x2000008cff047230 */ /* 0x020fca0000004100 */
[----:B------:R-:W-:-:S04]  /*1c80*/  FADD.FTZ R168, R4, R168 ;  /* 0x000000a804a87221 */ /* 0x000fc80000010000 */
[----:B------:R-:W-:-:S07]  /*1c90*/  @P1 FADD.FTZ R168, R144, R168 ;  /* 0x000000a890a81221 */ /* 0x000fce0000010000 */
.L_x_46174:
[----:B------:R-:W-:Y:S01]  /*1ca0*/  HADD2.F32 R169, -RZ, R172.H1_H1 ;  /* 0x300000acffa97230 */ /* 0x000fe20000004100 */
[----:B------:R-:W-:Y:S06]  /*1cb0*/  @P2 BRA `(.L_x_46175) ;  /* 0x00000000000c2947 */ /* 0x000fec0003800000 */
[----:B------:R-:W-:Y:S05]  /*1cc0*/  @!P1 BRA `(.L_x_46176) ;  /* 0x0000000000149947 */ /* 0x000fea0003800000 */
[----:B-----5:R-:W-:Y:S01]  /*1cd0*/  FADD.FTZ R169, R145, R169 ;  /* 0x000000a991a97221 */ /* 0x020fe20000010000 */
[----:B------:R-:W-:Y:S06]  /*1ce0*/  BRA `(.L_x_46176) ;  /* 0x00000000000c7947 */ /* 0x000fec0003800000 */
.L_x_46175:
[----:B-----5:R-:W-:-:S05]  /*1cf0*/  HADD2.F32 R4, -RZ, R140.H1_H1 ;  /* 0x3000008cff047230 */ /* 0x020fca0000004100 */
[----:B------:R-:W-:-:S04]  /*1d00*/  FADD.FTZ R169, R4, R169 ;  /* 0x000000a904a97221 */ /* 0x000fc80000010000 */
[----:B------:R-:W-:-:S07]  /*1d10*/  @P1 FADD.FTZ R169, R145, R169 ;  /* 0x000000a991a91221 */ /* 0x000fce0000010000 */
.L_x_46176:
[----:B------:R-:W-:Y:S01]  /*1d20*/  HADD2.F32 R170, -RZ, R173.H0_H0 ;  /* 0x200000adffaa7230 */ /* 0x000fe20000004100 */
[----:B------:R-:W-:Y:S06]  /*1d30*/  @P2 BRA `(.L_x_46177) ;  /* 0x00000000000c2947 */ /* 0x000fec0003800000 */
[----:B------:R-:W-:Y:S05]  /*1d40*/  @!P1 BRA `(.L_x_46178) ;  /* 0x0000000000149947 */ /* 0x000fea0003800000 */
[----:B-----5:R-:W-:Y:S01]  /*1d50*/  FADD.FTZ R170, R146, R170 ;  /* 0x000000aa92aa7221 */ /* 0x020fe20000010000 */
[----:B------:R-:W-:Y:S06]  /*1d60*/  BRA `(.L_x_46178) ;  /* 0x00000000000c7947 */ /* 0x000fec0003800000 */
.L_x_46177:
[----:B-----5:R-:W-:-:S05]  /*1d70*/  HADD2.F32 R4, -RZ, R141.H0_H0 ;  /* 0x2000008dff047230 */ /* 0x020fca0000004100 */
[----:B------:R-:W-:-:S04]  /*1d80*/  FADD.FTZ R170, R4, R170 ;  /* 0x000000aa04aa7221 */ /* 0x000fc80000010000 */
[----:B------:R-:W-:-:S07]  /*1d90*/  @P1 FADD.FTZ R170, R146, R170 ;  /* 0x000000aa92aa1221 */ /* 0x000fce0000010000 */
.L_x_46178:
[----:B------:R-:W-:Y:S01]  /*1da0*/  HADD2.F32 R171, -RZ, R173.H1_H1 ;  /* 0x300000adffab7230 */ /* 0x000fe20000004100 */
[----:B------:R-:W-:Y:S06]  /*1db0*/  @P2 BRA `(.L_x_46179) ;  /* 0x00000000000c2947 */ /* 0x000fec0003800000 */
[----:B------:R-:W-:Y:S05]  /*1dc0*/  @!P1 BRA `(.L_x_46180) ;  /* 0x0000000000149947 */ /* 0x000fea0003800000 */
[----:B-----5:R-:W-:Y:S01]  /*1dd0*/  FADD.FTZ R171, R147, R171 ;  /* 0x000000ab93ab7221 */ /* 0x020fe20000010000 */
[----:B------:R-:W-:Y:S06]  /*1de0*/  BRA `(.L_x_46180) ;  /* 0x00000000000c7947 */ /* 0x000fec0003800000 */
.L_x_46179:
[----:B-----5:R-:W-:-:S05]  /*1df0*/  HADD2.F32 R4, -RZ, R141.H1_H1 ;  /* 0x3000008dff047230 */ /* 0x020fca0000004100 */
[----:B------:R-:W-:-:S04]  /*1e00*/  FADD.FTZ R171, R4, R171 ;  /* 0x000000ab04ab7221 */ /* 0x000fc80000010000 */
[----:B------:R-:W-:-:S07]  /*1e10*/  @P1 FADD.FTZ R171, R147, R171 ;  /* 0x000000ab93ab1221 */ /* 0x000fce0000010000 */
.L_x_46180:
[----:B------:R-:W-:Y:S01]  /*1e20*/  HADD2.F32 R172, -RZ, R174.H0_H0 ;  /* 0x200000aeffac7230 */ /* 0x000fe20000004100 */
[----:B------:R-:W-:Y:S06]  /*1e30*/  @P2 BRA `(.L_x_46181) ;  /* 0x00000000000c2947 */ /* 0x000fec0003800000 */
[----:B------:R-:W-:Y:S05]  /*1e40*/  @!P1 BRA `(.L_x_46182) ;  /* 0x0000000000149947 */ /* 0x000fea0003800000 */
[----:B-----5:R-:W-:Y:S01]  /*1e50*/  FADD.FTZ R172, R148, R172 ;  /* 0x000000ac94ac7221 */ /* 0x020fe20000010000 */
[----:B------:R-:W-:Y:S06]  /*1e60*/  BRA `(.L_x_46182) ;  /* 0x00000000000c7947 */ /* 0x000fec0003800000 */
.L_x_46181:
[----:B-----5:R-:W-:-:S05]  /*1e70*/  HADD2.F32 R4, -RZ, R142.H0_H0 ;  /* 0x2000008eff047230 */ /* 0x020fca0000004100 */
[----:B------:R-:W-:-:S04]  /*1e80*/  FADD.FTZ R172, R4, R172 ;  /* 0x000000ac04ac7221 */ /* 0x000fc80000010000 */
[----:B------:R-:W-:-:S07]  /*1e90*/  @P1 FADD.FTZ R172, R148, R172 ;  /* 0x000000ac94ac1221 */ /* 0x000fce0000010000 */
.L_x_46182:
[----:B------:R-:W-:Y:S01]  /*1ea0*/  HADD2.F32 R173, -RZ, R174.H1_H1 ;  /* 0x300000aeffad7230 */ /* 0x000fe20000004100 */
[----:B------:R-:W-:Y:S06]  /*1eb0*/  @P2 BRA `(.L_x_46183) ;  /* 0x00000000000c2947 */ /* 0x000fec0003800000 */
[----:B------:R-:W-:Y:S05]  /*1ec0*/  @!P1 BRA `(.L_x_46184) ;  /* 0x0000000000149947 */ /* 0x000fea0003800000 */
[----:B-----5:R-:W-:Y:S01]  /*1ed0*/  FADD.FTZ R173, R149, R173 ;  /* 0x000000ad95ad7221 */ /* 0x020fe20000010000 */
[----:B------:R-:W-:Y:S06]  /*1ee0*/  BRA `(.L_x_46184) ;  /* 0x00000000000c7947 */ /* 0x000fec0003800000 */
.L_x_46183:
[----:B-----5:R-:W-:-:S05]  /*1ef0*/  HADD2.F32 R4, -RZ, R142.H1_H1 ;  /* 0x3000008eff047230 */ /* 0x020fca0000004100 */
[----:B------:R-:W-:-:S04]  /*1f00*/  FADD.FTZ R173, R4, R173 ;  /* 0x000000ad04ad7221 */ /* 0x000fc80000010000 */
[----:B------:R-:W-:-:S07]  /*1f10*/  @P1 FADD.FTZ R173, R149, R173 ;  /* 0x000000ad95ad1221 */ /* 0x000fce0000010000 */
.L_x_46184:
[----:B------:R-:W-:Y:S01]  /*1f20*/  HADD2.F32 R174, -RZ, R175.H0_H0 ;  /* 0x200000afffae7230 */ /* 0x000fe20000004100 */
[----:B------:R-:W-:Y:S06]  /*1f30*/  @P2 BRA `(.L_x_46185) ;  /* 0x00000000000c2947 */ /* 0x000fec0003800000 */
[----:B------:R-:W-:Y:S05]  /*1f40*/  @!P1 BRA `(.L_x_46186) ;  /* 0x0000000000149947 */ /* 0x000fea0003800000 */
[----:B-----5:R-:W-:Y:S01]  /*1f50*/  FADD.FTZ R174, R150, R174 ;  /* 0x000000ae96ae7221 */ /* 0x020fe20000010000 */
[----:B------:R-:W-:Y:S06]  /*1f60*/  BRA `(.L_x_46186) ;  /* 0x00000000000c7947 */ /* 0x000fec0003800000 */
.L_x_46185:
[----:B-----5:R-:W-:-:S05]  /*1f70*/  HADD2.F32 R4, -RZ, R143.H0_H0 ;  /* 0x2000008fff047230 */ /* 0x020fca0000004100 */
[----:B------:R-:W-:-:S04]  /*1f80*/  FADD.FTZ R174, R4, R174 ;  /* 0x000000ae04ae7221 */ /* 0x000fc80000010000 */
[----:B------:R-:W-:-:S07]  /*1f90*/  @P1 FADD.FTZ R174, R150, R174 ;  /* 0x000000ae96ae1221 */ /* 0x000fce0000010000 */
.L_x_46186:
[----:B------:R-:W-:Y:S01]  /*1fa0*/  HADD2.F32 R175, -RZ, R175.H1_H1 ;  /* 0x300000afffaf7230 */ /* 0x000fe20000004100 */
[----:B------:R-:W-:Y:S06]  /*1fb0*/  @P2 BRA `(.L_x_46187) ;  /* 0x00000000000c2947 */ /* 0x000fec0003800000 */
[----:B------:R-:W-:Y:S05]  /*1fc0*/  @!P1 BRA `(.L_x_46188) ;  /* 0x0000000000149947 */ /* 0x000fea0003800000 */
[----:B-----5:R-:W-:Y:S01]  /*1fd0*/  FADD.FTZ R175, R151, R175 ;  /* 0x000000af97af7221 */ /* 0x020fe20000010000 */
[----:B------:R-:W-:Y:S06]  /*1fe0*/  BRA `(.L_x_46188) ;  /* 0x00000000000c7947 */ /* 0x000fec0003800000 */
.L_x_46187:
[----:B-----5:R-:W-:-:S05]  /*1ff0*/  HADD2.F32 R4, -RZ, R143.H1_H1 ;  /* 0x3000008fff047230 */ /* 0x020fca0000004100 */
[----:B------:R-:W-:-:S04]  /*2000*/  FADD.FTZ R175, R4, R175 ;  /* 0x000000af04af7221 */ /* 0x000fc80000010000 */
[----:B------:R-:W-:-:S07]  /*2010*/  @P1 FADD.FTZ R175, R151, R175 ;  /* 0x000000af97af1221 */ /* 0x000fce0000010000 */
.L_x_46188:
[----:B------:R-:W-:-:S04]  /*2020*/  LEA R6, P1, R3, UR10, 0x5 ;  /* 0x0000000a03067c11 */ /* 0x000fc8000f8228ff */
[C---:B------:R-:W-:Y:S02]  /*2030*/  LEA.HI.X R7, R3.reuse, UR11, RZ, 0x5, P1 ;  /* 0x0000000b03077c11 */ /* 0x040fe400088f2cff */
[----:B------:R-:W-:-:S03]  /*2040*/  IADD3 R3, R3, 0x20, RZ ;  /* 0x0000002003037810 */ /* 0x000fc60007ffe0ff */
[----:B------:R2:W-:Y:S04]  /*2050*/  STG.E.128 desc[UR4][R6.64], R168 ;  /* 0x000000a806007986 */ /* 0x0005e8000c101d04 */
[----:B------:R2:W-:Y:S02]  /*2060*/  STG.E.128 desc[UR4][R6.64+0x10], R172 ;  /* 0x000010ac06007986 */ /* 0x0005e4000c101d04 */
.L_x_46172:
[----:B------:R-:W-:Y:S05]  /*2070*/  BSYNC B0 ;  /* 0x0000000000007941 */ /* 0x000fea0003800000 */
.L_x_46171:
        /* <DEDUP_REMOVED lines=24> */
.L_x_46191:
[----:B-----5:R-:W-:-:S05]  /*2200*/  HADD2.F32 R4, -RZ, R140.H0_H0 ;  /* 0x2000008cff047230 */ /* 0x020fca0000004100 */
[----:B------:R-:W-:-:S04]  /*2210*/  FADD.FTZ R176, R4, R176 ;  /* 0x000000b004b07221 */ /* 0x000fc80000010000 */
[----:B------:R-:W-:-:S07]  /*2220*/  @P1 FADD.FTZ R176, R144, R176 ;  /* 0x000000b090b01221 */ /* 0x000fce0000010000 */
.L_x_46192:
[----:B------:R-:W-:Y:S01]  /*2230*/  HADD2.F32 R177, -RZ, R180.H1_H1 ;  /* 0x300000b4ffb17230 */ /* 0x000fe20000004100 */
[----:B------:R-:W-:Y:S06]  /*2240*/  @P2 BRA `(.L_x_46193) ;  /* 0x00000000000c2947 */ /* 0x000fec0003800000 */
[----:B------:R-:W-:Y:S05]  /*2250*/  @!P1 BRA `(.L_x_46194) ;  /* 0x0000000000149947 */ /* 0x000fea0003800000 */
[----:B-----5:R-:W-:Y:S01]  /*2260*/  FADD.FTZ R177, R145, R177 ;  /* 0x000000b191b17221 */ /* 0x020fe20000010000 */
[----:B------:R-:W-:Y:S06]  /*2270*/  BRA `(.L_x_46194) ;  /* 0x00000000000c7947 */ /* 0x000fec0003800000 */
.L_x_46193:
[----:B-----5:R-:W-:-:S05]  /*2280*/  HADD2.F32 R4, -RZ, R140.H1_H1 ;  /* 0x3000008cff047230 */ /* 0x020fca0000004100 */
[----:B------:R-:W-:-:S04]  /*2290*/  FADD.FTZ R177, R4, R177 ;  /* 0x000000b104b17221 */ /* 0x000fc80000010000 */
[----:B------:R-:W-:-:S07]  /*22a0*/  @P1 FADD.FTZ R177, R145, R177 ;  /* 0x000000b191b11221 */ /* 0x000fce0000010000 */
.L_x_46194:
[----:B------:R-:W-:Y:S01]  /*22b0*/  HADD2.F32 R178, -RZ, R181.H0_H0 ;  /* 0x200000b5ffb27230 */ /* 0x000fe20000004100 */
[----:B------:R-:W-:Y:S06]  /*22c0*/  @P2 BRA `(.L_x_46195) ;  /* 0x00000000000c2947 */ /* 0x000fec0003800000 */
[----:B------:R-:W-:Y:S05]  /*22d0*/  @!P1 BRA `(.L_x_46196) ;  /* 0x0000000000149947 */ /* 0x000fea0003800000 */
[----:B-----5:R-:W-:Y:S01]  /*22e0*/  FADD.FTZ R178, R146, R178 ;  /* 0x000000b292b27221 */ /* 0x020fe20000010000 */
[----:B------:R-:W-:Y:S06]  /*22f0*/  BRA `(.L_x_46196) ;  /* 0x00000000000c7947 */ /* 0x000fec0003800000 */
.L_x_46195:
[----:B-----5:R-:W-:-:S05]  /*2300*/  HADD2.F32 R4, -RZ, R141.H0_H0 ;  /* 0x2000008dff047230 */ /* 0x020fca0000004100 */
[----:B------:R-:W-:-:S04]  /*2310*/  FADD.FTZ R178, R4, R178 ;  /* 0x000000b204b27221 */ /* 0x000fc80000010000 */
[----:B------:R-:W-:-:S07]  /*2320*/  @P1 FADD.FTZ R178, R146, R178 ;  /* 0x000000b292b21221 */ /* 0x000fce0000010000 */
.L_x_46196:
[----:B------:R-:W-:Y:S01]  /*2330*/  HADD2.F32 R179, -RZ, R181.H1_H1 ;  /* 0x300000b5ffb37230 */ /* 0x000fe20000004100 */
[----:B------:R-:W-:Y:S06]  /*2340*/  @P2 BRA `(.L_x_46197) ;  /* 0x00000000000c2947 */ /* 0x000fec0003800000 */
[----:B------:R-:W-:Y:S05]  /*2350*/  @!P1 BRA `(.L_x_46198) ;  /* 0x0000000000149947 */ /* 0x000fea0003800000 */
[----:B-----5:R-:W-:Y:S01]  /*2360*/  FADD.FTZ R179, R147, R179 ;  /* 0x000000b393b37221 */ /* 0x020fe20000010000 */
[----:B------:R-:W-:Y:S06]  /*2370*/  BRA `(.L_x_46198) ;  /* 0x00000000000c7947 */ /* 0x000fec0003800000 */
.L_x_46197:
[----:B-----5:R-:W-:-:S05]  /*2380*/  HADD2.F32 R4, -RZ, R141.H1_H1 ;  /* 0x3000008dff047230 */ /* 0x020fca0000004100 */
[----:B------:R-:W-:-:S04]  /*2390*/  FADD.FTZ R179, R4, R179 ;  /* 0x000000b304b37221 */ /* 0x000fc80000010000 */
[----:B------:R-:W-:-:S07]  /*23a0*/  @P1 FADD.FTZ R179, R147, R179 ;  /* 0x000000b393b31221 */ /* 0x000fce0000010000 */
.L_x_46198:
[----:B------:R-:W-:Y:S01]  /*23b0*/  HADD2.F32 R180, -RZ, R182.H0_H0 ;  /* 0x200000b6ffb47230 */ /* 0x000fe20000004100 */
[----:B------:R-:W-:Y:S06]  /*23c0*/  @P2 BRA `(.L_x_46199) ;  /* 0x00000000000c2947 */ /* 0x000fec0003800000 */
[----:B------:R-:W-:Y:S05]  /*23d0*/  @!P1 BRA `(.L_x_46200) ;  /* 0x0000000000149947 */ /* 0x000fea0003800000 */
[----:B-----5:R-:W-:Y:S01]  /*23e0*/  FADD.FTZ R180, R148, R180 ;  /* 0x000000b494b47221 */ /* 0x020fe20000010000 */
[----:B------:R-:W-:Y:S06]  /*23f0*/  BRA `(.L_x_46200) ;  /* 0x00000000000c7947 */ /* 0x000fec0003800000 */
.L_x_46199:
[----:B-----5:R-:W-:-:S05]  /*2400*/  HADD2.F32 R4, -RZ, R142.H0_H0 ;  /* 0x2000008eff047230 */ /* 0x020fca0000004100 */
[----:B------:R-:W-:-:S04]  /*2410*/  FADD.FTZ R180, R4, R180 ;  /* 0x000000b404b47221 */ /* 0x000fc80000010000 */
[----:B------:R-:W-:-:S07]  /*2420*/  @P1 FADD.FTZ R180, R148, R180 ;  /* 0x000000b494b41221 */ /* 0x000fce0000010000 */
.L_x_46200:
[----:B------:R-:W-:Y:S01]  /*2430*/  HADD2.F32 R181, -RZ, R182.H1_H1 ;  /* 0x300000b6ffb57230 */ /* 0x000fe20000004100 */
[----:B------:R-:W-:Y:S06]  /*2440*/  @P2 BRA `(.L_x_46201) ;  /* 0x00000000000c2947 */ /* 0x000fec0003800000 */
[----:B------:R-:W-:Y:S05]  /*2450*/  @!P1 BRA `(.L_x_46202) ;  /* 0x0000000000149947 */ /* 0x000fea0003800000 */
[----:B-----5:R-:W-:Y:S01]  /*2460*/  FADD.FTZ R181, R149, R181 ;  /* 0x000000b595b57221 */ /* 0x020fe20000010000 */
[----:B------:R-:W-:Y:S06]  /*2470*/  BRA `(.L_x_46202) ;  /* 0x00000000000c7947 */ /* 0x000fec0003800000 */
.L_x_46201:
[----:B-----5:R-:W-:-:S05]  /*2480*/  HADD2.F32 R4, -RZ, R142.H1_H1 ;  /* 0x3000008eff047230 */ /* 0x020fca0000004100 */
[----:B------:R-:W-:-:S04]  /*2490*/  FADD.FTZ R181, R4, R181 ;  /* 0x000000b504b57221 */ /* 0x000fc80000010000 */
[----:B------:R-:W-:-:S07]  /*24a0*/  @P1 FADD.FTZ R181, R149, R181 ;  /* 0x000000b595b51221 */ /* 0x000fce0000010000 */
.L_x_46202:
[----:B------:R-:W-:Y:S01]  /*24b0*/  HADD2.F32 R182, -RZ, R183.H0_H0 ;  /* 0x200000b7ffb67230 */ /* 0x000fe20000004100 */
[----:B------:R-:W-:Y:S06]  /*24c0*/  @P2 BRA `(.L_x_46203) ;  /* 0x00000000000c2947 */ /* 0x000fec0003800000 */
[----:B------:R-:W-:Y:S05]  /*24d0*/  @!P1 BRA `(.L_x_46204) ;  /* 0x0000000000149947 */ /* 0x000fea0003800000 */
[----:B-----5:R-:W-:Y:S01]  /*24e0*/  FADD.FTZ R182, R150, R182 ;  /* 0x000000b696b67221 */ /* 0x020fe20000010000 */
[----:B------:R-:W-:Y:S06]  /*24f0*/  BRA `(.L_x_46204) ;  /* 0x00000000000c7947 */ /* 0x000fec0003800000 */
.L_x_46203:
[----:B-----5:R-:W-:-:S05]  /*2500*/  HADD2.F32 R4, -RZ, R143.H0_H0 ;  /* 0x2000008fff047230 */ /* 0x020fca0000004100 */
[----:B------:R-:W-:-:S04]  /*2510*/  FADD.FTZ R182, R4, R182 ;  /* 0x000000b604b67221 */ /* 0x000fc80000010000 */
[----:B------:R-:W-:-:S07]  /*2520*/  @P1 FADD.FTZ R182, R150, R182 ;  /* 0x000000b696b61221 */ /* 0x000fce0000010000 */
.L_x_46204:
[----:B------:R-:W-:Y:S01]  /*2530*/  HADD2.F32 R183, -RZ, R183.H1_H1 ;  /* 0x300000b7ffb77230 */ /* 0x000fe20000004100 */
[----:B------:R-:W-:Y:S06]  /*2540*/  @P2 BRA `(.L_x_46205) ;  /* 0x00000000000c2947 */ /* 0x000fec0003800000 */
[----:B------:R-:W-:Y:S05]  /*2550*/  @!P1 BRA `(.L_x_46206) ;  /* 0x0000000000149947 */ /* 0x000fea0003800000 */
[----:B-----5:R-:W-:Y:S01]  /*2560*/  FADD.FTZ R183, R151, R183 ;  /* 0x000000b797b77221 */ /* 0x020fe20000010000 */
[----:B------:R-:W-:Y:S06]  /*2570*/  BRA `(.L_x_46206) ;  /* 0x00000000000c7947 */ /* 0x000fec0003800000 */
.L_x_46205:
[----:B-----5:R-:W-:-:S05]  /*2580*/  HADD2.F32 R4, -RZ, R143.H1_H1 ;  /* 0x3000008fff047230 */ /* 0x020fca0000004100 */
[----:B------:R-:W-:-:S04]  /*2590*/  FADD.FTZ R183, R4, R183 ;  /* 0x000000b704b77221 */ /* 0x000fc80000010000 */
[----:B------:R-:W-:-:S07]  /*25a0*/  @P1 FADD.FTZ R183, R151, R183 ;  /* 0x000000b797b71221 */ /* 0x000fce0000010000 */
.L_x_46206:
[----:B------:R-:W-:-:S04]  /*25b0*/  LEA R6, P1, R3, UR10, 0x5 ;  /* 0x0000000a03067c11 */ /* 0x000fc8000f8228ff */
[C---:B------:R-:W-:Y:S02]  /*25c0*/  LEA.HI.X R7, R3.reuse, UR11, RZ, 0x5, P1 ;  /* 0x0000000b03077c11 */ /* 0x040fe400088f2cff */
[----:B------:R-:W-:-:S03]  /*25d0*/  IADD3 R3, R3, 0x20, RZ ;  /* 0x0000002003037810 */ /* 0x000fc60007ffe0ff */
[----:B------:R3:W-:Y:S04]  /*25e0*/  STG.E.128 desc[UR4][R6.64], R176 ;  /* 0x000000b006007986 */ /* 0x0007e8000c101d04 */
[----:B------:R3:W-:Y:S02]  /*25f0*/  STG.E.128 desc[UR4][R6.64+0x10], R180 ;  /* 0x000010b406007986 */ /* 0x0007e4000c101d04 */
.L_x_46190:
[----:B------:R-:W-:Y:S05]  /*2600*/  BSYNC B0 ;  /* 0x0000000000007941 */ /* 0x000fea0003800000 */
.L_x_46189:
        /* <DEDUP_REMOVED lines=24> */
.L_x_46209:
[----:B-----5:R-:W-:-:S05]  /*2790*/  HADD2.F32 R4, -RZ, R140.H0_H0 ;  /* 0x2000008cff047230 */ /* 0x020fca0000004100 */
[----:B------:R-:W-:-:S04]  /*27a0*/  FADD.FTZ R184, R4, R184 ;  /* 0x000000b804b87221 */ /* 0x000fc80000010000 */
[----:B------:R-:W-:-:S07]  /*27b0*/  @P1 FADD.FTZ R184, R144, R184 ;  /* 0x000000b890b81221 */ /* 0x000fce0000010000 */
.L_x_46210:
[----:B------:R-:W-:Y:S01]  /*27c0*/  HADD2.F32 R185, -RZ, R188.H1_H1 ;  /* 0x300000bcffb97230 */ /* 0x000fe20000004100 */
[----:B------:R-:W-:Y:S06]  /*27d0*/  @P2 BRA `(.L_x_46211) ;  /* 0x00000000000c2947 */ /* 0x000fec0003800000 */
[----:B------:R-:W-:Y:S05]  /*27e0*/  @!P1 BRA `(.L_x_46212) ;  /* 0x0000000000149947 */ /* 0x000fea0003800000 */
[----:B-----5:R-:W-:Y:S01]  /*27f0*/  FADD.FTZ R185, R145, R185 ;  /* 0x000000b991b97221 */ /* 0x020fe20000010000 */
[----:B------:R-:W-:Y:S06]  /*2800*/  BRA `(.L_x_46212) ;  /* 0x00000000000c7947 */ /* 0x000fec0003800000 */
.L_x_46211:
[----:B-----5:R-:W-:-:S05]  /*2810*/  HADD2.F32 R4, -RZ, R140.H1_H1 ;  /* 0x3000008cff047230 */ /* 0x020fca0000004100 */
[----:B------:R-:W-:-:S04]  /*2820*/  FADD.FTZ R185, R4, R185 ;  /* 0x000000b904b97221 */ /* 0x000fc80000010000 */
[----:B------:R-:W-:-:S07]  /*2830*/  @P1 FADD.FTZ R185, R145, R185 ;  /* 0x000000b991b91221 */ /* 0x000fce0000010000 */
.L_x_46212:
[----:B------:R-:W-:Y:S01]  /*2840*/  HADD2.F32 R186, -RZ, R189.H0_H0 ;  /* 0x200000bdffba7230 */ /* 0x000fe20000004100 */
[----:B------:R-:W-:Y:S06]  /*2850*/  @P2 BRA `(.L_x_46213) ;  /* 0x00000000000c2947 */ /* 0x000fec0003800000 */
[----:B------:R-:W-:Y:S05]  /*2860*/  @!P1 BRA `(.L_x_46214) ;  /* 0x0000000000149947 */ /* 0x000fea0003800000 */
[----:B-----5:R-:W-:Y:S01]  /*2870*/  FADD.FTZ R186, R146, R186 ;  /* 0x000000ba92ba7221 */ /* 0x020fe20000010000 */
[----:B------:R-:W-:Y:S06]  /*2880*/  BRA `(.L_x_46214) ;  /* 0x00000000000c7947 */ /* 0x000fec0003800000 */
.L_x_46213:
[----:B-----5:R-:W-:-:S05]  /*2890*/  HADD2.F32 R4, -RZ, R141.H0_H0 ;  /* 0x2000008dff047230 */ /* 0x020fca0000004100 */
[----:B------:R-:W-:-:S04]  /*28a0*/  FADD.FTZ R186, R4, R186 ;  /* 0x000000ba04ba7221 */ /* 0x000fc80000010000 */
[----:B------:R-:W-:-:S07]  /*28b0*/  @P1 FADD.FTZ R186, R146, R186 ;  /* 0x000000ba92ba1221 */ /* 0x000fce0000010000 */
.L_x_46214:
[----:B------:R-:W-:Y:S01]  /*28c0*/  HADD2.F32 R187, -RZ, R189.H1_H1 ;  /* 0x300000bdffbb7230 */ /* 0x000fe20000004100 */
[----:B------:R-:W-:Y:S06]  /*28d0*/  @P2 BRA `(.L_x_46215) ;  /* 0x00000000000c2947 */ /* 0x000fec0003800000 */
[----:B------:R-:W-:Y:S05]  /*28e0*/  @!P1 BRA `(.L_x_46216) ;  /* 0x0000000000149947 */ /* 0x000fea0003800000 */
[----:B-----5:R-:W-:Y:S01]  /*28f0*/  FADD.FTZ R187, R147, R187 ;  /* 0x000000bb93bb7221 */ /* 0x020fe20000010000 */
[----:B------:R-:W-:Y:S06]  /*2900*/  BRA `(.L_x_46216) ;  /* 0x00000000000c7947 */ /* 0x000fec0003800000 */
.L_x_46215:
[----:B-----5:R-:W-:-:S05]  /*2910*/  HADD2.F32 R4, -RZ, R141.H1_H1 ;  /* 0x3000008dff047230 */ /* 0x020fca0000004100 */
[----:B------:R-:W-:-:S04]  /*2920*/  FADD.FTZ R187, R4, R187 ;  /* 0x000000bb04bb7221 */ /* 0x000fc80000010000 */
[----:B------:R-:W-:-:S07]  /*2930*/  @P1 FADD.FTZ R187, R147, R187 ;  /* 0x000000bb93bb1221 */ /* 0x000fce0000010000 */
.L_x_46216:
[----:B------:R-:W-:Y:S01]  /*2940*/  HADD2.F32 R188, -RZ, R190.H0_H0 ;  /* 0x200000beffbc7230 */ /* 0x000fe20000004100 */
[----:B------:R-:W-:Y:S06]  /*2950*/  @P2 BRA `(.L_x_46217) ;  /* 0x00000000000c2947 */ /* 0x000fec0003800000 */
[----:B------:R-:W-:Y:S05]  /*2960*/  @!P1 BRA `(.L_x_46218) ;  /* 0x0000000000149947 */ /* 0x000fea0003800000 */
[----:B-----5:R-:W-:Y:S01]  /*2970*/  FADD.FTZ R188, R148, R188 ;  /* 0x000000bc94bc7221 */ /* 0x020fe20000010000 */
[----:B------:R-:W-:Y:S06]  /*2980*/  BRA `(.L_x_46218) ;  /* 0x00000000000c7947 */ /* 0x000fec0003800000 */
.L_x_46217:
[----:B-----5:R-:W-:-:S05]  /*2990*/  HADD2.F32 R4, -RZ, R142.H0_H0 ;  /* 0x2000008eff047230 */ /* 0x020fca0000004100 */
[----:B------:R-:W-:-:S04]  /*29a0*/  FADD.FTZ R188, R4, R188 ;  /* 0x000000bc04bc7221 */ /* 0x000fc80000010000 */
[----:B------:R-:W-:-:S07]  /*29b0*/  @P1 FADD.FTZ R188, R148, R188 ;  /* 0x000000bc94bc1221 */ /* 0x000fce0000010000 */
.L_x_46218:
[----:B------:R-:W-:Y:S01]  /*29c0*/  HADD2.F32 R189, -RZ, R190.H1_H1 ;  /* 0x300000beffbd7230 */ /* 0x000fe20000004100 */
[----:B------:R-:W-:Y:S06]  /*29d0*/  @P2 BRA `(.L_x_46219) ;  /* 0x00000000000c2947 */ /* 0x000fec0003800000 */
[----:B------:R-:W-:Y:S05]  /*29e0*/  @!P1 BRA `(.L_x_46220) ;  /* 0x0000000000149947 */ /* 0x000fea0003800000 */
[----:B-----5:R-:W-:Y:S01]  /*29f0*/  FADD.FTZ R189, R149, R189 ;  /* 0x000000bd95bd7221 */ /* 0x020fe20000010000 */
[----:B------:R-:W-:Y:S06]  /*2a00*/  BRA `(.L_x_46220) ;  /* 0x00000000000c7947 */ /* 0x000fec0003800000 */
.L_x_46219:
[----:B-----5:R-:W-:-:S05]  /*2a10*/  HADD2.F32 R4, -RZ, R142.H1_H1 ;  /* 0x3000008eff047230 */ /* 0x020fca0000004100 */
[----:B------:R-:W-:-:S04]  /*2a20*/  FADD.FTZ R189, R4, R189 ;  /* 0x000000bd04bd7221 */ /* 0x000fc80000010000 */
[----:B------:R-:W-:-:S07]  /*2a30*/  @P1 FADD.FTZ R189, R149, R189 ;  /* 0x000000bd95bd1221 */ /* 0x000fce0000010000 */
.L_x_46220:
[----:B------:R-:W-:Y:S01]  /*2a40*/  HADD2.F32 R190, -RZ, R191.H0_H0 ;  /* 0x200000bfffbe7230 */ /* 0x000fe20000004100 */
[----:B------:R-:W-:Y:S06]  /*2a50*/  @P2 BRA `(.L_x_46221) ;  /* 0x00000000000c2947 */ /* 0x000fec0003800000 */
[----:B------:R-:W-:Y:S05]  /*2a60*/  @!P1 BRA `(.L_x_46222) ;  /* 0x0000000000149947 */ /* 0x000fea0003800000 */
[----:B-----5:R-:W-:Y:S01]  /*2a70*/  FADD.FTZ R190, R150, R190 ;  /* 0x000000be96be7221 */ /* 0x020fe20000010000 */
[----:B------:R-:W-:Y:S06]  /*2a80*/  BRA `(.L_x_46222) ;  /* 0x00000000000c7947 */ /* 0x000fec0003800000 */
.L_x_46221:
[----:B-----5:R-:W-:-:S05]  /*2a90*/  HADD2.F32 R4, -RZ, R143.H0_H0 ;  /* 0x2000008fff047230 */ /* 0x020fca0000004100 */
[----:B------:R-:W-:-:S04]  /*2aa0*/  FADD.FTZ R190, R4, R190 ;  /* 0x000000be04be7221 */ /* 0x000fc80000010000 */
[----:B------:R-:W-:-:S07]  /*2ab0*/  @P1 FADD.FTZ R190, R150, R190 ;  /* 0x000000be96be1221 */ /* 0x000fce0000010000 */
.L_x_46222:
[----:B------:R-:W-:Y:S01]  /*2ac0*/  HADD2.F32 R191, -RZ, R191.H1_H1 ;  /* 0x300000bfffbf7230 */ /* 0x000fe20000004100 */
[----:B------:R-:W-:Y:S06]  /*2ad0*/  @P2 BRA `(.L_x_46223) ;  /* 0x00000000000c2947 */ /* 0x000fec0003800000 */
[----:B------:R-:W-:Y:S05]  /*2ae0*/  @!P1 BRA `(.L_x_46224) ;  /* 0x0000000000149947 */ /* 0x000fea0003800000 */
[----:B-----5:R-:W-:Y:S01]  /*2af0*/  FADD.FTZ R191, R151, R191 ;  /* 0x000000bf97bf7221 */ /* 0x020fe20000010000 */
[----:B------:R-:W-:Y:S06]  /*2b00*/  BRA `(.L_x_46224) ;  /* 0x00000000000c7947 */ /* 0x000fec0003800000 */
.L_x_46223:
[----:B-----5:R-:W-:-:S05]  /*2b10*/  HADD2.F32 R4, -RZ, R143.H1_H1 ;  /* 0x3000008fff047230 */ /* 0x020fca0000004100 */
[----:B------:R-:W-:-:S04]  /*2b20*/  FADD.FTZ R191, R4, R191 ;  /* 0x000000bf04bf7221 */ /* 0x000fc80000010000 */
[----:B------:R-:W-:-:S07]  /*2b30*/  @P1 FADD.FTZ R191, R151, R191 ;  /* 0x000000bf97bf1221 */ /* 0x000fce0000010000 */
.L_x_46224:
[----:B------:R-:W-:-:S04]  /*2b40*/  LEA R6, P1, R3, UR10, 0x5 ;  /* 0x0000000a03067c11 */ /* 0x000fc8000f8228ff */
[C---:B------:R-:W-:Y:S02]  /*2b50*/  LEA.HI.X R7, R3.reuse, UR11, RZ, 0x5, P1 ;  /* 0x0000000b03077c11 */ /* 0x040fe400088f2cff */
[----:B------:R-:W-:-:S03]  /*2b60*/  IADD3 R3, R3, 0x20, RZ ;  /* 0x0000002003037810 */ /* 0x000fc60007ffe0ff */
[----:B------:R4:W-:Y:S04]  /*2b70*/  STG.E.128 desc[UR4][R6.64], R184 ;  /* 0x000000b806007986 */ /* 0x0009e8000c101d04 */
[----:B------:R4:W-:Y:S02]  /*2b80*/  STG.E.128 desc[UR4][R6.64+0x10], R188 ;  /* 0x000010bc06007986 */ /* 0x0009e4000c101d04 */
.L_x_46208:
[----:B------:R-:W-:Y:S05]  /*2b90*/  BSYNC B0 ;  /* 0x0000000000007941 */ /* 0x000fea0003800000 */
.L_x_46207:
        /* <DEDUP_REMOVED lines=24> */
.L_x_46227:
[----:B-----5:R-:W-:-:S05]  /*2d20*/  HADD2.F32 R4, -RZ, R140.H0_H0 ;  /* 0x2000008cff047230 */ /* 0x020fca0000004100 */
[----:B------:R-:W-:-:S04]  /*2d30*/  FADD.FTZ R192, R4, R192 ;  /* 0x000000c004c07221 */ /* 0x000fc80000010000 */
[----:B------:R-:W-:-:S07]  /*2d40*/  @P1 FADD.FTZ R192, R144, R192 ;  /* 0x000000c090c01221 */ /* 0x000fce0000010000 */
.L_x_46228:
[----:B------:R-:W-:Y:S01]  /*2d50*/  HADD2.F32 R193, -RZ, R196.H1_H1 ;  /* 0x300000c4ffc17230 */ /* 0x000fe20000004100 */
[----:B------:R-:W-:Y:S06]  /*2d60*/  @P2 BRA `(.L_x_46229) ;  /* 0x00000000000c2947 */ /* 0x000fec0003800000 */
[----:B------:R-:W-:Y:S05]  /*2d70*/  @!P1 BRA `(.L_x_46230) ;  /* 0x0000000000149947 */ /* 0x000fea0003800000 */
[----:B-----5:R-:W-:Y:S01]  /*2d80*/  FADD.FTZ R193, R145, R193 ;  /* 0x000000c191c17221 */ /* 0x020fe20000010000 */
[----:B------:R-:W-:Y:S06]  /*2d90*/  BRA `(.L_x_46230) ;  /* 0x00000000000c7947 */ /* 0x000fec0003800000 */
.L_x_46229:
[----:B-----5:R-:W-:-:S05]  /*2da0*/  HADD2.F32 R4, -RZ, R140.H1_H1 ;  /* 0x3000008cff047230 */ /* 0x020fca0000004100 */
[----:B------:R-:W-:-:S04]  /*2db0*/  FADD.FTZ R193, R4, R193 ;  /* 0x000000c104c17221 */ /* 0x000fc80000010000 */
[----:B------:R-:W-:-:S07]  /*2dc0*/  @P1 FADD.FTZ R193, R145, R193 ;  /* 0x000000c191c11221 */ /* 0x000fce0000010000 */
.L_x_46230:
[----:B------:R-:W-:Y:S01]  /*2dd0*/  HADD2.F32 R194, -RZ, R197.H0_H0 ;  /* 0x200000c5ffc27230 */ /* 0x000fe20000004100 */
[----:B------:R-:W-:Y:S06]  /*2de0*/  @P2 BRA `(.L_x_46231) ;  /* 0x00000000000c2947 */ /* 0x000fec0003800000 */
[----:B------:R-:W-:Y:S05]  /*2df0*/  @!P1 BRA `(.L_x_46232) ;  /* 0x0000000000149947 */ /* 0x000fea0003800000 */
[----:B-----5:R-:W-:Y:S01]  /*2e00*/  FADD.FTZ R194, R146, R194 ;  /* 0x000000c292c27221 */ /* 0x020fe20000010000 */
[----:B------:R-:W-:Y:S06]  /*2e10*/  BRA `(.L_x_46232) ;  /* 0x00000000000c7947 */ /* 0x000fec0003800000 */
.L_x_46231:
[----:B-----5:R-:W-:-:S05]  /*2e20*/  HADD2.F32 R4, -RZ, R141.H0_H0 ;  /* 0x2000008dff047230 */ /* 0x020fca0000004100 */
[----:B------:R-:W-:-:S04]  /*2e30*/  FADD.FTZ R194, R4, R194 ;  /* 0x000000c204c27221 */ /* 0x000fc80000010000 */
[----:B------:R-:W-:-:S07]  /*2e40*/  @P1 FADD.FTZ R194, R146, R194 ;  /* 0x000000c292c21221 */ /* 0x000fce0000010000 */
.L_x_46232:
[----:B------:R-:W-:Y:S01]  /*2e50*/  HADD2.F32 R195, -RZ, R197.H1_H1 ;  /* 0x300000c5ffc37230 */ /* 0x000fe20000004100 */
[----:B------:R-:W-:Y:S06]  /*2e60*/  @P2 BRA `(.L_x_46233) ;  /* 0x00000000000c2947 */ /* 0x000fec0003800000 */
[----:B------:R-:W-:Y:S05]  /*2e70*/  @!P1 BRA `(.L_x_46234) ;  /* 0x0000000000149947 */ /* 0x000fea0003800000 */
[----:B-----5:R-:W-:Y:S01]  /*2e80*/  FADD.FTZ R195, R147, R195 ;  /* 0x000000c393c37221 */ /* 0x020fe20000010000 */
[----:B------:R-:W-:Y:S06]  /*2e90*/  BRA `(.L_x_46234) ;  /* 0x00000000000c7947 */ /* 0x000fec0003800000 */
.L_x_46233:
[----:B-----5:R-:W-:-:S05]  /*2ea0*/  HADD2.F32 R4, -RZ, R141.H1_H1 ;  /* 0x3000008dff047230 */ /* 0x020fca0000004100 */
[----:B------:R-:W-:-:S04]  /*2eb0*/  FADD.FTZ R195, R4, R195 ;  /* 0x000000c304c37221 */ /* 0x000fc80000010000 */
[----:B------:R-:W-:-:S07]  /*2ec0*/  @P1 FADD.FTZ R195, R147, R195 ;  /* 0x000000c393c31221 */ /* 0x000fce0000010000 */
.L_x_46234:
[----:B------:R-:W-:Y:S01]  /*2ed0*/  HADD2.F32 R196, -RZ, R198.H0_H0 ;  /* 0x200000c6ffc47230 */ /* 0x000fe20000004100 */
[----:B------:R-:W-:Y:S06]  /*2ee0*/  @P2 BRA `(.L_x_46235) ;  /* 0x00000000000c2947 */ /* 0x000fec0003800000 */
[----:B------:R-:W-:Y:S05]  /*2ef0*/  @!P1 BRA `(.L_x_46236) ;  /* 0x0000000000149947 */ /* 0x000fea0003800000 */
[----:B-----5:R-:W-:Y:S01]  /*2f00*/  FADD.FTZ R196, R148, R196 ;  /* 0x000000c494c47221 */ /* 0x020fe20000010000 */
[----:B------:R-:W-:Y:S06]  /*2f10*/  BRA `(.L_x_46236) ;  /* 0x00000000000c7947 */ /* 0x000fec0003800000 */
.L_x_46235:
[----:B-----5:R-:W-:-:S05]  /*2f20*/  HADD2.F32 R4, -RZ, R142.H0_H0 ;  /* 0x2000008eff047230 */ /* 0x020fca0000004100 */
[----:B------:R-:W-:-:S04]  /*2f30*/  FADD.FTZ R196, R4, R196 ;  /* 0x000000c404c47221 */ /* 0x000fc80000010000 */
[----:B------:R-:W-:-:S07]  /*2f40*/  @P1 FADD.FTZ R196, R148, R196 ;  /* 0x000000c494c41221 */ /* 0x000fce0000010000 */
.L_x_46236:
[----:B------:R-:W-:Y:S01]  /*2f50*/  HADD2.F32 R197, -RZ, R198.H1_H1 ;  /* 0x300000c6ffc57230 */ /* 0x000fe20000004100 */
[----:B------:R-:W-:Y:S06]  /*2f60*/  @P2 BRA `(.L_x_46237) ;  /* 0x00000000000c2947 */ /* 0x000fec0003800000 */
[----:B------:R-:W-:Y:S05]  /*2f70*/  @!P1 BRA `(.L_x_46238) ;  /* 0x0000000000149947 */ /* 0x000fea0003800000 */
[----:B-----5:R-:W-:Y:S01]  /*2f80*/  FADD.FTZ R197, R149, R197 ;  /* 0x000000c595c57221 */ /* 0x020fe20000010000 */
[----:B------:R-:W-:Y:S06]  /*2f90*/  BRA `(.L_x_46238) ;  /* 0x00000000000c7947 */ /* 0x000fec0003800000 */
.L_x_46237:
[----:B-----5:R-:W-:-:S05]  /*2fa0*/  HADD2.F32 R4, -RZ, R142.H1_H1 ;  /* 0x3000008eff047230 */ /* 0x020fca0000004100 */
[----:B------:R-:W-:-:S04]  /*2fb0*/  FADD.FTZ R197, R4, R197 ;  /* 0x000000c504c57221 */ /* 0x000fc80000010000 */
[----:B------:R-:W-:-:S07]  /*2fc0*/  @P1 FADD.FTZ R197, R149, R197 ;  /* 0x000000c595c51221 */ /* 0x000fce0000010000 */
.L_x_46238:
[----:B------:R-:W-:Y:S01]  /*2fd0*/  HADD2.F32 R198, -RZ, R199.H0_H0 ;  /* 0x200000c7ffc67230 */ /* 0x000fe20000004100 */
[----:B------:R-:W-:Y:S06]  /*2fe0*/  @P2 BRA `(.L_x_46239) ;  /* 0x00000000000c2947 */ /* 0x000fec0003800000 */
[----:B------:R-:W-:Y:S05]  /*2ff0*/  @!P1 BRA `(.L_x_46240) ;  /* 0x0000000000149947 */ /* 0x000fea0003800000 */
[----:B-----5:R-:W-:Y:S01]  /*3000*/  FADD.FTZ R198, R150, R198 ;  /* 0x000000c696c67221 */ /* 0x020fe20000010000 */
[----:B------:R-:W-:Y:S06]  /*3010*/  BRA `(.L_x_46240) ;  /* 0x00000000000c7947 */ /* 0x000fec0003800000 */
.L_x_46239:
[----:B-----5:R-:W-:-:S05]  /*3020*/  HADD2.F32 R4, -RZ, R143.H0_H0 ;  /* 0x2000008fff047230 */ /* 0x020fca0000004100 */
[----:B------:R-:W-:-:S04]  /*3030*/  FADD.FTZ R198, R4, R198 ;  /* 0x000000c604c67221 */ /* 0x000fc80000010000 */
[----:B------:R-:W-:-:S07]  /*3040*/  @P1 FADD.FTZ R198, R150, R198 ;  /* 0x000000c696c61221 */ /* 0x000fce0000010000 */
.L_x_46240:
[----:B------:R-:W-:Y:S01]  /*3050*/  HADD2.F32 R199, -RZ, R199.H1_H1 ;  /* 0x300000c7ffc77230 */ /* 0x000fe20000004100 */
[----:B------:R-:W-:Y:S06]  /*3060*/  @P2 BRA `(.L_x_46241) ;  /* 0x00000000000c2947 */ /* 0x000fec0003800000 */
[----:B------:R-:W-:Y:S05]  /*3070*/  @!P1 BRA `(.L_x_46242) ;  /* 0x0000000000149947 */ /* 0x000fea0003800000 */
[----:B-----5:R-:W-:Y:S01]  /*3080*/  FADD.FTZ R199, R151, R199 ;  /* 0x000000c797c77221 */ /* 0x020fe20000010000 */
[----:B------:R-:W-:Y:S06]  /*3090*/  BRA `(.L_x_46242) ;  /* 0x00000000000c7947 */ /* 0x000fec0003800000 */
.L_x_46241:
[----:B-----5:R-:W-:-:S05]  /*30a0*/  HADD2.F32 R4, -RZ, R143.H1_H1 ;  /* 0x3000008fff047230 */ /* 0x020fca0000004100 */
[----:B------:R-:W-:-:S04]  /*30b0*/  FADD.FTZ R199, R4, R199 ;  /* 0x000000c704c77221 */ /* 0x000fc80000010000 */
[----:B------:R-:W-:-:S07]  /*30c0*/  @P1 FADD.FTZ R199, R151, R199 ;  /* 0x000000c797c71221 */ /* 0x000fce0000010000 */
.L_x_46242:
[----:B------:R-:W-:-:S04]  /*30d0*/  LEA R6, P1, R3, UR10, 0x5 ;  /* 0x0000000a03067c11 */ /* 0x000fc8000f8228ff */
[C---:B------:R-:W-:Y:S02]  /*30e0*/  LEA.HI.X R7, R3.reuse, UR11, RZ, 0x5, P1 ;  /* 0x0000000b03077c11 */ /* 0x040fe400088f2cff */
[----:B------:R-:W-:-:S03]  /*30f0*/  IADD3 R3, R3, 0x20, RZ ;  /* 0x0000002003037810 */ /* 0x000fc60007ffe0ff */
[----:B------:R0:W-:Y:S04]  /*3100*/  STG.E.128 desc[UR4][R6.64], R192 ;  /* 0x000000c006007986 */ /* 0x0001e8000c101d04 */
[----:B------:R0:W-:Y:S02]  /*3110*/  STG.E.128 desc[UR4][R6.64+0x10], R196 ;  /* 0x000010c406007986 */ /* 0x0001e4000c101d04 */
.L_x_46226:
[----:B------:R-:W-:Y:S05]  /*3120*/  BSYNC B0 ;  /* 0x0000000000007941 */ /* 0x000fea0003800000 */
.L_x_46225:
        /* <DEDUP_REMOVED lines=24> */
.L_x_46245:
[----:B-----5:R-:W-:-:S05]  /*32b0*/  HADD2.F32 R4, -RZ, R140.H0_H0 ;  /* 0x2000008cff047230 */ /* 0x020fca0000004100 */
[----:B------:R-:W-:-:S04]  /*32c0*/  FADD.FTZ R200, R4, R200 ;  /* 0x000000c804c87221 */ /* 0x000fc80000010000 */
[----:B------:R-:W-:-:S07]  /*32d0*/  @P1 FADD.FTZ R200, R144, R200 ;  /* 0x000000c890c81221 */ /* 0x000fce0000010000 */
.L_x_46246:
[----:B------:R-:W-:Y:S01]  /*32e0*/  HADD2.F32 R201, -RZ, R204.H1_H1 ;  /* 0x300000ccffc97230 */ /* 0x000fe20000004100 */
[----:B------:R-:W-:Y:S06]  /*32f0*/  @P2 BRA `(.L_x_46247) ;  /* 0x00000000000c2947 */ /* 0x000fec0003800000 */
[----:B------:R-:W-:Y:S05]  /*3300*/  @!P1 BRA `(.L_x_46248) ;  /* 0x0000000000149947 */ /* 0x000fea0003800000 */
[----:B-----5:R-:W-:Y:S01]  /*3310*/  FADD.FTZ R201, R145, R201 ;  /* 0x000000c991c97221 */ /* 0x020fe20000010000 */
[----:B------:R-:W-:Y:S06]  /*3320*/  BRA `(.L_x_46248) ;  /* 0x00000000000c7947 */ /* 0x000fec0003800000 */
.L_x_46247:
[----:B-----5:R-:W-:-:S05]  /*3330*/  HADD2.F32 R4, -RZ, R140.H1_H1 ;  /* 0x3000008cff047230 */ /* 0x020fca0000004100 */
[----:B------:R-:W-:-:S04]  /*3340*/  FADD.FTZ R201, R4, R201 ;  /* 0x000000c904c97221 */ /* 0x000fc80000010000 */
[----:B------:R-:W-:-:S07]  /*3350*/  @P1 FADD.FTZ R201, R145, R201 ;  /* 0x000000c991c91221 */ /* 0x000fce0000010000 */
.L_x_46248:
[----:B------:R-:W-:Y:S01]  /*3360*/  HADD2.F32 R202, -RZ, R205.H0_H0 ;  /* 0x200000cdffca7230 */ /* 0x000fe20000004100 */
[----:B------:R-:W-:Y:S06]  /*3370*/  @P2 BRA `(.L_x_46249) ;  /* 0x00000000000c2947 */ /* 0x000fec0003800000 */
[----:B------:R-:W-:Y:S05]  /*3380*/  @!P1 BRA `(.L_x_46250) ;  /* 0x0000000000149947 */ /* 0x000fea0003800000 */
[----:B-----5:R-:W-:Y:S01]  /*3390*/  FADD.FTZ R202, R146, R202 ;  /* 0x000000ca92ca7221 */ /* 0x020fe20000010000 */
[----:B------:R-:W-:Y:S06]  /*33a0*/  BRA `(.L_x_46250) ;  /* 0x00000000000c7947 */ /* 0x000fec0003800000 */
.L_x_46249:
[----:B-----5:R-:W-:-:S05]  /*33b0*/  HADD2.F32 R4, -RZ, R141.H0_H0 ;  /* 0x2000008dff047230 */ /* 0x020fca0000004100 */
[----:B------:R-:W-:-:S04]  /*33c0*/  FADD.FTZ R202, R4, R202 ;  /* 0x000000ca04ca7221 */ /* 0x000fc80000010000 */
[----:B------:R-:W-:-:S07]  /*33d0*/  @P1 FADD.FTZ R202, R146, R202 ;  /* 0x000000ca92ca1221 */ /* 0x000fce0000010000 */
.L_x_46250:
[----:B------:R-:W-:Y:S01]  /*33e0*/  HADD2.F32 R203, -RZ, R205.H1_H1 ;  /* 0x300000cdffcb7230 */ /* 0x000fe20000004100 */
[----:B------:R-:W-:Y:S06]  /*33f0*/  @P2 BRA `(.L_x_46251) ;  /* 0x00000000000c2947 */ /* 0x000fec0003800000 */
[----:B------:R-:W-:Y:S05]  /*3400*/  @!P1 BRA `(.L_x_46252) ;  /* 0x0000000000149947 */ /* 0x000fea0003800000 */
[----:B-----5:R-:W-:Y:S01]  /*3410*/  FADD.FTZ R203, R147, R203 ;  /* 0x000000cb93cb7221 */ /* 0x020fe20000010000 */
[----:B------:R-:W-:Y:S06]  /*3420*/  BRA `(.L_x_46252) ;  /* 0x00000000000c7947 */ /* 0x000fec0003800000 */
.L_x_46251:
[----:B-----5:R-:W-:-:S05]  /*3430*/  HADD2.F32 R4, -RZ, R141.H1_H1 ;  /* 0x3000008dff047230 */ /* 0x020fca0000004100 */
[----:B------:R-:W-:-:S04]  /*3440*/  FADD.FTZ R203, R4, R203 ;  /* 0x000000cb04cb7221 */ /* 0x000fc80000010000 */
[----:B------:R-:W-:-:S07]  /*3450*/  @P1 FADD.FTZ R203, R147, R203 ;  /* 0x000000cb93cb1221 */ /* 0x000fce0000010000 */
.L_x_46252:
[----:B------:R-:W-:Y:S01]  /*3460*/  HADD2.F32 R204, -RZ, R206.H0_H0 ;  /* 0x200000ceffcc7230 */ /* 0x000fe20000004100 */
[----:B------:R-:W-:Y:S06]  /*3470*/  @P2 BRA `(.L_x_46253) ;  /* 0x00000000000c2947 */ /* 0x000fec0003800000 */
[----:B------:R-:W-:Y:S05]  /*3480*/  @!P1 BRA `(.L_x_46254) ;  /* 0x0000000000149947 */ /* 0x000fea0003800000 */
[----:B-----5:R-:W-:Y:S01]  /*3490*/  FADD.FTZ R204, R148, R204 ;  /* 0x000000cc94cc7221 */ /* 0x020fe20000010000 */
[----:B------:R-:W-:Y:S06]  /*34a0*/  BRA `(.L_x_46254) ;  /* 0x00000000000c7947 */ /* 0x000fec0003800000 */
.L_x_46253:
[----:B-----5:R-:W-:-:S05]  /*34b0*/  HADD2.F32 R4, -RZ, R142.H0_H0 ;  /* 0x2000008eff047230 */ /* 0x020fca0000004100 */
[----:B------:R-:W-:-:S04]  /*34c0*/  FADD.FTZ R204, R4, R204 ;  /* 0x000000cc04cc7221 */ /* 0x000fc80000010000 */
[----:B------:R-:W-:-:S07]  /*34d0*/  @P1 FADD.FTZ R204, R148, R204 ;  /* 0x000000cc94cc1221 */ /* 0x000fce0000010000 */
.L_x_46254:
[----:B------:R-:W-:Y:S01]  /*34e0*/  HADD2.F32 R205, -RZ, R206.H1_H1 ;  /* 0x300000ceffcd7230 */ /* 0x000fe20000004100 */
[----:B------:R-:W-:Y:S06]  /*34f0*/  @P2 BRA `(.L_x_46255) ;  /* 0x00000000000c2947 */ /* 0x000fec0003800000 */
[----:B------:R-:W-:Y:S05]  /*3500*/  @!P1 BRA `(.L_x_46256) ;  /* 0x0000000000149947 */ /* 0x000fea0003800000 */
[----:B-----5:R-:W-:Y:S01]  /*3510*/  FADD.FTZ R205, R149, R205 ;  /* 0x000000cd95cd7221 */ /* 0x020fe20000010000 */
[----:B------:R-:W-:Y:S06]  /*3520*/  BRA `(.L_x_46256) ;  /* 0x00000000000c7947 */ /* 0x000fec0003800000 */
.L_x_46255:
[----:B-----5:R-:W-:-:S05]  /*3530*/  HADD2.F32 R4, -RZ, R142.H1_H1 ;  /* 0x3000008eff047230 */ /* 0x020fca0000004100 */
[----:B------:R-:W-:-:S04]  /*3540*/  FADD.FTZ R205, R4, R205 ;  /* 0x000000cd04cd7221 */ /* 0x000fc80000010000 */
[----:B------:R-:W-:-:S07]  /*3550*/  @P1 FADD.FTZ R205, R149, R205 ;  /* 0x000000cd95cd1221 */ /* 0x000fce0000010000 */
.L_x_46256:
[----:B------:R-:W-:Y:S01]  /*3560*/  HADD2.F32 R206, -RZ, R207.H0_H0 ;  /* 0x200000cfffce7230 */ /* 0x000fe20000004100 */
[----:B------:R-:W-:Y:S06]  /*3570*/  @P2 BRA `(.L_x_46257) ;  /* 0x00000000000c2947 */ /* 0x000fec0003800000 */
[----:B------:R-:W-:Y:S05]  /*3580*/  @!P1 BRA `(.L_x_46258) ;  /* 0x0000000000149947 */ /* 0x000fea0003800000 */
[----:B-----5:R-:W-:Y:S01]  /*3590*/  FADD.FTZ R206, R150, R206 ;  /* 0x000000ce96ce7221 */ /* 0x020fe20000010000 */
[----:B------:R-:W-:Y:S06]  /*35a0*/  BRA `(.L_x_46258) ;  /* 0x00000000000c7947 */ /* 0x000fec0003800000 */
.L_x_46257:
[----:B-----5:R-:W-:-:S05]  /*35b0*/  HADD2.F32 R4, -RZ, R143.H0_H0 ;  /* 0x2000008fff047230 */ /* 0x020fca0000004100 */
[----:B------:R-:W-:-:S04]  /*35c0*/  FADD.FTZ R206, R4, R206 ;  /* 0x000000ce04ce7221 */ /* 0x000fc80000010000 */
[----:B------:R-:W-:-:S07]  /*35d0*/  @P1 FADD.FTZ R206, R150, R206 ;  /* 0x000000ce96ce1221 */ /* 0x000fce0000010000 */
.L_x_46258:
[----:B------:R-:W-:Y:S01]  /*35e0*/  HADD2.F32 R207, -RZ, R207.H1_H1 ;  /* 0x300000cfffcf7230 */ /* 0x000fe20000004100 */
[----:B------:R-:W-:Y:S06]  /*35f0*/  @P2 BRA `(.L_x_46259) ;  /* 0x00000000000c2947 */ /* 0x000fec0003800000 */
[----:B------:R-:W-:Y:S05]  /*3600*/  @!P1 BRA `(.L_x_46260) ;  /* 0x0000000000149947 */ /* 0x000fea0003800000 */
[----:B-----5:R-:W-:Y:S01]  /*3610*/  FADD.FTZ R207, R151, R207 ;  /* 0x000000cf97cf7221 */ /* 0x020fe20000010000 */
[----:B------:R-:W-:Y:S06]  /*3620*/  BRA `(.L_x_46260) ;  /* 0x00000000000c7947 */ /* 0x000fec0003800000 */
.L_x_46259:
[----:B-----5:R-:W-:-:S05]  /*3630*/  HADD2.F32 R4, -RZ, R143.H1_H1 ;  /* 0x3000008fff047230 */ /* 0x020fca0000004100 */
[----:B------:R-:W-:-:S04]  /*3640*/  FADD.FTZ R207, R4, R207 ;  /* 0x000000cf04cf7221 */ /* 0x000fc80000010000 */
[----:B------:R-:W-:-:S07]  /*3650*/  @P1 FADD.FTZ R207, R151, R207 ;  /* 0x000000cf97cf1221 */ /* 0x000fce0000010000 */
.L_x_46260:
[----:B------:R-:W-:-:S04]  /*3660*/  LEA R6, P1, R3, UR10, 0x5 ;  /* 0x0000000a03067c11 */ /* 0x000fc8000f8228ff */
[C---:B------:R-:W-:Y:S02]  /*3670*/  LEA.HI.X R7, R3.reuse, UR11, RZ, 0x5, P1 ;  /* 0x0000000b03077c11 */ /* 0x040fe400088f2cff */
[----:B------:R-:W-:-:S03]  /*3680*/  IADD3 R3, R3, 0x20, RZ ;  /* 0x0000002003037810 */ /* 0x000fc60007ffe0ff */
[----:B------:R0:W-:Y:S04]  /*3690*/  STG.E.128 desc[UR4][R6.64], R200 ;  /* 0x000000c806007986 */ /* 0x0001e8000c101d04 */
[----:B------:R0:W-:Y:S02]  /*36a0*/  STG.E.128 desc[UR4][R6.64+0x10], R204 ;  /* 0x000010cc06007986 */ /* 0x0001e4000c101d04 */
.L_x_46244:
[----:B------:R-:W-:Y:S05]  /*36b0*/  BSYNC B0 ;  /* 0x0000000000007941 */ /* 0x000fea0003800000 */
.L_x_46243:
        /* <DEDUP_REMOVED lines=24> */
.L_x_46263:
[----:B-----5:R-:W-:-:S05]  /*3840*/  HADD2.F32 R4, -RZ, R140.H0_H0 ;  /* 0x2000008cff047230 */ /* 0x020fca0000004100 */
[----:B------:R-:W-:-:S04]  /*3850*/  FADD.FTZ R208, R4, R208 ;  /* 0x000000d004d07221 */ /* 0x000fc80000010000 */
[----:B------:R-:W-:-:S07]  /*3860*/  @P1 FADD.FTZ R208, R144, R208 ;  /* 0x000000d090d01221 */ /* 0x000fce0000010000 */
.L_x_46264:
[----:B------:R-:W-:Y:S01]  /*3870*/  HADD2.F32 R209, -RZ, R212.H1_H1 ;  /* 0x300000d4ffd17230 */ /* 0x000fe20000004100 */
[----:B------:R-:W-:Y:S06]  /*3880*/  @P2 BRA `(.L_x_46265) ;  /* 0x00000000000c2947 */ /* 0x000fec0003800000 */
[----:B------:R-:W-:Y:S05]  /*3890*/  @!P1 BRA `(.L_x_46266) ;  /* 0x0000000000149947 */ /* 0x000fea0003800000 */
[----:B-----5:R-:W-:Y:S01]  /*38a0*/  FADD.FTZ R209, R145, R209 ;  /* 0x000000d191d17221 */ /* 0x020fe20000010000 */
[----:B------:R-:W-:Y:S06]  /*38b0*/  BRA `(.L_x_46266) ;  /* 0x00000000000c7947 */ /* 0x000fec0003800000 */
.L_x_46265:
[----:B-----5:R-:W-:-:S05]  /*38c0*/  HADD2.F32 R4, -RZ, R140.H1_H1 ;  /* 0x3000008cff047230 */ /* 0x020fca0000004100 */
[----:B------:R-:W-:-:S04]  /*38d0*/  FADD.FTZ R209, R4, R209 ;  /* 0x000000d104d17221 */ /* 0x000fc80000010000 */
[----:B------:R-:W-:-:S07]  /*38e0*/  @P1 FADD.FTZ R209, R145, R209 ;  /* 0x000000d191d11221 */ /* 0x000fce0000010000 */
.L_x_46266:
[----:B------:R-:W-:Y:S01]  /*38f0*/  HADD2.F32 R210, -RZ, R213.H0_H0 ;  /* 0x200000d5ffd27230 */ /* 0x000fe20000004100 */
[----:B------:R-:W-:Y:S06]  /*3900*/  @P2 BRA `(.L_x_46267) ;  /* 0x00000000000c2947 */ /* 0x000fec0003800000 */
[----:B------:R-:W-:Y:S05]  /*3910*/  @!P1 BRA `(.L_x_46268) ;  /* 0x0000000000149947 */ /* 0x000fea0003800000 */
[----:B-----5:R-:W-:Y:S01]  /*3920*/  FADD.FTZ R210, R146, R210 ;  /* 0x000000d292d27221 */ /* 0x020fe20000010000 */
[----:B------:R-:W-:Y:S06]  /*3930*/  BRA `(.L_x_46268) ;  /* 0x00000000000c7947 */ /* 0x000fec0003800000 */
.L_x_46267:
[----:B-----5:R-:W-:-:S05]  /*3940*/  HADD2.F32 R4, -RZ, R141.H0_H0 ;  /* 0x2000008dff047230 */ /* 0x020fca0000004100 */
[----:B------:R-:W-:-:S04]  /*3950*/  FADD.FTZ R210, R4, R210 ;  /* 0x000000d204d27221 */ /* 0x000fc80000010000 */
[----:B------:R-:W-:-:S07]  /*3960*/  @P1 FADD.FTZ R210, R146, R210 ;  /* 0x000000d292d21221 */ /* 0x000fce0000010000 */
.L_x_46268:
[----:B------:R-:W-:Y:S01]  /*3970*/  HADD2.F32 R211, -RZ, R213.H1_H1 ;  /* 0x300000d5ffd37230 */ /* 0x000fe20000004100 */
[----:B------:R-:W-:Y:S06]  /*3980*/  @P2 BRA `(.L_x_46269) ;  /* 0x00000000000c2947 */ /* 0x000fec0003800000 */
[----:B------:R-:W-:Y:S05]  /*3990*/  @!P1 BRA `(.L_x_46270) ;  /* 0x0000000000149947 */ /* 0x000fea0003800000 */
[----:B-----5:R-:W-:Y:S01]  /*39a0*/  FADD.FTZ R211, R147, R211 ;  /* 0x000000d393d37221 */ /* 0x020fe20000010000 */
[----:B------:R-:W-:Y:S06]  /*39b0*/  BRA `(.L_x_46270) ;  /* 0x00000000000c7947 */ /* 0x000fec0003800000 */
.L_x_46269:
[----:B-----5:R-:W-:-:S05]  /*39c0*/  HADD2.F32 R4, -RZ, R141.H1_H1 ;  /* 0x3000008dff047230 */ /* 0x020fca0000004100 */
[----:B------:R-:W-:-:S04]  /*39d0*/  FADD.FTZ R211, R4, R211 ;  /* 0x000000d304d37221 */ /* 0x000fc80000010000 */
[----:B------:R-:W-:-:S07]  /*39e0*/  @P1 FADD.FTZ R211, R147, R211 ;  /* 0x000000d393d31221 */ /* 0x000fce0000010000 */
.L_x_46270:
[----:B------:R-:W-:Y:S01]  /*39f0*/  HADD2.F32 R212, -RZ, R214.H0_H0 ;  /* 0x200000d6ffd47230 */ /* 0x000fe20000004100 */
[----:B------:R-:W-:Y:S06]  /*3a00*/  @P2 BRA `(.L_x_46271) ;  /* 0x00000000000c2947 */ /* 0x000fec0003800000 */
[----:B------:R-:W-:Y:S05]  /*3a10*/  @!P1 BRA `(.L_x_46272) ;  /* 0x0000000000149947 */ /* 0x000fea0003800000 */
[----:B-----5:R-:W-:Y:S01]  /*3a20*/  FADD.FTZ R212, R148, R212 ;  /* 0x000000d494d47221 */ /* 0x020fe20000010000 */
[----:B------:R-:W-:Y:S06]  /*3a30*/  BRA `(.L_x_46272) ;  /* 0x00000000000c7947 */ /* 0x000fec0003800000 */
.L_x_46271:
[----:B-----5:R-:W-:-:S05]  /*3a40*/  HADD2.F32 R4, -RZ, R142.H0_H0 ;  /* 0x2000008eff047230 */ /* 0x020fca0000004100 */
[----:B------:R-:W-:-:S04]  /*3a50*/  FADD.FTZ R212, R4, R212 ;  /* 0x000000d404d47221 */ /* 0x000fc80000010000 */
[----:B------:R-:W-:-:S07]  /*3a60*/  @P1 FADD.FTZ R212, R148, R212 ;  /* 0x000000d494d41221 */ /* 0x000fce0000010000 */
.L_x_46272:
[----:B------:R-:W-:Y:S01]  /*3a70*/  HADD2.F32 R213, -RZ, R214.H1_H1 ;  /* 0x300000d6ffd57230 */ /* 0x000fe20000004100 */
[----:B------:R-:W-:Y:S06]  /*3a80*/  @P2 BRA `(.L_x_46273) ;  /* 0x00000000000c2947 */ /* 0x000fec0003800000 */
[----:B------:R-:W-:Y:S05]  /*3a90*/  @!P1 BRA `(.L_x_46274) ;  /* 0x0000000000149947 */ /* 0x000fea0003800000 */
[----:B-----5:R-:W-:Y:S01]  /*3aa0*/  FADD.FTZ R213, R149, R213 ;  /* 0x000000d595d57221 */ /* 0x020fe20000010000 */
[----:B------:R-:W-:Y:S06]  /*3ab0*/  BRA `(.L_x_46274) ;  /* 0x00000000000c7947 */ /* 0x000fec0003800000 */
.L_x_46273:
[----:B-----5:R-:W-:-:S05]  /*3ac0*/  HADD2.F32 R4, -RZ, R142.H1_H1 ;  /* 0x3000008eff047230 */ /* 0x020fca0000004100 */
[----:B------:R-:W-:-:S04]  /*3ad0*/  FADD.FTZ R213, R4, R213 ;  /* 0x000000d504d57221 */ /* 0x000fc80000010000 */
[----:B------:R-:W-:-:S07]  /*3ae0*/  @P1 FADD.FTZ R213, R149, R213 ;  /* 0x000000d595d51221 */ /* 0x000fce0000010000 */
.L_x_46274:
[----:B------:R-:W-:Y:S01]  /*3af0*/  HADD2.F32 R214, -RZ, R215.H0_H0 ;  /* 0x200000d7ffd67230 */ /* 0x000fe20000004100 */
[----:B------:R-:W-:Y:S06]  /*3b00*/  @P2 BRA `(.L_x_46275) ;  /* 0x00000000000c2947 */ /* 0x000fec0003800000 */
[----:B------:R-:W-:Y:S05]  /*3b10*/  @!P1 BRA `(.L_x_46276) ;  /* 0x0000000000149947 */ /* 0x000fea0003800000 */
[----:B-----5:R-:W-:Y:S01]  /*3b20*/  FADD.FTZ R214, R150, R214 ;  /* 0x000000d696d67221 */ /* 0x020fe20000010000 */
[----:B------:R-:W-:Y:S06]  /*3b30*/  BRA `(.L_x_46276) ;  /* 0x00000000000c7947 */ /* 0x000fec0003800000 */
.L_x_46275:
[----:B-----5:R-:W-:-:S05]  /*3b40*/  HADD2.F32 R4, -RZ, R143.H0_H0 ;  /* 0x2000008fff047230 */ /* 0x020fca0000004100 */
[----:B------:R-:W-:-:S04]  /*3b50*/  FADD.FTZ R214, R4, R214 ;  /* 0x000000d604d67221 */ /* 0x000fc80000010000 */
[----:B------:R-:W-:-:S07]  /*3b60*/  @P1 FADD.FTZ R214, R150, R214 ;  /* 0x000000d696d61221 */ /* 0x000fce0000010000 */
.L_x_46276:
[----:B------:R-:W-:Y:S01]  /*3b70*/  HADD2.F32 R215, -RZ, R215.H1_H1 ;  /* 0x300000d7ffd77230 */ /* 0x000fe20000004100 */
[----:B------:R-:W-:Y:S06]  /*3b80*/  @P2 BRA `(.L_x_46277) ;  /* 0x00000000000c2947 */ /* 0x000fec0003800000 */
[----:B------:R-:W-:Y:S05]  /*3b90*/  @!P1 BRA `(.L_x_46278) ;  /* 0x0000000000149947 */ /* 0x000fea0003800000 */
[----:B-----5:R-:W-:Y:S01]  /*3ba0*/  FADD.FTZ R215, R151, R215 ;  /* 0x000000d797d77221 */ /* 0x020fe20000010000 */
[----:B------:R-:W-:Y:S06]  /*3bb0*/  BRA `(.L_x_46278) ;  /* 0x00000000000c7947 */ /* 0x000fec0003800000 */
.L_x_46277:
[----:B-----5:R-:W-:-:S05]  /*3bc0*/  HADD2.F32 R4, -RZ, R143.H1_H1 ;  /* 0x3000008fff047230 */ /* 0x020fca0000004100 */
[----:B------:R-:W-:-:S04]  /*3bd0*/  FADD.FTZ R215, R4, R215 ;  /* 0x000000d704d77221 */ /* 0x000fc80000010000 */
[----:B------:R-:W-:-:S07]  /*3be0*/  @P1 FADD.FTZ R215, R151, R215 ;  /* 0x000000d797d71221 */ /* 0x000fce0000010000 */
.L_x_46278:
[----:B------:R-:W-:-:S04]  /*3bf0*/  LEA R6, P1, R3, UR10, 0x5 ;  /* 0x0000000a03067c11 */ /* 0x000fc8000f8228ff */
[C---:B------:R-:W-:Y:S02]  /*3c00*/  LEA.HI.X R7, R3.reuse, UR11, RZ, 0x5, P1 ;  /* 0x0000000b03077c11 */ /* 0x040fe400088f2cff */
[----:B------:R-:W-:-:S03]  /*3c10*/  IADD3 R3, R3, 0x20, RZ ;  /* 0x0000002003037810 */ /* 0x000fc60007ffe0ff */
[----:B------:R0:W-:Y:S04]  /*3c20*/  STG.E.128 desc[UR4][R6.64], R208 ;  /* 0x000000d006007986 */ /* 0x0001e8000c101d04 */
[----:B------:R0:W-:Y:S02]  /*3c30*/  STG.E.128 desc[UR4][R6.64+0x10], R212 ;  /* 0x000010d406007986 */ /* 0x0001e4000c101d04 */
.L_x_46262:
[----:B------:R-:W-:Y:S05]  /*3c40*/  BSYNC B0 ;  /* 0x0000000000007941 */ /* 0x000fea0003800000 */
.L_x_46261:
        /* <DEDUP_REMOVED lines=24> */
.L_x_46281:
[----:B-----5:R-:W-:-:S05]  /*3dd0*/  HADD2.F32 R4, -RZ, R140.H0_H0 ;  /* 0x2000008cff047230 */ /* 0x020fca0000004100 */
[----:B------:R-:W-:-:S04]  /*3de0*/  FADD.FTZ R216, R4, R216 ;  /* 0x000000d804d87221 */ /* 0x000fc80000010000 */
[----:B------:R-:W-:-:S07]  /*3df0*/  @P1 FADD.FTZ R216, R144, R216 ;  /* 0x000000d890d81221 */ /* 0x000fce0000010000 */
.L_x_46282:
[----:B------:R-:W-:Y:S01]  /*3e00*/  HADD2.F32 R217, -RZ, R220.H1_H1 ;  /* 0x300000dcffd97230 */ /* 0x000fe20000004100 */
[----:B------:R-:W-:Y:S06]  /*3e10*/  @P2 BRA `(.L_x_46283) ;  /* 0x00000000000c2947 */ /* 0x000fec0003800000 */
[----:B------:R-:W-:Y:S05]  /*3e20*/  @!P1 BRA `(.L_x_46284) ;  /* 0x0000000000149947 */ /* 0x000fea0003800000 */
[----:B-----5:R-:W-:Y:S01]  /*3e30*/  FADD.FTZ R217, R145, R217 ;  /* 0x000000d991d97221 */ /* 0x020fe20000010000 */
[----:B------:R-:W-:Y:S06]  /*3e40*/  BRA `(.L_x_46284) ;  /* 0x00000000000c7947 */ /* 0x000fec0003800000 */
.L_x_46283:
[----:B-----5:R-:W-:-:S05]  /*3e50*/  HADD2.F32 R4, -RZ, R140.H1_H1 ;  /* 0x3000008cff047230 */ /* 0x020fca0000004100 */
[----:B------:R-:W-:-:S04]  /*3e60*/  FADD.FTZ R217, R4, R217 ;  /* 0x000000d904d97221 */ /* 0x000fc80000010000 */
[----:B------:R-:W-:-:S07]  /*3e70*/  @P1 FADD.FTZ R217, R145, R217 ;  /* 0x000000d991d91221 */ /* 0x000fce0000010000 */
.L_x_46284:
[----:B------:R-:W-:Y:S01]  /*3e80*/  HADD2.F32 R218, -RZ, R221.H0_H0 ;  /* 0x200000ddffda7230 */ /* 0x000fe20000004100 */
[----:B------:R-:W-:Y:S06]  /*3e90*/  @P2 BRA `(.L_x_46285) ;  /* 0x00000000000c2947 */ /* 0x000fec0003800000 */
[----:B------:R-:W-:Y:S05]  /*3ea0*/  @!P1 BRA `(.L_x_46286) ;  /* 0x0000000000149947 */ /* 0x000fea0003800000 */
[----:B-----5:R-:W-:Y:S01]  /*3eb0*/  FADD.FTZ R218, R146, R218 ;  /* 0x000000da92da7221 */ /* 0x020fe20000010000 */
[----:B------:R-:W-:Y:S06]  /*3ec0*/  BRA `(.L_x_46286) ;  /* 0x00000000000c7947 */ /* 0x000fec0003800000 */
.L_x_46285:
[----:B-----5:R-:W-:-:S05]  /*3ed0*/  HADD2.F32 R4, -RZ, R141.H0_H0 ;  /* 0x2000008dff047230 */ /* 0x020fca0000004100 */
[----:B------:R-:W-:-:S04]  /*3ee0*/  FADD.FTZ R218, R4, R218 ;  /* 0x000000da04da7221 */ /* 0x000fc80000010000 */
[----:B------:R-:W-:-:S07]  /*3ef0*/  @P1 FADD.FTZ R218, R146, R218 ;  /* 0x000000da92da1221 */ /* 0x000fce0000010000 */
.L_x_46286:
[----:B------:R-:W-:Y:S01]  /*3f00*/  HADD2.F32 R219, -RZ, R221.H1_H1 ;  /* 0x300000ddffdb7230 */ /* 0x000fe20000004100 */
[----:B------:R-:W-:Y:S06]  /*3f10*/  @P2 BRA `(.L_x_46287) ;  /* 0x00000000000c2947 */ /* 0x000fec0003800000 */
[----:B------:R-:W-:Y:S05]  /*3f20*/  @!P1 BRA `(.L_x_46288) ;  /* 0x0000000000149947 */ /* 0x000fea0003800000 */
[----:B-----5:R-:W-:Y:S01]  /*3f30*/  FADD.FTZ R219, R147, R219 ;  /* 0x000000db93db7221 */ /* 0x020fe20000010000 */
[----:B------:R-:W-:Y:S06]  /*3f40*/  BRA `(.L_x_46288) ;  /* 0x00000000000c7947 */ /* 0x000fec0003800000 */
.L_x_46287:
[----:B-----5:R-:W-:-:S05]  /*3f50*/  HADD2.F32 R4, -RZ, R141.H1_H1 ;  /* 0x3000008dff047230 */ /* 0x020fca0000004100 */
[----:B------:R-:W-:-:S04]  /*3f60*/  FADD.FTZ R219, R4, R219 ;  /* 0x000000db04db7221 */ /* 0x000fc80000010000 */
[----:B------:R-:W-:-:S07]  /*3f70*/  @P1 FADD.FTZ R219, R147, R219 ;  /* 0x000000db93db1221 */ /* 0x000fce0000010000 */
.L_x_46288:
[----:B------:R-:W-:Y:S01]  /*3f80*/  HADD2.F32 R220, -RZ, R222.H0_H0 ;  /* 0x200000deffdc7230 */ /* 0x000fe20000004100 */
[----:B------:R-:W-:Y:S06]  /*3f90*/  @P2 BRA `(.L_x_46289) ;  /* 0x00000000000c2947 */ /* 0x000fec0003800000 */
[----:B------:R-:W-:Y:S05]  /*3fa0*/  @!P1 BRA `(.L_x_46290) ;  /* 0x0000000000149947 */ /* 0x000fea0003800000 */
[----:B-----5:R-:W-:Y:S01]  /*3fb0*/  FADD.FTZ R220, R148, R220 ;  /* 0x000000dc94dc7221 */ /* 0x020fe20000010000 */
[----:B------:R-:W-:Y:S06]  /*3fc0*/  BRA `(.L_x_46290) ;  /* 0x00000000000c7947 */ /* 0x000fec0003800000 */
.L_x_46289:
[----:B-----5:R-:W-:-:S05]  /*3fd0*/  HADD2.F32 R4, -RZ, R142.H0_H0 ;  /* 0x2000008eff047230 */ /* 0x020fca0000004100 */
[----:B------:R-:W-:-:S04]  /*3fe0*/  FADD.FTZ R220, R4, R220 ;  /* 0x000000dc04dc7221 */ /* 0x000fc80000010000 */
[----:B------:R-:W-:-:S07]  /*3ff0*/  @P1 FADD.FTZ R220, R148, R220 ;  /* 0x000000dc94dc1221 */ /* 0x000fce0000010000 */
.L_x_46290:
[----:B------:R-:W-:Y:S01]  /*4000*/  HADD2.F32 R221, -RZ, R222.H1_H1 ;  /* 0x300000deffdd7230 */ /* 0x000fe20000004100 */
[----:B------:R-:W-:Y:S06]  /*4010*/  @P2 BRA `(.L_x_46291) ;  /* 0x00000000000c2947 */ /* 0x000fec0003800000 */
[----:B------:R-:W-:Y:S05]  /*4020*/  @!P1 BRA `(.L_x_46292) ;  /* 0x0000000000149947 */ /* 0x000fea0003800000 */
[----:B-----5:R-:W-:Y:S01]  /*4030*/  FADD.FTZ R221, R149, R221 ;  /* 0x000000dd95dd7221 */ /* 0x020fe20000010000 */
[----:B------:R-:W-:Y:S06]  /*4040*/  BRA `(.L_x_46292) ;  /* 0x00000000000c7947 */ /* 0x000fec0003800000 */
.L_x_46291:
[----:B-----5:R-:W-:-:S05]  /*4050*/  HADD2.F32 R4, -RZ, R142.H1_H1 ;  /* 0x3000008eff047230 */ /* 0x020fca0000004100 */
[----:B------:R-:W-:-:S04]  /*4060*/  FADD.FTZ R221, R4, R221 ;  /* 0x000000dd04dd7221 */ /* 0x000fc80000010000 */
[----:B------:R-:W-:-:S07]  /*4070*/  @P1 FADD.FTZ R221, R149, R221 ;  /* 0x000000dd95dd1221 */ /* 0x000fce0000010000 */
.L_x_46292:
[----:B------:R-:W-:Y:S01]  /*4080*/  HADD2.F32 R222, -RZ, R223.H0_H0 ;  /* 0x200000dfffde7230 */ /* 0x000fe20000004100 */
[----:B------:R-:W-:Y:S06]  /*4090*/  @P2 BRA `(.L_x_46293) ;  /* 0x00000000000c2947 */ /* 0x000fec0003800000 */
[----:B------:R-:W-:Y:S05]  /*40a0*/  @!P1 BRA `(.L_x_46294) ;  /* 0x0000000000149947 */ /* 0x000fea0003800000 */
[----:B-----5:R-:W-:Y:S01]  /*40b0*/  FADD.FTZ R222, R150, R222 ;  /* 0x000000de96de7221 */ /* 0x020fe20000010000 */
[----:B------:R-:W-:Y:S06]  /*40c0*/  BRA `(.L_x_46294) ;  /* 0x00000000000c7947 */ /* 0x000fec0003800000 */
.L_x_46293:
[----:B-----5:R-:W-:-:S05]  /*40d0*/  HADD2.F32 R4, -RZ, R143.H0_H0 ;  /* 0x2000008fff047230 */ /* 0x020fca0000004100 */
[----:B------:R-:W-:-:S04]  /*40e0*/  FADD.FTZ R222, R4, R222 ;  /* 0x000000de04de7221 */ /* 0x000fc80000010000 */
[----:B------:R-:W-:-:S07]  /*40f0*/  @P1 FADD.FTZ R222, R150, R222 ;  /* 0x000000de96de1221 */ /* 0x000fce0000010000 */
.L_x_46294:
[----:B------:R-:W-:Y:S01]  /*4100*/  HADD2.F32 R223, -RZ, R223.H1_H1 ;  /* 0x300000dfffdf7230 */ /* 0x000fe20000004100 */
[----:B------:R-:W-:Y:S06]  /*4110*/  @P2 BRA `(.L_x_46295) ;  /* 0x00000000000c2947 */ /* 0x000fec0003800000 */
[----:B------:R-:W-:Y:S05]  /*4120*/  @!P1 BRA `(.L_x_46296) ;  /* 0x0000000000149947 */ /* 0x000fea0003800000 */
[----:B-----5:R-:W-:Y:S01]  /*4130*/  FADD.FTZ R223, R151, R223 ;  /* 0x000000df97df7221 */ /* 0x020fe20000010000 */
[----:B------:R-:W-:Y:S06]  /*4140*/  BRA `(.L_x_46296) ;  /* 0x00000000000c7947 */ /* 0x000fec0003800000 */
.L_x_46295:
[----:B-----5:R-:W-:-:S05]  /*4150*/  HADD2.F32 R4, -RZ, R143.H1_H1 ;  /* 0x3000008fff047230 */ /* 0x020fca0000004100 */
[----:B------:R-:W-:-:S04]  /*4160*/  FADD.FTZ R223, R4, R223 ;  /* 0x000000df04df7221 */ /* 0x000fc80000010000 */
[----:B------:R-:W-:-:S07]  /*4170*/  @P1 FADD.FTZ R223, R151, R223 ;  /* 0x000000df97df1221 */ /* 0x000fce0000010000 */
.L_x_46296:
[----:B------:R-:W-:-:S04]  /*4180*/  LEA R6, P1, R3, UR10, 0x5 ;  /* 0x0000000a03067c11 */ /* 0x000fc8000f8228ff */
[C---:B------:R-:W-:Y:S02]  /*4190*/  LEA.HI.X R7, R3.reuse, UR11, RZ, 0x5, P1 ;  /* 0x0000000b03077c11 */ /* 0x040fe400088f2cff */
[----:B------:R-:W-:-:S03]  /*41a0*/  IADD3 R3, R3, 0x20, RZ ;  /* 0x0000002003037810 */ /* 0x000fc60007ffe0ff */
[----:B------:R0:W-:Y:S04]  /*41b0*/  STG.E.128 desc[UR4][R6.64], R216 ;  /* 0x000000d806007986 */ /* 0x0001e8000c101d04 */
[----:B------:R0:W-:Y:S02]  /*41c0*/  STG.E.128 desc[UR4][R6.64+0x10], R220 ;  /* 0x000010dc06007986 */ /* 0x0001e4000c101d04 */
.L_x_46280:
[----:B------:R-:W-:Y:S05]  /*41d0*/  BSYNC B0 ;  /* 0x0000000000007941 */ /* 0x000fea0003800000 */
.L_x_46279:
        /* <DEDUP_REMOVED lines=24> */
.L_x_46299:
[----:B-----5:R-:W-:-:S05]  /*4360*/  HADD2.F32 R4, -RZ, R140.H0_H0 ;  /* 0x2000008cff047230 */ /* 0x020fca0000004100 */
[----:B------:R-:W-:-:S04]  /*4370*/  FADD.FTZ R224, R4, R224 ;  /* 0x000000e004e07221 */ /* 0x000fc80000010000 */
[----:B------:R-:W-:-:S07]  /*4380*/  @P1 FADD.FTZ R224, R144, R224 ;  /* 0x000000e090e01221 */ /* 0x000fce0000010000 */
.L_x_46300:
[----:B------:R-:W-:Y:S01]  /*4390*/  HADD2.F32 R225, -RZ, R228.H1_H1 ;  /* 0x300000e4ffe17230 */ /* 0x000fe20000004100 */
[----:B------:R-:W-:Y:S06]  /*43a0*/  @P2 BRA `(.L_x_46301) ;  /* 0x00000000000c2947 */ /* 0x000fec0003800000 */
[----:B------:R-:W-:Y:S05]  /*43b0*/  @!P1 BRA `(.L_x_46302) ;  /* 0x0000000000149947 */ /* 0x000fea0003800000 */
[----:B-----5:R-:W-:Y:S01]  /*43c0*/  FADD.FTZ R225, R145, R225 ;  /* 0x000000e191e17221 */ /* 0x020fe20000010000 */
[----:B------:R-:W-:Y:S06]  /*43d0*/  BRA `(.L_x_46302) ;  /* 0x00000000000c7947 */ /* 0x000fec0003800000 */
.L_x_46301:
[----:B-----5:R-:W-:-:S05]  /*43e0*/  HADD2.F32 R4, -RZ, R140.H1_H1 ;  /* 0x3000008cff047230 */ /* 0x020fca0000004100 */
[----:B------:R-:W-:-:S04]  /*43f0*/  FADD.FTZ R225, R4, R225 ;  /* 0x000000e104e17221 */ /* 0x000fc80000010000 */
[----:B------:R-:W-:-:S07]  /*4400*/  @P1 FADD.FTZ R225, R145, R225 ;  /* 0x000000e191e11221 */ /* 0x000fce0000010000 */
.L_x_46302:
[----:B------:R-:W-:Y:S01]  /*4410*/  HADD2.F32 R226, -RZ, R229.H0_H0 ;  /* 0x200000e5ffe27230 */ /* 0x000fe20000004100 */
[----:B------:R-:W-:Y:S06]  /*4420*/  @P2 BRA `(.L_x_46303) ;  /* 0x00000000000c2947 */ /* 0x000fec0003800000 */
[----:B------:R-:W-:Y:S05]  /*4430*/  @!P1 BRA `(.L_x_46304) ;  /* 0x0000000000149947 */ /* 0x000fea0003800000 */
[----:B-----5:R-:W-:Y:S01]  /*4440*/  FADD.FTZ R226, R146, R226 ;  /* 0x000000e292e27221 */ /* 0x020fe20000010000 */
[----:B------:R-:W-:Y:S06]  /*4450*/  BRA `(.L_x_46304) ;  /* 0x00000000000c7947 */ /* 0x000fec0003800000 */
.L_x_46303:
[----:B-----5:R-:W-:-:S05]  /*4460*/  HADD2.F32 R4, -RZ, R141.H0_H0 ;  /* 0x2000008dff047230 */ /* 0x020fca0000004100 */
[----:B------:R-:W-:-:S04]  /*4470*/  FADD.FTZ R226, R4, R226 ;  /* 0x000000e204e27221 */ /* 0x000fc80000010000 */
[----:B------:R-:W-:-:S07]  /*4480*/  @P1 FADD.FTZ R226, R146, R226 ;  /* 0x000000e292e21221 */ /* 0x000fce0000010000 */
.L_x_46304:
[----:B------:R-:W-:Y:S01]  /*4490*/  HADD2.F32 R227, -RZ, R229.H1_H1 ;  /* 0x300000e5ffe37230 */ /* 0x000fe20000004100 */
[----:B------:R-:W-:Y:S06]  /*44a0*/  @P2 BRA `(.L_x_46305) ;  /* 0x00000000000c2947 */ /* 0x000fec0003800000 */
[----:B------:R-:W-:Y:S05]  /*44b0*/  @!P1 BRA `(.L_x_46306) ;  /* 0x0000000000149947 */ /* 0x000fea0003800000 */
[----:B-----5:R-:W-:Y:S01]  /*44c0*/  FADD.FTZ R227, R147, R227 ;  /* 0x000000e393e37221 */ /* 0x020fe20000010000 */
[----:B------:R-:W-:Y:S06]  /*44d0*/  BRA `(.L_x_46306) ;  /* 0x00000000000c7947 */ /* 0x000fec0003800000 */
.L_x_46305:
[----:B-----5:R-:W-:-:S05]  /*44e0*/  HADD2.F32 R4, -RZ, R141.H1_H1 ;  /* 0x3000008dff047230 */ /* 0x020fca0000004100 */
[----:B------:R-:W-:-:S04]  /*44f0*/  FADD.FTZ R227, R4, R227 ;  /* 0x000000e304e37221 */ /* 0x000fc80000010000 */
[----:B------:R-:W-:-:S07]  /*4500*/  @P1 FADD.FTZ R227, R147, R227 ;  /* 0x000000e393e31221 */ /* 0x000fce0000010000 */
.L_x_46306:
[----:B------:R-:W-:Y:S01]  /*4510*/  HADD2.F32 R228, -RZ, R230.H0_H0 ;  /* 0x200000e6ffe47230 */ /* 0x000fe20000004100 */
[----:B------:R-:W-:Y:S06]  /*4520*/  @P2 BRA `(.L_x_46307) ;  /* 0x00000000000c2947 */ /* 0x000fec0003800000 */
[----:B------:R-:W-:Y:S05]  /*4530*/  @!P1 BRA `(.L_x_46308) ;  /* 0x0000000000149947 */ /* 0x000fea0003800000 */
[----:B-----5:R-:W-:Y:S01]  /*4540*/  FADD.FTZ R228, R148, R228 ;  /* 0x000000e494e47221 */ /* 0x020fe20000010000 */
[----:B------:R-:W-:Y:S06]  /*4550*/  BRA `(.L_x_46308) ;  /* 0x00000000000c7947 */ /* 0x000fec0003800000 */
.L_x_46307:
[----:B-----5:R-:W-:-:S05]  /*4560*/  HADD2.F32 R4, -RZ, R142.H0_H0 ;  /* 0x2000008eff047230 */ /* 0x020fca0000004100 */
[----:B------:R-:W-:-:S04]  /*4570*/  FADD.FTZ R228, R4, R228 ;  /* 0x000000e404e47221 */ /* 0x000fc80000010000 */
[----:B------:R-:W-:-:S07]  /*4580*/  @P1 FADD.FTZ R228, R148, R228 ;  /* 0x000000e494e41221 */ /* 0x000fce0000010000 */
.L_x_46308:
[----:B------:R-:W-:Y:S01]  /*4590*/  HADD2.F32 R229, -RZ, R230.H1_H1 ;  /* 0x300000e6ffe57230 */ /* 0x000fe20000004100 */
[----:B------:R-:W-:Y:S06]  /*45a0*/  @P2 BRA `(.L_x_46309) ;  /* 0x00000000000c2947 */ /* 0x000fec0003800000 */
[----:B------:R-:W-:Y:S05]  /*45b0*/  @!P1 BRA `(.L_x_46310) ;  /* 0x0000000000149947 */ /* 0x000fea0003800000 */
[----:B-----5:R-:W-:Y:S01]  /*45c0*/  FADD.FTZ R229, R149, R229 ;  /* 0x000000e595e57221 */ /* 0x020fe20000010000 */
[----:B------:R-:W-:Y:S06]  /*45d0*/  BRA `(.L_x_46310) ;  /* 0x00000000000c7947 */ /* 0x000fec0003800000 */
.L_x_46309:
[----:B-----5:R-:W-:-:S05]  /*45e0*/  HADD2.F32 R4, -RZ, R142.H1_H1 ;  /* 0x3000008eff047230 */ /* 0x020fca0000004100 */
[----:B------:R-:W-:-:S04]  /*45f0*/  FADD.FTZ R229, R4, R229 ;  /* 0x000000e504e57221 */ /* 0x000fc80000010000 */
[----:B------:R-:W-:-:S07]  /*4600*/  @P1 FADD.FTZ R229, R149, R229 ;  /* 0x000000e595e51221 */ /* 0x000fce0000010000 */
.L_x_46310:
[----:B------:R-:W-:Y:S01]  /*4610*/  HADD2.F32 R230, -RZ, R231.H0_H0 ;  /* 0x200000e7ffe67230 */ /* 0x000fe20000004100 */
[----:B------:R-:W-:Y:S06]  /*4620*/  @P2 BRA `(.L_x_46311) ;  /* 0x00000000000c2947 */ /* 0x000fec0003800000 */
[----:B------:R-:W-:Y:S05]  /*4630*/  @!P1 BRA `(.L_x_46312) ;  /* 0x0000000000149947 */ /* 0x000fea0003800000 */
[----:B-----5:R-:W-:Y:S01]  /*4640*/  FADD.FTZ R230, R150, R230 ;  /* 0x000000e696e67221 */ /* 0x020fe20000010000 */
[----:B------:R-:W-:Y:S06]  /*4650*/  BRA `(.L_x_46312) ;  /* 0x00000000000c7947 */ /* 0x000fec0003800000 */
.L_x_46311:
[----:B-----5:R-:W-:-:S05]  /*4660*/  HADD2.F32 R4, -RZ, R143.H0_H0 ;  /* 0x2000008fff047230 */ /* 0x020fca0000004100 */
[----:B------:R-:W-:-:S04]  /*4670*/  FADD.FTZ R230, R4, R230 ;  /* 0x000000e604e67221 */ /* 0x000fc80000010000 */
[----:B------:R-:W-:-:S07]  /*4680*/  @P1 FADD.FTZ R230, R150, R230 ;  /* 0x000000e696e61221 */ /* 0x000fce0000010000 */
.L_x_46312:
[----:B------:R-:W-:Y:S01]  /*4690*/  HADD2.F32 R231, -RZ, R231.H1_H1 ;  /* 0x300000e7ffe77230 */ /* 0x000fe20000004100 */
[----:B------:R-:W-:Y:S06]  /*46a0*/  @P2 BRA `(.L_x_46313) ;  /* 0x00000000000c2947 */ /* 0x000fec0003800000 */
[----:B------:R-:W-:Y:S05]  /*46b0*/  @!P1 BRA `(.L_x_46314) ;  /* 0x0000000000149947 */ /* 0x000fea0003800000 */
[----:B-----5:R-:W-:Y:S01]  /*46c0*/  FADD.FTZ R231, R151, R231 ;  /* 0x000000e797e77221 */ /* 0x020fe20000010000 */
[----:B------:R-:W-:Y:S06]  /*46d0*/  BRA `(.L_x_46314) ;  /* 0x00000000000c7947 */ /* 0x000fec0003800000 */
.L_x_46313:
[----:B-----5:R-:W-:-:S05]  /*46e0*/  HADD2.F32 R4, -RZ, R143.H1_H1 ;  /* 0x3000008fff047230 */ /* 0x020fca0000004100 */
[----:B------:R-:W-:-:S04]  /*46f0*/  FADD.FTZ R231, R4, R231 ;  /* 0x000000e704e77221 */ /* 0x000fc80000010000 */
[----:B------:R-:W-:-:S07]  /*4700*/  @P1 FADD.FTZ R231, R151, R231 ;  /* 0x000000e797e71221 */ /* 0x000fce0000010000 */
.L_x_46314:
[----:B------:R-:W-:-:S04]  /*4710*/  LEA R6, P1, R3, UR10, 0x5 ;  /* 0x0000000a03067c11 */ /* 0x000fc8000f8228ff */
[----:B------:R-:W-:-:S05]  /*4720*/  LEA.HI.X R7, R3, UR11, RZ, 0x5, P1 ;  /* 0x0000000b03077c11 */ /* 0x000fca00088f2cff */
[----:B------:R0:W-:Y:S04]  /*4730*/  STG.E.128 desc[UR4][R6.64], R224 ;  /* 0x000000e006007986 */ /* 0x0001e8000c101d04 */
[----:B------:R0:W-:Y:S02]  /*4740*/  STG.E.128 desc[UR4][R6.64+0x10], R228 ;  /* 0x000010e406007986 */ /* 0x0001e4000c101d04 */
.L_x_46298:
[----:B------:R-:W-:Y:S05]  /*4750*/  BSYNC B0 ;  /* 0x0000000000007941 */ /* 0x000fea0003800000 */
.L_x_46297:
        /* <DEDUP_REMOVED lines=290> */
.L_x_46348:
        /* <DEDUP_REMOVED lines=36> */
[----:B------:R-:W-:Y:S01]  /*5bc0*/  F2FP.F16.F32.PACK_AB R232, R7, R6 ;  /* 0x0000000607e8723e */ /* 0x000fe200000000ff */
[--C-:B------:R-:W-:Y:S01]  /*5bd0*/  FADD.FTZ R7, R154, -R3.reuse ;  /* 0x800000039a077221 */ /* 0x100fe20000010000 */
[----:B------:R-:W-:-:S03]  /*5be0*/  FADD.FTZ R6, R155, -R3 ;  /* 0x800000039b067221 */ /* 0x000fc60000010000 */
[C---:B------:R-:W-:Y:S01]  /*5bf0*/  FMUL.FTZ R7, R4.reuse, R7 ;  /* 0x0000000704077220 */ /* 0x040fe20000410000 */
[----:B------:R-:W-:-:S03]  /*5c00*/  FMUL.FTZ R6, R4, R6 ;  /* 0x0000000604067220 */ /* 0x000fc60000410000 */
[----:B----4-:R-:W-:Y:S01]  /*5c10*/  FFMA.FTZ R7, R16, R7, R10 ;  /* 0x0000000710077223 */ /* 0x010fe2000001000a */
[----:B------:R-:W-:Y:S01]  /*5c20*/  FFMA.FTZ R6, R233, R6, R11 ;  /* 0x00000006e9067223 */ /* 0x000fe2000001000b */
[----:B------:R1:W5:Y:S04]  /*5c30*/  LDL.LU R16, [R1+0x38] ;  /* 0x0000380001107983 */ /* 0x0003680000300800 */
[----:B------:R-:W-:Y:S01]  /*5c40*/  F2FP.F16.F32.PACK_AB R233, R6, R7 ;  /* 0x0000000706e9723e */ /* 0x000fe200000000ff */
[--C-:B------:R-:W-:Y:S01]  /*5c50*/  FADD.FTZ R7, R156, -R3.reuse ;  /* 0x800000039c077221 */ /* 0x100fe20000010000 */
[----:B------:R-:W-:-:S03]  /*5c60*/  FADD.FTZ R6, R157, -R3 ;  /* 0x800000039d067221 */ /* 0x000fc60000010000 */
[C---:B------:R-:W-:Y:S01]  /*5c70*/  FMUL.FTZ R7, R4.reuse, R7 ;  /* 0x0000000704077220 */ /* 0x040fe20000410000 */
[----:B------:R-:W-:-:S03]  /*5c80*/  FMUL.FTZ R6, R4, R6 ;  /* 0x0000000604067220 */ /* 0x000fc60000410000 */
[----:B------:R-:W-:Y:S01]  /*5c90*/  FFMA.FTZ R7, R2, R7, R12 ;  /* 0x0000000702077223 */ /* 0x000fe2000001000c */
[----:B------:R-:W-:Y:S01]  /*5ca0*/  FFMA.FTZ R6, R234, R6, R13 ;  /* 0x00000006ea067223 */ /* 0x000fe2000001000d */
[----:B------:R1:W5:Y:S04]  /*5cb0*/  LDL.LU R2, [R1+0x34] ;  /* 0x0000340001027983 */ /* 0x0003680000300800 */
[----:B------:R-:W-:Y:S01]  /*5cc0*/  F2FP.F16.F32.PACK_AB R234, R6, R7 ;  /* 0x0000000706ea723e */ /* 0x000fe200000000ff */
[----:B------:R-:W-:-:S04]  /*5cd0*/  FADD.FTZ R7, R158, -R3 ;  /* 0x800000039e077221 */ /* 0x000fc80000010000 */
[----:B------:R-:W-:-:S04]  /*5ce0*/  FMUL.FTZ R7, R4, R7 ;  /* 0x0000000704077220 */ /* 0x000fc80000410000 */
[----:B------:R-:W-:Y:S02]  /*5cf0*/  FFMA.FTZ R7, R0, R7, R14 ;  /* 0x0000000700077223 */ /* 0x000fe4000001000e */
[----:B------:R1:W5:Y:S01]  /*5d00*/  LDL.LU R0, [R1+0x30] ;  /* 0x0000300001007983 */ /* 0x0003620000300800 */
[----:B------:R-:W-:-:S04]  /*5d10*/  FADD.FTZ R6, R159, -R3 ;  /* 0x800000039f067221 */ /* 0x000fc80000010000 */
[----:B------:R-:W-:-:S04]  /*5d20*/  FMUL.FTZ R6, R4, R6 ;  /* 0x0000000604067220 */ /* 0x000fc80000410000 */
[----:B------:R-:W-:-:S05]  /*5d30*/  FFMA.FTZ R6, R235, R6, R15 ;  /* 0x00000006eb067223 */ /* 0x000fca000001000f */
[----:B------:R-:W-:Y:S02]  /*5d40*/  F2FP.F16.F32.PACK_AB R235, R6, R7 ;  /* 0x0000000706eb723e */ /* 0x000fe400000000ff */
[----:B------:R-:W0:Y:S02]  /*5d50*/  LDC.64 R6, c[0x0][0x2b8] ;  /* 0x0000ae00ff067b82 */ /* 0x000e240000000a00 */
[----:B0-----:R-:W-:-:S05]  /*5d60*/  IMAD.WIDE.U32 R6, R5, 0x10, R6 ;  /* 0x0000001005067825 */ /* 0x001fca00078e0006 */
[----:B------:R1:W-:Y:S01]  /*5d70*/  STG.E.128 desc[UR4][R6.64], R232 ;  /* 0x000000e806007986 */ /* 0x0003e2000c101d04 */
[----:B------:R-:W-:-:S07]  /*5d80*/  IADD3 R5, R5, 0x20, RZ ;  /* 0x0000002005057810 */ /* 0x000fce0007ffe0ff */
.L_x_46317:
[----:B------:R-:W-:Y:S05]  /*5d90*/  BSYNC B0 ;  /* 0x0000000000007941 */ /* 0x000fea0003800000 */
.L_x_46316:
        /* <DEDUP_REMOVED lines=35> */
.L_x_46319:
[----:B------:R-:W-:Y:S05]  /*5fd0*/  BSYNC B0 ;  /* 0x0000000000007941 */ /* 0x000fea0003800000 */
.L_x_46318:
        /* <DEDUP_REMOVED lines=35> */
.L_x_46321:
[----:B------:R-:W-:Y:S05]  /*6210*/  BSYNC B0 ;  /* 0x0000000000007941 */ /* 0x000fea0003800000 */
.L_x_46320:
        /* <DEDUP_REMOVED lines=35> */
.L_x_46323:
[----:B------:R-:W-:Y:S05]  /*6450*/  BSYNC B0 ;  /* 0x0000000000007941 */ /* 0x000fea0003800000 */
.L_x_46322:
        /* <DEDUP_REMOVED lines=35> */
.L_x_46325:
[----:B------:R-:W-:Y:S05]  /*6690*/  BSYNC B0 ;  /* 0x0000000000007941 */ /* 0x000fea0003800000 */
.L_x_46324:
        /* <DEDUP_REMOVED lines=35> */
.L_x_46327:
[----:B------:R-:W-:Y:S05]  /*68d0*/  BSYNC B0 ;  /* 0x0000000000007941 */ /* 0x000fea0003800000 */
.L_x_46326:
        /* <DEDUP_REMOVED lines=35> */
.L_x_46329:
[----:B------:R-:W-:Y:S05]  /*6b10*/  BSYNC B0 ;  /* 0x0000000000007941 */ /* 0x000fea0003800000 */
.L_x_46328:
        /* <DEDUP_REMOVED lines=35> */
.L_x_46331:
[----:B------:R-:W-:Y:S05]  /*6d50*/  BSYNC B0 ;  /* 0x0000000000007941 */ /* 0x000fea0003800000 */
.L_x_46330:
        /* <DEDUP_REMOVED lines=35> */
.L_x_46333:
[----:B------:R-:W-:Y:S05]  /*6f90*/  BSYNC B0 ;  /* 0x0000000000007941 */ /* 0x000fea0003800000 */
.L_x_46332:
        /* <DEDUP_REMOVED lines=13> */
[----:B------:R-:W-:Y:S01]  /*7070*/  F2FP.F16.F32.PACK_AB R232, R7, R6 ;  /* 0x0000000607e8723e */ /* 0x000fe200000000ff */
[--C-:B------:R-:W-:Y:S01]  /*7080*/  FADD.FTZ R7, R226, -R3.reuse ;  /* 0x80000003e2077221 */ /* 0x100fe20000010000 */
[----:B------:R-:W-:-:S03]  /*7090*/  FADD.FTZ R6, R227, -R3 ;  /* 0x80000003e3067221 */ /* 0x000fc60000010000 */
[C---:B------:R-:W-:Y:S01]  /*70a0*/  FMUL.FTZ R7, R4.reuse, R7 ;  /* 0x0000000704077220 */ /* 0x040fe20000410000 */
[----:B------:R-:W-:-:S03]  /*70b0*/  FMUL.FTZ R6, R4, R6 ;  /* 0x0000000604067220 */ /* 0x000fc60000410000 */
[----:B----4-:R-:W-:Y:S01]  /*70c0*/  FFMA.FTZ R7, R234, R7, R134 ;  /* 0x00000007ea077223 */ /* 0x010fe20000010086 */
[----:B-----5:R-:W-:-:S05]  /*70d0*/  FFMA.FTZ R6, R233, R6, R135 ;  /* 0x00000006e9067223 */ /* 0x020fca0000010087 */
        /* <DEDUP_REMOVED lines=17> */
[----:B------:R0:W-:Y:S02]  /*71f0*/  STG.E.128 desc[UR4][R4.64], R232 ;  /* 0x000000e804007986 */ /* 0x0001e4000c101d04 */
.L_x_46335:
[----:B------:R-:W-:Y:S05]  /*7200*/  BSYNC B0 ;  /* 0x0000000000007941 */ /* 0x000fea0003800000 */
.L_x_46334:
[----:B0-----:R-:W0:Y:S02]  /*7210*/  LDC.64 R4, c[0x0][0x210] ;  /* 0x00008400ff047b82 */ /* 0x001e240000000a00 */
[----:B0-----:R-:W-:-:S04]  /*7220*/  LEA R252, R4, R252, 0x2 ;  /* 0x000000fc04fc7211 */ /* 0x001fc800078e10ff */
[----:B------:R-:W-:-:S13]  /*7230*/  ISETP.GE.AND P1, PT, R252, R5, PT ;  /* 0x00000005fc00720c */ /* 0x000fda0003f26270 */
[----:B------:R-:W-:Y:S05]  /*7240*/  @!P1 BRA `(.L_x_46336) ;  /* 0xffffff9c00489947 */ /* 0x000fea000383ffff */
[----:B------:R-:W-:Y:S05]  /*7250*/  EXIT ;  /* 0x000000000000794d */ /* 0x000fea0003800000 */
.L_x_46315:
        /* <DEDUP_REMOVED lines=8> */
.L_x_46338:
[----:B------:R-:W-:Y:S05]  /*72e0*/  BSYNC B0 ;  /* 0x0000000000007941 */ /* 0x000fea0003800000 */
.L_x_46337:
        /* <DEDUP_REMOVED lines=9> */
.L_x_46339:
[----:B------:R-:W-:Y:S01]  /*7380*/  HFMA2.MMA R6, -RZ, RZ, 0, 2.384185791015625e-07 ;  /* 0x00000004ff067435 */ /* 0x000fe200000001ff */
[----:B------:R-:W-:Y:S01]  /*7390*/  FADD.FTZ R7, R7, R3 ;  /* 0x0000000307077221 */ /* 0x000fe20000010000 */
[----:B------:R-:W-:-:S04]  /*73a0*/  MOV R3, 0xffffffff ;  /* 0xffffffff00037802 */ /* 0x000fc80000000f00 */
[----:B------:R-:W-:-:S07]  /*73b0*/  MOV R235, R7 ;  /* 0x0000000700eb7202 */ /* 0x000fce0000000f00 */
[----:B------:R-:W-:Y:S05]  /*73c0*/  WARPSYNC.COLLECTIVE R3, `(.L_x_46340) ;  /* 0x0000000003087348 */ /* 0x000fea0003c00000 */
[----:B------:R0:W1:Y:S02]  /*73d0*/  SHFL.BFLY P6, R3, R235, R6, R4 ;  /* 0x0c000006eb037389 */ /* 0x00006400000c0004 */
[----:B01----:R-:W-:Y:S01]  /*73e0*/  ENDCOLLECTIVE ;  /* 0x000000000000791b */ /* 0x003fe20003800000 */
.L_x_46340:
[----:B------:R-:W-:Y:S01]  /*73f0*/  HFMA2.MMA R6, -RZ, RZ, 0, 4.76837158203125e-07 ;  /* 0x00000008ff067435 */ /* 0x000fe200000001ff */
[----:B------:R-:W-:Y:S01]  /*7400*/  FADD.FTZ R7, R7, R3 ;  /* 0x0000000307077221 */ /* 0x000fe20000010000 */
[----:B------:R-:W-:-:S04]  /*7410*/  MOV R3, 0xffffffff ;  /* 0xffffffff00037802 */ /* 0x000fc80000000f00 */
[----:B------:R-:W-:-:S07]  /*7420*/  MOV R235, R7 ;  /* 0x0000000700eb7202 */ /* 0x000fce0000000f00 */
[----:B------:R-:W-:Y:S05]  /*7430*/  WARPSYNC.COLLECTIVE R3, `(.L_x_46341) ;  /* 0x0000000003087348 */ /* 0x000fea0003c00000 */
[----:B------:R0:W1:Y:S02]  /*7440*/  SHFL.BFLY P6, R3, R235, R6, R4 ;  /* 0x0c000006eb037389 */ /* 0x00006400000c0004 */
[----:B01----:R-:W-:Y:S01]  /*7450*/  ENDCOLLECTIVE ;  /* 0x000000000000791b */ /* 0x003fe20003800000 */
.L_x_46341:
[----:B------:R-:W-:Y:S01]  /*7460*/  HFMA2.MMA R6, -RZ, RZ, 0, 9.5367431640625e-07 ;  /* 0x00000010ff067435 */ /* 0x000fe200000001ff */
[----:B------:R-:W-:Y:S01]  /*7470*/  FADD.FTZ R7, R7, R3 ;  /* 0x0000000307077221 */ /* 0x000fe20000010000 */
[----:B------:R-:W-:-:S04]  /*7480*/  MOV R3, 0xffffffff ;  /* 0xffffffff00037802 */ /* 0x000fc80000000f00 */
[----:B------:R-:W-:-:S07]  /*7490*/  MOV R235, R7 ;  /* 0x0000000700eb7202 */ /* 0x000fce0000000f00 */
[----:B------:R-:W-:Y:S05]  /*74a0*/  WARPSYNC.COLLECTIVE R3, `(.L_x_46342) ;  /* 0x0000000003087348 */ /* 0x000fea0003c00000 */
[----:B------:R0:W1:Y:S02]  /*74b0*/  SHFL.BFLY P6, R3, R235, R6, R4 ;  /* 0x0c000006eb037389 */ /* 0x00006400000c0004 */
[----:B01----:R-:W-:Y:S01]  /*74c0*/  ENDCOLLECTIVE ;  /* 0x000000000000791b */ /* 0x003fe20003800000 */
.L_x_46342:
        /* <DEDUP_REMOVED lines=175> */
.L_x_46343:
[----:B------:R-:W-:Y:S01]  /*7fc0*/  HFMA2.MMA R6, -RZ, RZ, 0, 1.1920928955078125e-07 ;  /* 0x00000002ff067435 */ /* 0x000fe200000001ff */
[----:B------:R-:W-:Y:S01]  /*7fd0*/  FADD.FTZ R7, R7, R3 ;  /* 0x0000000307077221 */ /* 0x000fe20000010000 */
[----:B------:R-:W-:-:S04]  /*7fe0*/  MOV R3, 0xffffffff ;  /* 0xffffffff00037802 */ /* 0x000fc80000000f00 */
[----:B------:R-:W-:-:S07]  /*7ff0*/  MOV R235, R7 ;  /* 0x0000000700eb7202 */ /* 0x000fce0000000f00 */
[----:B------:R-:W-:Y:S05]  /*8000*/  WARPSYNC.COLLECTIVE R3, `(.L_x_46344) ;  /* 0x0000000003087348 */ /* 0x000fea0003c00000 */
[----:B------:R0:W1:Y:S02]  /*8010*/  SHFL.BFLY P6, R3, R235, R6, R4 ;  /* 0x0c000006eb037389 */ /* 0x00006400000c0004 */
[----:B01----:R-:W-:Y:S01]  /*8020*/  ENDCOLLECTIVE ;  /* 0x000000000000791b */ /* 0x003fe20003800000 */
.L_x_46344:
[----:B------:R-:W-:Y:S01]  /*8030*/  HFMA2.MMA R6, -RZ, RZ, 0, 2.384185791015625e-07 ;  /* 0x00000004ff067435 */ /* 0x000fe200000001ff */
[----:B------:R-:W-:Y:S01]  /*8040*/  FADD.FTZ R7, R7, R3 ;  /* 0x0000000307077221 */ /* 0x000fe20000010000 */
[----:B------:R-:W-:-:S04]  /*8050*/  MOV R3, 0xffffffff ;  /* 0xffffffff00037802 */ /* 0x000fc80000000f00 */
[----:B------:R-:W-:-:S07]  /*8060*/  MOV R235, R7 ;  /* 0x0000000700eb7202 */ /* 0x000fce0000000f00 */
[----:B------:R-:W-:Y:S05]  /*8070*/  WARPSYNC.COLLECTIVE R3, `(.L_x_46345) ;  /* 0x0000000003087348 */ /* 0x000fea0003c00000 */
[----:B------:R0:W1:Y:S02]  /*8080*/  SHFL.BFLY P6, R3, R235, R6, R4 ;  /* 0x0c000006eb037389 */ /* 0x00006400000c0004 */
[----:B01----:R-:W-:Y:S01]  /*8090*/  ENDCOLLECTIVE ;  /* 0x000000000000791b */ /* 0x003fe20003800000 */
.L_x_46345:
[----:B------:R-:W-:Y:S01]  /*80a0*/  HFMA2.MMA R6, -RZ, RZ, 0, 4.76837158203125e-07 ;  /* 0x00000008ff067435 */ /* 0x000fe200000001ff */
[----:B------:R-:W-:Y:S01]  /*80b0*/  FADD.FTZ R7, R7, R3 ;  /* 0x0000000307077221 */ /* 0x000fe20000010000 */
[----:B------:R-:W-:-:S04]  /*80c0*/  MOV R3, 0xffffffff ;  /* 0xffffffff00037802 */ /* 0x000fc80000000f00 */
[----:B------:R-:W-:-:S07]  /*80d0*/  MOV R235, R7 ;  /* 0x0000000700eb7202 */ /* 0x000fce0000000f00 */
[----:B------:R-:W-:Y:S05]  /*80e0*/  WARPSYNC.COLLECTIVE R3, `(.L_x_46346) ;  /* 0x0000000003087348 */ /* 0x000fea0003c00000 */
[----:B------:R0:W1:Y:S02]  /*80f0*/  SHFL.BFLY P6, R3, R235, R6, R4 ;  /* 0x0c000006eb037389 */ /* 0x00006400000c0004 */
[----:B01----:R-:W-:Y:S01]  /*8100*/  ENDCOLLECTIVE ;  /* 0x000000000000791b */ /* 0x003fe20003800000 */
.L_x_46346:
[----:B------:R-:W-:Y:S01]  /*8110*/  HFMA2.MMA R6, -RZ, RZ, 0, 9.5367431640625e-07 ;  /* 0x00000010ff067435 */ /* 0x000fe200000001ff */
[----:B------:R-:W-:Y:S01]  /*8120*/  FADD.FTZ R7, R7, R3 ;  /* 0x0000000307077221 */ /* 0x000fe20000010000 */
[----:B------:R-:W-:-:S04]  /*8130*/  MOV R3, 0xffffffff ;  /* 0xffffffff00037802 */ /* 0x000fc80000000f00 */
[----:B------:R-:W-:-:S07]  /*8140*/  MOV R235, R7 ;  /* 0x0000000700eb7202 */ /* 0x000fce0000000f00 */
[----:B------:R-:W-:Y:S05]  /*8150*/  WARPSYNC.COLLECTIVE R3, `(.L_x_46347) ;  /* 0x0000000003087348 */ /* 0x000fea0003c00000 */
[----:B------:R0:W1:Y:S02]  /*8160*/  SHFL.BFLY P6, R3, R235, R6, R4 ;  /* 0x0c000006eb037389 */ /* 0x00006400000c0004 */
[----:B01----:R-:W-:Y:S01]  /*8170*/  ENDCOLLECTIVE ;  /* 0x000000000000791b */ /* 0x003fe20003800000 */
.L_x_46347:
[----:B------:R-:W-:Y:S05]  /*8180*/  BRA `(.L_x_46348) ;  /* 0xffffffd400fc7947 */ /* 0x000fea000383ffff */
.L_x_46349:
        /* <DEDUP_REMOVED lines=15> */
.L_x_66092:


//--------------------- .text._ZN10layer_norm31ln_parallel_residual_fwd_kernelINS_13Kernel_traitsIf6__halffS2_fjLj2560ELj1ELj4ELj1ELj16ENS_18Kernel_traits_baseILj2560EfS2_fS2_fjLj128EEEEELb0ELb1ELb1EEEvNS_9FwdParamsE --------------------------
	.section	.text._ZN10layer_norm31ln_parallel_residual_fwd_kernelINS_13Kernel_traitsIf6__halffS2_fjLj2560ELj1ELj4ELj1ELj16ENS_18Kernel_traits_baseILj2560EfS2_fS2_fjLj128EEEEELb0ELb1ELb1EEEvNS_9FwdParamsE,"ax",@progbits
	.align	128
        .global         _ZN10layer_norm31ln_parallel_residual_fwd_kernelINS_13Kernel_traitsIf6__halffS2_fjLj2560ELj1ELj4ELj1ELj16ENS_18Kernel_traits_baseILj2560EfS2_fS2_fjLj128EEEEELb0ELb1ELb1EEEvNS_9FwdParamsE
        .type           _ZN10layer_norm31ln_parallel_residual_fwd_kernelINS_13Kernel_traitsIf6__halffS2_fjLj2560ELj1ELj4ELj1ELj16ENS_18Kernel_traits_baseILj2560EfS2_fS2_fjLj128EEEEELb0ELb1ELb1EEEvNS_9FwdParamsE,@function
        .size           _ZN10layer_norm31ln_parallel_residual_fwd_kernelINS_13Kernel_traitsIf6__halffS2_fjLj2560ELj1ELj4ELj1ELj16ENS_18Kernel_traits_baseILj2560EfS2_fS2_fjLj128EEEEELb0ELb1ELb1EEEvNS_9FwdParamsE,(.L_x_66093 - _ZN10layer_norm31ln_parallel_residual_fwd_kernelINS_13Kernel_traitsIf6__halffS2_fjLj2560ELj1ELj4ELj1ELj16ENS_18Kernel_traits_baseILj2560EfS2_fS2_fjLj128EEEEELb0ELb1ELb1EEEvNS_9FwdParamsE)
        .other          _ZN10layer_norm31ln_parallel_residual_fwd_kernelINS_13Kernel_traitsIf6__halffS2_fjLj2560ELj1ELj4ELj1ELj16ENS_18Kernel_traits_baseILj2560EfS2_fS2_fjLj128EEEEELb0ELb1ELb1EEEvNS_9FwdParamsE,@"STO_CUDA_ENTRY STV_DEFAULT"
_ZN10layer_norm31ln_parallel_residual_fwd_kernelINS_13Kernel_traitsIf6__halffS2_fjLj2560ELj1ELj4ELj1ELj16ENS_18Kernel_traits_baseILj2560EfS2_fS2_fjLj128EEEEELb0ELb1ELb1EEEvNS_9FwdParamsE:
.text._ZN10layer_norm31ln_parallel_residual_fwd_kernelINS_13Kernel_traitsIf6__halffS2_fjLj2560ELj1ELj4ELj1ELj16ENS_18Kernel_traits_baseILj2560EfS2_fS2_fjLj128EEEEELb0ELb1ELb1EEEvNS_9FwdParamsE:
        /* <DEDUP_REMOVED lines=120> */
.L_x_46512:
[----:B01----:R-:W0:Y:S01]  /*0780*/  S2R R2, SR_TID.X ;  /* 0x0000000000027919 */ /* 0x003e220000002100 */
[----:B------:R-:W1:Y:S01]  /*0790*/  LDC.64 R236, c[0x0][0x220] ;  /* 0x00008800ffec7b82 */ /* 0x000e620000000a00 */
[----:B------:R-:W-:Y:S01]  /*07a0*/  IMAD R0, R252, UR6, RZ ;  /* 0x00000006fc007c24 */ /* 0x000fe2000f8e02ff */
[----:B------:R-:W-:-:S04]  /*07b0*/  ISETP.NE.U32.AND P1, PT, RZ, UR8, PT ;  /* 0x00000008ff007c0c */ /* 0x000fc8000bf25070 */
[----:B------:R-:W-:Y:S02]  /*07c0*/  ISETP.NE.AND.EX P1, PT, RZ, UR9, PT, P1 ;  /* 0x00000009ff007c0c */ /* 0x000fe4000bf25310 */
[----:B------:R-:W-:-:S04]  /*07d0*/  SHF.R.S32.HI R3, RZ, 0x1f, R0 ;  /* 0x0000001fff037819 */ /* 0x000fc80000011400 */
        /* <DEDUP_REMOVED lines=19> */
.L_x_46351:
[----:B-----5:R-:W-:-:S05]  /*0910*/  HADD2.F32 R3, -RZ, R84.H0_H0 ;  /* 0x20000054ff037230 */ /* 0x020fca0000004100 */
[----:B------:R-:W-:-:S04]  /*0920*/  FADD.FTZ R72, R72, R3 ;  /* 0x0000000348487221 */ /* 0x000fc80000010000 */
[----:B------:R-:W-:-:S07]  /*0930*/  @P1 FADD.FTZ R72, R80, R72 ;  /* 0x0000004850481221 */ /* 0x000fce0000010000 */
.L_x_46352:
[----:B------:R-:W-:Y:S01]  /*0940*/  HADD2.F32 R73, -RZ, R68.H1_H1 ;  /* 0x30000044ff497230 */ /* 0x000fe20000004100 */
[----:B------:R-:W-:Y:S06]  /*0950*/  @P2 BRA `(.L_x_46353) ;  /* 0x00000000000c2947 */ /* 0x000fec0003800000 */
[----:B------:R-:W-:Y:S05]  /*0960*/  @!P1 BRA `(.L_x_46354) ;  /* 0x0000000000149947 */ /* 0x000fea0003800000 */
[----:B-----5:R-:W-:Y:S01]  /*0970*/  FADD.FTZ R73, R81, R73 ;  /* 0x0000004951497221 */ /* 0x020fe20000010000 */
[----:B------:R-:W-:Y:S06]  /*0980*/  BRA `(.L_x_46354) ;  /* 0x00000000000c7947 */ /* 0x000fec0003800000 */
.L_x_46353:
[----:B-----5:R-:W-:-:S05]  /*0990*/  HADD2.F32 R0, -RZ, R84.H1_H1 ;  /* 0x30000054ff007230 */ /* 0x020fca0000004100 */
[----:B------:R-:W-:-:S04]  /*09a0*/  FADD.FTZ R73, R73, R0 ;  /* 0x0000000049497221 */ /* 0x000fc80000010000 */
[----:B------:R-:W-:-:S07]  /*09b0*/  @P1 FADD.FTZ R73, R81, R73 ;  /* 0x0000004951491221 */ /* 0x000fce0000010000 */
.L_x_46354:
[----:B------:R-:W-:Y:S01]  /*09c0*/  HADD2.F32 R74, -RZ, R69.H0_H0 ;  /* 0x20000045ff4a7230 */ /* 0x000fe20000004100 */
[----:B------:R-:W-:Y:S06]  /*09d0*/  @P2 BRA `(.L_x_46355) ;  /* 0x00000000000c2947 */ /* 0x000fec0003800000 */
[----:B------:R-:W-:Y:S05]  /*09e0*/  @!P1 BRA `(.L_x_46356) ;  /* 0x0000000000149947 */ /* 0x000fea0003800000 */
[----:B-----5:R-:W-:Y:S01]  /*09f0*/  FADD.FTZ R74, R82, R74 ;  /* 0x0000004a524a7221 */ /* 0x020fe20000010000 */
[----:B------:R-:W-:Y:S06]  /*0a00*/  BRA `(.L_x_46356) ;  /* 0x00000000000c7947 */ /* 0x000fec0003800000 */
.L_x_46355:
[----:B-----5:R-:W-:-:S05]  /*0a10*/  HADD2.F32 R3, -RZ, R85.H0_H0 ;  /* 0x20000055ff037230 */ /* 0x020fca0000004100 */
[----:B------:R-:W-:-:S04]  /*0a20*/  FADD.FTZ R74, R74, R3 ;  /* 0x000000034a4a7221 */ /* 0x000fc80000010000 */
[----:B------:R-:W-:-:S07]  /*0a30*/  @P1 FADD.FTZ R74, R82, R74 ;  /* 0x0000004a524a1221 */ /* 0x000fce0000010000 */
.L_x_46356:
[----:B------:R-:W-:Y:S01]  /*0a40*/  HADD2.F32 R75, -RZ, R69.H1_H1 ;  /* 0x30000045ff4b7230 */ /* 0x000fe20000004100 */
[----:B------:R-:W-:Y:S06]  /*0a50*/  @P2 BRA `(.L_x_46357) ;  /* 0x00000000000c2947 */ /* 0x000fec0003800000 */
[----:B------:R-:W-:Y:S05]  /*0a60*/  @!P1 BRA `(.L_x_46358) ;  /* 0x0000000000149947 */ /* 0x000fea0003800000 */
[----:B-----5:R-:W-:Y:S01]  /*0a70*/  FADD.FTZ R75, R83, R75 ;  /* 0x0000004b534b7221 */ /* 0x020fe20000010000 */
[----:B------:R-:W-:Y:S06]  /*0a80*/  BRA `(.L_x_46358) ;  /* 0x00000000000c7947 */ /* 0x000fec0003800000 */
.L_x_46357:
[----:B-----5:R-:W-:-:S05]  /*0a90*/  HADD2.F32 R0, -RZ, R85.H1_H1 ;  /* 0x30000055ff007230 */ /* 0x020fca0000004100 */
[----:B------:R-:W-:-:S04]  /*0aa0*/  FADD.FTZ R75, R75, R0 ;  /* 0x000000004b4b7221 */ /* 0x000fc80000010000 */
[----:B------:R-:W-:-:S07]  /*0ab0*/  @P1 FADD.FTZ R75, R83, R75 ;  /* 0x0000004b534b1221 */ /* 0x000fce0000010000 */
.L_x_46358:
[----:B------:R-:W-:Y:S01]  /*0ac0*/  HADD2.F32 R68, -RZ, R70.H0_H0 ;  /* 0x20000046ff447230 */ /* 0x000fe20000004100 */
[----:B------:R-:W-:Y:S06]  /*0ad0*/  @P2 BRA `(.L_x_46359) ;  /* 0x00000000000c2947 */ /* 0x000fec0003800000 */
[----:B------:R-:W-:Y:S05]  /*0ae0*/  @!P1 BRA `(.L_x_46360) ;  /* 0x0000000000149947 */ /* 0x000fea0003800000 */
[----:B-----5:R-:W-:Y:S01]  /*0af0*/  FADD.FTZ R68, R76, R68 ;  /* 0x000000444c447221 */ /* 0x020fe20000010000 */
[----:B------:R-:W-:Y:S06]  /*0b00*/  BRA `(.L_x_46360) ;  /* 0x00000000000c7947 */ /* 0x000fec0003800000 */
.L_x_46359:
[----:B-----5:R-:W-:-:S05]  /*0b10*/  HADD2.F32 R3, -RZ, R86.H0_H0 ;  /* 0x20000056ff037230 */ /* 0x020fca0000004100 */
[----:B------:R-:W-:-:S04]  /*0b20*/  FADD.FTZ R68, R68, R3 ;  /* 0x0000000344447221 */ /* 0x000fc80000010000 */
[----:B------:R-:W-:-:S07]  /*0b30*/  @P1 FADD.FTZ R68, R76, R68 ;  /* 0x000000444c441221 */ /* 0x000fce0000010000 */
.L_x_46360:
[----:B------:R-:W-:Y:S01]  /*0b40*/  HADD2.F32 R69, -RZ, R70.H1_H1 ;  /* 0x30000046ff457230 */ /* 0x000fe20000004100 */
[----:B------:R-:W-:Y:S06]  /*0b50*/  @P2 BRA `(.L_x_46361) ;  /* 0x00000000000c2947 */ /* 0x000fec0003800000 */
[----:B------:R-:W-:Y:S05]  /*0b60*/  @!P1 BRA `(.L_x_46362) ;  /* 0x0000000000149947 */ /* 0x000fea0003800000 */
[----:B-----5:R-:W-:Y:S01]  /*0b70*/  FADD.FTZ R69, R77, R69 ;  /* 0x000000454d457221 */ /* 0x020fe20000010000 */
[----:B------:R-:W-:Y:S06]  /*0b80*/  BRA `(.L_x_46362) ;  /* 0x00000000000c7947 */ /* 0x000fec0003800000 */
.L_x_46361:
[----:B-----5:R-:W-:-:S05]  /*0b90*/  HADD2.F32 R0, -RZ, R86.H1_H1 ;  /* 0x30000056ff007230 */ /* 0x020fca0000004100 */
[----:B------:R-:W-:-:S04]  /*0ba0*/  FADD.FTZ R69, R69, R0 ;  /* 0x0000000045457221 */ /* 0x000fc80000010000 */
[----:B------:R-:W-:-:S07]  /*0bb0*/  @P1 FADD.FTZ R69, R77, R69 ;  /* 0x000000454d451221 */ /* 0x000fce0000010000 */
.L_x_46362:
[----:B------:R-:W-:Y:S01]  /*0bc0*/  HADD2.F32 R70, -RZ, R71.H0_H0 ;  /* 0x20000047ff467230 */ /* 0x000fe20000004100 */
[----:B------:R-:W-:Y:S06]  /*0bd0*/  @P2 BRA `(.L_x_46363) ;  /* 0x00000000000c2947 */ /* 0x000fec0003800000 */
[----:B------:R-:W-:Y:S05]  /*0be0*/  @!P1 BRA `(.L_x_46364) ;  /* 0x0000000000149947 */ /* 0x000fea0003800000 */
[----:B-----5:R-:W-:Y:S01]  /*0bf0*/  FADD.FTZ R70, R78, R70 ;  /* 0x000000464e467221 */ /* 0x020fe20000010000 */
[----:B------:R-:W-:Y:S06]  /*0c00*/  BRA `(.L_x_46364) ;  /* 0x00000000000c7947 */ /* 0x000fec0003800000 */
.L_x_46363:
[----:B-----5:R-:W-:-:S05]  /*0c10*/  HADD2.F32 R3, -RZ, R87.H0_H0 ;  /* 0x20000057ff037230 */ /* 0x020fca0000004100 */
[----:B------:R-:W-:-:S04]  /*0c20*/  FADD.FTZ R70, R70, R3 ;  /* 0x0000000346467221 */ /* 0x000fc80000010000 */
[----:B------:R-:W-:-:S07]  /*0c30*/  @P1 FADD.FTZ R70, R78, R70 ;  /* 0x000000464e461221 */ /* 0x000fce0000010000 */
.L_x_46364:
[----:B------:R-:W-:Y:S01]  /*0c40*/  HADD2.F32 R71, -RZ, R71.H1_H1 ;  /* 0x30000047ff477230 */ /* 0x000fe20000004100 */
[----:B------:R-:W-:Y:S06]  /*0c50*/  @P2 BRA `(.L_x_46365) ;  /* 0x00000000000c2947 */ /* 0x000fec0003800000 */
[----:B------:R-:W-:Y:S05]  /*0c60*/  @!P1 BRA `(.L_x_46366) ;  /* 0x0000000000149947 */ /* 0x000fea0003800000 */
[----:B-----5:R-:W-:Y:S01]  /*0c70*/  FADD.FTZ R71, R79, R71 ;  /* 0x000000474f477221 */ /* 0x020fe20000010000 */
[----:B------:R-:W-:Y:S06]  /*0c80*/  BRA `(.L_x_46366) ;  /* 0x00000000000c7947 */ /* 0x000fec0003800000 */
.L_x_46365:
[----:B-----5:R-:W-:-:S05]  /*0c90*/  HADD2.F32 R0, -RZ, R87.H1_H1 ;  /* 0x30000057ff007230 */ /* 0x020fca0000004100 */
[----:B------:R-:W-:-:S04]  /*0ca0*/  FADD.FTZ R71, R71, R0 ;  /* 0x0000000047477221 */ /* 0x000fc80000010000 */
[----:B------:R-:W-:-:S07]  /*0cb0*/  @P1 FADD.FTZ R71, R79, R71 ;  /* 0x000000474f471221 */ /* 0x000fce0000010000 */
.L_x_46366:
[----:B------:R-:W0:Y:S01]  /*0cc0*/  @P0 LDC.64 R6, c[0x0][0x228] ;  /* 0x00008a00ff060b82 */ /* 0x000e220000000a00 */
[C---:B------:R-:W-:Y:S02]  /*0cd0*/  LEA R2, P4, R241.reuse, UR10, 0x5 ;  /* 0x0000000af1027c11 */ /* 0x040fe4000f8828ff */
[C---:B------:R-:W-:Y:S02]  /*0ce0*/  IADD3 R249, R241.reuse, 0x20, RZ ;  /* 0x00000020f1f97810 */ /* 0x040fe40007ffe0ff */
[----:B------:R-:W-:-:S03]  /*0cf0*/  LEA.HI.X R3, R241, UR11, RZ, 0x5, P4 ;  /* 0x0000000bf1037c11 */ /* 0x000fc6000a0f2cff */
        /* <DEDUP_REMOVED lines=15> */
.L_x_46367:
[----:B-----5:R-:W-:-:S05]  /*0df0*/  HADD2.F32 R3, -RZ, R84.H0_H0 ;  /* 0x20000054ff037230 */ /* 0x020fca0000004100 */
[----:B------:R-:W-:-:S04]  /*0e00*/  FADD.FTZ R64, R3, R64 ;  /* 0x0000004003407221 */ /* 0x000fc80000010000 */
[----:B------:R-:W-:-:S07]  /*0e10*/  @P1 FADD.FTZ R64, R80, R64 ;  /* 0x0000004050401221 */ /* 0x000fce0000010000 */
.L_x_46368:
[----:B------:R-:W-:Y:S01]  /*0e20*/  HADD2.F32 R65, -RZ, R60.H1_H1 ;  /* 0x3000003cff417230 */ /* 0x000fe20000004100 */
[----:B------:R-:W-:Y:S06]  /*0e30*/  @P2 BRA `(.L_x_46369) ;  /* 0x00000000000c2947 */ /* 0x000fec0003800000 */
[----:B------:R-:W-:Y:S05]  /*0e40*/  @!P1 BRA `(.L_x_46370) ;  /* 0x0000000000149947 */ /* 0x000fea0003800000 */
[----:B-----5:R-:W-:Y:S01]  /*0e50*/  FADD.FTZ R65, R81, R65 ;  /* 0x0000004151417221 */ /* 0x020fe20000010000 */
[----:B------:R-:W-:Y:S06]  /*0e60*/  BRA `(.L_x_46370) ;  /* 0x00000000000c7947 */ /* 0x000fec0003800000 */
.L_x_46369:
[----:B-----5:R-:W-:-:S05]  /*0e70*/  HADD2.F32 R0, -RZ, R84.H1_H1 ;  /* 0x30000054ff007230 */ /* 0x020fca0000004100 */
[----:B------:R-:W-:-:S04]  /*0e80*/  FADD.FTZ R65, R0, R65 ;  /* 0x0000004100417221 */ /* 0x000fc80000010000 */
[----:B------:R-:W-:-:S07]  /*0e90*/  @P1 FADD.FTZ R65, R81, R65 ;  /* 0x0000004151411221 */ /* 0x000fce0000010000 */
.L_x_46370:
[----:B------:R-:W-:Y:S01]  /*0ea0*/  HADD2.F32 R66, -RZ, R61.H0_H0 ;  /* 0x2000003dff427230 */ /* 0x000fe20000004100 */
[----:B------:R-:W-:Y:S06]  /*0eb0*/  @P2 BRA `(.L_x_46371) ;  /* 0x00000000000c2947 */ /* 0x000fec0003800000 */
[----:B------:R-:W-:Y:S05]  /*0ec0*/  @!P1 BRA `(.L_x_46372) ;  /* 0x0000000000149947 */ /* 0x000fea0003800000 */
[----:B-----5:R-:W-:Y:S01]  /*0ed0*/  FADD.FTZ R66, R82, R66 ;  /* 0x0000004252427221 */ /* 0x020fe20000010000 */
[----:B------:R-:W-:Y:S06]  /*0ee0*/  BRA `(.L_x_46372) ;  /* 0x00000000000c7947 */ /* 0x000fec0003800000 */
.L_x_46371:
[----:B-----5:R-:W-:-:S05]  /*0ef0*/  HADD2.F32 R3, -RZ, R85.H0_H0 ;  /* 0x20000055ff037230 */ /* 0x020fca0000004100 */
[----:B------:R-:W-:-:S04]  /*0f00*/  FADD.FTZ R66, R3, R66 ;  /* 0x0000004203427221 */ /* 0x000fc80000010000 */
[----:B------:R-:W-:-:S07]  /*0f10*/  @P1 FADD.FTZ R66, R82, R66 ;  /* 0x0000004252421221 */ /* 0x000fce0000010000 */
.L_x_46372:
[----:B------:R-:W-:Y:S01]  /*0f20*/  HADD2.F32 R67, -RZ, R61.H1_H1 ;  /* 0x3000003dff437230 */ /* 0x000fe20000004100 */
[----:B------:R-:W-:Y:S06]  /*0f30*/  @P2 BRA `(.L_x_46373) ;  /* 0x00000000000c2947 */ /* 0x000fec0003800000 */
[----:B------:R-:W-:Y:S05]  /*0f40*/  @!P1 BRA `(.L_x_46374) ;  /* 0x0000000000149947 */ /* 0x000fea0003800000 */
[----:B-----5:R-:W-:Y:S01]  /*0f50*/  FADD.FTZ R67, R83, R67 ;  /* 0x0000004353437221 */ /* 0x020fe20000010000 */
[----:B------:R-:W-:Y:S06]  /*0f60*/  BRA `(.L_x_46374) ;  /* 0x00000000000c7947 */ /* 0x000fec0003800000 */
.L_x_46373:
[----:B-----5:R-:W-:-:S05]  /*0f70*/  HADD2.F32 R0, -RZ, R85.H1_H1 ;  /* 0x30000055ff007230 */ /* 0x020fca0000004100 */
[----:B------:R-:W-:-:S04]  /*0f80*/  FADD.FTZ R67, R0, R67 ;  /* 0x0000004300437221 */ /* 0x000fc80000010000 */
[----:B------:R-:W-:-:S07]  /*0f90*/  @P1 FADD.FTZ R67, R83, R67 ;  /* 0x0000004353431221 */ /* 0x000fce0000010000 */
.L_x_46374:
[----:B------:R-:W-:Y:S01]  /*0fa0*/  HADD2.F32 R60, -RZ, R62.H0_H0 ;  /* 0x2000003eff3c7230 */ /* 0x000fe20000004100 */
[----:B------:R-:W-:Y:S06]  /*0fb0*/  @P2 BRA `(.L_x_46375) ;  /* 0x00000000000c2947 */ /* 0x000fec0003800000 */
[----:B------:R-:W-:Y:S05]  /*0fc0*/  @!P1 BRA `(.L_x_46376) ;  /* 0x0000000000149947 */ /* 0x000fea0003800000 */
[----:B-----5:R-:W-:Y:S01]  /*0fd0*/  FADD.FTZ R60, R76, R60 ;  /* 0x0000003c4c3c7221 */ /* 0x020fe20000010000 */
[----:B------:R-:W-:Y:S06]  /*0fe0*/  BRA `(.L_x_46376) ;  /* 0x00000000000c7947 */ /* 0x000fec0003800000 */
.L_x_46375:
[----:B-----5:R-:W-:-:S05]  /*0ff0*/  HADD2.F32 R3, -RZ, R86.H0_H0 ;  /* 0x20000056ff037230 */ /* 0x020fca0000004100 */
[----:B------:R-:W-:-:S04]  /*1000*/  FADD.FTZ R60, R3, R60 ;  /* 0x0000003c033c7221 */ /* 0x000fc80000010000 */
[----:B------:R-:W-:-:S07]  /*1010*/  @P1 FADD.FTZ R60, R76, R60 ;  /* 0x0000003c4c3c1221 */ /* 0x000fce0000010000 */
.L_x_46376:
[----:B------:R-:W-:Y:S01]  /*1020*/  HADD2.F32 R61, -RZ, R62.H1_H1 ;  /* 0x3000003eff3d7230 */ /* 0x000fe20000004100 */
[----:B------:R-:W-:Y:S06]  /*1030*/  @P2 BRA `(.L_x_46377) ;  /* 0x00000000000c2947 */ /* 0x000fec0003800000 */
[----:B------:R-:W-:Y:S05]  /*1040*/  @!P1 BRA `(.L_x_46378) ;  /* 0x0000000000149947 */ /* 0x000fea0003800000 */
[----:B-----5:R-:W-:Y:S01]  /*1050*/  FADD.FTZ R61, R77, R61 ;  /* 0x0000003d4d3d7221 */ /* 0x020fe20000010000 */
[----:B------:R-:W-:Y:S06]  /*1060*/  BRA `(.L_x_46378) ;  /* 0x00000000000c7947 */ /* 0x000fec0003800000 */
.L_x_46377:
[----:B-----5:R-:W-:-:S05]  /*1070*/  HADD2.F32 R0, -RZ, R86.H1_H1 ;  /* 0x30000056ff007230 */ /* 0x020fca0000004100 */
[----:B------:R-:W-:-:S04]  /*1080*/  FADD.FTZ R61, R0, R61 ;  /* 0x0000003d003d7221 */ /* 0x000fc80000010000 */
[----:B------:R-:W-:-:S07]  /*1090*/  @P1 FADD.FTZ R61, R77, R61 ;  /* 0x0000003d4d3d1221 */ /* 0x000fce0000010000 */
.L_x_46378:
[----:B------:R-:W-:Y:S01]  /*10a0*/  HADD2.F32 R62, -RZ, R63.H0_H0 ;  /* 0x2000003fff3e7230 */ /* 0x000fe20000004100 */
[----:B------:R-:W-:Y:S06]  /*10b0*/  @P2 BRA `(.L_x_46379) ;  /* 0x00000000000c2947 */ /* 0x000fec0003800000 */
[----:B------:R-:W-:Y:S05]  /*10c0*/  @!P1 BRA `(.L_x_46380) ;  /* 0x0000000000149947 */ /* 0x000fea0003800000 */
[----:B-----5:R-:W-:Y:S01]  /*10d0*/  FADD.FTZ R62, R78, R62 ;  /* 0x0000003e4e3e7221 */ /* 0x020fe20000010000 */
[----:B------:R-:W-:Y:S06]  /*10e0*/  BRA `(.L_x_46380) ;  /* 0x00000000000c7947 */ /* 0x000fec0003800000 */
.L_x_46379:
[----:B-----5:R-:W-:-:S05]  /*10f0*/  HADD2.F32 R3, -RZ, R87.H0_H0 ;  /* 0x20000057ff037230 */ /* 0x020fca0000004100 */
[----:B------:R-:W-:-:S04]  /*1100*/  FADD.FTZ R62, R3, R62 ;  /* 0x0000003e033e7221 */ /* 0x000fc80000010000 */
[----:B------:R-:W-:-:S07]  /*1110*/  @P1 FADD.FTZ R62, R78, R62 ;  /* 0x0000003e4e3e1221 */ /* 0x000fce0000010000 */
.L_x_46380:
[----:B------:R-:W-:Y:S01]  /*1120*/  HADD2.F32 R63, -RZ, R63.H1_H1 ;  /* 0x3000003fff3f7230 */ /* 0x000fe20000004100 */
[----:B------:R-:W-:Y:S06]  /*1130*/  @P2 BRA `(.L_x_46381) ;  /* 0x00000000000c2947 */ /* 0x000fec0003800000 */
[----:B------:R-:W-:Y:S05]  /*1140*/  @!P1 BRA `(.L_x_46382) ;  /* 0x0000000000149947 */ /* 0x000fea0003800000 */
[----:B-----5:R-:W-:Y:S01]  /*1150*/  FADD.FTZ R63, R79, R63 ;  /* 0x0000003f4f3f7221 */ /* 0x020fe20000010000 */
[----:B------:R-:W-:Y:S06]  /*1160*/  BRA `(.L_x_46382) ;  /* 0x00000000000c7947 */ /* 0x000fec0003800000 */
.L_x_46381:
[----:B-----5:R-:W-:-:S05]  /*1170*/  HADD2.F32 R0, -RZ, R87.H1_H1 ;  /* 0x30000057ff007230 */ /* 0x020fca0000004100 */
[----:B------:R-:W-:-:S04]  /*1180*/  FADD.FTZ R63, R0, R63 ;  /* 0x0000003f003f7221 */ /* 0x000fc80000010000 */
[----:B------:R-:W-:-:S07]  /*1190*/  @P1 FADD.FTZ R63, R79, R63 ;  /* 0x0000003f4f3f1221 */ /* 0x000fce0000010000 */
.L_x_46382:
        /* <DEDUP_REMOVED lines=19> */
.L_x_46383:
[----:B-----5:R-:W-:-:S05]  /*12d0*/  HADD2.F32 R3, -RZ, R84.H0_H0 ;  /* 0x20000054ff037230 */ /* 0x020fca0000004100 */
[----:B------:R-:W-:-:S04]  /*12e0*/  FADD.FTZ R56, R3, R56 ;  /* 0x0000003803387221 */ /* 0x000fc80000010000 */
[----:B------:R-:W-:-:S07]  /*12f0*/  @P1 FADD.FTZ R56, R80, R56 ;  /* 0x0000003850381221 */ /* 0x000fce0000010000 */
.L_x_46384:
[----:B------:R-:W-:Y:S01]  /*1300*/  HADD2.F32 R57, -RZ, R52.H1_H1 ;  /* 0x30000034ff397230 */ /* 0x000fe20000004100 */
[----:B------:R-:W-:Y:S06]  /*1310*/  @P2 BRA `(.L_x_46385) ;  /* 0x00000000000c2947 */ /* 0x000fec0003800000 */
[----:B------:R-:W-:Y:S05]  /*1320*/  @!P1 BRA `(.L_x_46386) ;  /* 0x0000000000149947 */ /* 0x000fea0003800000 */
[----:B-----5:R-:W-:Y:S01]  /*1330*/  FADD.FTZ R57, R81, R57 ;  /* 0x0000003951397221 */ /* 0x020fe20000010000 */
[----:B------:R-:W-:Y:S06]  /*1340*/  BRA `(.L_x_46386) ;  /* 0x00000000000c7947 */ /* 0x000fec0003800000 */
.L_x_46385:
[----:B-----5:R-:W-:-:S05]  /*1350*/  HADD2.F32 R0, -RZ, R84.H1_H1 ;  /* 0x30000054ff007230 */ /* 0x020fca0000004100 */
[----:B------:R-:W-:-:S04]  /*1360*/  FADD.FTZ R57, R0, R57 ;  /* 0x0000003900397221 */ /* 0x000fc80000010000 */
[----:B------:R-:W-:-:S07]  /*1370*/  @P1 FADD.FTZ R57, R81, R57 ;  /* 0x0000003951391221 */ /* 0x000fce0000010000 */
.L_x_46386:
[----:B------:R-:W-:Y:S01]  /*1380*/  HADD2.F32 R58, -RZ, R53.H0_H0 ;  /* 0x20000035ff3a7230 */ /* 0x000fe20000004100 */
[----:B------:R-:W-:Y:S06]  /*1390*/  @P2 BRA `(.L_x_46387) ;  /* 0x00000000000c2947 */ /* 0x000fec0003800000 */
[----:B------:R-:W-:Y:S05]  /*13a0*/  @!P1 BRA `(.L_x_46388) ;  /* 0x0000000000149947 */ /* 0x000fea0003800000 */
[----:B-----5:R-:W-:Y:S01]  /*13b0*/  FADD.FTZ R58, R82, R58 ;  /* 0x0000003a523a7221 */ /* 0x020fe20000010000 */
[----:B------:R-:W-:Y:S06]  /*13c0*/  BRA `(.L_x_46388) ;  /* 0x00000000000c7947 */ /* 0x000fec0003800000 */
.L_x_46387:
[----:B-----5:R-:W-:-:S05]  /*13d0*/  HADD2.F32 R3, -RZ, R85.H0_H0 ;  /* 0x20000055ff037230 */ /* 0x020fca0000004100 */
[----:B------:R-:W-:-:S04]  /*13e0*/  FADD.FTZ R58, R3, R58 ;  /* 0x0000003a033a7221 */ /* 0x000fc80000010000 */
[----:B------:R-:W-:-:S07]  /*13f0*/  @P1 FADD.FTZ R58, R82, R58 ;  /* 0x0000003a523a1221 */ /* 0x000fce0000010000 */
.L_x_46388:
[----:B------:R-:W-:Y:S01]  /*1400*/  HADD2.F32 R59, -RZ, R53.H1_H1 ;  /* 0x30000035ff3b7230 */ /* 0x000fe20000004100 */
[----:B------:R-:W-:Y:S06]  /*1410*/  @P2 BRA `(.L_x_46389) ;  /* 0x00000000000c2947 */ /* 0x000fec0003800000 */
[----:B------:R-:W-:Y:S05]  /*1420*/  @!P1 BRA `(.L_x_46390) ;  /* 0x0000000000149947 */ /* 0x000fea0003800000 */
[----:B-----5:R-:W-:Y:S01]  /*1430*/  FADD.FTZ R59, R83, R59 ;  /* 0x0000003b533b7221 */ /* 0x020fe20000010000 */
[----:B------:R-:W-:Y:S06]  /*1440*/  BRA `(.L_x_46390) ;  /* 0x00000000000c7947 */ /* 0x000fec0003800000 */
.L_x_46389:
[----:B-----5:R-:W-:-:S05]  /*1450*/  HADD2.F32 R0, -RZ, R85.H1_H1 ;  /* 0x30000055ff007230 */ /* 0x020fca0000004100 */
[----:B------:R-:W-:-:S04]  /*1460*/  FADD.FTZ R59, R0, R59 ;  /* 0x0000003b003b7221 */ /* 0x000fc80000010000 */
[----:B------:R-:W-:-:S07]  /*1470*/  @P1 FADD.FTZ R59, R83, R59 ;  /* 0x0000003b533b1221 */ /* 0x000fce0000010000 */
.L_x_46390:
[----:B------:R-:W-:Y:S01]  /*1480*/  HADD2.F32 R52, -RZ, R54.H0_H0 ;  /* 0x20000036ff347230 */ /* 0x000fe20000004100 */
[----:B------:R-:W-:Y:S06]  /*1490*/  @P2 BRA `(.L_x_46391) ;  /* 0x00000000000c2947 */ /* 0x000fec0003800000 */
[----:B------:R-:W-:Y:S05]  /*14a0*/  @!P1 BRA `(.L_x_46392) ;  /* 0x0000000000149947 */ /* 0x000fea0003800000 */
[----:B-----5:R-:W-:Y:S01]  /*14b0*/  FADD.FTZ R52, R76, R52 ;  /* 0x000000344c347221 */ /* 0x020fe20000010000 */
[----:B------:R-:W-:Y:S06]  /*14c0*/  BRA `(.L_x_46392) ;  /* 0x00000000000c7947 */ /* 0x000fec0003800000 */
.L_x_46391:
[----:B-----5:R-:W-:-:S05]  /*14d0*/  HADD2.F32 R3, -RZ, R86.H0_H0 ;  /* 0x20000056ff037230 */ /* 0x020fca0000004100 */
[----:B------:R-:W-:-:S04]  /*14e0*/  FADD.FTZ R52, R3, R52 ;  /* 0x0000003403347221 */ /* 0x000fc80000010000 */
[----:B------:R-:W-:-:S07]  /*14f0*/  @P1 FADD.FTZ R52, R76, R52 ;  /* 0x000000344c341221 */ /* 0x000fce0000010000 */
.L_x_46392:
[----:B------:R-:W-:Y:S01]  /*1500*/  HADD2.F32 R53, -RZ, R54.H1_H1 ;  /* 0x30000036ff357230 */ /* 0x000fe20000004100 */
[----:B------:R-:W-:Y:S06]  /*1510*/  @P2 BRA `(.L_x_46393) ;  /* 0x00000000000c2947 */ /* 0x000fec0003800000 */
[----:B------:R-:W-:Y:S05]  /*1520*/  @!P1 BRA `(.L_x_46394) ;  /* 0x0000000000149947 */ /* 0x000fea0003800000 */
[----:B-----5:R-:W-:Y:S01]  /*1530*/  FADD.FTZ R53, R77, R53 ;  /* 0x000000354d357221 */ /* 0x020fe20000010000 */
[----:B------:R-:W-:Y:S06]  /*1540*/  BRA `(.L_x_46394) ;  /* 0x00000000000c7947 */ /* 0x000fec0003800000 */
.L_x_46393:
[----:B-----5:R-:W-:-:S05]  /*1550*/  HADD2.F32 R0, -RZ, R86.H1_H1 ;  /* 0x30000056ff007230 */ /* 0x020fca0000004100 */
[----:B------:R-:W-:-:S04]  /*1560*/  FADD.FTZ R53, R0, R53 ;  /* 0x0000003500357221 */ /* 0x000fc80000010000 */
[----:B------:R-:W-:-:S07]  /*1570*/  @P1 FADD.FTZ R53, R77, R53 ;  /* 0x000000354d351221 */ /* 0x000fce0000010000 */
.L_x_46394:
[----:B------:R-:W-:Y:S01]  /*1580*/  HADD2.F32 R54, -RZ, R55.H0_H0 ;  /* 0x20000037ff367230 */ /* 0x000fe20000004100 */
[----:B------:R-:W-:Y:S06]  /*1590*/  @P2 BRA `(.L_x_46395) ;  /* 0x00000000000c2947 */ /* 0x000fec0003800000 */
[----:B------:R-:W-:Y:S05]  /*15a0*/  @!P1 BRA `(.L_x_46396) ;  /* 0x0000000000149947 */ /* 0x000fea0003800000 */
[----:B-----5:R-:W-:Y:S01]  /*15b0*/  FADD.FTZ R54, R78, R54 ;  /* 0x000000364e367221 */ /* 0x020fe20000010000 */
[----:B------:R-:W-:Y:S06]  /*15c0*/  BRA `(.L_x_46396) ;  /* 0x00000000000c7947 */ /* 0x000fec0003800000 */
.L_x_46395:
[----:B-----5:R-:W-:-:S05]  /*15d0*/  HADD2.F32 R3, -RZ, R87.H0_H0 ;  /* 0x20000057ff037230 */ /* 0x020fca0000004100 */
[----:B------:R-:W-:-:S04]  /*15e0*/  FADD.FTZ R54, R3, R54 ;  /* 0x0000003603367221 */ /* 0x000fc80000010000 */
[----:B------:R-:W-:-:S07]  /*15f0*/  @P1 FADD.FTZ R54, R78, R54 ;  /* 0x000000364e361221 */ /* 0x000fce0000010000 */
.L_x_46396:
[----:B------:R-:W-:Y:S01]  /*1600*/  HADD2.F32 R55, -RZ, R55.H1_H1 ;  /* 0x30000037ff377230 */ /* 0x000fe20000004100 */
[----:B------:R-:W-:Y:S06]  /*1610*/  @P2 BRA `(.L_x_46397) ;  /* 0x00000000000c2947 */ /* 0x000fec0003800000 */
[----:B------:R-:W-:Y:S05]  /*1620*/  @!P1 BRA `(.L_x_46398) ;  /* 0x0000000000149947 */ /* 0x000fea0003800000 */
[----:B-----5:R-:W-:Y:S01]  /*1630*/  FADD.FTZ R55, R79, R55 ;  /* 0x000000374f377221 */ /* 0x020fe20000010000 */
[----:B------:R-:W-:Y:S06]  /*1640*/  BRA `(.L_x_46398) ;  /* 0x00000000000c7947 */ /* 0x000fec0003800000 */
.L_x_46397:
[----:B-----5:R-:W-:-:S05]  /*1650*/  HADD2.F32 R0, -RZ, R87.H1_H1 ;  /* 0x30000057ff007230 */ /* 0x020fca0000004100 */
[----:B------:R-:W-:-:S04]  /*1660*/  FADD.FTZ R55, R0, R55 ;  /* 0x0000003700377221 */ /* 0x000fc80000010000 */
[----:B------:R-:W-:-:S07]  /*1670*/  @P1 FADD.FTZ R55, R79, R55 ;  /* 0x000000374f371221 */ /* 0x000fce0000010000 */
.L_x_46398:
        /* <DEDUP_REMOVED lines=18> */
.L_x_46399:
[----:B-----5:R-:W-:-:S05]  /*17a0*/  HADD2.F32 R3, -RZ, R84.H0_H0 ;  /* 0x20000054ff037230 */ /* 0x020fca0000004100 */
[----:B------:R-:W-:-:S04]  /*17b0*/  FADD.FTZ R48, R3, R48 ;  /* 0x0000003003307221 */ /* 0x000fc80000010000 */
[----:B------:R-:W-:-:S07]  /*17c0*/  @P1 FADD.FTZ R48, R80, R48 ;  /* 0x0000003050301221 */ /* 0x000fce0000010000 */
.L_x_46400:
[----:B------:R-:W-:Y:S01]  /*17d0*/  HADD2.F32 R49, -RZ, R44.H1_H1 ;  /* 0x3000002cff317230 */ /* 0x000fe20000004100 */
[----:B------:R-:W-:Y:S06]  /*17e0*/  @P2 BRA `(.L_x_46401) ;  /* 0x00000000000c2947 */ /* 0x000fec0003800000 */
[----:B------:R-:W-:Y:S05]  /*17f0*/  @!P1 BRA `(.L_x_46402) ;  /* 0x0000000000149947 */ /* 0x000fea0003800000 */
[----:B-----5:R-:W-:Y:S01]  /*1800*/  FADD.FTZ R49, R81, R49 ;  /* 0x0000003151317221 */ /* 0x020fe20000010000 */
[----:B------:R-:W-:Y:S06]  /*1810*/  BRA `(.L_x_46402) ;  /* 0x00000000000c7947 */ /* 0x000fec0003800000 */
.L_x_46401:
[----:B-----5:R-:W-:-:S05]  /*1820*/  HADD2.F32 R0, -RZ, R84.H1_H1 ;  /* 0x30000054ff007230 */ /* 0x020fca0000004100 */
[----:B------:R-:W-:-:S04]  /*1830*/  FADD.FTZ R49, R0, R49 ;  /* 0x0000003100317221 */ /* 0x000fc80000010000 */
[----:B------:R-:W-:-:S07]  /*1840*/  @P1 FADD.FTZ R49, R81, R49 ;  /* 0x0000003151311221 */ /* 0x000fce0000010000 */
.L_x_46402:
[----:B------:R-:W-:Y:S01]  /*1850*/  HADD2.F32 R50, -RZ, R45.H0_H0 ;  /* 0x2000002dff327230 */ /* 0x000fe20000004100 */
[----:B------:R-:W-:Y:S06]  /*1860*/  @P2 BRA `(.L_x_46403) ;  /* 0x00000000000c2947 */ /* 0x000fec0003800000 */
[----:B------:R-:W-:Y:S05]  /*1870*/  @!P1 BRA `(.L_x_46404) ;  /* 0x0000000000149947 */ /* 0x000fea0003800000 */
[----:B-----5:R-:W-:Y:S01]  /*1880*/  FADD.FTZ R50, R82, R50 ;  /* 0x0000003252327221 */ /* 0x020fe20000010000 */
[----:B------:R-:W-:Y:S06]  /*1890*/  BRA `(.L_x_46404) ;  /* 0x00000000000c7947 */ /* 0x000fec0003800000 */
.L_x_46403:
[----:B-----5:R-:W-:-:S05]  /*18a0*/  HADD2.F32 R3, -RZ, R85.H0_H0 ;  /* 0x20000055ff037230 */ /* 0x020fca0000004100 */
[----:B------:R-:W-:-:S04]  /*18b0*/  FADD.FTZ R50, R3, R50 ;  /* 0x0000003203327221 */ /* 0x000fc80000010000 */
[----:B------:R-:W-:-:S07]  /*18c0*/  @P1 FADD.FTZ R50, R82, R50 ;  /* 0x0000003252321221 */ /* 0x000fce0000010000 */
.L_x_46404:
[----:B------:R-:W-:Y:S01]  /*18d0*/  HADD2.F32 R51, -RZ, R45.H1_H1 ;  /* 0x3000002dff337230 */ /* 0x000fe20000004100 */
[----:B------:R-:W-:Y:S06]  /*18e0*/  @P2 BRA `(.L_x_46405) ;  /* 0x00000000000c2947 */ /* 0x000fec0003800000 */
[----:B------:R-:W-:Y:S05]  /*18f0*/  @!P1 BRA `(.L_x_46406) ;  /* 0x0000000000149947 */ /* 0x000fea0003800000 */
[----:B-----5:R-:W-:Y:S01]  /*1900*/  FADD.FTZ R51, R83, R51 ;  /* 0x0000003353337221 */ /* 0x020fe20000010000 */
[----:B------:R-:W-:Y:S06]  /*1910*/  BRA `(.L_x_46406) ;  /* 0x00000000000c7947 */ /* 0x000fec0003800000 */
.L_x_46405:
[----:B-----5:R-:W-:-:S05]  /*1920*/  HADD2.F32 R0, -RZ, R85.H1_H1 ;  /* 0x30000055ff007230 */ /* 0x020fca0000004100 */
[----:B------:R-:W-:-:S04]  /*1930*/  FADD.FTZ R51, R0, R51 ;  /* 0x0000003300337221 */ /* 0x000fc80000010000 */
[----:B------:R-:W-:-:S07]  /*1940*/  @P1 FADD.FTZ R51, R83, R51 ;  /* 0x0000003353331221 */ /* 0x000fce0000010000 */
.L_x_46406:
[----:B------:R-:W-:Y:S01]  /*1950*/  HADD2.F32 R44, -RZ, R46.H0_H0 ;  /* 0x2000002eff2c7230 */ /* 0x000fe20000004100 */
[----:B------:R-:W-:Y:S06]  /*1960*/  @P2 BRA `(.L_x_46407) ;  /* 0x00000000000c2947 */ /* 0x000fec0003800000 */
[----:B------:R-:W-:Y:S05]  /*1970*/  @!P1 BRA `(.L_x_46408) ;  /* 0x0000000000149947 */ /* 0x000fea0003800000 */
[----:B-----5:R-:W-:Y:S01]  /*1980*/  FADD.FTZ R44, R76, R44 ;  /* 0x0000002c4c2c7221 */ /* 0x020fe20000010000 */
[----:B------:R-:W-:Y:S06]  /*1990*/  BRA `(.L_x_46408) ;  /* 0x00000000000c7947 */ /* 0x000fec0003800000 */
.L_x_46407:
[----:B-----5:R-:W-:-:S05]  /*19a0*/  HADD2.F32 R3, -RZ, R86.H0_H0 ;  /* 0x20000056ff037230 */ /* 0x020fca0000004100 */
[----:B------:R-:W-:-:S04]  /*19b0*/  FADD.FTZ R44, R3, R44 ;  /* 0x0000002c032c7221 */ /* 0x000fc80000010000 */
[----:B------:R-:W-:-:S07]  /*19c0*/  @P1 FADD.FTZ R44, R76, R44 ;  /* 0x0000002c4c2c1221 */ /* 0x000fce0000010000 */
.L_x_46408:
[----:B------:R-:W-:Y:S01]  /*19d0*/  HADD2.F32 R45, -RZ, R46.H1_H1 ;  /* 0x3000002eff2d7230 */ /* 0x000fe20000004100 */
[----:B------:R-:W-:Y:S06]  /*19e0*/  @P2 BRA `(.L_x_46409) ;  /* 0x00000000000c2947 */ /* 0x000fec0003800000 */
[----:B------:R-:W-:Y:S05]  /*19f0*/  @!P1 BRA `(.L_x_46410) ;  /* 0x0000000000149947 */ /* 0x000fea0003800000 */
[----:B-----5:R-:W-:Y:S01]  /*1a00*/  FADD.FTZ R45, R77, R45 ;  /* 0x0000002d4d2d7221 */ /* 0x020fe20000010000 */
[----:B------:R-:W-:Y:S06]  /*1a10*/  BRA `(.L_x_46410) ;  /* 0x00000000000c7947 */ /* 0x000fec0003800000 */
.L_x_46409:
[----:B-----5:R-:W-:-:S05]  /*1a20*/  HADD2.F32 R0, -RZ, R86.H1_H1 ;  /* 0x30000056ff007230 */ /* 0x020fca0000004100 */
[----:B------:R-:W-:-:S04]  /*1a30*/  FADD.FTZ R45, R0, R45 ;  /* 0x0000002d002d7221 */ /* 0x000fc80000010000 */
[----:B------:R-:W-:-:S07]  /*1a40*/  @P1 FADD.FTZ R45, R77, R45 ;  /* 0x0000002d4d2d1221 */ /* 0x000fce0000010000 */
.L_x_46410:
[----:B------:R-:W-:Y:S01]  /*1a50*/  HADD2.F32 R46, -RZ, R47.H0_H0 ;  /* 0x2000002fff2e7230 */ /* 0x000fe20000004100 */
[----:B------:R-:W-:Y:S06]  /*1a60*/  @P2 BRA `(.L_x_46411) ;  /* 0x00000000000c2947 */ /* 0x000fec0003800000 */
[----:B------:R-:W-:Y:S05]  /*1a70*/  @!P1 BRA `(.L_x_46412) ;  /* 0x0000000000149947 */ /* 0x000fea0003800000 */
[----:B-----5:R-:W-:Y:S01]  /*1a80*/  FADD.FTZ R46, R78, R46 ;  /* 0x0000002e4e2e7221 */ /* 0x020fe20000010000 */
[----:B------:R-:W-:Y:S06]  /*1a90*/  BRA `(.L_x_46412) ;  /* 0x00000000000c7947 */ /* 0x000fec0003800000 */
.L_x_46411:
[----:B-----5:R-:W-:-:S05]  /*1aa0*/  HADD2.F32 R3, -RZ, R87.H0_H0 ;  /* 0x20000057ff037230 */ /* 0x020fca0000004100 */
[----:B------:R-:W-:-:S04]  /*1ab0*/  FADD.FTZ R46, R3, R46 ;  /* 0x0000002e032e7221 */ /* 0x000fc80000010000 */
[----:B------:R-:W-:-:S07]  /*1ac0*/  @P1 FADD.FTZ R46, R78, R46 ;  /* 0x0000002e4e2e1221 */ /* 0x000fce0000010000 */
.L_x_46412:
[----:B------:R-:W-:Y:S01]  /*1ad0*/  HADD2.F32 R47, -RZ, R47.H1_H1 ;  /* 0x3000002fff2f7230 */ /* 0x000fe20000004100 */
[----:B------:R-:W-:Y:S06]  /*1ae0*/  @P2 BRA `(.L_x_46413) ;  /* 0x00000000000c2947 */ /* 0x000fec0003800000 */
[----:B------:R-:W-:Y:S05]  /*1af0*/  @!P1 BRA `(.L_x_46414) ;  /* 0x0000000000149947 */ /* 0x000fea0003800000 */
[----:B-----5:R-:W-:Y:S01]  /*1b00*/  FADD.FTZ R47, R79, R47 ;  /* 0x0000002f4f2f7221 */ /* 0x020fe20000010000 */
[----:B------:R-:W-:Y:S06]  /*1b10*/  BRA `(.L_x_46414) ;  /* 0x00000000000c7947 */ /* 0x000fec0003800000 */
.L_x_46413:
[----:B-----5:R-:W-:-:S05]  /*1b20*/  HADD2.F32 R0, -RZ, R87.H1_H1 ;  /* 0x30000057ff007230 */ /* 0x020fca0000004100 */
[----:B------:R-:W-:-:S04]  /*1b30*/  FADD.FTZ R47, R0, R47 ;  /* 0x0000002f002f7221 */ /* 0x000fc80000010000 */
[----:B------:R-:W-:-:S07]  /*1b40*/  @P1 FADD.FTZ R47, R79, R47 ;  /* 0x0000002f4f2f1221 */ /* 0x000fce0000010000 */
.L_x_46414:
        /* <DEDUP_REMOVED lines=18> */
.L_x_46415:
[----:B-----5:R-:W-:-:S05]  /*1c70*/  HADD2.F32 R3, -RZ, R84.H0_H0 ;  /* 0x20000054ff037230 */ /* 0x020fca0000004100 */
[----:B------:R-:W-:-:S04]  /*1c80*/  FADD.FTZ R40, R3, R40 ;  /* 0x0000002803287221 */ /* 0x000fc80000010000 */
[----:B------:R-:W-:-:S07]  /*1c90*/  @P1 FADD.FTZ R40, R80, R40 ;  /* 0x0000002850281221 */ /* 0x000fce0000010000 */
.L_x_46416:
[----:B------:R-:W-:Y:S01]  /*1ca0*/  HADD2.F32 R41, -RZ, R36.H1_H1 ;  /* 0x30000024ff297230 */ /* 0x000fe20000004100 */
[----:B------:R-:W-:Y:S06]  /*1cb0*/  @P2 BRA `(.L_x_46417) ;  /* 0x00000000000c2947 */ /* 0x000fec0003800000 */
[----:B------:R-:W-:Y:S05]  /*1cc0*/  @!P1 BRA `(.L_x_46418) ;  /* 0x0000000000149947 */ /* 0x000fea0003800000 */
[----:B-----5:R-:W-:Y:S01]  /*1cd0*/  FADD.FTZ R41, R81, R41 ;  /* 0x0000002951297221 */ /* 0x020fe20000010000 */
[----:B------:R-:W-:Y:S06]  /*1ce0*/  BRA `(.L_x_46418) ;  /* 0x00000000000c7947 */ /* 0x000fec0003800000 */
.L_x_46417:
[----:B-----5:R-:W-:-:S05]  /*1cf0*/  HADD2.F32 R0, -RZ, R84.H1_H1 ;  /* 0x30000054ff007230 */ /* 0x020fca0000004100 */
[----:B------:R-:W-:-:S04]  /*1d00*/  FADD.FTZ R41, R0, R41 ;  /* 0x0000002900297221 */ /* 0x000fc80000010000 */
[----:B------:R-:W-:-:S07]  /*1d10*/  @P1 FADD.FTZ R41, R81, R41 ;  /* 0x0000002951291221 */ /* 0x000fce0000010000 */
.L_x_46418:
[----:B------:R-:W-:Y:S01]  /*1d20*/  HADD2.F32 R42, -RZ, R37.H0_H0 ;  /* 0x20000025ff2a7230 */ /* 0x000fe20000004100 */
[----:B------:R-:W-:Y:S06]  /*1d30*/  @P2 BRA `(.L_x_46419) ;  /* 0x00000000000c2947 */ /* 0x000fec0003800000 */
[----:B------:R-:W-:Y:S05]  /*1d40*/  @!P1 BRA `(.L_x_46420) ;  /* 0x0000000000149947 */ /* 0x000fea0003800000 */
[----:B-----5:R-:W-:Y:S01]  /*1d50*/  FADD.FTZ R42, R82, R42 ;  /* 0x0000002a522a7221 */ /* 0x020fe20000010000 */
[----:B------:R-:W-:Y:S06]  /*1d60*/  BRA `(.L_x_46420) ;  /* 0x00000000000c7947 */ /* 0x000fec0003800000 */
.L_x_46419:
[----:B-----5:R-:W-:-:S05]  /*1d70*/  HADD2.F32 R3, -RZ, R85.H0_H0 ;  /* 0x20000055ff037230 */ /* 0x020fca0000004100 */
[----:B------:R-:W-:-:S04]  /*1d80*/  FADD.FTZ R42, R3, R42 ;  /* 0x0000002a032a7221 */ /* 0x000fc80000010000 */
[----:B------:R-:W-:-:S07]  /*1d90*/  @P1 FADD.FTZ R42, R82, R42 ;  /* 0x0000002a522a1221 */ /* 0x000fce0000010000 */
.L_x_46420:
[----:B------:R-:W-:Y:S01]  /*1da0*/  HADD2.F32 R43, -RZ, R37.H1_H1 ;  /* 0x30000025ff2b7230 */ /* 0x000fe20000004100 */
[----:B------:R-:W-:Y:S06]  /*1db0*/  @P2 BRA `(.L_x_46421) ;  /* 0x00000000000c2947 */ /* 0x000fec0003800000 */
[----:B------:R-:W-:Y:S05]  /*1dc0*/  @!P1 BRA `(.L_x_46422) ;  /* 0x0000000000149947 */ /* 0x000fea0003800000 */
[----:B-----5:R-:W-:Y:S01]  /*1dd0*/  FADD.FTZ R43, R83, R43 ;  /* 0x0000002b532b7221 */ /* 0x020fe20000010000 */
[----:B------:R-:W-:Y:S06]  /*1de0*/  BRA `(.L_x_46422) ;  /* 0x00000000000c7947 */ /* 0x000fec0003800000 */
.L_x_46421:
[----:B-----5:R-:W-:-:S05]  /*1df0*/  HADD2.F32 R0, -RZ, R85.H1_H1 ;  /* 0x30000055ff007230 */ /* 0x020fca0000004100 */
[----:B------:R-:W-:-:S04]  /*1e00*/  FADD.FTZ R43, R0, R43 ;  /* 0x0000002b002b7221 */ /* 0x000fc80000010000 */
[----:B------:R-:W-:-:S07]  /*1e10*/  @P1 FADD.FTZ R43, R83, R43 ;  /* 0x0000002b532b1221 */ /* 0x000fce0000010000 */
.L_x_46422:
[----:B------:R-:W-:Y:S01]  /*1e20*/  HADD2.F32 R36, -RZ, R38.H0_H0 ;  /* 0x20000026ff247230 */ /* 0x000fe20000004100 */
[----:B------:R-:W-:Y:S06]  /*1e30*/  @P2 BRA `(.L_x_46423) ;  /* 0x00000000000c2947 */ /* 0x000fec0003800000 */
[----:B------:R-:W-:Y:S05]  /*1e40*/  @!P1 BRA `(.L_x_46424) ;  /* 0x0000000000149947 */ /* 0x000fea0003800000 */
[----:B-----5:R-:W-:Y:S01]  /*1e50*/  FADD.FTZ R36, R76, R36 ;  /* 0x000000244c247221 */ /* 0x020fe20000010000 */
[----:B------:R-:W-:Y:S06]  /*1e60*/  BRA `(.L_x_46424) ;  /* 0x00000000000c7947 */ /* 0x000fec0003800000 */
.L_x_46423:
[----:B-----5:R-:W-:-:S05]  /*1e70*/  HADD2.F32 R3, -RZ, R86.H0_H0 ;  /* 0x20000056ff037230 */ /* 0x020fca0000004100 */
[----:B------:R-:W-:-:S04]  /*1e80*/  FADD.FTZ R36, R3, R36 ;  /* 0x0000002403247221 */ /* 0x000fc80000010000 */
[----:B------:R-:W-:-:S07]  /*1e90*/  @P1 FADD.FTZ R36, R76, R36 ;  /* 0x000000244c241221 */ /* 0x000fce0000010000 */
.L_x_46424:
[----:B------:R-:W-:Y:S01]  /*1ea0*/  HADD2.F32 R37, -RZ, R38.H1_H1 ;  /* 0x30000026ff257230 */ /* 0x000fe20000004100 */
[----:B------:R-:W-:Y:S06]  /*1eb0*/  @P2 BRA `(.L_x_46425) ;  /* 0x00000000000c2947 */ /* 0x000fec0003800000 */
[----:B------:R-:W-:Y:S05]  /*1ec0*/  @!P1 BRA `(.L_x_46426) ;  /* 0x0000000000149947 */ /* 0x000fea0003800000 */
[----:B-----5:R-:W-:Y:S01]  /*1ed0*/  FADD.FTZ R37, R77, R37 ;  /* 0x000000254d257221 */ /* 0x020fe20000010000 */
[----:B------:R-:W-:Y:S06]  /*1ee0*/  BRA `(.L_x_46426) ;  /* 0x00000000000c7947 */ /* 0x000fec0003800000 */
.L_x_46425:
[----:B-----5:R-:W-:-:S05]  /*1ef0*/  HADD2.F32 R0, -RZ, R86.H1_H1 ;  /* 0x30000056ff007230 */ /* 0x020fca0000004100 */
[----:B------:R-:W-:-:S04]  /*1f00*/  FADD.FTZ R37, R0, R37 ;  /* 0x0000002500257221 */ /* 0x000fc80000010000 */
[----:B------:R-:W-:-:S07]  /*1f10*/  @P1 FADD.FTZ R37, R77, R37 ;  /* 0x000000254d251221 */ /* 0x000fce0000010000 */
.L_x_46426:
[----:B------:R-:W-:Y:S01]  /*1f20*/  HADD2.F32 R38, -RZ, R39.H0_H0 ;  /* 0x20000027ff267230 */ /* 0x000fe20000004100 */
[----:B------:R-:W-:Y:S06]  /*1f30*/  @P2 BRA `(.L_x_46427) ;  /* 0x00000000000c2947 */ /* 0x000fec0003800000 */
[----:B------:R-:W-:Y:S05]  /*1f40*/  @!P1 BRA `(.L_x_46428) ;  /* 0x0000000000149947 */ /* 0x000fea0003800000 */
[----:B-----5:R-:W-:Y:S01]  /*1f50*/  FADD.FTZ R38, R78, R38 ;  /* 0x000000264e267221 */ /* 0x020fe20000010000 */
[----:B------:R-:W-:Y:S06]  /*1f60*/  BRA `(.L_x_46428) ;  /* 0x00000000000c7947 */ /* 0x000fec0003800000 */
.L_x_46427:
[----:B-----5:R-:W-:-:S05]  /*1f70*/  HADD2.F32 R3, -RZ, R87.H0_H0 ;  /* 0x20000057ff037230 */ /* 0x020fca0000004100 */
[----:B------:R-:W-:-:S04]  /*1f80*/  FADD.FTZ R38, R3, R38 ;  /* 0x0000002603267221 */ /* 0x000fc80000010000 */
[----:B------:R-:W-:-:S07]  /*1f90*/  @P1 FADD.FTZ R38, R78, R38 ;  /* 0x000000264e261221 */ /* 0x000fce0000010000 */
.L_x_46428:
[----:B------:R-:W-:Y:S01]  /*1fa0*/  HADD2.F32 R39, -RZ, R39.H1_H1 ;  /* 0x30000027ff277230 */ /* 0x000fe20000004100 */
[----:B------:R-:W-:Y:S06]  /*1fb0*/  @P2 BRA `(.L_x_46429) ;  /* 0x00000000000c2947 */ /* 0x000fec0003800000 */
[----:B------:R-:W-:Y:S05]  /*1fc0*/  @!P1 BRA `(.L_x_46430) ;  /* 0x0000000000149947 */ /* 0x000fea0003800000 */
[----:B-----5:R-:W-:Y:S01]  /*1fd0*/  FADD.FTZ R39, R79, R39 ;  /* 0x000000274f277221 */ /* 0x020fe20000010000 */
[----:B------:R-:W-:Y:S06]  /*1fe0*/  BRA `(.L_x_46430) ;  /* 0x00000000000c7947 */ /* 0x000fec0003800000 */
.L_x_46429:
[----:B-----5:R-:W-:-:S05]  /*1ff0*/  HADD2.F32 R0, -RZ, R87.H1_H1 ;  /* 0x30000057ff007230 */ /* 0x020fca0000004100 */
[----:B------:R-:W-:-:S04]  /*2000*/  FADD.FTZ R39, R0, R39 ;  /* 0x0000002700277221 */ /* 0x000fc80000010000 */
[----:B------:R-:W-:-:S07]  /*2010*/  @P1 FADD.FTZ R39, R79, R39 ;  /* 0x000000274f271221 */ /* 0x000fce0000010000 */
.L_x_46430:
        /* <DEDUP_REMOVED lines=18> */
.L_x_46431:
[----:B-----5:R-:W-:-:S05]  /*2140*/  HADD2.F32 R3, -RZ, R84.H0_H0 ;  /* 0x20000054ff037230 */ /* 0x020fca0000004100 */
[----:B------:R-:W-:-:S04]  /*2150*/  FADD.FTZ R32, R3, R32 ;  /* 0x0000002003207221 */ /* 0x000fc80000010000 */
[----:B------:R-:W-:-:S07]  /*2160*/  @P1 FADD.FTZ R32, R80, R32 ;  /* 0x0000002050201221 */ /* 0x000fce0000010000 */
.L_x_46432:
[----:B------:R-:W-:Y:S01]  /*2170*/  HADD2.F32 R33, -RZ, R28.H1_H1 ;  /* 0x3000001cff217230 */ /* 0x000fe20000004100 */
[----:B------:R-:W-:Y:S06]  /*2180*/  @P2 BRA `(.L_x_46433) ;  /* 0x00000000000c2947 */ /* 0x000fec0003800000 */
[----:B------:R-:W-:Y:S05]  /*2190*/  @!P1 BRA `(.L_x_46434) ;  /* 0x0000000000149947 */ /* 0x000fea0003800000 */
[----:B-----5:R-:W-:Y:S01]  /*21a0*/  FADD.FTZ R33, R81, R33 ;  /* 0x0000002151217221 */ /* 0x020fe20000010000 */
[----:B------:R-:W-:Y:S06]  /*21b0*/  BRA `(.L_x_46434) ;  /* 0x00000000000c7947 */ /* 0x000fec0003800000 */
.L_x_46433:
[----:B-----5:R-:W-:-:S05]  /*21c0*/  HADD2.F32 R0, -RZ, R84.H1_H1 ;  /* 0x30000054ff007230 */ /* 0x020fca0000004100 */
[----:B------:R-:W-:-:S04]  /*21d0*/  FADD.FTZ R33, R0, R33 ;  /* 0x0000002100217221 */ /* 0x000fc80000010000 */
[----:B------:R-:W-:-:S07]  /*21e0*/  @P1 FADD.FTZ R33, R81, R33 ;  /* 0x0000002151211221 */ /* 0x000fce0000010000 */
.L_x_46434:
[----:B------:R-:W-:Y:S01]  /*21f0*/  HADD2.F32 R34, -RZ, R29.H0_H0 ;  /* 0x2000001dff227230 */ /* 0x000fe20000004100 */
[----:B------:R-:W-:Y:S06]  /*2200*/  @P2 BRA `(.L_x_46435) ;  /* 0x00000000000c2947 */ /* 0x000fec0003800000 */
[----:B------:R-:W-:Y:S05]  /*2210*/  @!P1 BRA `(.L_x_46436) ;  /* 0x0000000000149947 */ /* 0x000fea0003800000 */
[----:B-----5:R-:W-:Y:S01]  /*2220*/  FADD.FTZ R34, R82, R34 ;  /* 0x0000002252227221 */ /* 0x020fe20000010000 */
[----:B------:R-:W-:Y:S06]  /*2230*/  BRA `(.L_x_46436) ;  /* 0x00000000000c7947 */ /* 0x000fec0003800000 */
.L_x_46435:
[----:B-----5:R-:W-:-:S05]  /*2240*/  HADD2.F32 R3, -RZ, R85.H0_H0 ;  /* 0x20000055ff037230 */ /* 0x020fca0000004100 */
[----:B------:R-:W-:-:S04]  /*2250*/  FADD.FTZ R34, R3, R34 ;  /* 0x0000002203227221 */ /* 0x000fc80000010000 */
[----:B------:R-:W-:-:S07]  /*2260*/  @P1 FADD.FTZ R34, R82, R34 ;  /* 0x0000002252221221 */ /* 0x000fce0000010000 */
.L_x_46436:
[----:B------:R-:W-:Y:S01]  /*2270*/  HADD2.F32 R35, -RZ, R29.H1_H1 ;  /* 0x3000001dff237230 */ /* 0x000fe20000004100 */
[----:B------:R-:W-:Y:S06]  /*2280*/  @P2 BRA `(.L_x_46437) ;  /* 0x00000000000c2947 */ /* 0x000fec0003800000 */
[----:B------:R-:W-:Y:S05]  /*2290*/  @!P1 BRA `(.L_x_46438) ;  /* 0x0000000000149947 */ /* 0x000fea0003800000 */
[----:B-----5:R-:W-:Y:S01]  /*22a0*/  FADD.FTZ R35, R83, R35 ;  /* 0x0000002353237221 */ /* 0x020fe20000010000 */
[----:B------:R-:W-:Y:S06]  /*22b0*/  BRA `(.L_x_46438) ;  /* 0x00000000000c7947 */ /* 0x000fec0003800000 */
.L_x_46437:
[----:B-----5:R-:W-:-:S05]  /*22c0*/  HADD2.F32 R0, -RZ, R85.H1_H1 ;  /* 0x30000055ff007230 */ /* 0x020fca0000004100 */
[----:B------:R-:W-:-:S04]  /*22d0*/  FADD.FTZ R35, R0, R35 ;  /* 0x0000002300237221 */ /* 0x000fc80000010000 */
[----:B------:R-:W-:-:S07]  /*22e0*/  @P1 FADD.FTZ R35, R83, R35 ;  /* 0x0000002353231221 */ /* 0x000fce0000010000 */
.L_x_46438:
[----:B------:R-:W-:Y:S01]  /*22f0*/  HADD2.F32 R28, -RZ, R30.H0_H0 ;  /* 0x2000001eff1c7230 */ /* 0x000fe20000004100 */
[----:B------:R-:W-:Y:S06]  /*2300*/  @P2 BRA `(.L_x_46439) ;  /* 0x00000000000c2947 */ /* 0x000fec0003800000 */
[----:B------:R-:W-:Y:S05]  /*2310*/  @!P1 BRA `(.L_x_46440) ;  /* 0x0000000000149947 */ /* 0x000fea0003800000 */
[----:B-----5:R-:W-:Y:S01]  /*2320*/  FADD.FTZ R28, R76, R28 ;  /* 0x0000001c4c1c7221 */ /* 0x020fe20000010000 */
[----:B------:R-:W-:Y:S06]  /*2330*/  BRA `(.L_x_46440) ;  /* 0x00000000000c7947 */ /* 0x000fec0003800000 */
.L_x_46439:
[----:B-----5:R-:W-:-:S05]  /*2340*/  HADD2.F32 R3, -RZ, R86.H0_H0 ;  /* 0x20000056ff037230 */ /* 0x020fca0000004100 */
[----:B------:R-:W-:-:S04]  /*2350*/  FADD.FTZ R28, R3, R28 ;  /* 0x0000001c031c7221 */ /* 0x000fc80000010000 */
[----:B------:R-:W-:-:S07]  /*2360*/  @P1 FADD.FTZ R28, R76, R28 ;  /* 0x0000001c4c1c1221 */ /* 0x000fce0000010000 */
.L_x_46440:
[----:B------:R-:W-:Y:S01]  /*2370*/  HADD2.F32 R29, -RZ, R30.H1_H1 ;  /* 0x3000001eff1d7230 */ /* 0x000fe20000004100 */
[----:B------:R-:W-:Y:S06]  /*2380*/  @P2 BRA `(.L_x_46441) ;  /* 0x00000000000c2947 */ /* 0x000fec0003800000 */
[----:B------:R-:W-:Y:S05]  /*2390*/  @!P1 BRA `(.L_x_46442) ;  /* 0x0000000000149947 */ /* 0x000fea0003800000 */
[----:B-----5:R-:W-:Y:S01]  /*23a0*/  FADD.FTZ R29, R77, R29 ;  /* 0x0000001d4d1d7221 */ /* 0x020fe20000010000 */
[----:B------:R-:W-:Y:S06]  /*23b0*/  BRA `(.L_x_46442) ;  /* 0x00000000000c7947 */ /* 0x000fec0003800000 */
.L_x_46441:
[----:B-----5:R-:W-:-:S05]  /*23c0*/  HADD2.F32 R0, -RZ, R86.H1_H1 ;  /* 0x30000056ff007230 */ /* 0x020fca0000004100 */
[----:B------:R-:W-:-:S04]  /*23d0*/  FADD.FTZ R29, R0, R29 ;  /* 0x0000001d001d7221 */ /* 0x000fc80000010000 */
[----:B------:R-:W-:-:S07]  /*23e0*/  @P1 FADD.FTZ R29, R77, R29 ;  /* 0x0000001d4d1d1221 */ /* 0x000fce0000010000 */
.L_x_46442:
[----:B------:R-:W-:Y:S01]  /*23f0*/  HADD2.F32 R30, -RZ, R31.H0_H0 ;  /* 0x2000001fff1e7230 */ /* 0x000fe20000004100 */
[----:B------:R-:W-:Y:S06]  /*2400*/  @P2 BRA `(.L_x_46443) ;  /* 0x00000000000c2947 */ /* 0x000fec0003800000 */
[----:B------:R-:W-:Y:S05]  /*2410*/  @!P1 BRA `(.L_x_46444) ;  /* 0x0000000000149947 */ /* 0x000fea0003800000 */
[----:B-----5:R-:W-:Y:S01]  /*2420*/  FADD.FTZ R30, R78, R30 ;  /* 0x0000001e4e1e7221 */ /* 0x020fe20000010000 */
[----:B------:R-:W-:Y:S06]  /*2430*/  BRA `(.L_x_46444) ;  /* 0x00000000000c7947 */ /* 0x000fec0003800000 */
.L_x_46443:
[----:B-----5:R-:W-:-:S05]  /*2440*/  HADD2.F32 R3, -RZ, R87.H0_H0 ;  /* 0x20000057ff037230 */ /* 0x020fca0000004100 */
[----:B------:R-:W-:-:S04]  /*2450*/  FADD.FTZ R30, R3, R30 ;  /* 0x0000001e031e7221 */ /* 0x000fc80000010000 */
[----:B------:R-:W-:-:S07]  /*2460*/  @P1 FADD.FTZ R30, R78, R30 ;  /* 0x0000001e4e1e1221 */ /* 0x000fce0000010000 */
.L_x_46444:
[----:B------:R-:W-:Y:S01]  /*2470*/  HADD2.F32 R31, -RZ, R31.H1_H1 ;  /* 0x3000001fff1f7230 */ /* 0x000fe20000004100 */
[----:B------:R-:W-:Y:S06]  /*2480*/  @P2 BRA `(.L_x_46445) ;  /* 0x00000000000c2947 */ /* 0x000fec0003800000 */
[----:B------:R-:W-:Y:S05]  /*2490*/  @!P1 BRA `(.L_x_46446) ;  /* 0x0000000000149947 */ /* 0x000fea0003800000 */
[----:B-----5:R-:W-:Y:S01]  /*24a0*/  FADD.FTZ R31, R79, R31 ;  /* 0x0000001f4f1f7221 */ /* 0x020fe20000010000 */
[----:B------:R-:W-:Y:S06]  /*24b0*/  BRA `(.L_x_46446) ;  /* 0x00000000000c7947 */ /* 0x000fec0003800000 */
.L_x_46445:
[----:B-----5:R-:W-:-:S05]  /*24c0*/  HADD2.F32 R0, -RZ, R87.H1_H1 ;  /* 0x30000057ff007230 */ /* 0x020fca0000004100 */
[----:B------:R-:W-:-:S04]  /*24d0*/  FADD.FTZ R31, R0, R31 ;  /* 0x0000001f001f7221 */ /* 0x000fc80000010000 */
[----:B------:R-:W-:-:S07]  /*24e0*/  @P1 FADD.FTZ R31, R79, R31 ;  /* 0x0000001f4f1f1221 */ /* 0x000fce0000010000 */
.L_x_46446:
        /* <DEDUP_REMOVED lines=18> */
.L_x_46447:
[----:B-----5:R-:W-:-:S05]  /*2610*/  HADD2.F32 R5, -RZ, R84.H0_H0 ;  /* 0x20000054ff057230 */ /* 0x020fca0000004100 */
[----:B------:R-:W-:-:S04]  /*2620*/  FADD.FTZ R24, R5, R24 ;  /* 0x0000001805187221 */ /* 0x000fc80000010000 */
[----:B------:R-:W-:-:S07]  /*2630*/  @P1 FADD.FTZ R24, R80, R24 ;  /* 0x0000001850181221 */ /* 0x000fce0000010000 */
.L_x_46448:
[----:B------:R-:W-:Y:S01]  /*2640*/  HADD2.F32 R25, -RZ, R20.H1_H1 ;  /* 0x30000014ff197230 */ /* 0x000fe20000004100 */
[----:B------:R-:W-:Y:S06]  /*2650*/  @P2 BRA `(.L_x_46449) ;  /* 0x00000000000c2947 */ /* 0x000fec0003800000 */
[----:B------:R-:W-:Y:S05]  /*2660*/  @!P1 BRA `(.L_x_46450) ;  /* 0x0000000000149947 */ /* 0x000fea0003800000 */
[----:B-----5:R-:W-:Y:S01]  /*2670*/  FADD.FTZ R25, R81, R25 ;  /* 0x0000001951197221 */ /* 0x020fe20000010000 */
[----:B------:R-:W-:Y:S06]  /*2680*/  BRA `(.L_x_46450) ;  /* 0x00000000000c7947 */ /* 0x000fec0003800000 */
.L_x_46449:
[----:B-----5:R-:W-:-:S05]  /*2690*/  HADD2.F32 R0, -RZ, R84.H1_H1 ;  /* 0x30000054ff007230 */ /* 0x020fca0000004100 */
[----:B------:R-:W-:-:S04]  /*26a0*/  FADD.FTZ R25, R0, R25 ;  /* 0x0000001900197221 */ /* 0x000fc80000010000 */
[----:B------:R-:W-:-:S07]  /*26b0*/  @P1 FADD.FTZ R25, R81, R25 ;  /* 0x0000001951191221 */ /* 0x000fce0000010000 */
.L_x_46450:
[----:B------:R-:W-:Y:S01]  /*26c0*/  HADD2.F32 R26, -RZ, R21.H0_H0 ;  /* 0x20000015ff1a7230 */ /* 0x000fe20000004100 */
[----:B------:R-:W-:Y:S06]  /*26d0*/  @P2 BRA `(.L_x_46451) ;  /* 0x00000000000c2947 */ /* 0x000fec0003800000 */
[----:B------:R-:W-:Y:S05]  /*26e0*/  @!P1 BRA `(.L_x_46452) ;  /* 0x0000000000149947 */ /* 0x000fea0003800000 */
[----:B-----5:R-:W-:Y:S01]  /*26f0*/  FADD.FTZ R26, R82, R26 ;  /* 0x0000001a521a7221 */ /* 0x020fe20000010000 */
[----:B------:R-:W-:Y:S06]  /*2700*/  BRA `(.L_x_46452) ;  /* 0x00000000000c7947 */ /* 0x000fec0003800000 */
.L_x_46451:
[----:B-----5:R-:W-:-:S05]  /*2710*/  HADD2.F32 R5, -RZ, R85.H0_H0 ;  /* 0x20000055ff057230 */ /* 0x020fca0000004100 */
[----:B------:R-:W-:-:S04]  /*2720*/  FADD.FTZ R26, R5, R26 ;  /* 0x0000001a051a7221 */ /* 0x000fc80000010000 */
[----:B------:R-:W-:-:S07]  /*2730*/  @P1 FADD.FTZ R26, R82, R26 ;  /* 0x0000001a521a1221 */ /* 0x000fce0000010000 */
.L_x_46452:
[----:B------:R-:W-:Y:S01]  /*2740*/  HADD2.F32 R27, -RZ, R21.H1_H1 ;  /* 0x30000015ff1b7230 */ /* 0x000fe20000004100 */
[----:B------:R-:W-:Y:S06]  /*2750*/  @P2 BRA `(.L_x_46453) ;  /* 0x00000000000c2947 */ /* 0x000fec0003800000 */
[----:B------:R-:W-:Y:S05]  /*2760*/  @!P1 BRA `(.L_x_46454) ;  /* 0x0000000000149947 */ /* 0x000fea0003800000 */
[----:B-----5:R-:W-:Y:S01]  /*2770*/  FADD.FTZ R27, R83, R27 ;  /* 0x0000001b531b7221 */ /* 0x020fe20000010000 */
[----:B------:R-:W-:Y:S06]  /*2780*/  BRA `(.L_x_46454) ;  /* 0x00000000000c7947 */ /* 0x000fec0003800000 */
.L_x_46453:
[----:B-----5:R-:W-:-:S05]  /*2790*/  HADD2.F32 R0, -RZ, R85.H1_H1 ;  /* 0x30000055ff007230 */ /* 0x020fca0000004100 */
[----:B------:R-:W-:-:S04]  /*27a0*/  FADD.FTZ R27, R0, R27 ;  /* 0x0000001b001b7221 */ /* 0x000fc80000010000 */
[----:B------:R-:W-:-:S07]  /*27b0*/  @P1 FADD.FTZ R27, R83, R27 ;  /* 0x0000001b531b1221 */ /* 0x000fce0000010000 */
.L_x_46454:
[----:B------:R-:W-:Y:S01]  /*27c0*/  HADD2.F32 R20, -RZ, R22.H0_H0 ;  /* 0x20000016ff147230 */ /* 0x000fe20000004100 */
[----:B------:R-:W-:Y:S06]  /*27d0*/  @P2 BRA `(.L_x_46455) ;  /* 0x00000000000c2947 */ /* 0x000fec0003800000 */
[----:B------:R-:W-:Y:S05]  /*27e0*/  @!P1 BRA `(.L_x_46456) ;  /* 0x0000000000149947 */ /* 0x000fea0003800000 */
[----:B-----5:R-:W-:Y:S01]  /*27f0*/  FADD.FTZ R20, R76, R20 ;  /* 0x000000144c147221 */ /* 0x020fe20000010000 */
[----:B------:R-:W-:Y:S06]  /*2800*/  BRA `(.L_x_46456) ;  /* 0x00000000000c7947 */ /* 0x000fec0003800000 */
.L_x_46455:
[----:B-----5:R-:W-:-:S05]  /*2810*/  HADD2.F32 R5, -RZ, R86.H0_H0 ;  /* 0x20000056ff057230 */ /* 0x020fca0000004100 */
[----:B------:R-:W-:-:S04]  /*2820*/  FADD.FTZ R20, R5, R20 ;  /* 0x0000001405147221 */ /* 0x000fc80000010000 */
[----:B------:R-:W-:-:S07]  /*2830*/  @P1 FADD.FTZ R20, R76, R20 ;  /* 0x000000144c141221 */ /* 0x000fce0000010000 */
.L_x_46456:
[----:B------:R-:W-:Y:S01]  /*2840*/  HADD2.F32 R21, -RZ, R22.H1_H1 ;  /* 0x30000016ff157230 */ /* 0x000fe20000004100 */
[----:B------:R-:W-:Y:S06]  /*2850*/  @P2 BRA `(.L_x_46457) ;  /* 0x00000000000c2947 */ /* 0x000fec0003800000 */
[----:B------:R-:W-:Y:S05]  /*2860*/  @!P1 BRA `(.L_x_46458) ;  /* 0x0000000000149947 */ /* 0x000fea0003800000 */
[----:B-----5:R-:W-:Y:S01]  /*2870*/  FADD.FTZ R21, R77, R21 ;  /* 0x000000154d157221 */ /* 0x020fe20000010000 */
[----:B------:R-:W-:Y:S06]  /*2880*/  BRA `(.L_x_46458) ;  /* 0x00000000000c7947 */ /* 0x000fec0003800000 */
.L_x_46457:
[----:B-----5:R-:W-:-:S05]  /*2890*/  HADD2.F32 R0, -RZ, R86.H1_H1 ;  /* 0x30000056ff007230 */ /* 0x020fca0000004100 */
[----:B------:R-:W-:-:S04]  /*28a0*/  FADD.FTZ R21, R0, R21 ;  /* 0x0000001500157221 */ /* 0x000fc80000010000 */
[----:B------:R-:W-:-:S07]  /*28b0*/  @P1 FADD.FTZ R21, R77, R21 ;  /* 0x000000154d151221 */ /* 0x000fce0000010000 */
.L_x_46458:
[----:B------:R-:W-:Y:S01]  /*28c0*/  HADD2.F32 R22, -RZ, R23.H0_H0 ;  /* 0x20000017ff167230 */ /* 0x000fe20000004100 */
[----:B------:R-:W-:Y:S06]  /*28d0*/  @P2 BRA `(.L_x_46459) ;  /* 0x00000000000c2947 */ /* 0x000fec0003800000 */
[----:B------:R-:W-:Y:S05]  /*28e0*/  @!P1 BRA `(.L_x_46460) ;  /* 0x0000000000149947 */ /* 0x000fea0003800000 */
[----:B-----5:R-:W-:Y:S01]  /*28f0*/  FADD.FTZ R22, R78, R22 ;  /* 0x000000164e167221 */ /* 0x020fe20000010000 */
[----:B------:R-:W-:Y:S06]  /*2900*/  BRA `(.L_x_46460) ;  /* 0x00000000000c7947 */ /* 0x000fec0003800000 */
.L_x_46459:
[----:B-----5:R-:W-:-:S05]  /*2910*/  HADD2.F32 R5, -RZ, R87.H0_H0 ;  /* 0x20000057ff057230 */ /* 0x020fca0000004100 */
[----:B------:R-:W-:-:S04]  /*2920*/  FADD.FTZ R22, R5, R22 ;  /* 0x0000001605167221 */ /* 0x000fc80000010000 */
[----:B------:R-:W-:-:S07]  /*2930*/  @P1 FADD.FTZ R22, R78, R22 ;  /* 0x000000164e161221 */ /* 0x000fce0000010000 */
.L_x_46460:
[----:B------:R-:W-:Y:S01]  /*2940*/  HADD2.F32 R23, -RZ, R23.H1_H1 ;  /* 0x30000017ff177230 */ /* 0x000fe20000004100 */
[----:B------:R-:W-:Y:S06]  /*2950*/  @P2 BRA `(.L_x_46461) ;  /* 0x00000000000c2947 */ /* 0x000fec0003800000 */
[----:B------:R-:W-:Y:S05]  /*2960*/  @!P1 BRA `(.L_x_46462) ;  /* 0x0000000000149947 */ /* 0x000fea0003800000 */
[----:B-----5:R-:W-:Y:S01]  /*2970*/  FADD.FTZ R23, R79, R23 ;  /* 0x000000174f177221 */ /* 0x020fe20000010000 */
[----:B------:R-:W-:Y:S06]  /*2980*/  BRA `(.L_x_46462) ;  /* 0x00000000000c7947 */ /* 0x000fec0003800000 */
.L_x_46461:
[----:B-----5:R-:W-:-:S05]  /*2990*/  HADD2.F32 R0, -RZ, R87.H1_H1 ;  /* 0x30000057ff007230 */ /* 0x020fca0000004100 */
[----:B------:R-:W-:-:S04]  /*29a0*/  FADD.FTZ R23, R0, R23 ;  /* 0x0000001700177221 */ /* 0x000fc80000010000 */
[----:B------:R-:W-:-:S07]  /*29b0*/  @P1 FADD.FTZ R23, R79, R23 ;  /* 0x000000174f171221 */ /* 0x000fce0000010000 */
.L_x_46462:
        /* <DEDUP_REMOVED lines=18> */
.L_x_46463:
[----:B-----5:R-:W-:-:S05]  /*2ae0*/  HADD2.F32 R5, -RZ, R84.H0_H0 ;  /* 0x20000054ff057230 */ /* 0x020fca0000004100 */
[----:B------:R-:W-:-:S04]  /*2af0*/  FADD.FTZ R16, R5, R16 ;  /* 0x0000001005107221 */ /* 0x000fc80000010000 */
[----:B------:R-:W-:-:S07]  /*2b00*/  @P1 FADD.FTZ R16, R80, R16 ;  /* 0x0000001050101221 */ /* 0x000fce0000010000 */
.L_x_46464:
[----:B------:R-:W-:Y:S01]  /*2b10*/  HADD2.F32 R17, -RZ, R12.H1_H1 ;  /* 0x3000000cff117230 */ /* 0x000fe20000004100 */
[----:B------:R-:W-:Y:S06]  /*2b20*/  @P2 BRA `(.L_x_46465) ;  /* 0x00000000000c2947 */ /* 0x000fec0003800000 */
[----:B------:R-:W-:Y:S05]  /*2b30*/  @!P1 BRA `(.L_x_46466) ;  /* 0x0000000000149947 */ /* 0x000fea0003800000 */
[----:B-----5:R-:W-:Y:S01]  /*2b40*/  FADD.FTZ R17, R81, R17 ;  /* 0x0000001151117221 */ /* 0x020fe20000010000 */
[----:B------:R-:W-:Y:S06]  /*2b50*/  BRA `(.L_x_46466) ;  /* 0x00000000000c7947 */ /* 0x000fec0003800000 */
.L_x_46465:
[----:B-----5:R-:W-:-:S05]  /*2b60*/  HADD2.F32 R0, -RZ, R84.H1_H1 ;  /* 0x30000054ff007230 */ /* 0x020fca0000004100 */
[----:B------:R-:W-:-:S04]  /*2b70*/  FADD.FTZ R17, R0, R17 ;  /* 0x0000001100117221 */ /* 0x000fc80000010000 */
[----:B------:R-:W-:-:S07]  /*2b80*/  @P1 FADD.FTZ R17, R81, R17 ;  /* 0x0000001151111221 */ /* 0x000fce0000010000 */
.L_x_46466:
[----:B------:R-:W-:Y:S01]  /*2b90*/  HADD2.F32 R18, -RZ, R13.H0_H0 ;  /* 0x2000000dff127230 */ /* 0x000fe20000004100 */
[----:B------:R-:W-:Y:S06]  /*2ba0*/  @P2 BRA `(.L_x_46467) ;  /* 0x00000000000c2947 */ /* 0x000fec0003800000 */
[----:B------:R-:W-:Y:S05]  /*2bb0*/  @!P1 BRA `(.L_x_46468) ;  /* 0x0000000000149947 */ /* 0x000fea0003800000 */
[----:B-----5:R-:W-:Y:S01]  /*2bc0*/  FADD.FTZ R18, R82, R18 ;  /* 0x0000001252127221 */ /* 0x020fe20000010000 */
[----:B------:R-:W-:Y:S06]  /*2bd0*/  BRA `(.L_x_46468) ;  /* 0x00000000000c7947 */ /* 0x000fec0003800000 */
.L_x_46467:
[----:B-----5:R-:W-:-:S05]  /*2be0*/  HADD2.F32 R5, -RZ, R85.H0_H0 ;  /* 0x20000055ff057230 */ /* 0x020fca0000004100 */
[----:B------:R-:W-:-:S04]  /*2bf0*/  FADD.FTZ R18, R5, R18 ;  /* 0x0000001205127221 */ /* 0x000fc80000010000 */
[----:B------:R-:W-:-:S07]  /*2c00*/  @P1 FADD.FTZ R18, R82, R18 ;  /* 0x0000001252121221 */ /* 0x000fce0000010000 */
.L_x_46468:
[----:B------:R-:W-:Y:S01]  /*2c10*/  HADD2.F32 R19, -RZ, R13.H1_H1 ;  /* 0x3000000dff137230 */ /* 0x000fe20000004100 */
[----:B------:R-:W-:Y:S06]  /*2c20*/  @P2 BRA `(.L_x_46469) ;  /* 0x00000000000c2947 */ /* 0x000fec0003800000 */
[----:B------:R-:W-:Y:S05]  /*2c30*/  @!P1 BRA `(.L_x_46470) ;  /* 0x0000000000149947 */ /* 0x000fea0003800000 */
[----:B-----5:R-:W-:Y:S01]  /*2c40*/  FADD.FTZ R19, R83, R19 ;  /* 0x0000001353137221 */ /* 0x020fe20000010000 */
[----:B------:R-:W-:Y:S06]  /*2c50*/  BRA `(.L_x_46470) ;  /* 0x00000000000c7947 */ /* 0x000fec0003800000 */
.L_x_46469:
[----:B-----5:R-:W-:-:S05]  /*2c60*/  HADD2.F32 R0, -RZ, R85.H1_H1 ;  /* 0x30000055ff007230 */ /* 0x020fca0000004100 */
[----:B------:R-:W-:-:S04]  /*2c70*/  FADD.FTZ R19, R0, R19 ;  /* 0x0000001300137221 */ /* 0x000fc80000010000 */
[----:B------:R-:W-:-:S07]  /*2c80*/  @P1 FADD.FTZ R19, R83, R19 ;  /* 0x0000001353131221 */ /* 0x000fce0000010000 */
.L_x_46470:
[----:B------:R-:W-:Y:S01]  /*2c90*/  HADD2.F32 R12, -RZ, R14.H0_H0 ;  /* 0x2000000eff0c7230 */ /* 0x000fe20000004100 */
[----:B------:R-:W-:Y:S06]  /*2ca0*/  @P2 BRA `(.L_x_46471) ;  /* 0x00000000000c2947 */ /* 0x000fec0003800000 */
[----:B------:R-:W-:Y:S05]  /*2cb0*/  @!P1 BRA `(.L_x_46472) ;  /* 0x0000000000149947 */ /* 0x000fea0003800000 */
[----:B-----5:R-:W-:Y:S01]  /*2cc0*/  FADD.FTZ R12, R76, R12 ;  /* 0x0000000c4c0c7221 */ /* 0x020fe20000010000 */
[----:B------:R-:W-:Y:S06]  /*2cd0*/  BRA `(.L_x_46472) ;  /* 0x00000000000c7947 */ /* 0x000fec0003800000 */
.L_x_46471:
[----:B-----5:R-:W-:-:S05]  /*2ce0*/  HADD2.F32 R5, -RZ, R86.H0_H0 ;  /* 0x20000056ff057230 */ /* 0x020fca0000004100 */
[----:B------:R-:W-:-:S04]  /*2cf0*/  FADD.FTZ R12, R5, R12 ;  /* 0x0000000c050c7221 */ /* 0x000fc80000010000 */
[----:B------:R-:W-:-:S07]  /*2d00*/  @P1 FADD.FTZ R12, R76, R12 ;  /* 0x0000000c4c0c1221 */ /* 0x000fce0000010000 */
.L_x_46472:
[----:B------:R-:W-:Y:S01]  /*2d10*/  HADD2.F32 R13, -RZ, R14.H1_H1 ;  /* 0x3000000eff0d7230 */ /* 0x000fe20000004100 */
[----:B------:R-:W-:Y:S06]  /*2d20*/  @P2 BRA `(.L_x_46473) ;  /* 0x00000000000c2947 */ /* 0x000fec0003800000 */
[----:B------:R-:W-:Y:S05]  /*2d30*/  @!P1 BRA `(.L_x_46474) ;  /* 0x0000000000149947 */ /* 0x000fea0003800000 */
[----:B-----5:R-:W-:Y:S01]  /*2d40*/  FADD.FTZ R13, R77, R13 ;  /* 0x0000000d4d0d7221 */ /* 0x020fe20000010000 */
[----:B------:R-:W-:Y:S06]  /*2d50*/  BRA `(.L_x_46474) ;  /* 0x00000000000c7947 */ /* 0x000fec0003800000 */
.L_x_46473:
[----:B-----5:R-:W-:-:S05]  /*2d60*/  HADD2.F32 R0, -RZ, R86.H1_H1 ;  /* 0x30000056ff007230 */ /* 0x020fca0000004100 */
[----:B------:R-:W-:-:S04]  /*2d70*/  FADD.FTZ R13, R0, R13 ;  /* 0x0000000d000d7221 */ /* 0x000fc80000010000 */
[----:B------:R-:W-:-:S07]  /*2d80*/  @P1 FADD.FTZ R13, R77, R13 ;  /* 0x0000000d4d0d1221 */ /* 0x000fce0000010000 */
.L_x_46474:
[----:B------:R-:W-:Y:S01]  /*2d90*/  HADD2.F32 R14, -RZ, R15.H0_H0 ;  /* 0x2000000fff0e7230 */ /* 0x000fe20000004100 */
[----:B------:R-:W-:Y:S06]  /*2da0*/  @P2 BRA `(.L_x_46475) ;  /* 0x00000000000c2947 */ /* 0x000fec0003800000 */
[----:B------:R-:W-:Y:S05]  /*2db0*/  @!P1 BRA `(.L_x_46476) ;  /* 0x0000000000149947 */ /* 0x000fea0003800000 */
[----:B-----5:R-:W-:Y:S01]  /*2dc0*/  FADD.FTZ R14, R78, R14 ;  /* 0x0000000e4e0e7221 */ /* 0x020fe20000010000 */
[----:B------:R-:W-:Y:S06]  /*2dd0*/  BRA `(.L_x_46476) ;  /* 0x00000000000c7947 */ /* 0x000fec0003800000 */
.L_x_46475:
[----:B-----5:R-:W-:-:S05]  /*2de0*/  HADD2.F32 R5, -RZ, R87.H0_H0 ;  /* 0x20000057ff057230 */ /* 0x020fca0000004100 */
[----:B------:R-:W-:-:S04]  /*2df0*/  FADD.FTZ R14, R5, R14 ;  /* 0x0000000e050e7221 */ /* 0x000fc80000010000 */
[----:B------:R-:W-:-:S07]  /*2e00*/  @P1 FADD.FTZ R14, R78, R14 ;  /* 0x0000000e4e0e1221 */ /* 0x000fce0000010000 */
.L_x_46476:
[----:B------:R-:W-:Y:S01]  /*2e10*/  HADD2.F32 R15, -RZ, R15.H1_H1 ;  /* 0x3000000fff0f7230 */ /* 0x000fe20000004100 */
[----:B------:R-:W-:Y:S06]  /*2e20*/  @P2 BRA `(.L_x_46477) ;  /* 0x00000000000c2947 */ /* 0x000fec0003800000 */
[----:B------:R-:W-:Y:S05]  /*2e30*/  @!P1 BRA `(.L_x_46478) ;  /* 0x0000000000149947 */ /* 0x000fea0003800000 */
[----:B-----5:R-:W-:Y:S01]  /*2e40*/  FADD.FTZ R15, R79, R15 ;  /* 0x0000000f4f0f7221 */ /* 0x020fe20000010000 */
[----:B------:R-:W-:Y:S06]  /*2e50*/  BRA `(.L_x_46478) ;  /* 0x00000000000c7947 */ /* 0x000fec0003800000 */
.L_x_46477:
[----:B-----5:R-:W-:-:S05]  /*2e60*/  HADD2.F32 R0, -RZ, R87.H1_H1 ;  /* 0x30000057ff007230 */ /* 0x020fca0000004100 */
[----:B------:R-:W-:-:S04]  /*2e70*/  FADD.FTZ R15, R0, R15 ;  /* 0x0000000f000f7221 */ /* 0x000fc80000010000 */
[----:B------:R-:W-:-:S07]  /*2e80*/  @P1 FADD.FTZ R15, R79, R15 ;  /* 0x0000000f4f0f1221 */ /* 0x000fce0000010000 */
.L_x_46478:
        /* <DEDUP_REMOVED lines=13> */
[----:B--2---:R-:W-:Y:S01]  /*2f60*/  HADD2.F32 R8, -RZ, R4.H0_H0 ;  /* 0x20000004ff087230 */ /* 0x004fe20000004100 */
[----:B-1----:R-:W-:Y:S06]  /*2f70*/  @P2 BRA `(.L_x_46479) ;  /* 0x00000000000c2947 */ /* 0x002fec0003800000 */
[----:B------:R-:W-:Y:S05]  /*2f80*/  @!P1 BRA `(.L_x_46480) ;  /* 0x0000000000149947 */ /* 0x000fea0003800000 */
[----:B-----5:R-:W-:Y:S01]  /*2f90*/  FADD.FTZ R8, R80, R8 ;  /* 0x0000000850087221 */ /* 0x020fe20000010000 */
[----:B------:R-:W-:Y:S06]  /*2fa0*/  BRA `(.L_x_46480) ;  /* 0x00000000000c7947 */ /* 0x000fec0003800000 */
.L_x_46479:
[----:B-----5:R-:W-:-:S05]  /*2fb0*/  HADD2.F32 R9, -RZ, R84.H0_H0 ;  /* 0x20000054ff097230 */ /* 0x020fca0000004100 */
[----:B------:R-:W-:-:S04]  /*2fc0*/  FADD.FTZ R8, R9, R8 ;  /* 0x0000000809087221 */ /* 0x000fc80000010000 */
[----:B------:R-:W-:-:S07]  /*2fd0*/  @P1 FADD.FTZ R8, R80, R8 ;  /* 0x0000000850081221 */ /* 0x000fce0000010000 */
.L_x_46480:
[----:B------:R-:W-:Y:S01]  /*2fe0*/  HADD2.F32 R9, -RZ, R4.H1_H1 ;  /* 0x30000004ff097230 */ /* 0x000fe20000004100 */
[----:B------:R-:W-:Y:S06]  /*2ff0*/  @P2 BRA `(.L_x_46481) ;  /* 0x00000000000c2947 */ /* 0x000fec0003800000 */
[----:B------:R-:W-:Y:S05]  /*3000*/  @!P1 BRA `(.L_x_46482) ;  /* 0x0000000000149947 */ /* 0x000fea0003800000 */
[----:B-----5:R-:W-:Y:S01]  /*3010*/  FADD.FTZ R9, R81, R9 ;  /* 0x0000000951097221 */ /* 0x020fe20000010000 */
[----:B------:R-:W-:Y:S06]  /*3020*/  BRA `(.L_x_46482) ;  /* 0x00000000000c7947 */ /* 0x000fec0003800000 */
.L_x_46481:
[----:B-----5:R-:W-:-:S05]  /*3030*/  HADD2.F32 R4, -RZ, R84.H1_H1 ;  /* 0x30000054ff047230 */ /* 0x020fca0000004100 */
[----:B------:R-:W-:-:S04]  /*3040*/  FADD.FTZ R9, R4, R9 ;  /* 0x0000000904097221 */ /* 0x000fc80000010000 */
[----:B------:R-:W-:-:S07]  /*3050*/  @P1 FADD.FTZ R9, R81, R9 ;  /* 0x0000000951091221 */ /* 0x000fce0000010000 */
.L_x_46482:
[----:B------:R-:W-:Y:S01]  /*3060*/  HADD2.F32 R10, -RZ, R5.H0_H0 ;  /* 0x20000005ff0a7230 */ /* 0x000fe20000004100 */
[----:B------:R-:W-:Y:S06]  /*3070*/  @P2 BRA `(.L_x_46483) ;  /* 0x00000000000c2947 */ /* 0x000fec0003800000 */
[----:B------:R-:W-:Y:S05]  /*3080*/  @!P1 BRA `(.L_x_46484) ;  /* 0x0000000000149947 */ /* 0x000fea0003800000 */
[----:B-----5:R-:W-:Y:S01]  /*3090*/  FADD.FTZ R10, R82, R10 ;  /* 0x0000000a520a7221 */ /* 0x020fe20000010000 */
[----:B------:R-:W-:Y:S06]  /*30a0*/  BRA `(.L_x_46484) ;  /* 0x00000000000c7947 */ /* 0x000fec0003800000 */
.L_x_46483:
[----:B-----5:R-:W-:-:S05]  /*30b0*/  HADD2.F32 R4, -RZ, R85.H0_H0 ;  /* 0x20000055ff047230 */ /* 0x020fca0000004100 */
[----:B------:R-:W-:-:S04]  /*30c0*/  FADD.FTZ R10, R4, R10 ;  /* 0x0000000a040a7221 */ /* 0x000fc80000010000 */
[----:B------:R-:W-:-:S07]  /*30d0*/  @P1 FADD.FTZ R10, R82, R10 ;  /* 0x0000000a520a1221 */ /* 0x000fce0000010000 */
.L_x_46484:
[----:B------:R-:W-:Y:S01]  /*30e0*/  HADD2.F32 R11, -RZ, R5.H1_H1 ;  /* 0x30000005ff0b7230 */ /* 0x000fe20000004100 */
[----:B------:R-:W-:Y:S06]  /*30f0*/  @P2 BRA `(.L_x_46485) ;  /* 0x00000000000c2947 */ /* 0x000fec0003800000 */
[----:B------:R-:W-:Y:S05]  /*3100*/  @!P1 BRA `(.L_x_46486) ;  /* 0x0000000000149947 */ /* 0x000fea0003800000 */
[----:B-----5:R-:W-:Y:S01]  /*3110*/  FADD.FTZ R11, R83, R11 ;  /* 0x0000000b530b7221 */ /* 0x020fe20000010000 */
[----:B------:R-:W-:Y:S06]  /*3120*/  BRA `(.L_x_46486) ;  /* 0x00000000000c7947 */ /* 0x000fec0003800000 */
.L_x_46485:
[----:B-----5:R-:W-:-:S05]  /*3130*/  HADD2.F32 R4, -RZ, R85.H1_H1 ;  /* 0x30000055ff047230 */ /* 0x020fca0000004100 */
[----:B------:R-:W-:-:S04]  /*3140*/  FADD.FTZ R11, R4, R11 ;  /* 0x0000000b040b7221 */ /* 0x000fc80000010000 */
[----:B------:R-:W-:-:S07]  /*3150*/  @P1 FADD.FTZ R11, R83, R11 ;  /* 0x0000000b530b1221 */ /* 0x000fce0000010000 */
.L_x_46486:
[----:B------:R-:W-:Y:S01]  /*3160*/  HADD2.F32 R4, -RZ, R6.H0_H0 ;  /* 0x20000006ff047230 */ /* 0x000fe20000004100 */
[----:B------:R-:W-:Y:S06]  /*3170*/  @P2 BRA `(.L_x_46487) ;  /* 0x00000000000c2947 */ /* 0x000fec0003800000 */
[----:B------:R-:W-:Y:S05]  /*3180*/  @!P1 BRA `(.L_x_46488) ;  /* 0x0000000000149947 */ /* 0x000fea0003800000 */
[----:B-----5:R-:W-:Y:S01]  /*3190*/  FADD.FTZ R4, R76, R4 ;  /* 0x000000044c047221 */ /* 0x020fe20000010000 */
[----:B------:R-:W-:Y:S06]  /*31a0*/  BRA `(.L_x_46488) ;  /* 0x00000000000c7947 */ /* 0x000fec0003800000 */
.L_x_46487:
[----:B-----5:R-:W-:-:S05]  /*31b0*/  HADD2.F32 R5, -RZ, R86.H0_H0 ;  /* 0x20000056ff057230 */ /* 0x020fca0000004100 */
[----:B------:R-:W-:-:S04]  /*31c0*/  FADD.FTZ R4, R5, R4 ;  /* 0x0000000405047221 */ /* 0x000fc80000010000 */
[----:B------:R-:W-:-:S07]  /*31d0*/  @P1 FADD.FTZ R4, R76, R4 ;  /* 0x000000044c041221 */ /* 0x000fce0000010000 */
.L_x_46488:
[----:B------:R-:W-:Y:S01]  /*31e0*/  HADD2.F32 R5, -RZ, R6.H1_H1 ;  /* 0x30000006ff057230 */ /* 0x000fe20000004100 */
[----:B------:R-:W-:Y:S06]  /*31f0*/  @P2 BRA `(.L_x_46489) ;  /* 0x00000000000c2947 */ /* 0x000fec0003800000 */
[----:B------:R-:W-:Y:S05]  /*3200*/  @!P1 BRA `(.L_x_46490) ;  /* 0x0000000000149947 */ /* 0x000fea0003800000 */
[----:B-----5:R-:W-:Y:S01]  /*3210*/  FADD.FTZ R5, R77, R5 ;  /* 0x000000054d057221 */ /* 0x020fe20000010000 */
[----:B------:R-:W-:Y:S06]  /*3220*/  BRA `(.L_x_46490) ;  /* 0x00000000000c7947 */ /* 0x000fec0003800000 */
.L_x_46489:
[----:B-----5:R-:W-:-:S05]  /*3230*/  HADD2.F32 R6, -RZ, R86.H1_H1 ;  /* 0x30000056ff067230 */ /* 0x020fca0000004100 */
[----:B------:R-:W-:-:S04]  /*3240*/  FADD.FTZ R5, R6, R5 ;  /* 0x0000000506057221 */ /* 0x000fc80000010000 */
[----:B------:R-:W-:-:S07]  /*3250*/  @P1 FADD.FTZ R5, R77, R5 ;  /* 0x000000054d051221 */ /* 0x000fce0000010000 */
.L_x_46490:
[----:B------:R-:W-:Y:S01]  /*3260*/  HADD2.F32 R6, -RZ, R7.H0_H0 ;  /* 0x20000007ff067230 */ /* 0x000fe20000004100 */
[----:B------:R-:W-:Y:S06]  /*3270*/  @P2 BRA `(.L_x_46491) ;  /* 0x00000000000c2947 */ /* 0x000fec0003800000 */
[----:B------:R-:W-:Y:S05]  /*3280*/  @!P1 BRA `(.L_x_46492) ;  /* 0x0000000000149947 */ /* 0x000fea0003800000 */
[----:B-----5:R-:W-:Y:S01]  /*3290*/  FADD.FTZ R6, R78, R6 ;  /* 0x000000064e067221 */ /* 0x020fe20000010000 */
[----:B------:R-:W-:Y:S06]  /*32a0*/  BRA `(.L_x_46492) ;  /* 0x00000000000c7947 */ /* 0x000fec0003800000 */
.L_x_46491:
[----:B-----5:R-:W-:-:S05]  /*32b0*/  HADD2.F32 R232, -RZ, R87.H0_H0 ;  /* 0x20000057ffe87230 */ /* 0x020fca0000004100 */
[----:B------:R-:W-:-:S04]  /*32c0*/  FADD.FTZ R6, R232, R6 ;  /* 0x00000006e8067221 */ /* 0x000fc80000010000 */
[----:B------:R-:W-:-:S07]  /*32d0*/  @P1 FADD.FTZ R6, R78, R6 ;  /* 0x000000064e061221 */ /* 0x000fce0000010000 */
.L_x_46492:
[----:B------:R-:W-:Y:S01]  /*32e0*/  HADD2.F32 R7, -RZ, R7.H1_H1 ;  /* 0x30000007ff077230 */ /* 0x000fe20000004100 */
[----:B------:R-:W-:Y:S06]  /*32f0*/  @P2 BRA `(.L_x_46493) ;  /* 0x00000000000c2947 */ /* 0x000fec0003800000 */
[----:B------:R-:W-:Y:S05]  /*3300*/  @!P1 BRA `(.L_x_46494) ;  /* 0x0000000000149947 */ /* 0x000fea0003800000 */
[----:B-----5:R-:W-:Y:S01]  /*3310*/  FADD.FTZ R7, R79, R7 ;  /* 0x000000074f077221 */ /* 0x020fe20000010000 */
[----:B------:R-:W-:Y:S06]  /*3320*/  BRA `(.L_x_46494) ;  /* 0x00000000000c7947 */ /* 0x000fec0003800000 */
.L_x_46493:
[----:B-----5:R-:W-:-:S05]  /*3330*/  HADD2.F32 R232, -RZ, R87.H1_H1 ;  /* 0x30000057ffe87230 */ /* 0x020fca0000004100 */
[----:B------:R-:W-:-:S04]  /*3340*/  FADD.FTZ R7, R232, R7 ;  /* 0x00000007e8077221 */ /* 0x000fc80000010000 */
[----:B------:R-:W-:-:S07]  /*3350*/  @P1 FADD.FTZ R7, R79, R7 ;  /* 0x000000074f071221 */ /* 0x000fce0000010000 */
.L_x_46494:
        /* <DEDUP_REMOVED lines=13> */
[----:B--2---:R-:W-:Y:S01]  /*3430*/  HADD2.F32 R232, -RZ, R236.H0_H0 ;  /* 0x200000ecffe87230 */ /* 0x004fe20000004100 */
[----:B-1----:R-:W-:Y:S06]  /*3440*/  @P2 BRA `(.L_x_46495) ;  /* 0x00000000000c2947 */ /* 0x002fec0003800000 */
[----:B------:R-:W-:Y:S05]  /*3450*/  @!P1 BRA `(.L_x_46496) ;  /* 0x0000000000149947 */ /* 0x000fea0003800000 */
[----:B-----5:R-:W-:Y:S01]  /*3460*/  FADD.FTZ R232, R80, R232 ;  /* 0x000000e850e87221 */ /* 0x020fe20000010000 */
[----:B------:R-:W-:Y:S06]  /*3470*/  BRA `(.L_x_46496) ;  /* 0x00000000000c7947 */ /* 0x000fec0003800000 */
.L_x_46495:
[----:B-----5:R-:W-:-:S05]  /*3480*/  HADD2.F32 R233, -RZ, R84.H0_H0 ;  /* 0x20000054ffe97230 */ /* 0x020fca0000004100 */
[----:B------:R-:W-:-:S04]  /*3490*/  FADD.FTZ R232, R233, R232 ;  /* 0x000000e8e9e87221 */ /* 0x000fc80000010000 */
[----:B------:R-:W-:-:S07]  /*34a0*/  @P1 FADD.FTZ R232, R80, R232 ;  /* 0x000000e850e81221 */ /* 0x000fce0000010000 */
.L_x_46496:
[----:B------:R-:W-:Y:S01]  /*34b0*/  HADD2.F32 R233, -RZ, R236.H1_H1 ;  /* 0x300000ecffe97230 */ /* 0x000fe20000004100 */
[----:B------:R-:W-:Y:S06]  /*34c0*/  @P2 BRA `(.L_x_46497) ;  /* 0x00000000000c2947 */ /* 0x000fec0003800000 */
[----:B------:R-:W-:Y:S05]  /*34d0*/  @!P1 BRA `(.L_x_46498) ;  /* 0x0000000000149947 */ /* 0x000fea0003800000 */
[----:B-----5:R-:W-:Y:S01]  /*34e0*/  FADD.FTZ R233, R81, R233 ;  /* 0x000000e951e97221 */ /* 0x020fe20000010000 */
[----:B------:R-:W-:Y:S06]  /*34f0*/  BRA `(.L_x_46498) ;  /* 0x00000000000c7947 */ /* 0x000fec0003800000 */
.L_x_46497:
[----:B-----5:R-:W-:-:S05]  /*3500*/  HADD2.F32 R234, -RZ, R84.H1_H1 ;  /* 0x30000054ffea7230 */ /* 0x020fca0000004100 */
[----:B------:R-:W-:-:S04]  /*3510*/  FADD.FTZ R233, R234, R233 ;  /* 0x000000e9eae97221 */ /* 0x000fc80000010000 */
[----:B------:R-:W-:-:S07]  /*3520*/  @P1 FADD.FTZ R233, R81, R233 ;  /* 0x000000e951e91221 */ /* 0x000fce0000010000 */
.L_x_46498:
[----:B------:R-:W-:Y:S01]  /*3530*/  HADD2.F32 R234, -RZ, R237.H0_H0 ;  /* 0x200000edffea7230 */ /* 0x000fe20000004100 */
[----:B------:R-:W-:Y:S06]  /*3540*/  @P2 BRA `(.L_x_46499) ;  /* 0x00000000000c2947 */ /* 0x000fec0003800000 */
[----:B------:R-:W-:Y:S05]  /*3550*/  @!P1 BRA `(.L_x_46500) ;  /* 0x0000000000149947 */ /* 0x000fea0003800000 */
[----:B-----5:R-:W-:Y:S01]  /*3560*/  FADD.FTZ R234, R82, R234 ;  /* 0x000000ea52ea7221 */ /* 0x020fe20000010000 */
[----:B------:R-:W-:Y:S06]  /*3570*/  BRA `(.L_x_46500) ;  /* 0x00000000000c7947 */ /* 0x000fec0003800000 */
.L_x_46499:
[----:B-----5:R-:W-:-:S05]  /*3580*/  HADD2.F32 R235, -RZ, R85.H0_H0 ;  /* 0x20000055ffeb7230 */ /* 0x020fca0000004100 */
[----:B------:R-:W-:-:S04]  /*3590*/  FADD.FTZ R234, R235, R234 ;  /* 0x000000eaebea7221 */ /* 0x000fc80000010000 */
[----:B------:R-:W-:-:S07]  /*35a0*/  @P1 FADD.FTZ R234, R82, R234 ;  /* 0x000000ea52ea1221 */ /* 0x000fce0000010000 */
.L_x_46500:
[----:B------:R-:W-:Y:S01]  /*35b0*/  HADD2.F32 R235, -RZ, R237.H1_H1 ;  /* 0x300000edffeb7230 */ /* 0x000fe20000004100 */
[----:B------:R-:W-:Y:S06]  /*35c0*/  @P2 BRA `(.L_x_46501) ;  /* 0x00000000000c2947 */ /* 0x000fec0003800000 */
[----:B------:R-:W-:Y:S05]  /*35d0*/  @!P1 BRA `(.L_x_46502) ;  /* 0x0000000000149947 */ /* 0x000fea0003800000 */
[----:B-----5:R-:W-:Y:S01]  /*35e0*/  FADD.FTZ R235, R83, R235 ;  /* 0x000000eb53eb7221 */ /* 0x020fe20000010000 */
[----:B------:R-:W-:Y:S06]  /*35f0*/  BRA `(.L_x_46502) ;  /* 0x00000000000c7947 */ /* 0x000fec0003800000 */
.L_x_46501:
[----:B-----5:R-:W-:-:S05]  /*3600*/  HADD2.F32 R236, -RZ, R85.H1_H1 ;  /* 0x30000055ffec7230 */ /* 0x020fca0000004100 */
[----:B------:R-:W-:-:S04]  /*3610*/  FADD.FTZ R235, R236, R235 ;  /* 0x000000ebeceb7221 */ /* 0x000fc80000010000 */
[----:B------:R-:W-:-:S07]  /*3620*/  @P1 FADD.FTZ R235, R83, R235 ;  /* 0x000000eb53eb1221 */ /* 0x000fce0000010000 */
.L_x_46502:
[----:B------:R-:W-:Y:S01]  /*3630*/  HADD2.F32 R236, -RZ, R238.H0_H0 ;  /* 0x200000eeffec7230 */ /* 0x000fe20000004100 */
[----:B------:R-:W-:Y:S06]  /*3640*/  @P2 BRA `(.L_x_46503) ;  /* 0x00000000000c2947 */ /* 0x000fec0003800000 */
[----:B------:R-:W-:Y:S05]  /*3650*/  @!P1 BRA `(.L_x_46504) ;  /* 0x0000000000149947 */ /* 0x000fea0003800000 */
[----:B-----5:R-:W-:Y:S01]  /*3660*/  FADD.FTZ R236, R76, R236 ;  /* 0x000000ec4cec7221 */ /* 0x020fe20000010000 */
[----:B------:R-:W-:Y:S06]  /*3670*/  BRA `(.L_x_46504) ;  /* 0x00000000000c7947 */ /* 0x000fec0003800000 */
.L_x_46503:
[----:B-----5:R-:W-:-:S05]  /*3680*/  HADD2.F32 R237, -RZ, R86.H0_H0 ;  /* 0x20000056ffed7230 */ /* 0x020fca0000004100 */
[----:B------:R-:W-:-:S04]  /*3690*/  FADD.FTZ R236, R237, R236 ;  /* 0x000000ecedec7221 */ /* 0x000fc80000010000 */
[----:B------:R-:W-:-:S07]  /*36a0*/  @P1 FADD.FTZ R236, R76, R236 ;  /* 0x000000ec4cec1221 */ /* 0x000fce0000010000 */
.L_x_46504:
[----:B------:R-:W-:Y:S01]  /*36b0*/  HADD2.F32 R237, -RZ, R238.H1_H1 ;  /* 0x300000eeffed7230 */ /* 0x000fe20000004100 */
[----:B------:R-:W-:Y:S06]  /*36c0*/  @P2 BRA `(.L_x_46505) ;  /* 0x00000000000c2947 */ /* 0x000fec0003800000 */
[----:B------:R-:W-:Y:S05]  /*36d0*/  @!P1 BRA `(.L_x_46506) ;  /* 0x0000000000149947 */ /* 0x000fea0003800000 */
[----:B-----5:R-:W-:Y:S01]  /*36e0*/  FADD.FTZ R237, R77, R237 ;  /* 0x000000ed4ded7221 */ /* 0x020fe20000010000 */
[----:B------:R-:W-:Y:S06]  /*36f0*/  BRA `(.L_x_46506) ;  /* 0x00000000000c7947 */ /* 0x000fec0003800000 */
.L_x_46505:
[----:B-----5:R-:W-:-:S05]  /*3700*/  HADD2.F32 R238, -RZ, R86.H1_H1 ;  /* 0x30000056ffee7230 */ /* 0x020fca0000004100 */
[----:B------:R-:W-:-:S04]  /*3710*/  FADD.FTZ R237, R238, R237 ;  /* 0x000000edeeed7221 */ /* 0x000fc80000010000 */
[----:B------:R-:W-:-:S07]  /*3720*/  @P1 FADD.FTZ R237, R77, R237 ;  /* 0x000000ed4ded1221 */ /* 0x000fce0000010000 */
.L_x_46506:
[----:B------:R-:W-:Y:S01]  /*3730*/  HADD2.F32 R238, -RZ, R239.H0_H0 ;  /* 0x200000efffee7230 */ /* 0x000fe20000004100 */
[----:B------:R-:W-:Y:S06]  /*3740*/  @P2 BRA `(.L_x_46507) ;  /* 0x00000000000c2947 */ /* 0x000fec0003800000 */
[----:B------:R-:W-:Y:S05]  /*3750*/  @!P1 BRA `(.L_x_46508) ;  /* 0x0000000000149947 */ /* 0x000fea0003800000 */
[----:B-----5:R-:W-:Y:S01]  /*3760*/  FADD.FTZ R238, R78, R238 ;  /* 0x000000ee4eee7221 */ /* 0x020fe20000010000 */
[----:B------:R-:W-:Y:S06]  /*3770*/  BRA `(.L_x_46508) ;  /* 0x00000000000c7947 */ /* 0x000fec0003800000 */
.L_x_46507:
[----:B-----5:R-:W-:-:S05]  /*3780*/  HADD2.F32 R245, -RZ, R87.H0_H0 ;  /* 0x20000057fff57230 */ /* 0x020fca0000004100 */
[----:B------:R-:W-:-:S04]  /*3790*/  FADD.FTZ R238, R245, R238 ;  /* 0x000000eef5ee7221 */ /* 0x000fc80000010000 */
[----:B------:R-:W-:-:S07]  /*37a0*/  @P1 FADD.FTZ R238, R78, R238 ;  /* 0x000000ee4eee1221 */ /* 0x000fce0000010000 */
.L_x_46508:
[----:B------:R-:W-:Y:S01]  /*37b0*/  HADD2.F32 R239, -RZ, R239.H1_H1 ;  /* 0x300000efffef7230 */ /* 0x000fe20000004100 */
[----:B------:R-:W-:Y:S06]  /*37c0*/  @P2 BRA `(.L_x_46509) ;  /* 0x00000000000c2947 */ /* 0x000fec0003800000 */
[----:B------:R-:W-:Y:S05]  /*37d0*/  @!P1 BRA `(.L_x_46510) ;  /* 0x0000000000149947 */ /* 0x000fea0003800000 */
[----:B-----5:R-:W-:Y:S01]  /*37e0*/  FADD.FTZ R239, R79, R239 ;  /* 0x000000ef4fef7221 */ /* 0x020fe20000010000 */
[----:B------:R-:W-:Y:S06]  /*37f0*/  BRA `(.L_x_46510) ;  /* 0x00000000000c7947 */ /* 0x000fec0003800000 */
.L_x_46509:
[----:B-----5:R-:W-:-:S05]  /*3800*/  HADD2.F32 R245, -RZ, R87.H1_H1 ;  /* 0x30000057fff57230 */ /* 0x020fca0000004100 */
[----:B------:R-:W-:-:S04]  /*3810*/  FADD.FTZ R239, R245, R239 ;  /* 0x000000eff5ef7221 */ /* 0x000fc80000010000 */
[----:B------:R-:W-:-:S07]  /*3820*/  @P1 FADD.FTZ R239, R79, R239 ;  /* 0x000000ef4fef1221 */ /* 0x000fce0000010000 */
.L_x_46510:
        /* <DEDUP_REMOVED lines=269> */
.L_x_46524:
[----:B------:R-:W2:Y:S01]  /*4900*/  LDL R250, [R1+0x2c] ;  /* 0x00002c0001fa7983 */ /* 0x000ea20000100800 */
[----:B------:R-:W3:Y:S03]  /*4910*/  LDC R246, c[0x0][0x290] ;  /* 0x0000a400fff67b82 */ /* 0x000ee60000000800 */
[----:B-----5:R4:W-:Y:S04]  /*4920*/  STL [R1+0x40], R76 ;  /* 0x0000404c01007387 */ /* 0x0209e80000100800 */
[----:B----4-:R-:W4:Y:S01]  /*4930*/  LDL R76, [R1+0x28] ;  /* 0x00002800014c7983 */ /* 0x010f220000100800 */
[----:B-1----:R-:W-:-:S04]  /*4940*/  FADD.FTZ R245, R251, R245 ;  /* 0x000000f5fbf57221 */ /* 0x002fc80000010000 */
[----:B---3--:R-:W-:Y:S01]  /*4950*/  FFMA.FTZ R245, R245, R246, UR7 ;  /* 0x00000007f5f57e23 */ /* 0x008fe200080100f6 */
[----:B------:R-:W-:-:S05]  /*4960*/  FMUL.FTZ R246, R247, R247 ;  /* 0x000000f7f7f67220 */ /* 0x000fca0000410000 */
[----:B------:R-:W-:-:S05]  /*4970*/  FSEL R246, R246, RZ, P3 ;  /* 0x000000fff6f67208 */ /* 0x000fca0001800000 */
[----:B------:R-:W-:Y:S01]  /*4980*/  FADD.FTZ R245, R245, R246 ;  /* 0x000000f6f5f57221 */ /* 0x000fe20000010000 */
[----:B------:R-:W-:-:S05]  /*4990*/  FSEL R246, R247, RZ, !P3 ;  /* 0x000000fff7f67208 */ /* 0x000fca0005800000 */
[----:B------:R-:W1:Y:S01]  /*49a0*/  MUFU.RSQ R245, R245 ;  /* 0x000000f500f57308 */ /* 0x000e620000001400 */
[C---:B------:R-:W-:Y:S01]  /*49b0*/  FADD.FTZ R70, -R246.reuse, R70 ;  /* 0x00000046f6467221 */ /* 0x040fe20000010100 */
[C---:B------:R-:W-:Y:S01]  /*49c0*/  FADD.FTZ R71, -R246.reuse, R71 ;  /* 0x00000047f6477221 */ /* 0x040fe20000010100 */
[----:B------:R-:W-:Y:S02]  /*49d0*/  FADD.FTZ R68, -R246, R68 ;  /* 0x00000044f6447221 */ /* 0x000fe40000010100 */
[C---:B-1----:R-:W-:Y:S01]  /*49e0*/  FMUL.FTZ R70, R245.reuse, R70 ;  /* 0x00000046f5467220 */ /* 0x042fe20000410000 */
[----:B------:R-:W-:-:S04]  /*49f0*/  FMUL.FTZ R71, R245, R71 ;  /* 0x00000047f5477220 */ /* 0x000fc80000410000 */
[----:B--2---:R-:W-:Y:S02]  /*4a00*/  FFMA.FTZ R71, R250, R71, R227 ;  /* 0x00000047fa477223 */ /* 0x004fe400000100e3 */
[----:B0-----:R-:W0:Y:S01]  /*4a10*/  @!P1 LDC.64 R250, c[0x0][0x250] ;  /* 0x00009400fffa9b82 */ /* 0x001e220000000a00 */
[----:B----4-:R-:W-:Y:S02]  /*4a20*/  FFMA.FTZ R70, R76, R70, R226 ;  /* 0x000000464c467223 */ /* 0x010fe400000100e2 */
[----:B------:R-:W2:Y:S03]  /*4a30*/  LDL R76, [R1+0x38] ;  /* 0x00003800014c7983 */ /* 0x000ea60000100800 */
[----:B------:R-:W-:Y:S01]  /*4a40*/  F2FP.F16.F32.PACK_AB R71, R71, R70 ;  /* 0x000000464747723e */ /* 0x000fe200000000ff */
[----:B------:R-:W-:Y:S01]  /*4a50*/  FADD.FTZ R70, -R246, R72 ;  /* 0x00000048f6467221 */ /* 0x000fe20000010100 */
[----:B------:R-:W-:-:S02]  /*4a60*/  FMUL.FTZ R72, R245, R68 ;  /* 0x00000044f5487220 */ /* 0x000fc40000410000 */
[----:B------:R-:W3:Y:S01]  /*4a70*/  LDL R68, [R1+0x30] ;  /* 0x0000300001447983 */ /* 0x000ee20000100800 */
[----:B0-----:R-:W-:-:S05]  /*4a80*/  @!P1 IMAD.WIDE R250, R252, 0x4, R250 ;  /* 0x00000004fcfa9825 */ /* 0x001fca00078e02fa */
[----:B------:R0:W-:Y:S02]  /*4a90*/  @!P1 STG.E desc[UR4][R250.64], R247 ;  /* 0x000000f7fa009986 */ /* 0x0001e4000c101904 */
[----:B0-----:R-:W0:Y:S01]  /*4aa0*/  @!P1 LDC.64 R250, c[0x0][0x258] ;  /* 0x00009600fffa9b82 */ /* 0x001e220000000a00 */
[----:B------:R-:W-:Y:S01]  /*4ab0*/  FMUL.FTZ R70, R245, R70 ;  /* 0x00000046f5467220 */ /* 0x000fe20000410000 */
        /* <DEDUP_REMOVED lines=8> */
[----:B------:R-:W-:Y:S01]  /*4b40*/  FADD.FTZ R75, -R246, R75 ;  /* 0x0000004bf64b7221 */ /* 0x000fe20000010100 */
[C---:B------:R-:W-:Y:S01]  /*4b50*/  FMUL.FTZ R73, R245.reuse, R73 ;  /* 0x00000049f5497220 */ /* 0x040fe20000410000 */
[----:B---3--:R-:W-:Y:S01]  /*4b60*/  FFMA.FTZ R68, R68, R70, R228 ;  /* 0x0000004644447223 */ /* 0x008fe200000100e4 */
[C---:B------:R-:W-:Y:S01]  /*4b70*/  FMUL.FTZ R69, R245.reuse, R69 ;  /* 0x00000045f5457220 */ /* 0x040fe20000410000 */
[----:B------:R-:W3:Y:S01]  /*4b80*/  LDL R70, [R1+0x20] ;  /* 0x0000200001467983 */ /* 0x000ee20000100800 */
[C---:B------:R-:W-:Y:S01]  /*4b90*/  FMUL.FTZ R74, R245.reuse, R74 ;  /* 0x0000004af54a7220 */ /* 0x040fe20000410000 */
[----:B------:R-:W-:-:S03]  /*4ba0*/  FMUL.FTZ R75, R245, R75 ;  /* 0x0000004bf54b7220 */ /* 0x000fc60000410000 */
[----:B--2---:R-:W-:Y:S01]  /*4bb0*/  FFMA.FTZ R74, R76, R74, R230 ;  /* 0x0000004a4c4a7223 */ /* 0x004fe200000100e6 */
[C---:B------:R-:W-:Y:S01]  /*4bc0*/  FADD.FTZ R24, -R246.reuse, R24 ;  /* 0x00000018f6187221 */ /* 0x040fe20000010100 */
[C---:B------:R-:W-:Y:S01]  /*4bd0*/  FADD.FTZ R25, -R246.reuse, R25 ;  /* 0x00000019f6197221 */ /* 0x040fe20000010100 */
[C---:B------:R-:W-:Y:S01]  /*4be0*/  FADD.FTZ R8, -R246.reuse, R8 ;  /* 0x00000008f6087221 */ /* 0x040fe20000010100 */
[----:B------:R-:W-:Y:S01]  /*4bf0*/  FADD.FTZ R9, -R246, R9 ;  /* 0x00000009f6097221 */ /* 0x000fe20000010100 */
[----:B------:R1:W5:Y:S01]  /*4c00*/  LDL.LU R76, [R1+0x40] ;  /* 0x00004000014c7983 */ /* 0x0003620000300800 */
[----:B----4-:R-:W-:-:S05]  /*4c10*/  FFMA.FTZ R73, R247, R73, R229 ;  /* 0x00000049f7497223 */ /* 0x010fca00000100e5 */
        /* <DEDUP_REMOVED lines=12> */
[C---:B------:R-:W-:Y:S01]  /*4ce0*/  FADD.FTZ R250, -R246.reuse, R64 ;  /* 0x00000040f6fa7221 */ /* 0x040fe20000010100 */
[----:B------:R-:W-:Y:S01]  /*4cf0*/  FADD.FTZ R64, -R246, R238 ;  /* 0x000000eef6407221 */ /* 0x000fe20000010100 */
[----:B------:R-:W-:-:S02]  /*4d00*/  FMUL.FTZ R238, R245, R25 ;  /* 0x00000019f5ee7220 */ /* 0x000fc40000410000 */
[C---:B------:R-:W-:Y:S01]  /*4d10*/  FMUL.FTZ R251, R245.reuse, R250 ;  /* 0x000000faf5fb7220 */ /* 0x040fe20000410000 */
[C---:B------:R-:W-:Y:S02]  /*4d20*/  FMUL.FTZ R25, R245.reuse, R9 ;  /* 0x00000009f5197220 */ /* 0x040fe40000410000 */
[----:B------:R-:W2:Y:S01]  /*4d30*/  LDL R9, [R1+0x8] ;  /* 0x0000080001097983 */ /* 0x000ea20000100800 */
[C---:B------:R-:W-:Y:S01]  /*4d40*/  FADD.FTZ R54, -R246.reuse, R44 ;  /* 0x0000002cf6367221 */ /* 0x040fe20000010100 */
[C---:B------:R-:W-:Y:S01]  /*4d50*/  FADD.FTZ R44, -R246.reuse, R232 ;  /* 0x000000e8f62c7221 */ /* 0x040fe20000010100 */
[C---:B------:R-:W-:Y:S01]  /*4d60*/  FADD.FTZ R28, -R246.reuse, R28 ;  /* 0x0000001cf61c7221 */ /* 0x040fe20000010100 */
[----:B------:R-:W-:Y:S01]  /*4d70*/  FMUL.FTZ R232, R245, R32 ;  /* 0x00000020f5e87220 */ /* 0x000fe20000410000 */
[C---:B------:R-:W-:Y:S01]  /*4d80*/  FADD.FTZ R31, -R246.reuse, R31 ;  /* 0x0000001ff61f7221 */ /* 0x040fe20000010100 */
[C---:B------:R-:W-:Y:S01]  /*4d90*/  FADD.FTZ R29, -R246.reuse, R29 ;  /* 0x0000001df61d7221 */ /* 0x040fe20000010100 */
[----:B------:R-:W-:Y:S01]  /*4da0*/  FADD.FTZ R30, -R246, R30 ;  /* 0x0000001ef61e7221 */ /* 0x000fe20000010100 */
[----:B---3--:R-:W-:Y:S01]  /*4db0*/  FFMA.FTZ R70, R70, R72, R224 ;  /* 0x0000004846467223 */ /* 0x008fe200000100e0 */
[----:B------:R-:W-:-:S04]  /*4dc0*/  LEA R72, P1, R241, UR12, 0x4 ;  /* 0x0000000cf1487c11 */ /* 0x000fc8000f8220ff */
[----:B------:R-:W-:Y:S02]  /*4dd0*/  F2FP.F16.F32.PACK_AB R70, R69, R70 ;  /* 0x000000464546723e */ /* 0x000fe400000000ff */
[----:B------:R-:W-:Y:S01]  /*4de0*/  LEA.HI.X R73, R241, UR13, RZ, 0x4, P1 ;  /* 0x0000000df1497c11 */ /* 0x000fe200088f24ff */
[C---:B------:R-:W-:Y:S01]  /*4df0*/  FADD.FTZ R241, -R246.reuse, R66 ;  /* 0x00000042f6f17221 */ /* 0x040fe20000010100 */
[----:B------:R-:W-:Y:S01]  /*4e00*/  F2FP.F16.F32.PACK_AB R69, R75, R74 ;  /* 0x0000004a4b45723e */ /* 0x000fe200000000ff */
[C---:B------:R-:W-:Y:S02]  /*4e10*/  FADD.FTZ R74, -R246.reuse, R58 ;  /* 0x0000003af64a7221 */ /* 0x040fe40000010100 */
[C---:B------:R-:W-:Y:S01]  /*4e20*/  FMUL.FTZ R250, R245.reuse, R241 ;  /* 0x000000f1f5fa7220 */ /* 0x040fe20000410000 */
[C---:B------:R-:W-:Y:S01]  /*4e30*/  FMUL.FTZ R241, R245.reuse, R24 ;  /* 0x00000018f5f17220 */ /* 0x040fe20000410000 */
[----:B------:R0:W-:Y:S01]  /*4e40*/  STG.E.128 desc[UR4][R72.64], R68 ;  /* 0x0000004448007986 */ /* 0x0001e2000c101d04 */
[----:B------:R-:W-:Y:S01]  /*4e50*/  FMUL.FTZ R24, R245, R8 ;  /* 0x00000008f5187220 */ /* 0x000fe20000410000 */
[----:B------:R-:W-:-:S02]  /*4e60*/  FADD.FTZ R75, -R246, R56 ;  /* 0x00000038f64b7221 */ /* 0x000fc40000010100 */
[----:B------:R-:W3:Y:S01]  /*4e70*/  LDL R8, [R1+0xc] ;  /* 0x00000c0001087983 */ /* 0x000ee20000100800 */
[C---:B------:R-:W-:Y:S01]  /*4e80*/  FADD.FTZ R56, -R246.reuse, R59 ;  /* 0x0000003bf6387221 */ /* 0x040fe20000010100 */
[C---:B------:R-:W-:Y:S01]  /*4e90*/  FMUL.FTZ R59, R245.reuse, R74 ;  /* 0x0000004af53b7220 */ /* 0x040fe20000410000 */
[C---:B------:R-:W-:Y:S01]  /*4ea0*/  FMUL.FTZ R74, R245.reuse, R17 ;  /* 0x00000011f54a7220 */ /* 0x040fe20000410000 */
[C---:B------:R-:W-:Y:S02]  /*4eb0*/  FMUL.FTZ R17, R245.reuse, R13 ;  /* 0x0000000df5117220 */ /* 0x040fe40000410000 */
[----:B------:R-:W4:Y:S01]  /*4ec0*/  LDL R13, [R1+0x10] ;  /* 0x00001000010d7983 */ /* 0x000f220000100800 */
[C---:B0-----:R-:W-:Y:S01]  /*4ed0*/  FADD.FTZ R73, -R246.reuse, R48 ;  /* 0x00000030f6497221 */ /* 0x041fe20000010100 */
[C---:B------:R-:W-:Y:S01]  /*4ee0*/  FADD.FTZ R68, -R246.reuse, R61 ;  /* 0x0000003df6447221 */ /* 0x040fe20000010100 */
[C---:B------:R-:W-:Y:S01]  /*4ef0*/  FADD.FTZ R61, -R246.reuse, R53 ;  /* 0x00000035f63d7221 */ /* 0x040fe20000010100 */
[----:B------:R-:W-:Y:S01]  /*4f00*/  FADD.FTZ R53, -R246, R49 ;  /* 0x00000031f6357221 */ /* 0x000fe20000010100 */
[C---:B------:R-:W-:Y:S01]  /*4f10*/  FMUL.FTZ R49, R245.reuse, R73 ;  /* 0x00000049f5317220 */ /* 0x040fe20000410000 */
[C---:B------:R-:W-:Y:S01]  /*4f20*/  FMUL.FTZ R73, R245.reuse, R21 ;  /* 0x00000015f5497220 */ /* 0x040fe20000410000 */
[----:B------:R-:W-:-:S02]  /*4f30*/  FMUL.FTZ R21, R245, R15 ;  /* 0x0000000ff5157220 */ /* 0x000fc40000410000 */
[----:B------:R-:W4:Y:S01]  /*4f40*/  LDL R15, [R1+0x4] ;  /* 0x00000400010f7983 */ /* 0x000f220000100800 */
[C---:B------:R-:W-:Y:S01]  /*4f50*/  FADD.FTZ R71, -R246.reuse, R62 ;  /* 0x0000003ef6477221 */ /* 0x040fe20000010100 */
[C---:B------:R-:W-:Y:S01]  /*4f60*/  FADD.FTZ R62, -R246.reuse, R236 ;  /* 0x000000ecf63e7221 */ /* 0x040fe20000010100 */
[C---:B------:R-:W-:Y:S01]  /*4f70*/  FMUL.FTZ R236, R245.reuse, R26 ;  /* 0x0000001af5ec7220 */ /* 0x040fe20000410000 */
[C---:B------:R-:W-:Y:S01]  /*4f80*/  FMUL.FTZ R26, R245.reuse, R10 ;  /* 0x0000000af51a7220 */ /* 0x040fe20000410000 */
[C---:B------:R-:W-:Y:S01]  /*4f90*/  FADD.FTZ R70, -R246.reuse, R239 ;  /* 0x000000eff6467221 */ /* 0x040fe20000010100 */
[----:B------:R-:W4:Y:S01]  /*4fa0*/  LDL R10, [R1] ;  /* 0x00000000010a7983 */ /* 0x000f220000100800 */
[C---:B------:R-:W-:Y:S01]  /*4fb0*/  FMUL.FTZ R239, R245.reuse, R28 ;  /* 0x0000001cf5ef7220 */ /* 0x040fe20000410000 */
[C---:B------:R-:W-:Y:S01]  /*4fc0*/  FADD.FTZ R72, -R246.reuse, R63 ;  /* 0x0000003ff6487221 */ /* 0x040fe20000010100 */
[----:B------:R-:W-:Y:S01]  /*4fd0*/  MOV R28, R232 ;  /* 0x000000e8001c7202 */ /* 0x000fe20000000f00 */
[C---:B------:R-:W-:Y:S01]  /*4fe0*/  FADD.FTZ R48, -R246.reuse, R235 ;  /* 0x000000ebf6307221 */ /* 0x040fe20000010100 */
[C---:B------:R-:W-:Y:S01]  /*4ff0*/  FADD.FTZ R63, -R246.reuse, R237 ;  /* 0x000000edf63f7221 */ /* 0x040fe20000010100 */
[C---:B------:R-:W-:Y:S01]  /*5000*/  FMUL.FTZ R232, R245.reuse, R31 ;  /* 0x0000001ff5e87220 */ /* 0x040fe20000410000 */
[C---:B------:R-:W-:Y:S01]  /*5010*/  FMUL.FTZ R237, R245.reuse, R29 ;  /* 0x0000001df5ed7220 */ /* 0x040fe20000410000 */
[C---:B------:R-:W-:Y:S01]  /*5020*/  FMUL.FTZ R235, R245.reuse, R30 ;  /* 0x0000001ef5eb7220 */ /* 0x040fe20000410000 */
        /* <DEDUP_REMOVED lines=8> */
[----:B------:R-:W-:Y:S01]  /*50b0*/  MOV R32, R251 ;  /* 0x000000fb00207202 */ /* 0x000fe20000000f00 */
        /* <DEDUP_REMOVED lines=42> */
[----:B------:R-:W-:Y:S01]  /*5360*/  FMUL.FTZ R35, R245, R7 ;  /* 0x00000007f5237220 */ /* 0x000fe20000410000 */
[----:B------:R-:W-:Y:S01]  /*5370*/  MOV R33, R247 ;  /* 0x000000f700217202 */ /* 0x000fe20000000f00 */
[----:B--2---:R-:W-:Y:S01]  /*5380*/  FFMA.FTZ R7, R9, R71, R218 ;  /* 0x0000004709077223 */ /* 0x004fe200000100da */
        /* <DEDUP_REMOVED lines=70> */
[----:B---3--:R-:W-:-:S05]  /*57f0*/  FFMA.FTZ R4, R8, R72, R219 ;  /* 0x0000004808047223 */ /* 0x008fca00000100db */
[----:B------:R-:W-:Y:S01]  /*5800*/  F2FP.F16.F32.PACK_AB R7, R4, R7 ;  /* 0x000000070407723e */ /* 0x000fe200000000ff */
[----:B----4-:R-:W-:Y:S01]  /*5810*/  FFMA.FTZ R4, R13, R14, R220 ;  /* 0x0000000e0d047223 */ /* 0x010fe200000100dc */
[----:B------:R-:W-:Y:S01]  /*5820*/  FFMA.FTZ R14, R136, R54, R200 ;  /* 0x00000036880e7223 */ /* 0x000fe200000100c8 */
[----:B------:R-:W-:Y:S01]  /*5830*/  FFMA.FTZ R5, R15, R68, R217 ;  /* 0x000000440f057223 */ /* 0x000fe200000100d9 */
[----:B------:R-:W-:Y:S02]  /*5840*/  FFMA.FTZ R15, R138, R55, R202 ;  /* 0x000000378a0f7223 */ /* 0x000fe400000100ca */
[----:B------:R-:W0:Y:S01]  /*5850*/  LDC.64 R54, c[0x0][0x2b8] ;  /* 0x0000ae00ff367b82 */ /* 0x000e220000000a00 */
[----:B------:R-:W-:Y:S01]  /*5860*/  FFMA.FTZ R6, R10, R69, R216 ;  /* 0x000000450a067223 */ /* 0x000fe200000100d8 */
[----:B------:R-:W-:Y:S01]  /*5870*/  MOV R69, R28 ;  /* 0x0000001c00457202 */ /* 0x000fe20000000f00 */
[----:B------:R-:W-:Y:S01]  /*5880*/  FFMA.FTZ R28, R139, R47, R203 ;  /* 0x0000002f8b1c7223 */ /* 0x000fe200000100cb */
[----:B------:R-:W-:Y:S01]  /*5890*/  FFMA.FTZ R10, R147, R66, R211 ;  /* 0x00000042930a7223 */ /* 0x000fe200000100d3 */
[----:B------:R-:W-:Y:S01]  /*58a0*/  FFMA.FTZ R13, R142, R52, R206 ;  /* 0x000000348e0d7223 */ /* 0x000fe200000100ce */
[----:B------:R-:W-:Y:S01]  /*58b0*/  F2FP.F16.F32.PACK_AB R6, R5, R6 ;  /* 0x000000060506723e */ /* 0x000fe200000000ff */
[----:B------:R-:W-:Y:S01]  /*58c0*/  FFMA.FTZ R8, R31, R12, R221 ;  /* 0x0000000c1f087223 */ /* 0x000fe200000100dd */
[----:B------:R-:W-:Y:S01]  /*58d0*/  FFMA.FTZ R12, R143, R51, R207 ;  /* 0x000000338f0c7223 */ /* 0x000fe200000100cf */
[----:B------:R-:W-:Y:S01]  /*58e0*/  FFMA.FTZ R9, R29, R67, R223 ;  /* 0x000000431d097223 */ /* 0x000fe200000100df */
[----:B------:R-:W-:Y:S01]  /*58f0*/  F2FP.F16.F32.PACK_AB R15, R28, R15 ;  /* 0x0000000f1c0f723e */ /* 0x000fe200000000ff */
[----:B------:R-:W-:Y:S01]  /*5900*/  FFMA.FTZ R5, R30, R250, R222 ;  /* 0x000000fa1e057223 */ /* 0x000fe200000100de */
[----:B------:R-:W-:Y:S01]  /*5910*/  FFMA.FTZ R28, R132, R40, R196 ;  /* 0x00000028841c7223 */ /* 0x000fe200000100c4 */
[----:B------:R-:W-:Y:S01]  /*5920*/  F2FP.F16.F32.PACK_AB R4, R8, R4 ;  /* 0x000000040804723e */ /* 0x000fe200000000ff */
[----:B------:R-:W-:Y:S01]  /*5930*/  FFMA.FTZ R8, R148, R58, R212 ;  /* 0x0000003a94087223 */ /* 0x000fe200000100d4 */
[----:B------:R-:W-:Y:S01]  /*5940*/  F2FP.F16.F32.PACK_AB R11, R10, R11 ;  /* 0x0000000b0a0b723e */ /* 0x000fe200000000ff */
[----:B------:R-:W-:Y:S01]  /*5950*/  FFMA.FTZ R10, R144, R60, R208 ;  /* 0x0000003c900a7223 */ /* 0x000fe200000100d0 */
[----:B------:R-:W-:Y:S01]  /*5960*/  F2FP.F16.F32.PACK_AB R5, R9, R5 ;  /* 0x000000050905723e */ /* 0x000fe200000000ff */
[----:B------:R-:W-:Y:S01]  /*5970*/  FFMA.FTZ R9, R150, R59, R214 ;  /* 0x0000003b96097223 */ /* 0x000fe200000100d6 */
[----:B------:R-:W-:Y:S01]  /*5980*/  F2FP.F16.F32.PACK_AB R13, R12, R13 ;  /* 0x0000000d0c0d723e */ /* 0x000fe200000000ff */
[----:B------:R-:W-:Y:S01]  /*5990*/  FFMA.FTZ R12, R140, R49, R204 ;  /* 0x000000318c0c7223 */ /* 0x000fe200000100cc */
[----:B------:R-:W-:Y:S01]  /*59a0*/  FFMA.FTZ R29, R137, R50, R201 ;  /* 0x00000032891d7223 */ /* 0x000fe200000100c9 */
[----:B------:R-:W-:Y:S01]  /*59b0*/  F2FP.F16.F32.PACK_AB R28, R41, R28 ;  /* 0x0000001c291c723e */ /* 0x000fe200000000ff */
[----:B0-----:R-:W-:Y:S01]  /*59c0*/  IMAD.WIDE.U32 R40, R249, 0x10, R54 ;  /* 0x00000010f9287825 */ /* 0x001fe200078e0036 */
[----:B------:R-:W-:-:S02]  /*59d0*/  F2FP.F16.F32.PACK_AB R10, R61, R10 ;  /* 0x0000000a3d0a723e */ /* 0x000fc400000000ff */
[----:B------:R-:W-:Y:S01]  /*59e0*/  F2FP.F16.F32.PACK_AB R9, R56, R9 ;  /* 0x000000093809723e */ /* 0x000fe200000000ff */
[--C-:B------:R-:W-:Y:S01]  /*59f0*/  IMAD.WIDE.U32 R50, R244, 0x10, R54.reuse ;  /* 0x00000010f4327825 */ /* 0x100fe200078e0036 */
[----:B------:R-:W-:Y:S02]  /*5a00*/  F2FP.F16.F32.PACK_AB R8, R57, R8 ;  /* 0x000000083908723e */ /* 0x000fe400000000ff */
[----:B------:R-:W-:Y:S01]  /*5a10*/  F2FP.F16.F32.PACK_AB R12, R53, R12 ;  /* 0x0000000c350c723e */ /* 0x000fe200000000ff */
[----:B------:R-:W-:Y:S01]  /*5a20*/  IMAD.WIDE.U32 R52, R243, 0x10, R54 ;  /* 0x00000010f3347825 */ /* 0x000fe200078e0036 */
[----:B------:R-:W-:Y:S01]  /*5a30*/  F2FP.F16.F32.PACK_AB R14, R29, R14 ;  /* 0x0000000e1d0e723e */ /* 0x000fe200000000ff */
[----:B------:R-:W-:Y:S04]  /*5a40*/  STG.E.128 desc[UR4][R40.64], R4 ;  /* 0x0000000428007986 */ /* 0x000fe8000c101d04 */
[----:B------:R-:W-:Y:S04]  /*5a50*/  STG.E.128 desc[UR4][R50.64], R8 ;  /* 0x0000000832007986 */ /* 0x000fe8000c101d04 */
[----:B------:R0:W-:Y:S01]  /*5a60*/  STG.E.128 desc[UR4][R52.64], R12 ;  /* 0x0000000c34007986 */ /* 0x0001e2000c101d04 */
[----:B------:R-:W-:Y:S01]  /*5a70*/  FFMA.FTZ R30, R128, R36, R192 ;  /* 0x00000024801e7223 */ /* 0x000fe200000100c0 */
[----:B------:R-:W-:Y:S01]  /*5a80*/  FFMA.FTZ R29, R134, R42, R198 ;  /* 0x0000002a861d7223 */ /* 0x000fe200000100c6 */
[----:B------:R-:W-:Y:S01]  /*5a90*/  FFMA.FTZ R36, R135, R43, R199 ;  /* 0x0000002b87247223 */ /* 0x000fe200000100c7 */
[----:B------:R-:W-:-:S04]  /*5aa0*/  IMAD.WIDE.U32 R42, R0, 0x10, R54 ;  /* 0x00000010002a7825 */ /* 0x000fc800078e0036 */
[----:B------:R-:W-:Y:S01]  /*5ab0*/  FFMA.FTZ R0, R124, R69, R188 ;  /* 0x000000457c007223 */ /* 0x000fe200000100bc */
[----:B0-----:R-:W-:Y:S01]  /*5ac0*/  FFMA.FTZ R14, R104, R16, R168 ;  /* 0x00000010680e7223 */ /* 0x001fe200000100a8 */
[----:B------:R-:W-:-:S04]  /*5ad0*/  FFMA.FTZ R12, R108, R233, R172 ;  /* 0x000000e96c0c7223 */ /* 0x000fc800000100ac */
        /* <DEDUP_REMOVED lines=8> */
[----:B------:R-:W-:Y:S02]  /*5b60*/  F2FP.F16.F32.PACK_AB R17, R27, R26 ;  /* 0x0000001a1b11723e */ /* 0x000fe400000000ff */
[----:B------:R-:W0:Y:S01]  /*5b70*/  LDC.64 R26, c[0x0][0x210] ;  /* 0x00008400ff1a7b82 */ /* 0x000e220000000a00 */
[----:B------:R-:W-:Y:S01]  /*5b80*/  F2FP.F16.F32.PACK_AB R11, R8, R11 ;  /* 0x0000000b080b723e */ /* 0x000fe200000000ff */
[----:B------:R-:W-:Y:S01]  /*5b90*/  FFMA.FTZ R8, R116, R241, R180 ;  /* 0x000000f174087223 */ /* 0x000fe200000100b4 */
[----:B------:R-:W-:Y:S01]  /*5ba0*/  F2FP.F16.F32.PACK_AB R15, R0, R15 ;  /* 0x0000000f000f723e */ /* 0x000fe200000000ff */
        /* <DEDUP_REMOVED lines=14> */
[----:B------:R-:W-:Y:S01]  /*5c90*/  F2FP.F16.F32.PACK_AB R31, R38, R31 ;  /* 0x0000001f261f723e */ /* 0x000fe200000000ff */
[----:B------:R-:W-:Y:S01]  /*5ca0*/  IMAD.WIDE.U32 R56, R242, 0x10, R54 ;  /* 0x00000010f2387825 */ /* 0x000fe200078e0036 */
[----:B------:R-:W-:-:S03]  /*5cb0*/  F2FP.F16.F32.PACK_AB R30, R37, R30 ;  /* 0x0000001e251e723e */ /* 0x000fc600000000ff */
[----:B------:R-:W-:Y:S01]  /*5cc0*/  FFMA.FTZ R23, R91, R70, R155 ;  /* 0x000000465b177223 */ /* 0x000fe2000001009b */
[----:B------:R-:W-:Y:S01]  /*5cd0*/  F2FP.F16.F32.PACK_AB R29, R36, R29 ;  /* 0x0000001d241d723e */ /* 0x000fe200000000ff */
[----:B------:R-:W-:Y:S01]  /*5ce0*/  FFMA.FTZ R21, R95, R48, R159 ;  /* 0x000000305f157223 */ /* 0x000fe2000001009f */
        /* <DEDUP_REMOVED lines=8> */
[----:B------:R-:W-:Y:S01]  /*5d70*/  F2FP.F16.F32.PACK_AB R13, R0, R13 ;  /* 0x0000000d000d723e */ /* 0x000fe200000000ff */
[----:B------:R-:W-:Y:S01]  /*5d80*/  IMAD.WIDE.U32 R54, R248, 0x10, R54 ;  /* 0x00000010f8367825 */ /* 0x000fe200078e0036 */
[----:B------:R-:W-:Y:S01]  /*5d90*/  F2FP.F16.F32.PACK_AB R18, R33, R18 ;  /* 0x000000122112723e */ /* 0x000fe200000000ff */
[----:B------:R1:W-:Y:S01]  /*5da0*/  STG.E.128 desc[UR4][R56.64], R28 ;  /* 0x0000001c38007986 */ /* 0x0003e2000c101d04 */
[----:B------:R-:W-:Y:S02]  /*5db0*/  F2FP.F16.F32.PACK_AB R16, R25, R16 ;  /* 0x000000101910723e */ /* 0x000fe400000000ff */
[----:B------:R-:W-:Y:S01]  /*5dc0*/  F2FP.F16.F32.PACK_AB R23, R23, R64 ;  /* 0x000000401717723e */ /* 0x000fe200000000ff */
[----:B------:R1:W-:Y:S01]  /*5dd0*/  STG.E.128 desc[UR4][R36.64], R4 ;  /* 0x0000000424007986 */ /* 0x0003e2000c101d04 */
[----:B------:R-:W-:Y:S02]  /*5de0*/  F2FP.F16.F32.PACK_AB R22, R63, R62 ;  /* 0x0000003e3f16723e */ /* 0x000fe400000000ff */
[----:B------:R-:W-:-:S02]  /*5df0*/  F2FP.F16.F32.PACK_AB R21, R21, R46 ;  /* 0x0000002e1515723e */ /* 0x000fc400000000ff */
        /* <DEDUP_REMOVED lines=9> */
.L_x_46350:
[----:B------:R-:W-:Y:S05]  /*5e90*/  EXIT ;  /* 0x000000000000794d */ /* 0x000fea0003800000 */
.L_x_46511:
        /* <DEDUP_REMOVED lines=8> */
.L_x_46514:
[----:B------:R-:W-:Y:S05]  /*5f20*/  BSYNC B1 ;  /* 0x0000000000017941 */ /* 0x000fea0003800000 */
.L_x_46513:
        /* <DEDUP_REMOVED lines=8> */
.L_x_46515:
[----:B------:R-:W-:Y:S01]  /*5fb0*/  HFMA2.MMA R250, -RZ, RZ, 0, 2.384185791015625e-07 ;  /* 0x00000004fffa7435 */ /* 0x000fe200000001ff */
[----:B------:R-:W-:Y:S01]  /*5fc0*/  FADD.FTZ R247, R247, R245 ;  /* 0x000000f5f7f77221 */ /* 0x000fe20000010000 */
[----:B------:R-:W-:-:S04]  /*5fd0*/  MOV R245, 0xffffffff ;  /* 0xffffffff00f57802 */ /* 0x000fc80000000f00 */
[----:B------:R-:W-:-:S07]  /*5fe0*/  MOV R251, R247 ;  /* 0x000000f700fb7202 */ /* 0x000fce0000000f00 */
[----:B------:R-:W-:Y:S05]  /*5ff0*/  WARPSYNC.COLLECTIVE R245, `(.L_x_46516) ;  /* 0x00000000f5087348 */ /* 0x000fea0003c00000 */
[----:B------:R0:W1:Y:S02]  /*6000*/  SHFL.BFLY P2, R245, R251, R250, R246 ;  /* 0x0c0000fafbf57389 */ /* 0x00006400000400f6 */
[----:B01----:R-:W-:Y:S01]  /*6010*/  ENDCOLLECTIVE ;  /* 0x000000000000791b */ /* 0x003fe20003800000 */
.L_x_46516:
[----:B------:R-:W-:Y:S01]  /*6020*/  HFMA2.MMA R250, -RZ, RZ, 0, 4.76837158203125e-07 ;  /* 0x00000008fffa7435 */ /* 0x000fe200000001ff */
[----:B------:R-:W-:Y:S01]  /*6030*/  FADD.FTZ R247, R247, R245 ;  /* 0x000000f5f7f77221 */ /* 0x000fe20000010000 */
[----:B------:R-:W-:-:S04]  /*6040*/  MOV R245, 0xffffffff ;  /* 0xffffffff00f57802 */ /* 0x000fc80000000f00 */
[----:B------:R-:W-:-:S07]  /*6050*/  MOV R251, R247 ;  /* 0x000000f700fb7202 */ /* 0x000fce0000000f00 */
[----:B------:R-:W-:Y:S05]  /*6060*/  WARPSYNC.COLLECTIVE R245, `(.L_x_46517) ;  /* 0x00000000f5087348 */ /* 0x000fea0003c00000 */
[----:B------:R0:W1:Y:S02]  /*6070*/  SHFL.BFLY P2, R245, R251, R250, R246 ;  /* 0x0c0000fafbf57389 */ /* 0x00006400000400f6 */
[----:B01----:R-:W-:Y:S01]  /*6080*/  ENDCOLLECTIVE ;  /* 0x000000000000791b */ /* 0x003fe20003800000 */
.L_x_46517:
[----:B------:R-:W-:Y:S01]  /*6090*/  HFMA2.MMA R250, -RZ, RZ, 0, 9.5367431640625e-07 ;  /* 0x00000010fffa7435 */ /* 0x000fe200000001ff */
[----:B------:R-:W-:Y:S01]  /*60a0*/  FADD.FTZ R247, R247, R245 ;  /* 0x000000f5f7f77221 */ /* 0x000fe20000010000 */
[----:B------:R-:W-:-:S04]  /*60b0*/  MOV R245, 0xffffffff ;  /* 0xffffffff00f57802 */ /* 0x000fc80000000f00 */
[----:B------:R-:W-:-:S07]  /*60c0*/  MOV R251, R247 ;  /* 0x000000f700fb7202 */ /* 0x000fce0000000f00 */
[----:B------:R-:W-:Y:S05]  /*60d0*/  WARPSYNC.COLLECTIVE R245, `(.L_x_46518) ;  /* 0x00000000f5087348 */ /* 0x000fea0003c00000 */
[----:B------:R0:W1:Y:S02]  /*60e0*/  SHFL.BFLY P2, R245, R251, R250, R246 ;  /* 0x0c0000fafbf57389 */ /* 0x00006400000400f6 */
[----:B01----:R-:W-:Y:S01]  /*60f0*/  ENDCOLLECTIVE ;  /* 0x000000000000791b */ /* 0x003fe20003800000 */
.L_x_46518:
        /* <DEDUP_REMOVED lines=169> */
.L_x_46519:
[----:B------:R-:W-:Y:S01]  /*6b90*/  HFMA2.MMA R250, -RZ, RZ, 0, 1.1920928955078125e-07 ;  /* 0x00000002fffa7435 */ /* 0x000fe200000001ff */
[----:B------:R-:W-:Y:S01]  /*6ba0*/  FADD.FTZ R251, R251, R245 ;  /* 0x000000f5fbfb7221 */ /* 0x000fe20000010000 */
[----:B------:R-:W-:-:S09]  /*6bb0*/  MOV R245, 0xffffffff ;  /* 0xffffffff00f57802 */ /* 0x000fd20000000f00 */
[----:B------:R-:W-:Y:S05]  /*6bc0*/  WARPSYNC.COLLECTIVE R245, `(.L_x_46520) ;  /* 0x00000000f5087348 */ /* 0x000fea0003c00000 */
[----:B------:R0:W1:Y:S02]  /*6bd0*/  SHFL.BFLY P2, R245, R251, R250, R246 ;  /* 0x0c0000fafbf57389 */ /* 0x00006400000400f6 */
[----:B01----:R-:W-:Y:S01]  /*6be0*/  ENDCOLLECTIVE ;  /* 0x000000000000791b */ /* 0x003fe20003800000 */
.L_x_46520:
[----:B------:R-:W-:Y:S01]  /*6bf0*/  HFMA2.MMA R250, -RZ, RZ, 0, 2.384185791015625e-07 ;  /* 0x00000004fffa7435 */ /* 0x000fe200000001ff */
[----:B------:R-:W-:Y:S01]  /*6c00*/  FADD.FTZ R251, R251, R245 ;  /* 0x000000f5fbfb7221 */ /* 0x000fe20000010000 */
[----:B------:R-:W-:-:S09]  /*6c10*/  MOV R245, 0xffffffff ;  /* 0xffffffff00f57802 */ /* 0x000fd20000000f00 */
[----:B------:R-:W-:Y:S05]  /*6c20*/  WARPSYNC.COLLECTIVE R245, `(.L_x_46521) ;  /* 0x00000000f5087348 */ /* 0x000fea0003c00000 */
[----:B------:R0:W1:Y:S02]  /*6c30*/  SHFL.BFLY P2, R245, R251, R250, R246 ;  /* 0x0c0000fafbf57389 */ /* 0x00006400000400f6 */
[----:B01----:R-:W-:Y:S01]  /*6c40*/  ENDCOLLECTIVE ;  /* 0x000000000000791b */ /* 0x003fe20003800000 */
.L_x_46521:
[----:B------:R-:W-:Y:S01]  /*6c50*/  HFMA2.MMA R250, -RZ, RZ, 0, 4.76837158203125e-07 ;  /* 0x00000008fffa7435 */ /* 0x000fe200000001ff */
[----:B------:R-:W-:Y:S01]  /*6c60*/  FADD.FTZ R251, R251, R245 ;  /* 0x000000f5fbfb7221 */ /* 0x000fe20000010000 */
[----:B------:R-:W-:-:S09]  /*6c70*/  MOV R245, 0xffffffff ;  /* 0xffffffff00f57802 */ /* 0x000fd20000000f00 */
[----:B------:R-:W-:Y:S05]  /*6c80*/  WARPSYNC.COLLECTIVE R245, `(.L_x_46522) ;  /* 0x00000000f5087348 */ /* 0x000fea0003c00000 */
[----:B------:R0:W1:Y:S02]  /*6c90*/  SHFL.BFLY P2, R245, R251, R250, R246 ;  /* 0x0c0000fafbf57389 */ /* 0x00006400000400f6 */
[----:B01----:R-:W-:Y:S01]  /*6ca0*/  ENDCOLLECTIVE ;  /* 0x000000000000791b */ /* 0x003fe20003800000 */
.L_x_46522:
[----:B------:R-:W-:Y:S01]  /*6cb0*/  HFMA2.MMA R250, -RZ, RZ, 0, 9.5367431640625e-07 ;  /* 0x00000010fffa7435 */ /* 0x000fe200000001ff */
[----:B------:R-:W-:Y:S01]  /*6cc0*/  FADD.FTZ R251, R251, R245 ;  /* 0x000000f5fbfb7221 */ /* 0x000fe20000010000 */
[----:B------:R-:W-:-:S09]  /*6cd0*/  MOV R245, 0xffffffff ;  /* 0xffffffff00f57802 */ /* 0x000fd20000000f00 */
[----:B------:R-:W-:Y:S05]  /*6ce0*/  WARPSYNC.COLLECTIVE R245, `(.L_x_46523) ;  /* 0x00000000f5087348 */ /* 0x000fea0003c00000 */
[----:B------:R0:W1:Y:S02]  /*6cf0*/  SHFL.BFLY P2, R245, R251, R250, R246 ;  /* 0x0c0000fafbf57389 */ /* 0x00006400000400f6 */
[----:B01----:R-:W-:Y:S01]  /*6d00*/  ENDCOLLECTIVE ;  /* 0x000000000000791b */ /* 0x003fe20003800000 */
.L_x_46523:
[----:B------:R-:W-:Y:S05]  /*6d10*/  BRA `(.L_x_46524) ;  /* 0xffffffd800f87947 */ /* 0x000fea000383ffff */
.L_x_46525:
        /* <DEDUP_REMOVED lines=14> */
.L_x_66093:


//--------------------- .text._ZN10layer_norm31ln_parallel_residual_fwd_kernelINS_13Kernel_traitsIf6__halffS2_fjLj2560ELj1ELj4ELj1ELj16ENS_18Kernel_traits_baseILj2560EfS2_fS2_fjLj128EEEEELb1ELb0ELb0EEEvNS_9FwdParamsE --------------------------
	.section	.text._ZN10layer_norm31ln_parallel_residual_fwd_kernelINS_13Kernel_traitsIf6__halffS2_fjLj2560ELj1ELj4ELj1ELj16ENS_18Kernel_traits_baseILj2560EfS2_fS2_fjLj128EEEEELb1ELb0ELb0EEEvNS_9FwdParamsE,"ax",@progbits
	.align	128
        .global         _ZN10layer_norm31ln_parallel_residual_fwd_kernelINS_13Kernel_traitsIf6__halffS2_fjLj2560ELj1ELj4ELj1ELj16ENS_18Kernel_traits_baseILj2560EfS2_fS2_fjLj128EEEEELb1ELb0ELb0EEEvNS_9FwdParamsE
        .type           _ZN10layer_norm31ln_parallel_residual_fwd_kernelINS_13Kernel_traitsIf6__halffS2_fjLj2560ELj1ELj4ELj1ELj16ENS_18Kernel_traits_baseILj2560EfS2_fS2_fjLj128EEEEELb1ELb0ELb0EEEvNS_9FwdParamsE,@function
        .size           _ZN10layer_norm31ln_parallel_residual_fwd_kernelINS_13Kernel_traitsIf6__halffS2_fjLj2560ELj1ELj4ELj1ELj16ENS_18Kernel_traits_baseILj2560EfS2_fS2_fjLj128EEEEELb1ELb0ELb0EEEvNS_9FwdParamsE,(.L_x_66094 - _ZN10layer_norm31ln_parallel_residual_fwd_kernelINS_13Kernel_traitsIf6__halffS2_fjLj2560ELj1ELj4ELj1ELj16ENS_18Kernel_traits_baseILj2560EfS2_fS2_fjLj128EEEEELb1ELb0ELb0EEEvNS_9FwdParamsE)
        .other          _ZN10layer_norm31ln_parallel_residual_fwd_kernelINS_13Kernel_traitsIf6__halffS2_fjLj2560ELj1ELj4ELj1ELj16ENS_18Kernel_traits_baseILj2560EfS2_fS2_fjLj128EEEEELb1ELb0ELb0EEEvNS_9FwdParamsE,@"STO_CUDA_ENTRY STV_DEFAULT"
_ZN10layer_norm31ln_parallel_residual_fwd_kernelINS_13Kernel_traitsIf6__halffS2_fjLj2560ELj1ELj4ELj1ELj16ENS_18Kernel_traits_baseILj2560EfS2_fS2_fjLj128EEEEELb1ELb0ELb0EEEvNS_9FwdParamsE:
.text._ZN10layer_norm31ln_parallel_residual_fwd_kernelINS_13Kernel_traitsIf6__halffS2_fjLj2560ELj1ELj4ELj1ELj16ENS_18Kernel_traits_baseILj2560EfS2_fS2_fjLj128EEEEELb1ELb0ELb0EEEvNS_9FwdParamsE:
        /* <DEDUP_REMOVED lines=47> */
[----:B------:R-:W-:Y:S02]  /*02f0*/  UIADD3 UR15, UR10, -0x255992d5, URZ ;  /* 0xdaa66d2b0a0f7890 */ /* 0x000fe4000fffe03f */
[----:B------:R-:W-:Y:S02]  /*0300*/  UIADD3 UR16, UR10, 0x78dde6e4, URZ ;  /* 0x78dde6e40a107890 */ /* 0x000fe4000fffe03f */
[----:B------:R-:W-:Y:S01]  /*0310*/  IMAD.U32 R11, RZ, RZ, UR7 ;  /* 0x00000007ff0b7e24 */ /* 0x000fe2000f8e00ff */
[----:B------:R-:W-:Y:S01]  /*0320*/  LOP3.LUT R8, R7, UR12, R8, 0x96, !PT ;  /* 0x0000000c07087c12 */ /* 0x000fe2000f8e9608 */
[----:B------:R-:W-:Y:S01]  /*0330*/  UIADD3 UR7, UR11, 0x76cf5d0a, URZ ;  /* 0x76cf5d0a0b077890 */ /* 0x000fe2000fffe03f */
[----:B------:R-:W-:Y:S01]  /*0340*/  MOV R10, UR6 ;  /* 0x00000006000a7c02 */ /* 0x000fe20008000f00 */
[----:B------:R-:W-:Y:S01]  /*0350*/  UIADD3 UR6, UR10, 0x3c6ef372, URZ ;  /* 0x3c6ef3720a067890 */ /* 0x000fe2000fffe03f */
[----:B------:R-:W-:Y:S01]  /*0360*/  LOP3.LUT R2, R11, UR13, R2, 0x96, !PT ;  /* 0x0000000d0b027c12 */ /* 0x000fe2000f8e9602 */
[----:B------:R-:W-:Y:S01]  /*0370*/  IMAD.WIDE.U32 R8, R8, -0x326172a9, RZ ;  /* 0xcd9e8d5708087825 */ /* 0x000fe200078e00ff */
[----:B------:R-:W-:-:S02]  /*0380*/  UIADD3 UR17, UR11, -0x126145ec, URZ ;  /* 0xed9eba140b117890 */ /* 0x000fc4000fffe03f */
[----:B------:R-:W-:Y:S01]  /*0390*/  UIADD3 UR18, UR11, -0x56f99767, URZ ;  /* 0xa90668990b127890 */ /* 0x000fe2000fffe03f */
[----:B------:R-:W-:Y:S01]  /*03a0*/  IMAD.WIDE.U32 R2, R2, -0x2daee0ad, RZ ;  /* 0xd2511f5302027825 */ /* 0x000fe200078e00ff */
[----:B------:R-:W-:Y:S01]  /*03b0*/  LOP3.LUT R7, R9, UR6, R10, 0x96, !PT ;  /* 0x0000000609077c12 */ /* 0x000fe2000f8e960a */
[----:B------:R-:W-:Y:S02]  /*03c0*/  UIADD3 UR19, UR10, 0x1715609d, URZ ;  /* 0x1715609d0a137890 */ /* 0x000fe4000fffe03f */
[----:B------:R-:W-:Y:S01]  /*03d0*/  UIADD3 UR20, UR10, -0x4ab325aa, URZ ;  /* 0xb54cda560a147890 */ /* 0x000fe2000fffe03f */
[----:B------:R-:W-:Y:S01]  /*03e0*/  LOP3.LUT R3, R3, UR7, R6, 0x96, !PT ;  /* 0x0000000703037c12 */ /* 0x000fe2000f8e9606 */
[----:B------:R-:W-:Y:S01]  /*03f0*/  IMAD.WIDE.U32 R6, R7, -0x2daee0ad, RZ ;  /* 0xd2511f5307067825 */ /* 0x000fe200078e00ff */
[----:B------:R-:W-:Y:S02]  /*0400*/  UIADD3 UR21, UR11, 0x646e171e, URZ ;  /* 0x646e171e0b157890 */ /* 0x000fe4000fffe03f */
[----:B------:R-:W-:-:S02]  /*0410*/  UIADD3 UR22, UR11, 0x1fd5c5a3, URZ ;  /* 0x1fd5c5a30b167890 */ /* 0x000fc4000fffe03f */
[----:B------:R-:W-:Y:S01]  /*0420*/  LOP3.LUT R9, R7, UR14, R2, 0x96, !PT ;  /* 0x0000000e07097c12 */ /* 0x000fe2000f8e9602 */
[----:B------:R-:W-:Y:S01]  /*0430*/  IMAD.WIDE.U32 R2, R3, -0x326172a9, RZ ;  /* 0xcd9e8d5703027825 */ /* 0x000fe200078e00ff */
[----:B------:R-:W-:Y:S02]  /*0440*/  UIADD3 UR23, UR10, 0x5384540f, URZ ;  /* 0x5384540f0a177890 */ /* 0x000fe4000fffe03f */
[----:B------:R-:W-:Y:S02]  /*0450*/  UIADD3 UR24, UR10, -0xe443238, URZ ;  /* 0xf1bbcdc80a187890 */ /* 0x000fe4000fffe03f */
[----:B------:R-:W-:Y:S01]  /*0460*/  LOP3.LUT R3, R3, UR15, R8, 0x96, !PT ;  /* 0x0000000f03037c12 */ /* 0x000fe2000f8e9608 */
[----:B------:R-:W-:Y:S01]  /*0470*/  IMAD.WIDE.U32 R8, R9, -0x326172a9, RZ ;  /* 0xcd9e8d5709087825 */ /* 0x000fe200078e00ff */
[----:B------:R-:W-:-:S04]  /*0480*/  UIADD3 UR25, UR11, -0x24c28bd8, URZ ;  /* 0xdb3d74280b197890 */ /* 0x000fc8000fffe03f */
        /* <DEDUP_REMOVED lines=79> */
.L_x_46527:
[----:B------:R-:W-:Y:S05]  /*0980*/  BSYNC B0 ;  /* 0x0000000000007941 */ /* 0x000fea0003800000 */
.L_x_46526:
        /* <DEDUP_REMOVED lines=24> */
[----:B------:R1:W-:Y:S01]  /*0b10*/  STL.64 [R1+0x58], R18 ;  /* 0x0000581201007387 */ /* 0x0003e20000100a00 */
[----:B0-----:R-:W0:Y:S01]  /*0b20*/  LDC.64 R16, c[0x0][0x260] ;  /* 0x00009800ff107b82 */ /* 0x001e220000000a00 */
[----:B-1----:R-:W-:-:S02]  /*0b30*/  IMAD.SHL.U32 R18, R12, 0x20, RZ ;  /* 0x000000200c127824 */ /* 0x002fc400078e00ff */
[----:B---3--:R1:W-:Y:S03]  /*0b40*/  STL.64 [R1+0x40], R24 ;  /* 0x0000401801007387 */ /* 0x0083e60000100a00 */
[----:B------:R-:W-:Y:S01]  /*0b50*/  @P1 IADD3 R14, P0, R18, UR28, RZ ;  /* 0x0000001c120e1c10 */ /* 0x000fe2000ff1e0ff */
[----:B------:R2:W-:Y:S03]  /*0b60*/  STL.64 [R1+0x48], R26 ;  /* 0x0000481a01007387 */ /* 0x0005e60000100a00 */
[----:B------:R-:W-:Y:S02]  /*0b70*/  @P1 IADD3.X R15, R13, UR29, RZ, P0, !PT ;  /* 0x0000001d0d0f1c10 */ /* 0x000fe400087fe4ff */
[----:B-1----:R-:W-:-:S03]  /*0b80*/  CS2R R24, SRZ ;  /* 0x0000000000187805 */ /* 0x002fc6000001ff00 */
[----:B------:R-:W3:Y:S01]  /*0b90*/  @P1 LDG.E.128 R28, desc[UR8][R14.64] ;  /* 0x000000080e1c1981 */ /* 0x000ee2000c1e1d00 */
[----:B--2---:R-:W-:-:S06]  /*0ba0*/  CS2R R26, SRZ ;  /* 0x00000000001a7805 */ /* 0x004fcc000001ff00 */
[----:B------:R-:W2:Y:S01]  /*0bb0*/  @P1 LDG.E.128 R24, desc[UR8][R14.64+0x10] ;  /* 0x000010080e181981 */ /* 0x000ea2000c1e1d00 */
[----:B------:R-:W-:Y:S01]  /*0bc0*/  IADD3 R6, P0, R18, UR26, RZ ;  /* 0x0000001a12067c10 */ /* 0x000fe2000ff1e0ff */
[----:B0-----:R-:W-:-:S03]  /*0bd0*/  IMAD.WIDE.U32 R16, R12, 0x20, R16 ;  /* 0x000000200c107825 */ /* 0x001fc600078e0010 */
[----:B------:R-:W-:Y:S02]  /*0be0*/  IADD3.X R7, R13, UR27, RZ, P0, !PT ;  /* 0x0000001b0d077c10 */ /* 0x000fe400087fe4ff */
[----:B------:R-:W4:Y:S04]  /*0bf0*/  LDG.E.128 R32, desc[UR8][R16.64] ;  /* 0x0000000810207981 */ /* 0x000f28000c1e1d00 */
[----:B---3--:R-:W-:Y:S04]  /*0c00*/  STL.64 [R1+0x20], R28 ;  /* 0x0000201c01007387 */ /* 0x008fe80000100a00 */
[----:B------:R0:W-:Y:S04]  /*0c10*/  STL.64 [R1+0x28], R30 ;  /* 0x0000281e01007387 */ /* 0x0001e80000100a00 */
[----:B--2---:R-:W-:Y:S04]  /*0c20*/  STL.64 [R1+0x30], R24 ;  /* 0x0000301801007387 */ /* 0x004fe80000100a00 */
        /* <DEDUP_REMOVED lines=13> */
.L_x_46529:
[----:B------:R-:W-:Y:S05]  /*0d00*/  BSYNC B0 ;  /* 0x0000000000007941 */ /* 0x000fea0003800000 */
.L_x_46528:
        /* <DEDUP_REMOVED lines=28> */
[----:B--2---:R-:W-:-:S04]  /*0ed0*/  SHF.L.U32 R18, R12, 0x5, RZ ;  /* 0x000000050c127819 */ /* 0x004fc800000006ff */
        /* <DEDUP_REMOVED lines=22> */
.L_x_46531:
[----:B------:R-:W-:Y:S05]  /*1040*/  BSYNC B0 ;  /* 0x0000000000007941 */ /* 0x000fea0003800000 */
.L_x_46530:
        /* <DEDUP_REMOVED lines=38> */
[----:B------:R-:W-:-:S03]  /*12b0*/  IADD3 R12, R12, 0x20, RZ ;  /* 0x000000200c0c7810 */ /* 0x000fc60007ffe0ff */
        /* <DEDUP_REMOVED lines=8> */
.L_x_46533:
[----:B------:R-:W-:Y:S05]  /*1340*/  BSYNC B0 ;  /* 0x0000000000007941 */ /* 0x000fea0003800000 */
.L_x_46532:
        /* <DEDUP_REMOVED lines=47> */
.L_x_46535:
[----:B------:R-:W-:Y:S05]  /*1640*/  BSYNC B0 ;  /* 0x0000000000007941 */ /* 0x000fea0003800000 */
.L_x_46534:
        /* <DEDUP_REMOVED lines=47> */
.L_x_46537:
[----:B------:R-:W-:Y:S05]  /*1940*/  BSYNC B0 ;  /* 0x0000000000007941 */ /* 0x000fea0003800000 */
.L_x_46536:
        /* <DEDUP_REMOVED lines=47> */
.L_x_46539:
[----:B------:R-:W-:Y:S05]  /*1c40*/  BSYNC B0 ;  /* 0x0000000000007941 */ /* 0x000fea0003800000 */
.L_x_46538:
        /* <DEDUP_REMOVED lines=47> */
.L_x_46541:
[----:B------:R-:W-:Y:S05]  /*1f40*/  BSYNC B0 ;  /* 0x0000000000007941 */ /* 0x000fea0003800000 */
.L_x_46540:
        /* <DEDUP_REMOVED lines=47> */
.L_x_46543:
[----:B------:R-:W-:Y:S05]  /*2240*/  BSYNC B0 ;  /* 0x0000000000007941 */ /* 0x000fea0003800000 */
.L_x_46542:
        /* <DEDUP_REMOVED lines=18> */
[----:B------:R-:W-:Y:S01]  /*2370*/  IMAD.SHL.U32 R14, R12, 0x20, RZ ;  /* 0x000000200c0e7824 */ /* 0x000fe200078e00ff */
[----:B------:R-:W-:Y:S02]  /*2380*/  SHF.R.U32.HI R13, RZ, 0x1b, R12 ;  /* 0x0000001bff0d7819 */ /* 0x000fe4000001160c */
        /* <DEDUP_REMOVED lines=26> */
.L_x_46545:
[----:B------:R-:W-:Y:S05]  /*2530*/  BSYNC B0 ;  /* 0x0000000000007941 */ /* 0x000fea0003800000 */
.L_x_46544:
        /* <DEDUP_REMOVED lines=20> */
[----:B------:R-:W-:Y:S01]  /*2680*/  HFMA2.MMA R9, -RZ, RZ, 0, 0 ;  /* 0x00000000ff097435 */ /* 0x000fe200000001ff */
[----:B------:R-:W-:Y:S01]  /*2690*/  IMAD.U32 R11, RZ, RZ, UR4 ;  /* 0x00000004ff0b7e24 */ /* 0x000fe2000f8e00ff */
[----:B------:R-:W-:Y:S01]  /*26a0*/  ULDC.64 UR28, c[0x0][0x238] ;  /* 0x00008e00001c7ab9 */ /* 0x000fe20000000a00 */
[----:B------:R-:W-:Y:S01]  /*26b0*/  ULDC.64 UR30, c[0x0][0x240] ;  /* 0x00009000001e7ab9 */ /* 0x000fe20000000a00 */
[----:B------:R-:W-:-:S07]  /*26c0*/  ULDC.64 UR32, c[0x0][0x248] ;  /* 0x0000920000207ab9 */ /* 0x000fce0000000a00 */
.L_x_47877:
        /* <DEDUP_REMOVED lines=35> */
.L_x_46550:
[----:B------:R-:W-:-:S07]  /*2900*/  IMAD.MOV.U32 R21, RZ, RZ, R8 ;  /* 0x000000ffff157224 */ /* 0x000fce00078e0008 */
.L_x_46551:
[----:B------:R-:W-:Y:S05]  /*2910*/  BSYNC B2 ;  /* 0x0000000000027941 */ /* 0x000fea0003800000 */
.L_x_46549:
        /* <DEDUP_REMOVED lines=16> */
.L_x_46555:
[----:B------:R-:W-:Y:S05]  /*2a20*/  BSYNC B3 ;  /* 0x0000000000037941 */ /* 0x000fea0003800000 */
.L_x_46554:
        /* <DEDUP_REMOVED lines=43> */
.L_x_46553:
[----:B------:R-:W-:Y:S05]  /*2ce0*/  BSYNC B2 ;  /* 0x0000000000027941 */ /* 0x000fea0003800000 */
.L_x_46552:
        /* <DEDUP_REMOVED lines=9> */
[----:B0-----:R-:W-:Y:S01]  /*2d80*/  FSETP.GTU.FTZ.AND P3, PT, R11, R229, PT ;  /* 0x000000e50b00720b */ /* 0x001fe20003f7c000 */
        /* <DEDUP_REMOVED lines=9> */
.L_x_46556:
        /* <DEDUP_REMOVED lines=12> */
.L_x_46559:
[----:B------:R-:W-:-:S07]  /*2ee0*/  MOV R11, R8 ;  /* 0x00000008000b7202 */ /* 0x000fce0000000f00 */
.L_x_46560:
[----:B------:R-:W-:Y:S05]  /*2ef0*/  BSYNC B2 ;  /* 0x0000000000027941 */ /* 0x000fea0003800000 */
.L_x_46558:
        /* <DEDUP_REMOVED lines=16> */
.L_x_46564:
[----:B------:R-:W-:Y:S05]  /*3000*/  BSYNC B3 ;  /* 0x0000000000037941 */ /* 0x000fea0003800000 */
.L_x_46563:
        /* <DEDUP_REMOVED lines=44> */
.L_x_46562:
[----:B------:R-:W-:Y:S05]  /*32d0*/  BSYNC B2 ;  /* 0x0000000000027941 */ /* 0x000fea0003800000 */
.L_x_46561:
        /* <DEDUP_REMOVED lines=8> */
[----:B------:R-:W-:Y:S01]  /*3360*/  @P0 FADD.FTZ R100, R88, R100 ;  /* 0x0000006458640221 */ /* 0x000fe20000010000 */
[----:B------:R-:W-:-:S07]  /*3370*/  PRMT R13, R11, 0x7610, R13 ;  /* 0x000076100b0d7816 */ /* 0x000fce000000000d */
.L_x_46557:
        /* <DEDUP_REMOVED lines=12> */
.L_x_46566:
[----:B------:R-:W-:-:S07]  /*3440*/  MOV R11, R8 ;  /* 0x00000008000b7202 */ /* 0x000fce0000000f00 */
.L_x_46567:
[----:B------:R-:W-:Y:S05]  /*3450*/  BSYNC B2 ;  /* 0x0000000000027941 */ /* 0x000fea0003800000 */
.L_x_46565:
        /* <DEDUP_REMOVED lines=16> */
.L_x_46571:
[----:B------:R-:W-:Y:S05]  /*3560*/  BSYNC B3 ;  /* 0x0000000000037941 */ /* 0x000fea0003800000 */
.L_x_46570:
        /* <DEDUP_REMOVED lines=44> */
.L_x_46569:
[----:B------:R-:W-:Y:S05]  /*3830*/  BSYNC B2 ;  /* 0x0000000000027941 */ /* 0x000fea0003800000 */
.L_x_46568:
        /* <DEDUP_REMOVED lines=14> */
.L_x_46572:
        /* <DEDUP_REMOVED lines=12> */
.L_x_46575:
[----:B------:R-:W-:-:S07]  /*39e0*/  IMAD.MOV.U32 R11, RZ, RZ, R8 ;  /* 0x000000ffff0b7224 */ /* 0x000fce00078e0008 */
.L_x_46576:
[----:B------:R-:W-:Y:S05]  /*39f0*/  BSYNC B2 ;  /* 0x0000000000027941 */ /* 0x000fea0003800000 */
.L_x_46574:
        /* <DEDUP_REMOVED lines=16> */
.L_x_46580:
[----:B------:R-:W-:Y:S05]  /*3b00*/  BSYNC B3 ;  /* 0x0000000000037941 */ /* 0x000fea0003800000 */
.L_x_46579:
        /* <DEDUP_REMOVED lines=44> */
.L_x_46578:
[----:B------:R-:W-:Y:S05]  /*3dd0*/  BSYNC B2 ;  /* 0x0000000000027941 */ /* 0x000fea0003800000 */
.L_x_46577:
        /* <DEDUP_REMOVED lines=8> */
[----:B------:R-:W-:Y:S01]  /*3e60*/  @P0 FADD.FTZ R101, R89, R101 ;  /* 0x0000006559650221 */ /* 0x000fe20000010000 */
[----:B------:R-:W-:-:S07]  /*3e70*/  PRMT R14, R11, 0x7610, R14 ;  /* 0x000076100b0e7816 */ /* 0x000fce000000000e */
.L_x_46573:
        /* <DEDUP_REMOVED lines=12> */
.L_x_46582:
[----:B------:R-:W-:-:S07]  /*3f40*/  IMAD.MOV.U32 R11, RZ, RZ, R8 ;  /* 0x000000ffff0b7224 */ /* 0x000fce00078e0008 */
.L_x_46583:
[----:B------:R-:W-:Y:S05]  /*3f50*/  BSYNC B2 ;  /* 0x0000000000027941 */ /* 0x000fea0003800000 */
.L_x_46581:
        /* <DEDUP_REMOVED lines=16> */
.L_x_46587:
[----:B------:R-:W-:Y:S05]  /*4060*/  BSYNC B3 ;  /* 0x0000000000037941 */ /* 0x000fea0003800000 */
.L_x_46586:
        /* <DEDUP_REMOVED lines=44> */
.L_x_46585:
[----:B------:R-:W-:Y:S05]  /*4330*/  BSYNC B2 ;  /* 0x0000000000027941 */ /* 0x000fea0003800000 */
.L_x_46584:
        /* <DEDUP_REMOVED lines=14> */
.L_x_46588:
        /* <DEDUP_REMOVED lines=12> */
.L_x_46591:
[----:B------:R-:W-:-:S07]  /*44e0*/  IMAD.MOV.U32 R11, RZ, RZ, R8 ;  /* 0x000000ffff0b7224 */ /* 0x000fce00078e0008 */
.L_x_46592:
[----:B------:R-:W-:Y:S05]  /*44f0*/  BSYNC B2 ;  /* 0x0000000000027941 */ /* 0x000fea0003800000 */
.L_x_46590:
        /* <DEDUP_REMOVED lines=16> */
.L_x_46596:
[----:B------:R-:W-:Y:S05]  /*4600*/  BSYNC B3 ;  /* 0x0000000000037941 */ /* 0x000fea0003800000 */
.L_x_46595:
        /* <DEDUP_REMOVED lines=44> */
.L_x_46594:
[----:B------:R-:W-:Y:S05]  /*48d0*/  BSYNC B2 ;  /* 0x0000000000027941 */ /* 0x000fea0003800000 */
.L_x_46593:
        /* <DEDUP_REMOVED lines=10> */
.L_x_46589:
        /* <DEDUP_REMOVED lines=12> */
.L_x_46598:
[----:B------:R-:W-:-:S07]  /*4a40*/  IMAD.MOV.U32 R11, RZ, RZ, R8 ;  /* 0x000000ffff0b7224 */ /* 0x000fce00078e0008 */
.L_x_46599:
[----:B------:R-:W-:Y:S05]  /*4a50*/  BSYNC B2 ;  /* 0x0000000000027941 */ /* 0x000fea0003800000 */
.L_x_46597:
        /* <DEDUP_REMOVED lines=16> */
.L_x_46603:
[----:B------:R-:W-:Y:S05]  /*4b60*/  BSYNC B3 ;  /* 0x0000000000037941 */ /* 0x000fea0003800000 */
.L_x_46602:
        /* <DEDUP_REMOVED lines=44> */
.L_x_46601:
[----:B------:R-:W-:Y:S05]  /*4e30*/  BSYNC B2 ;  /* 0x0000000000027941 */ /* 0x000fea0003800000 */
.L_x_46600:
        /* <DEDUP_REMOVED lines=14> */
.L_x_46604:
        /* <DEDUP_REMOVED lines=12> */
.L_x_46607:
[----:B------:R-:W-:-:S07]  /*4fe0*/  MOV R11, R8 ;  /* 0x00000008000b7202 */ /* 0x000fce0000000f00 */
.L_x_46608:
[----:B------:R-:W-:Y:S05]  /*4ff0*/  BSYNC B2 ;  /* 0x0000000000027941 */ /* 0x000fea0003800000 */
.L_x_46606:
        /* <DEDUP_REMOVED lines=16> */
.L_x_46612:
[----:B------:R-:W-:Y:S05]  /*5100*/  BSYNC B3 ;  /* 0x0000000000037941 */ /* 0x000fea0003800000 */
.L_x_46611:
        /* <DEDUP_REMOVED lines=44> */
.L_x_46610:
[----:B------:R-:W-:Y:S05]  /*53d0*/  BSYNC B2 ;  /* 0x0000000000027941 */ /* 0x000fea0003800000 */
.L_x_46609:
        /* <DEDUP_REMOVED lines=9> */
[----:B-12---:R-:W-:-:S07]  /*5470*/  PRMT R16, R11, 0x7610, R16 ;  /* 0x000076100b107816 */ /* 0x006fce0000000010 */
.L_x_46605:
        /* <DEDUP_REMOVED lines=12> */
.L_x_46614:
[----:B------:R-:W-:-:S07]  /*5540*/  MOV R11, R8 ;  /* 0x00000008000b7202 */ /* 0x000fce0000000f00 */
.L_x_46615:
[----:B------:R-:W-:Y:S05]  /*5550*/  BSYNC B2 ;  /* 0x0000000000027941 */ /* 0x000fea0003800000 */
.L_x_46613:
        /* <DEDUP_REMOVED lines=16> */
.L_x_46619:
[----:B------:R-:W-:Y:S05]  /*5660*/  BSYNC B3 ;  /* 0x0000000000037941 */ /* 0x000fea0003800000 */
.L_x_46618:
        /* <DEDUP_REMOVED lines=44> */
.L_x_46617:
[----:B------:R-:W-:Y:S05]  /*5930*/  BSYNC B2 ;  /* 0x0000000000027941 */ /* 0x000fea0003800000 */
.L_x_46616:
        /* <DEDUP_REMOVED lines=14> */
.L_x_46620:
        /* <DEDUP_REMOVED lines=12> */
.L_x_46623:
[----:B------:R-:W-:-:S07]  /*5ae0*/  IMAD.MOV.U32 R11, RZ, RZ, R8 ;  /* 0x000000ffff0b7224 */ /* 0x000fce00078e0008 */
.L_x_46624:
[----:B------:R-:W-:Y:S05]  /*5af0*/  BSYNC B2 ;  /* 0x0000000000027941 */ /* 0x000fea0003800000 */
.L_x_46622:
        /* <DEDUP_REMOVED lines=16> */
.L_x_46628:
[----:B------:R-:W-:Y:S05]  /*5c00*/  BSYNC B3 ;  /* 0x0000000000037941 */ /* 0x000fea0003800000 */
.L_x_46627:
        /* <DEDUP_REMOVED lines=44> */
.L_x_46626:
[----:B------:R-:W-:Y:S05]  /*5ed0*/  BSYNC B2 ;  /* 0x0000000000027941 */ /* 0x000fea0003800000 */
.L_x_46625:
        /* <DEDUP_REMOVED lines=9> */
[----:B-12---:R-:W-:-:S07]  /*5f70*/  PRMT R17, R11, 0x7610, R17 ;  /* 0x000076100b117816 */ /* 0x006fce0000000011 */
.L_x_46621:
        /* <DEDUP_REMOVED lines=12> */
.L_x_46630:
[----:B------:R-:W-:-:S07]  /*6040*/  IMAD.MOV.U32 R11, RZ, RZ, R8 ;  /* 0x000000ffff0b7224 */ /* 0x000fce00078e0008 */
.L_x_46631:
[----:B------:R-:W-:Y:S05]  /*6050*/  BSYNC B2 ;  /* 0x0000000000027941 */ /* 0x000fea0003800000 */
.L_x_46629:
        /* <DEDUP_REMOVED lines=16> */
.L_x_46635:
[----:B------:R-:W-:Y:S05]  /*6160*/  BSYNC B3 ;  /* 0x0000000000037941 */ /* 0x000fea0003800000 */
.L_x_46634:
        /* <DEDUP_REMOVED lines=44> */
.L_x_46633:
[----:B------:R-:W-:Y:S05]  /*6430*/  BSYNC B2 ;  /* 0x0000000000027941 */ /* 0x000fea0003800000 */
.L_x_46632:
        /* <DEDUP_REMOVED lines=12> */
.L_x_46636:
        /* <DEDUP_REMOVED lines=12> */
.L_x_46639:
[----:B------:R-:W-:-:S07]  /*65c0*/  IMAD.MOV.U32 R11, RZ, RZ, R8 ;  /* 0x000000ffff0b7224 */ /* 0x000fce00078e0008 */
.L_x_46640:
[----:B------:R-:W-:Y:S05]  /*65d0*/  BSYNC B2 ;  /* 0x0000000000027941 */ /* 0x000fea0003800000 */
.L_x_46638:
        /* <DEDUP_REMOVED lines=16> */
.L_x_46644:
[----:B------:R-:W-:Y:S05]  /*66e0*/  BSYNC B3 ;  /* 0x0000000000037941 */ /* 0x000fea0003800000 */
.L_x_46643:
        /* <DEDUP_REMOVED lines=44> */
.L_x_46642:
[----:B------:R-:W-:Y:S05]  /*69b0*/  BSYNC B2 ;  /* 0x0000000000027941 */ /* 0x000fea0003800000 */
.L_x_46641:
        /* <DEDUP_REMOVED lines=10> */
.L_x_46637:
        /* <DEDUP_REMOVED lines=12> */
.L_x_46646:
[----:B------:R-:W-:-:S07]  /*6b20*/  IMAD.MOV.U32 R11, RZ, RZ, R8 ;  /* 0x000000ffff0b7224 */ /* 0x000fce00078e0008 */
.L_x_46647:
[----:B------:R-:W-:Y:S05]  /*6b30*/  BSYNC B2 ;  /* 0x0000000000027941 */ /* 0x000fea0003800000 */
.L_x_46645:
        /* <DEDUP_REMOVED lines=16> */
.L_x_46651:
[----:B------:R-:W-:Y:S05]  /*6c40*/  BSYNC B3 ;  /* 0x0000000000037941 */ /* 0x000fea0003800000 */
.L_x_46650:
        /* <DEDUP_REMOVED lines=44> */
.L_x_46649:
[----:B------:R-:W-:Y:S05]  /*6f10*/  BSYNC B2 ;  /* 0x0000000000027941 */ /* 0x000fea0003800000 */
.L_x_46648:
        /* <DEDUP_REMOVED lines=12> */
.L_x_46652:
        /* <DEDUP_REMOVED lines=12> */
.L_x_46655:
[----:B------:R-:W-:-:S07]  /*70a0*/  MOV R11, R8 ;  /* 0x00000008000b7202 */ /* 0x000fce0000000f00 */
.L_x_46656:
[----:B------:R-:W-:Y:S05]  /*70b0*/  BSYNC B2 ;  /* 0x0000000000027941 */ /* 0x000fea0003800000 */
.L_x_46654:
        /* <DEDUP_REMOVED lines=16> */
.L_x_46660:
[----:B------:R-:W-:Y:S05]  /*71c0*/  BSYNC B3 ;  /* 0x0000000000037941 */ /* 0x000fea0003800000 */
.L_x_46659:
        /* <DEDUP_REMOVED lines=44> */
.L_x_46658:
[----:B------:R-:W-:Y:S05]  /*7490*/  BSYNC B2 ;  /* 0x0000000000027941 */ /* 0x000fea0003800000 */
.L_x_46657:
        /* <DEDUP_REMOVED lines=10> */
.L_x_46653:
        /* <DEDUP_REMOVED lines=12> */
.L_x_46662:
[----:B------:R-:W-:-:S07]  /*7600*/  MOV R11, R8 ;  /* 0x00000008000b7202 */ /* 0x000fce0000000f00 */
.L_x_46663:
[----:B------:R-:W-:Y:S05]  /*7610*/  BSYNC B2 ;  /* 0x0000000000027941 */ /* 0x000fea0003800000 */
.L_x_46661:
        /* <DEDUP_REMOVED lines=16> */
.L_x_46667:
[----:B------:R-:W-:Y:S05]  /*7720*/  BSYNC B3 ;  /* 0x0000000000037941 */ /* 0x000fea0003800000 */
.L_x_46666:
        /* <DEDUP_REMOVED lines=44> */
.L_x_46665:
[----:B------:R-:W-:Y:S05]  /*79f0*/  BSYNC B2 ;  /* 0x0000000000027941 */ /* 0x000fea0003800000 */
.L_x_46664:
        /* <DEDUP_REMOVED lines=12> */
.L_x_46668:
        /* <DEDUP_REMOVED lines=12> */
.L_x_46671:
[----:B------:R-:W-:-:S07]  /*7b80*/  IMAD.MOV.U32 R22, RZ, RZ, R8 ;  /* 0x000000ffff167224 */ /* 0x000fce00078e0008 */
.L_x_46672:
[----:B------:R-:W-:Y:S05]  /*7b90*/  BSYNC B2 ;  /* 0x0000000000027941 */ /* 0x000fea0003800000 */
.L_x_46670:
        /* <DEDUP_REMOVED lines=16> */
.L_x_46676:
[----:B------:R-:W-:Y:S05]  /*7ca0*/  BSYNC B3 ;  /* 0x0000000000037941 */ /* 0x000fea0003800000 */
.L_x_46675:
        /* <DEDUP_REMOVED lines=43> */
.L_x_46674:
[----:B------:R-:W-:Y:S05]  /*7f60*/  BSYNC B2 ;  /* 0x0000000000027941 */ /* 0x000fea0003800000 */
.L_x_46673:
        /* <DEDUP_REMOVED lines=9> */
.L_x_46669:
        /* <DEDUP_REMOVED lines=21> */
[----:B------:R-:W-:Y:S02]  /*8150*/  LEA.HI.X R181, R12, UR29, RZ, 0x5, P0 ;  /* 0x0000001d0cb57c11 */ /* 0x000fe400080f2cff */
[----:B------:R-:W-:-:S02]  /*8160*/  LOP3.LUT R182, R21, R22, RZ, 0xfc, !PT ;  /* 0x0000001615b67212 */ /* 0x000fc400078efcff */
        /* <DEDUP_REMOVED lines=28> */
.L_x_46677:
[----:B------:R-:W-:-:S07]  /*8330*/  VIADD R21, R12, 0x20 ;  /* 0x000000200c157836 */ /* 0x000fce0000000000 */
.L_x_46548:
[----:B------:R-:W-:Y:S05]  /*8340*/  BSYNC B1 ;  /* 0x0000000000017941 */ /* 0x000fea0003800000 */
.L_x_46547:
        /* <DEDUP_REMOVED lines=30> */
.L_x_46681:
[----:B------:R-:W-:-:S07]  /*8530*/  IMAD.MOV.U32 R22, RZ, RZ, R8 ;  /* 0x000000ffff167224 */ /* 0x000fce00078e0008 */
.L_x_46682:
[----:B------:R-:W-:Y:S05]  /*8540*/  BSYNC B2 ;  /* 0x0000000000027941 */ /* 0x000fea0003800000 */
.L_x_46680:
        /* <DEDUP_REMOVED lines=16> */
.L_x_46686:
[----:B------:R-:W-:Y:S05]  /*8650*/  BSYNC B3 ;  /* 0x0000000000037941 */ /* 0x000fea0003800000 */
.L_x_46685:
        /* <DEDUP_REMOVED lines=43> */
.L_x_46684:
[----:B------:R-:W-:Y:S05]  /*8910*/  BSYNC B2 ;  /* 0x0000000000027941 */ /* 0x000fea0003800000 */
.L_x_46683:
        /* <DEDUP_REMOVED lines=8> */
[----:B------:R-:W4:Y:S03]  /*89a0*/  LDC R228, c[0x0][0x298] ;  /* 0x0000a600ffe47b82 */ /* 0x000f260000000800 */
[----:B0-----:R-:W-:Y:S01]  /*89b0*/  FSETP.GTU.FTZ.AND P3, PT, R11, R229, PT ;  /* 0x000000e50b00720b */ /* 0x001fe20003f7c000 */
[----:B----4-:R-:W-:-:S12]  /*89c0*/  FMUL.FTZ R11, R108, R228 ;  /* 0x000000e46c0b7220 */ /* 0x010fd80000410000 */
        /* <DEDUP_REMOVED lines=8> */
.L_x_46687:
        /* <DEDUP_REMOVED lines=12> */
.L_x_46690:
[----:B------:R-:W-:-:S07]  /*8b10*/  MOV R11, R8 ;  /* 0x00000008000b7202 */ /* 0x000fce0000000f00 */
.L_x_46691:
[----:B------:R-:W-:Y:S05]  /*8b20*/  BSYNC B2 ;  /* 0x0000000000027941 */ /* 0x000fea0003800000 */
.L_x_46689:
        /* <DEDUP_REMOVED lines=16> */
.L_x_46695:
[----:B------:R-:W-:Y:S05]  /*8c30*/  BSYNC B3 ;  /* 0x0000000000037941 */ /* 0x000fea0003800000 */
.L_x_46694:
        /* <DEDUP_REMOVED lines=44> */
.L_x_46693:
[----:B------:R-:W-:Y:S05]  /*8f00*/  BSYNC B2 ;  /* 0x0000000000027941 */ /* 0x000fea0003800000 */
.L_x_46692:
        /* <DEDUP_REMOVED lines=10> */
.L_x_46688:
        /* <DEDUP_REMOVED lines=12> */
.L_x_46697:
[----:B------:R-:W-:-:S07]  /*9070*/  MOV R11, R8 ;  /* 0x00000008000b7202 */ /* 0x000fce0000000f00 */
.L_x_46698:
[----:B------:R-:W-:Y:S05]  /*9080*/  BSYNC B2 ;  /* 0x0000000000027941 */ /* 0x000fea0003800000 */
.L_x_46696:
        /* <DEDUP_REMOVED lines=16> */
.L_x_46702:
[----:B------:R-:W-:Y:S05]  /*9190*/  BSYNC B3 ;  /* 0x0000000000037941 */ /* 0x000fea0003800000 */
.L_x_46701:
        /* <DEDUP_REMOVED lines=44> */
.L_x_46700:
[----:B------:R-:W-:Y:S05]  /*9460*/  BSYNC B2 ;  /* 0x0000000000027941 */ /* 0x000fea0003800000 */
.L_x_46699:
        /* <DEDUP_REMOVED lines=14> */
.L_x_46703:
        /* <DEDUP_REMOVED lines=12> */
.L_x_46706:
[----:B------:R-:W-:-:S07]  /*9610*/  IMAD.MOV.U32 R11, RZ, RZ, R8 ;  /* 0x000000ffff0b7224 */ /* 0x000fce00078e0008 */
.L_x_46707:
[----:B------:R-:W-:Y:S05]  /*9620*/  BSYNC B2 ;  /* 0x0000000000027941 */ /* 0x000fea0003800000 */
.L_x_46705:
        /* <DEDUP_REMOVED lines=16> */
.L_x_46711:
[----:B------:R-:W-:Y:S05]  /*9730*/  BSYNC B3 ;  /* 0x0000000000037941 */ /* 0x000fea0003800000 */
.L_x_46710:
        /* <DEDUP_REMOVED lines=44> */
.L_x_46709:
[----:B------:R-:W-:Y:S05]  /*9a00*/  BSYNC B2 ;  /* 0x0000000000027941 */ /* 0x000fea0003800000 */
.L_x_46708:
        /* <DEDUP_REMOVED lines=10> */
.L_x_46704:
        /* <DEDUP_REMOVED lines=12> */
.L_x_46713:
[----:B------:R-:W-:-:S07]  /*9b70*/  IMAD.MOV.U32 R11, RZ, RZ, R8 ;  /* 0x000000ffff0b7224 */ /* 0x000fce00078e0008 */
.L_x_46714:
[----:B------:R-:W-:Y:S05]  /*9b80*/  BSYNC B2 ;  /* 0x0000000000027941 */ /* 0x000fea0003800000 */
.L_x_46712:
        /* <DEDUP_REMOVED lines=16> */
.L_x_46718:
[----:B------:R-:W-:Y:S05]  /*9c90*/  BSYNC B3 ;  /* 0x0000000000037941 */ /* 0x000fea0003800000 */
.L_x_46717:
        /* <DEDUP_REMOVED lines=44> */
.L_x_46716:
[----:B------:R-:W-:Y:S05]  /*9f60*/  BSYNC B2 ;  /* 0x0000000000027941 */ /* 0x000fea0003800000 */
.L_x_46715:
        /* <DEDUP_REMOVED lines=14> */
.L_x_46719:
        /* <DEDUP_REMOVED lines=12> */
.L_x_46722:
[----:B------:R-:W-:-:S07]  /*a110*/  IMAD.MOV.U32 R11, RZ, RZ, R8 ;  /* 0x000000ffff0b7224 */ /* 0x000fce00078e0008 */
.L_x_46723:
[----:B------:R-:W-:Y:S05]  /*a120*/  BSYNC B2 ;  /* 0x0000000000027941 */ /* 0x000fea0003800000 */
.L_x_46721:
        /* <DEDUP_REMOVED lines=16> */
.L_x_46727:
[----:B------:R-:W-:Y:S05]  /*a230*/  BSYNC B3 ;  /* 0x0000000000037941 */ /* 0x000fea0003800000 */
.L_x_46726:
        /* <DEDUP_REMOVED lines=44> */
.L_x_46725:
[----:B------:R-:W-:Y:S05]  /*a500*/  BSYNC B2 ;  /* 0x0000000000027941 */ /* 0x000fea0003800000 */
.L_x_46724:
        /* <DEDUP_REMOVED lines=10> */
.L_x_46720:
        /* <DEDUP_REMOVED lines=12> */
.L_x_46729:
[----:B------:R-:W-:-:S07]  /*a670*/  IMAD.MOV.U32 R11, RZ, RZ, R8 ;  /* 0x000000ffff0b7224 */ /* 0x000fce00078e0008 */
.L_x_46730:
[----:B------:R-:W-:Y:S05]  /*a680*/  BSYNC B2 ;  /* 0x0000000000027941 */ /* 0x000fea0003800000 */
.L_x_46728:
        /* <DEDUP_REMOVED lines=16> */
.L_x_46734:
[----:B------:R-:W-:Y:S05]  /*a790*/  BSYNC B3 ;  /* 0x0000000000037941 */ /* 0x000fea0003800000 */
.L_x_46733:
        /* <DEDUP_REMOVED lines=44> */
.L_x_46732:
[----:B------:R-:W-:Y:S05]  /*aa60*/  BSYNC B2 ;  /* 0x0000000000027941 */ /* 0x000fea0003800000 */
.L_x_46731:
        /* <DEDUP_REMOVED lines=14> */
.L_x_46735:
        /* <DEDUP_REMOVED lines=12> */
.L_x_46738:
[----:B------:R-:W-:-:S07]  /*ac10*/  MOV R11, R8 ;  /* 0x00000008000b7202 */ /* 0x000fce0000000f00 */
.L_x_46739:
[----:B------:R-:W-:Y:S05]  /*ac20*/  BSYNC B2 ;  /* 0x0000000000027941 */ /* 0x000fea0003800000 */
.L_x_46737:
        /* <DEDUP_REMOVED lines=16> */
.L_x_46743:
[----:B------:R-:W-:Y:S05]  /*ad30*/  BSYNC B3 ;  /* 0x0000000000037941 */ /* 0x000fea0003800000 */
.L_x_46742:
        /* <DEDUP_REMOVED lines=44> */
.L_x_46741:
[----:B------:R-:W-:Y:S05]  /*b000*/  BSYNC B2 ;  /* 0x0000000000027941 */ /* 0x000fea0003800000 */
.L_x_46740:
        /* <DEDUP_REMOVED lines=10> */
.L_x_46736:
        /* <DEDUP_REMOVED lines=12> */
.L_x_46745:
[----:B------:R-:W-:-:S07]  /*b170*/  MOV R11, R8 ;  /* 0x00000008000b7202 */ /* 0x000fce0000000f00 */
.L_x_46746:
[----:B------:R-:W-:Y:S05]  /*b180*/  BSYNC B2 ;  /* 0x0000000000027941 */ /* 0x000fea0003800000 */
.L_x_46744:
        /* <DEDUP_REMOVED lines=16> */
.L_x_46750:
[----:B------:R-:W-:Y:S05]  /*b290*/  BSYNC B3 ;  /* 0x0000000000037941 */ /* 0x000fea0003800000 */
.L_x_46749:
        /* <DEDUP_REMOVED lines=44> */
.L_x_46748:
[----:B------:R-:W-:Y:S05]  /*b560*/  BSYNC B2 ;  /* 0x0000000000027941 */ /* 0x000fea0003800000 */
.L_x_46747:
        /* <DEDUP_REMOVED lines=14> */
.L_x_46751:
        /* <DEDUP_REMOVED lines=12> */
.L_x_46754:
[----:B------:R-:W-:-:S07]  /*b710*/  IMAD.MOV.U32 R11, RZ, RZ, R8 ;  /* 0x000000ffff0b7224 */ /* 0x000fce00078e0008 */
.L_x_46755:
[----:B------:R-:W-:Y:S05]  /*b720*/  BSYNC B2 ;  /* 0x0000000000027941 */ /* 0x000fea0003800000 */
.L_x_46753:
        /* <DEDUP_REMOVED lines=16> */
.L_x_46759:
[----:B------:R-:W-:Y:S05]  /*b830*/  BSYNC B3 ;  /* 0x0000000000037941 */ /* 0x000fea0003800000 */
.L_x_46758:
        /* <DEDUP_REMOVED lines=44> */
.L_x_46757:
[----:B------:R-:W-:Y:S05]  /*bb00*/  BSYNC B2 ;  /* 0x0000000000027941 */ /* 0x000fea0003800000 */
.L_x_46756:
        /* <DEDUP_REMOVED lines=10> */
.L_x_46752:
        /* <DEDUP_REMOVED lines=12> */
.L_x_46761:
[----:B------:R-:W-:-:S07]  /*bc70*/  IMAD.MOV.U32 R11, RZ, RZ, R8 ;  /* 0x000000ffff0b7224 */ /* 0x000fce00078e0008 */
.L_x_46762:
[----:B------:R-:W-:Y:S05]  /*bc80*/  BSYNC B2 ;  /* 0x0000000000027941 */ /* 0x000fea0003800000 */
.L_x_46760:
        /* <DEDUP_REMOVED lines=16> */
.L_x_46766:
[----:B------:R-:W-:Y:S05]  /*bd90*/  BSYNC B3 ;  /* 0x0000000000037941 */ /* 0x000fea0003800000 */
.L_x_46765:
        /* <DEDUP_REMOVED lines=44> */
.L_x_46764:
[----:B------:R-:W-:Y:S05]  /*c060*/  BSYNC B2 ;  /* 0x0000000000027941 */ /* 0x000fea0003800000 */
.L_x_46763:
        /* <DEDUP_REMOVED lines=12> */
.L_x_46767:
        /* <DEDUP_REMOVED lines=12> */
.L_x_46770:
[----:B------:R-:W-:-:S07]  /*c1f0*/  IMAD.MOV.U32 R11, RZ, RZ, R8 ;  /* 0x000000ffff0b7224 */ /* 0x000fce00078e0008 */
.L_x_46771:
[----:B------:R-:W-:Y:S05]  /*c200*/  BSYNC B2 ;  /* 0x0000000000027941 */ /* 0x000fea0003800000 */
.L_x_46769:
        /* <DEDUP_REMOVED lines=16> */
.L_x_46775:
[----:B------:R-:W-:Y:S05]  /*c310*/  BSYNC B3 ;  /* 0x0000000000037941 */ /* 0x000fea0003800000 */
.L_x_46774:
        /* <DEDUP_REMOVED lines=44> */
.L_x_46773:
[----:B------:R-:W-:Y:S05]  /*c5e0*/  BSYNC B2 ;  /* 0x0000000000027941 */ /* 0x000fea0003800000 */
.L_x_46772:
        /* <DEDUP_REMOVED lines=10> */
.L_x_46768:
        /* <DEDUP_REMOVED lines=12> */
.L_x_46777:
[----:B------:R-:W-:-:S07]  /*c750*/  IMAD.MOV.U32 R11, RZ, RZ, R8 ;  /* 0x000000ffff0b7224 */ /* 0x000fce00078e0008 */
.L_x_46778:
[----:B------:R-:W-:Y:S05]  /*c760*/  BSYNC B2 ;  /* 0x0000000000027941 */ /* 0x000fea0003800000 */
.L_x_46776:
        /* <DEDUP_REMOVED lines=16> */
.L_x_46782:
[----:B------:R-:W-:Y:S05]  /*c870*/  BSYNC B3 ;  /* 0x0000000000037941 */ /* 0x000fea0003800000 */
.L_x_46781:
        /* <DEDUP_REMOVED lines=44> */
.L_x_46780:
[----:B------:R-:W-:Y:S05]  /*cb40*/  BSYNC B2 ;  /* 0x0000000000027941 */ /* 0x000fea0003800000 */
.L_x_46779:
        /* <DEDUP_REMOVED lines=12> */
.L_x_46783:
        /* <DEDUP_REMOVED lines=12> */
.L_x_46786:
[----:B------:R-:W-:-:S07]  /*ccd0*/  MOV R11, R8 ;  /* 0x00000008000b7202 */ /* 0x000fce0000000f00 */
.L_x_46787:
[----:B------:R-:W-:Y:S05]  /*cce0*/  BSYNC B2 ;  /* 0x0000000000027941 */ /* 0x000fea0003800000 */
.L_x_46785:
        /* <DEDUP_REMOVED lines=16> */
.L_x_46791:
[----:B------:R-:W-:Y:S05]  /*cdf0*/  BSYNC B3 ;  /* 0x0000000000037941 */ /* 0x000fea0003800000 */
.L_x_46790:
        /* <DEDUP_REMOVED lines=44> */
.L_x_46789:
[----:B------:R-:W-:Y:S05]  /*d0c0*/  BSYNC B2 ;  /* 0x0000000000027941 */ /* 0x000fea0003800000 */
.L_x_46788:
        /* <DEDUP_REMOVED lines=10> */
.L_x_46784:
        /* <DEDUP_REMOVED lines=12> */
.L_x_46793:
[----:B------:R-:W-:-:S07]  /*d230*/  MOV R11, R8 ;  /* 0x00000008000b7202 */ /* 0x000fce0000000f00 */
.L_x_46794:
[----:B------:R-:W-:Y:S05]  /*d240*/  BSYNC B2 ;  /* 0x0000000000027941 */ /* 0x000fea0003800000 */
.L_x_46792:
        /* <DEDUP_REMOVED lines=16> */
.L_x_46798:
[----:B------:R-:W-:Y:S05]  /*d350*/  BSYNC B3 ;  /* 0x0000000000037941 */ /* 0x000fea0003800000 */
.L_x_46797:
        /* <DEDUP_REMOVED lines=44> */
.L_x_46796:
[----:B------:R-:W-:Y:S05]  /*d620*/  BSYNC B2 ;  /* 0x0000000000027941 */ /* 0x000fea0003800000 */
.L_x_46795:
        /* <DEDUP_REMOVED lines=12> */
.L_x_46799:
        /* <DEDUP_REMOVED lines=12> */
.L_x_46802:
[----:B------:R-:W-:-:S07]  /*d7b0*/  IMAD.MOV.U32 R20, RZ, RZ, R8 ;  /* 0x000000ffff147224 */ /* 0x000fce00078e0008 */
.L_x_46803:
[----:B------:R-:W-:Y:S05]  /*d7c0*/  BSYNC B2 ;  /* 0x0000000000027941 */ /* 0x000fea0003800000 */
.L_x_46801:
        /* <DEDUP_REMOVED lines=16> */
.L_x_46807:
[----:B------:R-:W-:Y:S05]  /*d8d0*/  BSYNC B3 ;  /* 0x0000000000037941 */ /* 0x000fea0003800000 */
.L_x_46806:
        /* <DEDUP_REMOVED lines=43> */
.L_x_46805:
[----:B------:R-:W-:Y:S05]  /*db90*/  BSYNC B2 ;  /* 0x0000000000027941 */ /* 0x000fea0003800000 */
.L_x_46804:
[----:B------:R-:W-:-:S05]  /*dba0*/  I2FP.F32.U32 R20, R20 ;  /* 0x0000001400147245 */ /* 0x000fca0000201000 */
[----:B------:R-:W-:Y:S01]  /*dbb0*/  FFMA.FTZ R20, R20, R22, 1.1641532182693481445e-10 ;  /* 0x2f00000014147423 */ /* 0x000fe20000010016 */
[----:B------:R-:W-:-:S04]  /*dbc0*/  HADD2.F32 R22, -RZ, R99.H1_H1 ;  /* 0x30000063ff167230 */ /* 0x000fc80000004100 */
[----:B------:R-:W-:Y:S01]  /*dbd0*/  FSETP.GTU.FTZ.AND P2, PT, R20, R229, PT ;  /* 0x000000e51400720b */ /* 0x000fe20003f5c000 */
[----:B------:R-:W-:-:S03]  /*dbe0*/  FMUL.FTZ R22, R22, R228 ;  /* 0x000000e416167220 */ /* 0x000fc60000410000 */
[----:B------:R-:W-:Y:S02]  /*dbf0*/  SEL R20, RZ, 0x1, P2 ;  /* 0x00000001ff147807 */ /* 0x000fe40001000000 */
[----:B------:R-:W-:-:S05]  /*dc00*/  FSEL R22, R22, RZ, !P2 ;  /* 0x000000ff16167208 */ /* 0x000fca0005000000 */
[----:B------:R-:W-:-:S04]  /*dc10*/  FADD.FTZ R115, R22, R115 ;  /* 0x0000007316737221 */ /* 0x000fc80000010000 */
[----:B------:R-:W-:-:S07]  /*dc20*/  @P0 FADD.FTZ R115, R95, R115 ;  /* 0x000000735f730221 */ /* 0x000fce0000010000 */
.L_x_46800:
        /* <DEDUP_REMOVED lines=51> */
.L_x_46808:
[----:B------:R-:W-:-:S07]  /*df60*/  VIADD R21, R21, 0x20 ;  /* 0x0000002015157836 */ /* 0x000fce0000000000 */
.L_x_46679:
[----:B------:R-:W-:Y:S05]  /*df70*/  BSYNC B1 ;  /* 0x0000000000017941 */ /* 0x000fea0003800000 */
.L_x_46678:
        /* <DEDUP_REMOVED lines=30> */
.L_x_46812:
[----:B------:R-:W-:-:S07]  /*e160*/  IMAD.MOV.U32 R22, RZ, RZ, R8 ;  /* 0x000000ffff167224 */ /* 0x000fce00078e0008 */
.L_x_46813:
[----:B------:R-:W-:Y:S05]  /*e170*/  BSYNC B2 ;  /* 0x0000000000027941 */ /* 0x000fea0003800000 */
.L_x_46811:
        /* <DEDUP_REMOVED lines=16> */
.L_x_46817:
[----:B------:R-:W-:Y:S05]  /*e280*/  BSYNC B3 ;  /* 0x0000000000037941 */ /* 0x000fea0003800000 */
.L_x_46816:
        /* <DEDUP_REMOVED lines=43> */
.L_x_46815:
[----:B------:R-:W-:Y:S05]  /*e540*/  BSYNC B2 ;  /* 0x0000000000027941 */ /* 0x000fea0003800000 */
.L_x_46814:
        /* <DEDUP_REMOVED lines=19> */
.L_x_46818:
        /* <DEDUP_REMOVED lines=12> */
.L_x_46821:
[----:B------:R-:W-:-:S07]  /*e740*/  MOV R11, R8 ;  /* 0x00000008000b7202 */ /* 0x000fce0000000f00 */
.L_x_46822:
[----:B------:R-:W-:Y:S05]  /*e750*/  BSYNC B2 ;  /* 0x0000000000027941 */ /* 0x000fea0003800000 */
.L_x_46820:
        /* <DEDUP_REMOVED lines=16> */
.L_x_46826:
[----:B------:R-:W-:Y:S05]  /*e860*/  BSYNC B3 ;  /* 0x0000000000037941 */ /* 0x000fea0003800000 */
.L_x_46825:
        /* <DEDUP_REMOVED lines=44> */
.L_x_46824:
[----:B------:R-:W-:Y:S05]  /*eb30*/  BSYNC B2 ;  /* 0x0000000000027941 */ /* 0x000fea0003800000 */
.L_x_46823:
        /* <DEDUP_REMOVED lines=10> */
.L_x_46819:
        /* <DEDUP_REMOVED lines=12> */
.L_x_46828:
[----:B------:R-:W-:-:S07]  /*eca0*/  MOV R11, R8 ;  /* 0x00000008000b7202 */ /* 0x000fce0000000f00 */
.L_x_46829:
[----:B------:R-:W-:Y:S05]  /*ecb0*/  BSYNC B2 ;  /* 0x0000000000027941 */ /* 0x000fea0003800000 */
.L_x_46827:
        /* <DEDUP_REMOVED lines=16> */
.L_x_46833:
[----:B------:R-:W-:Y:S05]  /*edc0*/  BSYNC B3 ;  /* 0x0000000000037941 */ /* 0x000fea0003800000 */
.L_x_46832:
        /* <DEDUP_REMOVED lines=44> */
.L_x_46831:
[----:B------:R-:W-:Y:S05]  /*f090*/  BSYNC B2 ;  /* 0x0000000000027941 */ /* 0x000fea0003800000 */
.L_x_46830:
        /* <DEDUP_REMOVED lines=14> */
.L_x_46834:
        /* <DEDUP_REMOVED lines=12> */
.L_x_46837:
[----:B------:R-:W-:-:S07]  /*f240*/  IMAD.MOV.U32 R11, RZ, RZ, R8 ;  /* 0x000000ffff0b7224 */ /* 0x000fce00078e0008 */
.L_x_46838:
[----:B------:R-:W-:Y:S05]  /*f250*/  BSYNC B2 ;  /* 0x0000000000027941 */ /* 0x000fea0003800000 */
.L_x_46836:
        /* <DEDUP_REMOVED lines=16> */
.L_x_46842:
[----:B------:R-:W-:Y:S05]  /*f360*/  BSYNC B3 ;  /* 0x0000000000037941 */ /* 0x000fea0003800000 */
.L_x_46841:
        /* <DEDUP_REMOVED lines=44> */
.L_x_46840:
[----:B------:R-:W-:Y:S05]  /*f630*/  BSYNC B2 ;  /* 0x0000000000027941 */ /* 0x000fea0003800000 */
.L_x_46839:
        /* <DEDUP_REMOVED lines=10> */
.L_x_46835:
        /* <DEDUP_REMOVED lines=12> */
.L_x_46844:
[----:B------:R-:W-:-:S07]  /*f7a0*/  IMAD.MOV.U32 R11, RZ, RZ, R8 ;  /* 0x000000ffff0b7224 */ /* 0x000fce00078e0008 */
.L_x_46845:
[----:B------:R-:W-:Y:S05]  /*f7b0*/  BSYNC B2 ;  /* 0x0000000000027941 */ /* 0x000fea0003800000 */
.L_x_46843:
        /* <DEDUP_REMOVED lines=16> */
.L_x_46849:
[----:B------:R-:W-:Y:S05]  /*f8c0*/  BSYNC B3 ;  /* 0x0000000000037941 */ /* 0x000fea0003800000 */
.L_x_46848:
        /* <DEDUP_REMOVED lines=44> */
.L_x_46847:
[----:B------:R-:W-:Y:S05]  /*fb90*/  BSYNC B2 ;  /* 0x0000000000027941 */ /* 0x000fea0003800000 */
.L_x_46846:
        /* <DEDUP_REMOVED lines=14> */
.L_x_46850:
        /* <DEDUP_REMOVED lines=12> */
.L_x_46853:
[----:B------:R-:W-:-:S07]  /*fd40*/  IMAD.MOV.U32 R11, RZ, RZ, R8 ;  /* 0x000000ffff0b7224 */ /* 0x000fce00078e0008 */
.L_x_46854:
[----:B------:R-:W-:Y:S05]  /*fd50*/  BSYNC B2 ;  /* 0x0000000000027941 */ /* 0x000fea0003800000 */
.L_x_46852:
        /* <DEDUP_REMOVED lines=16> */
.L_x_46858:
[----:B------:R-:W-:Y:S05]  /*fe60*/  BSYNC B3 ;  /* 0x0000000000037941 */ /* 0x000fea0003800000 */
.L_x_46857:
        /* <DEDUP_REMOVED lines=44> */
.L_x_46856:
[----:B------:R-:W-:Y:S05]  /*10130*/  BSYNC B2 ;  /* 0x0000000000027941 */ /* 0x000fea0003800000 */
.L_x_46855:
        /* <DEDUP_REMOVED lines=10> */
.L_x_46851:
        /* <DEDUP_REMOVED lines=12> */
.L_x_46860:
[----:B------:R-:W-:-:S07]  /*102a0*/  IMAD.MOV.U32 R11, RZ, RZ, R8 ;  /* 0x000000ffff0b7224 */ /* 0x000fce00078e0008 */
.L_x_46861:
[----:B------:R-:W-:Y:S05]  /*102b0*/  BSYNC B2 ;  /* 0x0000000000027941 */ /* 0x000fea0003800000 */
.L_x_46859:
        /* <DEDUP_REMOVED lines=16> */
.L_x_46865:
[----:B------:R-:W-:Y:S05]  /*103c0*/  BSYNC B3 ;  /* 0x0000000000037941 */ /* 0x000fea0003800000 */
.L_x_46864:
        /* <DEDUP_REMOVED lines=44> */
.L_x_46863:
[----:B------:R-:W-:Y:S05]  /*10690*/  BSYNC B2 ;  /* 0x0000000000027941 */ /* 0x000fea0003800000 */
.L_x_46862:
        /* <DEDUP_REMOVED lines=14> */
.L_x_46866:
        /* <DEDUP_REMOVED lines=12> */
.L_x_46869:
[----:B------:R-:W-:-:S07]  /*10840*/  MOV R11, R8 ;  /* 0x00000008000b7202 */ /* 0x000fce0000000f00 */
.L_x_46870:
[----:B------:R-:W-:Y:S05]  /*10850*/  BSYNC B2 ;  /* 0x0000000000027941 */ /* 0x000fea0003800000 */
.L_x_46868:
        /* <DEDUP_REMOVED lines=16> */
.L_x_46874:
[----:B------:R-:W-:Y:S05]  /*10960*/  BSYNC B3 ;  /* 0x0000000000037941 */ /* 0x000fea0003800000 */
.L_x_46873:
        /* <DEDUP_REMOVED lines=44> */
.L_x_46872:
[----:B------:R-:W-:Y:S05]  /*10c30*/  BSYNC B2 ;  /* 0x0000000000027941 */ /* 0x000fea0003800000 */
.L_x_46871:
        /* <DEDUP_REMOVED lines=10> */
.L_x_46867:
        /* <DEDUP_REMOVED lines=12> */
.L_x_46876:
[----:B------:R-:W-:-:S07]  /*10da0*/  MOV R11, R8 ;  /* 0x00000008000b7202 */ /* 0x000fce0000000f00 */
.L_x_46877:
[----:B------:R-:W-:Y:S05]  /*10db0*/  BSYNC B2 ;  /* 0x0000000000027941 */ /* 0x000fea0003800000 */
.L_x_46875:
        /* <DEDUP_REMOVED lines=16> */
.L_x_46881:
[----:B------:R-:W-:Y:S05]  /*10ec0*/  BSYNC B3 ;  /* 0x0000000000037941 */ /* 0x000fea0003800000 */
.L_x_46880:
        /* <DEDUP_REMOVED lines=44> */
.L_x_46879:
[----:B------:R-:W-:Y:S05]  /*11190*/  BSYNC B2 ;  /* 0x0000000000027941 */ /* 0x000fea0003800000 */
.L_x_46878:
        /* <DEDUP_REMOVED lines=14> */
.L_x_46882:
        /* <DEDUP_REMOVED lines=12> */
.L_x_46885:
[----:B------:R-:W-:-:S07]  /*11340*/  IMAD.MOV.U32 R11, RZ, RZ, R8 ;  /* 0x000000ffff0b7224 */ /* 0x000fce00078e0008 */
.L_x_46886:
[----:B------:R-:W-:Y:S05]  /*11350*/  BSYNC B2 ;  /* 0x0000000000027941 */ /* 0x000fea0003800000 */
.L_x_46884:
        /* <DEDUP_REMOVED lines=16> */
.L_x_46890:
[----:B------:R-:W-:Y:S05]  /*11460*/  BSYNC B3 ;  /* 0x0000000000037941 */ /* 0x000fea0003800000 */
.L_x_46889:
        /* <DEDUP_REMOVED lines=44> */
.L_x_46888:
[----:B------:R-:W-:Y:S05]  /*11730*/  BSYNC B2 ;  /* 0x0000000000027941 */ /* 0x000fea0003800000 */
.L_x_46887:
        /* <DEDUP_REMOVED lines=10> */
.L_x_46883:
        /* <DEDUP_REMOVED lines=12> */
.L_x_46892:
[----:B------:R-:W-:-:S07]  /*118a0*/  IMAD.MOV.U32 R11, RZ, RZ, R8 ;  /* 0x000000ffff0b7224 */ /* 0x000fce00078e0008 */
.L_x_46893:
[----:B------:R-:W-:Y:S05]  /*118b0*/  BSYNC B2 ;  /* 0x0000000000027941 */ /* 0x000fea0003800000 */
.L_x_46891:
        /* <DEDUP_REMOVED lines=16> */
.L_x_46897:
[----:B------:R-:W-:Y:S05]  /*119c0*/  BSYNC B3 ;  /* 0x0000000000037941 */ /* 0x000fea0003800000 */
.L_x_46896:
        /* <DEDUP_REMOVED lines=44> */
.L_x_46895:
[----:B------:R-:W-:Y:S05]  /*11c90*/  BSYNC B2 ;  /* 0x0000000000027941 */ /* 0x000fea0003800000 */
.L_x_46894:
        /* <DEDUP_REMOVED lines=12> */
.L_x_46898:
        /* <DEDUP_REMOVED lines=12> */
.L_x_46901:
[----:B------:R-:W-:-:S07]  /*11e20*/  IMAD.MOV.U32 R11, RZ, RZ, R8 ;  /* 0x000000ffff0b7224 */ /* 0x000fce00078e0008 */
.L_x_46902:
[----:B------:R-:W-:Y:S05]  /*11e30*/  BSYNC B2 ;  /* 0x0000000000027941 */ /* 0x000fea0003800000 */
.L_x_46900:
        /* <DEDUP_REMOVED lines=16> */
.L_x_46906:
[----:B------:R-:W-:Y:S05]  /*11f40*/  BSYNC B3 ;  /* 0x0000000000037941 */ /* 0x000fea0003800000 */
.L_x_46905:
        /* <DEDUP_REMOVED lines=44> */
.L_x_46904:
[----:B------:R-:W-:Y:S05]  /*12210*/  BSYNC B2 ;  /* 0x0000000000027941 */ /* 0x000fea0003800000 */
.L_x_46903:
        /* <DEDUP_REMOVED lines=10> */
.L_x_46899:
        /* <DEDUP_REMOVED lines=12> */
.L_x_46908:
[----:B------:R-:W-:-:S07]  /*12380*/  IMAD.MOV.U32 R11, RZ, RZ, R8 ;  /* 0x000000ffff0b7224 */ /* 0x000fce00078e0008 */
.L_x_46909:
[----:B------:R-:W-:Y:S05]  /*12390*/  BSYNC B2 ;  /* 0x0000000000027941 */ /* 0x000fea0003800000 */
.L_x_46907:
        /* <DEDUP_REMOVED lines=16> */
.L_x_46913:
[----:B------:R-:W-:Y:S05]  /*124a0*/  BSYNC B3 ;  /* 0x0000000000037941 */ /* 0x000fea0003800000 */
.L_x_46912:
        /* <DEDUP_REMOVED lines=44> */
.L_x_46911:
[----:B------:R-:W-:Y:S05]  /*12770*/  BSYNC B2 ;  /* 0x0000000000027941 */ /* 0x000fea0003800000 */
.L_x_46910:
        /* <DEDUP_REMOVED lines=12> */
.L_x_46914:
        /* <DEDUP_REMOVED lines=12> */
.L_x_46917:
[----:B------:R-:W-:-:S07]  /*12900*/  MOV R11, R8 ;  /* 0x00000008000b7202 */ /* 0x000fce0000000f00 */
.L_x_46918:
[----:B------:R-:W-:Y:S05]  /*12910*/  BSYNC B2 ;  /* 0x0000000000027941 */ /* 0x000fea0003800000 */
.L_x_46916:
        /* <DEDUP_REMOVED lines=16> */
.L_x_46922:
[----:B------:R-:W-:Y:S05]  /*12a20*/  BSYNC B3 ;  /* 0x0000000000037941 */ /* 0x000fea0003800000 */
.L_x_46921:
        /* <DEDUP_REMOVED lines=44> */
.L_x_46920:
[----:B------:R-:W-:Y:S05]  /*12cf0*/  BSYNC B2 ;  /* 0x0000000000027941 */ /* 0x000fea0003800000 */
.L_x_46919:
        /* <DEDUP_REMOVED lines=10> */
.L_x_46915:
        /* <DEDUP_REMOVED lines=12> */
.L_x_46924:
[----:B------:R-:W-:-:S07]  /*12e60*/  MOV R11, R8 ;  /* 0x00000008000b7202 */ /* 0x000fce0000000f00 */
.L_x_46925:
[----:B------:R-:W-:Y:S05]  /*12e70*/  BSYNC B2 ;  /* 0x0000000000027941 */ /* 0x000fea0003800000 */
.L_x_46923:
        /* <DEDUP_REMOVED lines=16> */
.L_x_46929:
[----:B------:R-:W-:Y:S05]  /*12f80*/  BSYNC B3 ;  /* 0x0000000000037941 */ /* 0x000fea0003800000 */
.L_x_46928:
        /* <DEDUP_REMOVED lines=44> */
.L_x_46927:
[----:B------:R-:W-:Y:S05]  /*13250*/  BSYNC B2 ;  /* 0x0000000000027941 */ /* 0x000fea0003800000 */
.L_x_46926:
        /* <DEDUP_REMOVED lines=12> */
.L_x_46930:
        /* <DEDUP_REMOVED lines=12> */
.L_x_46933:
[----:B------:R-:W-:-:S07]  /*133e0*/  IMAD.MOV.U32 R20, RZ, RZ, R8 ;  /* 0x000000ffff147224 */ /* 0x000fce00078e0008 */
.L_x_46934:
[----:B------:R-:W-:Y:S05]  /*133f0*/  BSYNC B2 ;  /* 0x0000000000027941 */ /* 0x000fea0003800000 */
.L_x_46932:
        /* <DEDUP_REMOVED lines=16> */
.L_x_46938:
[----:B------:R-:W-:Y:S05]  /*13500*/  BSYNC B3 ;  /* 0x0000000000037941 */ /* 0x000fea0003800000 */
.L_x_46937:
        /* <DEDUP_REMOVED lines=43> */
.L_x_46936:
[----:B------:R-:W-:Y:S05]  /*137c0*/  BSYNC B2 ;  /* 0x0000000000027941 */ /* 0x000fea0003800000 */
.L_x_46935:
        /* <DEDUP_REMOVED lines=9> */
.L_x_46931:
        /* <DEDUP_REMOVED lines=51> */
.L_x_46939:
[----:B------:R-:W-:-:S07]  /*13b90*/  VIADD R21, R21, 0x20 ;  /* 0x0000002015157836 */ /* 0x000fce0000000000 */
.L_x_46810:
[----:B------:R-:W-:Y:S05]  /*13ba0*/  BSYNC B1 ;  /* 0x0000000000017941 */ /* 0x000fea0003800000 */
.L_x_46809:
        /* <DEDUP_REMOVED lines=30> */
.L_x_46943:
[----:B------:R-:W-:-:S07]  /*13d90*/  IMAD.MOV.U32 R22, RZ, RZ, R8 ;  /* 0x000000ffff167224 */ /* 0x000fce00078e0008 */
.L_x_46944:
[----:B------:R-:W-:Y:S05]  /*13da0*/  BSYNC B2 ;  /* 0x0000000000027941 */ /* 0x000fea0003800000 */
.L_x_46942:
        /* <DEDUP_REMOVED lines=16> */
.L_x_46948:
[----:B------:R-:W-:Y:S05]  /*13eb0*/  BSYNC B3 ;  /* 0x0000000000037941 */ /* 0x000fea0003800000 */
.L_x_46947:
        /* <DEDUP_REMOVED lines=43> */
.L_x_46946:
[----:B------:R-:W-:Y:S05]  /*14170*/  BSYNC B2 ;  /* 0x0000000000027941 */ /* 0x000fea0003800000 */
.L_x_46945:
        /* <DEDUP_REMOVED lines=19> */
.L_x_46949:
        /* <DEDUP_REMOVED lines=12> */
.L_x_46952:
[----:B------:R-:W-:-:S07]  /*14370*/  MOV R11, R8 ;  /* 0x00000008000b7202 */ /* 0x000fce0000000f00 */
.L_x_46953:
[----:B------:R-:W-:Y:S05]  /*14380*/  BSYNC B2 ;  /* 0x0000000000027941 */ /* 0x000fea0003800000 */
.L_x_46951:
        /* <DEDUP_REMOVED lines=16> */
.L_x_46957:
[----:B------:R-:W-:Y:S05]  /*14490*/  BSYNC B3 ;  /* 0x0000000000037941 */ /* 0x000fea0003800000 */
.L_x_46956:
        /* <DEDUP_REMOVED lines=44> */
.L_x_46955:
[----:B------:R-:W-:Y:S05]  /*14760*/  BSYNC B2 ;  /* 0x0000000000027941 */ /* 0x000fea0003800000 */
.L_x_46954:
        /* <DEDUP_REMOVED lines=10> */
.L_x_46950:
        /* <DEDUP_REMOVED lines=12> */
.L_x_46959:
[----:B------:R-:W-:-:S07]  /*148d0*/  MOV R11, R8 ;  /* 0x00000008000b7202 */ /* 0x000fce0000000f00 */
.L_x_46960:
[----:B------:R-:W-:Y:S05]  /*148e0*/  BSYNC B2 ;  /* 0x0000000000027941 */ /* 0x000fea0003800000 */
.L_x_46958:
        /* <DEDUP_REMOVED lines=16> */
.L_x_46964:
[----:B------:R-:W-:Y:S05]  /*149f0*/  BSYNC B3 ;  /* 0x0000000000037941 */ /* 0x000fea0003800000 */
.L_x_46963:
        /* <DEDUP_REMOVED lines=44> */
.L_x_46962:
[----:B------:R-:W-:Y:S05]  /*14cc0*/  BSYNC B2 ;  /* 0x0000000000027941 */ /* 0x000fea0003800000 */
.L_x_46961:
        /* <DEDUP_REMOVED lines=14> */
.L_x_46965:
        /* <DEDUP_REMOVED lines=12> */
.L_x_46968:
[----:B------:R-:W-:-:S07]  /*14e70*/  IMAD.MOV.U32 R11, RZ, RZ, R8 ;  /* 0x000000ffff0b7224 */ /* 0x000fce00078e0008 */
.L_x_46969:
[----:B------:R-:W-:Y:S05]  /*14e80*/  BSYNC B2 ;  /* 0x0000000000027941 */ /* 0x000fea0003800000 */
.L_x_46967:
        /* <DEDUP_REMOVED lines=16> */
.L_x_46973:
[----:B------:R-:W-:Y:S05]  /*14f90*/  BSYNC B3 ;  /* 0x0000000000037941 */ /* 0x000fea0003800000 */
.L_x_46972:
        /* <DEDUP_REMOVED lines=44> */
.L_x_46971:
[----:B------:R-:W-:Y:S05]  /*15260*/  BSYNC B2 ;  /* 0x0000000000027941 */ /* 0x000fea0003800000 */
.L_x_46970:
        /* <DEDUP_REMOVED lines=10> */
.L_x_46966:
        /* <DEDUP_REMOVED lines=12> */
.L_x_46975:
[----:B------:R-:W-:-:S07]  /*153d0*/  IMAD.MOV.U32 R11, RZ, RZ, R8 ;  /* 0x000000ffff0b7224 */ /* 0x000fce00078e0008 */
.L_x_46976:
[----:B------:R-:W-:Y:S05]  /*153e0*/  BSYNC B2 ;  /* 0x0000000000027941 */ /* 0x000fea0003800000 */
.L_x_46974:
        /* <DEDUP_REMOVED lines=16> */
.L_x_46980:
[----:B------:R-:W-:Y:S05]  /*154f0*/  BSYNC B3 ;  /* 0x0000000000037941 */ /* 0x000fea0003800000 */
.L_x_46979:
        /* <DEDUP_REMOVED lines=44> */
.L_x_46978:
[----:B------:R-:W-:Y:S05]  /*157c0*/  BSYNC B2 ;  /* 0x0000000000027941 */ /* 0x000fea0003800000 */
.L_x_46977:
        /* <DEDUP_REMOVED lines=14> */
.L_x_46981:
        /* <DEDUP_REMOVED lines=12> */
.L_x_46984:
[----:B------:R-:W-:-:S07]  /*15970*/  IMAD.MOV.U32 R11, RZ, RZ, R8 ;  /* 0x000000ffff0b7224 */ /* 0x000fce00078e0008 */
.L_x_46985:
[----:B------:R-:W-:Y:S05]  /*15980*/  BSYNC B2 ;  /* 0x0000000000027941 */ /* 0x000fea0003800000 */
.L_x_46983:
        /* <DEDUP_REMOVED lines=16> */
.L_x_46989:
[----:B------:R-:W-:Y:S05]  /*15a90*/  BSYNC B3 ;  /* 0x0000000000037941 */ /* 0x000fea0003800000 */
.L_x_46988:
        /* <DEDUP_REMOVED lines=44> */
.L_x_46987:
[----:B------:R-:W-:Y:S05]  /*15d60*/  BSYNC B2 ;  /* 0x0000000000027941 */ /* 0x000fea0003800000 */
.L_x_46986:
        /* <DEDUP_REMOVED lines=10> */
.L_x_46982:
        /* <DEDUP_REMOVED lines=12> */
.L_x_46991:
[----:B------:R-:W-:-:S07]  /*15ed0*/  IMAD.MOV.U32 R11, RZ, RZ, R8 ;  /* 0x000000ffff0b7224 */ /* 0x000fce00078e0008 */
.L_x_46992:
[----:B------:R-:W-:Y:S05]  /*15ee0*/  BSYNC B2 ;  /* 0x0000000000027941 */ /* 0x000fea0003800000 */
.L_x_46990:
        /* <DEDUP_REMOVED lines=16> */
.L_x_46996:
[----:B------:R-:W-:Y:S05]  /*15ff0*/  BSYNC B3 ;  /* 0x0000000000037941 */ /* 0x000fea0003800000 */
.L_x_46995:
        /* <DEDUP_REMOVED lines=44> */
.L_x_46994:
[----:B------:R-:W-:Y:S05]  /*162c0*/  BSYNC B2 ;  /* 0x0000000000027941 */ /* 0x000fea0003800000 */
.L_x_46993:
        /* <DEDUP_REMOVED lines=14> */
.L_x_46997:
        /* <DEDUP_REMOVED lines=12> */
.L_x_47000:
[----:B------:R-:W-:-:S07]  /*16470*/  MOV R11, R8 ;  /* 0x00000008000b7202 */ /* 0x000fce0000000f00 */
.L_x_47001:
[----:B------:R-:W-:Y:S05]  /*16480*/  BSYNC B2 ;  /* 0x0000000000027941 */ /* 0x000fea0003800000 */
.L_x_46999:
        /* <DEDUP_REMOVED lines=16> */
.L_x_47005:
[----:B------:R-:W-:Y:S05]  /*16590*/  BSYNC B3 ;  /* 0x0000000000037941 */ /* 0x000fea0003800000 */
.L_x_47004:
        /* <DEDUP_REMOVED lines=44> */
.L_x_47003:
[----:B------:R-:W-:Y:S05]  /*16860*/  BSYNC B2 ;  /* 0x0000000000027941 */ /* 0x000fea0003800000 */
.L_x_47002:
        /* <DEDUP_REMOVED lines=10> */
.L_x_46998:
        /* <DEDUP_REMOVED lines=12> */
.L_x_47007:
[----:B------:R-:W-:-:S07]  /*169d0*/  MOV R11, R8 ;  /* 0x00000008000b7202 */ /* 0x000fce0000000f00 */
.L_x_47008:
[----:B------:R-:W-:Y:S05]  /*169e0*/  BSYNC B2 ;  /* 0x0000000000027941 */ /* 0x000fea0003800000 */
.L_x_47006:
        /* <DEDUP_REMOVED lines=16> */
.L_x_47012:
[----:B------:R-:W-:Y:S05]  /*16af0*/  BSYNC B3 ;  /* 0x0000000000037941 */ /* 0x000fea0003800000 */
.L_x_47011:
        /* <DEDUP_REMOVED lines=44> */
.L_x_47010:
[----:B------:R-:W-:Y:S05]  /*16dc0*/  BSYNC B2 ;  /* 0x0000000000027941 */ /* 0x000fea0003800000 */
.L_x_47009:
        /* <DEDUP_REMOVED lines=14> */
.L_x_47013:
        /* <DEDUP_REMOVED lines=12> */
.L_x_47016:
[----:B------:R-:W-:-:S07]  /*16f70*/  IMAD.MOV.U32 R11, RZ, RZ, R8 ;  /* 0x000000ffff0b7224 */ /* 0x000fce00078e0008 */
.L_x_47017:
[----:B------:R-:W-:Y:S05]  /*16f80*/  BSYNC B2 ;  /* 0x0000000000027941 */ /* 0x000fea0003800000 */
.L_x_47015:
        /* <DEDUP_REMOVED lines=16> */
.L_x_47021:
[----:B------:R-:W-:Y:S05]  /*17090*/  BSYNC B3 ;  /* 0x0000000000037941 */ /* 0x000fea0003800000 */
.L_x_47020:
        /* <DEDUP_REMOVED lines=44> */
.L_x_47019:
[----:B------:R-:W-:Y:S05]  /*17360*/  BSYNC B2 ;  /* 0x0000000000027941 */ /* 0x000fea0003800000 */
.L_x_47018:
        /* <DEDUP_REMOVED lines=10> */
.L_x_47014:
        /* <DEDUP_REMOVED lines=12> */
.L_x_47023:
[----:B------:R-:W-:-:S07]  /*174d0*/  IMAD.MOV.U32 R11, RZ, RZ, R8 ;  /* 0x000000ffff0b7224 */ /* 0x000fce00078e0008 */
.L_x_47024:
[----:B------:R-:W-:Y:S05]  /*174e0*/  BSYNC B2 ;  /* 0x0000000000027941 */ /* 0x000fea0003800000 */
.L_x_47022:
        /* <DEDUP_REMOVED lines=16> */
.L_x_47028:
[----:B------:R-:W-:Y:S05]  /*175f0*/  BSYNC B3 ;  /* 0x0000000000037941 */ /* 0x000fea0003800000 */
.L_x_47027:
        /* <DEDUP_REMOVED lines=44> */
.L_x_47026:
[----:B------:R-:W-:Y:S05]  /*178c0*/  BSYNC B2 ;  /* 0x0000000000027941 */ /* 0x000fea0003800000 */
.L_x_47025:
        /* <DEDUP_REMOVED lines=12> */
.L_x_47029:
        /* <DEDUP_REMOVED lines=12> */
.L_x_47032:
[----:B------:R-:W-:-:S07]  /*17a50*/  IMAD.MOV.U32 R11, RZ, RZ, R8 ;  /* 0x000000ffff0b7224 */ /* 0x000fce00078e0008 */
.L_x_47033:
[----:B------:R-:W-:Y:S05]  /*17a60*/  BSYNC B2 ;  /* 0x0000000000027941 */ /* 0x000fea0003800000 */
.L_x_47031:
        /* <DEDUP_REMOVED lines=16> */
.L_x_47037:
[----:B------:R-:W-:Y:S05]  /*17b70*/  BSYNC B3 ;  /* 0x0000000000037941 */ /* 0x000fea0003800000 */
.L_x_47036:
        /* <DEDUP_REMOVED lines=44> */
.L_x_47035:
[----:B------:R-:W-:Y:S05]  /*17e40*/  BSYNC B2 ;  /* 0x0000000000027941 */ /* 0x000fea0003800000 */
.L_x_47034:
        /* <DEDUP_REMOVED lines=10> */
.L_x_47030:
        /* <DEDUP_REMOVED lines=12> */
.L_x_47039:
[----:B------:R-:W-:-:S07]  /*17fb0*/  IMAD.MOV.U32 R11, RZ, RZ, R8 ;  /* 0x000000ffff0b7224 */ /* 0x000fce00078e0008 */
.L_x_47040:
[----:B------:R-:W-:Y:S05]  /*17fc0*/  BSYNC B2 ;  /* 0x0000000000027941 */ /* 0x000fea0003800000 */
.L_x_47038:
        /* <DEDUP_REMOVED lines=16> */
.L_x_47044:
[----:B------:R-:W-:Y:S05]  /*180d0*/  BSYNC B3 ;  /* 0x0000000000037941 */ /* 0x000fea0003800000 */
.L_x_47043:
        /* <DEDUP_REMOVED lines=44> */
.L_x_47042:
[----:B------:R-:W-:Y:S05]  /*183a0*/  BSYNC B2 ;  /* 0x0000000000027941 */ /* 0x000fea0003800000 */
.L_x_47041:
        /* <DEDUP_REMOVED lines=12> */
.L_x_47045:
        /* <DEDUP_REMOVED lines=12> */
.L_x_47048:
[----:B------:R-:W-:-:S07]  /*18530*/  MOV R11, R8 ;  /* 0x00000008000b7202 */ /* 0x000fce0000000f00 */
.L_x_47049:
[----:B------:R-:W-:Y:S05]  /*18540*/  BSYNC B2 ;  /* 0x0000000000027941 */ /* 0x000fea0003800000 */
.L_x_47047:
        /* <DEDUP_REMOVED lines=16> */
.L_x_47053:
[----:B------:R-:W-:Y:S05]  /*18650*/  BSYNC B3 ;  /* 0x0000000000037941 */ /* 0x000fea0003800000 */
.L_x_47052:
        /* <DEDUP_REMOVED lines=44> */
.L_x_47051:
[----:B------:R-:W-:Y:S05]  /*18920*/  BSYNC B2 ;  /* 0x0000000000027941 */ /* 0x000fea0003800000 */
.L_x_47050:
        /* <DEDUP_REMOVED lines=10> */
.L_x_47046:
        /* <DEDUP_REMOVED lines=12> */
.L_x_47055:
[----:B------:R-:W-:-:S07]  /*18a90*/  MOV R11, R8 ;  /* 0x00000008000b7202 */ /* 0x000fce0000000f00 */
.L_x_47056:
[----:B------:R-:W-:Y:S05]  /*18aa0*/  BSYNC B2 ;  /* 0x0000000000027941 */ /* 0x000fea0003800000 */
.L_x_47054:
        /* <DEDUP_REMOVED lines=16> */
.L_x_47060:
[----:B------:R-:W-:Y:S05]  /*18bb0*/  BSYNC B3 ;  /* 0x0000000000037941 */ /* 0x000fea0003800000 */
.L_x_47059:
        /* <DEDUP_REMOVED lines=44> */
.L_x_47058:
[----:B------:R-:W-:Y:S05]  /*18e80*/  BSYNC B2 ;  /* 0x0000000000027941 */ /* 0x000fea0003800000 */
.L_x_47057:
        /* <DEDUP_REMOVED lines=12> */
.L_x_47061:
        /* <DEDUP_REMOVED lines=12> */
.L_x_47064:
[----:B------:R-:W-:-:S07]  /*19010*/  IMAD.MOV.U32 R20, RZ, RZ, R8 ;  /* 0x000000ffff147224 */ /* 0x000fce00078e0008 */
.L_x_47065:
[----:B------:R-:W-:Y:S05]  /*19020*/  BSYNC B2 ;  /* 0x0000000000027941 */ /* 0x000fea0003800000 */
.L_x_47063:
        /* <DEDUP_REMOVED lines=16> */
.L_x_47069:
[----:B------:R-:W-:Y:S05]  /*19130*/  BSYNC B3 ;  /* 0x0000000000037941 */ /* 0x000fea0003800000 */
.L_x_47068:
        /* <DEDUP_REMOVED lines=43> */
.L_x_47067:
[----:B------:R-:W-:Y:S05]  /*193f0*/  BSYNC B2 ;  /* 0x0000000000027941 */ /* 0x000fea0003800000 */
.L_x_47066:
        /* <DEDUP_REMOVED lines=9> */
.L_x_47062:
        /* <DEDUP_REMOVED lines=51> */
.L_x_47070:
[----:B------:R-:W-:-:S07]  /*197c0*/  VIADD R21, R21, 0x20 ;  /* 0x0000002015157836 */ /* 0x000fce0000000000 */
.L_x_46941:
[----:B------:R-:W-:Y:S05]  /*197d0*/  BSYNC B1 ;  /* 0x0000000000017941 */ /* 0x000fea0003800000 */
.L_x_46940:
        /* <DEDUP_REMOVED lines=30> */
.L_x_47074:
[----:B------:R-:W-:-:S07]  /*199c0*/  IMAD.MOV.U32 R22, RZ, RZ, R8 ;  /* 0x000000ffff167224 */ /* 0x000fce00078e0008 */
.L_x_47075:
[----:B------:R-:W-:Y:S05]  /*199d0*/  BSYNC B2 ;  /* 0x0000000000027941 */ /* 0x000fea0003800000 */
.L_x_47073:
        /* <DEDUP_REMOVED lines=16> */
.L_x_47079:
[----:B------:R-:W-:Y:S05]  /*19ae0*/  BSYNC B3 ;  /* 0x0000000000037941 */ /* 0x000fea0003800000 */
.L_x_47078:
        /* <DEDUP_REMOVED lines=43> */
.L_x_47077:
[----:B------:R-:W-:Y:S05]  /*19da0*/  BSYNC B2 ;  /* 0x0000000000027941 */ /* 0x000fea0003800000 */
.L_x_47076:
        /* <DEDUP_REMOVED lines=19> */
.L_x_47080:
        /* <DEDUP_REMOVED lines=12> */
.L_x_47083:
[----:B------:R-:W-:-:S07]  /*19fa0*/  MOV R11, R8 ;  /* 0x00000008000b7202 */ /* 0x000fce0000000f00 */
.L_x_47084:
[----:B------:R-:W-:Y:S05]  /*19fb0*/  BSYNC B2 ;  /* 0x0000000000027941 */ /* 0x000fea0003800000 */
.L_x_47082:
        /* <DEDUP_REMOVED lines=16> */
.L_x_47088:
[----:B------:R-:W-:Y:S05]  /*1a0c0*/  BSYNC B3 ;  /* 0x0000000000037941 */ /* 0x000fea0003800000 */
.L_x_47087:
        /* <DEDUP_REMOVED lines=44> */
.L_x_47086:
[----:B------:R-:W-:Y:S05]  /*1a390*/  BSYNC B2 ;  /* 0x0000000000027941 */ /* 0x000fea0003800000 */
.L_x_47085:
        /* <DEDUP_REMOVED lines=10> */
.L_x_47081:
        /* <DEDUP_REMOVED lines=12> */
.L_x_47090:
[----:B------:R-:W-:-:S07]  /*1a500*/  MOV R11, R8 ;  /* 0x00000008000b7202 */ /* 0x000fce0000000f00 */
.L_x_47091:
[----:B------:R-:W-:Y:S05]  /*1a510*/  BSYNC B2 ;  /* 0x0000000000027941 */ /* 0x000fea0003800000 */
.L_x_47089:
        /* <DEDUP_REMOVED lines=16> */
.L_x_47095:
[----:B------:R-:W-:Y:S05]  /*1a620*/  BSYNC B3 ;  /* 0x0000000000037941 */ /* 0x000fea0003800000 */
.L_x_47094:
        /* <DEDUP_REMOVED lines=44> */
.L_x_47093:
[----:B------:R-:W-:Y:S05]  /*1a8f0*/  BSYNC B2 ;  /* 0x0000000000027941 */ /* 0x000fea0003800000 */
.L_x_47092:
        /* <DEDUP_REMOVED lines=14> */
.L_x_47096:
        /* <DEDUP_REMOVED lines=12> */
.L_x_47099:
[----:B------:R-:W-:-:S07]  /*1aaa0*/  IMAD.MOV.U32 R11, RZ, RZ, R8 ;  /* 0x000000ffff0b7224 */ /* 0x000fce00078e0008 */
.L_x_47100:
[----:B------:R-:W-:Y:S05]  /*1aab0*/  BSYNC B2 ;  /* 0x0000000000027941 */ /* 0x000fea0003800000 */
.L_x_47098:
        /* <DEDUP_REMOVED lines=16> */
.L_x_47104:
[----:B------:R-:W-:Y:S05]  /*1abc0*/  BSYNC B3 ;  /* 0x0000000000037941 */ /* 0x000fea0003800000 */
.L_x_47103:
        /* <DEDUP_REMOVED lines=44> */
.L_x_47102:
[----:B------:R-:W-:Y:S05]  /*1ae90*/  BSYNC B2 ;  /* 0x0000000000027941 */ /* 0x000fea0003800000 */
.L_x_47101:
        /* <DEDUP_REMOVED lines=10> */
.L_x_47097:
        /* <DEDUP_REMOVED lines=12> */
.L_x_47106:
[----:B------:R-:W-:-:S07]  /*1b000*/  IMAD.MOV.U32 R11, RZ, RZ, R8 ;  /* 0x000000ffff0b7224 */ /* 0x000fce00078e0008 */
.L_x_47107:
[----:B------:R-:W-:Y:S05]  /*1b010*/  BSYNC B2 ;  /* 0x0000000000027941 */ /* 0x000fea0003800000 */
.L_x_47105:
        /* <DEDUP_REMOVED lines=16> */
.L_x_47111:
[----:B------:R-:W-:Y:S05]  /*1b120*/  BSYNC B3 ;  /* 0x0000000000037941 */ /* 0x000fea0003800000 */
.L_x_47110:
        /* <DEDUP_REMOVED lines=44> */
.L_x_47109:
[----:B------:R-:W-:Y:S05]  /*1b3f0*/  BSYNC B2 ;  /* 0x0000000000027941 */ /* 0x000fea0003800000 */
.L_x_47108:
        /* <DEDUP_REMOVED lines=14> */
.L_x_47112:
        /* <DEDUP_REMOVED lines=12> */
.L_x_47115:
[----:B------:R-:W-:-:S07]  /*1b5a0*/  IMAD.MOV.U32 R11, RZ, RZ, R8 ;  /* 0x000000ffff0b7224 */ /* 0x000fce00078e0008 */
.L_x_47116:
[----:B------:R-:W-:Y:S05]  /*1b5b0*/  BSYNC B2 ;  /* 0x0000000000027941 */ /* 0x000fea0003800000 */
.L_x_47114:
        /* <DEDUP_REMOVED lines=16> */
.L_x_47120:
[----:B------:R-:W-:Y:S05]  /*1b6c0*/  BSYNC B3 ;  /* 0x0000000000037941 */ /* 0x000fea0003800000 */
.L_x_47119:
        /* <DEDUP_REMOVED lines=44> */
.L_x_47118:
[----:B------:R-:W-:Y:S05]  /*1b990*/  BSYNC B2 ;  /* 0x0000000000027941 */ /* 0x000fea0003800000 */
.L_x_47117:
        /* <DEDUP_REMOVED lines=10> */
.L_x_47113:
        /* <DEDUP_REMOVED lines=12> */
.L_x_47122:
[----:B------:R-:W-:-:S07]  /*1bb00*/  IMAD.MOV.U32 R11, RZ, RZ, R8 ;  /* 0x000000ffff0b7224 */ /* 0x000fce00078e0008 */
.L_x_47123:
[----:B------:R-:W-:Y:S05]  /*1bb10*/  BSYNC B2 ;  /* 0x0000000000027941 */ /* 0x000fea0003800000 */
.L_x_47121:
        /* <DEDUP_REMOVED lines=16> */
.L_x_47127:
[----:B------:R-:W-:Y:S05]  /*1bc20*/  BSYNC B3 ;  /* 0x0000000000037941 */ /* 0x000fea0003800000 */
.L_x_47126:
        /* <DEDUP_REMOVED lines=44> */
.L_x_47125:
[----:B------:R-:W-:Y:S05]  /*1bef0*/  BSYNC B2 ;  /* 0x0000000000027941 */ /* 0x000fea0003800000 */
.L_x_47124:
        /* <DEDUP_REMOVED lines=14> */
.L_x_47128:
        /* <DEDUP_REMOVED lines=12> */
.L_x_47131:
[----:B------:R-:W-:-:S07]  /*1c0a0*/  MOV R11, R8 ;  /* 0x00000008000b7202 */ /* 0x000fce0000000f00 */
.L_x_47132:
[----:B------:R-:W-:Y:S05]  /*1c0b0*/  BSYNC B2 ;  /* 0x0000000000027941 */ /* 0x000fea0003800000 */
.L_x_47130:
        /* <DEDUP_REMOVED lines=16> */
.L_x_47136:
[----:B------:R-:W-:Y:S05]  /*1c1c0*/  BSYNC B3 ;  /* 0x0000000000037941 */ /* 0x000fea0003800000 */
.L_x_47135:
        /* <DEDUP_REMOVED lines=44> */
.L_x_47134:
[----:B------:R-:W-:Y:S05]  /*1c490*/  BSYNC B2 ;  /* 0x0000000000027941 */ /* 0x000fea0003800000 */
.L_x_47133:
        /* <DEDUP_REMOVED lines=10> */
.L_x_47129:
        /* <DEDUP_REMOVED lines=12> */
.L_x_47138:
[----:B------:R-:W-:-:S07]  /*1c600*/  MOV R11, R8 ;  /* 0x00000008000b7202 */ /* 0x000fce0000000f00 */
.L_x_47139:
[----:B------:R-:W-:Y:S05]  /*1c610*/  BSYNC B2 ;  /* 0x0000000000027941 */ /* 0x000fea0003800000 */
.L_x_47137:
        /* <DEDUP_REMOVED lines=16> */
.L_x_47143:
[----:B------:R-:W-:Y:S05]  /*1c720*/  BSYNC B3 ;  /* 0x0000000000037941 */ /* 0x000fea0003800000 */
.L_x_47142:
        /* <DEDUP_REMOVED lines=44> */
.L_x_47141:
[----:B------:R-:W-:Y:S05]  /*1c9f0*/  BSYNC B2 ;  /* 0x0000000000027941 */ /* 0x000fea0003800000 */
.L_x_47140:
        /* <DEDUP_REMOVED lines=14> */
.L_x_47144:
        /* <DEDUP_REMOVED lines=12> */
.L_x_47147:
[----:B------:R-:W-:-:S07]  /*1cba0*/  IMAD.MOV.U32 R11, RZ, RZ, R8 ;  /* 0x000000ffff0b7224 */ /* 0x000fce00078e0008 */
.L_x_47148:
[----:B------:R-:W-:Y:S05]  /*1cbb0*/  BSYNC B2 ;  /* 0x0000000000027941 */ /* 0x000fea0003800000 */
.L_x_47146:
        /* <DEDUP_REMOVED lines=16> */
.L_x_47152:
[----:B------:R-:W-:Y:S05]  /*1ccc0*/  BSYNC B3 ;  /* 0x0000000000037941 */ /* 0x000fea0003800000 */
.L_x_47151:
        /* <DEDUP_REMOVED lines=44> */
.L_x_47150:
[----:B------:R-:W-:Y:S05]  /*1cf90*/  BSYNC B2 ;  /* 0x0000000000027941 */ /* 0x000fea0003800000 */
.L_x_47149:
        /* <DEDUP_REMOVED lines=10> */
.L_x_47145:
        /* <DEDUP_REMOVED lines=12> */
.L_x_47154:
[----:B------:R-:W-:-:S07]  /*1d100*/  IMAD.MOV.U32 R11, RZ, RZ, R8 ;  /* 0x000000ffff0b7224 */ /* 0x000fce00078e0008 */
.L_x_47155:
[----:B------:R-:W-:Y:S05]  /*1d110*/  BSYNC B2 ;  /* 0x0000000000027941 */ /* 0x000fea0003800000 */
.L_x_47153:
        /* <DEDUP_REMOVED lines=16> */
.L_x_47159:
[----:B------:R-:W-:Y:S05]  /*1d220*/  BSYNC B3 ;  /* 0x0000000000037941 */ /* 0x000fea0003800000 */
.L_x_47158:
        /* <DEDUP_REMOVED lines=44> */
.L_x_47157:
[----:B------:R-:W-:Y:S05]  /*1d4f0*/  BSYNC B2 ;  /* 0x0000000000027941 */ /* 0x000fea0003800000 */
.L_x_47156:
        /* <DEDUP_REMOVED lines=12> */
.L_x_47160:
        /* <DEDUP_REMOVED lines=12> */
.L_x_47163:
[----:B------:R-:W-:-:S07]  /*1d680*/  IMAD.MOV.U32 R11, RZ, RZ, R8 ;  /* 0x000000ffff0b7224 */ /* 0x000fce00078e0008 */
.L_x_47164:
[----:B------:R-:W-:Y:S05]  /*1d690*/  BSYNC B2 ;  /* 0x0000000000027941 */ /* 0x000fea0003800000 */
.L_x_47162:
        /* <DEDUP_REMOVED lines=16> */
.L_x_47168:
[----:B------:R-:W-:Y:S05]  /*1d7a0*/  BSYNC B3 ;  /* 0x0000000000037941 */ /* 0x000fea0003800000 */
.L_x_47167:
        /* <DEDUP_REMOVED lines=44> */
.L_x_47166:
[----:B------:R-:W-:Y:S05]  /*1da70*/  BSYNC B2 ;  /* 0x0000000000027941 */ /* 0x000fea0003800000 */
.L_x_47165:
        /* <DEDUP_REMOVED lines=10> */
.L_x_47161:
        /* <DEDUP_REMOVED lines=12> */
.L_x_47170:
[----:B------:R-:W-:-:S07]  /*1dbe0*/  IMAD.MOV.U32 R11, RZ, RZ, R8 ;  /* 0x000000ffff0b7224 */ /* 0x000fce00078e0008 */
.L_x_47171:
[----:B------:R-:W-:Y:S05]  /*1dbf0*/  BSYNC B2 ;  /* 0x0000000000027941 */ /* 0x000fea0003800000 */
.L_x_47169:
        /* <DEDUP_REMOVED lines=16> */
.L_x_47175:
[----:B------:R-:W-:Y:S05]  /*1dd00*/  BSYNC B3 ;  /* 0x0000000000037941 */ /* 0x000fea0003800000 */
.L_x_47174:
        /* <DEDUP_REMOVED lines=44> */
.L_x_47173:
[----:B------:R-:W-:Y:S05]  /*1dfd0*/  BSYNC B2 ;  /* 0x0000000000027941 */ /* 0x000fea0003800000 */
.L_x_47172:
        /* <DEDUP_REMOVED lines=12> */
.L_x_47176:
        /* <DEDUP_REMOVED lines=12> */
.L_x_47179:
[----:B------:R-:W-:-:S07]  /*1e160*/  MOV R11, R8 ;  /* 0x00000008000b7202 */ /* 0x000fce0000000f00 */
.L_x_47180:
[----:B------:R-:W-:Y:S05]  /*1e170*/  BSYNC B2 ;  /* 0x0000000000027941 */ /* 0x000fea0003800000 */
.L_x_47178:
        /* <DEDUP_REMOVED lines=16> */
.L_x_47184:
[----:B------:R-:W-:Y:S05]  /*1e280*/  BSYNC B3 ;  /* 0x0000000000037941 */ /* 0x000fea0003800000 */
.L_x_47183:
        /* <DEDUP_REMOVED lines=44> */
.L_x_47182:
[----:B------:R-:W-:Y:S05]  /*1e550*/  BSYNC B2 ;  /* 0x0000000000027941 */ /* 0x000fea0003800000 */
.L_x_47181:
        /* <DEDUP_REMOVED lines=10> */
.L_x_47177:
        /* <DEDUP_REMOVED lines=12> */
.L_x_47186:
[----:B------:R-:W-:-:S07]  /*1e6c0*/  MOV R11, R8 ;  /* 0x00000008000b7202 */ /* 0x000fce0000000f00 */
.L_x_47187:
[----:B------:R-:W-:Y:S05]  /*1e6d0*/  BSYNC B2 ;  /* 0x0000000000027941 */ /* 0x000fea0003800000 */
.L_x_47185:
        /* <DEDUP_REMOVED lines=16> */
.L_x_47191:
[----:B------:R-:W-:Y:S05]  /*1e7e0*/  BSYNC B3 ;  /* 0x0000000000037941 */ /* 0x000fea0003800000 */
.L_x_47190:
        /* <DEDUP_REMOVED lines=44> */
.L_x_47189:
[----:B------:R-:W-:Y:S05]  /*1eab0*/  BSYNC B2 ;  /* 0x0000000000027941 */ /* 0x000fea0003800000 */
.L_x_47188:
        /* <DEDUP_REMOVED lines=12> */
.L_x_47192:
        /* <DEDUP_REMOVED lines=12> */
.L_x_47195:
[----:B------:R-:W-:-:S07]  /*1ec40*/  IMAD.MOV.U32 R20, RZ, RZ, R8 ;  /* 0x000000ffff147224 */ /* 0x000fce00078e0008 */
.L_x_47196:
[----:B------:R-:W-:Y:S05]  /*1ec50*/  BSYNC B2 ;  /* 0x0000000000027941 */ /* 0x000fea0003800000 */
.L_x_47194:
        /* <DEDUP_REMOVED lines=16> */
.L_x_47200:
[----:B------:R-:W-:Y:S05]  /*1ed60*/  BSYNC B3 ;  /* 0x0000000000037941 */ /* 0x000fea0003800000 */
.L_x_47199:
        /* <DEDUP_REMOVED lines=43> */
.L_x_47198:
[----:B------:R-:W-:Y:S05]  /*1f020*/  BSYNC B2 ;  /* 0x0000000000027941 */ /* 0x000fea0003800000 */
.L_x_47197:
        /* <DEDUP_REMOVED lines=9> */
.L_x_47193:
        /* <DEDUP_REMOVED lines=51> */
.L_x_47201:
[----:B------:R-:W-:-:S07]  /*1f3f0*/  VIADD R21, R21, 0x20 ;  /* 0x0000002015157836 */ /* 0x000fce0000000000 */
.L_x_47072:
[----:B------:R-:W-:Y:S05]  /*1f400*/  BSYNC B1 ;  /* 0x0000000000017941 */ /* 0x000fea0003800000 */
.L_x_47071:
        /* <DEDUP_REMOVED lines=30> */
.L_x_47205:
[----:B------:R-:W-:-:S07]  /*1f5f0*/  IMAD.MOV.U32 R22, RZ, RZ, R8 ;  /* 0x000000ffff167224 */ /* 0x000fce00078e0008 */
.L_x_47206:
[----:B------:R-:W-:Y:S05]  /*1f600*/  BSYNC B2 ;  /* 0x0000000000027941 */ /* 0x000fea0003800000 */
.L_x_47204:
        /* <DEDUP_REMOVED lines=16> */
.L_x_47210:
[----:B------:R-:W-:Y:S05]  /*1f710*/  BSYNC B3 ;  /* 0x0000000000037941 */ /* 0x000fea0003800000 */
.L_x_47209:
        /* <DEDUP_REMOVED lines=43> */
.L_x_47208:
[----:B------:R-:W-:Y:S05]  /*1f9d0*/  BSYNC B2 ;  /* 0x0000000000027941 */ /* 0x000fea0003800000 */
.L_x_47207:
        /* <DEDUP_REMOVED lines=19> */
.L_x_47211:
        /* <DEDUP_REMOVED lines=12> */
.L_x_47214:
[----:B------:R-:W-:-:S07]  /*1fbd0*/  MOV R11, R8 ;  /* 0x00000008000b7202 */ /* 0x000fce0000000f00 */
.L_x_47215:
[----:B------:R-:W-:Y:S05]  /*1fbe0*/  BSYNC B2 ;  /* 0x0000000000027941 */ /* 0x000fea0003800000 */
.L_x_47213:
        /* <DEDUP_REMOVED lines=16> */
.L_x_47219:
[----:B------:R-:W-:Y:S05]  /*1fcf0*/  BSYNC B3 ;  /* 0x0000000000037941 */ /* 0x000fea0003800000 */
.L_x_47218:
        /* <DEDUP_REMOVED lines=44> */
.L_x_47217:
[----:B------:R-:W-:Y:S05]  /*1ffc0*/  BSYNC B2 ;  /* 0x0000000000027941 */ /* 0x000fea0003800000 */
.L_x_47216:
        /* <DEDUP_REMOVED lines=10> */
.L_x_47212:
        /* <DEDUP_REMOVED lines=12> */
.L_x_47221:
[----:B------:R-:W-:-:S07]  /*20130*/  MOV R11, R8 ;  /* 0x00000008000b7202 */ /* 0x000fce0000000f00 */
.L_x_47222:
[----:B------:R-:W-:Y:S05]  /*20140*/  BSYNC B2 ;  /* 0x0000000000027941 */ /* 0x000fea0003800000 */
.L_x_47220:
        /* <DEDUP_REMOVED lines=16> */
.L_x_47226:
[----:B------:R-:W-:Y:S05]  /*20250*/  BSYNC B3 ;  /* 0x0000000000037941 */ /* 0x000fea0003800000 */
.L_x_47225:
        /* <DEDUP_REMOVED lines=44> */
.L_x_47224:
[----:B------:R-:W-:Y:S05]  /*20520*/  BSYNC B2 ;  /* 0x0000000000027941 */ /* 0x000fea0003800000 */
.L_x_47223:
        /* <DEDUP_REMOVED lines=14> */
.L_x_47227:
        /* <DEDUP_REMOVED lines=12> */
.L_x_47230:
[----:B------:R-:W-:-:S07]  /*206d0*/  IMAD.MOV.U32 R11, RZ, RZ, R8 ;  /* 0x000000ffff0b7224 */ /* 0x000fce00078e0008 */
.L_x_47231:
[----:B------:R-:W-:Y:S05]  /*206e0*/  BSYNC B2 ;  /* 0x0000000000027941 */ /* 0x000fea0003800000 */
.L_x_47229:
        /* <DEDUP_REMOVED lines=16> */
.L_x_47235:
[----:B------:R-:W-:Y:S05]  /*207f0*/  BSYNC B3 ;  /* 0x0000000000037941 */ /* 0x000fea0003800000 */
.L_x_47234:
        /* <DEDUP_REMOVED lines=44> */
.L_x_47233:
[----:B------:R-:W-:Y:S05]  /*20ac0*/  BSYNC B2 ;  /* 0x0000000000027941 */ /* 0x000fea0003800000 */
.L_x_47232:
        /* <DEDUP_REMOVED lines=10> */
.L_x_47228:
        /* <DEDUP_REMOVED lines=12> */
.L_x_47237:
[----:B------:R-:W-:-:S07]  /*20c30*/  IMAD.MOV.U32 R11, RZ, RZ, R8 ;  /* 0x000000ffff0b7224 */ /* 0x000fce00078e0008 */
.L_x_47238:
[----:B------:R-:W-:Y:S05]  /*20c40*/  BSYNC B2 ;  /* 0x0000000000027941 */ /* 0x000fea0003800000 */
.L_x_47236:
        /* <DEDUP_REMOVED lines=16> */
.L_x_47242:
[----:B------:R-:W-:Y:S05]  /*20d50*/  BSYNC B3 ;  /* 0x0000000000037941 */ /* 0x000fea0003800000 */
.L_x_47241:
        /* <DEDUP_REMOVED lines=44> */
.L_x_47240:
[----:B------:R-:W-:Y:S05]  /*21020*/  BSYNC B2 ;  /* 0x0000000000027941 */ /* 0x000fea0003800000 */
.L_x_47239:
        /* <DEDUP_REMOVED lines=14> */
.L_x_47243:
        /* <DEDUP_REMOVED lines=12> */
.L_x_47246:
[----:B------:R-:W-:-:S07]  /*211d0*/  IMAD.MOV.U32 R11, RZ, RZ, R8 ;  /* 0x000000ffff0b7224 */ /* 0x000fce00078e0008 */
.L_x_47247:
[----:B------:R-:W-:Y:S05]  /*211e0*/  BSYNC B2 ;  /* 0x0000000000027941 */ /* 0x000fea0003800000 */
.L_x_47245:
        /* <DEDUP_REMOVED lines=16> */
.L_x_47251:
[----:B------:R-:W-:Y:S05]  /*212f0*/  BSYNC B3 ;  /* 0x0000000000037941 */ /* 0x000fea0003800000 */
.L_x_47250:
        /* <DEDUP_REMOVED lines=44> */
.L_x_47249:
[----:B------:R-:W-:Y:S05]  /*215c0*/  BSYNC B2 ;  /* 0x0000000000027941 */ /* 0x000fea0003800000 */
.L_x_47248:
        /* <DEDUP_REMOVED lines=10> */
.L_x_47244:
        /* <DEDUP_REMOVED lines=12> */
.L_x_47253:
[----:B------:R-:W-:-:S07]  /*21730*/  IMAD.MOV.U32 R11, RZ, RZ, R8 ;  /* 0x000000ffff0b7224 */ /* 0x000fce00078e0008 */
.L_x_47254:
[----:B------:R-:W-:Y:S05]  /*21740*/  BSYNC B2 ;  /* 0x0000000000027941 */ /* 0x000fea0003800000 */
.L_x_47252:
        /* <DEDUP_REMOVED lines=16> */
.L_x_47258:
[----:B------:R-:W-:Y:S05]  /*21850*/  BSYNC B3 ;  /* 0x0000000000037941 */ /* 0x000fea0003800000 */
.L_x_47257:
        /* <DEDUP_REMOVED lines=44> */
.L_x_47256:
[----:B------:R-:W-:Y:S05]  /*21b20*/  BSYNC B2 ;  /* 0x0000000000027941 */ /* 0x000fea0003800000 */
.L_x_47255:
        /* <DEDUP_REMOVED lines=14> */
.L_x_47259:
        /* <DEDUP_REMOVED lines=12> */
.L_x_47262:
[----:B------:R-:W-:-:S07]  /*21cd0*/  MOV R11, R8 ;  /* 0x00000008000b7202 */ /* 0x000fce0000000f00 */
.L_x_47263:
[----:B------:R-:W-:Y:S05]  /*21ce0*/  BSYNC B2 ;  /* 0x0000000000027941 */ /* 0x000fea0003800000 */
.L_x_47261:
        /* <DEDUP_REMOVED lines=16> */
.L_x_47267:
[----:B------:R-:W-:Y:S05]  /*21df0*/  BSYNC B3 ;  /* 0x0000000000037941 */ /* 0x000fea0003800000 */
.L_x_47266:
        /* <DEDUP_REMOVED lines=44> */
.L_x_47265:
[----:B------:R-:W-:Y:S05]  /*220c0*/  BSYNC B2 ;  /* 0x0000000000027941 */ /* 0x000fea0003800000 */
.L_x_47264:
        /* <DEDUP_REMOVED lines=10> */
.L_x_47260:
        /* <DEDUP_REMOVED lines=12> */
.L_x_47269:
[----:B------:R-:W-:-:S07]  /*22230*/  MOV R11, R8 ;  /* 0x00000008000b7202 */ /* 0x000fce0000000f00 */
.L_x_47270:
[----:B------:R-:W-:Y:S05]  /*22240*/  BSYNC B2 ;  /* 0x0000000000027941 */ /* 0x000fea0003800000 */
.L_x_47268:
        /* <DEDUP_REMOVED lines=16> */
.L_x_47274:
[----:B------:R-:W-:Y:S05]  /*22350*/  BSYNC B3 ;  /* 0x0000000000037941 */ /* 0x000fea0003800000 */
.L_x_47273:
        /* <DEDUP_REMOVED lines=44> */
.L_x_47272:
[----:B------:R-:W-:Y:S05]  /*22620*/  BSYNC B2 ;  /* 0x0000000000027941 */ /* 0x000fea0003800000 */
.L_x_47271:
        /* <DEDUP_REMOVED lines=14> */
.L_x_47275:
        /* <DEDUP_REMOVED lines=12> */
.L_x_47278:
[----:B------:R-:W-:-:S07]  /*227d0*/  IMAD.MOV.U32 R11, RZ, RZ, R8 ;  /* 0x000000ffff0b7224 */ /* 0x000fce00078e0008 */
.L_x_47279:
[----:B------:R-:W-:Y:S05]  /*227e0*/  BSYNC B2 ;  /* 0x0000000000027941 */ /* 0x000fea0003800000 */
.L_x_47277:
        /* <DEDUP_REMOVED lines=16> */
.L_x_47283:
[----:B------:R-:W-:Y:S05]  /*228f0*/  BSYNC B3 ;  /* 0x0000000000037941 */ /* 0x000fea0003800000 */
.L_x_47282:
        /* <DEDUP_REMOVED lines=44> */
.L_x_47281:
[----:B------:R-:W-:Y:S05]  /*22bc0*/  BSYNC B2 ;  /* 0x0000000000027941 */ /* 0x000fea0003800000 */
.L_x_47280:
        /* <DEDUP_REMOVED lines=10> */
.L_x_47276:
        /* <DEDUP_REMOVED lines=12> */
.L_x_47285:
[----:B------:R-:W-:-:S07]  /*22d30*/  IMAD.MOV.U32 R11, RZ, RZ, R8 ;  /* 0x000000ffff0b7224 */ /* 0x000fce00078e0008 */
.L_x_47286:
[----:B------:R-:W-:Y:S05]  /*22d40*/  BSYNC B2 ;  /* 0x0000000000027941 */ /* 0x000fea0003800000 */
.L_x_47284:
        /* <DEDUP_REMOVED lines=16> */
.L_x_47290:
[----:B------:R-:W-:Y:S05]  /*22e50*/  BSYNC B3 ;  /* 0x0000000000037941 */ /* 0x000fea0003800000 */
.L_x_47289:
        /* <DEDUP_REMOVED lines=44> */
.L_x_47288:
[----:B------:R-:W-:Y:S05]  /*23120*/  BSYNC B2 ;  /* 0x0000000000027941 */ /* 0x000fea0003800000 */
.L_x_47287:
        /* <DEDUP_REMOVED lines=12> */
.L_x_47291:
        /* <DEDUP_REMOVED lines=12> */
.L_x_47294:
[----:B------:R-:W-:-:S07]  /*232b0*/  IMAD.MOV.U32 R11, RZ, RZ, R8 ;  /* 0x000000ffff0b7224 */ /* 0x000fce00078e0008 */
.L_x_47295:
[----:B------:R-:W-:Y:S05]  /*232c0*/  BSYNC B2 ;  /* 0x0000000000027941 */ /* 0x000fea0003800000 */
.L_x_47293:
        /* <DEDUP_REMOVED lines=16> */
.L_x_47299:
[----:B------:R-:W-:Y:S05]  /*233d0*/  BSYNC B3 ;  /* 0x0000000000037941 */ /* 0x000fea0003800000 */
.L_x_47298:
        /* <DEDUP_REMOVED lines=44> */
.L_x_47297:
[----:B------:R-:W-:Y:S05]  /*236a0*/  BSYNC B2 ;  /* 0x0000000000027941 */ /* 0x000fea0003800000 */
.L_x_47296:
        /* <DEDUP_REMOVED lines=10> */
.L_x_47292:
        /* <DEDUP_REMOVED lines=12> */
.L_x_47301:
[----:B------:R-:W-:-:S07]  /*23810*/  IMAD.MOV.U32 R11, RZ, RZ, R8 ;  /* 0x000000ffff0b7224 */ /* 0x000fce00078e0008 */
.L_x_47302:
[----:B------:R-:W-:Y:S05]  /*23820*/  BSYNC B2 ;  /* 0x0000000000027941 */ /* 0x000fea0003800000 */
.L_x_47300:
        /* <DEDUP_REMOVED lines=16> */
.L_x_47306:
[----:B------:R-:W-:Y:S05]  /*23930*/  BSYNC B3 ;  /* 0x0000000000037941 */ /* 0x000fea0003800000 */
.L_x_47305:
        /* <DEDUP_REMOVED lines=44> */
.L_x_47304:
[----:B------:R-:W-:Y:S05]  /*23c00*/  BSYNC B2 ;  /* 0x0000000000027941 */ /* 0x000fea0003800000 */
.L_x_47303:
        /* <DEDUP_REMOVED lines=12> */
.L_x_47307:
        /* <DEDUP_REMOVED lines=12> */
.L_x_47310:
[----:B------:R-:W-:-:S07]  /*23d90*/  MOV R11, R8 ;  /* 0x00000008000b7202 */ /* 0x000fce0000000f00 */
.L_x_47311:
[----:B------:R-:W-:Y:S05]  /*23da0*/  BSYNC B2 ;  /* 0x0000000000027941 */ /* 0x000fea0003800000 */
.L_x_47309:
        /* <DEDUP_REMOVED lines=16> */
.L_x_47315:
[----:B------:R-:W-:Y:S05]  /*23eb0*/  BSYNC B3 ;  /* 0x0000000000037941 */ /* 0x000fea0003800000 */
.L_x_47314:
        /* <DEDUP_REMOVED lines=44> */
.L_x_47313:
[----:B------:R-:W-:Y:S05]  /*24180*/  BSYNC B2 ;  /* 0x0000000000027941 */ /* 0x000fea0003800000 */
.L_x_47312:
        /* <DEDUP_REMOVED lines=10> */
.L_x_47308:
        /* <DEDUP_REMOVED lines=12> */
.L_x_47317:
[----:B------:R-:W-:-:S07]  /*242f0*/  MOV R11, R8 ;  /* 0x00000008000b7202 */ /* 0x000fce0000000f00 */
.L_x_47318:
[----:B------:R-:W-:Y:S05]  /*24300*/  BSYNC B2 ;  /* 0x0000000000027941 */ /* 0x000fea0003800000 */
.L_x_47316:
        /* <DEDUP_REMOVED lines=16> */
.L_x_47322:
[----:B------:R-:W-:Y:S05]  /*24410*/  BSYNC B3 ;  /* 0x0000000000037941 */ /* 0x000fea0003800000 */
.L_x_47321:
        /* <DEDUP_REMOVED lines=44> */
.L_x_47320:
[----:B------:R-:W-:Y:S05]  /*246e0*/  BSYNC B2 ;  /* 0x0000000000027941 */ /* 0x000fea0003800000 */
.L_x_47319:
        /* <DEDUP_REMOVED lines=12> */
.L_x_47323:
        /* <DEDUP_REMOVED lines=12> */
.L_x_47326:
[----:B------:R-:W-:-:S07]  /*24870*/  IMAD.MOV.U32 R20, RZ, RZ, R8 ;  /* 0x000000ffff147224 */ /* 0x000fce00078e0008 */
.L_x_47327:
[----:B------:R-:W-:Y:S05]  /*24880*/  BSYNC B2 ;  /* 0x0000000000027941 */ /* 0x000fea0003800000 */
.L_x_47325:
        /* <DEDUP_REMOVED lines=16> */
.L_x_47331:
[----:B------:R-:W-:Y:S05]  /*24990*/  BSYNC B3 ;  /* 0x0000000000037941 */ /* 0x000fea0003800000 */
.L_x_47330:
        /* <DEDUP_REMOVED lines=43> */
.L_x_47329:
[----:B------:R-:W-:Y:S05]  /*24c50*/  BSYNC B2 ;  /* 0x0000000000027941 */ /* 0x000fea0003800000 */
.L_x_47328:
        /* <DEDUP_REMOVED lines=9> */
.L_x_47324:
        /* <DEDUP_REMOVED lines=51> */
.L_x_47332:
[----:B------:R-:W-:-:S07]  /*25020*/  VIADD R21, R21, 0x20 ;  /* 0x0000002015157836 */ /* 0x000fce0000000000 */
.L_x_47203:
[----:B------:R-:W-:Y:S05]  /*25030*/  BSYNC B1 ;  /* 0x0000000000017941 */ /* 0x000fea0003800000 */
.L_x_47202:
        /* <DEDUP_REMOVED lines=30> */
.L_x_47336:
[----:B------:R-:W-:-:S07]  /*25220*/  IMAD.MOV.U32 R22, RZ, RZ, R8 ;  /* 0x000000ffff167224 */ /* 0x000fce00078e0008 */
.L_x_47337:
[----:B------:R-:W-:Y:S05]  /*25230*/  BSYNC B2 ;  /* 0x0000000000027941 */ /* 0x000fea0003800000 */
.L_x_47335:
        /* <DEDUP_REMOVED lines=16> */
.L_x_47341:
[----:B------:R-:W-:Y:S05]  /*25340*/  BSYNC B3 ;  /* 0x0000000000037941 */ /* 0x000fea0003800000 */
.L_x_47340:
        /* <DEDUP_REMOVED lines=43> */
.L_x_47339:
[----:B------:R-:W-:Y:S05]  /*25600*/  BSYNC B2 ;  /* 0x0000000000027941 */ /* 0x000fea0003800000 */
.L_x_47338:
        /* <DEDUP_REMOVED lines=19> */
.L_x_47342:
        /* <DEDUP_REMOVED lines=12> */
.L_x_47345:
[----:B------:R-:W-:-:S07]  /*25800*/  MOV R11, R8 ;  /* 0x00000008000b7202 */ /* 0x000fce0000000f00 */
.L_x_47346:
[----:B------:R-:W-:Y:S05]  /*25810*/  BSYNC B2 ;  /* 0x0000000000027941 */ /* 0x000fea0003800000 */
.L_x_47344:
        /* <DEDUP_REMOVED lines=16> */
.L_x_47350:
[----:B------:R-:W-:Y:S05]  /*25920*/  BSYNC B3 ;  /* 0x0000000000037941 */ /* 0x000fea0003800000 */
.L_x_47349:
        /* <DEDUP_REMOVED lines=44> */
.L_x_47348:
[----:B------:R-:W-:Y:S05]  /*25bf0*/  BSYNC B2 ;  /* 0x0000000000027941 */ /* 0x000fea0003800000 */
.L_x_47347:
        /* <DEDUP_REMOVED lines=10> */
.L_x_47343:
        /* <DEDUP_REMOVED lines=12> */
.L_x_47352:
[----:B------:R-:W-:-:S07]  /*25d60*/  MOV R11, R8 ;  /* 0x00000008000b7202 */ /* 0x000fce0000000f00 */
.L_x_47353:
[----:B------:R-:W-:Y:S05]  /*25d70*/  BSYNC B2 ;  /* 0x0000000000027941 */ /* 0x000fea0003800000 */
.L_x_47351:
        /* <DEDUP_REMOVED lines=16> */
.L_x_47357:
[----:B------:R-:W-:Y:S05]  /*25e80*/  BSYNC B3 ;  /* 0x0000000000037941 */ /* 0x000fea0003800000 */
.L_x_47356:
        /* <DEDUP_REMOVED lines=44> */
.L_x_47355:
[----:B------:R-:W-:Y:S05]  /*26150*/  BSYNC B2 ;  /* 0x0000000000027941 */ /* 0x000fea0003800000 */
.L_x_47354:
        /* <DEDUP_REMOVED lines=14> */
.L_x_47358:
        /* <DEDUP_REMOVED lines=12> */
.L_x_47361:
[----:B------:R-:W-:-:S07]  /*26300*/  IMAD.MOV.U32 R11, RZ, RZ, R8 ;  /* 0x000000ffff0b7224 */ /* 0x000fce00078e0008 */
.L_x_47362:
[----:B------:R-:W-:Y:S05]  /*26310*/  BSYNC B2 ;  /* 0x0000000000027941 */ /* 0x000fea0003800000 */
.L_x_47360:
        /* <DEDUP_REMOVED lines=16> */
.L_x_47366:
[----:B------:R-:W-:Y:S05]  /*26420*/  BSYNC B3 ;  /* 0x0000000000037941 */ /* 0x000fea0003800000 */
.L_x_47365:
        /* <DEDUP_REMOVED lines=44> */
.L_x_47364:
[----:B------:R-:W-:Y:S05]  /*266f0*/  BSYNC B2 ;  /* 0x0000000000027941 */ /* 0x000fea0003800000 */
.L_x_47363:
        /* <DEDUP_REMOVED lines=10> */
.L_x_47359:
        /* <DEDUP_REMOVED lines=12> */
.L_x_47368:
[----:B------:R-:W-:-:S07]  /*26860*/  IMAD.MOV.U32 R11, RZ, RZ, R8 ;  /* 0x000000ffff0b7224 */ /* 0x000fce00078e0008 */
.L_x_47369:
[----:B------:R-:W-:Y:S05]  /*26870*/  BSYNC B2 ;  /* 0x0000000000027941 */ /* 0x000fea0003800000 */
.L_x_47367:
        /* <DEDUP_REMOVED lines=16> */
.L_x_47373:
[----:B------:R-:W-:Y:S05]  /*26980*/  BSYNC B3 ;  /* 0x0000000000037941 */ /* 0x000fea0003800000 */
.L_x_47372:
        /* <DEDUP_REMOVED lines=44> */
.L_x_47371:
[----:B------:R-:W-:Y:S05]  /*26c50*/  BSYNC B2 ;  /* 0x0000000000027941 */ /* 0x000fea0003800000 */
.L_x_47370:
        /* <DEDUP_REMOVED lines=14> */
.L_x_47374:
        /* <DEDUP_REMOVED lines=12> */
.L_x_47377:
[----:B------:R-:W-:-:S07]  /*26e00*/  IMAD.MOV.U32 R11, RZ, RZ, R8 ;  /* 0x000000ffff0b7224 */ /* 0x000fce00078e0008 */
.L_x_47378:
[----:B------:R-:W-:Y:S05]  /*26e10*/  BSYNC B2 ;  /* 0x0000000000027941 */ /* 0x000fea0003800000 */
.L_x_47376:
        /* <DEDUP_REMOVED lines=16> */
.L_x_47382:
[----:B------:R-:W-:Y:S05]  /*26f20*/  BSYNC B3 ;  /* 0x0000000000037941 */ /* 0x000fea0003800000 */
.L_x_47381:
        /* <DEDUP_REMOVED lines=44> */
.L_x_47380:
[----:B------:R-:W-:Y:S05]  /*271f0*/  BSYNC B2 ;  /* 0x0000000000027941 */ /* 0x000fea0003800000 */
.L_x_47379:
        /* <DEDUP_REMOVED lines=10> */
.L_x_47375:
        /* <DEDUP_REMOVED lines=12> */
.L_x_47384:
[----:B------:R-:W-:-:S07]  /*27360*/  IMAD.MOV.U32 R11, RZ, RZ, R8 ;  /* 0x000000ffff0b7224 */ /* 0x000fce00078e0008 */
.L_x_47385:
[----:B------:R-:W-:Y:S05]  /*27370*/  BSYNC B2 ;  /* 0x0000000000027941 */ /* 0x000fea0003800000 */
.L_x_47383:
        /* <DEDUP_REMOVED lines=16> */
.L_x_47389:
[----:B------:R-:W-:Y:S05]  /*27480*/  BSYNC B3 ;  /* 0x0000000000037941 */ /* 0x000fea0003800000 */
.L_x_47388:
        /* <DEDUP_REMOVED lines=44> */
.L_x_47387:
[----:B------:R-:W-:Y:S05]  /*27750*/  BSYNC B2 ;  /* 0x0000000000027941 */ /* 0x000fea0003800000 */
.L_x_47386:
        /* <DEDUP_REMOVED lines=14> */
.L_x_47390:
        /* <DEDUP_REMOVED lines=12> */
.L_x_47393:
[----:B------:R-:W-:-:S07]  /*27900*/  MOV R11, R8 ;  /* 0x00000008000b7202 */ /* 0x000fce0000000f00 */
.L_x_47394:
[----:B------:R-:W-:Y:S05]  /*27910*/  BSYNC B2 ;  /* 0x0000000000027941 */ /* 0x000fea0003800000 */
.L_x_47392:
        /* <DEDUP_REMOVED lines=16> */
.L_x_47398:
[----:B------:R-:W-:Y:S05]  /*27a20*/  BSYNC B3 ;  /* 0x0000000000037941 */ /* 0x000fea0003800000 */
.L_x_47397:
        /* <DEDUP_REMOVED lines=44> */
.L_x_47396:
[----:B------:R-:W-:Y:S05]  /*27cf0*/  BSYNC B2 ;  /* 0x0000000000027941 */ /* 0x000fea0003800000 */
.L_x_47395:
        /* <DEDUP_REMOVED lines=10> */
.L_x_47391:
        /* <DEDUP_REMOVED lines=12> */
.L_x_47400:
[----:B------:R-:W-:-:S07]  /*27e60*/  MOV R11, R8 ;  /* 0x00000008000b7202 */ /* 0x000fce0000000f00 */
.L_x_47401:
[----:B------:R-:W-:Y:S05]  /*27e70*/  BSYNC B2 ;  /* 0x0000000000027941 */ /* 0x000fea0003800000 */
.L_x_47399:
        /* <DEDUP_REMOVED lines=16> */
.L_x_47405:
[----:B------:R-:W-:Y:S05]  /*27f80*/  BSYNC B3 ;  /* 0x0000000000037941 */ /* 0x000fea0003800000 */
.L_x_47404:
        /* <DEDUP_REMOVED lines=44> */
.L_x_47403:
[----:B------:R-:W-:Y:S05]  /*28250*/  BSYNC B2 ;  /* 0x0000000000027941 */ /* 0x000fea0003800000 */
.L_x_47402:
        /* <DEDUP_REMOVED lines=14> */
.L_x_47406:
        /* <DEDUP_REMOVED lines=12> */
.L_x_47409:
[----:B------:R-:W-:-:S07]  /*28400*/  IMAD.MOV.U32 R11, RZ, RZ, R8 ;  /* 0x000000ffff0b7224 */ /* 0x000fce00078e0008 */
.L_x_47410:
[----:B------:R-:W-:Y:S05]  /*28410*/  BSYNC B2 ;  /* 0x0000000000027941 */ /* 0x000fea0003800000 */
.L_x_47408:
        /* <DEDUP_REMOVED lines=16> */
.L_x_47414:
[----:B------:R-:W-:Y:S05]  /*28520*/  BSYNC B3 ;  /* 0x0000000000037941 */ /* 0x000fea0003800000 */
.L_x_47413:
        /* <DEDUP_REMOVED lines=44> */
.L_x_47412:
[----:B------:R-:W-:Y:S05]  /*287f0*/  BSYNC B2 ;  /* 0x0000000000027941 */ /* 0x000fea0003800000 */
.L_x_47411:
        /* <DEDUP_REMOVED lines=10> */
.L_x_47407:
        /* <DEDUP_REMOVED lines=12> */
.L_x_47416:
[----:B------:R-:W-:-:S07]  /*28960*/  IMAD.MOV.U32 R11, RZ, RZ, R8 ;  /* 0x000000ffff0b7224 */ /* 0x000fce00078e0008 */
.L_x_47417:
[----:B------:R-:W-:Y:S05]  /*28970*/  BSYNC B2 ;  /* 0x0000000000027941 */ /* 0x000fea0003800000 */
.L_x_47415:
        /* <DEDUP_REMOVED lines=16> */
.L_x_47421:
[----:B------:R-:W-:Y:S05]  /*28a80*/  BSYNC B3 ;  /* 0x0000000000037941 */ /* 0x000fea0003800000 */
.L_x_47420:
        /* <DEDUP_REMOVED lines=44> */
.L_x_47419:
[----:B------:R-:W-:Y:S05]  /*28d50*/  BSYNC B2 ;  /* 0x0000000000027941 */ /* 0x000fea0003800000 */
.L_x_47418:
        /* <DEDUP_REMOVED lines=12> */
.L_x_47422:
        /* <DEDUP_REMOVED lines=12> */
.L_x_47425:
[----:B------:R-:W-:-:S07]  /*28ee0*/  IMAD.MOV.U32 R11, RZ, RZ, R8 ;  /* 0x000000ffff0b7224 */ /* 0x000fce00078e0008 */
.L_x_47426:
[----:B------:R-:W-:Y:S05]  /*28ef0*/  BSYNC B2 ;  /* 0x0000000000027941 */ /* 0x000fea0003800000 */
.L_x_47424:
        /* <DEDUP_REMOVED lines=16> */
.L_x_47430:
[----:B------:R-:W-:Y:S05]  /*29000*/  BSYNC B3 ;  /* 0x0000000000037941 */ /* 0x000fea0003800000 */
.L_x_47429:
        /* <DEDUP_REMOVED lines=44> */
.L_x_47428:
[----:B------:R-:W-:Y:S05]  /*292d0*/  BSYNC B2 ;  /* 0x0000000000027941 */ /* 0x000fea0003800000 */
.L_x_47427:
        /* <DEDUP_REMOVED lines=10> */
.L_x_47423:
        /* <DEDUP_REMOVED lines=12> */
.L_x_47432:
[----:B------:R-:W-:-:S07]  /*29440*/  IMAD.MOV.U32 R11, RZ, RZ, R8 ;  /* 0x000000ffff0b7224 */ /* 0x000fce00078e0008 */
.L_x_47433:
[----:B------:R-:W-:Y:S05]  /*29450*/  BSYNC B2 ;  /* 0x0000000000027941 */ /* 0x000fea0003800000 */
.L_x_47431:
        /* <DEDUP_REMOVED lines=16> */
.L_x_47437:
[----:B------:R-:W-:Y:S05]  /*29560*/  BSYNC B3 ;  /* 0x0000000000037941 */ /* 0x000fea0003800000 */
.L_x_47436:
        /* <DEDUP_REMOVED lines=44> */
.L_x_47435:
[----:B------:R-:W-:Y:S05]  /*29830*/  BSYNC B2 ;  /* 0x0000000000027941 */ /* 0x000fea0003800000 */
.L_x_47434:
        /* <DEDUP_REMOVED lines=12> */
.L_x_47438:
        /* <DEDUP_REMOVED lines=12> */
.L_x_47441:
[----:B------:R-:W-:-:S07]  /*299c0*/  MOV R11, R8 ;  /* 0x00000008000b7202 */ /* 0x000fce0000000f00 */
.L_x_47442:
[----:B------:R-:W-:Y:S05]  /*299d0*/  BSYNC B2 ;  /* 0x0000000000027941 */ /* 0x000fea0003800000 */
.L_x_47440:
        /* <DEDUP_REMOVED lines=16> */
.L_x_47446:
[----:B------:R-:W-:Y:S05]  /*29ae0*/  BSYNC B3 ;  /* 0x0000000000037941 */ /* 0x000fea0003800000 */
.L_x_47445:
        /* <DEDUP_REMOVED lines=44> */
.L_x_47444:
[----:B------:R-:W-:Y:S05]  /*29db0*/  BSYNC B2 ;  /* 0x0000000000027941 */ /* 0x000fea0003800000 */
.L_x_47443:
        /* <DEDUP_REMOVED lines=10> */
.L_x_47439:
        /* <DEDUP_REMOVED lines=12> */
.L_x_47448:
[----:B------:R-:W-:-:S07]  /*29f20*/  MOV R11, R8 ;  /* 0x00000008000b7202 */ /* 0x000fce0000000f00 */
.L_x_47449:
[----:B------:R-:W-:Y:S05]  /*29f30*/  BSYNC B2 ;  /* 0x0000000000027941 */ /* 0x000fea0003800000 */
.L_x_47447:
        /* <DEDUP_REMOVED lines=16> */
.L_x_47453:
[----:B------:R-:W-:Y:S05]  /*2a040*/  BSYNC B3 ;  /* 0x0000000000037941 */ /* 0x000fea0003800000 */
.L_x_47452:
        /* <DEDUP_REMOVED lines=44> */
.L_x_47451:
[----:B------:R-:W-:Y:S05]  /*2a310*/  BSYNC B2 ;  /* 0x0000000000027941 */ /* 0x000fea0003800000 */
.L_x_47450:
        /* <DEDUP_REMOVED lines=12> */
.L_x_47454:
        /* <DEDUP_REMOVED lines=12> */
.L_x_47457:
[----:B------:R-:W-:-:S07]  /*2a4a0*/  IMAD.MOV.U32 R20, RZ, RZ, R8 ;  /* 0x000000ffff147224 */ /* 0x000fce00078e0008 */
.L_x_47458:
[----:B------:R-:W-:Y:S05]  /*2a4b0*/  BSYNC B2 ;  /* 0x0000000000027941 */ /* 0x000fea0003800000 */
.L_x_47456:
        /* <DEDUP_REMOVED lines=16> */
.L_x_47462:
[----:B------:R-:W-:Y:S05]  /*2a5c0*/  BSYNC B3 ;  /* 0x0000000000037941 */ /* 0x000fea0003800000 */
.L_x_47461:
        /* <DEDUP_REMOVED lines=43> */
.L_x_47460:
[----:B------:R-:W-:Y:S05]  /*2a880*/  BSYNC B2 ;  /* 0x0000000000027941 */ /* 0x000fea0003800000 */
.L_x_47459:
        /* <DEDUP_REMOVED lines=9> */
.L_x_47455:
        /* <DEDUP_REMOVED lines=51> */
.L_x_47463:
[----:B------:R-:W-:-:S07]  /*2ac50*/  VIADD R21, R21, 0x20 ;  /* 0x0000002015157836 */ /* 0x000fce0000000000 */
.L_x_47334:
[----:B------:R-:W-:Y:S05]  /*2ac60*/  BSYNC B1 ;  /* 0x0000000000017941 */ /* 0x000fea0003800000 */
.L_x_47333:
        /* <DEDUP_REMOVED lines=30> */
.L_x_47467:
[----:B------:R-:W-:-:S07]  /*2ae50*/  IMAD.MOV.U32 R22, RZ, RZ, R8 ;  /* 0x000000ffff167224 */ /* 0x000fce00078e0008 */
.L_x_47468:
[----:B------:R-:W-:Y:S05]  /*2ae60*/  BSYNC B2 ;  /* 0x0000000000027941 */ /* 0x000fea0003800000 */
.L_x_47466:
        /* <DEDUP_REMOVED lines=16> */
.L_x_47472:
[----:B------:R-:W-:Y:S05]  /*2af70*/  BSYNC B3 ;  /* 0x0000000000037941 */ /* 0x000fea0003800000 */
.L_x_47471:
        /* <DEDUP_REMOVED lines=43> */
.L_x_47470:
[----:B------:R-:W-:Y:S05]  /*2b230*/  BSYNC B2 ;  /* 0x0000000000027941 */ /* 0x000fea0003800000 */
.L_x_47469:
        /* <DEDUP_REMOVED lines=19> */
.L_x_47473:
        /* <DEDUP_REMOVED lines=12> */
.L_x_47476:
[----:B------:R-:W-:-:S07]  /*2b430*/  MOV R11, R8 ;  /* 0x00000008000b7202 */ /* 0x000fce0000000f00 */
.L_x_47477:
[----:B------:R-:W-:Y:S05]  /*2b440*/  BSYNC B2 ;  /* 0x0000000000027941 */ /* 0x000fea0003800000 */
.L_x_47475:
        /* <DEDUP_REMOVED lines=16> */
.L_x_47481:
[----:B------:R-:W-:Y:S05]  /*2b550*/  BSYNC B3 ;  /* 0x0000000000037941 */ /* 0x000fea0003800000 */
.L_x_47480:
        /* <DEDUP_REMOVED lines=44> */
.L_x_47479:
[----:B------:R-:W-:Y:S05]  /*2b820*/  BSYNC B2 ;  /* 0x0000000000027941 */ /* 0x000fea0003800000 */
.L_x_47478:
        /* <DEDUP_REMOVED lines=10> */
.L_x_47474:
        /* <DEDUP_REMOVED lines=12> */
.L_x_47483:
[----:B------:R-:W-:-:S07]  /*2b990*/  MOV R11, R8 ;  /* 0x00000008000b7202 */ /* 0x000fce0000000f00 */
.L_x_47484:
[----:B------:R-:W-:Y:S05]  /*2b9a0*/  BSYNC B2 ;  /* 0x0000000000027941 */ /* 0x000fea0003800000 */
.L_x_47482:
        /* <DEDUP_REMOVED lines=16> */
.L_x_47488:
[----:B------:R-:W-:Y:S05]  /*2bab0*/  BSYNC B3 ;  /* 0x0000000000037941 */ /* 0x000fea0003800000 */
.L_x_47487:
        /* <DEDUP_REMOVED lines=44> */
.L_x_47486:
[----:B------:R-:W-:Y:S05]  /*2bd80*/  BSYNC B2 ;  /* 0x0000000000027941 */ /* 0x000fea0003800000 */
.L_x_47485:
        /* <DEDUP_REMOVED lines=14> */
.L_x_47489:
        /* <DEDUP_REMOVED lines=12> */
.L_x_47492:
[----:B------:R-:W-:-:S07]  /*2bf30*/  IMAD.MOV.U32 R11, RZ, RZ, R8 ;  /* 0x000000ffff0b7224 */ /* 0x000fce00078e0008 */
.L_x_47493:
[----:B------:R-:W-:Y:S05]  /*2bf40*/  BSYNC B2 ;  /* 0x0000000000027941 */ /* 0x000fea0003800000 */
.L_x_47491:
        /* <DEDUP_REMOVED lines=16> */
.L_x_47497:
[----:B------:R-:W-:Y:S05]  /*2c050*/  BSYNC B3 ;  /* 0x0000000000037941 */ /* 0x000fea0003800000 */
.L_x_47496:
        /* <DEDUP_REMOVED lines=44> */
.L_x_47495:
[----:B------:R-:W-:Y:S05]  /*2c320*/  BSYNC B2 ;  /* 0x0000000000027941 */ /* 0x000fea0003800000 */
.L_x_47494:
        /* <DEDUP_REMOVED lines=10> */
.L_x_47490:
        /* <DEDUP_REMOVED lines=12> */
.L_x_47499:
[----:B------:R-:W-:-:S07]  /*2c490*/  IMAD.MOV.U32 R11, RZ, RZ, R8 ;  /* 0x000000ffff0b7224 */ /* 0x000fce00078e0008 */
.L_x_47500:
[----:B------:R-:W-:Y:S05]  /*2c4a0*/  BSYNC B2 ;  /* 0x0000000000027941 */ /* 0x000fea0003800000 */
.L_x_47498:
        /* <DEDUP_REMOVED lines=16> */
.L_x_47504:
[----:B------:R-:W-:Y:S05]  /*2c5b0*/  BSYNC B3 ;  /* 0x0000000000037941 */ /* 0x000fea0003800000 */
.L_x_47503:
        /* <DEDUP_REMOVED lines=44> */
.L_x_47502:
[----:B------:R-:W-:Y:S05]  /*2c880*/  BSYNC B2 ;  /* 0x0000000000027941 */ /* 0x000fea0003800000 */
.L_x_47501:
        /* <DEDUP_REMOVED lines=14> */
.L_x_47505:
        /* <DEDUP_REMOVED lines=12> */
.L_x_47508:
[----:B------:R-:W-:-:S07]  /*2ca30*/  IMAD.MOV.U32 R11, RZ, RZ, R8 ;  /* 0x000000ffff0b7224 */ /* 0x000fce00078e0008 */
.L_x_47509:
[----:B------:R-:W-:Y:S05]  /*2ca40*/  BSYNC B2 ;  /* 0x0000000000027941 */ /* 0x000fea0003800000 */
.L_x_47507:
        /* <DEDUP_REMOVED lines=16> */
.L_x_47513:
[----:B------:R-:W-:Y:S05]  /*2cb50*/  BSYNC B3 ;  /* 0x0000000000037941 */ /* 0x000fea0003800000 */
.L_x_47512:
        /* <DEDUP_REMOVED lines=44> */
.L_x_47511:
[----:B------:R-:W-:Y:S05]  /*2ce20*/  BSYNC B2 ;  /* 0x0000000000027941 */ /* 0x000fea0003800000 */
.L_x_47510:
        /* <DEDUP_REMOVED lines=10> */
.L_x_47506:
        /* <DEDUP_REMOVED lines=12> */
.L_x_47515:
[----:B------:R-:W-:-:S07]  /*2cf90*/  IMAD.MOV.U32 R11, RZ, RZ, R8 ;  /* 0x000000ffff0b7224 */ /* 0x000fce00078e0008 */
.L_x_47516:
[----:B------:R-:W-:Y:S05]  /*2cfa0*/  BSYNC B2 ;  /* 0x0000000000027941 */ /* 0x000fea0003800000 */
.L_x_47514:
        /* <DEDUP_REMOVED lines=16> */
.L_x_47520:
[----:B------:R-:W-:Y:S05]  /*2d0b0*/  BSYNC B3 ;  /* 0x0000000000037941 */ /* 0x000fea0003800000 */
.L_x_47519:
        /* <DEDUP_REMOVED lines=44> */
.L_x_47518:
[----:B------:R-:W-:Y:S05]  /*2d380*/  BSYNC B2 ;  /* 0x0000000000027941 */ /* 0x000fea0003800000 */
.L_x_47517:
        /* <DEDUP_REMOVED lines=14> */
.L_x_47521:
        /* <DEDUP_REMOVED lines=12> */
.L_x_47524:
[----:B------:R-:W-:-:S07]  /*2d530*/  MOV R11, R8 ;  /* 0x00000008000b7202 */ /* 0x000fce0000000f00 */
.L_x_47525:
[----:B------:R-:W-:Y:S05]  /*2d540*/  BSYNC B2 ;  /* 0x0000000000027941 */ /* 0x000fea0003800000 */
.L_x_47523:
        /* <DEDUP_REMOVED lines=16> */
.L_x_47529:
[----:B------:R-:W-:Y:S05]  /*2d650*/  BSYNC B3 ;  /* 0x0000000000037941 */ /* 0x000fea0003800000 */
.L_x_47528:
        /* <DEDUP_REMOVED lines=44> */
.L_x_47527:
[----:B------:R-:W-:Y:S05]  /*2d920*/  BSYNC B2 ;  /* 0x0000000000027941 */ /* 0x000fea0003800000 */
.L_x_47526:
        /* <DEDUP_REMOVED lines=10> */
.L_x_47522:
        /* <DEDUP_REMOVED lines=12> */
.L_x_47531:
[----:B------:R-:W-:-:S07]  /*2da90*/  MOV R11, R8 ;  /* 0x00000008000b7202 */ /* 0x000fce0000000f00 */
.L_x_47532:
[----:B------:R-:W-:Y:S05]  /*2daa0*/  BSYNC B2 ;  /* 0x0000000000027941 */ /* 0x000fea0003800000 */
.L_x_47530:
        /* <DEDUP_REMOVED lines=16> */
.L_x_47536:
[----:B------:R-:W-:Y:S05]  /*2dbb0*/  BSYNC B3 ;  /* 0x0000000000037941 */ /* 0x000fea0003800000 */
.L_x_47535:
        /* <DEDUP_REMOVED lines=44> */
.L_x_47534:
[----:B------:R-:W-:Y:S05]  /*2de80*/  BSYNC B2 ;  /* 0x0000000000027941 */ /* 0x000fea0003800000 */
.L_x_47533:
        /* <DEDUP_REMOVED lines=14> */
.L_x_47537:
        /* <DEDUP_REMOVED lines=12> */
.L_x_47540:
[----:B------:R-:W-:-:S07]  /*2e030*/  IMAD.MOV.U32 R11, RZ, RZ, R8 ;  /* 0x000000ffff0b7224 */ /* 0x000fce00078e0008 */
.L_x_47541:
[----:B------:R-:W-:Y:S05]  /*2e040*/  BSYNC B2 ;  /* 0x0000000000027941 */ /* 0x000fea0003800000 */
.L_x_47539:
        /* <DEDUP_REMOVED lines=16> */
.L_x_47545:
[----:B------:R-:W-:Y:S05]  /*2e150*/  BSYNC B3 ;  /* 0x0000000000037941 */ /* 0x000fea0003800000 */
.L_x_47544:
        /* <DEDUP_REMOVED lines=44> */
.L_x_47543:
[----:B------:R-:W-:Y:S05]  /*2e420*/  BSYNC B2 ;  /* 0x0000000000027941 */ /* 0x000fea0003800000 */
.L_x_47542:
        /* <DEDUP_REMOVED lines=10> */
.L_x_47538:
        /* <DEDUP_REMOVED lines=12> */
.L_x_47547:
[----:B------:R-:W-:-:S07]  /*2e590*/  IMAD.MOV.U32 R11, RZ, RZ, R8 ;  /* 0x000000ffff0b7224 */ /* 0x000fce00078e0008 */
.L_x_47548:
[----:B------:R-:W-:Y:S05]  /*2e5a0*/  BSYNC B2 ;  /* 0x0000000000027941 */ /* 0x000fea0003800000 */
.L_x_47546:
        /* <DEDUP_REMOVED lines=16> */
.L_x_47552:
[----:B------:R-:W-:Y:S05]  /*2e6b0*/  BSYNC B3 ;  /* 0x0000000000037941 */ /* 0x000fea0003800000 */
.L_x_47551:
        /* <DEDUP_REMOVED lines=44> */
.L_x_47550:
[----:B------:R-:W-:Y:S05]  /*2e980*/  BSYNC B2 ;  /* 0x0000000000027941 */ /* 0x000fea0003800000 */
.L_x_47549:
        /* <DEDUP_REMOVED lines=12> */
.L_x_47553:
        /* <DEDUP_REMOVED lines=12> */
.L_x_47556:
[----:B------:R-:W-:-:S07]  /*2eb10*/  IMAD.MOV.U32 R11, RZ, RZ, R8 ;  /* 0x000000ffff0b7224 */ /* 0x000fce00078e0008 */
.L_x_47557:
[----:B------:R-:W-:Y:S05]  /*2eb20*/  BSYNC B2 ;  /* 0x0000000000027941 */ /* 0x000fea0003800000 */
.L_x_47555:
        /* <DEDUP_REMOVED lines=16> */
.L_x_47561:
[----:B------:R-:W-:Y:S05]  /*2ec30*/  BSYNC B3 ;  /* 0x0000000000037941 */ /* 0x000fea0003800000 */
.L_x_47560:
        /* <DEDUP_REMOVED lines=44> */
.L_x_47559:
[----:B------:R-:W-:Y:S05]  /*2ef00*/  BSYNC B2 ;  /* 0x0000000000027941 */ /* 0x000fea0003800000 */
.L_x_47558:
        /* <DEDUP_REMOVED lines=10> */
.L_x_47554:
        /* <DEDUP_REMOVED lines=12> */
.L_x_47563:
[----:B------:R-:W-:-:S07]  /*2f070*/  IMAD.MOV.U32 R11, RZ, RZ, R8 ;  /* 0x000000ffff0b7224 */ /* 0x000fce00078e0008 */
.L_x_47564:
[----:B------:R-:W-:Y:S05]  /*2f080*/  BSYNC B2 ;  /* 0x0000000000027941 */ /* 0x000fea0003800000 */
.L_x_47562:
        /* <DEDUP_REMOVED lines=16> */
.L_x_47568:
[----:B------:R-:W-:Y:S05]  /*2f190*/  BSYNC B3 ;  /* 0x0000000000037941 */ /* 0x000fea0003800000 */
.L_x_47567:
        /* <DEDUP_REMOVED lines=44> */
.L_x_47566:
[----:B------:R-:W-:Y:S05]  /*2f460*/  BSYNC B2 ;  /* 0x0000000000027941 */ /* 0x000fea0003800000 */
.L_x_47565:
        /* <DEDUP_REMOVED lines=12> */
.L_x_47569:
        /* <DEDUP_REMOVED lines=12> */
.L_x_47572:
[----:B------:R-:W-:-:S07]  /*2f5f0*/  MOV R11, R8 ;  /* 0x00000008000b7202 */ /* 0x000fce0000000f00 */
.L_x_47573:
[----:B------:R-:W-:Y:S05]  /*2f600*/  BSYNC B2 ;  /* 0x0000000000027941 */ /* 0x000fea0003800000 */
.L_x_47571:
        /* <DEDUP_REMOVED lines=16> */
.L_x_47577:
[----:B------:R-:W-:Y:S05]  /*2f710*/  BSYNC B3 ;  /* 0x0000000000037941 */ /* 0x000fea0003800000 */
.L_x_47576:
        /* <DEDUP_REMOVED lines=44> */
.L_x_47575:
[----:B------:R-:W-:Y:S05]  /*2f9e0*/  BSYNC B2 ;  /* 0x0000000000027941 */ /* 0x000fea0003800000 */
.L_x_47574:
        /* <DEDUP_REMOVED lines=10> */
.L_x_47570:
        /* <DEDUP_REMOVED lines=12> */
.L_x_47579:
[----:B------:R-:W-:-:S07]  /*2fb50*/  MOV R11, R8 ;  /* 0x00000008000b7202 */ /* 0x000fce0000000f00 */
.L_x_47580:
[----:B------:R-:W-:Y:S05]  /*2fb60*/  BSYNC B2 ;  /* 0x0000000000027941 */ /* 0x000fea0003800000 */
.L_x_47578:
        /* <DEDUP_REMOVED lines=16> */
.L_x_47584:
[----:B------:R-:W-:Y:S05]  /*2fc70*/  BSYNC B3 ;  /* 0x0000000000037941 */ /* 0x000fea0003800000 */
.L_x_47583:
        /* <DEDUP_REMOVED lines=44> */
.L_x_47582:
[----:B------:R-:W-:Y:S05]  /*2ff40*/  BSYNC B2 ;  /* 0x0000000000027941 */ /* 0x000fea0003800000 */
.L_x_47581:
        /* <DEDUP_REMOVED lines=12> */
.L_x_47585:
        /* <DEDUP_REMOVED lines=12> */
.L_x_47588:
[----:B------:R-:W-:-:S07]  /*300d0*/  IMAD.MOV.U32 R20, RZ, RZ, R8 ;  /* 0x000000ffff147224 */ /* 0x000fce00078e0008 */
.L_x_47589:
[----:B------:R-:W-:Y:S05]  /*300e0*/  BSYNC B2 ;  /* 0x0000000000027941 */ /* 0x000fea0003800000 */
.L_x_47587:
        /* <DEDUP_REMOVED lines=16> */
.L_x_47593:
[----:B------:R-:W-:Y:S05]  /*301f0*/  BSYNC B3 ;  /* 0x0000000000037941 */ /* 0x000fea0003800000 */
.L_x_47592:
        /* <DEDUP_REMOVED lines=43> */
.L_x_47591:
[----:B------:R-:W-:Y:S05]  /*304b0*/  BSYNC B2 ;  /* 0x0000000000027941 */ /* 0x000fea0003800000 */
.L_x_47590:
        /* <DEDUP_REMOVED lines=9> */
.L_x_47586:
        /* <DEDUP_REMOVED lines=51> */
.L_x_47594:
[----:B------:R-:W-:-:S07]  /*30880*/  VIADD R21, R21, 0x20 ;  /* 0x0000002015157836 */ /* 0x000fce0000000000 */
.L_x_47465:
[----:B------:R-:W-:Y:S05]  /*30890*/  BSYNC B1 ;  /* 0x0000000000017941 */ /* 0x000fea0003800000 */
.L_x_47464:
        /* <DEDUP_REMOVED lines=30> */
.L_x_47598:
[----:B------:R-:W-:-:S07]  /*30a80*/  IMAD.MOV.U32 R22, RZ, RZ, R8 ;  /* 0x000000ffff167224 */ /* 0x000fce00078e0008 */
.L_x_47599:
[----:B------:R-:W-:Y:S05]  /*30a90*/  BSYNC B2 ;  /* 0x0000000000027941 */ /* 0x000fea0003800000 */
.L_x_47597:
        /* <DEDUP_REMOVED lines=16> */
.L_x_47603:
[----:B------:R-:W-:Y:S05]  /*30ba0*/  BSYNC B3 ;  /* 0x0000000000037941 */ /* 0x000fea0003800000 */
.L_x_47602:
        /* <DEDUP_REMOVED lines=43> */
.L_x_47601:
[----:B------:R-:W-:Y:S05]  /*30e60*/  BSYNC B2 ;  /* 0x0000000000027941 */ /* 0x000fea0003800000 */
.L_x_47600:
        /* <DEDUP_REMOVED lines=19> */
.L_x_47604:
        /* <DEDUP_REMOVED lines=12> */
.L_x_47607:
[----:B------:R-:W-:-:S07]  /*31060*/  MOV R11, R8 ;  /* 0x00000008000b7202 */ /* 0x000fce0000000f00 */
.L_x_47608:
[----:B------:R-:W-:Y:S05]  /*31070*/  BSYNC B2 ;  /* 0x0000000000027941 */ /* 0x000fea0003800000 */
.L_x_47606:
        /* <DEDUP_REMOVED lines=16> */
.L_x_47612:
[----:B------:R-:W-:Y:S05]  /*31180*/  BSYNC B3 ;  /* 0x0000000000037941 */ /* 0x000fea0003800000 */
.L_x_47611:
        /* <DEDUP_REMOVED lines=44> */
.L_x_47610:
[----:B------:R-:W-:Y:S05]  /*31450*/  BSYNC B2 ;  /* 0x0000000000027941 */ /* 0x000fea0003800000 */
.L_x_47609:
        /* <DEDUP_REMOVED lines=10> */
.L_x_47605:
        /* <DEDUP_REMOVED lines=12> */
.L_x_47614:
[----:B------:R-:W-:-:S07]  /*315c0*/  MOV R11, R8 ;  /* 0x00000008000b7202 */ /* 0x000fce0000000f00 */
.L_x_47615:
[----:B------:R-:W-:Y:S05]  /*315d0*/  BSYNC B2 ;  /* 0x0000000000027941 */ /* 0x000fea0003800000 */
.L_x_47613:
        /* <DEDUP_REMOVED lines=16> */
.L_x_47619:
[----:B------:R-:W-:Y:S05]  /*316e0*/  BSYNC B3 ;  /* 0x0000000000037941 */ /* 0x000fea0003800000 */
.L_x_47618:
        /* <DEDUP_REMOVED lines=44> */
.L_x_47617:
[----:B------:R-:W-:Y:S05]  /*319b0*/  BSYNC B2 ;  /* 0x0000000000027941 */ /* 0x000fea0003800000 */
.L_x_47616:
        /* <DEDUP_REMOVED lines=14> */
.L_x_47620:
        /* <DEDUP_REMOVED lines=12> */
.L_x_47623:
[----:B------:R-:W-:-:S07]  /*31b60*/  IMAD.MOV.U32 R11, RZ, RZ, R8 ;  /* 0x000000ffff0b7224 */ /* 0x000fce00078e0008 */
.L_x_47624:
[----:B------:R-:W-:Y:S05]  /*31b70*/  BSYNC B2 ;  /* 0x0000000000027941 */ /* 0x000fea0003800000 */
.L_x_47622:
        /* <DEDUP_REMOVED lines=16> */
.L_x_47628:
[----:B------:R-:W-:Y:S05]  /*31c80*/  BSYNC B3 ;  /* 0x0000000000037941 */ /* 0x000fea0003800000 */
.L_x_47627:
        /* <DEDUP_REMOVED lines=44> */
.L_x_47626:
[----:B------:R-:W-:Y:S05]  /*31f50*/  BSYNC B2 ;  /* 0x0000000000027941 */ /* 0x000fea0003800000 */
.L_x_47625:
        /* <DEDUP_REMOVED lines=10> */
.L_x_47621:
        /* <DEDUP_REMOVED lines=12> */
.L_x_47630:
[----:B------:R-:W-:-:S07]  /*320c0*/  IMAD.MOV.U32 R11, RZ, RZ, R8 ;  /* 0x000000ffff0b7224 */ /* 0x000fce00078e0008 */
.L_x_47631:
[----:B------:R-:W-:Y:S05]  /*320d0*/  BSYNC B2 ;  /* 0x0000000000027941 */ /* 0x000fea0003800000 */
.L_x_47629:
        /* <DEDUP_REMOVED lines=16> */
.L_x_47635:
[----:B------:R-:W-:Y:S05]  /*321e0*/  BSYNC B3 ;  /* 0x0000000000037941 */ /* 0x000fea0003800000 */
.L_x_47634:
        /* <DEDUP_REMOVED lines=44> */
.L_x_47633:
[----:B------:R-:W-:Y:S05]  /*324b0*/  BSYNC B2 ;  /* 0x0000000000027941 */ /* 0x000fea0003800000 */
.L_x_47632:
        /* <DEDUP_REMOVED lines=14> */
.L_x_47636:
        /* <DEDUP_REMOVED lines=12> */
.L_x_47639:
[----:B------:R-:W-:-:S07]  /*32660*/  IMAD.MOV.U32 R11, RZ, RZ, R8 ;  /* 0x000000ffff0b7224 */ /* 0x000fce00078e0008 */
.L_x_47640:
[----:B------:R-:W-:Y:S05]  /*32670*/  BSYNC B2 ;  /* 0x0000000000027941 */ /* 0x000fea0003800000 */
.L_x_47638:
        /* <DEDUP_REMOVED lines=16> */
.L_x_47644:
[----:B------:R-:W-:Y:S05]  /*32780*/  BSYNC B3 ;  /* 0x0000000000037941 */ /* 0x000fea0003800000 */
.L_x_47643:
        /* <DEDUP_REMOVED lines=44> */
.L_x_47642:
[----:B------:R-:W-:Y:S05]  /*32a50*/  BSYNC B2 ;  /* 0x0000000000027941 */ /* 0x000fea0003800000 */
.L_x_47641:
        /* <DEDUP_REMOVED lines=10> */
.L_x_47637:
        /* <DEDUP_REMOVED lines=12> */
.L_x_47646:
[----:B------:R-:W-:-:S07]  /*32bc0*/  IMAD.MOV.U32 R11, RZ, RZ, R8 ;  /* 0x000000ffff0b7224 */ /* 0x000fce00078e0008 */
.L_x_47647:
[----:B------:R-:W-:Y:S05]  /*32bd0*/  BSYNC B2 ;  /* 0x0000000000027941 */ /* 0x000fea0003800000 */
.L_x_47645:
        /* <DEDUP_REMOVED lines=16> */
.L_x_47651:
[----:B------:R-:W-:Y:S05]  /*32ce0*/  BSYNC B3 ;  /* 0x0000000000037941 */ /* 0x000fea0003800000 */
.L_x_47650:
        /* <DEDUP_REMOVED lines=44> */
.L_x_47649:
[----:B------:R-:W-:Y:S05]  /*32fb0*/  BSYNC B2 ;  /* 0x0000000000027941 */ /* 0x000fea0003800000 */
.L_x_47648:
        /* <DEDUP_REMOVED lines=14> */
.L_x_47652:
        /* <DEDUP_REMOVED lines=12> */
.L_x_47655:
[----:B------:R-:W-:-:S07]  /*33160*/  MOV R11, R8 ;  /* 0x00000008000b7202 */ /* 0x000fce0000000f00 */
.L_x_47656:
[----:B------:R-:W-:Y:S05]  /*33170*/  BSYNC B2 ;  /* 0x0000000000027941 */ /* 0x000fea0003800000 */
.L_x_47654:
        /* <DEDUP_REMOVED lines=16> */
.L_x_47660:
[----:B------:R-:W-:Y:S05]  /*33280*/  BSYNC B3 ;  /* 0x0000000000037941 */ /* 0x000fea0003800000 */
.L_x_47659:
        /* <DEDUP_REMOVED lines=44> */
.L_x_47658:
[----:B------:R-:W-:Y:S05]  /*33550*/  BSYNC B2 ;  /* 0x0000000000027941 */ /* 0x000fea0003800000 */
.L_x_47657:
        /* <DEDUP_REMOVED lines=10> */
.L_x_47653:
        /* <DEDUP_REMOVED lines=12> */
.L_x_47662:
[----:B------:R-:W-:-:S07]  /*336c0*/  MOV R11, R8 ;  /* 0x00000008000b7202 */ /* 0x000fce0000000f00 */
.L_x_47663:
[----:B------:R-:W-:Y:S05]  /*336d0*/  BSYNC B2 ;  /* 0x0000000000027941 */ /* 0x000fea0003800000 */
.L_x_47661:
        /* <DEDUP_REMOVED lines=16> */
.L_x_47667:
[----:B------:R-:W-:Y:S05]  /*337e0*/  BSYNC B3 ;  /* 0x0000000000037941 */ /* 0x000fea0003800000 */
.L_x_47666:
        /* <DEDUP_REMOVED lines=44> */
.L_x_47665:
[----:B------:R-:W-:Y:S05]  /*33ab0*/  BSYNC B2 ;  /* 0x0000000000027941 */ /* 0x000fea0003800000 */
.L_x_47664:
        /* <DEDUP_REMOVED lines=14> */
.L_x_47668:
        /* <DEDUP_REMOVED lines=12> */
.L_x_47671:
[----:B------:R-:W-:-:S07]  /*33c60*/  IMAD.MOV.U32 R11, RZ, RZ, R8 ;  /* 0x000000ffff0b7224 */ /* 0x000fce00078e0008 */
.L_x_47672:
[----:B------:R-:W-:Y:S05]  /*33c70*/  BSYNC B2 ;  /* 0x0000000000027941 */ /* 0x000fea0003800000 */
.L_x_47670:
        /* <DEDUP_REMOVED lines=16> */
.L_x_47676:
[----:B------:R-:W-:Y:S05]  /*33d80*/  BSYNC B3 ;  /* 0x0000000000037941 */ /* 0x000fea0003800000 */
.L_x_47675:
        /* <DEDUP_REMOVED lines=44> */
.L_x_47674:
[----:B------:R-:W-:Y:S05]  /*34050*/  BSYNC B2 ;  /* 0x0000000000027941 */ /* 0x000fea0003800000 */
.L_x_47673:
        /* <DEDUP_REMOVED lines=10> */
.L_x_47669:
        /* <DEDUP_REMOVED lines=12> */
.L_x_47678:
[----:B------:R-:W-:-:S07]  /*341c0*/  IMAD.MOV.U32 R11, RZ, RZ, R8 ;  /* 0x000000ffff0b7224 */ /* 0x000fce00078e0008 */
.L_x_47679:
[----:B------:R-:W-:Y:S05]  /*341d0*/  BSYNC B2 ;  /* 0x0000000000027941 */ /* 0x000fea0003800000 */
.L_x_47677:
        /* <DEDUP_REMOVED lines=16> */
.L_x_47683:
[----:B------:R-:W-:Y:S05]  /*342e0*/  BSYNC B3 ;  /* 0x0000000000037941 */ /* 0x000fea0003800000 */
.L_x_47682:
        /* <DEDUP_REMOVED lines=44> */
.L_x_47681:
[----:B------:R-:W-:Y:S05]  /*345b0*/  BSYNC B2 ;  /* 0x0000000000027941 */ /* 0x000fea0003800000 */
.L_x_47680:
        /* <DEDUP_REMOVED lines=12> */
.L_x_47684:
        /* <DEDUP_REMOVED lines=12> */
.L_x_47687:
[----:B------:R-:W-:-:S07]  /*34740*/  IMAD.MOV.U32 R11, RZ, RZ, R8 ;  /* 0x000000ffff0b7224 */ /* 0x000fce00078e0008 */
.L_x_47688:
[----:B------:R-:W-:Y:S05]  /*34750*/  BSYNC B2 ;  /* 0x0000000000027941 */ /* 0x000fea0003800000 */
.L_x_47686:
        /* <DEDUP_REMOVED lines=16> */
.L_x_47692:
[----:B------:R-:W-:Y:S05]  /*34860*/  BSYNC B3 ;  /* 0x0000000000037941 */ /* 0x000fea0003800000 */
.L_x_47691:
        /* <DEDUP_REMOVED lines=44> */
.L_x_47690:
[----:B------:R-:W-:Y:S05]  /*34b30*/  BSYNC B2 ;  /* 0x0000000000027941 */ /* 0x000fea0003800000 */
.L_x_47689:
        /* <DEDUP_REMOVED lines=10> */
.L_x_47685:
        /* <DEDUP_REMOVED lines=12> */
.L_x_47694:
[----:B------:R-:W-:-:S07]  /*34ca0*/  IMAD.MOV.U32 R11, RZ, RZ, R8 ;  /* 0x000000ffff0b7224 */ /* 0x000fce00078e0008 */
.L_x_47695:
[----:B------:R-:W-:Y:S05]  /*34cb0*/  BSYNC B2 ;  /* 0x0000000000027941 */ /* 0x000fea0003800000 */
.L_x_47693:
        /* <DEDUP_REMOVED lines=16> */
.L_x_47699:
[----:B------:R-:W-:Y:S05]  /*34dc0*/  BSYNC B3 ;  /* 0x0000000000037941 */ /* 0x000fea0003800000 */
.L_x_47698:
        /* <DEDUP_REMOVED lines=44> */
.L_x_47697:
[----:B------:R-:W-:Y:S05]  /*35090*/  BSYNC B2 ;  /* 0x0000000000027941 */ /* 0x000fea0003800000 */
.L_x_47696:
        /* <DEDUP_REMOVED lines=12> */
.L_x_47700:
        /* <DEDUP_REMOVED lines=12> */
.L_x_47703:
[----:B------:R-:W-:-:S07]  /*35220*/  MOV R11, R8 ;  /* 0x00000008000b7202 */ /* 0x000fce0000000f00 */
.L_x_47704:
[----:B------:R-:W-:Y:S05]  /*35230*/  BSYNC B2 ;  /* 0x0000000000027941 */ /* 0x000fea0003800000 */
.L_x_47702:
        /* <DEDUP_REMOVED lines=16> */
.L_x_47708:
[----:B------:R-:W-:Y:S05]  /*35340*/  BSYNC B3 ;  /* 0x0000000000037941 */ /* 0x000fea0003800000 */
.L_x_47707:
        /* <DEDUP_REMOVED lines=44> */
.L_x_47706:
[----:B------:R-:W-:Y:S05]  /*35610*/  BSYNC B2 ;  /* 0x0000000000027941 */ /* 0x000fea0003800000 */
.L_x_47705:
        /* <DEDUP_REMOVED lines=10> */
.L_x_47701:
        /* <DEDUP_REMOVED lines=12> */
.L_x_47710:
[----:B------:R-:W-:-:S07]  /*35780*/  MOV R11, R8 ;  /* 0x00000008000b7202 */ /* 0x000fce0000000f00 */
.L_x_47711:
[----:B------:R-:W-:Y:S05]  /*35790*/  BSYNC B2 ;  /* 0x0000000000027941 */ /* 0x000fea0003800000 */
.L_x_47709:
        /* <DEDUP_REMOVED lines=16> */
.L_x_47715:
[----:B------:R-:W-:Y:S05]  /*358a0*/  BSYNC B3 ;  /* 0x0000000000037941 */ /* 0x000fea0003800000 */
.L_x_47714:
        /* <DEDUP_REMOVED lines=44> */
.L_x_47713:
[----:B------:R-:W-:Y:S05]  /*35b70*/  BSYNC B2 ;  /* 0x0000000000027941 */ /* 0x000fea0003800000 */
.L_x_47712:
        /* <DEDUP_REMOVED lines=12> */
.L_x_47716:
        /* <DEDUP_REMOVED lines=12> */
.L_x_47719:
[----:B------:R-:W-:-:S07]  /*35d00*/  IMAD.MOV.U32 R20, RZ, RZ, R8 ;  /* 0x000000ffff147224 */ /* 0x000fce00078e0008 */
.L_x_47720:
[----:B------:R-:W-:Y:S05]  /*35d10*/  BSYNC B2 ;  /* 0x0000000000027941 */ /* 0x000fea0003800000 */
.L_x_47718:
        /* <DEDUP_REMOVED lines=16> */
.L_x_47724:
[----:B------:R-:W-:Y:S05]  /*35e20*/  BSYNC B3 ;  /* 0x0000000000037941 */ /* 0x000fea0003800000 */
.L_x_47723:
        /* <DEDUP_REMOVED lines=43> */
.L_x_47722:
[----:B------:R-:W-:Y:S05]  /*360e0*/  BSYNC B2 ;  /* 0x0000000000027941 */ /* 0x000fea0003800000 */
.L_x_47721:
        /* <DEDUP_REMOVED lines=9> */
.L_x_47717:
        /* <DEDUP_REMOVED lines=51> */
.L_x_47725:
[----:B------:R-:W-:-:S07]  /*364b0*/  VIADD R21, R21, 0x20 ;  /* 0x0000002015157836 */ /* 0x000fce0000000000 */
.L_x_47596:
[----:B------:R-:W-:Y:S05]  /*364c0*/  BSYNC B1 ;  /* 0x0000000000017941 */ /* 0x000fea0003800000 */
.L_x_47595:
        /* <DEDUP_REMOVED lines=30> */
.L_x_47729:
[----:B------:R-:W-:-:S07]  /*366b0*/  IMAD.MOV.U32 R22, RZ, RZ, R8 ;  /* 0x000000ffff167224 */ /* 0x000fce00078e0008 */
.L_x_47730:
[----:B------:R-:W-:Y:S05]  /*366c0*/  BSYNC B2 ;  /* 0x0000000000027941 */ /* 0x000fea0003800000 */
.L_x_47728:
        /* <DEDUP_REMOVED lines=16> */
.L_x_47734:
[----:B------:R-:W-:Y:S05]  /*367d0*/  BSYNC B3 ;  /* 0x0000000000037941 */ /* 0x000fea0003800000 */
.L_x_47733:
        /* <DEDUP_REMOVED lines=43> */
.L_x_47732:
[----:B------:R-:W-:Y:S05]  /*36a90*/  BSYNC B2 ;  /* 0x0000000000027941 */ /* 0x000fea0003800000 */
.L_x_47731:
        /* <DEDUP_REMOVED lines=19> */
.L_x_47735:
        /* <DEDUP_REMOVED lines=12> */
.L_x_47738:
[----:B------:R-:W-:-:S07]  /*36c90*/  MOV R11, R8 ;  /* 0x00000008000b7202 */ /* 0x000fce0000000f00 */
.L_x_47739:
[----:B------:R-:W-:Y:S05]  /*36ca0*/  BSYNC B2 ;  /* 0x0000000000027941 */ /* 0x000fea0003800000 */
.L_x_47737:
        /* <DEDUP_REMOVED lines=16> */
.L_x_47743:
[----:B------:R-:W-:Y:S05]  /*36db0*/  BSYNC B3 ;  /* 0x0000000000037941 */ /* 0x000fea0003800000 */
.L_x_47742:
        /* <DEDUP_REMOVED lines=44> */
.L_x_47741:
[----:B------:R-:W-:Y:S05]  /*37080*/  BSYNC B2 ;  /* 0x0000000000027941 */ /* 0x000fea0003800000 */
.L_x_47740:
        /* <DEDUP_REMOVED lines=10> */
.L_x_47736:
        /* <DEDUP_REMOVED lines=12> */
.L_x_47745:
[----:B------:R-:W-:-:S07]  /*371f0*/  MOV R11, R8 ;  /* 0x00000008000b7202 */ /* 0x000fce0000000f00 */
.L_x_47746:
[----:B------:R-:W-:Y:S05]  /*37200*/  BSYNC B2 ;  /* 0x0000000000027941 */ /* 0x000fea0003800000 */
.L_x_47744:
        /* <DEDUP_REMOVED lines=16> */
.L_x_47750:
[----:B------:R-:W-:Y:S05]  /*37310*/  BSYNC B3 ;  /* 0x0000000000037941 */ /* 0x000fea0003800000 */
.L_x_47749:
        /* <DEDUP_REMOVED lines=44> */
.L_x_47748:
[----:B------:R-:W-:Y:S05]  /*375e0*/  BSYNC B2 ;  /* 0x0000000000027941 */ /* 0x000fea0003800000 */
.L_x_47747:
        /* <DEDUP_REMOVED lines=14> */
.L_x_47751:
        /* <DEDUP_REMOVED lines=12> */
.L_x_47754:
[----:B------:R-:W-:-:S07]  /*37790*/  IMAD.MOV.U32 R11, RZ, RZ, R8 ;  /* 0x000000ffff0b7224 */ /* 0x000fce00078e0008 */
.L_x_47755:
[----:B------:R-:W-:Y:S05]  /*377a0*/  BSYNC B2 ;  /* 0x0000000000027941 */ /* 0x000fea0003800000 */
.L_x_47753:
        /* <DEDUP_REMOVED lines=16> */
.L_x_47759:
[----:B------:R-:W-:Y:S05]  /*378b0*/  BSYNC B3 ;  /* 0x0000000000037941 */ /* 0x000fea0003800000 */
.L_x_47758:
        /* <DEDUP_REMOVED lines=44> */
.L_x_47757:
[----:B------:R-:W-:Y:S05]  /*37b80*/  BSYNC B2 ;  /* 0x0000000000027941 */ /* 0x000fea0003800000 */
.L_x_47756:
        /* <DEDUP_REMOVED lines=10> */
.L_x_47752:
        /* <DEDUP_REMOVED lines=12> */
.L_x_47761:
[----:B------:R-:W-:-:S07]  /*37cf0*/  IMAD.MOV.U32 R11, RZ, RZ, R8 ;  /* 0x000000ffff0b7224 */ /* 0x000fce00078e0008 */
.L_x_47762:
[----:B------:R-:W-:Y:S05]  /*37d00*/  BSYNC B2 ;  /* 0x0000000000027941 */ /* 0x000fea0003800000 */
.L_x_47760:
        /* <DEDUP_REMOVED lines=16> */
.L_x_47766:
[----:B------:R-:W-:Y:S05]  /*37e10*/  BSYNC B3 ;  /* 0x0000000000037941 */ /* 0x000fea0003800000 */
.L_x_47765:
        /* <DEDUP_REMOVED lines=44> */
.L_x_47764:
[----:B------:R-:W-:Y:S05]  /*380e0*/  BSYNC B2 ;  /* 0x0000000000027941 */ /* 0x000fea0003800000 */
.L_x_47763:
        /* <DEDUP_REMOVED lines=14> */
.L_x_47767:
        /* <DEDUP_REMOVED lines=12> */
.L_x_47770:
[----:B------:R-:W-:-:S07]  /*38290*/  IMAD.MOV.U32 R11, RZ, RZ, R8 ;  /* 0x000000ffff0b7224 */ /* 0x000fce00078e0008 */
.L_x_47771:
[----:B------:R-:W-:Y:S05]  /*382a0*/  BSYNC B2 ;  /* 0x0000000000027941 */ /* 0x000fea0003800000 */
.L_x_47769:
        /* <DEDUP_REMOVED lines=16> */
.L_x_47775:
[----:B------:R-:W-:Y:S05]  /*383b0*/  BSYNC B3 ;  /* 0x0000000000037941 */ /* 0x000fea0003800000 */
.L_x_47774:
        /* <DEDUP_REMOVED lines=44> */
.L_x_47773:
[----:B------:R-:W-:Y:S05]  /*38680*/  BSYNC B2 ;  /* 0x0000000000027941 */ /* 0x000fea0003800000 */
.L_x_47772:
        /* <DEDUP_REMOVED lines=10> */
.L_x_47768:
        /* <DEDUP_REMOVED lines=12> */
.L_x_47777:
[----:B------:R-:W-:-:S07]  /*387f0*/  IMAD.MOV.U32 R11, RZ, RZ, R8 ;  /* 0x000000ffff0b7224 */ /* 0x000fce00078e0008 */
.L_x_47778:
[----:B------:R-:W-:Y:S05]  /*38800*/  BSYNC B2 ;  /* 0x0000000000027941 */ /* 0x000fea0003800000 */
.L_x_47776:
        /* <DEDUP_REMOVED lines=16> */
.L_x_47782:
[----:B------:R-:W-:Y:S05]  /*38910*/  BSYNC B3 ;  /* 0x0000000000037941 */ /* 0x000fea0003800000 */
.L_x_47781:
        /* <DEDUP_REMOVED lines=44> */
.L_x_47780:
[----:B------:R-:W-:Y:S05]  /*38be0*/  BSYNC B2 ;  /* 0x0000000000027941 */ /* 0x000fea0003800000 */
.L_x_47779:
        /* <DEDUP_REMOVED lines=14> */
.L_x_47783:
        /* <DEDUP_REMOVED lines=12> */
.L_x_47786:
[----:B------:R-:W-:-:S07]  /*38d90*/  MOV R11, R8 ;  /* 0x00000008000b7202 */ /* 0x000fce0000000f00 */
.L_x_47787:
[----:B------:R-:W-:Y:S05]  /*38da0*/  BSYNC B2 ;  /* 0x0000000000027941 */ /* 0x000fea0003800000 */
.L_x_47785:
        /* <DEDUP_REMOVED lines=16> */
.L_x_47791:
[----:B------:R-:W-:Y:S05]  /*38eb0*/  BSYNC B3 ;  /* 0x0000000000037941 */ /* 0x000fea0003800000 */
.L_x_47790:
        /* <DEDUP_REMOVED lines=44> */
.L_x_47789:
[----:B------:R-:W-:Y:S05]  /*39180*/  BSYNC B2 ;  /* 0x0000000000027941 */ /* 0x000fea0003800000 */
.L_x_47788:
        /* <DEDUP_REMOVED lines=10> */
.L_x_47784:
        /* <DEDUP_REMOVED lines=12> */
.L_x_47793:
[----:B------:R-:W-:-:S07]  /*392f0*/  MOV R11, R8 ;  /* 0x00000008000b7202 */ /* 0x000fce0000000f00 */
.L_x_47794:
[----:B------:R-:W-:Y:S05]  /*39300*/  BSYNC B2 ;  /* 0x0000000000027941 */ /* 0x000fea0003800000 */
.L_x_47792:
        /* <DEDUP_REMOVED lines=16> */
.L_x_47798:
[----:B------:R-:W-:Y:S05]  /*39410*/  BSYNC B3 ;  /* 0x0000000000037941 */ /* 0x000fea0003800000 */
.L_x_47797:
        /* <DEDUP_REMOVED lines=44> */
.L_x_47796:
[----:B------:R-:W-:Y:S05]  /*396e0*/  BSYNC B2 ;  /* 0x0000000000027941 */ /* 0x000fea0003800000 */
.L_x_47795:
        /* <DEDUP_REMOVED lines=14> */
.L_x_47799:
        /* <DEDUP_REMOVED lines=12> */
.L_x_47802:
[----:B------:R-:W-:-:S07]  /*39890*/  MOV R11, R8 ;  /* 0x00000008000b7202 */ /* 0x000fce0000000f00 */
.L_x_47803:
[----:B------:R-:W-:Y:S05]  /*398a0*/  BSYNC B2 ;  /* 0x0000000000027941 */ /* 0x000fea0003800000 */
.L_x_47801:
        /* <DEDUP_REMOVED lines=16> */
.L_x_47807:
[----:B------:R-:W-:Y:S05]  /*399b0*/  BSYNC B3 ;  /* 0x0000000000037941 */ /* 0x000fea0003800000 */
.L_x_47806:
        /* <DEDUP_REMOVED lines=44> */
.L_x_47805:
[----:B------:R-:W-:Y:S05]  /*39c80*/  BSYNC B2 ;  /* 0x0000000000027941 */ /* 0x000fea0003800000 */
.L_x_47804:
        /* <DEDUP_REMOVED lines=10> */
.L_x_47800:
        /* <DEDUP_REMOVED lines=12> */
.L_x_47809:
[----:B------:R-:W-:-:S07]  /*39df0*/  IMAD.MOV.U32 R11, RZ, RZ, R8 ;  /* 0x000000ffff0b7224 */ /* 0x000fce00078e0008 */
.L_x_47810:
[----:B------:R-:W-:Y:S05]  /*39e00*/  BSYNC B2 ;  /* 0x0000000000027941 */ /* 0x000fea0003800000 */
.L_x_47808:
        /* <DEDUP_REMOVED lines=16> */
.L_x_47814:
[----:B------:R-:W-:Y:S05]  /*39f10*/  BSYNC B3 ;  /* 0x0000000000037941 */ /* 0x000fea0003800000 */
.L_x_47813:
        /* <DEDUP_REMOVED lines=44> */
.L_x_47812:
[----:B------:R-:W-:Y:S05]  /*3a1e0*/  BSYNC B2 ;  /* 0x0000000000027941 */ /* 0x000fea0003800000 */
.L_x_47811:
        /* <DEDUP_REMOVED lines=12> */
.L_x_47815:
        /* <DEDUP_REMOVED lines=12> */
.L_x_47818:
[----:B------:R-:W-:-:S07]  /*3a370*/  MOV R11, R8 ;  /* 0x00000008000b7202 */ /* 0x000fce0000000f00 */
.L_x_47819:
[----:B------:R-:W-:Y:S05]  /*3a380*/  BSYNC B2 ;  /* 0x0000000000027941 */ /* 0x000fea0003800000 */
.L_x_47817:
        /* <DEDUP_REMOVED lines=16> */
.L_x_47823:
[----:B------:R-:W-:Y:S05]  /*3a490*/  BSYNC B3 ;  /* 0x0000000000037941 */ /* 0x000fea0003800000 */
.L_x_47822:
        /* <DEDUP_REMOVED lines=44> */
.L_x_47821:
[----:B------:R-:W-:Y:S05]  /*3a760*/  BSYNC B2 ;  /* 0x0000000000027941 */ /* 0x000fea0003800000 */
.L_x_47820:
        /* <DEDUP_REMOVED lines=10> */
.L_x_47816:
        /* <DEDUP_REMOVED lines=12> */
.L_x_47825:
[----:B------:R-:W-:-:S07]  /*3a8d0*/  IMAD.MOV.U32 R11, RZ, RZ, R8 ;  /* 0x000000ffff0b7224 */ /* 0x000fce00078e0008 */
.L_x_47826:
[----:B------:R-:W-:Y:S05]  /*3a8e0*/  BSYNC B2 ;  /* 0x0000000000027941 */ /* 0x000fea0003800000 */
.L_x_47824:
        /* <DEDUP_REMOVED lines=16> */
.L_x_47830:
[----:B------:R-:W-:Y:S05]  /*3a9f0*/  BSYNC B3 ;  /* 0x0000000000037941 */ /* 0x000fea0003800000 */
.L_x_47829:
        /* <DEDUP_REMOVED lines=44> */
.L_x_47828:
[----:B------:R-:W-:Y:S05]  /*3acc0*/  BSYNC B2 ;  /* 0x0000000000027941 */ /* 0x000fea0003800000 */
.L_x_47827:
        /* <DEDUP_REMOVED lines=12> */
.L_x_47831:
        /* <DEDUP_REMOVED lines=12> */
.L_x_47834:
[----:B------:R-:W-:-:S07]  /*3ae50*/  MOV R11, R8 ;  /* 0x00000008000b7202 */ /* 0x000fce0000000f00 */
.L_x_47835:
[----:B------:R-:W-:Y:S05]  /*3ae60*/  BSYNC B2 ;  /* 0x0000000000027941 */ /* 0x000fea0003800000 */
.L_x_47833:
        /* <DEDUP_REMOVED lines=16> */
.L_x_47839:
[----:B------:R-:W-:Y:S05]  /*3af70*/  BSYNC B3 ;  /* 0x0000000000037941 */ /* 0x000fea0003800000 */
.L_x_47838:
        /* <DEDUP_REMOVED lines=44> */
.L_x_47837:
[----:B------:R-:W-:Y:S05]  /*3b240*/  BSYNC B2 ;  /* 0x0000000000027941 */ /* 0x000fea0003800000 */
.L_x_47836:
        /* <DEDUP_REMOVED lines=10> */
.L_x_47832:
        /* <DEDUP_REMOVED lines=12> */
.L_x_47841:
[----:B------:R-:W-:-:S07]  /*3b3b0*/  IMAD.MOV.U32 R11, RZ, RZ, R8 ;  /* 0x000000ffff0b7224 */ /* 0x000fce00078e0008 */
.L_x_47842:
[----:B------:R-:W-:Y:S05]  /*3b3c0*/  BSYNC B2 ;  /* 0x0000000000027941 */ /* 0x000fea0003800000 */
.L_x_47840:
        /* <DEDUP_REMOVED lines=16> */
.L_x_47846:
[----:B------:R-:W-:Y:S05]  /*3b4d0*/  BSYNC B3 ;  /* 0x0000000000037941 */ /* 0x000fea0003800000 */
.L_x_47845:
        /* <DEDUP_REMOVED lines=44> */
.L_x_47844:
[----:B------:R-:W-:Y:S05]  /*3b7a0*/  BSYNC B2 ;  /* 0x0000000000027941 */ /* 0x000fea0003800000 */
.L_x_47843:
        /* <DEDUP_REMOVED lines=12> */
.L_x_47847:
        /* <DEDUP_REMOVED lines=12> */
.L_x_47850:
[----:B------:R-:W-:-:S07]  /*3b930*/  MOV R20, R8 ;  /* 0x0000000800147202 */ /* 0x000fce0000000f00 */
.L_x_47851:
[----:B------:R-:W-:Y:S05]  /*3b940*/  BSYNC B2 ;  /* 0x0000000000027941 */ /* 0x000fea0003800000 */
.L_x_47849:
        /* <DEDUP_REMOVED lines=16> */
.L_x_47855:
[----:B------:R-:W-:Y:S05]  /*3ba50*/  BSYNC B3 ;  /* 0x0000000000037941 */ /* 0x000fea0003800000 */
.L_x_47854:
        /* <DEDUP_REMOVED lines=43> */
.L_x_47853:
[----:B------:R-:W-:Y:S05]  /*3bd10*/  BSYNC B2 ;  /* 0x0000000000027941 */ /* 0x000fea0003800000 */
.L_x_47852:
        /* <DEDUP_REMOVED lines=9> */
.L_x_47848:
        /* <DEDUP_REMOVED lines=20> */
[C---:B------:R-:W-:Y:S02]  /*3bef0*/  LEA.HI.X R181, R21.reuse, UR29, RZ, 0x5, P0 ;  /* 0x0000001d15b57c11 */ /* 0x040fe400080f2cff */
[----:B------:R-:W-:Y:S02]  /*3bf00*/  SHF.L.U32 R22, R21, 0x3, RZ ;  /* 0x0000000315167819 */ /* 0x000fe400000006ff */
[----:B------:R-:W-:Y:S01]  /*3bf10*/  SEL R228, RZ, 0x1, P2 ;  /* 0x00000001ffe47807 */ /* 0x000fe20001000000 */
[----:B------:R-:W-:Y:S01]  /*3bf20*/  STG.E.128 desc[UR8][R180.64], R172 ;  /* 0x000000acb4007986 */ /* 0x000fe2000c101d08 */
[----:B------:R-:W-:-:S02]  /*3bf30*/  SHF.R.U32.HI R21, RZ, 0x1d, R21 ;  /* 0x0000001dff157819 */ /* 0x000fc40000011615 */
[----:B------:R-:W-:Y:S01]  /*3bf40*/  LOP3.LUT R182, R182, R228, RZ, 0xfc, !PT ;  /* 0x000000e4b6b67212 */ /* 0x000fe200078efcff */
[----:B------:R0:W-:Y:S02]  /*3bf50*/  STG.E.128 desc[UR8][R180.64+0x10], R176 ;  /* 0x000010b0b4007986 */ /* 0x0001e4000c101d08 */
[----:B0-----:R-:W-:-:S04]  /*3bf60*/  IADD3 R180, P0, R22, UR30, RZ ;  /* 0x0000001e16b47c10 */ /* 0x001fc8000ff1e0ff */
[----:B------:R-:W-:-:S05]  /*3bf70*/  IADD3.X R181, R21, UR31, RZ, P0, !PT ;  /* 0x0000001f15b57c10 */ /* 0x000fca00087fe4ff */
[----:B------:R4:W-:Y:S01]  /*3bf80*/  STG.E.64 desc[UR8][R180.64], R182 ;  /* 0x000000b6b4007986 */ /* 0x0009e2000c101b08 */
[----:B------:R-:W-:Y:S05]  /*3bf90*/  @!P1 BRA `(.L_x_47727) ;  /* 0x0000000000509947 */ /* 0x000fea0003800000 */
[----:B----4-:R-:W-:Y:S01]  /*3bfa0*/  IMAD.U32 R180, R19, 0x10000, RZ ;  /* 0x0001000013b47824 */ /* 0x010fe200078e00ff */
        /* <DEDUP_REMOVED lines=19> */
.L_x_47727:
[----:B------:R-:W-:Y:S05]  /*3c0e0*/  BSYNC B1 ;  /* 0x0000000000017941 */ /* 0x000fea0003800000 */
.L_x_47726:
        /* <DEDUP_REMOVED lines=292> */
.L_x_47889:
        /* <DEDUP_REMOVED lines=47> */
[----:B------:R-:W-:Y:S01]  /*3d620*/  F2FP.F16.F32.PACK_AB R180, R181, R180 ;  /* 0x000000b4b5b4723e */ /* 0x000fe200000000ff */
        /* <DEDUP_REMOVED lines=9> */
[----:B------:R-:W-:Y:S01]  /*3d6c0*/  F2FP.F16.F32.PACK_AB R181, R182, R181 ;  /* 0x000000b5b6b5723e */ /* 0x000fe200000000ff */
[----:B------:R-:W4:Y:S01]  /*3d6d0*/  LDL R3, [R1+0x64] ;  /* 0x0000640001037983 */ /* 0x000f220000100800 */
[----:B--2---:R-:W-:-:S03]  /*3d6e0*/  FFMA.FTZ R182, R0, R244, R229 ;  /* 0x000000f400b67223 */ /* 0x004fc600000100e5 */
[----:B------:R-:W2:Y:S02]  /*3d6f0*/  LDL R0, [R1+0x6c] ;  /* 0x00006c0001007983 */ /* 0x000ea40000100800 */
[----:B------:R-:W-:Y:S01]  /*3d700*/  F2FP.F16.F32.PACK_AB R182, R228, R182 ;  /* 0x000000b6e4b6723e */ /* 0x000fe200000000ff */
        /* <DEDUP_REMOVED lines=8> */
[----:B------:R-:W-:Y:S01]  /*3d790*/  F2FP.F16.F32.PACK_AB R183, R228, R183 ;  /* 0x000000b7e4b7723e */ /* 0x000fe200000000ff */
        /* <DEDUP_REMOVED lines=14> */
[----:B------:R-:W-:Y:S02]  /*3d880*/  F2FP.F16.F32.PACK_AB R180, R181, R180 ;  /* 0x000000b4b5b4723e */ /* 0x000fe400000000ff */
        /* <DEDUP_REMOVED lines=11> */
[----:B------:R-:W-:Y:S02]  /*3d940*/  F2FP.F16.F32.PACK_AB R181, R182, R181 ;  /* 0x000000b5b6b5723e */ /* 0x000fe400000000ff */
[----:B-1----:R-:W-:Y:S01]  /*3d950*/  LOP3.LUT R252, R252, 0x1f, RZ, 0xc0, !PT ;  /* 0x0000001ffcfc7812 */ /* 0x002fe200078ec0ff */
[----:B--2---:R-:W-:Y:S01]  /*3d960*/  FFMA.FTZ R229, R229, R246, R230 ;  /* 0x000000f6e5e57223 */ /* 0x004fe200000100e6 */
[----:B----4-:R-:W-:Y:S01]  /*3d970*/  FFMA.FTZ R230, R248, R247, R249 ;  /* 0x000000f7f8e67223 */ /* 0x010fe200000100f9 */
[----:B---3--:R-:W-:-:S05]  /*3d980*/  FFMA.FTZ R228, R228, R245, R231 ;  /* 0x000000f5e4e47223 */ /* 0x008fca00000100e7 */
[----:B------:R-:W-:Y:S02]  /*3d990*/  F2FP.F16.F32.PACK_AB R182, R228, R183 ;  /* 0x000000b7e4b6723e */ /* 0x000fe400000000ff */
[----:B------:R-:W-:Y:S01]  /*3d9a0*/  F2FP.F16.F32.PACK_AB R183, R230, R229 ;  /* 0x000000e5e6b7723e */ /* 0x000fe200000000ff */
[----:B0-----:R-:W-:-:S05]  /*3d9b0*/  IMAD.WIDE.U32 R228, R12, 0x10, R250 ;  /* 0x000000100ce47825 */ /* 0x001fca00078e00fa */
[----:B------:R3:W-:Y:S01]  /*3d9c0*/  STG.E.128 desc[UR8][R228.64], R180 ;  /* 0x000000b4e4007986 */ /* 0x0007e2000c101d08 */
[----:B------:R-:W-:-:S07]  /*3d9d0*/  IADD3 R12, R12, 0x20, RZ ;  /* 0x000000200c0c7810 */ /* 0x000fce0007ffe0ff */
.L_x_47858:
[----:B------:R-:W-:Y:S05]  /*3d9e0*/  BSYNC B1 ;  /* 0x0000000000017941 */ /* 0x000fea0003800000 */
.L_x_47857:
        /* <DEDUP_REMOVED lines=33> */
[----:B------:R-:W-:Y:S01]  /*3dc00*/  F2FP.F16.F32.PACK_AB R180, R181, R180 ;  /* 0x000000b4b5b4723e */ /* 0x000fe200000000ff */
        /* <DEDUP_REMOVED lines=38> */
[----:B------:R-:W-:Y:S02]  /*3de70*/  F2FP.F16.F32.PACK_AB R180, R181, R180 ;  /* 0x000000b4b5b4723e */ /* 0x000fe400000000ff */
        /* <DEDUP_REMOVED lines=11> */
[----:B------:R-:W-:Y:S02]  /*3df30*/  F2FP.F16.F32.PACK_AB R181, R182, R181 ;  /* 0x000000b5b6b5723e */ /* 0x000fe400000000ff */
[----:B0-----:R-:W-:Y:S01]  /*3df40*/  LOP3.LUT R252, R252, 0x1f, RZ, 0xc0, !PT ;  /* 0x0000001ffcfc7812 */ /* 0x001fe200078ec0ff */
[----:B--2---:R-:W-:Y:S01]  /*3df50*/  FFMA.FTZ R229, R229, R246, R230 ;  /* 0x000000f6e5e57223 */ /* 0x004fe200000100e6 */
[----:B---3--:R-:W-:Y:S01]  /*3df60*/  FFMA.FTZ R230, R248, R247, R249 ;  /* 0x000000f7f8e67223 */ /* 0x008fe200000100f9 */
[----:B----4-:R-:W-:-:S05]  /*3df70*/  FFMA.FTZ R228, R228, R245, R231 ;  /* 0x000000f5e4e47223 */ /* 0x010fca00000100e7 */
[----:B------:R-:W-:Y:S02]  /*3df80*/  F2FP.F16.F32.PACK_AB R182, R228, R183 ;  /* 0x000000b7e4b6723e */ /* 0x000fe400000000ff */
[----:B------:R-:W-:Y:S01]  /*3df90*/  F2FP.F16.F32.PACK_AB R183, R230, R229 ;  /* 0x000000e5e6b7723e */ /* 0x000fe200000000ff */
[----:B------:R-:W-:-:S05]  /*3dfa0*/  IMAD.WIDE.U32 R228, R12, 0x10, R250 ;  /* 0x000000100ce47825 */ /* 0x000fca00078e00fa */
[----:B------:R1:W-:Y:S01]  /*3dfb0*/  STG.E.128 desc[UR8][R228.64], R180 ;  /* 0x000000b4e4007986 */ /* 0x0003e2000c101d08 */
[----:B------:R-:W-:-:S07]  /*3dfc0*/  VIADD R12, R12, 0x20 ;  /* 0x000000200c0c7836 */ /* 0x000fce0000000000 */
.L_x_47860:
[----:B------:R-:W-:Y:S05]  /*3dfd0*/  BSYNC B1 ;  /* 0x0000000000017941 */ /* 0x000fea0003800000 */
.L_x_47859:
        /* <DEDUP_REMOVED lines=22> */
[----:B------:R-:W-:Y:S01]  /*3e140*/  F2FP.F16.F32.PACK_AB R180, R181, R180 ;  /* 0x000000b4b5b4723e */ /* 0x000fe200000000ff */
        /* <DEDUP_REMOVED lines=12> */
[----:B------:R-:W-:Y:S02]  /*3e210*/  F2FP.F16.F32.PACK_AB R181, R182, R181 ;  /* 0x000000b5b6b5723e */ /* 0x000fe400000000ff */
[----:B------:R-:W3:Y:S04]  /*3e220*/  LDL R182, [R1+0x10] ;  /* 0x0000100001b67983 */ /* 0x000ee80000100800 */
[----:B------:R-:W4:Y:S01]  /*3e230*/  LDL R229, [R1+0x168] ;  /* 0x0001680001e57983 */ /* 0x000f220000100800 */
[----:B---3--:R-:W-:Y:S01]  /*3e240*/  FFMA.FTZ R182, R228, R244, R182 ;  /* 0x000000f4e4b67223 */ /* 0x008fe200000100b6 */
[----:B--2---:R-:W-:-:S05]  /*3e250*/  FFMA.FTZ R228, R246, R245, R247 ;  /* 0x000000f5f6e47223 */ /* 0x004fca00000100f7 */
[----:B------:R-:W-:Y:S01]  /*3e260*/  F2FP.F16.F32.PACK_AB R182, R228, R182 ;  /* 0x000000b6e4b6723e */ /* 0x000fe200000000ff */
        /* <DEDUP_REMOVED lines=8> */
[----:B------:R-:W-:-:S05]  /*3e2f0*/  F2FP.F16.F32.PACK_AB R183, R228, R183 ;  /* 0x000000b7e4b7723e */ /* 0x000fca00000000ff */
        /* <DEDUP_REMOVED lines=14> */
[----:B------:R-:W-:Y:S01]  /*3e3e0*/  F2FP.F16.F32.PACK_AB R180, R181, R180 ;  /* 0x000000b4b5b4723e */ /* 0x000fe200000000ff */
[----:B-----5:R-:W-:Y:S01]  /*3e3f0*/  FFMA.FTZ R183, R183, R244, R240 ;  /* 0x000000f4b7b77223 */ /* 0x020fe200000100f0 */
[----:B------:R-:W-:Y:S01]  /*3e400*/  FFMA.FTZ R228, R228, R245, R241 ;  /* 0x000000f5e4e47223 */ /* 0x000fe200000100f1 */
[----:B------:R-:W-:Y:S01]  /*3e410*/  FFMA.FTZ R229, R229, R246, R242 ;  /* 0x000000f6e5e57223 */ /* 0x000fe200000100f2 */
[----:B--2---:R-:W-:Y:S01]  /*3e420*/  FFMA.FTZ R181, R249, R230, R238 ;  /* 0x000000e6f9b57223 */ /* 0x004fe200000100ee */
[----:B---3--:R-:W-:-:S04]  /*3e430*/  FFMA.FTZ R230, R248, R247, R243 ;  /* 0x000000f7f8e67223 */ /* 0x008fc800000100f3 */
[----:B------:R-:W-:Y:S02]  /*3e440*/  F2FP.F16.F32.PACK_AB R181, R182, R181 ;  /* 0x000000b5b6b5723e */ /* 0x000fe400000000ff */
[----:B------:R-:W-:Y:S02]  /*3e450*/  F2FP.F16.F32.PACK_AB R182, R228, R183 ;  /* 0x000000b7e4b6723e */ /* 0x000fe400000000ff */
[----:B------:R-:W-:Y:S01]  /*3e460*/  F2FP.F16.F32.PACK_AB R183, R230, R229 ;  /* 0x000000e5e6b7723e */ /* 0x000fe200000000ff */
[----:B0-----:R-:W-:-:S05]  /*3e470*/  IMAD.WIDE.U32 R228, R12, 0x10, R250 ;  /* 0x000000100ce47825 */ /* 0x001fca00078e00fa */
[----:B------:R4:W-:Y:S01]  /*3e480*/  STG.E.128 desc[UR8][R228.64], R180 ;  /* 0x000000b4e4007986 */ /* 0x0009e2000c101d08 */
[----:B------:R-:W-:-:S07]  /*3e490*/  IADD3 R12, R12, 0x20, RZ ;  /* 0x000000200c0c7810 */ /* 0x000fce0007ffe0ff */
.L_x_47862:
[----:B------:R-:W-:Y:S05]  /*3e4a0*/  BSYNC B1 ;  /* 0x0000000000017941 */ /* 0x000fea0003800000 */
.L_x_47861:
        /* <DEDUP_REMOVED lines=22> */
[----:B------:R-:W-:Y:S01]  /*3e610*/  F2FP.F16.F32.PACK_AB R180, R181, R180 ;  /* 0x000000b4b5b4723e */ /* 0x000fe200000000ff */
        /* <DEDUP_REMOVED lines=8> */
[----:B------:R-:W-:Y:S01]  /*3e6a0*/  F2FP.F16.F32.PACK_AB R181, R182, R181 ;  /* 0x000000b5b6b5723e */ /* 0x000fe200000000ff */
[----:B------:R-:W-:-:S05]  /*3e6b0*/  FFMA.FTZ R182, R247, R244, R232 ;  /* 0x000000f4f7b67223 */ /* 0x000fca00000100e8 */
[----:B------:R-:W-:Y:S01]  /*3e6c0*/  F2FP.F16.F32.PACK_AB R182, R228, R182 ;  /* 0x000000b6e4b6723e */ /* 0x000fe200000000ff */
[--C-:B------:R-:W-:Y:S01]  /*3e6d0*/  FADD.FTZ R228, R130, -R183.reuse ;  /* 0x800000b782e47221 */ /* 0x100fe20000010000 */
[----:B------:R-:W-:-:S03]  /*3e6e0*/  FADD.FTZ R183, R131, -R183 ;  /* 0x800000b783b77221 */ /* 0x000fc60000010000 */
[C---:B------:R-:W-:Y:S01]  /*3e6f0*/  FMUL.FTZ R246, R22.reuse, R228 ;  /* 0x000000e416f67220 */ /* 0x040fe20000410000 */
[----:B------:R-:W-:-:S03]  /*3e700*/  FMUL.FTZ R247, R22, R183 ;  /* 0x000000b716f77220 */ /* 0x000fc60000410000 */
[----:B------:R-:W-:Y:S01]  /*3e710*/  FFMA.FTZ R183, R251, R246, R234 ;  /* 0x000000f6fbb77223 */ /* 0x000fe200000100ea */
        /* <DEDUP_REMOVED lines=28> */
[----:B------:R-:W-:-:S07]  /*3e8e0*/  VIADD R12, R12, 0x20 ;  /* 0x000000200c0c7836 */ /* 0x000fce0000000000 */
.L_x_47864:
[----:B------:R-:W-:Y:S05]  /*3e8f0*/  BSYNC B1 ;  /* 0x0000000000017941 */ /* 0x000fea0003800000 */
.L_x_47863:
        /* <DEDUP_REMOVED lines=68> */
.L_x_47866:
[----:B------:R-:W-:Y:S05]  /*3ed40*/  BSYNC B1 ;  /* 0x0000000000017941 */ /* 0x000fea0003800000 */
.L_x_47865:
        /* <DEDUP_REMOVED lines=68> */
.L_x_47868:
[----:B------:R-:W-:Y:S05]  /*3f190*/  BSYNC B1 ;  /* 0x0000000000017941 */ /* 0x000fea0003800000 */
.L_x_47867:
        /* <DEDUP_REMOVED lines=68> */
.L_x_47870:
[----:B------:R-:W-:Y:S05]  /*3f5e0*/  BSYNC B1 ;  /* 0x0000000000017941 */ /* 0x000fea0003800000 */
.L_x_47869:
        /* <DEDUP_REMOVED lines=68> */
.L_x_47872:
[----:B------:R-:W-:Y:S05]  /*3fa30*/  BSYNC B1 ;  /* 0x0000000000017941 */ /* 0x000fea0003800000 */
.L_x_47871:
        /* <DEDUP_REMOVED lines=68> */
.L_x_47874:
[----:B------:R-:W-:Y:S05]  /*3fe80*/  BSYNC B1 ;  /* 0x0000000000017941 */ /* 0x000fea0003800000 */
.L_x_47873:
        /* <DEDUP_REMOVED lines=33> */
[----:B------:R-:W-:Y:S01]  /*400a0*/  F2FP.F16.F32.PACK_AB R180, R183, R180 ;  /* 0x000000b4b7b4723e */ /* 0x000fe200000000ff */
[----:B------:R-:W5:Y:S03]  /*400b0*/  LDL R249, [R1+0x1bc] ;  /* 0x0001bc0001f97983 */ /* 0x000f660000100800 */
[----:B------:R-:W-:Y:S01]  /*400c0*/  F2FP.F16.F32.PACK_AB R181, R182, R181 ;  /* 0x000000b5b6b5723e */ /* 0x000fe200000000ff */
[----:B------:R-:W2:Y:S04]  /*400d0*/  LDL R183, [R1+0x1c8] ;  /* 0x0001c80001b77983 */ /* 0x000ea80000100800 */
[----:B------:R-:W5:Y:S01]  /*400e0*/  LDL R182, [R1+0x1c0] ;  /* 0x0001c00001b67983 */ /* 0x000f620000100800 */
[----:B---3--:R-:W-:-:S03]  /*400f0*/  FFMA.FTZ R229, R229, R246, R77 ;  /* 0x000000f6e5e57223 */ /* 0x008fc6000001004d */
[----:B------:R-:W3:Y:S01]  /*40100*/  LDL R248, [R1+0x1b4] ;  /* 0x0001b40001f87983 */ /* 0x000ee20000100800 */
[----:B----4-:R-:W-:Y:S01]  /*40110*/  FFMA.FTZ R228, R228, R22, R79 ;  /* 0x00000016e4e47223 */ /* 0x010fe2000001004f */
[----:B--2---:R-:W-:Y:S01]  /*40120*/  FFMA.FTZ R183, R183, R247, R78 ;  /* 0x000000f7b7b77223 */ /* 0x004fe2000001004e */
[----:B-----5:R-:W-:-:S04]  /*40130*/  FFMA.FTZ R182, R182, R245, R76 ;  /* 0x000000f5b6b67223 */ /* 0x020fc8000001004c */
[----:B------:R-:W-:Y:S02]  /*40140*/  F2FP.F16.F32.PACK_AB R183, R228, R183 ;  /* 0x000000b7e4b7723e */ /* 0x000fe400000000ff */
[----:B------:R-:W-:Y:S02]  /*40150*/  F2FP.F16.F32.PACK_AB R182, R229, R182 ;  /* 0x000000b6e5b6723e */ /* 0x000fe400000000ff */
        /* <DEDUP_REMOVED lines=14> */
[----:B------:R-:W-:Y:S01]  /*40240*/  F2FP.F16.F32.PACK_AB R183, R22, R183 ;  /* 0x000000b716b7723e */ /* 0x000fe200000000ff */
[----:B-----5:R-:W-:Y:S01]  /*40250*/  FFMA.FTZ R22, R181, R231, R80 ;  /* 0x000000e7b5167223 */ /* 0x020fe20000010050 */
[----:B------:R-:W-:Y:S01]  /*40260*/  FFMA.FTZ R181, R182, R244, R82 ;  /* 0x000000f4b6b57223 */ /* 0x000fe20000010052 */
[----:B------:R-:W-:-:S04]  /*40270*/  FFMA.FTZ R182, R251, R245, R84 ;  /* 0x000000f5fbb67223 */ /* 0x000fc80000010054 */
[----:B------:R-:W-:Y:S02]  /*40280*/  F2FP.F16.F32.PACK_AB R181, R21, R181 ;  /* 0x000000b515b5723e */ /* 0x000fe400000000ff */
[----:B------:R-:W-:Y:S02]  /*40290*/  F2FP.F16.F32.PACK_AB R182, R180, R182 ;  /* 0x000000b6b4b6723e */ /* 0x000fe400000000ff */
[----:B------:R-:W-:-:S05]  /*402a0*/  F2FP.F16.F32.PACK_AB R180, R230, R22 ;  /* 0x00000016e6b4723e */ /* 0x000fca00000000ff */
[----:B------:R0:W-:Y:S02]  /*402b0*/  STG.E.128 desc[UR8][R228.64], R180 ;  /* 0x000000b4e4007986 */ /* 0x0001e4000c101d08 */
.L_x_47876:
[----:B------:R-:W-:Y:S05]  /*402c0*/  BSYNC B1 ;  /* 0x0000000000017941 */ /* 0x000fea0003800000 */
.L_x_47875:
[----:B01-34-:R-:W0:Y:S02]  /*402d0*/  LDC.64 R180, c[0x0][0x210] ;  /* 0x00008400ffb47b82 */ /* 0x01be240000000a00 */
[----:B0-----:R-:W-:-:S05]  /*402e0*/  IMAD R23, R180, 0x4, R23 ;  /* 0x00000004b4177824 */ /* 0x001fca00078e0217 */
[----:B------:R-:W-:-:S13]  /*402f0*/  ISETP.GE.AND P0, PT, R23, R181, PT ;  /* 0x000000b51700720c */ /* 0x000fda0003f06270 */
[----:B------:R-:W-:Y:S05]  /*40300*/  @!P0 BRA `(.L_x_47877) ;  /* 0xfffffc2000f08947 */ /* 0x000fea000383ffff */
[----:B------:R-:W-:Y:S05]  /*40310*/  BSYNC B0 ;  /* 0x0000000000007941 */ /* 0x000fea0003800000 */
.L_x_46546:
[----:B------:R-:W-:Y:S05]  /*40320*/  EXIT ;  /* 0x000000000000794d */ /* 0x000fea0003800000 */
.L_x_47856:
[----:B0--34-:R-:W-:Y:S01]  /*40330*/  HFMA2.MMA R180, -RZ, RZ, 0, 1.847743988037109375e-06 ;  /* 0x0000001fffb47435 */ /* 0x019fe200000001ff */
[----:B------:R-:W-:Y:S01]  /*40340*/  BSSY B1, `(.L_x_47878) ;  /* 0x0000007000017945 */ /* 0x000fe20003800000 */
[----:B------:R-:W-:Y:S01]  /*40350*/  MOV R183, R21 ;  /* 0x0000001500b77202 */ /* 0x000fe20000000f00 */
[----:B------:R-:W-:Y:S02]  /*40360*/  IMAD.MOV.U32 R181, RZ, RZ, 0x1 ;  /* 0x00000001ffb57424 */ /* 0x000fe400078e00ff */
[----:B------:R-:W-:-:S07]  /*40370*/  IMAD.MOV.U32 R22, RZ, RZ, -0x1 ;  /* 0xffffffffff167424 */ /* 0x000fce00078e00ff */
[----:B-12--5:R-:W-:Y:S05]  /*40380*/  WARPSYNC.COLLECTIVE R22, `(.L_x_47879) ;  /* 0x0000000016087348 */ /* 0x026fea0003c00000 */
[----:B------:R0:W3:Y:S02]  /*40390*/  SHFL.BFLY P6, R22, R183, R181, R180 ;  /* 0x0c0000b5b7167389 */ /* 0x0000e400000c00b4 */
[----:B0123-5:R-:W-:Y:S01]  /*403a0*/  ENDCOLLECTIVE ;  /* 0x000000000000791b */ /* 0x02ffe20003800000 */
.L_x_47879:
[----:B------:R-:W-:Y:S05]  /*403b0*/  BSYNC B1 ;  /* 0x0000000000017941 */ /* 0x000fea0003800000 */
.L_x_47878:
        /* <DEDUP_REMOVED lines=10> */
.L_x_47880:
        /* <DEDUP_REMOVED lines=9> */
.L_x_47881:
[----:B------:R-:W-:Y:S01]  /*404f0*/  HFMA2.MMA R181, -RZ, RZ, 0, 4.76837158203125e-07 ;  /* 0x00000008ffb57435 */ /* 0x000fe200000001ff */
[----:B------:R-:W-:Y:S01]  /*40500*/  FADD.FTZ R21, R21, R22 ;  /* 0x0000001615157221 */ /* 0x000fe20000010000 */
[----:B------:R-:W-:-:S03]  /*40510*/  IMAD.MOV.U32 R22, RZ, RZ, -0x1 ;  /* 0xffffffffff167424 */ /* 0x000fc600078e00ff */
[----:B------:R-:W-:-:S07]  /*40520*/  IMAD.MOV.U32 R183, RZ, RZ, R21 ;  /* 0x000000ffffb77224 */ /* 0x000fce00078e0015 */
[----:B------:R-:W-:Y:S05]  /*40530*/  WARPSYNC.COLLECTIVE R22, `(.L_x_47882) ;  /* 0x0000000016087348 */ /* 0x000fea0003c00000 */
[----:B------:R0:W1:Y:S02]  /*40540*/  SHFL.BFLY P6, R22, R183, R181, R180 ;  /* 0x0c0000b5b7167389 */ /* 0x00006400000c00b4 */
[----:B01----:R-:W-:Y:S01]  /*40550*/  ENDCOLLECTIVE ;  /* 0x000000000000791b */ /* 0x003fe20003800000 */
.L_x_47882:
[----:B------:R-:W-:Y:S02]  /*40560*/  IMAD.MOV.U32 R181, RZ, RZ, 0x10 ;  /* 0x00000010ffb57424 */ /* 0x000fe400078e00ff */
[----:B------:R-:W-:Y:S01]  /*40570*/  FADD.FTZ R21, R21, R22 ;  /* 0x0000001615157221 */ /* 0x000fe20000010000 */
[----:B------:R-:W-:-:S04]  /*40580*/  MOV R22, 0xffffffff ;  /* 0xffffffff00167802 */ /* 0x000fc80000000f00 */
[----:B------:R-:W-:-:S07]  /*40590*/  MOV R183, R21 ;  /* 0x0000001500b77202 */ /* 0x000fce0000000f00 */
[----:B------:R-:W-:Y:S05]  /*405a0*/  WARPSYNC.COLLECTIVE R22, `(.L_x_47883) ;  /* 0x0000000016087348 */ /* 0x000fea0003c00000 */
[----:B------:R0:W1:Y:S02]  /*405b0*/  SHFL.BFLY P6, R22, R183, R181, R180 ;  /* 0x0c0000b5b7167389 */ /* 0x00006400000c00b4 */
[----:B01----:R-:W-:Y:S01]  /*405c0*/  ENDCOLLECTIVE ;  /* 0x000000000000791b */ /* 0x003fe20003800000 */
.L_x_47883:
        /* <DEDUP_REMOVED lines=175> */
.L_x_47884:
[----:B------:R-:W-:Y:S01]  /*410c0*/  HFMA2.MMA R181, -RZ, RZ, 0, 1.1920928955078125e-07 ;  /* 0x00000002ffb57435 */ /* 0x000fe200000001ff */
[----:B------:R-:W-:Y:S01]  /*410d0*/  FADD.FTZ R182, R182, R22 ;  /* 0x00000016b6b67221 */ /* 0x000fe20000010000 */
[----:B------:R-:W-:-:S03]  /*410e0*/  IMAD.MOV.U32 R22, RZ, RZ, -0x1 ;  /* 0xffffffffff167424 */ /* 0x000fc600078e00ff */
[----:B------:R-:W-:-:S07]  /*410f0*/  IMAD.MOV.U32 R183, RZ, RZ, R182 ;  /* 0x000000ffffb77224 */ /* 0x000fce00078e00b6 */
[----:B------:R-:W-:Y:S05]  /*41100*/  WARPSYNC.COLLECTIVE R22, `(.L_x_47885) ;  /* 0x0000000016087348 */ /* 0x000fea0003c00000 */
[----:B------:R0:W1:Y:S02]  /*41110*/  SHFL.BFLY P6, R22, R183, R181, R180 ;  /* 0x0c0000b5b7167389 */ /* 0x00006400000c00b4 */
[----:B01----:R-:W-:Y:S01]  /*41120*/  ENDCOLLECTIVE ;  /* 0x000000000000791b */ /* 0x003fe20003800000 */
.L_x_47885:
[----:B------:R-:W-:Y:S02]  /*41130*/  IMAD.MOV.U32 R181, RZ, RZ, 0x4 ;  /* 0x00000004ffb57424 */ /* 0x000fe400078e00ff */
[----:B------:R-:W-:Y:S01]  /*41140*/  FADD.FTZ R182, R182, R22 ;  /* 0x00000016b6b67221 */ /* 0x000fe20000010000 */
[----:B------:R-:W-:-:S04]  /*41150*/  MOV R22, 0xffffffff ;  /* 0xffffffff00167802 */ /* 0x000fc80000000f00 */
[----:B------:R-:W-:-:S07]  /*41160*/  MOV R183, R182 ;  /* 0x000000b600b77202 */ /* 0x000fce0000000f00 */
[----:B------:R-:W-:Y:S05]  /*41170*/  WARPSYNC.COLLECTIVE R22, `(.L_x_47886) ;  /* 0x0000000016087348 */ /* 0x000fea0003c00000 */
[----:B------:R0:W1:Y:S02]  /*41180*/  SHFL.BFLY P6, R22, R183, R181, R180 ;  /* 0x0c0000b5b7167389 */ /* 0x00006400000c00b4 */
[----:B01----:R-:W-:Y:S01]  /*41190*/  ENDCOLLECTIVE ;  /* 0x000000000000791b */ /* 0x003fe20003800000 */
.L_x_47886:
[----:B------:R-:W-:Y:S01]  /*411a0*/  HFMA2.MMA R181, -RZ, RZ, 0, 4.76837158203125e-07 ;  /* 0x00000008ffb57435 */ /* 0x000fe200000001ff */
[----:B------:R-:W-:Y:S01]  /*411b0*/  FADD.FTZ R182, R182, R22 ;  /* 0x00000016b6b67221 */ /* 0x000fe20000010000 */
[----:B------:R-:W-:-:S03]  /*411c0*/  IMAD.MOV.U32 R22, RZ, RZ, -0x1 ;  /* 0xffffffffff167424 */ /* 0x000fc600078e00ff */
[----:B------:R-:W-:-:S07]  /*411d0*/  IMAD.MOV.U32 R183, RZ, RZ, R182 ;  /* 0x000000ffffb77224 */ /* 0x000fce00078e00b6 */
[----:B------:R-:W-:Y:S05]  /*411e0*/  WARPSYNC.COLLECTIVE R22, `(.L_x_47887) ;  /* 0x0000000016087348 */ /* 0x000fea0003c00000 */
[----:B------:R0:W1:Y:S02]  /*411f0*/  SHFL.BFLY P6, R22, R183, R181, R180 ;  /* 0x0c0000b5b7167389 */ /* 0x00006400000c00b4 */
[----:B01----:R-:W-:Y:S01]  /*41200*/  ENDCOLLECTIVE ;  /* 0x000000000000791b */ /* 0x003fe20003800000 */
.L_x_47887:
[----:B------:R-:W-:Y:S02]  /*41210*/  IMAD.MOV.U32 R181, RZ, RZ, 0x10 ;  /* 0x00000010ffb57424 */ /* 0x000fe400078e00ff */
[----:B------:R-:W-:Y:S01]  /*41220*/  FADD.FTZ R182, R182, R22 ;  /* 0x00000016b6b67221 */ /* 0x000fe20000010000 */
[----:B------:R-:W-:-:S04]  /*41230*/  MOV R22, 0xffffffff ;  /* 0xffffffff00167802 */ /* 0x000fc80000000f00 */
[----:B------:R-:W-:-:S07]  /*41240*/  MOV R183, R182 ;  /* 0x000000b600b77202 */ /* 0x000fce0000000f00 */
[----:B------:R-:W-:Y:S05]  /*41250*/  WARPSYNC.COLLECTIVE R22, `(.L_x_47888) ;  /* 0x0000000016087348 */ /* 0x000fea0003c00000 */
[----:B------:R0:W1:Y:S02]  /*41260*/  SHFL.BFLY P6, R22, R183, R181, R180 ;  /* 0x0c0000b5b7167389 */ /* 0x00006400000c00b4 */
[----:B01----:R-:W-:Y:S01]  /*41270*/  ENDCOLLECTIVE ;  /* 0x000000000000791b */ /* 0x003fe20003800000 */
.L_x_47888:
[----:B------:R-:W-:Y:S05]  /*41280*/  BRA `(.L_x_47889) ;  /* 0xffffffc000287947 */ /* 0x000fea000383ffff */
.L_x_47890:
        /* <DEDUP_REMOVED lines=15> */
.L_x_66094:


//--------------------- .text._ZN10layer_norm31ln_parallel_residual_fwd_kernelINS_13Kernel_traitsIf6__halffS2_fjLj2560ELj1ELj4ELj1ELj16ENS_18Kernel_traits_baseILj2560EfS2_fS2_fjLj128EEEEELb1ELb0ELb1EEEvNS_9FwdParamsE --------------------------
	.section	.text._ZN10layer_norm31ln_parallel_residual_fwd_kernelINS_13Kernel_traitsIf6__halffS2_fjLj2560ELj1ELj4ELj1ELj16ENS_18Kernel_traits_baseILj2560EfS2_fS2_fjLj128EEEEELb1ELb0ELb1EEEvNS_9FwdParamsE,"ax",@progbits
	.align	128
        .global         _ZN10layer_norm31ln_parallel_residual_fwd_kernelINS_13Kernel_traitsIf6__halffS2_fjLj2560ELj1ELj4ELj1ELj16ENS_18Kernel_traits_baseILj2560EfS2_fS2_fjLj128EEEEELb1ELb0ELb1EEEvNS_9FwdParamsE
        .type           _ZN10layer_norm31ln_parallel_residual_fwd_kernelINS_13Kernel_traitsIf6__halffS2_fjLj2560ELj1ELj4ELj1ELj16ENS_18Kernel_traits_baseILj2560EfS2_fS2_fjLj128EEEEELb1ELb0ELb1EEEvNS_9FwdParamsE,@function
        .size           _ZN10layer_norm31ln_parallel_residual_fwd_kernelINS_13Kernel_traitsIf6__halffS2_fjLj2560ELj1ELj4ELj1ELj16ENS_18Kernel_traits_baseILj2560EfS2_fS2_fjLj128EEEEELb1ELb0ELb1EEEvNS_9FwdParamsE,(.L_x_66095 - _ZN10layer_norm31ln_parallel_residual_fwd_kernelINS_13Kernel_traitsIf6__halffS2_fjLj2560ELj1ELj4ELj1ELj16ENS_18Kernel_traits_baseILj2560EfS2_fS2_fjLj128EEEEELb1ELb0ELb1EEEvNS_9FwdParamsE)
        .other          _ZN10layer_norm31ln_parallel_residual_fwd_kernelINS_13Kernel_traitsIf6__halffS2_fjLj2560ELj1ELj4ELj1ELj16ENS_18Kernel_traits_baseILj2560EfS2_fS2_fjLj128EEEEELb1ELb0ELb1EEEvNS_9FwdParamsE,@"STO_CUDA_ENTRY STV_DEFAULT"
_ZN10layer_norm31ln_parallel_residual_fwd_kernelINS_13Kernel_traitsIf6__halffS2_fjLj2560ELj1ELj4ELj1ELj16ENS_18Kernel_traits_baseILj2560EfS2_fS2_fjLj128EEEEELb1ELb0ELb1EEEvNS_9FwdParamsE:
.text._ZN10layer_norm31ln_parallel_residual_fwd_kernelINS_13Kernel_traitsIf6__halffS2_fjLj2560ELj1ELj4ELj1ELj16ENS_18Kernel_traits_baseILj2560EfS2_fS2_fjLj128EEEEELb1ELb0ELb1EEEvNS_9FwdParamsE:
        /* <DEDUP_REMOVED lines=27> */
[----:B0-----:R-:W-:-:S05]  /*01b0*/  SHF.R.U32.HI R210, RZ, 0x5, R227 ;  /* 0x00000005ffd27819 */ /* 0x001fca00000116e3 */
[----:B-1----:R-:W-:Y:S01]  /*01c0*/  IMAD R210, R12, 0x4, R210 ;  /* 0x000000040cd27824 */ /* 0x002fe200078e02d2 */
[----:B--2---:R-:W-:Y:S02]  /*01d0*/  @P0 R2UR UR6, R4 ;  /* 0x00000000040602ca */ /* 0x004fe400000e0000 */
[----:B------:R-:W-:Y:S02]  /*01e0*/  @P0 R2UR UR7, R5 ;  /* 0x00000000050702ca */ /* 0x000fe400000e0000 */
[----:B---3--:R-:W-:Y:S02]  /*01f0*/  @P0 R2UR UR9, R3 ;  /* 0x00000000030902ca */ /* 0x008fe400000e0000 */
        /* <DEDUP_REMOVED lines=79> */
[----:B------:R-:W-:-:S03]  /*06f0*/  @P0 IADD3.X R65, RZ, UR7, RZ, P2, !PT ;  /* 0x00000007ff410c10 */ /* 0x000fc600097fe4ff */
[----:B------:R-:W-:Y:S01]  /*0700*/  IMAD.WIDE.U32 R6, R6, -0x326172a9, RZ ;  /* 0xcd9e8d5706067825 */ /* 0x000fe200078e00ff */
[----:B------:R-:W-:Y:S02]  /*0710*/  LOP3.LUT R0, R11, UR39, R4, 0x96, !PT ;  /* 0x000000270b007c12 */ /* 0x000fe4000f8e9604 */
[----:B------:R-:W-:Y:S01]  /*0720*/  LOP3.LUT R11, R227, 0x60, RZ, 0xfc, !PT ;  /* 0x00000060e30b7812 */ /* 0x000fe200078efcff */
[----:B------:R-:W-:Y:S01]  /*0730*/  IMAD.SHL.U32 R74, R14, 0x20, RZ ;  /* 0x000000200e4a7824 */ /* 0x000fe200078e00ff */
[----:B------:R-:W-:Y:S01]  /*0740*/  LOP3.LUT R2, R7, UR38, R8, 0x96, !PT ;  /* 0x0000002607027c12 */ /* 0x000fe2000f8e9608 */
[----:B------:R-:W-:Y:S01]  /*0750*/  IMAD.HI.U32 R7, R0, -0x326172a9, RZ ;  /* 0xcd9e8d5700077827 */ /* 0x000fe200078e00ff */
[----:B------:R-:W-:Y:S02]  /*0760*/  @P0 LEA R56, P5, R11, UR6, 0x5 ;  /* 0x000000060b380c11 */ /* 0x000fe4000f8a28ff */
[----:B------:R-:W-:Y:S01]  /*0770*/  SHF.L.U32 R8, R12, 0x5, RZ ;  /* 0x000000050c087819 */ /* 0x000fe200000006ff */
[----:B------:R-:W-:Y:S01]  /*0780*/  IMAD.HI.U32 R5, R2, -0x2daee0ad, RZ ;  /* 0xd2511f5302057827 */ /* 0x000fe200078e00ff */
[----:B------:R-:W-:-:S02]  /*0790*/  LOP3.LUT R6, R7, UR40, R6, 0x96, !PT ;  /* 0x0000002807067c12 */ /* 0x000fc4000f8e9606 */
[----:B------:R-:W-:Y:S01]  /*07a0*/  LOP3.LUT R7, R227, 0x40, RZ, 0xfc, !PT ;  /* 0x00000040e3077812 */ /* 0x000fe200078efcff */
[----:B------:R-:W-:Y:S01]  /*07b0*/  @P0 IMAD.X R57, RZ, RZ, UR7, P5 ;  /* 0x00000007ff390e24 */ /* 0x000fe2000a8e06ff */
[----:B------:R-:W-:Y:S01]  /*07c0*/  LOP3.LUT R4, R5, UR41, R10, 0x96, !PT ;  /* 0x0000002905047c12 */ /* 0x000fe2000f8e960a */
[----:B------:R-:W-:Y:S01]  /*07d0*/  IMAD.SHL.U32 R58, R11, 0x20, RZ ;  /* 0x000000200b3a7824 */ /* 0x000fe200078e00ff */
[----:B------:R-:W-:Y:S01]  /*07e0*/  LOP3.LUT R5, R227, 0x20, RZ, 0xfc, !PT ;  /* 0x00000020e3057812 */ /* 0x000fe200078efcff */
[----:B------:R-:W-:Y:S01]  /*07f0*/  IMAD.SHL.U32 R70, R16, 0x20, RZ ;  /* 0x0000002010467824 */ /* 0x000fe200078e00ff */
[----:B------:R-:W-:Y:S02]  /*0800*/  @P0 LEA R52, P6, R7, UR6, 0x5 ;  /* 0x0000000607340c11 */ /* 0x000fe4000f8c28ff */
[C---:B------:R-:W-:Y:S01]  /*0810*/  @P0 LEA R26, P4, R5.reuse, UR6, 0x5 ;  /* 0x00000006051a0c11 */ /* 0x040fe2000f8828ff */
[----:B------:R-:W-:Y:S01]  /*0820*/  IMAD.SHL.U32 R50, R5, 0x20, RZ ;  /* 0x0000002005327824 */ /* 0x000fe200078e00ff */
[----:B------:R-:W-:-:S02]  /*0830*/  @P0 IADD3.X R53, RZ, UR7, RZ, P6, !PT ;  /* 0x00000007ff350c10 */ /* 0x000fc4000b7fe4ff */
[----:B------:R-:W-:Y:S01]  /*0840*/  LOP3.LUT R10, R227, 0x120, RZ, 0xfc, !PT ;  /* 0x00000120e30a7812 */ /* 0x000fe200078efcff */
[----:B------:R-:W-:Y:S01]  /*0850*/  @P0 IMAD.X R27, RZ, RZ, UR7, P4 ;  /* 0x00000007ff1b0e24 */ /* 0x000fe2000a0e06ff */
[----:B------:R-:W-:Y:S02]  /*0860*/  @P0 LEA R68, P4, R16, UR6, 0x5 ;  /* 0x0000000610440c11 */ /* 0x000fe4000f8828ff */
[----:B------:R-:W-:Y:S01]  /*0870*/  @P0 LEA R72, P6, R14, UR6, 0x5 ;  /* 0x000000060e480c11 */ /* 0x000fe2000f8c28ff */
[C---:B------:R-:W-:Y:S01]  /*0880*/  IMAD.SHL.U32 R48, R10.reuse, 0x20, RZ ;  /* 0x000000200a307824 */ /* 0x040fe200078e00ff */
[----:B------:R-:W4:Y:S01]  /*0890*/  @P0 LDG.E.128 R84, desc[UR10][R26.64] ;  /* 0x0000000a1a540981 */ /* 0x000f22000c1e1d00 */
[----:B------:R-:W-:Y:S01]  /*08a0*/  @P0 LEA R78, P3, R10, UR6, 0x5 ;  /* 0x000000060a4e0c11 */ /* 0x000fe2000f8628ff */
[----:B------:R-:W-:Y:S01]  /*08b0*/  @P0 IMAD.X R69, RZ, RZ, UR7, P4 ;  /* 0x00000007ff450e24 */ /* 0x000fe2000a0e06ff */
[----:B------:R-:W-:Y:S01]  /*08c0*/  @P0 LEA R76, P5, R12, UR6, 0x5 ;  /* 0x000000060c4c0c11 */ /* 0x000fe2000f8a28ff */
[----:B------:R0:W2:Y:S01]  /*08d0*/  @P0 LDG.E.128 R80, desc[UR10][R26.64+0x10] ;  /* 0x0000100a1a500981 */ /* 0x0000a2000c1e1d00 */
[----:B------:R-:W-:Y:S01]  /*08e0*/  @P0 IMAD.X R73, RZ, RZ, UR7, P6 ;  /* 0x00000007ff490e24 */ /* 0x000fe2000b0e06ff */
[----:B------:R-:W-:Y:S01]  /*08f0*/  SHF.L.U32 R54, R7, 0x5, RZ ;  /* 0x0000000507367819 */ /* 0x000fe200000006ff */
[----:B------:R-:W-:Y:S01]  /*0900*/  @P0 IMAD.X R79, RZ, RZ, UR7, P3 ;  /* 0x00000007ff4f0e24 */ /* 0x000fe200098e06ff */
[----:B------:R-:W-:Y:S01]  /*0910*/  @P0 IADD3.X R77, RZ, UR7, RZ, P5, !PT ;  /* 0x00000007ff4d0c10 */ /* 0x000fe2000affe4ff */
[----:B------:R-:W-:-:S02]  /*0920*/  ULDC.64 UR6, c[0x0][0x268] ;  /* 0x00009a0000067ab9 */ /* 0x000fc40000000a00 */
[----:B------:R-:W-:Y:S02]  /*0930*/  IADD3 R46, P2, R24, UR6, RZ ;  /* 0x00000006182e7c10 */ /* 0x000fe4000ff5e0ff */
[----:B------:R-:W-:Y:S02]  /*0940*/  IADD3 R42, P6, R54, UR6, RZ ;  /* 0x00000006362a7c10 */ /* 0x000fe4000ffde0ff */
[----:B------:R-:W-:Y:S01]  /*0950*/  IADD3 R44, P5, R50, UR6, RZ ;  /* 0x00000006322c7c10 */ /* 0x000fe2000ffbe0ff */
[----:B------:R-:W-:Y:S01]  /*0960*/  IMAD.X R47, RZ, RZ, UR7, P2 ;  /* 0x00000007ff2f7e24 */ /* 0x000fe200090e06ff */
[----:B------:R-:W-:Y:S01]  /*0970*/  IADD3 R40, P2, R58, UR6, RZ ;  /* 0x000000063a287c10 */ /* 0x000fe2000ff5e0ff */
[----:B------:R-:W-:Y:S01]  /*0980*/  IMAD.X R43, RZ, RZ, UR7, P6 ;  /* 0x00000007ff2b7e24 */ /* 0x000fe2000b0e06ff */
[----:B------:R-:W-:Y:S02]  /*0990*/  IADD3 R38, P3, R62, UR6, RZ ;  /* 0x000000063e267c10 */ /* 0x000fe4000ff7e0ff */
[----:B------:R-:W-:Y:S01]  /*09a0*/  IADD3 R32, P6, R74, UR6, RZ ;  /* 0x000000064a207c10 */ /* 0x000fe2000ffde0ff */
[----:B------:R-:W-:Y:S01]  /*09b0*/  IMAD.X R41, RZ, RZ, UR7, P2 ;  /* 0x00000007ff297e24 */ /* 0x000fe200090e06ff */
[----:B------:R-:W-:-:S02]  /*09c0*/  IADD3 R30, P2, R8, UR6, RZ ;  /* 0x00000006081e7c10 */ /* 0x000fc4000ff5e0ff */
[----:B------:R-:W-:Y:S02]  /*09d0*/  IADD3.X R45, RZ, UR7, RZ, P5, !PT ;  /* 0x00000007ff2d7c10 */ /* 0x000fe4000affe4ff */
[----:B------:R-:W-:Y:S01]  /*09e0*/  IADD3.X R39, RZ, UR7, RZ, P3, !PT ;  /* 0x00000007ff277c10 */ /* 0x000fe20009ffe4ff */
[----:B------:R-:W-:Y:S01]  /*09f0*/  IMAD.X R31, RZ, RZ, UR7, P2 ;  /* 0x00000007ff1f7e24 */ /* 0x000fe200090e06ff */
[----:B------:R-:W-:Y:S02]  /*0a00*/  @P1 IADD3 R24, P2, R24, UR12, RZ ;  /* 0x0000000c18181c10 */ /* 0x000fe4000ff5e0ff */
[----:B------:R-:W-:Y:S02]  /*0a10*/  IADD3 R34, P5, R70, UR6, RZ ;  /* 0x0000000646227c10 */ /* 0x000fe4000ffbe0ff */
[----:B------:R-:W-:Y:S02]  /*0a20*/  IADD3 R28, P3, R48, UR6, RZ ;  /* 0x00000006301c7c10 */ /* 0x000fe4000ff7e0ff */
[----:B------:R-:W-:Y:S01]  /*0a30*/  IADD3 R36, P4, R66, UR6, RZ ;  /* 0x0000000642247c10 */ /* 0x000fe2000ff9e0ff */
[----:B------:R-:W-:Y:S01]  /*0a40*/  IMAD.X R35, RZ, RZ, UR7, P5 ;  /* 0x00000007ff237e24 */ /* 0x000fe2000a8e06ff */
[----:B------:R-:W-:Y:S01]  /*0a50*/  IADD3.X R33, RZ, UR7, RZ, P6, !PT ;  /* 0x00000007ff217c10 */ /* 0x000fe2000b7fe4ff */
[----:B------:R-:W-:Y:S01]  /*0a60*/  IMAD.X R29, RZ, RZ, UR7, P3 ;  /* 0x00000007ff1d7e24 */ /* 0x000fe200098e06ff */
[----:B------:R-:W-:Y:S01]  /*0a70*/  @P1 IADD3 R50, P6, R50, UR12, RZ ;  /* 0x0000000c32321c10 */ /* 0x000fe2000ffde0ff */
[----:B------:R-:W-:Y:S01]  /*0a80*/  IMAD.X R37, RZ, RZ, UR7, P4 ;  /* 0x00000007ff257e24 */ /* 0x000fe2000a0e06ff */
[----:B------:R-:W-:Y:S01]  /*0a90*/  @P1 IADD3.X R25, RZ, UR13, RZ, P2, !PT ;  /* 0x0000000dff191c10 */ /* 0x000fe200097fe4ff */
[----:B----4-:R1:W-:Y:S01]  /*0aa0*/  STL.64 [R1+0x60], R84 ;  /* 0x0000605401007387 */ /* 0x0103e20000100a00 */
[----:B------:R-:W-:Y:S01]  /*0ab0*/  @P1 IADD3 R54, P5, R54, UR12, RZ ;  /* 0x0000000c36361c10 */ /* 0x000fe2000ffbe0ff */
[----:B------:R-:W-:Y:S01]  /*0ac0*/  @P1 IMAD.X R51, RZ, RZ, UR13, P6 ;  /* 0x0000000dff331e24 */ /* 0x000fe2000b0e06ff */
[----:B------:R-:W-:Y:S01]  /*0ad0*/  @P1 IADD3 R62, P3, R62, UR12, RZ ;  /* 0x0000000c3e3e1c10 */ /* 0x000fe2000ff7e0ff */
[----:B------:R4:W-:Y:S01]  /*0ae0*/  STL.64 [R1+0x68], R86 ;  /* 0x0000685601007387 */ /* 0x0009e20000100a00 */
[----:B------:R-:W-:-:S02]  /*0af0*/  @P1 IADD3 R58, P4, R58, UR12, RZ ;  /* 0x0000000c3a3a1c10 */ /* 0x000fc4000ff9e0ff */
[----:B0-----:R-:W-:Y:S02]  /*0b00*/  CS2R R26, SRZ ;  /* 0x00000000001a7805 */ /* 0x001fe4000001ff00 */
[----:B------:R-:W-:Y:S01]  /*0b10*/  @P1 IADD3 R66, P2, R66, UR12, RZ ;  /* 0x0000000c42421c10 */ /* 0x000fe2000ff5e0ff */
[----:B--2---:R0:W-:Y:S01]  /*0b20*/  STL.64 [R1+0x50], R80 ;  /* 0x0000505001007387 */ /* 0x0041e20000100a00 */
[----:B------:R-:W-:Y:S01]  /*0b30*/  @P1 IMAD.X R55, RZ, RZ, UR13, P5 ;  /* 0x0000000dff371e24 */ /* 0x000fe2000a8e06ff */
[----:B------:R-:W-:Y:S01]  /*0b40*/  @P1 IADD3.X R59, RZ, UR13, RZ, P4, !PT ;  /* 0x0000000dff3b1c10 */ /* 0x000fe2000a7fe4ff */
[----:B------:R-:W-:Y:S01]  /*0b50*/  @P1 IMAD.X R63, RZ, RZ, UR13, P3 ;  /* 0x0000000dff3f1e24 */ /* 0x000fe200098e06ff */
[----:B-1----:R-:W-:Y:S01]  /*0b60*/  CS2R R84, SRZ ;  /* 0x0000000000547805 */ /* 0x002fe2000001ff00 */
[----:B------:R1:W-:Y:S01]  /*0b70*/  STL.64 [R1+0x58], R82 ;  /* 0x0000585201007387 */ /* 0x0003e20000100a00 */
[----:B------:R-:W-:Y:S01]  /*0b80*/  @P1 IADD3 R74, P4, R74, UR12, RZ ;  /* 0x0000000c4a4a1c10 */ /* 0x000fe2000ff9e0ff */
[----:B------:R-:W-:Y:S01]  /*0b90*/  @P1 IMAD.X R67, RZ, RZ, UR13, P2 ;  /* 0x0000000dff431e24 */ /* 0x000fe200090e06ff */
[----:B----4-:R-:W-:-:S02]  /*0ba0*/  CS2R R86, SRZ ;  /* 0x0000000000567805 */ /* 0x010fc4000001ff00 */
[----:B------:R-:W-:Y:S02]  /*0bb0*/  @P1 IADD3 R8, P3, R8, UR12, RZ ;  /* 0x0000000c08081c10 */ /* 0x000fe4000ff7e0ff */
[----:B------:R-:W-:Y:S02]  /*0bc0*/  CS2R R250, SRZ ;  /* 0x0000000000fa7805 */ /* 0x000fe4000001ff00 */
[----:B------:R-:W-:Y:S02]  /*0bd0*/  @P1 IADD3 R70, P5, R70, UR12, RZ ;  /* 0x0000000c46461c10 */ /* 0x000fe4000ffbe0ff */
[----:B0-----:R-:W-:Y:S02]  /*0be0*/  CS2R R80, SRZ ;  /* 0x0000000000507805 */ /* 0x001fe4000001ff00 */
[----:B------:R-:W-:Y:S01]  /*0bf0*/  CS2R R248, SRZ ;  /* 0x0000000000f87805 */ /* 0x000fe2000001ff00 */
[----:B------:R-:W2:Y:S01]  /*0c00*/  @P0 LDG.E.128 R84, desc[UR10][R52.64] ;  /* 0x0000000a34540981 */ /* 0x000ea2000c1e1d00 */
[----:B------:R-:W-:-:S02]  /*0c10*/  @P1 IADD3 R48, P2, R48, UR12, RZ ;  /* 0x0000000c30301c10 */ /* 0x000fc4000ff5e0ff */
[----:B------:R-:W-:Y:S02]  /*0c20*/  CS2R R234, SRZ ;  /* 0x0000000000ea7805 */ /* 0x000fe4000001ff00 */
[----:B-1----:R-:W-:Y:S01]  /*0c30*/  CS2R R82, SRZ ;  /* 0x0000000000527805 */ /* 0x002fe2000001ff00 */
[----:B------:R0:W-:Y:S01]  /*0c40*/  STL.64 [R1+0xa0], R92 ;  /* 0x0000a05c01007387 */ /* 0x0001e20000100a00 */
[----:B------:R-:W-:Y:S02]  /*0c50*/  CS2R R232, SRZ ;  /* 0x0000000000e87805 */ /* 0x000fe4000001ff00 */
[----:B------:R-:W-:Y:S02]  /*0c60*/  CS2R R238, SRZ ;  /* 0x0000000000ee7805 */ /* 0x000fe4000001ff00 */
[----:B------:R-:W-:Y:S02]  /*0c70*/  CS2R R236, SRZ ;  /* 0x0000000000ec7805 */ /* 0x000fe4000001ff00 */
[----:B------:R-:W-:Y:S01]  /*0c80*/  CS2R R146, SRZ ;  /* 0x0000000000927805 */ /* 0x000fe2000001ff00 */
[----:B------:R-:W4:Y:S01]  /*0c90*/  @P0 LDG.E.128 R80, desc[UR10][R52.64+0x10] ;  /* 0x0000100a34500981 */ /* 0x000f22000c1e1d00 */
[----:B------:R-:W-:-:S02]  /*0ca0*/  CS2R R144, SRZ ;  /* 0x0000000000907805 */ /* 0x000fc4000001ff00 */
[----:B------:R-:W-:Y:S02]  /*0cb0*/  CS2R R142, SRZ ;  /* 0x00000000008e7805 */ /* 0x000fe4000001ff00 */
[----:B------:R-:W-:Y:S01]  /*0cc0*/  CS2R R140, SRZ ;  /* 0x00000000008c7805 */ /* 0x000fe2000001ff00 */
[----:B------:R1:W-:Y:S01]  /*0cd0*/  STL.64 [R1+0xa8], R94 ;  /* 0x0000a85e01007387 */ /* 0x0003e20000100a00 */
[----:B------:R-:W-:Y:S02]  /*0ce0*/  CS2R R138, SRZ ;  /* 0x00000000008a7805 */ /* 0x000fe4000001ff00 */
[----:B------:R-:W-:Y:S02]  /*0cf0*/  CS2R R136, SRZ ;  /* 0x0000000000887805 */ /* 0x000fe4000001ff00 */
[----:B0-----:R-:W-:Y:S01]  /*0d00*/  CS2R R92, SRZ ;  /* 0x00000000005c7805 */ /* 0x001fe2000001ff00 */
[----:B---3--:R0:W-:Y:S01]  /*0d10*/  STL.64 [R1+0x90], R88 ;  /* 0x0000905801007387 */ /* 0x0081e20000100a00 */
[----:B------:R-:W-:-:S02]  /*0d20*/  CS2R R134, SRZ ;  /* 0x0000000000867805 */ /* 0x000fc4000001ff00 */
[----:B------:R-:W-:Y:S02]  /*0d30*/  CS2R R132, SRZ ;  /* 0x0000000000847805 */ /* 0x000fe4000001ff00 */
[----:B------:R-:W-:Y:S01]  /*0d40*/  CS2R R130, SRZ ;  /* 0x0000000000827805 */ /* 0x000fe2000001ff00 */
[----:B------:R3:W-:Y:S01]  /*0d50*/  STL.64 [R1+0x98], R90 ;  /* 0x0000985a01007387 */ /* 0x0007e20000100a00 */
[----:B------:R-:W-:Y:S02]  /*0d60*/  CS2R R128, SRZ ;  /* 0x0000000000807805 */ /* 0x000fe4000001ff00 */
[----:B------:R-:W-:Y:S02]  /*0d70*/  CS2R R126, SRZ ;  /* 0x00000000007e7805 */ /* 0x000fe4000001ff00 */
[----:B------:R-:W-:Y:S02]  /*0d80*/  CS2R R124, SRZ ;  /* 0x00000000007c7805 */ /* 0x000fe4000001ff00 */
[----:B-1----:R-:W-:-:S02]  /*0d90*/  CS2R R94, SRZ ;  /* 0x00000000005e7805 */ /* 0x002fc4000001ff00 */
[----:B------:R-:W-:Y:S02]  /*0da0*/  CS2R R122, SRZ ;  /* 0x00000000007a7805 */ /* 0x000fe4000001ff00 */
[----:B------:R-:W-:Y:S02]  /*0db0*/  CS2R R120, SRZ ;  /* 0x0000000000787805 */ /* 0x000fe4000001ff00 */
[----:B------:R-:W-:Y:S02]  /*0dc0*/  CS2R R118, SRZ ;  /* 0x0000000000767805 */ /* 0x000fe4000001ff00 */
[----:B0-----:R-:W-:Y:S02]  /*0dd0*/  CS2R R88, SRZ ;  /* 0x0000000000587805 */ /* 0x001fe4000001ff00 */
[----:B------:R-:W-:Y:S01]  /*0de0*/  CS2R R116, SRZ ;  /* 0x0000000000747805 */ /* 0x000fe2000001ff00 */
[----:B------:R-:W4:Y:S01]  /*0df0*/  @P1 LDG.E.128 R92, desc[UR10][R24.64] ;  /* 0x0000000a185c1981 */ /* 0x000f22000c1e1d00 */
[----:B------:R-:W-:-:S02]  /*0e00*/  CS2R R114, SRZ ;  /* 0x0000000000727805 */ /* 0x000fc4000001ff00 */
[----:B---3--:R-:W-:Y:S02]  /*0e10*/  CS2R R90, SRZ ;  /* 0x00000000005a7805 */ /* 0x008fe4000001ff00 */
[----:B------:R-:W-:Y:S02]  /*0e20*/  CS2R R112, SRZ ;  /* 0x0000000000707805 */ /* 0x000fe4000001ff00 */
[----:B------:R-:W-:Y:S02]  /*0e30*/  CS2R R110, SRZ ;  /* 0x00000000006e7805 */ /* 0x000fe4000001ff00 */
[----:B------:R-:W-:Y:S02]  /*0e40*/  CS2R R108, SRZ ;  /* 0x00000000006c7805 */ /* 0x000fe4000001ff00 */
[----:B------:R-:W-:Y:S02]  /*0e50*/  CS2R R106, SRZ ;  /* 0x00000000006a7805 */ /* 0x000fe4000001ff00 */
[----:B------:R-:W-:Y:S01]  /*0e60*/  CS2R R104, SRZ ;  /* 0x0000000000687805 */ /* 0x000fe2000001ff00 */
[----:B------:R0:W3:Y:S01]  /*0e70*/  @P1 LDG.E.128 R88, desc[UR10][R24.64+0x10] ;  /* 0x0000100a18581981 */ /* 0x0000e2000c1e1d00 */
[----:B------:R-:W-:-:S02]  /*0e80*/  CS2R R102, SRZ ;  /* 0x0000000000667805 */ /* 0x000fc4000001ff00 */
[----:B------:R-:W-:Y:S02]  /*0e90*/  CS2R R100, SRZ ;  /* 0x0000000000647805 */ /* 0x000fe4000001ff00 */
[----:B------:R-:W-:Y:S01]  /*0ea0*/  @P1 IADD3.X R71, RZ, UR13, RZ, P5, !PT ;  /* 0x0000000dff471c10 */ /* 0x000fe2000affe4ff */
[----:B------:R-:W-:Y:S01]  /*0eb0*/  @P1 IMAD.X R75, RZ, RZ, UR13, P4 ;  /* 0x0000000dff4b1e24 */ /* 0x000fe2000a0e06ff */
[----:B------:R-:W-:Y:S01]  /*0ec0*/  @P1 IADD3.X R49, RZ, UR13, RZ, P2, !PT ;  /* 0x0000000dff311c10 */ /* 0x000fe200097fe4ff */
[----:B------:R-:W-:Y:S01]  /*0ed0*/  @P1 IMAD.X R9, RZ, RZ, UR13, P3 ;  /* 0x0000000dff091e24 */ /* 0x000fe200098e06ff */
[----:B------:R-:W5:Y:S01]  /*0ee0*/  @P1 LDG.E.128 R248, desc[UR10][R54.64] ;  /* 0x0000000a36f81981 */ /* 0x000f62000c1e1d00 */
[----:B------:R-:W-:Y:S02]  /*0ef0*/  CS2R R244, SRZ ;  /* 0x0000000000f47805 */ /* 0x000fe4000001ff00 */
[----:B------:R-:W-:Y:S02]  /*0f00*/  CS2R R246, SRZ ;  /* 0x0000000000f67805 */ /* 0x000fe4000001ff00 */
[----:B0-----:R-:W-:Y:S01]  /*0f10*/  CS2R R24, SRZ ;  /* 0x0000000000187805 */ /* 0x001fe2000001ff00 */
        /* <DEDUP_REMOVED lines=8> */
[----:B------:R-:W3:Y:S01]  /*0fa0*/  @P1 LDG.E.128 R24, desc[UR10][R54.64+0x10] ;  /* 0x0000100a36181981 */ /* 0x000ee2000c1e1d00 */
        /* <DEDUP_REMOVED lines=25> */
[----:B------:R-:W-:Y:S01]  /*1140*/  CS2R R150, SRZ ;  /* 0x0000000000967805 */ /* 0x000fe2000001ff00 */
[----:B------:R-:W-:Y:S01]  /*1150*/  ULDC UR6, c[0x0][0x214] ;  /* 0x0000850000067ab9 */ /* 0x000fe20000000800 */
        /* <DEDUP_REMOVED lines=20> */
[----:B--2---:R0:W-:Y:S04]  /*12a0*/  STL.64 [R1+0x20], R84 ;  /* 0x0000205401007387 */ /* 0x0041e80000100a00 */
[----:B------:R1:W-:Y:S04]  /*12b0*/  STL.64 [R1+0x28], R86 ;  /* 0x0000285601007387 */ /* 0x0003e80000100a00 */
[----:B----4-:R2:W-:Y:S01]  /*12c0*/  STL.64 [R1+0x10], R80 ;  /* 0x0000105001007387 */ /* 0x0105e20000100a00 */
[----:B0-----:R-:W-:-:S03]  /*12d0*/  CS2R R84, SRZ ;  /* 0x0000000000547805 */ /* 0x001fc6000001ff00 */
[----:B------:R0:W-:Y:S01]  /*12e0*/  STL.64 [R1+0x18], R82 ;  /* 0x0000185201007387 */ /* 0x0001e20000100a00 */
[----:B-1----:R-:W-:Y:S02]  /*12f0*/  CS2R R86, SRZ ;  /* 0x0000000000567805 */ /* 0x002fe4000001ff00 */
[----:B--2---:R-:W-:-:S04]  /*1300*/  CS2R R80, SRZ ;  /* 0x0000000000507805 */ /* 0x004fc8000001ff00 */
[----:B------:R-:W2:Y:S01]  /*1310*/  @P1 LDG.E.128 R84, desc[UR10][R50.64] ;  /* 0x0000000a32541981 */ /* 0x000ea2000c1e1d00 */
[----:B0-----:R-:W-:-:S06]  /*1320*/  CS2R R82, SRZ ;  /* 0x0000000000527805 */ /* 0x001fcc000001ff00 */
[----:B------:R0:W4:Y:S02]  /*1330*/  @P1 LDG.E.128 R80, desc[UR10][R50.64+0x10] ;  /* 0x0000100a32501981 */ /* 0x000124000c1e1d00 */
[----:B0-----:R-:W0:Y:S01]  /*1340*/  LDC.64 R50, c[0x0][0x260] ;  /* 0x00009800ff327b82 */ /* 0x001e220000000a00 */
[----:B------:R-:W-:Y:S01]  /*1350*/  ISETP.GE.AND P0, PT, R210, UR6, PT ;  /* 0x00000006d2007c0c */ /* 0x000fe2000bf06270 */
[----:B------:R-:W-:Y:S04]  /*1360*/  STL.64 [R1+0x70], R92 ;  /* 0x0000705c01007387 */ /* 0x000fe80000100a00 */
[----:B------:R-:W-:Y:S04]  /*1370*/  STL.64 [R1+0x78], R94 ;  /* 0x0000785e01007387 */ /* 0x000fe80000100a00 */
[----:B---3--:R-:W-:Y:S04]  /*1380*/  STL.64 [R1+0x80], R88 ;  /* 0x0000805801007387 */ /* 0x008fe80000100a00 */
[----:B------:R-:W-:Y:S01]  /*1390*/  STL.64 [R1+0x88], R90 ;  /* 0x0000885a01007387 */ /* 0x000fe20000100a00 */
[----:B0-----:R-:W-:-:S04]  /*13a0*/  IMAD.WIDE.U32 R22, R11, 0x20, R50 ;  /* 0x000000200b167825 */ /* 0x001fc800078e0032 */
[----:B------:R-:W-:-:S04]  /*13b0*/  IMAD.WIDE.U32 R20, R20, 0x20, R50 ;  /* 0x0000002014147825 */ /* 0x000fc800078e0032 */
[----:B------:R-:W-:-:S04]  /*13c0*/  IMAD.WIDE.U32 R18, R18, 0x20, R50 ;  /* 0x0000002012127825 */ /* 0x000fc800078e0032 */
[----:B------:R-:W-:-:S04]  /*13d0*/  IMAD.WIDE.U32 R16, R16, 0x20, R50 ;  /* 0x0000002010107825 */ /* 0x000fc800078e0032 */
[----:B------:R-:W-:-:S04]  /*13e0*/  IMAD.WIDE.U32 R14, R14, 0x20, R50 ;  /* 0x000000200e0e7825 */ /* 0x000fc800078e0032 */
[----:B------:R-:W-:-:S04]  /*13f0*/  IMAD.WIDE.U32 R12, R12, 0x20, R50 ;  /* 0x000000200c0c7825 */ /* 0x000fc800078e0032 */
[--C-:B------:R-:W-:Y:S01]  /*1400*/  IMAD.WIDE.U32 R10, R10, 0x20, R50.reuse ;  /* 0x000000200a0a7825 */ /* 0x100fe200078e0032 */
[----:B--2---:R-:W-:Y:S04]  /*1410*/  STL.64 [R1+0x30], R84 ;  /* 0x0000305401007387 */ /* 0x004fe80000100a00 */
[----:B------:R-:W-:Y:S04]  /*1420*/  STL.64 [R1+0x38], R86 ;  /* 0x0000385601007387 */ /* 0x000fe80000100a00 */
[----:B----4-:R-:W-:Y:S04]  /*1430*/  STL.64 [R1+0x40], R80 ;  /* 0x0000405001007387 */ /* 0x010fe80000100a00 */
[----:B------:R-:W-:Y:S04]  /*1440*/  STL.64 [R1+0x48], R82 ;  /* 0x0000485201007387 */ /* 0x000fe80000100a00 */
[----:B------:R0:W-:Y:S04]  /*1450*/  STL.64 [R1], R24 ;  /* 0x0000001801007387 */ /* 0x0001e80000100a00 */
[----:B------:R1:W-:Y:S01]  /*1460*/  STL.64 [R1+0x8], R26 ;  /* 0x0000081a01007387 */ /* 0x0003e20000100a00 */
[----:B0-----:R-:W-:-:S04]  /*1470*/  IMAD.WIDE.U32 R24, R7, 0x20, R50 ;  /* 0x0000002007187825 */ /* 0x001fc800078e0032 */
[----:B-1----:R-:W-:Y:S01]  /*1480*/  IMAD.WIDE.U32 R26, R5, 0x20, R50 ;  /* 0x00000020051a7825 */ /* 0x002fe200078e0032 */
[----:B------:R-:W-:Y:S06]  /*1490*/  @P0 EXIT ;  /* 0x000000000000094d */ /* 0x000fec0003800000 */
[----:B------:R-:W2:Y:S01]  /*14a0*/  LDG.E.128 R80, desc[UR10][R46.64] ;  /* 0x0000000a2e507981 */ /* 0x000ea2000c1e1d00 */
        /* <DEDUP_REMOVED lines=150> */
.L_x_49183:
        /* <DEDUP_REMOVED lines=29> */
.L_x_47893:
[----:B------:R-:W-:-:S07]  /*1fe0*/  MOV R24, R4 ;  /* 0x0000000400187202 */ /* 0x000fce0000000f00 */
.L_x_47894:
[----:B------:R-:W-:Y:S05]  /*1ff0*/  BSYNC B1 ;  /* 0x0000000000017941 */ /* 0x000fea0003800000 */
.L_x_47892:
        /* <DEDUP_REMOVED lines=16> */
.L_x_47898:
[----:B------:R-:W-:Y:S05]  /*2100*/  BSYNC B2 ;  /* 0x0000000000027941 */ /* 0x000fea0003800000 */
.L_x_47897:
        /* <DEDUP_REMOVED lines=44> */
.L_x_47896:
[----:B------:R-:W-:Y:S05]  /*23d0*/  BSYNC B1 ;  /* 0x0000000000017941 */ /* 0x000fea0003800000 */
.L_x_47895:
        /* <DEDUP_REMOVED lines=19> */
.L_x_47899:
        /* <DEDUP_REMOVED lines=12> */
.L_x_47902:
[----:B------:R-:W-:-:S07]  /*25d0*/  MOV R9, R4 ;  /* 0x0000000400097202 */ /* 0x000fce0000000f00 */
.L_x_47903:
[----:B------:R-:W-:Y:S05]  /*25e0*/  BSYNC B1 ;  /* 0x0000000000017941 */ /* 0x000fea0003800000 */
.L_x_47901:
        /* <DEDUP_REMOVED lines=16> */
.L_x_47907:
[----:B------:R-:W-:Y:S05]  /*26f0*/  BSYNC B2 ;  /* 0x0000000000027941 */ /* 0x000fea0003800000 */
.L_x_47906:
        /* <DEDUP_REMOVED lines=44> */
.L_x_47905:
[----:B------:R-:W-:Y:S05]  /*29c0*/  BSYNC B1 ;  /* 0x0000000000017941 */ /* 0x000fea0003800000 */
.L_x_47904:
        /* <DEDUP_REMOVED lines=9> */
.L_x_47900:
        /* <DEDUP_REMOVED lines=12> */
.L_x_47909:
[----:B------:R-:W-:-:S07]  /*2b20*/  MOV R24, R4 ;  /* 0x0000000400187202 */ /* 0x000fce0000000f00 */
.L_x_47910:
[----:B------:R-:W-:Y:S05]  /*2b30*/  BSYNC B1 ;  /* 0x0000000000017941 */ /* 0x000fea0003800000 */
.L_x_47908:
        /* <DEDUP_REMOVED lines=16> */
.L_x_47914:
[----:B------:R-:W-:Y:S05]  /*2c40*/  BSYNC B2 ;  /* 0x0000000000027941 */ /* 0x000fea0003800000 */
.L_x_47913:
        /* <DEDUP_REMOVED lines=44> */
.L_x_47912:
[----:B------:R-:W-:Y:S05]  /*2f10*/  BSYNC B1 ;  /* 0x0000000000017941 */ /* 0x000fea0003800000 */
.L_x_47911:
        /* <DEDUP_REMOVED lines=14> */
.L_x_47915:
        /* <DEDUP_REMOVED lines=12> */
.L_x_47918:
[----:B------:R-:W-:-:S07]  /*30c0*/  IMAD.MOV.U32 R11, RZ, RZ, R4 ;  /* 0x000000ffff0b7224 */ /* 0x000fce00078e0004 */
.L_x_47919:
[----:B------:R-:W-:Y:S05]  /*30d0*/  BSYNC B1 ;  /* 0x0000000000017941 */ /* 0x000fea0003800000 */
.L_x_47917:
        /* <DEDUP_REMOVED lines=16> */
.L_x_47923:
[----:B------:R-:W-:Y:S05]  /*31e0*/  BSYNC B2 ;  /* 0x0000000000027941 */ /* 0x000fea0003800000 */
.L_x_47922:
        /* <DEDUP_REMOVED lines=44> */
.L_x_47921:
[----:B------:R-:W-:Y:S05]  /*34b0*/  BSYNC B1 ;  /* 0x0000000000017941 */ /* 0x000fea0003800000 */
.L_x_47920:
        /* <DEDUP_REMOVED lines=9> */
.L_x_47916:
        /* <DEDUP_REMOVED lines=12> */
.L_x_47925:
[----:B------:R-:W-:-:S07]  /*3610*/  IMAD.MOV.U32 R16, RZ, RZ, R4 ;  /* 0x000000ffff107224 */ /* 0x000fce00078e0004 */
.L_x_47926:
[----:B------:R-:W-:Y:S05]  /*3620*/  BSYNC B1 ;  /* 0x0000000000017941 */ /* 0x000fea0003800000 */
.L_x_47924:
        /* <DEDUP_REMOVED lines=16> */
.L_x_47930:
[----:B------:R-:W-:Y:S05]  /*3730*/  BSYNC B2 ;  /* 0x0000000000027941 */ /* 0x000fea0003800000 */
.L_x_47929:
        /* <DEDUP_REMOVED lines=44> */
.L_x_47928:
[----:B------:R-:W-:Y:S05]  /*3a00*/  BSYNC B1 ;  /* 0x0000000000017941 */ /* 0x000fea0003800000 */
.L_x_47927:
        /* <DEDUP_REMOVED lines=14> */
.L_x_47931:
        /* <DEDUP_REMOVED lines=12> */
.L_x_47934:
[----:B------:R-:W-:-:S07]  /*3bb0*/  IMAD.MOV.U32 R12, RZ, RZ, R4 ;  /* 0x000000ffff0c7224 */ /* 0x000fce00078e0004 */
.L_x_47935:
[----:B------:R-:W-:Y:S05]  /*3bc0*/  BSYNC B1 ;  /* 0x0000000000017941 */ /* 0x000fea0003800000 */
.L_x_47933:
        /* <DEDUP_REMOVED lines=16> */
.L_x_47939:
[----:B------:R-:W-:Y:S05]  /*3cd0*/  BSYNC B2 ;  /* 0x0000000000027941 */ /* 0x000fea0003800000 */
.L_x_47938:
        /* <DEDUP_REMOVED lines=44> */
.L_x_47937:
[----:B------:R-:W-:Y:S05]  /*3fa0*/  BSYNC B1 ;  /* 0x0000000000017941 */ /* 0x000fea0003800000 */
.L_x_47936:
        /* <DEDUP_REMOVED lines=9> */
.L_x_47932:
        /* <DEDUP_REMOVED lines=12> */
.L_x_47941:
[----:B------:R-:W-:-:S07]  /*4100*/  IMAD.MOV.U32 R16, RZ, RZ, R4 ;  /* 0x000000ffff107224 */ /* 0x000fce00078e0004 */
.L_x_47942:
[----:B------:R-:W-:Y:S05]  /*4110*/  BSYNC B1 ;  /* 0x0000000000017941 */ /* 0x000fea0003800000 */
.L_x_47940:
        /* <DEDUP_REMOVED lines=16> */
.L_x_47946:
[----:B------:R-:W-:Y:S05]  /*4220*/  BSYNC B2 ;  /* 0x0000000000027941 */ /* 0x000fea0003800000 */
.L_x_47945:
        /* <DEDUP_REMOVED lines=44> */
.L_x_47944:
[----:B------:R-:W-:Y:S05]  /*44f0*/  BSYNC B1 ;  /* 0x0000000000017941 */ /* 0x000fea0003800000 */
.L_x_47943:
        /* <DEDUP_REMOVED lines=14> */
.L_x_47947:
        /* <DEDUP_REMOVED lines=12> */
.L_x_47950:
[----:B------:R-:W-:-:S07]  /*46a0*/  MOV R13, R4 ;  /* 0x00000004000d7202 */ /* 0x000fce0000000f00 */
.L_x_47951:
[----:B------:R-:W-:Y:S05]  /*46b0*/  BSYNC B1 ;  /* 0x0000000000017941 */ /* 0x000fea0003800000 */
.L_x_47949:
        /* <DEDUP_REMOVED lines=16> */
.L_x_47955:
[----:B------:R-:W-:Y:S05]  /*47c0*/  BSYNC B2 ;  /* 0x0000000000027941 */ /* 0x000fea0003800000 */
.L_x_47954:
        /* <DEDUP_REMOVED lines=44> */
.L_x_47953:
[----:B------:R-:W-:Y:S05]  /*4a90*/  BSYNC B1 ;  /* 0x0000000000017941 */ /* 0x000fea0003800000 */
.L_x_47952:
        /* <DEDUP_REMOVED lines=9> */
.L_x_47948:
        /* <DEDUP_REMOVED lines=12> */
.L_x_47957:
[----:B------:R-:W-:-:S07]  /*4bf0*/  MOV R22, R4 ;  /* 0x0000000400167202 */ /* 0x000fce0000000f00 */
.L_x_47958:
[----:B------:R-:W-:Y:S05]  /*4c00*/  BSYNC B1 ;  /* 0x0000000000017941 */ /* 0x000fea0003800000 */
.L_x_47956:
        /* <DEDUP_REMOVED lines=16> */
.L_x_47962:
[----:B------:R-:W-:Y:S05]  /*4d10*/  BSYNC B2 ;  /* 0x0000000000027941 */ /* 0x000fea0003800000 */
.L_x_47961:
        /* <DEDUP_REMOVED lines=44> */
.L_x_47960:
[----:B------:R-:W-:Y:S05]  /*4fe0*/  BSYNC B1 ;  /* 0x0000000000017941 */ /* 0x000fea0003800000 */
.L_x_47959:
        /* <DEDUP_REMOVED lines=14> */
.L_x_47963:
        /* <DEDUP_REMOVED lines=12> */
.L_x_47966:
[----:B------:R-:W-:-:S07]  /*5190*/  IMAD.MOV.U32 R14, RZ, RZ, R4 ;  /* 0x000000ffff0e7224 */ /* 0x000fce00078e0004 */
.L_x_47967:
[----:B------:R-:W-:Y:S05]  /*51a0*/  BSYNC B1 ;  /* 0x0000000000017941 */ /* 0x000fea0003800000 */
.L_x_47965:
        /* <DEDUP_REMOVED lines=16> */
.L_x_47971:
[----:B------:R-:W-:Y:S05]  /*52b0*/  BSYNC B2 ;  /* 0x0000000000027941 */ /* 0x000fea0003800000 */
.L_x_47970:
        /* <DEDUP_REMOVED lines=44> */
.L_x_47969:
[----:B------:R-:W-:Y:S05]  /*5580*/  BSYNC B1 ;  /* 0x0000000000017941 */ /* 0x000fea0003800000 */
.L_x_47968:
        /* <DEDUP_REMOVED lines=9> */
.L_x_47964:
        /* <DEDUP_REMOVED lines=12> */
.L_x_47973:
[----:B------:R-:W-:-:S07]  /*56e0*/  IMAD.MOV.U32 R16, RZ, RZ, R4 ;  /* 0x000000ffff107224 */ /* 0x000fce00078e0004 */
.L_x_47974:
[----:B------:R-:W-:Y:S05]  /*56f0*/  BSYNC B1 ;  /* 0x0000000000017941 */ /* 0x000fea0003800000 */
.L_x_47972:
        /* <DEDUP_REMOVED lines=16> */
.L_x_47978:
[----:B------:R-:W-:Y:S05]  /*5800*/  BSYNC B2 ;  /* 0x0000000000027941 */ /* 0x000fea0003800000 */
.L_x_47977:
        /* <DEDUP_REMOVED lines=44> */
.L_x_47976:
[----:B------:R-:W-:Y:S05]  /*5ad0*/  BSYNC B1 ;  /* 0x0000000000017941 */ /* 0x000fea0003800000 */
.L_x_47975:
        /* <DEDUP_REMOVED lines=12> */
.L_x_47979:
        /* <DEDUP_REMOVED lines=12> */
.L_x_47982:
[----:B------:R-:W-:-:S07]  /*5c60*/  IMAD.MOV.U32 R15, RZ, RZ, R4 ;  /* 0x000000ffff0f7224 */ /* 0x000fce00078e0004 */
.L_x_47983:
[----:B------:R-:W-:Y:S05]  /*5c70*/  BSYNC B1 ;  /* 0x0000000000017941 */ /* 0x000fea0003800000 */
.L_x_47981:
        /* <DEDUP_REMOVED lines=16> */
.L_x_47987:
[----:B------:R-:W-:Y:S05]  /*5d80*/  BSYNC B2 ;  /* 0x0000000000027941 */ /* 0x000fea0003800000 */
.L_x_47986:
        /* <DEDUP_REMOVED lines=44> */
.L_x_47985:
[----:B------:R-:W-:Y:S05]  /*6050*/  BSYNC B1 ;  /* 0x0000000000017941 */ /* 0x000fea0003800000 */
.L_x_47984:
        /* <DEDUP_REMOVED lines=9> */
.L_x_47980:
        /* <DEDUP_REMOVED lines=12> */
.L_x_47989:
[----:B------:R-:W-:-:S07]  /*61b0*/  IMAD.MOV.U32 R16, RZ, RZ, R4 ;  /* 0x000000ffff107224 */ /* 0x000fce00078e0004 */
.L_x_47990:
[----:B------:R-:W-:Y:S05]  /*61c0*/  BSYNC B1 ;  /* 0x0000000000017941 */ /* 0x000fea0003800000 */
.L_x_47988:
        /* <DEDUP_REMOVED lines=16> */
.L_x_47994:
[----:B------:R-:W-:Y:S05]  /*62d0*/  BSYNC B2 ;  /* 0x0000000000027941 */ /* 0x000fea0003800000 */
.L_x_47993:
        /* <DEDUP_REMOVED lines=44> */
.L_x_47992:
[----:B------:R-:W-:Y:S05]  /*65a0*/  BSYNC B1 ;  /* 0x0000000000017941 */ /* 0x000fea0003800000 */
.L_x_47991:
        /* <DEDUP_REMOVED lines=12> */
.L_x_47995:
        /* <DEDUP_REMOVED lines=12> */
.L_x_47998:
[----:B------:R-:W-:-:S07]  /*6730*/  MOV R16, R4 ;  /* 0x0000000400107202 */ /* 0x000fce0000000f00 */
.L_x_47999:
[----:B------:R-:W-:Y:S05]  /*6740*/  BSYNC B1 ;  /* 0x0000000000017941 */ /* 0x000fea0003800000 */
.L_x_47997:
        /* <DEDUP_REMOVED lines=16> */
.L_x_48003:
[----:B------:R-:W-:Y:S05]  /*6850*/  BSYNC B2 ;  /* 0x0000000000027941 */ /* 0x000fea0003800000 */
.L_x_48002:
        /* <DEDUP_REMOVED lines=44> */
.L_x_48001:
[----:B------:R-:W-:Y:S05]  /*6b20*/  BSYNC B1 ;  /* 0x0000000000017941 */ /* 0x000fea0003800000 */
.L_x_48000:
        /* <DEDUP_REMOVED lines=10> */
.L_x_47996:
        /* <DEDUP_REMOVED lines=12> */
.L_x_48005:
[----:B------:R-:W-:-:S07]  /*6c90*/  MOV R18, R4 ;  /* 0x0000000400127202 */ /* 0x000fce0000000f00 */
.L_x_48006:
[----:B------:R-:W-:Y:S05]  /*6ca0*/  BSYNC B1 ;  /* 0x0000000000017941 */ /* 0x000fea0003800000 */
.L_x_48004:
        /* <DEDUP_REMOVED lines=16> */
.L_x_48010:
[----:B------:R-:W-:Y:S05]  /*6db0*/  BSYNC B2 ;  /* 0x0000000000027941 */ /* 0x000fea0003800000 */
.L_x_48009:
        /* <DEDUP_REMOVED lines=44> */
.L_x_48008:
[----:B------:R-:W-:Y:S05]  /*7080*/  BSYNC B1 ;  /* 0x0000000000017941 */ /* 0x000fea0003800000 */
.L_x_48007:
        /* <DEDUP_REMOVED lines=12> */
.L_x_48011:
        /* <DEDUP_REMOVED lines=12> */
.L_x_48014:
[----:B------:R-:W-:-:S07]  /*7210*/  IMAD.MOV.U32 R20, RZ, RZ, R4 ;  /* 0x000000ffff147224 */ /* 0x000fce00078e0004 */
.L_x_48015:
[----:B------:R-:W-:Y:S05]  /*7220*/  BSYNC B1 ;  /* 0x0000000000017941 */ /* 0x000fea0003800000 */
.L_x_48013:
        /* <DEDUP_REMOVED lines=19> */
.L_x_48019:
[----:B------:R-:W-:Y:S05]  /*7360*/  BSYNC B2 ;  /* 0x0000000000027941 */ /* 0x000fea0003800000 */
.L_x_48018:
        /* <DEDUP_REMOVED lines=44> */
.L_x_48017:
[----:B------:R-:W-:Y:S05]  /*7630*/  BSYNC B1 ;  /* 0x0000000000017941 */ /* 0x000fea0003800000 */
.L_x_48016:
        /* <DEDUP_REMOVED lines=10> */
.L_x_48012:
        /* <DEDUP_REMOVED lines=54> */
.L_x_48020:
        /* <DEDUP_REMOVED lines=22> */
.L_x_48022:
[----:B------:R-:W-:-:S07]  /*7ba0*/  IMAD.MOV.U32 R24, RZ, RZ, R4 ;  /* 0x000000ffff187224 */ /* 0x000fce00078e0004 */
.L_x_48023:
[----:B------:R-:W-:Y:S05]  /*7bb0*/  BSYNC B1 ;  /* 0x0000000000017941 */ /* 0x000fea0003800000 */
.L_x_48021:
        /* <DEDUP_REMOVED lines=16> */
.L_x_48027:
[----:B------:R-:W-:Y:S05]  /*7cc0*/  BSYNC B2 ;  /* 0x0000000000027941 */ /* 0x000fea0003800000 */
.L_x_48026:
        /* <DEDUP_REMOVED lines=44> */
.L_x_48025:
[----:B------:R-:W-:Y:S05]  /*7f90*/  BSYNC B1 ;  /* 0x0000000000017941 */ /* 0x000fea0003800000 */
.L_x_48024:
        /* <DEDUP_REMOVED lines=14> */
.L_x_48028:
        /* <DEDUP_REMOVED lines=12> */
.L_x_48031:
[----:B------:R-:W-:-:S07]  /*8140*/  IMAD.MOV.U32 R9, RZ, RZ, R4 ;  /* 0x000000ffff097224 */ /* 0x000fce00078e0004 */
.L_x_48032:
[----:B------:R-:W-:Y:S05]  /*8150*/  BSYNC B1 ;  /* 0x0000000000017941 */ /* 0x000fea0003800000 */
.L_x_48030:
        /* <DEDUP_REMOVED lines=16> */
.L_x_48036:
[----:B------:R-:W-:Y:S05]  /*8260*/  BSYNC B2 ;  /* 0x0000000000027941 */ /* 0x000fea0003800000 */
.L_x_48035:
        /* <DEDUP_REMOVED lines=44> */
.L_x_48034:
[----:B------:R-:W-:Y:S05]  /*8530*/  BSYNC B1 ;  /* 0x0000000000017941 */ /* 0x000fea0003800000 */
.L_x_48033:
        /* <DEDUP_REMOVED lines=9> */
.L_x_48029:
        /* <DEDUP_REMOVED lines=12> */
.L_x_48038:
[----:B------:R-:W-:-:S07]  /*8690*/  IMAD.MOV.U32 R20, RZ, RZ, R4 ;  /* 0x000000ffff147224 */ /* 0x000fce00078e0004 */
.L_x_48039:
[----:B------:R-:W-:Y:S05]  /*86a0*/  BSYNC B1 ;  /* 0x0000000000017941 */ /* 0x000fea0003800000 */
.L_x_48037:
        /* <DEDUP_REMOVED lines=16> */
.L_x_48043:
[----:B------:R-:W-:Y:S05]  /*87b0*/  BSYNC B2 ;  /* 0x0000000000027941 */ /* 0x000fea0003800000 */
.L_x_48042:
        /* <DEDUP_REMOVED lines=44> */
.L_x_48041:
[----:B------:R-:W-:Y:S05]  /*8a80*/  BSYNC B1 ;  /* 0x0000000000017941 */ /* 0x000fea0003800000 */
.L_x_48040:
        /* <DEDUP_REMOVED lines=14> */
.L_x_48044:
        /* <DEDUP_REMOVED lines=12> */
.L_x_48047:
[----:B------:R-:W-:-:S07]  /*8c30*/  MOV R11, R4 ;  /* 0x00000004000b7202 */ /* 0x000fce0000000f00 */
.L_x_48048:
[----:B------:R-:W-:Y:S05]  /*8c40*/  BSYNC B1 ;  /* 0x0000000000017941 */ /* 0x000fea0003800000 */
.L_x_48046:
        /* <DEDUP_REMOVED lines=16> */
.L_x_48052:
[----:B------:R-:W-:Y:S05]  /*8d50*/  BSYNC B2 ;  /* 0x0000000000027941 */ /* 0x000fea0003800000 */
.L_x_48051:
        /* <DEDUP_REMOVED lines=44> */
.L_x_48050:
[----:B------:R-:W-:Y:S05]  /*9020*/  BSYNC B1 ;  /* 0x0000000000017941 */ /* 0x000fea0003800000 */
.L_x_48049:
        /* <DEDUP_REMOVED lines=9> */
.L_x_48045:
        /* <DEDUP_REMOVED lines=12> */
.L_x_48054:
[----:B------:R-:W-:-:S07]  /*9180*/  MOV R16, R4 ;  /* 0x0000000400107202 */ /* 0x000fce0000000f00 */
.L_x_48055:
[----:B------:R-:W-:Y:S05]  /*9190*/  BSYNC B1 ;  /* 0x0000000000017941 */ /* 0x000fea0003800000 */
.L_x_48053:
        /* <DEDUP_REMOVED lines=16> */
.L_x_48059:
[----:B------:R-:W-:Y:S05]  /*92a0*/  BSYNC B2 ;  /* 0x0000000000027941 */ /* 0x000fea0003800000 */
.L_x_48058:
        /* <DEDUP_REMOVED lines=44> */
.L_x_48057:
[----:B------:R-:W-:Y:S05]  /*9570*/  BSYNC B1 ;  /* 0x0000000000017941 */ /* 0x000fea0003800000 */
.L_x_48056:
        /* <DEDUP_REMOVED lines=14> */
.L_x_48060:
        /* <DEDUP_REMOVED lines=12> */
.L_x_48063:
[----:B------:R-:W-:-:S07]  /*9720*/  IMAD.MOV.U32 R12, RZ, RZ, R4 ;  /* 0x000000ffff0c7224 */ /* 0x000fce00078e0004 */
.L_x_48064:
[----:B------:R-:W-:Y:S05]  /*9730*/  BSYNC B1 ;  /* 0x0000000000017941 */ /* 0x000fea0003800000 */
.L_x_48062:
        /* <DEDUP_REMOVED lines=16> */
.L_x_48068:
[----:B------:R-:W-:Y:S05]  /*9840*/  BSYNC B2 ;  /* 0x0000000000027941 */ /* 0x000fea0003800000 */
.L_x_48067:
        /* <DEDUP_REMOVED lines=44> */
.L_x_48066:
[----:B------:R-:W-:Y:S05]  /*9b10*/  BSYNC B1 ;  /* 0x0000000000017941 */ /* 0x000fea0003800000 */
.L_x_48065:
        /* <DEDUP_REMOVED lines=9> */
.L_x_48061:
        /* <DEDUP_REMOVED lines=12> */
.L_x_48070:
[----:B------:R-:W-:-:S07]  /*9c70*/  IMAD.MOV.U32 R16, RZ, RZ, R4 ;  /* 0x000000ffff107224 */ /* 0x000fce00078e0004 */
.L_x_48071:
[----:B------:R-:W-:Y:S05]  /*9c80*/  BSYNC B1 ;  /* 0x0000000000017941 */ /* 0x000fea0003800000 */
.L_x_48069:
        /* <DEDUP_REMOVED lines=16> */
.L_x_48075:
[----:B------:R-:W-:Y:S05]  /*9d90*/  BSYNC B2 ;  /* 0x0000000000027941 */ /* 0x000fea0003800000 */
.L_x_48074:
        /* <DEDUP_REMOVED lines=44> */
.L_x_48073:
[----:B------:R-:W-:Y:S05]  /*a060*/  BSYNC B1 ;  /* 0x0000000000017941 */ /* 0x000fea0003800000 */
.L_x_48072:
        /* <DEDUP_REMOVED lines=14> */
.L_x_48076:
        /* <DEDUP_REMOVED lines=12> */
.L_x_48079:
[----:B------:R-:W-:-:S07]  /*a210*/  IMAD.MOV.U32 R13, RZ, RZ, R4 ;  /* 0x000000ffff0d7224 */ /* 0x000fce00078e0004 */
.L_x_48080:
[----:B------:R-:W-:Y:S05]  /*a220*/  BSYNC B1 ;  /* 0x0000000000017941 */ /* 0x000fea0003800000 */
.L_x_48078:
        /* <DEDUP_REMOVED lines=16> */
.L_x_48084:
[----:B------:R-:W-:Y:S05]  /*a330*/  BSYNC B2 ;  /* 0x0000000000027941 */ /* 0x000fea0003800000 */
.L_x_48083:
        /* <DEDUP_REMOVED lines=44> */
.L_x_48082:
[----:B------:R-:W-:Y:S05]  /*a600*/  BSYNC B1 ;  /* 0x0000000000017941 */ /* 0x000fea0003800000 */
.L_x_48081:
        /* <DEDUP_REMOVED lines=9> */
.L_x_48077:
        /* <DEDUP_REMOVED lines=12> */
.L_x_48086:
[----:B------:R-:W-:-:S07]  /*a760*/  IMAD.MOV.U32 R16, RZ, RZ, R4 ;  /* 0x000000ffff107224 */ /* 0x000fce00078e0004 */
.L_x_48087:
[----:B------:R-:W-:Y:S05]  /*a770*/  BSYNC B1 ;  /* 0x0000000000017941 */ /* 0x000fea0003800000 */
.L_x_48085:
        /* <DEDUP_REMOVED lines=16> */
.L_x_48091:
[----:B------:R-:W-:Y:S05]  /*a880*/  BSYNC B2 ;  /* 0x0000000000027941 */ /* 0x000fea0003800000 */
.L_x_48090:
        /* <DEDUP_REMOVED lines=44> */
.L_x_48089:
[----:B------:R-:W-:Y:S05]  /*ab50*/  BSYNC B1 ;  /* 0x0000000000017941 */ /* 0x000fea0003800000 */
.L_x_48088:
        /* <DEDUP_REMOVED lines=14> */
.L_x_48092:
        /* <DEDUP_REMOVED lines=12> */
.L_x_48095:
[----:B------:R-:W-:-:S07]  /*ad00*/  MOV R14, R4 ;  /* 0x00000004000e7202 */ /* 0x000fce0000000f00 */
.L_x_48096:
[----:B------:R-:W-:Y:S05]  /*ad10*/  BSYNC B1 ;  /* 0x0000000000017941 */ /* 0x000fea0003800000 */
.L_x_48094:
        /* <DEDUP_REMOVED lines=16> */
.L_x_48100:
[----:B------:R-:W-:Y:S05]  /*ae20*/  BSYNC B2 ;  /* 0x0000000000027941 */ /* 0x000fea0003800000 */
.L_x_48099:
        /* <DEDUP_REMOVED lines=44> */
.L_x_48098:
[----:B------:R-:W-:Y:S05]  /*b0f0*/  BSYNC B1 ;  /* 0x0000000000017941 */ /* 0x000fea0003800000 */
.L_x_48097:
        /* <DEDUP_REMOVED lines=9> */
.L_x_48093:
        /* <DEDUP_REMOVED lines=12> */
.L_x_48102:
[----:B------:R-:W-:-:S07]  /*b250*/  MOV R22, R4 ;  /* 0x0000000400167202 */ /* 0x000fce0000000f00 */
.L_x_48103:
[----:B------:R-:W-:Y:S05]  /*b260*/  BSYNC B1 ;  /* 0x0000000000017941 */ /* 0x000fea0003800000 */
.L_x_48101:
        /* <DEDUP_REMOVED lines=16> */
.L_x_48107:
[----:B------:R-:W-:Y:S05]  /*b370*/  BSYNC B2 ;  /* 0x0000000000027941 */ /* 0x000fea0003800000 */
.L_x_48106:
        /* <DEDUP_REMOVED lines=44> */
.L_x_48105:
[----:B------:R-:W-:Y:S05]  /*b640*/  BSYNC B1 ;  /* 0x0000000000017941 */ /* 0x000fea0003800000 */
.L_x_48104:
        /* <DEDUP_REMOVED lines=12> */
.L_x_48108:
        /* <DEDUP_REMOVED lines=12> */
.L_x_48111:
[----:B------:R-:W-:-:S07]  /*b7d0*/  IMAD.MOV.U32 R15, RZ, RZ, R4 ;  /* 0x000000ffff0f7224 */ /* 0x000fce00078e0004 */
.L_x_48112:
[----:B------:R-:W-:Y:S05]  /*b7e0*/  BSYNC B1 ;  /* 0x0000000000017941 */ /* 0x000fea0003800000 */
.L_x_48110:
        /* <DEDUP_REMOVED lines=16> */
.L_x_48116:
[----:B------:R-:W-:Y:S05]  /*b8f0*/  BSYNC B2 ;  /* 0x0000000000027941 */ /* 0x000fea0003800000 */
.L_x_48115:
        /* <DEDUP_REMOVED lines=44> */
.L_x_48114:
[----:B------:R-:W-:Y:S05]  /*bbc0*/  BSYNC B1 ;  /* 0x0000000000017941 */ /* 0x000fea0003800000 */
.L_x_48113:
        /* <DEDUP_REMOVED lines=9> */
.L_x_48109:
        /* <DEDUP_REMOVED lines=12> */
.L_x_48118:
[----:B------:R-:W-:-:S07]  /*bd20*/  IMAD.MOV.U32 R18, RZ, RZ, R4 ;  /* 0x000000ffff127224 */ /* 0x000fce00078e0004 */
.L_x_48119:
[----:B------:R-:W-:Y:S05]  /*bd30*/  BSYNC B1 ;  /* 0x0000000000017941 */ /* 0x000fea0003800000 */
.L_x_48117:
        /* <DEDUP_REMOVED lines=16> */
.L_x_48123:
[----:B------:R-:W-:Y:S05]  /*be40*/  BSYNC B2 ;  /* 0x0000000000027941 */ /* 0x000fea0003800000 */
.L_x_48122:
        /* <DEDUP_REMOVED lines=44> */
.L_x_48121:
[----:B------:R-:W-:Y:S05]  /*c110*/  BSYNC B1 ;  /* 0x0000000000017941 */ /* 0x000fea0003800000 */
.L_x_48120:
        /* <DEDUP_REMOVED lines=12> */
.L_x_48124:
        /* <DEDUP_REMOVED lines=12> */
.L_x_48127:
[----:B------:R-:W-:-:S07]  /*c2a0*/  IMAD.MOV.U32 R18, RZ, RZ, R4 ;  /* 0x000000ffff127224 */ /* 0x000fce00078e0004 */
.L_x_48128:
[----:B------:R-:W-:Y:S05]  /*c2b0*/  BSYNC B1 ;  /* 0x0000000000017941 */ /* 0x000fea0003800000 */
.L_x_48126:
        /* <DEDUP_REMOVED lines=16> */
.L_x_48132:
[----:B------:R-:W-:Y:S05]  /*c3c0*/  BSYNC B2 ;  /* 0x0000000000027941 */ /* 0x000fea0003800000 */
.L_x_48131:
        /* <DEDUP_REMOVED lines=44> */
.L_x_48130:
[----:B------:R-:W-:Y:S05]  /*c690*/  BSYNC B1 ;  /* 0x0000000000017941 */ /* 0x000fea0003800000 */
.L_x_48129:
        /* <DEDUP_REMOVED lines=10> */
.L_x_48125:
        /* <DEDUP_REMOVED lines=12> */
.L_x_48134:
[----:B------:R-:W-:-:S07]  /*c800*/  IMAD.MOV.U32 R16, RZ, RZ, R4 ;  /* 0x000000ffff107224 */ /* 0x000fce00078e0004 */
.L_x_48135:
[----:B------:R-:W-:Y:S05]  /*c810*/  BSYNC B1 ;  /* 0x0000000000017941 */ /* 0x000fea0003800000 */
.L_x_48133:
        /* <DEDUP_REMOVED lines=16> */
.L_x_48139:
[----:B------:R-:W-:Y:S05]  /*c920*/  BSYNC B2 ;  /* 0x0000000000027941 */ /* 0x000fea0003800000 */
.L_x_48138:
        /* <DEDUP_REMOVED lines=44> */
.L_x_48137:
[----:B------:R-:W-:Y:S05]  /*cbf0*/  BSYNC B1 ;  /* 0x0000000000017941 */ /* 0x000fea0003800000 */
.L_x_48136:
        /* <DEDUP_REMOVED lines=12> */
.L_x_48140:
        /* <DEDUP_REMOVED lines=12> */
.L_x_48143:
[----:B------:R-:W-:-:S07]  /*cd80*/  MOV R16, R4 ;  /* 0x0000000400107202 */ /* 0x000fce0000000f00 */
.L_x_48144:
[----:B------:R-:W-:Y:S05]  /*cd90*/  BSYNC B1 ;  /* 0x0000000000017941 */ /* 0x000fea0003800000 */
.L_x_48142:
        /* <DEDUP_REMOVED lines=19> */
.L_x_48148:
[----:B------:R-:W-:Y:S05]  /*ced0*/  BSYNC B2 ;  /* 0x0000000000027941 */ /* 0x000fea0003800000 */
.L_x_48147:
        /* <DEDUP_REMOVED lines=44> */
.L_x_48146:
[----:B------:R-:W-:Y:S05]  /*d1a0*/  BSYNC B1 ;  /* 0x0000000000017941 */ /* 0x000fea0003800000 */
.L_x_48145:
        /* <DEDUP_REMOVED lines=10> */
.L_x_48141:
        /* <DEDUP_REMOVED lines=52> */
.L_x_48149:
        /* <DEDUP_REMOVED lines=22> */
.L_x_48151:
[----:B------:R-:W-:-:S07]  /*d6f0*/  IMAD.MOV.U32 R20, RZ, RZ, R4 ;  /* 0x000000ffff147224 */ /* 0x000fce00078e0004 */
.L_x_48152:
[----:B------:R-:W-:Y:S05]  /*d700*/  BSYNC B1 ;  /* 0x0000000000017941 */ /* 0x000fea0003800000 */
.L_x_48150:
        /* <DEDUP_REMOVED lines=16> */
.L_x_48156:
[----:B------:R-:W-:Y:S05]  /*d810*/  BSYNC B2 ;  /* 0x0000000000027941 */ /* 0x000fea0003800000 */
.L_x_48155:
        /* <DEDUP_REMOVED lines=44> */
.L_x_48154:
[----:B------:R-:W-:Y:S05]  /*dae0*/  BSYNC B1 ;  /* 0x0000000000017941 */ /* 0x000fea0003800000 */
.L_x_48153:
        /* <DEDUP_REMOVED lines=14> */
.L_x_48157:
        /* <DEDUP_REMOVED lines=12> */
.L_x_48160:
[----:B------:R-:W-:-:S07]  /*dc90*/  IMAD.MOV.U32 R9, RZ, RZ, R4 ;  /* 0x000000ffff097224 */ /* 0x000fce00078e0004 */
.L_x_48161:
[----:B------:R-:W-:Y:S05]  /*dca0*/  BSYNC B1 ;  /* 0x0000000000017941 */ /* 0x000fea0003800000 */
.L_x_48159:
        /* <DEDUP_REMOVED lines=16> */
.L_x_48165:
[----:B------:R-:W-:Y:S05]  /*ddb0*/  BSYNC B2 ;  /* 0x0000000000027941 */ /* 0x000fea0003800000 */
.L_x_48164:
        /* <DEDUP_REMOVED lines=44> */
.L_x_48163:
[----:B------:R-:W-:Y:S05]  /*e080*/  BSYNC B1 ;  /* 0x0000000000017941 */ /* 0x000fea0003800000 */
.L_x_48162:
        /* <DEDUP_REMOVED lines=9> */
.L_x_48158:
        /* <DEDUP_REMOVED lines=12> */
.L_x_48167:
[----:B------:R-:W-:-:S07]  /*e1e0*/  IMAD.MOV.U32 R24, RZ, RZ, R4 ;  /* 0x000000ffff187224 */ /* 0x000fce00078e0004 */
.L_x_48168:
[----:B------:R-:W-:Y:S05]  /*e1f0*/  BSYNC B1 ;  /* 0x0000000000017941 */ /* 0x000fea0003800000 */
.L_x_48166:
        /* <DEDUP_REMOVED lines=16> */
.L_x_48172:
[----:B------:R-:W-:Y:S05]  /*e300*/  BSYNC B2 ;  /* 0x0000000000027941 */ /* 0x000fea0003800000 */
.L_x_48171:
        /* <DEDUP_REMOVED lines=44> */
.L_x_48170:
[----:B------:R-:W-:Y:S05]  /*e5d0*/  BSYNC B1 ;  /* 0x0000000000017941 */ /* 0x000fea0003800000 */
.L_x_48169:
        /* <DEDUP_REMOVED lines=14> */
.L_x_48173:
        /* <DEDUP_REMOVED lines=12> */
.L_x_48176:
[----:B------:R-:W-:-:S07]  /*e780*/  MOV R11, R4 ;  /* 0x00000004000b7202 */ /* 0x000fce0000000f00 */
.L_x_48177:
[----:B------:R-:W-:Y:S05]  /*e790*/  BSYNC B1 ;  /* 0x0000000000017941 */ /* 0x000fea0003800000 */
.L_x_48175:
        /* <DEDUP_REMOVED lines=16> */
.L_x_48181:
[----:B------:R-:W-:Y:S05]  /*e8a0*/  BSYNC B2 ;  /* 0x0000000000027941 */ /* 0x000fea0003800000 */
.L_x_48180:
        /* <DEDUP_REMOVED lines=44> */
.L_x_48179:
[----:B------:R-:W-:Y:S05]  /*eb70*/  BSYNC B1 ;  /* 0x0000000000017941 */ /* 0x000fea0003800000 */
.L_x_48178:
        /* <DEDUP_REMOVED lines=9> */
.L_x_48174:
        /* <DEDUP_REMOVED lines=12> */
.L_x_48183:
[----:B------:R-:W-:-:S07]  /*ecd0*/  MOV R16, R4 ;  /* 0x0000000400107202 */ /* 0x000fce0000000f00 */
.L_x_48184:
[----:B------:R-:W-:Y:S05]  /*ece0*/  BSYNC B1 ;  /* 0x0000000000017941 */ /* 0x000fea0003800000 */
.L_x_48182:
        /* <DEDUP_REMOVED lines=16> */
.L_x_48188:
[----:B------:R-:W-:Y:S05]  /*edf0*/  BSYNC B2 ;  /* 0x0000000000027941 */ /* 0x000fea0003800000 */
.L_x_48187:
        /* <DEDUP_REMOVED lines=44> */
.L_x_48186:
[----:B------:R-:W-:Y:S05]  /*f0c0*/  BSYNC B1 ;  /* 0x0000000000017941 */ /* 0x000fea0003800000 */
.L_x_48185:
        /* <DEDUP_REMOVED lines=14> */
.L_x_48189:
        /* <DEDUP_REMOVED lines=12> */
.L_x_48192:
[----:B------:R-:W-:-:S07]  /*f270*/  IMAD.MOV.U32 R12, RZ, RZ, R4 ;  /* 0x000000ffff0c7224 */ /* 0x000fce00078e0004 */
.L_x_48193:
[----:B------:R-:W-:Y:S05]  /*f280*/  BSYNC B1 ;  /* 0x0000000000017941 */ /* 0x000fea0003800000 */
.L_x_48191:
        /* <DEDUP_REMOVED lines=16> */
.L_x_48197:
[----:B------:R-:W-:Y:S05]  /*f390*/  BSYNC B2 ;  /* 0x0000000000027941 */ /* 0x000fea0003800000 */
.L_x_48196:
        /* <DEDUP_REMOVED lines=44> */
.L_x_48195:
[----:B------:R-:W-:Y:S05]  /*f660*/  BSYNC B1 ;  /* 0x0000000000017941 */ /* 0x000fea0003800000 */
.L_x_48194:
        /* <DEDUP_REMOVED lines=9> */
.L_x_48190:
        /* <DEDUP_REMOVED lines=12> */
.L_x_48199:
[----:B------:R-:W-:-:S07]  /*f7c0*/  IMAD.MOV.U32 R16, RZ, RZ, R4 ;  /* 0x000000ffff107224 */ /* 0x000fce00078e0004 */
.L_x_48200:
[----:B------:R-:W-:Y:S05]  /*f7d0*/  BSYNC B1 ;  /* 0x0000000000017941 */ /* 0x000fea0003800000 */
.L_x_48198:
        /* <DEDUP_REMOVED lines=16> */
.L_x_48204:
[----:B------:R-:W-:Y:S05]  /*f8e0*/  BSYNC B2 ;  /* 0x0000000000027941 */ /* 0x000fea0003800000 */
.L_x_48203:
        /* <DEDUP_REMOVED lines=44> */
.L_x_48202:
[----:B------:R-:W-:Y:S05]  /*fbb0*/  BSYNC B1 ;  /* 0x0000000000017941 */ /* 0x000fea0003800000 */
.L_x_48201:
        /* <DEDUP_REMOVED lines=14> */
.L_x_48205:
        /* <DEDUP_REMOVED lines=12> */
.L_x_48208:
[----:B------:R-:W-:-:S07]  /*fd60*/  IMAD.MOV.U32 R13, RZ, RZ, R4 ;  /* 0x000000ffff0d7224 */ /* 0x000fce00078e0004 */
.L_x_48209:
[----:B------:R-:W-:Y:S05]  /*fd70*/  BSYNC B1 ;  /* 0x0000000000017941 */ /* 0x000fea0003800000 */
.L_x_48207:
        /* <DEDUP_REMOVED lines=16> */
.L_x_48213:
[----:B------:R-:W-:Y:S05]  /*fe80*/  BSYNC B2 ;  /* 0x0000000000027941 */ /* 0x000fea0003800000 */
.L_x_48212:
        /* <DEDUP_REMOVED lines=44> */
.L_x_48211:
[----:B------:R-:W-:Y:S05]  /*10150*/  BSYNC B1 ;  /* 0x0000000000017941 */ /* 0x000fea0003800000 */
.L_x_48210:
        /* <DEDUP_REMOVED lines=9> */
.L_x_48206:
        /* <DEDUP_REMOVED lines=12> */
.L_x_48215:
[----:B------:R-:W-:-:S07]  /*102b0*/  IMAD.MOV.U32 R22, RZ, RZ, R4 ;  /* 0x000000ffff167224 */ /* 0x000fce00078e0004 */
.L_x_48216:
[----:B------:R-:W-:Y:S05]  /*102c0*/  BSYNC B1 ;  /* 0x0000000000017941 */ /* 0x000fea0003800000 */
.L_x_48214:
        /* <DEDUP_REMOVED lines=16> */
.L_x_48220:
[----:B------:R-:W-:Y:S05]  /*103d0*/  BSYNC B2 ;  /* 0x0000000000027941 */ /* 0x000fea0003800000 */
.L_x_48219:
        /* <DEDUP_REMOVED lines=44> */
.L_x_48218:
[----:B------:R-:W-:Y:S05]  /*106a0*/  BSYNC B1 ;  /* 0x0000000000017941 */ /* 0x000fea0003800000 */
.L_x_48217:
        /* <DEDUP_REMOVED lines=14> */
.L_x_48221:
        /* <DEDUP_REMOVED lines=12> */
.L_x_48224:
[----:B------:R-:W-:-:S07]  /*10850*/  MOV R14, R4 ;  /* 0x00000004000e7202 */ /* 0x000fce0000000f00 */
.L_x_48225:
[----:B------:R-:W-:Y:S05]  /*10860*/  BSYNC B1 ;  /* 0x0000000000017941 */ /* 0x000fea0003800000 */
.L_x_48223:
        /* <DEDUP_REMOVED lines=16> */
.L_x_48229:
[----:B------:R-:W-:Y:S05]  /*10970*/  BSYNC B2 ;  /* 0x0000000000027941 */ /* 0x000fea0003800000 */
.L_x_48228:
        /* <DEDUP_REMOVED lines=44> */
.L_x_48227:
[----:B------:R-:W-:Y:S05]  /*10c40*/  BSYNC B1 ;  /* 0x0000000000017941 */ /* 0x000fea0003800000 */
.L_x_48226:
        /* <DEDUP_REMOVED lines=9> */
.L_x_48222:
        /* <DEDUP_REMOVED lines=12> */
.L_x_48231:
[----:B------:R-:W-:-:S07]  /*10da0*/  MOV R16, R4 ;  /* 0x0000000400107202 */ /* 0x000fce0000000f00 */
.L_x_48232:
[----:B------:R-:W-:Y:S05]  /*10db0*/  BSYNC B1 ;  /* 0x0000000000017941 */ /* 0x000fea0003800000 */
.L_x_48230:
        /* <DEDUP_REMOVED lines=16> */
.L_x_48236:
[----:B------:R-:W-:Y:S05]  /*10ec0*/  BSYNC B2 ;  /* 0x0000000000027941 */ /* 0x000fea0003800000 */
.L_x_48235:
        /* <DEDUP_REMOVED lines=44> */
.L_x_48234:
[----:B------:R-:W-:Y:S05]  /*11190*/  BSYNC B1 ;  /* 0x0000000000017941 */ /* 0x000fea0003800000 */
.L_x_48233:
        /* <DEDUP_REMOVED lines=12> */
.L_x_48237:
        /* <DEDUP_REMOVED lines=12> */
.L_x_48240:
[----:B------:R-:W-:-:S07]  /*11320*/  IMAD.MOV.U32 R15, RZ, RZ, R4 ;  /* 0x000000ffff0f7224 */ /* 0x000fce00078e0004 */
.L_x_48241:
[----:B------:R-:W-:Y:S05]  /*11330*/  BSYNC B1 ;  /* 0x0000000000017941 */ /* 0x000fea0003800000 */
.L_x_48239:
        /* <DEDUP_REMOVED lines=16> */
.L_x_48245:
[----:B------:R-:W-:Y:S05]  /*11440*/  BSYNC B2 ;  /* 0x0000000000027941 */ /* 0x000fea0003800000 */
.L_x_48244:
        /* <DEDUP_REMOVED lines=44> */
.L_x_48243:
[----:B------:R-:W-:Y:S05]  /*11710*/  BSYNC B1 ;  /* 0x0000000000017941 */ /* 0x000fea0003800000 */
.L_x_48242:
        /* <DEDUP_REMOVED lines=9> */
.L_x_48238:
        /* <DEDUP_REMOVED lines=12> */
.L_x_48247:
[----:B------:R-:W-:-:S07]  /*11870*/  IMAD.MOV.U32 R16, RZ, RZ, R4 ;  /* 0x000000ffff107224 */ /* 0x000fce00078e0004 */
.L_x_48248:
[----:B------:R-:W-:Y:S05]  /*11880*/  BSYNC B1 ;  /* 0x0000000000017941 */ /* 0x000fea0003800000 */
.L_x_48246:
        /* <DEDUP_REMOVED lines=16> */
.L_x_48252:
[----:B------:R-:W-:Y:S05]  /*11990*/  BSYNC B2 ;  /* 0x0000000000027941 */ /* 0x000fea0003800000 */
.L_x_48251:
        /* <DEDUP_REMOVED lines=44> */
.L_x_48250:
[----:B------:R-:W-:Y:S05]  /*11c60*/  BSYNC B1 ;  /* 0x0000000000017941 */ /* 0x000fea0003800000 */
.L_x_48249:
        /* <DEDUP_REMOVED lines=12> */
.L_x_48253:
        /* <DEDUP_REMOVED lines=12> */
.L_x_48256:
[----:B------:R-:W-:-:S07]  /*11df0*/  IMAD.MOV.U32 R16, RZ, RZ, R4 ;  /* 0x000000ffff107224 */ /* 0x000fce00078e0004 */
.L_x_48257:
[----:B------:R-:W-:Y:S05]  /*11e00*/  BSYNC B1 ;  /* 0x0000000000017941 */ /* 0x000fea0003800000 */
.L_x_48255:
        /* <DEDUP_REMOVED lines=16> */
.L_x_48261:
[----:B------:R-:W-:Y:S05]  /*11f10*/  BSYNC B2 ;  /* 0x0000000000027941 */ /* 0x000fea0003800000 */
.L_x_48260:
        /* <DEDUP_REMOVED lines=44> */
.L_x_48259:
[----:B------:R-:W-:Y:S05]  /*121e0*/  BSYNC B1 ;  /* 0x0000000000017941 */ /* 0x000fea0003800000 */
.L_x_48258:
        /* <DEDUP_REMOVED lines=10> */
.L_x_48254:
        /* <DEDUP_REMOVED lines=12> */
.L_x_48263:
[----:B------:R-:W-:-:S07]  /*12350*/  IMAD.MOV.U32 R18, RZ, RZ, R4 ;  /* 0x000000ffff127224 */ /* 0x000fce00078e0004 */
.L_x_48264:
[----:B------:R-:W-:Y:S05]  /*12360*/  BSYNC B1 ;  /* 0x0000000000017941 */ /* 0x000fea0003800000 */
.L_x_48262:
        /* <DEDUP_REMOVED lines=16> */
.L_x_48268:
[----:B------:R-:W-:Y:S05]  /*12470*/  BSYNC B2 ;  /* 0x0000000000027941 */ /* 0x000fea0003800000 */
.L_x_48267:
        /* <DEDUP_REMOVED lines=44> */
.L_x_48266:
[----:B------:R-:W-:Y:S05]  /*12740*/  BSYNC B1 ;  /* 0x0000000000017941 */ /* 0x000fea0003800000 */
.L_x_48265:
        /* <DEDUP_REMOVED lines=12> */
.L_x_48269:
        /* <DEDUP_REMOVED lines=12> */
.L_x_48272:
[----:B------:R-:W-:-:S07]  /*128d0*/  MOV R20, R4 ;  /* 0x0000000400147202 */ /* 0x000fce0000000f00 */
.L_x_48273:
[----:B------:R-:W-:Y:S05]  /*128e0*/  BSYNC B1 ;  /* 0x0000000000017941 */ /* 0x000fea0003800000 */
.L_x_48271:
        /* <DEDUP_REMOVED lines=19> */
.L_x_48277:
[----:B------:R-:W-:Y:S05]  /*12a20*/  BSYNC B2 ;  /* 0x0000000000027941 */ /* 0x000fea0003800000 */
.L_x_48276:
        /* <DEDUP_REMOVED lines=44> */
.L_x_48275:
[----:B------:R-:W-:Y:S05]  /*12cf0*/  BSYNC B1 ;  /* 0x0000000000017941 */ /* 0x000fea0003800000 */
.L_x_48274:
        /* <DEDUP_REMOVED lines=10> */
.L_x_48270:
        /* <DEDUP_REMOVED lines=50> */
.L_x_48278:
        /* <DEDUP_REMOVED lines=22> */
.L_x_48280:
[----:B------:R-:W-:-:S07]  /*13220*/  IMAD.MOV.U32 R24, RZ, RZ, R4 ;  /* 0x000000ffff187224 */ /* 0x000fce00078e0004 */
.L_x_48281:
[----:B------:R-:W-:Y:S05]  /*13230*/  BSYNC B1 ;  /* 0x0000000000017941 */ /* 0x000fea0003800000 */
.L_x_48279:
        /* <DEDUP_REMOVED lines=16> */
.L_x_48285:
[----:B------:R-:W-:Y:S05]  /*13340*/  BSYNC B2 ;  /* 0x0000000000027941 */ /* 0x000fea0003800000 */
.L_x_48284:
        /* <DEDUP_REMOVED lines=44> */
.L_x_48283:
[----:B------:R-:W-:Y:S05]  /*13610*/  BSYNC B1 ;  /* 0x0000000000017941 */ /* 0x000fea0003800000 */
.L_x_48282:
        /* <DEDUP_REMOVED lines=14> */
.L_x_48286:
        /* <DEDUP_REMOVED lines=12> */
.L_x_48289:
[----:B------:R-:W-:-:S07]  /*137c0*/  IMAD.MOV.U32 R9, RZ, RZ, R4 ;  /* 0x000000ffff097224 */ /* 0x000fce00078e0004 */
.L_x_48290:
[----:B------:R-:W-:Y:S05]  /*137d0*/  BSYNC B1 ;  /* 0x0000000000017941 */ /* 0x000fea0003800000 */
.L_x_48288:
        /* <DEDUP_REMOVED lines=16> */
.L_x_48294:
[----:B------:R-:W-:Y:S05]  /*138e0*/  BSYNC B2 ;  /* 0x0000000000027941 */ /* 0x000fea0003800000 */
.L_x_48293:
        /* <DEDUP_REMOVED lines=44> */
.L_x_48292:
[----:B------:R-:W-:Y:S05]  /*13bb0*/  BSYNC B1 ;  /* 0x0000000000017941 */ /* 0x000fea0003800000 */
.L_x_48291:
        /* <DEDUP_REMOVED lines=9> */
.L_x_48287:
        /* <DEDUP_REMOVED lines=12> */
.L_x_48296:
[----:B------:R-:W-:-:S07]  /*13d10*/  IMAD.MOV.U32 R20, RZ, RZ, R4 ;  /* 0x000000ffff147224 */ /* 0x000fce00078e0004 */
.L_x_48297:
[----:B------:R-:W-:Y:S05]  /*13d20*/  BSYNC B1 ;  /* 0x0000000000017941 */ /* 0x000fea0003800000 */
.L_x_48295:
        /* <DEDUP_REMOVED lines=16> */
.L_x_48301:
[----:B------:R-:W-:Y:S05]  /*13e30*/  BSYNC B2 ;  /* 0x0000000000027941 */ /* 0x000fea0003800000 */
.L_x_48300:
        /* <DEDUP_REMOVED lines=44> */
.L_x_48299:
[----:B------:R-:W-:Y:S05]  /*14100*/  BSYNC B1 ;  /* 0x0000000000017941 */ /* 0x000fea0003800000 */
.L_x_48298:
        /* <DEDUP_REMOVED lines=14> */
.L_x_48302:
        /* <DEDUP_REMOVED lines=12> */
.L_x_48305:
[----:B------:R-:W-:-:S07]  /*142b0*/  MOV R11, R4 ;  /* 0x00000004000b7202 */ /* 0x000fce0000000f00 */
.L_x_48306:
[----:B------:R-:W-:Y:S05]  /*142c0*/  BSYNC B1 ;  /* 0x0000000000017941 */ /* 0x000fea0003800000 */
.L_x_48304:
        /* <DEDUP_REMOVED lines=16> */
.L_x_48310:
[----:B------:R-:W-:Y:S05]  /*143d0*/  BSYNC B2 ;  /* 0x0000000000027941 */ /* 0x000fea0003800000 */
.L_x_48309:
        /* <DEDUP_REMOVED lines=44> */
.L_x_48308:
[----:B------:R-:W-:Y:S05]  /*146a0*/  BSYNC B1 ;  /* 0x0000000000017941 */ /* 0x000fea0003800000 */
.L_x_48307:
        /* <DEDUP_REMOVED lines=9> */
.L_x_48303:
        /* <DEDUP_REMOVED lines=12> */
.L_x_48312:
[----:B------:R-:W-:-:S07]  /*14800*/  MOV R16, R4 ;  /* 0x0000000400107202 */ /* 0x000fce0000000f00 */
.L_x_48313:
[----:B------:R-:W-:Y:S05]  /*14810*/  BSYNC B1 ;  /* 0x0000000000017941 */ /* 0x000fea0003800000 */
.L_x_48311:
        /* <DEDUP_REMOVED lines=16> */
.L_x_48317:
[----:B------:R-:W-:Y:S05]  /*14920*/  BSYNC B2 ;  /* 0x0000000000027941 */ /* 0x000fea0003800000 */
.L_x_48316:
        /* <DEDUP_REMOVED lines=44> */
.L_x_48315:
[----:B------:R-:W-:Y:S05]  /*14bf0*/  BSYNC B1 ;  /* 0x0000000000017941 */ /* 0x000fea0003800000 */
.L_x_48314:
        /* <DEDUP_REMOVED lines=14> */
.L_x_48318:
        /* <DEDUP_REMOVED lines=12> */
.L_x_48321:
[----:B------:R-:W-:-:S07]  /*14da0*/  IMAD.MOV.U32 R12, RZ, RZ, R4 ;  /* 0x000000ffff0c7224 */ /* 0x000fce00078e0004 */
.L_x_48322:
[----:B------:R-:W-:Y:S05]  /*14db0*/  BSYNC B1 ;  /* 0x0000000000017941 */ /* 0x000fea0003800000 */
.L_x_48320:
        /* <DEDUP_REMOVED lines=16> */
.L_x_48326:
[----:B------:R-:W-:Y:S05]  /*14ec0*/  BSYNC B2 ;  /* 0x0000000000027941 */ /* 0x000fea0003800000 */
.L_x_48325:
        /* <DEDUP_REMOVED lines=44> */
.L_x_48324:
[----:B------:R-:W-:Y:S05]  /*15190*/  BSYNC B1 ;  /* 0x0000000000017941 */ /* 0x000fea0003800000 */
.L_x_48323:
        /* <DEDUP_REMOVED lines=9> */
.L_x_48319:
        /* <DEDUP_REMOVED lines=12> */
.L_x_48328:
[----:B------:R-:W-:-:S07]  /*152f0*/  IMAD.MOV.U32 R16, RZ, RZ, R4 ;  /* 0x000000ffff107224 */ /* 0x000fce00078e0004 */
.L_x_48329:
[----:B------:R-:W-:Y:S05]  /*15300*/  BSYNC B1 ;  /* 0x0000000000017941 */ /* 0x000fea0003800000 */
.L_x_48327:
        /* <DEDUP_REMOVED lines=16> */
.L_x_48333:
[----:B------:R-:W-:Y:S05]  /*15410*/  BSYNC B2 ;  /* 0x0000000000027941 */ /* 0x000fea0003800000 */
.L_x_48332:
        /* <DEDUP_REMOVED lines=44> */
.L_x_48331:
[----:B------:R-:W-:Y:S05]  /*156e0*/  BSYNC B1 ;  /* 0x0000000000017941 */ /* 0x000fea0003800000 */
.L_x_48330:
        /* <DEDUP_REMOVED lines=14> */
.L_x_48334:
        /* <DEDUP_REMOVED lines=12> */
.L_x_48337:
[----:B------:R-:W-:-:S07]  /*15890*/  IMAD.MOV.U32 R13, RZ, RZ, R4 ;  /* 0x000000ffff0d7224 */ /* 0x000fce00078e0004 */
.L_x_48338:
[----:B------:R-:W-:Y:S05]  /*158a0*/  BSYNC B1 ;  /* 0x0000000000017941 */ /* 0x000fea0003800000 */
.L_x_48336:
        /* <DEDUP_REMOVED lines=16> */
.L_x_48342:
[----:B------:R-:W-:Y:S05]  /*159b0*/  BSYNC B2 ;  /* 0x0000000000027941 */ /* 0x000fea0003800000 */
.L_x_48341:
        /* <DEDUP_REMOVED lines=44> */
.L_x_48340:
[----:B------:R-:W-:Y:S05]  /*15c80*/  BSYNC B1 ;  /* 0x0000000000017941 */ /* 0x000fea0003800000 */
.L_x_48339:
        /* <DEDUP_REMOVED lines=9> */
.L_x_48335:
        /* <DEDUP_REMOVED lines=12> */
.L_x_48344:
[----:B------:R-:W-:-:S07]  /*15de0*/  IMAD.MOV.U32 R16, RZ, RZ, R4 ;  /* 0x000000ffff107224 */ /* 0x000fce00078e0004 */
.L_x_48345:
[----:B------:R-:W-:Y:S05]  /*15df0*/  BSYNC B1 ;  /* 0x0000000000017941 */ /* 0x000fea0003800000 */
.L_x_48343:
        /* <DEDUP_REMOVED lines=16> */
.L_x_48349:
[----:B------:R-:W-:Y:S05]  /*15f00*/  BSYNC B2 ;  /* 0x0000000000027941 */ /* 0x000fea0003800000 */
.L_x_48348:
        /* <DEDUP_REMOVED lines=44> */
.L_x_48347:
[----:B------:R-:W-:Y:S05]  /*161d0*/  BSYNC B1 ;  /* 0x0000000000017941 */ /* 0x000fea0003800000 */
.L_x_48346:
        /* <DEDUP_REMOVED lines=14> */
.L_x_48350:
        /* <DEDUP_REMOVED lines=12> */
.L_x_48353:
[----:B------:R-:W-:-:S07]  /*16380*/  MOV R14, R4 ;  /* 0x00000004000e7202 */ /* 0x000fce0000000f00 */
.L_x_48354:
[----:B------:R-:W-:Y:S05]  /*16390*/  BSYNC B1 ;  /* 0x0000000000017941 */ /* 0x000fea0003800000 */
.L_x_48352:
        /* <DEDUP_REMOVED lines=16> */
.L_x_48358:
[----:B------:R-:W-:Y:S05]  /*164a0*/  BSYNC B2 ;  /* 0x0000000000027941 */ /* 0x000fea0003800000 */
.L_x_48357:
        /* <DEDUP_REMOVED lines=44> */
.L_x_48356:
[----:B------:R-:W-:Y:S05]  /*16770*/  BSYNC B1 ;  /* 0x0000000000017941 */ /* 0x000fea0003800000 */
.L_x_48355:
        /* <DEDUP_REMOVED lines=9> */
.L_x_48351:
        /* <DEDUP_REMOVED lines=12> */
.L_x_48360:
[----:B------:R-:W-:-:S07]  /*168d0*/  MOV R22, R4 ;  /* 0x0000000400167202 */ /* 0x000fce0000000f00 */
.L_x_48361:
[----:B------:R-:W-:Y:S05]  /*168e0*/  BSYNC B1 ;  /* 0x0000000000017941 */ /* 0x000fea0003800000 */
.L_x_48359:
        /* <DEDUP_REMOVED lines=16> */
.L_x_48365:
[----:B------:R-:W-:Y:S05]  /*169f0*/  BSYNC B2 ;  /* 0x0000000000027941 */ /* 0x000fea0003800000 */
.L_x_48364:
        /* <DEDUP_REMOVED lines=44> */
.L_x_48363:
[----:B------:R-:W-:Y:S05]  /*16cc0*/  BSYNC B1 ;  /* 0x0000000000017941 */ /* 0x000fea0003800000 */
.L_x_48362:
        /* <DEDUP_REMOVED lines=12> */
.L_x_48366:
        /* <DEDUP_REMOVED lines=12> */
.L_x_48369:
[----:B------:R-:W-:-:S07]  /*16e50*/  IMAD.MOV.U32 R15, RZ, RZ, R4 ;  /* 0x000000ffff0f7224 */ /* 0x000fce00078e0004 */
.L_x_48370:
[----:B------:R-:W-:Y:S05]  /*16e60*/  BSYNC B1 ;  /* 0x0000000000017941 */ /* 0x000fea0003800000 */
.L_x_48368:
        /* <DEDUP_REMOVED lines=16> */
.L_x_48374:
[----:B------:R-:W-:Y:S05]  /*16f70*/  BSYNC B2 ;  /* 0x0000000000027941 */ /* 0x000fea0003800000 */
.L_x_48373:
        /* <DEDUP_REMOVED lines=44> */
.L_x_48372:
[----:B------:R-:W-:Y:S05]  /*17240*/  BSYNC B1 ;  /* 0x0000000000017941 */ /* 0x000fea0003800000 */
.L_x_48371:
        /* <DEDUP_REMOVED lines=9> */
.L_x_48367:
        /* <DEDUP_REMOVED lines=12> */
.L_x_48376:
[----:B------:R-:W-:-:S07]  /*173a0*/  IMAD.MOV.U32 R18, RZ, RZ, R4 ;  /* 0x000000ffff127224 */ /* 0x000fce00078e0004 */
.L_x_48377:
[----:B------:R-:W-:Y:S05]  /*173b0*/  BSYNC B1 ;  /* 0x0000000000017941 */ /* 0x000fea0003800000 */
.L_x_48375:
        /* <DEDUP_REMOVED lines=16> */
.L_x_48381:
[----:B------:R-:W-:Y:S05]  /*174c0*/  BSYNC B2 ;  /* 0x0000000000027941 */ /* 0x000fea0003800000 */
.L_x_48380:
        /* <DEDUP_REMOVED lines=44> */
.L_x_48379:
[----:B------:R-:W-:Y:S05]  /*17790*/  BSYNC B1 ;  /* 0x0000000000017941 */ /* 0x000fea0003800000 */
.L_x_48378:
        /* <DEDUP_REMOVED lines=12> */
.L_x_48382:
        /* <DEDUP_REMOVED lines=12> */
.L_x_48385:
[----:B------:R-:W-:-:S07]  /*17920*/  IMAD.MOV.U32 R18, RZ, RZ, R4 ;  /* 0x000000ffff127224 */ /* 0x000fce00078e0004 */
.L_x_48386:
[----:B------:R-:W-:Y:S05]  /*17930*/  BSYNC B1 ;  /* 0x0000000000017941 */ /* 0x000fea0003800000 */
.L_x_48384:
        /* <DEDUP_REMOVED lines=16> */
.L_x_48390:
[----:B------:R-:W-:Y:S05]  /*17a40*/  BSYNC B2 ;  /* 0x0000000000027941 */ /* 0x000fea0003800000 */
.L_x_48389:
        /* <DEDUP_REMOVED lines=44> */
.L_x_48388:
[----:B------:R-:W-:Y:S05]  /*17d10*/  BSYNC B1 ;  /* 0x0000000000017941 */ /* 0x000fea0003800000 */
.L_x_48387:
        /* <DEDUP_REMOVED lines=10> */
.L_x_48383:
        /* <DEDUP_REMOVED lines=12> */
.L_x_48392:
[----:B------:R-:W-:-:S07]  /*17e80*/  IMAD.MOV.U32 R16, RZ, RZ, R4 ;  /* 0x000000ffff107224 */ /* 0x000fce00078e0004 */
.L_x_48393:
[----:B------:R-:W-:Y:S05]  /*17e90*/  BSYNC B1 ;  /* 0x0000000000017941 */ /* 0x000fea0003800000 */
.L_x_48391:
        /* <DEDUP_REMOVED lines=16> */
.L_x_48397:
[----:B------:R-:W-:Y:S05]  /*17fa0*/  BSYNC B2 ;  /* 0x0000000000027941 */ /* 0x000fea0003800000 */
.L_x_48396:
        /* <DEDUP_REMOVED lines=44> */
.L_x_48395:
[----:B------:R-:W-:Y:S05]  /*18270*/  BSYNC B1 ;  /* 0x0000000000017941 */ /* 0x000fea0003800000 */
.L_x_48394:
        /* <DEDUP_REMOVED lines=12> */
.L_x_48398:
        /* <DEDUP_REMOVED lines=12> */
.L_x_48401:
[----:B------:R-:W-:-:S07]  /*18400*/  MOV R16, R4 ;  /* 0x0000000400107202 */ /* 0x000fce0000000f00 */
.L_x_48402:
[----:B------:R-:W-:Y:S05]  /*18410*/  BSYNC B1 ;  /* 0x0000000000017941 */ /* 0x000fea0003800000 */
.L_x_48400:
        /* <DEDUP_REMOVED lines=19> */
.L_x_48406:
[----:B------:R-:W-:Y:S05]  /*18550*/  BSYNC B2 ;  /* 0x0000000000027941 */ /* 0x000fea0003800000 */
.L_x_48405:
        /* <DEDUP_REMOVED lines=44> */
.L_x_48404:
[----:B------:R-:W-:Y:S05]  /*18820*/  BSYNC B1 ;  /* 0x0000000000017941 */ /* 0x000fea0003800000 */
.L_x_48403:
        /* <DEDUP_REMOVED lines=10> */
.L_x_48399:
        /* <DEDUP_REMOVED lines=50> */
.L_x_48407:
        /* <DEDUP_REMOVED lines=22> */
.L_x_48409:
[----:B------:R-:W-:-:S07]  /*18d50*/  IMAD.MOV.U32 R20, RZ, RZ, R4 ;  /* 0x000000ffff147224 */ /* 0x000fce00078e0004 */
.L_x_48410:
[----:B------:R-:W-:Y:S05]  /*18d60*/  BSYNC B1 ;  /* 0x0000000000017941 */ /* 0x000fea0003800000 */
.L_x_48408:
        /* <DEDUP_REMOVED lines=16> */
.L_x_48414:
[----:B------:R-:W-:Y:S05]  /*18e70*/  BSYNC B2 ;  /* 0x0000000000027941 */ /* 0x000fea0003800000 */
.L_x_48413:
        /* <DEDUP_REMOVED lines=44> */
.L_x_48412:
[----:B------:R-:W-:Y:S05]  /*19140*/  BSYNC B1 ;  /* 0x0000000000017941 */ /* 0x000fea0003800000 */
.L_x_48411:
        /* <DEDUP_REMOVED lines=14> */
.L_x_48415:
        /* <DEDUP_REMOVED lines=12> */
.L_x_48418:
[----:B------:R-:W-:-:S07]  /*192f0*/  IMAD.MOV.U32 R9, RZ, RZ, R4 ;  /* 0x000000ffff097224 */ /* 0x000fce00078e0004 */
.L_x_48419:
[----:B------:R-:W-:Y:S05]  /*19300*/  BSYNC B1 ;  /* 0x0000000000017941 */ /* 0x000fea0003800000 */
.L_x_48417:
        /* <DEDUP_REMOVED lines=16> */
.L_x_48423:
[----:B------:R-:W-:Y:S05]  /*19410*/  BSYNC B2 ;  /* 0x0000000000027941 */ /* 0x000fea0003800000 */
.L_x_48422:
        /* <DEDUP_REMOVED lines=44> */
.L_x_48421:
[----:B------:R-:W-:Y:S05]  /*196e0*/  BSYNC B1 ;  /* 0x0000000000017941 */ /* 0x000fea0003800000 */
.L_x_48420:
        /* <DEDUP_REMOVED lines=9> */
.L_x_48416:
        /* <DEDUP_REMOVED lines=12> */
.L_x_48425:
[----:B------:R-:W-:-:S07]  /*19840*/  IMAD.MOV.U32 R24, RZ, RZ, R4 ;  /* 0x000000ffff187224 */ /* 0x000fce00078e0004 */
.L_x_48426:
[----:B------:R-:W-:Y:S05]  /*19850*/  BSYNC B1 ;  /* 0x0000000000017941 */ /* 0x000fea0003800000 */
.L_x_48424:
        /* <DEDUP_REMOVED lines=16> */
.L_x_48430:
[----:B------:R-:W-:Y:S05]  /*19960*/  BSYNC B2 ;  /* 0x0000000000027941 */ /* 0x000fea0003800000 */
.L_x_48429:
        /* <DEDUP_REMOVED lines=44> */
.L_x_48428:
[----:B------:R-:W-:Y:S05]  /*19c30*/  BSYNC B1 ;  /* 0x0000000000017941 */ /* 0x000fea0003800000 */
.L_x_48427:
        /* <DEDUP_REMOVED lines=14> */
.L_x_48431:
        /* <DEDUP_REMOVED lines=12> */
.L_x_48434:
[----:B------:R-:W-:-:S07]  /*19de0*/  MOV R11, R4 ;  /* 0x00000004000b7202 */ /* 0x000fce0000000f00 */
.L_x_48435:
[----:B------:R-:W-:Y:S05]  /*19df0*/  BSYNC B1 ;  /* 0x0000000000017941 */ /* 0x000fea0003800000 */
.L_x_48433:
        /* <DEDUP_REMOVED lines=16> */
.L_x_48439:
[----:B------:R-:W-:Y:S05]  /*19f00*/  BSYNC B2 ;  /* 0x0000000000027941 */ /* 0x000fea0003800000 */
.L_x_48438:
        /* <DEDUP_REMOVED lines=44> */
.L_x_48437:
[----:B------:R-:W-:Y:S05]  /*1a1d0*/  BSYNC B1 ;  /* 0x0000000000017941 */ /* 0x000fea0003800000 */
.L_x_48436:
        /* <DEDUP_REMOVED lines=9> */
.L_x_48432:
        /* <DEDUP_REMOVED lines=12> */
.L_x_48441:
[----:B------:R-:W-:-:S07]  /*1a330*/  MOV R16, R4 ;  /* 0x0000000400107202 */ /* 0x000fce0000000f00 */
.L_x_48442:
[----:B------:R-:W-:Y:S05]  /*1a340*/  BSYNC B1 ;  /* 0x0000000000017941 */ /* 0x000fea0003800000 */
.L_x_48440:
        /* <DEDUP_REMOVED lines=16> */
.L_x_48446:
[----:B------:R-:W-:Y:S05]  /*1a450*/  BSYNC B2 ;  /* 0x0000000000027941 */ /* 0x000fea0003800000 */
.L_x_48445:
        /* <DEDUP_REMOVED lines=44> */
.L_x_48444:
[----:B------:R-:W-:Y:S05]  /*1a720*/  BSYNC B1 ;  /* 0x0000000000017941 */ /* 0x000fea0003800000 */
.L_x_48443:
        /* <DEDUP_REMOVED lines=14> */
.L_x_48447:
        /* <DEDUP_REMOVED lines=12> */
.L_x_48450:
[----:B------:R-:W-:-:S07]  /*1a8d0*/  IMAD.MOV.U32 R12, RZ, RZ, R4 ;  /* 0x000000ffff0c7224 */ /* 0x000fce00078e0004 */
.L_x_48451:
[----:B------:R-:W-:Y:S05]  /*1a8e0*/  BSYNC B1 ;  /* 0x0000000000017941 */ /* 0x000fea0003800000 */
.L_x_48449:
        /* <DEDUP_REMOVED lines=16> */
.L_x_48455:
[----:B------:R-:W-:Y:S05]  /*1a9f0*/  BSYNC B2 ;  /* 0x0000000000027941 */ /* 0x000fea0003800000 */
.L_x_48454:
        /* <DEDUP_REMOVED lines=44> */
.L_x_48453:
[----:B------:R-:W-:Y:S05]  /*1acc0*/  BSYNC B1 ;  /* 0x0000000000017941 */ /* 0x000fea0003800000 */
.L_x_48452:
        /* <DEDUP_REMOVED lines=9> */
.L_x_48448:
        /* <DEDUP_REMOVED lines=12> */
.L_x_48457:
[----:B------:R-:W-:-:S07]  /*1ae20*/  IMAD.MOV.U32 R16, RZ, RZ, R4 ;  /* 0x000000ffff107224 */ /* 0x000fce00078e0004 */
.L_x_48458:
[----:B------:R-:W-:Y:S05]  /*1ae30*/  BSYNC B1 ;  /* 0x0000000000017941 */ /* 0x000fea0003800000 */
.L_x_48456:
        /* <DEDUP_REMOVED lines=16> */
.L_x_48462:
[----:B------:R-:W-:Y:S05]  /*1af40*/  BSYNC B2 ;  /* 0x0000000000027941 */ /* 0x000fea0003800000 */
.L_x_48461:
        /* <DEDUP_REMOVED lines=44> */
.L_x_48460:
[----:B------:R-:W-:Y:S05]  /*1b210*/  BSYNC B1 ;  /* 0x0000000000017941 */ /* 0x000fea0003800000 */
.L_x_48459:
        /* <DEDUP_REMOVED lines=14> */
.L_x_48463:
        /* <DEDUP_REMOVED lines=12> */
.L_x_48466:
[----:B------:R-:W-:-:S07]  /*1b3c0*/  IMAD.MOV.U32 R13, RZ, RZ, R4 ;  /* 0x000000ffff0d7224 */ /* 0x000fce00078e0004 */
.L_x_48467:
[----:B------:R-:W-:Y:S05]  /*1b3d0*/  BSYNC B1 ;  /* 0x0000000000017941 */ /* 0x000fea0003800000 */
.L_x_48465:
        /* <DEDUP_REMOVED lines=16> */
.L_x_48471:
[----:B------:R-:W-:Y:S05]  /*1b4e0*/  BSYNC B2 ;  /* 0x0000000000027941 */ /* 0x000fea0003800000 */
.L_x_48470:
        /* <DEDUP_REMOVED lines=44> */
.L_x_48469:
[----:B------:R-:W-:Y:S05]  /*1b7b0*/  BSYNC B1 ;  /* 0x0000000000017941 */ /* 0x000fea0003800000 */
.L_x_48468:
        /* <DEDUP_REMOVED lines=9> */
.L_x_48464:
        /* <DEDUP_REMOVED lines=12> */
.L_x_48473:
[----:B------:R-:W-:-:S07]  /*1b910*/  IMAD.MOV.U32 R22, RZ, RZ, R4 ;  /* 0x000000ffff167224 */ /* 0x000fce00078e0004 */
.L_x_48474:
[----:B------:R-:W-:Y:S05]  /*1b920*/  BSYNC B1 ;  /* 0x0000000000017941 */ /* 0x000fea0003800000 */
.L_x_48472:
        /* <DEDUP_REMOVED lines=16> */
.L_x_48478:
[----:B------:R-:W-:Y:S05]  /*1ba30*/  BSYNC B2 ;  /* 0x0000000000027941 */ /* 0x000fea0003800000 */
.L_x_48477:
        /* <DEDUP_REMOVED lines=44> */
.L_x_48476:
[----:B------:R-:W-:Y:S05]  /*1bd00*/  BSYNC B1 ;  /* 0x0000000000017941 */ /* 0x000fea0003800000 */
.L_x_48475:
        /* <DEDUP_REMOVED lines=14> */
.L_x_48479:
        /* <DEDUP_REMOVED lines=12> */
.L_x_48482:
[----:B------:R-:W-:-:S07]  /*1beb0*/  MOV R14, R4 ;  /* 0x00000004000e7202 */ /* 0x000fce0000000f00 */
.L_x_48483:
[----:B------:R-:W-:Y:S05]  /*1bec0*/  BSYNC B1 ;  /* 0x0000000000017941 */ /* 0x000fea0003800000 */
.L_x_48481:
        /* <DEDUP_REMOVED lines=16> */
.L_x_48487:
[----:B------:R-:W-:Y:S05]  /*1bfd0*/  BSYNC B2 ;  /* 0x0000000000027941 */ /* 0x000fea0003800000 */
.L_x_48486:
        /* <DEDUP_REMOVED lines=44> */
.L_x_48485:
[----:B------:R-:W-:Y:S05]  /*1c2a0*/  BSYNC B1 ;  /* 0x0000000000017941 */ /* 0x000fea0003800000 */
.L_x_48484:
        /* <DEDUP_REMOVED lines=9> */
.L_x_48480:
        /* <DEDUP_REMOVED lines=12> */
.L_x_48489:
[----:B------:R-:W-:-:S07]  /*1c400*/  MOV R16, R4 ;  /* 0x0000000400107202 */ /* 0x000fce0000000f00 */
.L_x_48490:
[----:B------:R-:W-:Y:S05]  /*1c410*/  BSYNC B1 ;  /* 0x0000000000017941 */ /* 0x000fea0003800000 */
.L_x_48488:
        /* <DEDUP_REMOVED lines=16> */
.L_x_48494:
[----:B------:R-:W-:Y:S05]  /*1c520*/  BSYNC B2 ;  /* 0x0000000000027941 */ /* 0x000fea0003800000 */
.L_x_48493:
        /* <DEDUP_REMOVED lines=44> */
.L_x_48492:
[----:B------:R-:W-:Y:S05]  /*1c7f0*/  BSYNC B1 ;  /* 0x0000000000017941 */ /* 0x000fea0003800000 */
.L_x_48491:
        /* <DEDUP_REMOVED lines=12> */
.L_x_48495:
        /* <DEDUP_REMOVED lines=12> */
.L_x_48498:
[----:B------:R-:W-:-:S07]  /*1c980*/  IMAD.MOV.U32 R15, RZ, RZ, R4 ;  /* 0x000000ffff0f7224 */ /* 0x000fce00078e0004 */
.L_x_48499:
[----:B------:R-:W-:Y:S05]  /*1c990*/  BSYNC B1 ;  /* 0x0000000000017941 */ /* 0x000fea0003800000 */
.L_x_48497:
        /* <DEDUP_REMOVED lines=16> */
.L_x_48503:
[----:B------:R-:W-:Y:S05]  /*1caa0*/  BSYNC B2 ;  /* 0x0000000000027941 */ /* 0x000fea0003800000 */
.L_x_48502:
        /* <DEDUP_REMOVED lines=44> */
.L_x_48501:
[----:B------:R-:W-:Y:S05]  /*1cd70*/  BSYNC B1 ;  /* 0x0000000000017941 */ /* 0x000fea0003800000 */
.L_x_48500:
        /* <DEDUP_REMOVED lines=9> */
.L_x_48496:
        /* <DEDUP_REMOVED lines=12> */
.L_x_48505:
[----:B------:R-:W-:-:S07]  /*1ced0*/  IMAD.MOV.U32 R16, RZ, RZ, R4 ;  /* 0x000000ffff107224 */ /* 0x000fce00078e0004 */
.L_x_48506:
[----:B------:R-:W-:Y:S05]  /*1cee0*/  BSYNC B1 ;  /* 0x0000000000017941 */ /* 0x000fea0003800000 */
.L_x_48504:
        /* <DEDUP_REMOVED lines=16> */
.L_x_48510:
[----:B------:R-:W-:Y:S05]  /*1cff0*/  BSYNC B2 ;  /* 0x0000000000027941 */ /* 0x000fea0003800000 */
.L_x_48509:
        /* <DEDUP_REMOVED lines=44> */
.L_x_48508:
[----:B------:R-:W-:Y:S05]  /*1d2c0*/  BSYNC B1 ;  /* 0x0000000000017941 */ /* 0x000fea0003800000 */
.L_x_48507:
        /* <DEDUP_REMOVED lines=12> */
.L_x_48511:
        /* <DEDUP_REMOVED lines=12> */
.L_x_48514:
[----:B------:R-:W-:-:S07]  /*1d450*/  IMAD.MOV.U32 R16, RZ, RZ, R4 ;  /* 0x000000ffff107224 */ /* 0x000fce00078e0004 */
.L_x_48515:
[----:B------:R-:W-:Y:S05]  /*1d460*/  BSYNC B1 ;  /* 0x0000000000017941 */ /* 0x000fea0003800000 */
.L_x_48513:
        /* <DEDUP_REMOVED lines=16> */
.L_x_48519:
[----:B------:R-:W-:Y:S05]  /*1d570*/  BSYNC B2 ;  /* 0x0000000000027941 */ /* 0x000fea0003800000 */
.L_x_48518:
        /* <DEDUP_REMOVED lines=44> */
.L_x_48517:
[----:B------:R-:W-:Y:S05]  /*1d840*/  BSYNC B1 ;  /* 0x0000000000017941 */ /* 0x000fea0003800000 */
.L_x_48516:
        /* <DEDUP_REMOVED lines=10> */
.L_x_48512:
        /* <DEDUP_REMOVED lines=12> */
.L_x_48521:
[----:B------:R-:W-:-:S07]  /*1d9b0*/  IMAD.MOV.U32 R18, RZ, RZ, R4 ;  /* 0x000000ffff127224 */ /* 0x000fce00078e0004 */
.L_x_48522:
[----:B------:R-:W-:Y:S05]  /*1d9c0*/  BSYNC B1 ;  /* 0x0000000000017941 */ /* 0x000fea0003800000 */
.L_x_48520:
        /* <DEDUP_REMOVED lines=16> */
.L_x_48526:
[----:B------:R-:W-:Y:S05]  /*1dad0*/  BSYNC B2 ;  /* 0x0000000000027941 */ /* 0x000fea0003800000 */
.L_x_48525:
        /* <DEDUP_REMOVED lines=44> */
.L_x_48524:
[----:B------:R-:W-:Y:S05]  /*1dda0*/  BSYNC B1 ;  /* 0x0000000000017941 */ /* 0x000fea0003800000 */
.L_x_48523:
        /* <DEDUP_REMOVED lines=12> */
.L_x_48527:
        /* <DEDUP_REMOVED lines=12> */
.L_x_48530:
[----:B------:R-:W-:-:S07]  /*1df30*/  MOV R20, R4 ;  /* 0x0000000400147202 */ /* 0x000fce0000000f00 */
.L_x_48531:
[----:B------:R-:W-:Y:S05]  /*1df40*/  BSYNC B1 ;  /* 0x0000000000017941 */ /* 0x000fea0003800000 */
.L_x_48529:
        /* <DEDUP_REMOVED lines=19> */
.L_x_48535:
[----:B------:R-:W-:Y:S05]  /*1e080*/  BSYNC B2 ;  /* 0x0000000000027941 */ /* 0x000fea0003800000 */
.L_x_48534:
        /* <DEDUP_REMOVED lines=44> */
.L_x_48533:
[----:B------:R-:W-:Y:S05]  /*1e350*/  BSYNC B1 ;  /* 0x0000000000017941 */ /* 0x000fea0003800000 */
.L_x_48532:
        /* <DEDUP_REMOVED lines=10> */
.L_x_48528:
        /* <DEDUP_REMOVED lines=50> */
.L_x_48536:
        /* <DEDUP_REMOVED lines=22> */
.L_x_48538:
[----:B------:R-:W-:-:S07]  /*1e880*/  IMAD.MOV.U32 R24, RZ, RZ, R4 ;  /* 0x000000ffff187224 */ /* 0x000fce00078e0004 */
.L_x_48539:
[----:B------:R-:W-:Y:S05]  /*1e890*/  BSYNC B1 ;  /* 0x0000000000017941 */ /* 0x000fea0003800000 */
.L_x_48537:
        /* <DEDUP_REMOVED lines=16> */
.L_x_48543:
[----:B------:R-:W-:Y:S05]  /*1e9a0*/  BSYNC B2 ;  /* 0x0000000000027941 */ /* 0x000fea0003800000 */
.L_x_48542:
        /* <DEDUP_REMOVED lines=44> */
.L_x_48541:
[----:B------:R-:W-:Y:S05]  /*1ec70*/  BSYNC B1 ;  /* 0x0000000000017941 */ /* 0x000fea0003800000 */
.L_x_48540:
        /* <DEDUP_REMOVED lines=14> */
.L_x_48544:
        /* <DEDUP_REMOVED lines=12> */
.L_x_48547:
[----:B------:R-:W-:-:S07]  /*1ee20*/  IMAD.MOV.U32 R9, RZ, RZ, R4 ;  /* 0x000000ffff097224 */ /* 0x000fce00078e0004 */
.L_x_48548:
[----:B------:R-:W-:Y:S05]  /*1ee30*/  BSYNC B1 ;  /* 0x0000000000017941 */ /* 0x000fea0003800000 */
.L_x_48546:
        /* <DEDUP_REMOVED lines=16> */
.L_x_48552:
[----:B------:R-:W-:Y:S05]  /*1ef40*/  BSYNC B2 ;  /* 0x0000000000027941 */ /* 0x000fea0003800000 */
.L_x_48551:
        /* <DEDUP_REMOVED lines=44> */
.L_x_48550:
[----:B------:R-:W-:Y:S05]  /*1f210*/  BSYNC B1 ;  /* 0x0000000000017941 */ /* 0x000fea0003800000 */
.L_x_48549:
        /* <DEDUP_REMOVED lines=9> */
.L_x_48545:
        /* <DEDUP_REMOVED lines=12> */
.L_x_48554:
[----:B------:R-:W-:-:S07]  /*1f370*/  IMAD.MOV.U32 R20, RZ, RZ, R4 ;  /* 0x000000ffff147224 */ /* 0x000fce00078e0004 */
.L_x_48555:
[----:B------:R-:W-:Y:S05]  /*1f380*/  BSYNC B1 ;  /* 0x0000000000017941 */ /* 0x000fea0003800000 */
.L_x_48553:
        /* <DEDUP_REMOVED lines=16> */
.L_x_48559:
[----:B------:R-:W-:Y:S05]  /*1f490*/  BSYNC B2 ;  /* 0x0000000000027941 */ /* 0x000fea0003800000 */
.L_x_48558:
        /* <DEDUP_REMOVED lines=44> */
.L_x_48557:
[----:B------:R-:W-:Y:S05]  /*1f760*/  BSYNC B1 ;  /* 0x0000000000017941 */ /* 0x000fea0003800000 */
.L_x_48556:
        /* <DEDUP_REMOVED lines=14> */
.L_x_48560:
        /* <DEDUP_REMOVED lines=12> */
.L_x_48563:
[----:B------:R-:W-:-:S07]  /*1f910*/  MOV R11, R4 ;  /* 0x00000004000b7202 */ /* 0x000fce0000000f00 */
.L_x_48564:
[----:B------:R-:W-:Y:S05]  /*1f920*/  BSYNC B1 ;  /* 0x0000000000017941 */ /* 0x000fea0003800000 */
.L_x_48562:
        /* <DEDUP_REMOVED lines=16> */
.L_x_48568:
[----:B------:R-:W-:Y:S05]  /*1fa30*/  BSYNC B2 ;  /* 0x0000000000027941 */ /* 0x000fea0003800000 */
.L_x_48567:
        /* <DEDUP_REMOVED lines=44> */
.L_x_48566:
[----:B------:R-:W-:Y:S05]  /*1fd00*/  BSYNC B1 ;  /* 0x0000000000017941 */ /* 0x000fea0003800000 */
.L_x_48565:
        /* <DEDUP_REMOVED lines=9> */
.L_x_48561:
        /* <DEDUP_REMOVED lines=12> */
.L_x_48570:
[----:B------:R-:W-:-:S07]  /*1fe60*/  MOV R16, R4 ;  /* 0x0000000400107202 */ /* 0x000fce0000000f00 */
.L_x_48571:
[----:B------:R-:W-:Y:S05]  /*1fe70*/  BSYNC B1 ;  /* 0x0000000000017941 */ /* 0x000fea0003800000 */
.L_x_48569:
        /* <DEDUP_REMOVED lines=16> */
.L_x_48575:
[----:B------:R-:W-:Y:S05]  /*1ff80*/  BSYNC B2 ;  /* 0x0000000000027941 */ /* 0x000fea0003800000 */
.L_x_48574:
        /* <DEDUP_REMOVED lines=44> */
.L_x_48573:
[----:B------:R-:W-:Y:S05]  /*20250*/  BSYNC B1 ;  /* 0x0000000000017941 */ /* 0x000fea0003800000 */
.L_x_48572:
        /* <DEDUP_REMOVED lines=14> */
.L_x_48576:
        /* <DEDUP_REMOVED lines=12> */
.L_x_48579:
[----:B------:R-:W-:-:S07]  /*20400*/  IMAD.MOV.U32 R12, RZ, RZ, R4 ;  /* 0x000000ffff0c7224 */ /* 0x000fce00078e0004 */
.L_x_48580:
[----:B------:R-:W-:Y:S05]  /*20410*/  BSYNC B1 ;  /* 0x0000000000017941 */ /* 0x000fea0003800000 */
.L_x_48578:
        /* <DEDUP_REMOVED lines=16> */
.L_x_48584:
[----:B------:R-:W-:Y:S05]  /*20520*/  BSYNC B2 ;  /* 0x0000000000027941 */ /* 0x000fea0003800000 */
.L_x_48583:
        /* <DEDUP_REMOVED lines=44> */
.L_x_48582:
[----:B------:R-:W-:Y:S05]  /*207f0*/  BSYNC B1 ;  /* 0x0000000000017941 */ /* 0x000fea0003800000 */
.L_x_48581:
        /* <DEDUP_REMOVED lines=9> */
.L_x_48577:
        /* <DEDUP_REMOVED lines=12> */
.L_x_48586:
[----:B------:R-:W-:-:S07]  /*20950*/  MOV R16, R4 ;  /* 0x0000000400107202 */ /* 0x000fce0000000f00 */
.L_x_48587:
[----:B------:R-:W-:Y:S05]  /*20960*/  BSYNC B1 ;  /* 0x0000000000017941 */ /* 0x000fea0003800000 */
.L_x_48585:
        /* <DEDUP_REMOVED lines=16> */
.L_x_48591:
[----:B------:R-:W-:Y:S05]  /*20a70*/  BSYNC B2 ;  /* 0x0000000000027941 */ /* 0x000fea0003800000 */
.L_x_48590:
        /* <DEDUP_REMOVED lines=44> */
.L_x_48589:
[----:B------:R-:W-:Y:S05]  /*20d40*/  BSYNC B1 ;  /* 0x0000000000017941 */ /* 0x000fea0003800000 */
.L_x_48588:
        /* <DEDUP_REMOVED lines=14> */
.L_x_48592:
        /* <DEDUP_REMOVED lines=12> */
.L_x_48595:
[----:B------:R-:W-:-:S07]  /*20ef0*/  IMAD.MOV.U32 R13, RZ, RZ, R4 ;  /* 0x000000ffff0d7224 */ /* 0x000fce00078e0004 */
.L_x_48596:
[----:B------:R-:W-:Y:S05]  /*20f00*/  BSYNC B1 ;  /* 0x0000000000017941 */ /* 0x000fea0003800000 */
.L_x_48594:
        /* <DEDUP_REMOVED lines=16> */
.L_x_48600:
[----:B------:R-:W-:Y:S05]  /*21010*/  BSYNC B2 ;  /* 0x0000000000027941 */ /* 0x000fea0003800000 */
.L_x_48599:
        /* <DEDUP_REMOVED lines=44> */
.L_x_48598:
[----:B------:R-:W-:Y:S05]  /*212e0*/  BSYNC B1 ;  /* 0x0000000000017941 */ /* 0x000fea0003800000 */
.L_x_48597:
        /* <DEDUP_REMOVED lines=9> */
.L_x_48593:
        /* <DEDUP_REMOVED lines=12> */
.L_x_48602:
[----:B------:R-:W-:-:S07]  /*21440*/  MOV R16, R4 ;  /* 0x0000000400107202 */ /* 0x000fce0000000f00 */
.L_x_48603:
[----:B------:R-:W-:Y:S05]  /*21450*/  BSYNC B1 ;  /* 0x0000000000017941 */ /* 0x000fea0003800000 */
.L_x_48601:
        /* <DEDUP_REMOVED lines=16> */
.L_x_48607:
[----:B------:R-:W-:Y:S05]  /*21560*/  BSYNC B2 ;  /* 0x0000000000027941 */ /* 0x000fea0003800000 */
.L_x_48606:
        /* <DEDUP_REMOVED lines=44> */
.L_x_48605:
[----:B------:R-:W-:Y:S05]  /*21830*/  BSYNC B1 ;  /* 0x0000000000017941 */ /* 0x000fea0003800000 */
.L_x_48604:
        /* <DEDUP_REMOVED lines=14> */
.L_x_48608:
        /* <DEDUP_REMOVED lines=12> */
.L_x_48611:
[----:B------:R-:W-:-:S07]  /*219e0*/  IMAD.MOV.U32 R14, RZ, RZ, R4 ;  /* 0x000000ffff0e7224 */ /* 0x000fce00078e0004 */
.L_x_48612:
[----:B------:R-:W-:Y:S05]  /*219f0*/  BSYNC B1 ;  /* 0x0000000000017941 */ /* 0x000fea0003800000 */
.L_x_48610:
        /* <DEDUP_REMOVED lines=16> */
.L_x_48616:
[----:B------:R-:W-:Y:S05]  /*21b00*/  BSYNC B2 ;  /* 0x0000000000027941 */ /* 0x000fea0003800000 */
.L_x_48615:
        /* <DEDUP_REMOVED lines=44> */
.L_x_48614:
[----:B------:R-:W-:Y:S05]  /*21dd0*/  BSYNC B1 ;  /* 0x0000000000017941 */ /* 0x000fea0003800000 */
.L_x_48613:
        /* <DEDUP_REMOVED lines=9> */
.L_x_48609:
        /* <DEDUP_REMOVED lines=12> */
.L_x_48618:
[----:B------:R-:W-:-:S07]  /*21f30*/  MOV R22, R4 ;  /* 0x0000000400167202 */ /* 0x000fce0000000f00 */
.L_x_48619:
[----:B------:R-:W-:Y:S05]  /*21f40*/  BSYNC B1 ;  /* 0x0000000000017941 */ /* 0x000fea0003800000 */
.L_x_48617:
        /* <DEDUP_REMOVED lines=16> */
.L_x_48623:
[----:B------:R-:W-:Y:S05]  /*22050*/  BSYNC B2 ;  /* 0x0000000000027941 */ /* 0x000fea0003800000 */
.L_x_48622:
        /* <DEDUP_REMOVED lines=44> */
.L_x_48621:
[----:B------:R-:W-:Y:S05]  /*22320*/  BSYNC B1 ;  /* 0x0000000000017941 */ /* 0x000fea0003800000 */
.L_x_48620:
        /* <DEDUP_REMOVED lines=12> */
.L_x_48624:
        /* <DEDUP_REMOVED lines=12> */
.L_x_48627:
[----:B------:R-:W-:-:S07]  /*224b0*/  IMAD.MOV.U32 R15, RZ, RZ, R4 ;  /* 0x000000ffff0f7224 */ /* 0x000fce00078e0004 */
.L_x_48628:
[----:B------:R-:W-:Y:S05]  /*224c0*/  BSYNC B1 ;  /* 0x0000000000017941 */ /* 0x000fea0003800000 */
.L_x_48626:
        /* <DEDUP_REMOVED lines=16> */
.L_x_48632:
[----:B------:R-:W-:Y:S05]  /*225d0*/  BSYNC B2 ;  /* 0x0000000000027941 */ /* 0x000fea0003800000 */
.L_x_48631:
        /* <DEDUP_REMOVED lines=44> */
.L_x_48630:
[----:B------:R-:W-:Y:S05]  /*228a0*/  BSYNC B1 ;  /* 0x0000000000017941 */ /* 0x000fea0003800000 */
.L_x_48629:
        /* <DEDUP_REMOVED lines=9> */
.L_x_48625:
        /* <DEDUP_REMOVED lines=12> */
.L_x_48634:
[----:B------:R-:W-:-:S07]  /*22a00*/  MOV R18, R4 ;  /* 0x0000000400127202 */ /* 0x000fce0000000f00 */
.L_x_48635:
[----:B------:R-:W-:Y:S05]  /*22a10*/  BSYNC B1 ;  /* 0x0000000000017941 */ /* 0x000fea0003800000 */
.L_x_48633:
        /* <DEDUP_REMOVED lines=16> */
.L_x_48639:
[----:B------:R-:W-:Y:S05]  /*22b20*/  BSYNC B2 ;  /* 0x0000000000027941 */ /* 0x000fea0003800000 */
.L_x_48638:
        /* <DEDUP_REMOVED lines=44> */
.L_x_48637:
[----:B------:R-:W-:Y:S05]  /*22df0*/  BSYNC B1 ;  /* 0x0000000000017941 */ /* 0x000fea0003800000 */
.L_x_48636:
        /* <DEDUP_REMOVED lines=12> */
.L_x_48640:
        /* <DEDUP_REMOVED lines=12> */
.L_x_48643:
[----:B------:R-:W-:-:S07]  /*22f80*/  IMAD.MOV.U32 R18, RZ, RZ, R4 ;  /* 0x000000ffff127224 */ /* 0x000fce00078e0004 */
.L_x_48644:
[----:B------:R-:W-:Y:S05]  /*22f90*/  BSYNC B1 ;  /* 0x0000000000017941 */ /* 0x000fea0003800000 */
.L_x_48642:
        /* <DEDUP_REMOVED lines=16> */
.L_x_48648:
[----:B------:R-:W-:Y:S05]  /*230a0*/  BSYNC B2 ;  /* 0x0000000000027941 */ /* 0x000fea0003800000 */
.L_x_48647:
        /* <DEDUP_REMOVED lines=44> */
.L_x_48646:
[----:B------:R-:W-:Y:S05]  /*23370*/  BSYNC B1 ;  /* 0x0000000000017941 */ /* 0x000fea0003800000 */
.L_x_48645:
        /* <DEDUP_REMOVED lines=10> */
.L_x_48641:
        /* <DEDUP_REMOVED lines=12> */
.L_x_48650:
[----:B------:R-:W-:-:S07]  /*234e0*/  MOV R16, R4 ;  /* 0x0000000400107202 */ /* 0x000fce0000000f00 */
.L_x_48651:
[----:B------:R-:W-:Y:S05]  /*234f0*/  BSYNC B1 ;  /* 0x0000000000017941 */ /* 0x000fea0003800000 */
.L_x_48649:
        /* <DEDUP_REMOVED lines=16> */
.L_x_48655:
[----:B------:R-:W-:Y:S05]  /*23600*/  BSYNC B2 ;  /* 0x0000000000027941 */ /* 0x000fea0003800000 */
.L_x_48654:
        /* <DEDUP_REMOVED lines=44> */
.L_x_48653:
[----:B------:R-:W-:Y:S05]  /*238d0*/  BSYNC B1 ;  /* 0x0000000000017941 */ /* 0x000fea0003800000 */
.L_x_48652:
        /* <DEDUP_REMOVED lines=12> */
.L_x_48656:
        /* <DEDUP_REMOVED lines=12> */
.L_x_48659:
[----:B------:R-:W-:-:S07]  /*23a60*/  IMAD.MOV.U32 R16, RZ, RZ, R4 ;  /* 0x000000ffff107224 */ /* 0x000fce00078e0004 */
.L_x_48660:
[----:B------:R-:W-:Y:S05]  /*23a70*/  BSYNC B1 ;  /* 0x0000000000017941 */ /* 0x000fea0003800000 */
.L_x_48658:
        /* <DEDUP_REMOVED lines=19> */
.L_x_48664:
[----:B------:R-:W-:Y:S05]  /*23bb0*/  BSYNC B2 ;  /* 0x0000000000027941 */ /* 0x000fea0003800000 */
.L_x_48663:
        /* <DEDUP_REMOVED lines=44> */
.L_x_48662:
[----:B------:R-:W-:Y:S05]  /*23e80*/  BSYNC B1 ;  /* 0x0000000000017941 */ /* 0x000fea0003800000 */
.L_x_48661:
        /* <DEDUP_REMOVED lines=10> */
.L_x_48657:
        /* <DEDUP_REMOVED lines=50> */
.L_x_48665:
        /* <DEDUP_REMOVED lines=22> */
.L_x_48667:
[----:B------:R-:W-:-:S07]  /*243b0*/  MOV R20, R4 ;  /* 0x0000000400147202 */ /* 0x000fce0000000f00 */
.L_x_48668:
[----:B------:R-:W-:Y:S05]  /*243c0*/  BSYNC B1 ;  /* 0x0000000000017941 */ /* 0x000fea0003800000 */
.L_x_48666:
        /* <DEDUP_REMOVED lines=16> */
.L_x_48672:
[----:B------:R-:W-:Y:S05]  /*244d0*/  BSYNC B2 ;  /* 0x0000000000027941 */ /* 0x000fea0003800000 */
.L_x_48671:
        /* <DEDUP_REMOVED lines=44> */
.L_x_48670:
[----:B------:R-:W-:Y:S05]  /*247a0*/  BSYNC B1 ;  /* 0x0000000000017941 */ /* 0x000fea0003800000 */
.L_x_48669:
        /* <DEDUP_REMOVED lines=14> */
.L_x_48673:
        /* <DEDUP_REMOVED lines=12> */
.L_x_48676:
[----:B------:R-:W-:-:S07]  /*24950*/  IMAD.MOV.U32 R9, RZ, RZ, R4 ;  /* 0x000000ffff097224 */ /* 0x000fce00078e0004 */
.L_x_48677:
[----:B------:R-:W-:Y:S05]  /*24960*/  BSYNC B1 ;  /* 0x0000000000017941 */ /* 0x000fea0003800000 */
.L_x_48675:
        /* <DEDUP_REMOVED lines=16> */
.L_x_48681:
[----:B------:R-:W-:Y:S05]  /*24a70*/  BSYNC B2 ;  /* 0x0000000000027941 */ /* 0x000fea0003800000 */
.L_x_48680:
        /* <DEDUP_REMOVED lines=44> */
.L_x_48679:
[----:B------:R-:W-:Y:S05]  /*24d40*/  BSYNC B1 ;  /* 0x0000000000017941 */ /* 0x000fea0003800000 */
.L_x_48678:
        /* <DEDUP_REMOVED lines=9> */
.L_x_48674:
        /* <DEDUP_REMOVED lines=12> */
.L_x_48683:
[----:B------:R-:W-:-:S07]  /*24ea0*/  MOV R24, R4 ;  /* 0x0000000400187202 */ /* 0x000fce0000000f00 */
.L_x_48684:
[----:B------:R-:W-:Y:S05]  /*24eb0*/  BSYNC B1 ;  /* 0x0000000000017941 */ /* 0x000fea0003800000 */
.L_x_48682:
        /* <DEDUP_REMOVED lines=16> */
.L_x_48688:
[----:B------:R-:W-:Y:S05]  /*24fc0*/  BSYNC B2 ;  /* 0x0000000000027941 */ /* 0x000fea0003800000 */
.L_x_48687:
        /* <DEDUP_REMOVED lines=44> */
.L_x_48686:
[----:B------:R-:W-:Y:S05]  /*25290*/  BSYNC B1 ;  /* 0x0000000000017941 */ /* 0x000fea0003800000 */
.L_x_48685:
        /* <DEDUP_REMOVED lines=14> */
.L_x_48689:
        /* <DEDUP_REMOVED lines=12> */
.L_x_48692:
[----:B------:R-:W-:-:S07]  /*25440*/  IMAD.MOV.U32 R11, RZ, RZ, R4 ;  /* 0x000000ffff0b7224 */ /* 0x000fce00078e0004 */
.L_x_48693:
[----:B------:R-:W-:Y:S05]  /*25450*/  BSYNC B1 ;  /* 0x0000000000017941 */ /* 0x000fea0003800000 */
.L_x_48691:
        /* <DEDUP_REMOVED lines=16> */
.L_x_48697:
[----:B------:R-:W-:Y:S05]  /*25560*/  BSYNC B2 ;  /* 0x0000000000027941 */ /* 0x000fea0003800000 */
.L_x_48696:
        /* <DEDUP_REMOVED lines=44> */
.L_x_48695:
[----:B------:R-:W-:Y:S05]  /*25830*/  BSYNC B1 ;  /* 0x0000000000017941 */ /* 0x000fea0003800000 */
.L_x_48694:
        /* <DEDUP_REMOVED lines=9> */
.L_x_48690:
        /* <DEDUP_REMOVED lines=12> */
.L_x_48699:
[----:B------:R-:W-:-:S07]  /*25990*/  MOV R16, R4 ;  /* 0x0000000400107202 */ /* 0x000fce0000000f00 */
.L_x_48700:
[----:B------:R-:W-:Y:S05]  /*259a0*/  BSYNC B1 ;  /* 0x0000000000017941 */ /* 0x000fea0003800000 */
.L_x_48698:
        /* <DEDUP_REMOVED lines=16> */
.L_x_48704:
[----:B------:R-:W-:Y:S05]  /*25ab0*/  BSYNC B2 ;  /* 0x0000000000027941 */ /* 0x000fea0003800000 */
.L_x_48703:
        /* <DEDUP_REMOVED lines=44> */
.L_x_48702:
[----:B------:R-:W-:Y:S05]  /*25d80*/  BSYNC B1 ;  /* 0x0000000000017941 */ /* 0x000fea0003800000 */
.L_x_48701:
        /* <DEDUP_REMOVED lines=14> */
.L_x_48705:
        /* <DEDUP_REMOVED lines=12> */
.L_x_48708:
[----:B------:R-:W-:-:S07]  /*25f30*/  IMAD.MOV.U32 R12, RZ, RZ, R4 ;  /* 0x000000ffff0c7224 */ /* 0x000fce00078e0004 */
.L_x_48709:
[----:B------:R-:W-:Y:S05]  /*25f40*/  BSYNC B1 ;  /* 0x0000000000017941 */ /* 0x000fea0003800000 */
.L_x_48707:
        /* <DEDUP_REMOVED lines=16> */
.L_x_48713:
[----:B------:R-:W-:Y:S05]  /*26050*/  BSYNC B2 ;  /* 0x0000000000027941 */ /* 0x000fea0003800000 */
.L_x_48712:
        /* <DEDUP_REMOVED lines=44> */
.L_x_48711:
[----:B------:R-:W-:Y:S05]  /*26320*/  BSYNC B1 ;  /* 0x0000000000017941 */ /* 0x000fea0003800000 */
.L_x_48710:
        /* <DEDUP_REMOVED lines=9> */
.L_x_48706:
        /* <DEDUP_REMOVED lines=12> */
.L_x_48715:
[----:B------:R-:W-:-:S07]  /*26480*/  MOV R16, R4 ;  /* 0x0000000400107202 */ /* 0x000fce0000000f00 */
.L_x_48716:
[----:B------:R-:W-:Y:S05]  /*26490*/  BSYNC B1 ;  /* 0x0000000000017941 */ /* 0x000fea0003800000 */
.L_x_48714:
        /* <DEDUP_REMOVED lines=16> */
.L_x_48720:
[----:B------:R-:W-:Y:S05]  /*265a0*/  BSYNC B2 ;  /* 0x0000000000027941 */ /* 0x000fea0003800000 */
.L_x_48719:
        /* <DEDUP_REMOVED lines=44> */
.L_x_48718:
[----:B------:R-:W-:Y:S05]  /*26870*/  BSYNC B1 ;  /* 0x0000000000017941 */ /* 0x000fea0003800000 */
.L_x_48717:
        /* <DEDUP_REMOVED lines=14> */
.L_x_48721:
        /* <DEDUP_REMOVED lines=12> */
.L_x_48724:
[----:B------:R-:W-:-:S07]  /*26a20*/  IMAD.MOV.U32 R13, RZ, RZ, R4 ;  /* 0x000000ffff0d7224 */ /* 0x000fce00078e0004 */
.L_x_48725:
[----:B------:R-:W-:Y:S05]  /*26a30*/  BSYNC B1 ;  /* 0x0000000000017941 */ /* 0x000fea0003800000 */
.L_x_48723:
        /* <DEDUP_REMOVED lines=16> */
.L_x_48729:
[----:B------:R-:W-:Y:S05]  /*26b40*/  BSYNC B2 ;  /* 0x0000000000027941 */ /* 0x000fea0003800000 */
.L_x_48728:
        /* <DEDUP_REMOVED lines=44> */
.L_x_48727:
[----:B------:R-:W-:Y:S05]  /*26e10*/  BSYNC B1 ;  /* 0x0000000000017941 */ /* 0x000fea0003800000 */
.L_x_48726:
        /* <DEDUP_REMOVED lines=9> */
.L_x_48722:
        /* <DEDUP_REMOVED lines=12> */
.L_x_48731:
[----:B------:R-:W-:-:S07]  /*26f70*/  MOV R22, R4 ;  /* 0x0000000400167202 */ /* 0x000fce0000000f00 */
.L_x_48732:
[----:B------:R-:W-:Y:S05]  /*26f80*/  BSYNC B1 ;  /* 0x0000000000017941 */ /* 0x000fea0003800000 */
.L_x_48730:
        /* <DEDUP_REMOVED lines=16> */
.L_x_48736:
[----:B------:R-:W-:Y:S05]  /*27090*/  BSYNC B2 ;  /* 0x0000000000027941 */ /* 0x000fea0003800000 */
.L_x_48735:
        /* <DEDUP_REMOVED lines=44> */
.L_x_48734:
[----:B------:R-:W-:Y:S05]  /*27360*/  BSYNC B1 ;  /* 0x0000000000017941 */ /* 0x000fea0003800000 */
.L_x_48733:
        /* <DEDUP_REMOVED lines=14> */
.L_x_48737:
        /* <DEDUP_REMOVED lines=12> */
.L_x_48740:
[----:B------:R-:W-:-:S07]  /*27510*/  IMAD.MOV.U32 R14, RZ, RZ, R4 ;  /* 0x000000ffff0e7224 */ /* 0x000fce00078e0004 */
.L_x_48741:
[----:B------:R-:W-:Y:S05]  /*27520*/  BSYNC B1 ;  /* 0x0000000000017941 */ /* 0x000fea0003800000 */
.L_x_48739:
        /* <DEDUP_REMOVED lines=16> */
.L_x_48745:
[----:B------:R-:W-:Y:S05]  /*27630*/  BSYNC B2 ;  /* 0x0000000000027941 */ /* 0x000fea0003800000 */
.L_x_48744:
        /* <DEDUP_REMOVED lines=44> */
.L_x_48743:
[----:B------:R-:W-:Y:S05]  /*27900*/  BSYNC B1 ;  /* 0x0000000000017941 */ /* 0x000fea0003800000 */
.L_x_48742:
        /* <DEDUP_REMOVED lines=9> */
.L_x_48738:
        /* <DEDUP_REMOVED lines=12> */
.L_x_48747:
[----:B------:R-:W-:-:S07]  /*27a60*/  MOV R16, R4 ;  /* 0x0000000400107202 */ /* 0x000fce0000000f00 */
.L_x_48748:
[----:B------:R-:W-:Y:S05]  /*27a70*/  BSYNC B1 ;  /* 0x0000000000017941 */ /* 0x000fea0003800000 */
.L_x_48746:
        /* <DEDUP_REMOVED lines=16> */
.L_x_48752:
[----:B------:R-:W-:Y:S05]  /*27b80*/  BSYNC B2 ;  /* 0x0000000000027941 */ /* 0x000fea0003800000 */
.L_x_48751:
        /* <DEDUP_REMOVED lines=44> */
.L_x_48750:
[----:B------:R-:W-:Y:S05]  /*27e50*/  BSYNC B1 ;  /* 0x0000000000017941 */ /* 0x000fea0003800000 */
.L_x_48749:
        /* <DEDUP_REMOVED lines=12> */
.L_x_48753:
        /* <DEDUP_REMOVED lines=12> */
.L_x_48756:
[----:B------:R-:W-:-:S07]  /*27fe0*/  IMAD.MOV.U32 R15, RZ, RZ, R4 ;  /* 0x000000ffff0f7224 */ /* 0x000fce00078e0004 */
.L_x_48757:
[----:B------:R-:W-:Y:S05]  /*27ff0*/  BSYNC B1 ;  /* 0x0000000000017941 */ /* 0x000fea0003800000 */
.L_x_48755:
        /* <DEDUP_REMOVED lines=16> */
.L_x_48761:
[----:B------:R-:W-:Y:S05]  /*28100*/  BSYNC B2 ;  /* 0x0000000000027941 */ /* 0x000fea0003800000 */
.L_x_48760:
        /* <DEDUP_REMOVED lines=44> */
.L_x_48759:
[----:B------:R-:W-:Y:S05]  /*283d0*/  BSYNC B1 ;  /* 0x0000000000017941 */ /* 0x000fea0003800000 */
.L_x_48758:
        /* <DEDUP_REMOVED lines=9> */
.L_x_48754:
        /* <DEDUP_REMOVED lines=12> */
.L_x_48763:
[----:B------:R-:W-:-:S07]  /*28530*/  MOV R16, R4 ;  /* 0x0000000400107202 */ /* 0x000fce0000000f00 */
.L_x_48764:
[----:B------:R-:W-:Y:S05]  /*28540*/  BSYNC B1 ;  /* 0x0000000000017941 */ /* 0x000fea0003800000 */
.L_x_48762:
        /* <DEDUP_REMOVED lines=16> */
.L_x_48768:
[----:B------:R-:W-:Y:S05]  /*28650*/  BSYNC B2 ;  /* 0x0000000000027941 */ /* 0x000fea0003800000 */
.L_x_48767:
        /* <DEDUP_REMOVED lines=44> */
.L_x_48766:
[----:B------:R-:W-:Y:S05]  /*28920*/  BSYNC B1 ;  /* 0x0000000000017941 */ /* 0x000fea0003800000 */
.L_x_48765:
        /* <DEDUP_REMOVED lines=12> */
.L_x_48769:
        /* <DEDUP_REMOVED lines=12> */
.L_x_48772:
[----:B------:R-:W-:-:S07]  /*28ab0*/  IMAD.MOV.U32 R16, RZ, RZ, R4 ;  /* 0x000000ffff107224 */ /* 0x000fce00078e0004 */
.L_x_48773:
[----:B------:R-:W-:Y:S05]  /*28ac0*/  BSYNC B1 ;  /* 0x0000000000017941 */ /* 0x000fea0003800000 */
.L_x_48771:
        /* <DEDUP_REMOVED lines=16> */
.L_x_48777:
[----:B------:R-:W-:Y:S05]  /*28bd0*/  BSYNC B2 ;  /* 0x0000000000027941 */ /* 0x000fea0003800000 */
.L_x_48776:
        /* <DEDUP_REMOVED lines=44> */
.L_x_48775:
[----:B------:R-:W-:Y:S05]  /*28ea0*/  BSYNC B1 ;  /* 0x0000000000017941 */ /* 0x000fea0003800000 */
.L_x_48774:
        /* <DEDUP_REMOVED lines=10> */
.L_x_48770:
        /* <DEDUP_REMOVED lines=12> */
.L_x_48779:
[----:B------:R-:W-:-:S07]  /*29010*/  MOV R18, R4 ;  /* 0x0000000400127202 */ /* 0x000fce0000000f00 */
.L_x_48780:
[----:B------:R-:W-:Y:S05]  /*29020*/  BSYNC B1 ;  /* 0x0000000000017941 */ /* 0x000fea0003800000 */
.L_x_48778:
        /* <DEDUP_REMOVED lines=16> */
.L_x_48784:
[----:B------:R-:W-:Y:S05]  /*29130*/  BSYNC B2 ;  /* 0x0000000000027941 */ /* 0x000fea0003800000 */
.L_x_48783:
        /* <DEDUP_REMOVED lines=44> */
.L_x_48782:
[----:B------:R-:W-:Y:S05]  /*29400*/  BSYNC B1 ;  /* 0x0000000000017941 */ /* 0x000fea0003800000 */
.L_x_48781:
        /* <DEDUP_REMOVED lines=12> */
.L_x_48785:
        /* <DEDUP_REMOVED lines=12> */
.L_x_48788:
[----:B------:R-:W-:-:S07]  /*29590*/  IMAD.MOV.U32 R20, RZ, RZ, R4 ;  /* 0x000000ffff147224 */ /* 0x000fce00078e0004 */
.L_x_48789:
[----:B------:R-:W-:Y:S05]  /*295a0*/  BSYNC B1 ;  /* 0x0000000000017941 */ /* 0x000fea0003800000 */
.L_x_48787:
        /* <DEDUP_REMOVED lines=19> */
.L_x_48793:
[----:B------:R-:W-:Y:S05]  /*296e0*/  BSYNC B2 ;  /* 0x0000000000027941 */ /* 0x000fea0003800000 */
.L_x_48792:
        /* <DEDUP_REMOVED lines=44> */
.L_x_48791:
[----:B------:R-:W-:Y:S05]  /*299b0*/  BSYNC B1 ;  /* 0x0000000000017941 */ /* 0x000fea0003800000 */
.L_x_48790:
        /* <DEDUP_REMOVED lines=10> */
.L_x_48786:
        /* <DEDUP_REMOVED lines=50> */
.L_x_48794:
        /* <DEDUP_REMOVED lines=22> */
.L_x_48796:
[----:B------:R-:W-:-:S07]  /*29ee0*/  MOV R24, R4 ;  /* 0x0000000400187202 */ /* 0x000fce0000000f00 */
.L_x_48797:
[----:B------:R-:W-:Y:S05]  /*29ef0*/  BSYNC B1 ;  /* 0x0000000000017941 */ /* 0x000fea0003800000 */
.L_x_48795:
        /* <DEDUP_REMOVED lines=16> */
.L_x_48801:
[----:B------:R-:W-:Y:S05]  /*2a000*/  BSYNC B2 ;  /* 0x0000000000027941 */ /* 0x000fea0003800000 */
.L_x_48800:
        /* <DEDUP_REMOVED lines=44> */
.L_x_48799:
[----:B------:R-:W-:Y:S05]  /*2a2d0*/  BSYNC B1 ;  /* 0x0000000000017941 */ /* 0x000fea0003800000 */
.L_x_48798:
        /* <DEDUP_REMOVED lines=14> */
.L_x_48802:
        /* <DEDUP_REMOVED lines=12> */
.L_x_48805:
[----:B------:R-:W-:-:S07]  /*2a480*/  IMAD.MOV.U32 R9, RZ, RZ, R4 ;  /* 0x000000ffff097224 */ /* 0x000fce00078e0004 */
.L_x_48806:
[----:B------:R-:W-:Y:S05]  /*2a490*/  BSYNC B1 ;  /* 0x0000000000017941 */ /* 0x000fea0003800000 */
.L_x_48804:
        /* <DEDUP_REMOVED lines=16> */
.L_x_48810:
[----:B------:R-:W-:Y:S05]  /*2a5a0*/  BSYNC B2 ;  /* 0x0000000000027941 */ /* 0x000fea0003800000 */
.L_x_48809:
        /* <DEDUP_REMOVED lines=44> */
.L_x_48808:
[----:B------:R-:W-:Y:S05]  /*2a870*/  BSYNC B1 ;  /* 0x0000000000017941 */ /* 0x000fea0003800000 */
.L_x_48807:
        /* <DEDUP_REMOVED lines=9> */
.L_x_48803:
        /* <DEDUP_REMOVED lines=12> */
.L_x_48812:
[----:B------:R-:W-:-:S07]  /*2a9d0*/  MOV R20, R4 ;  /* 0x0000000400147202 */ /* 0x000fce0000000f00 */
.L_x_48813:
[----:B------:R-:W-:Y:S05]  /*2a9e0*/  BSYNC B1 ;  /* 0x0000000000017941 */ /* 0x000fea0003800000 */
.L_x_48811:
        /* <DEDUP_REMOVED lines=16> */
.L_x_48817:
[----:B------:R-:W-:Y:S05]  /*2aaf0*/  BSYNC B2 ;  /* 0x0000000000027941 */ /* 0x000fea0003800000 */
.L_x_48816:
        /* <DEDUP_REMOVED lines=44> */
.L_x_48815:
[----:B------:R-:W-:Y:S05]  /*2adc0*/  BSYNC B1 ;  /* 0x0000000000017941 */ /* 0x000fea0003800000 */
.L_x_48814:
        /* <DEDUP_REMOVED lines=14> */
.L_x_48818:
        /* <DEDUP_REMOVED lines=12> */
.L_x_48821:
[----:B------:R-:W-:-:S07]  /*2af70*/  IMAD.MOV.U32 R11, RZ, RZ, R4 ;  /* 0x000000ffff0b7224 */ /* 0x000fce00078e0004 */
.L_x_48822:
[----:B------:R-:W-:Y:S05]  /*2af80*/  BSYNC B1 ;  /* 0x0000000000017941 */ /* 0x000fea0003800000 */
.L_x_48820:
        /* <DEDUP_REMOVED lines=16> */
.L_x_48826:
[----:B------:R-:W-:Y:S05]  /*2b090*/  BSYNC B2 ;  /* 0x0000000000027941 */ /* 0x000fea0003800000 */
.L_x_48825:
        /* <DEDUP_REMOVED lines=44> */
.L_x_48824:
[----:B------:R-:W-:Y:S05]  /*2b360*/  BSYNC B1 ;  /* 0x0000000000017941 */ /* 0x000fea0003800000 */
.L_x_48823:
        /* <DEDUP_REMOVED lines=9> */
.L_x_48819:
        /* <DEDUP_REMOVED lines=12> */
.L_x_48828:
[----:B------:R-:W-:-:S07]  /*2b4c0*/  MOV R16, R4 ;  /* 0x0000000400107202 */ /* 0x000fce0000000f00 */
.L_x_48829:
[----:B------:R-:W-:Y:S05]  /*2b4d0*/  BSYNC B1 ;  /* 0x0000000000017941 */ /* 0x000fea0003800000 */
.L_x_48827:
        /* <DEDUP_REMOVED lines=16> */
.L_x_48833:
[----:B------:R-:W-:Y:S05]  /*2b5e0*/  BSYNC B2 ;  /* 0x0000000000027941 */ /* 0x000fea0003800000 */
.L_x_48832:
        /* <DEDUP_REMOVED lines=44> */
.L_x_48831:
[----:B------:R-:W-:Y:S05]  /*2b8b0*/  BSYNC B1 ;  /* 0x0000000000017941 */ /* 0x000fea0003800000 */
.L_x_48830:
        /* <DEDUP_REMOVED lines=14> */
.L_x_48834:
        /* <DEDUP_REMOVED lines=12> */
.L_x_48837:
[----:B------:R-:W-:-:S07]  /*2ba60*/  IMAD.MOV.U32 R12, RZ, RZ, R4 ;  /* 0x000000ffff0c7224 */ /* 0x000fce00078e0004 */
.L_x_48838:
[----:B------:R-:W-:Y:S05]  /*2ba70*/  BSYNC B1 ;  /* 0x0000000000017941 */ /* 0x000fea0003800000 */
.L_x_48836:
        /* <DEDUP_REMOVED lines=16> */
.L_x_48842:
[----:B------:R-:W-:Y:S05]  /*2bb80*/  BSYNC B2 ;  /* 0x0000000000027941 */ /* 0x000fea0003800000 */
.L_x_48841:
        /* <DEDUP_REMOVED lines=44> */
.L_x_48840:
[----:B------:R-:W-:Y:S05]  /*2be50*/  BSYNC B1 ;  /* 0x0000000000017941 */ /* 0x000fea0003800000 */
.L_x_48839:
        /* <DEDUP_REMOVED lines=9> */
.L_x_48835:
        /* <DEDUP_REMOVED lines=12> */
.L_x_48844:
[----:B------:R-:W-:-:S07]  /*2bfb0*/  MOV R16, R4 ;  /* 0x0000000400107202 */ /* 0x000fce0000000f00 */
.L_x_48845:
[----:B------:R-:W-:Y:S05]  /*2bfc0*/  BSYNC B1 ;  /* 0x0000000000017941 */ /* 0x000fea0003800000 */
.L_x_48843:
        /* <DEDUP_REMOVED lines=16> */
.L_x_48849:
[----:B------:R-:W-:Y:S05]  /*2c0d0*/  BSYNC B2 ;  /* 0x0000000000027941 */ /* 0x000fea0003800000 */
.L_x_48848:
        /* <DEDUP_REMOVED lines=44> */
.L_x_48847:
[----:B------:R-:W-:Y:S05]  /*2c3a0*/  BSYNC B1 ;  /* 0x0000000000017941 */ /* 0x000fea0003800000 */
.L_x_48846:
        /* <DEDUP_REMOVED lines=14> */
.L_x_48850:
        /* <DEDUP_REMOVED lines=12> */
.L_x_48853:
[----:B------:R-:W-:-:S07]  /*2c550*/  IMAD.MOV.U32 R13, RZ, RZ, R4 ;  /* 0x000000ffff0d7224 */ /* 0x000fce00078e0004 */
.L_x_48854:
[----:B------:R-:W-:Y:S05]  /*2c560*/  BSYNC B1 ;  /* 0x0000000000017941 */ /* 0x000fea0003800000 */
.L_x_48852:
        /* <DEDUP_REMOVED lines=16> */
.L_x_48858:
[----:B------:R-:W-:Y:S05]  /*2c670*/  BSYNC B2 ;  /* 0x0000000000027941 */ /* 0x000fea0003800000 */
.L_x_48857:
        /* <DEDUP_REMOVED lines=44> */
.L_x_48856:
[----:B------:R-:W-:Y:S05]  /*2c940*/  BSYNC B1 ;  /* 0x0000000000017941 */ /* 0x000fea0003800000 */
.L_x_48855:
        /* <DEDUP_REMOVED lines=9> */
.L_x_48851:
        /* <DEDUP_REMOVED lines=12> */
.L_x_48860:
[----:B------:R-:W-:-:S07]  /*2caa0*/  MOV R16, R4 ;  /* 0x0000000400107202 */ /* 0x000fce0000000f00 */
.L_x_48861:
[----:B------:R-:W-:Y:S05]  /*2cab0*/  BSYNC B1 ;  /* 0x0000000000017941 */ /* 0x000fea0003800000 */
.L_x_48859:
        /* <DEDUP_REMOVED lines=16> */
.L_x_48865:
[----:B------:R-:W-:Y:S05]  /*2cbc0*/  BSYNC B2 ;  /* 0x0000000000027941 */ /* 0x000fea0003800000 */
.L_x_48864:
        /* <DEDUP_REMOVED lines=44> */
.L_x_48863:
[----:B------:R-:W-:Y:S05]  /*2ce90*/  BSYNC B1 ;  /* 0x0000000000017941 */ /* 0x000fea0003800000 */
.L_x_48862:
        /* <DEDUP_REMOVED lines=14> */
.L_x_48866:
        /* <DEDUP_REMOVED lines=12> */
.L_x_48869:
[----:B------:R-:W-:-:S07]  /*2d040*/  IMAD.MOV.U32 R14, RZ, RZ, R4 ;  /* 0x000000ffff0e7224 */ /* 0x000fce00078e0004 */
.L_x_48870:
[----:B------:R-:W-:Y:S05]  /*2d050*/  BSYNC B1 ;  /* 0x0000000000017941 */ /* 0x000fea0003800000 */
.L_x_48868:
        /* <DEDUP_REMOVED lines=16> */
.L_x_48874:
[----:B------:R-:W-:Y:S05]  /*2d160*/  BSYNC B2 ;  /* 0x0000000000027941 */ /* 0x000fea0003800000 */
.L_x_48873:
        /* <DEDUP_REMOVED lines=44> */
.L_x_48872:
[----:B------:R-:W-:Y:S05]  /*2d430*/  BSYNC B1 ;  /* 0x0000000000017941 */ /* 0x000fea0003800000 */
.L_x_48871:
        /* <DEDUP_REMOVED lines=9> */
.L_x_48867:
        /* <DEDUP_REMOVED lines=12> */
.L_x_48876:
[----:B------:R-:W-:-:S07]  /*2d590*/  MOV R22, R4 ;  /* 0x0000000400167202 */ /* 0x000fce0000000f00 */
.L_x_48877:
[----:B------:R-:W-:Y:S05]  /*2d5a0*/  BSYNC B1 ;  /* 0x0000000000017941 */ /* 0x000fea0003800000 */
.L_x_48875:
        /* <DEDUP_REMOVED lines=16> */
.L_x_48881:
[----:B------:R-:W-:Y:S05]  /*2d6b0*/  BSYNC B2 ;  /* 0x0000000000027941 */ /* 0x000fea0003800000 */
.L_x_48880:
        /* <DEDUP_REMOVED lines=44> */
.L_x_48879:
[----:B------:R-:W-:Y:S05]  /*2d980*/  BSYNC B1 ;  /* 0x0000000000017941 */ /* 0x000fea0003800000 */
.L_x_48878:
        /* <DEDUP_REMOVED lines=12> */
.L_x_48882:
        /* <DEDUP_REMOVED lines=12> */
.L_x_48885:
[----:B------:R-:W-:-:S07]  /*2db10*/  IMAD.MOV.U32 R15, RZ, RZ, R4 ;  /* 0x000000ffff0f7224 */ /* 0x000fce00078e0004 */
.L_x_48886:
[----:B------:R-:W-:Y:S05]  /*2db20*/  BSYNC B1 ;  /* 0x0000000000017941 */ /* 0x000fea0003800000 */
.L_x_48884:
        /* <DEDUP_REMOVED lines=16> */
.L_x_48890:
[----:B------:R-:W-:Y:S05]  /*2dc30*/  BSYNC B2 ;  /* 0x0000000000027941 */ /* 0x000fea0003800000 */
.L_x_48889:
        /* <DEDUP_REMOVED lines=44> */
.L_x_48888:
[----:B------:R-:W-:Y:S05]  /*2df00*/  BSYNC B1 ;  /* 0x0000000000017941 */ /* 0x000fea0003800000 */
.L_x_48887:
        /* <DEDUP_REMOVED lines=9> */
.L_x_48883:
        /* <DEDUP_REMOVED lines=12> */
.L_x_48892:
[----:B------:R-:W-:-:S07]  /*2e060*/  MOV R18, R4 ;  /* 0x0000000400127202 */ /* 0x000fce0000000f00 */
.L_x_48893:
[----:B------:R-:W-:Y:S05]  /*2e070*/  BSYNC B1 ;  /* 0x0000000000017941 */ /* 0x000fea0003800000 */
.L_x_48891:
        /* <DEDUP_REMOVED lines=16> */
.L_x_48897:
[----:B------:R-:W-:Y:S05]  /*2e180*/  BSYNC B2 ;  /* 0x0000000000027941 */ /* 0x000fea0003800000 */
.L_x_48896:
        /* <DEDUP_REMOVED lines=44> */
.L_x_48895:
[----:B------:R-:W-:Y:S05]  /*2e450*/  BSYNC B1 ;  /* 0x0000000000017941 */ /* 0x000fea0003800000 */
.L_x_48894:
        /* <DEDUP_REMOVED lines=12> */
.L_x_48898:
        /* <DEDUP_REMOVED lines=12> */
.L_x_48901:
[----:B------:R-:W-:-:S07]  /*2e5e0*/  IMAD.MOV.U32 R18, RZ, RZ, R4 ;  /* 0x000000ffff127224 */ /* 0x000fce00078e0004 */
.L_x_48902:
[----:B------:R-:W-:Y:S05]  /*2e5f0*/  BSYNC B1 ;  /* 0x0000000000017941 */ /* 0x000fea0003800000 */
.L_x_48900:
        /* <DEDUP_REMOVED lines=16> */
.L_x_48906:
[----:B------:R-:W-:Y:S05]  /*2e700*/  BSYNC B2 ;  /* 0x0000000000027941 */ /* 0x000fea0003800000 */
.L_x_48905:
        /* <DEDUP_REMOVED lines=44> */
.L_x_48904:
[----:B------:R-:W-:Y:S05]  /*2e9d0*/  BSYNC B1 ;  /* 0x0000000000017941 */ /* 0x000fea0003800000 */
.L_x_48903:
        /* <DEDUP_REMOVED lines=10> */
.L_x_48899:
        /* <DEDUP_REMOVED lines=12> */
.L_x_48908:
[----:B------:R-:W-:-:S07]  /*2eb40*/  MOV R16, R4 ;  /* 0x0000000400107202 */ /* 0x000fce0000000f00 */
.L_x_48909:
[----:B------:R-:W-:Y:S05]  /*2eb50*/  BSYNC B1 ;  /* 0x0000000000017941 */ /* 0x000fea0003800000 */
.L_x_48907:
        /* <DEDUP_REMOVED lines=16> */
.L_x_48913:
[----:B------:R-:W-:Y:S05]  /*2ec60*/  BSYNC B2 ;  /* 0x0000000000027941 */ /* 0x000fea0003800000 */
.L_x_48912:
        /* <DEDUP_REMOVED lines=44> */
.L_x_48911:
[----:B------:R-:W-:Y:S05]  /*2ef30*/  BSYNC B1 ;  /* 0x0000000000017941 */ /* 0x000fea0003800000 */
.L_x_48910:
        /* <DEDUP_REMOVED lines=12> */
.L_x_48914:
        /* <DEDUP_REMOVED lines=12> */
.L_x_48917:
[----:B------:R-:W-:-:S07]  /*2f0c0*/  IMAD.MOV.U32 R16, RZ, RZ, R4 ;  /* 0x000000ffff107224 */ /* 0x000fce00078e0004 */
.L_x_48918:
[----:B------:R-:W-:Y:S05]  /*2f0d0*/  BSYNC B1 ;  /* 0x0000000000017941 */ /* 0x000fea0003800000 */
.L_x_48916:
        /* <DEDUP_REMOVED lines=19> */
.L_x_48922:
[----:B------:R-:W-:Y:S05]  /*2f210*/  BSYNC B2 ;  /* 0x0000000000027941 */ /* 0x000fea0003800000 */
.L_x_48921:
        /* <DEDUP_REMOVED lines=44> */
.L_x_48920:
[----:B------:R-:W-:Y:S05]  /*2f4e0*/  BSYNC B1 ;  /* 0x0000000000017941 */ /* 0x000fea0003800000 */
.L_x_48919:
        /* <DEDUP_REMOVED lines=10> */
.L_x_48915:
        /* <DEDUP_REMOVED lines=50> */
.L_x_48923:
        /* <DEDUP_REMOVED lines=22> */
.L_x_48925:
[----:B------:R-:W-:-:S07]  /*2fa10*/  MOV R20, R4 ;  /* 0x0000000400147202 */ /* 0x000fce0000000f00 */
.L_x_48926:
[----:B------:R-:W-:Y:S05]  /*2fa20*/  BSYNC B1 ;  /* 0x0000000000017941 */ /* 0x000fea0003800000 */
.L_x_48924:
        /* <DEDUP_REMOVED lines=16> */
.L_x_48930:
[----:B------:R-:W-:Y:S05]  /*2fb30*/  BSYNC B2 ;  /* 0x0000000000027941 */ /* 0x000fea0003800000 */
.L_x_48929:
        /* <DEDUP_REMOVED lines=44> */
.L_x_48928:
[----:B------:R-:W-:Y:S05]  /*2fe00*/  BSYNC B1 ;  /* 0x0000000000017941 */ /* 0x000fea0003800000 */
.L_x_48927:
        /* <DEDUP_REMOVED lines=14> */
.L_x_48931:
        /* <DEDUP_REMOVED lines=12> */
.L_x_48934:
[----:B------:R-:W-:-:S07]  /*2ffb0*/  IMAD.MOV.U32 R9, RZ, RZ, R4 ;  /* 0x000000ffff097224 */ /* 0x000fce00078e0004 */
.L_x_48935:
[----:B------:R-:W-:Y:S05]  /*2ffc0*/  BSYNC B1 ;  /* 0x0000000000017941 */ /* 0x000fea0003800000 */
.L_x_48933:
        /* <DEDUP_REMOVED lines=16> */
.L_x_48939:
[----:B------:R-:W-:Y:S05]  /*300d0*/  BSYNC B2 ;  /* 0x0000000000027941 */ /* 0x000fea0003800000 */
.L_x_48938:
        /* <DEDUP_REMOVED lines=44> */
.L_x_48937:
[----:B------:R-:W-:Y:S05]  /*303a0*/  BSYNC B1 ;  /* 0x0000000000017941 */ /* 0x000fea0003800000 */
.L_x_48936:
        /* <DEDUP_REMOVED lines=9> */
.L_x_48932:
        /* <DEDUP_REMOVED lines=12> */
.L_x_48941:
[----:B------:R-:W-:-:S07]  /*30500*/  MOV R21, R4 ;  /* 0x0000000400157202 */ /* 0x000fce0000000f00 */
.L_x_48942:
[----:B------:R-:W-:Y:S05]  /*30510*/  BSYNC B1 ;  /* 0x0000000000017941 */ /* 0x000fea0003800000 */
.L_x_48940:
        /* <DEDUP_REMOVED lines=16> */
.L_x_48946:
[----:B------:R-:W-:Y:S05]  /*30620*/  BSYNC B2 ;  /* 0x0000000000027941 */ /* 0x000fea0003800000 */
.L_x_48945:
        /* <DEDUP_REMOVED lines=44> */
.L_x_48944:
[----:B------:R-:W-:Y:S05]  /*308f0*/  BSYNC B1 ;  /* 0x0000000000017941 */ /* 0x000fea0003800000 */
.L_x_48943:
        /* <DEDUP_REMOVED lines=14> */
.L_x_48947:
        /* <DEDUP_REMOVED lines=12> */
.L_x_48950:
[----:B------:R-:W-:-:S07]  /*30aa0*/  IMAD.MOV.U32 R11, RZ, RZ, R4 ;  /* 0x000000ffff0b7224 */ /* 0x000fce00078e0004 */
.L_x_48951:
[----:B------:R-:W-:Y:S05]  /*30ab0*/  BSYNC B1 ;  /* 0x0000000000017941 */ /* 0x000fea0003800000 */
.L_x_48949:
        /* <DEDUP_REMOVED lines=16> */
.L_x_48955:
[----:B------:R-:W-:Y:S05]  /*30bc0*/  BSYNC B2 ;  /* 0x0000000000027941 */ /* 0x000fea0003800000 */
.L_x_48954:
        /* <DEDUP_REMOVED lines=44> */
.L_x_48953:
[----:B------:R-:W-:Y:S05]  /*30e90*/  BSYNC B1 ;  /* 0x0000000000017941 */ /* 0x000fea0003800000 */
.L_x_48952:
        /* <DEDUP_REMOVED lines=9> */
.L_x_48948:
        /* <DEDUP_REMOVED lines=12> */
.L_x_48957:
[----:B------:R-:W-:-:S07]  /*30ff0*/  MOV R16, R4 ;  /* 0x0000000400107202 */ /* 0x000fce0000000f00 */
.L_x_48958:
[----:B------:R-:W-:Y:S05]  /*31000*/  BSYNC B1 ;  /* 0x0000000000017941 */ /* 0x000fea0003800000 */
.L_x_48956:
        /* <DEDUP_REMOVED lines=16> */
.L_x_48962:
[----:B------:R-:W-:Y:S05]  /*31110*/  BSYNC B2 ;  /* 0x0000000000027941 */ /* 0x000fea0003800000 */
.L_x_48961:
        /* <DEDUP_REMOVED lines=44> */
.L_x_48960:
[----:B------:R-:W-:Y:S05]  /*313e0*/  BSYNC B1 ;  /* 0x0000000000017941 */ /* 0x000fea0003800000 */
.L_x_48959:
        /* <DEDUP_REMOVED lines=14> */
.L_x_48963:
        /* <DEDUP_REMOVED lines=12> */
.L_x_48966:
[----:B------:R-:W-:-:S07]  /*31590*/  IMAD.MOV.U32 R12, RZ, RZ, R4 ;  /* 0x000000ffff0c7224 */ /* 0x000fce00078e0004 */
.L_x_48967:
[----:B------:R-:W-:Y:S05]  /*315a0*/  BSYNC B1 ;  /* 0x0000000000017941 */ /* 0x000fea0003800000 */
.L_x_48965:
        /* <DEDUP_REMOVED lines=16> */
.L_x_48971:
[----:B------:R-:W-:Y:S05]  /*316b0*/  BSYNC B2 ;  /* 0x0000000000027941 */ /* 0x000fea0003800000 */
.L_x_48970:
        /* <DEDUP_REMOVED lines=44> */
.L_x_48969:
[----:B------:R-:W-:Y:S05]  /*31980*/  BSYNC B1 ;  /* 0x0000000000017941 */ /* 0x000fea0003800000 */
.L_x_48968:
        /* <DEDUP_REMOVED lines=9> */
.L_x_48964:
        /* <DEDUP_REMOVED lines=12> */
.L_x_48973:
[----:B------:R-:W-:-:S07]  /*31ae0*/  MOV R16, R4 ;  /* 0x0000000400107202 */ /* 0x000fce0000000f00 */
.L_x_48974:
[----:B------:R-:W-:Y:S05]  /*31af0*/  BSYNC B1 ;  /* 0x0000000000017941 */ /* 0x000fea0003800000 */
.L_x_48972:
        /* <DEDUP_REMOVED lines=16> */
.L_x_48978:
[----:B------:R-:W-:Y:S05]  /*31c00*/  BSYNC B2 ;  /* 0x0000000000027941 */ /* 0x000fea0003800000 */
.L_x_48977:
        /* <DEDUP_REMOVED lines=44> */
.L_x_48976:
[----:B------:R-:W-:Y:S05]  /*31ed0*/  BSYNC B1 ;  /* 0x0000000000017941 */ /* 0x000fea0003800000 */
.L_x_48975:
        /* <DEDUP_REMOVED lines=14> */
.L_x_48979:
        /* <DEDUP_REMOVED lines=12> */
.L_x_48982:
[----:B------:R-:W-:-:S07]  /*32080*/  IMAD.MOV.U32 R13, RZ, RZ, R4 ;  /* 0x000000ffff0d7224 */ /* 0x000fce00078e0004 */
.L_x_48983:
[----:B------:R-:W-:Y:S05]  /*32090*/  BSYNC B1 ;  /* 0x0000000000017941 */ /* 0x000fea0003800000 */
.L_x_48981:
        /* <DEDUP_REMOVED lines=16> */
.L_x_48987:
[----:B------:R-:W-:Y:S05]  /*321a0*/  BSYNC B2 ;  /* 0x0000000000027941 */ /* 0x000fea0003800000 */
.L_x_48986:
        /* <DEDUP_REMOVED lines=44> */
.L_x_48985:
[----:B------:R-:W-:Y:S05]  /*32470*/  BSYNC B1 ;  /* 0x0000000000017941 */ /* 0x000fea0003800000 */
.L_x_48984:
        /* <DEDUP_REMOVED lines=9> */
.L_x_48980:
        /* <DEDUP_REMOVED lines=12> */
.L_x_48989:
[----:B------:R-:W-:-:S07]  /*325d0*/  MOV R198, R4 ;  /* 0x0000000400c67202 */ /* 0x000fce0000000f00 */
.L_x_48990:
[----:B------:R-:W-:Y:S05]  /*325e0*/  BSYNC B1 ;  /* 0x0000000000017941 */ /* 0x000fea0003800000 */
.L_x_48988:
        /* <DEDUP_REMOVED lines=16> */
.L_x_48994:
[----:B------:R-:W-:Y:S05]  /*326f0*/  BSYNC B2 ;  /* 0x0000000000027941 */ /* 0x000fea0003800000 */
.L_x_48993:
        /* <DEDUP_REMOVED lines=44> */
.L_x_48992:
[----:B------:R-:W-:Y:S05]  /*329c0*/  BSYNC B1 ;  /* 0x0000000000017941 */ /* 0x000fea0003800000 */
.L_x_48991:
        /* <DEDUP_REMOVED lines=14> */
.L_x_48995:
        /* <DEDUP_REMOVED lines=12> */
.L_x_48998:
[----:B------:R-:W-:-:S07]  /*32b70*/  IMAD.MOV.U32 R14, RZ, RZ, R4 ;  /* 0x000000ffff0e7224 */ /* 0x000fce00078e0004 */
.L_x_48999:
[----:B------:R-:W-:Y:S05]  /*32b80*/  BSYNC B1 ;  /* 0x0000000000017941 */ /* 0x000fea0003800000 */
.L_x_48997:
        /* <DEDUP_REMOVED lines=16> */
.L_x_49003:
[----:B------:R-:W-:Y:S05]  /*32c90*/  BSYNC B2 ;  /* 0x0000000000027941 */ /* 0x000fea0003800000 */
.L_x_49002:
        /* <DEDUP_REMOVED lines=44> */
.L_x_49001:
[----:B------:R-:W-:Y:S05]  /*32f60*/  BSYNC B1 ;  /* 0x0000000000017941 */ /* 0x000fea0003800000 */
.L_x_49000:
        /* <DEDUP_REMOVED lines=9> */
.L_x_48996:
        /* <DEDUP_REMOVED lines=12> */
.L_x_49005:
[----:B------:R-:W-:-:S07]  /*330c0*/  MOV R17, R4 ;  /* 0x0000000400117202 */ /* 0x000fce0000000f00 */
.L_x_49006:
[----:B------:R-:W-:Y:S05]  /*330d0*/  BSYNC B1 ;  /* 0x0000000000017941 */ /* 0x000fea0003800000 */
.L_x_49004:
        /* <DEDUP_REMOVED lines=16> */
.L_x_49010:
[----:B------:R-:W-:Y:S05]  /*331e0*/  BSYNC B2 ;  /* 0x0000000000027941 */ /* 0x000fea0003800000 */
.L_x_49009:
        /* <DEDUP_REMOVED lines=44> */
.L_x_49008:
[----:B------:R-:W-:Y:S05]  /*334b0*/  BSYNC B1 ;  /* 0x0000000000017941 */ /* 0x000fea0003800000 */
.L_x_49007:
        /* <DEDUP_REMOVED lines=12> */
.L_x_49011:
        /* <DEDUP_REMOVED lines=12> */
.L_x_49014:
[----:B------:R-:W-:-:S07]  /*33640*/  IMAD.MOV.U32 R15, RZ, RZ, R4 ;  /* 0x000000ffff0f7224 */ /* 0x000fce00078e0004 */
.L_x_49015:
[----:B------:R-:W-:Y:S05]  /*33650*/  BSYNC B1 ;  /* 0x0000000000017941 */ /* 0x000fea0003800000 */
.L_x_49013:
        /* <DEDUP_REMOVED lines=16> */
.L_x_49019:
[----:B------:R-:W-:Y:S05]  /*33760*/  BSYNC B2 ;  /* 0x0000000000027941 */ /* 0x000fea0003800000 */
.L_x_49018:
        /* <DEDUP_REMOVED lines=44> */
.L_x_49017:
[----:B------:R-:W-:Y:S05]  /*33a30*/  BSYNC B1 ;  /* 0x0000000000017941 */ /* 0x000fea0003800000 */
.L_x_49016:
        /* <DEDUP_REMOVED lines=9> */
.L_x_49012:
        /* <DEDUP_REMOVED lines=12> */
.L_x_49021:
[----:B------:R-:W-:-:S07]  /*33b90*/  MOV R18, R4 ;  /* 0x0000000400127202 */ /* 0x000fce0000000f00 */
.L_x_49022:
[----:B------:R-:W-:Y:S05]  /*33ba0*/  BSYNC B1 ;  /* 0x0000000000017941 */ /* 0x000fea0003800000 */
.L_x_49020:
        /* <DEDUP_REMOVED lines=16> */
.L_x_49026:
[----:B------:R-:W-:Y:S05]  /*33cb0*/  BSYNC B2 ;  /* 0x0000000000027941 */ /* 0x000fea0003800000 */
.L_x_49025:
        /* <DEDUP_REMOVED lines=44> */
.L_x_49024:
[----:B------:R-:W-:Y:S05]  /*33f80*/  BSYNC B1 ;  /* 0x0000000000017941 */ /* 0x000fea0003800000 */
.L_x_49023:
        /* <DEDUP_REMOVED lines=12> */
.L_x_49027:
        /* <DEDUP_REMOVED lines=12> */
.L_x_49030:
[----:B------:R-:W-:-:S07]  /*34110*/  IMAD.MOV.U32 R196, RZ, RZ, R4 ;  /* 0x000000ffffc47224 */ /* 0x000fce00078e0004 */
.L_x_49031:
[----:B------:R-:W-:Y:S05]  /*34120*/  BSYNC B1 ;  /* 0x0000000000017941 */ /* 0x000fea0003800000 */
.L_x_49029:
        /* <DEDUP_REMOVED lines=16> */
.L_x_49035:
[----:B------:R-:W-:Y:S05]  /*34230*/  BSYNC B2 ;  /* 0x0000000000027941 */ /* 0x000fea0003800000 */
.L_x_49034:
        /* <DEDUP_REMOVED lines=44> */
.L_x_49033:
[----:B------:R-:W-:Y:S05]  /*34500*/  BSYNC B1 ;  /* 0x0000000000017941 */ /* 0x000fea0003800000 */
.L_x_49032:
        /* <DEDUP_REMOVED lines=10> */
.L_x_49028:
        /* <DEDUP_REMOVED lines=12> */
.L_x_49037:
[----:B------:R-:W-:-:S07]  /*34670*/  MOV R202, R4 ;  /* 0x0000000400ca7202 */ /* 0x000fce0000000f00 */
.L_x_49038:
[----:B------:R-:W-:Y:S05]  /*34680*/  BSYNC B1 ;  /* 0x0000000000017941 */ /* 0x000fea0003800000 */
.L_x_49036:
        /* <DEDUP_REMOVED lines=16> */
.L_x_49042:
[----:B------:R-:W-:Y:S05]  /*34790*/  BSYNC B2 ;  /* 0x0000000000027941 */ /* 0x000fea0003800000 */
.L_x_49041:
        /* <DEDUP_REMOVED lines=44> */
.L_x_49040:
[----:B------:R-:W-:Y:S05]  /*34a60*/  BSYNC B1 ;  /* 0x0000000000017941 */ /* 0x000fea0003800000 */
.L_x_49039:
        /* <DEDUP_REMOVED lines=12> */
.L_x_49043:
        /* <DEDUP_REMOVED lines=12> */
.L_x_49046:
[----:B------:R-:W-:-:S07]  /*34bf0*/  IMAD.MOV.U32 R200, RZ, RZ, R4 ;  /* 0x000000ffffc87224 */ /* 0x000fce00078e0004 */
.L_x_49047:
[----:B------:R-:W-:Y:S05]  /*34c00*/  BSYNC B1 ;  /* 0x0000000000017941 */ /* 0x000fea0003800000 */
.L_x_49045:
        /* <DEDUP_REMOVED lines=19> */
.L_x_49051:
[----:B------:R-:W-:Y:S05]  /*34d40*/  BSYNC B2 ;  /* 0x0000000000027941 */ /* 0x000fea0003800000 */
.L_x_49050:
        /* <DEDUP_REMOVED lines=44> */
.L_x_49049:
[----:B------:R-:W-:Y:S05]  /*35010*/  BSYNC B1 ;  /* 0x0000000000017941 */ /* 0x000fea0003800000 */
.L_x_49048:
        /* <DEDUP_REMOVED lines=10> */
.L_x_49044:
        /* <DEDUP_REMOVED lines=50> */
.L_x_49052:
[----:B01----:R-:W0:Y:S01]  /*353e0*/  @P0 LDC.64 R198, c[0x0][0x228] ;  /* 0x00008a00ffc60b82 */ /* 0x003e220000000a00 */
[----:B------:R-:W-:-:S07]  /*353f0*/  VIADD R215, R217, 0x120 ;  /* 0x00000120d9d77836 */ /* 0x000fce0000000000 */
[----:B------:R-:W1:Y:S01]  /*35400*/  @P1 LDC.64 R196, c[0x0][0x230] ;  /* 0x00008c00ffc41b82 */ /* 0x000e620000000a00 */
[----:B0-----:R-:W-:-:S05]  /*35410*/  @P0 IMAD.WIDE.U32 R198, R215, 0x10, R198 ;  /* 0x00000010d7c60825 */ /* 0x001fca00078e00c6 */
[----:B------:R-:W5:Y:S01]  /*35420*/  @P0 LDG.E.128 R88, desc[UR10][R198.64] ;  /* 0x0000000ac6580981 */ /* 0x000f62000c1e1d00 */
[----:B------:R-:W-:Y:S01]  /*35430*/  ISETP.NE.AND P3, PT, R216, 0x1, PT ;  /* 0x00000001d800780c */ /* 0x000fe20003f65270 */
[C---:B-1----:R-:W-:Y:S01]  /*35440*/  @P1 IMAD.WIDE.U32 R196, R215.reuse, 0x20, R196 ;  /* 0x00000020d7c41825 */ /* 0x042fe200078e00c4 */
[----:B------:R-:W-:Y:S04]  /*35450*/  BSSY B1, `(.L_x_49053) ;  /* 0x0000010000017945 */ /* 0x000fe80003800000 */
[----:B------:R-:W5:Y:S04]  /*35460*/  @P1 LDG.E.128 R96, desc[UR10][R196.64] ;  /* 0x0000000ac4601981 */ /* 0x000f68000c1e1d00 */
        /* <DEDUP_REMOVED lines=13> */
.L_x_49054:
[----:B------:R-:W-:-:S07]  /*35540*/  MOV R222, R4 ;  /* 0x0000000400de7202 */ /* 0x000fce0000000f00 */
.L_x_49055:
[----:B------:R-:W-:Y:S05]  /*35550*/  BSYNC B1 ;  /* 0x0000000000017941 */ /* 0x000fea0003800000 */
.L_x_49053:
        /* <DEDUP_REMOVED lines=16> */
.L_x_49059:
[----:B------:R-:W-:Y:S05]  /*35660*/  BSYNC B2 ;  /* 0x0000000000027941 */ /* 0x000fea0003800000 */
.L_x_49058:
        /* <DEDUP_REMOVED lines=44> */
.L_x_49057:
[----:B------:R-:W-:Y:S05]  /*35930*/  BSYNC B1 ;  /* 0x0000000000017941 */ /* 0x000fea0003800000 */
.L_x_49056:
        /* <DEDUP_REMOVED lines=14> */
.L_x_49060:
        /* <DEDUP_REMOVED lines=12> */
.L_x_49063:
[----:B------:R-:W-:-:S07]  /*35ae0*/  IMAD.MOV.U32 R9, RZ, RZ, R4 ;  /* 0x000000ffff097224 */ /* 0x000fce00078e0004 */
.L_x_49064:
[----:B------:R-:W-:Y:S05]  /*35af0*/  BSYNC B1 ;  /* 0x0000000000017941 */ /* 0x000fea0003800000 */
.L_x_49062:
        /* <DEDUP_REMOVED lines=16> */
.L_x_49068:
[----:B------:R-:W-:Y:S05]  /*35c00*/  BSYNC B2 ;  /* 0x0000000000027941 */ /* 0x000fea0003800000 */
.L_x_49067:
        /* <DEDUP_REMOVED lines=44> */
.L_x_49066:
[----:B------:R-:W-:Y:S05]  /*35ed0*/  BSYNC B1 ;  /* 0x0000000000017941 */ /* 0x000fea0003800000 */
.L_x_49065:
        /* <DEDUP_REMOVED lines=9> */
.L_x_49061:
        /* <DEDUP_REMOVED lines=12> */
.L_x_49070:
[----:B------:R-:W-:-:S07]  /*36030*/  MOV R197, R4 ;  /* 0x0000000400c57202 */ /* 0x000fce0000000f00 */
.L_x_49071:
[----:B------:R-:W-:Y:S05]  /*36040*/  BSYNC B1 ;  /* 0x0000000000017941 */ /* 0x000fea0003800000 */
.L_x_49069:
        /* <DEDUP_REMOVED lines=16> */
.L_x_49075:
[----:B------:R-:W-:Y:S05]  /*36150*/  BSYNC B2 ;  /* 0x0000000000027941 */ /* 0x000fea0003800000 */
.L_x_49074:
        /* <DEDUP_REMOVED lines=44> */
.L_x_49073:
[----:B------:R-:W-:Y:S05]  /*36420*/  BSYNC B1 ;  /* 0x0000000000017941 */ /* 0x000fea0003800000 */
.L_x_49072:
        /* <DEDUP_REMOVED lines=14> */
.L_x_49076:
        /* <DEDUP_REMOVED lines=12> */
.L_x_49079:
[----:B------:R-:W-:-:S07]  /*365d0*/  IMAD.MOV.U32 R11, RZ, RZ, R4 ;  /* 0x000000ffff0b7224 */ /* 0x000fce00078e0004 */
.L_x_49080:
[----:B------:R-:W-:Y:S05]  /*365e0*/  BSYNC B1 ;  /* 0x0000000000017941 */ /* 0x000fea0003800000 */
.L_x_49078:
        /* <DEDUP_REMOVED lines=16> */
.L_x_49084:
[----:B------:R-:W-:Y:S05]  /*366f0*/  BSYNC B2 ;  /* 0x0000000000027941 */ /* 0x000fea0003800000 */
.L_x_49083:
        /* <DEDUP_REMOVED lines=43> */
[----:B------:R-:W-:-:S07]  /*369b0*/  LOP3.LUT R0, R221, UR42, R222, 0x96, !PT ;  /* 0x0000002add007c12 */ /* 0x000fce000f8e96de */
.L_x_49082:
[----:B------:R-:W-:Y:S05]  /*369c0*/  BSYNC B1 ;  /* 0x0000000000017941 */ /* 0x000fea0003800000 */
.L_x_49081:
        /* <DEDUP_REMOVED lines=9> */
.L_x_49077:
        /* <DEDUP_REMOVED lines=12> */
.L_x_49086:
[----:B------:R-:W-:-:S07]  /*36b20*/  MOV R198, R4 ;  /* 0x0000000400c67202 */ /* 0x000fce0000000f00 */
.L_x_49087:
[----:B------:R-:W-:Y:S05]  /*36b30*/  BSYNC B1 ;  /* 0x0000000000017941 */ /* 0x000fea0003800000 */
.L_x_49085:
        /* <DEDUP_REMOVED lines=16> */
.L_x_49091:
[----:B------:R-:W-:Y:S05]  /*36c40*/  BSYNC B2 ;  /* 0x0000000000027941 */ /* 0x000fea0003800000 */
.L_x_49090:
        /* <DEDUP_REMOVED lines=44> */
.L_x_49089:
[----:B------:R-:W-:Y:S05]  /*36f10*/  BSYNC B1 ;  /* 0x0000000000017941 */ /* 0x000fea0003800000 */
.L_x_49088:
        /* <DEDUP_REMOVED lines=14> */
.L_x_49092:
        /* <DEDUP_REMOVED lines=12> */
.L_x_49095:
[----:B------:R-:W-:-:S07]  /*370c0*/  IMAD.MOV.U32 R12, RZ, RZ, R4 ;  /* 0x000000ffff0c7224 */ /* 0x000fce00078e0004 */
.L_x_49096:
[----:B------:R-:W-:Y:S05]  /*370d0*/  BSYNC B1 ;  /* 0x0000000000017941 */ /* 0x000fea0003800000 */
.L_x_49094:
        /* <DEDUP_REMOVED lines=16> */
.L_x_49100:
[----:B------:R-:W-:Y:S05]  /*371e0*/  BSYNC B2 ;  /* 0x0000000000027941 */ /* 0x000fea0003800000 */
.L_x_49099:
        /* <DEDUP_REMOVED lines=44> */
.L_x_49098:
[----:B------:R-:W-:Y:S05]  /*374b0*/  BSYNC B1 ;  /* 0x0000000000017941 */ /* 0x000fea0003800000 */
.L_x_49097:
        /* <DEDUP_REMOVED lines=9> */
.L_x_49093:
        /* <DEDUP_REMOVED lines=12> */
.L_x_49102:
[----:B------:R-:W-:-:S07]  /*37610*/  MOV R199, R4 ;  /* 0x0000000400c77202 */ /* 0x000fce0000000f00 */
.L_x_49103:
[----:B------:R-:W-:Y:S05]  /*37620*/  BSYNC B1 ;  /* 0x0000000000017941 */ /* 0x000fea0003800000 */
.L_x_49101:
        /* <DEDUP_REMOVED lines=16> */
.L_x_49107:
[----:B------:R-:W-:Y:S05]  /*37730*/  BSYNC B2 ;  /* 0x0000000000027941 */ /* 0x000fea0003800000 */
.L_x_49106:
        /* <DEDUP_REMOVED lines=44> */
.L_x_49105:
[----:B------:R-:W-:Y:S05]  /*37a00*/  BSYNC B1 ;  /* 0x0000000000017941 */ /* 0x000fea0003800000 */
.L_x_49104:
[----:B------:R-:W-:Y:S01]  /*37a10*/  I2FP.F32.U32 R199, R199 ;  /* 0x000000c700c77245 */ /* 0x000fe20000201000 */
[----:B------:R-:W-:Y:S01]  /*37a20*/  HADD2.F32 R201, -RZ, R201.H1_H1 ;  /* 0x300000c9ffc97230 */ /* 0x000fe20000004100 */
[----:B------:R-:W-:-:S03]  /*37a30*/  LOP3.LUT R10, R10, 0xfffffffd, RZ, 0xc0, !PT ;  /* 0xfffffffd0a0a7812 */ /* 0x000fc600078ec0ff */
[----:B------:R-:W-:-:S05]  /*37a40*/  FFMA.FTZ R199, R199, R219, 1.1641532182693481445e-10 ;  /* 0x2f000000c7c77423 */ /* 0x000fca00000100db */
[----:B------:R-:W-:Y:S01]  /*37a50*/  FSETP.GTU.FTZ.AND P3, PT, R199, R218, PT ;  /* 0x000000dac700720b */ /* 0x000fe20003f7c000 */
[----:B------:R-:W-:-:S05]  /*37a60*/  FMUL.FTZ R199, R201, R226 ;  /* 0x000000e2c9c77220 */ /* 0x000fca0000410000 */
[----:B------:R-:W-:-:S07]  /*37a70*/  FSEL R199, R199, RZ, !P3 ;  /* 0x000000ffc7c77208 */ /* 0x000fce0005800000 */
[----:B------:R-:W-:Y:S01]  /*37a80*/  @P3 LOP3.LUT R10, R10, 0x2, RZ, 0xfc, !PT ;  /* 0x000000020a0a3812 */ /* 0x000fe200078efcff */
[----:B------:R-:W-:Y:S06]  /*37a90*/  @P2 BRA `(.L_x_49108) ;  /* 0x0000000000142947 */ /* 0x000fec0003800000 */
[----:B------:R-:W-:Y:S01]  /*37aa0*/  IMAD.MOV.U32 R216, RZ, RZ, R200 ;  /* 0x000000ffffd87224 */ /* 0x000fe200078e00c8 */
[----:B------:R-:W-:Y:S06]  /*37ab0*/  @!P1 BRA `(.L_x_49109) ;  /* 0x0000000400609947 */ /* 0x000fec0003800000 */
[----:B------:R-:W-:Y:S01]  /*37ac0*/  MOV R216, R200 ;  /* 0x000000c800d87202 */ /* 0x000fe20000000f00 */
[----:B------:R-:W-:Y:S01]  /*37ad0*/  FADD.FTZ R199, R99, R199 ;  /* 0x000000c763c77221 */ /* 0x000fe20000010000 */
[----:B------:R-:W-:Y:S06]  /*37ae0*/  BRA `(.L_x_49109) ;  /* 0x0000000400547947 */ /* 0x000fec0003800000 */
.L_x_49108:
        /* <DEDUP_REMOVED lines=12> */
.L_x_49111:
[----:B------:R-:W-:-:S07]  /*37bb0*/  IMAD.MOV.U32 R13, RZ, RZ, R4 ;  /* 0x000000ffff0d7224 */ /* 0x000fce00078e0004 */
.L_x_49112:
[----:B------:R-:W-:Y:S05]  /*37bc0*/  BSYNC B1 ;  /* 0x0000000000017941 */ /* 0x000fea0003800000 */
.L_x_49110:
        /* <DEDUP_REMOVED lines=16> */
.L_x_49116:
[----:B------:R-:W-:Y:S05]  /*37cd0*/  BSYNC B2 ;  /* 0x0000000000027941 */ /* 0x000fea0003800000 */
.L_x_49115:
        /* <DEDUP_REMOVED lines=44> */
.L_x_49114:
[----:B------:R-:W-:Y:S05]  /*37fa0*/  BSYNC B1 ;  /* 0x0000000000017941 */ /* 0x000fea0003800000 */
.L_x_49113:
        /* <DEDUP_REMOVED lines=9> */
.L_x_49109:
        /* <DEDUP_REMOVED lines=12> */
.L_x_49118:
[----:B------:R-:W-:-:S07]  /*38100*/  MOV R200, R4 ;  /* 0x0000000400c87202 */ /* 0x000fce0000000f00 */
.L_x_49119:
[----:B------:R-:W-:Y:S05]  /*38110*/  BSYNC B1 ;  /* 0x0000000000017941 */ /* 0x000fea0003800000 */
.L_x_49117:
        /* <DEDUP_REMOVED lines=16> */
.L_x_49123:
[----:B------:R-:W-:Y:S05]  /*38220*/  BSYNC B2 ;  /* 0x0000000000027941 */ /* 0x000fea0003800000 */
.L_x_49122:
        /* <DEDUP_REMOVED lines=44> */
.L_x_49121:
[----:B------:R-:W-:Y:S05]  /*384f0*/  BSYNC B1 ;  /* 0x0000000000017941 */ /* 0x000fea0003800000 */
.L_x_49120:
        /* <DEDUP_REMOVED lines=14> */
.L_x_49124:
        /* <DEDUP_REMOVED lines=12> */
.L_x_49127:
[----:B------:R-:W-:-:S07]  /*386a0*/  IMAD.MOV.U32 R14, RZ, RZ, R4 ;  /* 0x000000ffff0e7224 */ /* 0x000fce00078e0004 */
.L_x_49128:
[----:B------:R-:W-:Y:S05]  /*386b0*/  BSYNC B1 ;  /* 0x0000000000017941 */ /* 0x000fea0003800000 */
.L_x_49126:
        /* <DEDUP_REMOVED lines=16> */
.L_x_49132:
[----:B------:R-:W-:Y:S05]  /*387c0*/  BSYNC B2 ;  /* 0x0000000000027941 */ /* 0x000fea0003800000 */
.L_x_49131:
        /* <DEDUP_REMOVED lines=44> */
.L_x_49130:
[----:B------:R-:W-:Y:S05]  /*38a90*/  BSYNC B1 ;  /* 0x0000000000017941 */ /* 0x000fea0003800000 */
.L_x_49129:
        /* <DEDUP_REMOVED lines=9> */
.L_x_49125:
        /* <DEDUP_REMOVED lines=12> */
.L_x_49134:
[----:B------:R-:W-:-:S07]  /*38bf0*/  MOV R201, R4 ;  /* 0x0000000400c97202 */ /* 0x000fce0000000f00 */
.L_x_49135:
[----:B------:R-:W-:Y:S05]  /*38c00*/  BSYNC B1 ;  /* 0x0000000000017941 */ /* 0x000fea0003800000 */
.L_x_49133:
        /* <DEDUP_REMOVED lines=16> */
.L_x_49139:
[----:B------:R-:W-:Y:S05]  /*38d10*/  BSYNC B2 ;  /* 0x0000000000027941 */ /* 0x000fea0003800000 */
.L_x_49138:
        /* <DEDUP_REMOVED lines=44> */
.L_x_49137:
[----:B------:R-:W-:Y:S05]  /*38fe0*/  BSYNC B1 ;  /* 0x0000000000017941 */ /* 0x000fea0003800000 */
.L_x_49136:
        /* <DEDUP_REMOVED lines=12> */
.L_x_49140:
        /* <DEDUP_REMOVED lines=12> */
.L_x_49143:
[----:B------:R-:W-:-:S07]  /*39170*/  IMAD.MOV.U32 R15, RZ, RZ, R4 ;  /* 0x000000ffff0f7224 */ /* 0x000fce00078e0004 */
.L_x_49144:
[----:B------:R-:W-:Y:S05]  /*39180*/  BSYNC B1 ;  /* 0x0000000000017941 */ /* 0x000fea0003800000 */
.L_x_49142:
        /* <DEDUP_REMOVED lines=16> */
.L_x_49148:
[----:B------:R-:W-:Y:S05]  /*39290*/  BSYNC B2 ;  /* 0x0000000000027941 */ /* 0x000fea0003800000 */
.L_x_49147:
        /* <DEDUP_REMOVED lines=44> */
.L_x_49146:
[----:B------:R-:W-:Y:S05]  /*39560*/  BSYNC B1 ;  /* 0x0000000000017941 */ /* 0x000fea0003800000 */
.L_x_49145:
        /* <DEDUP_REMOVED lines=9> */
.L_x_49141:
        /* <DEDUP_REMOVED lines=12> */
.L_x_49150:
[----:B------:R-:W-:-:S07]  /*396c0*/  MOV R202, R4 ;  /* 0x0000000400ca7202 */ /* 0x000fce0000000f00 */
.L_x_49151:
[----:B------:R-:W-:Y:S05]  /*396d0*/  BSYNC B1 ;  /* 0x0000000000017941 */ /* 0x000fea0003800000 */
.L_x_49149:
        /* <DEDUP_REMOVED lines=16> */
.L_x_49155:
[----:B------:R-:W-:Y:S05]  /*397e0*/  BSYNC B2 ;  /* 0x0000000000027941 */ /* 0x000fea0003800000 */
.L_x_49154:
        /* <DEDUP_REMOVED lines=44> */
.L_x_49153:
[----:B------:R-:W-:Y:S05]  /*39ab0*/  BSYNC B1 ;  /* 0x0000000000017941 */ /* 0x000fea0003800000 */
.L_x_49152:
        /* <DEDUP_REMOVED lines=12> */
.L_x_49156:
        /* <DEDUP_REMOVED lines=12> */
.L_x_49159:
[----:B------:R-:W-:-:S07]  /*39c40*/  IMAD.MOV.U32 R204, RZ, RZ, R4 ;  /* 0x000000ffffcc7224 */ /* 0x000fce00078e0004 */
.L_x_49160:
[----:B------:R-:W-:Y:S05]  /*39c50*/  BSYNC B1 ;  /* 0x0000000000017941 */ /* 0x000fea0003800000 */
.L_x_49158:
        /* <DEDUP_REMOVED lines=16> */
.L_x_49164:
[----:B------:R-:W-:Y:S05]  /*39d60*/  BSYNC B2 ;  /* 0x0000000000027941 */ /* 0x000fea0003800000 */
.L_x_49163:
        /* <DEDUP_REMOVED lines=44> */
.L_x_49162:
[----:B------:R-:W-:Y:S05]  /*3a030*/  BSYNC B1 ;  /* 0x0000000000017941 */ /* 0x000fea0003800000 */
.L_x_49161:
        /* <DEDUP_REMOVED lines=9> */
.L_x_49157:
        /* <DEDUP_REMOVED lines=12> */
.L_x_49166:
[----:B------:R-:W-:-:S07]  /*3a190*/  MOV R216, R4 ;  /* 0x0000000400d87202 */ /* 0x000fce0000000f00 */
.L_x_49167:
[----:B------:R-:W-:Y:S05]  /*3a1a0*/  BSYNC B1 ;  /* 0x0000000000017941 */ /* 0x000fea0003800000 */
.L_x_49165:
        /* <DEDUP_REMOVED lines=16> */
.L_x_49171:
[----:B------:R-:W-:Y:S05]  /*3a2b0*/  BSYNC B2 ;  /* 0x0000000000027941 */ /* 0x000fea0003800000 */
.L_x_49170:
[----:B------:R-:W-:Y:S01]  /*3a2c0*/  LOP3.LUT R4, R0, UR9, R8, 0x96, !PT ;  /* 0x0000000900047c12 */ /* 0x000fe2000f8e9608 */
[----:B------:R-:W-:-:S04]  /*3a2d0*/  IMAD.HI.U32 R2, R3, -0x326172a9, RZ ;  /* 0xcd9e8d5703027827 */ /* 0x000fc800078e00ff */
[----:B------:R-:W-:Y:S01]  /*3a2e0*/  IMAD.WIDE.U32 R228, R4, -0x326172a9, RZ ;  /* 0xcd9e8d5704e47825 */ /* 0x000fe200078e00ff */
[----:B------:R-:W-:-:S03]  /*3a2f0*/  LOP3.LUT R4, R2, UR8, R7, 0x96, !PT ;  /* 0x0000000802047c12 */ /* 0x000fc6000f8e9607 */
[----:B------:R-:W-:Y:S02]  /*3a300*/  IMAD R2, R5, -0x2daee0ad, RZ ;  /* 0xd2511f5305027824 */ /* 0x000fe400078e02ff */
[----:B------:R-:W-:-:S04]  /*3a310*/  IMAD.WIDE.U32 R220, R4, -0x2daee0ad, RZ ;  /* 0xd2511f5304dc7825 */ /* 0x000fc800078e00ff */
[----:B------:R-:W-:Y:S01]  /*3a320*/  IMAD R0, R3, -0x326172a9, RZ ;  /* 0xcd9e8d5703007824 */ /* 0x000fe200078e02ff */
        /* <DEDUP_REMOVED lines=37> */
.L_x_49169:
[----:B------:R-:W-:Y:S05]  /*3a580*/  BSYNC B1 ;  /* 0x0000000000017941 */ /* 0x000fea0003800000 */
.L_x_49168:
        /* <DEDUP_REMOVED lines=12> */
.L_x_49172:
        /* <DEDUP_REMOVED lines=12> */
.L_x_49175:
[----:B------:R-:W-:-:S07]  /*3a710*/  IMAD.MOV.U32 R205, RZ, RZ, R4 ;  /* 0x000000ffffcd7224 */ /* 0x000fce00078e0004 */
.L_x_49176:
[----:B------:R-:W-:Y:S05]  /*3a720*/  BSYNC B1 ;  /* 0x0000000000017941 */ /* 0x000fea0003800000 */
.L_x_49174:
        /* <DEDUP_REMOVED lines=16> */
.L_x_49180:
[----:B------:R-:W-:Y:S05]  /*3a830*/  BSYNC B2 ;  /* 0x0000000000027941 */ /* 0x000fea0003800000 */
.L_x_49179:
        /* <DEDUP_REMOVED lines=44> */
.L_x_49178:
[----:B------:R-:W-:Y:S05]  /*3ab00*/  BSYNC B1 ;  /* 0x0000000000017941 */ /* 0x000fea0003800000 */
.L_x_49177:
[----:B------:R-:W-:-:S05]  /*3ab10*/  I2FP.F32.U32 R205, R205 ;  /* 0x000000cd00cd7245 */ /* 0x000fca0000201000 */
[----:B------:R-:W-:Y:S01]  /*3ab20*/  FFMA.FTZ R205, R205, R219, 1.1641532182693481445e-10 ;  /* 0x2f000000cdcd7423 */ /* 0x000fe200000100db */
[----:B------:R-:W-:-:S04]  /*3ab30*/  HADD2.F32 R219, -RZ, R91.H1_H1 ;  /* 0x3000005bffdb7230 */ /* 0x000fc80000004100 */
[----:B------:R-:W-:Y:S01]  /*3ab40*/  FSETP.GTU.FTZ.AND P2, PT, R205, R218, PT ;  /* 0x000000dacd00720b */ /* 0x000fe20003f5c000 */
[----:B------:R-:W-:-:S03]  /*3ab50*/  FMUL.FTZ R219, R219, R226 ;  /* 0x000000e2dbdb7220 */ /* 0x000fc60000410000 */
[----:B------:R-:W-:Y:S02]  /*3ab60*/  SEL R218, RZ, 0x1, P2 ;  /* 0x00000001ffda7807 */ /* 0x000fe40001000000 */
[----:B------:R-:W-:-:S05]  /*3ab70*/  FSEL R205, R219, RZ, !P2 ;  /* 0x000000ffdbcd7208 */ /* 0x000fca0005000000 */
[--C-:B------:R-:W-:Y:S01]  /*3ab80*/  FADD.FTZ R203, R203, R205.reuse ;  /* 0x000000cdcbcb7221 */ /* 0x100fe20000010000 */
[----:B------:R-:W-:-:S03]  /*3ab90*/  PRMT R205, R218, 0x7610, R205 ;  /* 0x00007610dacd7816 */ /* 0x000fc600000000cd */
[----:B------:R-:W-:-:S07]  /*3aba0*/  @P1 FADD.FTZ R203, R95, R203 ;  /* 0x000000cb5fcb1221 */ /* 0x000fce0000010000 */
.L_x_49173:
[----:B------:R-:W-:Y:S01]  /*3abb0*/  IMAD.WIDE.U32 R218, R215, 0x20, R230 ;  /* 0x00000020d7da7825 */ /* 0x000fe200078e00e6 */
[----:B------:R-:W-:Y:S01]  /*3abc0*/  SEL R221, RZ, 0x10000, P4 ;  /* 0x00010000ffdd7807 */ /* 0x000fe20002000000 */
[----:B------:R-:W0:Y:S01]  /*3abd0*/  LDC.64 R224, c[0x0][0x240] ;  /* 0x00009000ffe07b82 */ /* 0x000e220000000a00 */
[C---:B------:R-:W-:Y:S02]  /*3abe0*/  LOP3.LUT P4, RZ, R10.reuse, 0x2, RZ, 0xc0, !PT ;  /* 0x000000020aff7812 */ /* 0x040fe4000788c0ff */
[----:B------:R-:W-:Y:S01]  /*3abf0*/  STG.E.128 desc[UR10][R218.64], R196 ;  /* 0x000000c4da007986 */ /* 0x000fe2000c101d0a */
[----:B------:R-:W-:Y:S02]  /*3ac00*/  SEL R220, RZ, 0x1000000, P5 ;  /* 0x01000000ffdc7807 */ /* 0x000fe40002800000 */
[C---:B------:R-:W-:Y:S01]  /*3ac10*/  LOP3.LUT P5, RZ, R10.reuse, 0x1, RZ, 0xc0, !PT ;  /* 0x000000010aff7812 */ /* 0x040fe200078ac0ff */
[----:B------:R1:W-:Y:S01]  /*3ac20*/  STG.E.128 desc[UR10][R218.64+0x10], R200 ;  /* 0x000010c8da007986 */ /* 0x0003e2000c101d0a */
[----:B------:R-:W-:-:S02]  /*3ac30*/  LOP3.LUT P6, RZ, R10, 0x4, RZ, 0xc0, !PT ;  /* 0x000000040aff7812 */ /* 0x000fc400078cc0ff */
[C---:B------:R-:W-:Y:S02]  /*3ac40*/  LOP3.LUT P2, RZ, R10.reuse, 0x8, RZ, 0xc0, !PT ;  /* 0x000000080aff7812 */ /* 0x040fe4000784c0ff */
[----:B------:R-:W-:Y:S02]  /*3ac50*/  LOP3.LUT P1, RZ, R10, 0x10, RZ, 0xc0, !PT ;  /* 0x000000100aff7812 */ /* 0x000fe4000782c0ff */
[----:B-1----:R-:W-:Y:S02]  /*3ac60*/  SEL R219, RZ, 0x1, P4 ;  /* 0x00000001ffdb7807 */ /* 0x002fe40002000000 */
        /* <DEDUP_REMOVED lines=36> */
.L_x_49181:
        /* <DEDUP_REMOVED lines=264> */
.L_x_49195:
[----:B-1----:R-:W-:Y:S01]  /*3bf30*/  FADD.FTZ R218, R221, R218 ;  /* 0x000000daddda7221 */ /* 0x002fe20000010000 */
[----:B------:R-:W-:Y:S01]  /*3bf40*/  PLOP3.LUT P2, PT, PT, PT, UP0, 0x40, 0x0 ;  /* 0x000000000000781c */ /* 0x000fe20003f4e808 */
[----:B0-----:R-:W0:Y:S01]  /*3bf50*/  @!P1 LDC.64 R220, c[0x0][0x250] ;  /* 0x00009400ffdc9b82 */ /* 0x001e220000000a00 */
[----:B------:R-:W2:Y:S01]  /*3bf60*/  LDL R226, [R1+0xac] ;  /* 0x0000ac0001e27983 */ /* 0x000ea20000100800 */
[----:B------:R-:W-:Y:S01]  /*3bf70*/  FFMA.FTZ R222, R218, R222, UR25 ;  /* 0x00000019dade7e23 */ /* 0x000fe200080100de */
[----:B------:R-:W-:Y:S02]  /*3bf80*/  FMUL.FTZ R218, R223, R223 ;  /* 0x000000dfdfda7220 */ /* 0x000fe40000410000 */
[----:B------:R-:W2:Y:S03]  /*3bf90*/  LDL R225, [R1+0x1fc] ;  /* 0x0001fc0001e17983 */ /* 0x000ea60000100800 */
[----:B------:R-:W-:Y:S01]  /*3bfa0*/  FSEL R224, R218, RZ, !P2 ;  /* 0x000000ffdae07208 */ /* 0x000fe20005000000 */
[----:B------:R-:W3:Y:S01]  /*3bfb0*/  LDL R227, [R1+0x94] ;  /* 0x0000940001e37983 */ /* 0x000ee20000100800 */
[----:B------:R-:W1:Y:S03]  /*3bfc0*/  @!P1 LDC.64 R218, c[0x0][0x258] ;  /* 0x00009600ffda9b82 */ /* 0x000e660000000a00 */
[----:B------:R-:W-:Y:S01]  /*3bfd0*/  FADD.FTZ R222, R222, R224 ;  /* 0x000000e0dede7221 */ /* 0x000fe20000010000 */
[----:B------:R-:W3:Y:S04]  /*3bfe0*/  LDL R252, [R1+0x1e4] ;  /* 0x0001e40001fc7983 */ /* 0x000ee80000100800 */
[----:B------:R-:W4:Y:S01]  /*3bff0*/  LDL R231, [R1+0x98] ;  /* 0x0000980001e77983 */ /* 0x000f220000100800 */
[----:B------:R-:W1:Y:S03]  /*3c000*/  MUFU.RSQ R222, R222 ;  /* 0x000000de00de7308 */ /* 0x000e660000001400 */
[----:B------:R-:W4:Y:S01]  /*3c010*/  LDL R230, [R1+0x1e8] ;  /* 0x0001e80001e67983 */ /* 0x000f220000100800 */
[----:B0-----:R-:W-:-:S03]  /*3c020*/  @!P1 IMAD.WIDE R220, R210, 0x4, R220 ;  /* 0x00000004d2dc9825 */ /* 0x001fc600078e02dc */
[----:B------:R-:W4:Y:S04]  /*3c030*/  LDL R229, [R1+0x9c] ;  /* 0x00009c0001e57983 */ /* 0x000f280000100800 */
[----:B------:R-:W-:Y:S01]  /*3c040*/  @!P1 STG.E desc[UR10][R220.64], R223 ;  /* 0x000000dfdc009986 */ /* 0x000fe2000c10190a */
[----:B-1----:R-:W-:-:S03]  /*3c050*/  @!P1 IMAD.WIDE R218, R210, 0x4, R218 ;  /* 0x00000004d2da9825 */ /* 0x002fc600078e02da */
[----:B------:R-:W4:Y:S04]  /*3c060*/  LDL R228, [R1+0x1ec] ;  /* 0x0001ec0001e47983 */ /* 0x000f280000100800 */
[----:B------:R0:W-:Y:S01]  /*3c070*/  @!P1 STG.E desc[UR10][R218.64], R222 ;  /* 0x000000deda009986 */ /* 0x0001e2000c10190a */
[----:B------:R-:W-:-:S03]  /*3c080*/  PLOP3.LUT P1, PT, PT, PT, UP0, 0x40, 0x0 ;  /* 0x000000000000781c */ /* 0x000fc60003f2e808 */
[----:B------:R1:W-:Y:S01]  /*3c090*/  STL [R1+0x338], R3 ;  /* 0x0003380301007387 */ /* 0x0003e20000100800 */
[----:B0-----:R-:W-:-:S03]  /*3c0a0*/  FSEL R218, R223, RZ, P1 ;  /* 0x000000ffdfda7208 */ /* 0x001fc60000800000 */
[----:B-1----:R-:W3:Y:S02]  /*3c0b0*/  LDL R3, [R1+0x1e0] ;  /* 0x0001e00001037983 */ /* 0x002ee40000100800 */
[C---:B------:R-:W-:Y:S01]  /*3c0c0*/  FADD.FTZ R84, -R218.reuse, R84 ;  /* 0x00000054da547221 */ /* 0x040fe20000010100 */
[C---:B------:R-:W-:Y:S01]  /*3c0d0*/  FADD.FTZ R87, -R218.reuse, R87 ;  /* 0x00000057da577221 */ /* 0x040fe20000010100 */
[C---:B------:R-:W-:Y:S01]  /*3c0e0*/  FADD.FTZ R85, -R218.reuse, R85 ;  /* 0x00000055da557221 */ /* 0x040fe20000010100 */
[----:B------:R-:W-:Y:S01]  /*3c0f0*/  FADD.FTZ R86, -R218, R86 ;  /* 0x00000056da567221 */ /* 0x000fe20000010100 */
[----:B------:R0:W-:Y:S01]  /*3c100*/  STL [R1+0x334], R2 ;  /* 0x0003340201007387 */ /* 0x0001e20000100800 */
[C---:B------:R-:W-:Y:S01]  /*3c110*/  FMUL.FTZ R219, R222.reuse, R84 ;  /* 0x00000054dedb7220 */ /* 0x040fe20000410000 */
[C---:B------:R-:W-:Y:S01]  /*3c120*/  FMUL.FTZ R221, R222.reuse, R87 ;  /* 0x00000057dedd7220 */ /* 0x040fe20000410000 */
[C---:B------:R-:W-:Y:S01]  /*3c130*/  FMUL.FTZ R220, R222.reuse, R85 ;  /* 0x00000055dedc7220 */ /* 0x040fe20000410000 */
[----:B------:R-:W-:Y:S01]  /*3c140*/  FMUL.FTZ R223, R222, R86 ;  /* 0x00000056dedf7220 */ /* 0x000fe20000410000 */
[----:B0-----:R-:W3:Y:S04]  /*3c150*/  LDL R2, [R1+0x90] ;  /* 0x0000900001027983 */ /* 0x001ee80000100800 */
[----:B------:R0:W-:Y:S04]  /*3c160*/  STL [R1+0x330], R0 ;  /* 0x0003300001007387 */ /* 0x0001e80000100800 */
[----:B------:R-:W2:Y:S04]  /*3c170*/  LDL R84, [R1+0x1f0] ;  /* 0x0001f00001547983 */ /* 0x000ea80000100800 */
[----:B------:R-:W2:Y:S04]  /*3c180*/  LDL R87, [R1+0xa0] ;  /* 0x0000a00001577983 */ /* 0x000ea80000100800 */
[----:B------:R-:W4:Y:S04]  /*3c190*/  LDL R85, [R1+0x1f4] ;  /* 0x0001f40001557983 */ /* 0x000f280000100800 */
[----:B------:R-:W4:Y:S04]  /*3c1a0*/  LDL R86, [R1+0xa4] ;  /* 0x0000a40001567983 */ /* 0x000f280000100800 */
[----:B0-----:R-:W3:Y:S04]  /*3c1b0*/  LDL R0, [R1+0x1f8] ;  /* 0x0001f80001007983 */ /* 0x001ee80000100800 */
[----:B------:R-:W3:Y:S01]  /*3c1c0*/  LDL R224, [R1+0xa8] ;  /* 0x0000a80001e07983 */ /* 0x000ee20000100800 */
[C---:B------:R-:W-:Y:S01]  /*3c1d0*/  FADD.FTZ R80, -R218.reuse, R80 ;  /* 0x00000050da507221 */ /* 0x040fe20000010100 */
[----:B------:R-:W-:Y:S01]  /*3c1e0*/  FADD.FTZ R81, -R218, R81 ;  /* 0x00000051da517221 */ /* 0x000fe20000010100 */
[----:B--2---:R-:W-:Y:S01]  /*3c1f0*/  FFMA.FTZ R84, R84, R219, R87 ;  /* 0x000000db54547223 */ /* 0x004fe20000010057 */
[----:B----4-:R-:W-:Y:S01]  /*3c200*/  FFMA.FTZ R87, R85, R220, R86 ;  /* 0x000000dc55577223 */ /* 0x010fe20000010056 */
[----:B------:R-:W-:Y:S01]  /*3c210*/  FFMA.FTZ R86, R225, R221, R226 ;  /* 0x000000dde1567223 */ /* 0x000fe200000100e2 */
[----:B---3--:R-:W-:-:S03]  /*3c220*/  FFMA.FTZ R85, R0, R223, R224 ;  /* 0x000000df00557223 */ /* 0x008fc600000100e0 */
[----:B------:R-:W-:Y:S01]  /*3c230*/  F2FP.F16.F32.PACK_AB R84, R87, R84 ;  /* 0x000000545754723e */ /* 0x000fe200000000ff */
[----:B------:R-:W-:Y:S01]  /*3c240*/  FADD.FTZ R87, -R218, R83 ;  /* 0x00000053da577221 */ /* 0x000fe20000010100 */
[----:B------:R-:W2:Y:S01]  /*3c250*/  LDL R0, [R1+0x324] ;  /* 0x0003240001007983 */ /* 0x000ea20000100800 */
[----:B------:R-:W-:Y:S01]  /*3c260*/  F2FP.F16.F32.PACK_AB R85, R86, R85 ;  /* 0x000000555655723e */ /* 0x000fe200000000ff */
        /* <DEDUP_REMOVED lines=9> */
[----:B------:R-:W-:Y:S01]  /*3c300*/  IMAD.SHL.U32 R224, R217, 0x10, RZ ;  /* 0x00000010d9e07824 */ /* 0x000fe200078e00ff */
[----:B------:R-:W3:Y:S01]  /*3c310*/  LDL R3, [R1+0x78] ;  /* 0x0000780001037983 */ /* 0x000ee20000100800 */
[----:B------:R-:W-:-:S02]  /*3c320*/  F2FP.F16.F32.PACK_AB R86, R87, R86 ;  /* 0x000000565756723e */ /* 0x000fc400000000ff */
[----:B------:R-:W-:Y:S01]  /*3c330*/  F2FP.F16.F32.PACK_AB R87, R81, R80 ;  /* 0x000000505157723e */ /* 0x000fe200000000ff */
[----:B------:R-:W4:Y:S01]  /*3c340*/  LDL R252, [R1+0x84] ;  /* 0x0000840001fc7983 */ /* 0x000f220000100800 */
[----:B------:R-:W-:Y:S02]  /*3c350*/  SHF.R.U32.HI R217, RZ, 0x1c, R217 ;  /* 0x0000001cffd97819 */ /* 0x000fe400000116d9 */
[----:B------:R-:W-:Y:S01]  /*3c360*/  IADD3 R80, P1, R224, UR20, RZ ;  /* 0x00000014e0507c10 */ /* 0x000fe2000ff3e0ff */
[----:B------:R-:W4:Y:S03]  /*3c370*/  LDL R231, [R1+0x314] ;  /* 0x0003140001e77983 */ /* 0x000f260000100800 */
[----:B------:R-:W-:Y:S01]  /*3c380*/  IADD3.X R81, R217, UR21, RZ, P1, !PT ;  /* 0x00000015d9517c10 */ /* 0x000fe20008ffe4ff */
[----:B------:R-:W2:Y:S04]  /*3c390*/  LDL R230, [R1+0x7c] ;  /* 0x00007c0001e67983 */ /* 0x000ea80000100800 */
[----:B------:R0:W-:Y:S04]  /*3c3a0*/  STG.E.128 desc[UR10][R80.64], R84 ;  /* 0x0000005450007986 */ /* 0x0001e8000c101d0a */
[----:B------:R-:W2:Y:S04]  /*3c3b0*/  LDL R229, [R1+0x32c] ;  /* 0x00032c0001e57983 */ /* 0x000ea80000100800 */
[----:B------:R-:W2:Y:S04]  /*3c3c0*/  LDL R228, [R1+0x70] ;  /* 0x0000700001e47983 */ /* 0x000ea80000100800 */
[----:B------:R-:W2:Y:S04]  /*3c3d0*/  LDL R227, [R1+0x320] ;  /* 0x0003200001e37983 */ /* 0x000ea80000100800 */
[----:B------:R-:W2:Y:S04]  /*3c3e0*/  LDL R2, [R1+0x74] ;  /* 0x0000740001027983 */ /* 0x000ea80000100800 */
[----:B0-----:R-:W3:Y:S04]  /*3c3f0*/  LDL R81, [R1+0x328] ;  /* 0x0003280001517983 */ /* 0x001ee80000100800 */
[----:B------:R-:W2:Y:S04]  /*3c400*/  LDL R80, [R1+0x310] ;  /* 0x0003100001507983 */ /* 0x000ea80000100800 */
[----:B------:R-:W2:Y:S04]  /*3c410*/  LDL R84, [R1+0x88] ;  /* 0x0000880001547983 */ /* 0x000ea80000100800 */
[----:B------:R-:W2:Y:S04]  /*3c420*/  LDL R85, [R1+0x318] ;  /* 0x0003180001557983 */ /* 0x000ea80000100800 */
[----:B------:R-:W2:Y:S04]  /*3c430*/  LDL R86, [R1+0x8c] ;  /* 0x00008c0001567983 */ /* 0x000ea80000100800 */
[----:B------:R-:W2:Y:S01]  /*3c440*/  LDL R87, [R1+0x31c] ;  /* 0x00031c0001577983 */ /* 0x000ea20000100800 */
[----:B---3--:R-:W-:-:S03]  /*3c450*/  FFMA.FTZ R81, R81, R223, R3 ;  /* 0x000000df51517223 */ /* 0x008fc60000010003 */
[----:B------:R1:W5:Y:S04]  /*3c460*/  LDL.LU R3, [R1+0x338] ;  /* 0x0003380001037983 */ /* 0x0003680000300800 */
[----:B------:R-:W2:Y:S01]  /*3c470*/  LDL R223, [R1+0x80] ;  /* 0x0000800001df7983 */ /* 0x000ea20000100800 */
[----:B----4-:R-:W-:-:S03]  /*3c480*/  FFMA.FTZ R82, R231, R82, R252 ;  /* 0x00000052e7527223 */ /* 0x010fc600000100fc */
[----:B------:R-:W3:Y:S04]  /*3c490*/  LDL R252, [R1+0x2d0] ;  /* 0x0002d00001fc7983 */ /* 0x000ee80000100800 */
[----:B------:R-:W4:Y:S01]  /*3c4a0*/  LDL R231, [R1+0x64] ;  /* 0x0000640001e77983 */ /* 0x000f220000100800 */
[----:B--2---:R-:W-:Y:S01]  /*3c4b0*/  FFMA.FTZ R80, R80, R83, R223 ;  /* 0x0000005350507223 */ /* 0x004fe200000100df */
[----:B------:R-:W-:Y:S01]  /*3c4c0*/  FFMA.FTZ R83, R85, R225, R84 ;  /* 0x000000e155537223 */ /* 0x000fe20000010054 */
[----:B------:R-:W-:Y:S01]  /*3c4d0*/  FFMA.FTZ R85, R229, R221, R230 ;  /* 0x000000dde5557223 */ /* 0x000fe200000100e6 */
[----:B------:R-:W2:Y:S02]  /*3c4e0*/  LDL R225, [R1+0x2dc] ;  /* 0x0002dc0001e17983 */ /* 0x000ea40000100800 */
[----:B------:R-:W-:-:S02]  /*3c4f0*/  F2FP.F16.F32.PACK_AB R82, R82, R80 ;  /* 0x000000505252723e */ /* 0x000fc400000000ff */
[----:B------:R-:W-:Y:S01]  /*3c500*/  F2FP.F16.F32.PACK_AB R81, R85, R81 ;  /* 0x000000515551723e */ /* 0x000fe200000000ff */
[----:B------:R-:W-:Y:S01]  /*3c510*/  FFMA.FTZ R85, R0, R220, R2 ;  /* 0x000000dc00557223 */ /* 0x000fe20000010002 */
[----:B------:R-:W-:Y:S01]  /*3c520*/  FFMA.FTZ R80, R227, R219, R228 ;  /* 0x000000dbe3507223 */ /* 0x000fe200000100e4 */
[----:B------:R-:W3:Y:S04]  /*3c530*/  LDL R220, [R1+0x60] ;  /* 0x0000600001dc7983 */ /* 0x000ee80000100800 */
[----:B------:R-:W4:Y:S04]  /*3c540*/  LDL R230, [R1+0x2d4] ;  /* 0x0002d40001e67983 */ /* 0x000f280000100800 */
[----:B------:R-:W2:Y:S04]  /*3c550*/  LDL R227, [R1+0x6c] ;  /* 0x00006c0001e37983 */ /* 0x000ea80000100800 */
[----:B------:R-:W2:Y:S04]  /*3c560*/  LDL R229, [R1+0x68] ;  /* 0x0000680001e57983 */ /* 0x000ea80000100800 */
[----:B------:R-:W2:Y:S01]  /*3c570*/  LDL R228, [R1+0x2d8] ;  /* 0x0002d80001e47983 */ /* 0x000ea20000100800 */
[----:B------:R-:W-:-:S03]  /*3c580*/  FFMA.FTZ R84, R87, R226, R86 ;  /* 0x000000e257547223 */ /* 0x000fc60000010056 */
        /* <DEDUP_REMOVED lines=8> */
[----:B------:R-:W-:-:S02]  /*3c610*/  F2FP.F16.F32.PACK_AB R83, R84, R83 ;  /* 0x000000535453723e */ /* 0x000fc400000000ff */
[----:B------:R-:W-:Y:S02]  /*3c620*/  IADD3 R84, P1, R224, UR4, RZ ;  /* 0x00000004e0547c10 */ /* 0x000fe4000ff3e0ff */
[----:B------:R-:W-:Y:S02]  /*3c630*/  F2FP.F16.F32.PACK_AB R80, R85, R80 ;  /* 0x000000505550723e */ /* 0x000fe400000000ff */
[----:B------:R-:W-:Y:S01]  /*3c640*/  IADD3.X R85, R217, UR5, RZ, P1, !PT ;  /* 0x00000005d9557c10 */ /* 0x000fe20008ffe4ff */
[C---:B------:R-:W-:Y:S01]  /*3c650*/  FADD.FTZ R76, -R218.reuse, R76 ;  /* 0x0000004cda4c7221 */ /* 0x040fe20000010100 */
[C---:B------:R-:W-:Y:S01]  /*3c660*/  FADD.FTZ R77, -R218.reuse, R77 ;  /* 0x0000004dda4d7221 */ /* 0x040fe20000010100 */
[C---:B------:R-:W-:Y:S01]  /*3c670*/  FADD.FTZ R79, -R218.reuse, R79 ;  /* 0x0000004fda4f7221 */ /* 0x040fe20000010100 */
[C---:B------:R-:W-:Y:S01]  /*3c680*/  FADD.FTZ R78, -R218.reuse, R78 ;  /* 0x0000004eda4e7221 */ /* 0x040fe20000010100 */
[----:B------:R0:W-:Y:S01]  /*3c690*/  STG.E.128 desc[UR10][R84.64], R80 ;  /* 0x0000005054007986 */ /* 0x0001e2000c101d0a */
[C---:B------:R-:W-:Y:S01]  /*3c6a0*/  FADD.FTZ R72, -R218.reuse, R72 ;  /* 0x00000048da487221 */ /* 0x040fe20000010100 */
[----:B------:R-:W-:-:S02]  /*3c6b0*/  FADD.FTZ R73, -R218, R73 ;  /* 0x00000049da497221 */ /* 0x000fc40000010100 */
[----:B------:R-:W2:Y:S01]  /*3c6c0*/  LDL R217, [R1+0x2a8] ;  /* 0x0002a80001d97983 */ /* 0x000ea20000100800 */
[C---:B0-----:R-:W-:Y:S01]  /*3c6d0*/  FMUL.FTZ R81, R222.reuse, R76 ;  /* 0x0000004cde517220 */ /* 0x041fe20000410000 */
[C---:B------:R-:W-:Y:S01]  /*3c6e0*/  FMUL.FTZ R80, R222.reuse, R77 ;  /* 0x0000004dde507220 */ /* 0x040fe20000410000 */
[C---:B------:R-:W-:Y:S01]  /*3c6f0*/  FMUL.FTZ R82, R222.reuse, R79 ;  /* 0x0000004fde527220 */ /* 0x040fe20000410000 */
[----:B------:R-:W-:Y:S01]  /*3c700*/  FMUL.FTZ R83, R222, R78 ;  /* 0x0000004ede537220 */ /* 0x000fe20000410000 */
[----:B------:R-:W-:Y:S01]  /*3c710*/  FADD.FTZ R79, -R218, R75 ;  /* 0x0000004bda4f7221 */ /* 0x000fe20000010100 */
[----:B------:R-:W-:-:S03]  /*3c720*/  FMUL.FTZ R84, R222, R73 ;  /* 0x00000049de547220 */ /* 0x000fc60000410000 */
[----:B------:R-:W-:Y:S01]  /*3c730*/  FMUL.FTZ R85, R222, R79 ;  /* 0x0000004fde557220 */ /* 0x000fe20000410000 */
[----:B---3--:R-:W-:Y:S02]  /*3c740*/  FFMA.FTZ R76, R252, R81, R220 ;  /* 0x00000051fc4c7223 */ /* 0x008fe400000100dc */
[----:B------:R-:W3:Y:S01]  /*3c750*/  LDL R252, [R1+0x2f0] ;  /* 0x0002f00001fc7983 */ /* 0x000ee20000100800 */
[----:B----4-:R-:W-:-:S03]  /*3c760*/  FFMA.FTZ R77, R230, R80, R231 ;  /* 0x00000050e64d7223 */ /* 0x010fc600000100e7 */
[----:B------:R-:W4:Y:S01]  /*3c770*/  LDL R231, [R1+0x44] ;  /* 0x0000440001e77983 */ /* 0x000f220000100800 */
[----:B--2---:R-:W-:Y:S02]  /*3c780*/  FFMA.FTZ R78, R225, R82, R227 ;  /* 0x00000052e14e7223 */ /* 0x004fe400000100e3 */
[----:B------:R-:W0:Y:S01]  /*3c790*/  LDC.64 R224, c[0x0][0x2b8] ;  /* 0x0000ae00ffe07b82 */ /* 0x000e220000000a00 */
[----:B------:R-:W-:Y:S01]  /*3c7a0*/  F2FP.F16.F32.PACK_AB R76, R77, R76 ;  /* 0x0000004c4d4c723e */ /* 0x000fe200000000ff */
[----:B------:R-:W2:Y:S01]  /*3c7b0*/  LDL R227, [R1+0x4c] ;  /* 0x00004c0001e37983 */ /* 0x000ea20000100800 */
[----:B------:R-:W-:-:S03]  /*3c7c0*/  FFMA.FTZ R77, R228, R83, R229 ;  /* 0x00000053e44d7223 */ /* 0x000fc600000100e5 */
[----:B------:R-:W4:Y:S02]  /*3c7d0*/  LDL R230, [R1+0x2f4] ;  /* 0x0002f40001e67983 */ /* 0x000f240000100800 */
[----:B------:R-:W-:Y:S01]  /*3c7e0*/  F2FP.F16.F32.PACK_AB R77, R78, R77 ;  /* 0x0000004d4e4d723e */ /* 0x000fe200000000ff */
[----:B------:R-:W-:Y:S01]  /*3c7f0*/  FADD.FTZ R78, -R218, R74 ;  /* 0x0000004ada4e7221 */ /* 0x000fe20000010100 */
[C---:B------:R-:W-:Y:S01]  /*3c800*/  FMUL.FTZ R74, R222.reuse, R72 ;  /* 0x00000048de4a7220 */ /* 0x040fe20000410000 */
[----:B------:R-:W4:Y:S02]  /*3c810*/  LDL R229, [R1+0x3c] ;  /* 0x00003c0001e57983 */ /* 0x000f240000100800 */
[----:B------:R-:W-:Y:S01]  /*3c820*/  FMUL.FTZ R75, R222, R78 ;  /* 0x0000004ede4b7220 */ /* 0x000fe20000410000 */
[----:B------:R-:W-:Y:S01]  /*3c830*/  FFMA.FTZ R78, R223, R74, R226 ;  /* 0x0000004adf4e7223 */ /* 0x000fe200000100e2 */
[----:B------:R-:W4:Y:S01]  /*3c840*/  LDL R228, [R1+0x30c] ;  /* 0x00030c0001e47983 */ /* 0x000f220000100800 */
[----:B------:R-:W-:-:S03]  /*3c850*/  FFMA.FTZ R79, R219, R84, R221 ;  /* 0x00000054db4f7223 */ /* 0x000fc600000100dd */
[----:B------:R-:W4:Y:S01]  /*3c860*/  LDL R226, [R1+0x34] ;  /* 0x0000340001e27983 */ /* 0x000f220000100800 */
[----:B------:R-:W1:Y:S01]  /*3c870*/  LDC.64 R220, c[0x0][0x2c0] ;  /* 0x0000b000ffdc7b82 */ /* 0x000e620000000a00 */
[----:B------:R-:W-:Y:S01]  /*3c880*/  FFMA.FTZ R72, R86, R75, R87 ;  /* 0x0000004b56487223 */ /* 0x000fe20000010057 */
[----:B------:R-:W-:Y:S01]  /*3c890*/  F2FP.F16.F32.PACK_AB R78, R79, R78 ;  /* 0x0000004e4f4e723e */ /* 0x000fe200000000ff */
[----:B------:R-:W4:Y:S04]  /*3c8a0*/  LDL R223, [R1+0x304] ;  /* 0x0003040001df7983 */ /* 0x000f280000100800 */
[----:B------:R-:W4:Y:S01]  /*3c8b0*/  LDL R219, [R1+0x2a0] ;  /* 0x0002a00001db7983 */ /* 0x000f220000100800 */
[----:B------:R-:W-:-:S03]  /*3c8c0*/  FFMA.FTZ R73, R0, R85, R2 ;  /* 0x0000005500497223 */ /* 0x000fc60000010002 */
[----:B------:R-:W3:Y:S02]  /*3c8d0*/  LDL R2, [R1+0x48] ;  /* 0x0000480001027983 */ /* 0x000ee40000100800 */
[----:B------:R-:W-:Y:S01]  /*3c8e0*/  F2FP.F16.F32.PACK_AB R79, R73, R72 ;  /* 0x00000048494f723e */ /* 0x000fe200000000ff */
[----:B0-----:R-:W-:Y:S01]  /*3c8f0*/  IMAD.WIDE.U32 R72, R214, 0x10, R224 ;  /* 0x00000010d6487825 */ /* 0x001fe200078e00e0 */
[----:B------:R-:W3:Y:S04]  /*3c900*/  LDL R0, [R1+0x2f8] ;  /* 0x0002f80001007983 */ /* 0x000ee80000100800 */
[----:B------:R0:W-:Y:S04]  /*3c910*/  STG.E.128 desc[UR10][R72.64], R76 ;  /* 0x0000004c48007986 */ /* 0x0001e8000c101d0a */
[----:B------:R-:W4:Y:S04]  /*3c920*/  LDL R87, [R1+0x2c] ;  /* 0x00002c0001577983 */ /* 0x000f280000100800 */
[----:B------:R-:W4:Y:S04]  /*3c930*/  LDL R86, [R1+0x2ac] ;  /* 0x0002ac0001567983 */ /* 0x000f280000100800 */
[----:B0-----:R-:W2:Y:S04]  /*3c940*/  LDL R72, [R1+0x2fc] ;  /* 0x0002fc0001487983 */ /* 0x001ea80000100800 */
[----:B------:R-:W4:Y:S04]  /*3c950*/  LDL R76, [R1+0x30] ;  /* 0x00003000014c7983 */ /* 0x000f280000100800 */
[----:B------:R-:W4:Y:S04]  /*3c960*/  LDL R77, [R1+0x300] ;  /* 0x00030000014d7983 */ /* 0x000f280000100800 */
[----:B------:R-:W4:Y:S04]  /*3c970*/  LDL R78, [R1+0x38] ;  /* 0x00003800014e7983 */ /* 0x000f280000100800 */
[----:B------:R-:W4:Y:S04]  /*3c980*/  LDL R73, [R1+0x308] ;  /* 0x0003080001497983 */ /* 0x000f280000100800 */
[----:B------:R-:W4:Y:S01]  /*3c990*/  LDL R79, [R1+0x40] ;  /* 0x00004000014f7983 */ /* 0x000f220000100800 */
[----:B---3--:R-:W-:-:S03]  /*3c9a0*/  FFMA.FTZ R75, R0, R75, R2 ;  /* 0x0000004b004b7223 */ /* 0x008fc60000010002 */
[----:B------:R3:W5:Y:S04]  /*3c9b0*/  LDL.LU R2, [R1+0x334] ;  /* 0x0003340001027983 */ /* 0x0007680000300800 */
[----:B------:R3:W5:Y:S01]  /*3c9c0*/  LDL.LU R0, [R1+0x330] ;  /* 0x0003300001007983 */ /* 0x0007620000300800 */
[----:B--2---:R-:W-:-:S03]  /*3c9d0*/  FFMA.FTZ R72, R72, R85, R227 ;  /* 0x0000005548487223 */ /* 0x004fc600000100e3 */
[----:B------:R-:W2:Y:S02]  /*3c9e0*/  LDL R85, [R1+0x20] ;  /* 0x0000200001557983 */ /* 0x000ea40000100800 */
[----:B------:R-:W-:Y:S01]  /*3c9f0*/  F2FP.F16.F32.PACK_AB R75, R72, R75 ;  /* 0x0000004b484b723e */ /* 0x000fe200000000ff */
[----:B----4-:R-:W-:Y:S02]  /*3ca00*/  FFMA.FTZ R72, R77, R81, R76 ;  /* 0x000000514d487223 */ /* 0x010fe4000001004c */
[----:B------:R-:W4:Y:S01]  /*3ca10*/  LDL R81, [R1+0x2a4] ;  /* 0x0002a40001517983 */ /* 0x000f220000100800 */
[----:B------:R-:W-:-:S03]  /*3ca20*/  FFMA.FTZ R73, R73, R83, R78 ;  /* 0x0000005349497223 */ /* 0x000fc6000001004e */
[----:B------:R-:W4:Y:S01]  /*3ca30*/  LDL R83, [R1+0x24] ;  /* 0x0000240001537983 */ /* 0x000f220000100800 */
[----:B------:R-:W-:-:S03]  /*3ca40*/  FFMA.FTZ R74, R252, R74, R79 ;  /* 0x0000004afc4a7223 */ /* 0x000fc6000001004f */
[----:B------:R-:W3:Y:S01]  /*3ca50*/  LDL R79, [R1+0x28] ;  /* 0x00002800014f7983 */ /* 0x000ee20000100800 */
[----:B------:R-:W-:Y:S01]  /*3ca60*/  FFMA.FTZ R76, R230, R84, R231 ;  /* 0x00000054e64c7223 */ /* 0x000fe200000100e7 */
[----:B------:R-:W-:Y:S01]  /*3ca70*/  FFMA.FTZ R77, R228, R82, R229 ;  /* 0x00000052e44d7223 */ /* 0x000fe200000100e5 */
[----:B------:R-:W-:Y:S01]  /*3ca80*/  FFMA.FTZ R78, R223, R80, R226 ;  /* 0x00000050df4e7223 */ /* 0x000fe200000100e2 */
[C---:B------:R-:W-:Y:S01]  /*3ca90*/  FADD.FTZ R69, -R218.reuse, R69 ;  /* 0x00000045da457221 */ /* 0x040fe20000010100 */
[----:B------:R-:W-:Y:S01]  /*3caa0*/  FADD.FTZ R70, -R218, R70 ;  /* 0x00000046da467221 */ /* 0x000fe20000010100 */
[----:B------:R-:W-:Y:S01]  /*3cab0*/  F2FP.F16.F32.PACK_AB R74, R76, R74 ;  /* 0x0000004a4c4a723e */ /* 0x000fe200000000ff */
[----:B------:R-:W-:Y:S01]  /*3cac0*/  FADD.FTZ R71, -R218, R71 ;  /* 0x00000047da477221 */ /* 0x000fe20000010100 */
[----:B------:R-:W-:Y:S01]  /*3cad0*/  F2FP.F16.F32.PACK_AB R73, R77, R73 ;  /* 0x000000494d49723e */ /* 0x000fe200000000ff */
[----:B-1----:R-:W-:Y:S01]  /*3cae0*/  IMAD.WIDE.U32 R76, R214, 0x10, R220 ;  /* 0x00000010d64c7825 */ /* 0x002fe200078e00dc */
[----:B------:R-:W-:Y:S01]  /*3caf0*/  F2FP.F16.F32.PACK_AB R72, R78, R72 ;  /* 0x000000484e48723e */ /* 0x000fe200000000ff */
[----:B------:R-:W3:Y:S04]  /*3cb00*/  LDL R252, [R1+0x10] ;  /* 0x0000100001fc7983 */ /* 0x000ee80000100800 */
[----:B------:R0:W-:Y:S04]  /*3cb10*/  STG.E.128 desc[UR10][R76.64], R72 ;  /* 0x000000484c007986 */ /* 0x0001e8000c101d0a */
[----:B------:R-:W3:Y:S04]  /*3cb20*/  LDL R231, [R1+0x290] ;  /* 0x0002900001e77983 */ /* 0x000ee80000100800 */
[----:B------:R-:W3:Y:S04]  /*3cb30*/  LDL R230, [R1+0x14] ;  /* 0x0000140001e67983 */ /* 0x000ee80000100800 */
[----:B------:R-:W3:Y:S01]  /*3cb40*/  LDL R229, [R1+0x294] ;  /* 0x0002940001e57983 */ /* 0x000ee20000100800 */
[----:B------:R-:W-:-:S03]  /*3cb50*/  FADD.FTZ R68, -R218, R68 ;  /* 0x00000044da447221 */ /* 0x000fc60000010100 */
[----:B------:R-:W3:Y:S01]  /*3cb60*/  LDL R80, [R1+0x298] ;  /* 0x0002980001507983 */ /* 0x000ee20000100800 */
[C---:B0-----:R-:W-:Y:S01]  /*3cb70*/  FMUL.FTZ R73, R222.reuse, R69 ;  /* 0x00000045de497220 */ /* 0x041fe20000410000 */
[C---:B------:R-:W-:Y:S01]  /*3cb80*/  FMUL.FTZ R75, R222.reuse, R70 ;  /* 0x00000046de4b7220 */ /* 0x040fe20000410000 */
[C---:B------:R-:W-:Y:S01]  /*3cb90*/  FMUL.FTZ R72, R222.reuse, R71 ;  /* 0x00000047de487220 */ /* 0x040fe20000410000 */
[----:B------:R-:W3:Y:S01]  /*3cba0*/  LDL R78, [R1+0x29c] ;  /* 0x00029c00014e7983 */ /* 0x000ee20000100800 */
[----:B------:R-:W-:-:S03]  /*3cbb0*/  FMUL.FTZ R74, R222, R68 ;  /* 0x00000044de4a7220 */ /* 0x000fc60000410000 */
[----:B------:R-:W3:Y:S04]  /*3cbc0*/  LDL R228, [R1+0x8] ;  /* 0x0000080001e47983 */ /* 0x000ee80000100800 */
[----:B------:R-:W3:Y:S04]  /*3cbd0*/  LDL R226, [R1+0x2c8] ;  /* 0x0002c80001e27983 */ /* 0x000ee80000100800 */
[----:B------:R-:W3:Y:S04]  /*3cbe0*/  LDL R223, [R1+0xc] ;  /* 0x00000c0001df7983 */ /* 0x000ee80000100800 */
[----:B------:R-:W3:Y:S01]  /*3cbf0*/  LDL R214, [R1+0x2e8] ;  /* 0x0002e80001d67983 */ /* 0x000ee20000100800 */
[C---:B------:R-:W-:Y:S01]  /*3cc00*/  FADD.FTZ R64, -R218.reuse, R64 ;  /* 0x00000040da407221 */ /* 0x040fe20000010100 */
[----:B------:R-:W-:-:S02]  /*3cc10*/  FADD.FTZ R65, -R218, R65 ;  /* 0x00000041da417221 */ /* 0x000fc40000010100 */
[----:B------:R-:W3:Y:S01]  /*3cc20*/  LDL R84, [R1+0x2c4] ;  /* 0x0002c40001547983 */ /* 0x000ee20000100800 */
[----:B------:R-:W-:-:S03]  /*3cc30*/  FADD.FTZ R67, -R218, R67 ;  /* 0x00000043da437221 */ /* 0x000fc60000010100 */
[----:B------:R-:W3:Y:S01]  /*3cc40*/  LDL R82, [R1+0x2e4] ;  /* 0x0002e40001527983 */ /* 0x000ee20000100800 */
[----:B--2---:R-:W-:-:S03]  /*3cc50*/  FFMA.FTZ R68, R219, R74, R85 ;  /* 0x0000004adb447223 */ /* 0x004fc60000010055 */
[----:B------:R-:W2:Y:S01]  /*3cc60*/  LDL R219, [R1+0x2cc] ;  /* 0x0002cc0001db7983 */ /* 0x000ea20000100800 */
[----:B----4-:R-:W-:Y:S01]  /*3cc70*/  FFMA.FTZ R71, R81, R73, R83 ;  /* 0x0000004951477223 */ /* 0x010fe20000010053 */
[----:B---3--:R-:W-:Y:S02]  /*3cc80*/  FFMA.FTZ R69, R217, R75, R79 ;  /* 0x0000004bd9457223 */ /* 0x008fe4000001004f */
[----:B------:R-:W3:Y:S04]  /*3cc90*/  LDL R81, [R1+0x18] ;  /* 0x0000180001517983 */ /* 0x000ee80000100800 */
[----:B------:R-:W4:Y:S04]  /*3cca0*/  LDL R79, [R1+0x1c] ;  /* 0x00001c00014f7983 */ /* 0x000f280000100800 */
[----:B------:R-:W2:Y:S04]  /*3ccb0*/  LDL R217, [R1+0x2e0] ;  /* 0x0002e00001d97983 */ /* 0x000ea80000100800 */
[----:B------:R-:W2:Y:S01]  /*3ccc0*/  LDL R83, [R1+0x2ec] ;  /* 0x0002ec0001537983 */ /* 0x000ea20000100800 */
[----:B------:R-:W-:-:S03]  /*3ccd0*/  FFMA.FTZ R70, R86, R72, R87 ;  /* 0x0000004856467223 */ /* 0x000fc60000010057 */
[----:B------:R-:W2:Y:S02]  /*3cce0*/  LDL R87, [R1] ;  /* 0x0000000001577983 */ /* 0x000ea40000100800 */
[----:B------:R-:W-:Y:S02]  /*3ccf0*/  F2FP.F16.F32.PACK_AB R69, R70, R69 ;  /* 0x000000454645723e */ /* 0x000fe400000000ff */
[----:B------:R-:W2:Y:S01]  /*3cd00*/  LDL R86, [R1+0x2c0] ;  /* 0x0002c00001567983 */ /* 0x000ea20000100800 */
[----:B------:R-:W-:-:S03]  /*3cd10*/  FADD.FTZ R70, -R218, R66 ;  /* 0x00000042da467221 */ /* 0x000fc60000010100 */
[----:B------:R-:W2:Y:S01]  /*3cd20*/  LDL R85, [R1+0x4] ;  /* 0x0000040001557983 */ /* 0x000ea20000100800 */
[C---:B------:R-:W-:Y:S01]  /*3cd30*/  FMUL.FTZ R66, R222.reuse, R64 ;  /* 0x00000040de427220 */ /* 0x040fe20000410000 */
[C---:B------:R-:W-:Y:S01]  /*3cd40*/  FMUL.FTZ R76, R222.reuse, R65 ;  /* 0x00000041de4c7220 */ /* 0x040fe20000410000 */
[C---:B------:R-:W-:Y:S01]  /*3cd50*/  FMUL.FTZ R77, R222.reuse, R70 ;  /* 0x00000046de4d7220 */ /* 0x040fe20000410000 */
[----:B------:R-:W-:Y:S01]  /*3cd60*/  FMUL.FTZ R67, R222, R67 ;  /* 0x00000043de437220 */ /* 0x000fe20000410000 */
[----:B------:R-:W-:Y:S01]  /*3cd70*/  F2FP.F16.F32.PACK_AB R68, R71, R68 ;  /* 0x000000444744723e */ /* 0x000fe200000000ff */
[----:B------:R-:W-:Y:S01]  /*3cd80*/  FFMA.FTZ R70, R231, R66, R252 ;  /* 0x00000042e7467223 */ /* 0x000fe200000100fc */
[----:B------:R-:W-:Y:S01]  /*3cd90*/  FFMA.FTZ R71, R229, R76, R230 ;  /* 0x0000004ce5477223 */ /* 0x000fe200000100e6 */
[C---:B------:R-:W-:Y:S01]  /*3cda0*/  FADD.FTZ R62, -R218.reuse, R62 ;  /* 0x0000003eda3e7221 */ /* 0x040fe20000010100 */
[C---:B------:R-:W-:Y:S01]  /*3cdb0*/  FADD.FTZ R63, -R218.reuse, R63 ;  /* 0x0000003fda3f7221 */ /* 0x040fe20000010100 */
[C---:B------:R-:W-:Y:S01]  /*3cdc0*/  FADD.FTZ R61, -R218.reuse, R61 ;  /* 0x0000003dda3d7221 */ /* 0x040fe20000010100 */
[C---:B------:R-:W-:Y:S01]  /*3cdd0*/  FADD.FTZ R60, -R218.reuse, R60 ;  /* 0x0000003cda3c7221 */ /* 0x040fe20000010100 */
[----:B------:R-:W-:Y:S01]  /*3cde0*/  F2FP.F16.F32.PACK_AB R70, R71, R70 ;  /* 0x000000464746723e */ /* 0x000fe200000000ff */
[C---:B------:R-:W-:Y:S01]  /*3cdf0*/  FADD.FTZ R56, -R218.reuse, R56 ;  /* 0x00000038da387221 */ /* 0x040fe20000010100 */
[C---:B------:R-:W-:Y:S01]  /*3ce00*/  FADD.FTZ R58, -R218.reuse, R58 ;  /* 0x0000003ada3a7221 */ /* 0x040fe20000010100 */
[C---:B------:R-:W-:Y:S01]  /*3ce10*/  FADD.FTZ R59, -R218.reuse, R59 ;  /* 0x0000003bda3b7221 */ /* 0x040fe20000010100 */
[C---:B------:R-:W-:Y:S01]  /*3ce20*/  FADD.FTZ R50, -R218.reuse, R50 ;  /* 0x00000032da327221 */ /* 0x040fe20000010100 */
[----:B------:R-:W2:Y:S01]  /*3ce30*/  LDL R252, [R1+0x248] ;  /* 0x0002480001fc7983 */ /* 0x000ea20000100800 */
[----:B------:R-:W-:-:S03]  /*3ce40*/  FADD.FTZ R53, -R218, R53 ;  /* 0x00000035da357221 */ /* 0x000fc60000010100 */
[----:B------:R-:W2:Y:S01]  /*3ce50*/  LDL R231, [R1+0x24c] ;  /* 0x00024c0001e77983 */ /* 0x000ea20000100800 */
[----:B---3--:R-:W-:Y:S01]  /*3ce60*/  FFMA.FTZ R64, R80, R77, R81 ;  /* 0x0000004d50407223 */ /* 0x008fe20000010051 */
[----:B------:R-:W-:Y:S02]  /*3ce70*/  FADD.FTZ R47, -R218, R47 ;  /* 0x0000002fda2f7221 */ /* 0x000fe40000010100 */
[----:B------:R-:W3:Y:S01]  /*3ce80*/  LDL R81, [R1+0x280] ;  /* 0x0002800001517983 */ /* 0x000ee20000100800 */
[----:B----4-:R-:W-:-:S03]  /*3ce90*/  FFMA.FTZ R65, R78, R67, R79 ;  /* 0x000000434e417223 */ /* 0x010fc6000001004f */
[----:B------:R-:W4:Y:S02]  /*3cea0*/  LDL R79, [R1+0x288] ;  /* 0x00028800014f7983 */ /* 0x000f240000100800 */
[----:B------:R-:W-:Y:S02]  /*3ceb0*/  F2FP.F16.F32.PACK_AB R71, R65, R64 ;  /* 0x000000404147723e */ /* 0x000fe400000000ff */
[----:B------:R-:W3:Y:S01]  /*3cec0*/  LDL R78, [R1+0x28c] ;  /* 0x00028c00014e7983 */ /* 0x000ee20000100800 */
[----:B------:R-:W-:-:S04]  /*3ced0*/  IMAD.WIDE.U32 R64, R212, 0x10, R224 ;  /* 0x00000010d4407825 */ /* 0x000fc800078e00e0 */
[----:B--2---:R-:W-:Y:S01]  /*3cee0*/  FFMA.FTZ R67, R219, R67, R223 ;  /* 0x00000043db437223 */ /* 0x004fe200000100df */
[----:B------:R-:W2:Y:S04]  /*3cef0*/  LDL R80, [R1+0x284] ;  /* 0x0002840001507983 */ /* 0x000ea80000100800 */
[----:B------:R0:W-:Y:S01]  /*3cf00*/  STG.E.128 desc[UR10][R64.64], R68 ;  /* 0x0000004440007986 */ /* 0x0001e2000c101d0a */
        /* <DEDUP_REMOVED lines=15> */
[----:B------:R-:W2:Y:S01]  /*3d000*/  LDL R229, [R1+0x23c] ;  /* 0x00023c0001e57983 */ /* 0x000ea20000100800 */
[----:B0-----:R-:W-:Y:S01]  /*3d010*/  FFMA.FTZ R64, R226, R77, R228 ;  /* 0x0000004de2407223 */ /* 0x001fe200000100e4 */
[----:B------:R-:W-:Y:S01]  /*3d020*/  FFMA.FTZ R65, R214, R75, R250 ;  /* 0x0000004bd6417223 */ /* 0x000fe200000100fa */
[----:B------:R-:W-:Y:S01]  /*3d030*/  FFMA.FTZ R69, R83, R72, R251 ;  /* 0x0000004853457223 */ /* 0x000fe200000100fb */
[----:B------:R-:W2:Y:S02]  /*3d040*/  LDL R75, [R1+0x270] ;  /* 0x00027000014b7983 */ /* 0x000ea40000100800 */
[----:B------:R-:W-:Y:S01]  /*3d050*/  F2FP.F16.F32.PACK_AB R67, R67, R64 ;  /* 0x000000404343723e */ /* 0x000fe200000000ff */
[----:B------:R-:W-:Y:S01]  /*3d060*/  FFMA.FTZ R64, R217, R74, R248 ;  /* 0x0000004ad9407223 */ /* 0x000fe200000100f8 */
[----:B------:R-:W2:Y:S04]  /*3d070*/  LDL R72, [R1+0x278] ;  /* 0x0002780001487983 */ /* 0x000ea80000100800 */
[----:B------:R-:W2:Y:S04]  /*3d080*/  LDL R74, [R1+0x274] ;  /* 0x00027400014a7983 */ /* 0x000ea80000100800 */
[----:B------:R-:W2:Y:S01]  /*3d090*/  LDL R71, [R1+0x27c] ;  /* 0x00027c0001477983 */ /* 0x000ea20000100800 */
[----:B------:R-:W-:Y:S01]  /*3d0a0*/  FFMA.FTZ R68, R84, R76, R85 ;  /* 0x0000004c54447223 */ /* 0x000fe20000010055 */
[----:B------:R-:W-:Y:S01]  /*3d0b0*/  FFMA.FTZ R70, R82, R73, R249 ;  /* 0x0000004952467223 */ /* 0x000fe200000100f9 */
[----:B------:R-:W-:Y:S01]  /*3d0c0*/  F2FP.F16.F32.PACK_AB R65, R69, R65 ;  /* 0x000000414541723e */ /* 0x000fe200000000ff */
[----:B------:R-:W2:Y:S02]  /*3d0d0*/  LDL R83, [R1+0x260] ;  /* 0x0002600001537983 */ /* 0x000ea40000100800 */
[----:B------:R-:W-:Y:S01]  /*3d0e0*/  F2FP.F16.F32.PACK_AB R66, R68, R66 ;  /* 0x000000424442723e */ /* 0x000fe200000000ff */
[----:B------:R-:W-:Y:S01]  /*3d0f0*/  IMAD.WIDE.U32 R68, R212, 0x10, R220 ;  /* 0x00000010d4447825 */ /* 0x000fe200078e00dc */
[----:B------:R-:W-:Y:S01]  /*3d100*/  F2FP.F16.F32.PACK_AB R64, R70, R64 ;  /* 0x000000404640723e */ /* 0x000fe200000000ff */
[----:B------:R-:W2:Y:S04]  /*3d110*/  LDL R76, [R1+0x264] ;  /* 0x00026400014c7983 */ /* 0x000ea80000100800 */
[----:B------:R0:W-:Y:S04]  /*3d120*/  STG.E.128 desc[UR10][R68.64], R64 ;  /* 0x0000004044007986 */ /* 0x0001e8000c101d0a */
[----:B------:R-:W2:Y:S04]  /*3d130*/  LDL R82, [R1+0x268] ;  /* 0x0002680001527983 */ /* 0x000ea80000100800 */
[----:B------:R-:W2:Y:S01]  /*3d140*/  LDL R77, [R1+0x26c] ;  /* 0x00026c00014d7983 */ /* 0x000ea20000100800 */
[----:B------:R-:W-:-:S03]  /*3d150*/  FADD.FTZ R73, -R218, R37 ;  /* 0x00000025da497221 */ /* 0x000fc60000010100 */
[----:B------:R-:W2:Y:S01]  /*3d160*/  LDL R228, [R1+0x21c] ;  /* 0x00021c0001e47983 */ /* 0x000ea20000100800 */
[----:B------:R-:W-:-:S03]  /*3d170*/  FADD.FTZ R84, -R218, R201 ;  /* 0x000000c9da547221 */ /* 0x000fc60000010100 */
[----:B------:R-:W2:Y:S01]  /*3d180*/  LDL R217, [R1+0x228] ;  /* 0x0002280001d97983 */ /* 0x000ea20000100800 */
[C---:B0-----:R-:W-:Y:S01]  /*3d190*/  FMUL.FTZ R67, R222.reuse, R62 ;  /* 0x0000003ede437220 */ /* 0x041fe20000410000 */
[C---:B------:R-:W-:Y:S01]  /*3d1a0*/  FMUL.FTZ R65, R222.reuse, R63 ;  /* 0x0000003fde417220 */ /* 0x040fe20000410000 */
[C---:B------:R-:W-:Y:S01]  /*3d1b0*/  FMUL.FTZ R66, R222.reuse, R61 ;  /* 0x0000003dde427220 */ /* 0x040fe20000410000 */
[C---:B------:R-:W-:Y:S01]  /*3d1c0*/  FMUL.FTZ R64, R222.reuse, R60 ;  /* 0x0000003cde407220 */ /* 0x040fe20000410000 */
[C---:B------:R-:W-:Y:S01]  /*3d1d0*/  FMUL.FTZ R68, R222.reuse, R58 ;  /* 0x0000003ade447220 */ /* 0x040fe20000410000 */
[----:B------:R-:W-:Y:S01]  /*3d1e0*/  FMUL.FTZ R69, R222, R59 ;  /* 0x0000003bde457220 */ /* 0x000fe20000410000 */
[C---:B------:R-:W-:Y:S01]  /*3d1f0*/  FADD.FTZ R70, -R218.reuse, R32 ;  /* 0x00000020da467221 */ /* 0x040fe20000010100 */
[----:B------:R-:W-:Y:S01]  /*3d200*/  FADD.FTZ R37, -R218, R34 ;  /* 0x00000022da257221 */ /* 0x000fe20000010100 */
[----:B------:R-:W2:Y:S01]  /*3d210*/  LDL R214, [R1+0x22c] ;  /* 0x00022c0001d67983 */ /* 0x000ea20000100800 */
[----:B------:R-:W-:-:S03]  /*3d220*/  FMUL.FTZ R52, R222, R52 ;  /* 0x00000034de347220 */ /* 0x000fc60000410000 */
[----:B------:R-:W2:Y:S04]  /*3d230*/  LDL R226, [R1+0x214] ;  /* 0x0002140001e27983 */ /* 0x000ea80000100800 */
[----:B------:R-:W2:Y:S01]  /*3d240*/  LDL R230, [R1+0x234] ;  /* 0x0002340001e67983 */ /* 0x000ea20000100800 */
[----:B------:R-:W-:-:S03]  /*3d250*/  FMUL.FTZ R87, R222, R43 ;  /* 0x0000002bde577220 */ /* 0x000fc60000410000 */
[----:B------:R-:W2:Y:S04]  /*3d260*/  LDL R223, [R1+0x220] ;  /* 0x0002200001df7983 */ /* 0x000ea80000100800 */
[----:B------:R-:W2:Y:S04]  /*3d270*/  LDL R219, [R1+0x224] ;  /* 0x0002240001db7983 */ /* 0x000ea80000100800 */
[----:B------:R-:W2:Y:S04]  /*3d280*/  LDL R212, [R1+0x200] ;  /* 0x0002000001d47983 */ /* 0x000ea80000100800 */
[----:B------:R-:W2:Y:S01]  /*3d290*/  LDL R201, [R1+0x208] ;  /* 0x0002080001c97983 */ /* 0x000ea20000100800 */
[----:B----4-:R-:W-:Y:S01]  /*3d2a0*/  FFMA.FTZ R61, R79, R67, R246 ;  /* 0x000000434f3d7223 */ /* 0x010fe200000100f6 */
[----:B---3--:R-:W-:Y:S01]  /*3d2b0*/  FFMA.FTZ R62, R78, R65, R247 ;  /* 0x000000414e3e7223 */ /* 0x008fe200000100f7 */
[----:B------:R-:W-:Y:S01]  /*3d2c0*/  FFMA.FTZ R60, R81, R64, R244 ;  /* 0x00000040513c7223 */ /* 0x000fe200000100f4 */
[----:B------:R-:W3:Y:S03]  /*3d2d0*/  LDL R79, [R1+0x25c] ;  /* 0x00025c00014f7983 */ /* 0x000ee60000100800 */
[----:B------:R-:W-:Y:S01]  /*3d2e0*/  F2FP.F16.F32.PACK_AB R61, R62, R61 ;  /* 0x0000003d3e3d723e */ /* 0x000fe200000000ff */
[----:B------:R-:W-:Y:S01]  /*3d2f0*/  FADD.FTZ R62, -R218, R57 ;  /* 0x00000039da3e7221 */ /* 0x000fe20000010100 */
[----:B--2---:R-:W-:Y:S01]  /*3d300*/  FFMA.FTZ R63, R80, R66, R245 ;  /* 0x00000042503f7223 */ /* 0x004fe200000100f5 */
[C---:B------:R-:W-:Y:S01]  /*3d310*/  FMUL.FTZ R57, R222.reuse, R56 ;  /* 0x00000038de397220 */ /* 0x040fe20000410000 */
[----:B------:R-:W2:Y:S01]  /*3d320*/  LDL R81, [R1+0x250] ;  /* 0x0002500001517983 */ /* 0x000ea20000100800 */
[----:B------:R-:W-:-:S03]  /*3d330*/  FMUL.FTZ R56, R222, R62 ;  /* 0x0000003ede387220 */ /* 0x000fc60000410000 */
[----:B------:R-:W4:Y:S04]  /*3d340*/  LDL R80, [R1+0x258] ;  /* 0x0002580001507983 */ /* 0x000f280000100800 */
[----:B------:R-:W4:Y:S01]  /*3d350*/  LDL R78, [R1+0x254] ;  /* 0x00025400014e7983 */ /* 0x000f220000100800 */
[----:B------:R-:W-:Y:S01]  /*3d360*/  F2FP.F16.F32.PACK_AB R60, R63, R60 ;  /* 0x0000003c3f3c723e */ /* 0x000fe200000000ff */
[----:B------:R-:W-:Y:S01]  /*3d370*/  FFMA.FTZ R62, R75, R57, R240 ;  /* 0x000000394b3e7223 */ /* 0x000fe200000100f0 */
[----:B------:R-:W-:Y:S01]  /*3d380*/  FFMA.FTZ R58, R72, R68, R242 ;  /* 0x00000044483a7223 */ /* 0x000fe200000100f2 */
[----:B------:R-:W-:Y:S01]  /*3d390*/  FFMA.FTZ R63, R74, R56, R241 ;  /* 0x000000384a3f7223 */ /* 0x000fe200000100f1 */
[----:B------:R-:W-:-:S04]  /*3d3a0*/  FFMA.FTZ R59, R71, R69, R243 ;  /* 0x00000045473b7223 */ /* 0x000fc800000100f3 */
[----:B------:R-:W-:Y:S02]  /*3d3b0*/  F2FP.F16.F32.PACK_AB R62, R63, R62 ;  /* 0x0000003e3f3e723e */ /* 0x000fe400000000ff */
[----:B------:R-:W-:Y:S01]  /*3d3c0*/  F2FP.F16.F32.PACK_AB R63, R59, R58 ;  /* 0x0000003a3b3f723e */ /* 0x000fe200000000ff */
[----:B------:R-:W-:-:S05]  /*3d3d0*/  IMAD.WIDE.U32 R58, R209, 0x10, R224 ;  /* 0x00000010d13a7825 */ /* 0x000fca00078e00e0 */
[----:B------:R0:W-:Y:S02]  /*3d3e0*/  STG.E.128 desc[UR10][R58.64], R60 ;  /* 0x0000003c3a007986 */ /* 0x0001e4000c101d0a */
[C---:B0-----:R-:W-:Y:S01]  /*3d3f0*/  FADD.FTZ R61, -R218.reuse, R31 ;  /* 0x0000001fda3d7221 */ /* 0x041fe20000010100 */
[----:B------:R-:W-:Y:S01]  /*3d400*/  FADD.FTZ R31, -R218, R196 ;  /* 0x000000c4da1f7221 */ /* 0x000fe20000010100 */
[----:B------:R-:W-:Y:S02]  /*3d410*/  FMUL.FTZ R196, R222, R50 ;  /* 0x00000032dec47220 */ /* 0x000fe40000410000 */
        /* <DEDUP_REMOVED lines=10> */
[----:B------:R-:W-:Y:S01]  /*3d4c0*/  FFMA.FTZ R20, R83, R64, R232 ;  /* 0x0000004053147223 */ /* 0x000fe200000100e8 */
[C---:B------:R-:W-:Y:S01]  /*3d4d0*/  FADD.FTZ R64, -R218.reuse, R203 ;  /* 0x000000cbda407221 */ /* 0x040fe20000010100 */
        /* <DEDUP_REMOVED lines=20> */
[C---:B------:R-:W-:Y:S01]  /*3d620*/  FMUL.FTZ R83, R222.reuse, R74 ;  /* 0x0000004ade537220 */ /* 0x040fe20000410000 */
[----:B------:R-:W-:-:S02]  /*3d630*/  FMUL.FTZ R74, R222, R63 ;  /* 0x0000003fde4a7220 */ /* 0x000fc40000410000 */
[----:B------:R-:W4:Y:S01]  /*3d640*/  LDL R63, [R1+0x1b8] ;  /* 0x0001b800013f7983 */ /* 0x000f220000100800 */
[----:B---3--:R-:W-:Y:S01]  /*3d650*/  FFMA.FTZ R24, R79, R69, R239 ;  /* 0x000000454f187223 */ /* 0x008fe200000100ef */
[----:B------:R-:W-:Y:S02]  /*3d660*/  FMUL.FTZ R79, R222, R71 ;  /* 0x00000047de4f7220 */ /* 0x000fe40000410000 */
[----:B------:R-:W3:Y:S04]  /*3d670*/  LDL R202, [R1+0x204] ;  /* 0x0002040001ca7983 */ /* 0x000ee80000100800 */
[----:B------:R-:W3:Y:S01]  /*3d680*/  LDL R71, [R1+0x240] ;  /* 0x0002400001477983 */ /* 0x000ee20000100800 */
[----:B--2---:R-:W-:Y:S01]  /*3d690*/  FFMA.FTZ R22, R81, R57, R236 ;  /* 0x0000003951167223 */ /* 0x004fe200000100ec */
[----:B----4-:R-:W-:Y:S01]  /*3d6a0*/  FFMA.FTZ R23, R80, R68, R238 ;  /* 0x0000004450177223 */ /* 0x010fe200000100ee */
[----:B------:R-:W-:-:S04]  /*3d6b0*/  FFMA.FTZ R25, R78, R56, R237 ;  /* 0x000000384e197223 */ /* 0x000fc800000100ed */
[----:B------:R-:W-:Y:S01]  /*3d6c0*/  F2FP.F16.F32.PACK_AB R23, R24, R23 ;  /* 0x000000171817723e */ /* 0x000fe200000000ff */
[----:B------:R-:W-:Y:S01]  /*3d6d0*/  FMUL.FTZ R78, R222, R60 ;  /* 0x0000003cde4e7220 */ /* 0x000fe20000410000 */
[----:B------:R-:W-:Y:S01]  /*3d6e0*/  FFMA.FTZ R21, R82, R67, R234 ;  /* 0x0000004352157223 */ /* 0x000fe200000100ea */
[----:B------:R-:W2:Y:S01]  /*3d6f0*/  LDL R60, [R1+0x230] ;  /* 0x00023000013c7983 */ /* 0x000ea20000100800 */
[----:B------:R-:W-:Y:S01]  /*3d700*/  F2FP.F16.F32.PACK_AB R22, R25, R22 ;  /* 0x000000161916723e */ /* 0x000fe200000000ff */
[----:B------:R-:W-:Y:S02]  /*3d710*/  IMAD.WIDE.U32 R24, R209, 0x10, R220 ;  /* 0x00000010d1187825 */ /* 0x000fe400078e00dc */
[----:B------:R-:W4:Y:S02]  /*3d720*/  LDL R209, [R1+0x210] ;  /* 0x0002100001d17983 */ /* 0x000f240000100800 */
[----:B------:R-:W-:Y:S01]  /*3d730*/  FFMA.FTZ R57, R76, R66, R233 ;  /* 0x000000424c397223 */ /* 0x000fe200000100e9 */
        /* <DEDUP_REMOVED lines=9> */
[----:B------:R-:W-:Y:S01]  /*3d7d0*/  F2FP.F16.F32.PACK_AB R20, R57, R20 ;  /* 0x000000143914723e */ /* 0x000fe200000000ff */
[----:B------:R-:W-:Y:S01]  /*3d7e0*/  FMUL.FTZ R36, R222, R26 ;  /* 0x0000001ade247220 */ /* 0x000fe20000410000 */
[----:B------:R-:W-:Y:S01]  /*3d7f0*/  F2FP.F16.F32.PACK_AB R21, R56, R21 ;  /* 0x000000153815723e */ /* 0x000fe200000000ff */
[C---:B------:R-:W-:Y:S01]  /*3d800*/  FMUL.FTZ R69, R222.reuse, R48 ;  /* 0x00000030de457220 */ /* 0x040fe20000410000 */
[C---:B------:R-:W-:Y:S01]  /*3d810*/  FMUL.FTZ R68, R222.reuse, R41 ;  /* 0x00000029de447220 */ /* 0x040fe20000410000 */
[C---:B------:R-:W-:Y:S01]  /*3d820*/  FMUL.FTZ R41, R222.reuse, R39 ;  /* 0x00000027de297220 */ /* 0x040fe20000410000 */
[C---:B------:R-:W-:Y:S01]  /*3d830*/  FMUL.FTZ R43, R222.reuse, R61 ;  /* 0x0000003dde2b7220 */ /* 0x040fe20000410000 */
[C---:B------:R-:W-:Y:S01]  /*3d840*/  FMUL.FTZ R39, R222.reuse, R62 ;  /* 0x0000003ede277220 */ /* 0x040fe20000410000 */
[----:B------:R0:W-:Y:S01]  /*3d850*/  STG.E.128 desc[UR10][R24.64], R20 ;  /* 0x0000001418007986 */ /* 0x0001e2000c101d0a */
[C---:B------:R-:W-:Y:S01]  /*3d860*/  FMUL.FTZ R77, R222.reuse, R73 ;  /* 0x00000049de4d7220 */ /* 0x040fe20000410000 */
[----:B------:R-:W-:-:S02]  /*3d870*/  FMUL.FTZ R81, R222, R72 ;  /* 0x00000048de517220 */ /* 0x000fc40000410000 */
        /* <DEDUP_REMOVED lines=9> */
[----:B------:R-:W4:Y:S01]  /*3d910*/  LDL R70, [R1+0x1c8] ;  /* 0x0001c80001467983 */ /* 0x000f220000100800 */
[C---:B------:R-:W-:Y:S01]  /*3d920*/  FMUL.FTZ R65, R222.reuse, R46 ;  /* 0x0000002ede417220 */ /* 0x040fe20000410000 */
[----:B------:R-:W-:-:S02]  /*3d930*/  FMUL.FTZ R75, R222, R38 ;  /* 0x00000026de4b7220 */ /* 0x000fc40000410000 */
[----:B------:R-:W4:Y:S01]  /*3d940*/  LDL R59, [R1+0x1cc] ;  /* 0x0001cc00013b7983 */ /* 0x000f220000100800 */
[C---:B------:R-:W-:Y:S01]  /*3d950*/  FMUL.FTZ R46, R222.reuse, R30 ;  /* 0x0000001ede2e7220 */ /* 0x040fe20000410000 */
[----:B------:R-:W-:Y:S02]  /*3d960*/  FMUL.FTZ R38, R222, R27 ;  /* 0x0000001bde267220 */ /* 0x000fe40000410000 */
[----:B------:R-:W4:Y:S01]  /*3d970*/  LDL R58, [R1+0x1c4] ;  /* 0x0001c400013a7983 */ /* 0x000f220000100800 */
[----:B------:R-:W-:Y:S01]  /*3d980*/  FFMA.FTZ R27, R203, R196, R142 ;  /* 0x000000c4cb1b7223 */ /* 0x000fe2000001008e */
[----:B0-----:R-:W-:Y:S01]  /*3d990*/  FFMA.FTZ R21, R252, R54, R194 ;  /* 0x00000036fc157223 */ /* 0x001fe200000100c2 */
[----:B------:R-:W-:Y:S01]  /*3d9a0*/  FFMA.FTZ R30, R231, R55, R195 ;  /* 0x00000037e71e7223 */ /* 0x000fe200000100c3 */
[----:B------:R-:W-:Y:S01]  /*3d9b0*/  FFMA.FTZ R25, R228, R197, R143 ;  /* 0x000000c5e4197223 */ /* 0x000fe2000001008f */
[C---:B------:R-:W-:Y:S01]  /*3d9c0*/  FMUL.FTZ R85, R222.reuse, R42 ;  /* 0x0000002ade557220 */ /* 0x040fe20000410000 */
[C---:B------:R-:W-:Y:S01]  /*3d9d0*/  FMUL.FTZ R51, R222.reuse, R16 ;  /* 0x00000010de337220 */ /* 0x040fe20000410000 */
[C---:B------:R-:W-:Y:S01]  /*3d9e0*/  FMUL.FTZ R42, R222.reuse, R35 ;  /* 0x00000023de2a7220 */ /* 0x040fe20000410000 */
[----:B------:R-:W-:Y:S01]  /*3d9f0*/  FMUL.FTZ R16, R222, R31 ;  /* 0x0000001fde107220 */ /* 0x000fe20000410000 */
[----:B------:R-:W-:Y:S01]  /*3da00*/  F2FP.F16.F32.PACK_AB R21, R30, R21 ;  /* 0x000000151e15723e */ /* 0x000fe200000000ff */
[----:B------:R-:W-:Y:S01]  /*3da10*/  FFMA.FTZ R23, R218, R196, R190 ;  /* 0x000000c4da177223 */ /* 0x000fe200000100be */
[----:B------:R-:W-:Y:S01]  /*3da20*/  F2FP.F16.F32.PACK_AB R27, R25, R27 ;  /* 0x0000001b191b723e */ /* 0x000fe200000000ff */
[----:B------:R-:W-:Y:S01]  /*3da30*/  FFMA.FTZ R25, R217, R54, R146 ;  /* 0x00000036d9197223 */ /* 0x000fe20000010092 */
[----:B------:R-:W-:Y:S01]  /*3da40*/  FFMA.FTZ R35, R214, R55, R147 ;  /* 0x00000037d6237223 */ /* 0x000fe20000010093 */
[----:B------:R-:W-:Y:S01]  /*3da50*/  FFMA.FTZ R30, R199, R67, R180 ;  /* 0x00000043c71e7223 */ /* 0x000fe200000100b4 */
[----:B------:R-:W-:Y:S01]  /*3da60*/  FFMA.FTZ R31, R198, R68, R181 ;  /* 0x00000044c61f7223 */ /* 0x000fe200000100b5 */
[----:B------:R-:W4:Y:S04]  /*3da70*/  LDL R214, [R1+0x178] ;  /* 0x0001780001d67983 */ /* 0x000f280000100800 */
[----:B------:R-:W4:Y:S01]  /*3da80*/  LDL R196, [R1+0x17c] ;  /* 0x00017c0001c47983 */ /* 0x000f220000100800 */
[C---:B------:R-:W-:Y:S01]  /*3da90*/  FMUL.FTZ R82, R222.reuse, R37 ;  /* 0x00000025de527220 */ /* 0x040fe20000410000 */
[----:B------:R-:W-:Y:S01]  /*3daa0*/  F2FP.F16.F32.PACK_AB R25, R35, R25 ;  /* 0x000000192319723e */ /* 0x000fe200000000ff */
[C---:B------:R-:W-:Y:S01]  /*3dab0*/  FMUL.FTZ R37, R222.reuse, R84 ;  /* 0x00000054de257220 */ /* 0x040fe20000410000 */
[----:B------:R-:W-:Y:S01]  /*3dac0*/  F2FP.F16.F32.PACK_AB R30, R31, R30 ;  /* 0x0000001e1f1e723e */ /* 0x000fe200000000ff */
[----:B------:R-:W-:Y:S01]  /*3dad0*/  FFMA.FTZ R35, R63, R85, R134 ;  /* 0x000000553f237223 */ /* 0x000fe20000010086 */
[----:B------:R-:W4:Y:S01]  /*3dae0*/  LDL R84, [R1+0x18c] ;  /* 0x00018c0001547983 */ /* 0x000f220000100800 */
[----:B---3--:R-:W-:Y:S01]  /*3daf0*/  FFMA.FTZ R26, R71, R52, R192 ;  /* 0x00000034471a7223 */ /* 0x008fe200000100c0 */
[----:B------:R-:W-:-:S02]  /*3db00*/  FMUL.FTZ R57, R222, R45 ;  /* 0x0000002dde397220 */ /* 0x000fc40000410000 */
[----:B------:R-:W3:Y:S02]  /*3db10*/  LDL R71, [R1+0x1c0] ;  /* 0x0001c00001477983 */ /* 0x000ee40000100800 */
[----:B------:R-:W-:Y:S01]  /*3db20*/  F2FP.F16.F32.PACK_AB R20, R28, R26 ;  /* 0x0000001a1c14723e */ /* 0x000fe200000000ff */
[C---:B------:R-:W-:Y:S01]  /*3db30*/  FMUL.FTZ R56, R222.reuse, R44 ;  /* 0x0000002cde387220 */ /* 0x040fe20000410000 */
[----:B------:R-:W-:Y:S01]  /*3db40*/  FMUL.FTZ R86, R222, R49 ;  /* 0x00000031de567220 */ /* 0x000fe20000410000 */
[----:B------:R-:W3:Y:S01]  /*3db50*/  LDL R203, [R1+0x1a8] ;  /* 0x0001a80001cb7983 */ /* 0x000ee20000100800 */
[----:B--2---:R-:W-:Y:S01]  /*3db60*/  FFMA.FTZ R22, R60, R69, R188 ;  /* 0x000000453c167223 */ /* 0x004fe200000100bc */
[----:B------:R-:W-:Y:S02]  /*3db70*/  FFMA.FTZ R24, R229, R197, R191 ;  /* 0x000000c5e5187223 */ /* 0x000fe400000100bf */
[----:B------:R-:W2:Y:S01]  /*3db80*/  LDL R60, [R1+0x1b4] ;  /* 0x0001b400013c7983 */ /* 0x000ea20000100800 */
[----:B----4-:R-:W-:-:S03]  /*3db90*/  FFMA.FTZ R26, R209, R69, R140 ;  /* 0x00000045d11a7223 */ /* 0x010fc6000001008c */
[----:B------:R-:W4:Y:S01]  /*3dba0*/  LDL R69, [R1+0x1b0] ;  /* 0x0001b00001457983 */ /* 0x000f220000100800 */
[----:B------:R-:W-:-:S03]  /*3dbb0*/  FMUL.FTZ R48, R222, R33 ;  /* 0x00000021de307220 */ /* 0x000fc60000410000 */
[----:B------:R-:W4:Y:S04]  /*3dbc0*/  LDL R217, [R1+0x198] ;  /* 0x0001980001d97983 */ /* 0x000f280000100800 */
[----:B------:R-:W4:Y:S04]  /*3dbd0*/  LDL R199, [R1+0x19c] ;  /* 0x00019c0001c77983 */ /* 0x000f280000100800 */
[----:B------:R-:W4:Y:S01]  /*3dbe0*/  LDL R198, [R1+0x170] ;  /* 0x0001700001c67983 */ /* 0x000f220000100800 */
[----:B------:R-:W-:Y:S01]  /*3dbf0*/  FFMA.FTZ R31, R64, R85, R182 ;  /* 0x00000055401f7223 */ /* 0x000fe200000100b6 */
[----:B------:R-:W-:-:S02]  /*3dc00*/  FMUL.FTZ R44, R222, R34 ;  /* 0x00000022de2c7220 */ /* 0x000fc40000410000 */
[----:B------:R-:W4:Y:S01]  /*3dc10*/  LDL R85, [R1+0x188] ;  /* 0x0001880001557983 */ /* 0x000f220000100800 */
[----:B------:R-:W-:Y:S01]  /*3dc20*/  FFMA.FTZ R34, R202, R57, R185 ;  /* 0x00000039ca227223 */ /* 0x000fe200000100b9 */
[----:B------:R-:W-:Y:S02]  /*3dc30*/  FMUL.FTZ R49, R222, R29 ;  /* 0x0000001dde317220 */ /* 0x000fe40000410000 */
[----:B------:R-:W4:Y:S01]  /*3dc40*/  LDL R202, [R1+0x1ac] ;  /* 0x0001ac0001ca7983 */ /* 0x000f220000100800 */
[-C--:B------:R-:W-:Y:S01]  /*3dc50*/  FFMA.FTZ R28, R226, R86.reuse, R141 ;  /* 0x00000056e21c7223 */ /* 0x080fe2000001008d */
[----:B------:R-:W-:Y:S01]  /*3dc60*/  FFMA.FTZ R29, R230, R86, R189 ;  /* 0x00000056e61d7223 */ /* 0x000fe200000100bd */
[----:B------:R-:W-:Y:S01]  /*3dc70*/  F2FP.F16.F32.PACK_AB R23, R24, R23 ;  /* 0x000000171817723e */ /* 0x000fe200000000ff */
[----:B------:R-:W4:Y:S01]  /*3dc80*/  LDL R86, [R1+0x184] ;  /* 0x0001840001567983 */ /* 0x000f220000100800 */
[----:B------:R-:W-:Y:S01]  /*3dc90*/  FMUL.FTZ R45, R222, R32 ;  /* 0x00000020de2d7220 */ /* 0x000fe20000410000 */
[----:B------:R-:W-:Y:S01]  /*3dca0*/  F2FP.F16.F32.PACK_AB R26, R28, R26 ;  /* 0x0000001a1c1a723e */ /* 0x000fe200000000ff */
[----:B------:R-:W-:Y:S01]  /*3dcb0*/  FFMA.FTZ R24, R223, R52, R144 ;  /* 0x00000034df187223 */ /* 0x000fe20000010090 */
[----:B------:R-:W4:Y:S01]  /*3dcc0*/  LDL R209, [R1+0x1a4] ;  /* 0x0001a40001d17983 */ /* 0x000f220000100800 */
[----:B------:R-:W-:Y:S01]  /*3dcd0*/  F2FP.F16.F32.PACK_AB R22, R29, R22 ;  /* 0x000000161d16723e */ /* 0x000fe200000000ff */
[----:B------:R-:W-:Y:S01]  /*3dce0*/  FFMA.FTZ R28, R219, R53, R145 ;  /* 0x00000035db1c7223 */ /* 0x000fe20000010091 */
[----:B------:R-:W-:Y:S01]  /*3dcf0*/  FFMA.FTZ R33, R212, R56, R184 ;  /* 0x00000038d4217223 */ /* 0x000fe200000100b8 */
[----:B------:R-:W-:Y:S01]  /*3dd00*/  FFMA.FTZ R29, R201, R65, R186 ;  /* 0x00000041c91d7223 */ /* 0x000fe200000100ba */
[----:B------:R-:W-:Y:S01]  /*3dd10*/  FFMA.FTZ R32, R200, R66, R187 ;  /* 0x00000042c8207223 */ /* 0x000fe200000100bb */
[-C--:B------:R-:W-:Y:S01]  /*3dd20*/  FFMA.FTZ R52, R62, R87.reuse, R183 ;  /* 0x000000573e347223 */ /* 0x080fe200000100b7 */
[----:B------:R-:W-:Y:S01]  /*3dd30*/  FFMA.FTZ R53, R61, R87, R135 ;  /* 0x000000573d357223 */ /* 0x000fe20000010087 */
[----:B------:R-:W-:Y:S01]  /*3dd40*/  F2FP.F16.F32.PACK_AB R24, R28, R24 ;  /* 0x000000181c18723e */ /* 0x000fe200000000ff */
[----:B------:R-:W4:Y:S01]  /*3dd50*/  LDL R212, [R1+0x1a0] ;  /* 0x0001a00001d47983 */ /* 0x000f220000100800 */
[----:B------:R-:W-:-:S02]  /*3dd60*/  F2FP.F16.F32.PACK_AB R28, R34, R33 ;  /* 0x00000021221c723e */ /* 0x000fc400000000ff */
[----:B------:R-:W-:Y:S01]  /*3dd70*/  F2FP.F16.F32.PACK_AB R29, R32, R29 ;  /* 0x0000001d201d723e */ /* 0x000fe200000000ff */
[----:B------:R-:W4:Y:S01]  /*3dd80*/  LDL R87, [R1+0x180] ;  /* 0x0001800001577983 */ /* 0x000f220000100800 */
[----:B------:R-:W-:Y:S01]  /*3dd90*/  FFMA.FTZ R33, R70, R65, R138 ;  /* 0x0000004146217223 */ /* 0x000fe2000001008a */
[----:B------:R-:W-:-:S04]  /*3dda0*/  IMAD.WIDE.U32 R64, R206, 0x10, R224 ;  /* 0x00000010ce407825 */ /* 0x000fc800078e00e0 */
[----:B------:R-:W-:Y:S01]  /*3ddb0*/  FFMA.FTZ R55, R59, R66, R139 ;  /* 0x000000423b377223 */ /* 0x000fe2000001008b */
[----:B------:R-:W4:Y:S01]  /*3ddc0*/  LDL R197, [R1+0x174] ;  /* 0x0001740001c57983 */ /* 0x000f220000100800 */
[----:B------:R-:W-:Y:S01]  /*3ddd0*/  FFMA.FTZ R57, R58, R57, R137 ;  /* 0x000000393a397223 */ /* 0x000fe20000010089 */
[----:B------:R-:W-:Y:S02]  /*3dde0*/  F2FP.F16.F32.PACK_AB R31, R52, R31 ;  /* 0x0000001f341f723e */ /* 0x000fe400000000ff */
[----:B------:R0:W-:Y:S01]  /*3ddf0*/  STG.E.128 desc[UR10][R64.64], R20 ;  /* 0x0000001440007986 */ /* 0x0001e2000c101d0a */
[----:B------:R-:W-:Y:S02]  /*3de00*/  F2FP.F16.F32.PACK_AB R35, R53, R35 ;  /* 0x000000233523723e */ /* 0x000fe400000000ff */
[----:B------:R-:W-:Y:S01]  /*3de10*/  F2FP.F16.F32.PACK_AB R33, R55, R33 ;  /* 0x000000213721723e */ /* 0x000fe200000000ff */
[----:B------:R-:W4:Y:S04]  /*3de20*/  LDL R201, [R1+0x190] ;  /* 0x0001900001c97983 */ /* 0x000f280000100800 */
[----:B------:R-:W4:Y:S04]  /*3de30*/  LDL R200, [R1+0x194] ;  /* 0x0001940001c87983 */ /* 0x000f280000100800 */
[----:B0-----:R-:W4:Y:S04]  /*3de40*/  LDL R65, [R1+0x154] ;  /* 0x0001540001417983 */ /* 0x001f280000100800 */
[----:B------:R-:W4:Y:S01]  /*3de50*/  LDL R64, [R1+0x134] ;  /* 0x0001340001407983 */ /* 0x000f220000100800 */
[----:B---3--:R-:W-:Y:S01]  /*3de60*/  FFMA.FTZ R32, R71, R56, R136 ;  /* 0x0000003847207223 */ /* 0x008fe20000010088 */
[----:B------:R-:W-:-:S04]  /*3de70*/  IMAD.WIDE.U32 R70, R208, 0x10, R220 ;  /* 0x00000010d0467825 */ /* 0x000fc800078e00dc */
[----:B------:R-:W-:Y:S01]  /*3de80*/  F2FP.F16.F32.PACK_AB R32, R57, R32 ;  /* 0x000000203920723e */ /* 0x000fe200000000ff */
[----:B--2---:R-:W-:Y:S01]  /*3de90*/  FFMA.FTZ R54, R60, R68, R133 ;  /* 0x000000443c367223 */ /* 0x004fe20000010085 */
[----:B----4-:R-:W-:Y:S01]  /*3dea0*/  FFMA.FTZ R34, R69, R67, R132 ;  /* 0x0000004345227223 */ /* 0x010fe20000010084 */
[----:B------:R-:W-:-:S04]  /*3deb0*/  IMAD.WIDE.U32 R68, R206, 0x10, R220 ;  /* 0x00000010ce447825 */ /* 0x000fc800078e00dc */
[----:B------:R-:W-:Y:S01]  /*3dec0*/  IMAD.WIDE.U32 R66, R208, 0x10, R224 ;  /* 0x00000010d0427825 */ /* 0x000fe200078e00e0 */
[----:B------:R-:W-:Y:S01]  /*3ded0*/  F2FP.F16.F32.PACK_AB R34, R54, R34 ;  /* 0x000000223622723e */ /* 0x000fe200000000ff */
[----:B------:R0:W-:Y:S04]  /*3dee0*/  STG.E.128 desc[UR10][R68.64], R24 ;  /* 0x0000001844007986 */ /* 0x0001e8000c101d0a */
[----:B------:R1:W-:Y:S04]  /*3def0*/  STG.E.128 desc[UR10][R66.64], R28 ;  /* 0x0000001c42007986 */ /* 0x0003e8000c101d0a */
[----:B------:R2:W-:Y:S04]  /*3df00*/  STG.E.128 desc[UR10][R70.64], R32 ;  /* 0x0000002046007986 */ /* 0x0005e8000c101d0a */
[----:B0-----:R-:W3:Y:S01]  /*3df10*/  LDL R69, [R1+0x168] ;  /* 0x0001680001457983 */ /* 0x001ee20000100800 */
[----:B------:R-:W-:Y:S01]  /*3df20*/  FFMA.FTZ R27, R214, R82, R126 ;  /* 0x00000052d61b7223 */ /* 0x000fe2000001007e */
[----:B------:R-:W-:Y:S01]  /*3df30*/  FFMA.FTZ R25, R196, R83, R127 ;  /* 0x00000053c4197223 */ /* 0x000fe2000001007f */
[----:B-1----:R-:W-:Y:S01]  /*3df40*/  FFMA.FTZ R31, R84, R79, R131 ;  /* 0x0000004f541f7223 */ /* 0x002fe20000010083 */
[----:B------:R-:W-:Y:S01]  /*3df50*/  FFMA.FTZ R21, R203, R78, R178 ;  /* 0x0000004ecb157223 */ /* 0x000fe200000100b2 */
[----:B------:R-:W4:Y:S04]  /*3df60*/  LDL R84, [R1+0x15c] ;  /* 0x00015c0001547983 */ /* 0x000f280000100800 */
[----:B--2---:R-:W2:Y:S04]  /*3df70*/  LDL R32, [R1+0x160] ;  /* 0x0001600001207983 */ /* 0x004ea80000100800 */
[----:B------:R-:W4:Y:S01]  /*3df80*/  LDL R33, [R1+0x164] ;  /* 0x0001640001217983 */ /* 0x000f220000100800 */
[----:B------:R-:W-:Y:S01]  /*3df90*/  F2FP.F16.F32.PACK_AB R27, R25, R27 ;  /* 0x0000001b191b723e */ /* 0x000fe200000000ff */
[----:B------:R-:W-:Y:S01]  /*3dfa0*/  FFMA.FTZ R23, R217, R82, R174 ;  /* 0x00000052d9177223 */ /* 0x000fe200000100ae */
[----:B------:R-:W-:Y:S01]  /*3dfb0*/  FFMA.FTZ R24, R199, R83, R175 ;  /* 0x00000053c7187223 */ /* 0x000fe200000100af */
[----:B------:R-:W4:Y:S04]  /*3dfc0*/  LDL R196, [R1+0x148] ;  /* 0x0001480001c47983 */ /* 0x000f280000100800 */
[----:B------:R-:W4:Y:S04]  /*3dfd0*/  LDL R68, [R1+0x144] ;  /* 0x0001440001447983 */ /* 0x000f280000100800 */
[----:B------:R-:W4:Y:S01]  /*3dfe0*/  LDL R35, [R1+0x138] ;  /* 0x0001380001237983 */ /* 0x000f220000100800 */
[----:B------:R-:W-:-:S03]  /*3dff0*/  FFMA.FTZ R25, R85, R78, R130 ;  /* 0x0000004e55197223 */ /* 0x000fc60000010082 */
[----:B------:R-:W4:Y:S01]  /*3e000*/  LDL R85, [R1+0x158] ;  /* 0x0001580001557983 */ /* 0x000f220000100800 */
[----:B------:R-:W-:-:S03]  /*3e010*/  FFMA.FTZ R28, R202, R79, R179 ;  /* 0x0000004fca1c7223 */ /* 0x000fc600000100b3 */
[----:B------:R-:W4:Y:S02]  /*3e020*/  LDL R79, [R1+0x140] ;  /* 0x00014000014f7983 */ /* 0x000f240000100800 */
[----:B------:R-:W-:Y:S01]  /*3e030*/  F2FP.F16.F32.PACK_AB R21, R28, R21 ;  /* 0x000000151c15723e */ /* 0x000fe200000000ff */
[-C--:B------:R-:W-:Y:S01]  /*3e040*/  FFMA.FTZ R28, R86, R77.reuse, R129 ;  /* 0x0000004d561c7223 */ /* 0x080fe20000010081 */
[----:B------:R-:W4:Y:S01]  /*3e050*/  LDL R83, [R1+0x13c] ;  /* 0x00013c0001537983 */ /* 0x000f220000100800 */
[----:B------:R-:W-:-:S03]  /*3e060*/  FFMA.FTZ R29, R209, R77, R177 ;  /* 0x0000004dd11d7223 */ /* 0x000fc600000100b1 */
[----:B------:R-:W4:Y:S04]  /*3e070*/  LDL R86, [R1+0x130] ;  /* 0x0001300001567983 */ /* 0x000f280000100800 */
[----:B------:R-:W4:Y:S04]  /*3e080*/  LDL R78, [R1+0x120] ;  /* 0x00012000014e7983 */ /* 0x000f280000100800 */
[----:B------:R-:W4:Y:S01]  /*3e090*/  LDL R77, [R1+0x128] ;  /* 0x00012800014d7983 */ /* 0x000f220000100800 */
[----:B------:R-:W-:Y:S01]  /*3e0a0*/  F2FP.F16.F32.PACK_AB R23, R24, R23 ;  /* 0x000000171817723e */ /* 0x000fe200000000ff */
[-C--:B------:R-:W-:Y:S01]  /*3e0b0*/  FFMA.FTZ R20, R212, R76.reuse, R176 ;  /* 0x0000004cd4147223 */ /* 0x080fe200000100b0 */
[----:B------:R-:W-:Y:S01]  /*3e0c0*/  FFMA.FTZ R24, R87, R76, R128 ;  /* 0x0000004c57187223 */ /* 0x000fe20000010080 */
[----:B------:R-:W4:Y:S04]  /*3e0d0*/  LDL R30, [R1+0x16c] ;  /* 0x00016c00011e7983 */ /* 0x000f280000100800 */
        /* <DEDUP_REMOVED lines=8> */
[----:B------:R-:W-:-:S02]  /*3e160*/  F2FP.F16.F32.PACK_AB R24, R28, R24 ;  /* 0x000000181c18723e */ /* 0x000fc400000000ff */
[----:B------:R-:W-:Y:S01]  /*3e170*/  F2FP.F16.F32.PACK_AB R25, R31, R25 ;  /* 0x000000191f19723e */ /* 0x000fe200000000ff */
[----:B---3--:R-:W-:Y:S02]  /*3e180*/  FFMA.FTZ R29, R69, R42, R170 ;  /* 0x0000002a451d7223 */ /* 0x008fe400000100aa */
[----:B------:R-:W3:Y:S01]  /*3e190*/  LDL R69, [R1+0x11c] ;  /* 0x00011c0001457983 */ /* 0x000ee20000100800 */
[----:B--2---:R-:W-:Y:S01]  /*3e1a0*/  FFMA.FTZ R32, R32, R40, R168 ;  /* 0x0000002820207223 */ /* 0x004fe200000100a8 */
[----:B----4-:R-:W-:-:S05]  /*3e1b0*/  FFMA.FTZ R33, R33, R41, R169 ;  /* 0x0000002921217223 */ /* 0x010fca00000100a9 */
[----:B------:R-:W-:Y:S01]  /*3e1c0*/  F2FP.F16.F32.PACK_AB R28, R33, R32 ;  /* 0x00000020211c723e */ /* 0x000fe200000000ff */
[----:B------:R-:W-:Y:S02]  /*3e1d0*/  FFMA.FTZ R32, R84, R75, R167 ;  /* 0x0000004b54207223 */ /* 0x000fe400000100a7 */
[----:B------:R-:W2:Y:S01]  /*3e1e0*/  LDL R84, [R1+0x108] ;  /* 0x0001080001547983 */ /* 0x000ea20000100800 */
[----:B------:R-:W-:-:S03]  /*3e1f0*/  FFMA.FTZ R31, R85, R74, R166 ;  /* 0x0000004a551f7223 */ /* 0x000fc600000100a6 */
[----:B------:R-:W4:Y:S01]  /*3e200*/  LDL R85, [R1+0x104] ;  /* 0x0001040001557983 */ /* 0x000f220000100800 */
[----:B------:R-:W-:Y:S01]  /*3e210*/  FFMA.FTZ R22, R201, R80, R172 ;  /* 0x00000050c9167223 */ /* 0x000fe200000100ac */
[-C--:B------:R-:W-:Y:S01]  /*3e220*/  FFMA.FTZ R26, R200, R81.reuse, R173 ;  /* 0x00000051c81a7223 */ /* 0x080fe200000100ad */
[----:B------:R-:W-:Y:S01]  /*3e230*/  FFMA.FTZ R34, R197, R81, R125 ;  /* 0x00000051c5227223 */ /* 0x000fe2000001007d */
[----:B------:R-:W-:-:S03]  /*3e240*/  F2FP.F16.F32.PACK_AB R31, R32, R31 ;  /* 0x0000001f201f723e */ /* 0x000fc600000000ff */
[----:B------:R-:W-:Y:S01]  /*3e250*/  F2FP.F16.F32.PACK_AB R22, R26, R22 ;  /* 0x000000161a16723e */ /* 0x000fe200000000ff */
[----:B------:R-:W-:Y:S01]  /*3e260*/  FFMA.FTZ R26, R198, R80, R124 ;  /* 0x00000050c61a7223 */ /* 0x000fe2000001007c */
[----:B------:R-:W-:Y:S01]  /*3e270*/  FFMA.FTZ R33, R196, R42, R122 ;  /* 0x0000002ac4217223 */ /* 0x000fe2000001007a */
[----:B------:R-:W-:Y:S01]  /*3e280*/  FFMA.FTZ R32, R79, R40, R120 ;  /* 0x000000284f207223 */ /* 0x000fe20000010078 */
[----:B------:R-:W-:Y:S01]  /*3e290*/  FFMA.FTZ R68, R68, R41, R121 ;  /* 0x0000002944447223 */ /* 0x000fe20000010079 */
[----:B------:R-:W-:Y:S01]  /*3e2a0*/  FFMA.FTZ R35, R35, R74, R118 ;  /* 0x0000004a23237223 */ /* 0x000fe20000010076 */
[----:B------:R-:W-:Y:S01]  /*3e2b0*/  F2FP.F16.F32.PACK_AB R26, R34, R26 ;  /* 0x0000001a221a723e */ /* 0x000fe200000000ff */
[----:B------:R-:W-:Y:S01]  /*3e2c0*/  FFMA.FTZ R34, R86, R72, R116 ;  /* 0x0000004856227223 */ /* 0x000fe20000010074 */
[----:B------:R-:W-:Y:S01]  /*3e2d0*/  FFMA.FTZ R42, R83, R75, R119 ;  /* 0x0000004b532a7223 */ /* 0x000fe20000010077 */
[----:B------:R-:W-:Y:S01]  /*3e2e0*/  FFMA.FTZ R40, R78, R39, R160 ;  /* 0x000000274e287223 */ /* 0x000fe200000100a0 */
[----:B------:R-:W4:Y:S01]  /*3e2f0*/  LDL R86, [R1+0x100] ;  /* 0x0001000001567983 */ /* 0x000f220000100800 */
[----:B------:R-:W-:-:S03]  /*3e300*/  FFMA.FTZ R41, R77, R45, R162 ;  /* 0x0000002d4d297223 */ /* 0x000fc600000100a2 */
[----:B------:R-:W4:Y:S01]  /*3e310*/  LDL R78, [R1+0xe0] ;  /* 0x0000e000014e7983 */ /* 0x000f220000100800 */
[----:B------:R-:W-:-:S03]  /*3e320*/  FFMA.FTZ R30, R30, R43, R171 ;  /* 0x0000002b1e1e7223 */ /* 0x000fc600000100ab */
[----:B------:R-:W4:Y:S01]  /*3e330*/  LDL R77, [R1+0xe4] ;  /* 0x0000e400014d7983 */ /* 0x000f220000100800 */
[----:B------:R-:W-:Y:S01]  /*3e340*/  F2FP.F16.F32.PACK_AB R35, R42, R35 ;  /* 0x000000232a23723e */ /* 0x000fe200000000ff */
[----:B------:R-:W-:Y:S02]  /*3e350*/  FFMA.FTZ R42, R76, R47, R156 ;  /* 0x0000002f4c2a7223 */ /* 0x000fe4000001009c */
[----:B------:R-:W4:Y:S01]  /*3e360*/  LDL R76, [R1+0xe8] ;  /* 0x0000e800014c7983 */ /* 0x000f220000100800 */
[----:B------:R-:W-:-:S03]  /*3e370*/  F2FP.F16.F32.PACK_AB R29, R30, R29 ;  /* 0x0000001d1e1d723e */ /* 0x000fc600000000ff */
[----:B------:R-:W4:Y:S01]  /*3e380*/  LDL R75, [R1+0xec] ;  /* 0x0000ec00014b7983 */ /* 0x000f220000100800 */
[----:B------:R-:W-:Y:S01]  /*3e390*/  FFMA.FTZ R30, R87, R72, R164 ;  /* 0x00000048571e7223 */ /* 0x000fe200000100a4 */
[-C--:B------:R-:W-:Y:S01]  /*3e3a0*/  FFMA.FTZ R65, R65, R73.reuse, R165 ;  /* 0x0000004941417223 */ /* 0x080fe200000100a5 */
[----:B------:R-:W-:Y:S01]  /*3e3b0*/  FFMA.FTZ R64, R64, R73, R117 ;  /* 0x0000004940407223 */ /* 0x000fe20000010075 */
[----:B------:R-:W4:Y:S01]  /*3e3c0*/  LDL R79, [R1+0x10c] ;  /* 0x00010c00014f7983 */ /* 0x000f220000100800 */
[----:B------:R-:W-:Y:S01]  /*3e3d0*/  FFMA.FTZ R43, R82, R43, R123 ;  /* 0x0000002b522b7223 */ /* 0x000fe2000001007b */
[----:B------:R-:W-:Y:S01]  /*3e3e0*/  FFMA.FTZ R67, R67, R44, R161 ;  /* 0x0000002c43437223 */ /* 0x000fe200000100a1 */
[----:B------:R-:W-:Y:S01]  /*3e3f0*/  F2FP.F16.F32.PACK_AB R30, R65, R30 ;  /* 0x0000001e411e723e */ /* 0x000fe200000000ff */
[----:B------:R-:W4:Y:S01]  /*3e400*/  LDL R83, [R1+0xf0] ;  /* 0x0000f00001537983 */ /* 0x000f220000100800 */
[----:B------:R-:W-:Y:S01]  /*3e410*/  F2FP.F16.F32.PACK_AB R34, R64, R34 ;  /* 0x000000224022723e */ /* 0x000fe200000000ff */
[----:B------:R-:W-:Y:S01]  /*3e420*/  FFMA.FTZ R66, R66, R46, R163 ;  /* 0x0000002e42427223 */ /* 0x000fe200000100a3 */
[----:B------:R-:W-:Y:S01]  /*3e430*/  F2FP.F16.F32.PACK_AB R33, R43, R33 ;  /* 0x000000212b21723e */ /* 0x000fe200000000ff */
[----:B------:R-:W4:Y:S01]  /*3e440*/  LDL R82, [R1+0xf8] ;  /* 0x0000f80001527983 */ /* 0x000f220000100800 */
[----:B------:R-:W-:Y:S01]  /*3e450*/  FFMA.FTZ R65, R71, R48, R157 ;  /* 0x0000003047417223 */ /* 0x000fe2000001009d */
[----:B------:R-:W-:-:S02]  /*3e460*/  IMAD.WIDE.U32 R52, R207, 0x10, R224 ;  /* 0x00000010cf347825 */ /* 0x000fc400078e00e0 */
[----:B------:R-:W4:Y:S02]  /*3e470*/  LDL R81, [R1+0xfc] ;  /* 0x0000fc0001517983 */ /* 0x000f240000100800 */
[----:B------:R-:W-:Y:S02]  /*3e480*/  FFMA.FTZ R43, R70, R49, R158 ;  /* 0x00000031462b7223 */ /* 0x000fe4000001009e */
[----:B------:R-:W4:Y:S01]  /*3e490*/  LDL R80, [R1+0xf4] ;  /* 0x0000f40001507983 */ /* 0x000f220000100800 */
[----:B------:R-:W-:-:S03]  /*3e4a0*/  IMAD.WIDE.U32 R60, R207, 0x10, R220 ;  /* 0x00000010cf3c7825 */ /* 0x000fc600078e00dc */
[----:B------:R-:W4:Y:S04]  /*3e4b0*/  LDL R74, [R1+0xd0] ;  /* 0x0000d000014a7983 */ /* 0x000f280000100800 */
[----:B------:R-:W4:Y:S01]  /*3e4c0*/  LDL R73, [R1+0xd4] ;  /* 0x0000d40001497983 */ /* 0x000f220000100800 */
[C---:B------:R-:W-:Y:S01]  /*3e4d0*/  IMAD.WIDE.U32 R56, R211.reuse, 0x10, R224 ;  /* 0x00000010d3387825 */ /* 0x040fe200078e00e0 */
[----:B------:R-:W-:Y:S02]  /*3e4e0*/  F2FP.F16.F32.PACK_AB R32, R68, R32 ;  /* 0x000000204420723e */ /* 0x000fe400000000ff */
[----:B------:R-:W4:Y:S01]  /*3e4f0*/  LDL R70, [R1+0xb8] ;  /* 0x0000b80001467983 */ /* 0x000f220000100800 */
[----:B------:R-:W-:Y:S01]  /*3e500*/  IMAD.WIDE.U32 R62, R211, 0x10, R220 ;  /* 0x00000010d33e7825 */ /* 0x000fe200078e00dc */
[----:B------:R-:W-:-:S02]  /*3e510*/  F2FP.F16.F32.PACK_AB R40, R67, R40 ;  /* 0x000000284328723e */ /* 0x000fc400000000ff */
[----:B------:R-:W4:Y:S01]  /*3e520*/  LDL R72, [R1+0xd8] ;  /* 0x0000d80001487983 */ /* 0x000f220000100800 */
[----:B------:R-:W-:Y:S01]  /*3e530*/  IMAD.WIDE.U32 R54, R213, 0x10, R224 ;  /* 0x00000010d5367825 */ /* 0x000fe200078e00e0 */
[----:B------:R-:W-:Y:S02]  /*3e540*/  F2FP.F16.F32.PACK_AB R41, R66, R41 ;  /* 0x000000294229723e */ /* 0x000fe400000000ff */
[----:B------:R-:W4:Y:S01]  /*3e550*/  LDL R71, [R1+0xdc] ;  /* 0x0000dc0001477983 */ /* 0x000f220000100800 */
[----:B------:R-:W-:-:S03]  /*3e560*/  F2FP.F16.F32.PACK_AB R42, R65, R42 ;  /* 0x0000002a412a723e */ /* 0x000fc600000000ff */
[----:B------:R2:W-:Y:S04]  /*3e570*/  STG.E.128 desc[UR10][R52.64], R20 ;  /* 0x0000001434007986 */ /* 0x0005e8000c101d0a */
[----:B------:R-:W-:Y:S04]  /*3e580*/  STG.E.128 desc[UR10][R60.64], R24 ;  /* 0x000000183c007986 */ /* 0x000fe8000c101d0a */
[----:B------:R-:W-:Y:S04]  /*3e590*/  STG.E.128 desc[UR10][R56.64], R28 ;  /* 0x0000001c38007986 */ /* 0x000fe8000c101d0a */
[----:B------:R-:W-:Y:S01]  /*3e5a0*/  STG.E.128 desc[UR10][R62.64], R32 ;  /* 0x000000203e007986 */ /* 0x000fe2000c101d0a */
[----:B---3--:R-:W-:-:S03]  /*3e5b0*/  FFMA.FTZ R64, R69, R51, R159 ;  /* 0x0000003345407223 */ /* 0x008fc6000001009f */
[----:B------:R-:W3:Y:S02]  /*3e5c0*/  LDL R69, [R1+0xbc] ;  /* 0x0000bc0001457983 */ /* 0x000ee40000100800 */
[----:B------:R-:W-:-:S05]  /*3e5d0*/  F2FP.F16.F32.PACK_AB R43, R64, R43 ;  /* 0x0000002b402b723e */ /* 0x000fca00000000ff */
[----:B------:R0:W-:Y:S01]  /*3e5e0*/  STG.E.128 desc[UR10][R54.64], R40 ;  /* 0x0000002836007986 */ /* 0x0001e2000c101d0a */
[----:B--2---:R-:W-:-:S03]  /*3e5f0*/  FFMA.FTZ R21, R84, R45, R114 ;  /* 0x0000002d54157223 */ /* 0x004fc60000010072 */
[----:B------:R-:W2:Y:S04]  /*3e600*/  LDL R45, [R1+0xb0] ;  /* 0x0000b000012d7983 */ /* 0x000ea80000100800 */
[----:B0-----:R-:W2:Y:S01]  /*3e610*/  LDL R43, [R1+0xc8] ;  /* 0x0000c800012b7983 */ /* 0x001ea20000100800 */
[----:B----4-:R-:W-:-:S03]  /*3e620*/  FFMA.FTZ R24, R85, R44, R113 ;  /* 0x0000002c55187223 */ /* 0x010fc60000010071 */
[----:B------:R-:W4:Y:S04]  /*3e630*/  LDL R44, [R1+0xb4] ;  /* 0x0000b400012c7983 */ /* 0x000f280000100800 */
[----:B------:R-:W4:Y:S04]  /*3e640*/  LDL R42, [R1+0xcc] ;  /* 0x0000cc00012a7983 */ /* 0x000f280000100800 */
[----:B------:R-:W4:Y:S04]  /*3e650*/  LDL R41, [R1+0xc0] ;  /* 0x0000c00001297983 */ /* 0x000f280000100800 */
[----:B------:R-:W4:Y:S01]  /*3e660*/  LDL R40, [R1+0xc4] ;  /* 0x0000c40001287983 */ /* 0x000f220000100800 */
[----:B------:R-:W-:Y:S01]  /*3e670*/  FMUL.FTZ R17, R222, R17 ;  /* 0x00000011de117220 */ /* 0x000fe20000410000 */
[----:B------:R-:W-:Y:S01]  /*3e680*/  FFMA.FTZ R20, R86, R39, R112 ;  /* 0x0000002756147223 */ /* 0x000fe20000010070 */
[C---:B------:R-:W-:Y:S01]  /*3e690*/  FMUL.FTZ R18, R222.reuse, R18 ;  /* 0x00000012de127220 */ /* 0x040fe20000410000 */
[----:B------:R-:W-:Y:S01]  /*3e6a0*/  FMUL.FTZ R19, R222, R19 ;  /* 0x00000013de137220 */ /* 0x000fe20000410000 */
[----:B------:R-:W-:Y:S01]  /*3e6b0*/  FFMA.FTZ R25, R78, R16, R152 ;  /* 0x000000104e197223 */ /* 0x000fe20000010098 */
[----:B------:R-:W-:Y:S01]  /*3e6c0*/  FFMA.FTZ R26, R77, R17, R153 ;  /* 0x000000114d1a7223 */ /* 0x000fe20000010099 */
[----:B------:R-:W-:-:S04]  /*3e6d0*/  F2FP.F16.F32.PACK_AB R20, R24, R20 ;  /* 0x000000141814723e */ /* 0x000fc800000000ff */
[----:B------:R-:W-:Y:S01]  /*3e6e0*/  F2FP.F16.F32.PACK_AB R24, R26, R25 ;  /* 0x000000191a18723e */ /* 0x000fe200000000ff */
[----:B------:R-:W-:Y:S01]  /*3e6f0*/  FFMA.FTZ R25, R76, R18, R154 ;  /* 0x000000124c197223 */ /* 0x000fe2000001009a */
[----:B------:R-:W-:Y:S01]  /*3e700*/  FFMA.FTZ R32, R75, R19, R155 ;  /* 0x000000134b207223 */ /* 0x000fe2000001009b */
[----:B------:R-:W-:-:S04]  /*3e710*/  FFMA.FTZ R29, R79, R46, R115 ;  /* 0x0000002e4f1d7223 */ /* 0x000fc80000010073 */
[----:B------:R-:W-:Y:S02]  /*3e720*/  F2FP.F16.F32.PACK_AB R25, R32, R25 ;  /* 0x000000192019723e */ /* 0x000fe400000000ff */
[----:B------:R-:W0:Y:S01]  /*3e730*/  LDC.64 R32, c[0x0][0x210] ;  /* 0x00008400ff207b82 */ /* 0x000e220000000a00 */
[----:B------:R-:W-:Y:S01]  /*3e740*/  FFMA.FTZ R22, R83, R47, R108 ;  /* 0x0000002f53167223 */ /* 0x000fe2000001006c */
[----:B------:R-:W-:Y:S01]  /*3e750*/  F2FP.F16.F32.PACK_AB R21, R29, R21 ;  /* 0x000000151d15723e */ /* 0x000fe200000000ff */
[----:B------:R-:W-:Y:S01]  /*3e760*/  FFMA.FTZ R23, R82, R49, R110 ;  /* 0x0000003152177223 */ /* 0x000fe2000001006e */
[----:B------:R-:W-:Y:S01]  /*3e770*/  FFMA.FTZ R27, R81, R51, R111 ;  /* 0x00000033511b7223 */ /* 0x000fe2000001006f */
[----:B------:R-:W-:Y:S01]  /*3e780*/  FFMA.FTZ R28, R80, R48, R109 ;  /* 0x00000030501c7223 */ /* 0x000fe2000001006d */
[----:B------:R-:W-:Y:S01]  /*3e790*/  FFMA.FTZ R26, R74, R36, R148 ;  /* 0x000000244a1a7223 */ /* 0x000fe20000010094 */
[----:B------:R-:W-:Y:S02]  /*3e7a0*/  FFMA.FTZ R29, R73, R37, R149 ;  /* 0x00000025491d7223 */ /* 0x000fe40000010095 */
[----:B------:R-:W-:-:S02]  /*3e7b0*/  F2FP.F16.F32.PACK_AB R23, R27, R23 ;  /* 0x000000171b17723e */ /* 0x000fc400000000ff */
[----:B------:R-:W-:Y:S01]  /*3e7c0*/  F2FP.F16.F32.PACK_AB R22, R28, R22 ;  /* 0x000000161c16723e */ /* 0x000fe200000000ff */
[----:B------:R-:W-:Y:S01]  /*3e7d0*/  FFMA.FTZ R31, R70, R38, R102 ;  /* 0x00000026461f7223 */ /* 0x000fe20000010066 */
[----:B------:R-:W-:Y:S02]  /*3e7e0*/  F2FP.F16.F32.PACK_AB R26, R29, R26 ;  /* 0x0000001a1d1a723e */ /* 0x000fe400000000ff */
[----:B------:R-:W-:Y:S01]  /*3e7f0*/  SHF.L.U32 R29, R215, 0x4, RZ ;  /* 0x00000004d71d7819 */ /* 0x000fe200000006ff */
[----:B------:R-:W-:Y:S01]  /*3e800*/  FFMA.FTZ R27, R72, R38, R150 ;  /* 0x00000026481b7223 */ /* 0x000fe20000010096 */
[----:B------:R-:W-:Y:S01]  /*3e810*/  FFMA.FTZ R28, R71, R50, R151 ;  /* 0x00000032471c7223 */ /* 0x000fe20000010097 */
[----:B------:R-:W1:Y:S01]  /*3e820*/  S2R R227, SR_TID.X ;  /* 0x0000000000e37919 */ /* 0x000e620000002100 */
[C---:B------:R-:W-:Y:S02]  /*3e830*/  IADD3 R34, P1, R29.reuse, UR20, RZ ;  /* 0x000000141d227c10 */ /* 0x040fe4000ff3e0ff */
[----:B------:R-:W-:-:S02]  /*3e840*/  IADD3 R38, P2, R29, UR4, RZ ;  /* 0x000000041d267c10 */ /* 0x000fc4000ff5e0ff */
[----:B------:R-:W-:Y:S02]  /*3e850*/  F2FP.F16.F32.PACK_AB R27, R28, R27 ;  /* 0x0000001b1c1b723e */ /* 0x000fe400000000ff */
[----:B------:R-:W-:Y:S01]  /*3e860*/  SHF.R.U32.HI R28, RZ, 0x1c, R215 ;  /* 0x0000001cff1c7819 */ /* 0x000fe200000116d7 */
[----:B------:R-:W-:-:S03]  /*3e870*/  IMAD.WIDE.U32 R58, R213, 0x10, R220 ;  /* 0x00000010d53a7825 */ /* 0x000fc600078e00dc */
[C---:B------:R-:W-:Y:S02]  /*3e880*/  IADD3.X R35, R28.reuse, UR21, RZ, P1, !PT ;  /* 0x000000151c237c10 */ /* 0x040fe40008ffe4ff */
[----:B------:R-:W-:Y:S01]  /*3e890*/  IADD3.X R39, R28, UR5, RZ, P2, !PT ;  /* 0x000000051c277c10 */ /* 0x000fe200097fe4ff */
[----:B------:R1:W-:Y:S01]  /*3e8a0*/  STG.E.128 desc[UR10][R58.64], R20 ;  /* 0x000000143a007986 */ /* 0x0003e2000c101d0a */
[----:B0-----:R-:W-:-:S03]  /*3e8b0*/  IMAD R210, R32, 0x4, R210 ;  /* 0x0000000420d27824 */ /* 0x001fc600078e02d2 */
[----:B------:R0:W-:Y:S02]  /*3e8c0*/  STG.E.128 desc[UR10][R34.64], R24 ;  /* 0x0000001822007986 */ /* 0x0001e4000c101d0a */
[----:B------:R-:W-:Y:S02]  /*3e8d0*/  ISETP.GE.AND P1, PT, R210, R33, PT ;  /* 0x00000021d200720c */ /* 0x000fe40003f26270 */
[----:B-1----:R-:W-:Y:S01]  /*3e8e0*/  LOP3.LUT R227, R227, 0x1f, RZ, 0xc0, !PT ;  /* 0x0000001fe3e37812 */ /* 0x002fe200078ec0ff */
[----:B---3--:R-:W-:-:S05]  /*3e8f0*/  FFMA.FTZ R30, R69, R50, R103 ;  /* 0x00000032451e7223 */ /* 0x008fca0000010067 */
[----:B------:R-:W-:Y:S01]  /*3e900*/  F2FP.F16.F32.PACK_AB R31, R30, R31 ;  /* 0x0000001f1e1f723e */ /* 0x000fe200000000ff */
[----:B--2---:R-:W-:Y:S01]  /*3e910*/  FFMA.FTZ R30, R45, R36, R100 ;  /* 0x000000242d1e7223 */ /* 0x004fe20000010064 */
[----:B------:R-:W-:Y:S01]  /*3e920*/  FFMA.FTZ R18, R43, R18, R106 ;  /* 0x000000122b127223 */ /* 0x000fe2000001006a */
[----:B----4-:R-:W-:Y:S01]  /*3e930*/  FFMA.FTZ R29, R44, R37, R101 ;  /* 0x000000252c1d7223 */ /* 0x010fe20000010065 */
[----:B------:R-:W-:Y:S01]  /*3e940*/  FFMA.FTZ R19, R42, R19, R107 ;  /* 0x000000132a137223 */ /* 0x000fe2000001006b */
[----:B------:R-:W-:Y:S01]  /*3e950*/  FFMA.FTZ R16, R41, R16, R104 ;  /* 0x0000001029107223 */ /* 0x000fe20000010068 */
[----:B------:R-:W-:Y:S02]  /*3e960*/  FFMA.FTZ R17, R40, R17, R105 ;  /* 0x0000001128117223 */ /* 0x000fe40000010069 */
[----:B------:R-:W-:Y:S02]  /*3e970*/  F2FP.F16.F32.PACK_AB R30, R29, R30 ;  /* 0x0000001e1d1e723e */ /* 0x000fe400000000ff */
[----:B------:R-:W-:-:S02]  /*3e980*/  F2FP.F16.F32.PACK_AB R29, R19, R18 ;  /* 0x00000012131d723e */ /* 0x000fc400000000ff */
[----:B------:R-:W-:-:S05]  /*3e990*/  F2FP.F16.F32.PACK_AB R28, R17, R16 ;  /* 0x00000010111c723e */ /* 0x000fca00000000ff */
[----:B------:R0:W-:Y:S01]  /*3e9a0*/  STG.E.128 desc[UR10][R38.64], R28 ;  /* 0x0000001c26007986 */ /* 0x0001e2000c101d0a */
[----:B------:R-:W-:Y:S05]  /*3e9b0*/  @!P1 BRA `(.L_x_49183) ;  /* 0xfffffc3400149947 */ /* 0x000fea000383ffff */
[----:B------:R-:W-:Y:S05]  /*3e9c0*/  BSYNC B0 ;  /* 0x0000000000007941 */ /* 0x000fea0003800000 */
.L_x_47891:
[----:B------:R-:W-:Y:S05]  /*3e9d0*/  EXIT ;  /* 0x000000000000794d */ /* 0x000fea0003800000 */
.L_x_49182:
        /* <DEDUP_REMOVED lines=8> */
.L_x_49185:
[----:B------:R-:W-:Y:S05]  /*3ea60*/  BSYNC B1 ;  /* 0x0000000000017941 */ /* 0x000fea0003800000 */
.L_x_49184:
        /* <DEDUP_REMOVED lines=9> */
.L_x_49186:
[----:B------:R-:W-:Y:S02]  /*3eb00*/  IMAD.MOV.U32 R220, RZ, RZ, 0x4 ;  /* 0x00000004ffdc7424 */ /* 0x000fe400078e00ff */
[----:B------:R-:W-:Y:S01]  /*3eb10*/  FADD.FTZ R221, R221, R218 ;  /* 0x000000dadddd7221 */ /* 0x000fe20000010000 */
[----:B------:R-:W-:-:S04]  /*3eb20*/  MOV R218, 0xffffffff ;  /* 0xffffffff00da7802 */ /* 0x000fc80000000f00 */
[----:B------:R-:W-:-:S07]  /*3eb30*/  MOV R225, R221 ;  /* 0x000000dd00e17202 */ /* 0x000fce0000000f00 */
[----:B------:R-:W-:Y:S05]  /*3eb40*/  WARPSYNC.COLLECTIVE R218, `(.L_x_49187) ;  /* 0x00000000da087348 */ /* 0x000fea0003c00000 */
[----:B------:R0:W1:Y:S02]  /*3eb50*/  SHFL.BFLY P2, R218, R225, R220, R219 ;  /* 0x0c0000dce1da7389 */ /* 0x00006400000400db */
[----:B01----:R-:W-:Y:S01]  /*3eb60*/  ENDCOLLECTIVE ;  /* 0x000000000000791b */ /* 0x003fe20003800000 */
.L_x_49187:
[----:B------:R-:W-:Y:S01]  /*3eb70*/  HFMA2.MMA R220, -RZ, RZ, 0, 4.76837158203125e-07 ;  /* 0x00000008ffdc7435 */ /* 0x000fe200000001ff */
[----:B------:R-:W-:Y:S01]  /*3eb80*/  FADD.FTZ R221, R221, R218 ;  /* 0x000000dadddd7221 */ /* 0x000fe20000010000 */
[----:B------:R-:W-:-:S03]  /*3eb90*/  IMAD.MOV.U32 R218, RZ, RZ, -0x1 ;  /* 0xffffffffffda7424 */ /* 0x000fc600078e00ff */
[----:B------:R-:W-:-:S07]  /*3eba0*/  IMAD.MOV.U32 R225, RZ, RZ, R221 ;  /* 0x000000ffffe17224 */ /* 0x000fce00078e00dd */
[----:B------:R-:W-:Y:S05]  /*3ebb0*/  WARPSYNC.COLLECTIVE R218, `(.L_x_49188) ;  /* 0x00000000da087348 */ /* 0x000fea0003c00000 */
[----:B------:R0:W1:Y:S02]  /*3ebc0*/  SHFL.BFLY P2, R218, R225, R220, R219 ;  /* 0x0c0000dce1da7389 */ /* 0x00006400000400db */
[----:B01----:R-:W-:Y:S01]  /*3ebd0*/  ENDCOLLECTIVE ;  /* 0x000000000000791b */ /* 0x003fe20003800000 */
.L_x_49188:
[----:B------:R-:W-:Y:S02]  /*3ebe0*/  IMAD.MOV.U32 R220, RZ, RZ, 0x10 ;  /* 0x00000010ffdc7424 */ /* 0x000fe400078e00ff */
[----:B------:R-:W-:Y:S01]  /*3ebf0*/  FADD.FTZ R221, R221, R218 ;  /* 0x000000dadddd7221 */ /* 0x000fe20000010000 */
[----:B------:R-:W-:-:S04]  /*3ec00*/  MOV R218, 0xffffffff ;  /* 0xffffffff00da7802 */ /* 0x000fc80000000f00 */
[----:B------:R-:W-:-:S07]  /*3ec10*/  MOV R225, R221 ;  /* 0x000000dd00e17202 */ /* 0x000fce0000000f00 */
[----:B------:R-:W-:Y:S05]  /*3ec20*/  WARPSYNC.COLLECTIVE R218, `(.L_x_49189) ;  /* 0x00000000da087348 */ /* 0x000fea0003c00000 */
[----:B------:R0:W1:Y:S02]  /*3ec30*/  SHFL.BFLY P2, R218, R225, R220, R219 ;  /* 0x0c0000dce1da7389 */ /* 0x00006400000400db */
[----:B01----:R-:W-:Y:S01]  /*3ec40*/  ENDCOLLECTIVE ;  /* 0x000000000000791b */ /* 0x003fe20003800000 */
.L_x_49189:
        /* <DEDUP_REMOVED lines=169> */
.L_x_49190:
[----:B------:R-:W-:Y:S01]  /*3f6e0*/  HFMA2.MMA R220, -RZ, RZ, 0, 1.1920928955078125e-07 ;  /* 0x00000002ffdc7435 */ /* 0x000fe200000001ff */
[----:B------:R-:W-:Y:S01]  /*3f6f0*/  FADD.FTZ R221, R221, R218 ;  /* 0x000000dadddd7221 */ /* 0x000fe20000010000 */
[----:B------:R-:W-:-:S03]  /*3f700*/  IMAD.MOV.U32 R218, RZ, RZ, -0x1 ;  /* 0xffffffffffda7424 */ /* 0x000fc600078e00ff */
[----:B------:R-:W-:-:S07]  /*3f710*/  IMAD.MOV.U32 R225, RZ, RZ, R221 ;  /* 0x000000ffffe17224 */ /* 0x000fce00078e00dd */
[----:B------:R-:W-:Y:S05]  /*3f720*/  WARPSYNC.COLLECTIVE R218, `(.L_x_49191) ;  /* 0x00000000da087348 */ /* 0x000fea0003c00000 */
[----:B------:R0:W1:Y:S02]  /*3f730*/  SHFL.BFLY P2, R218, R225, R220, R219 ;  /* 0x0c0000dce1da7389 */ /* 0x00006400000400db */
[----:B01----:R-:W-:Y:S01]  /*3f740*/  ENDCOLLECTIVE ;  /* 0x000000000000791b */ /* 0x003fe20003800000 */
.L_x_49191:
[----:B------:R-:W-:Y:S02]  /*3f750*/  IMAD.MOV.U32 R220, RZ, RZ, 0x4 ;  /* 0x00000004ffdc7424 */ /* 0x000fe400078e00ff */
[----:B------:R-:W-:Y:S01]  /*3f760*/  FADD.FTZ R221, R221, R218 ;  /* 0x000000dadddd7221 */ /* 0x000fe20000010000 */
[----:B------:R-:W-:-:S04]  /*3f770*/  MOV R218, 0xffffffff ;  /* 0xffffffff00da7802 */ /* 0x000fc80000000f00 */
[----:B------:R-:W-:-:S07]  /*3f780*/  MOV R225, R221 ;  /* 0x000000dd00e17202 */ /* 0x000fce0000000f00 */
[----:B------:R-:W-:Y:S05]  /*3f790*/  WARPSYNC.COLLECTIVE R218, `(.L_x_49192) ;  /* 0x00000000da087348 */ /* 0x000fea0003c00000 */
[----:B------:R0:W1:Y:S02]  /*3f7a0*/  SHFL.BFLY P2, R218, R225, R220, R219 ;  /* 0x0c0000dce1da7389 */ /* 0x00006400000400db */
[----:B01----:R-:W-:Y:S01]  /*3f7b0*/  ENDCOLLECTIVE ;  /* 0x000000000000791b */ /* 0x003fe20003800000 */
.L_x_49192:
[----:B------:R-:W-:Y:S01]  /*3f7c0*/  HFMA2.MMA R220, -RZ, RZ, 0, 4.76837158203125e-07 ;  /* 0x00000008ffdc7435 */ /* 0x000fe200000001ff */
[----:B------:R-:W-:Y:S01]  /*3f7d0*/  FADD.FTZ R221, R221, R218 ;  /* 0x000000dadddd7221 */ /* 0x000fe20000010000 */
[----:B------:R-:W-:-:S03]  /*3f7e0*/  IMAD.MOV.U32 R218, RZ, RZ, -0x1 ;  /* 0xffffffffffda7424 */ /* 0x000fc600078e00ff */
[----:B------:R-:W-:-:S07]  /*3f7f0*/  IMAD.MOV.U32 R225, RZ, RZ, R221 ;  /* 0x000000ffffe17224 */ /* 0x000fce00078e00dd */
[----:B------:R-:W-:Y:S05]  /*3f800*/  WARPSYNC.COLLECTIVE R218, `(.L_x_49193) ;  /* 0x00000000da087348 */ /* 0x000fea0003c00000 */
[----:B------:R0:W1:Y:S02]  /*3f810*/  SHFL.BFLY P2, R218, R225, R220, R219 ;  /* 0x0c0000dce1da7389 */ /* 0x00006400000400db */
[----:B01----:R-:W-:Y:S01]  /*3f820*/  ENDCOLLECTIVE ;  /* 0x000000000000791b */ /* 0x003fe20003800000 */
.L_x_49193:
[----:B------:R-:W-:Y:S02]  /*3f830*/  IMAD.MOV.U32 R220, RZ, RZ, 0x10 ;  /* 0x00000010ffdc7424 */ /* 0x000fe400078e00ff */
[----:B------:R-:W-:Y:S01]  /*3f840*/  FADD.FTZ R221, R221, R218 ;  /* 0x000000dadddd7221 */ /* 0x000fe20000010000 */
[----:B------:R-:W-:-:S04]  /*3f850*/  MOV R218, 0xffffffff ;  /* 0xffffffff00da7802 */ /* 0x000fc80000000f00 */
[----:B------:R-:W-:-:S07]  /*3f860*/  MOV R225, R221 ;  /* 0x000000dd00e17202 */ /* 0x000fce0000000f00 */
[----:B------:R-:W-:Y:S05]  /*3f870*/  WARPSYNC.COLLECTIVE R218, `(.L_x_49194) ;  /* 0x00000000da087348 */ /* 0x000fea0003c00000 */
[----:B------:R0:W1:Y:S02]  /*3f880*/  SHFL.BFLY P2, R218, R225, R220, R219 ;  /* 0x0c0000dce1da7389 */ /* 0x00006400000400db */
[----:B01----:R-:W-:Y:S01]  /*3f890*/  ENDCOLLECTIVE ;  /* 0x000000000000791b */ /* 0x003fe20003800000 */
.L_x_49194:
[----:B------:R-:W-:Y:S05]  /*3f8a0*/  BRA `(.L_x_49195) ;  /* 0xffffffc400a07947 */ /* 0x000fea000383ffff */
.L_x_49196:
        /* <DEDUP_REMOVED lines=13> */
.L_x_66095:


//--------------------- .text._ZN10layer_norm31ln_parallel_residual_fwd_kernelINS_13Kernel_traitsIf6__halffS2_fjLj2560ELj1ELj4ELj1ELj16ENS_18Kernel_traits_baseILj2560EfS2_fS2_fjLj128EEEEELb1ELb1ELb0EEEvNS_9FwdParamsE --------------------------
	.section	.text._ZN10layer_norm31ln_parallel_residual_fwd_kernelINS_13Kernel_traitsIf6__halffS2_fjLj2560ELj1ELj4ELj1ELj16ENS_18Kernel_traits_baseILj2560EfS2_fS2_fjLj128EEEEELb1ELb1ELb0EEEvNS_9FwdParamsE,"ax",@progbits
	.align	128
        .global         _ZN10layer_norm31ln_parallel_residual_fwd_kernelINS_13Kernel_traitsIf6__halffS2_fjLj2560ELj1ELj4ELj1ELj16ENS_18Kernel_traits_baseILj2560EfS2_fS2_fjLj128EEEEELb1ELb1ELb0EEEvNS_9FwdParamsE
        .type           _ZN10layer_norm31ln_parallel_residual_fwd_kernelINS_13Kernel_traitsIf6__halffS2_fjLj2560ELj1ELj4ELj1ELj16ENS_18Kernel_traits_baseILj2560EfS2_fS2_fjLj128EEEEELb1ELb1ELb0EEEvNS_9FwdParamsE,@function
        .size           _ZN10layer_norm31ln_parallel_residual_fwd_kernelINS_13Kernel_traitsIf6__halffS2_fjLj2560ELj1ELj4ELj1ELj16ENS_18Kernel_traits_baseILj2560EfS2_fS2_fjLj128EEEEELb1ELb1ELb0EEEvNS_9FwdParamsE,(.L_x_66096 - _ZN10layer_norm31ln_parallel_residual_fwd_kernelINS_13Kernel_traitsIf6__halffS2_fjLj2560ELj1ELj4ELj1ELj16ENS_18Kernel_traits_baseILj2560EfS2_fS2_fjLj128EEEEELb1ELb1ELb0EEEvNS_9FwdParamsE)
        .other          _ZN10layer_norm31ln_parallel_residual_fwd_kernelINS_13Kernel_traitsIf6__halffS2_fjLj2560ELj1ELj4ELj1ELj16ENS_18Kernel_traits_baseILj2560EfS2_fS2_fjLj128EEEEELb1ELb1ELb0EEEvNS_9FwdParamsE,@"STO_CUDA_ENTRY STV_DEFAULT"
_ZN10layer_norm31ln_parallel_residual_fwd_kernelINS_13Kernel_traitsIf6__halffS2_fjLj2560ELj1ELj4ELj1ELj16ENS_18Kernel_traits_baseILj2560EfS2_fS2_fjLj128EEEEELb1ELb1ELb0EEEvNS_9FwdParamsE:
.text._ZN10layer_norm31ln_parallel_residual_fwd_kernelINS_13Kernel_traitsIf6__halffS2_fjLj2560ELj1ELj4ELj1ELj16ENS_18Kernel_traits_baseILj2560EfS2_fS2_fjLj128EEEEELb1ELb1ELb0EEEvNS_9FwdParamsE:
        /* <DEDUP_REMOVED lines=17> */
[----:B0-----:R-:W3:Y:S01]  /*0110*/  @P0 LDG.E.64 R4, desc[UR4][R6.64] ;  /* 0x0000000406040981 */ /* 0x001ee2000c1e1b00 */
[----:B------:R-:W-:Y:S01]  /*0120*/  LOP3.LUT R16, R16, 0xffffffdf, RZ, 0xc0, !PT ;  /* 0xffffffdf10107812 */ /* 0x000fe200078ec0ff */
[----:B------:R-:W-:Y:S01]  /*0130*/  BSSY B0, `(.L_x_49197) ;  /* 0x000005c000007945 */ /* 0x000fe20003800000 */
[----:B-1----:R-:W-:Y:S01]  /*0140*/  LOP3.LUT R252, R195, 0x1f, RZ, 0xc0, !PT ;  /* 0x0000001fc3fc7812 */ /* 0x002fe200078ec0ff */
[----:B----4-:R-:W-:Y:S01]  /*0150*/  IMAD R192, R14, UR8, R195 ;  /* 0x000000080ec07c24 */ /* 0x010fe2000f8e02c3 */
[----:B--2---:R-:W-:Y:S02]  /*0160*/  @P0 R2UR UR6, R2 ;  /* 0x00000000020602ca */ /* 0x004fe400000e0000 */
[----:B------:R-:W-:-:S11]  /*0170*/  @P0 R2UR UR7, R3 ;  /* 0x00000000030702ca */ /* 0x000fd600000e0000 */
[----:B------:R-:W-:Y:S02]  /*0180*/  UIADD3 UR18, UR6, -0x61c88647, URZ ;  /* 0x9e3779b906127890 */ /* 0x000fe4000fffe03f */
[----:B------:R-:W-:Y:S01]  /*0190*/  UIADD3 UR19, UR7, -0x4498517b, URZ ;  /* 0xbb67ae8507137890 */ /* 0x000fe2000fffe03f */
[----:B---3--:R-:W-:Y:S01]  /*01a0*/  @P0 IADD3 R0, P1, R4, R9, RZ ;  /* 0x0000000904000210 */ /* 0x008fe20007f3e0ff */
        /* <DEDUP_REMOVED lines=40> */
[----:B------:R-:W-:Y:S02]  /*0430*/  MOV R2, R252 ;  /* 0x000000fc00027202 */ /* 0x000fe40000000f00 */
[----:B------:R-:W-:Y:S02]  /*0440*/  LOP3.LUT R4, R7, UR25, R4, 0x96, !PT ;  /* 0x0000001907047c12 */ /* 0x000fe4000f8e9604 */
[----:B------:R-:W-:-:S03]  /*0450*/  LOP3.LUT R12, R2, 0x1f, RZ, 0x3c, !PT ;  /* 0x0000001f020c7812 */ /* 0x000fc600078e3cff */
[----:B------:R-:W-:Y:S01]  /*0460*/  IMAD.WIDE.U32 R4, R4, -0x326172a9, RZ ;  /* 0xcd9e8d5704047825 */ /* 0x000fe200078e00ff */
        /* <DEDUP_REMOVED lines=40> */
.L_x_49198:
[----:B------:R-:W-:Y:S05]  /*06f0*/  BSYNC B0 ;  /* 0x0000000000007941 */ /* 0x000fea0003800000 */
.L_x_49197:
        /* <DEDUP_REMOVED lines=22> */
.L_x_49200:
[----:B------:R-:W-:Y:S05]  /*0860*/  BSYNC B0 ;  /* 0x0000000000007941 */ /* 0x000fea0003800000 */
.L_x_49199:
        /* <DEDUP_REMOVED lines=17> */
[----:B------:R-:W-:-:S03]  /*0980*/  VIADD R2, R2, 0x20 ;  /* 0x0000002002027836 */ /* 0x000fc60000000000 */
[----:B----4-:R2:W-:Y:S04]  /*0990*/  STL.64 [R1], R4 ;  /* 0x0000000401007387 */ /* 0x0105e80000100a00 */
[----:B------:R2:W-:Y:S04]  /*09a0*/  STL.64 [R1+0x8], R6 ;  /* 0x0000080601007387 */ /* 0x0005e80000100a00 */
[----:B---3--:R2:W-:Y:S04]  /*09b0*/  STL.64 [R1+0x10], R40 ;  /* 0x0000102801007387 */ /* 0x0085e80000100a00 */
[----:B------:R2:W-:Y:S02]  /*09c0*/  STL.64 [R1+0x18], R42 ;  /* 0x0000182a01007387 */ /* 0x0005e40000100a00 */
.L_x_49202:
[----:B------:R-:W-:Y:S05]  /*09d0*/  BSYNC B0 ;  /* 0x0000000000007941 */ /* 0x000fea0003800000 */
.L_x_49201:
        /* <DEDUP_REMOVED lines=18> */
.L_x_49204:
[----:B------:R-:W-:Y:S05]  /*0b00*/  BSYNC B0 ;  /* 0x0000000000007941 */ /* 0x000fea0003800000 */
.L_x_49203:
        /* <DEDUP_REMOVED lines=18> */
.L_x_49206:
[----:B------:R-:W-:Y:S05]  /*0c30*/  BSYNC B0 ;  /* 0x0000000000007941 */ /* 0x000fea0003800000 */
.L_x_49205:
        /* <DEDUP_REMOVED lines=27> */
.L_x_49208:
[----:B------:R-:W-:Y:S05]  /*0df0*/  BSYNC B0 ;  /* 0x0000000000007941 */ /* 0x000fea0003800000 */
.L_x_49207:
        /* <DEDUP_REMOVED lines=26> */
.L_x_49210:
[----:B------:R-:W-:Y:S05]  /*0fa0*/  BSYNC B0 ;  /* 0x0000000000007941 */ /* 0x000fea0003800000 */
.L_x_49209:
        /* <DEDUP_REMOVED lines=21> */
.L_x_49212:
[----:B------:R-:W-:Y:S05]  /*1100*/  BSYNC B0 ;  /* 0x0000000000007941 */ /* 0x000fea0003800000 */
.L_x_49211:
        /* <DEDUP_REMOVED lines=22> */
.L_x_49214:
[----:B------:R-:W-:Y:S05]  /*1270*/  BSYNC B0 ;  /* 0x0000000000007941 */ /* 0x000fea0003800000 */
.L_x_49213:
        /* <DEDUP_REMOVED lines=24> */
.L_x_49216:
[----:B------:R-:W-:Y:S05]  /*1400*/  BSYNC B0 ;  /* 0x0000000000007941 */ /* 0x000fea0003800000 */
.L_x_49215:
        /* <DEDUP_REMOVED lines=23> */
.L_x_50548:
        /* <DEDUP_REMOVED lines=35> */
.L_x_49221:
[----:B------:R-:W-:-:S07]  /*17b0*/  IMAD.MOV.U32 R188, RZ, RZ, R14 ;  /* 0x000000ffffbc7224 */ /* 0x000fce00078e000e */
.L_x_49222:
[----:B------:R-:W-:Y:S05]  /*17c0*/  BSYNC B2 ;  /* 0x0000000000027941 */ /* 0x000fea0003800000 */
.L_x_49220:
        /* <DEDUP_REMOVED lines=16> */
.L_x_49226:
[----:B------:R-:W-:Y:S05]  /*18d0*/  BSYNC B3 ;  /* 0x0000000000037941 */ /* 0x000fea0003800000 */
.L_x_49225:
        /* <DEDUP_REMOVED lines=42> */
.L_x_49224:
[----:B------:R-:W-:Y:S05]  /*1b80*/  BSYNC B2 ;  /* 0x0000000000027941 */ /* 0x000fea0003800000 */
.L_x_49223:
        /* <DEDUP_REMOVED lines=19> */
.L_x_49227:
        /* <DEDUP_REMOVED lines=12> */
.L_x_49230:
[----:B------:R-:W-:-:S07]  /*1d80*/  IMAD.MOV.U32 R8, RZ, RZ, R14 ;  /* 0x000000ffff087224 */ /* 0x000fce00078e000e */
.L_x_49231:
[----:B------:R-:W-:Y:S05]  /*1d90*/  BSYNC B2 ;  /* 0x0000000000027941 */ /* 0x000fea0003800000 */
.L_x_49229:
        /* <DEDUP_REMOVED lines=16> */
.L_x_49235:
[----:B------:R-:W-:Y:S05]  /*1ea0*/  BSYNC B3 ;  /* 0x0000000000037941 */ /* 0x000fea0003800000 */
.L_x_49234:
        /* <DEDUP_REMOVED lines=42> */
.L_x_49233:
[----:B------:R-:W-:Y:S05]  /*2150*/  BSYNC B2 ;  /* 0x0000000000027941 */ /* 0x000fea0003800000 */
.L_x_49232:
        /* <DEDUP_REMOVED lines=9> */
.L_x_49228:
        /* <DEDUP_REMOVED lines=12> */
.L_x_49237:
[----:B------:R-:W-:-:S07]  /*22b0*/  MOV R13, R14 ;  /* 0x0000000e000d7202 */ /* 0x000fce0000000f00 */
.L_x_49238:
[----:B------:R-:W-:Y:S05]  /*22c0*/  BSYNC B2 ;  /* 0x0000000000027941 */ /* 0x000fea0003800000 */
.L_x_49236:
        /* <DEDUP_REMOVED lines=16> */
.L_x_49242:
[----:B------:R-:W-:Y:S05]  /*23d0*/  BSYNC B3 ;  /* 0x0000000000037941 */ /* 0x000fea0003800000 */
.L_x_49241:
        /* <DEDUP_REMOVED lines=43> */
.L_x_49240:
[----:B------:R-:W-:Y:S05]  /*2690*/  BSYNC B2 ;  /* 0x0000000000027941 */ /* 0x000fea0003800000 */
.L_x_49239:
        /* <DEDUP_REMOVED lines=14> */
.L_x_49243:
        /* <DEDUP_REMOVED lines=12> */
.L_x_49246:
[----:B------:R-:W-:-:S07]  /*2840*/  IMAD.MOV.U32 R7, RZ, RZ, R14 ;  /* 0x000000ffff077224 */ /* 0x000fce00078e000e */
.L_x_49247:
[----:B------:R-:W-:Y:S05]  /*2850*/  BSYNC B2 ;  /* 0x0000000000027941 */ /* 0x000fea0003800000 */
.L_x_49245:
        /* <DEDUP_REMOVED lines=16> */
.L_x_49251:
[----:B------:R-:W-:Y:S05]  /*2960*/  BSYNC B3 ;  /* 0x0000000000037941 */ /* 0x000fea0003800000 */
.L_x_49250:
        /* <DEDUP_REMOVED lines=42> */
.L_x_49249:
[----:B------:R-:W-:Y:S05]  /*2c10*/  BSYNC B2 ;  /* 0x0000000000027941 */ /* 0x000fea0003800000 */
.L_x_49248:
        /* <DEDUP_REMOVED lines=9> */
.L_x_49244:
        /* <DEDUP_REMOVED lines=12> */
.L_x_49253:
[----:B------:R-:W-:-:S07]  /*2d70*/  IMAD.MOV.U32 R13, RZ, RZ, R14 ;  /* 0x000000ffff0d7224 */ /* 0x000fce00078e000e */
.L_x_49254:
[----:B------:R-:W-:Y:S05]  /*2d80*/  BSYNC B2 ;  /* 0x0000000000027941 */ /* 0x000fea0003800000 */
.L_x_49252:
        /* <DEDUP_REMOVED lines=16> */
.L_x_49258:
[----:B------:R-:W-:Y:S05]  /*2e90*/  BSYNC B3 ;  /* 0x0000000000037941 */ /* 0x000fea0003800000 */
.L_x_49257:
        /* <DEDUP_REMOVED lines=42> */
[----:B------:R-:W-:-:S07]  /*3140*/  LOP3.LUT R15, R15, UR34, R110, 0x96, !PT ;  /* 0x000000220f0f7c12 */ /* 0x000fce000f8e966e */
.L_x_49256:
[----:B------:R-:W-:Y:S05]  /*3150*/  BSYNC B2 ;  /* 0x0000000000027941 */ /* 0x000fea0003800000 */
.L_x_49255:
        /* <DEDUP_REMOVED lines=14> */
.L_x_49259:
        /* <DEDUP_REMOVED lines=12> */
.L_x_49262:
[----:B------:R-:W-:-:S07]  /*3300*/  MOV R6, R14 ;  /* 0x0000000e00067202 */ /* 0x000fce0000000f00 */
.L_x_49263:
[----:B------:R-:W-:Y:S05]  /*3310*/  BSYNC B2 ;  /* 0x0000000000027941 */ /* 0x000fea0003800000 */
.L_x_49261:
        /* <DEDUP_REMOVED lines=16> */
.L_x_49267:
[----:B------:R-:W-:Y:S05]  /*3420*/  BSYNC B3 ;  /* 0x0000000000037941 */ /* 0x000fea0003800000 */
.L_x_49266:
        /* <DEDUP_REMOVED lines=42> */
.L_x_49265:
[----:B------:R-:W-:Y:S05]  /*36d0*/  BSYNC B2 ;  /* 0x0000000000027941 */ /* 0x000fea0003800000 */
.L_x_49264:
        /* <DEDUP_REMOVED lines=9> */
.L_x_49260:
        /* <DEDUP_REMOVED lines=12> */
.L_x_49269:
[----:B------:R-:W-:-:S07]  /*3830*/  IMAD.MOV.U32 R13, RZ, RZ, R14 ;  /* 0x000000ffff0d7224 */ /* 0x000fce00078e000e */
.L_x_49270:
[----:B------:R-:W-:Y:S05]  /*3840*/  BSYNC B2 ;  /* 0x0000000000027941 */ /* 0x000fea0003800000 */
.L_x_49268:
        /* <DEDUP_REMOVED lines=16> */
.L_x_49274:
[----:B------:R-:W-:Y:S05]  /*3950*/  BSYNC B3 ;  /* 0x0000000000037941 */ /* 0x000fea0003800000 */
.L_x_49273:
        /* <DEDUP_REMOVED lines=43> */
.L_x_49272:
[----:B------:R-:W-:Y:S05]  /*3c10*/  BSYNC B2 ;  /* 0x0000000000027941 */ /* 0x000fea0003800000 */
.L_x_49271:
        /* <DEDUP_REMOVED lines=14> */
.L_x_49275:
        /* <DEDUP_REMOVED lines=12> */
.L_x_49278:
[----:B------:R-:W-:-:S07]  /*3dc0*/  IMAD.MOV.U32 R5, RZ, RZ, R14 ;  /* 0x000000ffff057224 */ /* 0x000fce00078e000e */
.L_x_49279:
[----:B------:R-:W-:Y:S05]  /*3dd0*/  BSYNC B2 ;  /* 0x0000000000027941 */ /* 0x000fea0003800000 */
.L_x_49277:
        /* <DEDUP_REMOVED lines=16> */
.L_x_49283:
[----:B------:R-:W-:Y:S05]  /*3ee0*/  BSYNC B3 ;  /* 0x0000000000037941 */ /* 0x000fea0003800000 */
.L_x_49282:
        /* <DEDUP_REMOVED lines=42> */
.L_x_49281:
[----:B------:R-:W-:Y:S05]  /*4190*/  BSYNC B2 ;  /* 0x0000000000027941 */ /* 0x000fea0003800000 */
.L_x_49280:
        /* <DEDUP_REMOVED lines=9> */
.L_x_49276:
        /* <DEDUP_REMOVED lines=12> */
.L_x_49285:
[----:B------:R-:W-:-:S07]  /*42f0*/  MOV R13, R14 ;  /* 0x0000000e000d7202 */ /* 0x000fce0000000f00 */
.L_x_49286:
[----:B------:R-:W-:Y:S05]  /*4300*/  BSYNC B2 ;  /* 0x0000000000027941 */ /* 0x000fea0003800000 */
.L_x_49284:
        /* <DEDUP_REMOVED lines=16> */
.L_x_49290:
[----:B------:R-:W-:Y:S05]  /*4410*/  BSYNC B3 ;  /* 0x0000000000037941 */ /* 0x000fea0003800000 */
.L_x_49289:
        /* <DEDUP_REMOVED lines=43> */
.L_x_49288:
[----:B------:R-:W-:Y:S05]  /*46d0*/  BSYNC B2 ;  /* 0x0000000000027941 */ /* 0x000fea0003800000 */
.L_x_49287:
        /* <DEDUP_REMOVED lines=14> */
.L_x_49291:
        /* <DEDUP_REMOVED lines=12> */
.L_x_49294:
[----:B------:R-:W-:-:S07]  /*4880*/  IMAD.MOV.U32 R4, RZ, RZ, R14 ;  /* 0x000000ffff047224 */ /* 0x000fce00078e000e */
.L_x_49295:
[----:B------:R-:W-:Y:S05]  /*4890*/  BSYNC B2 ;  /* 0x0000000000027941 */ /* 0x000fea0003800000 */
.L_x_49293:
        /* <DEDUP_REMOVED lines=16> */
.L_x_49299:
[----:B------:R-:W-:Y:S05]  /*49a0*/  BSYNC B3 ;  /* 0x0000000000037941 */ /* 0x000fea0003800000 */
.L_x_49298:
        /* <DEDUP_REMOVED lines=42> */
.L_x_49297:
[----:B------:R-:W-:Y:S05]  /*4c50*/  BSYNC B2 ;  /* 0x0000000000027941 */ /* 0x000fea0003800000 */
.L_x_49296:
        /* <DEDUP_REMOVED lines=9> */
.L_x_49292:
        /* <DEDUP_REMOVED lines=12> */
.L_x_49301:
[----:B------:R-:W-:-:S07]  /*4db0*/  IMAD.MOV.U32 R13, RZ, RZ, R14 ;  /* 0x000000ffff0d7224 */ /* 0x000fce00078e000e */
.L_x_49302:
[----:B------:R-:W-:Y:S05]  /*4dc0*/  BSYNC B2 ;  /* 0x0000000000027941 */ /* 0x000fea0003800000 */
.L_x_49300:
        /* <DEDUP_REMOVED lines=16> */
.L_x_49306:
[----:B------:R-:W-:Y:S05]  /*4ed0*/  BSYNC B3 ;  /* 0x0000000000037941 */ /* 0x000fea0003800000 */
.L_x_49305:
        /* <DEDUP_REMOVED lines=43> */
.L_x_49304:
[----:B------:R-:W-:Y:S05]  /*5190*/  BSYNC B2 ;  /* 0x0000000000027941 */ /* 0x000fea0003800000 */
.L_x_49303:
        /* <DEDUP_REMOVED lines=12> */
.L_x_49307:
        /* <DEDUP_REMOVED lines=12> */
.L_x_49310:
[----:B------:R-:W-:-:S07]  /*5320*/  MOV R3, R14 ;  /* 0x0000000e00037202 */ /* 0x000fce0000000f00 */
.L_x_49311:
[----:B------:R-:W-:Y:S05]  /*5330*/  BSYNC B2 ;  /* 0x0000000000027941 */ /* 0x000fea0003800000 */
.L_x_49309:
        /* <DEDUP_REMOVED lines=16> */
.L_x_49315:
[----:B------:R-:W-:Y:S05]  /*5440*/  BSYNC B3 ;  /* 0x0000000000037941 */ /* 0x000fea0003800000 */
.L_x_49314:
        /* <DEDUP_REMOVED lines=42> */
.L_x_49313:
[----:B------:R-:W-:Y:S05]  /*56f0*/  BSYNC B2 ;  /* 0x0000000000027941 */ /* 0x000fea0003800000 */
.L_x_49312:
        /* <DEDUP_REMOVED lines=9> */
.L_x_49308:
        /* <DEDUP_REMOVED lines=12> */
.L_x_49317:
[----:B------:R-:W-:-:S07]  /*5850*/  IMAD.MOV.U32 R13, RZ, RZ, R14 ;  /* 0x000000ffff0d7224 */ /* 0x000fce00078e000e */
.L_x_49318:
[----:B------:R-:W-:Y:S05]  /*5860*/  BSYNC B2 ;  /* 0x0000000000027941 */ /* 0x000fea0003800000 */
.L_x_49316:
        /* <DEDUP_REMOVED lines=16> */
.L_x_49322:
[----:B------:R-:W-:Y:S05]  /*5970*/  BSYNC B3 ;  /* 0x0000000000037941 */ /* 0x000fea0003800000 */
.L_x_49321:
        /* <DEDUP_REMOVED lines=43> */
.L_x_49320:
[----:B------:R-:W-:Y:S05]  /*5c30*/  BSYNC B2 ;  /* 0x0000000000027941 */ /* 0x000fea0003800000 */
.L_x_49319:
        /* <DEDUP_REMOVED lines=12> */
.L_x_49323:
        /* <DEDUP_REMOVED lines=12> */
.L_x_49326:
[----:B------:R-:W-:-:S07]  /*5dc0*/  IMAD.MOV.U32 R2, RZ, RZ, R14 ;  /* 0x000000ffff027224 */ /* 0x000fce00078e000e */
.L_x_49327:
[----:B------:R-:W-:Y:S05]  /*5dd0*/  BSYNC B2 ;  /* 0x0000000000027941 */ /* 0x000fea0003800000 */
.L_x_49325:
        /* <DEDUP_REMOVED lines=16> */
.L_x_49331:
[----:B------:R-:W-:Y:S05]  /*5ee0*/  BSYNC B3 ;  /* 0x0000000000037941 */ /* 0x000fea0003800000 */
.L_x_49330:
        /* <DEDUP_REMOVED lines=42> */
.L_x_49329:
[----:B------:R-:W-:Y:S05]  /*6190*/  BSYNC B2 ;  /* 0x0000000000027941 */ /* 0x000fea0003800000 */
.L_x_49328:
        /* <DEDUP_REMOVED lines=9> */
.L_x_49324:
        /* <DEDUP_REMOVED lines=12> */
.L_x_49333:
[----:B------:R-:W-:-:S07]  /*62f0*/  MOV R13, R14 ;  /* 0x0000000e000d7202 */ /* 0x000fce0000000f00 */
.L_x_49334:
[----:B------:R-:W-:Y:S05]  /*6300*/  BSYNC B2 ;  /* 0x0000000000027941 */ /* 0x000fea0003800000 */
.L_x_49332:
        /* <DEDUP_REMOVED lines=16> */
.L_x_49338:
[----:B------:R-:W-:Y:S05]  /*6410*/  BSYNC B3 ;  /* 0x0000000000037941 */ /* 0x000fea0003800000 */
.L_x_49337:
        /* <DEDUP_REMOVED lines=43> */
.L_x_49336:
[----:B------:R-:W-:Y:S05]  /*66d0*/  BSYNC B2 ;  /* 0x0000000000027941 */ /* 0x000fea0003800000 */
.L_x_49335:
        /* <DEDUP_REMOVED lines=12> */
.L_x_49339:
        /* <DEDUP_REMOVED lines=12> */
.L_x_49342:
[----:B------:R-:W-:-:S07]  /*6860*/  IMAD.MOV.U32 R0, RZ, RZ, R14 ;  /* 0x000000ffff007224 */ /* 0x000fce00078e000e */
.L_x_49343:
[----:B------:R-:W-:Y:S05]  /*6870*/  BSYNC B2 ;  /* 0x0000000000027941 */ /* 0x000fea0003800000 */
.L_x_49341:
        /* <DEDUP_REMOVED lines=16> */
.L_x_49347:
[----:B------:R-:W-:Y:S05]  /*6980*/  BSYNC B3 ;  /* 0x0000000000037941 */ /* 0x000fea0003800000 */
.L_x_49346:
        /* <DEDUP_REMOVED lines=42> */
.L_x_49345:
[----:B------:R-:W-:Y:S05]  /*6c30*/  BSYNC B2 ;  /* 0x0000000000027941 */ /* 0x000fea0003800000 */
.L_x_49344:
        /* <DEDUP_REMOVED lines=9> */
.L_x_49340:
        /* <DEDUP_REMOVED lines=51> */
.L_x_49348:
[----:B01----:R-:W-:-:S07]  /*7000*/  IADD3 R188, R9, 0x20, RZ ;  /* 0x0000002009bc7810 */ /* 0x003fce0007ffe0ff */
.L_x_49219:
[----:B------:R-:W-:Y:S05]  /*7010*/  BSYNC B1 ;  /* 0x0000000000017941 */ /* 0x000fea0003800000 */
.L_x_49218:
        /* <DEDUP_REMOVED lines=30> */
.L_x_49352:
[----:B------:R-:W-:-:S07]  /*7200*/  IMAD.MOV.U32 R118, RZ, RZ, R14 ;  /* 0x000000ffff767224 */ /* 0x000fce00078e000e */
.L_x_49353:
[----:B------:R-:W-:Y:S05]  /*7210*/  BSYNC B2 ;  /* 0x0000000000027941 */ /* 0x000fea0003800000 */
.L_x_49351:
        /* <DEDUP_REMOVED lines=16> */
.L_x_49357:
[----:B------:R-:W-:Y:S05]  /*7320*/  BSYNC B3 ;  /* 0x0000000000037941 */ /* 0x000fea0003800000 */
.L_x_49356:
        /* <DEDUP_REMOVED lines=42> */
.L_x_49355:
[----:B------:R-:W-:Y:S05]  /*75d0*/  BSYNC B2 ;  /* 0x0000000000027941 */ /* 0x000fea0003800000 */
.L_x_49354:
        /* <DEDUP_REMOVED lines=19> */
.L_x_49358:
        /* <DEDUP_REMOVED lines=12> */
.L_x_49361:
[----:B------:R-:W-:-:S07]  /*77d0*/  MOV R8, R14 ;  /* 0x0000000e00087202 */ /* 0x000fce0000000f00 */
.L_x_49362:
[----:B------:R-:W-:Y:S05]  /*77e0*/  BSYNC B2 ;  /* 0x0000000000027941 */ /* 0x000fea0003800000 */
.L_x_49360:
        /* <DEDUP_REMOVED lines=16> */
.L_x_49366:
[----:B------:R-:W-:Y:S05]  /*78f0*/  BSYNC B3 ;  /* 0x0000000000037941 */ /* 0x000fea0003800000 */
.L_x_49365:
        /* <DEDUP_REMOVED lines=42> */
.L_x_49364:
[----:B------:R-:W-:Y:S05]  /*7ba0*/  BSYNC B2 ;  /* 0x0000000000027941 */ /* 0x000fea0003800000 */
.L_x_49363:
        /* <DEDUP_REMOVED lines=9> */
.L_x_49359:
        /* <DEDUP_REMOVED lines=12> */
.L_x_49368:
[----:B------:R-:W-:-:S07]  /*7d00*/  IMAD.MOV.U32 R13, RZ, RZ, R14 ;  /* 0x000000ffff0d7224 */ /* 0x000fce00078e000e */
.L_x_49369:
[----:B------:R-:W-:Y:S05]  /*7d10*/  BSYNC B2 ;  /* 0x0000000000027941 */ /* 0x000fea0003800000 */
.L_x_49367:
        /* <DEDUP_REMOVED lines=16> */
.L_x_49373:
[----:B------:R-:W-:Y:S05]  /*7e20*/  BSYNC B3 ;  /* 0x0000000000037941 */ /* 0x000fea0003800000 */
.L_x_49372:
        /* <DEDUP_REMOVED lines=43> */
.L_x_49371:
[----:B------:R-:W-:Y:S05]  /*80e0*/  BSYNC B2 ;  /* 0x0000000000027941 */ /* 0x000fea0003800000 */
.L_x_49370:
        /* <DEDUP_REMOVED lines=14> */
.L_x_49374:
        /* <DEDUP_REMOVED lines=12> */
.L_x_49377:
[----:B------:R-:W-:-:S07]  /*8290*/  IMAD.MOV.U32 R7, RZ, RZ, R14 ;  /* 0x000000ffff077224 */ /* 0x000fce00078e000e */
.L_x_49378:
[----:B------:R-:W-:Y:S05]  /*82a0*/  BSYNC B2 ;  /* 0x0000000000027941 */ /* 0x000fea0003800000 */
.L_x_49376:
        /* <DEDUP_REMOVED lines=16> */
.L_x_49382:
[----:B------:R-:W-:Y:S05]  /*83b0*/  BSYNC B3 ;  /* 0x0000000000037941 */ /* 0x000fea0003800000 */
.L_x_49381:
        /* <DEDUP_REMOVED lines=42> */
.L_x_49380:
[----:B------:R-:W-:Y:S05]  /*8660*/  BSYNC B2 ;  /* 0x0000000000027941 */ /* 0x000fea0003800000 */
.L_x_49379:
        /* <DEDUP_REMOVED lines=9> */
.L_x_49375:
        /* <DEDUP_REMOVED lines=12> */
.L_x_49384:
[----:B------:R-:W-:-:S07]  /*87c0*/  MOV R13, R14 ;  /* 0x0000000e000d7202 */ /* 0x000fce0000000f00 */
.L_x_49385:
[----:B------:R-:W-:Y:S05]  /*87d0*/  BSYNC B2 ;  /* 0x0000000000027941 */ /* 0x000fea0003800000 */
.L_x_49383:
        /* <DEDUP_REMOVED lines=16> */
.L_x_49389:
[----:B------:R-:W-:Y:S05]  /*88e0*/  BSYNC B3 ;  /* 0x0000000000037941 */ /* 0x000fea0003800000 */
.L_x_49388:
        /* <DEDUP_REMOVED lines=43> */
.L_x_49387:
[----:B------:R-:W-:Y:S05]  /*8ba0*/  BSYNC B2 ;  /* 0x0000000000027941 */ /* 0x000fea0003800000 */
.L_x_49386:
        /* <DEDUP_REMOVED lines=14> */
.L_x_49390:
        /* <DEDUP_REMOVED lines=12> */
.L_x_49393:
[----:B------:R-:W-:-:S07]  /*8d50*/  IMAD.MOV.U32 R6, RZ, RZ, R14 ;  /* 0x000000ffff067224 */ /* 0x000fce00078e000e */
.L_x_49394:
[----:B------:R-:W-:Y:S05]  /*8d60*/  BSYNC B2 ;  /* 0x0000000000027941 */ /* 0x000fea0003800000 */
.L_x_49392:
        /* <DEDUP_REMOVED lines=16> */
.L_x_49398:
[----:B------:R-:W-:Y:S05]  /*8e70*/  BSYNC B3 ;  /* 0x0000000000037941 */ /* 0x000fea0003800000 */
.L_x_49397:
        /* <DEDUP_REMOVED lines=42> */
.L_x_49396:
[----:B------:R-:W-:Y:S05]  /*9120*/  BSYNC B2 ;  /* 0x0000000000027941 */ /* 0x000fea0003800000 */
.L_x_49395:
        /* <DEDUP_REMOVED lines=9> */
.L_x_49391:
        /* <DEDUP_REMOVED lines=12> */
.L_x_49400:
[----:B------:R-:W-:-:S07]  /*9280*/  IMAD.MOV.U32 R13, RZ, RZ, R14 ;  /* 0x000000ffff0d7224 */ /* 0x000fce00078e000e */
.L_x_49401:
[----:B------:R-:W-:Y:S05]  /*9290*/  BSYNC B2 ;  /* 0x0000000000027941 */ /* 0x000fea0003800000 */
.L_x_49399:
        /* <DEDUP_REMOVED lines=16> */
.L_x_49405:
[----:B------:R-:W-:Y:S05]  /*93a0*/  BSYNC B3 ;  /* 0x0000000000037941 */ /* 0x000fea0003800000 */
.L_x_49404:
        /* <DEDUP_REMOVED lines=43> */
.L_x_49403:
[----:B------:R-:W-:Y:S05]  /*9660*/  BSYNC B2 ;  /* 0x0000000000027941 */ /* 0x000fea0003800000 */
.L_x_49402:
        /* <DEDUP_REMOVED lines=14> */
.L_x_49406:
        /* <DEDUP_REMOVED lines=12> */
.L_x_49409:
[----:B------:R-:W-:-:S07]  /*9810*/  MOV R5, R14 ;  /* 0x0000000e00057202 */ /* 0x000fce0000000f00 */
.L_x_49410:
[----:B------:R-:W-:Y:S05]  /*9820*/  BSYNC B2 ;  /* 0x0000000000027941 */ /* 0x000fea0003800000 */
.L_x_49408:
        /* <DEDUP_REMOVED lines=16> */
.L_x_49414:
[----:B------:R-:W-:Y:S05]  /*9930*/  BSYNC B3 ;  /* 0x0000000000037941 */ /* 0x000fea0003800000 */
.L_x_49413:
        /* <DEDUP_REMOVED lines=42> */
.L_x_49412:
[----:B------:R-:W-:Y:S05]  /*9be0*/  BSYNC B2 ;  /* 0x0000000000027941 */ /* 0x000fea0003800000 */
.L_x_49411:
        /* <DEDUP_REMOVED lines=9> */
.L_x_49407:
        /* <DEDUP_REMOVED lines=12> */
.L_x_49416:
[----:B------:R-:W-:-:S07]  /*9d40*/  IMAD.MOV.U32 R13, RZ, RZ, R14 ;  /* 0x000000ffff0d7224 */ /* 0x000fce00078e000e */
.L_x_49417:
[----:B------:R-:W-:Y:S05]  /*9d50*/  BSYNC B2 ;  /* 0x0000000000027941 */ /* 0x000fea0003800000 */
.L_x_49415:
        /* <DEDUP_REMOVED lines=16> */
.L_x_49421:
[----:B------:R-:W-:Y:S05]  /*9e60*/  BSYNC B3 ;  /* 0x0000000000037941 */ /* 0x000fea0003800000 */
.L_x_49420:
        /* <DEDUP_REMOVED lines=41> */
[----:B------:R-:W-:-:S05]  /*a100*/  IMAD.WIDE.U32 R14, R191, -0x326172a9, RZ ;  /* 0xcd9e8d57bf0e7825 */ /* 0x000fca00078e00ff */
[----:B------:R-:W-:-:S07]  /*a110*/  LOP3.LUT R15, R15, UR34, R120, 0x96, !PT ;  /* 0x000000220f0f7c12 */ /* 0x000fce000f8e9678 */
.L_x_49419:
[----:B------:R-:W-:Y:S05]  /*a120*/  BSYNC B2 ;  /* 0x0000000000027941 */ /* 0x000fea0003800000 */
.L_x_49418:
        /* <DEDUP_REMOVED lines=14> */
.L_x_49422:
        /* <DEDUP_REMOVED lines=12> */
.L_x_49425:
[----:B------:R-:W-:-:S07]  /*a2d0*/  IMAD.MOV.U32 R4, RZ, RZ, R14 ;  /* 0x000000ffff047224 */ /* 0x000fce00078e000e */
.L_x_49426:
[----:B------:R-:W-:Y:S05]  /*a2e0*/  BSYNC B2 ;  /* 0x0000000000027941 */ /* 0x000fea0003800000 */
.L_x_49424:
        /* <DEDUP_REMOVED lines=16> */
.L_x_49430:
[----:B------:R-:W-:Y:S05]  /*a3f0*/  BSYNC B3 ;  /* 0x0000000000037941 */ /* 0x000fea0003800000 */
.L_x_49429:
        /* <DEDUP_REMOVED lines=42> */
.L_x_49428:
[----:B------:R-:W-:Y:S05]  /*a6a0*/  BSYNC B2 ;  /* 0x0000000000027941 */ /* 0x000fea0003800000 */
.L_x_49427:
        /* <DEDUP_REMOVED lines=9> */
.L_x_49423:
        /* <DEDUP_REMOVED lines=12> */
.L_x_49432:
[----:B------:R-:W-:-:S07]  /*a800*/  MOV R13, R14 ;  /* 0x0000000e000d7202 */ /* 0x000fce0000000f00 */
.L_x_49433:
[----:B------:R-:W-:Y:S05]  /*a810*/  BSYNC B2 ;  /* 0x0000000000027941 */ /* 0x000fea0003800000 */
.L_x_49431:
        /* <DEDUP_REMOVED lines=16> */
.L_x_49437:
[----:B------:R-:W-:Y:S05]  /*a920*/  BSYNC B3 ;  /* 0x0000000000037941 */ /* 0x000fea0003800000 */
.L_x_49436:
        /* <DEDUP_REMOVED lines=43> */
.L_x_49435:
[----:B------:R-:W-:Y:S05]  /*abe0*/  BSYNC B2 ;  /* 0x0000000000027941 */ /* 0x000fea0003800000 */
.L_x_49434:
        /* <DEDUP_REMOVED lines=12> */
.L_x_49438:
        /* <DEDUP_REMOVED lines=12> */
.L_x_49441:
[----:B------:R-:W-:-:S07]  /*ad70*/  IMAD.MOV.U32 R3, RZ, RZ, R14 ;  /* 0x000000ffff037224 */ /* 0x000fce00078e000e */
.L_x_49442:
[----:B------:R-:W-:Y:S05]  /*ad80*/  BSYNC B2 ;  /* 0x0000000000027941 */ /* 0x000fea0003800000 */
.L_x_49440:
        /* <DEDUP_REMOVED lines=16> */
.L_x_49446:
[----:B------:R-:W-:Y:S05]  /*ae90*/  BSYNC B3 ;  /* 0x0000000000037941 */ /* 0x000fea0003800000 */
.L_x_49445:
        /* <DEDUP_REMOVED lines=42> */
.L_x_49444:
[----:B------:R-:W-:Y:S05]  /*b140*/  BSYNC B2 ;  /* 0x0000000000027941 */ /* 0x000fea0003800000 */
.L_x_49443:
        /* <DEDUP_REMOVED lines=9> */
.L_x_49439:
        /* <DEDUP_REMOVED lines=12> */
.L_x_49448:
[----:B------:R-:W-:-:S07]  /*b2a0*/  IMAD.MOV.U32 R13, RZ, RZ, R14 ;  /* 0x000000ffff0d7224 */ /* 0x000fce00078e000e */
.L_x_49449:
[----:B------:R-:W-:Y:S05]  /*b2b0*/  BSYNC B2 ;  /* 0x0000000000027941 */ /* 0x000fea0003800000 */
.L_x_49447:
        /* <DEDUP_REMOVED lines=16> */
.L_x_49453:
[----:B------:R-:W-:Y:S05]  /*b3c0*/  BSYNC B3 ;  /* 0x0000000000037941 */ /* 0x000fea0003800000 */
.L_x_49452:
        /* <DEDUP_REMOVED lines=43> */
.L_x_49451:
[----:B------:R-:W-:Y:S05]  /*b680*/  BSYNC B2 ;  /* 0x0000000000027941 */ /* 0x000fea0003800000 */
.L_x_49450:
        /* <DEDUP_REMOVED lines=12> */
.L_x_49454:
        /* <DEDUP_REMOVED lines=12> */
.L_x_49457:
[----:B------:R-:W-:-:S07]  /*b810*/  MOV R2, R14 ;  /* 0x0000000e00027202 */ /* 0x000fce0000000f00 */
.L_x_49458:
[----:B------:R-:W-:Y:S05]  /*b820*/  BSYNC B2 ;  /* 0x0000000000027941 */ /* 0x000fea0003800000 */
.L_x_49456:
        /* <DEDUP_REMOVED lines=16> */
.L_x_49462:
[----:B------:R-:W-:Y:S05]  /*b930*/  BSYNC B3 ;  /* 0x0000000000037941 */ /* 0x000fea0003800000 */
.L_x_49461:
        /* <DEDUP_REMOVED lines=42> */
.L_x_49460:
[----:B------:R-:W-:Y:S05]  /*bbe0*/  BSYNC B2 ;  /* 0x0000000000027941 */ /* 0x000fea0003800000 */
.L_x_49459:
        /* <DEDUP_REMOVED lines=9> */
.L_x_49455:
        /* <DEDUP_REMOVED lines=12> */
.L_x_49464:
[----:B------:R-:W-:-:S07]  /*bd40*/  IMAD.MOV.U32 R13, RZ, RZ, R14 ;  /* 0x000000ffff0d7224 */ /* 0x000fce00078e000e */
.L_x_49465:
[----:B------:R-:W-:Y:S05]  /*bd50*/  BSYNC B2 ;  /* 0x0000000000027941 */ /* 0x000fea0003800000 */
.L_x_49463:
        /* <DEDUP_REMOVED lines=16> */
.L_x_49469:
[----:B------:R-:W-:Y:S05]  /*be60*/  BSYNC B3 ;  /* 0x0000000000037941 */ /* 0x000fea0003800000 */
.L_x_49468:
        /* <DEDUP_REMOVED lines=43> */
.L_x_49467:
[----:B------:R-:W-:Y:S05]  /*c120*/  BSYNC B2 ;  /* 0x0000000000027941 */ /* 0x000fea0003800000 */
.L_x_49466:
        /* <DEDUP_REMOVED lines=12> */
.L_x_49470:
        /* <DEDUP_REMOVED lines=12> */
.L_x_49473:
[----:B------:R-:W-:-:S07]  /*c2b0*/  IMAD.MOV.U32 R0, RZ, RZ, R14 ;  /* 0x000000ffff007224 */ /* 0x000fce00078e000e */
.L_x_49474:
[----:B------:R-:W-:Y:S05]  /*c2c0*/  BSYNC B2 ;  /* 0x0000000000027941 */ /* 0x000fea0003800000 */
.L_x_49472:
        /* <DEDUP_REMOVED lines=16> */
.L_x_49478:
[----:B------:R-:W-:Y:S05]  /*c3d0*/  BSYNC B3 ;  /* 0x0000000000037941 */ /* 0x000fea0003800000 */
.L_x_49477:
        /* <DEDUP_REMOVED lines=42> */
.L_x_49476:
[----:B------:R-:W-:Y:S05]  /*c680*/  BSYNC B2 ;  /* 0x0000000000027941 */ /* 0x000fea0003800000 */
.L_x_49475:
        /* <DEDUP_REMOVED lines=9> */
.L_x_49471:
        /* <DEDUP_REMOVED lines=37> */
[----:B------:R-:W-:-:S03]  /*c970*/  IMAD.WIDE.U32 R228, R228, 0x1000000, RZ ;  /* 0x01000000e4e47825 */ /* 0x000fc600078e00ff */
        /* <DEDUP_REMOVED lines=13> */
.L_x_49479:
[----:B------:R-:W-:-:S07]  /*ca50*/  VIADD R188, R188, 0x20 ;  /* 0x00000020bcbc7836 */ /* 0x000fce0000000000 */
.L_x_49350:
[----:B------:R-:W-:Y:S05]  /*ca60*/  BSYNC B1 ;  /* 0x0000000000017941 */ /* 0x000fea0003800000 */
.L_x_49349:
        /* <DEDUP_REMOVED lines=20> */
[----:B--2---:R-:W-:-:S04]  /*cbb0*/  VIADD R127, R13, 0x1 ;  /* 0x000000010d7f7836 */ /* 0x004fc80000000000 */
        /* <DEDUP_REMOVED lines=9> */
.L_x_49483:
[----:B------:R-:W-:-:S07]  /*cc50*/  MOV R126, R14 ;  /* 0x0000000e007e7202 */ /* 0x000fce0000000f00 */
.L_x_49484:
[----:B------:R-:W-:Y:S05]  /*cc60*/  BSYNC B2 ;  /* 0x0000000000027941 */ /* 0x000fea0003800000 */
.L_x_49482:
        /* <DEDUP_REMOVED lines=16> */
.L_x_49488:
[----:B------:R-:W-:Y:S05]  /*cd70*/  BSYNC B3 ;  /* 0x0000000000037941 */ /* 0x000fea0003800000 */
.L_x_49487:
        /* <DEDUP_REMOVED lines=42> */
.L_x_49486:
[----:B------:R-:W-:Y:S05]  /*d020*/  BSYNC B2 ;  /* 0x0000000000027941 */ /* 0x000fea0003800000 */
.L_x_49485:
[----:B------:R-:W2:Y:S01]  /*d030*/  LDC R193, c[0x0][0x294] ;  /* 0x0000a500ffc17b82 */ /* 0x000ea20000000800 */
[----:B------:R-:W-:Y:S01]  /*d040*/  HFMA2.MMA R194, -RZ, RZ, 0.1171875, 0 ;  /* 0x2f800000ffc27435 */ /* 0x000fe200000001ff */
[----:B------:R-:W-:Y:S02]  /*d050*/  I2FP.F32.U32 R13, R126 ;  /* 0x0000007e000d7245 */ /* 0x000fe40000201000 */
[----:B------:R-:W-:Y:S02]  /*d060*/  ISETP.NE.U32.AND P2, PT, R124, RZ, PT ;  /* 0x000000ff7c00720c */ /* 0x000fe40003f45070 */
[----:B------:R-:W-:Y:S02]  /*d070*/  LOP3.LUT R16, R16, 0xffffffef, RZ, 0xc0, !PT ;  /* 0xffffffef10107812 */ /* 0x000fe400078ec0ff */
[----:B------:R-:W3:Y:S01]  /*d080*/  LDC R189, c[0x0][0x298] ;  /* 0x0000a600ffbd7b82 */ /* 0x000ee20000000800 */
[----:B------:R-:W-:Y:S02]  /*d090*/  ISETP.NE.AND.EX P2, PT, R125, RZ, PT, P2 ;  /* 0x000000ff7d00720c */ /* 0x000fe40003f45320 */
[----:B------:R-:W-:-:S05]  /*d0a0*/  FFMA.FTZ R13, R13, R194, 1.1641532182693481445e-10 ;  /* 0x2f0000000d0d7423 */ /* 0x000fca00000100c2 */
[----:B--2---:R-:W-:Y:S01]  /*d0b0*/  FSETP.GTU.FTZ.AND P3, PT, R13, R193, PT ;  /* 0x000000c10d00720b */ /* 0x004fe20003f7c000 */
[----:B-----5:R-:W-:-:S05]  /*d0c0*/  HADD2.F32 R13, -RZ, R128.H0_H0 ;  /* 0x20000080ff0d7230 */ /* 0x020fca0000004100 */
[----:B---3--:R-:W-:-:S07]  /*d0d0*/  FMUL.FTZ R13, R13, R189 ;  /* 0x000000bd0d0d7220 */ /* 0x008fce0000410000 */
        /* <DEDUP_REMOVED lines=8> */
.L_x_49489:
        /* <DEDUP_REMOVED lines=12> */
.L_x_49492:
[----:B------:R-:W-:-:S07]  /*d220*/  IMAD.MOV.U32 R8, RZ, RZ, R14 ;  /* 0x000000ffff087224 */ /* 0x000fce00078e000e */
.L_x_49493:
[----:B------:R-:W-:Y:S05]  /*d230*/  BSYNC B2 ;  /* 0x0000000000027941 */ /* 0x000fea0003800000 */
.L_x_49491:
        /* <DEDUP_REMOVED lines=16> */
.L_x_49497:
[----:B------:R-:W-:Y:S05]  /*d340*/  BSYNC B3 ;  /* 0x0000000000037941 */ /* 0x000fea0003800000 */
.L_x_49496:
        /* <DEDUP_REMOVED lines=42> */
.L_x_49495:
[----:B------:R-:W-:Y:S05]  /*d5f0*/  BSYNC B2 ;  /* 0x0000000000027941 */ /* 0x000fea0003800000 */
.L_x_49494:
        /* <DEDUP_REMOVED lines=9> */
.L_x_49490:
        /* <DEDUP_REMOVED lines=12> */
.L_x_49499:
[----:B------:R-:W-:-:S07]  /*d750*/  IMAD.MOV.U32 R13, RZ, RZ, R14 ;  /* 0x000000ffff0d7224 */ /* 0x000fce00078e000e */
.L_x_49500:
[----:B------:R-:W-:Y:S05]  /*d760*/  BSYNC B2 ;  /* 0x0000000000027941 */ /* 0x000fea0003800000 */
.L_x_49498:
        /* <DEDUP_REMOVED lines=16> */
.L_x_49504:
[----:B------:R-:W-:Y:S05]  /*d870*/  BSYNC B3 ;  /* 0x0000000000037941 */ /* 0x000fea0003800000 */
.L_x_49503:
        /* <DEDUP_REMOVED lines=43> */
.L_x_49502:
[----:B------:R-:W-:Y:S05]  /*db30*/  BSYNC B2 ;  /* 0x0000000000027941 */ /* 0x000fea0003800000 */
.L_x_49501:
        /* <DEDUP_REMOVED lines=14> */
.L_x_49505:
        /* <DEDUP_REMOVED lines=12> */
.L_x_49508:
[----:B------:R-:W-:-:S07]  /*dce0*/  MOV R7, R14 ;  /* 0x0000000e00077202 */ /* 0x000fce0000000f00 */
.L_x_49509:
[----:B------:R-:W-:Y:S05]  /*dcf0*/  BSYNC B2 ;  /* 0x0000000000027941 */ /* 0x000fea0003800000 */
.L_x_49507:
        /* <DEDUP_REMOVED lines=16> */
.L_x_49513:
[----:B------:R-:W-:Y:S05]  /*de00*/  BSYNC B3 ;  /* 0x0000000000037941 */ /* 0x000fea0003800000 */
.L_x_49512:
        /* <DEDUP_REMOVED lines=42> */
.L_x_49511:
[----:B------:R-:W-:Y:S05]  /*e0b0*/  BSYNC B2 ;  /* 0x0000000000027941 */ /* 0x000fea0003800000 */
.L_x_49510:
        /* <DEDUP_REMOVED lines=9> */
.L_x_49506:
        /* <DEDUP_REMOVED lines=12> */
.L_x_49515:
[----:B------:R-:W-:-:S07]  /*e210*/  IMAD.MOV.U32 R13, RZ, RZ, R14 ;  /* 0x000000ffff0d7224 */ /* 0x000fce00078e000e */
.L_x_49516:
[----:B------:R-:W-:Y:S05]  /*e220*/  BSYNC B2 ;  /* 0x0000000000027941 */ /* 0x000fea0003800000 */
.L_x_49514:
        /* <DEDUP_REMOVED lines=16> */
.L_x_49520:
[----:B------:R-:W-:Y:S05]  /*e330*/  BSYNC B3 ;  /* 0x0000000000037941 */ /* 0x000fea0003800000 */
.L_x_49519:
        /* <DEDUP_REMOVED lines=43> */
.L_x_49518:
[----:B------:R-:W-:Y:S05]  /*e5f0*/  BSYNC B2 ;  /* 0x0000000000027941 */ /* 0x000fea0003800000 */
.L_x_49517:
        /* <DEDUP_REMOVED lines=14> */
.L_x_49521:
        /* <DEDUP_REMOVED lines=12> */
.L_x_49524:
[----:B------:R-:W-:-:S07]  /*e7a0*/  IMAD.MOV.U32 R6, RZ, RZ, R14 ;  /* 0x000000ffff067224 */ /* 0x000fce00078e000e */
.L_x_49525:
[----:B------:R-:W-:Y:S05]  /*e7b0*/  BSYNC B2 ;  /* 0x0000000000027941 */ /* 0x000fea0003800000 */
.L_x_49523:
        /* <DEDUP_REMOVED lines=16> */
.L_x_49529:
[----:B------:R-:W-:Y:S05]  /*e8c0*/  BSYNC B3 ;  /* 0x0000000000037941 */ /* 0x000fea0003800000 */
.L_x_49528:
        /* <DEDUP_REMOVED lines=42> */
.L_x_49527:
[----:B------:R-:W-:Y:S05]  /*eb70*/  BSYNC B2 ;  /* 0x0000000000027941 */ /* 0x000fea0003800000 */
.L_x_49526:
        /* <DEDUP_REMOVED lines=9> */
.L_x_49522:
        /* <DEDUP_REMOVED lines=12> */
.L_x_49531:
[----:B------:R-:W-:-:S07]  /*ecd0*/  MOV R13, R14 ;  /* 0x0000000e000d7202 */ /* 0x000fce0000000f00 */
.L_x_49532:
[----:B------:R-:W-:Y:S05]  /*ece0*/  BSYNC B2 ;  /* 0x0000000000027941 */ /* 0x000fea0003800000 */
.L_x_49530:
        /* <DEDUP_REMOVED lines=16> */
.L_x_49536:
[----:B------:R-:W-:Y:S05]  /*edf0*/  BSYNC B3 ;  /* 0x0000000000037941 */ /* 0x000fea0003800000 */
.L_x_49535:
[----:B------:R-:W-:Y:S01]  /*ee00*/  LOP3.LUT R14, R11, UR7, R10, 0x96, !PT ;  /* 0x000000070b0e7c12 */ /* 0x000fe2000f8e960a */
[----:B------:R-:W-:Y:S01]  /*ee10*/  IMAD.HI.U32 R12, R192, -0x326172a9, RZ ;  /* 0xcd9e8d57c00c7827 */ /* 0x000fe200078e00ff */
[----:B------:R-:W-:-:S03]  /*ee20*/  HFMA2.MMA R128, -RZ, RZ, 0, 0 ;  /* 0x00000000ff807435 */ /* 0x000fc600000001ff */
        /* <DEDUP_REMOVED lines=40> */
.L_x_49534:
[----:B------:R-:W-:Y:S05]  /*f0b0*/  BSYNC B2 ;  /* 0x0000000000027941 */ /* 0x000fea0003800000 */
.L_x_49533:
        /* <DEDUP_REMOVED lines=14> */
.L_x_49537:
        /* <DEDUP_REMOVED lines=12> */
.L_x_49540:
[----:B------:R-:W-:-:S07]  /*f260*/  IMAD.MOV.U32 R5, RZ, RZ, R14 ;  /* 0x000000ffff057224 */ /* 0x000fce00078e000e */
.L_x_49541:
[----:B------:R-:W-:Y:S05]  /*f270*/  BSYNC B2 ;  /* 0x0000000000027941 */ /* 0x000fea0003800000 */
.L_x_49539:
        /* <DEDUP_REMOVED lines=16> */
.L_x_49545:
[----:B------:R-:W-:Y:S05]  /*f380*/  BSYNC B3 ;  /* 0x0000000000037941 */ /* 0x000fea0003800000 */
.L_x_49544:
        /* <DEDUP_REMOVED lines=42> */
.L_x_49543:
[----:B------:R-:W-:Y:S05]  /*f630*/  BSYNC B2 ;  /* 0x0000000000027941 */ /* 0x000fea0003800000 */
.L_x_49542:
        /* <DEDUP_REMOVED lines=9> */
.L_x_49538:
        /* <DEDUP_REMOVED lines=12> */
.L_x_49547:
[----:B------:R-:W-:-:S07]  /*f790*/  IMAD.MOV.U32 R13, RZ, RZ, R14 ;  /* 0x000000ffff0d7224 */ /* 0x000fce00078e000e */
.L_x_49548:
[----:B------:R-:W-:Y:S05]  /*f7a0*/  BSYNC B2 ;  /* 0x0000000000027941 */ /* 0x000fea0003800000 */
.L_x_49546:
        /* <DEDUP_REMOVED lines=16> */
.L_x_49552:
[----:B------:R-:W-:Y:S05]  /*f8b0*/  BSYNC B3 ;  /* 0x0000000000037941 */ /* 0x000fea0003800000 */
.L_x_49551:
        /* <DEDUP_REMOVED lines=43> */
.L_x_49550:
[----:B------:R-:W-:Y:S05]  /*fb70*/  BSYNC B2 ;  /* 0x0000000000027941 */ /* 0x000fea0003800000 */
.L_x_49549:
        /* <DEDUP_REMOVED lines=14> */
.L_x_49553:
        /* <DEDUP_REMOVED lines=12> */
.L_x_49556:
[----:B------:R-:W-:-:S07]  /*fd20*/  MOV R4, R14 ;  /* 0x0000000e00047202 */ /* 0x000fce0000000f00 */
.L_x_49557:
[----:B------:R-:W-:Y:S05]  /*fd30*/  BSYNC B2 ;  /* 0x0000000000027941 */ /* 0x000fea0003800000 */
.L_x_49555:
        /* <DEDUP_REMOVED lines=16> */
.L_x_49561:
[----:B------:R-:W-:Y:S05]  /*fe40*/  BSYNC B3 ;  /* 0x0000000000037941 */ /* 0x000fea0003800000 */
.L_x_49560:
        /* <DEDUP_REMOVED lines=42> */
.L_x_49559:
[----:B------:R-:W-:Y:S05]  /*100f0*/  BSYNC B2 ;  /* 0x0000000000027941 */ /* 0x000fea0003800000 */
.L_x_49558:
        /* <DEDUP_REMOVED lines=9> */
.L_x_49554:
        /* <DEDUP_REMOVED lines=12> */
.L_x_49563:
[----:B------:R-:W-:-:S07]  /*10250*/  IMAD.MOV.U32 R13, RZ, RZ, R14 ;  /* 0x000000ffff0d7224 */ /* 0x000fce00078e000e */
.L_x_49564:
[----:B------:R-:W-:Y:S05]  /*10260*/  BSYNC B2 ;  /* 0x0000000000027941 */ /* 0x000fea0003800000 */
.L_x_49562:
        /* <DEDUP_REMOVED lines=16> */
.L_x_49568:
[----:B------:R-:W-:Y:S05]  /*10370*/  BSYNC B3 ;  /* 0x0000000000037941 */ /* 0x000fea0003800000 */
.L_x_49567:
        /* <DEDUP_REMOVED lines=43> */
.L_x_49566:
[----:B------:R-:W-:Y:S05]  /*10630*/  BSYNC B2 ;  /* 0x0000000000027941 */ /* 0x000fea0003800000 */
.L_x_49565:
        /* <DEDUP_REMOVED lines=12> */
.L_x_49569:
        /* <DEDUP_REMOVED lines=12> */
.L_x_49572:
[----:B------:R-:W-:-:S07]  /*107c0*/  IMAD.MOV.U32 R3, RZ, RZ, R14 ;  /* 0x000000ffff037224 */ /* 0x000fce00078e000e */
.L_x_49573:
[----:B------:R-:W-:Y:S05]  /*107d0*/  BSYNC B2 ;  /* 0x0000000000027941 */ /* 0x000fea0003800000 */
.L_x_49571:
        /* <DEDUP_REMOVED lines=16> */
.L_x_49577:
[----:B------:R-:W-:Y:S05]  /*108e0*/  BSYNC B3 ;  /* 0x0000000000037941 */ /* 0x000fea0003800000 */
.L_x_49576:
        /* <DEDUP_REMOVED lines=42> */
.L_x_49575:
[----:B------:R-:W-:Y:S05]  /*10b90*/  BSYNC B2 ;  /* 0x0000000000027941 */ /* 0x000fea0003800000 */
.L_x_49574:
        /* <DEDUP_REMOVED lines=9> */
.L_x_49570:
        /* <DEDUP_REMOVED lines=12> */
.L_x_49579:
[----:B------:R-:W-:-:S07]  /*10cf0*/  MOV R13, R14 ;  /* 0x0000000e000d7202 */ /* 0x000fce0000000f00 */
.L_x_49580:
[----:B------:R-:W-:Y:S05]  /*10d00*/  BSYNC B2 ;  /* 0x0000000000027941 */ /* 0x000fea0003800000 */
.L_x_49578:
        /* <DEDUP_REMOVED lines=16> */
.L_x_49584:
[----:B------:R-:W-:Y:S05]  /*10e10*/  BSYNC B3 ;  /* 0x0000000000037941 */ /* 0x000fea0003800000 */
.L_x_49583:
        /* <DEDUP_REMOVED lines=43> */
.L_x_49582:
[----:B------:R-:W-:Y:S05]  /*110d0*/  BSYNC B2 ;  /* 0x0000000000027941 */ /* 0x000fea0003800000 */
.L_x_49581:
        /* <DEDUP_REMOVED lines=12> */
.L_x_49585:
        /* <DEDUP_REMOVED lines=12> */
.L_x_49588:
[----:B------:R-:W-:-:S07]  /*11260*/  IMAD.MOV.U32 R2, RZ, RZ, R14 ;  /* 0x000000ffff027224 */ /* 0x000fce00078e000e */
.L_x_49589:
[----:B------:R-:W-:Y:S05]  /*11270*/  BSYNC B2 ;  /* 0x0000000000027941 */ /* 0x000fea0003800000 */
.L_x_49587:
        /* <DEDUP_REMOVED lines=16> */
.L_x_49593:
[----:B------:R-:W-:Y:S05]  /*11380*/  BSYNC B3 ;  /* 0x0000000000037941 */ /* 0x000fea0003800000 */
.L_x_49592:
        /* <DEDUP_REMOVED lines=42> */
.L_x_49591:
[----:B------:R-:W-:Y:S05]  /*11630*/  BSYNC B2 ;  /* 0x0000000000027941 */ /* 0x000fea0003800000 */
.L_x_49590:
        /* <DEDUP_REMOVED lines=9> */
.L_x_49586:
        /* <DEDUP_REMOVED lines=12> */
.L_x_49595:
[----:B------:R-:W-:-:S07]  /*11790*/  IMAD.MOV.U32 R13, RZ, RZ, R14 ;  /* 0x000000ffff0d7224 */ /* 0x000fce00078e000e */
.L_x_49596:
[----:B------:R-:W-:Y:S05]  /*117a0*/  BSYNC B2 ;  /* 0x0000000000027941 */ /* 0x000fea0003800000 */
.L_x_49594:
        /* <DEDUP_REMOVED lines=16> */
.L_x_49600:
[----:B------:R-:W-:Y:S05]  /*118b0*/  BSYNC B3 ;  /* 0x0000000000037941 */ /* 0x000fea0003800000 */
.L_x_49599:
        /* <DEDUP_REMOVED lines=43> */
.L_x_49598:
[----:B------:R-:W-:Y:S05]  /*11b70*/  BSYNC B2 ;  /* 0x0000000000027941 */ /* 0x000fea0003800000 */
.L_x_49597:
        /* <DEDUP_REMOVED lines=12> */
.L_x_49601:
        /* <DEDUP_REMOVED lines=12> */
.L_x_49604:
[----:B------:R-:W-:-:S07]  /*11d00*/  MOV R0, R14 ;  /* 0x0000000e00007202 */ /* 0x000fce0000000f00 */
.L_x_49605:
[----:B------:R-:W-:Y:S05]  /*11d10*/  BSYNC B2 ;  /* 0x0000000000027941 */ /* 0x000fea0003800000 */
.L_x_49603:
        /* <DEDUP_REMOVED lines=16> */
.L_x_49609:
[----:B------:R-:W-:Y:S05]  /*11e20*/  BSYNC B3 ;  /* 0x0000000000037941 */ /* 0x000fea0003800000 */
.L_x_49608:
        /* <DEDUP_REMOVED lines=42> */
.L_x_49607:
[----:B------:R-:W-:Y:S05]  /*120d0*/  BSYNC B2 ;  /* 0x0000000000027941 */ /* 0x000fea0003800000 */
.L_x_49606:
        /* <DEDUP_REMOVED lines=9> */
.L_x_49602:
        /* <DEDUP_REMOVED lines=51> */
.L_x_49610:
[----:B------:R-:W-:-:S07]  /*124a0*/  VIADD R188, R188, 0x20 ;  /* 0x00000020bcbc7836 */ /* 0x000fce0000000000 */
.L_x_49481:
[----:B------:R-:W-:Y:S05]  /*124b0*/  BSYNC B1 ;  /* 0x0000000000017941 */ /* 0x000fea0003800000 */
.L_x_49480:
        /* <DEDUP_REMOVED lines=30> */
.L_x_49614:
[----:B------:R-:W-:-:S07]  /*126a0*/  IMAD.MOV.U32 R134, RZ, RZ, R14 ;  /* 0x000000ffff867224 */ /* 0x000fce00078e000e */
.L_x_49615:
[----:B------:R-:W-:Y:S05]  /*126b0*/  BSYNC B2 ;  /* 0x0000000000027941 */ /* 0x000fea0003800000 */
.L_x_49613:
        /* <DEDUP_REMOVED lines=16> */
.L_x_49619:
[----:B------:R-:W-:Y:S05]  /*127c0*/  BSYNC B3 ;  /* 0x0000000000037941 */ /* 0x000fea0003800000 */
.L_x_49618:
        /* <DEDUP_REMOVED lines=42> */
.L_x_49617:
[----:B------:R-:W-:Y:S05]  /*12a70*/  BSYNC B2 ;  /* 0x0000000000027941 */ /* 0x000fea0003800000 */
.L_x_49616:
        /* <DEDUP_REMOVED lines=19> */
.L_x_49620:
        /* <DEDUP_REMOVED lines=12> */
.L_x_49623:
[----:B------:R-:W-:-:S07]  /*12c70*/  IMAD.MOV.U32 R8, RZ, RZ, R14 ;  /* 0x000000ffff087224 */ /* 0x000fce00078e000e */
.L_x_49624:
[----:B------:R-:W-:Y:S05]  /*12c80*/  BSYNC B2 ;  /* 0x0000000000027941 */ /* 0x000fea0003800000 */
.L_x_49622:
        /* <DEDUP_REMOVED lines=16> */
.L_x_49628:
[----:B------:R-:W-:Y:S05]  /*12d90*/  BSYNC B3 ;  /* 0x0000000000037941 */ /* 0x000fea0003800000 */
.L_x_49627:
        /* <DEDUP_REMOVED lines=42> */
.L_x_49626:
[----:B------:R-:W-:Y:S05]  /*13040*/  BSYNC B2 ;  /* 0x0000000000027941 */ /* 0x000fea0003800000 */
.L_x_49625:
        /* <DEDUP_REMOVED lines=9> */
.L_x_49621:
        /* <DEDUP_REMOVED lines=12> */
.L_x_49630:
[----:B------:R-:W-:-:S07]  /*131a0*/  MOV R13, R14 ;  /* 0x0000000e000d7202 */ /* 0x000fce0000000f00 */
.L_x_49631:
[----:B------:R-:W-:Y:S05]  /*131b0*/  BSYNC B2 ;  /* 0x0000000000027941 */ /* 0x000fea0003800000 */
.L_x_49629:
        /* <DEDUP_REMOVED lines=16> */
.L_x_49635:
[----:B------:R-:W-:Y:S05]  /*132c0*/  BSYNC B3 ;  /* 0x0000000000037941 */ /* 0x000fea0003800000 */
.L_x_49634:
        /* <DEDUP_REMOVED lines=43> */
.L_x_49633:
[----:B------:R-:W-:Y:S05]  /*13580*/  BSYNC B2 ;  /* 0x0000000000027941 */ /* 0x000fea0003800000 */
.L_x_49632:
        /* <DEDUP_REMOVED lines=14> */
.L_x_49636:
        /* <DEDUP_REMOVED lines=12> */
.L_x_49639:
[----:B------:R-:W-:-:S07]  /*13730*/  IMAD.MOV.U32 R7, RZ, RZ, R14 ;  /* 0x000000ffff077224 */ /* 0x000fce00078e000e */
.L_x_49640:
[----:B------:R-:W-:Y:S05]  /*13740*/  BSYNC B2 ;  /* 0x0000000000027941 */ /* 0x000fea0003800000 */
.L_x_49638:
        /* <DEDUP_REMOVED lines=16> */
.L_x_49644:
[----:B------:R-:W-:Y:S05]  /*13850*/  BSYNC B3 ;  /* 0x0000000000037941 */ /* 0x000fea0003800000 */
.L_x_49643:
        /* <DEDUP_REMOVED lines=42> */
.L_x_49642:
[----:B------:R-:W-:Y:S05]  /*13b00*/  BSYNC B2 ;  /* 0x0000000000027941 */ /* 0x000fea0003800000 */
.L_x_49641:
        /* <DEDUP_REMOVED lines=9> */
.L_x_49637:
        /* <DEDUP_REMOVED lines=12> */
.L_x_49646:
[----:B------:R-:W-:-:S07]  /*13c60*/  IMAD.MOV.U32 R13, RZ, RZ, R14 ;  /* 0x000000ffff0d7224 */ /* 0x000fce00078e000e */
.L_x_49647:
[----:B------:R-:W-:Y:S05]  /*13c70*/  BSYNC B2 ;  /* 0x0000000000027941 */ /* 0x000fea0003800000 */
.L_x_49645:
        /* <DEDUP_REMOVED lines=16> */
.L_x_49651:
[----:B------:R-:W-:Y:S05]  /*13d80*/  BSYNC B3 ;  /* 0x0000000000037941 */ /* 0x000fea0003800000 */
.L_x_49650:
        /* <DEDUP_REMOVED lines=43> */
.L_x_49649:
[----:B------:R-:W-:Y:S05]  /*14040*/  BSYNC B2 ;  /* 0x0000000000027941 */ /* 0x000fea0003800000 */
.L_x_49648:
        /* <DEDUP_REMOVED lines=14> */
.L_x_49652:
        /* <DEDUP_REMOVED lines=12> */
.L_x_49655:
[----:B------:R-:W-:-:S07]  /*141f0*/  MOV R6, R14 ;  /* 0x0000000e00067202 */ /* 0x000fce0000000f00 */
.L_x_49656:
[----:B------:R-:W-:Y:S05]  /*14200*/  BSYNC B2 ;  /* 0x0000000000027941 */ /* 0x000fea0003800000 */
.L_x_49654:
        /* <DEDUP_REMOVED lines=16> */
.L_x_49660:
[----:B------:R-:W-:Y:S05]  /*14310*/  BSYNC B3 ;  /* 0x0000000000037941 */ /* 0x000fea0003800000 */
.L_x_49659:
        /* <DEDUP_REMOVED lines=42> */
.L_x_49658:
[----:B------:R-:W-:Y:S05]  /*145c0*/  BSYNC B2 ;  /* 0x0000000000027941 */ /* 0x000fea0003800000 */
.L_x_49657:
        /* <DEDUP_REMOVED lines=9> */
.L_x_49653:
        /* <DEDUP_REMOVED lines=12> */
.L_x_49662:
[----:B------:R-:W-:-:S07]  /*14720*/  IMAD.MOV.U32 R13, RZ, RZ, R14 ;  /* 0x000000ffff0d7224 */ /* 0x000fce00078e000e */
.L_x_49663:
[----:B------:R-:W-:Y:S05]  /*14730*/  BSYNC B2 ;  /* 0x0000000000027941 */ /* 0x000fea0003800000 */
.L_x_49661:
        /* <DEDUP_REMOVED lines=16> */
.L_x_49667:
[----:B------:R-:W-:Y:S05]  /*14840*/  BSYNC B3 ;  /* 0x0000000000037941 */ /* 0x000fea0003800000 */
.L_x_49666:
        /* <DEDUP_REMOVED lines=43> */
.L_x_49665:
[----:B------:R-:W-:Y:S05]  /*14b00*/  BSYNC B2 ;  /* 0x0000000000027941 */ /* 0x000fea0003800000 */
.L_x_49664:
        /* <DEDUP_REMOVED lines=14> */
.L_x_49668:
        /* <DEDUP_REMOVED lines=12> */
.L_x_49671:
[----:B------:R-:W-:-:S07]  /*14cb0*/  IMAD.MOV.U32 R5, RZ, RZ, R14 ;  /* 0x000000ffff057224 */ /* 0x000fce00078e000e */
.L_x_49672:
[----:B------:R-:W-:Y:S05]  /*14cc0*/  BSYNC B2 ;  /* 0x0000000000027941 */ /* 0x000fea0003800000 */
.L_x_49670:
        /* <DEDUP_REMOVED lines=16> */
.L_x_49676:
[----:B------:R-:W-:Y:S05]  /*14dd0*/  BSYNC B3 ;  /* 0x0000000000037941 */ /* 0x000fea0003800000 */
.L_x_49675:
        /* <DEDUP_REMOVED lines=42> */
.L_x_49674:
[----:B------:R-:W-:Y:S05]  /*15080*/  BSYNC B2 ;  /* 0x0000000000027941 */ /* 0x000fea0003800000 */
.L_x_49673:
        /* <DEDUP_REMOVED lines=9> */
.L_x_49669:
        /* <DEDUP_REMOVED lines=12> */
.L_x_49678:
[----:B------:R-:W-:-:S07]  /*151e0*/  MOV R13, R14 ;  /* 0x0000000e000d7202 */ /* 0x000fce0000000f00 */
.L_x_49679:
[----:B------:R-:W-:Y:S05]  /*151f0*/  BSYNC B2 ;  /* 0x0000000000027941 */ /* 0x000fea0003800000 */
.L_x_49677:
        /* <DEDUP_REMOVED lines=16> */
.L_x_49683:
[----:B------:R-:W-:Y:S05]  /*15300*/  BSYNC B3 ;  /* 0x0000000000037941 */ /* 0x000fea0003800000 */
.L_x_49682:
        /* <DEDUP_REMOVED lines=43> */
.L_x_49681:
[----:B------:R-:W-:Y:S05]  /*155c0*/  BSYNC B2 ;  /* 0x0000000000027941 */ /* 0x000fea0003800000 */
.L_x_49680:
        /* <DEDUP_REMOVED lines=14> */
.L_x_49684:
        /* <DEDUP_REMOVED lines=12> */
.L_x_49687:
[----:B------:R-:W-:-:S07]  /*15770*/  IMAD.MOV.U32 R4, RZ, RZ, R14 ;  /* 0x000000ffff047224 */ /* 0x000fce00078e000e */
.L_x_49688:
[----:B------:R-:W-:Y:S05]  /*15780*/  BSYNC B2 ;  /* 0x0000000000027941 */ /* 0x000fea0003800000 */
.L_x_49686:
        /* <DEDUP_REMOVED lines=16> */
.L_x_49692:
[----:B------:R-:W-:Y:S05]  /*15890*/  BSYNC B3 ;  /* 0x0000000000037941 */ /* 0x000fea0003800000 */
.L_x_49691:
        /* <DEDUP_REMOVED lines=42> */
.L_x_49690:
[----:B------:R-:W-:Y:S05]  /*15b40*/  BSYNC B2 ;  /* 0x0000000000027941 */ /* 0x000fea0003800000 */
.L_x_49689:
        /* <DEDUP_REMOVED lines=9> */
.L_x_49685:
        /* <DEDUP_REMOVED lines=12> */
.L_x_49694:
[----:B------:R-:W-:-:S07]  /*15ca0*/  IMAD.MOV.U32 R13, RZ, RZ, R14 ;  /* 0x000000ffff0d7224 */ /* 0x000fce00078e000e */
.L_x_49695:
[----:B------:R-:W-:Y:S05]  /*15cb0*/  BSYNC B2 ;  /* 0x0000000000027941 */ /* 0x000fea0003800000 */
.L_x_49693:
        /* <DEDUP_REMOVED lines=16> */
.L_x_49699:
[----:B------:R-:W-:Y:S05]  /*15dc0*/  BSYNC B3 ;  /* 0x0000000000037941 */ /* 0x000fea0003800000 */
.L_x_49698:
        /* <DEDUP_REMOVED lines=43> */
.L_x_49697:
[----:B------:R-:W-:Y:S05]  /*16080*/  BSYNC B2 ;  /* 0x0000000000027941 */ /* 0x000fea0003800000 */
.L_x_49696:
        /* <DEDUP_REMOVED lines=12> */
.L_x_49700:
        /* <DEDUP_REMOVED lines=12> */
.L_x_49703:
[----:B------:R-:W-:-:S07]  /*16210*/  MOV R3, R14 ;  /* 0x0000000e00037202 */ /* 0x000fce0000000f00 */
.L_x_49704:
[----:B------:R-:W-:Y:S05]  /*16220*/  BSYNC B2 ;  /* 0x0000000000027941 */ /* 0x000fea0003800000 */
.L_x_49702:
        /* <DEDUP_REMOVED lines=16> */
.L_x_49708:
[----:B------:R-:W-:Y:S05]  /*16330*/  BSYNC B3 ;  /* 0x0000000000037941 */ /* 0x000fea0003800000 */
.L_x_49707:
        /* <DEDUP_REMOVED lines=42> */
.L_x_49706:
[----:B------:R-:W-:Y:S05]  /*165e0*/  BSYNC B2 ;  /* 0x0000000000027941 */ /* 0x000fea0003800000 */
.L_x_49705:
        /* <DEDUP_REMOVED lines=9> */
.L_x_49701:
        /* <DEDUP_REMOVED lines=12> */
.L_x_49710:
[----:B------:R-:W-:-:S07]  /*16740*/  IMAD.MOV.U32 R13, RZ, RZ, R14 ;  /* 0x000000ffff0d7224 */ /* 0x000fce00078e000e */
.L_x_49711:
[----:B------:R-:W-:Y:S05]  /*16750*/  BSYNC B2 ;  /* 0x0000000000027941 */ /* 0x000fea0003800000 */
.L_x_49709:
        /* <DEDUP_REMOVED lines=16> */
.L_x_49715:
[----:B------:R-:W-:Y:S05]  /*16860*/  BSYNC B3 ;  /* 0x0000000000037941 */ /* 0x000fea0003800000 */
.L_x_49714:
        /* <DEDUP_REMOVED lines=43> */
.L_x_49713:
[----:B------:R-:W-:Y:S05]  /*16b20*/  BSYNC B2 ;  /* 0x0000000000027941 */ /* 0x000fea0003800000 */
.L_x_49712:
        /* <DEDUP_REMOVED lines=12> */
.L_x_49716:
        /* <DEDUP_REMOVED lines=12> */
.L_x_49719:
[----:B------:R-:W-:-:S07]  /*16cb0*/  IMAD.MOV.U32 R2, RZ, RZ, R14 ;  /* 0x000000ffff027224 */ /* 0x000fce00078e000e */
.L_x_49720:
[----:B------:R-:W-:Y:S05]  /*16cc0*/  BSYNC B2 ;  /* 0x0000000000027941 */ /* 0x000fea0003800000 */
.L_x_49718:
        /* <DEDUP_REMOVED lines=16> */
.L_x_49724:
[----:B------:R-:W-:Y:S05]  /*16dd0*/  BSYNC B3 ;  /* 0x0000000000037941 */ /* 0x000fea0003800000 */
.L_x_49723:
        /* <DEDUP_REMOVED lines=42> */
.L_x_49722:
[----:B------:R-:W-:Y:S05]  /*17080*/  BSYNC B2 ;  /* 0x0000000000027941 */ /* 0x000fea0003800000 */
.L_x_49721:
        /* <DEDUP_REMOVED lines=9> */
.L_x_49717:
        /* <DEDUP_REMOVED lines=12> */
.L_x_49726:
[----:B------:R-:W-:-:S07]  /*171e0*/  MOV R13, R14 ;  /* 0x0000000e000d7202 */ /* 0x000fce0000000f00 */
.L_x_49727:
[----:B------:R-:W-:Y:S05]  /*171f0*/  BSYNC B2 ;  /* 0x0000000000027941 */ /* 0x000fea0003800000 */
.L_x_49725:
        /* <DEDUP_REMOVED lines=16> */
.L_x_49731:
[----:B------:R-:W-:Y:S05]  /*17300*/  BSYNC B3 ;  /* 0x0000000000037941 */ /* 0x000fea0003800000 */
.L_x_49730:
        /* <DEDUP_REMOVED lines=43> */
.L_x_49729:
[----:B------:R-:W-:Y:S05]  /*175c0*/  BSYNC B2 ;  /* 0x0000000000027941 */ /* 0x000fea0003800000 */
.L_x_49728:
        /* <DEDUP_REMOVED lines=12> */
.L_x_49732:
        /* <DEDUP_REMOVED lines=12> */
.L_x_49735:
[----:B------:R-:W-:-:S07]  /*17750*/  IMAD.MOV.U32 R0, RZ, RZ, R14 ;  /* 0x000000ffff007224 */ /* 0x000fce00078e000e */
.L_x_49736:
[----:B------:R-:W-:Y:S05]  /*17760*/  BSYNC B2 ;  /* 0x0000000000027941 */ /* 0x000fea0003800000 */
.L_x_49734:
        /* <DEDUP_REMOVED lines=16> */
.L_x_49740:
[----:B------:R-:W-:Y:S05]  /*17870*/  BSYNC B3 ;  /* 0x0000000000037941 */ /* 0x000fea0003800000 */
.L_x_49739:
        /* <DEDUP_REMOVED lines=42> */
.L_x_49738:
[----:B------:R-:W-:Y:S05]  /*17b20*/  BSYNC B2 ;  /* 0x0000000000027941 */ /* 0x000fea0003800000 */
.L_x_49737:
        /* <DEDUP_REMOVED lines=9> */
.L_x_49733:
        /* <DEDUP_REMOVED lines=51> */
.L_x_49741:
[----:B------:R-:W-:-:S07]  /*17ef0*/  IADD3 R188, R188, 0x20, RZ ;  /* 0x00000020bcbc7810 */ /* 0x000fce0007ffe0ff */
.L_x_49612:
[----:B------:R-:W-:Y:S05]  /*17f00*/  BSYNC B1 ;  /* 0x0000000000017941 */ /* 0x000fea0003800000 */
.L_x_49611:
        /* <DEDUP_REMOVED lines=30> */
.L_x_49745:
[----:B------:R-:W-:-:S07]  /*180f0*/  IMAD.MOV.U32 R142, RZ, RZ, R14 ;  /* 0x000000ffff8e7224 */ /* 0x000fce00078e000e */
.L_x_49746:
[----:B------:R-:W-:Y:S05]  /*18100*/  BSYNC B2 ;  /* 0x0000000000027941 */ /* 0x000fea0003800000 */
.L_x_49744:
        /* <DEDUP_REMOVED lines=16> */
.L_x_49750:
[----:B------:R-:W-:Y:S05]  /*18210*/  BSYNC B3 ;  /* 0x0000000000037941 */ /* 0x000fea0003800000 */
.L_x_49749:
        /* <DEDUP_REMOVED lines=42> */
.L_x_49748:
[----:B------:R-:W-:Y:S05]  /*184c0*/  BSYNC B2 ;  /* 0x0000000000027941 */ /* 0x000fea0003800000 */
.L_x_49747:
        /* <DEDUP_REMOVED lines=19> */
.L_x_49751:
        /* <DEDUP_REMOVED lines=12> */
.L_x_49754:
[----:B------:R-:W-:-:S07]  /*186c0*/  MOV R8, R14 ;  /* 0x0000000e00087202 */ /* 0x000fce0000000f00 */
.L_x_49755:
[----:B------:R-:W-:Y:S05]  /*186d0*/  BSYNC B2 ;  /* 0x0000000000027941 */ /* 0x000fea0003800000 */
.L_x_49753:
        /* <DEDUP_REMOVED lines=16> */
.L_x_49759:
[----:B------:R-:W-:Y:S05]  /*187e0*/  BSYNC B3 ;  /* 0x0000000000037941 */ /* 0x000fea0003800000 */
.L_x_49758:
        /* <DEDUP_REMOVED lines=42> */
.L_x_49757:
[----:B------:R-:W-:Y:S05]  /*18a90*/  BSYNC B2 ;  /* 0x0000000000027941 */ /* 0x000fea0003800000 */
.L_x_49756:
        /* <DEDUP_REMOVED lines=9> */
.L_x_49752:
        /* <DEDUP_REMOVED lines=12> */
.L_x_49761:
[----:B------:R-:W-:-:S07]  /*18bf0*/  IMAD.MOV.U32 R13, RZ, RZ, R14 ;  /* 0x000000ffff0d7224 */ /* 0x000fce00078e000e */
.L_x_49762:
[----:B------:R-:W-:Y:S05]  /*18c00*/  BSYNC B2 ;  /* 0x0000000000027941 */ /* 0x000fea0003800000 */
.L_x_49760:
        /* <DEDUP_REMOVED lines=16> */
.L_x_49766:
[----:B------:R-:W-:Y:S05]  /*18d10*/  BSYNC B3 ;  /* 0x0000000000037941 */ /* 0x000fea0003800000 */
.L_x_49765:
        /* <DEDUP_REMOVED lines=43> */
.L_x_49764:
[----:B------:R-:W-:Y:S05]  /*18fd0*/  BSYNC B2 ;  /* 0x0000000000027941 */ /* 0x000fea0003800000 */
.L_x_49763:
        /* <DEDUP_REMOVED lines=14> */
.L_x_49767:
        /* <DEDUP_REMOVED lines=12> */
.L_x_49770:
[----:B------:R-:W-:-:S07]  /*19180*/  IMAD.MOV.U32 R7, RZ, RZ, R14 ;  /* 0x000000ffff077224 */ /* 0x000fce00078e000e */
.L_x_49771:
[----:B------:R-:W-:Y:S05]  /*19190*/  BSYNC B2 ;  /* 0x0000000000027941 */ /* 0x000fea0003800000 */
.L_x_49769:
        /* <DEDUP_REMOVED lines=16> */
.L_x_49775:
[----:B------:R-:W-:Y:S05]  /*192a0*/  BSYNC B3 ;  /* 0x0000000000037941 */ /* 0x000fea0003800000 */
.L_x_49774:
        /* <DEDUP_REMOVED lines=42> */
.L_x_49773:
[----:B------:R-:W-:Y:S05]  /*19550*/  BSYNC B2 ;  /* 0x0000000000027941 */ /* 0x000fea0003800000 */
.L_x_49772:
        /* <DEDUP_REMOVED lines=9> */
.L_x_49768:
        /* <DEDUP_REMOVED lines=12> */
.L_x_49777:
[----:B------:R-:W-:-:S07]  /*196b0*/  MOV R13, R14 ;  /* 0x0000000e000d7202 */ /* 0x000fce0000000f00 */
.L_x_49778:
[----:B------:R-:W-:Y:S05]  /*196c0*/  BSYNC B2 ;  /* 0x0000000000027941 */ /* 0x000fea0003800000 */
.L_x_49776:
        /* <DEDUP_REMOVED lines=16> */
.L_x_49782:
[----:B------:R-:W-:Y:S05]  /*197d0*/  BSYNC B3 ;  /* 0x0000000000037941 */ /* 0x000fea0003800000 */
.L_x_49781:
        /* <DEDUP_REMOVED lines=43> */
.L_x_49780:
[----:B------:R-:W-:Y:S05]  /*19a90*/  BSYNC B2 ;  /* 0x0000000000027941 */ /* 0x000fea0003800000 */
.L_x_49779:
        /* <DEDUP_REMOVED lines=14> */
.L_x_49783:
        /* <DEDUP_REMOVED lines=12> */
.L_x_49786:
[----:B------:R-:W-:-:S07]  /*19c40*/  IMAD.MOV.U32 R6, RZ, RZ, R14 ;  /* 0x000000ffff067224 */ /* 0x000fce00078e000e */
.L_x_49787:
[----:B------:R-:W-:Y:S05]  /*19c50*/  BSYNC B2 ;  /* 0x0000000000027941 */ /* 0x000fea0003800000 */
.L_x_49785:
        /* <DEDUP_REMOVED lines=16> */
.L_x_49791:
[----:B------:R-:W-:Y:S05]  /*19d60*/  BSYNC B3 ;  /* 0x0000000000037941 */ /* 0x000fea0003800000 */
.L_x_49790:
        /* <DEDUP_REMOVED lines=42> */
.L_x_49789:
[----:B------:R-:W-:Y:S05]  /*1a010*/  BSYNC B2 ;  /* 0x0000000000027941 */ /* 0x000fea0003800000 */
.L_x_49788:
        /* <DEDUP_REMOVED lines=9> */
.L_x_49784:
        /* <DEDUP_REMOVED lines=12> */
.L_x_49793:
[----:B------:R-:W-:-:S07]  /*1a170*/  IMAD.MOV.U32 R13, RZ, RZ, R14 ;  /* 0x000000ffff0d7224 */ /* 0x000fce00078e000e */
.L_x_49794:
[----:B------:R-:W-:Y:S05]  /*1a180*/  BSYNC B2 ;  /* 0x0000000000027941 */ /* 0x000fea0003800000 */
.L_x_49792:
        /* <DEDUP_REMOVED lines=16> */
.L_x_49798:
[----:B------:R-:W-:Y:S05]  /*1a290*/  BSYNC B3 ;  /* 0x0000000000037941 */ /* 0x000fea0003800000 */
.L_x_49797:
        /* <DEDUP_REMOVED lines=43> */
.L_x_49796:
[----:B------:R-:W-:Y:S05]  /*1a550*/  BSYNC B2 ;  /* 0x0000000000027941 */ /* 0x000fea0003800000 */
.L_x_49795:
        /* <DEDUP_REMOVED lines=14> */
.L_x_49799:
        /* <DEDUP_REMOVED lines=12> */
.L_x_49802:
[----:B------:R-:W-:-:S07]  /*1a700*/  MOV R5, R14 ;  /* 0x0000000e00057202 */ /* 0x000fce0000000f00 */
.L_x_49803:
[----:B------:R-:W-:Y:S05]  /*1a710*/  BSYNC B2 ;  /* 0x0000000000027941 */ /* 0x000fea0003800000 */
.L_x_49801:
        /* <DEDUP_REMOVED lines=16> */
.L_x_49807:
[----:B------:R-:W-:Y:S05]  /*1a820*/  BSYNC B3 ;  /* 0x0000000000037941 */ /* 0x000fea0003800000 */
.L_x_49806:
        /* <DEDUP_REMOVED lines=42> */
.L_x_49805:
[----:B------:R-:W-:Y:S05]  /*1aad0*/  BSYNC B2 ;  /* 0x0000000000027941 */ /* 0x000fea0003800000 */
.L_x_49804:
        /* <DEDUP_REMOVED lines=9> */
.L_x_49800:
        /* <DEDUP_REMOVED lines=12> */
.L_x_49809:
[----:B------:R-:W-:-:S07]  /*1ac30*/  IMAD.MOV.U32 R13, RZ, RZ, R14 ;  /* 0x000000ffff0d7224 */ /* 0x000fce00078e000e */
.L_x_49810:
[----:B------:R-:W-:Y:S05]  /*1ac40*/  BSYNC B2 ;  /* 0x0000000000027941 */ /* 0x000fea0003800000 */
.L_x_49808:
        /* <DEDUP_REMOVED lines=16> */
.L_x_49814:
[----:B------:R-:W-:Y:S05]  /*1ad50*/  BSYNC B3 ;  /* 0x0000000000037941 */ /* 0x000fea0003800000 */
.L_x_49813:
        /* <DEDUP_REMOVED lines=43> */
.L_x_49812:
[----:B------:R-:W-:Y:S05]  /*1b010*/  BSYNC B2 ;  /* 0x0000000000027941 */ /* 0x000fea0003800000 */
.L_x_49811:
        /* <DEDUP_REMOVED lines=14> */
.L_x_49815:
        /* <DEDUP_REMOVED lines=12> */
.L_x_49818:
[----:B------:R-:W-:-:S07]  /*1b1c0*/  IMAD.MOV.U32 R4, RZ, RZ, R14 ;  /* 0x000000ffff047224 */ /* 0x000fce00078e000e */
.L_x_49819:
[----:B------:R-:W-:Y:S05]  /*1b1d0*/  BSYNC B2 ;  /* 0x0000000000027941 */ /* 0x000fea0003800000 */
.L_x_49817:
        /* <DEDUP_REMOVED lines=16> */
.L_x_49823:
[----:B------:R-:W-:Y:S05]  /*1b2e0*/  BSYNC B3 ;  /* 0x0000000000037941 */ /* 0x000fea0003800000 */
.L_x_49822:
        /* <DEDUP_REMOVED lines=42> */
.L_x_49821:
[----:B------:R-:W-:Y:S05]  /*1b590*/  BSYNC B2 ;  /* 0x0000000000027941 */ /* 0x000fea0003800000 */
.L_x_49820:
        /* <DEDUP_REMOVED lines=9> */
.L_x_49816:
        /* <DEDUP_REMOVED lines=12> */
.L_x_49825:
[----:B------:R-:W-:-:S07]  /*1b6f0*/  MOV R13, R14 ;  /* 0x0000000e000d7202 */ /* 0x000fce0000000f00 */
.L_x_49826:
[----:B------:R-:W-:Y:S05]  /*1b700*/  BSYNC B2 ;  /* 0x0000000000027941 */ /* 0x000fea0003800000 */
.L_x_49824:
        /* <DEDUP_REMOVED lines=16> */
.L_x_49830:
[----:B------:R-:W-:Y:S05]  /*1b810*/  BSYNC B3 ;  /* 0x0000000000037941 */ /* 0x000fea0003800000 */
.L_x_49829:
        /* <DEDUP_REMOVED lines=43> */
.L_x_49828:
[----:B------:R-:W-:Y:S05]  /*1bad0*/  BSYNC B2 ;  /* 0x0000000000027941 */ /* 0x000fea0003800000 */
.L_x_49827:
        /* <DEDUP_REMOVED lines=12> */
.L_x_49831:
        /* <DEDUP_REMOVED lines=12> */
.L_x_49834:
[----:B------:R-:W-:-:S07]  /*1bc60*/  IMAD.MOV.U32 R3, RZ, RZ, R14 ;  /* 0x000000ffff037224 */ /* 0x000fce00078e000e */
.L_x_49835:
[----:B------:R-:W-:Y:S05]  /*1bc70*/  BSYNC B2 ;  /* 0x0000000000027941 */ /* 0x000fea0003800000 */
.L_x_49833:
        /* <DEDUP_REMOVED lines=16> */
.L_x_49839:
[----:B------:R-:W-:Y:S05]  /*1bd80*/  BSYNC B3 ;  /* 0x0000000000037941 */ /* 0x000fea0003800000 */
.L_x_49838:
        /* <DEDUP_REMOVED lines=42> */
.L_x_49837:
[----:B------:R-:W-:Y:S05]  /*1c030*/  BSYNC B2 ;  /* 0x0000000000027941 */ /* 0x000fea0003800000 */
.L_x_49836:
        /* <DEDUP_REMOVED lines=9> */
.L_x_49832:
        /* <DEDUP_REMOVED lines=12> */
.L_x_49841:
[----:B------:R-:W-:-:S07]  /*1c190*/  IMAD.MOV.U32 R13, RZ, RZ, R14 ;  /* 0x000000ffff0d7224 */ /* 0x000fce00078e000e */
.L_x_49842:
[----:B------:R-:W-:Y:S05]  /*1c1a0*/  BSYNC B2 ;  /* 0x0000000000027941 */ /* 0x000fea0003800000 */
.L_x_49840:
        /* <DEDUP_REMOVED lines=16> */
.L_x_49846:
[----:B------:R-:W-:Y:S05]  /*1c2b0*/  BSYNC B3 ;  /* 0x0000000000037941 */ /* 0x000fea0003800000 */
.L_x_49845:
        /* <DEDUP_REMOVED lines=43> */
.L_x_49844:
[----:B------:R-:W-:Y:S05]  /*1c570*/  BSYNC B2 ;  /* 0x0000000000027941 */ /* 0x000fea0003800000 */
.L_x_49843:
        /* <DEDUP_REMOVED lines=12> */
.L_x_49847:
        /* <DEDUP_REMOVED lines=12> */
.L_x_49850:
[----:B------:R-:W-:-:S07]  /*1c700*/  MOV R2, R14 ;  /* 0x0000000e00027202 */ /* 0x000fce0000000f00 */
.L_x_49851:
[----:B------:R-:W-:Y:S05]  /*1c710*/  BSYNC B2 ;  /* 0x0000000000027941 */ /* 0x000fea0003800000 */
.L_x_49849:
        /* <DEDUP_REMOVED lines=16> */
.L_x_49855:
[----:B------:R-:W-:Y:S05]  /*1c820*/  BSYNC B3 ;  /* 0x0000000000037941 */ /* 0x000fea0003800000 */
.L_x_49854:
        /* <DEDUP_REMOVED lines=42> */
.L_x_49853:
[----:B------:R-:W-:Y:S05]  /*1cad0*/  BSYNC B2 ;  /* 0x0000000000027941 */ /* 0x000fea0003800000 */
.L_x_49852:
        /* <DEDUP_REMOVED lines=9> */
.L_x_49848:
        /* <DEDUP_REMOVED lines=12> */
.L_x_49857:
[----:B------:R-:W-:-:S07]  /*1cc30*/  IMAD.MOV.U32 R13, RZ, RZ, R14 ;  /* 0x000000ffff0d7224 */ /* 0x000fce00078e000e */
.L_x_49858:
[----:B------:R-:W-:Y:S05]  /*1cc40*/  BSYNC B2 ;  /* 0x0000000000027941 */ /* 0x000fea0003800000 */
.L_x_49856:
        /* <DEDUP_REMOVED lines=16> */
.L_x_49862:
[----:B------:R-:W-:Y:S05]  /*1cd50*/  BSYNC B3 ;  /* 0x0000000000037941 */ /* 0x000fea0003800000 */
.L_x_49861:
        /* <DEDUP_REMOVED lines=43> */
.L_x_49860:
[----:B------:R-:W-:Y:S05]  /*1d010*/  BSYNC B2 ;  /* 0x0000000000027941 */ /* 0x000fea0003800000 */
.L_x_49859:
        /* <DEDUP_REMOVED lines=12> */
.L_x_49863:
        /* <DEDUP_REMOVED lines=12> */
.L_x_49866:
[----:B------:R-:W-:-:S07]  /*1d1a0*/  IMAD.MOV.U32 R0, RZ, RZ, R14 ;  /* 0x000000ffff007224 */ /* 0x000fce00078e000e */
.L_x_49867:
[----:B------:R-:W-:Y:S05]  /*1d1b0*/  BSYNC B2 ;  /* 0x0000000000027941 */ /* 0x000fea0003800000 */
.L_x_49865:
        /* <DEDUP_REMOVED lines=16> */
.L_x_49871:
[----:B------:R-:W-:Y:S05]  /*1d2c0*/  BSYNC B3 ;  /* 0x0000000000037941 */ /* 0x000fea0003800000 */
.L_x_49870:
        /* <DEDUP_REMOVED lines=42> */
.L_x_49869:
[----:B------:R-:W-:Y:S05]  /*1d570*/  BSYNC B2 ;  /* 0x0000000000027941 */ /* 0x000fea0003800000 */
.L_x_49868:
        /* <DEDUP_REMOVED lines=9> */
.L_x_49864:
        /* <DEDUP_REMOVED lines=51> */
.L_x_49872:
[----:B------:R-:W-:-:S07]  /*1d940*/  VIADD R188, R188, 0x20 ;  /* 0x00000020bcbc7836 */ /* 0x000fce0000000000 */
.L_x_49743:
[----:B------:R-:W-:Y:S05]  /*1d950*/  BSYNC B1 ;  /* 0x0000000000017941 */ /* 0x000fea0003800000 */
.L_x_49742:
        /* <DEDUP_REMOVED lines=30> */
.L_x_49876:
[----:B------:R-:W-:-:S07]  /*1db40*/  MOV R150, R14 ;  /* 0x0000000e00967202 */ /* 0x000fce0000000f00 */
.L_x_49877:
[----:B------:R-:W-:Y:S05]  /*1db50*/  BSYNC B2 ;  /* 0x0000000000027941 */ /* 0x000fea0003800000 */
.L_x_49875:
        /* <DEDUP_REMOVED lines=16> */
.L_x_49881:
[----:B------:R-:W-:Y:S05]  /*1dc60*/  BSYNC B3 ;  /* 0x0000000000037941 */ /* 0x000fea0003800000 */
.L_x_49880:
        /* <DEDUP_REMOVED lines=42> */
.L_x_49879:
[----:B------:R-:W-:Y:S05]  /*1df10*/  BSYNC B2 ;  /* 0x0000000000027941 */ /* 0x000fea0003800000 */
.L_x_49878:
        /* <DEDUP_REMOVED lines=19> */
.L_x_49882:
        /* <DEDUP_REMOVED lines=12> */
.L_x_49885:
[----:B------:R-:W-:-:S07]  /*1e110*/  IMAD.MOV.U32 R8, RZ, RZ, R14 ;  /* 0x000000ffff087224 */ /* 0x000fce00078e000e */
.L_x_49886:
[----:B------:R-:W-:Y:S05]  /*1e120*/  BSYNC B2 ;  /* 0x0000000000027941 */ /* 0x000fea0003800000 */
.L_x_49884:
        /* <DEDUP_REMOVED lines=16> */
.L_x_49890:
[----:B------:R-:W-:Y:S05]  /*1e230*/  BSYNC B3 ;  /* 0x0000000000037941 */ /* 0x000fea0003800000 */
.L_x_49889:
        /* <DEDUP_REMOVED lines=42> */
.L_x_49888:
[----:B------:R-:W-:Y:S05]  /*1e4e0*/  BSYNC B2 ;  /* 0x0000000000027941 */ /* 0x000fea0003800000 */
.L_x_49887:
        /* <DEDUP_REMOVED lines=9> */
.L_x_49883:
        /* <DEDUP_REMOVED lines=12> */
.L_x_49892:
[----:B------:R-:W-:-:S07]  /*1e640*/  IMAD.MOV.U32 R13, RZ, RZ, R14 ;  /* 0x000000ffff0d7224 */ /* 0x000fce00078e000e */
.L_x_49893:
[----:B------:R-:W-:Y:S05]  /*1e650*/  BSYNC B2 ;  /* 0x0000000000027941 */ /* 0x000fea0003800000 */
.L_x_49891:
        /* <DEDUP_REMOVED lines=16> */
.L_x_49897:
[----:B------:R-:W-:Y:S05]  /*1e760*/  BSYNC B3 ;  /* 0x0000000000037941 */ /* 0x000fea0003800000 */
.L_x_49896:
        /* <DEDUP_REMOVED lines=43> */
.L_x_49895:
[----:B------:R-:W-:Y:S05]  /*1ea20*/  BSYNC B2 ;  /* 0x0000000000027941 */ /* 0x000fea0003800000 */
.L_x_49894:
        /* <DEDUP_REMOVED lines=14> */
.L_x_49898:
        /* <DEDUP_REMOVED lines=12> */
.L_x_49901:
[----:B------:R-:W-:-:S07]  /*1ebd0*/  MOV R7, R14 ;  /* 0x0000000e00077202 */ /* 0x000fce0000000f00 */
.L_x_49902:
[----:B------:R-:W-:Y:S05]  /*1ebe0*/  BSYNC B2 ;  /* 0x0000000000027941 */ /* 0x000fea0003800000 */
.L_x_49900:
        /* <DEDUP_REMOVED lines=16> */
.L_x_49906:
[----:B------:R-:W-:Y:S05]  /*1ecf0*/  BSYNC B3 ;  /* 0x0000000000037941 */ /* 0x000fea0003800000 */
.L_x_49905:
        /* <DEDUP_REMOVED lines=42> */
.L_x_49904:
[----:B------:R-:W-:Y:S05]  /*1efa0*/  BSYNC B2 ;  /* 0x0000000000027941 */ /* 0x000fea0003800000 */
.L_x_49903:
        /* <DEDUP_REMOVED lines=9> */
.L_x_49899:
        /* <DEDUP_REMOVED lines=12> */
.L_x_49908:
[----:B------:R-:W-:-:S07]  /*1f100*/  IMAD.MOV.U32 R13, RZ, RZ, R14 ;  /* 0x000000ffff0d7224 */ /* 0x000fce00078e000e */
.L_x_49909:
[----:B------:R-:W-:Y:S05]  /*1f110*/  BSYNC B2 ;  /* 0x0000000000027941 */ /* 0x000fea0003800000 */
.L_x_49907:
        /* <DEDUP_REMOVED lines=16> */
.L_x_49913:
[----:B------:R-:W-:Y:S05]  /*1f220*/  BSYNC B3 ;  /* 0x0000000000037941 */ /* 0x000fea0003800000 */
.L_x_49912:
        /* <DEDUP_REMOVED lines=43> */
.L_x_49911:
[----:B------:R-:W-:Y:S05]  /*1f4e0*/  BSYNC B2 ;  /* 0x0000000000027941 */ /* 0x000fea0003800000 */
.L_x_49910:
        /* <DEDUP_REMOVED lines=14> */
.L_x_49914:
        /* <DEDUP_REMOVED lines=12> */
.L_x_49917:
[----:B------:R-:W-:-:S07]  /*1f690*/  IMAD.MOV.U32 R6, RZ, RZ, R14 ;  /* 0x000000ffff067224 */ /* 0x000fce00078e000e */
.L_x_49918:
[----:B------:R-:W-:Y:S05]  /*1f6a0*/  BSYNC B2 ;  /* 0x0000000000027941 */ /* 0x000fea0003800000 */
.L_x_49916:
        /* <DEDUP_REMOVED lines=16> */
.L_x_49922:
[----:B------:R-:W-:Y:S05]  /*1f7b0*/  BSYNC B3 ;  /* 0x0000000000037941 */ /* 0x000fea0003800000 */
.L_x_49921:
        /* <DEDUP_REMOVED lines=42> */
.L_x_49920:
[----:B------:R-:W-:Y:S05]  /*1fa60*/  BSYNC B2 ;  /* 0x0000000000027941 */ /* 0x000fea0003800000 */
.L_x_49919:
        /* <DEDUP_REMOVED lines=9> */
.L_x_49915:
        /* <DEDUP_REMOVED lines=12> */
.L_x_49924:
[----:B------:R-:W-:-:S07]  /*1fbc0*/  MOV R13, R14 ;  /* 0x0000000e000d7202 */ /* 0x000fce0000000f00 */
.L_x_49925:
[----:B------:R-:W-:Y:S05]  /*1fbd0*/  BSYNC B2 ;  /* 0x0000000000027941 */ /* 0x000fea0003800000 */
.L_x_49923:
        /* <DEDUP_REMOVED lines=16> */
.L_x_49929:
[----:B------:R-:W-:Y:S05]  /*1fce0*/  BSYNC B3 ;  /* 0x0000000000037941 */ /* 0x000fea0003800000 */
.L_x_49928:
        /* <DEDUP_REMOVED lines=43> */
.L_x_49927:
[----:B------:R-:W-:Y:S05]  /*1ffa0*/  BSYNC B2 ;  /* 0x0000000000027941 */ /* 0x000fea0003800000 */
.L_x_49926:
        /* <DEDUP_REMOVED lines=14> */
.L_x_49930:
        /* <DEDUP_REMOVED lines=12> */
.L_x_49933:
[----:B------:R-:W-:-:S07]  /*20150*/  IMAD.MOV.U32 R5, RZ, RZ, R14 ;  /* 0x000000ffff057224 */ /* 0x000fce00078e000e */
.L_x_49934:
[----:B------:R-:W-:Y:S05]  /*20160*/  BSYNC B2 ;  /* 0x0000000000027941 */ /* 0x000fea0003800000 */
.L_x_49932:
        /* <DEDUP_REMOVED lines=16> */
.L_x_49938:
[----:B------:R-:W-:Y:S05]  /*20270*/  BSYNC B3 ;  /* 0x0000000000037941 */ /* 0x000fea0003800000 */
.L_x_49937:
        /* <DEDUP_REMOVED lines=42> */
.L_x_49936:
[----:B------:R-:W-:Y:S05]  /*20520*/  BSYNC B2 ;  /* 0x0000000000027941 */ /* 0x000fea0003800000 */
.L_x_49935:
        /* <DEDUP_REMOVED lines=9> */
.L_x_49931:
        /* <DEDUP_REMOVED lines=12> */
.L_x_49940:
[----:B------:R-:W-:-:S07]  /*20680*/  IMAD.MOV.U32 R13, RZ, RZ, R14 ;  /* 0x000000ffff0d7224 */ /* 0x000fce00078e000e */
.L_x_49941:
[----:B------:R-:W-:Y:S05]  /*20690*/  BSYNC B2 ;  /* 0x0000000000027941 */ /* 0x000fea0003800000 */
.L_x_49939:
        /* <DEDUP_REMOVED lines=16> */
.L_x_49945:
[----:B------:R-:W-:Y:S05]  /*207a0*/  BSYNC B3 ;  /* 0x0000000000037941 */ /* 0x000fea0003800000 */
.L_x_49944:
        /* <DEDUP_REMOVED lines=43> */
.L_x_49943:
[----:B------:R-:W-:Y:S05]  /*20a60*/  BSYNC B2 ;  /* 0x0000000000027941 */ /* 0x000fea0003800000 */
.L_x_49942:
        /* <DEDUP_REMOVED lines=14> */
.L_x_49946:
        /* <DEDUP_REMOVED lines=12> */
.L_x_49949:
[----:B------:R-:W-:-:S07]  /*20c10*/  MOV R4, R14 ;  /* 0x0000000e00047202 */ /* 0x000fce0000000f00 */
.L_x_49950:
[----:B------:R-:W-:Y:S05]  /*20c20*/  BSYNC B2 ;  /* 0x0000000000027941 */ /* 0x000fea0003800000 */
.L_x_49948:
        /* <DEDUP_REMOVED lines=16> */
.L_x_49954:
[----:B------:R-:W-:Y:S05]  /*20d30*/  BSYNC B3 ;  /* 0x0000000000037941 */ /* 0x000fea0003800000 */
.L_x_49953:
        /* <DEDUP_REMOVED lines=42> */
.L_x_49952:
[----:B------:R-:W-:Y:S05]  /*20fe0*/  BSYNC B2 ;  /* 0x0000000000027941 */ /* 0x000fea0003800000 */
.L_x_49951:
        /* <DEDUP_REMOVED lines=9> */
.L_x_49947:
        /* <DEDUP_REMOVED lines=12> */
.L_x_49956:
[----:B------:R-:W-:-:S07]  /*21140*/  IMAD.MOV.U32 R13, RZ, RZ, R14 ;  /* 0x000000ffff0d7224 */ /* 0x000fce00078e000e */
.L_x_49957:
[----:B------:R-:W-:Y:S05]  /*21150*/  BSYNC B2 ;  /* 0x0000000000027941 */ /* 0x000fea0003800000 */
.L_x_49955:
        /* <DEDUP_REMOVED lines=16> */
.L_x_49961:
[----:B------:R-:W-:Y:S05]  /*21260*/  BSYNC B3 ;  /* 0x0000000000037941 */ /* 0x000fea0003800000 */
.L_x_49960:
        /* <DEDUP_REMOVED lines=43> */
.L_x_49959:
[----:B------:R-:W-:Y:S05]  /*21520*/  BSYNC B2 ;  /* 0x0000000000027941 */ /* 0x000fea0003800000 */
.L_x_49958:
        /* <DEDUP_REMOVED lines=12> */
.L_x_49962:
        /* <DEDUP_REMOVED lines=12> */
.L_x_49965:
[----:B------:R-:W-:-:S07]  /*216b0*/  IMAD.MOV.U32 R3, RZ, RZ, R14 ;  /* 0x000000ffff037224 */ /* 0x000fce00078e000e */
.L_x_49966:
[----:B------:R-:W-:Y:S05]  /*216c0*/  BSYNC B2 ;  /* 0x0000000000027941 */ /* 0x000fea0003800000 */
.L_x_49964:
        /* <DEDUP_REMOVED lines=16> */
.L_x_49970:
[----:B------:R-:W-:Y:S05]  /*217d0*/  BSYNC B3 ;  /* 0x0000000000037941 */ /* 0x000fea0003800000 */
.L_x_49969:
        /* <DEDUP_REMOVED lines=42> */
.L_x_49968:
[----:B------:R-:W-:Y:S05]  /*21a80*/  BSYNC B2 ;  /* 0x0000000000027941 */ /* 0x000fea0003800000 */
.L_x_49967:
        /* <DEDUP_REMOVED lines=9> */
.L_x_49963:
        /* <DEDUP_REMOVED lines=12> */
.L_x_49972:
[----:B------:R-:W-:-:S07]  /*21be0*/  MOV R13, R14 ;  /* 0x0000000e000d7202 */ /* 0x000fce0000000f00 */
.L_x_49973:
[----:B------:R-:W-:Y:S05]  /*21bf0*/  BSYNC B2 ;  /* 0x0000000000027941 */ /* 0x000fea0003800000 */
.L_x_49971:
        /* <DEDUP_REMOVED lines=16> */
.L_x_49977:
[----:B------:R-:W-:Y:S05]  /*21d00*/  BSYNC B3 ;  /* 0x0000000000037941 */ /* 0x000fea0003800000 */
.L_x_49976:
        /* <DEDUP_REMOVED lines=43> */
.L_x_49975:
[----:B------:R-:W-:Y:S05]  /*21fc0*/  BSYNC B2 ;  /* 0x0000000000027941 */ /* 0x000fea0003800000 */
.L_x_49974:
        /* <DEDUP_REMOVED lines=12> */
.L_x_49978:
        /* <DEDUP_REMOVED lines=12> */
.L_x_49981:
[----:B------:R-:W-:-:S07]  /*22150*/  IMAD.MOV.U32 R2, RZ, RZ, R14 ;  /* 0x000000ffff027224 */ /* 0x000fce00078e000e */
.L_x_49982:
[----:B------:R-:W-:Y:S05]  /*22160*/  BSYNC B2 ;  /* 0x0000000000027941 */ /* 0x000fea0003800000 */
.L_x_49980:
        /* <DEDUP_REMOVED lines=16> */
.L_x_49986:
[----:B------:R-:W-:Y:S05]  /*22270*/  BSYNC B3 ;  /* 0x0000000000037941 */ /* 0x000fea0003800000 */
.L_x_49985:
        /* <DEDUP_REMOVED lines=42> */
.L_x_49984:
[----:B------:R-:W-:Y:S05]  /*22520*/  BSYNC B2 ;  /* 0x0000000000027941 */ /* 0x000fea0003800000 */
.L_x_49983:
        /* <DEDUP_REMOVED lines=9> */
.L_x_49979:
        /* <DEDUP_REMOVED lines=12> */
.L_x_49988:
[----:B------:R-:W-:-:S07]  /*22680*/  IMAD.MOV.U32 R13, RZ, RZ, R14 ;  /* 0x000000ffff0d7224 */ /* 0x000fce00078e000e */
.L_x_49989:
[----:B------:R-:W-:Y:S05]  /*22690*/  BSYNC B2 ;  /* 0x0000000000027941 */ /* 0x000fea0003800000 */
.L_x_49987:
        /* <DEDUP_REMOVED lines=16> */
.L_x_49993:
[----:B------:R-:W-:Y:S05]  /*227a0*/  BSYNC B3 ;  /* 0x0000000000037941 */ /* 0x000fea0003800000 */
.L_x_49992:
        /* <DEDUP_REMOVED lines=43> */
.L_x_49991:
[----:B------:R-:W-:Y:S05]  /*22a60*/  BSYNC B2 ;  /* 0x0000000000027941 */ /* 0x000fea0003800000 */
.L_x_49990:
        /* <DEDUP_REMOVED lines=12> */
.L_x_49994:
        /* <DEDUP_REMOVED lines=12> */
.L_x_49997:
[----:B------:R-:W-:-:S07]  /*22bf0*/  MOV R0, R14 ;  /* 0x0000000e00007202 */ /* 0x000fce0000000f00 */
.L_x_49998:
[----:B------:R-:W-:Y:S05]  /*22c00*/  BSYNC B2 ;  /* 0x0000000000027941 */ /* 0x000fea0003800000 */
.L_x_49996:
        /* <DEDUP_REMOVED lines=16> */
.L_x_50002:
[----:B------:R-:W-:Y:S05]  /*22d10*/  BSYNC B3 ;  /* 0x0000000000037941 */ /* 0x000fea0003800000 */
.L_x_50001:
        /* <DEDUP_REMOVED lines=42> */
.L_x_50000:
[----:B------:R-:W-:Y:S05]  /*22fc0*/  BSYNC B2 ;  /* 0x0000000000027941 */ /* 0x000fea0003800000 */
.L_x_49999:
        /* <DEDUP_REMOVED lines=9> */
.L_x_49995:
        /* <DEDUP_REMOVED lines=51> */
.L_x_50003:
[----:B------:R-:W-:-:S07]  /*23390*/  VIADD R188, R188, 0x20 ;  /* 0x00000020bcbc7836 */ /* 0x000fce0000000000 */
.L_x_49874:
[----:B------:R-:W-:Y:S05]  /*233a0*/  BSYNC B1 ;  /* 0x0000000000017941 */ /* 0x000fea0003800000 */
.L_x_49873:
        /* <DEDUP_REMOVED lines=30> */
.L_x_50007:
[----:B------:R-:W-:-:S07]  /*23590*/  IMAD.MOV.U32 R158, RZ, RZ, R14 ;  /* 0x000000ffff9e7224 */ /* 0x000fce00078e000e */
.L_x_50008:
[----:B------:R-:W-:Y:S05]  /*235a0*/  BSYNC B2 ;  /* 0x0000000000027941 */ /* 0x000fea0003800000 */
.L_x_50006:
        /* <DEDUP_REMOVED lines=16> */
.L_x_50012:
[----:B------:R-:W-:Y:S05]  /*236b0*/  BSYNC B3 ;  /* 0x0000000000037941 */ /* 0x000fea0003800000 */
.L_x_50011:
        /* <DEDUP_REMOVED lines=42> */
.L_x_50010:
[----:B------:R-:W-:Y:S05]  /*23960*/  BSYNC B2 ;  /* 0x0000000000027941 */ /* 0x000fea0003800000 */
.L_x_50009:
        /* <DEDUP_REMOVED lines=19> */
.L_x_50013:
        /* <DEDUP_REMOVED lines=12> */
.L_x_50016:
[----:B------:R-:W-:-:S07]  /*23b60*/  IMAD.MOV.U32 R8, RZ, RZ, R14 ;  /* 0x000000ffff087224 */ /* 0x000fce00078e000e */
.L_x_50017:
[----:B------:R-:W-:Y:S05]  /*23b70*/  BSYNC B2 ;  /* 0x0000000000027941 */ /* 0x000fea0003800000 */
.L_x_50015:
        /* <DEDUP_REMOVED lines=16> */
.L_x_50021:
[----:B------:R-:W-:Y:S05]  /*23c80*/  BSYNC B3 ;  /* 0x0000000000037941 */ /* 0x000fea0003800000 */
.L_x_50020:
        /* <DEDUP_REMOVED lines=42> */
.L_x_50019:
[----:B------:R-:W-:Y:S05]  /*23f30*/  BSYNC B2 ;  /* 0x0000000000027941 */ /* 0x000fea0003800000 */
.L_x_50018:
        /* <DEDUP_REMOVED lines=9> */
.L_x_50014:
        /* <DEDUP_REMOVED lines=12> */
.L_x_50023:
[----:B------:R-:W-:-:S07]  /*24090*/  MOV R13, R14 ;  /* 0x0000000e000d7202 */ /* 0x000fce0000000f00 */
.L_x_50024:
[----:B------:R-:W-:Y:S05]  /*240a0*/  BSYNC B2 ;  /* 0x0000000000027941 */ /* 0x000fea0003800000 */
.L_x_50022:
        /* <DEDUP_REMOVED lines=16> */
.L_x_50028:
[----:B------:R-:W-:Y:S05]  /*241b0*/  BSYNC B3 ;  /* 0x0000000000037941 */ /* 0x000fea0003800000 */
.L_x_50027:
        /* <DEDUP_REMOVED lines=43> */
.L_x_50026:
[----:B------:R-:W-:Y:S05]  /*24470*/  BSYNC B2 ;  /* 0x0000000000027941 */ /* 0x000fea0003800000 */
.L_x_50025:
        /* <DEDUP_REMOVED lines=14> */
.L_x_50029:
        /* <DEDUP_REMOVED lines=12> */
.L_x_50032:
[----:B------:R-:W-:-:S07]  /*24620*/  IMAD.MOV.U32 R7, RZ, RZ, R14 ;  /* 0x000000ffff077224 */ /* 0x000fce00078e000e */
.L_x_50033:
[----:B------:R-:W-:Y:S05]  /*24630*/  BSYNC B2 ;  /* 0x0000000000027941 */ /* 0x000fea0003800000 */
.L_x_50031:
        /* <DEDUP_REMOVED lines=16> */
.L_x_50037:
[----:B------:R-:W-:Y:S05]  /*24740*/  BSYNC B3 ;  /* 0x0000000000037941 */ /* 0x000fea0003800000 */
.L_x_50036:
        /* <DEDUP_REMOVED lines=42> */
.L_x_50035:
[----:B------:R-:W-:Y:S05]  /*249f0*/  BSYNC B2 ;  /* 0x0000000000027941 */ /* 0x000fea0003800000 */
.L_x_50034:
        /* <DEDUP_REMOVED lines=9> */
.L_x_50030:
        /* <DEDUP_REMOVED lines=12> */
.L_x_50039:
[----:B------:R-:W-:-:S07]  /*24b50*/  IMAD.MOV.U32 R13, RZ, RZ, R14 ;  /* 0x000000ffff0d7224 */ /* 0x000fce00078e000e */
.L_x_50040:
[----:B------:R-:W-:Y:S05]  /*24b60*/  BSYNC B2 ;  /* 0x0000000000027941 */ /* 0x000fea0003800000 */
.L_x_50038:
        /* <DEDUP_REMOVED lines=16> */
.L_x_50044:
[----:B------:R-:W-:Y:S05]  /*24c70*/  BSYNC B3 ;  /* 0x0000000000037941 */ /* 0x000fea0003800000 */
.L_x_50043:
        /* <DEDUP_REMOVED lines=43> */
.L_x_50042:
[----:B------:R-:W-:Y:S05]  /*24f30*/  BSYNC B2 ;  /* 0x0000000000027941 */ /* 0x000fea0003800000 */
.L_x_50041:
        /* <DEDUP_REMOVED lines=14> */
.L_x_50045:
        /* <DEDUP_REMOVED lines=12> */
.L_x_50048:
[----:B------:R-:W-:-:S07]  /*250e0*/  MOV R6, R14 ;  /* 0x0000000e00067202 */ /* 0x000fce0000000f00 */
.L_x_50049:
[----:B------:R-:W-:Y:S05]  /*250f0*/  BSYNC B2 ;  /* 0x0000000000027941 */ /* 0x000fea0003800000 */
.L_x_50047:
        /* <DEDUP_REMOVED lines=16> */
.L_x_50053:
[----:B------:R-:W-:Y:S05]  /*25200*/  BSYNC B3 ;  /* 0x0000000000037941 */ /* 0x000fea0003800000 */
.L_x_50052:
        /* <DEDUP_REMOVED lines=42> */
.L_x_50051:
[----:B------:R-:W-:Y:S05]  /*254b0*/  BSYNC B2 ;  /* 0x0000000000027941 */ /* 0x000fea0003800000 */
.L_x_50050:
        /* <DEDUP_REMOVED lines=9> */
.L_x_50046:
        /* <DEDUP_REMOVED lines=12> */
.L_x_50055:
[----:B------:R-:W-:-:S07]  /*25610*/  IMAD.MOV.U32 R13, RZ, RZ, R14 ;  /* 0x000000ffff0d7224 */ /* 0x000fce00078e000e */
.L_x_50056:
[----:B------:R-:W-:Y:S05]  /*25620*/  BSYNC B2 ;  /* 0x0000000000027941 */ /* 0x000fea0003800000 */
.L_x_50054:
        /* <DEDUP_REMOVED lines=16> */
.L_x_50060:
[----:B------:R-:W-:Y:S05]  /*25730*/  BSYNC B3 ;  /* 0x0000000000037941 */ /* 0x000fea0003800000 */
.L_x_50059:
        /* <DEDUP_REMOVED lines=43> */
.L_x_50058:
[----:B------:R-:W-:Y:S05]  /*259f0*/  BSYNC B2 ;  /* 0x0000000000027941 */ /* 0x000fea0003800000 */
.L_x_50057:
        /* <DEDUP_REMOVED lines=14> */
.L_x_50061:
        /* <DEDUP_REMOVED lines=12> */
.L_x_50064:
[----:B------:R-:W-:-:S07]  /*25ba0*/  IMAD.MOV.U32 R5, RZ, RZ, R14 ;  /* 0x000000ffff057224 */ /* 0x000fce00078e000e */
.L_x_50065:
[----:B------:R-:W-:Y:S05]  /*25bb0*/  BSYNC B2 ;  /* 0x0000000000027941 */ /* 0x000fea0003800000 */
.L_x_50063:
        /* <DEDUP_REMOVED lines=16> */
.L_x_50069:
[----:B------:R-:W-:Y:S05]  /*25cc0*/  BSYNC B3 ;  /* 0x0000000000037941 */ /* 0x000fea0003800000 */
.L_x_50068:
        /* <DEDUP_REMOVED lines=42> */
.L_x_50067:
[----:B------:R-:W-:Y:S05]  /*25f70*/  BSYNC B2 ;  /* 0x0000000000027941 */ /* 0x000fea0003800000 */
.L_x_50066:
        /* <DEDUP_REMOVED lines=9> */
.L_x_50062:
        /* <DEDUP_REMOVED lines=12> */
.L_x_50071:
[----:B------:R-:W-:-:S07]  /*260d0*/  MOV R13, R14 ;  /* 0x0000000e000d7202 */ /* 0x000fce0000000f00 */
.L_x_50072:
[----:B------:R-:W-:Y:S05]  /*260e0*/  BSYNC B2 ;  /* 0x0000000000027941 */ /* 0x000fea0003800000 */
.L_x_50070:
        /* <DEDUP_REMOVED lines=16> */
.L_x_50076:
[----:B------:R-:W-:Y:S05]  /*261f0*/  BSYNC B3 ;  /* 0x0000000000037941 */ /* 0x000fea0003800000 */
.L_x_50075:
        /* <DEDUP_REMOVED lines=43> */
.L_x_50074:
[----:B------:R-:W-:Y:S05]  /*264b0*/  BSYNC B2 ;  /* 0x0000000000027941 */ /* 0x000fea0003800000 */
.L_x_50073:
        /* <DEDUP_REMOVED lines=14> */
.L_x_50077:
        /* <DEDUP_REMOVED lines=12> */
.L_x_50080:
[----:B------:R-:W-:-:S07]  /*26660*/  IMAD.MOV.U32 R4, RZ, RZ, R14 ;  /* 0x000000ffff047224 */ /* 0x000fce00078e000e */
.L_x_50081:
[----:B------:R-:W-:Y:S05]  /*26670*/  BSYNC B2 ;  /* 0x0000000000027941 */ /* 0x000fea0003800000 */
.L_x_50079:
        /* <DEDUP_REMOVED lines=16> */
.L_x_50085:
[----:B------:R-:W-:Y:S05]  /*26780*/  BSYNC B3 ;  /* 0x0000000000037941 */ /* 0x000fea0003800000 */
.L_x_50084:
        /* <DEDUP_REMOVED lines=42> */
.L_x_50083:
[----:B------:R-:W-:Y:S05]  /*26a30*/  BSYNC B2 ;  /* 0x0000000000027941 */ /* 0x000fea0003800000 */
.L_x_50082:
        /* <DEDUP_REMOVED lines=9> */
.L_x_50078:
        /* <DEDUP_REMOVED lines=12> */
.L_x_50087:
[----:B------:R-:W-:-:S07]  /*26b90*/  IMAD.MOV.U32 R13, RZ, RZ, R14 ;  /* 0x000000ffff0d7224 */ /* 0x000fce00078e000e */
.L_x_50088:
[----:B------:R-:W-:Y:S05]  /*26ba0*/  BSYNC B2 ;  /* 0x0000000000027941 */ /* 0x000fea0003800000 */
.L_x_50086:
        /* <DEDUP_REMOVED lines=16> */
.L_x_50092:
[----:B------:R-:W-:Y:S05]  /*26cb0*/  BSYNC B3 ;  /* 0x0000000000037941 */ /* 0x000fea0003800000 */
.L_x_50091:
        /* <DEDUP_REMOVED lines=43> */
.L_x_50090:
[----:B------:R-:W-:Y:S05]  /*26f70*/  BSYNC B2 ;  /* 0x0000000000027941 */ /* 0x000fea0003800000 */
.L_x_50089:
        /* <DEDUP_REMOVED lines=12> */
.L_x_50093:
        /* <DEDUP_REMOVED lines=12> */
.L_x_50096:
[----:B------:R-:W-:-:S07]  /*27100*/  MOV R3, R14 ;  /* 0x0000000e00037202 */ /* 0x000fce0000000f00 */
.L_x_50097:
[----:B------:R-:W-:Y:S05]  /*27110*/  BSYNC B2 ;  /* 0x0000000000027941 */ /* 0x000fea0003800000 */
.L_x_50095:
        /* <DEDUP_REMOVED lines=16> */
.L_x_50101:
[----:B------:R-:W-:Y:S05]  /*27220*/  BSYNC B3 ;  /* 0x0000000000037941 */ /* 0x000fea0003800000 */
.L_x_50100:
        /* <DEDUP_REMOVED lines=42> */
.L_x_50099:
[----:B------:R-:W-:Y:S05]  /*274d0*/  BSYNC B2 ;  /* 0x0000000000027941 */ /* 0x000fea0003800000 */
.L_x_50098:
        /* <DEDUP_REMOVED lines=9> */
.L_x_50094:
        /* <DEDUP_REMOVED lines=12> */
.L_x_50103:
[----:B------:R-:W-:-:S07]  /*27630*/  IMAD.MOV.U32 R13, RZ, RZ, R14 ;  /* 0x000000ffff0d7224 */ /* 0x000fce00078e000e */
.L_x_50104:
[----:B------:R-:W-:Y:S05]  /*27640*/  BSYNC B2 ;  /* 0x0000000000027941 */ /* 0x000fea0003800000 */
.L_x_50102:
        /* <DEDUP_REMOVED lines=16> */
.L_x_50108:
[----:B------:R-:W-:Y:S05]  /*27750*/  BSYNC B3 ;  /* 0x0000000000037941 */ /* 0x000fea0003800000 */
.L_x_50107:
        /* <DEDUP_REMOVED lines=43> */
.L_x_50106:
[----:B------:R-:W-:Y:S05]  /*27a10*/  BSYNC B2 ;  /* 0x0000000000027941 */ /* 0x000fea0003800000 */
.L_x_50105:
        /* <DEDUP_REMOVED lines=12> */
.L_x_50109:
        /* <DEDUP_REMOVED lines=12> */
.L_x_50112:
[----:B------:R-:W-:-:S07]  /*27ba0*/  IMAD.MOV.U32 R2, RZ, RZ, R14 ;  /* 0x000000ffff027224 */ /* 0x000fce00078e000e */
.L_x_50113:
[----:B------:R-:W-:Y:S05]  /*27bb0*/  BSYNC B2 ;  /* 0x0000000000027941 */ /* 0x000fea0003800000 */
.L_x_50111:
        /* <DEDUP_REMOVED lines=16> */
.L_x_50117:
[----:B------:R-:W-:Y:S05]  /*27cc0*/  BSYNC B3 ;  /* 0x0000000000037941 */ /* 0x000fea0003800000 */
.L_x_50116:
        /* <DEDUP_REMOVED lines=42> */
.L_x_50115:
[----:B------:R-:W-:Y:S05]  /*27f70*/  BSYNC B2 ;  /* 0x0000000000027941 */ /* 0x000fea0003800000 */
.L_x_50114:
        /* <DEDUP_REMOVED lines=9> */
.L_x_50110:
        /* <DEDUP_REMOVED lines=12> */
.L_x_50119:
[----:B------:R-:W-:-:S07]  /*280d0*/  MOV R13, R14 ;  /* 0x0000000e000d7202 */ /* 0x000fce0000000f00 */
.L_x_50120:
[----:B------:R-:W-:Y:S05]  /*280e0*/  BSYNC B2 ;  /* 0x0000000000027941 */ /* 0x000fea0003800000 */
.L_x_50118:
        /* <DEDUP_REMOVED lines=16> */
.L_x_50124:
[----:B------:R-:W-:Y:S05]  /*281f0*/  BSYNC B3 ;  /* 0x0000000000037941 */ /* 0x000fea0003800000 */
.L_x_50123:
        /* <DEDUP_REMOVED lines=43> */
.L_x_50122:
[----:B------:R-:W-:Y:S05]  /*284b0*/  BSYNC B2 ;  /* 0x0000000000027941 */ /* 0x000fea0003800000 */
.L_x_50121:
        /* <DEDUP_REMOVED lines=12> */
.L_x_50125:
        /* <DEDUP_REMOVED lines=12> */
.L_x_50128:
[----:B------:R-:W-:-:S07]  /*28640*/  IMAD.MOV.U32 R0, RZ, RZ, R14 ;  /* 0x000000ffff007224 */ /* 0x000fce00078e000e */
.L_x_50129:
[----:B------:R-:W-:Y:S05]  /*28650*/  BSYNC B2 ;  /* 0x0000000000027941 */ /* 0x000fea0003800000 */
.L_x_50127:
        /* <DEDUP_REMOVED lines=16> */
.L_x_50133:
[----:B------:R-:W-:Y:S05]  /*28760*/  BSYNC B3 ;  /* 0x0000000000037941 */ /* 0x000fea0003800000 */
.L_x_50132:
        /* <DEDUP_REMOVED lines=42> */
.L_x_50131:
[----:B------:R-:W-:Y:S05]  /*28a10*/  BSYNC B2 ;  /* 0x0000000000027941 */ /* 0x000fea0003800000 */
.L_x_50130:
        /* <DEDUP_REMOVED lines=9> */
.L_x_50126:
        /* <DEDUP_REMOVED lines=51> */
.L_x_50134:
[----:B------:R-:W-:-:S07]  /*28de0*/  IADD3 R188, R188, 0x20, RZ ;  /* 0x00000020bcbc7810 */ /* 0x000fce0007ffe0ff */
.L_x_50005:
[----:B------:R-:W-:Y:S05]  /*28df0*/  BSYNC B1 ;  /* 0x0000000000017941 */ /* 0x000fea0003800000 */
.L_x_50004:
        /* <DEDUP_REMOVED lines=30> */
.L_x_50138:
[----:B------:R-:W-:-:S07]  /*28fe0*/  IMAD.MOV.U32 R166, RZ, RZ, R14 ;  /* 0x000000ffffa67224 */ /* 0x000fce00078e000e */
.L_x_50139:
[----:B------:R-:W-:Y:S05]  /*28ff0*/  BSYNC B2 ;  /* 0x0000000000027941 */ /* 0x000fea0003800000 */
.L_x_50137:
        /* <DEDUP_REMOVED lines=16> */
.L_x_50143:
[----:B------:R-:W-:Y:S05]  /*29100*/  BSYNC B3 ;  /* 0x0000000000037941 */ /* 0x000fea0003800000 */
.L_x_50142:
        /* <DEDUP_REMOVED lines=42> */
.L_x_50141:
[----:B------:R-:W-:Y:S05]  /*293b0*/  BSYNC B2 ;  /* 0x0000000000027941 */ /* 0x000fea0003800000 */
.L_x_50140:
        /* <DEDUP_REMOVED lines=19> */
.L_x_50144:
        /* <DEDUP_REMOVED lines=12> */
.L_x_50147:
[----:B------:R-:W-:-:S07]  /*295b0*/  MOV R8, R14 ;  /* 0x0000000e00087202 */ /* 0x000fce0000000f00 */
.L_x_50148:
[----:B------:R-:W-:Y:S05]  /*295c0*/  BSYNC B2 ;  /* 0x0000000000027941 */ /* 0x000fea0003800000 */
.L_x_50146:
        /* <DEDUP_REMOVED lines=16> */
.L_x_50152:
[----:B------:R-:W-:Y:S05]  /*296d0*/  BSYNC B3 ;  /* 0x0000000000037941 */ /* 0x000fea0003800000 */
.L_x_50151:
        /* <DEDUP_REMOVED lines=42> */
.L_x_50150:
[----:B------:R-:W-:Y:S05]  /*29980*/  BSYNC B2 ;  /* 0x0000000000027941 */ /* 0x000fea0003800000 */
.L_x_50149:
        /* <DEDUP_REMOVED lines=9> */
.L_x_50145:
        /* <DEDUP_REMOVED lines=12> */
.L_x_50154:
[----:B------:R-:W-:-:S07]  /*29ae0*/  IMAD.MOV.U32 R13, RZ, RZ, R14 ;  /* 0x000000ffff0d7224 */ /* 0x000fce00078e000e */
.L_x_50155:
[----:B------:R-:W-:Y:S05]  /*29af0*/  BSYNC B2 ;  /* 0x0000000000027941 */ /* 0x000fea0003800000 */
.L_x_50153:
        /* <DEDUP_REMOVED lines=16> */
.L_x_50159:
[----:B------:R-:W-:Y:S05]  /*29c00*/  BSYNC B3 ;  /* 0x0000000000037941 */ /* 0x000fea0003800000 */
.L_x_50158:
        /* <DEDUP_REMOVED lines=43> */
.L_x_50157:
[----:B------:R-:W-:Y:S05]  /*29ec0*/  BSYNC B2 ;  /* 0x0000000000027941 */ /* 0x000fea0003800000 */
.L_x_50156:
        /* <DEDUP_REMOVED lines=14> */
.L_x_50160:
        /* <DEDUP_REMOVED lines=12> */
.L_x_50163:
[----:B------:R-:W-:-:S07]  /*2a070*/  IMAD.MOV.U32 R7, RZ, RZ, R14 ;  /* 0x000000ffff077224 */ /* 0x000fce00078e000e */
.L_x_50164:
[----:B------:R-:W-:Y:S05]  /*2a080*/  BSYNC B2 ;  /* 0x0000000000027941 */ /* 0x000fea0003800000 */
.L_x_50162:
        /* <DEDUP_REMOVED lines=16> */
.L_x_50168:
[----:B------:R-:W-:Y:S05]  /*2a190*/  BSYNC B3 ;  /* 0x0000000000037941 */ /* 0x000fea0003800000 */
.L_x_50167:
        /* <DEDUP_REMOVED lines=42> */
.L_x_50166:
[----:B------:R-:W-:Y:S05]  /*2a440*/  BSYNC B2 ;  /* 0x0000000000027941 */ /* 0x000fea0003800000 */
.L_x_50165:
        /* <DEDUP_REMOVED lines=9> */
.L_x_50161:
        /* <DEDUP_REMOVED lines=12> */
.L_x_50170:
[----:B------:R-:W-:-:S07]  /*2a5a0*/  MOV R13, R14 ;  /* 0x0000000e000d7202 */ /* 0x000fce0000000f00 */
.L_x_50171:
[----:B------:R-:W-:Y:S05]  /*2a5b0*/  BSYNC B2 ;  /* 0x0000000000027941 */ /* 0x000fea0003800000 */
.L_x_50169:
        /* <DEDUP_REMOVED lines=16> */
.L_x_50175:
[----:B------:R-:W-:Y:S05]  /*2a6c0*/  BSYNC B3 ;  /* 0x0000000000037941 */ /* 0x000fea0003800000 */
.L_x_50174:
        /* <DEDUP_REMOVED lines=43> */
.L_x_50173:
[----:B------:R-:W-:Y:S05]  /*2a980*/  BSYNC B2 ;  /* 0x0000000000027941 */ /* 0x000fea0003800000 */
.L_x_50172:
        /* <DEDUP_REMOVED lines=14> */
.L_x_50176:
        /* <DEDUP_REMOVED lines=12> */
.L_x_50179:
[----:B------:R-:W-:-:S07]  /*2ab30*/  IMAD.MOV.U32 R6, RZ, RZ, R14 ;  /* 0x000000ffff067224 */ /* 0x000fce00078e000e */
.L_x_50180:
[----:B------:R-:W-:Y:S05]  /*2ab40*/  BSYNC B2 ;  /* 0x0000000000027941 */ /* 0x000fea0003800000 */
.L_x_50178:
        /* <DEDUP_REMOVED lines=16> */
.L_x_50184:
[----:B------:R-:W-:Y:S05]  /*2ac50*/  BSYNC B3 ;  /* 0x0000000000037941 */ /* 0x000fea0003800000 */
.L_x_50183:
        /* <DEDUP_REMOVED lines=42> */
.L_x_50182:
[----:B------:R-:W-:Y:S05]  /*2af00*/  BSYNC B2 ;  /* 0x0000000000027941 */ /* 0x000fea0003800000 */
.L_x_50181:
        /* <DEDUP_REMOVED lines=9> */
.L_x_50177:
        /* <DEDUP_REMOVED lines=12> */
.L_x_50186:
[----:B------:R-:W-:-:S07]  /*2b060*/  IMAD.MOV.U32 R13, RZ, RZ, R14 ;  /* 0x000000ffff0d7224 */ /* 0x000fce00078e000e */
.L_x_50187:
[----:B------:R-:W-:Y:S05]  /*2b070*/  BSYNC B2 ;  /* 0x0000000000027941 */ /* 0x000fea0003800000 */
.L_x_50185:
        /* <DEDUP_REMOVED lines=16> */
.L_x_50191:
[----:B------:R-:W-:Y:S05]  /*2b180*/  BSYNC B3 ;  /* 0x0000000000037941 */ /* 0x000fea0003800000 */
.L_x_50190:
        /* <DEDUP_REMOVED lines=43> */
.L_x_50189:
[----:B------:R-:W-:Y:S05]  /*2b440*/  BSYNC B2 ;  /* 0x0000000000027941 */ /* 0x000fea0003800000 */
.L_x_50188:
        /* <DEDUP_REMOVED lines=14> */
.L_x_50192:
        /* <DEDUP_REMOVED lines=12> */
.L_x_50195:
[----:B------:R-:W-:-:S07]  /*2b5f0*/  MOV R5, R14 ;  /* 0x0000000e00057202 */ /* 0x000fce0000000f00 */
.L_x_50196:
[----:B------:R-:W-:Y:S05]  /*2b600*/  BSYNC B2 ;  /* 0x0000000000027941 */ /* 0x000fea0003800000 */
.L_x_50194:
        /* <DEDUP_REMOVED lines=16> */
.L_x_50200:
[----:B------:R-:W-:Y:S05]  /*2b710*/  BSYNC B3 ;  /* 0x0000000000037941 */ /* 0x000fea0003800000 */
.L_x_50199:
        /* <DEDUP_REMOVED lines=42> */
.L_x_50198:
[----:B------:R-:W-:Y:S05]  /*2b9c0*/  BSYNC B2 ;  /* 0x0000000000027941 */ /* 0x000fea0003800000 */
.L_x_50197:
        /* <DEDUP_REMOVED lines=9> */
.L_x_50193:
        /* <DEDUP_REMOVED lines=12> */
.L_x_50202:
[----:B------:R-:W-:-:S07]  /*2bb20*/  IMAD.MOV.U32 R13, RZ, RZ, R14 ;  /* 0x000000ffff0d7224 */ /* 0x000fce00078e000e */
.L_x_50203:
[----:B------:R-:W-:Y:S05]  /*2bb30*/  BSYNC B2 ;  /* 0x0000000000027941 */ /* 0x000fea0003800000 */
.L_x_50201:
        /* <DEDUP_REMOVED lines=16> */
.L_x_50207:
[----:B------:R-:W-:Y:S05]  /*2bc40*/  BSYNC B3 ;  /* 0x0000000000037941 */ /* 0x000fea0003800000 */
.L_x_50206:
        /* <DEDUP_REMOVED lines=43> */
.L_x_50205:
[----:B------:R-:W-:Y:S05]  /*2bf00*/  BSYNC B2 ;  /* 0x0000000000027941 */ /* 0x000fea0003800000 */
.L_x_50204:
        /* <DEDUP_REMOVED lines=14> */
.L_x_50208:
        /* <DEDUP_REMOVED lines=12> */
.L_x_50211:
[----:B------:R-:W-:-:S07]  /*2c0b0*/  IMAD.MOV.U32 R4, RZ, RZ, R14 ;  /* 0x000000ffff047224 */ /* 0x000fce00078e000e */
.L_x_50212:
[----:B------:R-:W-:Y:S05]  /*2c0c0*/  BSYNC B2 ;  /* 0x0000000000027941 */ /* 0x000fea0003800000 */
.L_x_50210:
        /* <DEDUP_REMOVED lines=16> */
.L_x_50216:
[----:B------:R-:W-:Y:S05]  /*2c1d0*/  BSYNC B3 ;  /* 0x0000000000037941 */ /* 0x000fea0003800000 */
.L_x_50215:
        /* <DEDUP_REMOVED lines=42> */
.L_x_50214:
[----:B------:R-:W-:Y:S05]  /*2c480*/  BSYNC B2 ;  /* 0x0000000000027941 */ /* 0x000fea0003800000 */
.L_x_50213:
        /* <DEDUP_REMOVED lines=9> */
.L_x_50209:
        /* <DEDUP_REMOVED lines=12> */
.L_x_50218:
[----:B------:R-:W-:-:S07]  /*2c5e0*/  MOV R13, R14 ;  /* 0x0000000e000d7202 */ /* 0x000fce0000000f00 */
.L_x_50219:
[----:B------:R-:W-:Y:S05]  /*2c5f0*/  BSYNC B2 ;  /* 0x0000000000027941 */ /* 0x000fea0003800000 */
.L_x_50217:
        /* <DEDUP_REMOVED lines=16> */
.L_x_50223:
[----:B------:R-:W-:Y:S05]  /*2c700*/  BSYNC B3 ;  /* 0x0000000000037941 */ /* 0x000fea0003800000 */
.L_x_50222:
        /* <DEDUP_REMOVED lines=43> */
.L_x_50221:
[----:B------:R-:W-:Y:S05]  /*2c9c0*/  BSYNC B2 ;  /* 0x0000000000027941 */ /* 0x000fea0003800000 */
.L_x_50220:
        /* <DEDUP_REMOVED lines=12> */
.L_x_50224:
        /* <DEDUP_REMOVED lines=12> */
.L_x_50227:
[----:B------:R-:W-:-:S07]  /*2cb50*/  IMAD.MOV.U32 R3, RZ, RZ, R14 ;  /* 0x000000ffff037224 */ /* 0x000fce00078e000e */
.L_x_50228:
[----:B------:R-:W-:Y:S05]  /*2cb60*/  BSYNC B2 ;  /* 0x0000000000027941 */ /* 0x000fea0003800000 */
.L_x_50226:
        /* <DEDUP_REMOVED lines=16> */
.L_x_50232:
[----:B------:R-:W-:Y:S05]  /*2cc70*/  BSYNC B3 ;  /* 0x0000000000037941 */ /* 0x000fea0003800000 */
.L_x_50231:
        /* <DEDUP_REMOVED lines=42> */
.L_x_50230:
[----:B------:R-:W-:Y:S05]  /*2cf20*/  BSYNC B2 ;  /* 0x0000000000027941 */ /* 0x000fea0003800000 */
.L_x_50229:
        /* <DEDUP_REMOVED lines=9> */
.L_x_50225:
        /* <DEDUP_REMOVED lines=12> */
.L_x_50234:
[----:B------:R-:W-:-:S07]  /*2d080*/  IMAD.MOV.U32 R13, RZ, RZ, R14 ;  /* 0x000000ffff0d7224 */ /* 0x000fce00078e000e */
.L_x_50235:
[----:B------:R-:W-:Y:S05]  /*2d090*/  BSYNC B2 ;  /* 0x0000000000027941 */ /* 0x000fea0003800000 */
.L_x_50233:
        /* <DEDUP_REMOVED lines=16> */
.L_x_50239:
[----:B------:R-:W-:Y:S05]  /*2d1a0*/  BSYNC B3 ;  /* 0x0000000000037941 */ /* 0x000fea0003800000 */
.L_x_50238:
        /* <DEDUP_REMOVED lines=43> */
.L_x_50237:
[----:B------:R-:W-:Y:S05]  /*2d460*/  BSYNC B2 ;  /* 0x0000000000027941 */ /* 0x000fea0003800000 */
.L_x_50236:
        /* <DEDUP_REMOVED lines=12> */
.L_x_50240:
        /* <DEDUP_REMOVED lines=12> */
.L_x_50243:
[----:B------:R-:W-:-:S07]  /*2d5f0*/  MOV R2, R14 ;  /* 0x0000000e00027202 */ /* 0x000fce0000000f00 */
.L_x_50244:
[----:B------:R-:W-:Y:S05]  /*2d600*/  BSYNC B2 ;  /* 0x0000000000027941 */ /* 0x000fea0003800000 */
.L_x_50242:
        /* <DEDUP_REMOVED lines=16> */
.L_x_50248:
[----:B------:R-:W-:Y:S05]  /*2d710*/  BSYNC B3 ;  /* 0x0000000000037941 */ /* 0x000fea0003800000 */
.L_x_50247:
        /* <DEDUP_REMOVED lines=42> */
.L_x_50246:
[----:B------:R-:W-:Y:S05]  /*2d9c0*/  BSYNC B2 ;  /* 0x0000000000027941 */ /* 0x000fea0003800000 */
.L_x_50245:
        /* <DEDUP_REMOVED lines=9> */
.L_x_50241:
        /* <DEDUP_REMOVED lines=12> */
.L_x_50250:
[----:B------:R-:W-:-:S07]  /*2db20*/  IMAD.MOV.U32 R13, RZ, RZ, R14 ;  /* 0x000000ffff0d7224 */ /* 0x000fce00078e000e */
.L_x_50251:
[----:B------:R-:W-:Y:S05]  /*2db30*/  BSYNC B2 ;  /* 0x0000000000027941 */ /* 0x000fea0003800000 */
.L_x_50249:
        /* <DEDUP_REMOVED lines=16> */
.L_x_50255:
[----:B------:R-:W-:Y:S05]  /*2dc40*/  BSYNC B3 ;  /* 0x0000000000037941 */ /* 0x000fea0003800000 */
.L_x_50254:
        /* <DEDUP_REMOVED lines=43> */
.L_x_50253:
[----:B------:R-:W-:Y:S05]  /*2df00*/  BSYNC B2 ;  /* 0x0000000000027941 */ /* 0x000fea0003800000 */
.L_x_50252:
        /* <DEDUP_REMOVED lines=12> */
.L_x_50256:
        /* <DEDUP_REMOVED lines=12> */
.L_x_50259:
[----:B------:R-:W-:-:S07]  /*2e090*/  IMAD.MOV.U32 R0, RZ, RZ, R14 ;  /* 0x000000ffff007224 */ /* 0x000fce00078e000e */
.L_x_50260:
[----:B------:R-:W-:Y:S05]  /*2e0a0*/  BSYNC B2 ;  /* 0x0000000000027941 */ /* 0x000fea0003800000 */
.L_x_50258:
        /* <DEDUP_REMOVED lines=16> */
.L_x_50264:
[----:B------:R-:W-:Y:S05]  /*2e1b0*/  BSYNC B3 ;  /* 0x0000000000037941 */ /* 0x000fea0003800000 */
.L_x_50263:
        /* <DEDUP_REMOVED lines=42> */
.L_x_50262:
[----:B------:R-:W-:Y:S05]  /*2e460*/  BSYNC B2 ;  /* 0x0000000000027941 */ /* 0x000fea0003800000 */
.L_x_50261:
        /* <DEDUP_REMOVED lines=9> */
.L_x_50257:
        /* <DEDUP_REMOVED lines=51> */
.L_x_50265:
[----:B------:R-:W-:-:S07]  /*2e830*/  VIADD R188, R188, 0x20 ;  /* 0x00000020bcbc7836 */ /* 0x000fce0000000000 */
.L_x_50136:
[----:B------:R-:W-:Y:S05]  /*2e840*/  BSYNC B1 ;  /* 0x0000000000017941 */ /* 0x000fea0003800000 */
.L_x_50135:
        /* <DEDUP_REMOVED lines=30> */
.L_x_50269:
[----:B------:R-:W-:-:S07]  /*2ea30*/  MOV R174, R14 ;  /* 0x0000000e00ae7202 */ /* 0x000fce0000000f00 */
.L_x_50270:
[----:B------:R-:W-:Y:S05]  /*2ea40*/  BSYNC B2 ;  /* 0x0000000000027941 */ /* 0x000fea0003800000 */
.L_x_50268:
        /* <DEDUP_REMOVED lines=16> */
.L_x_50274:
[----:B------:R-:W-:Y:S05]  /*2eb50*/  BSYNC B3 ;  /* 0x0000000000037941 */ /* 0x000fea0003800000 */
.L_x_50273:
        /* <DEDUP_REMOVED lines=42> */
.L_x_50272:
[----:B------:R-:W-:Y:S05]  /*2ee00*/  BSYNC B2 ;  /* 0x0000000000027941 */ /* 0x000fea0003800000 */
.L_x_50271:
        /* <DEDUP_REMOVED lines=19> */
.L_x_50275:
        /* <DEDUP_REMOVED lines=12> */
.L_x_50278:
[----:B------:R-:W-:-:S07]  /*2f000*/  IMAD.MOV.U32 R8, RZ, RZ, R14 ;  /* 0x000000ffff087224 */ /* 0x000fce00078e000e */
.L_x_50279:
[----:B------:R-:W-:Y:S05]  /*2f010*/  BSYNC B2 ;  /* 0x0000000000027941 */ /* 0x000fea0003800000 */
.L_x_50277:
        /* <DEDUP_REMOVED lines=16> */
.L_x_50283:
[----:B------:R-:W-:Y:S05]  /*2f120*/  BSYNC B3 ;  /* 0x0000000000037941 */ /* 0x000fea0003800000 */
.L_x_50282:
        /* <DEDUP_REMOVED lines=42> */
.L_x_50281:
[----:B------:R-:W-:Y:S05]  /*2f3d0*/  BSYNC B2 ;  /* 0x0000000000027941 */ /* 0x000fea0003800000 */
.L_x_50280:
        /* <DEDUP_REMOVED lines=9> */
.L_x_50276:
        /* <DEDUP_REMOVED lines=12> */
.L_x_50285:
[----:B------:R-:W-:-:S07]  /*2f530*/  IMAD.MOV.U32 R13, RZ, RZ, R14 ;  /* 0x000000ffff0d7224 */ /* 0x000fce00078e000e */
.L_x_50286:
[----:B------:R-:W-:Y:S05]  /*2f540*/  BSYNC B2 ;  /* 0x0000000000027941 */ /* 0x000fea0003800000 */
.L_x_50284:
        /* <DEDUP_REMOVED lines=16> */
.L_x_50290:
[----:B------:R-:W-:Y:S05]  /*2f650*/  BSYNC B3 ;  /* 0x0000000000037941 */ /* 0x000fea0003800000 */
.L_x_50289:
        /* <DEDUP_REMOVED lines=43> */
.L_x_50288:
[----:B------:R-:W-:Y:S05]  /*2f910*/  BSYNC B2 ;  /* 0x0000000000027941 */ /* 0x000fea0003800000 */
.L_x_50287:
        /* <DEDUP_REMOVED lines=14> */
.L_x_50291:
        /* <DEDUP_REMOVED lines=12> */
.L_x_50294:
[----:B------:R-:W-:-:S07]  /*2fac0*/  MOV R7, R14 ;  /* 0x0000000e00077202 */ /* 0x000fce0000000f00 */
.L_x_50295:
[----:B------:R-:W-:Y:S05]  /*2fad0*/  BSYNC B2 ;  /* 0x0000000000027941 */ /* 0x000fea0003800000 */
.L_x_50293:
        /* <DEDUP_REMOVED lines=16> */
.L_x_50299:
[----:B------:R-:W-:Y:S05]  /*2fbe0*/  BSYNC B3 ;  /* 0x0000000000037941 */ /* 0x000fea0003800000 */
.L_x_50298:
        /* <DEDUP_REMOVED lines=42> */
.L_x_50297:
[----:B------:R-:W-:Y:S05]  /*2fe90*/  BSYNC B2 ;  /* 0x0000000000027941 */ /* 0x000fea0003800000 */
.L_x_50296:
        /* <DEDUP_REMOVED lines=9> */
.L_x_50292:
        /* <DEDUP_REMOVED lines=12> */
.L_x_50301:
[----:B------:R-:W-:-:S07]  /*2fff0*/  IMAD.MOV.U32 R13, RZ, RZ, R14 ;  /* 0x000000ffff0d7224 */ /* 0x000fce00078e000e */
.L_x_50302:
[----:B------:R-:W-:Y:S05]  /*30000*/  BSYNC B2 ;  /* 0x0000000000027941 */ /* 0x000fea0003800000 */
.L_x_50300:
        /* <DEDUP_REMOVED lines=16> */
.L_x_50306:
[----:B------:R-:W-:Y:S05]  /*30110*/  BSYNC B3 ;  /* 0x0000000000037941 */ /* 0x000fea0003800000 */
.L_x_50305:
        /* <DEDUP_REMOVED lines=43> */
.L_x_50304:
[----:B------:R-:W-:Y:S05]  /*303d0*/  BSYNC B2 ;  /* 0x0000000000027941 */ /* 0x000fea0003800000 */
.L_x_50303:
        /* <DEDUP_REMOVED lines=14> */
.L_x_50307:
        /* <DEDUP_REMOVED lines=12> */
.L_x_50310:
[----:B------:R-:W-:-:S07]  /*30580*/  IMAD.MOV.U32 R6, RZ, RZ, R14 ;  /* 0x000000ffff067224 */ /* 0x000fce00078e000e */
.L_x_50311:
[----:B------:R-:W-:Y:S05]  /*30590*/  BSYNC B2 ;  /* 0x0000000000027941 */ /* 0x000fea0003800000 */
.L_x_50309:
        /* <DEDUP_REMOVED lines=16> */
.L_x_50315:
[----:B------:R-:W-:Y:S05]  /*306a0*/  BSYNC B3 ;  /* 0x0000000000037941 */ /* 0x000fea0003800000 */
.L_x_50314:
        /* <DEDUP_REMOVED lines=42> */
.L_x_50313:
[----:B------:R-:W-:Y:S05]  /*30950*/  BSYNC B2 ;  /* 0x0000000000027941 */ /* 0x000fea0003800000 */
.L_x_50312:
        /* <DEDUP_REMOVED lines=9> */
.L_x_50308:
        /* <DEDUP_REMOVED lines=12> */
.L_x_50317:
[----:B------:R-:W-:-:S07]  /*30ab0*/  MOV R13, R14 ;  /* 0x0000000e000d7202 */ /* 0x000fce0000000f00 */
.L_x_50318:
[----:B------:R-:W-:Y:S05]  /*30ac0*/  BSYNC B2 ;  /* 0x0000000000027941 */ /* 0x000fea0003800000 */
.L_x_50316:
        /* <DEDUP_REMOVED lines=16> */
.L_x_50322:
[----:B------:R-:W-:Y:S05]  /*30bd0*/  BSYNC B3 ;  /* 0x0000000000037941 */ /* 0x000fea0003800000 */
.L_x_50321:
        /* <DEDUP_REMOVED lines=43> */
.L_x_50320:
[----:B------:R-:W-:Y:S05]  /*30e90*/  BSYNC B2 ;  /* 0x0000000000027941 */ /* 0x000fea0003800000 */
.L_x_50319:
        /* <DEDUP_REMOVED lines=14> */
.L_x_50323:
        /* <DEDUP_REMOVED lines=12> */
.L_x_50326:
[----:B------:R-:W-:-:S07]  /*31040*/  IMAD.MOV.U32 R5, RZ, RZ, R14 ;  /* 0x000000ffff057224 */ /* 0x000fce00078e000e */
.L_x_50327:
[----:B------:R-:W-:Y:S05]  /*31050*/  BSYNC B2 ;  /* 0x0000000000027941 */ /* 0x000fea0003800000 */
.L_x_50325:
        /* <DEDUP_REMOVED lines=16> */
.L_x_50331:
[----:B------:R-:W-:Y:S05]  /*31160*/  BSYNC B3 ;  /* 0x0000000000037941 */ /* 0x000fea0003800000 */
.L_x_50330:
        /* <DEDUP_REMOVED lines=42> */
.L_x_50329:
[----:B------:R-:W-:Y:S05]  /*31410*/  BSYNC B2 ;  /* 0x0000000000027941 */ /* 0x000fea0003800000 */
.L_x_50328:
        /* <DEDUP_REMOVED lines=9> */
.L_x_50324:
        /* <DEDUP_REMOVED lines=12> */
.L_x_50333:
[----:B------:R-:W-:-:S07]  /*31570*/  IMAD.MOV.U32 R13, RZ, RZ, R14 ;  /* 0x000000ffff0d7224 */ /* 0x000fce00078e000e */
.L_x_50334:
[----:B------:R-:W-:Y:S05]  /*31580*/  BSYNC B2 ;  /* 0x0000000000027941 */ /* 0x000fea0003800000 */
.L_x_50332:
        /* <DEDUP_REMOVED lines=16> */
.L_x_50338:
[----:B------:R-:W-:Y:S05]  /*31690*/  BSYNC B3 ;  /* 0x0000000000037941 */ /* 0x000fea0003800000 */
.L_x_50337:
        /* <DEDUP_REMOVED lines=43> */
.L_x_50336:
[----:B------:R-:W-:Y:S05]  /*31950*/  BSYNC B2 ;  /* 0x0000000000027941 */ /* 0x000fea0003800000 */
.L_x_50335:
        /* <DEDUP_REMOVED lines=14> */
.L_x_50339:
        /* <DEDUP_REMOVED lines=12> */
.L_x_50342:
[----:B------:R-:W-:-:S07]  /*31b00*/  MOV R4, R14 ;  /* 0x0000000e00047202 */ /* 0x000fce0000000f00 */
.L_x_50343:
[----:B------:R-:W-:Y:S05]  /*31b10*/  BSYNC B2 ;  /* 0x0000000000027941 */ /* 0x000fea0003800000 */
.L_x_50341:
        /* <DEDUP_REMOVED lines=16> */
.L_x_50347:
[----:B------:R-:W-:Y:S05]  /*31c20*/  BSYNC B3 ;  /* 0x0000000000037941 */ /* 0x000fea0003800000 */
.L_x_50346:
        /* <DEDUP_REMOVED lines=42> */
.L_x_50345:
[----:B------:R-:W-:Y:S05]  /*31ed0*/  BSYNC B2 ;  /* 0x0000000000027941 */ /* 0x000fea0003800000 */
.L_x_50344:
        /* <DEDUP_REMOVED lines=9> */
.L_x_50340:
        /* <DEDUP_REMOVED lines=12> */
.L_x_50349:
[----:B------:R-:W-:-:S07]  /*32030*/  IMAD.MOV.U32 R13, RZ, RZ, R14 ;  /* 0x000000ffff0d7224 */ /* 0x000fce00078e000e */
.L_x_50350:
[----:B------:R-:W-:Y:S05]  /*32040*/  BSYNC B2 ;  /* 0x0000000000027941 */ /* 0x000fea0003800000 */
.L_x_50348:
        /* <DEDUP_REMOVED lines=16> */
.L_x_50354:
[----:B------:R-:W-:Y:S05]  /*32150*/  BSYNC B3 ;  /* 0x0000000000037941 */ /* 0x000fea0003800000 */
.L_x_50353:
        /* <DEDUP_REMOVED lines=43> */
.L_x_50352:
[----:B------:R-:W-:Y:S05]  /*32410*/  BSYNC B2 ;  /* 0x0000000000027941 */ /* 0x000fea0003800000 */
.L_x_50351:
        /* <DEDUP_REMOVED lines=12> */
.L_x_50355:
        /* <DEDUP_REMOVED lines=12> */
.L_x_50358:
[----:B------:R-:W-:-:S07]  /*325a0*/  IMAD.MOV.U32 R3, RZ, RZ, R14 ;  /* 0x000000ffff037224 */ /* 0x000fce00078e000e */
.L_x_50359:
[----:B------:R-:W-:Y:S05]  /*325b0*/  BSYNC B2 ;  /* 0x0000000000027941 */ /* 0x000fea0003800000 */
.L_x_50357:
        /* <DEDUP_REMOVED lines=16> */
.L_x_50363:
[----:B------:R-:W-:Y:S05]  /*326c0*/  BSYNC B3 ;  /* 0x0000000000037941 */ /* 0x000fea0003800000 */
.L_x_50362:
        /* <DEDUP_REMOVED lines=42> */
.L_x_50361:
[----:B------:R-:W-:Y:S05]  /*32970*/  BSYNC B2 ;  /* 0x0000000000027941 */ /* 0x000fea0003800000 */
.L_x_50360:
        /* <DEDUP_REMOVED lines=9> */
.L_x_50356:
        /* <DEDUP_REMOVED lines=12> */
.L_x_50365:
[----:B------:R-:W-:-:S07]  /*32ad0*/  IMAD.MOV.U32 R13, RZ, RZ, R14 ;  /* 0x000000ffff0d7224 */ /* 0x000fce00078e000e */
.L_x_50366:
[----:B------:R-:W-:Y:S05]  /*32ae0*/  BSYNC B2 ;  /* 0x0000000000027941 */ /* 0x000fea0003800000 */
.L_x_50364:
        /* <DEDUP_REMOVED lines=16> */
.L_x_50370:
[----:B------:R-:W-:Y:S05]  /*32bf0*/  BSYNC B3 ;  /* 0x0000000000037941 */ /* 0x000fea0003800000 */
.L_x_50369:
        /* <DEDUP_REMOVED lines=43> */
.L_x_50368:
[----:B------:R-:W-:Y:S05]  /*32eb0*/  BSYNC B2 ;  /* 0x0000000000027941 */ /* 0x000fea0003800000 */
.L_x_50367:
        /* <DEDUP_REMOVED lines=12> */
.L_x_50371:
        /* <DEDUP_REMOVED lines=12> */
.L_x_50374:
[----:B------:R-:W-:-:S07]  /*33040*/  IMAD.MOV.U32 R2, RZ, RZ, R14 ;  /* 0x000000ffff027224 */ /* 0x000fce00078e000e */
.L_x_50375:
[----:B------:R-:W-:Y:S05]  /*33050*/  BSYNC B2 ;  /* 0x0000000000027941 */ /* 0x000fea0003800000 */
.L_x_50373:
        /* <DEDUP_REMOVED lines=16> */
.L_x_50379:
[----:B------:R-:W-:Y:S05]  /*33160*/  BSYNC B3 ;  /* 0x0000000000037941 */ /* 0x000fea0003800000 */
.L_x_50378:
        /* <DEDUP_REMOVED lines=42> */
.L_x_50377:
[----:B------:R-:W-:Y:S05]  /*33410*/  BSYNC B2 ;  /* 0x0000000000027941 */ /* 0x000fea0003800000 */
.L_x_50376:
        /* <DEDUP_REMOVED lines=9> */
.L_x_50372:
        /* <DEDUP_REMOVED lines=12> */
.L_x_50381:
[----:B------:R-:W-:-:S07]  /*33570*/  MOV R13, R14 ;  /* 0x0000000e000d7202 */ /* 0x000fce0000000f00 */
.L_x_50382:
[----:B------:R-:W-:Y:S05]  /*33580*/  BSYNC B2 ;  /* 0x0000000000027941 */ /* 0x000fea0003800000 */
.L_x_50380:
        /* <DEDUP_REMOVED lines=16> */
.L_x_50386:
[----:B------:R-:W-:Y:S05]  /*33690*/  BSYNC B3 ;  /* 0x0000000000037941 */ /* 0x000fea0003800000 */
.L_x_50385:
        /* <DEDUP_REMOVED lines=43> */
.L_x_50384:
[----:B------:R-:W-:Y:S05]  /*33950*/  BSYNC B2 ;  /* 0x0000000000027941 */ /* 0x000fea0003800000 */
.L_x_50383:
        /* <DEDUP_REMOVED lines=12> */
.L_x_50387:
        /* <DEDUP_REMOVED lines=12> */
.L_x_50390:
[----:B------:R-:W-:-:S07]  /*33ae0*/  MOV R0, R14 ;  /* 0x0000000e00007202 */ /* 0x000fce0000000f00 */
.L_x_50391:
[----:B------:R-:W-:Y:S05]  /*33af0*/  BSYNC B2 ;  /* 0x0000000000027941 */ /* 0x000fea0003800000 */
.L_x_50389:
        /* <DEDUP_REMOVED lines=16> */
.L_x_50395:
[----:B------:R-:W-:Y:S05]  /*33c00*/  BSYNC B3 ;  /* 0x0000000000037941 */ /* 0x000fea0003800000 */
.L_x_50394:
        /* <DEDUP_REMOVED lines=42> */
.L_x_50393:
[----:B------:R-:W-:Y:S05]  /*33eb0*/  BSYNC B2 ;  /* 0x0000000000027941 */ /* 0x000fea0003800000 */
.L_x_50392:
        /* <DEDUP_REMOVED lines=9> */
.L_x_50388:
        /* <DEDUP_REMOVED lines=51> */
.L_x_50396:
[----:B------:R-:W-:-:S07]  /*34280*/  VIADD R188, R188, 0x20 ;  /* 0x00000020bcbc7836 */ /* 0x000fce0000000000 */
.L_x_50267:
[----:B------:R-:W-:Y:S05]  /*34290*/  BSYNC B1 ;  /* 0x0000000000017941 */ /* 0x000fea0003800000 */
.L_x_50266:
        /* <DEDUP_REMOVED lines=30> */
.L_x_50400:
[----:B------:R-:W-:-:S07]  /*34480*/  MOV R182, R14 ;  /* 0x0000000e00b67202 */ /* 0x000fce0000000f00 */
.L_x_50401:
[----:B------:R-:W-:Y:S05]  /*34490*/  BSYNC B2 ;  /* 0x0000000000027941 */ /* 0x000fea0003800000 */
.L_x_50399:
        /* <DEDUP_REMOVED lines=16> */
.L_x_50405:
[----:B------:R-:W-:Y:S05]  /*345a0*/  BSYNC B3 ;  /* 0x0000000000037941 */ /* 0x000fea0003800000 */
.L_x_50404:
        /* <DEDUP_REMOVED lines=42> */
.L_x_50403:
[----:B------:R-:W-:Y:S05]  /*34850*/  BSYNC B2 ;  /* 0x0000000000027941 */ /* 0x000fea0003800000 */
.L_x_50402:
        /* <DEDUP_REMOVED lines=19> */
.L_x_50406:
        /* <DEDUP_REMOVED lines=12> */
.L_x_50409:
[----:B------:R-:W-:-:S07]  /*34a50*/  MOV R8, R14 ;  /* 0x0000000e00087202 */ /* 0x000fce0000000f00 */
.L_x_50410:
[----:B------:R-:W-:Y:S05]  /*34a60*/  BSYNC B2 ;  /* 0x0000000000027941 */ /* 0x000fea0003800000 */
.L_x_50408:
        /* <DEDUP_REMOVED lines=16> */
.L_x_50414:
[----:B------:R-:W-:Y:S05]  /*34b70*/  BSYNC B3 ;  /* 0x0000000000037941 */ /* 0x000fea0003800000 */
.L_x_50413:
        /* <DEDUP_REMOVED lines=42> */
.L_x_50412:
[----:B------:R-:W-:Y:S05]  /*34e20*/  BSYNC B2 ;  /* 0x0000000000027941 */ /* 0x000fea0003800000 */
.L_x_50411:
        /* <DEDUP_REMOVED lines=9> */
.L_x_50407:
        /* <DEDUP_REMOVED lines=12> */
.L_x_50416:
[----:B------:R-:W-:-:S07]  /*34f80*/  IMAD.MOV.U32 R13, RZ, RZ, R14 ;  /* 0x000000ffff0d7224 */ /* 0x000fce00078e000e */
.L_x_50417:
[----:B------:R-:W-:Y:S05]  /*34f90*/  BSYNC B2 ;  /* 0x0000000000027941 */ /* 0x000fea0003800000 */
.L_x_50415:
        /* <DEDUP_REMOVED lines=16> */
.L_x_50421:
[----:B------:R-:W-:Y:S05]  /*350a0*/  BSYNC B3 ;  /* 0x0000000000037941 */ /* 0x000fea0003800000 */
.L_x_50420:
        /* <DEDUP_REMOVED lines=43> */
.L_x_50419:
[----:B------:R-:W-:Y:S05]  /*35360*/  BSYNC B2 ;  /* 0x0000000000027941 */ /* 0x000fea0003800000 */
.L_x_50418:
        /* <DEDUP_REMOVED lines=14> */
.L_x_50422:
        /* <DEDUP_REMOVED lines=12> */
.L_x_50425:
[----:B------:R-:W-:-:S07]  /*35510*/  IMAD.MOV.U32 R7, RZ, RZ, R14 ;  /* 0x000000ffff077224 */ /* 0x000fce00078e000e */
.L_x_50426:
[----:B------:R-:W-:Y:S05]  /*35520*/  BSYNC B2 ;  /* 0x0000000000027941 */ /* 0x000fea0003800000 */
.L_x_50424:
        /* <DEDUP_REMOVED lines=16> */
.L_x_50430:
[----:B------:R-:W-:Y:S05]  /*35630*/  BSYNC B3 ;  /* 0x0000000000037941 */ /* 0x000fea0003800000 */
.L_x_50429:
        /* <DEDUP_REMOVED lines=42> */
.L_x_50428:
[----:B------:R-:W-:Y:S05]  /*358e0*/  BSYNC B2 ;  /* 0x0000000000027941 */ /* 0x000fea0003800000 */
.L_x_50427:
        /* <DEDUP_REMOVED lines=9> */
.L_x_50423:
        /* <DEDUP_REMOVED lines=12> */
.L_x_50432:
[----:B------:R-:W-:-:S07]  /*35a40*/  MOV R13, R14 ;  /* 0x0000000e000d7202 */ /* 0x000fce0000000f00 */
.L_x_50433:
[----:B------:R-:W-:Y:S05]  /*35a50*/  BSYNC B2 ;  /* 0x0000000000027941 */ /* 0x000fea0003800000 */
.L_x_50431:
        /* <DEDUP_REMOVED lines=16> */
.L_x_50437:
[----:B------:R-:W-:Y:S05]  /*35b60*/  BSYNC B3 ;  /* 0x0000000000037941 */ /* 0x000fea0003800000 */
.L_x_50436:
        /* <DEDUP_REMOVED lines=43> */
.L_x_50435:
[----:B------:R-:W-:Y:S05]  /*35e20*/  BSYNC B2 ;  /* 0x0000000000027941 */ /* 0x000fea0003800000 */
.L_x_50434:
        /* <DEDUP_REMOVED lines=14> */
.L_x_50438:
        /* <DEDUP_REMOVED lines=12> */
.L_x_50441:
[----:B------:R-:W-:-:S07]  /*35fd0*/  MOV R6, R14 ;  /* 0x0000000e00067202 */ /* 0x000fce0000000f00 */
.L_x_50442:
[----:B------:R-:W-:Y:S05]  /*35fe0*/  BSYNC B2 ;  /* 0x0000000000027941 */ /* 0x000fea0003800000 */
.L_x_50440:
        /* <DEDUP_REMOVED lines=16> */
.L_x_50446:
[----:B------:R-:W-:Y:S05]  /*360f0*/  BSYNC B3 ;  /* 0x0000000000037941 */ /* 0x000fea0003800000 */
.L_x_50445:
        /* <DEDUP_REMOVED lines=42> */
.L_x_50444:
[----:B------:R-:W-:Y:S05]  /*363a0*/  BSYNC B2 ;  /* 0x0000000000027941 */ /* 0x000fea0003800000 */
.L_x_50443:
        /* <DEDUP_REMOVED lines=9> */
.L_x_50439:
        /* <DEDUP_REMOVED lines=12> */
.L_x_50448:
[----:B------:R-:W-:-:S07]  /*36500*/  IMAD.MOV.U32 R13, RZ, RZ, R14 ;  /* 0x000000ffff0d7224 */ /* 0x000fce00078e000e */
.L_x_50449:
[----:B------:R-:W-:Y:S05]  /*36510*/  BSYNC B2 ;  /* 0x0000000000027941 */ /* 0x000fea0003800000 */
.L_x_50447:
        /* <DEDUP_REMOVED lines=16> */
.L_x_50453:
[----:B------:R-:W-:Y:S05]  /*36620*/  BSYNC B3 ;  /* 0x0000000000037941 */ /* 0x000fea0003800000 */
.L_x_50452:
        /* <DEDUP_REMOVED lines=43> */
.L_x_50451:
[----:B------:R-:W-:Y:S05]  /*368e0*/  BSYNC B2 ;  /* 0x0000000000027941 */ /* 0x000fea0003800000 */
.L_x_50450:
        /* <DEDUP_REMOVED lines=14> */
.L_x_50454:
        /* <DEDUP_REMOVED lines=12> */
.L_x_50457:
[----:B------:R-:W-:-:S07]  /*36a90*/  IMAD.MOV.U32 R5, RZ, RZ, R14 ;  /* 0x000000ffff057224 */ /* 0x000fce00078e000e */
.L_x_50458:
[----:B------:R-:W-:Y:S05]  /*36aa0*/  BSYNC B2 ;  /* 0x0000000000027941 */ /* 0x000fea0003800000 */
.L_x_50456:
        /* <DEDUP_REMOVED lines=16> */
.L_x_50462:
[----:B------:R-:W-:Y:S05]  /*36bb0*/  BSYNC B3 ;  /* 0x0000000000037941 */ /* 0x000fea0003800000 */
.L_x_50461:
        /* <DEDUP_REMOVED lines=42> */
.L_x_50460:
[----:B------:R-:W-:Y:S05]  /*36e60*/  BSYNC B2 ;  /* 0x0000000000027941 */ /* 0x000fea0003800000 */
.L_x_50459:
        /* <DEDUP_REMOVED lines=9> */
.L_x_50455:
        /* <DEDUP_REMOVED lines=12> */
.L_x_50464:
[----:B------:R-:W-:-:S07]  /*36fc0*/  MOV R13, R14 ;  /* 0x0000000e000d7202 */ /* 0x000fce0000000f00 */
.L_x_50465:
[----:B------:R-:W-:Y:S05]  /*36fd0*/  BSYNC B2 ;  /* 0x0000000000027941 */ /* 0x000fea0003800000 */
.L_x_50463:
        /* <DEDUP_REMOVED lines=16> */
.L_x_50469:
[----:B------:R-:W-:Y:S05]  /*370e0*/  BSYNC B3 ;  /* 0x0000000000037941 */ /* 0x000fea0003800000 */
.L_x_50468:
        /* <DEDUP_REMOVED lines=43> */
.L_x_50467:
[----:B------:R-:W-:Y:S05]  /*373a0*/  BSYNC B2 ;  /* 0x0000000000027941 */ /* 0x000fea0003800000 */
.L_x_50466:
        /* <DEDUP_REMOVED lines=14> */
.L_x_50470:
        /* <DEDUP_REMOVED lines=12> */
.L_x_50473:
[----:B------:R-:W-:-:S07]  /*37550*/  MOV R4, R14 ;  /* 0x0000000e00047202 */ /* 0x000fce0000000f00 */
.L_x_50474:
[----:B------:R-:W-:Y:S05]  /*37560*/  BSYNC B2 ;  /* 0x0000000000027941 */ /* 0x000fea0003800000 */
.L_x_50472:
        /* <DEDUP_REMOVED lines=16> */
.L_x_50478:
[----:B------:R-:W-:Y:S05]  /*37670*/  BSYNC B3 ;  /* 0x0000000000037941 */ /* 0x000fea0003800000 */
.L_x_50477:
        /* <DEDUP_REMOVED lines=42> */
.L_x_50476:
[----:B------:R-:W-:Y:S05]  /*37920*/  BSYNC B2 ;  /* 0x0000000000027941 */ /* 0x000fea0003800000 */
.L_x_50475:
        /* <DEDUP_REMOVED lines=9> */
.L_x_50471:
        /* <DEDUP_REMOVED lines=12> */
.L_x_50480:
[----:B------:R-:W-:-:S07]  /*37a80*/  IMAD.MOV.U32 R13, RZ, RZ, R14 ;  /* 0x000000ffff0d7224 */ /* 0x000fce00078e000e */
.L_x_50481:
[----:B------:R-:W-:Y:S05]  /*37a90*/  BSYNC B2 ;  /* 0x0000000000027941 */ /* 0x000fea0003800000 */
.L_x_50479:
        /* <DEDUP_REMOVED lines=16> */
.L_x_50485:
[----:B------:R-:W-:Y:S05]  /*37ba0*/  BSYNC B3 ;  /* 0x0000000000037941 */ /* 0x000fea0003800000 */
.L_x_50484:
        /* <DEDUP_REMOVED lines=43> */
.L_x_50483:
[----:B------:R-:W-:Y:S05]  /*37e60*/  BSYNC B2 ;  /* 0x0000000000027941 */ /* 0x000fea0003800000 */
.L_x_50482:
        /* <DEDUP_REMOVED lines=12> */
.L_x_50486:
        /* <DEDUP_REMOVED lines=12> */
.L_x_50489:
[----:B------:R-:W-:-:S07]  /*37ff0*/  IMAD.MOV.U32 R3, RZ, RZ, R14 ;  /* 0x000000ffff037224 */ /* 0x000fce00078e000e */
.L_x_50490:
[----:B------:R-:W-:Y:S05]  /*38000*/  BSYNC B2 ;  /* 0x0000000000027941 */ /* 0x000fea0003800000 */
.L_x_50488:
        /* <DEDUP_REMOVED lines=16> */
.L_x_50494:
[----:B------:R-:W-:Y:S05]  /*38110*/  BSYNC B3 ;  /* 0x0000000000037941 */ /* 0x000fea0003800000 */
.L_x_50493:
        /* <DEDUP_REMOVED lines=42> */
.L_x_50492:
[----:B------:R-:W-:Y:S05]  /*383c0*/  BSYNC B2 ;  /* 0x0000000000027941 */ /* 0x000fea0003800000 */
.L_x_50491:
        /* <DEDUP_REMOVED lines=9> */
.L_x_50487:
        /* <DEDUP_REMOVED lines=12> */
.L_x_50496:
[----:B------:R-:W-:-:S07]  /*38520*/  MOV R13, R14 ;  /* 0x0000000e000d7202 */ /* 0x000fce0000000f00 */
.L_x_50497:
[----:B------:R-:W-:Y:S05]  /*38530*/  BSYNC B2 ;  /* 0x0000000000027941 */ /* 0x000fea0003800000 */
.L_x_50495:
        /* <DEDUP_REMOVED lines=16> */
.L_x_50501:
[----:B------:R-:W-:Y:S05]  /*38640*/  BSYNC B3 ;  /* 0x0000000000037941 */ /* 0x000fea0003800000 */
.L_x_50500:
        /* <DEDUP_REMOVED lines=43> */
.L_x_50499:
[----:B------:R-:W-:Y:S05]  /*38900*/  BSYNC B2 ;  /* 0x0000000000027941 */ /* 0x000fea0003800000 */
.L_x_50498:
        /* <DEDUP_REMOVED lines=12> */
.L_x_50502:
        /* <DEDUP_REMOVED lines=12> */
.L_x_50505:
[----:B------:R-:W-:-:S07]  /*38a90*/  MOV R2, R14 ;  /* 0x0000000e00027202 */ /* 0x000fce0000000f00 */
.L_x_50506:
[----:B------:R-:W-:Y:S05]  /*38aa0*/  BSYNC B2 ;  /* 0x0000000000027941 */ /* 0x000fea0003800000 */
.L_x_50504:
        /* <DEDUP_REMOVED lines=16> */
.L_x_50510:
[----:B------:R-:W-:Y:S05]  /*38bb0*/  BSYNC B3 ;  /* 0x0000000000037941 */ /* 0x000fea0003800000 */
.L_x_50509:
        /* <DEDUP_REMOVED lines=42> */
.L_x_50508:
[----:B------:R-:W-:Y:S05]  /*38e60*/  BSYNC B2 ;  /* 0x0000000000027941 */ /* 0x000fea0003800000 */
.L_x_50507:
        /* <DEDUP_REMOVED lines=9> */
.L_x_50503:
        /* <DEDUP_REMOVED lines=12> */
.L_x_50512:
[----:B------:R-:W-:-:S07]  /*38fc0*/  IMAD.MOV.U32 R13, RZ, RZ, R14 ;  /* 0x000000ffff0d7224 */ /* 0x000fce00078e000e */
.L_x_50513:
[----:B------:R-:W-:Y:S05]  /*38fd0*/  BSYNC B2 ;  /* 0x0000000000027941 */ /* 0x000fea0003800000 */
.L_x_50511:
        /* <DEDUP_REMOVED lines=16> */
.L_x_50517:
[----:B------:R-:W-:Y:S05]  /*390e0*/  BSYNC B3 ;  /* 0x0000000000037941 */ /* 0x000fea0003800000 */
.L_x_50516:
        /* <DEDUP_REMOVED lines=43> */
.L_x_50515:
[----:B------:R-:W-:Y:S05]  /*393a0*/  BSYNC B2 ;  /* 0x0000000000027941 */ /* 0x000fea0003800000 */
.L_x_50514:
        /* <DEDUP_REMOVED lines=12> */
.L_x_50518:
        /* <DEDUP_REMOVED lines=12> */
.L_x_50521:
[----:B------:R-:W-:-:S07]  /*39530*/  IMAD.MOV.U32 R0, RZ, RZ, R14 ;  /* 0x000000ffff007224 */ /* 0x000fce00078e000e */
.L_x_50522:
[----:B------:R-:W-:Y:S05]  /*39540*/  BSYNC B2 ;  /* 0x0000000000027941 */ /* 0x000fea0003800000 */
.L_x_50520:
        /* <DEDUP_REMOVED lines=16> */
.L_x_50526:
[----:B------:R-:W-:Y:S05]  /*39650*/  BSYNC B3 ;  /* 0x0000000000037941 */ /* 0x000fea0003800000 */
.L_x_50525:
        /* <DEDUP_REMOVED lines=42> */
.L_x_50524:
[----:B------:R-:W-:Y:S05]  /*39900*/  BSYNC B2 ;  /* 0x0000000000027941 */ /* 0x000fea0003800000 */
.L_x_50523:
        /* <DEDUP_REMOVED lines=9> */
.L_x_50519:
        /* <DEDUP_REMOVED lines=15> */
[----:B------:R-:W-:Y:S01]  /*39a90*/  IMAD.WIDE.U32 R228, R189, 0x10000, RZ ;  /* 0x00010000bde47825 */ /* 0x000fe200078e00ff */
[----:B------:R-:W-:-:S03]  /*39aa0*/  SHF.L.U32 R194, R188, 0x3, RZ ;  /* 0x00000003bcc27819 */ /* 0x000fc600000006ff */
        /* <DEDUP_REMOVED lines=34> */
.L_x_50398:
[----:B------:R-:W-:Y:S05]  /*39cd0*/  BSYNC B1 ;  /* 0x0000000000017941 */ /* 0x000fea0003800000 */
.L_x_50397:
        /* <DEDUP_REMOVED lines=292> */
.L_x_50560:
        /* <DEDUP_REMOVED lines=57> */
[----:B------:R-:W2:Y:S01]  /*3b2b0*/  S2R R252, SR_TID.X ;  /* 0x0000000000fc7919 */ /* 0x000ea20000002100 */
[----:B0-----:R-:W-:-:S05]  /*3b2c0*/  IMAD.WIDE.U32 R228, R9, 0x10, R228 ;  /* 0x0000001009e47825 */ /* 0x001fca00078e00e4 */
[----:B------:R1:W-:Y:S01]  /*3b2d0*/  STG.E.128 desc[UR4][R228.64], R188 ;  /* 0x000000bce4007986 */ /* 0x0003e2000c101d04 */
[----:B------:R-:W-:Y:S02]  /*3b2e0*/  IADD3 R9, R9, 0x20, RZ ;  /* 0x0000002009097810 */ /* 0x000fe40007ffe0ff */
[----:B--2---:R-:W-:-:S07]  /*3b2f0*/  LOP3.LUT R252, R252, 0x1f, RZ, 0xc0, !PT ;  /* 0x0000001ffcfc7812 */ /* 0x004fce00078ec0ff */
.L_x_50529:
[----:B------:R-:W-:Y:S05]  /*3b300*/  BSYNC B1 ;  /* 0x0000000000017941 */ /* 0x000fea0003800000 */
.L_x_50528:
        /* <DEDUP_REMOVED lines=47> */
.L_x_50531:
[----:B------:R-:W-:Y:S05]  /*3b600*/  BSYNC B1 ;  /* 0x0000000000017941 */ /* 0x000fea0003800000 */
.L_x_50530:
        /* <DEDUP_REMOVED lines=47> */
.L_x_50533:
[----:B------:R-:W-:Y:S05]  /*3b900*/  BSYNC B1 ;  /* 0x0000000000017941 */ /* 0x000fea0003800000 */
.L_x_50532:
        /* <DEDUP_REMOVED lines=35> */
.L_x_50535:
[----:B------:R-:W-:Y:S05]  /*3bb40*/  BSYNC B1 ;  /* 0x0000000000017941 */ /* 0x000fea0003800000 */
.L_x_50534:
        /* <DEDUP_REMOVED lines=35> */
.L_x_50537:
[----:B------:R-:W-:Y:S05]  /*3bd80*/  BSYNC B1 ;  /* 0x0000000000017941 */ /* 0x000fea0003800000 */
.L_x_50536:
        /* <DEDUP_REMOVED lines=35> */
.L_x_50539:
[----:B------:R-:W-:Y:S05]  /*3bfc0*/  BSYNC B1 ;  /* 0x0000000000017941 */ /* 0x000fea0003800000 */
.L_x_50538:
        /* <DEDUP_REMOVED lines=35> */
.L_x_50541:
[----:B------:R-:W-:Y:S05]  /*3c200*/  BSYNC B1 ;  /* 0x0000000000017941 */ /* 0x000fea0003800000 */
.L_x_50540:
        /* <DEDUP_REMOVED lines=35> */
.L_x_50543:
[----:B------:R-:W-:Y:S05]  /*3c440*/  BSYNC B1 ;  /* 0x0000000000017941 */ /* 0x000fea0003800000 */
.L_x_50542:
        /* <DEDUP_REMOVED lines=35> */
.L_x_50545:
[----:B------:R-:W-:Y:S05]  /*3c680*/  BSYNC B1 ;  /* 0x0000000000017941 */ /* 0x000fea0003800000 */
.L_x_50544:
        /* <DEDUP_REMOVED lines=42> */
[----:B------:R-:W-:Y:S01]  /*3c930*/  F2FP.F16.F32.PACK_AB R191, R191, R194 ;  /* 0x000000c2bfbf723e */ /* 0x000fe200000000ff */
[----:B-1----:R-:W-:-:S05]  /*3c940*/  IMAD.WIDE.U32 R228, R9, 0x10, R228 ;  /* 0x0000001009e47825 */ /* 0x002fca00078e00e4 */
[----:B------:R0:W-:Y:S01]  /*3c950*/  STG.E.128 desc[UR4][R228.64], R188 ;  /* 0x000000bce4007986 */ /* 0x0001e2000c101d04 */
[----:B--2---:R-:W-:-:S07]  /*3c960*/  LOP3.LUT R252, R252, 0x1f, RZ, 0xc0, !PT ;  /* 0x0000001ffcfc7812 */ /* 0x004fce00078ec0ff */
.L_x_50547:
[----:B------:R-:W-:Y:S05]  /*3c970*/  BSYNC B1 ;  /* 0x0000000000017941 */ /* 0x000fea0003800000 */
.L_x_50546:
[----:B01234-:R-:W0:Y:S02]  /*3c980*/  LDC.64 R188, c[0x0][0x210] ;  /* 0x00008400ffbc7b82 */ /* 0x01fe240000000a00 */
[----:B0-----:R-:W-:-:S05]  /*3c990*/  IMAD R195, R188, 0x4, R195 ;  /* 0x00000004bcc37824 */ /* 0x001fca00078e02c3 */
[----:B------:R-:W-:-:S13]  /*3c9a0*/  ISETP.GE.AND P0, PT, R195, R189, PT ;  /* 0x000000bdc300720c */ /* 0x000fda0003f06270 */
[----:B------:R-:W-:Y:S05]  /*3c9b0*/  @!P0 BRA `(.L_x_50548) ;  /* 0xfffffc4800f08947 */ /* 0x000fea000383ffff */
[----:B------:R-:W-:Y:S05]  /*3c9c0*/  BSYNC B0 ;  /* 0x0000000000007941 */ /* 0x000fea0003800000 */
.L_x_49217:
[----:B------:R-:W-:Y:S05]  /*3c9d0*/  EXIT ;  /* 0x000000000000794d */ /* 0x000fea0003800000 */
.L_x_50527:
        /* <DEDUP_REMOVED lines=8> */
.L_x_50550:
[----:B------:R-:W-:Y:S05]  /*3ca60*/  BSYNC B1 ;  /* 0x0000000000017941 */ /* 0x000fea0003800000 */
.L_x_50549:
        /* <DEDUP_REMOVED lines=10> */
.L_x_50551:
        /* <DEDUP_REMOVED lines=9> */
.L_x_50552:
[----:B------:R-:W-:Y:S01]  /*3cba0*/  HFMA2.MMA R190, -RZ, RZ, 0, 4.76837158203125e-07 ;  /* 0x00000008ffbe7435 */ /* 0x000fe200000001ff */
[----:B------:R-:W-:Y:S01]  /*3cbb0*/  FADD.FTZ R191, R191, R188 ;  /* 0x000000bcbfbf7221 */ /* 0x000fe20000010000 */
[----:B------:R-:W-:-:S03]  /*3cbc0*/  IMAD.MOV.U32 R188, RZ, RZ, -0x1 ;  /* 0xffffffffffbc7424 */ /* 0x000fc600078e00ff */
[----:B------:R-:W-:-:S07]  /*3cbd0*/  IMAD.MOV.U32 R229, RZ, RZ, R191 ;  /* 0x000000ffffe57224 */ /* 0x000fce00078e00bf */
[----:B------:R-:W-:Y:S05]  /*3cbe0*/  WARPSYNC.COLLECTIVE R188, `(.L_x_50553) ;  /* 0x00000000bc087348 */ /* 0x000fea0003c00000 */
[----:B------:R0:W1:Y:S02]  /*3cbf0*/  SHFL.BFLY P6, R188, R229, R190, R189 ;  /* 0x0c0000bee5bc7389 */ /* 0x00006400000c00bd */
[----:B01----:R-:W-:Y:S01]  /*3cc00*/  ENDCOLLECTIVE ;  /* 0x000000000000791b */ /* 0x003fe20003800000 */
.L_x_50553:
[----:B------:R-:W-:Y:S02]  /*3cc10*/  IMAD.MOV.U32 R190, RZ, RZ, 0x10 ;  /* 0x00000010ffbe7424 */ /* 0x000fe400078e00ff */
[----:B------:R-:W-:Y:S01]  /*3cc20*/  FADD.FTZ R191, R191, R188 ;  /* 0x000000bcbfbf7221 */ /* 0x000fe20000010000 */
[----:B------:R-:W-:-:S04]  /*3cc30*/  MOV R188, 0xffffffff ;  /* 0xffffffff00bc7802 */ /* 0x000fc80000000f00 */
[----:B------:R-:W-:-:S07]  /*3cc40*/  MOV R229, R191 ;  /* 0x000000bf00e57202 */ /* 0x000fce0000000f00 */
[----:B------:R-:W-:Y:S05]  /*3cc50*/  WARPSYNC.COLLECTIVE R188, `(.L_x_50554) ;  /* 0x00000000bc087348 */ /* 0x000fea0003c00000 */
[----:B------:R0:W1:Y:S02]  /*3cc60*/  SHFL.BFLY P6, R188, R229, R190, R189 ;  /* 0x0c0000bee5bc7389 */ /* 0x00006400000c00bd */
[----:B01----:R-:W-:Y:S01]  /*3cc70*/  ENDCOLLECTIVE ;  /* 0x000000000000791b */ /* 0x003fe20003800000 */
.L_x_50554:
        /* <DEDUP_REMOVED lines=175> */
.L_x_50555:
[----:B------:R-:W-:Y:S01]  /*3d770*/  HFMA2.MMA R190, -RZ, RZ, 0, 1.1920928955078125e-07 ;  /* 0x00000002ffbe7435 */ /* 0x000fe200000001ff */
[----:B------:R-:W-:Y:S01]  /*3d780*/  FADD.FTZ R193, R193, R188 ;  /* 0x000000bcc1c17221 */ /* 0x000fe20000010000 */
[----:B------:R-:W-:-:S03]  /*3d790*/  IMAD.MOV.U32 R188, RZ, RZ, -0x1 ;  /* 0xffffffffffbc7424 */ /* 0x000fc600078e00ff */
[----:B------:R-:W-:-:S07]  /*3d7a0*/  IMAD.MOV.U32 R229, RZ, RZ, R193 ;  /* 0x000000ffffe57224 */ /* 0x000fce00078e00c1 */
[----:B------:R-:W-:Y:S05]  /*3d7b0*/  WARPSYNC.COLLECTIVE R188, `(.L_x_50556) ;  /* 0x00000000bc087348 */ /* 0x000fea0003c00000 */
[----:B------:R0:W1:Y:S02]  /*3d7c0*/  SHFL.BFLY P6, R188, R229, R190, R189 ;  /* 0x0c0000bee5bc7389 */ /* 0x00006400000c00bd */
[----:B01----:R-:W-:Y:S01]  /*3d7d0*/  ENDCOLLECTIVE ;  /* 0x000000000000791b */ /* 0x003fe20003800000 */
.L_x_50556:
[----:B------:R-:W-:Y:S02]  /*3d7e0*/  IMAD.MOV.U32 R190, RZ, RZ, 0x4 ;  /* 0x00000004ffbe7424 */ /* 0x000fe400078e00ff */
[----:B------:R-:W-:Y:S01]  /*3d7f0*/  FADD.FTZ R193, R193, R188 ;  /* 0x000000bcc1c17221 */ /* 0x000fe20000010000 */
[----:B------:R-:W-:-:S04]  /*3d800*/  MOV R188, 0xffffffff ;  /* 0xffffffff00bc7802 */ /* 0x000fc80000000f00 */
[----:B------:R-:W-:-:S07]  /*3d810*/  MOV R229, R193 ;  /* 0x000000c100e57202 */ /* 0x000fce0000000f00 */
[----:B------:R-:W-:Y:S05]  /*3d820*/  WARPSYNC.COLLECTIVE R188, `(.L_x_50557) ;  /* 0x00000000bc087348 */ /* 0x000fea0003c00000 */
[----:B------:R0:W1:Y:S02]  /*3d830*/  SHFL.BFLY P6, R188, R229, R190, R189 ;  /* 0x0c0000bee5bc7389 */ /* 0x00006400000c00bd */
[----:B01----:R-:W-:Y:S01]  /*3d840*/  ENDCOLLECTIVE ;  /* 0x000000000000791b */ /* 0x003fe20003800000 */
.L_x_50557:
[----:B------:R-:W-:Y:S01]  /*3d850*/  HFMA2.MMA R190, -RZ, RZ, 0, 4.76837158203125e-07 ;  /* 0x00000008ffbe7435 */ /* 0x000fe200000001ff */
[----:B------:R-:W-:Y:S01]  /*3d860*/  FADD.FTZ R193, R193, R188 ;  /* 0x000000bcc1c17221 */ /* 0x000fe20000010000 */
[----:B------:R-:W-:-:S03]  /*3d870*/  IMAD.MOV.U32 R188, RZ, RZ, -0x1 ;  /* 0xffffffffffbc7424 */ /* 0x000fc600078e00ff */
[----:B------:R-:W-:-:S07]  /*3d880*/  IMAD.MOV.U32 R229, RZ, RZ, R193 ;  /* 0x000000ffffe57224 */ /* 0x000fce00078e00c1 */
[----:B------:R-:W-:Y:S05]  /*3d890*/  WARPSYNC.COLLECTIVE R188, `(.L_x_50558) ;  /* 0x00000000bc087348 */ /* 0x000fea0003c00000 */
[----:B------:R0:W1:Y:S02]  /*3d8a0*/  SHFL.BFLY P6, R188, R229, R190, R189 ;  /* 0x0c0000bee5bc7389 */ /* 0x00006400000c00bd */
[----:B01----:R-:W-:Y:S01]  /*3d8b0*/  ENDCOLLECTIVE ;  /* 0x000000000000791b */ /* 0x003fe20003800000 */
.L_x_50558:
[----:B------:R-:W-:Y:S02]  /*3d8c0*/  IMAD.MOV.U32 R190, RZ, RZ, 0x10 ;  /* 0x00000010ffbe7424 */ /* 0x000fe400078e00ff */
[----:B------:R-:W-:Y:S01]  /*3d8d0*/  FADD.FTZ R193, R193, R188 ;  /* 0x000000bcc1c17221 */ /* 0x000fe20000010000 */
[----:B------:R-:W-:-:S04]  /*3d8e0*/  MOV R188, 0xffffffff ;  /* 0xffffffff00bc7802 */ /* 0x000fc80000000f00 */
[----:B------:R-:W-:-:S07]  /*3d8f0*/  MOV R229, R193 ;  /* 0x000000c100e57202 */ /* 0x000fce0000000f00 */
[----:B------:R-:W-:Y:S05]  /*3d900*/  WARPSYNC.COLLECTIVE R188, `(.L_x_50559) ;  /* 0x00000000bc087348 */ /* 0x000fea0003c00000 */
[----:B------:R0:W1:Y:S02]  /*3d910*/  SHFL.BFLY P6, R188, R229, R190, R189 ;  /* 0x0c0000bee5bc7389 */ /* 0x00006400000c00bd */
[----:B01----:R-:W-:Y:S01]  /*3d920*/  ENDCOLLECTIVE ;  /* 0x000000000000791b */ /* 0x003fe20003800000 */
.L_x_50559:
[----:B------:R-:W-:Y:S05]  /*3d930*/  BRA `(.L_x_50560) ;  /* 0xffffffd400787947 */ /* 0x000fea000383ffff */
.L_x_50561:
        /* <DEDUP_REMOVED lines=12> */
.L_x_66096:


//--------------------- .text._ZN10layer_norm31ln_parallel_residual_fwd_kernelINS_13Kernel_traitsIf6__halffS2_fjLj2560ELj1ELj4ELj1ELj16ENS_18Kernel_traits_baseILj2560EfS2_fS2_fjLj128EEEEELb1ELb1ELb1EEEvNS_9FwdParamsE --------------------------
	.section	.text._ZN10layer_norm31ln_parallel_residual_fwd_kernelINS_13Kernel_traitsIf6__halffS2_fjLj2560ELj1ELj4ELj1ELj16ENS_18Kernel_traits_baseILj2560EfS2_fS2_fjLj128EEEEELb1ELb1ELb1EEEvNS_9FwdParamsE,"ax",@progbits
	.align	128
        .global         _ZN10layer_norm31ln_parallel_residual_fwd_kernelINS_13Kernel_traitsIf6__halffS2_fjLj2560ELj1ELj4ELj1ELj16ENS_18Kernel_traits_baseILj2560EfS2_fS2_fjLj128EEEEELb1ELb1ELb1EEEvNS_9FwdParamsE
        .type           _ZN10layer_norm31ln_parallel_residual_fwd_kernelINS_13Kernel_traitsIf6__halffS2_fjLj2560ELj1ELj4ELj1ELj16ENS_18Kernel_traits_baseILj2560EfS2_fS2_fjLj128EEEEELb1ELb1ELb1EEEvNS_9FwdParamsE,@function
        .size           _ZN10layer_norm31ln_parallel_residual_fwd_kernelINS_13Kernel_traitsIf6__halffS2_fjLj2560ELj1ELj4ELj1ELj16ENS_18Kernel_traits_baseILj2560EfS2_fS2_fjLj128EEEEELb1ELb1ELb1EEEvNS_9FwdParamsE,(.L_x_66097 - _ZN10layer_norm31ln_parallel_residual_fwd_kernelINS_13Kernel_traitsIf6__halffS2_fjLj2560ELj1ELj4ELj1ELj16ENS_18Kernel_traits_baseILj2560EfS2_fS2_fjLj128EEEEELb1ELb1ELb1EEEvNS_9FwdParamsE)
        .other          _ZN10layer_norm31ln_parallel_residual_fwd_kernelINS_13Kernel_traitsIf6__halffS2_fjLj2560ELj1ELj4ELj1ELj16ENS_18Kernel_traits_baseILj2560EfS2_fS2_fjLj128EEEEELb1ELb1ELb1EEEvNS_9FwdParamsE,@"STO_CUDA_ENTRY STV_DEFAULT"
_ZN10layer_norm31ln_parallel_residual_fwd_kernelINS_13Kernel_traitsIf6__halffS2_fjLj2560ELj1ELj4ELj1ELj16ENS_18Kernel_traits_baseILj2560EfS2_fS2_fjLj128EEEEELb1ELb1ELb1EEEvNS_9FwdParamsE:
.text._ZN10layer_norm31ln_parallel_residual_fwd_kernelINS_13Kernel_traitsIf6__halffS2_fjLj2560ELj1ELj4ELj1ELj16ENS_18Kernel_traits_baseILj2560EfS2_fS2_fjLj128EEEEELb1ELb1ELb1EEEvNS_9FwdParamsE:
        /* <DEDUP_REMOVED lines=179> */
[----:B------:R-:W-:Y:S01]  /*0b30*/  LOP3.LUT R252, R252, 0x1f, RZ, 0xc0, !PT ;  /* 0x0000001ffcfc7812 */ /* 0x000fe200078ec0ff */
[----:B------:R-:W5:Y:S01]  /*0b40*/  LDG.E.128 R236, desc[UR4][R2.64+0x1810] ;  /* 0x0018100402ec7981 */ /* 0x000f62000c1e1d00 */
[----:B------:R-:W-:Y:S01]  /*0b50*/  IMAD R216, R6, -0x326172a9, RZ ;  /* 0xcd9e8d5706d87824 */ /* 0x000fe200078e02ff */
[----:B------:R-:W-:Y:S01]  /*0b60*/  ULDC UR21, c[0x0][0x218] ;  /* 0x0000860000157ab9 */ /* 0x000fe20000000800 */
[----:B------:R-:W-:Y:S01]  /*0b70*/  IMAD R224, R224, -0x2daee0ad, RZ ;  /* 0xd2511f53e0e07824 */ /* 0x000fe200078e02ff */
        /* <DEDUP_REMOVED lines=38> */
.L_x_51854:
        /* <DEDUP_REMOVED lines=29> */
.L_x_50564:
[----:B------:R-:W-:-:S07]  /*0fb0*/  IMAD.MOV.U32 R14, RZ, RZ, R216 ;  /* 0x000000ffff0e7224 */ /* 0x000fce00078e00d8 */
.L_x_50565:
[----:B------:R-:W-:Y:S05]  /*0fc0*/  BSYNC B1 ;  /* 0x0000000000017941 */ /* 0x000fea0003800000 */
.L_x_50563:
        /* <DEDUP_REMOVED lines=16> */
.L_x_50569:
[----:B------:R-:W-:Y:S05]  /*10d0*/  BSYNC B2 ;  /* 0x0000000000027941 */ /* 0x000fea0003800000 */
.L_x_50568:
        /* <DEDUP_REMOVED lines=42> */
.L_x_50567:
[----:B------:R-:W-:Y:S05]  /*1380*/  BSYNC B1 ;  /* 0x0000000000017941 */ /* 0x000fea0003800000 */
.L_x_50566:
        /* <DEDUP_REMOVED lines=18> */
.L_x_50570:
        /* <DEDUP_REMOVED lines=12> */
.L_x_50573:
[----:B------:R-:W-:-:S07]  /*1570*/  IMAD.MOV.U32 R6, RZ, RZ, R216 ;  /* 0x000000ffff067224 */ /* 0x000fce00078e00d8 */
.L_x_50574:
[----:B------:R-:W-:Y:S05]  /*1580*/  BSYNC B1 ;  /* 0x0000000000017941 */ /* 0x000fea0003800000 */
.L_x_50572:
        /* <DEDUP_REMOVED lines=16> */
.L_x_50578:
[----:B------:R-:W-:Y:S05]  /*1690*/  BSYNC B2 ;  /* 0x0000000000027941 */ /* 0x000fea0003800000 */
.L_x_50577:
        /* <DEDUP_REMOVED lines=42> */
.L_x_50576:
[----:B------:R-:W-:Y:S05]  /*1940*/  BSYNC B1 ;  /* 0x0000000000017941 */ /* 0x000fea0003800000 */
.L_x_50575:
        /* <DEDUP_REMOVED lines=9> */
.L_x_50571:
        /* <DEDUP_REMOVED lines=12> */
.L_x_50580:
[----:B------:R-:W-:-:S07]  /*1aa0*/  MOV R14, R216 ;  /* 0x000000d8000e7202 */ /* 0x000fce0000000f00 */
.L_x_50581:
[----:B------:R-:W-:Y:S05]  /*1ab0*/  BSYNC B1 ;  /* 0x0000000000017941 */ /* 0x000fea0003800000 */
.L_x_50579:
        /* <DEDUP_REMOVED lines=16> */
.L_x_50585:
[----:B------:R-:W-:Y:S05]  /*1bc0*/  BSYNC B2 ;  /* 0x0000000000027941 */ /* 0x000fea0003800000 */
.L_x_50584:
        /* <DEDUP_REMOVED lines=42> */
.L_x_50583:
[----:B------:R-:W-:Y:S05]  /*1e70*/  BSYNC B1 ;  /* 0x0000000000017941 */ /* 0x000fea0003800000 */
.L_x_50582:
        /* <DEDUP_REMOVED lines=13> */
.L_x_50586:
        /* <DEDUP_REMOVED lines=12> */
.L_x_50589:
[----:B------:R-:W-:-:S07]  /*2010*/  MOV R7, R216 ;  /* 0x000000d800077202 */ /* 0x000fce0000000f00 */
.L_x_50590:
[----:B------:R-:W-:Y:S05]  /*2020*/  BSYNC B1 ;  /* 0x0000000000017941 */ /* 0x000fea0003800000 */
.L_x_50588:
        /* <DEDUP_REMOVED lines=16> */
.L_x_50594:
[----:B------:R-:W-:Y:S05]  /*2130*/  BSYNC B2 ;  /* 0x0000000000027941 */ /* 0x000fea0003800000 */
.L_x_50593:
        /* <DEDUP_REMOVED lines=42> */
.L_x_50592:
[----:B------:R-:W-:Y:S05]  /*23e0*/  BSYNC B1 ;  /* 0x0000000000017941 */ /* 0x000fea0003800000 */
.L_x_50591:
        /* <DEDUP_REMOVED lines=9> */
.L_x_50587:
        /* <DEDUP_REMOVED lines=12> */
.L_x_50596:
[----:B------:R-:W-:-:S07]  /*2540*/  IMAD.MOV.U32 R14, RZ, RZ, R216 ;  /* 0x000000ffff0e7224 */ /* 0x000fce00078e00d8 */
.L_x_50597:
[----:B------:R-:W-:Y:S05]  /*2550*/  BSYNC B1 ;  /* 0x0000000000017941 */ /* 0x000fea0003800000 */
.L_x_50595:
        /* <DEDUP_REMOVED lines=16> */
.L_x_50601:
[----:B------:R-:W-:Y:S05]  /*2660*/  BSYNC B2 ;  /* 0x0000000000027941 */ /* 0x000fea0003800000 */
.L_x_50600:
        /* <DEDUP_REMOVED lines=42> */
.L_x_50599:
[----:B------:R-:W-:Y:S05]  /*2910*/  BSYNC B1 ;  /* 0x0000000000017941 */ /* 0x000fea0003800000 */
.L_x_50598:
        /* <DEDUP_REMOVED lines=13> */
.L_x_50602:
        /* <DEDUP_REMOVED lines=12> */
.L_x_50605:
[----:B------:R-:W-:-:S07]  /*2ab0*/  IMAD.MOV.U32 R8, RZ, RZ, R216 ;  /* 0x000000ffff087224 */ /* 0x000fce00078e00d8 */
.L_x_50606:
[----:B------:R-:W-:Y:S05]  /*2ac0*/  BSYNC B1 ;  /* 0x0000000000017941 */ /* 0x000fea0003800000 */
.L_x_50604:
        /* <DEDUP_REMOVED lines=16> */
.L_x_50610:
[----:B------:R-:W-:Y:S05]  /*2bd0*/  BSYNC B2 ;  /* 0x0000000000027941 */ /* 0x000fea0003800000 */
.L_x_50609:
        /* <DEDUP_REMOVED lines=42> */
.L_x_50608:
[----:B------:R-:W-:Y:S05]  /*2e80*/  BSYNC B1 ;  /* 0x0000000000017941 */ /* 0x000fea0003800000 */
.L_x_50607:
        /* <DEDUP_REMOVED lines=9> */
.L_x_50603:
        /* <DEDUP_REMOVED lines=12> */
.L_x_50612:
[----:B------:R-:W-:-:S07]  /*2fe0*/  IMAD.MOV.U32 R14, RZ, RZ, R216 ;  /* 0x000000ffff0e7224 */ /* 0x000fce00078e00d8 */
.L_x_50613:
[----:B------:R-:W-:Y:S05]  /*2ff0*/  BSYNC B1 ;  /* 0x0000000000017941 */ /* 0x000fea0003800000 */
.L_x_50611:
        /* <DEDUP_REMOVED lines=16> */
.L_x_50617:
[----:B------:R-:W-:Y:S05]  /*3100*/  BSYNC B2 ;  /* 0x0000000000027941 */ /* 0x000fea0003800000 */
.L_x_50616:
        /* <DEDUP_REMOVED lines=42> */
.L_x_50615:
[----:B------:R-:W-:Y:S05]  /*33b0*/  BSYNC B1 ;  /* 0x0000000000017941 */ /* 0x000fea0003800000 */
.L_x_50614:
        /* <DEDUP_REMOVED lines=13> */
.L_x_50618:
        /* <DEDUP_REMOVED lines=12> */
.L_x_50621:
[----:B------:R-:W-:-:S07]  /*3550*/  IMAD.MOV.U32 R9, RZ, RZ, R216 ;  /* 0x000000ffff097224 */ /* 0x000fce00078e00d8 */
.L_x_50622:
[----:B------:R-:W-:Y:S05]  /*3560*/  BSYNC B1 ;  /* 0x0000000000017941 */ /* 0x000fea0003800000 */
.L_x_50620:
        /* <DEDUP_REMOVED lines=16> */
.L_x_50626:
[----:B------:R-:W-:Y:S05]  /*3670*/  BSYNC B2 ;  /* 0x0000000000027941 */ /* 0x000fea0003800000 */
.L_x_50625:
        /* <DEDUP_REMOVED lines=42> */
.L_x_50624:
[----:B------:R-:W-:Y:S05]  /*3920*/  BSYNC B1 ;  /* 0x0000000000017941 */ /* 0x000fea0003800000 */
.L_x_50623:
        /* <DEDUP_REMOVED lines=9> */
.L_x_50619:
        /* <DEDUP_REMOVED lines=12> */
.L_x_50628:
[----:B------:R-:W-:-:S07]  /*3a80*/  MOV R14, R216 ;  /* 0x000000d8000e7202 */ /* 0x000fce0000000f00 */
.L_x_50629:
[----:B------:R-:W-:Y:S05]  /*3a90*/  BSYNC B1 ;  /* 0x0000000000017941 */ /* 0x000fea0003800000 */
.L_x_50627:
        /* <DEDUP_REMOVED lines=16> */
.L_x_50633:
[----:B------:R-:W-:Y:S05]  /*3ba0*/  BSYNC B2 ;  /* 0x0000000000027941 */ /* 0x000fea0003800000 */
.L_x_50632:
        /* <DEDUP_REMOVED lines=42> */
.L_x_50631:
[----:B------:R-:W-:Y:S05]  /*3e50*/  BSYNC B1 ;  /* 0x0000000000017941 */ /* 0x000fea0003800000 */
.L_x_50630:
        /* <DEDUP_REMOVED lines=13> */
.L_x_50634:
        /* <DEDUP_REMOVED lines=12> */
.L_x_50637:
[----:B------:R-:W-:-:S07]  /*3ff0*/  MOV R10, R216 ;  /* 0x000000d8000a7202 */ /* 0x000fce0000000f00 */
.L_x_50638:
[----:B------:R-:W-:Y:S05]  /*4000*/  BSYNC B1 ;  /* 0x0000000000017941 */ /* 0x000fea0003800000 */
.L_x_50636:
        /* <DEDUP_REMOVED lines=16> */
.L_x_50642:
[----:B------:R-:W-:Y:S05]  /*4110*/  BSYNC B2 ;  /* 0x0000000000027941 */ /* 0x000fea0003800000 */
.L_x_50641:
        /* <DEDUP_REMOVED lines=42> */
.L_x_50640:
[----:B------:R-:W-:Y:S05]  /*43c0*/  BSYNC B1 ;  /* 0x0000000000017941 */ /* 0x000fea0003800000 */
.L_x_50639:
        /* <DEDUP_REMOVED lines=9> */
.L_x_50635:
        /* <DEDUP_REMOVED lines=12> */
.L_x_50644:
[----:B------:R-:W-:-:S07]  /*4520*/  IMAD.MOV.U32 R14, RZ, RZ, R216 ;  /* 0x000000ffff0e7224 */ /* 0x000fce00078e00d8 */
.L_x_50645:
[----:B------:R-:W-:Y:S05]  /*4530*/  BSYNC B1 ;  /* 0x0000000000017941 */ /* 0x000fea0003800000 */
.L_x_50643:
        /* <DEDUP_REMOVED lines=16> */
.L_x_50649:
[----:B------:R-:W-:Y:S05]  /*4640*/  BSYNC B2 ;  /* 0x0000000000027941 */ /* 0x000fea0003800000 */
.L_x_50648:
        /* <DEDUP_REMOVED lines=42> */
.L_x_50647:
[----:B------:R-:W-:Y:S05]  /*48f0*/  BSYNC B1 ;  /* 0x0000000000017941 */ /* 0x000fea0003800000 */
.L_x_50646:
        /* <DEDUP_REMOVED lines=12> */
.L_x_50650:
        /* <DEDUP_REMOVED lines=12> */
.L_x_50653:
[----:B------:R-:W-:-:S07]  /*4a80*/  IMAD.MOV.U32 R11, RZ, RZ, R216 ;  /* 0x000000ffff0b7224 */ /* 0x000fce00078e00d8 */
.L_x_50654:
[----:B------:R-:W-:Y:S05]  /*4a90*/  BSYNC B1 ;  /* 0x0000000000017941 */ /* 0x000fea0003800000 */
.L_x_50652:
        /* <DEDUP_REMOVED lines=16> */
.L_x_50658:
[----:B------:R-:W-:Y:S05]  /*4ba0*/  BSYNC B2 ;  /* 0x0000000000027941 */ /* 0x000fea0003800000 */
.L_x_50657:
        /* <DEDUP_REMOVED lines=42> */
.L_x_50656:
[----:B------:R-:W-:Y:S05]  /*4e50*/  BSYNC B1 ;  /* 0x0000000000017941 */ /* 0x000fea0003800000 */
.L_x_50655:
        /* <DEDUP_REMOVED lines=9> */
.L_x_50651:
        /* <DEDUP_REMOVED lines=12> */
.L_x_50660:
[----:B------:R-:W-:-:S07]  /*4fb0*/  IMAD.MOV.U32 R14, RZ, RZ, R216 ;  /* 0x000000ffff0e7224 */ /* 0x000fce00078e00d8 */
.L_x_50661:
[----:B------:R-:W-:Y:S05]  /*4fc0*/  BSYNC B1 ;  /* 0x0000000000017941 */ /* 0x000fea0003800000 */
.L_x_50659:
        /* <DEDUP_REMOVED lines=16> */
.L_x_50665:
[----:B------:R-:W-:Y:S05]  /*50d0*/  BSYNC B2 ;  /* 0x0000000000027941 */ /* 0x000fea0003800000 */
.L_x_50664:
        /* <DEDUP_REMOVED lines=42> */
.L_x_50663:
[----:B------:R-:W-:Y:S05]  /*5380*/  BSYNC B1 ;  /* 0x0000000000017941 */ /* 0x000fea0003800000 */
.L_x_50662:
        /* <DEDUP_REMOVED lines=12> */
.L_x_50666:
        /* <DEDUP_REMOVED lines=12> */
.L_x_50669:
[----:B------:R-:W-:-:S07]  /*5510*/  IMAD.MOV.U32 R12, RZ, RZ, R216 ;  /* 0x000000ffff0c7224 */ /* 0x000fce00078e00d8 */
.L_x_50670:
[----:B------:R-:W-:Y:S05]  /*5520*/  BSYNC B1 ;  /* 0x0000000000017941 */ /* 0x000fea0003800000 */
.L_x_50668:
        /* <DEDUP_REMOVED lines=16> */
.L_x_50674:
[----:B------:R-:W-:Y:S05]  /*5630*/  BSYNC B2 ;  /* 0x0000000000027941 */ /* 0x000fea0003800000 */
.L_x_50673:
        /* <DEDUP_REMOVED lines=42> */
.L_x_50672:
[----:B------:R-:W-:Y:S05]  /*58e0*/  BSYNC B1 ;  /* 0x0000000000017941 */ /* 0x000fea0003800000 */
.L_x_50671:
        /* <DEDUP_REMOVED lines=9> */
.L_x_50667:
        /* <DEDUP_REMOVED lines=12> */
.L_x_50676:
[----:B------:R-:W-:-:S07]  /*5a40*/  MOV R14, R216 ;  /* 0x000000d8000e7202 */ /* 0x000fce0000000f00 */
.L_x_50677:
[----:B------:R-:W-:Y:S05]  /*5a50*/  BSYNC B1 ;  /* 0x0000000000017941 */ /* 0x000fea0003800000 */
.L_x_50675:
        /* <DEDUP_REMOVED lines=16> */
.L_x_50681:
[----:B------:R-:W-:Y:S05]  /*5b60*/  BSYNC B2 ;  /* 0x0000000000027941 */ /* 0x000fea0003800000 */
.L_x_50680:
        /* <DEDUP_REMOVED lines=42> */
.L_x_50679:
[----:B------:R-:W-:Y:S05]  /*5e10*/  BSYNC B1 ;  /* 0x0000000000017941 */ /* 0x000fea0003800000 */
.L_x_50678:
        /* <DEDUP_REMOVED lines=12> */
.L_x_50682:
        /* <DEDUP_REMOVED lines=12> */
.L_x_50685:
[----:B------:R-:W-:-:S07]  /*5fa0*/  MOV R13, R216 ;  /* 0x000000d8000d7202 */ /* 0x000fce0000000f00 */
.L_x_50686:
[----:B------:R-:W-:Y:S05]  /*5fb0*/  BSYNC B1 ;  /* 0x0000000000017941 */ /* 0x000fea0003800000 */
.L_x_50684:
        /* <DEDUP_REMOVED lines=18> */
.L_x_50690:
[----:B------:R-:W-:Y:S05]  /*60e0*/  BSYNC B2 ;  /* 0x0000000000027941 */ /* 0x000fea0003800000 */
.L_x_50689:
        /* <DEDUP_REMOVED lines=42> */
.L_x_50688:
[----:B------:R-:W-:Y:S05]  /*6390*/  BSYNC B1 ;  /* 0x0000000000017941 */ /* 0x000fea0003800000 */
.L_x_50687:
        /* <DEDUP_REMOVED lines=9> */
.L_x_50683:
[----:B------:R-:W-:Y:S01]  /*6430*/  P2R R19, PR, RZ, 0x4 ;  /* 0x00000004ff137803 */ /* 0x000fe20000000000 */
[----:B------:R-:W0:Y:S01]  /*6440*/  @P0 LDC.64 R20, c[0x0][0x228] ;  /* 0x00008a00ff140b82 */ /* 0x000e220000000a00 */
[----:B------:R-:W-:Y:S02]  /*6450*/  ISETP.NE.AND P2, PT, R25, RZ, PT ;  /* 0x000000ff1900720c */ /* 0x000fe40003f45270 */
[----:B------:R-:W-:Y:S02]  /*6460*/  SEL R17, RZ, 0x10000, P4 ;  /* 0x00010000ff117807 */ /* 0x000fe40002000000 */
[----:B------:R-:W-:Y:S02]  /*6470*/  SEL R14, RZ, 0x100, P3 ;  /* 0x00000100ff0e7807 */ /* 0x000fe40001800000 */
[----:B------:R-:W-:Y:S02]  /*6480*/  SEL R18, RZ, 0x1000000, P5 ;  /* 0x01000000ff127807 */ /* 0x000fe40002800000 */
[----:B------:R-:W-:-:S02]  /*6490*/  ISETP.NE.AND P4, PT, R23, RZ, PT ;  /* 0x000000ff1700720c */ /* 0x000fc40003f85270 */
[----:B------:R-:W-:Y:S02]  /*64a0*/  ISETP.NE.AND P3, PT, R24, RZ, PT ;  /* 0x000000ff1800720c */ /* 0x000fe40003f65270 */
[----:B------:R-:W-:Y:S02]  /*64b0*/  SEL R16, RZ, 0x1, P2 ;  /* 0x00000001ff107807 */ /* 0x000fe40001000000 */
[----:B------:R-:W-:Y:S02]  /*64c0*/  ISETP.NE.AND P5, PT, R26, RZ, PT ;  /* 0x000000ff1a00720c */ /* 0x000fe40003fa5270 */
[----:B------:R-:W-:Y:S02]  /*64d0*/  ISETP.NE.AND P6, PT, R22, RZ, PT ;  /* 0x000000ff1600720c */ /* 0x000fe40003fc5270 */
[----:B------:R-:W-:Y:S02]  /*64e0*/  SEL R26, RZ, 0x1, P3 ;  /* 0x00000001ff1a7807 */ /* 0x000fe40001800000 */
[----:B------:R-:W-:Y:S01]  /*64f0*/  LOP3.LUT R14, R14, R18, R17, 0xfe, !PT ;  /* 0x000000120e0e7212 */ /* 0x000fe200078efe11 */
[----:B------:R-:W-:Y:S01]  /*6500*/  IMAD.WIDE.U32 R16, R16, 0x1000000, RZ ;  /* 0x0100000010107825 */ /* 0x000fe200078e00ff */
[----:B------:R-:W-:-:S02]  /*6510*/  SEL R22, RZ, 0x1, P4 ;  /* 0x00000001ff167807 */ /* 0x000fc40002000000 */
[----:B------:R-:W-:Y:S01]  /*6520*/  SEL R25, RZ, 0x1, P5 ;  /* 0x00000001ff197807 */ /* 0x000fe20002800000 */
[----:B------:R-:W-:Y:S01]  /*6530*/  IMAD.WIDE.U32 R26, R26, 0x10000, RZ ;  /* 0x000100001a1a7825 */ /* 0x000fe200078e00ff */
[----:B------:R-:W-:Y:S02]  /*6540*/  LEA R24, P3, R210, UR12, 0x5 ;  /* 0x0000000cd2187c11 */ /* 0x000fe4000f8628ff */
[----:B------:R-:W-:Y:S01]  /*6550*/  LOP3.LUT R17, R17, R14, R25, 0xfe, !PT ;  /* 0x0000000e11117212 */ /* 0x000fe200078efe19 */
[----:B------:R-:W-:Y:S01]  /*6560*/  IMAD.WIDE.U32 R22, R22, 0x100, RZ ;  /* 0x0000010016167825 */ /* 0x000fe200078e00ff */
[C---:B------:R-:W-:Y:S02]  /*6570*/  SHF.L.U32 R30, R210.reuse, 0x3, RZ ;  /* 0x00000003d21e7819 */ /* 0x040fe400000006ff */
[C---:B------:R-:W-:Y:S01]  /*6580*/  LEA.HI.X R25, R210.reuse, UR13, RZ, 0x5, P3 ;  /* 0x0000000dd2197c11 */ /* 0x040fe200098f2cff */
[----:B------:R-:W-:Y:S01]  /*6590*/  VIADD R14, R210, 0x20 ;  /* 0x00000020d20e7836 */ /* 0x000fe20000000000 */
[----:B------:R-:W-:-:S02]  /*65a0*/  LOP3.LUT R27, R23, R17, R27, 0xfe, !PT ;  /* 0x00000011171b7212 */ /* 0x000fc400078efe1b */
[----:B------:R-:W-:Y:S01]  /*65b0*/  LOP3.LUT R16, R22, R16, R26, 0xfe, !PT ;  /* 0x0000001016107212 */ /* 0x000fe200078efe1a */
[----:B------:R1:W-:Y:S01]  /*65c0*/  STG.E.128 desc[UR4][R24.64], R84 ;  /* 0x0000005418007986 */ /* 0x0003e2000c101d04 */
[----:B------:R-:W-:Y:S01]  /*65d0*/  SEL R17, RZ, 0x1, P6 ;  /* 0x00000001ff117807 */ /* 0x000fe20003000000 */
[----:B0-----:R-:W-:Y:S01]  /*65e0*/  @P0 IMAD.WIDE.U32 R20, R14, 0x10, R20 ;  /* 0x000000100e140825 */ /* 0x001fe200078e0014 */
[----:B------:R-:W-:Y:S01]  /*65f0*/  SHF.R.U32.HI R32, RZ, 0x1d, R210 ;  /* 0x0000001dff207819 */ /* 0x000fe200000116d2 */
[----:B------:R1:W-:Y:S01]  /*6600*/  STG.E.128 desc[UR4][R24.64+0x10], R80 ;  /* 0x0000105018007986 */ /* 0x0003e2000c101d04 */
[----:B------:R-:W-:Y:S02]  /*6610*/  IADD3 R28, P3, R30, UR14, RZ ;  /* 0x0000000e1e1c7c10 */ /* 0x000fe4000ff7e0ff */
[----:B------:R-:W-:Y:S02]  /*6620*/  ISETP.NE.AND P2, PT, R19, RZ, PT ;  /* 0x000000ff1300720c */ /* 0x000fe40003f45270 */
[----:B------:R-:W-:Y:S01]  /*6630*/  IADD3.X R29, R32, UR15, RZ, P3, !PT ;  /* 0x0000000f201d7c10 */ /* 0x000fe20009ffe4ff */
[----:B------:R-:W0:Y:S01]  /*6640*/  @P1 LDC.64 R18, c[0x0][0x230] ;  /* 0x00008c00ff121b82 */ /* 0x000e220000000a00 */
[----:B------:R-:W-:Y:S01]  /*6650*/  LOP3.LUT R26, R16, R17, RZ, 0xfc, !PT ;  /* 0x00000011101a7212 */ /* 0x000fe200078efcff */
[----:B------:R-:W-:-:S04]  /*6660*/  IMAD.WIDE.U32 R16, R14, 0x10, R220 ;  /* 0x000000100e107825 */ /* 0x000fc800078e00dc */
[----:B------:R1:W-:Y:S01]  /*6670*/  STG.E.64 desc[UR4][R28.64], R26 ;  /* 0x0000001a1c007986 */ /* 0x0003e2000c101b04 */
[----:B0-----:R-:W-:Y:S01]  /*6680*/  @P1 IMAD.WIDE.U32 R22, R14, 0x20, R18 ;  /* 0x000000200e161825 */ /* 0x001fe200078e0012 */
[----:B-1----:R-:W-:Y:S06]  /*6690*/  @!P0 BRA `(.L_x_50691) ;  /* 0x0000000000508947 */ /* 0x002fec0003800000 */
[----:B------:R-:W-:Y:S01]  /*66a0*/  IMAD.U32 R18, R12, 0x10000, RZ ;  /* 0x000100000c127824 */ /* 0x000fe200078e00ff */
        /* <DEDUP_REMOVED lines=19> */
.L_x_50691:
[----:B------:R1:W5:Y:S04]  /*67e0*/  @P0 LDG.E.128 R88, desc[UR4][R20.64] ;  /* 0x0000000414580981 */ /* 0x000368000c1e1d00 */
        /* <DEDUP_REMOVED lines=15> */
.L_x_50693:
[----:B------:R-:W-:-:S07]  /*68e0*/  IMAD.MOV.U32 R20, RZ, RZ, R216 ;  /* 0x000000ffff147224 */ /* 0x000fce00078e00d8 */
.L_x_50694:
[----:B------:R-:W-:Y:S05]  /*68f0*/  BSYNC B1 ;  /* 0x0000000000017941 */ /* 0x000fea0003800000 */
.L_x_50692:
        /* <DEDUP_REMOVED lines=16> */
.L_x_50698:
[----:B------:R-:W-:Y:S05]  /*6a00*/  BSYNC B2 ;  /* 0x0000000000027941 */ /* 0x000fea0003800000 */
.L_x_50697:
        /* <DEDUP_REMOVED lines=42> */
.L_x_50696:
[----:B------:R-:W-:Y:S05]  /*6cb0*/  BSYNC B1 ;  /* 0x0000000000017941 */ /* 0x000fea0003800000 */
.L_x_50695:
        /* <DEDUP_REMOVED lines=13> */
.L_x_50699:
        /* <DEDUP_REMOVED lines=12> */
.L_x_50702:
[----:B------:R-:W-:-:S07]  /*6e50*/  IMAD.MOV.U32 R6, RZ, RZ, R216 ;  /* 0x000000ffff067224 */ /* 0x000fce00078e00d8 */
.L_x_50703:
[----:B------:R-:W-:Y:S05]  /*6e60*/  BSYNC B1 ;  /* 0x0000000000017941 */ /* 0x000fea0003800000 */
.L_x_50701:
        /* <DEDUP_REMOVED lines=16> */
.L_x_50707:
[----:B------:R-:W-:Y:S05]  /*6f70*/  BSYNC B2 ;  /* 0x0000000000027941 */ /* 0x000fea0003800000 */
.L_x_50706:
        /* <DEDUP_REMOVED lines=42> */
.L_x_50705:
[----:B------:R-:W-:Y:S05]  /*7220*/  BSYNC B1 ;  /* 0x0000000000017941 */ /* 0x000fea0003800000 */
.L_x_50704:
        /* <DEDUP_REMOVED lines=9> */
.L_x_50700:
        /* <DEDUP_REMOVED lines=12> */
.L_x_50709:
[----:B------:R-:W-:-:S07]  /*7380*/  IMAD.MOV.U32 R15, RZ, RZ, R216 ;  /* 0x000000ffff0f7224 */ /* 0x000fce00078e00d8 */
.L_x_50710:
[----:B------:R-:W-:Y:S05]  /*7390*/  BSYNC B1 ;  /* 0x0000000000017941 */ /* 0x000fea0003800000 */
.L_x_50708:
        /* <DEDUP_REMOVED lines=16> */
.L_x_50714:
[----:B------:R-:W-:Y:S05]  /*74a0*/  BSYNC B2 ;  /* 0x0000000000027941 */ /* 0x000fea0003800000 */
.L_x_50713:
        /* <DEDUP_REMOVED lines=42> */
.L_x_50712:
[----:B------:R-:W-:Y:S05]  /*7750*/  BSYNC B1 ;  /* 0x0000000000017941 */ /* 0x000fea0003800000 */
.L_x_50711:
        /* <DEDUP_REMOVED lines=13> */
.L_x_50715:
        /* <DEDUP_REMOVED lines=12> */
.L_x_50718:
[----:B------:R-:W-:-:S07]  /*78f0*/  IMAD.MOV.U32 R7, RZ, RZ, R216 ;  /* 0x000000ffff077224 */ /* 0x000fce00078e00d8 */
.L_x_50719:
[----:B------:R-:W-:Y:S05]  /*7900*/  BSYNC B1 ;  /* 0x0000000000017941 */ /* 0x000fea0003800000 */
.L_x_50717:
        /* <DEDUP_REMOVED lines=16> */
.L_x_50723:
[----:B------:R-:W-:Y:S05]  /*7a10*/  BSYNC B2 ;  /* 0x0000000000027941 */ /* 0x000fea0003800000 */
.L_x_50722:
        /* <DEDUP_REMOVED lines=42> */
.L_x_50721:
[----:B------:R-:W-:Y:S05]  /*7cc0*/  BSYNC B1 ;  /* 0x0000000000017941 */ /* 0x000fea0003800000 */
.L_x_50720:
        /* <DEDUP_REMOVED lines=9> */
.L_x_50716:
        /* <DEDUP_REMOVED lines=12> */
.L_x_50725:
[----:B------:R-:W-:-:S07]  /*7e20*/  MOV R15, R216 ;  /* 0x000000d8000f7202 */ /* 0x000fce0000000f00 */
.L_x_50726:
[----:B------:R-:W-:Y:S05]  /*7e30*/  BSYNC B1 ;  /* 0x0000000000017941 */ /* 0x000fea0003800000 */
.L_x_50724:
        /* <DEDUP_REMOVED lines=16> */
.L_x_50730:
[----:B------:R-:W-:Y:S05]  /*7f40*/  BSYNC B2 ;  /* 0x0000000000027941 */ /* 0x000fea0003800000 */
.L_x_50729:
        /* <DEDUP_REMOVED lines=42> */
.L_x_50728:
[----:B------:R-:W-:Y:S05]  /*81f0*/  BSYNC B1 ;  /* 0x0000000000017941 */ /* 0x000fea0003800000 */
.L_x_50727:
        /* <DEDUP_REMOVED lines=13> */
.L_x_50731:
        /* <DEDUP_REMOVED lines=12> */
.L_x_50734:
[----:B------:R-:W-:-:S07]  /*8390*/  MOV R8, R216 ;  /* 0x000000d800087202 */ /* 0x000fce0000000f00 */
.L_x_50735:
[----:B------:R-:W-:Y:S05]  /*83a0*/  BSYNC B1 ;  /* 0x0000000000017941 */ /* 0x000fea0003800000 */
.L_x_50733:
        /* <DEDUP_REMOVED lines=16> */
.L_x_50739:
[----:B------:R-:W-:Y:S05]  /*84b0*/  BSYNC B2 ;  /* 0x0000000000027941 */ /* 0x000fea0003800000 */
.L_x_50738:
        /* <DEDUP_REMOVED lines=42> */
.L_x_50737:
[----:B------:R-:W-:Y:S05]  /*8760*/  BSYNC B1 ;  /* 0x0000000000017941 */ /* 0x000fea0003800000 */
.L_x_50736:
        /* <DEDUP_REMOVED lines=9> */
.L_x_50732:
        /* <DEDUP_REMOVED lines=12> */
.L_x_50741:
[----:B------:R-:W-:-:S07]  /*88c0*/  IMAD.MOV.U32 R16, RZ, RZ, R216 ;  /* 0x000000ffff107224 */ /* 0x000fce00078e00d8 */
.L_x_50742:
[----:B------:R-:W-:Y:S05]  /*88d0*/  BSYNC B1 ;  /* 0x0000000000017941 */ /* 0x000fea0003800000 */
.L_x_50740:
        /* <DEDUP_REMOVED lines=16> */
.L_x_50746:
[----:B------:R-:W-:Y:S05]  /*89e0*/  BSYNC B2 ;  /* 0x0000000000027941 */ /* 0x000fea0003800000 */
.L_x_50745:
        /* <DEDUP_REMOVED lines=42> */
.L_x_50744:
[----:B------:R-:W-:Y:S05]  /*8c90*/  BSYNC B1 ;  /* 0x0000000000017941 */ /* 0x000fea0003800000 */
.L_x_50743:
        /* <DEDUP_REMOVED lines=13> */
.L_x_50747:
        /* <DEDUP_REMOVED lines=12> */
.L_x_50750:
[----:B------:R-:W-:-:S07]  /*8e30*/  IMAD.MOV.U32 R9, RZ, RZ, R216 ;  /* 0x000000ffff097224 */ /* 0x000fce00078e00d8 */
.L_x_50751:
[----:B------:R-:W-:Y:S05]  /*8e40*/  BSYNC B1 ;  /* 0x0000000000017941 */ /* 0x000fea0003800000 */
.L_x_50749:
        /* <DEDUP_REMOVED lines=16> */
.L_x_50755:
[----:B------:R-:W-:Y:S05]  /*8f50*/  BSYNC B2 ;  /* 0x0000000000027941 */ /* 0x000fea0003800000 */
.L_x_50754:
        /* <DEDUP_REMOVED lines=42> */
.L_x_50753:
[----:B------:R-:W-:Y:S05]  /*9200*/  BSYNC B1 ;  /* 0x0000000000017941 */ /* 0x000fea0003800000 */
.L_x_50752:
        /* <DEDUP_REMOVED lines=9> */
.L_x_50748:
        /* <DEDUP_REMOVED lines=12> */
.L_x_50757:
[----:B------:R-:W-:-:S07]  /*9360*/  IMAD.MOV.U32 R16, RZ, RZ, R216 ;  /* 0x000000ffff107224 */ /* 0x000fce00078e00d8 */
.L_x_50758:
[----:B------:R-:W-:Y:S05]  /*9370*/  BSYNC B1 ;  /* 0x0000000000017941 */ /* 0x000fea0003800000 */
.L_x_50756:
        /* <DEDUP_REMOVED lines=16> */
.L_x_50762:
[----:B------:R-:W-:Y:S05]  /*9480*/  BSYNC B2 ;  /* 0x0000000000027941 */ /* 0x000fea0003800000 */
.L_x_50761:
        /* <DEDUP_REMOVED lines=42> */
.L_x_50760:
[----:B------:R-:W-:Y:S05]  /*9730*/  BSYNC B1 ;  /* 0x0000000000017941 */ /* 0x000fea0003800000 */
.L_x_50759:
        /* <DEDUP_REMOVED lines=13> */
.L_x_50763:
        /* <DEDUP_REMOVED lines=12> */
.L_x_50766:
[----:B------:R-:W-:-:S07]  /*98d0*/  IMAD.MOV.U32 R10, RZ, RZ, R216 ;  /* 0x000000ffff0a7224 */ /* 0x000fce00078e00d8 */
.L_x_50767:
[----:B------:R-:W-:Y:S05]  /*98e0*/  BSYNC B1 ;  /* 0x0000000000017941 */ /* 0x000fea0003800000 */
.L_x_50765:
        /* <DEDUP_REMOVED lines=16> */
.L_x_50771:
[----:B------:R-:W-:Y:S05]  /*99f0*/  BSYNC B2 ;  /* 0x0000000000027941 */ /* 0x000fea0003800000 */
.L_x_50770:
        /* <DEDUP_REMOVED lines=42> */
.L_x_50769:
[----:B------:R-:W-:Y:S05]  /*9ca0*/  BSYNC B1 ;  /* 0x0000000000017941 */ /* 0x000fea0003800000 */
.L_x_50768:
        /* <DEDUP_REMOVED lines=9> */
.L_x_50764:
        /* <DEDUP_REMOVED lines=12> */
.L_x_50773:
[----:B------:R-:W-:-:S07]  /*9e00*/  MOV R30, R216 ;  /* 0x000000d8001e7202 */ /* 0x000fce0000000f00 */
.L_x_50774:
[----:B------:R-:W-:Y:S05]  /*9e10*/  BSYNC B1 ;  /* 0x0000000000017941 */ /* 0x000fea0003800000 */
.L_x_50772:
        /* <DEDUP_REMOVED lines=16> */
.L_x_50778:
[----:B------:R-:W-:Y:S05]  /*9f20*/  BSYNC B2 ;  /* 0x0000000000027941 */ /* 0x000fea0003800000 */
.L_x_50777:
        /* <DEDUP_REMOVED lines=42> */
.L_x_50776:
[----:B------:R-:W-:Y:S05]  /*a1d0*/  BSYNC B1 ;  /* 0x0000000000017941 */ /* 0x000fea0003800000 */
.L_x_50775:
        /* <DEDUP_REMOVED lines=12> */
.L_x_50779:
        /* <DEDUP_REMOVED lines=12> */
.L_x_50782:
[----:B------:R-:W-:-:S07]  /*a360*/  MOV R11, R216 ;  /* 0x000000d8000b7202 */ /* 0x000fce0000000f00 */
.L_x_50783:
[----:B------:R-:W-:Y:S05]  /*a370*/  BSYNC B1 ;  /* 0x0000000000017941 */ /* 0x000fea0003800000 */
.L_x_50781:
        /* <DEDUP_REMOVED lines=16> */
.L_x_50787:
[----:B------:R-:W-:Y:S05]  /*a480*/  BSYNC B2 ;  /* 0x0000000000027941 */ /* 0x000fea0003800000 */
.L_x_50786:
        /* <DEDUP_REMOVED lines=42> */
.L_x_50785:
[----:B------:R-:W-:Y:S05]  /*a730*/  BSYNC B1 ;  /* 0x0000000000017941 */ /* 0x000fea0003800000 */
.L_x_50784:
        /* <DEDUP_REMOVED lines=9> */
.L_x_50780:
        /* <DEDUP_REMOVED lines=12> */
.L_x_50789:
[----:B------:R-:W-:-:S07]  /*a890*/  IMAD.MOV.U32 R18, RZ, RZ, R216 ;  /* 0x000000ffff127224 */ /* 0x000fce00078e00d8 */
.L_x_50790:
[----:B------:R-:W-:Y:S05]  /*a8a0*/  BSYNC B1 ;  /* 0x0000000000017941 */ /* 0x000fea0003800000 */
.L_x_50788:
        /* <DEDUP_REMOVED lines=16> */
.L_x_50794:
[----:B------:R-:W-:Y:S05]  /*a9b0*/  BSYNC B2 ;  /* 0x0000000000027941 */ /* 0x000fea0003800000 */
.L_x_50793:
        /* <DEDUP_REMOVED lines=42> */
.L_x_50792:
[----:B------:R-:W-:Y:S05]  /*ac60*/  BSYNC B1 ;  /* 0x0000000000017941 */ /* 0x000fea0003800000 */
.L_x_50791:
        /* <DEDUP_REMOVED lines=12> */
.L_x_50795:
        /* <DEDUP_REMOVED lines=12> */
.L_x_50798:
[----:B------:R-:W-:-:S07]  /*adf0*/  IMAD.MOV.U32 R12, RZ, RZ, R216 ;  /* 0x000000ffff0c7224 */ /* 0x000fce00078e00d8 */
.L_x_50799:
[----:B------:R-:W-:Y:S05]  /*ae00*/  BSYNC B1 ;  /* 0x0000000000017941 */ /* 0x000fea0003800000 */
.L_x_50797:
        /* <DEDUP_REMOVED lines=16> */
.L_x_50803:
[----:B------:R-:W-:Y:S05]  /*af10*/  BSYNC B2 ;  /* 0x0000000000027941 */ /* 0x000fea0003800000 */
.L_x_50802:
        /* <DEDUP_REMOVED lines=42> */
.L_x_50801:
[----:B------:R-:W-:Y:S05]  /*b1c0*/  BSYNC B1 ;  /* 0x0000000000017941 */ /* 0x000fea0003800000 */
.L_x_50800:
        /* <DEDUP_REMOVED lines=9> */
.L_x_50796:
        /* <DEDUP_REMOVED lines=12> */
.L_x_50805:
[----:B------:R-:W-:-:S07]  /*b320*/  IMAD.MOV.U32 R18, RZ, RZ, R216 ;  /* 0x000000ffff127224 */ /* 0x000fce00078e00d8 */
.L_x_50806:
[----:B------:R-:W-:Y:S05]  /*b330*/  BSYNC B1 ;  /* 0x0000000000017941 */ /* 0x000fea0003800000 */
.L_x_50804:
        /* <DEDUP_REMOVED lines=16> */
.L_x_50810:
[----:B------:R-:W-:Y:S05]  /*b440*/  BSYNC B2 ;  /* 0x0000000000027941 */ /* 0x000fea0003800000 */
.L_x_50809:
        /* <DEDUP_REMOVED lines=42> */
.L_x_50808:
[----:B------:R-:W-:Y:S05]  /*b6f0*/  BSYNC B1 ;  /* 0x0000000000017941 */ /* 0x000fea0003800000 */
.L_x_50807:
        /* <DEDUP_REMOVED lines=12> */
.L_x_50811:
        /* <DEDUP_REMOVED lines=12> */
.L_x_50814:
[----:B------:R-:W-:-:S07]  /*b880*/  IMAD.MOV.U32 R13, RZ, RZ, R216 ;  /* 0x000000ffff0d7224 */ /* 0x000fce00078e00d8 */
.L_x_50815:
[----:B------:R-:W-:Y:S05]  /*b890*/  BSYNC B1 ;  /* 0x0000000000017941 */ /* 0x000fea0003800000 */
.L_x_50813:
        /* <DEDUP_REMOVED lines=18> */
.L_x_50819:
[----:B------:R-:W-:Y:S05]  /*b9c0*/  BSYNC B2 ;  /* 0x0000000000027941 */ /* 0x000fea0003800000 */
.L_x_50818:
        /* <DEDUP_REMOVED lines=42> */
.L_x_50817:
[----:B------:R-:W-:Y:S05]  /*bc70*/  BSYNC B1 ;  /* 0x0000000000017941 */ /* 0x000fea0003800000 */
.L_x_50816:
        /* <DEDUP_REMOVED lines=9> */
.L_x_50812:
[----:B------:R-:W0:Y:S01]  /*bd10*/  LDC.64 R226, c[0x0][0x238] ;  /* 0x00008e00ffe27b82 */ /* 0x000e220000000a00 */
[----:B------:R-:W-:Y:S02]  /*bd20*/  P2R R18, PR, RZ, 0x4 ;  /* 0x00000004ff127803 */ /* 0x000fe40000000000 */
[----:B------:R-:W-:Y:S02]  /*bd30*/  ISETP.NE.AND P6, PT, R26, RZ, PT ;  /* 0x000000ff1a00720c */ /* 0x000fe40003fc5270 */
[----:B------:R-:W-:Y:S02]  /*bd40*/  ISETP.NE.AND P2, PT, R28, RZ, PT ;  /* 0x000000ff1c00720c */ /* 0x000fe40003f45270 */
[----:B------:R-:W-:Y:S01]  /*bd50*/  SEL R17, RZ, 0x10000, P4 ;  /* 0x00010000ff117807 */ /* 0x000fe20002000000 */
[----:B------:R-:W1:Y:S01]  /*bd60*/  LDC.64 R222, c[0x0][0x240] ;  /* 0x00009000ffde7b82 */ /* 0x000e620000000a00 */
[----:B------:R-:W-:Y:S02]  /*bd70*/  SEL R26, RZ, 0x100, P3 ;  /* 0x00000100ff1a7807 */ /* 0x000fe40001800000 */
[----:B------:R-:W-:-:S02]  /*bd80*/  ISETP.NE.AND P4, PT, R27, RZ, PT ;  /* 0x000000ff1b00720c */ /* 0x000fc40003f85270 */
[----:B------:R-:W-:Y:S02]  /*bd90*/  ISETP.NE.AND P3, PT, R15, RZ, PT ;  /* 0x000000ff0f00720c */ /* 0x000fe40003f65270 */
[----:B------:R-:W-:Y:S01]  /*bda0*/  SEL R23, RZ, 0x1000000, P5 ;  /* 0x01000000ff177807 */ /* 0x000fe20002800000 */
[----:B------:R-:W2:Y:S01]  /*bdb0*/  @P1 LDC.64 R20, c[0x0][0x230] ;  /* 0x00008c00ff141b82 */ /* 0x000ea20000000a00 */
[----:B------:R-:W-:Y:S02]  /*bdc0*/  SEL R16, RZ, 0x1, P2 ;  /* 0x00000001ff107807 */ /* 0x000fe40001000000 */
[----:B------:R-:W-:Y:S02]  /*bdd0*/  SEL R22, RZ, 0x1, P3 ;  /* 0x00000001ff167807 */ /* 0x000fe40001800000 */
        /* <DEDUP_REMOVED lines=8> */
[----:B------:R-:W-:Y:S01]  /*be60*/  ISETP.NE.AND P2, PT, R18, RZ, PT ;  /* 0x000000ff1200720c */ /* 0x000fe20003f45270 */
[----:B------:R-:W-:Y:S01]  /*be70*/  IMAD.WIDE.U32 R24, R24, 0x100, RZ ;  /* 0x0000010018187825 */ /* 0x000fe200078e00ff */
[----:B------:R-:W3:Y:S02]  /*be80*/  @P0 LDC.64 R18, c[0x0][0x228] ;  /* 0x00008a00ff120b82 */ /* 0x000ee40000000a00 */
[----:B------:R-:W-:Y:S01]  /*be90*/  LOP3.LUT R22, R24, R16, R22, 0xfe, !PT ;  /* 0x0000001018167212 */ /* 0x000fe200078efe16 */
[----:B0-----:R-:W-:Y:S01]  /*bea0*/  IMAD.WIDE.U32 R16, R14, 0x20, R226 ;  /* 0x000000200e107825 */ /* 0x001fe200078e00e2 */
[----:B------:R-:W-:-:S02]  /*beb0*/  LOP3.LUT R23, R25, R15, R23, 0xfe, !PT ;  /* 0x0000000f19177212 */ /* 0x000fc400078efe17 */
[----:B------:R-:W-:Y:S01]  /*bec0*/  LOP3.LUT R22, R22, R27, RZ, 0xfc, !PT ;  /* 0x0000001b16167212 */ /* 0x000fe200078efcff */
[----:B-1----:R-:W-:Y:S01]  /*bed0*/  IMAD.WIDE.U32 R24, R14, 0x8, R222 ;  /* 0x000000080e187825 */ /* 0x002fe200078e00de */
[----:B------:R-:W-:Y:S03]  /*bee0*/  STG.E.128 desc[UR4][R16.64], R76 ;  /* 0x0000004c10007986 */ /* 0x000fe6000c101d04 */
[----:B------:R-:W-:Y:S01]  /*bef0*/  VIADD R15, R210, 0x40 ;  /* 0x00000040d20f7836 */ /* 0x000fe20000000000 */
[----:B------:R0:W-:Y:S03]  /*bf00*/  STG.E.128 desc[UR4][R16.64+0x10], R72 ;  /* 0x0000104810007986 */ /* 0x0001e6000c101d04 */
[C---:B--2---:R-:W-:Y:S01]  /*bf10*/  @P1 IMAD.WIDE.U32 R20, R15.reuse, 0x20, R20 ;  /* 0x000000200f141825 */ /* 0x044fe200078e0014 */
[----:B------:R1:W-:Y:S03]  /*bf20*/  STG.E.64 desc[UR4][R24.64], R22 ;  /* 0x0000001618007986 */ /* 0x0003e6000c101b04 */
[----:B---3--:R-:W-:-:S04]  /*bf30*/  @P0 IMAD.WIDE.U32 R18, R15, 0x10, R18 ;  /* 0x000000100f120825 */ /* 0x008fc800078e0012 */
[----:B0-----:R-:W-:Y:S01]  /*bf40*/  IMAD.WIDE.U32 R16, R15, 0x10, R220 ;  /* 0x000000100f107825 */ /* 0x001fe200078e00dc */
[----:B-1----:R-:W-:Y:S06]  /*bf50*/  @!P0 BRA `(.L_x_50820) ;  /* 0x0000000000508947 */ /* 0x002fec0003800000 */
[----:B------:R-:W-:Y:S02]  /*bf60*/  SHF.L.U32 R22, R12, 0x10, RZ ;  /* 0x000000100c167819 */ /* 0x000fe400000006ff */
[----:B------:R-:W-:Y:S02]  /*bf70*/  LOP3.LUT R24, R13, 0xffff, RZ, 0xc0, !PT ;  /* 0x0000ffff0d187812 */ /* 0x000fe400078ec0ff */
[----:B------:R-:W-:Y:S02]  /*bf80*/  LOP3.LUT R25, R22, 0xff0000, RZ, 0xc0, !PT ;  /* 0x00ff000016197812 */ /* 0x000fe400078ec0ff */
[----:B------:R-:W0:Y:S01]  /*bf90*/  LDC.64 R22, c[0x0][0x248] ;  /* 0x00009200ff167b82 */ /* 0x000e220000000a00 */
[----:B------:R-:W-:Y:S02]  /*bfa0*/  PRMT R27, R11, 0x7104, RZ ;  /* 0x000071040b1b7816 */ /* 0x000fe400000000ff */
[----:B------:R-:W-:Y:S02]  /*bfb0*/  PRMT R24, R25, 0x4210, R24 ;  /* 0x0000421019187816 */ /* 0x000fe40000000018 */
[----:B------:R-:W-:-:S02]  /*bfc0*/  LOP3.LUT R25, R9, 0xff, RZ, 0xc0, !PT ;  /* 0x000000ff09197812 */ /* 0x000fc400078ec0ff */
        /* <DEDUP_REMOVED lines=8> */
[----:B------:R-:W-:Y:S01]  /*c050*/  LOP3.LUT R25, R28, R24, R26, 0xfe, !PT ;  /* 0x000000181c197212 */ /* 0x000fe200078efe1a */
[----:B0-----:R-:W-:-:S03]  /*c060*/  IMAD.WIDE.U32 R22, R14, 0x8, R22 ;  /* 0x000000080e167825 */ /* 0x001fc600078e0016 */
[----:B------:R-:W-:Y:S02]  /*c070*/  LOP3.LUT R24, R25, 0xff, R6, 0xf8, !PT ;  /* 0x000000ff19187812 */ /* 0x000fe400078ef806 */
[----:B------:R-:W-:-:S05]  /*c080*/  LOP3.LUT R25, R31, R29, RZ, 0xfc, !PT ;  /* 0x0000001d1f197212 */ /* 0x000fca00078efcff */
[----:B------:R0:W-:Y:S02]  /*c090*/  STG.E.64 desc[UR4][R22.64], R24 ;  /* 0x0000001816007986 */ /* 0x0001e4000c101b04 */
.L_x_50820:
        /* <DEDUP_REMOVED lines=16> */
.L_x_50822:
[----:B------:R-:W-:-:S07]  /*c1a0*/  IMAD.MOV.U32 R28, RZ, RZ, R216 ;  /* 0x000000ffff1c7224 */ /* 0x000fce00078e00d8 */
.L_x_50823:
[----:B------:R-:W-:Y:S05]  /*c1b0*/  BSYNC B1 ;  /* 0x0000000000017941 */ /* 0x000fea0003800000 */
.L_x_50821:
        /* <DEDUP_REMOVED lines=16> */
.L_x_50827:
[----:B------:R-:W-:Y:S05]  /*c2c0*/  BSYNC B2 ;  /* 0x0000000000027941 */ /* 0x000fea0003800000 */
.L_x_50826:
        /* <DEDUP_REMOVED lines=42> */
.L_x_50825:
[----:B------:R-:W-:Y:S05]  /*c570*/  BSYNC B1 ;  /* 0x0000000000017941 */ /* 0x000fea0003800000 */
.L_x_50824:
        /* <DEDUP_REMOVED lines=13> */
.L_x_50828:
        /* <DEDUP_REMOVED lines=12> */
.L_x_50831:
[----:B------:R-:W-:-:S07]  /*c710*/  IMAD.MOV.U32 R6, RZ, RZ, R216 ;  /* 0x000000ffff067224 */ /* 0x000fce00078e00d8 */
.L_x_50832:
[----:B------:R-:W-:Y:S05]  /*c720*/  BSYNC B1 ;  /* 0x0000000000017941 */ /* 0x000fea0003800000 */
.L_x_50830:
        /* <DEDUP_REMOVED lines=16> */
.L_x_50836:
[----:B------:R-:W-:Y:S05]  /*c830*/  BSYNC B2 ;  /* 0x0000000000027941 */ /* 0x000fea0003800000 */
.L_x_50835:
        /* <DEDUP_REMOVED lines=42> */
.L_x_50834:
[----:B------:R-:W-:Y:S05]  /*cae0*/  BSYNC B1 ;  /* 0x0000000000017941 */ /* 0x000fea0003800000 */
.L_x_50833:
        /* <DEDUP_REMOVED lines=9> */
.L_x_50829:
        /* <DEDUP_REMOVED lines=12> */
.L_x_50838:
[----:B------:R-:W-:-:S07]  /*cc40*/  MOV R21, R216 ;  /* 0x000000d800157202 */ /* 0x000fce0000000f00 */
.L_x_50839:
[----:B------:R-:W-:Y:S05]  /*cc50*/  BSYNC B1 ;  /* 0x0000000000017941 */ /* 0x000fea0003800000 */
.L_x_50837:
        /* <DEDUP_REMOVED lines=16> */
.L_x_50843:
[----:B------:R-:W-:Y:S05]  /*cd60*/  BSYNC B2 ;  /* 0x0000000000027941 */ /* 0x000fea0003800000 */
.L_x_50842:
        /* <DEDUP_REMOVED lines=42> */
.L_x_50841:
[----:B------:R-:W-:Y:S05]  /*d010*/  BSYNC B1 ;  /* 0x0000000000017941 */ /* 0x000fea0003800000 */
.L_x_50840:
        /* <DEDUP_REMOVED lines=13> */
.L_x_50844:
        /* <DEDUP_REMOVED lines=12> */
.L_x_50847:
[----:B------:R-:W-:-:S07]  /*d1b0*/  MOV R7, R216 ;  /* 0x000000d800077202 */ /* 0x000fce0000000f00 */
.L_x_50848:
[----:B------:R-:W-:Y:S05]  /*d1c0*/  BSYNC B1 ;  /* 0x0000000000017941 */ /* 0x000fea0003800000 */
.L_x_50846:
        /* <DEDUP_REMOVED lines=16> */
.L_x_50852:
[----:B------:R-:W-:Y:S05]  /*d2d0*/  BSYNC B2 ;  /* 0x0000000000027941 */ /* 0x000fea0003800000 */
.L_x_50851:
        /* <DEDUP_REMOVED lines=42> */
.L_x_50850:
[----:B------:R-:W-:Y:S05]  /*d580*/  BSYNC B1 ;  /* 0x0000000000017941 */ /* 0x000fea0003800000 */
.L_x_50849:
        /* <DEDUP_REMOVED lines=9> */
.L_x_50845:
        /* <DEDUP_REMOVED lines=12> */
.L_x_50854:
[----:B------:R-:W-:-:S07]  /*d6e0*/  IMAD.MOV.U32 R21, RZ, RZ, R216 ;  /* 0x000000ffff157224 */ /* 0x000fce00078e00d8 */
.L_x_50855:
[----:B------:R-:W-:Y:S05]  /*d6f0*/  BSYNC B1 ;  /* 0x0000000000017941 */ /* 0x000fea0003800000 */
.L_x_50853:
        /* <DEDUP_REMOVED lines=16> */
.L_x_50859:
[----:B------:R-:W-:Y:S05]  /*d800*/  BSYNC B2 ;  /* 0x0000000000027941 */ /* 0x000fea0003800000 */
.L_x_50858:
        /* <DEDUP_REMOVED lines=42> */
.L_x_50857:
[----:B------:R-:W-:Y:S05]  /*dab0*/  BSYNC B1 ;  /* 0x0000000000017941 */ /* 0x000fea0003800000 */
.L_x_50856:
        /* <DEDUP_REMOVED lines=13> */
.L_x_50860:
        /* <DEDUP_REMOVED lines=12> */
.L_x_50863:
[----:B------:R-:W-:-:S07]  /*dc50*/  IMAD.MOV.U32 R8, RZ, RZ, R216 ;  /* 0x000000ffff087224 */ /* 0x000fce00078e00d8 */
.L_x_50864:
[----:B------:R-:W-:Y:S05]  /*dc60*/  BSYNC B1 ;  /* 0x0000000000017941 */ /* 0x000fea0003800000 */
.L_x_50862:
        /* <DEDUP_REMOVED lines=16> */
.L_x_50868:
[----:B------:R-:W-:Y:S05]  /*dd70*/  BSYNC B2 ;  /* 0x0000000000027941 */ /* 0x000fea0003800000 */
.L_x_50867:
        /* <DEDUP_REMOVED lines=42> */
.L_x_50866:
[----:B------:R-:W-:Y:S05]  /*e020*/  BSYNC B1 ;  /* 0x0000000000017941 */ /* 0x000fea0003800000 */
.L_x_50865:
        /* <DEDUP_REMOVED lines=9> */
.L_x_50861:
        /* <DEDUP_REMOVED lines=12> */
.L_x_50870:
[----:B------:R-:W-:-:S07]  /*e180*/  IMAD.MOV.U32 R22, RZ, RZ, R216 ;  /* 0x000000ffff167224 */ /* 0x000fce00078e00d8 */
.L_x_50871:
[----:B------:R-:W-:Y:S05]  /*e190*/  BSYNC B1 ;  /* 0x0000000000017941 */ /* 0x000fea0003800000 */
.L_x_50869:
        /* <DEDUP_REMOVED lines=16> */
.L_x_50875:
[----:B------:R-:W-:Y:S05]  /*e2a0*/  BSYNC B2 ;  /* 0x0000000000027941 */ /* 0x000fea0003800000 */
.L_x_50874:
        /* <DEDUP_REMOVED lines=44> */
.L_x_50873:
[----:B------:R-:W-:Y:S05]  /*e570*/  BSYNC B1 ;  /* 0x0000000000017941 */ /* 0x000fea0003800000 */
.L_x_50872:
        /* <DEDUP_REMOVED lines=13> */
.L_x_50876:
        /* <DEDUP_REMOVED lines=12> */
.L_x_50879:
[----:B------:R-:W-:-:S07]  /*e710*/  IMAD.MOV.U32 R9, RZ, RZ, R216 ;  /* 0x000000ffff097224 */ /* 0x000fce00078e00d8 */
.L_x_50880:
[----:B------:R-:W-:Y:S05]  /*e720*/  BSYNC B1 ;  /* 0x0000000000017941 */ /* 0x000fea0003800000 */
.L_x_50878:
        /* <DEDUP_REMOVED lines=16> */
.L_x_50884:
[----:B------:R-:W-:Y:S05]  /*e830*/  BSYNC B2 ;  /* 0x0000000000027941 */ /* 0x000fea0003800000 */
.L_x_50883:
        /* <DEDUP_REMOVED lines=42> */
.L_x_50882:
[----:B------:R-:W-:Y:S05]  /*eae0*/  BSYNC B1 ;  /* 0x0000000000017941 */ /* 0x000fea0003800000 */
.L_x_50881:
        /* <DEDUP_REMOVED lines=9> */
.L_x_50877:
        /* <DEDUP_REMOVED lines=12> */
.L_x_50886:
[----:B------:R-:W-:-:S07]  /*ec40*/  IMAD.MOV.U32 R22, RZ, RZ, R216 ;  /* 0x000000ffff167224 */ /* 0x000fce00078e00d8 */
.L_x_50887:
[----:B------:R-:W-:Y:S05]  /*ec50*/  BSYNC B1 ;  /* 0x0000000000017941 */ /* 0x000fea0003800000 */
.L_x_50885:
        /* <DEDUP_REMOVED lines=16> */
.L_x_50891:
[----:B------:R-:W-:Y:S05]  /*ed60*/  BSYNC B2 ;  /* 0x0000000000027941 */ /* 0x000fea0003800000 */
.L_x_50890:
        /* <DEDUP_REMOVED lines=44> */
.L_x_50889:
[----:B------:R-:W-:Y:S05]  /*f030*/  BSYNC B1 ;  /* 0x0000000000017941 */ /* 0x000fea0003800000 */
.L_x_50888:
        /* <DEDUP_REMOVED lines=13> */
.L_x_50892:
        /* <DEDUP_REMOVED lines=12> */
.L_x_50895:
[----:B------:R-:W-:-:S07]  /*f1d0*/  IMAD.MOV.U32 R10, RZ, RZ, R216 ;  /* 0x000000ffff0a7224 */ /* 0x000fce00078e00d8 */
.L_x_50896:
[----:B------:R-:W-:Y:S05]  /*f1e0*/  BSYNC B1 ;  /* 0x0000000000017941 */ /* 0x000fea0003800000 */
.L_x_50894:
        /* <DEDUP_REMOVED lines=16> */
.L_x_50900:
[----:B------:R-:W-:Y:S05]  /*f2f0*/  BSYNC B2 ;  /* 0x0000000000027941 */ /* 0x000fea0003800000 */
.L_x_50899:
        /* <DEDUP_REMOVED lines=44> */
.L_x_50898:
[----:B------:R-:W-:Y:S05]  /*f5c0*/  BSYNC B1 ;  /* 0x0000000000017941 */ /* 0x000fea0003800000 */
.L_x_50897:
        /* <DEDUP_REMOVED lines=9> */
.L_x_50893:
        /* <DEDUP_REMOVED lines=12> */
.L_x_50902:
[----:B------:R-:W-:-:S07]  /*f720*/  IMAD.MOV.U32 R23, RZ, RZ, R216 ;  /* 0x000000ffff177224 */ /* 0x000fce00078e00d8 */
.L_x_50903:
[----:B------:R-:W-:Y:S05]  /*f730*/  BSYNC B1 ;  /* 0x0000000000017941 */ /* 0x000fea0003800000 */
.L_x_50901:
        /* <DEDUP_REMOVED lines=16> */
.L_x_50907:
[----:B------:R-:W-:Y:S05]  /*f840*/  BSYNC B2 ;  /* 0x0000000000027941 */ /* 0x000fea0003800000 */
.L_x_50906:
        /* <DEDUP_REMOVED lines=44> */
.L_x_50905:
[----:B------:R-:W-:Y:S05]  /*fb10*/  BSYNC B1 ;  /* 0x0000000000017941 */ /* 0x000fea0003800000 */
.L_x_50904:
        /* <DEDUP_REMOVED lines=12> */
.L_x_50908:
        /* <DEDUP_REMOVED lines=12> */
.L_x_50911:
[----:B------:R-:W-:-:S07]  /*fca0*/  MOV R11, R216 ;  /* 0x000000d8000b7202 */ /* 0x000fce0000000f00 */
.L_x_50912:
[----:B------:R-:W-:Y:S05]  /*fcb0*/  BSYNC B1 ;  /* 0x0000000000017941 */ /* 0x000fea0003800000 */
.L_x_50910:
        /* <DEDUP_REMOVED lines=16> */
.L_x_50916:
[----:B------:R-:W-:Y:S05]  /*fdc0*/  BSYNC B2 ;  /* 0x0000000000027941 */ /* 0x000fea0003800000 */
.L_x_50915:
        /* <DEDUP_REMOVED lines=44> */
.L_x_50914:
[----:B------:R-:W-:Y:S05]  /*10090*/  BSYNC B1 ;  /* 0x0000000000017941 */ /* 0x000fea0003800000 */
.L_x_50913:
        /* <DEDUP_REMOVED lines=9> */
.L_x_50909:
        /* <DEDUP_REMOVED lines=12> */
.L_x_50918:
[----:B------:R-:W-:-:S07]  /*101f0*/  MOV R18, R216 ;  /* 0x000000d800127202 */ /* 0x000fce0000000f00 */
.L_x_50919:
[----:B------:R-:W-:Y:S05]  /*10200*/  BSYNC B1 ;  /* 0x0000000000017941 */ /* 0x000fea0003800000 */
.L_x_50917:
        /* <DEDUP_REMOVED lines=16> */
.L_x_50923:
[----:B------:R-:W-:Y:S05]  /*10310*/  BSYNC B2 ;  /* 0x0000000000027941 */ /* 0x000fea0003800000 */
.L_x_50922:
        /* <DEDUP_REMOVED lines=44> */
.L_x_50921:
[----:B------:R-:W-:Y:S05]  /*105e0*/  BSYNC B1 ;  /* 0x0000000000017941 */ /* 0x000fea0003800000 */
.L_x_50920:
        /* <DEDUP_REMOVED lines=12> */
.L_x_50924:
        /* <DEDUP_REMOVED lines=12> */
.L_x_50927:
[----:B------:R-:W-:-:S07]  /*10770*/  IMAD.MOV.U32 R12, RZ, RZ, R216 ;  /* 0x000000ffff0c7224 */ /* 0x000fce00078e00d8 */
.L_x_50928:
[----:B------:R-:W-:Y:S05]  /*10780*/  BSYNC B1 ;  /* 0x0000000000017941 */ /* 0x000fea0003800000 */
.L_x_50926:
        /* <DEDUP_REMOVED lines=16> */
.L_x_50932:
[----:B------:R-:W-:Y:S05]  /*10890*/  BSYNC B2 ;  /* 0x0000000000027941 */ /* 0x000fea0003800000 */
.L_x_50931:
        /* <DEDUP_REMOVED lines=44> */
.L_x_50930:
[----:B------:R-:W-:Y:S05]  /*10b60*/  BSYNC B1 ;  /* 0x0000000000017941 */ /* 0x000fea0003800000 */
.L_x_50929:
        /* <DEDUP_REMOVED lines=9> */
.L_x_50925:
        /* <DEDUP_REMOVED lines=12> */
.L_x_50934:
[----:B------:R-:W-:-:S07]  /*10cc0*/  IMAD.MOV.U32 R18, RZ, RZ, R216 ;  /* 0x000000ffff127224 */ /* 0x000fce00078e00d8 */
.L_x_50935:
[----:B------:R-:W-:Y:S05]  /*10cd0*/  BSYNC B1 ;  /* 0x0000000000017941 */ /* 0x000fea0003800000 */
.L_x_50933:
        /* <DEDUP_REMOVED lines=16> */
.L_x_50939:
[----:B------:R-:W-:Y:S05]  /*10de0*/  BSYNC B2 ;  /* 0x0000000000027941 */ /* 0x000fea0003800000 */
.L_x_50938:
        /* <DEDUP_REMOVED lines=44> */
.L_x_50937:
[----:B------:R-:W-:Y:S05]  /*110b0*/  BSYNC B1 ;  /* 0x0000000000017941 */ /* 0x000fea0003800000 */
.L_x_50936:
        /* <DEDUP_REMOVED lines=12> */
.L_x_50940:
        /* <DEDUP_REMOVED lines=12> */
.L_x_50943:
[----:B------:R-:W-:-:S07]  /*11240*/  IMAD.MOV.U32 R13, RZ, RZ, R216 ;  /* 0x000000ffff0d7224 */ /* 0x000fce00078e00d8 */
.L_x_50944:
[----:B------:R-:W-:Y:S05]  /*11250*/  BSYNC B1 ;  /* 0x0000000000017941 */ /* 0x000fea0003800000 */
.L_x_50942:
        /* <DEDUP_REMOVED lines=18> */
.L_x_50948:
[----:B------:R-:W-:Y:S05]  /*11380*/  BSYNC B2 ;  /* 0x0000000000027941 */ /* 0x000fea0003800000 */
.L_x_50947:
        /* <DEDUP_REMOVED lines=44> */
.L_x_50946:
[----:B------:R-:W-:Y:S05]  /*11650*/  BSYNC B1 ;  /* 0x0000000000017941 */ /* 0x000fea0003800000 */
.L_x_50945:
        /* <DEDUP_REMOVED lines=9> */
.L_x_50941:
[----:B------:R-:W-:Y:S02]  /*116f0*/  SEL R18, RZ, 0x10000, P4 ;  /* 0x00010000ff127807 */ /* 0x000fe40002000000 */
[----:B------:R-:W-:Y:S02]  /*11700*/  ISETP.NE.AND P4, PT, R21, RZ, PT ;  /* 0x000000ff1500720c */ /* 0x000fe40003f85270 */
[----:B------:R-:W-:Y:S02]  /*11710*/  SEL R21, RZ, 0x100, P3 ;  /* 0x00000100ff157807 */ /* 0x000fe40001800000 */
[----:B------:R-:W-:Y:S02]  /*11720*/  ISETP.NE.AND P3, PT, R17, RZ, PT ;  /* 0x000000ff1100720c */ /* 0x000fe40003f65270 */
[----:B------:R-:W-:Y:S02]  /*11730*/  ISETP.NE.AND P6, PT, R20, RZ, PT ;  /* 0x000000ff1400720c */ /* 0x000fe40003fc5270 */
[----:B------:R-:W-:-:S02]  /*11740*/  SEL R20, RZ, 0x1000000, P5 ;  /* 0x01000000ff147807 */ /* 0x000fc40002800000 */
[----:B------:R-:W-:Y:S02]  /*11750*/  ISETP.NE.AND P5, PT, R16, RZ, PT ;  /* 0x000000ff1000720c */ /* 0x000fe40003fa5270 */
[----:B------:R-:W-:Y:S02]  /*11760*/  SEL R16, RZ, 0x1, P3 ;  /* 0x00000001ff107807 */ /* 0x000fe40001800000 */
[----:B------:R-:W-:Y:S02]  /*11770*/  P2R R23, PR, RZ, 0x4 ;  /* 0x00000004ff177803 */ /* 0x000fe40000000000 */
        /* <DEDUP_REMOVED lines=10> */
[----:B------:R-:W-:Y:S01]  /*11820*/  IMAD.WIDE.U32 R20, R20, 0x100, RZ ;  /* 0x0000010014147825 */ /* 0x000fe200078e00ff */
[----:B------:R-:W-:-:S03]  /*11830*/  IADD3 R204, R210, 0x60, RZ ;  /* 0x00000060d2cc7810 */ /* 0x000fc60007ffe0ff */
        /* <DEDUP_REMOVED lines=34> */
.L_x_50949:
        /* <DEDUP_REMOVED lines=16> */
.L_x_50951:
[----:B------:R-:W-:-:S07]  /*11b60*/  MOV R20, R216 ;  /* 0x000000d800147202 */ /* 0x000fce0000000f00 */
.L_x_50952:
[----:B------:R-:W-:Y:S05]  /*11b70*/  BSYNC B1 ;  /* 0x0000000000017941 */ /* 0x000fea0003800000 */
.L_x_50950:
        /* <DEDUP_REMOVED lines=16> */
.L_x_50956:
[----:B------:R-:W-:Y:S05]  /*11c80*/  BSYNC B2 ;  /* 0x0000000000027941 */ /* 0x000fea0003800000 */
.L_x_50955:
        /* <DEDUP_REMOVED lines=42> */
.L_x_50954:
[----:B------:R-:W-:Y:S05]  /*11f30*/  BSYNC B1 ;  /* 0x0000000000017941 */ /* 0x000fea0003800000 */
.L_x_50953:
        /* <DEDUP_REMOVED lines=14> */
.L_x_50957:
        /* <DEDUP_REMOVED lines=12> */
.L_x_50960:
[----:B------:R-:W-:-:S07]  /*120e0*/  MOV R6, R216 ;  /* 0x000000d800067202 */ /* 0x000fce0000000f00 */
.L_x_50961:
[----:B------:R-:W-:Y:S05]  /*120f0*/  BSYNC B1 ;  /* 0x0000000000017941 */ /* 0x000fea0003800000 */
.L_x_50959:
        /* <DEDUP_REMOVED lines=16> */
.L_x_50965:
[----:B------:R-:W-:Y:S05]  /*12200*/  BSYNC B2 ;  /* 0x0000000000027941 */ /* 0x000fea0003800000 */
.L_x_50964:
        /* <DEDUP_REMOVED lines=42> */
.L_x_50963:
[----:B------:R-:W-:Y:S05]  /*124b0*/  BSYNC B1 ;  /* 0x0000000000017941 */ /* 0x000fea0003800000 */
.L_x_50962:
        /* <DEDUP_REMOVED lines=9> */
.L_x_50958:
        /* <DEDUP_REMOVED lines=12> */
.L_x_50967:
[----:B------:R-:W-:-:S07]  /*12610*/  IMAD.MOV.U32 R20, RZ, RZ, R216 ;  /* 0x000000ffff147224 */ /* 0x000fce00078e00d8 */
.L_x_50968:
[----:B------:R-:W-:Y:S05]  /*12620*/  BSYNC B1 ;  /* 0x0000000000017941 */ /* 0x000fea0003800000 */
.L_x_50966:
        /* <DEDUP_REMOVED lines=16> */
.L_x_50972:
[----:B------:R-:W-:Y:S05]  /*12730*/  BSYNC B2 ;  /* 0x0000000000027941 */ /* 0x000fea0003800000 */
.L_x_50971:
        /* <DEDUP_REMOVED lines=44> */
.L_x_50970:
[----:B------:R-:W-:Y:S05]  /*12a00*/  BSYNC B1 ;  /* 0x0000000000017941 */ /* 0x000fea0003800000 */
.L_x_50969:
        /* <DEDUP_REMOVED lines=13> */
.L_x_50973:
        /* <DEDUP_REMOVED lines=12> */
.L_x_50976:
[----:B------:R-:W-:-:S07]  /*12ba0*/  MOV R7, R216 ;  /* 0x000000d800077202 */ /* 0x000fce0000000f00 */
.L_x_50977:
[----:B------:R-:W-:Y:S05]  /*12bb0*/  BSYNC B1 ;  /* 0x0000000000017941 */ /* 0x000fea0003800000 */
.L_x_50975:
        /* <DEDUP_REMOVED lines=16> */
.L_x_50981:
[----:B------:R-:W-:Y:S05]  /*12cc0*/  BSYNC B2 ;  /* 0x0000000000027941 */ /* 0x000fea0003800000 */
.L_x_50980:
        /* <DEDUP_REMOVED lines=44> */
.L_x_50979:
[----:B------:R-:W-:Y:S05]  /*12f90*/  BSYNC B1 ;  /* 0x0000000000017941 */ /* 0x000fea0003800000 */
.L_x_50978:
        /* <DEDUP_REMOVED lines=9> */
.L_x_50974:
        /* <DEDUP_REMOVED lines=12> */
.L_x_50983:
[----:B------:R-:W-:-:S07]  /*130f0*/  MOV R16, R216 ;  /* 0x000000d800107202 */ /* 0x000fce0000000f00 */
.L_x_50984:
[----:B------:R-:W-:Y:S05]  /*13100*/  BSYNC B1 ;  /* 0x0000000000017941 */ /* 0x000fea0003800000 */
.L_x_50982:
        /* <DEDUP_REMOVED lines=16> */
.L_x_50988:
[----:B------:R-:W-:Y:S05]  /*13210*/  BSYNC B2 ;  /* 0x0000000000027941 */ /* 0x000fea0003800000 */
.L_x_50987:
        /* <DEDUP_REMOVED lines=44> */
.L_x_50986:
[----:B------:R-:W-:Y:S05]  /*134e0*/  BSYNC B1 ;  /* 0x0000000000017941 */ /* 0x000fea0003800000 */
.L_x_50985:
        /* <DEDUP_REMOVED lines=13> */
.L_x_50989:
        /* <DEDUP_REMOVED lines=12> */
.L_x_50992:
[----:B------:R-:W-:-:S07]  /*13680*/  IMAD.MOV.U32 R8, RZ, RZ, R216 ;  /* 0x000000ffff087224 */ /* 0x000fce00078e00d8 */
.L_x_50993:
[----:B------:R-:W-:Y:S05]  /*13690*/  BSYNC B1 ;  /* 0x0000000000017941 */ /* 0x000fea0003800000 */
.L_x_50991:
        /* <DEDUP_REMOVED lines=16> */
.L_x_50997:
[----:B------:R-:W-:Y:S05]  /*137a0*/  BSYNC B2 ;  /* 0x0000000000027941 */ /* 0x000fea0003800000 */
.L_x_50996:
        /* <DEDUP_REMOVED lines=44> */
.L_x_50995:
[----:B------:R-:W-:Y:S05]  /*13a70*/  BSYNC B1 ;  /* 0x0000000000017941 */ /* 0x000fea0003800000 */
.L_x_50994:
        /* <DEDUP_REMOVED lines=9> */
.L_x_50990:
        /* <DEDUP_REMOVED lines=12> */
.L_x_50999:
[----:B------:R-:W-:-:S07]  /*13bd0*/  IMAD.MOV.U32 R21, RZ, RZ, R216 ;  /* 0x000000ffff157224 */ /* 0x000fce00078e00d8 */
.L_x_51000:
[----:B------:R-:W-:Y:S05]  /*13be0*/  BSYNC B1 ;  /* 0x0000000000017941 */ /* 0x000fea0003800000 */
.L_x_50998:
        /* <DEDUP_REMOVED lines=16> */
.L_x_51004:
[----:B------:R-:W-:Y:S05]  /*13cf0*/  BSYNC B2 ;  /* 0x0000000000027941 */ /* 0x000fea0003800000 */
.L_x_51003:
        /* <DEDUP_REMOVED lines=44> */
.L_x_51002:
[----:B------:R-:W-:Y:S05]  /*13fc0*/  BSYNC B1 ;  /* 0x0000000000017941 */ /* 0x000fea0003800000 */
.L_x_51001:
        /* <DEDUP_REMOVED lines=13> */
.L_x_51005:
        /* <DEDUP_REMOVED lines=12> */
.L_x_51008:
[----:B------:R-:W-:-:S07]  /*14160*/  IMAD.MOV.U32 R9, RZ, RZ, R216 ;  /* 0x000000ffff097224 */ /* 0x000fce00078e00d8 */
.L_x_51009:
[----:B------:R-:W-:Y:S05]  /*14170*/  BSYNC B1 ;  /* 0x0000000000017941 */ /* 0x000fea0003800000 */
.L_x_51007:
        /* <DEDUP_REMOVED lines=16> */
.L_x_51013:
[----:B------:R-:W-:Y:S05]  /*14280*/  BSYNC B2 ;  /* 0x0000000000027941 */ /* 0x000fea0003800000 */
.L_x_51012:
        /* <DEDUP_REMOVED lines=44> */
.L_x_51011:
[----:B------:R-:W-:Y:S05]  /*14550*/  BSYNC B1 ;  /* 0x0000000000017941 */ /* 0x000fea0003800000 */
.L_x_51010:
        /* <DEDUP_REMOVED lines=9> */
.L_x_51006:
        /* <DEDUP_REMOVED lines=12> */
.L_x_51015:
[----:B------:R-:W-:-:S07]  /*146b0*/  IMAD.MOV.U32 R17, RZ, RZ, R216 ;  /* 0x000000ffff117224 */ /* 0x000fce00078e00d8 */
.L_x_51016:
[----:B------:R-:W-:Y:S05]  /*146c0*/  BSYNC B1 ;  /* 0x0000000000017941 */ /* 0x000fea0003800000 */
.L_x_51014:
        /* <DEDUP_REMOVED lines=16> */
.L_x_51020:
[----:B------:R-:W-:Y:S05]  /*147d0*/  BSYNC B2 ;  /* 0x0000000000027941 */ /* 0x000fea0003800000 */
.L_x_51019:
        /* <DEDUP_REMOVED lines=44> */
.L_x_51018:
[----:B------:R-:W-:Y:S05]  /*14aa0*/  BSYNC B1 ;  /* 0x0000000000017941 */ /* 0x000fea0003800000 */
.L_x_51017:
        /* <DEDUP_REMOVED lines=13> */
.L_x_51021:
        /* <DEDUP_REMOVED lines=12> */
.L_x_51024:
[----:B------:R-:W-:-:S07]  /*14c40*/  MOV R10, R216 ;  /* 0x000000d8000a7202 */ /* 0x000fce0000000f00 */
.L_x_51025:
[----:B------:R-:W-:Y:S05]  /*14c50*/  BSYNC B1 ;  /* 0x0000000000017941 */ /* 0x000fea0003800000 */
.L_x_51023:
        /* <DEDUP_REMOVED lines=16> */
.L_x_51029:
[----:B------:R-:W-:Y:S05]  /*14d60*/  BSYNC B2 ;  /* 0x0000000000027941 */ /* 0x000fea0003800000 */
.L_x_51028:
        /* <DEDUP_REMOVED lines=44> */
.L_x_51027:
[----:B------:R-:W-:Y:S05]  /*15030*/  BSYNC B1 ;  /* 0x0000000000017941 */ /* 0x000fea0003800000 */
.L_x_51026:
        /* <DEDUP_REMOVED lines=9> */
.L_x_51022:
        /* <DEDUP_REMOVED lines=12> */
.L_x_51031:
[----:B------:R-:W-:-:S07]  /*15190*/  MOV R26, R216 ;  /* 0x000000d8001a7202 */ /* 0x000fce0000000f00 */
.L_x_51032:
[----:B------:R-:W-:Y:S05]  /*151a0*/  BSYNC B1 ;  /* 0x0000000000017941 */ /* 0x000fea0003800000 */
.L_x_51030:
        /* <DEDUP_REMOVED lines=16> */
.L_x_51036:
[----:B------:R-:W-:Y:S05]  /*152b0*/  BSYNC B2 ;  /* 0x0000000000027941 */ /* 0x000fea0003800000 */
.L_x_51035:
        /* <DEDUP_REMOVED lines=44> */
.L_x_51034:
[----:B------:R-:W-:Y:S05]  /*15580*/  BSYNC B1 ;  /* 0x0000000000017941 */ /* 0x000fea0003800000 */
.L_x_51033:
        /* <DEDUP_REMOVED lines=12> */
.L_x_51037:
        /* <DEDUP_REMOVED lines=12> */
.L_x_51040:
[----:B------:R-:W-:-:S07]  /*15710*/  IMAD.MOV.U32 R11, RZ, RZ, R216 ;  /* 0x000000ffff0b7224 */ /* 0x000fce00078e00d8 */
.L_x_51041:
[----:B------:R-:W-:Y:S05]  /*15720*/  BSYNC B1 ;  /* 0x0000000000017941 */ /* 0x000fea0003800000 */
.L_x_51039:
        /* <DEDUP_REMOVED lines=16> */
.L_x_51045:
[----:B------:R-:W-:Y:S05]  /*15830*/  BSYNC B2 ;  /* 0x0000000000027941 */ /* 0x000fea0003800000 */
.L_x_51044:
        /* <DEDUP_REMOVED lines=44> */
.L_x_51043:
[----:B------:R-:W-:Y:S05]  /*15b00*/  BSYNC B1 ;  /* 0x0000000000017941 */ /* 0x000fea0003800000 */
.L_x_51042:
        /* <DEDUP_REMOVED lines=9> */
.L_x_51038:
        /* <DEDUP_REMOVED lines=12> */
.L_x_51047:
[----:B------:R-:W-:-:S07]  /*15c60*/  IMAD.MOV.U32 R18, RZ, RZ, R216 ;  /* 0x000000ffff127224 */ /* 0x000fce00078e00d8 */
.L_x_51048:
[----:B------:R-:W-:Y:S05]  /*15c70*/  BSYNC B1 ;  /* 0x0000000000017941 */ /* 0x000fea0003800000 */
.L_x_51046:
        /* <DEDUP_REMOVED lines=16> */
.L_x_51052:
[----:B------:R-:W-:Y:S05]  /*15d80*/  BSYNC B2 ;  /* 0x0000000000027941 */ /* 0x000fea0003800000 */
.L_x_51051:
        /* <DEDUP_REMOVED lines=44> */
.L_x_51050:
[----:B------:R-:W-:Y:S05]  /*16050*/  BSYNC B1 ;  /* 0x0000000000017941 */ /* 0x000fea0003800000 */
.L_x_51049:
        /* <DEDUP_REMOVED lines=12> */
.L_x_51053:
        /* <DEDUP_REMOVED lines=12> */
.L_x_51056:
[----:B------:R-:W-:-:S07]  /*161e0*/  IMAD.MOV.U32 R12, RZ, RZ, R216 ;  /* 0x000000ffff0c7224 */ /* 0x000fce00078e00d8 */
.L_x_51057:
[----:B------:R-:W-:Y:S05]  /*161f0*/  BSYNC B1 ;  /* 0x0000000000017941 */ /* 0x000fea0003800000 */
.L_x_51055:
        /* <DEDUP_REMOVED lines=16> */
.L_x_51061:
[----:B------:R-:W-:Y:S05]  /*16300*/  BSYNC B2 ;  /* 0x0000000000027941 */ /* 0x000fea0003800000 */
.L_x_51060:
        /* <DEDUP_REMOVED lines=44> */
.L_x_51059:
[----:B------:R-:W-:Y:S05]  /*165d0*/  BSYNC B1 ;  /* 0x0000000000017941 */ /* 0x000fea0003800000 */
.L_x_51058:
        /* <DEDUP_REMOVED lines=9> */
.L_x_51054:
        /* <DEDUP_REMOVED lines=12> */
.L_x_51063:
[----:B------:R-:W-:-:S07]  /*16730*/  IMAD.MOV.U32 R18, RZ, RZ, R216 ;  /* 0x000000ffff127224 */ /* 0x000fce00078e00d8 */
.L_x_51064:
[----:B------:R-:W-:Y:S05]  /*16740*/  BSYNC B1 ;  /* 0x0000000000017941 */ /* 0x000fea0003800000 */
.L_x_51062:
        /* <DEDUP_REMOVED lines=16> */
.L_x_51068:
[----:B------:R-:W-:Y:S05]  /*16850*/  BSYNC B2 ;  /* 0x0000000000027941 */ /* 0x000fea0003800000 */
.L_x_51067:
        /* <DEDUP_REMOVED lines=44> */
.L_x_51066:
[----:B------:R-:W-:Y:S05]  /*16b20*/  BSYNC B1 ;  /* 0x0000000000017941 */ /* 0x000fea0003800000 */
.L_x_51065:
        /* <DEDUP_REMOVED lines=12> */
.L_x_51069:
        /* <DEDUP_REMOVED lines=12> */
.L_x_51072:
[----:B------:R-:W-:-:S07]  /*16cb0*/  MOV R13, R216 ;  /* 0x000000d8000d7202 */ /* 0x000fce0000000f00 */
.L_x_51073:
[----:B------:R-:W-:Y:S05]  /*16cc0*/  BSYNC B1 ;  /* 0x0000000000017941 */ /* 0x000fea0003800000 */
.L_x_51071:
        /* <DEDUP_REMOVED lines=18> */
.L_x_51077:
[----:B------:R-:W-:Y:S05]  /*16df0*/  BSYNC B2 ;  /* 0x0000000000027941 */ /* 0x000fea0003800000 */
.L_x_51076:
        /* <DEDUP_REMOVED lines=44> */
.L_x_51075:
[----:B------:R-:W-:Y:S05]  /*170c0*/  BSYNC B1 ;  /* 0x0000000000017941 */ /* 0x000fea0003800000 */
.L_x_51074:
        /* <DEDUP_REMOVED lines=9> */
.L_x_51070:
        /* <DEDUP_REMOVED lines=17> */
[----:B------:R-:W-:Y:S02]  /*17270*/  ISETP.NE.AND P2, PT, R22, RZ, PT ;  /* 0x000000ff1600720c */ /* 0x000fe40003f45270 */
[----:B------:R-:W-:Y:S01]  /*17280*/  SEL R23, RZ, 0x1, P6 ;  /* 0x00000001ff177807 */ /* 0x000fe20003000000 */
[----:B------:R-:W-:-:S03]  /*17290*/  IMAD.WIDE.U32 R20, R20, 0x100, RZ ;  /* 0x0000010014147825 */ /* 0x000fc600078e00ff */
[----:B------:R-:W-:Y:S02]  /*172a0*/  LOP3.LUT R20, R20, R16, R18, 0xfe, !PT ;  /* 0x0000001014147212 */ /* 0x000fe400078efe12 */
[----:B------:R-:W-:Y:S01]  /*172b0*/  LOP3.LUT R21, R21, R17, R19, 0xfe, !PT ;  /* 0x0000001115157212 */ /* 0x000fe200078efe13 */
[----:B------:R-:W-:Y:S01]  /*172c0*/  IMAD.WIDE.U32 R16, R204, 0x20, R226 ;  /* 0x00000020cc107825 */ /* 0x000fe200078e00e2 */
        /* <DEDUP_REMOVED lines=8> */
[----:B------:R-:W-:Y:S01]  /*17350*/  IMAD.U32 R20, R12, 0x10000, RZ ;  /* 0x000100000c147824 */ /* 0x000fe200078e00ff */
[----:B------:R-:W2:Y:S01]  /*17360*/  LDC.64 R28, c[0x0][0x248] ;  /* 0x00009200ff1c7b82 */ /* 0x000ea20000000a00 */
        /* <DEDUP_REMOVED lines=16> */
[----:B--2---:R-:W-:-:S05]  /*17470*/  IMAD.WIDE.U32 R22, R204, 0x8, R28 ;  /* 0x00000008cc167825 */ /* 0x004fca00078e001c */
[----:B------:R2:W-:Y:S02]  /*17480*/  STG.E.64 desc[UR4][R22.64], R20 ;  /* 0x0000001416007986 */ /* 0x0005e4000c101b04 */
.L_x_51078:
[----:B------:R-:W-:-:S05]  /*17490*/  IADD3 R206, R210, 0x80, RZ ;  /* 0x00000080d2ce7810 */ /* 0x000fca0007ffe0ff */
        /* <DEDUP_REMOVED lines=19> */
.L_x_51080:
[----:B------:R-:W-:-:S07]  /*175d0*/  IMAD.MOV.U32 R20, RZ, RZ, R216 ;  /* 0x000000ffff147224 */ /* 0x000fce00078e00d8 */
.L_x_51081:
[----:B------:R-:W-:Y:S05]  /*175e0*/  BSYNC B1 ;  /* 0x0000000000017941 */ /* 0x000fea0003800000 */
.L_x_51079:
        /* <DEDUP_REMOVED lines=16> */
.L_x_51085:
[----:B------:R-:W-:Y:S05]  /*176f0*/  BSYNC B2 ;  /* 0x0000000000027941 */ /* 0x000fea0003800000 */
.L_x_51084:
        /* <DEDUP_REMOVED lines=44> */
.L_x_51083:
[----:B------:R-:W-:Y:S05]  /*179c0*/  BSYNC B1 ;  /* 0x0000000000017941 */ /* 0x000fea0003800000 */
.L_x_51082:
        /* <DEDUP_REMOVED lines=14> */
.L_x_51086:
        /* <DEDUP_REMOVED lines=12> */
.L_x_51089:
[----:B------:R-:W-:-:S07]  /*17b70*/  IMAD.MOV.U32 R6, RZ, RZ, R216 ;  /* 0x000000ffff067224 */ /* 0x000fce00078e00d8 */
.L_x_51090:
[----:B------:R-:W-:Y:S05]  /*17b80*/  BSYNC B1 ;  /* 0x0000000000017941 */ /* 0x000fea0003800000 */
.L_x_51088:
        /* <DEDUP_REMOVED lines=16> */
.L_x_51094:
[----:B------:R-:W-:Y:S05]  /*17c90*/  BSYNC B2 ;  /* 0x0000000000027941 */ /* 0x000fea0003800000 */
.L_x_51093:
        /* <DEDUP_REMOVED lines=44> */
.L_x_51092:
[----:B------:R-:W-:Y:S05]  /*17f60*/  BSYNC B1 ;  /* 0x0000000000017941 */ /* 0x000fea0003800000 */
.L_x_51091:
        /* <DEDUP_REMOVED lines=9> */
.L_x_51087:
        /* <DEDUP_REMOVED lines=12> */
.L_x_51096:
[----:B------:R-:W-:-:S07]  /*180c0*/  IMAD.MOV.U32 R24, RZ, RZ, R216 ;  /* 0x000000ffff187224 */ /* 0x000fce00078e00d8 */
.L_x_51097:
[----:B------:R-:W-:Y:S05]  /*180d0*/  BSYNC B1 ;  /* 0x0000000000017941 */ /* 0x000fea0003800000 */
.L_x_51095:
        /* <DEDUP_REMOVED lines=16> */
.L_x_51101:
[----:B------:R-:W-:Y:S05]  /*181e0*/  BSYNC B2 ;  /* 0x0000000000027941 */ /* 0x000fea0003800000 */
.L_x_51100:
        /* <DEDUP_REMOVED lines=44> */
.L_x_51099:
[----:B------:R-:W-:Y:S05]  /*184b0*/  BSYNC B1 ;  /* 0x0000000000017941 */ /* 0x000fea0003800000 */
.L_x_51098:
        /* <DEDUP_REMOVED lines=14> */
.L_x_51102:
        /* <DEDUP_REMOVED lines=12> */
.L_x_51105:
[----:B------:R-:W-:-:S07]  /*18660*/  MOV R7, R216 ;  /* 0x000000d800077202 */ /* 0x000fce0000000f00 */
.L_x_51106:
[----:B------:R-:W-:Y:S05]  /*18670*/  BSYNC B1 ;  /* 0x0000000000017941 */ /* 0x000fea0003800000 */
.L_x_51104:
        /* <DEDUP_REMOVED lines=16> */
.L_x_51110:
[----:B------:R-:W-:Y:S05]  /*18780*/  BSYNC B2 ;  /* 0x0000000000027941 */ /* 0x000fea0003800000 */
.L_x_51109:
        /* <DEDUP_REMOVED lines=44> */
.L_x_51108:
[----:B------:R-:W-:Y:S05]  /*18a50*/  BSYNC B1 ;  /* 0x0000000000017941 */ /* 0x000fea0003800000 */
.L_x_51107:
        /* <DEDUP_REMOVED lines=9> */
.L_x_51103:
        /* <DEDUP_REMOVED lines=12> */
.L_x_51112:
[----:B------:R-:W-:-:S07]  /*18bb0*/  MOV R16, R216 ;  /* 0x000000d800107202 */ /* 0x000fce0000000f00 */
.L_x_51113:
[----:B------:R-:W-:Y:S05]  /*18bc0*/  BSYNC B1 ;  /* 0x0000000000017941 */ /* 0x000fea0003800000 */
.L_x_51111:
        /* <DEDUP_REMOVED lines=16> */
.L_x_51117:
[----:B------:R-:W-:Y:S05]  /*18cd0*/  BSYNC B2 ;  /* 0x0000000000027941 */ /* 0x000fea0003800000 */
.L_x_51116:
        /* <DEDUP_REMOVED lines=44> */
.L_x_51115:
[----:B------:R-:W-:Y:S05]  /*18fa0*/  BSYNC B1 ;  /* 0x0000000000017941 */ /* 0x000fea0003800000 */
.L_x_51114:
        /* <DEDUP_REMOVED lines=14> */
.L_x_51118:
        /* <DEDUP_REMOVED lines=12> */
.L_x_51121:
[----:B------:R-:W-:-:S07]  /*19150*/  IMAD.MOV.U32 R8, RZ, RZ, R216 ;  /* 0x000000ffff087224 */ /* 0x000fce00078e00d8 */
.L_x_51122:
[----:B------:R-:W-:Y:S05]  /*19160*/  BSYNC B1 ;  /* 0x0000000000017941 */ /* 0x000fea0003800000 */
.L_x_51120:
        /* <DEDUP_REMOVED lines=16> */
.L_x_51126:
[----:B------:R-:W-:Y:S05]  /*19270*/  BSYNC B2 ;  /* 0x0000000000027941 */ /* 0x000fea0003800000 */
.L_x_51125:
        /* <DEDUP_REMOVED lines=44> */
.L_x_51124:
[----:B------:R-:W-:Y:S05]  /*19540*/  BSYNC B1 ;  /* 0x0000000000017941 */ /* 0x000fea0003800000 */
.L_x_51123:
        /* <DEDUP_REMOVED lines=9> */
.L_x_51119:
        /* <DEDUP_REMOVED lines=12> */
.L_x_51128:
[----:B------:R-:W-:-:S07]  /*196a0*/  IMAD.MOV.U32 R16, RZ, RZ, R216 ;  /* 0x000000ffff107224 */ /* 0x000fce00078e00d8 */
.L_x_51129:
[----:B------:R-:W-:Y:S05]  /*196b0*/  BSYNC B1 ;  /* 0x0000000000017941 */ /* 0x000fea0003800000 */
.L_x_51127:
        /* <DEDUP_REMOVED lines=16> */
.L_x_51133:
[----:B------:R-:W-:Y:S05]  /*197c0*/  BSYNC B2 ;  /* 0x0000000000027941 */ /* 0x000fea0003800000 */
.L_x_51132:
        /* <DEDUP_REMOVED lines=44> */
.L_x_51131:
[----:B------:R-:W-:Y:S05]  /*19a90*/  BSYNC B1 ;  /* 0x0000000000017941 */ /* 0x000fea0003800000 */
.L_x_51130:
        /* <DEDUP_REMOVED lines=14> */
.L_x_51134:
        /* <DEDUP_REMOVED lines=12> */
.L_x_51137:
[----:B------:R-:W-:-:S07]  /*19c40*/  IMAD.MOV.U32 R9, RZ, RZ, R216 ;  /* 0x000000ffff097224 */ /* 0x000fce00078e00d8 */
.L_x_51138:
[----:B------:R-:W-:Y:S05]  /*19c50*/  BSYNC B1 ;  /* 0x0000000000017941 */ /* 0x000fea0003800000 */
.L_x_51136:
        /* <DEDUP_REMOVED lines=16> */
.L_x_51142:
[----:B------:R-:W-:Y:S05]  /*19d60*/  BSYNC B2 ;  /* 0x0000000000027941 */ /* 0x000fea0003800000 */
.L_x_51141:
        /* <DEDUP_REMOVED lines=44> */
.L_x_51140:
[----:B------:R-:W-:Y:S05]  /*1a030*/  BSYNC B1 ;  /* 0x0000000000017941 */ /* 0x000fea0003800000 */
.L_x_51139:
        /* <DEDUP_REMOVED lines=9> */
.L_x_51135:
        /* <DEDUP_REMOVED lines=12> */
.L_x_51144:
[----:B------:R-:W-:-:S07]  /*1a190*/  IMAD.MOV.U32 R22, RZ, RZ, R216 ;  /* 0x000000ffff167224 */ /* 0x000fce00078e00d8 */
.L_x_51145:
[----:B------:R-:W-:Y:S05]  /*1a1a0*/  BSYNC B1 ;  /* 0x0000000000017941 */ /* 0x000fea0003800000 */
.L_x_51143:
        /* <DEDUP_REMOVED lines=16> */
.L_x_51149:
[----:B------:R-:W-:Y:S05]  /*1a2b0*/  BSYNC B2 ;  /* 0x0000000000027941 */ /* 0x000fea0003800000 */
.L_x_51148:
        /* <DEDUP_REMOVED lines=44> */
.L_x_51147:
[----:B------:R-:W-:Y:S05]  /*1a580*/  BSYNC B1 ;  /* 0x0000000000017941 */ /* 0x000fea0003800000 */
.L_x_51146:
        /* <DEDUP_REMOVED lines=14> */
.L_x_51150:
        /* <DEDUP_REMOVED lines=12> */
.L_x_51153:
[----:B------:R-:W-:-:S07]  /*1a730*/  MOV R10, R216 ;  /* 0x000000d8000a7202 */ /* 0x000fce0000000f00 */
.L_x_51154:
[----:B------:R-:W-:Y:S05]  /*1a740*/  BSYNC B1 ;  /* 0x0000000000017941 */ /* 0x000fea0003800000 */
.L_x_51152:
        /* <DEDUP_REMOVED lines=16> */
.L_x_51158:
[----:B------:R-:W-:Y:S05]  /*1a850*/  BSYNC B2 ;  /* 0x0000000000027941 */ /* 0x000fea0003800000 */
.L_x_51157:
        /* <DEDUP_REMOVED lines=44> */
.L_x_51156:
[----:B------:R-:W-:Y:S05]  /*1ab20*/  BSYNC B1 ;  /* 0x0000000000017941 */ /* 0x000fea0003800000 */
.L_x_51155:
        /* <DEDUP_REMOVED lines=9> */
.L_x_51151:
        /* <DEDUP_REMOVED lines=12> */
.L_x_51160:
[----:B------:R-:W-:-:S07]  /*1ac80*/  MOV R16, R216 ;  /* 0x000000d800107202 */ /* 0x000fce0000000f00 */
.L_x_51161:
[----:B------:R-:W-:Y:S05]  /*1ac90*/  BSYNC B1 ;  /* 0x0000000000017941 */ /* 0x000fea0003800000 */
.L_x_51159:
        /* <DEDUP_REMOVED lines=16> */
.L_x_51165:
[----:B------:R-:W-:Y:S05]  /*1ada0*/  BSYNC B2 ;  /* 0x0000000000027941 */ /* 0x000fea0003800000 */
.L_x_51164:
        /* <DEDUP_REMOVED lines=44> */
.L_x_51163:
[----:B------:R-:W-:Y:S05]  /*1b070*/  BSYNC B1 ;  /* 0x0000000000017941 */ /* 0x000fea0003800000 */
.L_x_51162:
        /* <DEDUP_REMOVED lines=12> */
.L_x_51166:
        /* <DEDUP_REMOVED lines=12> */
.L_x_51169:
[----:B------:R-:W-:-:S07]  /*1b200*/  IMAD.MOV.U32 R11, RZ, RZ, R216 ;  /* 0x000000ffff0b7224 */ /* 0x000fce00078e00d8 */
.L_x_51170:
[----:B------:R-:W-:Y:S05]  /*1b210*/  BSYNC B1 ;  /* 0x0000000000017941 */ /* 0x000fea0003800000 */
.L_x_51168:
        /* <DEDUP_REMOVED lines=16> */
.L_x_51174:
[----:B------:R-:W-:Y:S05]  /*1b320*/  BSYNC B2 ;  /* 0x0000000000027941 */ /* 0x000fea0003800000 */
.L_x_51173:
        /* <DEDUP_REMOVED lines=44> */
.L_x_51172:
[----:B------:R-:W-:Y:S05]  /*1b5f0*/  BSYNC B1 ;  /* 0x0000000000017941 */ /* 0x000fea0003800000 */
.L_x_51171:
        /* <DEDUP_REMOVED lines=9> */
.L_x_51167:
        /* <DEDUP_REMOVED lines=12> */
.L_x_51176:
[----:B------:R-:W-:-:S07]  /*1b750*/  IMAD.MOV.U32 R16, RZ, RZ, R216 ;  /* 0x000000ffff107224 */ /* 0x000fce00078e00d8 */
.L_x_51177:
[----:B------:R-:W-:Y:S05]  /*1b760*/  BSYNC B1 ;  /* 0x0000000000017941 */ /* 0x000fea0003800000 */
.L_x_51175:
        /* <DEDUP_REMOVED lines=16> */
.L_x_51181:
[----:B------:R-:W-:Y:S05]  /*1b870*/  BSYNC B2 ;  /* 0x0000000000027941 */ /* 0x000fea0003800000 */
.L_x_51180:
[----:B------:R-:W-:Y:S01]  /*1b880*/  LOP3.LUT R18, R18, UR7, R5, 0x96, !PT ;  /* 0x0000000712127c12 */ /* 0x000fe2000f8e9605 */
[----:B------:R-:W-:-:S04]  /*1b890*/  IMAD.HI.U32 R17, R2, -0x326172a9, RZ ;  /* 0xcd9e8d5702117827 */ /* 0x000fc800078e00ff */
[----:B------:R-:W-:Y:S01]  /*1b8a0*/  IMAD R23, R2, -0x326172a9, RZ ;  /* 0xcd9e8d5702177824 */ /* 0x000fe200078e02ff */
[----:B------:R-:W-:Y:S01]  /*1b8b0*/  LOP3.LUT R17, R17, UR6, R4, 0x96, !PT ;  /* 0x0000000611117c12 */ /* 0x000fe2000f8e9604 */
[----:B------:R-:W-:Y:S01]  /*1b8c0*/  IMAD.WIDE.U32 R20, R18, -0x326172a9, RZ ;  /* 0xcd9e8d5712147825 */ /* 0x000fe200078e00ff */
[----:B------:R-:W-:-:S03]  /*1b8d0*/  HFMA2.MMA R18, -RZ, RZ, 0, 0 ;  /* 0x00000000ff127435 */ /* 0x000fc600000001ff */
        /* <DEDUP_REMOVED lines=37> */
[----:B------:R-:W-:-:S07]  /*1bb30*/  LOP3.LUT R218, R21, UR40, R22, 0x96, !PT ;  /* 0x0000002815da7c12 */ /* 0x000fce000f8e9616 */
.L_x_51179:
[----:B------:R-:W-:Y:S05]  /*1bb40*/  BSYNC B1 ;  /* 0x0000000000017941 */ /* 0x000fea0003800000 */
.L_x_51178:
        /* <DEDUP_REMOVED lines=12> */
.L_x_51182:
        /* <DEDUP_REMOVED lines=12> */
.L_x_51185:
[----:B------:R-:W-:-:S07]  /*1bcd0*/  IMAD.MOV.U32 R12, RZ, RZ, R216 ;  /* 0x000000ffff0c7224 */ /* 0x000fce00078e00d8 */
.L_x_51186:
[----:B------:R-:W-:Y:S05]  /*1bce0*/  BSYNC B1 ;  /* 0x0000000000017941 */ /* 0x000fea0003800000 */
.L_x_51184:
        /* <DEDUP_REMOVED lines=16> */
.L_x_51190:
[----:B------:R-:W-:Y:S05]  /*1bdf0*/  BSYNC B2 ;  /* 0x0000000000027941 */ /* 0x000fea0003800000 */
.L_x_51189:
        /* <DEDUP_REMOVED lines=44> */
.L_x_51188:
[----:B------:R-:W-:Y:S05]  /*1c0c0*/  BSYNC B1 ;  /* 0x0000000000017941 */ /* 0x000fea0003800000 */
.L_x_51187:
        /* <DEDUP_REMOVED lines=9> */
.L_x_51183:
        /* <DEDUP_REMOVED lines=12> */
.L_x_51192:
[----:B------:R-:W-:-:S07]  /*1c220*/  IMAD.MOV.U32 R18, RZ, RZ, R216 ;  /* 0x000000ffff127224 */ /* 0x000fce00078e00d8 */
.L_x_51193:
[----:B------:R-:W-:Y:S05]  /*1c230*/  BSYNC B1 ;  /* 0x0000000000017941 */ /* 0x000fea0003800000 */
.L_x_51191:
        /* <DEDUP_REMOVED lines=16> */
.L_x_51197:
[----:B------:R-:W-:Y:S05]  /*1c340*/  BSYNC B2 ;  /* 0x0000000000027941 */ /* 0x000fea0003800000 */
.L_x_51196:
        /* <DEDUP_REMOVED lines=44> */
.L_x_51195:
[----:B------:R-:W-:Y:S05]  /*1c610*/  BSYNC B1 ;  /* 0x0000000000017941 */ /* 0x000fea0003800000 */
.L_x_51194:
        /* <DEDUP_REMOVED lines=12> */
.L_x_51198:
        /* <DEDUP_REMOVED lines=12> */
.L_x_51201:
[----:B------:R-:W-:-:S07]  /*1c7a0*/  MOV R13, R216 ;  /* 0x000000d8000d7202 */ /* 0x000fce0000000f00 */
.L_x_51202:
[----:B------:R-:W-:Y:S05]  /*1c7b0*/  BSYNC B1 ;  /* 0x0000000000017941 */ /* 0x000fea0003800000 */
.L_x_51200:
        /* <DEDUP_REMOVED lines=18> */
.L_x_51206:
[----:B------:R-:W-:Y:S05]  /*1c8e0*/  BSYNC B2 ;  /* 0x0000000000027941 */ /* 0x000fea0003800000 */
.L_x_51205:
[----:B------:R-:W-:Y:S01]  /*1c8f0*/  LOP3.LUT R16, R16, UR7, R5, 0x96, !PT ;  /* 0x0000000710107c12 */ /* 0x000fe2000f8e9605 */
[----:B------:R-:W-:Y:S01]  /*1c900*/  IMAD.HI.U32 R19, R2, -0x326172a9, RZ ;  /* 0xcd9e8d5702137827 */ /* 0x000fe200078e00ff */
[----:B------:R-:W-:-:S03]  /*1c910*/  HFMA2.MMA R22, -RZ, RZ, 0, 0 ;  /* 0x00000000ff167435 */ /* 0x000fc600000001ff */
        /* <DEDUP_REMOVED lines=41> */
.L_x_51204:
[----:B------:R-:W-:Y:S05]  /*1cbb0*/  BSYNC B1 ;  /* 0x0000000000017941 */ /* 0x000fea0003800000 */
.L_x_51203:
        /* <DEDUP_REMOVED lines=9> */
.L_x_51199:
        /* <DEDUP_REMOVED lines=50> */
.L_x_51207:
        /* <DEDUP_REMOVED lines=22> */
.L_x_51209:
[----:B------:R-:W-:-:S07]  /*1d0d0*/  IMAD.MOV.U32 R24, RZ, RZ, R216 ;  /* 0x000000ffff187224 */ /* 0x000fce00078e00d8 */
.L_x_51210:
[----:B------:R-:W-:Y:S05]  /*1d0e0*/  BSYNC B1 ;  /* 0x0000000000017941 */ /* 0x000fea0003800000 */
.L_x_51208:
        /* <DEDUP_REMOVED lines=16> */
.L_x_51214:
[----:B------:R-:W-:Y:S05]  /*1d1f0*/  BSYNC B2 ;  /* 0x0000000000027941 */ /* 0x000fea0003800000 */
.L_x_51213:
        /* <DEDUP_REMOVED lines=44> */
.L_x_51212:
[----:B------:R-:W-:Y:S05]  /*1d4c0*/  BSYNC B1 ;  /* 0x0000000000017941 */ /* 0x000fea0003800000 */
.L_x_51211:
        /* <DEDUP_REMOVED lines=14> */
.L_x_51215:
        /* <DEDUP_REMOVED lines=12> */
.L_x_51218:
[----:B------:R-:W-:-:S07]  /*1d670*/  MOV R6, R216 ;  /* 0x000000d800067202 */ /* 0x000fce0000000f00 */
.L_x_51219:
[----:B------:R-:W-:Y:S05]  /*1d680*/  BSYNC B1 ;  /* 0x0000000000017941 */ /* 0x000fea0003800000 */
.L_x_51217:
        /* <DEDUP_REMOVED lines=16> */
.L_x_51223:
[----:B------:R-:W-:Y:S05]  /*1d790*/  BSYNC B2 ;  /* 0x0000000000027941 */ /* 0x000fea0003800000 */
.L_x_51222:
        /* <DEDUP_REMOVED lines=44> */
.L_x_51221:
[----:B------:R-:W-:Y:S05]  /*1da60*/  BSYNC B1 ;  /* 0x0000000000017941 */ /* 0x000fea0003800000 */
.L_x_51220:
        /* <DEDUP_REMOVED lines=9> */
.L_x_51216:
        /* <DEDUP_REMOVED lines=12> */
.L_x_51225:
[----:B------:R-:W-:-:S07]  /*1dbc0*/  IMAD.MOV.U32 R20, RZ, RZ, R216 ;  /* 0x000000ffff147224 */ /* 0x000fce00078e00d8 */
.L_x_51226:
[----:B------:R-:W-:Y:S05]  /*1dbd0*/  BSYNC B1 ;  /* 0x0000000000017941 */ /* 0x000fea0003800000 */
.L_x_51224:
        /* <DEDUP_REMOVED lines=16> */
.L_x_51230:
[----:B------:R-:W-:Y:S05]  /*1dce0*/  BSYNC B2 ;  /* 0x0000000000027941 */ /* 0x000fea0003800000 */
.L_x_51229:
        /* <DEDUP_REMOVED lines=44> */
.L_x_51228:
[----:B------:R-:W-:Y:S05]  /*1dfb0*/  BSYNC B1 ;  /* 0x0000000000017941 */ /* 0x000fea0003800000 */
.L_x_51227:
        /* <DEDUP_REMOVED lines=14> */
.L_x_51231:
        /* <DEDUP_REMOVED lines=12> */
.L_x_51234:
[----:B------:R-:W-:-:S07]  /*1e160*/  MOV R7, R216 ;  /* 0x000000d800077202 */ /* 0x000fce0000000f00 */
.L_x_51235:
[----:B------:R-:W-:Y:S05]  /*1e170*/  BSYNC B1 ;  /* 0x0000000000017941 */ /* 0x000fea0003800000 */
.L_x_51233:
        /* <DEDUP_REMOVED lines=16> */
.L_x_51239:
[----:B------:R-:W-:Y:S05]  /*1e280*/  BSYNC B2 ;  /* 0x0000000000027941 */ /* 0x000fea0003800000 */
.L_x_51238:
        /* <DEDUP_REMOVED lines=44> */
.L_x_51237:
[----:B------:R-:W-:Y:S05]  /*1e550*/  BSYNC B1 ;  /* 0x0000000000017941 */ /* 0x000fea0003800000 */
.L_x_51236:
        /* <DEDUP_REMOVED lines=9> */
.L_x_51232:
        /* <DEDUP_REMOVED lines=12> */
.L_x_51241:
[----:B------:R-:W-:-:S07]  /*1e6b0*/  IMAD.MOV.U32 R16, RZ, RZ, R216 ;  /* 0x000000ffff107224 */ /* 0x000fce00078e00d8 */
.L_x_51242:
[----:B------:R-:W-:Y:S05]  /*1e6c0*/  BSYNC B1 ;  /* 0x0000000000017941 */ /* 0x000fea0003800000 */
.L_x_51240:
        /* <DEDUP_REMOVED lines=16> */
.L_x_51246:
[----:B------:R-:W-:Y:S05]  /*1e7d0*/  BSYNC B2 ;  /* 0x0000000000027941 */ /* 0x000fea0003800000 */
.L_x_51245:
        /* <DEDUP_REMOVED lines=44> */
.L_x_51244:
[----:B------:R-:W-:Y:S05]  /*1eaa0*/  BSYNC B1 ;  /* 0x0000000000017941 */ /* 0x000fea0003800000 */
.L_x_51243:
        /* <DEDUP_REMOVED lines=14> */
.L_x_51247:
        /* <DEDUP_REMOVED lines=12> */
.L_x_51250:
[----:B------:R-:W-:-:S07]  /*1ec50*/  MOV R8, R216 ;  /* 0x000000d800087202 */ /* 0x000fce0000000f00 */
.L_x_51251:
[----:B------:R-:W-:Y:S05]  /*1ec60*/  BSYNC B1 ;  /* 0x0000000000017941 */ /* 0x000fea0003800000 */
.L_x_51249:
        /* <DEDUP_REMOVED lines=16> */
.L_x_51255:
[----:B------:R-:W-:Y:S05]  /*1ed70*/  BSYNC B2 ;  /* 0x0000000000027941 */ /* 0x000fea0003800000 */
.L_x_51254:
        /* <DEDUP_REMOVED lines=44> */
.L_x_51253:
[----:B------:R-:W-:Y:S05]  /*1f040*/  BSYNC B1 ;  /* 0x0000000000017941 */ /* 0x000fea0003800000 */
.L_x_51252:
        /* <DEDUP_REMOVED lines=9> */
.L_x_51248:
        /* <DEDUP_REMOVED lines=12> */
.L_x_51257:
[----:B------:R-:W-:-:S07]  /*1f1a0*/  IMAD.MOV.U32 R16, RZ, RZ, R216 ;  /* 0x000000ffff107224 */ /* 0x000fce00078e00d8 */
.L_x_51258:
[----:B------:R-:W-:Y:S05]  /*1f1b0*/  BSYNC B1 ;  /* 0x0000000000017941 */ /* 0x000fea0003800000 */
.L_x_51256:
        /* <DEDUP_REMOVED lines=16> */
.L_x_51262:
[----:B------:R-:W-:Y:S05]  /*1f2c0*/  BSYNC B2 ;  /* 0x0000000000027941 */ /* 0x000fea0003800000 */
.L_x_51261:
        /* <DEDUP_REMOVED lines=44> */
.L_x_51260:
[----:B------:R-:W-:Y:S05]  /*1f590*/  BSYNC B1 ;  /* 0x0000000000017941 */ /* 0x000fea0003800000 */
.L_x_51259:
        /* <DEDUP_REMOVED lines=14> */
.L_x_51263:
        /* <DEDUP_REMOVED lines=12> */
.L_x_51266:
[----:B------:R-:W-:-:S07]  /*1f740*/  MOV R9, R216 ;  /* 0x000000d800097202 */ /* 0x000fce0000000f00 */
.L_x_51267:
[----:B------:R-:W-:Y:S05]  /*1f750*/  BSYNC B1 ;  /* 0x0000000000017941 */ /* 0x000fea0003800000 */
.L_x_51265:
        /* <DEDUP_REMOVED lines=16> */
.L_x_51271:
[----:B------:R-:W-:Y:S05]  /*1f860*/  BSYNC B2 ;  /* 0x0000000000027941 */ /* 0x000fea0003800000 */
.L_x_51270:
        /* <DEDUP_REMOVED lines=44> */
.L_x_51269:
[----:B------:R-:W-:Y:S05]  /*1fb30*/  BSYNC B1 ;  /* 0x0000000000017941 */ /* 0x000fea0003800000 */
.L_x_51268:
        /* <DEDUP_REMOVED lines=9> */
.L_x_51264:
        /* <DEDUP_REMOVED lines=12> */
.L_x_51273:
[----:B------:R-:W-:-:S07]  /*1fc90*/  IMAD.MOV.U32 R16, RZ, RZ, R216 ;  /* 0x000000ffff107224 */ /* 0x000fce00078e00d8 */
.L_x_51274:
[----:B------:R-:W-:Y:S05]  /*1fca0*/  BSYNC B1 ;  /* 0x0000000000017941 */ /* 0x000fea0003800000 */
.L_x_51272:
        /* <DEDUP_REMOVED lines=16> */
.L_x_51278:
[----:B------:R-:W-:Y:S05]  /*1fdb0*/  BSYNC B2 ;  /* 0x0000000000027941 */ /* 0x000fea0003800000 */
.L_x_51277:
        /* <DEDUP_REMOVED lines=44> */
.L_x_51276:
[----:B------:R-:W-:Y:S05]  /*20080*/  BSYNC B1 ;  /* 0x0000000000017941 */ /* 0x000fea0003800000 */
.L_x_51275:
        /* <DEDUP_REMOVED lines=14> */
.L_x_51279:
        /* <DEDUP_REMOVED lines=12> */
.L_x_51282:
[----:B------:R-:W-:-:S07]  /*20230*/  MOV R10, R216 ;  /* 0x000000d8000a7202 */ /* 0x000fce0000000f00 */
.L_x_51283:
[----:B------:R-:W-:Y:S05]  /*20240*/  BSYNC B1 ;  /* 0x0000000000017941 */ /* 0x000fea0003800000 */
.L_x_51281:
        /* <DEDUP_REMOVED lines=16> */
.L_x_51287:
[----:B------:R-:W-:Y:S05]  /*20350*/  BSYNC B2 ;  /* 0x0000000000027941 */ /* 0x000fea0003800000 */
.L_x_51286:
        /* <DEDUP_REMOVED lines=44> */
.L_x_51285:
[----:B------:R-:W-:Y:S05]  /*20620*/  BSYNC B1 ;  /* 0x0000000000017941 */ /* 0x000fea0003800000 */
.L_x_51284:
        /* <DEDUP_REMOVED lines=9> */
.L_x_51280:
        /* <DEDUP_REMOVED lines=12> */
.L_x_51289:
[----:B------:R-:W-:-:S07]  /*20780*/  IMAD.MOV.U32 R22, RZ, RZ, R216 ;  /* 0x000000ffff167224 */ /* 0x000fce00078e00d8 */
.L_x_51290:
[----:B------:R-:W-:Y:S05]  /*20790*/  BSYNC B1 ;  /* 0x0000000000017941 */ /* 0x000fea0003800000 */
.L_x_51288:
        /* <DEDUP_REMOVED lines=16> */
.L_x_51294:
[----:B------:R-:W-:Y:S05]  /*208a0*/  BSYNC B2 ;  /* 0x0000000000027941 */ /* 0x000fea0003800000 */
.L_x_51293:
        /* <DEDUP_REMOVED lines=44> */
.L_x_51292:
[----:B------:R-:W-:Y:S05]  /*20b70*/  BSYNC B1 ;  /* 0x0000000000017941 */ /* 0x000fea0003800000 */
.L_x_51291:
        /* <DEDUP_REMOVED lines=12> */
.L_x_51295:
        /* <DEDUP_REMOVED lines=12> */
.L_x_51298:
[----:B------:R-:W-:-:S07]  /*20d00*/  MOV R11, R216 ;  /* 0x000000d8000b7202 */ /* 0x000fce0000000f00 */
.L_x_51299:
[----:B------:R-:W-:Y:S05]  /*20d10*/  BSYNC B1 ;  /* 0x0000000000017941 */ /* 0x000fea0003800000 */
.L_x_51297:
        /* <DEDUP_REMOVED lines=16> */
.L_x_51303:
[----:B------:R-:W-:Y:S05]  /*20e20*/  BSYNC B2 ;  /* 0x0000000000027941 */ /* 0x000fea0003800000 */
.L_x_51302:
        /* <DEDUP_REMOVED lines=44> */
.L_x_51301:
[----:B------:R-:W-:Y:S05]  /*210f0*/  BSYNC B1 ;  /* 0x0000000000017941 */ /* 0x000fea0003800000 */
.L_x_51300:
        /* <DEDUP_REMOVED lines=9> */
.L_x_51296:
        /* <DEDUP_REMOVED lines=12> */
.L_x_51305:
[----:B------:R-:W-:-:S07]  /*21250*/  IMAD.MOV.U32 R18, RZ, RZ, R216 ;  /* 0x000000ffff127224 */ /* 0x000fce00078e00d8 */
.L_x_51306:
[----:B------:R-:W-:Y:S05]  /*21260*/  BSYNC B1 ;  /* 0x0000000000017941 */ /* 0x000fea0003800000 */
.L_x_51304:
        /* <DEDUP_REMOVED lines=16> */
.L_x_51310:
[----:B------:R-:W-:Y:S05]  /*21370*/  BSYNC B2 ;  /* 0x0000000000027941 */ /* 0x000fea0003800000 */
.L_x_51309:
        /* <DEDUP_REMOVED lines=44> */
.L_x_51308:
[----:B------:R-:W-:Y:S05]  /*21640*/  BSYNC B1 ;  /* 0x0000000000017941 */ /* 0x000fea0003800000 */
.L_x_51307:
        /* <DEDUP_REMOVED lines=12> */
.L_x_51311:
        /* <DEDUP_REMOVED lines=12> */
.L_x_51314:
[----:B------:R-:W-:-:S07]  /*217d0*/  MOV R12, R216 ;  /* 0x000000d8000c7202 */ /* 0x000fce0000000f00 */
.L_x_51315:
[----:B------:R-:W-:Y:S05]  /*217e0*/  BSYNC B1 ;  /* 0x0000000000017941 */ /* 0x000fea0003800000 */
.L_x_51313:
        /* <DEDUP_REMOVED lines=16> */
.L_x_51319:
[----:B------:R-:W-:Y:S05]  /*218f0*/  BSYNC B2 ;  /* 0x0000000000027941 */ /* 0x000fea0003800000 */
.L_x_51318:
        /* <DEDUP_REMOVED lines=44> */
.L_x_51317:
[----:B------:R-:W-:Y:S05]  /*21bc0*/  BSYNC B1 ;  /* 0x0000000000017941 */ /* 0x000fea0003800000 */
.L_x_51316:
        /* <DEDUP_REMOVED lines=9> */
.L_x_51312:
        /* <DEDUP_REMOVED lines=12> */
.L_x_51321:
[----:B------:R-:W-:-:S07]  /*21d20*/  IMAD.MOV.U32 R16, RZ, RZ, R216 ;  /* 0x000000ffff107224 */ /* 0x000fce00078e00d8 */
.L_x_51322:
[----:B------:R-:W-:Y:S05]  /*21d30*/  BSYNC B1 ;  /* 0x0000000000017941 */ /* 0x000fea0003800000 */
.L_x_51320:
        /* <DEDUP_REMOVED lines=16> */
.L_x_51326:
[----:B------:R-:W-:Y:S05]  /*21e40*/  BSYNC B2 ;  /* 0x0000000000027941 */ /* 0x000fea0003800000 */
.L_x_51325:
        /* <DEDUP_REMOVED lines=44> */
.L_x_51324:
[----:B------:R-:W-:Y:S05]  /*22110*/  BSYNC B1 ;  /* 0x0000000000017941 */ /* 0x000fea0003800000 */
.L_x_51323:
        /* <DEDUP_REMOVED lines=12> */
.L_x_51327:
        /* <DEDUP_REMOVED lines=12> */
.L_x_51330:
[----:B------:R-:W-:-:S07]  /*222a0*/  MOV R13, R216 ;  /* 0x000000d8000d7202 */ /* 0x000fce0000000f00 */
.L_x_51331:
[----:B------:R-:W-:Y:S05]  /*222b0*/  BSYNC B1 ;  /* 0x0000000000017941 */ /* 0x000fea0003800000 */
.L_x_51329:
        /* <DEDUP_REMOVED lines=19> */
.L_x_51335:
[----:B------:R-:W-:Y:S05]  /*223f0*/  BSYNC B2 ;  /* 0x0000000000027941 */ /* 0x000fea0003800000 */
.L_x_51334:
        /* <DEDUP_REMOVED lines=44> */
.L_x_51333:
[----:B------:R-:W-:Y:S05]  /*226c0*/  BSYNC B1 ;  /* 0x0000000000017941 */ /* 0x000fea0003800000 */
.L_x_51332:
        /* <DEDUP_REMOVED lines=9> */
.L_x_51328:
        /* <DEDUP_REMOVED lines=50> */
.L_x_51336:
        /* <DEDUP_REMOVED lines=22> */
.L_x_51338:
[----:B------:R-:W-:-:S07]  /*22be0*/  IMAD.MOV.U32 R20, RZ, RZ, R216 ;  /* 0x000000ffff147224 */ /* 0x000fce00078e00d8 */
.L_x_51339:
[----:B------:R-:W-:Y:S05]  /*22bf0*/  BSYNC B1 ;  /* 0x0000000000017941 */ /* 0x000fea0003800000 */
.L_x_51337:
        /* <DEDUP_REMOVED lines=16> */
.L_x_51343:
[----:B------:R-:W-:Y:S05]  /*22d00*/  BSYNC B2 ;  /* 0x0000000000027941 */ /* 0x000fea0003800000 */
.L_x_51342:
        /* <DEDUP_REMOVED lines=44> */
.L_x_51341:
[----:B------:R-:W-:Y:S05]  /*22fd0*/  BSYNC B1 ;  /* 0x0000000000017941 */ /* 0x000fea0003800000 */
.L_x_51340:
        /* <DEDUP_REMOVED lines=14> */
.L_x_51344:
        /* <DEDUP_REMOVED lines=12> */
.L_x_51347:
[----:B------:R-:W-:-:S07]  /*23180*/  MOV R6, R216 ;  /* 0x000000d800067202 */ /* 0x000fce0000000f00 */
.L_x_51348:
[----:B------:R-:W-:Y:S05]  /*23190*/  BSYNC B1 ;  /* 0x0000000000017941 */ /* 0x000fea0003800000 */
.L_x_51346:
        /* <DEDUP_REMOVED lines=16> */
.L_x_51352:
[----:B------:R-:W-:Y:S05]  /*232a0*/  BSYNC B2 ;  /* 0x0000000000027941 */ /* 0x000fea0003800000 */
.L_x_51351:
        /* <DEDUP_REMOVED lines=44> */
.L_x_51350:
[----:B------:R-:W-:Y:S05]  /*23570*/  BSYNC B1 ;  /* 0x0000000000017941 */ /* 0x000fea0003800000 */
.L_x_51349:
        /* <DEDUP_REMOVED lines=9> */
.L_x_51345:
        /* <DEDUP_REMOVED lines=12> */
.L_x_51354:
[----:B------:R-:W-:-:S07]  /*236d0*/  IMAD.MOV.U32 R24, RZ, RZ, R216 ;  /* 0x000000ffff187224 */ /* 0x000fce00078e00d8 */
.L_x_51355:
[----:B------:R-:W-:Y:S05]  /*236e0*/  BSYNC B1 ;  /* 0x0000000000017941 */ /* 0x000fea0003800000 */
.L_x_51353:
        /* <DEDUP_REMOVED lines=16> */
.L_x_51359:
[----:B------:R-:W-:Y:S05]  /*237f0*/  BSYNC B2 ;  /* 0x0000000000027941 */ /* 0x000fea0003800000 */
.L_x_51358:
        /* <DEDUP_REMOVED lines=44> */
.L_x_51357:
[----:B------:R-:W-:Y:S05]  /*23ac0*/  BSYNC B1 ;  /* 0x0000000000017941 */ /* 0x000fea0003800000 */
.L_x_51356:
        /* <DEDUP_REMOVED lines=14> */
.L_x_51360:
        /* <DEDUP_REMOVED lines=12> */
.L_x_51363:
[----:B------:R-:W-:-:S07]  /*23c70*/  MOV R7, R216 ;  /* 0x000000d800077202 */ /* 0x000fce0000000f00 */
.L_x_51364:
[----:B------:R-:W-:Y:S05]  /*23c80*/  BSYNC B1 ;  /* 0x0000000000017941 */ /* 0x000fea0003800000 */
.L_x_51362:
        /* <DEDUP_REMOVED lines=16> */
.L_x_51368:
[----:B------:R-:W-:Y:S05]  /*23d90*/  BSYNC B2 ;  /* 0x0000000000027941 */ /* 0x000fea0003800000 */
.L_x_51367:
        /* <DEDUP_REMOVED lines=44> */
.L_x_51366:
[----:B------:R-:W-:Y:S05]  /*24060*/  BSYNC B1 ;  /* 0x0000000000017941 */ /* 0x000fea0003800000 */
.L_x_51365:
        /* <DEDUP_REMOVED lines=9> */
.L_x_51361:
        /* <DEDUP_REMOVED lines=12> */
.L_x_51370:
[----:B------:R-:W-:-:S07]  /*241c0*/  IMAD.MOV.U32 R16, RZ, RZ, R216 ;  /* 0x000000ffff107224 */ /* 0x000fce00078e00d8 */
.L_x_51371:
[----:B------:R-:W-:Y:S05]  /*241d0*/  BSYNC B1 ;  /* 0x0000000000017941 */ /* 0x000fea0003800000 */
.L_x_51369:
        /* <DEDUP_REMOVED lines=16> */
.L_x_51375:
[----:B------:R-:W-:Y:S05]  /*242e0*/  BSYNC B2 ;  /* 0x0000000000027941 */ /* 0x000fea0003800000 */
.L_x_51374:
        /* <DEDUP_REMOVED lines=44> */
.L_x_51373:
[----:B------:R-:W-:Y:S05]  /*245b0*/  BSYNC B1 ;  /* 0x0000000000017941 */ /* 0x000fea0003800000 */
.L_x_51372:
        /* <DEDUP_REMOVED lines=14> */
.L_x_51376:
        /* <DEDUP_REMOVED lines=12> */
.L_x_51379:
[----:B------:R-:W-:-:S07]  /*24760*/  MOV R8, R216 ;  /* 0x000000d800087202 */ /* 0x000fce0000000f00 */
.L_x_51380:
[----:B------:R-:W-:Y:S05]  /*24770*/  BSYNC B1 ;  /* 0x0000000000017941 */ /* 0x000fea0003800000 */
.L_x_51378:
        /* <DEDUP_REMOVED lines=16> */
.L_x_51384:
[----:B------:R-:W-:Y:S05]  /*24880*/  BSYNC B2 ;  /* 0x0000000000027941 */ /* 0x000fea0003800000 */
.L_x_51383:
        /* <DEDUP_REMOVED lines=44> */
.L_x_51382:
[----:B------:R-:W-:Y:S05]  /*24b50*/  BSYNC B1 ;  /* 0x0000000000017941 */ /* 0x000fea0003800000 */
.L_x_51381:
        /* <DEDUP_REMOVED lines=9> */
.L_x_51377:
        /* <DEDUP_REMOVED lines=12> */
.L_x_51386:
[----:B------:R-:W-:-:S07]  /*24cb0*/  IMAD.MOV.U32 R16, RZ, RZ, R216 ;  /* 0x000000ffff107224 */ /* 0x000fce00078e00d8 */
.L_x_51387:
[----:B------:R-:W-:Y:S05]  /*24cc0*/  BSYNC B1 ;  /* 0x0000000000017941 */ /* 0x000fea0003800000 */
.L_x_51385:
        /* <DEDUP_REMOVED lines=16> */
.L_x_51391:
[----:B------:R-:W-:Y:S05]  /*24dd0*/  BSYNC B2 ;  /* 0x0000000000027941 */ /* 0x000fea0003800000 */
.L_x_51390:
        /* <DEDUP_REMOVED lines=44> */
.L_x_51389:
[----:B------:R-:W-:Y:S05]  /*250a0*/  BSYNC B1 ;  /* 0x0000000000017941 */ /* 0x000fea0003800000 */
.L_x_51388:
        /* <DEDUP_REMOVED lines=14> */
.L_x_51392:
        /* <DEDUP_REMOVED lines=12> */
.L_x_51395:
[----:B------:R-:W-:-:S07]  /*25250*/  MOV R9, R216 ;  /* 0x000000d800097202 */ /* 0x000fce0000000f00 */
.L_x_51396:
[----:B------:R-:W-:Y:S05]  /*25260*/  BSYNC B1 ;  /* 0x0000000000017941 */ /* 0x000fea0003800000 */
.L_x_51394:
        /* <DEDUP_REMOVED lines=16> */
.L_x_51400:
[----:B------:R-:W-:Y:S05]  /*25370*/  BSYNC B2 ;  /* 0x0000000000027941 */ /* 0x000fea0003800000 */
.L_x_51399:
        /* <DEDUP_REMOVED lines=44> */
.L_x_51398:
[----:B------:R-:W-:Y:S05]  /*25640*/  BSYNC B1 ;  /* 0x0000000000017941 */ /* 0x000fea0003800000 */
.L_x_51397:
        /* <DEDUP_REMOVED lines=9> */
.L_x_51393:
        /* <DEDUP_REMOVED lines=12> */
.L_x_51402:
[----:B------:R-:W-:-:S07]  /*257a0*/  IMAD.MOV.U32 R22, RZ, RZ, R216 ;  /* 0x000000ffff167224 */ /* 0x000fce00078e00d8 */
.L_x_51403:
[----:B------:R-:W-:Y:S05]  /*257b0*/  BSYNC B1 ;  /* 0x0000000000017941 */ /* 0x000fea0003800000 */
.L_x_51401:
        /* <DEDUP_REMOVED lines=16> */
.L_x_51407:
[----:B------:R-:W-:Y:S05]  /*258c0*/  BSYNC B2 ;  /* 0x0000000000027941 */ /* 0x000fea0003800000 */
.L_x_51406:
        /* <DEDUP_REMOVED lines=44> */
.L_x_51405:
[----:B------:R-:W-:Y:S05]  /*25b90*/  BSYNC B1 ;  /* 0x0000000000017941 */ /* 0x000fea0003800000 */
.L_x_51404:
        /* <DEDUP_REMOVED lines=14> */
.L_x_51408:
        /* <DEDUP_REMOVED lines=12> */
.L_x_51411:
[----:B------:R-:W-:-:S07]  /*25d40*/  MOV R10, R216 ;  /* 0x000000d8000a7202 */ /* 0x000fce0000000f00 */
.L_x_51412:
[----:B------:R-:W-:Y:S05]  /*25d50*/  BSYNC B1 ;  /* 0x0000000000017941 */ /* 0x000fea0003800000 */
.L_x_51410:
        /* <DEDUP_REMOVED lines=16> */
.L_x_51416:
[----:B------:R-:W-:Y:S05]  /*25e60*/  BSYNC B2 ;  /* 0x0000000000027941 */ /* 0x000fea0003800000 */
.L_x_51415:
        /* <DEDUP_REMOVED lines=44> */
.L_x_51414:
[----:B------:R-:W-:Y:S05]  /*26130*/  BSYNC B1 ;  /* 0x0000000000017941 */ /* 0x000fea0003800000 */
.L_x_51413:
        /* <DEDUP_REMOVED lines=9> */
.L_x_51409:
        /* <DEDUP_REMOVED lines=12> */
.L_x_51418:
[----:B------:R-:W-:-:S07]  /*26290*/  IMAD.MOV.U32 R16, RZ, RZ, R216 ;  /* 0x000000ffff107224 */ /* 0x000fce00078e00d8 */
.L_x_51419:
[----:B------:R-:W-:Y:S05]  /*262a0*/  BSYNC B1 ;  /* 0x0000000000017941 */ /* 0x000fea0003800000 */
.L_x_51417:
        /* <DEDUP_REMOVED lines=16> */
.L_x_51423:
[----:B------:R-:W-:Y:S05]  /*263b0*/  BSYNC B2 ;  /* 0x0000000000027941 */ /* 0x000fea0003800000 */
.L_x_51422:
        /* <DEDUP_REMOVED lines=44> */
.L_x_51421:
[----:B------:R-:W-:Y:S05]  /*26680*/  BSYNC B1 ;  /* 0x0000000000017941 */ /* 0x000fea0003800000 */
.L_x_51420:
        /* <DEDUP_REMOVED lines=12> */
.L_x_51424:
        /* <DEDUP_REMOVED lines=12> */
.L_x_51427:
[----:B------:R-:W-:-:S07]  /*26810*/  MOV R11, R216 ;  /* 0x000000d8000b7202 */ /* 0x000fce0000000f00 */
.L_x_51428:
[----:B------:R-:W-:Y:S05]  /*26820*/  BSYNC B1 ;  /* 0x0000000000017941 */ /* 0x000fea0003800000 */
.L_x_51426:
        /* <DEDUP_REMOVED lines=16> */
.L_x_51432:
[----:B------:R-:W-:Y:S05]  /*26930*/  BSYNC B2 ;  /* 0x0000000000027941 */ /* 0x000fea0003800000 */
.L_x_51431:
        /* <DEDUP_REMOVED lines=44> */
.L_x_51430:
[----:B------:R-:W-:Y:S05]  /*26c00*/  BSYNC B1 ;  /* 0x0000000000017941 */ /* 0x000fea0003800000 */
.L_x_51429:
        /* <DEDUP_REMOVED lines=9> */
.L_x_51425:
        /* <DEDUP_REMOVED lines=12> */
.L_x_51434:
[----:B------:R-:W-:-:S07]  /*26d60*/  IMAD.MOV.U32 R16, RZ, RZ, R216 ;  /* 0x000000ffff107224 */ /* 0x000fce00078e00d8 */
.L_x_51435:
[----:B------:R-:W-:Y:S05]  /*26d70*/  BSYNC B1 ;  /* 0x0000000000017941 */ /* 0x000fea0003800000 */
.L_x_51433:
        /* <DEDUP_REMOVED lines=16> */
.L_x_51439:
[----:B------:R-:W-:Y:S05]  /*26e80*/  BSYNC B2 ;  /* 0x0000000000027941 */ /* 0x000fea0003800000 */
.L_x_51438:
        /* <DEDUP_REMOVED lines=44> */
.L_x_51437:
[----:B------:R-:W-:Y:S05]  /*27150*/  BSYNC B1 ;  /* 0x0000000000017941 */ /* 0x000fea0003800000 */
.L_x_51436:
        /* <DEDUP_REMOVED lines=12> */
.L_x_51440:
        /* <DEDUP_REMOVED lines=12> */
.L_x_51443:
[----:B------:R-:W-:-:S07]  /*272e0*/  MOV R12, R216 ;  /* 0x000000d8000c7202 */ /* 0x000fce0000000f00 */
.L_x_51444:
[----:B------:R-:W-:Y:S05]  /*272f0*/  BSYNC B1 ;  /* 0x0000000000017941 */ /* 0x000fea0003800000 */
.L_x_51442:
        /* <DEDUP_REMOVED lines=16> */
.L_x_51448:
[----:B------:R-:W-:Y:S05]  /*27400*/  BSYNC B2 ;  /* 0x0000000000027941 */ /* 0x000fea0003800000 */
.L_x_51447:
        /* <DEDUP_REMOVED lines=44> */
.L_x_51446:
[----:B------:R-:W-:Y:S05]  /*276d0*/  BSYNC B1 ;  /* 0x0000000000017941 */ /* 0x000fea0003800000 */
.L_x_51445:
        /* <DEDUP_REMOVED lines=9> */
.L_x_51441:
        /* <DEDUP_REMOVED lines=12> */
.L_x_51450:
[----:B------:R-:W-:-:S07]  /*27830*/  IMAD.MOV.U32 R18, RZ, RZ, R216 ;  /* 0x000000ffff127224 */ /* 0x000fce00078e00d8 */
.L_x_51451:
[----:B------:R-:W-:Y:S05]  /*27840*/  BSYNC B1 ;  /* 0x0000000000017941 */ /* 0x000fea0003800000 */
.L_x_51449:
        /* <DEDUP_REMOVED lines=16> */
.L_x_51455:
[----:B------:R-:W-:Y:S05]  /*27950*/  BSYNC B2 ;  /* 0x0000000000027941 */ /* 0x000fea0003800000 */
.L_x_51454:
        /* <DEDUP_REMOVED lines=44> */
.L_x_51453:
[----:B------:R-:W-:Y:S05]  /*27c20*/  BSYNC B1 ;  /* 0x0000000000017941 */ /* 0x000fea0003800000 */
.L_x_51452:
        /* <DEDUP_REMOVED lines=12> */
.L_x_51456:
        /* <DEDUP_REMOVED lines=12> */
.L_x_51459:
[----:B------:R-:W-:-:S07]  /*27db0*/  MOV R13, R216 ;  /* 0x000000d8000d7202 */ /* 0x000fce0000000f00 */
.L_x_51460:
[----:B------:R-:W-:Y:S05]  /*27dc0*/  BSYNC B1 ;  /* 0x0000000000017941 */ /* 0x000fea0003800000 */
.L_x_51458:
        /* <DEDUP_REMOVED lines=19> */
.L_x_51464:
[----:B------:R-:W-:Y:S05]  /*27f00*/  BSYNC B2 ;  /* 0x0000000000027941 */ /* 0x000fea0003800000 */
.L_x_51463:
        /* <DEDUP_REMOVED lines=44> */
.L_x_51462:
[----:B------:R-:W-:Y:S05]  /*281d0*/  BSYNC B1 ;  /* 0x0000000000017941 */ /* 0x000fea0003800000 */
.L_x_51461:
        /* <DEDUP_REMOVED lines=9> */
.L_x_51457:
        /* <DEDUP_REMOVED lines=50> */
.L_x_51465:
        /* <DEDUP_REMOVED lines=22> */
.L_x_51467:
[----:B------:R-:W-:-:S07]  /*286f0*/  IMAD.MOV.U32 R24, RZ, RZ, R216 ;  /* 0x000000ffff187224 */ /* 0x000fce00078e00d8 */
.L_x_51468:
[----:B------:R-:W-:Y:S05]  /*28700*/  BSYNC B1 ;  /* 0x0000000000017941 */ /* 0x000fea0003800000 */
.L_x_51466:
        /* <DEDUP_REMOVED lines=16> */
.L_x_51472:
[----:B------:R-:W-:Y:S05]  /*28810*/  BSYNC B2 ;  /* 0x0000000000027941 */ /* 0x000fea0003800000 */
.L_x_51471:
        /* <DEDUP_REMOVED lines=44> */
.L_x_51470:
[----:B------:R-:W-:Y:S05]  /*28ae0*/  BSYNC B1 ;  /* 0x0000000000017941 */ /* 0x000fea0003800000 */
.L_x_51469:
        /* <DEDUP_REMOVED lines=14> */
.L_x_51473:
        /* <DEDUP_REMOVED lines=12> */
.L_x_51476:
[----:B------:R-:W-:-:S07]  /*28c90*/  MOV R6, R216 ;  /* 0x000000d800067202 */ /* 0x000fce0000000f00 */
.L_x_51477:
[----:B------:R-:W-:Y:S05]  /*28ca0*/  BSYNC B1 ;  /* 0x0000000000017941 */ /* 0x000fea0003800000 */
.L_x_51475:
        /* <DEDUP_REMOVED lines=16> */
.L_x_51481:
[----:B------:R-:W-:Y:S05]  /*28db0*/  BSYNC B2 ;  /* 0x0000000000027941 */ /* 0x000fea0003800000 */
.L_x_51480:
        /* <DEDUP_REMOVED lines=44> */
.L_x_51479:
[----:B------:R-:W-:Y:S05]  /*29080*/  BSYNC B1 ;  /* 0x0000000000017941 */ /* 0x000fea0003800000 */
.L_x_51478:
        /* <DEDUP_REMOVED lines=9> */
.L_x_51474:
        /* <DEDUP_REMOVED lines=12> */
.L_x_51483:
[----:B------:R-:W-:-:S07]  /*291e0*/  IMAD.MOV.U32 R20, RZ, RZ, R216 ;  /* 0x000000ffff147224 */ /* 0x000fce00078e00d8 */
.L_x_51484:
[----:B------:R-:W-:Y:S05]  /*291f0*/  BSYNC B1 ;  /* 0x0000000000017941 */ /* 0x000fea0003800000 */
.L_x_51482:
        /* <DEDUP_REMOVED lines=16> */
.L_x_51488:
[----:B------:R-:W-:Y:S05]  /*29300*/  BSYNC B2 ;  /* 0x0000000000027941 */ /* 0x000fea0003800000 */
.L_x_51487:
        /* <DEDUP_REMOVED lines=44> */
.L_x_51486:
[----:B------:R-:W-:Y:S05]  /*295d0*/  BSYNC B1 ;  /* 0x0000000000017941 */ /* 0x000fea0003800000 */
.L_x_51485:
        /* <DEDUP_REMOVED lines=14> */
.L_x_51489:
        /* <DEDUP_REMOVED lines=12> */
.L_x_51492:
[----:B------:R-:W-:-:S07]  /*29780*/  MOV R7, R216 ;  /* 0x000000d800077202 */ /* 0x000fce0000000f00 */
.L_x_51493:
[----:B------:R-:W-:Y:S05]  /*29790*/  BSYNC B1 ;  /* 0x0000000000017941 */ /* 0x000fea0003800000 */
.L_x_51491:
        /* <DEDUP_REMOVED lines=16> */
.L_x_51497:
[----:B------:R-:W-:Y:S05]  /*298a0*/  BSYNC B2 ;  /* 0x0000000000027941 */ /* 0x000fea0003800000 */
.L_x_51496:
        /* <DEDUP_REMOVED lines=44> */
.L_x_51495:
[----:B------:R-:W-:Y:S05]  /*29b70*/  BSYNC B1 ;  /* 0x0000000000017941 */ /* 0x000fea0003800000 */
.L_x_51494:
        /* <DEDUP_REMOVED lines=9> */
.L_x_51490:
        /* <DEDUP_REMOVED lines=12> */
.L_x_51499:
[----:B------:R-:W-:-:S07]  /*29cd0*/  IMAD.MOV.U32 R16, RZ, RZ, R216 ;  /* 0x000000ffff107224 */ /* 0x000fce00078e00d8 */
.L_x_51500:
[----:B------:R-:W-:Y:S05]  /*29ce0*/  BSYNC B1 ;  /* 0x0000000000017941 */ /* 0x000fea0003800000 */
.L_x_51498:
        /* <DEDUP_REMOVED lines=16> */
.L_x_51504:
[----:B------:R-:W-:Y:S05]  /*29df0*/  BSYNC B2 ;  /* 0x0000000000027941 */ /* 0x000fea0003800000 */
.L_x_51503:
        /* <DEDUP_REMOVED lines=44> */
.L_x_51502:
[----:B------:R-:W-:Y:S05]  /*2a0c0*/  BSYNC B1 ;  /* 0x0000000000017941 */ /* 0x000fea0003800000 */
.L_x_51501:
        /* <DEDUP_REMOVED lines=14> */
.L_x_51505:
        /* <DEDUP_REMOVED lines=12> */
.L_x_51508:
[----:B------:R-:W-:-:S07]  /*2a270*/  MOV R8, R216 ;  /* 0x000000d800087202 */ /* 0x000fce0000000f00 */
.L_x_51509:
[----:B------:R-:W-:Y:S05]  /*2a280*/  BSYNC B1 ;  /* 0x0000000000017941 */ /* 0x000fea0003800000 */
.L_x_51507:
        /* <DEDUP_REMOVED lines=16> */
.L_x_51513:
[----:B------:R-:W-:Y:S05]  /*2a390*/  BSYNC B2 ;  /* 0x0000000000027941 */ /* 0x000fea0003800000 */
.L_x_51512:
        /* <DEDUP_REMOVED lines=44> */
.L_x_51511:
[----:B------:R-:W-:Y:S05]  /*2a660*/  BSYNC B1 ;  /* 0x0000000000017941 */ /* 0x000fea0003800000 */
.L_x_51510:
        /* <DEDUP_REMOVED lines=9> */
.L_x_51506:
        /* <DEDUP_REMOVED lines=12> */
.L_x_51515:
[----:B------:R-:W-:-:S07]  /*2a7c0*/  IMAD.MOV.U32 R16, RZ, RZ, R216 ;  /* 0x000000ffff107224 */ /* 0x000fce00078e00d8 */
.L_x_51516:
[----:B------:R-:W-:Y:S05]  /*2a7d0*/  BSYNC B1 ;  /* 0x0000000000017941 */ /* 0x000fea0003800000 */
.L_x_51514:
        /* <DEDUP_REMOVED lines=16> */
.L_x_51520:
[----:B------:R-:W-:Y:S05]  /*2a8e0*/  BSYNC B2 ;  /* 0x0000000000027941 */ /* 0x000fea0003800000 */
.L_x_51519:
        /* <DEDUP_REMOVED lines=44> */
.L_x_51518:
[----:B------:R-:W-:Y:S05]  /*2abb0*/  BSYNC B1 ;  /* 0x0000000000017941 */ /* 0x000fea0003800000 */
.L_x_51517:
        /* <DEDUP_REMOVED lines=14> */
.L_x_51521:
        /* <DEDUP_REMOVED lines=12> */
.L_x_51524:
[----:B------:R-:W-:-:S07]  /*2ad60*/  MOV R9, R216 ;  /* 0x000000d800097202 */ /* 0x000fce0000000f00 */
.L_x_51525:
[----:B------:R-:W-:Y:S05]  /*2ad70*/  BSYNC B1 ;  /* 0x0000000000017941 */ /* 0x000fea0003800000 */
.L_x_51523:
        /* <DEDUP_REMOVED lines=16> */
.L_x_51529:
[----:B------:R-:W-:Y:S05]  /*2ae80*/  BSYNC B2 ;  /* 0x0000000000027941 */ /* 0x000fea0003800000 */
.L_x_51528:
        /* <DEDUP_REMOVED lines=44> */
.L_x_51527:
[----:B------:R-:W-:Y:S05]  /*2b150*/  BSYNC B1 ;  /* 0x0000000000017941 */ /* 0x000fea0003800000 */
.L_x_51526:
        /* <DEDUP_REMOVED lines=9> */
.L_x_51522:
        /* <DEDUP_REMOVED lines=12> */
.L_x_51531:
[----:B------:R-:W-:-:S07]  /*2b2b0*/  IMAD.MOV.U32 R16, RZ, RZ, R216 ;  /* 0x000000ffff107224 */ /* 0x000fce00078e00d8 */
.L_x_51532:
[----:B------:R-:W-:Y:S05]  /*2b2c0*/  BSYNC B1 ;  /* 0x0000000000017941 */ /* 0x000fea0003800000 */
.L_x_51530:
        /* <DEDUP_REMOVED lines=16> */
.L_x_51536:
[----:B------:R-:W-:Y:S05]  /*2b3d0*/  BSYNC B2 ;  /* 0x0000000000027941 */ /* 0x000fea0003800000 */
.L_x_51535:
        /* <DEDUP_REMOVED lines=44> */
.L_x_51534:
[----:B------:R-:W-:Y:S05]  /*2b6a0*/  BSYNC B1 ;  /* 0x0000000000017941 */ /* 0x000fea0003800000 */
.L_x_51533:
        /* <DEDUP_REMOVED lines=14> */
.L_x_51537:
        /* <DEDUP_REMOVED lines=12> */
.L_x_51540:
[----:B------:R-:W-:-:S07]  /*2b850*/  MOV R10, R216 ;  /* 0x000000d8000a7202 */ /* 0x000fce0000000f00 */
.L_x_51541:
[----:B------:R-:W-:Y:S05]  /*2b860*/  BSYNC B1 ;  /* 0x0000000000017941 */ /* 0x000fea0003800000 */
.L_x_51539:
        /* <DEDUP_REMOVED lines=16> */
.L_x_51545:
[----:B------:R-:W-:Y:S05]  /*2b970*/  BSYNC B2 ;  /* 0x0000000000027941 */ /* 0x000fea0003800000 */
.L_x_51544:
        /* <DEDUP_REMOVED lines=44> */
.L_x_51543:
[----:B------:R-:W-:Y:S05]  /*2bc40*/  BSYNC B1 ;  /* 0x0000000000017941 */ /* 0x000fea0003800000 */
.L_x_51542:
        /* <DEDUP_REMOVED lines=9> */
.L_x_51538:
        /* <DEDUP_REMOVED lines=12> */
.L_x_51547:
[----:B------:R-:W-:-:S07]  /*2bda0*/  IMAD.MOV.U32 R22, RZ, RZ, R216 ;  /* 0x000000ffff167224 */ /* 0x000fce00078e00d8 */
.L_x_51548:
[----:B------:R-:W-:Y:S05]  /*2bdb0*/  BSYNC B1 ;  /* 0x0000000000017941 */ /* 0x000fea0003800000 */
.L_x_51546:
        /* <DEDUP_REMOVED lines=16> */
.L_x_51552:
[----:B------:R-:W-:Y:S05]  /*2bec0*/  BSYNC B2 ;  /* 0x0000000000027941 */ /* 0x000fea0003800000 */
.L_x_51551:
        /* <DEDUP_REMOVED lines=44> */
.L_x_51550:
[----:B------:R-:W-:Y:S05]  /*2c190*/  BSYNC B1 ;  /* 0x0000000000017941 */ /* 0x000fea0003800000 */
.L_x_51549:
        /* <DEDUP_REMOVED lines=12> */
.L_x_51553:
        /* <DEDUP_REMOVED lines=12> */
.L_x_51556:
[----:B------:R-:W-:-:S07]  /*2c320*/  MOV R11, R216 ;  /* 0x000000d8000b7202 */ /* 0x000fce0000000f00 */
.L_x_51557:
[----:B------:R-:W-:Y:S05]  /*2c330*/  BSYNC B1 ;  /* 0x0000000000017941 */ /* 0x000fea0003800000 */
.L_x_51555:
        /* <DEDUP_REMOVED lines=16> */
.L_x_51561:
[----:B------:R-:W-:Y:S05]  /*2c440*/  BSYNC B2 ;  /* 0x0000000000027941 */ /* 0x000fea0003800000 */
.L_x_51560:
        /* <DEDUP_REMOVED lines=44> */
.L_x_51559:
[----:B------:R-:W-:Y:S05]  /*2c710*/  BSYNC B1 ;  /* 0x0000000000017941 */ /* 0x000fea0003800000 */
.L_x_51558:
        /* <DEDUP_REMOVED lines=9> */
.L_x_51554:
        /* <DEDUP_REMOVED lines=12> */
.L_x_51563:
[----:B------:R-:W-:-:S07]  /*2c870*/  IMAD.MOV.U32 R18, RZ, RZ, R216 ;  /* 0x000000ffff127224 */ /* 0x000fce00078e00d8 */
.L_x_51564:
[----:B------:R-:W-:Y:S05]  /*2c880*/  BSYNC B1 ;  /* 0x0000000000017941 */ /* 0x000fea0003800000 */
.L_x_51562:
        /* <DEDUP_REMOVED lines=16> */
.L_x_51568:
[----:B------:R-:W-:Y:S05]  /*2c990*/  BSYNC B2 ;  /* 0x0000000000027941 */ /* 0x000fea0003800000 */
.L_x_51567:
        /* <DEDUP_REMOVED lines=44> */
.L_x_51566:
[----:B------:R-:W-:Y:S05]  /*2cc60*/  BSYNC B1 ;  /* 0x0000000000017941 */ /* 0x000fea0003800000 */
.L_x_51565:
        /* <DEDUP_REMOVED lines=12> */
.L_x_51569:
        /* <DEDUP_REMOVED lines=12> */
.L_x_51572:
[----:B------:R-:W-:-:S07]  /*2cdf0*/  MOV R12, R216 ;  /* 0x000000d8000c7202 */ /* 0x000fce0000000f00 */
.L_x_51573:
[----:B------:R-:W-:Y:S05]  /*2ce00*/  BSYNC B1 ;  /* 0x0000000000017941 */ /* 0x000fea0003800000 */
.L_x_51571:
        /* <DEDUP_REMOVED lines=16> */
.L_x_51577:
[----:B------:R-:W-:Y:S05]  /*2cf10*/  BSYNC B2 ;  /* 0x0000000000027941 */ /* 0x000fea0003800000 */
.L_x_51576:
        /* <DEDUP_REMOVED lines=44> */
.L_x_51575:
[----:B------:R-:W-:Y:S05]  /*2d1e0*/  BSYNC B1 ;  /* 0x0000000000017941 */ /* 0x000fea0003800000 */
.L_x_51574:
        /* <DEDUP_REMOVED lines=9> */
.L_x_51570:
        /* <DEDUP_REMOVED lines=12> */
.L_x_51579:
[----:B------:R-:W-:-:S07]  /*2d340*/  IMAD.MOV.U32 R16, RZ, RZ, R216 ;  /* 0x000000ffff107224 */ /* 0x000fce00078e00d8 */
.L_x_51580:
[----:B------:R-:W-:Y:S05]  /*2d350*/  BSYNC B1 ;  /* 0x0000000000017941 */ /* 0x000fea0003800000 */
.L_x_51578:
        /* <DEDUP_REMOVED lines=16> */
.L_x_51584:
[----:B------:R-:W-:Y:S05]  /*2d460*/  BSYNC B2 ;  /* 0x0000000000027941 */ /* 0x000fea0003800000 */
.L_x_51583:
        /* <DEDUP_REMOVED lines=44> */
.L_x_51582:
[----:B------:R-:W-:Y:S05]  /*2d730*/  BSYNC B1 ;  /* 0x0000000000017941 */ /* 0x000fea0003800000 */
.L_x_51581:
        /* <DEDUP_REMOVED lines=12> */
.L_x_51585:
        /* <DEDUP_REMOVED lines=12> */
.L_x_51588:
[----:B------:R-:W-:-:S07]  /*2d8c0*/  MOV R13, R216 ;  /* 0x000000d8000d7202 */ /* 0x000fce0000000f00 */
.L_x_51589:
[----:B------:R-:W-:Y:S05]  /*2d8d0*/  BSYNC B1 ;  /* 0x0000000000017941 */ /* 0x000fea0003800000 */
.L_x_51587:
        /* <DEDUP_REMOVED lines=19> */
.L_x_51593:
[----:B------:R-:W-:Y:S05]  /*2da10*/  BSYNC B2 ;  /* 0x0000000000027941 */ /* 0x000fea0003800000 */
.L_x_51592:
        /* <DEDUP_REMOVED lines=44> */
.L_x_51591:
[----:B------:R-:W-:Y:S05]  /*2dce0*/  BSYNC B1 ;  /* 0x0000000000017941 */ /* 0x000fea0003800000 */
.L_x_51590:
        /* <DEDUP_REMOVED lines=9> */
.L_x_51586:
        /* <DEDUP_REMOVED lines=50> */
.L_x_51594:
        /* <DEDUP_REMOVED lines=22> */
.L_x_51596:
[----:B------:R-:W-:-:S07]  /*2e200*/  IMAD.MOV.U32 R20, RZ, RZ, R216 ;  /* 0x000000ffff147224 */ /* 0x000fce00078e00d8 */
.L_x_51597:
[----:B------:R-:W-:Y:S05]  /*2e210*/  BSYNC B1 ;  /* 0x0000000000017941 */ /* 0x000fea0003800000 */
.L_x_51595:
        /* <DEDUP_REMOVED lines=16> */
.L_x_51601:
[----:B------:R-:W-:Y:S05]  /*2e320*/  BSYNC B2 ;  /* 0x0000000000027941 */ /* 0x000fea0003800000 */
.L_x_51600:
        /* <DEDUP_REMOVED lines=44> */
.L_x_51599:
[----:B------:R-:W-:Y:S05]  /*2e5f0*/  BSYNC B1 ;  /* 0x0000000000017941 */ /* 0x000fea0003800000 */
.L_x_51598:
        /* <DEDUP_REMOVED lines=14> */
.L_x_51602:
        /* <DEDUP_REMOVED lines=12> */
.L_x_51605:
[----:B------:R-:W-:-:S07]  /*2e7a0*/  MOV R6, R216 ;  /* 0x000000d800067202 */ /* 0x000fce0000000f00 */
.L_x_51606:
[----:B------:R-:W-:Y:S05]  /*2e7b0*/  BSYNC B1 ;  /* 0x0000000000017941 */ /* 0x000fea0003800000 */
.L_x_51604:
        /* <DEDUP_REMOVED lines=16> */
.L_x_51610:
[----:B------:R-:W-:Y:S05]  /*2e8c0*/  BSYNC B2 ;  /* 0x0000000000027941 */ /* 0x000fea0003800000 */
.L_x_51609:
        /* <DEDUP_REMOVED lines=44> */
.L_x_51608:
[----:B------:R-:W-:Y:S05]  /*2eb90*/  BSYNC B1 ;  /* 0x0000000000017941 */ /* 0x000fea0003800000 */
.L_x_51607:
        /* <DEDUP_REMOVED lines=9> */
.L_x_51603:
        /* <DEDUP_REMOVED lines=12> */
.L_x_51612:
[----:B------:R-:W-:-:S07]  /*2ecf0*/  IMAD.MOV.U32 R21, RZ, RZ, R216 ;  /* 0x000000ffff157224 */ /* 0x000fce00078e00d8 */
.L_x_51613:
[----:B------:R-:W-:Y:S05]  /*2ed00*/  BSYNC B1 ;  /* 0x0000000000017941 */ /* 0x000fea0003800000 */
.L_x_51611:
        /* <DEDUP_REMOVED lines=16> */
.L_x_51617:
[----:B------:R-:W-:Y:S05]  /*2ee10*/  BSYNC B2 ;  /* 0x0000000000027941 */ /* 0x000fea0003800000 */
.L_x_51616:
        /* <DEDUP_REMOVED lines=44> */
.L_x_51615:
[----:B------:R-:W-:Y:S05]  /*2f0e0*/  BSYNC B1 ;  /* 0x0000000000017941 */ /* 0x000fea0003800000 */
.L_x_51614:
        /* <DEDUP_REMOVED lines=14> */
.L_x_51618:
        /* <DEDUP_REMOVED lines=12> */
.L_x_51621:
[----:B------:R-:W-:-:S07]  /*2f290*/  MOV R7, R216 ;  /* 0x000000d800077202 */ /* 0x000fce0000000f00 */
.L_x_51622:
[----:B------:R-:W-:Y:S05]  /*2f2a0*/  BSYNC B1 ;  /* 0x0000000000017941 */ /* 0x000fea0003800000 */
.L_x_51620:
        /* <DEDUP_REMOVED lines=16> */
.L_x_51626:
[----:B------:R-:W-:Y:S05]  /*2f3b0*/  BSYNC B2 ;  /* 0x0000000000027941 */ /* 0x000fea0003800000 */
.L_x_51625:
        /* <DEDUP_REMOVED lines=44> */
.L_x_51624:
[----:B------:R-:W-:Y:S05]  /*2f680*/  BSYNC B1 ;  /* 0x0000000000017941 */ /* 0x000fea0003800000 */
.L_x_51623:
        /* <DEDUP_REMOVED lines=9> */
.L_x_51619:
        /* <DEDUP_REMOVED lines=12> */
.L_x_51628:
[----:B------:R-:W-:-:S07]  /*2f7e0*/  IMAD.MOV.U32 R16, RZ, RZ, R216 ;  /* 0x000000ffff107224 */ /* 0x000fce00078e00d8 */
.L_x_51629:
[----:B------:R-:W-:Y:S05]  /*2f7f0*/  BSYNC B1 ;  /* 0x0000000000017941 */ /* 0x000fea0003800000 */
.L_x_51627:
        /* <DEDUP_REMOVED lines=16> */
.L_x_51633:
[----:B------:R-:W-:Y:S05]  /*2f900*/  BSYNC B2 ;  /* 0x0000000000027941 */ /* 0x000fea0003800000 */
.L_x_51632:
        /* <DEDUP_REMOVED lines=44> */
.L_x_51631:
[----:B------:R-:W-:Y:S05]  /*2fbd0*/  BSYNC B1 ;  /* 0x0000000000017941 */ /* 0x000fea0003800000 */
.L_x_51630:
        /* <DEDUP_REMOVED lines=14> */
.L_x_51634:
        /* <DEDUP_REMOVED lines=12> */
.L_x_51637:
[----:B------:R-:W-:-:S07]  /*2fd80*/  MOV R8, R216 ;  /* 0x000000d800087202 */ /* 0x000fce0000000f00 */
.L_x_51638:
[----:B------:R-:W-:Y:S05]  /*2fd90*/  BSYNC B1 ;  /* 0x0000000000017941 */ /* 0x000fea0003800000 */
.L_x_51636:
        /* <DEDUP_REMOVED lines=16> */
.L_x_51642:
[----:B------:R-:W-:Y:S05]  /*2fea0*/  BSYNC B2 ;  /* 0x0000000000027941 */ /* 0x000fea0003800000 */
.L_x_51641:
        /* <DEDUP_REMOVED lines=39> */
[----:B------:R-:W-:Y:S02]  /*30120*/  LOP3.LUT R218, R197, UR40, R200, 0x96, !PT ;  /* 0x00000028c5da7c12 */ /* 0x000fe4000f8e96c8 */
[----:B------:R-:W-:Y:S01]  /*30130*/  MOV R224, R196 ;  /* 0x000000c400e07202 */ /* 0x000fe20000000f00 */
[----:B------:R-:W-:-:S04]  /*30140*/  IMAD.WIDE.U32 R196, R16, -0x326172a9, RZ ;  /* 0xcd9e8d5710c47825 */ /* 0x000fc800078e00ff */
[----:B------:R-:W-:Y:S01]  /*30150*/  IMAD.MOV.U32 R216, RZ, RZ, R196 ;  /* 0x000000ffffd87224 */ /* 0x000fe200078e00c4 */
[----:B------:R-:W-:-:S07]  /*30160*/  LOP3.LUT R217, R197, UR39, R198, 0x96, !PT ;  /* 0x00000027c5d97c12 */ /* 0x000fce000f8e96c6 */
.L_x_51640:
[----:B------:R-:W-:Y:S05]  /*30170*/  BSYNC B1 ;  /* 0x0000000000017941 */ /* 0x000fea0003800000 */
.L_x_51639:
        /* <DEDUP_REMOVED lines=9> */
.L_x_51635:
        /* <DEDUP_REMOVED lines=12> */
.L_x_51644:
[----:B------:R-:W-:-:S07]  /*302d0*/  IMAD.MOV.U32 R16, RZ, RZ, R216 ;  /* 0x000000ffff107224 */ /* 0x000fce00078e00d8 */
.L_x_51645:
[----:B------:R-:W-:Y:S05]  /*302e0*/  BSYNC B1 ;  /* 0x0000000000017941 */ /* 0x000fea0003800000 */
.L_x_51643:
        /* <DEDUP_REMOVED lines=16> */
.L_x_51649:
[----:B------:R-:W-:Y:S05]  /*303f0*/  BSYNC B2 ;  /* 0x0000000000027941 */ /* 0x000fea0003800000 */
.L_x_51648:
        /* <DEDUP_REMOVED lines=44> */
.L_x_51647:
[----:B------:R-:W-:Y:S05]  /*306c0*/  BSYNC B1 ;  /* 0x0000000000017941 */ /* 0x000fea0003800000 */
.L_x_51646:
        /* <DEDUP_REMOVED lines=14> */
.L_x_51650:
        /* <DEDUP_REMOVED lines=12> */
.L_x_51653:
[----:B------:R-:W-:-:S07]  /*30870*/  MOV R9, R216 ;  /* 0x000000d800097202 */ /* 0x000fce0000000f00 */
.L_x_51654:
[----:B------:R-:W-:Y:S05]  /*30880*/  BSYNC B1 ;  /* 0x0000000000017941 */ /* 0x000fea0003800000 */
.L_x_51652:
        /* <DEDUP_REMOVED lines=16> */
.L_x_51658:
[----:B------:R-:W-:Y:S05]  /*30990*/  BSYNC B2 ;  /* 0x0000000000027941 */ /* 0x000fea0003800000 */
.L_x_51657:
        /* <DEDUP_REMOVED lines=44> */
.L_x_51656:
[----:B------:R-:W-:Y:S05]  /*30c60*/  BSYNC B1 ;  /* 0x0000000000017941 */ /* 0x000fea0003800000 */
.L_x_51655:
        /* <DEDUP_REMOVED lines=9> */
.L_x_51651:
        /* <DEDUP_REMOVED lines=12> */
.L_x_51660:
[----:B------:R-:W-:-:S07]  /*30dc0*/  IMAD.MOV.U32 R198, RZ, RZ, R216 ;  /* 0x000000ffffc67224 */ /* 0x000fce00078e00d8 */
.L_x_51661:
[----:B------:R-:W-:Y:S05]  /*30dd0*/  BSYNC B1 ;  /* 0x0000000000017941 */ /* 0x000fea0003800000 */
.L_x_51659:
        /* <DEDUP_REMOVED lines=16> */
.L_x_51665:
[----:B------:R-:W-:Y:S05]  /*30ee0*/  BSYNC B2 ;  /* 0x0000000000027941 */ /* 0x000fea0003800000 */
.L_x_51664:
        /* <DEDUP_REMOVED lines=44> */
.L_x_51663:
[----:B------:R-:W-:Y:S05]  /*311b0*/  BSYNC B1 ;  /* 0x0000000000017941 */ /* 0x000fea0003800000 */
.L_x_51662:
        /* <DEDUP_REMOVED lines=14> */
.L_x_51666:
        /* <DEDUP_REMOVED lines=12> */
.L_x_51669:
[----:B------:R-:W-:-:S07]  /*31360*/  MOV R10, R216 ;  /* 0x000000d8000a7202 */ /* 0x000fce0000000f00 */
.L_x_51670:
[----:B------:R-:W-:Y:S05]  /*31370*/  BSYNC B1 ;  /* 0x0000000000017941 */ /* 0x000fea0003800000 */
.L_x_51668:
        /* <DEDUP_REMOVED lines=16> */
.L_x_51674:
[----:B------:R-:W-:Y:S05]  /*31480*/  BSYNC B2 ;  /* 0x0000000000027941 */ /* 0x000fea0003800000 */
.L_x_51673:
        /* <DEDUP_REMOVED lines=44> */
.L_x_51672:
[----:B------:R-:W-:Y:S05]  /*31750*/  BSYNC B1 ;  /* 0x0000000000017941 */ /* 0x000fea0003800000 */
.L_x_51671:
        /* <DEDUP_REMOVED lines=9> */
.L_x_51667:
        /* <DEDUP_REMOVED lines=12> */
.L_x_51676:
[----:B------:R-:W-:-:S07]  /*318b0*/  IMAD.MOV.U32 R17, RZ, RZ, R216 ;  /* 0x000000ffff117224 */ /* 0x000fce00078e00d8 */
.L_x_51677:
[----:B------:R-:W-:Y:S05]  /*318c0*/  BSYNC B1 ;  /* 0x0000000000017941 */ /* 0x000fea0003800000 */
.L_x_51675:
        /* <DEDUP_REMOVED lines=16> */
.L_x_51681:
[----:B------:R-:W-:Y:S05]  /*319d0*/  BSYNC B2 ;  /* 0x0000000000027941 */ /* 0x000fea0003800000 */
.L_x_51680:
        /* <DEDUP_REMOVED lines=44> */
.L_x_51679:
[----:B------:R-:W-:Y:S05]  /*31ca0*/  BSYNC B1 ;  /* 0x0000000000017941 */ /* 0x000fea0003800000 */
.L_x_51678:
        /* <DEDUP_REMOVED lines=12> */
.L_x_51682:
        /* <DEDUP_REMOVED lines=12> */
.L_x_51685:
[----:B------:R-:W-:-:S07]  /*31e30*/  MOV R11, R216 ;  /* 0x000000d8000b7202 */ /* 0x000fce0000000f00 */
.L_x_51686:
[----:B------:R-:W-:Y:S05]  /*31e40*/  BSYNC B1 ;  /* 0x0000000000017941 */ /* 0x000fea0003800000 */
.L_x_51684:
        /* <DEDUP_REMOVED lines=16> */
.L_x_51690:
[----:B------:R-:W-:Y:S05]  /*31f50*/  BSYNC B2 ;  /* 0x0000000000027941 */ /* 0x000fea0003800000 */
.L_x_51689:
        /* <DEDUP_REMOVED lines=44> */
.L_x_51688:
[----:B------:R-:W-:Y:S05]  /*32220*/  BSYNC B1 ;  /* 0x0000000000017941 */ /* 0x000fea0003800000 */
.L_x_51687:
        /* <DEDUP_REMOVED lines=9> */
.L_x_51683:
        /* <DEDUP_REMOVED lines=12> */
.L_x_51692:
[----:B------:R-:W-:-:S07]  /*32380*/  IMAD.MOV.U32 R18, RZ, RZ, R216 ;  /* 0x000000ffff127224 */ /* 0x000fce00078e00d8 */
.L_x_51693:
[----:B------:R-:W-:Y:S05]  /*32390*/  BSYNC B1 ;  /* 0x0000000000017941 */ /* 0x000fea0003800000 */
.L_x_51691:
        /* <DEDUP_REMOVED lines=16> */
.L_x_51697:
[----:B------:R-:W-:Y:S05]  /*324a0*/  BSYNC B2 ;  /* 0x0000000000027941 */ /* 0x000fea0003800000 */
.L_x_51696:
        /* <DEDUP_REMOVED lines=44> */
.L_x_51695:
[----:B------:R-:W-:Y:S05]  /*32770*/  BSYNC B1 ;  /* 0x0000000000017941 */ /* 0x000fea0003800000 */
.L_x_51694:
        /* <DEDUP_REMOVED lines=12> */
.L_x_51698:
        /* <DEDUP_REMOVED lines=12> */
.L_x_51701:
[----:B------:R-:W-:-:S07]  /*32900*/  MOV R12, R216 ;  /* 0x000000d8000c7202 */ /* 0x000fce0000000f00 */
.L_x_51702:
[----:B------:R-:W-:Y:S05]  /*32910*/  BSYNC B1 ;  /* 0x0000000000017941 */ /* 0x000fea0003800000 */
.L_x_51700:
        /* <DEDUP_REMOVED lines=16> */
.L_x_51706:
[----:B------:R-:W-:Y:S05]  /*32a20*/  BSYNC B2 ;  /* 0x0000000000027941 */ /* 0x000fea0003800000 */
.L_x_51705:
        /* <DEDUP_REMOVED lines=44> */
.L_x_51704:
[----:B------:R-:W-:Y:S05]  /*32cf0*/  BSYNC B1 ;  /* 0x0000000000017941 */ /* 0x000fea0003800000 */
.L_x_51703:
        /* <DEDUP_REMOVED lines=9> */
.L_x_51699:
        /* <DEDUP_REMOVED lines=12> */
.L_x_51708:
[----:B------:R-:W-:-:S07]  /*32e50*/  IMAD.MOV.U32 R200, RZ, RZ, R216 ;  /* 0x000000ffffc87224 */ /* 0x000fce00078e00d8 */
.L_x_51709:
[----:B------:R-:W-:Y:S05]  /*32e60*/  BSYNC B1 ;  /* 0x0000000000017941 */ /* 0x000fea0003800000 */
.L_x_51707:
        /* <DEDUP_REMOVED lines=16> */
.L_x_51713:
[----:B------:R-:W-:Y:S05]  /*32f70*/  BSYNC B2 ;  /* 0x0000000000027941 */ /* 0x000fea0003800000 */
.L_x_51712:
        /* <DEDUP_REMOVED lines=44> */
.L_x_51711:
[----:B------:R-:W-:Y:S05]  /*33240*/  BSYNC B1 ;  /* 0x0000000000017941 */ /* 0x000fea0003800000 */
.L_x_51710:
        /* <DEDUP_REMOVED lines=12> */
.L_x_51714:
        /* <DEDUP_REMOVED lines=12> */
.L_x_51717:
[----:B------:R-:W-:-:S07]  /*333d0*/  MOV R13, R216 ;  /* 0x000000d8000d7202 */ /* 0x000fce0000000f00 */
.L_x_51718:
[----:B------:R-:W-:Y:S05]  /*333e0*/  BSYNC B1 ;  /* 0x0000000000017941 */ /* 0x000fea0003800000 */
.L_x_51716:
        /* <DEDUP_REMOVED lines=19> */
.L_x_51722:
[----:B------:R-:W-:Y:S05]  /*33520*/  BSYNC B2 ;  /* 0x0000000000027941 */ /* 0x000fea0003800000 */
.L_x_51721:
        /* <DEDUP_REMOVED lines=44> */
.L_x_51720:
[----:B------:R-:W-:Y:S05]  /*337f0*/  BSYNC B1 ;  /* 0x0000000000017941 */ /* 0x000fea0003800000 */
.L_x_51719:
        /* <DEDUP_REMOVED lines=9> */
.L_x_51715:
        /* <DEDUP_REMOVED lines=50> */
.L_x_51723:
        /* <DEDUP_REMOVED lines=22> */
.L_x_51725:
[----:B------:R-:W-:-:S07]  /*33d10*/  IMAD.MOV.U32 R220, RZ, RZ, R216 ;  /* 0x000000ffffdc7224 */ /* 0x000fce00078e00d8 */
.L_x_51726:
[----:B------:R-:W-:Y:S05]  /*33d20*/  BSYNC B1 ;  /* 0x0000000000017941 */ /* 0x000fea0003800000 */
.L_x_51724:
        /* <DEDUP_REMOVED lines=16> */
.L_x_51730:
[----:B------:R-:W-:Y:S05]  /*33e30*/  BSYNC B2 ;  /* 0x0000000000027941 */ /* 0x000fea0003800000 */
.L_x_51729:
        /* <DEDUP_REMOVED lines=44> */
.L_x_51728:
[----:B------:R-:W-:Y:S05]  /*34100*/  BSYNC B1 ;  /* 0x0000000000017941 */ /* 0x000fea0003800000 */
.L_x_51727:
        /* <DEDUP_REMOVED lines=14> */
.L_x_51731:
        /* <DEDUP_REMOVED lines=12> */
.L_x_51734:
[----:B------:R-:W-:-:S07]  /*342b0*/  MOV R6, R216 ;  /* 0x000000d800067202 */ /* 0x000fce0000000f00 */
.L_x_51735:
[----:B------:R-:W-:Y:S05]  /*342c0*/  BSYNC B1 ;  /* 0x0000000000017941 */ /* 0x000fea0003800000 */
.L_x_51733:
        /* <DEDUP_REMOVED lines=16> */
.L_x_51739:
[----:B------:R-:W-:Y:S05]  /*343d0*/  BSYNC B2 ;  /* 0x0000000000027941 */ /* 0x000fea0003800000 */
.L_x_51738:
        /* <DEDUP_REMOVED lines=42> */
[----:B------:R-:W-:Y:S01]  /*34680*/  HFMA2.MMA R199, -RZ, RZ, 0, 0 ;  /* 0x00000000ffc77435 */ /* 0x000fe200000001ff */
[----:B------:R-:W-:-:S10]  /*34690*/  IMAD.MOV.U32 R216, RZ, RZ, R198 ;  /* 0x000000ffffd87224 */ /* 0x000fd400078e00c6 */
.L_x_51737:
[----:B------:R-:W-:Y:S05]  /*346a0*/  BSYNC B1 ;  /* 0x0000000000017941 */ /* 0x000fea0003800000 */
.L_x_51736:
        /* <DEDUP_REMOVED lines=9> */
.L_x_51732:
        /* <DEDUP_REMOVED lines=12> */
.L_x_51741:
[----:B------:R-:W-:-:S07]  /*34800*/  IMAD.MOV.U32 R197, RZ, RZ, R216 ;  /* 0x000000ffffc57224 */ /* 0x000fce00078e00d8 */
.L_x_51742:
[----:B------:R-:W-:Y:S05]  /*34810*/  BSYNC B1 ;  /* 0x0000000000017941 */ /* 0x000fea0003800000 */
.L_x_51740:
        /* <DEDUP_REMOVED lines=16> */
.L_x_51746:
[----:B------:R-:W-:Y:S05]  /*34920*/  BSYNC B2 ;  /* 0x0000000000027941 */ /* 0x000fea0003800000 */
.L_x_51745:
        /* <DEDUP_REMOVED lines=42> */
[----:B------:R-:W-:Y:S01]  /*34bd0*/  MOV R216, R198 ;  /* 0x000000c600d87202 */ /* 0x000fe20000000f00 */
[----:B------:R-:W-:-:S07]  /*34be0*/  IMAD.MOV.U32 R198, RZ, RZ, RZ ;  /* 0x000000ffffc67224 */ /* 0x000fce00078e00ff */
.L_x_51744:
[----:B------:R-:W-:Y:S05]  /*34bf0*/  BSYNC B1 ;  /* 0x0000000000017941 */ /* 0x000fea0003800000 */
.L_x_51743:
        /* <DEDUP_REMOVED lines=14> */
.L_x_51747:
        /* <DEDUP_REMOVED lines=12> */
.L_x_51750:
[----:B------:R-:W-:-:S07]  /*34da0*/  MOV R7, R216 ;  /* 0x000000d800077202 */ /* 0x000fce0000000f00 */
.L_x_51751:
[----:B------:R-:W-:Y:S05]  /*34db0*/  BSYNC B1 ;  /* 0x0000000000017941 */ /* 0x000fea0003800000 */
.L_x_51749:
        /* <DEDUP_REMOVED lines=16> */
.L_x_51755:
[----:B------:R-:W-:Y:S05]  /*34ec0*/  BSYNC B2 ;  /* 0x0000000000027941 */ /* 0x000fea0003800000 */
.L_x_51754:
        /* <DEDUP_REMOVED lines=41> */
[----:B------:R-:W-:-:S04]  /*35160*/  HFMA2.MMA R200, -RZ, RZ, 0, 0 ;  /* 0x00000000ffc87435 */ /* 0x000fc800000001ff */
[----:B------:R-:W-:Y:S01]  /*35170*/  LOP3.LUT R217, R199, UR39, R216, 0x96, !PT ;  /* 0x00000027c7d97c12 */ /* 0x000fe2000f8e96d8 */
[----:B------:R-:W-:-:S07]  /*35180*/  IMAD.MOV.U32 R216, RZ, RZ, R198 ;  /* 0x000000ffffd87224 */ /* 0x000fce00078e00c6 */
.L_x_51753:
[----:B------:R-:W-:Y:S05]  /*35190*/  BSYNC B1 ;  /* 0x0000000000017941 */ /* 0x000fea0003800000 */
.L_x_51752:
        /* <DEDUP_REMOVED lines=9> */
.L_x_51748:
        /* <DEDUP_REMOVED lines=12> */
.L_x_51757:
[----:B------:R-:W-:-:S07]  /*352f0*/  IMAD.MOV.U32 R198, RZ, RZ, R216 ;  /* 0x000000ffffc67224 */ /* 0x000fce00078e00d8 */
.L_x_51758:
[----:B------:R-:W-:Y:S05]  /*35300*/  BSYNC B1 ;  /* 0x0000000000017941 */ /* 0x000fea0003800000 */
.L_x_51756:
        /* <DEDUP_REMOVED lines=16> */
.L_x_51762:
[----:B------:R-:W-:Y:S05]  /*35410*/  BSYNC B2 ;  /* 0x0000000000027941 */ /* 0x000fea0003800000 */
.L_x_51761:
        /* <DEDUP_REMOVED lines=43> */
.L_x_51760:
[----:B------:R-:W-:Y:S05]  /*356d0*/  BSYNC B1 ;  /* 0x0000000000017941 */ /* 0x000fea0003800000 */
.L_x_51759:
        /* <DEDUP_REMOVED lines=14> */
.L_x_51763:
        /* <DEDUP_REMOVED lines=12> */
.L_x_51766:
[----:B------:R-:W-:-:S07]  /*35880*/  IMAD.MOV.U32 R8, RZ, RZ, R216 ;  /* 0x000000ffff087224 */ /* 0x000fce00078e00d8 */
.L_x_51767:
[----:B------:R-:W-:Y:S05]  /*35890*/  BSYNC B1 ;  /* 0x0000000000017941 */ /* 0x000fea0003800000 */
.L_x_51765:
        /* <DEDUP_REMOVED lines=16> */
.L_x_51771:
[----:B------:R-:W-:Y:S05]  /*359a0*/  BSYNC B2 ;  /* 0x0000000000027941 */ /* 0x000fea0003800000 */
.L_x_51770:
        /* <DEDUP_REMOVED lines=41> */
[----:B------:R-:W-:-:S05]  /*35c40*/  IMAD.WIDE.U32 R216, R199, -0x326172a9, RZ ;  /* 0xcd9e8d57c7d87825 */ /* 0x000fca00078e00ff */
[----:B------:R-:W-:-:S07]  /*35c50*/  LOP3.LUT R217, R217, UR39, R220, 0x96, !PT ;  /* 0x00000027d9d97c12 */ /* 0x000fce000f8e96dc */
.L_x_51769:
[----:B------:R-:W-:Y:S05]  /*35c60*/  BSYNC B1 ;  /* 0x0000000000017941 */ /* 0x000fea0003800000 */
.L_x_51768:
        /* <DEDUP_REMOVED lines=9> */
.L_x_51764:
        /* <DEDUP_REMOVED lines=12> */
.L_x_51773:
[----:B------:R-:W-:-:S07]  /*35dc0*/  IMAD.MOV.U32 R199, RZ, RZ, R216 ;  /* 0x000000ffffc77224 */ /* 0x000fce00078e00d8 */
.L_x_51774:
[----:B------:R-:W-:Y:S05]  /*35dd0*/  BSYNC B1 ;  /* 0x0000000000017941 */ /* 0x000fea0003800000 */
.L_x_51772:
        /* <DEDUP_REMOVED lines=16> */
.L_x_51778:
[----:B------:R-:W-:Y:S05]  /*35ee0*/  BSYNC B2 ;  /* 0x0000000000027941 */ /* 0x000fea0003800000 */
.L_x_51777:
        /* <DEDUP_REMOVED lines=43> */
.L_x_51776:
[----:B------:R-:W-:Y:S05]  /*361a0*/  BSYNC B1 ;  /* 0x0000000000017941 */ /* 0x000fea0003800000 */
.L_x_51775:
        /* <DEDUP_REMOVED lines=14> */
.L_x_51779:
        /* <DEDUP_REMOVED lines=12> */
.L_x_51782:
[----:B------:R-:W-:-:S07]  /*36350*/  IMAD.MOV.U32 R9, RZ, RZ, R216 ;  /* 0x000000ffff097224 */ /* 0x000fce00078e00d8 */
.L_x_51783:
[----:B------:R-:W-:Y:S05]  /*36360*/  BSYNC B1 ;  /* 0x0000000000017941 */ /* 0x000fea0003800000 */
.L_x_51781:
        /* <DEDUP_REMOVED lines=16> */
.L_x_51787:
[----:B------:R-:W-:Y:S05]  /*36470*/  BSYNC B2 ;  /* 0x0000000000027941 */ /* 0x000fea0003800000 */
.L_x_51786:
        /* <DEDUP_REMOVED lines=44> */
.L_x_51785:
[----:B------:R-:W-:Y:S05]  /*36740*/  BSYNC B1 ;  /* 0x0000000000017941 */ /* 0x000fea0003800000 */
.L_x_51784:
        /* <DEDUP_REMOVED lines=9> */
.L_x_51780:
        /* <DEDUP_REMOVED lines=12> */
.L_x_51789:
[----:B------:R-:W-:-:S07]  /*368a0*/  MOV R200, R216 ;  /* 0x000000d800c87202 */ /* 0x000fce0000000f00 */
.L_x_51790:
[----:B------:R-:W-:Y:S05]  /*368b0*/  BSYNC B1 ;  /* 0x0000000000017941 */ /* 0x000fea0003800000 */
.L_x_51788:
        /* <DEDUP_REMOVED lines=16> */
.L_x_51794:
[----:B------:R-:W-:Y:S05]  /*369c0*/  BSYNC B2 ;  /* 0x0000000000027941 */ /* 0x000fea0003800000 */
.L_x_51793:
        /* <DEDUP_REMOVED lines=43> */
.L_x_51792:
[----:B------:R-:W-:Y:S05]  /*36c80*/  BSYNC B1 ;  /* 0x0000000000017941 */ /* 0x000fea0003800000 */
.L_x_51791:
        /* <DEDUP_REMOVED lines=14> */
.L_x_51795:
        /* <DEDUP_REMOVED lines=12> */
.L_x_51798:
[----:B------:R-:W-:-:S07]  /*36e30*/  MOV R10, R216 ;  /* 0x000000d8000a7202 */ /* 0x000fce0000000f00 */
.L_x_51799:
[----:B------:R-:W-:Y:S05]  /*36e40*/  BSYNC B1 ;  /* 0x0000000000017941 */ /* 0x000fea0003800000 */
.L_x_51797:
        /* <DEDUP_REMOVED lines=16> */
.L_x_51803:
[----:B------:R-:W-:Y:S05]  /*36f50*/  BSYNC B2 ;  /* 0x0000000000027941 */ /* 0x000fea0003800000 */
.L_x_51802:
        /* <DEDUP_REMOVED lines=43> */
.L_x_51801:
[----:B------:R-:W-:Y:S05]  /*37210*/  BSYNC B1 ;  /* 0x0000000000017941 */ /* 0x000fea0003800000 */
.L_x_51800:
        /* <DEDUP_REMOVED lines=9> */
.L_x_51796:
        /* <DEDUP_REMOVED lines=12> */
.L_x_51805:
[----:B------:R-:W-:-:S07]  /*37370*/  MOV R201, R216 ;  /* 0x000000d800c97202 */ /* 0x000fce0000000f00 */
.L_x_51806:
[----:B------:R-:W-:Y:S05]  /*37380*/  BSYNC B1 ;  /* 0x0000000000017941 */ /* 0x000fea0003800000 */
.L_x_51804:
        /* <DEDUP_REMOVED lines=16> */
.L_x_51810:
[----:B------:R-:W-:Y:S05]  /*37490*/  BSYNC B2 ;  /* 0x0000000000027941 */ /* 0x000fea0003800000 */
.L_x_51809:
        /* <DEDUP_REMOVED lines=43> */
.L_x_51808:
[----:B------:R-:W-:Y:S05]  /*37750*/  BSYNC B1 ;  /* 0x0000000000017941 */ /* 0x000fea0003800000 */
.L_x_51807:
        /* <DEDUP_REMOVED lines=12> */
.L_x_51811:
        /* <DEDUP_REMOVED lines=12> */
.L_x_51814:
[----:B------:R-:W-:-:S07]  /*378e0*/  MOV R11, R216 ;  /* 0x000000d8000b7202 */ /* 0x000fce0000000f00 */
.L_x_51815:
[----:B------:R-:W-:Y:S05]  /*378f0*/  BSYNC B1 ;  /* 0x0000000000017941 */ /* 0x000fea0003800000 */
.L_x_51813:
        /* <DEDUP_REMOVED lines=16> */
.L_x_51819:
[----:B------:R-:W-:Y:S05]  /*37a00*/  BSYNC B2 ;  /* 0x0000000000027941 */ /* 0x000fea0003800000 */
.L_x_51818:
        /* <DEDUP_REMOVED lines=43> */
.L_x_51817:
[----:B------:R-:W-:Y:S05]  /*37cc0*/  BSYNC B1 ;  /* 0x0000000000017941 */ /* 0x000fea0003800000 */
.L_x_51816:
        /* <DEDUP_REMOVED lines=9> */
.L_x_51812:
        /* <DEDUP_REMOVED lines=12> */
.L_x_51821:
[----:B------:R-:W-:-:S07]  /*37e20*/  MOV R202, R216 ;  /* 0x000000d800ca7202 */ /* 0x000fce0000000f00 */
.L_x_51822:
[----:B------:R-:W-:Y:S05]  /*37e30*/  BSYNC B1 ;  /* 0x0000000000017941 */ /* 0x000fea0003800000 */
.L_x_51820:
        /* <DEDUP_REMOVED lines=16> */
.L_x_51826:
[----:B------:R-:W-:Y:S05]  /*37f40*/  BSYNC B2 ;  /* 0x0000000000027941 */ /* 0x000fea0003800000 */
.L_x_51825:
        /* <DEDUP_REMOVED lines=43> */
.L_x_51824:
[----:B------:R-:W-:Y:S05]  /*38200*/  BSYNC B1 ;  /* 0x0000000000017941 */ /* 0x000fea0003800000 */
.L_x_51823:
        /* <DEDUP_REMOVED lines=12> */
.L_x_51827:
        /* <DEDUP_REMOVED lines=12> */
.L_x_51830:
[----:B------:R-:W-:-:S07]  /*38390*/  MOV R12, R216 ;  /* 0x000000d8000c7202 */ /* 0x000fce0000000f00 */
.L_x_51831:
[----:B------:R-:W-:Y:S05]  /*383a0*/  BSYNC B1 ;  /* 0x0000000000017941 */ /* 0x000fea0003800000 */
.L_x_51829:
        /* <DEDUP_REMOVED lines=16> */
.L_x_51835:
[----:B------:R-:W-:Y:S05]  /*384b0*/  BSYNC B2 ;  /* 0x0000000000027941 */ /* 0x000fea0003800000 */
.L_x_51834:
        /* <DEDUP_REMOVED lines=43> */
.L_x_51833:
[----:B------:R-:W-:Y:S05]  /*38770*/  BSYNC B1 ;  /* 0x0000000000017941 */ /* 0x000fea0003800000 */
.L_x_51832:
        /* <DEDUP_REMOVED lines=9> */
.L_x_51828:
        /* <DEDUP_REMOVED lines=12> */
.L_x_51837:
[----:B------:R-:W-:-:S07]  /*388d0*/  MOV R222, R216 ;  /* 0x000000d800de7202 */ /* 0x000fce0000000f00 */
.L_x_51838:
[----:B------:R-:W-:Y:S05]  /*388e0*/  BSYNC B1 ;  /* 0x0000000000017941 */ /* 0x000fea0003800000 */
.L_x_51836:
        /* <DEDUP_REMOVED lines=16> */
.L_x_51842:
[----:B------:R-:W-:Y:S05]  /*389f0*/  BSYNC B2 ;  /* 0x0000000000027941 */ /* 0x000fea0003800000 */
.L_x_51841:
        /* <DEDUP_REMOVED lines=43> */
.L_x_51840:
[----:B------:R-:W-:Y:S05]  /*38cb0*/  BSYNC B1 ;  /* 0x0000000000017941 */ /* 0x000fea0003800000 */
.L_x_51839:
        /* <DEDUP_REMOVED lines=12> */
.L_x_51843:
        /* <DEDUP_REMOVED lines=12> */
.L_x_51846:
[----:B------:R-:W-:-:S07]  /*38e40*/  MOV R13, R216 ;  /* 0x000000d8000d7202 */ /* 0x000fce0000000f00 */
.L_x_51847:
[----:B------:R-:W-:Y:S05]  /*38e50*/  BSYNC B1 ;  /* 0x0000000000017941 */ /* 0x000fea0003800000 */
.L_x_51845:
        /* <DEDUP_REMOVED lines=16> */
.L_x_51851:
[----:B------:R-:W-:Y:S05]  /*38f60*/  BSYNC B2 ;  /* 0x0000000000027941 */ /* 0x000fea0003800000 */
.L_x_51850:
        /* <DEDUP_REMOVED lines=43> */
.L_x_51849:
[----:B------:R-:W-:Y:S05]  /*39220*/  BSYNC B1 ;  /* 0x0000000000017941 */ /* 0x000fea0003800000 */
.L_x_51848:
        /* <DEDUP_REMOVED lines=9> */
.L_x_51844:
        /* <DEDUP_REMOVED lines=11> */
[----:B-1----:R-:W-:-:S04]  /*39370*/  SEL R212, RZ, 0x100, P3 ;  /* 0x00000100ffd47807 */ /* 0x002fc80001800000 */
        /* <DEDUP_REMOVED lines=8> */
[----:B------:R-:W-:-:S05]  /*39400*/  IMAD.WIDE.U32 R222, R213, 0x100, RZ ;  /* 0x00000100d5de7825 */ /* 0x000fca00078e00ff */
[----:B------:R-:W-:Y:S02]  /*39410*/  LOP3.LUT R213, R223, R211, R221, 0xfe, !PT ;  /* 0x000000d3dfd57212 */ /* 0x000fe400078efedd */
[----:B------:R-:W-:Y:S01]  /*39420*/  LOP3.LUT R212, R222, R212, R220, 0xfe, !PT ;  /* 0x000000d4ded47212 */ /* 0x000fe200078efedc */
[----:B0-----:R-:W-:Y:S01]  /*39430*/  IMAD.WIDE.U32 R220, R215, 0x8, R226 ;  /* 0x00000008d7dc7825 */ /* 0x001fe200078e00e2 */
[----:B------:R-:W-:-:S04]  /*39440*/  SEL R211, RZ, 0x1, P1 ;  /* 0x00000001ffd37807 */ /* 0x000fc80000800000 */
[----:B------:R-:W-:-:S05]  /*39450*/  LOP3.LUT R212, R212, R211, RZ, 0xfc, !PT ;  /* 0x000000d3d4d47212 */ /* 0x000fca00078efcff */
        /* <DEDUP_REMOVED lines=22> */
.L_x_51852:
        /* <DEDUP_REMOVED lines=264> */
.L_x_51866:
        /* <DEDUP_REMOVED lines=27> */
[----:B------:R-:W-:Y:S01]  /*3a7f0*/  F2FP.F16.F32.PACK_AB R83, R83, R82 ;  /* 0x000000525353723e */ /* 0x000fe200000000ff */
        /* <DEDUP_REMOVED lines=29> */
[----:B------:R-:W-:-:S02]  /*3a9d0*/  F2FP.F16.F32.PACK_AB R82, R81, R82 ;  /* 0x000000525152723e */ /* 0x000fc400000000ff */
[----:B------:R-:W-:Y:S02]  /*3a9e0*/  F2FP.F16.F32.PACK_AB R80, R85, R80 ;  /* 0x000000505550723e */ /* 0x000fe400000000ff */
[----:B------:R-:W-:Y:S02]  /*3a9f0*/  F2FP.F16.F32.PACK_AB R81, R87, R86 ;  /* 0x000000565751723e */ /* 0x000fe400000000ff */
[----:B------:R-:W-:Y:S01]  /*3aa00*/  LEA.HI.X R85, R210, UR19, RZ, 0x4, P1 ;  /* 0x00000013d2557c11 */ /* 0x000fe200088f24ff */
        /* <DEDUP_REMOVED lines=13> */
[C---:B------:R-:W-:Y:S01]  /*3aae0*/  FADD.FTZ R71, -R220.reuse, R71 ;  /* 0x00000047dc477221 */ /* 0x040fe20000010100 */
[C---:B------:R-:W-:Y:S01]  /*3aaf0*/  FADD.FTZ R24, -R220.reuse, R24 ;  /* 0x00000018dc187221 */ /* 0x040fe20000010100 */
[C---:B------:R-:W-:Y:S01]  /*3ab00*/  FADD.FTZ R25, -R220.reuse, R25 ;  /* 0x00000019dc197221 */ /* 0x040fe20000010100 */
[C---:B------:R-:W-:Y:S01]  /*3ab10*/  FADD.FTZ R70, -R220.reuse, R70 ;  /* 0x00000046dc467221 */ /* 0x040fe20000010100 */
[C---:B------:R-:W-:Y:S01]  /*3ab20*/  FADD.FTZ R64, -R220.reuse, R64 ;  /* 0x00000040dc407221 */ /* 0x040fe20000010100 */
[----:B------:R-:W-:Y:S01]  /*3ab30*/  FADD.FTZ R65, -R220, R65 ;  /* 0x00000041dc417221 */ /* 0x000fe20000010100 */
[----:B0-----:R-:W3:Y:S04]  /*3ab40*/  LDL R80, [R1+0x4c] ;  /* 0x00004c0001507983 */ /* 0x001ee80000100800 */
[----:B------:R-:W3:Y:S01]  /*3ab50*/  LDL R81, [R1+0x54] ;  /* 0x0000540001517983 */ /* 0x000ee20000100800 */
[C---:B------:R-:W-:Y:S01]  /*3ab60*/  FMUL.FTZ R74, R211.reuse, R74 ;  /* 0x0000004ad34a7220 */ /* 0x040fe20000410000 */
[----:B------:R-:W-:-:S02]  /*3ab70*/  FMUL.FTZ R75, R211, R75 ;  /* 0x0000004bd34b7220 */ /* 0x000fc40000410000 */
[----:B------:R-:W3:Y:S01]  /*3ab80*/  LDL R85, [R1+0x58] ;  /* 0x0000580001557983 */ /* 0x000ee20000100800 */
[----:B------:R-:W-:Y:S01]  /*3ab90*/  FFMA.FTZ R74, R213, R74, R182 ;  /* 0x0000004ad54a7223 */ /* 0x000fe200000100b6 */
[----:B------:R-:W-:Y:S02]  /*3aba0*/  FFMA.FTZ R75, R212, R75, R183 ;  /* 0x0000004bd44b7223 */ /* 0x000fe400000100b7 */
[----:B------:R-:W0:Y:S01]  /*3abb0*/  LDC.64 R212, c[0x0][0x2b8] ;  /* 0x0000ae00ffd47b82 */ /* 0x000e220000000a00 */
[----:B------:R-:W3:Y:S02]  /*3abc0*/  LDL R84, [R1+0x40] ;  /* 0x0000400001547983 */ /* 0x000ee40000100800 */
[----:B------:R-:W-:Y:S01]  /*3abd0*/  F2FP.F16.F32.PACK_AB R75, R75, R74 ;  /* 0x0000004a4b4b723e */ /* 0x000fe200000000ff */
[----:B------:R-:W-:Y:S01]  /*3abe0*/  FADD.FTZ R74, -R220, R76 ;  /* 0x0000004cdc4a7221 */ /* 0x000fe20000010100 */
[C---:B------:R-:W-:Y:S01]  /*3abf0*/  FMUL.FTZ R77, R211.reuse, R77 ;  /* 0x0000004dd34d7220 */ /* 0x040fe20000410000 */
[C---:B------:R-:W-:Y:S01]  /*3ac00*/  FMUL.FTZ R76, R211.reuse, R72 ;  /* 0x00000048d34c7220 */ /* 0x040fe20000410000 */
[C---:B------:R-:W-:Y:S01]  /*3ac10*/  FMUL.FTZ R73, R211.reuse, R73 ;  /* 0x00000049d3497220 */ /* 0x040fe20000410000 */
[C---:B------:R-:W-:Y:S01]  /*3ac20*/  FMUL.FTZ R74, R211.reuse, R74 ;  /* 0x0000004ad34a7220 */ /* 0x040fe20000410000 */
[C---:B------:R-:W-:Y:S01]  /*3ac30*/  FMUL.FTZ R78, R211.reuse, R78 ;  /* 0x0000004ed34e7220 */ /* 0x040fe20000410000 */
[----:B------:R-:W-:Y:S01]  /*3ac40*/  FMUL.FTZ R79, R211, R79 ;  /* 0x0000004fd34f7220 */ /* 0x000fe20000410000 */
[----:B------:R-:W3:Y:S02]  /*3ac50*/  LDL R83, [R1+0x44] ;  /* 0x0000440001537983 */ /* 0x000ee40000100800 */
[----:B-----5:R-:W-:Y:S01]  /*3ac60*/  FFMA.FTZ R78, R226, R78, R186 ;  /* 0x0000004ee24e7223 */ /* 0x020fe200000100ba */
[----:B----4-:R-:W-:Y:S01]  /*3ac70*/  FFMA.FTZ R79, R222, R79, R187 ;  /* 0x0000004fde4f7223 */ /* 0x010fe200000100bb */
[----:B------:R-:W4:Y:S04]  /*3ac80*/  LDL R82, [R1+0x5c] ;  /* 0x00005c0001527983 */ /* 0x000f280000100800 */
        /* <DEDUP_REMOVED lines=43> */
[----:B------:R-:W5:Y:S04]  /*3af40*/  LDL R222, [R1+0x38] ;  /* 0x0000380001de7983 */ /* 0x000f680000100800 */
[----:B------:R-:W5:Y:S01]  /*3af50*/  LDL R210, [R1] ;  /* 0x0000000001d27983 */ /* 0x000f620000100800 */
[----:B--2---:R-:W-:Y:S01]  /*3af60*/  FFMA.FTZ R72, R227, R74, R184 ;  /* 0x0000004ae3487223 */ /* 0x004fe200000100b8 */
[----:B------:R-:W-:-:S02]  /*3af70*/  FFMA.FTZ R74, R225, R76, R180 ;  /* 0x0000004ce14a7223 */ /* 0x000fc400000100b4 */
[----:B------:R-:W2:Y:S04]  /*3af80*/  LDL R227, [R1+0x2c] ;  /* 0x00002c0001e37983 */ /* 0x000ea80000100800 */
[----:B------:R-:W2:Y:S01]  /*3af90*/  LDL R225, [R1+0x30] ;  /* 0x0000300001e17983 */ /* 0x000ea20000100800 */
[----:B---3--:R-:W-:-:S03]  /*3afa0*/  FFMA.FTZ R77, R221, R77, R185 ;  /* 0x0000004ddd4d7223 */ /* 0x008fc600000100b9 */
[----:B------:R-:W3:Y:S01]  /*3afb0*/  LDL R221, [R1+0x3c] ;  /* 0x00003c0001dd7983 */ /* 0x000ee20000100800 */
[----:B------:R-:W-:Y:S01]  /*3afc0*/  FFMA.FTZ R73, R223, R73, R181 ;  /* 0x00000049df497223 */ /* 0x000fe200000100b5 */
[----:B------:R-:W-:Y:S01]  /*3afd0*/  F2FP.F16.F32.PACK_AB R72, R77, R72 ;  /* 0x000000484d48723e */ /* 0x000fe200000000ff */
[----:B0-----:R-:W-:Y:S01]  /*3afe0*/  IMAD.WIDE.U32 R76, R14, 0x10, R212 ;  /* 0x000000100e4c7825 */ /* 0x001fe200078e00d4 */
[----:B------:R-:W3:Y:S02]  /*3aff0*/  LDL R223, [R1+0x34] ;  /* 0x0000340001df7983 */ /* 0x000ee40000100800 */
[----:B------:R-:W-:Y:S02]  /*3b000*/  F2FP.F16.F32.PACK_AB R74, R73, R74 ;  /* 0x0000004a494a723e */ /* 0x000fe400000000ff */
[----:B------:R-:W-:Y:S01]  /*3b010*/  F2FP.F16.F32.PACK_AB R73, R79, R78 ;  /* 0x0000004e4f49723e */ /* 0x000fe200000000ff */
[C---:B------:R-:W-:Y:S01]  /*3b020*/  FADD.FTZ R14, -R220.reuse, R68 ;  /* 0x00000044dc0e7221 */ /* 0x040fe20000010100 */
[----:B------:R-:W-:Y:S01]  /*3b030*/  FADD.FTZ R68, -R220, R16 ;  /* 0x00000010dc447221 */ /* 0x000fe20000010100 */
[----:B------:R-:W-:-:S02]  /*3b040*/  FMUL.FTZ R16, R211, R67 ;  /* 0x00000043d3107220 */ /* 0x000fc40000410000 */
[----:B------:R0:W-:Y:S02]  /*3b050*/  STG.E.128 desc[UR4][R76.64], R72 ;  /* 0x000000484c007986 */ /* 0x0001e4000c101d04 */
[----:B0-----:R-:W-:Y:S01]  /*3b060*/  FADD.FTZ R74, -R220, R19 ;  /* 0x00000013dc4a7221 */ /* 0x001fe20000010100 */
[----:B------:R-:W-:Y:S01]  /*3b070*/  FMUL.FTZ R19, R211, R66 ;  /* 0x00000042d3137220 */ /* 0x000fe20000410000 */
[----:B------:R-:W-:-:S03]  /*3b080*/  FFMA.FTZ R16, R80, R16, R175 ;  /* 0x0000001050107223 */ /* 0x000fc600000100af */
[----:B------:R-:W-:Y:S01]  /*3b090*/  FFMA.FTZ R19, R87, R19, R174 ;  /* 0x0000001357137223 */ /* 0x000fe200000100ae */
[----:B------:R-:W-:-:S04]  /*3b0a0*/  FADD.FTZ R73, -R220, R18 ;  /* 0x00000012dc497221 */ /* 0x000fc80000010100 */
[----:B------:R-:W-:Y:S01]  /*3b0b0*/  F2FP.F16.F32.PACK_AB R19, R16, R19 ;  /* 0x000000131013723e */ /* 0x000fe200000000ff */
[C---:B------:R-:W-:Y:S01]  /*3b0c0*/  FMUL.FTZ R16, R211.reuse, R69 ;  /* 0x00000045d3107220 */ /* 0x040fe20000410000 */
[C---:B------:R-:W-:Y:S01]  /*3b0d0*/  FMUL.FTZ R18, R211.reuse, R71 ;  /* 0x00000047d3127220 */ /* 0x040fe20000410000 */
[----:B------:R-:W-:Y:S02]  /*3b0e0*/  FMUL.FTZ R71, R211, R24 ;  /* 0x00000018d3477220 */ /* 0x000fe40000410000 */
[----:B------:R-:W-:Y:S01]  /*3b0f0*/  FFMA.FTZ R16, R81, R16, R177 ;  /* 0x0000001051107223 */ /* 0x000fe200000100b1 */
[C---:B------:R-:W-:Y:S01]  /*3b100*/  FMUL.FTZ R81, R211.reuse, R25 ;  /* 0x00000019d3517220 */ /* 0x040fe20000410000 */
        /* <DEDUP_REMOVED lines=12> */
[----:B------:R-:W3:Y:S04]  /*3b1d0*/  LDL R220, [R1+0x18] ;  /* 0x0000180001dc7983 */ /* 0x000ee80000100800 */
[----:B------:R-:W3:Y:S04]  /*3b1e0*/  LDL R200, [R1+0x1c] ;  /* 0x00001c0001c87983 */ /* 0x000ee80000100800 */
[----:B------:R-:W3:Y:S04]  /*3b1f0*/  LDL R203, [R1+0x8] ;  /* 0x0000080001cb7983 */ /* 0x000ee80000100800 */
[----:B------:R-:W3:Y:S04]  /*3b200*/  LDL R202, [R1+0xc] ;  /* 0x00000c0001ca7983 */ /* 0x000ee80000100800 */
[----:B------:R-:W3:Y:S04]  /*3b210*/  LDL R199, [R1+0x10] ;  /* 0x0000100001c77983 */ /* 0x000ee80000100800 */
[----:B------:R-:W3:Y:S01]  /*3b220*/  LDL R198, [R1+0x14] ;  /* 0x0000140001c67983 */ /* 0x000ee20000100800 */
        /* <DEDUP_REMOVED lines=8> */
[----:B----4-:R-:W-:Y:S01]  /*3b2b0*/  FFMA.FTZ R69, R82, R18, R179 ;  /* 0x0000001252457223 */ /* 0x010fe200000100b3 */
[----:B------:R-:W-:Y:S01]  /*3b2c0*/  F2FP.F16.F32.PACK_AB R16, R16, R14 ;  /* 0x0000000e1010723e */ /* 0x000fe200000000ff */
[----:B------:R-:W-:-:S02]  /*3b2d0*/  IMAD.WIDE.U32 R14, R15, 0x10, R212 ;  /* 0x000000100f0e7825 */ /* 0x000fc400078e00d4 */
[----:B------:R-:W-:Y:S02]  /*3b2e0*/  F2FP.F16.F32.PACK_AB R18, R65, R64 ;  /* 0x000000404112723e */ /* 0x000fe400000000ff */
[----:B------:R-:W-:Y:S01]  /*3b2f0*/  F2FP.F16.F32.PACK_AB R17, R69, R17 ;  /* 0x000000114511723e */ /* 0x000fe200000000ff */
        /* <DEDUP_REMOVED lines=35> */
[----:B------:R-:W-:-:S04]  /*3b530*/  IMAD.WIDE.U32 R14, R204, 0x10, R212 ;  /* 0x00000010cc0e7825 */ /* 0x000fc800078e00d4 */
        /* <DEDUP_REMOVED lines=8> */
[C---:B------:R-:W-:Y:S01]  /*3b5c0*/  FMUL.FTZ R69, R211.reuse, R30 ;  /* 0x0000001ed3457220 */ /* 0x040fe20000410000 */
[----:B------:R-:W-:Y:S01]  /*3b5d0*/  FMUL.FTZ R70, R211, R31 ;  /* 0x0000001fd3467220 */ /* 0x000fe20000410000 */
[----:B------:R-:W-:-:S04]  /*3b5e0*/  IMAD.WIDE.U32 R28, R206, 0x10, R212 ;  /* 0x00000010ce1c7825 */ /* 0x000fc800078e00d4 */
        /* <DEDUP_REMOVED lines=35> */
[----:B---3--:R-:W-:Y:S01]  /*3b820*/  FFMA.FTZ R23, R221, R63, R171 ;  /* 0x0000003fdd177223 */ /* 0x008fe200000100ab */
[----:B------:R-:W-:Y:S01]  /*3b830*/  FFMA.FTZ R20, R223, R61, R169 ;  /* 0x0000003ddf147223 */ /* 0x000fe200000100a9 */
[----:B------:R-:W-:Y:S01]  /*3b840*/  FFMA.FTZ R19, R24, R58, R166 ;  /* 0x0000003a18137223 */ /* 0x000fe200000100a6 */
[----:B------:R-:W-:-:S04]  /*3b850*/  FFMA.FTZ R18, R25, R56, R164 ;  /* 0x0000003819127223 */ /* 0x000fc800000100a4 */
[----:B------:R-:W-:Y:S01]  /*3b860*/  F2FP.F16.F32.PACK_AB R19, R16, R19 ;  /* 0x000000131013723e */ /* 0x000fe200000000ff */
[----:B------:R-:W-:Y:S01]  /*3b870*/  FFMA.FTZ R16, R225, R60, R168 ;  /* 0x0000003ce1107223 */ /* 0x000fe200000100a8 */
[----:B------:R-:W-:Y:S01]  /*3b880*/  F2FP.F16.F32.PACK_AB R18, R17, R18 ;  /* 0x000000121112723e */ /* 0x000fe200000000ff */
[----:B------:R-:W-:Y:S01]  /*3b890*/  FFMA.FTZ R17, R222, R62, R170 ;  /* 0x0000003ede117223 */ /* 0x000fe200000100aa */
[----:B------:R-:W-:Y:S01]  /*3b8a0*/  FFMA.FTZ R26, R201, R49, R157 ;  /* 0x00000031c91a7223 */ /* 0x000fe2000001009d */
[----:B------:R-:W-:Y:S01]  /*3b8b0*/  FFMA.FTZ R21, R220, R54, R162 ;  /* 0x00000036dc157223 */ /* 0x000fe200000100a2 */
[----:B------:R-:W-:Y:S02]  /*3b8c0*/  FFMA.FTZ R27, R200, R55, R163 ;  /* 0x00000037c81b7223 */ /* 0x000fe400000100a3 */
[----:B------:R-:W-:Y:S01]  /*3b8d0*/  F2FP.F16.F32.PACK_AB R17, R23, R17 ;  /* 0x000000111711723e */ /* 0x000fe200000000ff */
[----:B------:R-:W-:Y:S01]  /*3b8e0*/  FFMA.FTZ R24, R203, R50, R158 ;  /* 0x00000032cb187223 */ /* 0x000fe2000001009e */
[----:B------:R-:W-:Y:S01]  /*3b8f0*/  F2FP.F16.F32.PACK_AB R16, R20, R16 ;  /* 0x000000101410723e */ /* 0x000fe200000000ff */
[----:B------:R-:W-:Y:S01]  /*3b900*/  FFMA.FTZ R25, R202, R51, R159 ;  /* 0x00000033ca197223 */ /* 0x000fe2000001009f */
[----:B------:R-:W-:-:S02]  /*3b910*/  F2FP.F16.F32.PACK_AB R22, R26, R22 ;  /* 0x000000161a16723e */ /* 0x000fc400000000ff */
        /* <DEDUP_REMOVED lines=8> */
[----:B------:R0:W-:Y:S01]  /*3b9a0*/  STG.E.128 desc[UR4][R14.64], R16 ;  /* 0x000000100e007986 */ /* 0x0001e2000c101d04 */
[----:B------:R-:W-:Y:S02]  /*3b9b0*/  F2FP.F16.F32.PACK_AB R27, R43, R27 ;  /* 0x0000001b2b1b723e */ /* 0x000fe400000000ff */
[----:B------:R-:W-:-:S02]  /*3b9c0*/  F2FP.F16.F32.PACK_AB R20, R26, R20 ;  /* 0x000000141a14723e */ /* 0x000fc400000000ff */
[----:B------:R-:W-:Y:S02]  /*3b9d0*/  F2FP.F16.F32.PACK_AB R26, R41, R40 ;  /* 0x00000028291a723e */ /* 0x000fe400000000ff */
[----:B------:R-:W-:Y:S02]  /*3b9e0*/  F2FP.F16.F32.PACK_AB R25, R42, R25 ;  /* 0x000000192a19723e */ /* 0x000fe400000000ff */
[----:B------:R-:W-:Y:S01]  /*3b9f0*/  F2FP.F16.F32.PACK_AB R24, R45, R24 ;  /* 0x000000182d18723e */ /* 0x000fe200000000ff */
[----:B------:R1:W-:Y:S01]  /*3ba00*/  STG.E.128 desc[UR4][R28.64], R20 ;  /* 0x000000141c007986 */ /* 0x0003e2000c101d04 */
[----:B0-----:R-:W-:Y:S02]  /*3ba10*/  F2FP.F16.F32.PACK_AB R18, R33, R32 ;  /* 0x000000202112723e */ /* 0x001fe400000000ff */
[----:B------:R-:W0:Y:S01]  /*3ba20*/  LDC.64 R32, c[0x0][0x210] ;  /* 0x00008400ff207b82 */ /* 0x000e220000000a00 */
[----:B------:R2:W-:Y:S01]  /*3ba30*/  STG.E.128 desc[UR4][R30.64], R24 ;  /* 0x000000181e007986 */ /* 0x0005e2000c101d04 */
[----:B------:R-:W-:Y:S01]  /*3ba40*/  FFMA.FTZ R15, R113, R84, R129 ;  /* 0x00000054710f7223 */ /* 0x000fe20000010081 */
[----:B------:R-:W-:Y:S01]  /*3ba50*/  FFMA.FTZ R14, R231, R87, R135 ;  /* 0x00000057e70e7223 */ /* 0x000fe20000010087 */
[----:B-1----:R-:W-:Y:S01]  /*3ba60*/  FFMA.FTZ R29, R109, R72, R125 ;  /* 0x000000486d1d7223 */ /* 0x002fe2000001007d */
[----:B------:R-:W-:Y:S01]  /*3ba70*/  FFMA.FTZ R22, R229, R81, R133 ;  /* 0x00000051e5167223 */ /* 0x000fe20000010085 */
[----:B------:R-:W-:Y:S01]  /*3ba80*/  FFMA.FTZ R20, R232, R64, R136 ;  /* 0x00000040e8147223 */ /* 0x000fe20000010088 */
[----:B------:R-:W-:Y:S01]  /*3ba90*/  F2FP.F16.F32.PACK_AB R19, R35, R34 ;  /* 0x000000222313723e */ /* 0x000fe200000000ff */
[----:B------:R-:W-:Y:S01]  /*3baa0*/  FFMA.FTZ R34, R107, R197, R123 ;  /* 0x000000c56b227223 */ /* 0x000fe2000001007b */
[----:B--2---:R-:W-:Y:S01]  /*3bab0*/  FFMA.FTZ R24, R112, R82, R128 ;  /* 0x0000005270187223 */ /* 0x004fe20000010080 */
        /* <DEDUP_REMOVED lines=11> */
[----:B------:R-:W-:Y:S01]  /*3bb70*/  FFMA.FTZ R35, R105, R76, R121 ;  /* 0x0000004c69237223 */ /* 0x000fe20000010079 */
[----:B------:R-:W-:Y:S01]  /*3bb80*/  LEA R14, P1, R215, UR18, 0x4 ;  /* 0x00000012d70e7c11 */ /* 0x000fe2000f8220ff */
        /* <DEDUP_REMOVED lines=12> */
[----:B------:R-:W-:Y:S02]  /*3bc50*/  LEA.HI.X R15, R215, UR19, RZ, 0x4, P1 ;  /* 0x00000013d70f7c11 */ /* 0x000fe400088f24ff */
[----:B------:R-:W-:Y:S01]  /*3bc60*/  F2FP.F16.F32.PACK_AB R28, R35, R28 ;  /* 0x0000001c231c723e */ /* 0x000fe200000000ff */
        /* <DEDUP_REMOVED lines=8> */
.L_x_50562:
[----:B------:R-:W-:Y:S05]  /*3bcf0*/  EXIT ;  /* 0x000000000000794d */ /* 0x000fea0003800000 */
.L_x_51853:
        /* <DEDUP_REMOVED lines=8> */
.L_x_51856:
[----:B------:R-:W-:Y:S05]  /*3bd80*/  BSYNC B1 ;  /* 0x0000000000017941 */ /* 0x000fea0003800000 */
.L_x_51855:
        /* <DEDUP_REMOVED lines=9> */
.L_x_51857:
[----:B------:R-:W-:Y:S02]  /*3be20*/  IMAD.MOV.U32 R213, RZ, RZ, 0x4 ;  /* 0x00000004ffd57424 */ /* 0x000fe400078e00ff */
[----:B------:R-:W-:Y:S01]  /*3be30*/  FADD.FTZ R220, R220, R211 ;  /* 0x000000d3dcdc7221 */ /* 0x000fe20000010000 */
[----:B------:R-:W-:-:S04]  /*3be40*/  MOV R211, 0xffffffff ;  /* 0xffffffff00d37802 */ /* 0x000fc80000000f00 */
[----:B------:R-:W-:-:S07]  /*3be50*/  MOV R222, R220 ;  /* 0x000000dc00de7202 */ /* 0x000fce0000000f00 */
[----:B------:R-:W-:Y:S05]  /*3be60*/  WARPSYNC.COLLECTIVE R211, `(.L_x_51858) ;  /* 0x00000000d3087348 */ /* 0x000fea0003c00000 */
[----:B------:R0:W1:Y:S02]  /*3be70*/  SHFL.BFLY P2, R211, R222, R213, R212 ;  /* 0x0c0000d5ded37389 */ /* 0x00006400000400d4 */
[----:B01----:R-:W-:Y:S01]  /*3be80*/  ENDCOLLECTIVE ;  /* 0x000000000000791b */ /* 0x003fe20003800000 */
.L_x_51858:
[----:B------:R-:W-:Y:S01]  /*3be90*/  HFMA2.MMA R213, -RZ, RZ, 0, 4.76837158203125e-07 ;  /* 0x00000008ffd57435 */ /* 0x000fe200000001ff */
[----:B------:R-:W-:Y:S01]  /*3bea0*/  FADD.FTZ R220, R220, R211 ;  /* 0x000000d3dcdc7221 */ /* 0x000fe20000010000 */
[----:B------:R-:W-:-:S03]  /*3beb0*/  IMAD.MOV.U32 R211, RZ, RZ, -0x1 ;  /* 0xffffffffffd37424 */ /* 0x000fc600078e00ff */
[----:B------:R-:W-:-:S07]  /*3bec0*/  IMAD.MOV.U32 R222, RZ, RZ, R220 ;  /* 0x000000ffffde7224 */ /* 0x000fce00078e00dc */
[----:B------:R-:W-:Y:S05]  /*3bed0*/  WARPSYNC.COLLECTIVE R211, `(.L_x_51859) ;  /* 0x00000000d3087348 */ /* 0x000fea0003c00000 */
[----:B------:R0:W1:Y:S02]  /*3bee0*/  SHFL.BFLY P2, R211, R222, R213, R212 ;  /* 0x0c0000d5ded37389 */ /* 0x00006400000400d4 */
[----:B01----:R-:W-:Y:S01]  /*3bef0*/  ENDCOLLECTIVE ;  /* 0x000000000000791b */ /* 0x003fe20003800000 */
.L_x_51859:
[----:B------:R-:W-:Y:S02]  /*3bf00*/  IMAD.MOV.U32 R213, RZ, RZ, 0x10 ;  /* 0x00000010ffd57424 */ /* 0x000fe400078e00ff */
[----:B------:R-:W-:Y:S01]  /*3bf10*/  FADD.FTZ R220, R220, R211 ;  /* 0x000000d3dcdc7221 */ /* 0x000fe20000010000 */
[----:B------:R-:W-:-:S04]  /*3bf20*/  MOV R211, 0xffffffff ;  /* 0xffffffff00d37802 */ /* 0x000fc80000000f00 */
[----:B------:R-:W-:-:S07]  /*3bf30*/  MOV R222, R220 ;  /* 0x000000dc00de7202 */ /* 0x000fce0000000f00 */
[----:B------:R-:W-:Y:S05]  /*3bf40*/  WARPSYNC.COLLECTIVE R211, `(.L_x_51860) ;  /* 0x00000000d3087348 */ /* 0x000fea0003c00000 */
[----:B------:R0:W1:Y:S02]  /*3bf50*/  SHFL.BFLY P2, R211, R222, R213, R212 ;  /* 0x0c0000d5ded37389 */ /* 0x00006400000400d4 */
[----:B01----:R-:W-:Y:S01]  /*3bf60*/  ENDCOLLECTIVE ;  /* 0x000000000000791b */ /* 0x003fe20003800000 */
.L_x_51860:
        /* <DEDUP_REMOVED lines=169> */
.L_x_51861:
[----:B------:R-:W-:Y:S01]  /*3ca00*/  HFMA2.MMA R213, -RZ, RZ, 0, 1.1920928955078125e-07 ;  /* 0x00000002ffd57435 */ /* 0x000fe200000001ff */
[----:B------:R-:W-:Y:S01]  /*3ca10*/  FADD.FTZ R220, R220, R211 ;  /* 0x000000d3dcdc7221 */ /* 0x000fe20000010000 */
[----:B------:R-:W-:-:S03]  /*3ca20*/  IMAD.MOV.U32 R211, RZ, RZ, -0x1 ;  /* 0xffffffffffd37424 */ /* 0x000fc600078e00ff */
[----:B------:R-:W-:-:S07]  /*3ca30*/  IMAD.MOV.U32 R222, RZ, RZ, R220 ;  /* 0x000000ffffde7224 */ /* 0x000fce00078e00dc */
[----:B------:R-:W-:Y:S05]  /*3ca40*/  WARPSYNC.COLLECTIVE R211, `(.L_x_51862) ;  /* 0x00000000d3087348 */ /* 0x000fea0003c00000 */
[----:B------:R0:W1:Y:S02]  /*3ca50*/  SHFL.BFLY P2, R211, R222, R213, R212 ;  /* 0x0c0000d5ded37389 */ /* 0x00006400000400d4 */
[----:B01----:R-:W-:Y:S01]  /*3ca60*/  ENDCOLLECTIVE ;  /* 0x000000000000791b */ /* 0x003fe20003800000 */
.L_x_51862:
[----:B------:R-:W-:Y:S02]  /*3ca70*/  IMAD.MOV.U32 R213, RZ, RZ, 0x4 ;  /* 0x00000004ffd57424 */ /* 0x000fe400078e00ff */
[----:B------:R-:W-:Y:S01]  /*3ca80*/  FADD.FTZ R220, R220, R211 ;  /* 0x000000d3dcdc7221 */ /* 0x000fe20000010000 */
[----:B------:R-:W-:-:S04]  /*3ca90*/  MOV R211, 0xffffffff ;  /* 0xffffffff00d37802 */ /* 0x000fc80000000f00 */
[----:B------:R-:W-:-:S07]  /*3caa0*/  MOV R222, R220 ;  /* 0x000000dc00de7202 */ /* 0x000fce0000000f00 */
[----:B------:R-:W-:Y:S05]  /*3cab0*/  WARPSYNC.COLLECTIVE R211, `(.L_x_51863) ;  /* 0x00000000d3087348 */ /* 0x000fea0003c00000 */
[----:B------:R0:W1:Y:S02]  /*3cac0*/  SHFL.BFLY P2, R211, R222, R213, R212 ;  /* 0x0c0000d5ded37389 */ /* 0x00006400000400d4 */
[----:B01----:R-:W-:Y:S01]  /*3cad0*/  ENDCOLLECTIVE ;  /* 0x000000000000791b */ /* 0x003fe20003800000 */
.L_x_51863:
[----:B------:R-:W-:Y:S01]  /*3cae0*/  HFMA2.MMA R213, -RZ, RZ, 0, 4.76837158203125e-07 ;  /* 0x00000008ffd57435 */ /* 0x000fe200000001ff */
[----:B------:R-:W-:Y:S01]  /*3caf0*/  FADD.FTZ R220, R220, R211 ;  /* 0x000000d3dcdc7221 */ /* 0x000fe20000010000 */
[----:B------:R-:W-:-:S03]  /*3cb00*/  IMAD.MOV.U32 R211, RZ, RZ, -0x1 ;  /* 0xffffffffffd37424 */ /* 0x000fc600078e00ff */
[----:B------:R-:W-:-:S07]  /*3cb10*/  IMAD.MOV.U32 R222, RZ, RZ, R220 ;  /* 0x000000ffffde7224 */ /* 0x000fce00078e00dc */
[----:B------:R-:W-:Y:S05]  /*3cb20*/  WARPSYNC.COLLECTIVE R211, `(.L_x_51864) ;  /* 0x00000000d3087348 */ /* 0x000fea0003c00000 */
[----:B------:R0:W1:Y:S02]  /*3cb30*/  SHFL.BFLY P2, R211, R222, R213, R212 ;  /* 0x0c0000d5ded37389 */ /* 0x00006400000400d4 */
[----:B01----:R-:W-:Y:S01]  /*3cb40*/  ENDCOLLECTIVE ;  /* 0x000000000000791b */ /* 0x003fe20003800000 */
.L_x_51864:
[----:B------:R-:W-:Y:S02]  /*3cb50*/  IMAD.MOV.U32 R213, RZ, RZ, 0x10 ;  /* 0x00000010ffd57424 */ /* 0x000fe400078e00ff */
[----:B------:R-:W-:Y:S01]  /*3cb60*/  FADD.FTZ R220, R220, R211 ;  /* 0x000000d3dcdc7221 */ /* 0x000fe20000010000 */
[----:B------:R-:W-:-:S04]  /*3cb70*/  MOV R211, 0xffffffff ;  /* 0xffffffff00d37802 */ /* 0x000fc80000000f00 */
[----:B------:R-:W-:-:S07]  /*3cb80*/  MOV R222, R220 ;  /* 0x000000dc00de7202 */ /* 0x000fce0000000f00 */
[----:B------:R-:W-:Y:S05]  /*3cb90*/  WARPSYNC.COLLECTIVE R211, `(.L_x_51865) ;  /* 0x00000000d3087348 */ /* 0x000fea0003c00000 */
[----:B------:R0:W1:Y:S02]  /*3cba0*/  SHFL.BFLY P2, R211, R222, R213, R212 ;  /* 0x0c0000d5ded37389 */ /* 0x00006400000400d4 */
[----:B01----:R-:W-:Y:S01]  /*3cbb0*/  ENDCOLLECTIVE ;  /* 0x000000000000791b */ /* 0x003fe20003800000 */
.L_x_51865:
[----:B------:R-:W-:Y:S05]  /*3cbc0*/  BRA `(.L_x_51866) ;  /* 0xffffffd8009c7947 */ /* 0x000fea000383ffff */
.L_x_51867:
        /* <DEDUP_REMOVED lines=11> */
.L_x_66097:


//--------------------- .text._ZN10layer_norm31ln_parallel_residual_fwd_kernelINS_13Kernel_traitsI6__halfffffjLj2560ELj1ELj4ELj1ELj16ENS_18Kernel_traits_baseILj2560ES2_ffffjLj128EEEEELb0ELb0ELb0EEEvNS_9FwdParamsE --------------------------
	.section	.text._ZN10layer_norm31ln_parallel_residual_fwd_kernelINS_13Kernel_traitsI6__halfffffjLj2560ELj1ELj4ELj1ELj16ENS_18Kernel_traits_baseILj2560ES2_ffffjLj128EEEEELb0ELb0ELb0EEEvNS_9FwdParamsE,"ax",@progbits
	.align	128
        .global         _ZN10layer_norm31ln_parallel_residual_fwd_kernelINS_13Kernel_traitsI6__halfffffjLj2560ELj1ELj4ELj1ELj16ENS_18Kernel_traits_baseILj2560ES2_ffffjLj128EEEEELb0ELb0ELb0EEEvNS_9FwdParamsE
        .type           _ZN10layer_norm31ln_parallel_residual_fwd_kernelINS_13Kernel_traitsI6__halfffffjLj2560ELj1ELj4ELj1ELj16ENS_18Kernel_traits_baseILj2560ES2_ffffjLj128EEEEELb0ELb0ELb0EEEvNS_9FwdParamsE,@function
        .size           _ZN10layer_norm31ln_parallel_residual_fwd_kernelINS_13Kernel_traitsI6__halfffffjLj2560ELj1ELj4ELj1ELj16ENS_18Kernel_traits_baseILj2560ES2_ffffjLj128EEEEELb0ELb0ELb0EEEvNS_9FwdParamsE,(.L_x_66098 - _ZN10layer_norm31ln_parallel_residual_fwd_kernelINS_13Kernel_traitsI6__halfffffjLj2560ELj1ELj4ELj1ELj16ENS_18Kernel_traits_baseILj2560ES2_ffffjLj128EEEEELb0ELb0ELb0EEEvNS_9FwdParamsE)
        .other          _ZN10layer_norm31ln_parallel_residual_fwd_kernelINS_13Kernel_traitsI6__halfffffjLj2560ELj1ELj4ELj1ELj16ENS_18Kernel_traits_baseILj2560ES2_ffffjLj128EEEEELb0ELb0ELb0EEEvNS_9FwdParamsE,@"STO_CUDA_ENTRY STV_DEFAULT"
_ZN10layer_norm31ln_parallel_residual_fwd_kernelINS_13Kernel_traitsI6__halfffffjLj2560ELj1ELj4ELj1ELj16ENS_18Kernel_traits_baseILj2560ES2_ffffjLj128EEEEELb0ELb0ELb0EEEvNS_9FwdParamsE:
.text._ZN10layer_norm31ln_parallel_residual_fwd_kernelINS_13Kernel_traitsI6__halfffffjLj2560ELj1ELj4ELj1ELj16ENS_18Kernel_traits_baseILj2560ES2_ffffjLj128EEEEELb0ELb0ELb0EEEvNS_9FwdParamsE:
[----:B------:R-:W0:Y:S01]  /*0000*/  LDC R1, c[0x0][0x28] ;  /* 0x00000a00ff017b82 */ /* 0x000e220000000800 */
[----:B------:R-:W1:Y:S07]  /*0010*/  S2R R68, SR_TID.X ;  /* 0x0000000000447919 */ /* 0x000e6e0000002100 */
[----:B------:R-:W2:Y:S01]  /*0020*/  LDC R3, c[0x0][0x218] ;  /* 0x00008600ff037b82 */ /* 0x000ea20000000800 */
[----:B------:R-:W-:Y:S01]  /*0030*/  ULDC.64 UR4, c[0x0][0x208] ;  /* 0x0000820000047ab9 */ /* 0x000fe20000000a00 */
[----:B------:R-:W-:Y:S01]  /*0040*/  BSSY B0, `(.L_x_51868) ;  /* 0x0000027000007945 */ /* 0x000fe20003800000 */
[----:B------:R-:W3:Y:S01]  /*0050*/  S2R R11, SR_CTAID.X ;  /* 0x00000000000b7919 */ /* 0x000ee20000002500 */
[----:B0-----:R-:W-:-:S04]  /*0060*/  IADD3 R1, R1, -0x330, RZ ;  /* 0xfffffcd001017810 */ /* 0x001fc80007ffe0ff */
[----:B------:R-:W0:Y:S01]  /*0070*/  LDC.64 R38, c[0x0][0x228] ;  /* 0x00008a00ff267b82 */ /* 0x000e220000000a00 */
[----:B--2---:R-:W-:-:S04]  /*0080*/  SHF.R.S32.HI R0, RZ, 0x1f, R3 ;  /* 0x0000001fff007819 */ /* 0x004fc80000011403 */
[----:B------:R-:W-:Y:S02]  /*0090*/  LEA.HI R0, R0, R3, RZ, 0x2 ;  /* 0x0000000300007211 */ /* 0x000fe400078f10ff */
[C---:B-1----:R-:W-:Y:S02]  /*00a0*/  LOP3.LUT R3, R68.reuse, 0x1f, RZ, 0xc, !PT ;  /* 0x0000001f44037812 */ /* 0x042fe400078e0cff */
[----:B------:R-:W-:Y:S02]  /*00b0*/  LOP3.LUT R4, R68, 0x1f, RZ, 0xc0, !PT ;  /* 0x0000001f44047812 */ /* 0x000fe400078ec0ff */
[----:B------:R-:W-:Y:S02]  /*00c0*/  LEA.HI.SX32 R0, R0, R3, 0x1e ;  /* 0x0000000300007211 */ /* 0x000fe400078ff2ff */
[----:B------:R-:W-:Y:S02]  /*00d0*/  MOV R3, R4 ;  /* 0x0000000400037202 */ /* 0x000fe40000000f00 */
[----:B------:R-:W-:-:S02]  /*00e0*/  LOP3.LUT P1, RZ, R0, 0xffffffe0, RZ, 0xc0, !PT ;  /* 0xffffffe000ff7812 */ /* 0x000fc4000782c0ff */
[C---:B------:R-:W-:Y:S02]  /*00f0*/  ISETP.GE.U32.AND P6, PT, R0.reuse, 0x40, PT ;  /* 0x000000400000780c */ /* 0x040fe40003fc6070 */
[C---:B------:R-:W-:Y:S02]  /*0100*/  ISETP.GE.U32.AND P5, PT, R0.reuse, 0x60, PT ;  /* 0x000000600000780c */ /* 0x040fe40003fa6070 */
[----:B------:R-:W-:-:S07]  /*0110*/  ISETP.GE.U32.AND P4, PT, R0, 0x80, PT ;  /* 0x000000800000780c */ /* 0x000fce0003f86070 */
[----:B---3--:R-:W-:Y:S06]  /*0120*/  @!P1 BRA `(.L_x_51869) ;  /* 0x0000000000609947 */ /* 0x008fec0003800000 */
[----:B------:R-:W-:Y:S01]  /*0130*/  ULDC.64 UR6, c[0x0][0x2c8] ;  /* 0x0000b20000067ab9 */ /* 0x000fe20000000a00 */
[----:B------:R-:W-:Y:S01]  /*0140*/  ULDC.64 UR8, c[0x0][0x2d0] ;  /* 0x0000b40000087ab9 */ /* 0x000fe20000000a00 */
[----:B------:R-:W-:Y:S01]  /*0150*/  ISETP.NE.U32.AND P0, PT, RZ, UR6, PT ;  /* 0x00000006ff007c0c */ /* 0x000fe2000bf05070 */
[----:B------:R-:W1:Y:S01]  /*0160*/  LDC.64 R36, c[0x0][0x260] ;  /* 0x00009800ff247b82 */ /* 0x000e620000000a00 */
        /* <DEDUP_REMOVED lines=9> */
[C---:B-1----:R-:W-:Y:S02]  /*0200*/  IMAD.WIDE.U32 R36, R3.reuse, 0x8, R36 ;  /* 0x0000000803247825 */ /* 0x042fe400078e0024 */
[----:B------:R1:W5:Y:S01]  /*0210*/  @P0 LDG.E.64 R112, desc[UR4][R4.64] ;  /* 0x0000000404700981 */ /* 0x000362000c1e1b00 */
[----:B------:R-:W-:Y:S02]  /*0220*/  @P2 IADD3.X R7, R2, UR9, RZ, P3, !PT ;  /* 0x0000000902072c10 */ /* 0x000fe40009ffe4ff */
[----:B------:R-:W-:Y:S01]  /*0230*/  IADD3 R34, P3, R34, UR6, RZ ;  /* 0x0000000622227c10 */ /* 0x000fe2000ff7e0ff */
[----:B------:R-:W5:Y:S03]  /*0240*/  LDG.E.64 R36, desc[UR4][R36.64] ;  /* 0x0000000424247981 */ /* 0x000f66000c1e1b00 */
[----:B------:R-:W-:Y:S01]  /*0250*/  IADD3.X R35, R2, UR7, RZ, P3, !PT ;  /* 0x0000000702237c10 */ /* 0x000fe20009ffe4ff */
[----:B------:R1:W5:Y:S05]  /*0260*/  @P2 LDG.E.64 R110, desc[UR4][R6.64] ;  /* 0x00000004066e2981 */ /* 0x00036a000c1e1b00 */
[----:B------:R-:W5:Y:S01]  /*0270*/  LDG.E.64 R34, desc[UR4][R34.64] ;  /* 0x0000000422227981 */ /* 0x000f62000c1e1b00 */
[----:B------:R-:W-:-:S02]  /*0280*/  LOP3.LUT R3, R3, 0x20, RZ, 0xfc, !PT ;  /* 0x0000002003037812 */ /* 0x000fc400078efcff */
[----:B------:R-:W-:Y:S02]  /*0290*/  @!P0 CS2R R112, SRZ ;  /* 0x0000000000708805 */ /* 0x000fe4000001ff00 */
[----:B-1----:R-:W-:-:S07]  /*02a0*/  @!P2 CS2R R110, SRZ ;  /* 0x00000000006ea805 */ /* 0x002fce000001ff00 */
.L_x_51869:
[----:B------:R-:W-:Y:S05]  /*02b0*/  BSYNC B0 ;  /* 0x0000000000007941 */ /* 0x000fea0003800000 */
.L_x_51868:
[----:B------:R-:W-:Y:S04]  /*02c0*/  BSSY B0, `(.L_x_51870) ;  /* 0x000001a000007945 */ /* 0x000fe80003800000 */
[----:B------:R-:W-:Y:S05]  /*02d0*/  @!P6 BRA `(.L_x_51871) ;  /* 0x000000000060e947 */ /* 0x000fea0003800000 */
        /* <DEDUP_REMOVED lines=17> */
[----:B------:R1:W5:Y:S03]  /*03f0*/  LDG.E.64 R32, desc[UR4][R8.64] ;  /* 0x0000000408207981 */ /* 0x000366000c1e1b00 */
[----:B------:R-:W-:Y:S01]  /*0400*/  IADD3.X R31, R2, UR7, RZ, P3, !PT ;  /* 0x00000007021f7c10 */ /* 0x000fe20009ffe4ff */
[----:B------:R1:W5:Y:S05]  /*0410*/  @P2 LDG.E.64 R106, desc[UR4][R6.64] ;  /* 0x00000004066a2981 */ /* 0x00036a000c1e1b00 */
[----:B------:R-:W5:Y:S01]  /*0420*/  LDG.E.64 R30, desc[UR4][R30.64] ;  /* 0x000000041e1e7981 */ /* 0x000f62000c1e1b00 */
[----:B------:R-:W-:-:S02]  /*0430*/  IADD3 R3, R3, 0x20, RZ ;  /* 0x0000002003037810 */ /* 0x000fc40007ffe0ff */
[----:B------:R-:W-:Y:S02]  /*0440*/  @!P0 CS2R R108, SRZ ;  /* 0x00000000006c8805 */ /* 0x000fe4000001ff00 */
[----:B-1----:R-:W-:-:S07]  /*0450*/  @!P2 CS2R R106, SRZ ;  /* 0x00000000006aa805 */ /* 0x002fce000001ff00 */
.L_x_51871:
[----:B------:R-:W-:Y:S05]  /*0460*/  BSYNC B0 ;  /* 0x0000000000007941 */ /* 0x000fea0003800000 */
.L_x_51870:
        /* <DEDUP_REMOVED lines=26> */
.L_x_51873:
[----:B------:R-:W-:Y:S05]  /*0610*/  BSYNC B0 ;  /* 0x0000000000007941 */ /* 0x000fea0003800000 */
.L_x_51872:
        /* <DEDUP_REMOVED lines=26> */
.L_x_51875:
[----:B------:R-:W-:Y:S05]  /*07c0*/  BSYNC B0 ;  /* 0x0000000000007941 */ /* 0x000fea0003800000 */
.L_x_51874:
        /* <DEDUP_REMOVED lines=9> */
[----:B------:R-:W1:Y:S01]  /*0860*/  LDC.64 R8, c[0x0][0x260] ;  /* 0x00009800ff087b82 */ /* 0x000e620000000a00 */
[----:B------:R-:W-:Y:S02]  /*0870*/  SHF.L.U64.HI R4, R3, 0x3, RZ ;  /* 0x0000000303047819 */ /* 0x000fe400000102ff */
[----:B------:R-:W-:Y:S02]  /*0880*/  ISETP.NE.AND.EX P0, PT, RZ, UR9, PT, P0 ;  /* 0x00000009ff007c0c */ /* 0x000fe4000bf05300 */
[----:B------:R-:W-:-:S04]  /*0890*/  IADD3 R18, P2, R6, UR6, RZ ;  /* 0x0000000606127c10 */ /* 0x000fc8000ff5e0ff */
[----:B------:R-:W-:Y:S01]  /*08a0*/  IADD3.X R19, R4, UR7, RZ, P2, !PT ;  /* 0x0000000704137c10 */ /* 0x000fe200097fe4ff */
[----:B------:R-:W-:-:S05]  /*08b0*/  ULDC.64 UR6, c[0x0][0x2c8] ;  /* 0x0000b20000067ab9 */ /* 0x000fca0000000a00 */
[----:B------:R-:W5:Y:S01]  /*08c0*/  LDG.E.64 R18, desc[UR4][R18.64] ;  /* 0x0000000412127981 */ /* 0x000f62000c1e1b00 */
[----:B------:R-:W-:-:S04]  /*08d0*/  @P0 IADD3 R6, P2, R6, UR8, RZ ;  /* 0x0000000806060c10 */ /* 0x000fc8000ff5e0ff */
[----:B------:R-:W-:Y:S02]  /*08e0*/  @P0 IADD3.X R7, R4, UR9, RZ, P2, !PT ;  /* 0x0000000904070c10 */ /* 0x000fe400097fe4ff */
[----:B------:R-:W-:Y:S01]  /*08f0*/  ISETP.NE.U32.AND P2, PT, RZ, UR6, PT ;  /* 0x00000006ff007c0c */ /* 0x000fe2000bf45070 */
[----:B-1----:R-:W-:Y:S02]  /*0900*/  IMAD.WIDE.U32 R8, R3, 0x8, R8 ;  /* 0x0000000803087825 */ /* 0x002fe400078e0008 */
[----:B------:R1:W5:Y:S01]  /*0910*/  @P0 LDG.E.64 R94, desc[UR4][R6.64] ;  /* 0x00000004065e0981 */ /* 0x000362000c1e1b00 */
[----:B------:R-:W-:-:S03]  /*0920*/  ISETP.NE.AND.EX P2, PT, RZ, UR7, PT, P2 ;  /* 0x00000007ff007c0c */ /* 0x000fc6000bf45320 */
[----:B------:R1:W5:Y:S10]  /*0930*/  LDG.E.64 R20, desc[UR4][R8.64] ;  /* 0x0000000408147981 */ /* 0x000374000c1e1b00 */
[----:B------:R-:W-:-:S04]  /*0940*/  @P2 LEA R4, P3, R3, UR6, 0x3 ;  /* 0x0000000603042c11 */ /* 0x000fc8000f8618ff */
[----:B------:R-:W-:-:S05]  /*0950*/  @P2 LEA.HI.X R5, R3, UR7, RZ, 0x3, P3 ;  /* 0x0000000703052c11 */ /* 0x000fca00098f1cff */
[----:B------:R1:W5:Y:S01]  /*0960*/  @P2 LDG.E.64 R96, desc[UR4][R4.64] ;  /* 0x0000000404602981 */ /* 0x000362000c1e1b00 */
[----:B------:R-:W-:Y:S02]  /*0970*/  IADD3 R3, R3, 0x20, RZ ;  /* 0x0000002003037810 */ /* 0x000fe40007ffe0ff */
[----:B------:R-:W-:Y:S02]  /*0980*/  @!P0 CS2R R94, SRZ ;  /* 0x00000000005e8805 */ /* 0x000fe4000001ff00 */
[----:B-1----:R-:W-:-:S07]  /*0990*/  @!P2 CS2R R96, SRZ ;  /* 0x000000000060a805 */ /* 0x002fce000001ff00 */
.L_x_51877:
[----:B------:R-:W-:Y:S05]  /*09a0*/  BSYNC B0 ;  /* 0x0000000000007941 */ /* 0x000fea0003800000 */
.L_x_51876:
        /* <DEDUP_REMOVED lines=10> */
[----:B------:R-:W1:Y:S03]  /*0a50*/  LDC.64 R8, c[0x0][0x260] ;  /* 0x00009800ff087b82 */ /* 0x000e660000000a00 */
[----:B------:R-:W-:Y:S02]  /*0a60*/  IADD3.X R15, R7, UR9, RZ, P0, !PT ;  /* 0x00000009070f7c10 */ /* 0x000fe400087fe4ff */
[----:B------:R-:W-:-:S04]  /*0a70*/  ISETP.NE.U32.AND P0, PT, RZ, UR6, PT ;  /* 0x00000006ff007c0c */ /* 0x000fc8000bf05070 */
[----:B------:R-:W-:Y:S01]  /*0a80*/  ISETP.NE.AND.EX P0, PT, RZ, UR7, PT, P0 ;  /* 0x00000007ff007c0c */ /* 0x000fe2000bf05300 */
[----:B------:R-:W5:-:S12]  /*0a90*/  LDG.E.64 R14, desc[UR4][R14.64] ;  /* 0x000000040e0e7981 */ /* 0x000f58000c1e1b00 */
[----:B------:R-:W-:-:S04]  /*0aa0*/  @P0 LEA R4, P2, R3, UR6, 0x3 ;  /* 0x0000000603040c11 */ /* 0x000fc8000f8418ff */
[C---:B------:R-:W-:Y:S01]  /*0ab0*/  @P0 LEA.HI.X R5, R3.reuse, UR7, RZ, 0x3, P2 ;  /* 0x0000000703050c11 */ /* 0x040fe200090f1cff */
[----:B------:R-:W-:Y:S02]  /*0ac0*/  ULDC.64 UR6, c[0x0][0x2d0] ;  /* 0x0000b40000067ab9 */ /* 0x000fe40000000a00 */
[----:B------:R-:W-:Y:S01]  /*0ad0*/  ISETP.NE.U32.AND P2, PT, RZ, UR6, PT ;  /* 0x00000006ff007c0c */ /* 0x000fe2000bf45070 */
[----:B-1----:R-:W-:Y:S01]  /*0ae0*/  IMAD.WIDE.U32 R8, R3, 0x8, R8 ;  /* 0x0000000803087825 */ /* 0x002fe200078e0008 */
[----:B------:R1:W5:Y:S02]  /*0af0*/  @P0 LDG.E.64 R92, desc[UR4][R4.64] ;  /* 0x00000004045c0981 */ /* 0x000364000c1e1b00 */
[----:B------:R-:W-:Y:S02]  /*0b00*/  ISETP.NE.AND.EX P2, PT, RZ, UR7, PT, P2 ;  /* 0x00000007ff007c0c */ /* 0x000fe4000bf45320 */
[----:B------:R1:W5:Y:S11]  /*0b10*/  LDG.E.64 R16, desc[UR4][R8.64] ;  /* 0x0000000408107981 */ /* 0x000376000c1e1b00 */
[----:B------:R-:W-:-:S04]  /*0b20*/  @P2 IADD3 R6, P3, R6, UR6, RZ ;  /* 0x0000000606062c10 */ /* 0x000fc8000ff7e0ff */
[----:B------:R-:W-:-:S05]  /*0b30*/  @P2 IADD3.X R7, R7, UR7, RZ, P3, !PT ;  /* 0x0000000707072c10 */ /* 0x000fca0009ffe4ff */
[----:B------:R1:W5:Y:S01]  /*0b40*/  @P2 LDG.E.64 R90, desc[UR4][R6.64] ;  /* 0x00000004065a2981 */ /* 0x000362000c1e1b00 */
[----:B------:R-:W-:Y:S02]  /*0b50*/  IADD3 R3, R3, 0x20, RZ ;  /* 0x0000002003037810 */ /* 0x000fe40007ffe0ff */
[----:B------:R-:W-:Y:S02]  /*0b60*/  @!P0 CS2R R92, SRZ ;  /* 0x00000000005c8805 */ /* 0x000fe4000001ff00 */
[----:B-1----:R-:W-:-:S07]  /*0b70*/  @!P2 CS2R R90, SRZ ;  /* 0x00000000005aa805 */ /* 0x002fce000001ff00 */
.L_x_51879:
[----:B------:R-:W-:Y:S05]  /*0b80*/  BSYNC B0 ;  /* 0x0000000000007941 */ /* 0x000fea0003800000 */
.L_x_51878:
        /* <DEDUP_REMOVED lines=10> */
[----:B------:R-:W1:Y:S01]  /*0c30*/  LDC.64 R8, c[0x0][0x260] ;  /* 0x00009800ff087b82 */ /* 0x000e620000000a00 */
[----:B------:R-:W-:-:S04]  /*0c40*/  IADD3 R178, P0, R6, UR6, RZ ;  /* 0x0000000606b27c10 */ /* 0x000fc8000ff1e0ff */
[----:B------:R-:W-:Y:S01]  /*0c50*/  IADD3.X R179, R7, UR7, RZ, P0, !PT ;  /* 0x0000000707b37c10 */ /* 0x000fe200087fe4ff */
[----:B------:R-:W-:Y:S02]  /*0c60*/  ULDC.64 UR6, c[0x0][0x2c8] ;  /* 0x0000b20000067ab9 */ /* 0x000fe40000000a00 */
[----:B------:R-:W-:-:S03]  /*0c70*/  ISETP.NE.U32.AND P0, PT, RZ, UR6, PT ;  /* 0x00000006ff007c0c */ /* 0x000fc6000bf05070 */
[----:B------:R-:W5:Y:S01]  /*0c80*/  LDG.E.64 R178, desc[UR4][R178.64] ;  /* 0x00000004b2b27981 */ /* 0x000f62000c1e1b00 */
[----:B------:R-:W-:-:S13]  /*0c90*/  ISETP.NE.AND.EX P0, PT, RZ, UR7, PT, P0 ;  /* 0x00000007ff007c0c */ /* 0x000fda000bf05300 */
        /* <DEDUP_REMOVED lines=14> */
.L_x_51881:
[----:B------:R-:W-:Y:S05]  /*0d80*/  BSYNC B0 ;  /* 0x0000000000007941 */ /* 0x000fea0003800000 */
.L_x_51880:
        /* <DEDUP_REMOVED lines=29> */
.L_x_51883:
[----:B------:R-:W-:Y:S05]  /*0f60*/  BSYNC B0 ;  /* 0x0000000000007941 */ /* 0x000fea0003800000 */
.L_x_51882:
        /* <DEDUP_REMOVED lines=29> */
.L_x_51885:
[----:B------:R-:W-:Y:S05]  /*1140*/  BSYNC B0 ;  /* 0x0000000000007941 */ /* 0x000fea0003800000 */
.L_x_51884:
        /* <DEDUP_REMOVED lines=29> */
.L_x_51887:
[----:B------:R-:W-:Y:S05]  /*1320*/  BSYNC B0 ;  /* 0x0000000000007941 */ /* 0x000fea0003800000 */
.L_x_51886:
        /* <DEDUP_REMOVED lines=29> */
.L_x_51889:
[----:B------:R-:W-:Y:S05]  /*1500*/  BSYNC B0 ;  /* 0x0000000000007941 */ /* 0x000fea0003800000 */
.L_x_51888:
        /* <DEDUP_REMOVED lines=29> */
.L_x_51891:
[----:B------:R-:W-:Y:S05]  /*16e0*/  BSYNC B0 ;  /* 0x0000000000007941 */ /* 0x000fea0003800000 */
.L_x_51890:
        /* <DEDUP_REMOVED lines=29> */
.L_x_51893:
[----:B------:R-:W-:Y:S05]  /*18c0*/  BSYNC B0 ;  /* 0x0000000000007941 */ /* 0x000fea0003800000 */
.L_x_51892:
        /* <DEDUP_REMOVED lines=29> */
.L_x_51895:
[----:B------:R-:W-:Y:S05]  /*1aa0*/  BSYNC B0 ;  /* 0x0000000000007941 */ /* 0x000fea0003800000 */
.L_x_51894:
        /* <DEDUP_REMOVED lines=29> */
.L_x_51897:
[----:B------:R-:W-:Y:S05]  /*1c80*/  BSYNC B0 ;  /* 0x0000000000007941 */ /* 0x000fea0003800000 */
.L_x_51896:
        /* <DEDUP_REMOVED lines=29> */
.L_x_51899:
[----:B------:R-:W-:Y:S05]  /*1e60*/  BSYNC B0 ;  /* 0x0000000000007941 */ /* 0x000fea0003800000 */
.L_x_51898:
        /* <DEDUP_REMOVED lines=29> */
.L_x_51901:
[----:B------:R-:W-:Y:S05]  /*2040*/  BSYNC B0 ;  /* 0x0000000000007941 */ /* 0x000fea0003800000 */
.L_x_51900:
        /* <DEDUP_REMOVED lines=29> */
.L_x_51903:
[----:B------:R-:W-:Y:S05]  /*2220*/  BSYNC B0 ;  /* 0x0000000000007941 */ /* 0x000fea0003800000 */
.L_x_51902:
        /* <DEDUP_REMOVED lines=16> */
[----:B------:R-:W-:Y:S01]  /*2330*/  @P0 LEA.HI.X R9, R3, UR7, RZ, 0x3, P2 ;  /* 0x0000000703090c11 */ /* 0x000fe200090f1cff */
[----:B------:R-:W-:Y:S02]  /*2340*/  ULDC.64 UR6, c[0x0][0x2d0] ;  /* 0x0000b40000067ab9 */ /* 0x000fe40000000a00 */
[----:B------:R-:W-:-:S04]  /*2350*/  ISETP.NE.U32.AND P2, PT, RZ, UR6, PT ;  /* 0x00000006ff007c0c */ /* 0x000fc8000bf45070 */
[----:B------:R-:W-:Y:S01]  /*2360*/  ISETP.NE.AND.EX P2, PT, RZ, UR7, PT, P2 ;  /* 0x00000007ff007c0c */ /* 0x000fe2000bf45320 */
[----:B-1----:R-:W-:-:S05]  /*2370*/  IMAD.WIDE.U32 R40, R3, 0x8, R40 ;  /* 0x0000000803287825 */ /* 0x002fca00078e0028 */
[----:B------:R1:W5:Y:S07]  /*2380*/  LDG.E.64 R126, desc[UR4][R40.64] ;  /* 0x00000004287e7981 */ /* 0x00036e000c1e1b00 */
[----:B------:R-:W-:-:S04]  /*2390*/  @P2 IADD3 R10, P3, R10, UR6, RZ ;  /* 0x000000060a0a2c10 */ /* 0x000fc8000ff7e0ff */
[----:B------:R-:W-:Y:S02]  /*23a0*/  @P2 IADD3.X R11, R4, UR7, RZ, P3, !PT ;  /* 0x00000007040b2c10 */ /* 0x000fe40009ffe4ff */
[----:B------:R1:W5:Y:S04]  /*23b0*/  @P0 LDG.E.64 R4, desc[UR4][R8.64] ;  /* 0x0000000408040981 */ /* 0x000368000c1e1b00 */
[----:B------:R1:W5:Y:S01]  /*23c0*/  @P2 LDG.E.64 R6, desc[UR4][R10.64] ;  /* 0x000000040a062981 */ /* 0x000362000c1e1b00 */
[----:B------:R-:W-:Y:S02]  /*23d0*/  IADD3 R3, R3, 0x20, RZ ;  /* 0x0000002003037810 */ /* 0x000fe40007ffe0ff */
[----:B------:R-:W-:Y:S02]  /*23e0*/  @!P0 CS2R R4, SRZ ;  /* 0x0000000000048805 */ /* 0x000fe4000001ff00 */
[----:B-1----:R-:W-:-:S07]  /*23f0*/  @!P2 CS2R R6, SRZ ;  /* 0x000000000006a805 */ /* 0x002fce000001ff00 */
.L_x_51905:
[----:B------:R-:W-:Y:S05]  /*2400*/  BSYNC B0 ;  /* 0x0000000000007941 */ /* 0x000fea0003800000 */
.L_x_51904:
        /* <DEDUP_REMOVED lines=20> */
[----:B-1----:R-:W-:-:S06]  /*2550*/  IMAD.WIDE.U32 R134, R3, 0x8, R134 ;  /* 0x0000000803867825 */ /* 0x002fcc00078e0086 */
[----:B------:R-:W5:Y:S06]  /*2560*/  LDG.E.64 R134, desc[UR4][R134.64] ;  /* 0x0000000486867981 */ /* 0x000f6c000c1e1b00 */
[----:B------:R-:W-:-:S04]  /*2570*/  @P2 IADD3 R42, P3, R42, UR6, RZ ;  /* 0x000000062a2a2c10 */ /* 0x000fc8000ff7e0ff */
[----:B------:R-:W-:Y:S02]  /*2580*/  @P2 IADD3.X R43, R8, UR7, RZ, P3, !PT ;  /* 0x00000007082b2c10 */ /* 0x000fe40009ffe4ff */
[----:B------:R1:W5:Y:S04]  /*2590*/  @P0 LDG.E.64 R8, desc[UR4][R40.64] ;  /* 0x0000000428080981 */ /* 0x000368000c1e1b00 */
[----:B------:R1:W5:Y:S01]  /*25a0*/  @P2 LDG.E.64 R10, desc[UR4][R42.64] ;  /* 0x000000042a0a2981 */ /* 0x000362000c1e1b00 */
[----:B------:R-:W-:Y:S02]  /*25b0*/  @!P0 CS2R R8, SRZ ;  /* 0x0000000000088805 */ /* 0x000fe4000001ff00 */
[----:B-1----:R-:W-:-:S07]  /*25c0*/  @!P2 CS2R R10, SRZ ;  /* 0x00000000000aa805 */ /* 0x002fce000001ff00 */
.L_x_51907:
[----:B------:R-:W-:Y:S05]  /*25d0*/  BSYNC B0 ;  /* 0x0000000000007941 */ /* 0x000fea0003800000 */
.L_x_51906:
[----:B------:R-:W-:Y:S01]  /*25e0*/  ULDC UR8, c[0x0][0x214] ;  /* 0x0000850000087ab9 */ /* 0x000fe20000000800 */
[----:B------:R-:W-:Y:S01]  /*25f0*/  ULDC.64 UR6, c[0x0][0x230] ;  /* 0x00008c0000067ab9 */ /* 0x000fe20000000a00 */
[----:B------:R-:W-:Y:S02]  /*2600*/  ISETP.GE.AND P2, PT, R68, UR8, PT ;  /* 0x0000000844007c0c */ /* 0x000fe4000bf46270 */
[----:B0-----:R-:W-:-:S04]  /*2610*/  LOP3.LUT P0, RZ, R38, UR6, RZ, 0xfc, !PT ;  /* 0x0000000626ff7c12 */ /* 0x001fc8000f80fcff */
[----:B------:R-:W-:-:S07]  /*2620*/  LOP3.LUT P0, RZ, R39, UR7, RZ, 0xfc, P0 ;  /* 0x0000000727ff7c12 */ /* 0x000fce000800fcff */
[----:B------:R-:W-:Y:S06]  /*2630*/  @P2 EXIT ;  /* 0x000000000000294d */ /* 0x000fec0003800000 */
[----:B------:R0:W-:Y:S01]  /*2640*/  STL [R1+0x2f8], R2 ;  /* 0x0002f80201007387 */ /* 0x0001e20000100800 */
[----:B-----5:R-:W-:Y:S01]  /*2650*/  MOV R193, R162 ;  /* 0x000000a200c17202 */ /* 0x020fe20000000f00 */
[----:B------:R-:W-:Y:S01]  /*2660*/  HADD2.F32 R251, -RZ, R238.H0_H0 ;  /* 0x200000eefffb7230 */ /* 0x000fe20000004100 */
[--C-:B------:R-:W-:Y:S01]  /*2670*/  SHF.R.U64 R162, R162, 0x10, R163.reuse ;  /* 0x00000010a2a27819 */ /* 0x100fe200000012a3 */
[----:B------:R1:W-:Y:S01]  /*2680*/  STL [R1+0x2f4], R0 ;  /* 0x0002f40001007387 */ /* 0x0003e20000100800 */
[----:B------:R-:W-:Y:S01]  /*2690*/  MOV R196, R163 ;  /* 0x000000a300c47202 */ /* 0x000fe20000000f00 */
[----:B------:R-:W-:Y:S01]  /*26a0*/  HADD2.F32 R245, -RZ, R236.H0_H0 ;  /* 0x200000ecfff57230 */ /* 0x000fe20000004100 */
[----:B------:R-:W-:Y:S01]  /*26b0*/  SHF.R.U32.HI R194, RZ, 0x10, R163 ;  /* 0x00000010ffc27819 */ /* 0x000fe200000116a3 */
[----:B------:R-:W-:Y:S01]  /*26c0*/  HADD2.F32 R231, -RZ, R222.H0_H0 ;  /* 0x200000deffe77230 */ /* 0x000fe20000004100 */
[----:B------:R-:W-:Y:S01]  /*26d0*/  SHF.R.U64 R163, R112, 0x10, R113 ;  /* 0x0000001070a37819 */ /* 0x000fe20000001271 */
[----:B0-----:R-:W-:Y:S01]  /*26e0*/  HADD2.F32 R2, -RZ, R112.H0_H0 ;  /* 0x20000070ff027230 */ /* 0x001fe20000004100 */
[----:B------:R-:W-:Y:S01]  /*26f0*/  SHF.R.U64 R112, R110, 0x10, R111 ;  /* 0x000000106e707819 */ /* 0x000fe2000000126f */
[----:B------:R-:W-:Y:S01]  /*2700*/  ULDC UR8, c[0x0][0x218] ;  /* 0x0000860000087ab9 */ /* 0x000fe20000000800 */
[----:B------:R-:W-:Y:S01]  /*2710*/  MOV R243, R148 ;  /* 0x0000009400f37202 */ /* 0x000fe20000000f00 */
[----:B-1----:R-:W-:Y:S01]  /*2720*/  HADD2.F32 R0, -RZ, R113.H0_H0 ;  /* 0x20000071ff007230 */ /* 0x002fe20000004100 */
[----:B------:R0:W-:Y:S01]  /*2730*/  STL [R1+0x2b8], R2 ;  /* 0x0002b80201007387 */ /* 0x0001e20000100800 */
[----:B------:R-:W-:Y:S01]  /*2740*/  SHF.R.U64 R247, R148, 0x10, R149 ;  /* 0x0000001094f77819 */ /* 0x000fe20000001295 */
[----:B------:R-:W-:Y:S01]  /*2750*/  ULDC.U8 UR6, c[0x0][0x2a0] ;  /* 0x0000a80000067ab9 */ /* 0x000fe20000000000 */
[----:B------:R-:W-:Y:S01]  /*2760*/  SHF.R.U32.HI R148, RZ, 0x10, R101 ;  /* 0x00000010ff947819 */ /* 0x000fe20000011665 */
[----:B------:R1:W-:Y:S01]  /*2770*/  STL [R1+0x298], R0 ;  /* 0x0002980001007387 */ /* 0x0003e20000100800 */
[----:B------:R-:W-:Y:S01]  /*2780*/  MOV R250, R149 ;  /* 0x0000009500fa7202 */ /* 0x000fe20000000f00 */
[----:B------:R-:W-:Y:S01]  /*2790*/  ULDC UR7, c[0x0][0x2d8] ;  /* 0x0000b60000077ab9 */ /* 0x000fe20000000800 */
[----:B------:R-:W-:Y:S01]  /*27a0*/  SHF.R.U32.HI R248, RZ, 0x10, R149 ;  /* 0x00000010fff87819 */ /* 0x000fe20000011695 */
[----:B------:R-:W-:Y:S01]  /*27b0*/  ULDC.64 UR10, c[0x0][0x228] ;  /* 0x00008a00000a7ab9 */ /* 0x000fe20000000a00 */
[----:B------:R-:W-:Y:S01]  /*27c0*/  MOV R229, R164 ;  /* 0x000000a400e57202 */ /* 0x000fe20000000f00 */
[----:B0-----:R-:W-:Y:S01]  /*27d0*/  HADD2.F32 R2, -RZ, R110.H0_H0 ;  /* 0x2000006eff027230 */ /* 0x001fe20000004100 */
[----:B------:R-:W-:Y:S01]  /*27e0*/  SHF.R.U32.HI R110, RZ, 0x10, R111 ;  /* 0x00000010ff6e7819 */ /* 0x000fe2000001166f */
[----:B------:R-:W-:Y:S01]  /*27f0*/  ULDC.64 UR12, c[0x0][0x230] ;  /* 0x00008c00000c7ab9 */ /* 0x000fe20000000a00 */
[----:B------:R-:W-:Y:S01]  /*2800*/  SHF.R.U64 R149, R164, 0x10, R165 ;  /* 0x00000010a4957819 */ /* 0x000fe200000012a5 */
[----:B-1----:R-:W-:Y:S01]  /*2810*/  HADD2.F32 R0, -RZ, R111.H0_H0 ;  /* 0x2000006fff007230 */ /* 0x002fe20000004100 */
[----:B------:R0:W-:Y:S01]  /*2820*/  STL [R1+0x2b0], R2 ;  /* 0x0002b00201007387 */ /* 0x0001e20000100800 */
[----:B------:R-:W-:Y:S01]  /*2830*/  SHF.R.U64 R111, R108, 0x10, R109 ;  /* 0x000000106c6f7819 */ /* 0x000fe2000000126d */
[----:B------:R-:W-:Y:S01]  /*2840*/  HADD2.F32 R108, -RZ, R108.H0_H0 ;  /* 0x2000006cff6c7230 */ /* 0x000fe20000004100 */
[----:B------:R-:W-:Y:S01]  /*2850*/  SHF.R.U32.HI R164, RZ, 0x10, R97 ;  /* 0x00000010ffa47819 */ /* 0x000fe20000011661 */
[----:B------:R1:W-:Y:S01]  /*2860*/  STL [R1+0x290], R0 ;  /* 0x0002900001007387 */ /* 0x0003e20000100800 */
[----:B------:R-:W-:-:S02]  /*2870*/  MOV R183, R165 ;  /* 0x000000a500b77202 */ /* 0x000fc40000000f00 */
[----:B------:R-:W-:Y:S01]  /*2880*/  SHF.R.U32.HI R181, RZ, 0x10, R165 ;  /* 0x00000010ffb57819 */ /* 0x000fe200000116a5 */
[----:B------:R2:W-:Y:S01]  /*2890*/  STL [R1+0x278], R108 ;  /* 0x0002786c01007387 */ /* 0x0005e20000100800 */
[----:B------:R-:W-:Y:S02]  /*28a0*/  SHF.R.U32.HI R165, RZ, 0x10, R93 ;  /* 0x00000010ffa57819 */ /* 0x000fe4000001165d */
[----:B0-----:R-:W-:Y:S02]  /*28b0*/  SHF.R.U32.HI R2, RZ, 0x10, R109 ;  /* 0x00000010ff027819 */ /* 0x001fe4000001166d */
[----:B------:R-:W-:Y:S01]  /*28c0*/  MOV R252, R130 ;  /* 0x0000008200fc7202 */ /* 0x000fe20000000f00 */
[----:B-1----:R-:W-:Y:S01]  /*28d0*/  HADD2.F32 R0, -RZ, R109.H0_H0 ;  /* 0x2000006dff007230 */ /* 0x002fe20000004100 */
[----:B------:R-:W-:Y:S01]  /*28e0*/  SHF.R.U64 R244, R130, 0x10, R131 ;  /* 0x0000001082f47819 */ /* 0x000fe20000001283 */
[----:B------:R-:W-:Y:S01]  /*28f0*/  HADD2.F32 R109, -RZ, R106.H0_H0 ;  /* 0x2000006aff6d7230 */ /* 0x000fe20000004100 */
[----:B------:R-:W-:Y:S01]  /*2900*/  MOV R240, R131 ;  /* 0x0000008300f07202 */ /* 0x000fe20000000f00 */
[----:B------:R-:W-:Y:S01]  /*2910*/  HADD2.F32 R252, -RZ, R252.H0_H0 ;  /* 0x200000fcfffc7230 */ /* 0x000fe20000004100 */
[----:B------:R0:W-:Y:S01]  /*2920*/  STL [R1+0x258], R0 ;  /* 0x0002580001007387 */ /* 0x0001e20000100800 */
[--C-:B--2---:R-:W-:Y:S01]  /*2930*/  SHF.R.U64 R108, R106, 0x10, R107.reuse ;  /* 0x000000106a6c7819 */ /* 0x104fe2000000126b */
[----:B------:R-:W-:Y:S01]  /*2940*/  HADD2.F32 R244, -RZ, R244.H0_H0 ;  /* 0x200000f4fff47230 */ /* 0x000fe20000004100 */
[----:B------:R-:W-:Y:S01]  /*2950*/  SHF.R.U32.HI R106, RZ, 0x10, R107 ;  /* 0x00000010ff6a7819 */ /* 0x000fe2000001166b */
[----:B------:R1:W-:Y:S01]  /*2960*/  STL [R1+0x270], R109 ;  /* 0x0002706d01007387 */ /* 0x0003e20000100800 */
[----:B------:R-:W-:Y:S01]  /*2970*/  SHF.R.U32.HI R130, RZ, 0x10, R131 ;  /* 0x00000010ff827819 */ /* 0x000fe20000011683 */
[----:B------:R-:W-:Y:S01]  /*2980*/  HADD2.F32 R240, -RZ, R240.H0_H0 ;  /* 0x200000f0fff07230 */ /* 0x000fe20000004100 */
[----:B------:R-:W-:-:S02]  /*2990*/  SHF.R.U64 R242, R146, 0x10, R147 ;  /* 0x0000001092f27819 */ /* 0x000fc40000001293 */
[----:B------:R-:W-:Y:S01]  /*29a0*/  MOV R131, R147 ;  /* 0x0000009300837202 */ /* 0x000fe20000000f00 */
[----:B0-----:R-:W-:Y:S01]  /*29b0*/  HADD2.F32 R0, -RZ, R107.H0_H0 ;  /* 0x2000006bff007230 */ /* 0x001fe20000004100 */
[----:B------:R-:W-:Y:S01]  /*29c0*/  SHF.R.U64 R107, R104, 0x10, R105 ;  /* 0x00000010686b7819 */ /* 0x000fe20000001269 */
[----:B------:R-:W-:Y:S01]  /*29d0*/  HADD2.F32 R104, -RZ, R104.H0_H0 ;  /* 0x20000068ff687230 */ /* 0x000fe20000004100 */
[----:B------:R-:W-:Y:S01]  /*29e0*/  SHF.R.U32.HI R234, RZ, 0x10, R147 ;  /* 0x00000010ffea7819 */ /* 0x000fe20000011693 */
[----:B-1----:R-:W-:Y:S01]  /*29f0*/  HADD2.F32 R109, -RZ, R102.H0_H0 ;  /* 0x20000066ff6d7230 */ /* 0x002fe20000004100 */
[----:B------:R0:W-:Y:S01]  /*2a00*/  STL [R1+0x250], R0 ;  /* 0x0002500001007387 */ /* 0x0001e20000100800 */
[----:B------:R-:W-:Y:S01]  /*2a10*/  SHF.R.U32.HI R147, RZ, 0x10, R89 ;  /* 0x00000010ff937819 */ /* 0x000fe20000011659 */
[----:B------:R-:W-:Y:S01]  /*2a20*/  HADD2.F32 R242, -RZ, R242.H0_H0 ;  /* 0x200000f2fff27230 */ /* 0x000fe20000004100 */
[----:B------:R-:W-:Y:S01]  /*2a30*/  SHF.R.U32.HI R3, RZ, 0x10, R113 ;  /* 0x00000010ff037819 */ /* 0x000fe20000011671 */
[----:B------:R1:W-:Y:S01]  /*2a40*/  STL [R1+0x238], R104 ;  /* 0x0002386801007387 */ /* 0x0003e20000100800 */
[----:B------:R-:W-:Y:S01]  /*2a50*/  SHF.R.U64 R113, R222, 0x10, R223 ;  /* 0x00000010de717819 */ /* 0x000fe200000012df */
[----:B------:R-:W-:Y:S01]  /*2a60*/  HADD2.F32 R234, -RZ, R234.H0_H0 ;  /* 0x200000eaffea7230 */ /* 0x000fe20000004100 */
[----:B------:R-:W-:-:S02]  /*2a70*/  MOV R215, R135 ;  /* 0x0000008700d77202 */ /* 0x000fc40000000f00 */
[----:B------:R-:W-:Y:S02]  /*2a80*/  MOV R213, R118 ;  /* 0x0000007600d57202 */ /* 0x000fe40000000f00 */
[----:B0-----:R-:W-:Y:S01]  /*2a90*/  SHF.R.U32.HI R0, RZ, 0x10, R105 ;  /* 0x00000010ff007819 */ /* 0x001fe20000011669 */
[----:B------:R-:W-:Y:S01]  /*2aa0*/  HADD2.F32 R105, -RZ, R105.H0_H0 ;  /* 0x20000069ff697230 */ /* 0x000fe20000004100 */
[----:B------:R-:W-:Y:S02]  /*2ab0*/  MOV R199, R119 ;  /* 0x0000007700c77202 */ /* 0x000fe40000000f00 */
[--C-:B-1----:R-:W-:Y:S02]  /*2ac0*/  SHF.R.U64 R104, R102, 0x10, R103.reuse ;  /* 0x0000001066687819 */ /* 0x102fe40000001267 */
[----:B------:R0:W-:Y:S01]  /*2ad0*/  STL [R1+0x218], R105 ;  /* 0x0002186901007387 */ /* 0x0001e20000100800 */
[----:B------:R-:W-:Y:S02]  /*2ae0*/  SHF.R.U32.HI R102, RZ, 0x10, R103 ;  /* 0x00000010ff667819 */ /* 0x000fe40000011667 */
[----:B------:R-:W-:Y:S01]  /*2af0*/  MOV R197, R134 ;  /* 0x0000008600c57202 */ /* 0x000fe20000000f00 */
[----:B------:R1:W-:Y:S01]  /*2b00*/  STL [R1+0x230], R109 ;  /* 0x0002306d01007387 */ /* 0x0003e20000100800 */
[----:B------:R-:W-:-:S02]  /*2b10*/  MOV R67, R36 ;  /* 0x0000002400437202 */ /* 0x000fc40000000f00 */
[----:B------:R-:W-:Y:S02]  /*2b20*/  SHF.R.U64 R66, R36, 0x10, R37 ;  /* 0x0000001024427819 */ /* 0x000fe40000001225 */
[----:B------:R-:W-:Y:S01]  /*2b30*/  MOV R65, R37 ;  /* 0x0000002500417202 */ /* 0x000fe20000000f00 */
[----:B0-----:R-:W-:Y:S01]  /*2b40*/  HADD2.F32 R105, -RZ, R103.H0_H0 ;  /* 0x20000067ff697230 */ /* 0x001fe20000004100 */
[----:B------:R-:W-:Y:S01]  /*2b50*/  SHF.R.U64 R103, R100, 0x10, R101 ;  /* 0x0000001064677819 */ /* 0x000fe20000001265 */
[----:B------:R-:W-:Y:S01]  /*2b60*/  HADD2.F32 R100, -RZ, R100.H0_H0 ;  /* 0x20000064ff647230 */ /* 0x000fe20000004100 */
[----:B------:R-:W-:Y:S01]  /*2b70*/  SHF.R.U32.HI R64, RZ, 0x10, R37 ;  /* 0x00000010ff407819 */ /* 0x000fe20000011625 */
[----:B------:R-:W-:Y:S01]  /*2b80*/  HADD2.F32 R101, -RZ, R101.H0_H0 ;  /* 0x20000065ff657230 */ /* 0x000fe20000004100 */
[----:B------:R0:W-:Y:S01]  /*2b90*/  STL [R1+0x210], R105 ;  /* 0x0002106901007387 */ /* 0x0001e20000100800 */
[----:B-1----:R-:W-:Y:S01]  /*2ba0*/  SHF.R.U32.HI R109, RZ, 0x10, R237 ;  /* 0x00000010ff6d7819 */ /* 0x002fe200000116ed */
[----:B------:R-:W-:Y:S01]  /*2bb0*/  HADD2.F32 R67, -RZ, R67.H0_H0 ;  /* 0x20000043ff437230 */ /* 0x000fe20000004100 */
[----:B------:R-:W-:Y:S01]  /*2bc0*/  MOV R63, R34 ;  /* 0x00000022003f7202 */ /* 0x000fe20000000f00 */
[----:B------:R1:W-:Y:S01]  /*2bd0*/  STL [R1+0x1f8], R100 ;  /* 0x0001f86401007387 */ /* 0x0003e20000100800 */
[--C-:B------:R-:W-:Y:S01]  /*2be0*/  SHF.R.U64 R62, R34, 0x10, R35.reuse ;  /* 0x00000010223e7819 */ /* 0x100fe20000001223 */
[----:B------:R-:W-:Y:S01]  /*2bf0*/  HADD2.F32 R66, -RZ, R66.H0_H0 ;  /* 0x20000042ff427230 */ /* 0x000fe20000004100 */
[----:B------:R-:W-:Y:S01]  /*2c00*/  MOV R61, R35 ;  /* 0x00000023003d7202 */ /* 0x000fe20000000f00 */
[----:B------:R2:W-:Y:S01]  /*2c10*/  STL [R1+0x1d8], R101 ;  /* 0x0001d86501007387 */ /* 0x0005e20000100800 */
[----:B------:R-:W-:Y:S01]  /*2c20*/  SHF.R.U32.HI R60, RZ, 0x10, R35 ;  /* 0x00000010ff3c7819 */ /* 0x000fe20000011623 */
[----:B0-----:R-:W-:Y:S01]  /*2c30*/  HADD2.F32 R105, -RZ, R98.H0_H0 ;  /* 0x20000062ff697230 */ /* 0x001fe20000004100 */
[----:B------:R-:W-:Y:S01]  /*2c40*/  MOV R59, R32 ;  /* 0x00000020003b7202 */ /* 0x000fe20000000f00 */
[----:B------:R-:W-:Y:S01]  /*2c50*/  HADD2.F32 R65, -RZ, R65.H0_H0 ;  /* 0x20000041ff417230 */ /* 0x000fe20000004100 */
[----:B------:R-:W-:Y:S01]  /*2c60*/  SHF.R.U64 R58, R32, 0x10, R33 ;  /* 0x00000010203a7819 */ /* 0x000fe20000001221 */
[----:B------:R-:W-:Y:S01]  /*2c70*/  HADD2.F32 R64, -RZ, R64.H0_H0 ;  /* 0x20000040ff407230 */ /* 0x000fe20000004100 */
[--C-:B-1----:R-:W-:Y:S01]  /*2c80*/  SHF.R.U64 R100, R98, 0x10, R99.reuse ;  /* 0x0000001062647819 */ /* 0x102fe20000001263 */
[----:B------:R0:W-:Y:S01]  /*2c90*/  STL [R1+0x1f0], R105 ;  /* 0x0001f06901007387 */ /* 0x0001e20000100800 */
[----:B------:R-:W-:Y:S01]  /*2ca0*/  SHF.R.U32.HI R98, RZ, 0x10, R99 ;  /* 0x00000010ff627819 */ /* 0x000fe20000011663 */
[----:B--2---:R-:W-:Y:S01]  /*2cb0*/  HADD2.F32 R101, -RZ, R99.H0_H0 ;  /* 0x20000063ff657230 */ /* 0x004fe20000004100 */
[----:B------:R-:W-:Y:S01]  /*2cc0*/  SHF.R.U64 R99, R96, 0x10, R97 ;  /* 0x0000001060637819 */ /* 0x000fe20000001261 */
[----:B------:R-:W-:Y:S01]  /*2cd0*/  HADD2.F32 R96, -RZ, R96.H0_H0 ;  /* 0x20000060ff607230 */ /* 0x000fe20000004100 */
[----:B------:R-:W-:Y:S01]  /*2ce0*/  MOV R57, R33 ;  /* 0x0000002100397202 */ /* 0x000fe20000000f00 */
[----:B------:R-:W-:Y:S01]  /*2cf0*/  HADD2.F32 R97, -RZ, R97.H0_H0 ;  /* 0x20000061ff617230 */ /* 0x000fe20000004100 */
[----:B------:R1:W-:Y:S01]  /*2d00*/  STL [R1+0x1d0], R101 ;  /* 0x0001d06501007387 */ /* 0x0003e20000100800 */
[----:B------:R-:W-:Y:S01]  /*2d10*/  HADD2.F32 R63, -RZ, R63.H0_H0 ;  /* 0x2000003fff3f7230 */ /* 0x000fe20000004100 */
[----:B------:R-:W-:Y:S01]  /*2d20*/  SHF.R.U32.HI R56, RZ, 0x10, R33 ;  /* 0x00000010ff387819 */ /* 0x000fe20000011621 */
[----:B------:R-:W-:Y:S01]  /*2d30*/  HADD2.F32 R62, -RZ, R62.H0_H0 ;  /* 0x2000003eff3e7230 */ /* 0x000fe20000004100 */
[----:B------:R2:W-:Y:S01]  /*2d40*/  STL [R1+0x1b8], R96 ;  /* 0x0001b86001007387 */ /* 0x0005e20000100800 */
[----:B0-----:R-:W-:Y:S01]  /*2d50*/  SHF.R.U64 R105, R238, 0x10, R239 ;  /* 0x00000010ee697819 */ /* 0x001fe200000012ef */
[----:B------:R-:W-:Y:S01]  /*2d60*/  HADD2.F32 R61, -RZ, R61.H0_H0 ;  /* 0x2000003dff3d7230 */ /* 0x000fe20000004100 */
[----:B------:R-:W-:Y:S01]  /*2d70*/  MOV R55, R30 ;  /* 0x0000001e00377202 */ /* 0x000fe20000000f00 */
[----:B------:R0:W-:Y:S01]  /*2d80*/  STL [R1+0x198], R97 ;  /* 0x0001986101007387 */ /* 0x0001e20000100800 */
[----:B------:R-:W-:Y:S01]  /*2d90*/  HADD2.F32 R60, -RZ, R60.H0_H0 ;  /* 0x2000003cff3c7230 */ /* 0x000fe20000004100 */
[----:B------:R-:W-:Y:S01]  /*2da0*/  SHF.R.U64 R54, R30, 0x10, R31 ;  /* 0x000000101e367819 */ /* 0x000fe2000000121f */
[----:B-1----:R-:W-:Y:S01]  /*2db0*/  HADD2.F32 R101, -RZ, R94.H0_H0 ;  /* 0x2000005eff657230 */ /* 0x002fe20000004100 */
[----:B------:R-:W-:Y:S01]  /*2dc0*/  MOV R53, R31 ;  /* 0x0000001f00357202 */ /* 0x000fe20000000f00 */
[----:B------:R-:W-:Y:S01]  /*2dd0*/  HADD2.F32 R59, -RZ, R59.H0_H0 ;  /* 0x2000003bff3b7230 */ /* 0x000fe20000004100 */
[--C-:B--2---:R-:W-:Y:S01]  /*2de0*/  SHF.R.U64 R96, R94, 0x10, R95.reuse ;  /* 0x000000105e607819 */ /* 0x104fe2000000125f */
[----:B------:R-:W-:Y:S01]  /*2df0*/  HADD2.F32 R58, -RZ, R58.H0_H0 ;  /* 0x2000003aff3a7230 */ /* 0x000fe20000004100 */
[----:B------:R-:W-:Y:S01]  /*2e00*/  SHF.R.U32.HI R94, RZ, 0x10, R95 ;  /* 0x00000010ff5e7819 */ /* 0x000fe2000001165f */
[----:B------:R1:W-:Y:S01]  /*2e10*/  STL [R1+0x1b0], R101 ;  /* 0x0001b06501007387 */ /* 0x0003e20000100800 */
[----:B0-----:R-:W-:Y:S01]  /*2e20*/  HADD2.F32 R97, -RZ, R95.H0_H0 ;  /* 0x2000005fff617230 */ /* 0x001fe20000004100 */
[----:B------:R-:W-:Y:S01]  /*2e30*/  SHF.R.U64 R95, R92, 0x10, R93 ;  /* 0x000000105c5f7819 */ /* 0x000fe2000000125d */
[----:B------:R-:W-:Y:S01]  /*2e40*/  HADD2.F32 R92, -RZ, R92.H0_H0 ;  /* 0x2000005cff5c7230 */ /* 0x000fe20000004100 */
[----:B------:R-:W-:Y:S01]  /*2e50*/  SHF.R.U32.HI R52, RZ, 0x10, R31 ;  /* 0x00000010ff347819 */ /* 0x000fe2000001161f */
[----:B------:R-:W-:Y:S01]  /*2e60*/  HADD2.F32 R93, -RZ, R93.H0_H0 ;  /* 0x2000005dff5d7230 */ /* 0x000fe20000004100 */
[----:B------:R0:W-:Y:S01]  /*2e70*/  STL [R1+0x190], R97 ;  /* 0x0001906101007387 */ /* 0x0001e20000100800 */
[----:B------:R-:W-:Y:S01]  /*2e80*/  HADD2.F32 R57, -RZ, R57.H0_H0 ;  /* 0x20000039ff397230 */ /* 0x000fe20000004100 */
[----:B------:R-:W-:Y:S01]  /*2e90*/  MOV R51, R28 ;  /* 0x0000001c00337202 */ /* 0x000fe20000000f00 */
[----:B------:R-:W-:Y:S01]  /*2ea0*/  HADD2.F32 R56, -RZ, R56.H0_H0 ;  /* 0x20000038ff387230 */ /* 0x000fe20000004100 */
[----:B------:R2:W-:Y:S01]  /*2eb0*/  STL [R1+0x178], R92 ;  /* 0x0001785c01007387 */ /* 0x0005e20000100800 */
[----:B-1----:R-:W-:Y:S01]  /*2ec0*/  SHF.R.U32.HI R101, RZ, 0x10, R71 ;  /* 0x00000010ff657819 */ /* 0x002fe20000011647 */
[----:B------:R-:W-:Y:S01]  /*2ed0*/  HADD2.F32 R55, -RZ, R55.H0_H0 ;  /* 0x20000037ff377230 */ /* 0x000fe20000004100 */
[--C-:B------:R-:W-:Y:S01]  /*2ee0*/  SHF.R.U64 R50, R28, 0x10, R29.reuse ;  /* 0x000000101c327819 */ /* 0x100fe2000000121d */
[----:B------:R1:W-:Y:S01]  /*2ef0*/  STL [R1+0x158], R93 ;  /* 0x0001585d01007387 */ /* 0x0003e20000100800 */
[----:B------:R-:W-:Y:S01]  /*2f00*/  MOV R49, R29 ;  /* 0x0000001d00317202 */ /* 0x000fe20000000f00 */
[----:B0-----:R-:W-:Y:S01]  /*2f10*/  HADD2.F32 R97, -RZ, R90.H0_H0 ;  /* 0x2000005aff617230 */ /* 0x001fe20000004100 */
[----:B------:R-:W-:Y:S01]  /*2f20*/  SHF.R.U32.HI R48, RZ, 0x10, R29 ;  /* 0x00000010ff307819 */ /* 0x000fe2000001161d */
[----:B------:R-:W-:Y:S01]  /*2f30*/  HADD2.F32 R54, -RZ, R54.H0_H0 ;  /* 0x20000036ff367230 */ /* 0x000fe20000004100 */
[----:B------:R-:W-:Y:S01]  /*2f40*/  MOV R47, R26 ;  /* 0x0000001a002f7202 */ /* 0x000fe20000000f00 */
[----:B------:R-:W-:Y:S01]  /*2f50*/  HADD2.F32 R53, -RZ, R53.H0_H0 ;  /* 0x20000035ff357230 */ /* 0x000fe20000004100 */
[--C-:B--2---:R-:W-:Y:S01]  /*2f60*/  SHF.R.U64 R92, R90, 0x10, R91.reuse ;  /* 0x000000105a5c7819 */ /* 0x104fe2000000125b */
[----:B------:R0:W-:Y:S01]  /*2f70*/  STL [R1+0x170], R97 ;  /* 0x0001706101007387 */ /* 0x0001e20000100800 */
[----:B------:R-:W-:Y:S01]  /*2f80*/  SHF.R.U32.HI R90, RZ, 0x10, R91 ;  /* 0x00000010ff5a7819 */ /* 0x000fe2000001165b */
[----:B-1----:R-:W-:Y:S01]  /*2f90*/  HADD2.F32 R93, -RZ, R91.H0_H0 ;  /* 0x2000005bff5d7230 */ /* 0x002fe20000004100 */
[----:B------:R-:W-:Y:S01]  /*2fa0*/  SHF.R.U64 R91, R88, 0x10, R89 ;  /* 0x00000010585b7819 */ /* 0x000fe20000001259 */
[----:B------:R-:W-:Y:S01]  /*2fb0*/  HADD2.F32 R88, -RZ, R88.H0_H0 ;  /* 0x20000058ff587230 */ /* 0x000fe20000004100 */
[----:B------:R-:W-:Y:S01]  /*2fc0*/  SHF.R.U64 R46, R26, 0x10, R27 ;  /* 0x000000101a2e7819 */ /* 0x000fe2000000121b */
[----:B------:R-:W-:Y:S01]  /*2fd0*/  HADD2.F32 R89, -RZ, R89.H0_H0 ;  /* 0x20000059ff597230 */ /* 0x000fe20000004100 */
[----:B------:R1:W-:Y:S01]  /*2fe0*/  STL [R1+0x150], R93 ;  /* 0x0001505d01007387 */ /* 0x0003e20000100800 */
[----:B------:R-:W-:Y:S01]  /*2ff0*/  HADD2.F32 R52, -RZ, R52.H0_H0 ;  /* 0x20000034ff347230 */ /* 0x000fe20000004100 */
[----:B------:R-:W-:Y:S01]  /*3000*/  MOV R45, R27 ;  /* 0x0000001b002d7202 */ /* 0x000fe20000000f00 */
[----:B------:R-:W-:Y:S01]  /*3010*/  HADD2.F32 R51, -RZ, R51.H0_H0 ;  /* 0x20000033ff337230 */ /* 0x000fe20000004100 */
[----:B------:R2:W-:Y:S01]  /*3020*/  STL [R1+0x138], R88 ;  /* 0x0001385801007387 */ /* 0x0005e20000100800 */
[----:B0-----:R-:W-:Y:S01]  /*3030*/  SHF.R.U64 R97, R72, 0x10, R73 ;  /* 0x0000001048617819 */ /* 0x001fe20000001249 */
[----:B------:R-:W-:Y:S01]  /*3040*/  HADD2.F32 R72, -RZ, R72.H0_H0 ;  /* 0x20000048ff487230 */ /* 0x000fe20000004100 */
[----:B------:R-:W-:Y:S01]  /*3050*/  SHF.R.U32.HI R44, RZ, 0x10, R27 ;  /* 0x00000010ff2c7819 */ /* 0x000fe2000001161b */
[----:B------:R0:W-:Y:S01]  /*3060*/  STL [R1+0x118], R89 ;  /* 0x0001185901007387 */ /* 0x0001e20000100800 */
[----:B------:R-:W-:Y:S01]  /*3070*/  HADD2.F32 R50, -RZ, R50.H0_H0 ;  /* 0x20000032ff327230 */ /* 0x000fe20000004100 */
[----:B------:R-:W-:Y:S01]  /*3080*/  MOV R43, R24 ;  /* 0x00000018002b7202 */ /* 0x000fe20000000f00 */
[----:B-1----:R-:W-:Y:S01]  /*3090*/  HADD2.F32 R93, -RZ, R86.H0_H0 ;  /* 0x20000056ff5d7230 */ /* 0x002fe20000004100 */
[----:B------:R-:W-:Y:S01]  /*30a0*/  SHF.R.U64 R42, R24, 0x10, R25 ;  /* 0x00000010182a7819 */ /* 0x000fe20000001219 */
        /* <DEDUP_REMOVED lines=15> */
[----:B-1----:R-:W-:Y:S01]  /*31a0*/  SHF.R.U32.HI R93, RZ, 0x10, R75 ;  /* 0x00000010ff5d7819 */ /* 0x002fe2000001164b */
[----:B------:R-:W-:Y:S01]  /*31b0*/  HADD2.F32 R44, -RZ, R44.H0_H0 ;  /* 0x2000002cff2c7230 */ /* 0x000fe20000004100 */
[----:B------:R-:W-:Y:S01]  /*31c0*/  MOV R39, R22 ;  /* 0x0000001600277202 */ /* 0x000fe20000000f00 */
[----:B------:R-:W-:Y:S01]  /*31d0*/  HADD2.F32 R43, -RZ, R43.H0_H0 ;  /* 0x2000002bff2b7230 */ /* 0x000fe20000004100 */
[----:B------:R-:W-:Y:S01]  /*31e0*/  SHF.R.U64 R38, R22, 0x10, R23 ;  /* 0x0000001016267819 */ /* 0x000fe20000001217 */
[----:B------:R-:W-:Y:S01]  /*31f0*/  HADD2.F32 R42, -RZ, R42.H0_H0 ;  /* 0x2000002aff2a7230 */ /* 0x000fe20000004100 */
[----:B0-----:R-:W-:Y:S01]  /*3200*/  SHF.R.U32.HI R89, RZ, 0x10, R85 ;  /* 0x00000010ff597819 */ /* 0x001fe20000011655 */
[----:B------:R-:W-:Y:S01]  /*3210*/  HADD2.F32 R85, -RZ, R85.H0_H0 ;  /* 0x20000055ff557230 */ /* 0x000fe20000004100 */
[----:B------:R-:W-:Y:S01]  /*3220*/  MOV R37, R23 ;  /* 0x0000001700257202 */ /* 0x000fe20000000f00 */
[----:B------:R-:W-:Y:S01]  /*3230*/  HADD2.F32 R41, -RZ, R41.H0_H0 ;  /* 0x20000029ff297230 */ /* 0x000fe20000004100 */
[----:B--2---:R-:W-:Y:S01]  /*3240*/  SHF.R.U64 R84, R82, 0x10, R83 ;  /* 0x0000001052547819 */ /* 0x004fe20000001253 */
[----:B------:R0:W-:Y:S01]  /*3250*/  STL [R1+0x2d4], R89 ;  /* 0x0002d45901007387 */ /* 0x0001e20000100800 */
[----:B------:R-:W-:Y:S01]  /*3260*/  SHF.R.U32.HI R36, RZ, 0x10, R23 ;  /* 0x00000010ff247819 */ /* 0x000fe20000011617 */
[----:B------:R-:W-:Y:S01]  /*3270*/  HADD2.F32 R40, -RZ, R40.H0_H0 ;  /* 0x20000028ff287230 */ /* 0x000fe20000004100 */
[----:B------:R-:W-:Y:S01]  /*3280*/  MOV R35, R20 ;  /* 0x0000001400237202 */ /* 0x000fe20000000f00 */
[----:B------:R1:W-:Y:S01]  /*3290*/  STL [R1+0xd8], R85 ;  /* 0x0000d85501007387 */ /* 0x0003e20000100800 */
[--C-:B------:R-:W-:Y:S01]  /*32a0*/  SHF.R.U64 R34, R20, 0x10, R21.reuse ;  /* 0x0000001014227819 */ /* 0x100fe20000001215 */
[----:B------:R-:W-:Y:S01]  /*32b0*/  HADD2.F32 R39, -RZ, R39.H0_H0 ;  /* 0x20000027ff277230 */ /* 0x000fe20000004100 */
[----:B------:R-:W-:Y:S01]  /*32c0*/  MOV R33, R21 ;  /* 0x0000001500217202 */ /* 0x000fe20000000f00 */
[----:B------:R-:W-:Y:S01]  /*32d0*/  HADD2.F32 R38, -RZ, R38.H0_H0 ;  /* 0x20000026ff267230 */ /* 0x000fe20000004100 */
[----:B------:R-:W-:Y:S01]  /*32e0*/  SHF.R.U32.HI R32, RZ, 0x10, R21 ;  /* 0x00000010ff207819 */ /* 0x000fe20000011615 */
[----:B0-----:R-:W-:Y:S01]  /*32f0*/  HADD2.F32 R89, -RZ, R82.H0_H0 ;  /* 0x20000052ff597230 */ /* 0x001fe20000004100 */
[----:B------:R-:W-:Y:S01]  /*3300*/  SHF.R.U32.HI R82, RZ, 0x10, R83 ;  /* 0x00000010ff527819 */ /* 0x000fe20000011653 */
[----:B------:R-:W-:Y:S01]  /*3310*/  HADD2.F32 R37, -RZ, R37.H0_H0 ;  /* 0x20000025ff257230 */ /* 0x000fe20000004100 */
[----:B------:R-:W-:Y:S01]  /*3320*/  MOV R31, R18 ;  /* 0x00000012001f7202 */ /* 0x000fe20000000f00 */
[----:B-1----:R-:W-:Y:S01]  /*3330*/  HADD2.F32 R85, -RZ, R83.H0_H0 ;  /* 0x20000053ff557230 */ /* 0x002fe20000004100 */
[----:B------:R-:W-:Y:S01]  /*3340*/  SHF.R.U64 R83, R80, 0x10, R81 ;  /* 0x0000001050537819 */ /* 0x000fe20000001251 */
[----:B------:R0:W-:Y:S01]  /*3350*/  STL [R1+0xf0], R89 ;  /* 0x0000f05901007387 */ /* 0x0001e20000100800 */
[----:B------:R-:W-:Y:S01]  /*3360*/  HADD2.F32 R80, -RZ, R80.H0_H0 ;  /* 0x20000050ff507230 */ /* 0x000fe20000004100 */
[--C-:B------:R-:W-:Y:S01]  /*3370*/  SHF.R.U64 R30, R18, 0x10, R19.reuse ;  /* 0x00000010121e7819 */ /* 0x100fe20000001213 */
[----:B------:R-:W-:Y:S01]  /*3380*/  HADD2.F32 R36, -RZ, R36.H0_H0 ;  /* 0x20000024ff247230 */ /* 0x000fe20000004100 */
[----:B------:R1:W-:Y:S01]  /*3390*/  STL [R1+0xd0], R85 ;  /* 0x0000d05501007387 */ /* 0x0003e20000100800 */
[----:B------:R-:W-:Y:S01]  /*33a0*/  HADD2.F32 R35, -RZ, R35.H0_H0 ;  /* 0x20000023ff237230 */ /* 0x000fe20000004100 */
[----:B------:R-:W-:Y:S01]  /*33b0*/  MOV R29, R19 ;  /* 0x00000013001d7202 */ /* 0x000fe20000000f00 */
[----:B------:R-:W-:Y:S01]  /*33c0*/  HADD2.F32 R34, -RZ, R34.H0_H0 ;  /* 0x20000022ff227230 */ /* 0x000fe20000004100 */
[----:B------:R2:W-:Y:S01]  /*33d0*/  STL [R1+0xb8], R80 ;  /* 0x0000b85001007387 */ /* 0x0005e20000100800 */
[----:B------:R-:W-:Y:S01]  /*33e0*/  SHF.R.U32.HI R28, RZ, 0x10, R19 ;  /* 0x00000010ff1c7819 */ /* 0x000fe20000011613 */
[----:B------:R-:W-:Y:S01]  /*33f0*/  HADD2.F32 R33, -RZ, R33.H0_H0 ;  /* 0x20000021ff217230 */ /* 0x000fe20000004100 */
[----:B0-----:R-:W-:Y:S01]  /*3400*/  SHF.R.U32.HI R89, RZ, 0x10, R81 ;  /* 0x00000010ff597819 */ /* 0x001fe20000011651 */
[----:B------:R-:W-:Y:S01]  /*3410*/  HADD2.F32 R32, -RZ, R32.H0_H0 ;  /* 0x20000020ff207230 */ /* 0x000fe20000004100 */
[----:B------:R-:W-:Y:S01]  /*3420*/  MOV R27, R16 ;  /* 0x00000010001b7202 */ /* 0x000fe20000000f00 */
[----:B-1----:R-:W-:Y:S01]  /*3430*/  HADD2.F32 R85, -RZ, R81.H0_H0 ;  /* 0x20000051ff557230 */ /* 0x002fe20000004100 */
[----:B------:R-:W-:Y:S01]  /*3440*/  SHF.R.U64 R26, R16, 0x10, R17 ;  /* 0x00000010101a7819 */ /* 0x000fe20000001211 */
[----:B------:R0:W-:Y:S01]  /*3450*/  STL [R1+0x2d8], R89 ;  /* 0x0002d85901007387 */ /* 0x0001e20000100800 */
[----:B------:R-:W-:Y:S01]  /*3460*/  HADD2.F32 R81, -RZ, R78.H0_H0 ;  /* 0x2000004eff517230 */ /* 0x000fe20000004100 */
[----:B--2---:R-:W-:Y:S01]  /*3470*/  SHF.R.U64 R80, R78, 0x10, R79 ;  /* 0x000000104e507819 */ /* 0x004fe2000000124f */
        /* <DEDUP_REMOVED lines=8> */
[----:B0-----:R-:W-:Y:S01]  /*3500*/  SHF.R.U64 R89, R76, 0x10, R77 ;  /* 0x000000104c597819 */ /* 0x001fe2000000124d */
[----:B------:R-:W-:Y:S01]  /*3510*/  HADD2.F32 R76, -RZ, R76.H0_H0 ;  /* 0x2000004cff4c7230 */ /* 0x000fe20000004100 */
[----:B------:R0:W-:Y:S01]  /*3520*/  STL [R1+0x90], R78 ;  /* 0x0000904e01007387 */ /* 0x0001e20000100800 */
[----:B-1----:R-:W-:Y:S01]  /*3530*/  SHF.R.U32.HI R85, RZ, 0x10, R79 ;  /* 0x00000010ff557819 */ /* 0x002fe2000001164f */
[----:B------:R-:W-:Y:S01]  /*3540*/  HADD2.F32 R28, -RZ, R28.H0_H0 ;  /* 0x2000001cff1c7230 */ /* 0x000fe20000004100 */
[----:B------:R-:W-:Y:S01]  /*3550*/  SHF.R.U32.HI R79, RZ, 0x10, R77 ;  /* 0x00000010ff4f7819 */ /* 0x000fe2000001164d */
[----:B------:R1:W-:Y:S01]  /*3560*/  STL [R1+0x78], R76 ;  /* 0x0000784c01007387 */ /* 0x0003e20000100800 */
[----:B--2---:R-:W-:Y:S01]  /*3570*/  MOV R81, R229 ;  /* 0x000000e500517202 */ /* 0x004fe20000000f00 */
[----:B------:R-:W-:Y:S01]  /*3580*/  HADD2.F32 R229, -RZ, R220.H0_H0 ;  /* 0x200000dcffe57230 */ /* 0x000fe20000004100 */
[----:B------:R-:W-:Y:S01]  /*3590*/  MOV R23, R14 ;  /* 0x0000000e00177202 */ /* 0x000fe20000000f00 */
[----:B------:R2:W-:Y:S01]  /*35a0*/  STL [R1+0x2dc], R79 ;  /* 0x0002dc4f01007387 */ /* 0x0005e20000100800 */
[--C-:B------:R-:W-:Y:S01]  /*35b0*/  SHF.R.U64 R22, R14, 0x10, R15.reuse ;  /* 0x000000100e167819 */ /* 0x100fe2000000120f */
[----:B0-----:R-:W-:Y:S01]  /*35c0*/  HADD2.F32 R78, -RZ, R77.H0_H0 ;  /* 0x2000004dff4e7230 */ /* 0x001fe20000004100 */
[----:B------:R-:W-:Y:S01]  /*35d0*/  MOV R21, R15 ;  /* 0x0000000f00157202 */ /* 0x000fe20000000f00 */
[----:B------:R-:W-:Y:S01]  /*35e0*/  HADD2.F32 R77, -RZ, R74.H0_H0 ;  /* 0x2000004aff4d7230 */ /* 0x000fe20000004100 */
[----:B------:R-:W-:Y:S01]  /*35f0*/  SHF.R.U32.HI R20, RZ, 0x10, R15 ;  /* 0x00000010ff147819 */ /* 0x000fe2000001160f */
[----:B------:R-:W-:Y:S01]  /*3600*/  HADD2.F32 R27, -RZ, R27.H0_H0 ;  /* 0x2000001bff1b7230 */ /* 0x000fe20000004100 */
[----:B-1----:R-:W-:Y:S01]  /*3610*/  SHF.R.U64 R76, R74, 0x10, R75 ;  /* 0x000000104a4c7819 */ /* 0x002fe2000000124b */
[----:B------:R-:W-:Y:S01]  /*3620*/  HADD2.F32 R74, -RZ, R75.H0_H0 ;  /* 0x2000004bff4a7230 */ /* 0x000fe20000004100 */
[----:B------:R0:W-:Y:S01]  /*3630*/  STL [R1+0x58], R78 ;  /* 0x0000584e01007387 */ /* 0x0001e20000100800 */
[----:B------:R-:W-:Y:S01]  /*3640*/  SHF.R.U32.HI R75, RZ, 0x10, R73 ;  /* 0x00000010ff4b7819 */ /* 0x000fe20000011649 */
[----:B------:R-:W-:Y:S01]  /*3650*/  HADD2.F32 R26, -RZ, R26.H0_H0 ;  /* 0x2000001aff1a7230 */ /* 0x000fe20000004100 */
[----:B--2---:R-:W-:Y:S01]  /*3660*/  MOV R79, R164 ;  /* 0x000000a4004f7202 */ /* 0x004fe20000000f00 */
[----:B------:R1:W-:Y:S01]  /*3670*/  STL [R1+0x70], R77 ;  /* 0x0000704d01007387 */ /* 0x0003e20000100800 */
[----:B------:R-:W-:Y:S01]  /*3680*/  MOV R164, R213 ;  /* 0x000000d500a47202 */ /* 0x000fe20000000f00 */
[----:B------:R-:W-:Y:S01]  /*3690*/  HADD2.F32 R213, -RZ, R204.H0_H0 ;  /* 0x200000ccffd57230 */ /* 0x000fe20000004100 */
[----:B------:R-:W-:Y:S01]  /*36a0*/  MOV R19, R12 ;  /* 0x0000000c00137202 */ /* 0x000fe20000000f00 */
[----:B------:R2:W-:Y:S01]  /*36b0*/  STL [R1+0x50], R74 ;  /* 0x0000504a01007387 */ /* 0x0005e20000100800 */
[----:B------:R-:W-:Y:S01]  /*36c0*/  HADD2.F32 R25, -RZ, R25.H0_H0 ;  /* 0x20000019ff197230 */ /* 0x000fe20000004100 */
[----:B0-----:R-:W-:Y:S01]  /*36d0*/  MOV R78, R215 ;  /* 0x000000d7004e7202 */ /* 0x001fe20000000f00 */
[----:B------:R-:W-:Y:S01]  /*36e0*/  HADD2.F32 R215, -RZ, R206.H0_H0 ;  /* 0x200000ceffd77230 */ /* 0x000fe20000004100 */
[----:B------:R0:W-:Y:S01]  /*36f0*/  STL [R1+0x38], R72 ;  /* 0x0000384801007387 */ /* 0x0001e20000100800 */
[----:B------:R-:W-:Y:S01]  /*3700*/  HADD2.F32 R24, -RZ, R24.H0_H0 ;  /* 0x20000018ff187230 */ /* 0x000fe20000004100 */
[----:B-1----:R-:W-:Y:S01]  /*3710*/  MOV R77, R197 ;  /* 0x000000c5004d7202 */ /* 0x002fe20000000f00 */
[----:B------:R-:W-:Y:S01]  /*3720*/  HADD2.F32 R197, -RZ, R188.H0_H0 ;  /* 0x200000bcffc57230 */ /* 0x000fe20000004100 */
[----:B------:R1:W-:Y:S01]  /*3730*/  STL [R1+0x2e0], R75 ;  /* 0x0002e04b01007387 */ /* 0x0003e20000100800 */
[--C-:B------:R-:W-:Y:S01]  /*3740*/  SHF.R.U64 R18, R12, 0x10, R13.reuse ;  /* 0x000000100c127819 */ /* 0x100fe2000000120d */
[----:B--2---:R-:W-:Y:S01]  /*3750*/  HADD2.F32 R74, -RZ, R73.H0_H0 ;  /* 0x20000049ff4a7230 */ /* 0x004fe20000004100 */
[----:B------:R-:W-:Y:S01]  /*3760*/  MOV R17, R13 ;  /* 0x0000000d00117202 */ /* 0x000fe20000000f00 */
[----:B------:R-:W-:Y:S01]  /*3770*/  HADD2.F32 R73, -RZ, R70.H0_H0 ;  /* 0x20000046ff497230 */ /* 0x000fe20000004100 */
[----:B------:R-:W-:Y:S01]  /*3780*/  SHF.R.U32.HI R16, RZ, 0x10, R13 ;  /* 0x00000010ff107819 */ /* 0x000fe2000001160d */
[----:B------:R-:W-:Y:S01]  /*3790*/  HADD2.F32 R23, -RZ, R23.H0_H0 ;  /* 0x20000017ff177230 */ /* 0x000fe20000004100 */
[----:B0-----:R-:W-:Y:S01]  /*37a0*/  SHF.R.U64 R72, R70, 0x10, R71 ;  /* 0x0000001046487819 */ /* 0x001fe20000001247 */
[----:B------:R-:W-:Y:S01]  /*37b0*/  HADD2.F32 R70, -RZ, R71.H0_H0 ;  /* 0x20000047ff467230 */ /* 0x000fe20000004100 */
[----:B------:R0:W-:Y:S01]  /*37c0*/  STL [R1+0x18], R74 ;  /* 0x0000184a01007387 */ /* 0x0001e20000100800 */
[----:B------:R-:W-:Y:S01]  /*37d0*/  SHF.R.U32.HI R71, RZ, 0x10, R223 ;  /* 0x00000010ff477819 */ /* 0x000fe200000116df */
[----:B------:R-:W-:Y:S01]  /*37e0*/  HADD2.F32 R223, -RZ, R223.H0_H0 ;  /* 0x200000dfffdf7230 */ /* 0x000fe20000004100 */
[----:B-1----:R-:W-:Y:S01]  /*37f0*/  MOV R75, R199 ;  /* 0x000000c7004b7202 */ /* 0x002fe20000000f00 */
[----:B------:R1:W-:Y:S01]  /*3800*/  STL [R1+0x30], R73 ;  /* 0x0000304901007387 */ /* 0x0003e20000100800 */
[----:B------:R-:W-:Y:S01]  /*3810*/  HADD2.F32 R199, -RZ, R190.H0_H0 ;  /* 0x200000beffc77230 */ /* 0x000fe20000004100 */
[----:B------:R-:W-:Y:S01]  /*3820*/  MOV R15, R178 ;  /* 0x000000b2000f7202 */ /* 0x000fe20000000f00 */
[----:B------:R-:W-:Y:S01]  /*3830*/  HADD2.F32 R22, -RZ, R22.H0_H0 ;  /* 0x20000016ff167230 */ /* 0x000fe20000004100 */
[----:B------:R2:W-:Y:S01]  /*3840*/  STL [R1+0x10], R70 ;  /* 0x0000104601007387 */ /* 0x0005e20000100800 */
[----:B------:R-:W-:Y:S01]  /*3850*/  HADD2.F32 R21, -RZ, R21.H0_H0 ;  /* 0x20000015ff157230 */ /* 0x000fe20000004100 */
[----:B0-----:R-:W-:Y:S01]  /*3860*/  SHF.R.U32.HI R74, RZ, 0x10, R205 ;  /* 0x00000010ff4a7819 */ /* 0x001fe200000116cd */
[----:B------:R-:W-:Y:S01]  /*3870*/  HADD2.F32 R20, -RZ, R20.H0_H0 ;  /* 0x20000014ff147230 */ /* 0x000fe20000004100 */
[----:B------:R-:W-:Y:S01]  /*3880*/  STL [R1+0x2fc], R251 ;  /* 0x0002fcfb01007387 */ /* 0x000fe20000100800 */
[----:B------:R-:W-:Y:S01]  /*3890*/  SHF.R.U64 R14, R178, 0x10, R179 ;  /* 0x00000010b20e7819 */ /* 0x000fe200000012b3 */
[----:B------:R-:W-:Y:S01]  /*38a0*/  HADD2.F32 R19, -RZ, R19.H0_H0 ;  /* 0x20000013ff137230 */ /* 0x000fe20000004100 */
[----:B-1----:R-:W-:Y:S01]  /*38b0*/  SHF.R.U32.HI R73, RZ, 0x10, R221 ;  /* 0x00000010ff497819 */ /* 0x002fe200000116dd */
[----:B------:R-:W-:Y:S01]  /*38c0*/  HADD2.F32 R18, -RZ, R18.H0_H0 ;  /* 0x20000012ff127230 */ /* 0x000fe20000004100 */
[----:B------:R-:W-:Y:S01]  /*38d0*/  MOV R13, R179 ;  /* 0x000000b3000d7202 */ /* 0x000fe20000000f00 */
[----:B------:R-:W-:Y:S01]  /*38e0*/  HADD2.F32 R17, -RZ, R17.H0_H0 ;  /* 0x20000011ff117230 */ /* 0x000fe20000004100 */
[----:B--2---:R-:W-:Y:S01]  /*38f0*/  SHF.R.U32.HI R70, RZ, 0x10, R239 ;  /* 0x00000010ff467819 */ /* 0x004fe200000116ef */
[----:B------:R-:W-:Y:S01]  /*3900*/  HADD2.F32 R239, -RZ, R239.H0_H0 ;  /* 0x200000efffef7230 */ /* 0x000fe20000004100 */
[----:B------:R-:W-:Y:S01]  /*3910*/  SHF.R.U32.HI R12, RZ, 0x10, R179 ;  /* 0x00000010ff0c7819 */ /* 0x000fe200000116b3 */
[----:B------:R-:W-:Y:S01]  /*3920*/  HADD2.F32 R16, -RZ, R16.H0_H0 ;  /* 0x20000010ff107230 */ /* 0x000fe20000004100 */
[----:B------:R-:W-:Y:S01]  /*3930*/  MOV R69, R116 ;  /* 0x0000007400457202 */ /* 0x000fe20000000f00 */
[----:B------:R-:W-:Y:S01]  /*3940*/  HADD2.F32 R15, -RZ, R15.H0_H0 ;  /* 0x2000000fff0f7230 */ /* 0x000fe20000004100 */
[----:B------:R-:W-:Y:S01]  /*3950*/  STL [R1+0x300], R239 ;  /* 0x000300ef01007387 */ /* 0x000fe20000100800 */
[----:B------:R-:W-:Y:S01]  /*3960*/  HADD2.F32 R14, -RZ, R14.H0_H0 ;  /* 0x2000000eff0e7230 */ /* 0x000fe20000004100 */
[----:B------:R-:W-:Y:S01]  /*3970*/  SHF.R.U64 R116, R116, 0x10, R117 ;  /* 0x0000001074747819 */ /* 0x000fe20000001275 */
[----:B------:R-:W-:Y:S01]  /*3980*/  HADD2.F32 R13, -RZ, R13.H0_H0 ;  /* 0x2000000dff0d7230 */ /* 0x000fe20000004100 */
[----:B------:R0:W-:Y:S01]  /*3990*/  STL [R1+0x2e4], R70 ;  /* 0x0002e44601007387 */ /* 0x0001e20000100800 */
[----:B------:R-:W-:Y:S01]  /*39a0*/  HADD2.F32 R12, -RZ, R12.H0_H0 ;  /* 0x2000000cff0c7230 */ /* 0x000fe20000004100 */
[----:B------:R-:W-:-:S02]  /*39b0*/  MOV R178, R117 ;  /* 0x0000007500b27202 */ /* 0x000fc40000000f00 */
[----:B------:R-:W-:Y:S01]  /*39c0*/  STL [R1+0x304], R245 ;  /* 0x000304f501007387 */ /* 0x000fe20000100800 */
[----:B------:R-:W-:Y:S02]  /*39d0*/  SHF.R.U32.HI R117, RZ, 0x10, R117 ;  /* 0x00000010ff757819 */ /* 0x000fe40000011675 */
[----:B------:R-:W-:Y:S02]  /*39e0*/  MOV R179, R124 ;  /* 0x0000007c00b37202 */ /* 0x000fe40000000f00 */
[----:B------:R-:W-:Y:S02]  /*39f0*/  SHF.R.U64 R124, R124, 0x10, R125 ;  /* 0x000000107c7c7819 */ /* 0x000fe4000000127d */
[----:B0-----:R-:W-:Y:S01]  /*3a00*/  SHF.R.U64 R70, R236, 0x10, R237 ;  /* 0x00000010ec467819 */ /* 0x001fe200000012ed */
[----:B------:R-:W-:Y:S01]  /*3a10*/  HADD2.F32 R237, -RZ, R237.H0_H0 ;  /* 0x200000edffed7230 */ /* 0x000fe20000004100 */
[----:B------:R-:W-:Y:S02]  /*3a20*/  MOV R182, R125 ;  /* 0x0000007d00b67202 */ /* 0x000fe40000000f00 */
[----:B------:R-:W-:-:S02]  /*3a30*/  SHF.R.U32.HI R125, RZ, 0x10, R125 ;  /* 0x00000010ff7d7819 */ /* 0x000fc4000001167d */
[----:B------:R-:W-:Y:S01]  /*3a40*/  STL [R1+0x308], R237 ;  /* 0x000308ed01007387 */ /* 0x000fe20000100800 */
[----:B------:R-:W-:Y:S02]  /*3a50*/  MOV R180, R132 ;  /* 0x0000008400b47202 */ /* 0x000fe40000000f00 */
[--C-:B------:R-:W-:Y:S01]  /*3a60*/  SHF.R.U64 R132, R132, 0x10, R133.reuse ;  /* 0x0000001084847819 */ /* 0x100fe20000001285 */
[----:B------:R-:W-:Y:S01]  /*3a70*/  STL [R1+0x30c], R231 ;  /* 0x00030ce701007387 */ /* 0x000fe20000100800 */
[----:B------:R-:W-:Y:S02]  /*3a80*/  MOV R184, R133 ;  /* 0x0000008500b87202 */ /* 0x000fe40000000f00 */
[----:B------:R-:W-:Y:S01]  /*3a90*/  SHF.R.U32.HI R133, RZ, 0x10, R133 ;  /* 0x00000010ff857819 */ /* 0x000fe20000011685 */
[----:B------:R0:W-:Y:S01]  /*3aa0*/  STL [R1+0x2e8], R71 ;  /* 0x0002e84701007387 */ /* 0x0001e20000100800 */
[----:B------:R-:W-:Y:S02]  /*3ab0*/  MOV R185, R144 ;  /* 0x0000009000b97202 */ /* 0x000fe40000000f00 */
[----:B------:R-:W-:Y:S01]  /*3ac0*/  SHF.R.U64 R144, R144, 0x10, R145 ;  /* 0x0000001090907819 */ /* 0x000fe20000001291 */
[----:B------:R-:W-:Y:S01]  /*3ad0*/  STL [R1+0x310], R223 ;  /* 0x000310df01007387 */ /* 0x000fe20000100800 */
[----:B------:R-:W-:-:S02]  /*3ae0*/  MOV R187, R145 ;  /* 0x0000009100bb7202 */ /* 0x000fc40000000f00 */
[----:B------:R-:W-:Y:S01]  /*3af0*/  SHF.R.U32.HI R145, RZ, 0x10, R145 ;  /* 0x00000010ff917819 */ /* 0x000fe20000011691 */
[----:B------:R-:W-:Y:S01]  /*3b00*/  STL [R1+0x314], R229 ;  /* 0x000314e501007387 */ /* 0x000fe20000100800 */
[----:B------:R-:W-:Y:S02]  /*3b10*/  MOV R186, R152 ;  /* 0x0000009800ba7202 */ /* 0x000fe40000000f00 */
[----:B0-----:R-:W-:Y:S01]  /*3b20*/  SHF.R.U64 R71, R220, 0x10, R221 ;  /* 0x00000010dc477819 */ /* 0x001fe200000012dd */
[----:B------:R-:W-:Y:S01]  /*3b30*/  HADD2.F32 R221, -RZ, R221.H0_H0 ;  /* 0x200000ddffdd7230 */ /* 0x000fe20000004100 */
[--C-:B------:R-:W-:Y:S02]  /*3b40*/  SHF.R.U64 R152, R152, 0x10, R153.reuse ;  /* 0x0000001098987819 */ /* 0x100fe40000001299 */
[----:B------:R-:W-:Y:S02]  /*3b50*/  MOV R192, R153 ;  /* 0x0000009900c07202 */ /* 0x000fe40000000f00 */
[----:B------:R-:W-:Y:S01]  /*3b60*/  STL [R1+0x318], R221 ;  /* 0x000318dd01007387 */ /* 0x000fe20000100800 */
[----:B------:R-:W-:-:S02]  /*3b70*/  SHF.R.U32.HI R153, RZ, 0x10, R153 ;  /* 0x00000010ff997819 */ /* 0x000fc40000011699 */
[----:B------:R-:W-:Y:S01]  /*3b80*/  MOV R195, R174 ;  /* 0x000000ae00c37202 */ /* 0x000fe20000000f00 */
[----:B------:R0:W-:Y:S01]  /*3b90*/  STL [R1+0x2c0], R73 ;  /* 0x0002c04901007387 */ /* 0x0001e20000100800 */
[--C-:B------:R-:W-:Y:S02]  /*3ba0*/  SHF.R.U64 R174, R174, 0x10, R175.reuse ;  /* 0x00000010aeae7819 */ /* 0x100fe400000012af */
[----:B------:R-:W-:Y:S01]  /*3bb0*/  MOV R198, R175 ;  /* 0x000000af00c67202 */ /* 0x000fe20000000f00 */
[----:B------:R-:W-:Y:S01]  /*3bc0*/  STL [R1+0x31c], R215 ;  /* 0x00031cd701007387 */ /* 0x000fe20000100800 */
[----:B------:R-:W-:Y:S02]  /*3bd0*/  SHF.R.U32.HI R175, RZ, 0x10, R175 ;  /* 0x00000010ffaf7819 */ /* 0x000fe400000116af */
[----:B------:R-:W-:Y:S02]  /*3be0*/  MOV R200, R120 ;  /* 0x0000007800c87202 */ /* 0x000fe40000000f00 */
[----:B------:R-:W-:-:S02]  /*3bf0*/  MOV R238, R75 ;  /* 0x0000004b00ee7202 */ /* 0x000fc40000000f00 */
[----:B0-----:R-:W-:Y:S02]  /*3c00*/  SHF.R.U64 R73, R206, 0x10, R207 ;  /* 0x00000010ce497819 */ /* 0x001fe400000012cf */
[----:B------:R-:W-:Y:S02]  /*3c10*/  SHF.R.U64 R75, R170, 0x10, R171 ;  /* 0x00000010aa4b7819 */ /* 0x000fe400000012ab */
[--C-:B------:R-:W-:Y:S01]  /*3c20*/  SHF.R.U64 R120, R120, 0x10, R121.reuse ;  /* 0x0000001078787819 */ /* 0x100fe20000001279 */
[----:B------:R0:W-:Y:S01]  /*3c30*/  STL [R1+0x2c4], R73 ;  /* 0x0002c44901007387 */ /* 0x0001e20000100800 */
[----:B------:R-:W-:Y:S02]  /*3c40*/  MOV R201, R121 ;  /* 0x0000007900c97202 */ /* 0x000fe40000000f00 */
[----:B------:R-:W-:Y:S02]  /*3c50*/  SHF.R.U32.HI R121, RZ, 0x10, R121 ;  /* 0x00000010ff797819 */ /* 0x000fe40000011679 */
[----:B------:R-:W-:-:S02]  /*3c60*/  MOV R236, R77 ;  /* 0x0000004d00ec7202 */ /* 0x000fc40000000f00 */
[----:B------:R-:W-:Y:S02]  /*3c70*/  SHF.R.U64 R77, R154, 0x10, R155 ;  /* 0x000000109a4d7819 */ /* 0x000fe4000000129b */
[----:B------:R-:W-:Y:S02]  /*3c80*/  SHF.R.U64 R229, R140, 0x10, R141 ;  /* 0x000000108ce57819 */ /* 0x000fe4000000128d */
[----:B0-----:R-:W-:Y:S01]  /*3c90*/  SHF.R.U32.HI R73, RZ, 0x10, R207 ;  /* 0x00000010ff497819 */ /* 0x001fe200000116cf */
[----:B------:R-:W-:Y:S01]  /*3ca0*/  HADD2.F32 R207, -RZ, R207.H0_H0 ;  /* 0x200000cfffcf7230 */ /* 0x000fe20000004100 */
[----:B------:R-:W-:Y:S02]  /*3cb0*/  MOV R220, R78 ;  /* 0x0000004e00dc7202 */ /* 0x000fe40000000f00 */
[----:B------:R-:W-:Y:S02]  /*3cc0*/  SHF.R.U64 R78, R138, 0x10, R139 ;  /* 0x000000108a4e7819 */ /* 0x000fe4000000128b */
[----:B------:R0:W-:Y:S01]  /*3cd0*/  STL [R1+0x320], R207 ;  /* 0x000320cf01007387 */ /* 0x0001e20000100800 */
[----:B------:R-:W-:-:S02]  /*3ce0*/  MOV R206, R81 ;  /* 0x0000005100ce7202 */ /* 0x000fc40000000f00 */
[----:B------:R-:W-:Y:S01]  /*3cf0*/  MOV R222, R79 ;  /* 0x0000004f00de7202 */ /* 0x000fe20000000f00 */
[----:B------:R1:W-:Y:S01]  /*3d00*/  STL [R1+0x2ec], R73 ;  /* 0x0002ec4901007387 */ /* 0x0003e20000100800 */
[--C-:B------:R-:W-:Y:S02]  /*3d10*/  SHF.R.U64 R237, R4, 0x10, R5.reuse ;  /* 0x0000001004ed7819 */ /* 0x100fe40000001205 */
[----:B------:R-:W-:Y:S01]  /*3d20*/  SHF.R.U32.HI R245, RZ, 0x10, R5 ;  /* 0x00000010fff57819 */ /* 0x000fe20000011605 */
[----:B------:R-:W-:Y:S01]  /*3d30*/  STL [R1+0x324], R213 ;  /* 0x000324d501007387 */ /* 0x000fe20000100800 */
[----:B------:R-:W-:Y:S02]  /*3d40*/  SHF.R.U64 R79, R6, 0x10, R7 ;  /* 0x00000010064f7819 */ /* 0x000fe40000001207 */
[----:B0-----:R-:W-:Y:S02]  /*3d50*/  SHF.R.U64 R207, R156, 0x10, R157 ;  /* 0x000000109ccf7819 */ /* 0x001fe4000000129d */
[----:B------:R-:W-:-:S02]  /*3d60*/  SHF.R.U32.HI R239, RZ, 0x10, R7 ;  /* 0x00000010ffef7819 */ /* 0x000fc40000011607 */
[----:B-1----:R-:W-:Y:S01]  /*3d70*/  SHF.R.U64 R73, R204, 0x10, R205 ;  /* 0x00000010cc497819 */ /* 0x002fe200000012cd */
[----:B------:R-:W-:Y:S01]  /*3d80*/  HADD2.F32 R205, -RZ, R205.H0_H0 ;  /* 0x200000cdffcd7230 */ /* 0x000fe20000004100 */
[----:B------:R-:W-:Y:S01]  /*3d90*/  MOV R204, R165 ;  /* 0x000000a500cc7202 */ /* 0x000fe20000000f00 */
[----:B------:R-:W-:Y:S01]  /*3da0*/  HADD2.F32 R165, -RZ, R156.H0_H0 ;  /* 0x2000009cffa57230 */ /* 0x000fe20000004100 */
[----:B------:R-:W-:Y:S01]  /*3db0*/  MOV R156, R147 ;  /* 0x00000093009c7202 */ /* 0x000fe20000000f00 */
[----:B------:R-:W-:Y:S01]  /*3dc0*/  HADD2.F32 R147, -RZ, R138.H0_H0 ;  /* 0x2000008aff937230 */ /* 0x000fe20000004100 */
[----:B------:R-:W-:Y:S01]  /*3dd0*/  STL [R1+0x328], R205 ;  /* 0x000328cd01007387 */ /* 0x000fe20000100800 */
[----:B------:R-:W-:Y:S02]  /*3de0*/  MOV R138, R0 ;  /* 0x00000000008a7202 */ /* 0x000fe40000000f00 */
[----:B------:R-:W-:Y:S01]  /*3df0*/  SHF.R.U64 R251, R8, 0x10, R9 ;  /* 0x0000001008fb7819 */ /* 0x000fe20000001209 */
[----:B------:R0:W-:Y:S01]  /*3e00*/  STL [R1+0x2c8], R74 ;  /* 0x0002c84a01007387 */ /* 0x0001e20000100800 */
[----:B------:R-:W-:-:S02]  /*3e10*/  SHF.R.U64 R81, R10, 0x10, R11 ;  /* 0x000000100a517819 */ /* 0x000fc4000000120b */
[----:B------:R-:W-:Y:S01]  /*3e20*/  SHF.R.U32.HI R0, RZ, 0x10, R11 ;  /* 0x00000010ff007819 */ /* 0x000fe2000001160b */
[----:B------:R1:W-:Y:S01]  /*3e30*/  STL [R1+0x32c], R199 ;  /* 0x00032cc701007387 */ /* 0x0003e20000100800 */
[----:B------:R-:W-:Y:S02]  /*3e40*/  MOV R232, R160 ;  /* 0x000000a000e87202 */ /* 0x000fe40000000f00 */
[----:B------:R-:W-:Y:S02]  /*3e50*/  SHF.R.U64 R228, R160, 0x10, R161 ;  /* 0x00000010a0e47819 */ /* 0x000fe400000012a1 */
[----:B------:R-:W-:Y:S01]  /*3e60*/  SHF.R.U64 R226, R168, 0x10, R169 ;  /* 0x00000010a8e27819 */ /* 0x000fe200000012a9 */
[----:B------:R-:W-:Y:S01]  /*3e70*/  HADD2.F32 R232, -RZ, R232.H0_H0 ;  /* 0x200000e8ffe87230 */ /* 0x000fe20000004100 */
[--C-:B0-----:R-:W-:Y:S01]  /*3e80*/  SHF.R.U64 R74, R190, 0x10, R191.reuse ;  /* 0x00000010be4a7819 */ /* 0x101fe200000012bf */
[----:B------:R-:W-:Y:S01]  /*3e90*/  HADD2.F32 R228, -RZ, R228.H0_H0 ;  /* 0x200000e4ffe47230 */ /* 0x000fe20000004100 */
[----:B------:R-:W-:Y:S01]  /*3ea0*/  SHF.R.U32.HI R190, RZ, 0x10, R191 ;  /* 0x00000010ffbe7819 */ /* 0x000fe200000116bf */
[----:B------:R-:W-:Y:S01]  /*3eb0*/  HADD2.F32 R191, -RZ, R191.H0_H0 ;  /* 0x200000bfffbf7230 */ /* 0x000fe20000004100 */
[----:B-1----:R-:W-:Y:S01]  /*3ec0*/  SHF.R.U64 R199, R172, 0x10, R173 ;  /* 0x00000010acc77819 */ /* 0x002fe200000012ad */
[----:B------:R0:W-:Y:S01]  /*3ed0*/  STL [R1+0x2cc], R74 ;  /* 0x0002cc4a01007387 */ /* 0x0001e20000100800 */
[----:B------:R-:W-:Y:S01]  /*3ee0*/  MOV R160, R169 ;  /* 0x000000a900a07202 */ /* 0x000fe20000000f00 */
[----:B------:R-:W-:Y:S01]  /*3ef0*/  HADD2.F32 R226, -RZ, R226.H0_H0 ;  /* 0x200000e2ffe27230 */ /* 0x000fe20000004100 */
[----:B------:R-:W-:Y:S01]  /*3f00*/  SHF.R.U32.HI R218, RZ, 0x10, R169 ;  /* 0x00000010ffda7819 */ /* 0x000fe200000116a9 */
[----:B------:R1:W-:Y:S01]  /*3f10*/  STL [R1+0x2f0], R190 ;  /* 0x0002f0be01007387 */ /* 0x0003e20000100800 */
[----:B------:R-:W-:-:S02]  /*3f20*/  MOV R246, R146 ;  /* 0x0000009200f67202 */ /* 0x000fc40000000f00 */
[----:B------:R-:W-:Y:S01]  /*3f30*/  SHF.R.U32.HI R169, RZ, 0x10, R177 ;  /* 0x00000010ffa97819 */ /* 0x000fe200000116b1 */
[----:B------:R-:W-:Y:S01]  /*3f40*/  HADD2.F32 R218, -RZ, R218.H0_H0 ;  /* 0x200000daffda7230 */ /* 0x000fe20000004100 */
[----:B------:R-:W-:Y:S01]  /*3f50*/  SHF.R.U64 R235, R166, 0x10, R167 ;  /* 0x00000010a6eb7819 */ /* 0x000fe200000012a7 */
[----:B------:R-:W-:Y:S01]  /*3f60*/  HADD2.F32 R246, -RZ, R246.H0_H0 ;  /* 0x200000f6fff67230 */ /* 0x000fe20000004100 */
[--C-:B0-----:R-:W-:Y:S02]  /*3f70*/  SHF.R.U64 R74, R188, 0x10, R189.reuse ;  /* 0x00000010bc4a7819 */ /* 0x101fe400000012bd */
[----:B------:R-:W-:Y:S01]  /*3f80*/  SHF.R.U32.HI R188, RZ, 0x10, R189 ;  /* 0x00000010ffbc7819 */ /* 0x000fe200000116bd */
[----:B------:R-:W-:Y:S01]  /*3f90*/  HADD2.F32 R189, -RZ, R189.H0_H0 ;  /* 0x200000bdffbd7230 */ /* 0x000fe20000004100 */
[----:B-1----:R-:W-:Y:S01]  /*3fa0*/  MOV R190, R149 ;  /* 0x0000009500be7202 */ /* 0x002fe20000000f00 */
[----:B------:R-:W-:Y:S01]  /*3fb0*/  HADD2.F32 R149, -RZ, R140.H0_H0 ;  /* 0x2000008cff957230 */ /* 0x000fe20000004100 */
[----:B------:R-:W-:Y:S01]  /*3fc0*/  MOV R140, R2 ;  /* 0x00000002008c7202 */ /* 0x000fe20000000f00 */
[----:B------:R0:W-:Y:S01]  /*3fd0*/  STL [R1+0x2d0], R188 ;  /* 0x0002d0bc01007387 */ /* 0x0001e20000100800 */
[----:B------:R-:W-:-:S02]  /*3fe0*/  SHF.R.U32.HI R2, RZ, 0x10, R9 ;  /* 0x00000010ff027819 */ /* 0x000fc40000011609 */
[----:B------:R-:W-:Y:S01]  /*3ff0*/  MOV R241, R167 ;  /* 0x000000a700f17202 */ /* 0x000fe20000000f00 */
[----:B------:R-:W-:Y:S01]  /*4000*/  STL [R1+0x2bc], R67 ;  /* 0x0002bc4301007387 */ /* 0x000fe20000100800 */
[----:B------:R-:W-:Y:S02]  /*4010*/  MOV R224, R161 ;  /* 0x000000a100e07202 */ /* 0x000fe40000000f00 */
[----:B------:R-:W-:Y:S01]  /*4020*/  SHF.R.U32.HI R146, RZ, 0x10, R161 ;  /* 0x00000010ff927819 */ /* 0x000fe200000116a1 */
[----:B------:R1:W-:Y:S01]  /*4030*/  STL [R1+0x2ac], R66 ;  /* 0x0002ac4201007387 */ /* 0x0003e20000100800 */
[----:B------:R-:W-:Y:S01]  /*4040*/  SHF.R.U32.HI R167, RZ, 0x10, R167 ;  /* 0x00000010ffa77819 */ /* 0x000fe200000116a7 */
[----:B------:R-:W-:Y:S01]  /*4050*/  HADD2.F32 R224, -RZ, R224.H0_H0 ;  /* 0x200000e0ffe07230 */ /* 0x000fe20000004100 */
[----:B0-----:R-:W-:Y:S01]  /*4060*/  MOV R188, R183 ;  /* 0x000000b700bc7202 */ /* 0x001fe20000000f00 */
[----:B------:R0:W-:Y:S01]  /*4070*/  STL [R1+0x29c], R65 ;  /* 0x00029c4101007387 */ /* 0x0001e20000100800 */
[----:B------:R-:W-:Y:S01]  /*4080*/  HADD2.F32 R183, -RZ, R172.H0_H0 ;  /* 0x200000acffb77230 */ /* 0x000fe20000004100 */
[----:B------:R-:W-:Y:S01]  /*4090*/  MOV R172, R181 ;  /* 0x000000b500ac7202 */ /* 0x000fe20000000f00 */
[----:B------:R-:W-:Y:S01]  /*40a0*/  HADD2.F32 R181, -RZ, R170.H0_H0 ;  /* 0x200000aaffb57230 */ /* 0x000fe20000004100 */
[----:B------:R2:W-:Y:S01]  /*40b0*/  STL [R1+0x28c], R64 ;  /* 0x00028c4001007387 */ /* 0x0005e20000100800 */
[----:B------:R-:W-:Y:S01]  /*40c0*/  MOV R170, R163 ;  /* 0x000000a300aa7202 */ /* 0x000fe20000000f00 */
[----:B------:R-:W-:Y:S01]  /*40d0*/  HADD2.F32 R163, -RZ, R154.H0_H0 ;  /* 0x2000009affa37230 */ /* 0x000fe20000004100 */
[----:B------:R-:W-:Y:S01]  /*40e0*/  MOV R154, R3 ;  /* 0x00000003009a7202 */ /* 0x000fe20000000f00 */
[----:B------:R3:W-:Y:S01]  /*40f0*/  STL [R1+0x2b4], R63 ;  /* 0x0002b43f01007387 */ /* 0x0007e20000100800 */
[----:B-1----:R-:W-:Y:S01]  /*4100*/  MOV R66, R222 ;  /* 0x000000de00427202 */ /* 0x002fe20000000f00 */
[----:B------:R-:W-:Y:S01]  /*4110*/  HADD2.F32 R3, -RZ, R4.H0_H0 ;  /* 0x20000004ff037230 */ /* 0x000fe20000004100 */
[----:B0-----:R-:W-:Y:S01]  /*4120*/  MOV R65, R148 ;  /* 0x0000009400417202 */ /* 0x001fe20000000f00 */
[----:B------:R0:W-:Y:S01]  /*4130*/  STL [R1+0x2a4], R62 ;  /* 0x0002a43e01007387 */ /* 0x0001e20000100800 */
[----:B------:R-:W-:Y:S01]  /*4140*/  HADD2.F32 R4, -RZ, R5.H0_H0 ;  /* 0x20000005ff047230 */ /* 0x000fe20000004100 */
[----:B--2---:R-:W-:Y:S01]  /*4150*/  MOV R64, R138 ;  /* 0x0000008a00407202 */ /* 0x004fe20000000f00 */
[----:B------:R-:W-:Y:S01]  /*4160*/  HADD2.F32 R5, -RZ, R6.H0_H0 ;  /* 0x20000006ff057230 */ /* 0x000fe20000004100 */
[----:B------:R1:W-:Y:S01]  /*4170*/  STL [R1+0x294], R61 ;  /* 0x0002943d01007387 */ /* 0x0003e20000100800 */
[----:B------:R-:W-:Y:S01]  /*4180*/  MOV R67, R204 ;  /* 0x000000cc00437202 */ /* 0x000fe20000000f00 */
[----:B------:R-:W-:Y:S01]  /*4190*/  HADD2.F32 R6, -RZ, R7.H0_H0 ;  /* 0x20000007ff067230 */ /* 0x000fe20000004100 */
[----:B---3--:R-:W-:Y:S01]  /*41a0*/  MOV R63, R140 ;  /* 0x0000008c003f7202 */ /* 0x008fe20000000f00 */
        /* <DEDUP_REMOVED lines=9> */
[----:B------:R-:W-:Y:S01]  /*4240*/  MOV R11, R68 ;  /* 0x00000044000b7202 */ /* 0x000fe20000000f00 */
[----:B------:R-:W-:Y:S01]  /*4250*/  HADD2.F32 R138, -RZ, R167.H0_H0 ;  /* 0x200000a7ff8a7230 */ /* 0x000fe20000004100 */
[----:B--2---:R-:W-:Y:S01]  /*4260*/  MOV R60, R172 ;  /* 0x000000ac003c7202 */ /* 0x004fe20000000f00 */
[----:B------:R2:W-:Y:S01]  /*4270*/  STL [R1+0x25c], R57 ;  /* 0x00025c3901007387 */ /* 0x0005e20000100800 */
[----:B------:R-:W-:Y:S01]  /*4280*/  MOV R68, R156 ;  /* 0x0000009c00447202 */ /* 0x000fe20000000f00 */
[----:B------:R-:W-:Y:S01]  /*4290*/  HADD2.F32 R222, -RZ, R160.H0_H0 ;  /* 0x200000a0ffde7230 */ /* 0x000fe20000004100 */
[----:B0-----:R-:W-:Y:S01]  /*42a0*/  MOV R59, R188 ;  /* 0x000000bc003b7202 */ /* 0x001fe20000000f00 */
[----:B------:R0:W-:Y:S01]  /*42b0*/  STL [R1+0x24c], R56 ;  /* 0x00024c3801007387 */ /* 0x0001e20000100800 */
[----:B------:R-:W-:Y:S01]  /*42c0*/  SHF.R.U32.HI R205, RZ, 0x10, R173 ;  /* 0x00000010ffcd7819 */ /* 0x000fe200000116ad */
[----:B------:R-:W-:Y:S01]  /*42d0*/  HADD2.F32 R148, -RZ, R243.H0_H0 ;  /* 0x200000f3ff947230 */ /* 0x000fe20000004100 */
[----:B-1----:R-:W-:Y:S01]  /*42e0*/  MOV R58, R190 ;  /* 0x000000be003a7202 */ /* 0x002fe20000000f00 */
[----:B------:R-:W-:Y:S01]  /*42f0*/  STL [R1+0x274], R55 ;  /* 0x0002743701007387 */ /* 0x000fe20000100800 */
[----:B------:R-:W-:Y:S01]  /*4300*/  MOV R230, R168 ;  /* 0x000000a800e67202 */ /* 0x000fe20000000f00 */
[----:B------:R-:W-:Y:S01]  /*4310*/  HADD2.F32 R173, -RZ, R173.H0_H0 ;  /* 0x200000adffad7230 */ /* 0x000fe20000004100 */
[----:B--2---:R-:W-:Y:S01]  /*4320*/  MOV R57, R206 ;  /* 0x000000ce00397202 */ /* 0x004fe20000000f00 */
[----:B------:R-:W-:Y:S01]  /*4330*/  STL [R1+0x264], R54 ;  /* 0x0002643601007387 */ /* 0x000fe20000100800 */
[----:B------:R-:W-:Y:S01]  /*4340*/  MOV R161, R159 ;  /* 0x0000009f00a17202 */ /* 0x000fe20000000f00 */
[----:B------:R-:W-:Y:S01]  /*4350*/  HADD2.F32 R230, -RZ, R230.H0_H0 ;  /* 0x200000e6ffe67230 */ /* 0x000fe20000004100 */
[----:B0-----:R-:W-:Y:S01]  /*4360*/  MOV R56, R220 ;  /* 0x000000dc00387202 */ /* 0x001fe20000000f00 */
[----:B------:R-:W-:Y:S01]  /*4370*/  STL [R1+0x254], R53 ;  /* 0x0002543501007387 */ /* 0x000fe20000100800 */
[----:B------:R-:W-:Y:S01]  /*4380*/  MOV R209, R150 ;  /* 0x0000009600d17202 */ /* 0x000fe20000000f00 */
[----:B------:R-:W-:Y:S01]  /*4390*/  HADD2.F32 R220, -RZ, R146.H0_H0 ;  /* 0x20000092ffdc7230 */ /* 0x000fe20000004100 */
[----:B------:R-:W-:Y:S01]  /*43a0*/  SHF.R.U32.HI R213, RZ, 0x10, R171 ;  /* 0x00000010ffd57819 */ /* 0x000fe200000116ab */
[----:B------:R-:W-:Y:S01]  /*43b0*/  STL [R1+0x244], R52 ;  /* 0x0002443401007387 */ /* 0x000fe20000100800 */
[----:B------:R-:W-:Y:S01]  /*43c0*/  SHF.R.U64 R168, R176, 0x10, R177 ;  /* 0x00000010b0a87819 */ /* 0x000fe200000012b1 */
[----:B------:R-:W-:Y:S01]  /*43d0*/  HADD2.F32 R146, -RZ, R235.H0_H0 ;  /* 0x200000ebff927230 */ /* 0x000fe20000004100 */
[----:B------:R-:W-:Y:S01]  /*43e0*/  SHF.R.U64 R150, R150, 0x10, R151 ;  /* 0x0000001096967819 */ /* 0x000fe20000001297 */
[----:B------:R-:W-:Y:S01]  /*43f0*/  STL [R1+0x23c], R51 ;  /* 0x00023c3301007387 */ /* 0x000fe20000100800 */
[----:B------:R-:W-:Y:S01]  /*4400*/  MOV R217, R151 ;  /* 0x0000009700d97202 */ /* 0x000fe20000000f00 */
[----:B------:R-:W-:Y:S01]  /*4410*/  HADD2.F32 R171, -RZ, R171.H0_H0 ;  /* 0x200000abffab7230 */ /* 0x000fe20000004100 */
[----:B------:R-:W-:Y:S01]  /*4420*/  MOV R214, R136 ;  /* 0x0000008800d67202 */ /* 0x000fe20000000f00 */
[----:B------:R-:W-:Y:S01]  /*4430*/  STL [R1+0x22c], R50 ;  /* 0x00022c3201007387 */ /* 0x000fe20000100800 */
[----:B------:R-:W-:-:S02]  /*4440*/  SHF.R.U64 R210, R136, 0x10, R137 ;  /* 0x0000001088d27819 */ /* 0x000fc40000001289 */
[----:B------:R-:W-:Y:S01]  /*4450*/  SHF.R.U32.HI R215, RZ, 0x10, R157 ;  /* 0x00000010ffd77819 */ /* 0x000fe2000001169d */
[----:B------:R-:W-:Y:S01]  /*4460*/  STL [R1+0x21c], R49 ;  /* 0x00021c3101007387 */ /* 0x000fe20000100800 */
[----:B------:R-:W-:Y:S02]  /*4470*/  SHF.R.U32.HI R151, RZ, 0x10, R151 ;  /* 0x00000010ff977819 */ /* 0x000fe40000011697 */
[----:B------:R-:W-:Y:S01]  /*4480*/  SHF.R.U32.HI R202, RZ, 0x10, R137 ;  /* 0x00000010ffca7819 */ /* 0x000fe20000011689 */
[----:B------:R-:W-:Y:S01]  /*4490*/  STL [R1+0x20c], R48 ;  /* 0x00020c3001007387 */ /* 0x000fe20000100800 */
[----:B------:R-:W-:Y:S02]  /*44a0*/  MOV R136, R137 ;  /* 0x0000008900887202 */ /* 0x000fe40000000f00 */
[----:B------:R-:W-:Y:S01]  /*44b0*/  SHF.R.U32.HI R221, RZ, 0x10, R155 ;  /* 0x00000010ffdd7819 */ /* 0x000fe2000001169b */
[----:B------:R-:W-:Y:S01]  /*44c0*/  STL [R1+0x234], R47 ;  /* 0x0002342f01007387 */ /* 0x000fe20000100800 */
[----:B------:R-:W-:Y:S01]  /*44d0*/  SHF.R.U64 R137, R158, 0x10, R159 ;  /* 0x000000109e897819 */ /* 0x000fe2000000129f */
[----:B------:R-:W-:Y:S01]  /*44e0*/  HADD2.F32 R167, -RZ, R213.H0_H0 ;  /* 0x200000d5ffa77230 */ /* 0x000fe20000004100 */
[----:B------:R-:W-:Y:S01]  /*44f0*/  SHF.R.U32.HI R223, RZ, 0x10, R141 ;  /* 0x00000010ffdf7819 */ /* 0x000fe2000001168d */
[----:B------:R-:W-:Y:S01]  /*4500*/  STL [R1+0x224], R46 ;  /* 0x0002242e01007387 */ /* 0x000fe20000100800 */
[----:B------:R-:W-:Y:S01]  /*4510*/  SHF.R.U32.HI R231, RZ, 0x10, R139 ;  /* 0x00000010ffe77819 */ /* 0x000fe2000001168b */
[----:B------:R-:W-:Y:S01]  /*4520*/  HADD2.F32 R206, -RZ, R136.H0_H0 ;  /* 0x20000088ffce7230 */ /* 0x000fe20000004100 */
[----:B------:R-:W-:Y:S01]  /*4530*/  MOV R216, R122 ;  /* 0x0000007a00d87202 */ /* 0x000fe20000000f00 */
[----:B------:R-:W-:Y:S01]  /*4540*/  STL [R1+0x214], R45 ;  /* 0x0002142d01007387 */ /* 0x000fe20000100800 */
[--C-:B------:R-:W-:Y:S01]  /*4550*/  SHF.R.U64 R212, R122, 0x10, R123.reuse ;  /* 0x000000107ad47819 */ /* 0x100fe2000000127b */
[----:B------:R-:W-:Y:S01]  /*4560*/  HADD2.F32 R172, -RZ, R217.H0_H0 ;  /* 0x200000d9ffac7230 */ /* 0x000fe20000004100 */
[----:B------:R-:W-:Y:S01]  /*4570*/  MOV R208, R123 ;  /* 0x0000007b00d07202 */ /* 0x000fe20000000f00 */
[----:B------:R-:W-:Y:S01]  /*4580*/  STL [R1+0x204], R44 ;  /* 0x0002042c01007387 */ /* 0x000fe20000100800 */
[----:B------:R-:W-:Y:S01]  /*4590*/  SHF.R.U32.HI R122, RZ, 0x10, R123 ;  /* 0x00000010ff7a7819 */ /* 0x000fe2000001167b */
[----:B------:R-:W-:Y:S01]  /*45a0*/  HADD2.F32 R157, -RZ, R157.H0_H0 ;  /* 0x2000009dff9d7230 */ /* 0x000fe20000004100 */
[----:B------:R-:W-:Y:S01]  /*45b0*/  MOV R123, R158 ;  /* 0x0000009e007b7202 */ /* 0x000fe20000000f00 */
[----:B------:R-:W-:Y:S01]  /*45c0*/  STL [R1+0x1fc], R43 ;  /* 0x0001fc2b01007387 */ /* 0x000fe20000100800 */
[----:B------:R-:W-:Y:S01]  /*45d0*/  MOV R227, R166 ;  /* 0x000000a600e37202 */ /* 0x000fe20000000f00 */
[----:B------:R-:W-:Y:S01]  /*45e0*/  HADD2.F32 R155, -RZ, R155.H0_H0 ;  /* 0x2000009bff9b7230 */ /* 0x000fe20000004100 */
[----:B------:R-:W-:Y:S01]  /*45f0*/  SHF.R.U32.HI R158, RZ, 0x10, R159 ;  /* 0x00000010ff9e7819 */ /* 0x000fe2000001169f */
[----:B------:R-:W-:Y:S01]  /*4600*/  STL [R1+0x1ec], R42 ;  /* 0x0001ec2a01007387 */ /* 0x000fe20000100800 */
[----:B------:R-:W-:Y:S01]  /*4610*/  MOV R166, R127 ;  /* 0x0000007f00a67202 */ /* 0x000fe20000000f00 */
[----:B------:R-:W-:Y:S01]  /*4620*/  HADD2.F32 R141, -RZ, R141.H0_H0 ;  /* 0x2000008dff8d7230 */ /* 0x000fe20000004100 */
[----:B------:R-:W-:Y:S01]  /*4630*/  MOV R159, R176 ;  /* 0x000000b0009f7202 */ /* 0x000fe20000000f00 */
        /* <DEDUP_REMOVED lines=8> */
[----:B------:R0:W-:Y:S01]  /*46c0*/  STL [R1+0x1f4], R39 ;  /* 0x0001f42701007387 */ /* 0x0001e20000100800 */
[----:B------:R-:W-:Y:S01]  /*46d0*/  SHF.R.U64 R142, R142, 0x10, R143 ;  /* 0x000000108e8e7819 */ /* 0x000fe2000000128f */
[----:B------:R-:W-:Y:S01]  /*46e0*/  HADD2.F32 R190, -RZ, R203.H0_H0 ;  /* 0x200000cbffbe7230 */ /* 0x000fe20000004100 */
[----:B------:R-:W-:Y:S01]  /*46f0*/  MOV R233, R143 ;  /* 0x0000008f00e97202 */ /* 0x000fe20000000f00 */
[----:B------:R-:W-:Y:S01]  /*4700*/  STL [R1+0x1e4], R38 ;  /* 0x0001e42601007387 */ /* 0x000fe20000100800 */
[----:B------:R-:W-:Y:S01]  /*4710*/  MOV R249, R126 ;  /* 0x0000007e00f97202 */ /* 0x000fe20000000f00 */
[----:B------:R-:W-:Y:S01]  /*4720*/  HADD2.F32 R160, -RZ, R142.H0_H0 ;  /* 0x2000008effa07230 */ /* 0x000fe20000004100 */
[----:B------:R-:W-:Y:S01]  /*4730*/  SHF.R.U64 R128, R128, 0x10, R129 ;  /* 0x0000001080807819 */ /* 0x000fe20000001281 */
[----:B------:R-:W-:Y:S01]  /*4740*/  STL [R1+0x1d4], R37 ;  /* 0x0001d42501007387 */ /* 0x000fe20000100800 */
[----:B------:R-:W-:Y:S01]  /*4750*/  MOV R177, R129 ;  /* 0x0000008100b17202 */ /* 0x000fe20000000f00 */
[----:B0-----:R-:W-:Y:S01]  /*4760*/  HADD2.F32 R39, -RZ, R231.H0_H0 ;  /* 0x200000e7ff277230 */ /* 0x001fe20000004100 */
[----:B------:R-:W-:Y:S01]  /*4770*/  SHF.R.U64 R114, R114, 0x10, R115 ;  /* 0x0000001072727819 */ /* 0x000fe20000001273 */
[----:B------:R-:W-:Y:S01]  /*4780*/  STL [R1+0x1c4], R36 ;  /* 0x0001c42401007387 */ /* 0x000fe20000100800 */
[----:B------:R-:W-:Y:S01]  /*4790*/  MOV R219, R115 ;  /* 0x0000007300db7202 */ /* 0x000fe20000000f00 */
[----:B------:R-:W-:Y:S01]  /*47a0*/  HADD2.F32 R156, -RZ, R233.H0_H0 ;  /* 0x200000e9ff9c7230 */ /* 0x000fe20000004100 */
[----:B------:R-:W-:Y:S01]  /*47b0*/  SHF.R.U32.HI R143, RZ, 0x10, R143 ;  /* 0x00000010ff8f7819 */ /* 0x000fe2000001168f */
[----:B------:R0:W-:Y:S01]  /*47c0*/  STL [R1+0x1bc], R35 ;  /* 0x0001bc2301007387 */ /* 0x0001e20000100800 */
[----:B------:R-:W-:Y:S01]  /*47d0*/  SHF.R.U64 R126, R126, 0x10, R127 ;  /* 0x000000107e7e7819 */ /* 0x000fe2000000127f */
[----:B------:R-:W-:Y:S01]  /*47e0*/  HADD2.F32 R158, -RZ, R219.H0_H0 ;  /* 0x200000dbff9e7230 */ /* 0x000fe20000004100 */
[----:B------:R-:W-:Y:S01]  /*47f0*/  SHF.R.U64 R118, R118, 0x10, R119 ;  /* 0x0000001076767819 */ /* 0x000fe20000001277 */
[----:B------:R1:W-:Y:S01]  /*4800*/  STL [R1+0x1ac], R34 ;  /* 0x0001ac2201007387 */ /* 0x0003e20000100800 */
[----:B------:R-:W-:Y:S01]  /*4810*/  SHF.R.U64 R134, R134, 0x10, R135 ;  /* 0x0000001086867819 */ /* 0x000fe20000001287 */
[----:B------:R-:W-:Y:S01]  /*4820*/  HADD2.F32 R142, -RZ, R241.H0_H0 ;  /* 0x200000f1ff8e7230 */ /* 0x000fe20000004100 */
[----:B------:R-:W-:Y:S01]  /*4830*/  SHF.R.U32.HI R129, RZ, 0x10, R129 ;  /* 0x00000010ff817819 */ /* 0x000fe20000011681 */
[----:B------:R-:W-:Y:S01]  /*4840*/  STL [R1+0x19c], R33 ;  /* 0x00019c2101007387 */ /* 0x000fe20000100800 */
[----:B------:R-:W-:Y:S01]  /*4850*/  SHF.R.U32.HI R115, RZ, 0x10, R115 ;  /* 0x00000010ff737819 */ /* 0x000fe20000011673 */
[----:B0-----:R-:W-:Y:S01]  /*4860*/  HADD2.F32 R35, -RZ, R0.H0_H0 ;  /* 0x20000000ff237230 */ /* 0x001fe20000004100 */
[----:B------:R-:W-:Y:S01]  /*4870*/  SHF.R.U32.HI R127, RZ, 0x10, R127 ;  /* 0x00000010ff7f7819 */ /* 0x000fe2000001167f */
[----:B------:R0:W-:Y:S01]  /*4880*/  STL [R1+0x18c], R32 ;  /* 0x00018c2001007387 */ /* 0x0001e20000100800 */
[----:B------:R-:W-:Y:S01]  /*4890*/  SHF.R.U32.HI R119, RZ, 0x10, R119 ;  /* 0x00000010ff777819 */ /* 0x000fe20000011677 */
[----:B-1----:R-:W-:Y:S01]  /*48a0*/  HADD2.F32 R34, -RZ, R2.H0_H0 ;  /* 0x20000002ff227230 */ /* 0x002fe20000004100 */
[----:B------:R-:W-:Y:S01]  /*48b0*/  SHF.R.U32.HI R135, RZ, 0x10, R135 ;  /* 0x00000010ff877819 */ /* 0x000fe20000011687 */
[----:B------:R1:W-:Y:S01]  /*48c0*/  STL [R1+0x1b4], R31 ;  /* 0x0001b41f01007387 */ /* 0x0003e20000100800 */
[----:B------:R-:W-:Y:S01]  /*48d0*/  MOV R55, R236 ;  /* 0x000000ec00377202 */ /* 0x000fe20000000f00 */
[----:B------:R-:W-:Y:S01]  /*48e0*/  HADD2.F32 R236, -RZ, R130.H0_H0 ;  /* 0x20000082ffec7230 */ /* 0x000fe20000004100 */
[----:B------:R-:W-:Y:S01]  /*48f0*/  MOV R54, R238 ;  /* 0x000000ee00367202 */ /* 0x000fe20000000f00 */
[----:B------:R2:W-:Y:S01]  /*4900*/  STL [R1+0x1a4], R30 ;  /* 0x0001a41e01007387 */ /* 0x0005e20000100800 */
[----:B------:R-:W-:Y:S01]  /*4910*/  MOV R53, R164 ;  /* 0x000000a400357202 */ /* 0x000fe20000000f00 */
[----:B0-----:R-:W-:Y:S01]  /*4920*/  HADD2.F32 R32, -RZ, R251.H0_H0 ;  /* 0x200000fbff207230 */ /* 0x001fe20000004100 */
[----:B------:R-:W-:Y:S01]  /*4930*/  MOV R52, R166 ;  /* 0x000000a600347202 */ /* 0x000fe20000000f00 */
[----:B------:R0:W-:Y:S01]  /*4940*/  STL [R1+0x194], R29 ;  /* 0x0001941d01007387 */ /* 0x0001e20000100800 */
[----:B------:R-:W-:-:S02]  /*4950*/  HADD2.F32 R166, -RZ, R211.H0_H0 ;  /* 0x200000d3ffa67230 */ /* 0x000fc40000004100 */
[----:B-1----:R-:W-:Y:S01]  /*4960*/  HADD2.F32 R31, -RZ, R239.H0_H0 ;  /* 0x200000efff1f7230 */ /* 0x002fe20000004100 */
[----:B------:R1:W-:Y:S01]  /*4970*/  STL [R1+0x184], R28 ;  /* 0x0001841c01007387 */ /* 0x0003e20000100800 */
[----:B------:R-:W-:Y:S02]  /*4980*/  HADD2.F32 R164, -RZ, R225.H0_H0 ;  /* 0x200000e1ffa47230 */ /* 0x000fe40000004100 */
[----:B--2---:R-:W-:Y:S01]  /*4990*/  HADD2.F32 R30, -RZ, R110.H0_H0 ;  /* 0x2000006eff1e7230 */ /* 0x004fe20000004100 */
[----:B------:R2:W-:Y:S01]  /*49a0*/  STL [R1+0x17c], R27 ;  /* 0x00017c1b01007387 */ /* 0x0005e20000100800 */
[----:B------:R-:W-:Y:S02]  /*49b0*/  HADD2.F32 R238, -RZ, R131.H0_H0 ;  /* 0x20000083ffee7230 */ /* 0x000fe40000004100 */
[----:B0-----:R-:W-:Y:S01]  /*49c0*/  HADD2.F32 R29, -RZ, R112.H0_H0 ;  /* 0x20000070ff1d7230 */ /* 0x001fe20000004100 */
        /* <DEDUP_REMOVED lines=9> */
[----:B------:R-:W-:Y:S01]  /*4a60*/  STL [R1+0x174], R23 ;  /* 0x0001741701007387 */ /* 0x000fe20000100800 */
[----:B------:R-:W-:-:S02]  /*4a70*/  HADD2.F32 R204, -RZ, R122.H0_H0 ;  /* 0x2000007affcc7230 */ /* 0x000fc40000004100 */
[----:B-1----:R-:W-:Y:S01]  /*4a80*/  HADD2.F32 R25, -RZ, R58.H0_H0 ;  /* 0x2000003aff197230 */ /* 0x002fe20000004100 */
[----:B------:R0:W-:Y:S01]  /*4a90*/  STL [R1+0x164], R22 ;  /* 0x0001641601007387 */ /* 0x0001e20000100800 */
[----:B------:R-:W-:Y:S02]  /*4aa0*/  HADD2.F32 R214, -RZ, R214.H0_H0 ;  /* 0x200000d6ffd67230 */ /* 0x000fe40000004100 */
[----:B--2---:R-:W-:Y:S01]  /*4ab0*/  HADD2.F32 R24, -RZ, R57.H0_H0 ;  /* 0x20000039ff187230 */ /* 0x004fe20000004100 */
[----:B------:R-:W-:Y:S01]  /*4ac0*/  STL [R1+0x154], R21 ;  /* 0x0001541501007387 */ /* 0x000fe20000100800 */
[----:B------:R-:W-:Y:S02]  /*4ad0*/  HADD2.F32 R210, -RZ, R210.H0_H0 ;  /* 0x200000d2ffd27230 */ /* 0x000fe40000004100 */
[----:B------:R-:W-:Y:S01]  /*4ae0*/  HADD2.F32 R202, -RZ, R202.H0_H0 ;  /* 0x200000caffca7230 */ /* 0x000fe20000004100 */
[----:B------:R1:W-:Y:S01]  /*4af0*/  STL [R1+0x144], R20 ;  /* 0x0001441401007387 */ /* 0x0003e20000100800 */
[----:B------:R-:W-:-:S02]  /*4b00*/  HADD2.F32 R170, -RZ, R129.H0_H0 ;  /* 0x20000081ffaa7230 */ /* 0x000fc40000004100 */
[----:B0-----:R-:W-:Y:S01]  /*4b10*/  HADD2.F32 R22, -RZ, R56.H0_H0 ;  /* 0x20000038ff167230 */ /* 0x001fe20000004100 */
[----:B------:R0:W-:Y:S01]  /*4b20*/  STL [R1+0x13c], R19 ;  /* 0x00013c1301007387 */ /* 0x0001e20000100800 */
[----:B------:R-:W-:Y:S02]  /*4b30*/  HADD2.F32 R154, -RZ, R115.H0_H0 ;  /* 0x20000073ff9a7230 */ /* 0x000fe40000004100 */
[----:B------:R-:W-:Y:S01]  /*4b40*/  HADD2.F32 R140, -RZ, R250.H0_H0 ;  /* 0x200000faff8c7230 */ /* 0x000fe20000004100 */
[----:B------:R2:W-:Y:S01]  /*4b50*/  STL [R1+0x12c], R18 ;  /* 0x00012c1201007387 */ /* 0x0005e20000100800 */
[----:B------:R-:W-:Y:S02]  /*4b60*/  HADD2.F32 R136, -RZ, R248.H0_H0 ;  /* 0x200000f8ff887230 */ /* 0x000fe40000004100 */
[----:B-1----:R-:W-:Y:S01]  /*4b70*/  HADD2.F32 R20, -RZ, R55.H0_H0 ;  /* 0x20000037ff147230 */ /* 0x002fe20000004100 */
[----:B------:R1:W-:Y:S01]  /*4b80*/  STL [R1+0x11c], R17 ;  /* 0x00011c1101007387 */ /* 0x0003e20000100800 */
[----:B------:R-:W-:-:S02]  /*4b90*/  HADD2.F32 R21, -RZ, R134.H0_H0 ;  /* 0x20000086ff157230 */ /* 0x000fc40000004100 */
[----:B0-----:R-:W-:Y:S01]  /*4ba0*/  HADD2.F32 R19, -RZ, R119.H0_H0 ;  /* 0x20000077ff137230 */ /* 0x001fe20000004100 */
[----:B------:R0:W-:Y:S01]  /*4bb0*/  STL [R1+0x10c], R16 ;  /* 0x00010c1001007387 */ /* 0x0001e20000100800 */
[----:B------:R-:W-:Y:S02]  /*4bc0*/  HADD2.F32 R23, -RZ, R135.H0_H0 ;  /* 0x20000087ff177230 */ /* 0x000fe40000004100 */
[----:B--2---:R-:W-:Y:S01]  /*4bd0*/  HADD2.F32 R18, -RZ, R54.H0_H0 ;  /* 0x20000036ff127230 */ /* 0x004fe20000004100 */
        /* <DEDUP_REMOVED lines=10> */
[----:B-1----:R-:W-:Y:S02]  /*4c80*/  HADD2.F32 R14, -RZ, R116.H0_H0 ;  /* 0x20000074ff0e7230 */ /* 0x002fe40000004100 */
[----:B0-----:R-:W-:Y:S02]  /*4c90*/  HADD2.F32 R13, -RZ, R178.H0_H0 ;  /* 0x200000b2ff0d7230 */ /* 0x001fe40000004100 */
[----:B------:R-:W-:-:S02]  /*4ca0*/  HADD2.F32 R178, -RZ, R150.H0_H0 ;  /* 0x20000096ffb27230 */ /* 0x000fc40000004100 */
[----:B--2---:R-:W-:Y:S02]  /*4cb0*/  HADD2.F32 R12, -RZ, R69.H0_H0 ;  /* 0x20000045ff0c7230 */ /* 0x004fe40000004100 */
[----:B------:R-:W-:-:S03]  /*4cc0*/  HADD2.F32 R150, -RZ, R227.H0_H0 ;  /* 0x200000e3ff967230 */ /* 0x000fc60000004100 */
[----:B------:R0:W-:Y:S04]  /*4cd0*/  STL [R1+0xfc], R12 ;  /* 0x0000fc0c01007387 */ /* 0x0001e80000100800 */
[----:B------:R1:W-:Y:S04]  /*4ce0*/  STL [R1+0xec], R14 ;  /* 0x0000ec0e01007387 */ /* 0x0003e80000100800 */
[----:B------:R2:W-:Y:S01]  /*4cf0*/  STL [R1+0xdc], R13 ;  /* 0x0000dc0d01007387 */ /* 0x0005e20000100800 */
[----:B0-----:R-:W-:Y:S02]  /*4d00*/  HADD2.F32 R12, -RZ, R117.H0_H0 ;  /* 0x20000075ff0c7230 */ /* 0x001fe40000004100 */
[----:B-1----:R-:W-:-:S03]  /*4d10*/  HADD2.F32 R14, -RZ, R179.H0_H0 ;  /* 0x200000b3ff0e7230 */ /* 0x002fc60000004100 */
[----:B------:R0:W-:Y:S01]  /*4d20*/  STL [R1+0xcc], R12 ;  /* 0x0000cc0c01007387 */ /* 0x0001e20000100800 */
[----:B--2---:R-:W-:-:S03]  /*4d30*/  HADD2.F32 R13, -RZ, R124.H0_H0 ;  /* 0x2000007cff0d7230 */ /* 0x004fc60000004100 */
[----:B------:R1:W-:Y:S04]  /*4d40*/  STL [R1+0xf4], R14 ;  /* 0x0000f40e01007387 */ /* 0x0003e80000100800 */
[----:B------:R2:W-:Y:S01]  /*4d50*/  STL [R1+0xe4], R13 ;  /* 0x0000e40d01007387 */ /* 0x0005e20000100800 */
[----:B0-----:R-:W-:Y:S02]  /*4d60*/  HADD2.F32 R12, -RZ, R182.H0_H0 ;  /* 0x200000b6ff0c7230 */ /* 0x001fe40000004100 */
[----:B------:R-:W-:Y:S02]  /*4d70*/  HADD2.F32 R179, -RZ, R199.H0_H0 ;  /* 0x200000c7ffb37230 */ /* 0x000fe40000004100 */
[----:B-1----:R-:W-:Y:S01]  /*4d80*/  HADD2.F32 R14, -RZ, R125.H0_H0 ;  /* 0x2000007dff0e7230 */ /* 0x002fe20000004100 */
[----:B------:R0:W-:Y:S01]  /*4d90*/  STL [R1+0xd4], R12 ;  /* 0x0000d40c01007387 */ /* 0x0001e20000100800 */
[----:B------:R-:W-:-:S02]  /*4da0*/  HADD2.F32 R182, -RZ, R209.H0_H0 ;  /* 0x200000d1ffb67230 */ /* 0x000fc40000004100 */
[----:B--2---:R-:W-:Y:S01]  /*4db0*/  HADD2.F32 R13, -RZ, R180.H0_H0 ;  /* 0x200000b4ff0d7230 */ /* 0x004fe20000004100 */
[----:B------:R1:W-:Y:S01]  /*4dc0*/  STL [R1+0xc4], R14 ;  /* 0x0000c40e01007387 */ /* 0x0003e20000100800 */
[----:B------:R-:W-:-:S03]  /*4dd0*/  HADD2.F32 R180, -RZ, R128.H0_H0 ;  /* 0x20000080ffb47230 */ /* 0x000fc60000004100 */
[----:B------:R2:W-:Y:S01]  /*4de0*/  STL [R1+0xbc], R13 ;  /* 0x0000bc0d01007387 */ /* 0x0005e20000100800 */
[----:B0-----:R-:W-:Y:S02]  /*4df0*/  HADD2.F32 R12, -RZ, R132.H0_H0 ;  /* 0x20000084ff0c7230 */ /* 0x001fe40000004100 */
[----:B-1----:R-:W-:-:S03]  /*4e00*/  HADD2.F32 R14, -RZ, R184.H0_H0 ;  /* 0x200000b8ff0e7230 */ /* 0x002fc60000004100 */
[----:B------:R0:W-:Y:S01]  /*4e10*/  STL [R1+0xac], R12 ;  /* 0x0000ac0c01007387 */ /* 0x0001e20000100800 */
[----:B------:R-:W-:Y:S02]  /*4e20*/  HADD2.F32 R184, -RZ, R176.H0_H0 ;  /* 0x200000b0ffb87230 */ /* 0x000fe40000004100 */
        /* <DEDUP_REMOVED lines=9> */
[----:B------:R1:W-:Y:S04]  /*4ec0*/  STL [R1+0xa4], R14 ;  /* 0x0000a40e01007387 */ /* 0x0003e80000100800 */
[----:B------:R2:W-:Y:S01]  /*4ed0*/  STL [R1+0x94], R13 ;  /* 0x0000940d01007387 */ /* 0x0005e20000100800 */
[----:B0-----:R-:W-:Y:S02]  /*4ee0*/  HADD2.F32 R12, -RZ, R145.H0_H0 ;  /* 0x20000091ff0c7230 */ /* 0x001fe40000004100 */
[----:B-1----:R-:W-:-:S03]  /*4ef0*/  HADD2.F32 R14, -RZ, R152.H0_H0 ;  /* 0x20000098ff0e7230 */ /* 0x002fc60000004100 */
[----:B------:R0:W-:Y:S01]  /*4f00*/  STL [R1+0x84], R12 ;  /* 0x0000840c01007387 */ /* 0x0001e20000100800 */
[----:B--2---:R-:W-:Y:S02]  /*4f10*/  HADD2.F32 R13, -RZ, R192.H0_H0 ;  /* 0x200000c0ff0d7230 */ /* 0x004fe40000004100 */
[----:B------:R-:W-:Y:S02]  /*4f20*/  HADD2.F32 R192, -RZ, R161.H0_H0 ;  /* 0x200000a1ffc07230 */ /* 0x000fe40000004100 */
[----:B------:R-:W-:Y:S02]  /*4f30*/  HADD2.F32 R145, -RZ, R229.H0_H0 ;  /* 0x200000e5ff917230 */ /* 0x000fe40000004100 */
[----:B------:R-:W-:Y:S02]  /*4f40*/  HADD2.F32 R152, -RZ, R143.H0_H0 ;  /* 0x2000008fff987230 */ /* 0x000fe40000004100 */
[----:B0-----:R-:W-:Y:S02]  /*4f50*/  HADD2.F32 R12, -RZ, R186.H0_H0 ;  /* 0x200000baff0c7230 */ /* 0x001fe40000004100 */
        /* <DEDUP_REMOVED lines=8> */
[----:B------:R1:W-:Y:S01]  /*4fe0*/  STL [R1+0x74], R14 ;  /* 0x0000740e01007387 */ /* 0x0003e20000100800 */
[----:B------:R-:W-:Y:S02]  /*4ff0*/  HADD2.F32 R169, -RZ, R205.H0_H0 ;  /* 0x200000cdffa97230 */ /* 0x000fe40000004100 */
[----:B------:R-:W-:Y:S01]  /*5000*/  HADD2.F32 R161, -RZ, R207.H0_H0 ;  /* 0x200000cfffa17230 */ /* 0x000fe20000004100 */
[----:B------:R2:W-:Y:S01]  /*5010*/  STL [R1+0x64], R13 ;  /* 0x0000640d01007387 */ /* 0x0005e20000100800 */
[----:B------:R-:W-:Y:S02]  /*5020*/  HADD2.F32 R153, -RZ, R215.H0_H0 ;  /* 0x200000d7ff997230 */ /* 0x000fe40000004100 */
[----:B0-----:R-:W-:Y:S02]  /*5030*/  HADD2.F32 R12, -RZ, R196.H0_H0 ;  /* 0x200000c4ff0c7230 */ /* 0x001fe40000004100 */
[----:B------:R-:W-:Y:S02]  /*5040*/  HADD2.F32 R196, -RZ, R137.H0_H0 ;  /* 0x20000089ffc47230 */ /* 0x000fe40000004100 */
[----:B-1----:R-:W-:Y:S01]  /*5050*/  HADD2.F32 R14, -RZ, R194.H0_H0 ;  /* 0x200000c2ff0e7230 */ /* 0x002fe20000004100 */
[----:B------:R0:W-:Y:S01]  /*5060*/  STL [R1+0x54], R12 ;  /* 0x0000540c01007387 */ /* 0x0001e20000100800 */
[----:B------:R-:W-:-:S02]  /*5070*/  HADD2.F32 R194, -RZ, R168.H0_H0 ;  /* 0x200000a8ffc27230 */ /* 0x000fc40000004100 */
[----:B--2---:R-:W-:Y:S01]  /*5080*/  HADD2.F32 R13, -RZ, R195.H0_H0 ;  /* 0x200000c3ff0d7230 */ /* 0x004fe20000004100 */
[----:B------:R1:W-:Y:S01]  /*5090*/  STL [R1+0x44], R14 ;  /* 0x0000440e01007387 */ /* 0x0003e20000100800 */
[----:B------:R-:W-:Y:S02]  /*50a0*/  HADD2.F32 R168, -RZ, R151.H0_H0 ;  /* 0x20000097ffa87230 */ /* 0x000fe40000004100 */
[----:B------:R-:W-:Y:S01]  /*50b0*/  HADD2.F32 R162, -RZ, R114.H0_H0 ;  /* 0x20000072ffa27230 */ /* 0x000fe20000004100 */
[----:B------:R2:W-:Y:S01]  /*50c0*/  STL [R1+0x3c], R13 ;  /* 0x00003c0d01007387 */ /* 0x0005e20000100800 */
[----:B0-----:R-:W-:Y:S02]  /*50d0*/  HADD2.F32 R12, -RZ, R174.H0_H0 ;  /* 0x200000aeff0c7230 */ /* 0x001fe40000004100 */
[----:B-1----:R-:W-:-:S03]  /*50e0*/  HADD2.F32 R14, -RZ, R198.H0_H0 ;  /* 0x200000c6ff0e7230 */ /* 0x002fc60000004100 */
[----:B------:R0:W-:Y:S01]  /*50f0*/  STL [R1+0x2c], R12 ;  /* 0x00002c0c01007387 */ /* 0x0001e20000100800 */
[----:B------:R-:W-:Y:S02]  /*5100*/  HADD2.F32 R151, -RZ, R221.H0_H0 ;  /* 0x200000ddff977230 */ /* 0x000fe40000004100 */
[----:B--2---:R-:W-:Y:S01]  /*5110*/  HADD2.F32 R13, -RZ, R175.H0_H0 ;  /* 0x200000afff0d7230 */ /* 0x004fe20000004100 */
[----:B------:R1:W-:Y:S01]  /*5120*/  STL [R1+0x1c], R14 ;  /* 0x00001c0e01007387 */ /* 0x0003e20000100800 */
[----:B------:R-:W-:Y:S02]  /*5130*/  HADD2.F32 R137, -RZ, R223.H0_H0 ;  /* 0x200000dfff897230 */ /* 0x000fe40000004100 */
[----:B------:R-:W-:Y:S01]  /*5140*/  HADD2.F32 R198, -RZ, R159.H0_H0 ;  /* 0x2000009fffc67230 */ /* 0x000fe20000004100 */
[----:B------:R2:W-:Y:S01]  /*5150*/  STL [R1+0xc], R13 ;  /* 0x00000c0d01007387 */ /* 0x0005e20000100800 */
[----:B0-----:R-:W-:Y:S02]  /*5160*/  HADD2.F32 R12, -RZ, R200.H0_H0 ;  /* 0x200000c8ff0c7230 */ /* 0x001fe40000004100 */
[----:B------:R-:W-:-:S02]  /*5170*/  HADD2.F32 R200, -RZ, R123.H0_H0 ;  /* 0x2000007bffc87230 */ /* 0x000fc40000004100 */
[----:B-1----:R-:W-:Y:S01]  /*5180*/  HADD2.F32 R14, -RZ, R120.H0_H0 ;  /* 0x20000078ff0e7230 */ /* 0x002fe20000004100 */
        /* <DEDUP_REMOVED lines=10> */
[----:B------:R1:W-:Y:S04]  /*5230*/  STL [R1+0x2a8], R28 ;  /* 0x0002a81c01007387 */ /* 0x0003e80000100800 */
[----:B------:R2:W-:Y:S01]  /*5240*/  STL [R1+0x2a0], R29 ;  /* 0x0002a01d01007387 */ /* 0x0005e20000100800 */
[----:B------:R-:W-:Y:S02]  /*5250*/  HADD2.F32 R209, -RZ, R73.H0_H0 ;  /* 0x20000049ffd17230 */ /* 0x000fe40000004100 */
[----:B0-----:R-:W-:Y:S02]  /*5260*/  HADD2.F32 R12, -RZ, R249.H0_H0 ;  /* 0x200000f9ff0c7230 */ /* 0x001fe40000004100 */
[----:B-1----:R-:W-:-:S02]  /*5270*/  HADD2.F32 R28, -RZ, R62.H0_H0 ;  /* 0x2000003eff1c7230 */ /* 0x002fc40000004100 */
[----:B--2---:R-:W-:-:S03]  /*5280*/  HADD2.F32 R29, -RZ, R111.H0_H0 ;  /* 0x2000006fff1d7230 */ /* 0x004fc60000004100 */
        /* <DEDUP_REMOVED lines=10> */
[----:B-1----:R-:W-:-:S03]  /*5330*/  HADD2.F32 R30, -RZ, R104.H0_H0 ;  /* 0x20000068ff1e7230 */ /* 0x002fc60000004100 */
[----:B------:R0:W-:Y:S01]  /*5340*/  STL [R1+0x228], R28 ;  /* 0x0002281c01007387 */ /* 0x0001e20000100800 */
[----:B--2---:R-:W-:-:S03]  /*5350*/  HADD2.F32 R29, -RZ, R64.H0_H0 ;  /* 0x20000040ff1d7230 */ /* 0x004fc60000004100 */
[----:B------:R1:W-:Y:S04]  /*5360*/  STL [R1+0x220], R30 ;  /* 0x0002201e01007387 */ /* 0x0003e80000100800 */
[----:B------:R-:W2:Y:S01]  /*5370*/  LDL.LU R56, [R1+0x2d4] ;  /* 0x0002d40001387983 */ /* 0x000ea20000300800 */
[----:B0-----:R-:W-:Y:S02]  /*5380*/  HADD2.F32 R28, -RZ, R102.H0_H0 ;  /* 0x20000066ff1c7230 */ /* 0x001fe40000004100 */
[----:B-1----:R-:W-:Y:S01]  /*5390*/  HADD2.F32 R30, -RZ, R103.H0_H0 ;  /* 0x20000067ff1e7230 */ /* 0x002fe20000004100 */
[----:B------:R0:W-:Y:S04]  /*53a0*/  STL [R1+0x208], R29 ;  /* 0x0002081d01007387 */ /* 0x0001e80000100800 */
[----:B------:R1:W-:Y:S04]  /*53b0*/  STL [R1+0x200], R28 ;  /* 0x0002001c01007387 */ /* 0x0003e80000100800 */
[----:B------:R3:W-:Y:S01]  /*53c0*/  STL [R1+0x1e8], R30 ;  /* 0x0001e81e01007387 */ /* 0x0007e20000100800 */
[----:B0-----:R-:W-:-:S03]  /*53d0*/  HADD2.F32 R29, -RZ, R100.H0_H0 ;  /* 0x20000064ff1d7230 */ /* 0x001fc60000004100 */
[----:B------:R-:W4:Y:S01]  /*53e0*/  LDL.LU R57, [R1+0x2d8] ;  /* 0x0002d80001397983 */ /* 0x000f220000300800 */
[----:B-1----:R-:W-:Y:S02]  /*53f0*/  HADD2.F32 R28, -RZ, R65.H0_H0 ;  /* 0x20000041ff1c7230 */ /* 0x002fe40000004100 */
[----:B---3--:R-:W-:Y:S01]  /*5400*/  HADD2.F32 R30, -RZ, R98.H0_H0 ;  /* 0x20000062ff1e7230 */ /* 0x008fe20000004100 */
        /* <DEDUP_REMOVED lines=9> */
[----:B------:R3:W-:Y:S04]  /*54a0*/  STL [R1+0x188], R30 ;  /* 0x0001881e01007387 */ /* 0x0007e80000100800 */
[----:B------:R-:W4:Y:S01]  /*54b0*/  LDL.LU R59, [R1+0x2e0] ;  /* 0x0002e000013b7983 */ /* 0x000f220000300800 */
[----:B0-----:R-:W-:-:S02]  /*54c0*/  HADD2.F32 R29, -RZ, R94.H0_H0 ;  /* 0x2000005eff1d7230 */ /* 0x001fc40000004100 */
[----:B-1----:R-:W-:Y:S02]  /*54d0*/  HADD2.F32 R28, -RZ, R95.H0_H0 ;  /* 0x2000005fff1c7230 */ /* 0x002fe40000004100 */
[----:B---3--:R-:W-:Y:S01]  /*54e0*/  HADD2.F32 R30, -RZ, R92.H0_H0 ;  /* 0x2000005cff1e7230 */ /* 0x008fe20000004100 */
[----:B------:R0:W-:Y:S04]  /*54f0*/  STL [R1+0x180], R29 ;  /* 0x0001801d01007387 */ /* 0x0001e80000100800 */
[----:B------:R1:W-:Y:S01]  /*5500*/  STL [R1+0x168], R28 ;  /* 0x0001681c01007387 */ /* 0x0003e20000100800 */
[----:B0-----:R-:W-:-:S03]  /*5510*/  HADD2.F32 R29, -RZ, R67.H0_H0 ;  /* 0x20000043ff1d7230 */ /* 0x001fc60000004100 */
[----:B------:R0:W-:Y:S01]  /*5520*/  STL [R1+0x160], R30 ;  /* 0x0001601e01007387 */ /* 0x0001e20000100800 */
[----:B-1----:R-:W-:-:S03]  /*5530*/  HADD2.F32 R28, -RZ, R90.H0_H0 ;  /* 0x2000005aff1c7230 */ /* 0x002fc60000004100 */
[----:B------:R-:W3:Y:S04]  /*5540*/  LDL.LU R60, [R1+0x2e4] ;  /* 0x0002e400013c7983 */ /* 0x000ee80000300800 */
[----:B------:R1:W-:Y:S01]  /*5550*/  STL [R1+0x148], R29 ;  /* 0x0001481d01007387 */ /* 0x0003e20000100800 */
[----:B0-----:R-:W-:-:S03]  /*5560*/  HADD2.F32 R30, -RZ, R91.H0_H0 ;  /* 0x2000005bff1e7230 */ /* 0x001fc60000004100 */
[----:B------:R0:W-:Y:S01]  /*5570*/  STL [R1+0x140], R28 ;  /* 0x0001401c01007387 */ /* 0x0001e20000100800 */
[----:B-1----:R-:W-:-:S03]  /*5580*/  HADD2.F32 R29, -RZ, R88.H0_H0 ;  /* 0x20000058ff1d7230 */ /* 0x002fc60000004100 */
[----:B------:R-:W-:Y:S01]  /*5590*/  STL [R1+0x128], R30 ;  /* 0x0001281e01007387 */ /* 0x000fe20000100800 */
[----:B0-----:R-:W-:-:S03]  /*55a0*/  HADD2.F32 R28, -RZ, R68.H0_H0 ;  /* 0x20000044ff1c7230 */ /* 0x001fc60000004100 */
[----:B------:R-:W3:Y:S04]  /*55b0*/  LDL.LU R61, [R1+0x2e8] ;  /* 0x0002e800013d7983 */ /* 0x000ee80000300800 */
[----:B------:R-:W-:Y:S04]  /*55c0*/  STL [R1+0x120], R29 ;  /* 0x0001201d01007387 */ /* 0x000fe80000100800 */
[----:B------:R-:W3:Y:S04]  /*55d0*/  LDL.LU R62, [R1+0x2c0] ;  /* 0x0002c000013e7983 */ /* 0x000ee80000300800 */
[----:B------:R0:W-:Y:S04]  /*55e0*/  STL [R1+0x108], R28 ;  /* 0x0001081c01007387 */ /* 0x0001e80000100800 */
[----:B------:R-:W3:Y:S04]  /*55f0*/  LDL.LU R63, [R1+0x2c4] ;  /* 0x0002c400013f7983 */ /* 0x000ee80000300800 */
[----:B------:R-:W3:Y:S01]  /*5600*/  LDL.LU R64, [R1+0x2ec] ;  /* 0x0002ec0001407983 */ /* 0x000ee20000300800 */
[----:B0-----:R-:W-:-:S03]  /*5610*/  HADD2.F32 R28, -RZ, R86.H0_H0 ;  /* 0x20000056ff1c7230 */ /* 0x001fc60000004100 */
[----:B------:R-:W3:Y:S04]  /*5620*/  LDL.LU R65, [R1+0x2c8] ;  /* 0x0002c80001417983 */ /* 0x000ee80000300800 */
[----:B------:R0:W-:Y:S01]  /*5630*/  STL [R1+0x100], R28 ;  /* 0x0001001c01007387 */ /* 0x0001e20000100800 */
[----:B------:R-:W-:-:S03]  /*5640*/  HADD2.F32 R30, -RZ, R84.H0_H0 ;  /* 0x20000054ff1e7230 */ /* 0x000fc60000004100 */
[----:B------:R-:W3:Y:S04]  /*5650*/  LDL.LU R66, [R1+0x2cc] ;  /* 0x0002cc0001427983 */ /* 0x000ee80000300800 */
[----:B------:R-:W3:Y:S01]  /*5660*/  LDL.LU R67, [R1+0x2f0] ;  /* 0x0002f00001437983 */ /* 0x000ee20000300800 */
[----:B0-----:R-:W-:-:S03]  /*5670*/  HADD2.F32 R28, -RZ, R87.H0_H0 ;  /* 0x20000057ff1c7230 */ /* 0x001fc60000004100 */
[----:B------:R-:W3:Y:S04]  /*5680*/  LDL.LU R68, [R1+0x2d0] ;  /* 0x0002d00001447983 */ /* 0x000ee80000300800 */
[----:B------:R0:W-:Y:S04]  /*5690*/  STL [R1+0xe8], R28 ;  /* 0x0000e81c01007387 */ /* 0x0001e80000100800 */
[----:B------:R1:W-:Y:S01]  /*56a0*/  STL [R1+0xe0], R30 ;  /* 0x0000e01e01007387 */ /* 0x0003e20000100800 */
[----:B0-----:R-:W-:Y:S02]  /*56b0*/  HADD2.F32 R28, -RZ, R82.H0_H0 ;  /* 0x20000052ff1c7230 */ /* 0x001fe40000004100 */
[----:B-1----:R-:W-:-:S02]  /*56c0*/  HADD2.F32 R30, -RZ, R83.H0_H0 ;  /* 0x20000053ff1e7230 */ /* 0x002fc40000004100 */
[----:B--2---:R-:W-:-:S05]  /*56d0*/  HADD2.F32 R29, -RZ, R56.H0_H0 ;  /* 0x20000038ff1d7230 */ /* 0x004fca0000004100 */
[----:B------:R0:W-:Y:S04]  /*56e0*/  STL [R1+0xc8], R29 ;  /* 0x0000c81d01007387 */ /* 0x0001e80000100800 */
[----:B------:R4:W-:Y:S01]  /*56f0*/  STL [R1+0xc0], R28 ;  /* 0x0000c01c01007387 */ /* 0x0009e20000100800 */
[----:B0-----:R-:W-:-:S03]  /*5700*/  HADD2.F32 R29, -RZ, R80.H0_H0 ;  /* 0x20000050ff1d7230 */ /* 0x001fc60000004100 */
[----:B------:R0:W-:Y:S01]  /*5710*/  STL [R1+0xa8], R30 ;  /* 0x0000a81e01007387 */ /* 0x0001e20000100800 */
[----:B----4-:R-:W-:-:S03]  /*5720*/  HADD2.F32 R28, -RZ, R57.H0_H0 ;  /* 0x20000039ff1c7230 */ /* 0x010fc60000004100 */
        /* <DEDUP_REMOVED lines=16> */
[----:B------:R-:W-:Y:S01]  /*5830*/  STL [R1+0x20], R30 ;  /* 0x0000201e01007387 */ /* 0x000fe20000100800 */
[----:B--2---:R-:W-:-:S03]  /*5840*/  HADD2.F32 R28, -RZ, R101.H0_H0 ;  /* 0x20000065ff1c7230 */ /* 0x004fc60000004100 */
[----:B------:R-:W-:Y:S04]  /*5850*/  STL [R1+0x8], R29 ;  /* 0x0000081d01007387 */ /* 0x000fe80000100800 */
[----:B------:R0:W-:Y:S04]  /*5860*/  STL [R1], R28 ;  /* 0x0000001c01007387 */ /* 0x0001e80000100800 */
[----:B------:R1:W5:Y:S04]  /*5870*/  LDL.LU R199, [R1+0x32c] ;  /* 0x00032c0001c77983 */ /* 0x0003680000300800 */
[----:B------:R1:W5:Y:S04]  /*5880*/  LDL.LU R205, [R1+0x328] ;  /* 0x0003280001cd7983 */ /* 0x0003680000300800 */
[----:B------:R1:W5:Y:S04]  /*5890*/  LDL.LU R213, [R1+0x324] ;  /* 0x0003240001d57983 */ /* 0x0003680000300800 */
[----:B------:R1:W5:Y:S04]  /*58a0*/  LDL.LU R207, [R1+0x320] ;  /* 0x0003200001cf7983 */ /* 0x0003680000300800 */
[----:B------:R1:W5:Y:S01]  /*58b0*/  LDL.LU R215, [R1+0x31c] ;  /* 0x00031c0001d77983 */ /* 0x0003620000300800 */
[----:B0-----:R-:W-:-:S03]  /*58c0*/  HADD2.F32 R28, -RZ, R237.H0_H0 ;  /* 0x200000edff1c7230 */ /* 0x001fc60000004100 */
[----:B------:R1:W5:Y:S01]  /*58d0*/  LDL.LU R221, [R1+0x318] ;  /* 0x0003180001dd7983 */ /* 0x0003620000300800 */
[----:B------:R-:W-:-:S03]  /*58e0*/  HADD2.F32 R30, -RZ, R245.H0_H0 ;  /* 0x200000f5ff1e7230 */ /* 0x000fc60000004100 */
[----:B------:R1:W5:Y:S04]  /*58f0*/  LDL.LU R229, [R1+0x314] ;  /* 0x0003140001e57983 */ /* 0x0003680000300800 */
[----:B------:R1:W5:Y:S04]  /*5900*/  LDL.LU R223, [R1+0x310] ;  /* 0x0003100001df7983 */ /* 0x0003680000300800 */
[----:B------:R1:W5:Y:S04]  /*5910*/  LDL.LU R231, [R1+0x30c] ;  /* 0x00030c0001e77983 */ /* 0x0003680000300800 */
[----:B------:R1:W5:Y:S04]  /*5920*/  LDL.LU R237, [R1+0x308] ;  /* 0x0003080001ed7983 */ /* 0x0003680000300800 */
[----:B------:R1:W5:Y:S04]  /*5930*/  LDL.LU R245, [R1+0x304] ;  /* 0x0003040001f57983 */ /* 0x0003680000300800 */
[----:B------:R1:W5:Y:S04]  /*5940*/  LDL.LU R239, [R1+0x300] ;  /* 0x0003000001ef7983 */ /* 0x0003680000300800 */
[----:B------:R1:W5:Y:S04]  /*5950*/  LDL.LU R251, [R1+0x2fc] ;  /* 0x0002fc0001fb7983 */ /* 0x0003680000300800 */
[----:B------:R1:W5:Y:S04]  /*5960*/  LDL.LU R2, [R1+0x2f8] ;  /* 0x0002f80001027983 */ /* 0x0003680000300800 */
[----:B------:R1:W5:Y:S01]  /*5970*/  LDL.LU R0, [R1+0x2f4] ;  /* 0x0002f40001007983 */ /* 0x0003620000300800 */
[----:B---3--:R-:W-:-:S02]  /*5980*/  HADD2.F32 R235, -RZ, R60.H0_H0 ;  /* 0x2000003cffeb7230 */ /* 0x008fc40000004100 */
[----:B------:R-:W-:Y:S02]  /*5990*/  HADD2.F32 R219, -RZ, R61.H0_H0 ;  /* 0x2000003dffdb7230 */ /* 0x000fe40000004100 */
[----:B------:R-:W-:Y:S02]  /*59a0*/  HADD2.F32 R217, -RZ, R62.H0_H0 ;  /* 0x2000003effd97230 */ /* 0x000fe40000004100 */
[----:B------:R-:W-:Y:S02]  /*59b0*/  HADD2.F32 R211, -RZ, R63.H0_H0 ;  /* 0x2000003fffd37230 */ /* 0x000fe40000004100 */
[----:B------:R-:W-:Y:S02]  /*59c0*/  HADD2.F32 R203, -RZ, R64.H0_H0 ;  /* 0x20000040ffcb7230 */ /* 0x000fe40000004100 */
[----:B------:R-:W-:Y:S02]  /*59d0*/  HADD2.F32 R201, -RZ, R65.H0_H0 ;  /* 0x20000041ffc97230 */ /* 0x000fe40000004100 */
[----:B------:R-:W-:-:S02]  /*59e0*/  HADD2.F32 R195, -RZ, R66.H0_H0 ;  /* 0x20000042ffc37230 */ /* 0x000fc40000004100 */
[----:B------:R-:W-:Y:S02]  /*59f0*/  HADD2.F32 R193, -RZ, R74.H0_H0 ;  /* 0x2000004affc17230 */ /* 0x000fe40000004100 */
[----:B------:R-:W-:Y:S02]  /*5a00*/  HADD2.F32 R187, -RZ, R67.H0_H0 ;  /* 0x20000043ffbb7230 */ /* 0x000fe40000004100 */
[----:B------:R-:W-:Y:S02]  /*5a10*/  HADD2.F32 R185, -RZ, R68.H0_H0 ;  /* 0x20000044ffb97230 */ /* 0x000fe40000004100 */
[----:B------:R-:W-:Y:S02]  /*5a20*/  HADD2.F32 R177, -RZ, R75.H0_H0 ;  /* 0x2000004bffb17230 */ /* 0x000fe40000004100 */
[----:B------:R-:W-:Y:S02]  /*5a30*/  HADD2.F32 R159, -RZ, R77.H0_H0 ;  /* 0x2000004dff9f7230 */ /* 0x000fe40000004100 */
[----:B------:R-:W-:-:S02]  /*5a40*/  HADD2.F32 R143, -RZ, R78.H0_H0 ;  /* 0x2000004eff8f7230 */ /* 0x000fc40000004100 */
[----:B------:R-:W-:Y:S02]  /*5a50*/  HADD2.F32 R29, -RZ, R79.H0_H0 ;  /* 0x2000004fff1d7230 */ /* 0x000fe40000004100 */
[----:B-1----:R-:W-:-:S07]  /*5a60*/  HADD2.F32 R33, -RZ, R81.H0_H0 ;  /* 0x20000051ff217230 */ /* 0x002fce0000004100 */
.L_x_52309:
[----:B--234-:R-:W0:Y:S01]  /*5a70*/  S2R R133, SR_TID.X ;  /* 0x0000000000857919 */ /* 0x01ce220000002100 */
        /* <DEDUP_REMOVED lines=17> */
[----:B------:R-:W5:Y:S06]  /*5b90*/  LDG.E.128 R48, desc[UR4][R48.64] ;  /* 0x0000000430307981 */ /* 0x000f6c000c1e1d00 */
[----:B-1----:R-:W-:-:S04]  /*5ba0*/  @P2 LEA R36, P3, R38, UR12, 0x4 ;  /* 0x0000000c26242c11 */ /* 0x002fc8000f8620ff */
[----:B------:R-:W-:-:S05]  /*5bb0*/  @P2 LEA.HI.X R37, R38, UR13, RZ, 0x4, P3 ;  /* 0x0000000d26252c11 */ /* 0x000fca00098f24ff */
[----:B------:R0:W5:Y:S01]  /*5bc0*/  @P2 LDG.E.128 R44, desc[UR4][R36.64] ;  /* 0x00000004242c2981 */ /* 0x000162000c1e1d00 */
[----:B------:R-:W-:-:S04]  /*5bd0*/  ISETP.NE.U32.AND P3, PT, RZ, UR10, PT ;  /* 0x0000000aff007c0c */ /* 0x000fc8000bf65070 */
[----:B------:R-:W-:-:S13]  /*5be0*/  ISETP.NE.AND.EX P3, PT, RZ, UR11, PT, P3 ;  /* 0x0000000bff007c0c */ /* 0x000fda000bf65330 */
[----:B0-----:R-:W-:Y:S05]  /*5bf0*/  @P3 BRA `(.L_x_51910) ;  /* 0x00000000001c3947 */ /* 0x001fea0003800000 */
[----:B------:R-:W-:-:S04]  /*5c00*/  ISETP.NE.U32.AND P4, PT, RZ, UR12, PT ;  /* 0x0000000cff007c0c */ /* 0x000fc8000bf85070 */
[----:B------:R-:W-:-:S13]  /*5c10*/  ISETP.NE.AND.EX P4, PT, RZ, UR13, PT, P4 ;  /* 0x0000000dff007c0c */ /* 0x000fda000bf85340 */
[----:B------:R-:W-:Y:S05]  /*5c20*/  @P4 BRA `(.L_x_51911) ;  /* 0x0000000000084947 */ /* 0x000fea0003800000 */
[----:B------:R-:W-:Y:S05]  /*5c30*/  @P0 BRA `(.L_x_51912) ;  /* 0x0000000000140947 */ /* 0x000fea0003800000 */
[----:B------:R-:W-:Y:S05]  /*5c40*/  BRA `(.L_x_51913) ;  /* 0x0000000000147947 */ /* 0x000fea0003800000 */
.L_x_51911:
[----:B-----5:R-:W-:Y:S01]  /*5c50*/  FADD.FTZ R48, R44, R48 ;  /* 0x000000302c307221 */ /* 0x020fe20000010000 */
[----:B------:R-:W-:Y:S06]  /*5c60*/  BRA `(.L_x_51912) ;  /* 0x0000000000087947 */ /* 0x000fec0003800000 */
.L_x_51910:
[----:B-----5:R-:W-:-:S04]  /*5c70*/  FADD.FTZ R48, R40, R48 ;  /* 0x0000003028307221 */ /* 0x020fc80000010000 */
[----:B------:R-:W-:-:S07]  /*5c80*/  @P2 FADD.FTZ R48, R44, R48 ;  /* 0x000000302c302221 */ /* 0x000fce0000010000 */
.L_x_51912:
[----:B-----5:R-:W-:-:S07]  /*5c90*/  MOV R52, R48 ;  /* 0x0000003000347202 */ /* 0x020fce0000000f00 */
.L_x_51913:
[----:B------:R-:W-:Y:S05]  /*5ca0*/  @P3 BRA `(.L_x_51914) ;  /* 0x00000000001c3947 */ /* 0x000fea0003800000 */
[----:B------:R-:W-:-:S04]  /*5cb0*/  ISETP.NE.U32.AND P4, PT, RZ, UR12, PT ;  /* 0x0000000cff007c0c */ /* 0x000fc8000bf85070 */
[----:B------:R-:W-:-:S13]  /*5cc0*/  ISETP.NE.AND.EX P4, PT, RZ, UR13, PT, P4 ;  /* 0x0000000dff007c0c */ /* 0x000fda000bf85340 */
[----:B------:R-:W-:Y:S05]  /*5cd0*/  @P4 BRA `(.L_x_51915) ;  /* 0x0000000000084947 */ /* 0x000fea0003800000 */
[----:B------:R-:W-:Y:S05]  /*5ce0*/  @P0 BRA `(.L_x_51916) ;  /* 0x0000000000140947 */ /* 0x000fea0003800000 */
[----:B------:R-:W-:Y:S05]  /*5cf0*/  BRA `(.L_x_51917) ;  /* 0x0000000000147947 */ /* 0x000fea0003800000 */
.L_x_51915:
[----:B-----5:R-:W-:Y:S01]  /*5d00*/  FADD.FTZ R49, R45, R49 ;  /* 0x000000312d317221 */ /* 0x020fe20000010000 */
[----:B------:R-:W-:Y:S06]  /*5d10*/  BRA `(.L_x_51916) ;  /* 0x0000000000087947 */ /* 0x000fec0003800000 */
.L_x_51914:
[----:B-----5:R-:W-:-:S04]  /*5d20*/  FADD.FTZ R49, R41, R49 ;  /* 0x0000003129317221 */ /* 0x020fc80000010000 */
[----:B------:R-:W-:-:S07]  /*5d30*/  @P2 FADD.FTZ R49, R45, R49 ;  /* 0x000000312d312221 */ /* 0x000fce0000010000 */
.L_x_51916:
[----:B-----5:R-:W-:-:S07]  /*5d40*/  MOV R53, R49 ;  /* 0x0000003100357202 */ /* 0x020fce0000000f00 */
.L_x_51917:
[----:B------:R-:W-:Y:S05]  /*5d50*/  @P3 BRA `(.L_x_51918) ;  /* 0x00000000001c3947 */ /* 0x000fea0003800000 */
[----:B------:R-:W-:-:S04]  /*5d60*/  ISETP.NE.U32.AND P4, PT, RZ, UR12, PT ;  /* 0x0000000cff007c0c */ /* 0x000fc8000bf85070 */
[----:B------:R-:W-:-:S13]  /*5d70*/  ISETP.NE.AND.EX P4, PT, RZ, UR13, PT, P4 ;  /* 0x0000000dff007c0c */ /* 0x000fda000bf85340 */
[----:B------:R-:W-:Y:S05]  /*5d80*/  @P4 BRA `(.L_x_51919) ;  /* 0x0000000000084947 */ /* 0x000fea0003800000 */
[----:B------:R-:W-:Y:S05]  /*5d90*/  @P0 BRA `(.L_x_51920) ;  /* 0x0000000000140947 */ /* 0x000fea0003800000 */
[----:B------:R-:W-:Y:S05]  /*5da0*/  BRA `(.L_x_51921) ;  /* 0x0000000000147947 */ /* 0x000fea0003800000 */
.L_x_51919:
[----:B-----5:R-:W-:Y:S01]  /*5db0*/  FADD.FTZ R50, R46, R50 ;  /* 0x000000322e327221 */ /* 0x020fe20000010000 */
[----:B------:R-:W-:Y:S06]  /*5dc0*/  BRA `(.L_x_51920) ;  /* 0x0000000000087947 */ /* 0x000fec0003800000 */
.L_x_51918:
[----:B-----5:R-:W-:-:S04]  /*5dd0*/  FADD.FTZ R50, R42, R50 ;  /* 0x000000322a327221 */ /* 0x020fc80000010000 */
[----:B------:R-:W-:-:S07]  /*5de0*/  @P2 FADD.FTZ R50, R46, R50 ;  /* 0x000000322e322221 */ /* 0x000fce0000010000 */
.L_x_51920:
[----:B-----5:R-:W-:-:S07]  /*5df0*/  MOV R54, R50 ;  /* 0x0000003200367202 */ /* 0x020fce0000000f00 */
.L_x_51921:
[----:B------:R-:W-:Y:S05]  /*5e00*/  @P3 BRA `(.L_x_51922) ;  /* 0x00000000001c3947 */ /* 0x000fea0003800000 */
[----:B------:R-:W-:-:S04]  /*5e10*/  ISETP.NE.U32.AND P2, PT, RZ, UR12, PT ;  /* 0x0000000cff007c0c */ /* 0x000fc8000bf45070 */
[----:B------:R-:W-:-:S13]  /*5e20*/  ISETP.NE.AND.EX P2, PT, RZ, UR13, PT, P2 ;  /* 0x0000000dff007c0c */ /* 0x000fda000bf45320 */
[----:B------:R-:W-:Y:S05]  /*5e30*/  @P2 BRA `(.L_x_51923) ;  /* 0x0000000000082947 */ /* 0x000fea0003800000 */
[----:B------:R-:W-:Y:S05]  /*5e40*/  @P0 BRA `(.L_x_51924) ;  /* 0x0000000000140947 */ /* 0x000fea0003800000 */
[----:B------:R-:W-:Y:S05]  /*5e50*/  BRA `(.L_x_51925) ;  /* 0x0000000000147947 */ /* 0x000fea0003800000 */
.L_x_51923:
[----:B-----5:R-:W-:Y:S01]  /*5e60*/  FADD.FTZ R51, R47, R51 ;  /* 0x000000332f337221 */ /* 0x020fe20000010000 */
[----:B------:R-:W-:Y:S06]  /*5e70*/  BRA `(.L_x_51924) ;  /* 0x0000000000087947 */ /* 0x000fec0003800000 */
.L_x_51922:
[----:B-----5:R-:W-:-:S04]  /*5e80*/  FADD.FTZ R51, R43, R51 ;  /* 0x000000332b337221 */ /* 0x020fc80000010000 */
[----:B------:R-:W-:-:S07]  /*5e90*/  @P2 FADD.FTZ R51, R47, R51 ;  /* 0x000000332f332221 */ /* 0x000fce0000010000 */
.L_x_51924:
[----:B-----5:R-:W-:-:S07]  /*5ea0*/  MOV R55, R51 ;  /* 0x0000003300377202 */ /* 0x020fce0000000f00 */
.L_x_51925:
[----:B------:R-:W0:Y:S01]  /*5eb0*/  @P0 LDC.64 R36, c[0x0][0x238] ;  /* 0x00008e00ff240b82 */ /* 0x000e220000000a00 */
[C---:B------:R-:W-:Y:S02]  /*5ec0*/  IADD3 R132, R38.reuse, 0x20, RZ ;  /* 0x0000002026847810 */ /* 0x040fe40007ffe0ff */
[----:B0-----:R-:W-:-:S04]  /*5ed0*/  @P0 LEA R36, P2, R38, R36, 0x4 ;  /* 0x0000002426240211 */ /* 0x001fc800078420ff */
[----:B------:R-:W-:-:S05]  /*5ee0*/  @P0 LEA.HI.X R37, R38, R37, RZ, 0x4, P2 ;  /* 0x0000002526250211 */ /* 0x000fca00010f24ff */
[----:B------:R0:W-:Y:S04]  /*5ef0*/  @P0 STG.E.128 desc[UR4][R36.64], R52 ;  /* 0x0000003424000986 */ /* 0x0001e8000c101d04 */
.L_x_51909:
[----:B------:R-:W-:Y:S05]  /*5f00*/  BSYNC B0 ;  /* 0x0000000000007941 */ /* 0x000fea0003800000 */
.L_x_51908:
[----:B-----5:R-:W-:Y:S01]  /*5f10*/  ISETP.GE.U32.AND P2, PT, R0, 0x40, PT ;  /* 0x000000400000780c */ /* 0x020fe20003f46070 */
[----:B------:R-:W-:-:S12]  /*5f20*/  BSSY B0, `(.L_x_51926) ;  /* 0x0000042000007945 */ /* 0x000fd80003800000 */
[----:B------:R-:W-:Y:S05]  /*5f30*/  @!P2 BRA `(.L_x_51927) ;  /* 0x000000040000a947 */ /* 0x000fea0003800000 */
[----:B------:R-:W-:Y:S01]  /*5f40*/  ISETP.NE.U32.AND P2, PT, RZ, UR10, PT ;  /* 0x0000000aff007c0c */ /* 0x000fe2000bf45070 */
[----:B------:R-:W1:Y:S03]  /*5f50*/  LDC.64 R56, c[0x0][0x220] ;  /* 0x00008800ff387b82 */ /* 0x000e660000000a00 */
[----:B------:R-:W-:-:S13]  /*5f60*/  ISETP.NE.AND.EX P2, PT, RZ, UR11, PT, P2 ;  /* 0x0000000bff007c0c */ /* 0x000fda000bf45320 */
[----:B0-----:R-:W-:-:S04]  /*5f70*/  @P2 LEA R36, P3, R132, UR10, 0x4 ;  /* 0x0000000a84242c11 */ /* 0x001fc8000f8620ff */
[----:B------:R-:W-:-:S05]  /*5f80*/  @P2 LEA.HI.X R37, R132, UR11, RZ, 0x4, P3 ;  /* 0x0000000b84252c11 */ /* 0x000fca00098f24ff */
[----:B------:R0:W5:Y:S01]  /*5f90*/  @P2 LDG.E.128 R40, desc[UR4][R36.64] ;  /* 0x0000000424282981 */ /* 0x000162000c1e1d00 */
[----:B------:R-:W-:-:S04]  /*5fa0*/  ISETP.NE.U32.AND P2, PT, RZ, UR12, PT ;  /* 0x0000000cff007c0c */ /* 0x000fc8000bf45070 */
[----:B------:R-:W-:Y:S01]  /*5fb0*/  ISETP.NE.AND.EX P2, PT, RZ, UR13, PT, P2 ;  /* 0x0000000dff007c0c */ /* 0x000fe2000bf45320 */
[----:B-1----:R-:W-:-:S06]  /*5fc0*/  IMAD.WIDE.U32 R56, R132, 0x10, R56 ;  /* 0x0000001084387825 */ /* 0x002fcc00078e0038 */
[----:B------:R-:W5:Y:S06]  /*5fd0*/  LDG.E.128 R56, desc[UR4][R56.64] ;  /* 0x0000000438387981 */ /* 0x000f6c000c1e1d00 */
[----:B0-----:R-:W-:-:S04]  /*5fe0*/  @P2 LEA R36, P3, R132, UR12, 0x4 ;  /* 0x0000000c84242c11 */ /* 0x001fc8000f8620ff */
        /* <DEDUP_REMOVED lines=10> */
.L_x_51929:
[----:B-----5:R-:W-:Y:S01]  /*6090*/  FADD.FTZ R56, R44, R56 ;  /* 0x000000382c387221 */ /* 0x020fe20000010000 */
[----:B------:R-:W-:Y:S06]  /*60a0*/  BRA `(.L_x_51930) ;  /* 0x0000000000087947 */ /* 0x000fec0003800000 */
.L_x_51928:
[----:B-----5:R-:W-:-:S04]  /*60b0*/  FADD.FTZ R56, R40, R56 ;  /* 0x0000003828387221 */ /* 0x020fc80000010000 */
[----:B------:R-:W-:-:S07]  /*60c0*/  @P2 FADD.FTZ R56, R44, R56 ;  /* 0x000000382c382221 */ /* 0x000fce0000010000 */
.L_x_51930:
[----:B-----5:R-:W-:-:S07]  /*60d0*/  MOV R52, R56 ;  /* 0x0000003800347202 */ /* 0x020fce0000000f00 */
.L_x_51931:
[----:B------:R-:W-:Y:S05]  /*60e0*/  @P3 BRA `(.L_x_51932) ;  /* 0x00000000001c3947 */ /* 0x000fea0003800000 */
[----:B------:R-:W-:-:S04]  /*60f0*/  ISETP.NE.U32.AND P4, PT, RZ, UR12, PT ;  /* 0x0000000cff007c0c */ /* 0x000fc8000bf85070 */
[----:B------:R-:W-:-:S13]  /*6100*/  ISETP.NE.AND.EX P4, PT, RZ, UR13, PT, P4 ;  /* 0x0000000dff007c0c */ /* 0x000fda000bf85340 */
[----:B------:R-:W-:Y:S05]  /*6110*/  @P4 BRA `(.L_x_51933) ;  /* 0x0000000000084947 */ /* 0x000fea0003800000 */
[----:B------:R-:W-:Y:S05]  /*6120*/  @P0 BRA `(.L_x_51934) ;  /* 0x0000000000140947 */ /* 0x000fea0003800000 */
[----:B------:R-:W-:Y:S05]  /*6130*/  BRA `(.L_x_51935) ;  /* 0x0000000000147947 */ /* 0x000fea0003800000 */
.L_x_51933:
[----:B-----5:R-:W-:Y:S01]  /*6140*/  FADD.FTZ R57, R45, R57 ;  /* 0x000000392d397221 */ /* 0x020fe20000010000 */
[----:B------:R-:W-:Y:S06]  /*6150*/  BRA `(.L_x_51934) ;  /* 0x0000000000087947 */ /* 0x000fec0003800000 */
.L_x_51932:
[----:B-----5:R-:W-:-:S04]  /*6160*/  FADD.FTZ R57, R41, R57 ;  /* 0x0000003929397221 */ /* 0x020fc80000010000 */
[----:B------:R-:W-:-:S07]  /*6170*/  @P2 FADD.FTZ R57, R45, R57 ;  /* 0x000000392d392221 */ /* 0x000fce0000010000 */
.L_x_51934:
[----:B-----5:R-:W-:-:S07]  /*6180*/  MOV R53, R57 ;  /* 0x0000003900357202 */ /* 0x020fce0000000f00 */
.L_x_51935:
[----:B------:R-:W-:Y:S05]  /*6190*/  @P3 BRA `(.L_x_51936) ;  /* 0x00000000001c3947 */ /* 0x000fea0003800000 */
[----:B------:R-:W-:-:S04]  /*61a0*/  ISETP.NE.U32.AND P4, PT, RZ, UR12, PT ;  /* 0x0000000cff007c0c */ /* 0x000fc8000bf85070 */
[----:B------:R-:W-:-:S13]  /*61b0*/  ISETP.NE.AND.EX P4, PT, RZ, UR13, PT, P4 ;  /* 0x0000000dff007c0c */ /* 0x000fda000bf85340 */
[----:B------:R-:W-:Y:S05]  /*61c0*/  @P4 BRA `(.L_x_51937) ;  /* 0x0000000000084947 */ /* 0x000fea0003800000 */
[----:B------:R-:W-:Y:S05]  /*61d0*/  @P0 BRA `(.L_x_51938) ;  /* 0x0000000000140947 */ /* 0x000fea0003800000 */
[----:B------:R-:W-:Y:S05]  /*61e0*/  BRA `(.L_x_51939) ;  /* 0x0000000000147947 */ /* 0x000fea0003800000 */
.L_x_51937:
[----:B-----5:R-:W-:Y:S01]  /*61f0*/  FADD.FTZ R58, R46, R58 ;  /* 0x0000003a2e3a7221 */ /* 0x020fe20000010000 */
[----:B------:R-:W-:Y:S06]  /*6200*/  BRA `(.L_x_51938) ;  /* 0x0000000000087947 */ /* 0x000fec0003800000 */
.L_x_51936:
[----:B-----5:R-:W-:-:S04]  /*6210*/  FADD.FTZ R58, R42, R58 ;  /* 0x0000003a2a3a7221 */ /* 0x020fc80000010000 */
[----:B------:R-:W-:-:S07]  /*6220*/  @P2 FADD.FTZ R58, R46, R58 ;  /* 0x0000003a2e3a2221 */ /* 0x000fce0000010000 */
.L_x_51938:
[----:B-----5:R-:W-:-:S07]  /*6230*/  MOV R54, R58 ;  /* 0x0000003a00367202 */ /* 0x020fce0000000f00 */
.L_x_51939:
[----:B------:R-:W-:Y:S05]  /*6240*/  @P3 BRA `(.L_x_51940) ;  /* 0x00000000001c3947 */ /* 0x000fea0003800000 */
[----:B------:R-:W-:-:S04]  /*6250*/  ISETP.NE.U32.AND P2, PT, RZ, UR12, PT ;  /* 0x0000000cff007c0c */ /* 0x000fc8000bf45070 */
[----:B------:R-:W-:-:S13]  /*6260*/  ISETP.NE.AND.EX P2, PT, RZ, UR13, PT, P2 ;  /* 0x0000000dff007c0c */ /* 0x000fda000bf45320 */
[----:B------:R-:W-:Y:S05]  /*6270*/  @P2 BRA `(.L_x_51941) ;  /* 0x0000000000082947 */ /* 0x000fea0003800000 */
[----:B------:R-:W-:Y:S05]  /*6280*/  @P0 BRA `(.L_x_51942) ;  /* 0x0000000000140947 */ /* 0x000fea0003800000 */
[----:B------:R-:W-:Y:S05]  /*6290*/  BRA `(.L_x_51943) ;  /* 0x0000000000147947 */ /* 0x000fea0003800000 */
.L_x_51941:
[----:B-----5:R-:W-:Y:S01]  /*62a0*/  FADD.FTZ R59, R47, R59 ;  /* 0x0000003b2f3b7221 */ /* 0x020fe20000010000 */
[----:B------:R-:W-:Y:S06]  /*62b0*/  BRA `(.L_x_51942) ;  /* 0x0000000000087947 */ /* 0x000fec0003800000 */
.L_x_51940:
[----:B-----5:R-:W-:-:S04]  /*62c0*/  FADD.FTZ R59, R43, R59 ;  /* 0x0000003b2b3b7221 */ /* 0x020fc80000010000 */
[----:B------:R-:W-:-:S07]  /*62d0*/  @P2 FADD.FTZ R59, R47, R59 ;  /* 0x0000003b2f3b2221 */ /* 0x000fce0000010000 */
.L_x_51942:
[----:B-----5:R-:W-:-:S07]  /*62e0*/  MOV R55, R59 ;  /* 0x0000003b00377202 */ /* 0x020fce0000000f00 */
.L_x_51943:
[----:B------:R-:W0:Y:S02]  /*62f0*/  @P0 LDC.64 R36, c[0x0][0x238] ;  /* 0x00008e00ff240b82 */ /* 0x000e240000000a00 */
[----:B0-----:R-:W-:-:S04]  /*6300*/  @P0 LEA R36, P2, R132, R36, 0x4 ;  /* 0x0000002484240211 */ /* 0x001fc800078420ff */
[C---:B------:R-:W-:Y:S02]  /*6310*/  @P0 LEA.HI.X R37, R132.reuse, R37, RZ, 0x4, P2 ;  /* 0x0000002584250211 */ /* 0x040fe400010f24ff */
[----:B------:R-:W-:-:S03]  /*6320*/  IADD3 R132, R132, 0x20, RZ ;  /* 0x0000002084847810 */ /* 0x000fc60007ffe0ff */
[----:B------:R1:W-:Y:S04]  /*6330*/  @P0 STG.E.128 desc[UR4][R36.64], R52 ;  /* 0x0000003424000986 */ /* 0x0003e8000c101d04 */
.L_x_51927:
[----:B------:R-:W-:Y:S05]  /*6340*/  BSYNC B0 ;  /* 0x0000000000007941 */ /* 0x000fea0003800000 */
.L_x_51926:
        /* <DEDUP_REMOVED lines=10> */
[----:B------:R-:W-:Y:S01]  /*63f0*/  ISETP.NE.AND.EX P2, PT, RZ, UR13, PT, P2 ;  /* 0x0000000dff007c0c */ /* 0x000fe2000bf45320 */
[----:B--2---:R-:W-:-:S06]  /*6400*/  IMAD.WIDE.U32 R60, R132, 0x10, R60 ;  /* 0x00000010843c7825 */ /* 0x004fcc00078e003c */
        /* <DEDUP_REMOVED lines=12> */
.L_x_51947:
[----:B-----5:R-:W-:Y:S01]  /*64d0*/  FADD.FTZ R60, R44, R60 ;  /* 0x0000003c2c3c7221 */ /* 0x020fe20000010000 */
[----:B------:R-:W-:Y:S06]  /*64e0*/  BRA `(.L_x_51948) ;  /* 0x0000000000087947 */ /* 0x000fec0003800000 */
.L_x_51946:
[----:B-----5:R-:W-:-:S04]  /*64f0*/  FADD.FTZ R60, R40, R60 ;  /* 0x0000003c283c7221 */ /* 0x020fc80000010000 */
[----:B------:R-:W-:-:S07]  /*6500*/  @P2 FADD.FTZ R60, R44, R60 ;  /* 0x0000003c2c3c2221 */ /* 0x000fce0000010000 */
.L_x_51948:
[----:B-----5:R-:W-:-:S07]  /*6510*/  MOV R52, R60 ;  /* 0x0000003c00347202 */ /* 0x020fce0000000f00 */
.L_x_51949:
[----:B------:R-:W-:Y:S05]  /*6520*/  @P3 BRA `(.L_x_51950) ;  /* 0x00000000001c3947 */ /* 0x000fea0003800000 */
[----:B------:R-:W-:-:S04]  /*6530*/  ISETP.NE.U32.AND P4, PT, RZ, UR12, PT ;  /* 0x0000000cff007c0c */ /* 0x000fc8000bf85070 */
[----:B------:R-:W-:-:S13]  /*6540*/  ISETP.NE.AND.EX P4, PT, RZ, UR13, PT, P4 ;  /* 0x0000000dff007c0c */ /* 0x000fda000bf85340 */
[----:B------:R-:W-:Y:S05]  /*6550*/  @P4 BRA `(.L_x_51951) ;  /* 0x0000000000084947 */ /* 0x000fea0003800000 */
[----:B------:R-:W-:Y:S05]  /*6560*/  @P0 BRA `(.L_x_51952) ;  /* 0x0000000000140947 */ /* 0x000fea0003800000 */
[----:B------:R-:W-:Y:S05]  /*6570*/  BRA `(.L_x_51953) ;  /* 0x0000000000147947 */ /* 0x000fea0003800000 */
.L_x_51951:
[----:B-----5:R-:W-:Y:S01]  /*6580*/  FADD.FTZ R61, R45, R61 ;  /* 0x0000003d2d3d7221 */ /* 0x020fe20000010000 */
[----:B------:R-:W-:Y:S06]  /*6590*/  BRA `(.L_x_51952) ;  /* 0x0000000000087947 */ /* 0x000fec0003800000 */
.L_x_51950:
[----:B-----5:R-:W-:-:S04]  /*65a0*/  FADD.FTZ R61, R41, R61 ;  /* 0x0000003d293d7221 */ /* 0x020fc80000010000 */
[----:B------:R-:W-:-:S07]  /*65b0*/  @P2 FADD.FTZ R61, R45, R61 ;  /* 0x0000003d2d3d2221 */ /* 0x000fce0000010000 */
.L_x_51952:
[----:B-----5:R-:W-:-:S07]  /*65c0*/  MOV R53, R61 ;  /* 0x0000003d00357202 */ /* 0x020fce0000000f00 */
.L_x_51953:
[----:B------:R-:W-:Y:S05]  /*65d0*/  @P3 BRA `(.L_x_51954) ;  /* 0x00000000001c3947 */ /* 0x000fea0003800000 */
[----:B------:R-:W-:-:S04]  /*65e0*/  ISETP.NE.U32.AND P4, PT, RZ, UR12, PT ;  /* 0x0000000cff007c0c */ /* 0x000fc8000bf85070 */
[----:B------:R-:W-:-:S13]  /*65f0*/  ISETP.NE.AND.EX P4, PT, RZ, UR13, PT, P4 ;  /* 0x0000000dff007c0c */ /* 0x000fda000bf85340 */
[----:B------:R-:W-:Y:S05]  /*6600*/  @P4 BRA `(.L_x_51955) ;  /* 0x0000000000084947 */ /* 0x000fea0003800000 */
[----:B------:R-:W-:Y:S05]  /*6610*/  @P0 BRA `(.L_x_51956) ;  /* 0x0000000000140947 */ /* 0x000fea0003800000 */
[----:B------:R-:W-:Y:S05]  /*6620*/  BRA `(.L_x_51957) ;  /* 0x0000000000147947 */ /* 0x000fea0003800000 */
.L_x_51955:
[----:B-----5:R-:W-:Y:S01]  /*6630*/  FADD.FTZ R62, R46, R62 ;  /* 0x0000003e2e3e7221 */ /* 0x020fe20000010000 */
[----:B------:R-:W-:Y:S06]  /*6640*/  BRA `(.L_x_51956) ;  /* 0x0000000000087947 */ /* 0x000fec0003800000 */
.L_x_51954:
[----:B-----5:R-:W-:-:S04]  /*6650*/  FADD.FTZ R62, R42, R62 ;  /* 0x0000003e2a3e7221 */ /* 0x020fc80000010000 */
[----:B------:R-:W-:-:S07]  /*6660*/  @P2 FADD.FTZ R62, R46, R62 ;  /* 0x0000003e2e3e2221 */ /* 0x000fce0000010000 */
.L_x_51956:
[----:B-----5:R-:W-:-:S07]  /*6670*/  MOV R54, R62 ;  /* 0x0000003e00367202 */ /* 0x020fce0000000f00 */
.L_x_51957:
[----:B------:R-:W-:Y:S05]  /*6680*/  @P3 BRA `(.L_x_51958) ;  /* 0x00000000001c3947 */ /* 0x000fea0003800000 */
[----:B------:R-:W-:-:S04]  /*6690*/  ISETP.NE.U32.AND P2, PT, RZ, UR12, PT ;  /* 0x0000000cff007c0c */ /* 0x000fc8000bf45070 */
[----:B------:R-:W-:-:S13]  /*66a0*/  ISETP.NE.AND.EX P2, PT, RZ, UR13, PT, P2 ;  /* 0x0000000dff007c0c */ /* 0x000fda000bf45320 */
[----:B------:R-:W-:Y:S05]  /*66b0*/  @P2 BRA `(.L_x_51959) ;  /* 0x0000000000082947 */ /* 0x000fea0003800000 */
[----:B------:R-:W-:Y:S05]  /*66c0*/  @P0 BRA `(.L_x_51960) ;  /* 0x0000000000140947 */ /* 0x000fea0003800000 */
[----:B------:R-:W-:Y:S05]  /*66d0*/  BRA `(.L_x_51961) ;  /* 0x0000000000147947 */ /* 0x000fea0003800000 */
.L_x_51959:
[----:B-----5:R-:W-:Y:S01]  /*66e0*/  FADD.FTZ R63, R47, R63 ;  /* 0x0000003f2f3f7221 */ /* 0x020fe20000010000 */
[----:B------:R-:W-:Y:S06]  /*66f0*/  BRA `(.L_x_51960) ;  /* 0x0000000000087947 */ /* 0x000fec0003800000 */
.L_x_51958:
[----:B-----5:R-:W-:-:S04]  /*6700*/  FADD.FTZ R63, R43, R63 ;  /* 0x0000003f2b3f7221 */ /* 0x020fc80000010000 */
[----:B------:R-:W-:-:S07]  /*6710*/  @P2 FADD.FTZ R63, R47, R63 ;  /* 0x0000003f2f3f2221 */ /* 0x000fce0000010000 */
.L_x_51960:
[----:B-----5:R-:W-:-:S07]  /*6720*/  MOV R55, R63 ;  /* 0x0000003f00377202 */ /* 0x020fce0000000f00 */
.L_x_51961:
[----:B------:R-:W0:Y:S02]  /*6730*/  @P0 LDC.64 R36, c[0x0][0x238] ;  /* 0x00008e00ff240b82 */ /* 0x000e240000000a00 */
[----:B0-----:R-:W-:-:S04]  /*6740*/  @P0 LEA R36, P2, R132, R36, 0x4 ;  /* 0x0000002484240211 */ /* 0x001fc800078420ff */
[C---:B------:R-:W-:Y:S02]  /*6750*/  @P0 LEA.HI.X R37, R132.reuse, R37, RZ, 0x4, P2 ;  /* 0x0000002584250211 */ /* 0x040fe400010f24ff */
[----:B------:R-:W-:-:S03]  /*6760*/  IADD3 R132, R132, 0x20, RZ ;  /* 0x0000002084847810 */ /* 0x000fc60007ffe0ff */
[----:B------:R2:W-:Y:S04]  /*6770*/  @P0 STG.E.128 desc[UR4][R36.64], R52 ;  /* 0x0000003424000986 */ /* 0x0005e8000c101d04 */
.L_x_51945:
[----:B------:R-:W-:Y:S05]  /*6780*/  BSYNC B0 ;  /* 0x0000000000007941 */ /* 0x000fea0003800000 */
.L_x_51944:
        /* <DEDUP_REMOVED lines=10> */
[----:B------:R-:W-:Y:S01]  /*6830*/  ISETP.NE.AND.EX P2, PT, RZ, UR13, PT, P2 ;  /* 0x0000000dff007c0c */ /* 0x000fe2000bf45320 */
[----:B---3--:R-:W-:-:S06]  /*6840*/  IMAD.WIDE.U32 R64, R132, 0x10, R64 ;  /* 0x0000001084407825 */ /* 0x008fcc00078e0040 */
        /* <DEDUP_REMOVED lines=12> */
.L_x_51965:
[----:B-----5:R-:W-:Y:S01]  /*6910*/  FADD.FTZ R64, R44, R64 ;  /* 0x000000402c407221 */ /* 0x020fe20000010000 */
[----:B------:R-:W-:Y:S06]  /*6920*/  BRA `(.L_x_51966) ;  /* 0x0000000000087947 */ /* 0x000fec0003800000 */
.L_x_51964:
[----:B-----5:R-:W-:-:S04]  /*6930*/  FADD.FTZ R64, R40, R64 ;  /* 0x0000004028407221 */ /* 0x020fc80000010000 */
[----:B------:R-:W-:-:S07]  /*6940*/  @P2 FADD.FTZ R64, R44, R64 ;  /* 0x000000402c402221 */ /* 0x000fce0000010000 */
.L_x_51966:
[----:B-----5:R-:W-:-:S07]  /*6950*/  MOV R52, R64 ;  /* 0x0000004000347202 */ /* 0x020fce0000000f00 */
.L_x_51967:
[----:B------:R-:W-:Y:S05]  /*6960*/  @P3 BRA `(.L_x_51968) ;  /* 0x00000000001c3947 */ /* 0x000fea0003800000 */
[----:B------:R-:W-:-:S04]  /*6970*/  ISETP.NE.U32.AND P4, PT, RZ, UR12, PT ;  /* 0x0000000cff007c0c */ /* 0x000fc8000bf85070 */
[----:B------:R-:W-:-:S13]  /*6980*/  ISETP.NE.AND.EX P4, PT, RZ, UR13, PT, P4 ;  /* 0x0000000dff007c0c */ /* 0x000fda000bf85340 */
[----:B------:R-:W-:Y:S05]  /*6990*/  @P4 BRA `(.L_x_51969) ;  /* 0x0000000000084947 */ /* 0x000fea0003800000 */
[----:B------:R-:W-:Y:S05]  /*69a0*/  @P0 BRA `(.L_x_51970) ;  /* 0x0000000000140947 */ /* 0x000fea0003800000 */
[----:B------:R-:W-:Y:S05]  /*69b0*/  BRA `(.L_x_51971) ;  /* 0x0000000000147947 */ /* 0x000fea0003800000 */
.L_x_51969:
[----:B-----5:R-:W-:Y:S01]  /*69c0*/  FADD.FTZ R65, R45, R65 ;  /* 0x000000412d417221 */ /* 0x020fe20000010000 */
[----:B------:R-:W-:Y:S06]  /*69d0*/  BRA `(.L_x_51970) ;  /* 0x0000000000087947 */ /* 0x000fec0003800000 */
.L_x_51968:
[----:B-----5:R-:W-:-:S04]  /*69e0*/  FADD.FTZ R65, R41, R65 ;  /* 0x0000004129417221 */ /* 0x020fc80000010000 */
[----:B------:R-:W-:-:S07]  /*69f0*/  @P2 FADD.FTZ R65, R45, R65 ;  /* 0x000000412d412221 */ /* 0x000fce0000010000 */
.L_x_51970:
[----:B-----5:R-:W-:-:S07]  /*6a00*/  MOV R53, R65 ;  /* 0x0000004100357202 */ /* 0x020fce0000000f00 */
.L_x_51971:
[----:B------:R-:W-:Y:S05]  /*6a10*/  @P3 BRA `(.L_x_51972) ;  /* 0x00000000001c3947 */ /* 0x000fea0003800000 */
[----:B------:R-:W-:-:S04]  /*6a20*/  ISETP.NE.U32.AND P4, PT, RZ, UR12, PT ;  /* 0x0000000cff007c0c */ /* 0x000fc8000bf85070 */
[----:B------:R-:W-:-:S13]  /*6a30*/  ISETP.NE.AND.EX P4, PT, RZ, UR13, PT, P4 ;  /* 0x0000000dff007c0c */ /* 0x000fda000bf85340 */
[----:B------:R-:W-:Y:S05]  /*6a40*/  @P4 BRA `(.L_x_51973) ;  /* 0x0000000000084947 */ /* 0x000fea0003800000 */
[----:B------:R-:W-:Y:S05]  /*6a50*/  @P0 BRA `(.L_x_51974) ;  /* 0x0000000000140947 */ /* 0x000fea0003800000 */
[----:B------:R-:W-:Y:S05]  /*6a60*/  BRA `(.L_x_51975) ;  /* 0x0000000000147947 */ /* 0x000fea0003800000 */
.L_x_51973:
[----:B-----5:R-:W-:Y:S01]  /*6a70*/  FADD.FTZ R66, R46, R66 ;  /* 0x000000422e427221 */ /* 0x020fe20000010000 */
[----:B------:R-:W-:Y:S06]  /*6a80*/  BRA `(.L_x_51974) ;  /* 0x0000000000087947 */ /* 0x000fec0003800000 */
.L_x_51972:
[----:B-----5:R-:W-:-:S04]  /*6a90*/  FADD.FTZ R66, R42, R66 ;  /* 0x000000422a427221 */ /* 0x020fc80000010000 */
[----:B------:R-:W-:-:S07]  /*6aa0*/  @P2 FADD.FTZ R66, R46, R66 ;  /* 0x000000422e422221 */ /* 0x000fce0000010000 */
.L_x_51974:
[----:B-----5:R-:W-:-:S07]  /*6ab0*/  MOV R54, R66 ;  /* 0x0000004200367202 */ /* 0x020fce0000000f00 */
.L_x_51975:
[----:B------:R-:W-:Y:S05]  /*6ac0*/  @P3 BRA `(.L_x_51976) ;  /* 0x00000000001c3947 */ /* 0x000fea0003800000 */
[----:B------:R-:W-:-:S04]  /*6ad0*/  ISETP.NE.U32.AND P2, PT, RZ, UR12, PT ;  /* 0x0000000cff007c0c */ /* 0x000fc8000bf45070 */
[----:B------:R-:W-:-:S13]  /*6ae0*/  ISETP.NE.AND.EX P2, PT, RZ, UR13, PT, P2 ;  /* 0x0000000dff007c0c */ /* 0x000fda000bf45320 */
[----:B------:R-:W-:Y:S05]  /*6af0*/  @P2 BRA `(.L_x_51977) ;  /* 0x0000000000082947 */ /* 0x000fea0003800000 */
[----:B------:R-:W-:Y:S05]  /*6b00*/  @P0 BRA `(.L_x_51978) ;  /* 0x0000000000140947 */ /* 0x000fea0003800000 */
[----:B------:R-:W-:Y:S05]  /*6b10*/  BRA `(.L_x_51979) ;  /* 0x0000000000147947 */ /* 0x000fea0003800000 */
.L_x_51977:
[----:B-----5:R-:W-:Y:S01]  /*6b20*/  FADD.FTZ R67, R47, R67 ;  /* 0x000000432f437221 */ /* 0x020fe20000010000 */
[----:B------:R-:W-:Y:S06]  /*6b30*/  BRA `(.L_x_51978) ;  /* 0x0000000000087947 */ /* 0x000fec0003800000 */
.L_x_51976:
[----:B-----5:R-:W-:-:S04]  /*6b40*/  FADD.FTZ R67, R43, R67 ;  /* 0x000000432b437221 */ /* 0x020fc80000010000 */
[----:B------:R-:W-:-:S07]  /*6b50*/  @P2 FADD.FTZ R67, R47, R67 ;  /* 0x000000432f432221 */ /* 0x000fce0000010000 */
.L_x_51978:
[----:B-----5:R-:W-:-:S07]  /*6b60*/  MOV R55, R67 ;  /* 0x0000004300377202 */ /* 0x020fce0000000f00 */
.L_x_51979:
[----:B------:R-:W0:Y:S02]  /*6b70*/  @P0 LDC.64 R36, c[0x0][0x238] ;  /* 0x00008e00ff240b82 */ /* 0x000e240000000a00 */
[----:B0-----:R-:W-:-:S04]  /*6b80*/  @P0 LEA R36, P2, R132, R36, 0x4 ;  /* 0x0000002484240211 */ /* 0x001fc800078420ff */
[C---:B------:R-:W-:Y:S02]  /*6b90*/  @P0 LEA.HI.X R37, R132.reuse, R37, RZ, 0x4, P2 ;  /* 0x0000002584250211 */ /* 0x040fe400010f24ff */
[----:B------:R-:W-:-:S03]  /*6ba0*/  IADD3 R132, R132, 0x20, RZ ;  /* 0x0000002084847810 */ /* 0x000fc60007ffe0ff */
[----:B------:R3:W-:Y:S04]  /*6bb0*/  @P0 STG.E.128 desc[UR4][R36.64], R52 ;  /* 0x0000003424000986 */ /* 0x0007e8000c101d04 */
.L_x_51963:
[----:B------:R-:W-:Y:S05]  /*6bc0*/  BSYNC B0 ;  /* 0x0000000000007941 */ /* 0x000fea0003800000 */
.L_x_51962:
        /* <DEDUP_REMOVED lines=10> */
[----:B------:R-:W-:Y:S01]  /*6c70*/  ISETP.NE.AND.EX P2, PT, RZ, UR13, PT, P2 ;  /* 0x0000000dff007c0c */ /* 0x000fe2000bf45320 */
[----:B----4-:R-:W-:-:S06]  /*6c80*/  IMAD.WIDE.U32 R68, R132, 0x10, R68 ;  /* 0x0000001084447825 */ /* 0x010fcc00078e0044 */
        /* <DEDUP_REMOVED lines=12> */
.L_x_51983:
[----:B-----5:R-:W-:Y:S01]  /*6d50*/  FADD.FTZ R68, R44, R68 ;  /* 0x000000442c447221 */ /* 0x020fe20000010000 */
[----:B------:R-:W-:Y:S06]  /*6d60*/  BRA `(.L_x_51984) ;  /* 0x0000000000087947 */ /* 0x000fec0003800000 */
.L_x_51982:
[----:B-----5:R-:W-:-:S04]  /*6d70*/  FADD.FTZ R68, R40, R68 ;  /* 0x0000004428447221 */ /* 0x020fc80000010000 */
[----:B------:R-:W-:-:S07]  /*6d80*/  @P2 FADD.FTZ R68, R44, R68 ;  /* 0x000000442c442221 */ /* 0x000fce0000010000 */
.L_x_51984:
[----:B-----5:R-:W-:-:S07]  /*6d90*/  MOV R52, R68 ;  /* 0x0000004400347202 */ /* 0x020fce0000000f00 */
.L_x_51985:
[----:B------:R-:W-:Y:S05]  /*6da0*/  @P3 BRA `(.L_x_51986) ;  /* 0x00000000001c3947 */ /* 0x000fea0003800000 */
[----:B------:R-:W-:-:S04]  /*6db0*/  ISETP.NE.U32.AND P4, PT, RZ, UR12, PT ;  /* 0x0000000cff007c0c */ /* 0x000fc8000bf85070 */
[----:B------:R-:W-:-:S13]  /*6dc0*/  ISETP.NE.AND.EX P4, PT, RZ, UR13, PT, P4 ;  /* 0x0000000dff007c0c */ /* 0x000fda000bf85340 */
[----:B------:R-:W-:Y:S05]  /*6dd0*/  @P4 BRA `(.L_x_51987) ;  /* 0x0000000000084947 */ /* 0x000fea0003800000 */
[----:B------:R-:W-:Y:S05]  /*6de0*/  @P0 BRA `(.L_x_51988) ;  /* 0x0000000000140947 */ /* 0x000fea0003800000 */
[----:B------:R-:W-:Y:S05]  /*6df0*/  BRA `(.L_x_51989) ;  /* 0x0000000000147947 */ /* 0x000fea0003800000 */
.L_x_51987:
[----:B-----5:R-:W-:Y:S01]  /*6e00*/  FADD.FTZ R69, R45, R69 ;  /* 0x000000452d457221 */ /* 0x020fe20000010000 */
[----:B------:R-:W-:Y:S06]  /*6e10*/  BRA `(.L_x_51988) ;  /* 0x0000000000087947 */ /* 0x000fec0003800000 */
.L_x_51986:
[----:B-----5:R-:W-:-:S04]  /*6e20*/  FADD.FTZ R69, R41, R69 ;  /* 0x0000004529457221 */ /* 0x020fc80000010000 */
[----:B------:R-:W-:-:S07]  /*6e30*/  @P2 FADD.FTZ R69, R45, R69 ;  /* 0x000000452d452221 */ /* 0x000fce0000010000 */
.L_x_51988:
[----:B-----5:R-:W-:-:S07]  /*6e40*/  MOV R53, R69 ;  /* 0x0000004500357202 */ /* 0x020fce0000000f00 */
.L_x_51989:
[----:B------:R-:W-:Y:S05]  /*6e50*/  @P3 BRA `(.L_x_51990) ;  /* 0x00000000001c3947 */ /* 0x000fea0003800000 */
[----:B------:R-:W-:-:S04]  /*6e60*/  ISETP.NE.U32.AND P4, PT, RZ, UR12, PT ;  /* 0x0000000cff007c0c */ /* 0x000fc8000bf85070 */
[----:B------:R-:W-:-:S13]  /*6e70*/  ISETP.NE.AND.EX P4, PT, RZ, UR13, PT, P4 ;  /* 0x0000000dff007c0c */ /* 0x000fda000bf85340 */
[----:B------:R-:W-:Y:S05]  /*6e80*/  @P4 BRA `(.L_x_51991) ;  /* 0x0000000000084947 */ /* 0x000fea0003800000 */
[----:B------:R-:W-:Y:S05]  /*6e90*/  @P0 BRA `(.L_x_51992) ;  /* 0x0000000000140947 */ /* 0x000fea0003800000 */
[----:B------:R-:W-:Y:S05]  /*6ea0*/  BRA `(.L_x_51993) ;  /* 0x0000000000147947 */ /* 0x000fea0003800000 */
.L_x_51991:
[----:B-----5:R-:W-:Y:S01]  /*6eb0*/  FADD.FTZ R70, R46, R70 ;  /* 0x000000462e467221 */ /* 0x020fe20000010000 */
[----:B------:R-:W-:Y:S06]  /*6ec0*/  BRA `(.L_x_51992) ;  /* 0x0000000000087947 */ /* 0x000fec0003800000 */
.L_x_51990:
[----:B-----5:R-:W-:-:S04]  /*6ed0*/  FADD.FTZ R70, R42, R70 ;  /* 0x000000462a467221 */ /* 0x020fc80000010000 */
[----:B------:R-:W-:-:S07]  /*6ee0*/  @P2 FADD.FTZ R70, R46, R70 ;  /* 0x000000462e462221 */ /* 0x000fce0000010000 */
.L_x_51992:
[----:B-----5:R-:W-:-:S07]  /*6ef0*/  MOV R54, R70 ;  /* 0x0000004600367202 */ /* 0x020fce0000000f00 */
.L_x_51993:
[----:B------:R-:W-:Y:S05]  /*6f00*/  @P3 BRA `(.L_x_51994) ;  /* 0x00000000001c3947 */ /* 0x000fea0003800000 */
[----:B------:R-:W-:-:S04]  /*6f10*/  ISETP.NE.U32.AND P2, PT, RZ, UR12, PT ;  /* 0x0000000cff007c0c */ /* 0x000fc8000bf45070 */
[----:B------:R-:W-:-:S13]  /*6f20*/  ISETP.NE.AND.EX P2, PT, RZ, UR13, PT, P2 ;  /* 0x0000000dff007c0c */ /* 0x000fda000bf45320 */
[----:B------:R-:W-:Y:S05]  /*6f30*/  @P2 BRA `(.L_x_51995) ;  /* 0x0000000000082947 */ /* 0x000fea0003800000 */
[----:B------:R-:W-:Y:S05]  /*6f40*/  @P0 BRA `(.L_x_51996) ;  /* 0x0000000000140947 */ /* 0x000fea0003800000 */
[----:B------:R-:W-:Y:S05]  /*6f50*/  BRA `(.L_x_51997) ;  /* 0x0000000000147947 */ /* 0x000fea0003800000 */
.L_x_51995:
[----:B-----5:R-:W-:Y:S01]  /*6f60*/  FADD.FTZ R71, R47, R71 ;  /* 0x000000472f477221 */ /* 0x020fe20000010000 */
[----:B------:R-:W-:Y:S06]  /*6f70*/  BRA `(.L_x_51996) ;  /* 0x0000000000087947 */ /* 0x000fec0003800000 */
.L_x_51994:
[----:B-----5:R-:W-:-:S04]  /*6f80*/  FADD.FTZ R71, R43, R71 ;  /* 0x000000472b477221 */ /* 0x020fc80000010000 */
[----:B------:R-:W-:-:S07]  /*6f90*/  @P2 FADD.FTZ R71, R47, R71 ;  /* 0x000000472f472221 */ /* 0x000fce0000010000 */
.L_x_51996:
[----:B-----5:R-:W-:-:S07]  /*6fa0*/  MOV R55, R71 ;  /* 0x0000004700377202 */ /* 0x020fce0000000f00 */
.L_x_51997:
[----:B------:R-:W0:Y:S02]  /*6fb0*/  @P0 LDC.64 R36, c[0x0][0x238] ;  /* 0x00008e00ff240b82 */ /* 0x000e240000000a00 */
[----:B0-----:R-:W-:-:S04]  /*6fc0*/  @P0 LEA R36, P2, R132, R36, 0x4 ;  /* 0x0000002484240211 */ /* 0x001fc800078420ff */
[C---:B------:R-:W-:Y:S02]  /*6fd0*/  @P0 LEA.HI.X R37, R132.reuse, R37, RZ, 0x4, P2 ;  /* 0x0000002584250211 */ /* 0x040fe400010f24ff */
[----:B------:R-:W-:-:S03]  /*6fe0*/  IADD3 R132, R132, 0x20, RZ ;  /* 0x0000002084847810 */ /* 0x000fc60007ffe0ff */
[----:B------:R4:W-:Y:S04]  /*6ff0*/  @P0 STG.E.128 desc[UR4][R36.64], R52 ;  /* 0x0000003424000986 */ /* 0x0009e8000c101d04 */
.L_x_51981:
[----:B------:R-:W-:Y:S05]  /*7000*/  BSYNC B0 ;  /* 0x0000000000007941 */ /* 0x000fea0003800000 */
.L_x_51980:
        /* <DEDUP_REMOVED lines=10> */
[----:B------:R-:W-:Y:S01]  /*70b0*/  ISETP.NE.AND.EX P2, PT, RZ, UR13, PT, P2 ;  /* 0x0000000dff007c0c */ /* 0x000fe2000bf45320 */
[----:B------:R-:W-:-:S06]  /*70c0*/  IMAD.WIDE.U32 R72, R132, 0x10, R72 ;  /* 0x0000001084487825 */ /* 0x000fcc00078e0048 */
        /* <DEDUP_REMOVED lines=12> */
.L_x_52001:
[----:B-----5:R-:W-:Y:S01]  /*7190*/  FADD.FTZ R72, R44, R72 ;  /* 0x000000482c487221 */ /* 0x020fe20000010000 */
[----:B------:R-:W-:Y:S06]  /*71a0*/  BRA `(.L_x_52002) ;  /* 0x0000000000087947 */ /* 0x000fec0003800000 */
.L_x_52000:
[----:B-----5:R-:W-:-:S04]  /*71b0*/  FADD.FTZ R72, R40, R72 ;  /* 0x0000004828487221 */ /* 0x020fc80000010000 */
[----:B------:R-:W-:-:S07]  /*71c0*/  @P2 FADD.FTZ R72, R44, R72 ;  /* 0x000000482c482221 */ /* 0x000fce0000010000 */
.L_x_52002:
[----:B-----5:R-:W-:-:S07]  /*71d0*/  MOV R52, R72 ;  /* 0x0000004800347202 */ /* 0x020fce0000000f00 */
.L_x_52003:
[----:B------:R-:W-:Y:S05]  /*71e0*/  @P3 BRA `(.L_x_52004) ;  /* 0x00000000001c3947 */ /* 0x000fea0003800000 */
[----:B------:R-:W-:-:S04]  /*71f0*/  ISETP.NE.U32.AND P4, PT, RZ, UR12, PT ;  /* 0x0000000cff007c0c */ /* 0x000fc8000bf85070 */
[----:B------:R-:W-:-:S13]  /*7200*/  ISETP.NE.AND.EX P4, PT, RZ, UR13, PT, P4 ;  /* 0x0000000dff007c0c */ /* 0x000fda000bf85340 */
[----:B------:R-:W-:Y:S05]  /*7210*/  @P4 BRA `(.L_x_52005) ;  /* 0x0000000000084947 */ /* 0x000fea0003800000 */
[----:B------:R-:W-:Y:S05]  /*7220*/  @P0 BRA `(.L_x_52006) ;  /* 0x0000000000140947 */ /* 0x000fea0003800000 */
[----:B------:R-:W-:Y:S05]  /*7230*/  BRA `(.L_x_52007) ;  /* 0x0000000000147947 */ /* 0x000fea0003800000 */
.L_x_52005:
[----:B-----5:R-:W-:Y:S01]  /*7240*/  FADD.FTZ R73, R45, R73 ;  /* 0x000000492d497221 */ /* 0x020fe20000010000 */
[----:B------:R-:W-:Y:S06]  /*7250*/  BRA `(.L_x_52006) ;  /* 0x0000000000087947 */ /* 0x000fec0003800000 */
.L_x_52004:
[----:B-----5:R-:W-:-:S04]  /*7260*/  FADD.FTZ R73, R41, R73 ;  /* 0x0000004929497221 */ /* 0x020fc80000010000 */
[----:B------:R-:W-:-:S07]  /*7270*/  @P2 FADD.FTZ R73, R45, R73 ;  /* 0x000000492d492221 */ /* 0x000fce0000010000 */
.L_x_52006:
[----:B-----5:R-:W-:-:S07]  /*7280*/  MOV R53, R73 ;  /* 0x0000004900357202 */ /* 0x020fce0000000f00 */
.L_x_52007:
[----:B------:R-:W-:Y:S05]  /*7290*/  @P3 BRA `(.L_x_52008) ;  /* 0x00000000001c3947 */ /* 0x000fea0003800000 */
[----:B------:R-:W-:-:S04]  /*72a0*/  ISETP.NE.U32.AND P4, PT, RZ, UR12, PT ;  /* 0x0000000cff007c0c */ /* 0x000fc8000bf85070 */
[----:B------:R-:W-:-:S13]  /*72b0*/  ISETP.NE.AND.EX P4, PT, RZ, UR13, PT, P4 ;  /* 0x0000000dff007c0c */ /* 0x000fda000bf85340 */
[----:B------:R-:W-:Y:S05]  /*72c0*/  @P4 BRA `(.L_x_52009) ;  /* 0x0000000000084947 */ /* 0x000fea0003800000 */
[----:B------:R-:W-:Y:S05]  /*72d0*/  @P0 BRA `(.L_x_52010) ;  /* 0x0000000000140947 */ /* 0x000fea0003800000 */
[----:B------:R-:W-:Y:S05]  /*72e0*/  BRA `(.L_x_52011) ;  /* 0x0000000000147947 */ /* 0x000fea0003800000 */
.L_x_52009:
[----:B-----5:R-:W-:Y:S01]  /*72f0*/  FADD.FTZ R74, R46, R74 ;  /* 0x0000004a2e4a7221 */ /* 0x020fe20000010000 */
[----:B------:R-:W-:Y:S06]  /*7300*/  BRA `(.L_x_52010) ;  /* 0x0000000000087947 */ /* 0x000fec0003800000 */
.L_x_52008:
[----:B-----5:R-:W-:-:S04]  /*7310*/  FADD.FTZ R74, R42, R74 ;  /* 0x0000004a2a4a7221 */ /* 0x020fc80000010000 */
[----:B------:R-:W-:-:S07]  /*7320*/  @P2 FADD.FTZ R74, R46, R74 ;  /* 0x0000004a2e4a2221 */ /* 0x000fce0000010000 */
.L_x_52010:
[----:B-----5:R-:W-:-:S07]  /*7330*/  MOV R54, R74 ;  /* 0x0000004a00367202 */ /* 0x020fce0000000f00 */
.L_x_52011:
[----:B------:R-:W-:Y:S05]  /*7340*/  @P3 BRA `(.L_x_52012) ;  /* 0x00000000001c3947 */ /* 0x000fea0003800000 */
[----:B------:R-:W-:-:S04]  /*7350*/  ISETP.NE.U32.AND P2, PT, RZ, UR12, PT ;  /* 0x0000000cff007c0c */ /* 0x000fc8000bf45070 */
[----:B------:R-:W-:-:S13]  /*7360*/  ISETP.NE.AND.EX P2, PT, RZ, UR13, PT, P2 ;  /* 0x0000000dff007c0c */ /* 0x000fda000bf45320 */
[----:B------:R-:W-:Y:S05]  /*7370*/  @P2 BRA `(.L_x_52013) ;  /* 0x0000000000082947 */ /* 0x000fea0003800000 */
[----:B------:R-:W-:Y:S05]  /*7380*/  @P0 BRA `(.L_x_52014) ;  /* 0x0000000000140947 */ /* 0x000fea0003800000 */
[----:B------:R-:W-:Y:S05]  /*7390*/  BRA `(.L_x_52015) ;  /* 0x0000000000147947 */ /* 0x000fea0003800000 */
.L_x_52013:
[----:B-----5:R-:W-:Y:S01]  /*73a0*/  FADD.FTZ R75, R47, R75 ;  /* 0x0000004b2f4b7221 */ /* 0x020fe20000010000 */
[----:B------:R-:W-:Y:S06]  /*73b0*/  BRA `(.L_x_52014) ;  /* 0x0000000000087947 */ /* 0x000fec0003800000 */
.L_x_52012:
[----:B-----5:R-:W-:-:S04]  /*73c0*/  FADD.FTZ R75, R43, R75 ;  /* 0x0000004b2b4b7221 */ /* 0x020fc80000010000 */
[----:B------:R-:W-:-:S07]  /*73d0*/  @P2 FADD.FTZ R75, R47, R75 ;  /* 0x0000004b2f4b2221 */ /* 0x000fce0000010000 */
.L_x_52014:
[----:B-----5:R-:W-:-:S07]  /*73e0*/  MOV R55, R75 ;  /* 0x0000004b00377202 */ /* 0x020fce0000000f00 */
.L_x_52015:
[----:B------:R-:W0:Y:S02]  /*73f0*/  @P0 LDC.64 R36, c[0x0][0x238] ;  /* 0x00008e00ff240b82 */ /* 0x000e240000000a00 */
[----:B0-----:R-:W-:-:S04]  /*7400*/  @P0 LEA R36, P2, R132, R36, 0x4 ;  /* 0x0000002484240211 */ /* 0x001fc800078420ff */
[C---:B------:R-:W-:Y:S02]  /*7410*/  @P0 LEA.HI.X R37, R132.reuse, R37, RZ, 0x4, P2 ;  /* 0x0000002584250211 */ /* 0x040fe400010f24ff */
[----:B------:R-:W-:-:S03]  /*7420*/  IADD3 R132, R132, 0x20, RZ ;  /* 0x0000002084847810 */ /* 0x000fc60007ffe0ff */
[----:B------:R0:W-:Y:S04]  /*7430*/  @P0 STG.E.128 desc[UR4][R36.64], R52 ;  /* 0x0000003424000986 */ /* 0x0001e8000c101d04 */
.L_x_51999:
[----:B------:R-:W-:Y:S05]  /*7440*/  BSYNC B0 ;  /* 0x0000000000007941 */ /* 0x000fea0003800000 */
.L_x_51998:
        /* <DEDUP_REMOVED lines=24> */
.L_x_52019:
[----:B-----5:R-:W-:Y:S01]  /*75d0*/  FADD.FTZ R76, R44, R76 ;  /* 0x0000004c2c4c7221 */ /* 0x020fe20000010000 */
[----:B------:R-:W-:Y:S06]  /*75e0*/  BRA `(.L_x_52020) ;  /* 0x0000000000087947 */ /* 0x000fec0003800000 */
.L_x_52018:
[----:B-----5:R-:W-:-:S04]  /*75f0*/  FADD.FTZ R76, R40, R76 ;  /* 0x0000004c284c7221 */ /* 0x020fc80000010000 */
[----:B------:R-:W-:-:S07]  /*7600*/  @P2 FADD.FTZ R76, R44, R76 ;  /* 0x0000004c2c4c2221 */ /* 0x000fce0000010000 */
.L_x_52020:
[----:B-----5:R-:W-:-:S07]  /*7610*/  MOV R52, R76 ;  /* 0x0000004c00347202 */ /* 0x020fce0000000f00 */
.L_x_52021:
[----:B------:R-:W-:Y:S05]  /*7620*/  @P3 BRA `(.L_x_52022) ;  /* 0x00000000001c3947 */ /* 0x000fea0003800000 */
[----:B------:R-:W-:-:S04]  /*7630*/  ISETP.NE.U32.AND P4, PT, RZ, UR12, PT ;  /* 0x0000000cff007c0c */ /* 0x000fc8000bf85070 */
[----:B------:R-:W-:-:S13]  /*7640*/  ISETP.NE.AND.EX P4, PT, RZ, UR13, PT, P4 ;  /* 0x0000000dff007c0c */ /* 0x000fda000bf85340 */
[----:B------:R-:W-:Y:S05]  /*7650*/  @P4 BRA `(.L_x_52023) ;  /* 0x0000000000084947 */ /* 0x000fea0003800000 */
[----:B------:R-:W-:Y:S05]  /*7660*/  @P0 BRA `(.L_x_52024) ;  /* 0x0000000000140947 */ /* 0x000fea0003800000 */
[----:B------:R-:W-:Y:S05]  /*7670*/  BRA `(.L_x_52025) ;  /* 0x0000000000147947 */ /* 0x000fea0003800000 */
.L_x_52023:
[----:B-----5:R-:W-:Y:S01]  /*7680*/  FADD.FTZ R77, R45, R77 ;  /* 0x0000004d2d4d7221 */ /* 0x020fe20000010000 */
[----:B------:R-:W-:Y:S06]  /*7690*/  BRA `(.L_x_52024) ;  /* 0x0000000000087947 */ /* 0x000fec0003800000 */
.L_x_52022:
[----:B-----5:R-:W-:-:S04]  /*76a0*/  FADD.FTZ R77, R41, R77 ;  /* 0x0000004d294d7221 */ /* 0x020fc80000010000 */
[----:B------:R-:W-:-:S07]  /*76b0*/  @P2 FADD.FTZ R77, R45, R77 ;  /* 0x0000004d2d4d2221 */ /* 0x000fce0000010000 */
.L_x_52024:
[----:B-----5:R-:W-:-:S07]  /*76c0*/  MOV R53, R77 ;  /* 0x0000004d00357202 */ /* 0x020fce0000000f00 */
.L_x_52025:
[----:B------:R-:W-:Y:S05]  /*76d0*/  @P3 BRA `(.L_x_52026) ;  /* 0x00000000001c3947 */ /* 0x000fea0003800000 */
[----:B------:R-:W-:-:S04]  /*76e0*/  ISETP.NE.U32.AND P4, PT, RZ, UR12, PT ;  /* 0x0000000cff007c0c */ /* 0x000fc8000bf85070 */
[----:B------:R-:W-:-:S13]  /*76f0*/  ISETP.NE.AND.EX P4, PT, RZ, UR13, PT, P4 ;  /* 0x0000000dff007c0c */ /* 0x000fda000bf85340 */
[----:B------:R-:W-:Y:S05]  /*7700*/  @P4 BRA `(.L_x_52027) ;  /* 0x0000000000084947 */ /* 0x000fea0003800000 */
[----:B------:R-:W-:Y:S05]  /*7710*/  @P0 BRA `(.L_x_52028) ;  /* 0x0000000000140947 */ /* 0x000fea0003800000 */
[----:B------:R-:W-:Y:S05]  /*7720*/  BRA `(.L_x_52029) ;  /* 0x0000000000147947 */ /* 0x000fea0003800000 */
.L_x_52027:
[----:B-----5:R-:W-:Y:S01]  /*7730*/  FADD.FTZ R78, R46, R78 ;  /* 0x0000004e2e4e7221 */ /* 0x020fe20000010000 */
[----:B------:R-:W-:Y:S06]  /*7740*/  BRA `(.L_x_52028) ;  /* 0x0000000000087947 */ /* 0x000fec0003800000 */
.L_x_52026:
[----:B-----5:R-:W-:-:S04]  /*7750*/  FADD.FTZ R78, R42, R78 ;  /* 0x0000004e2a4e7221 */ /* 0x020fc80000010000 */
[----:B------:R-:W-:-:S07]  /*7760*/  @P2 FADD.FTZ R78, R46, R78 ;  /* 0x0000004e2e4e2221 */ /* 0x000fce0000010000 */
.L_x_52028:
[----:B-----5:R-:W-:-:S07]  /*7770*/  MOV R54, R78 ;  /* 0x0000004e00367202 */ /* 0x020fce0000000f00 */
.L_x_52029:
[----:B------:R-:W-:Y:S05]  /*7780*/  @P3 BRA `(.L_x_52030) ;  /* 0x00000000001c3947 */ /* 0x000fea0003800000 */
[----:B------:R-:W-:-:S04]  /*7790*/  ISETP.NE.U32.AND P2, PT, RZ, UR12, PT ;  /* 0x0000000cff007c0c */ /* 0x000fc8000bf45070 */
[----:B------:R-:W-:-:S13]  /*77a0*/  ISETP.NE.AND.EX P2, PT, RZ, UR13, PT, P2 ;  /* 0x0000000dff007c0c */ /* 0x000fda000bf45320 */
[----:B------:R-:W-:Y:S05]  /*77b0*/  @P2 BRA `(.L_x_52031) ;  /* 0x0000000000082947 */ /* 0x000fea0003800000 */
[----:B------:R-:W-:Y:S05]  /*77c0*/  @P0 BRA `(.L_x_52032) ;  /* 0x0000000000140947 */ /* 0x000fea0003800000 */
[----:B------:R-:W-:Y:S05]  /*77d0*/  BRA `(.L_x_52033) ;  /* 0x0000000000147947 */ /* 0x000fea0003800000 */
.L_x_52031:
[----:B-----5:R-:W-:Y:S01]  /*77e0*/  FADD.FTZ R79, R47, R79 ;  /* 0x0000004f2f4f7221 */ /* 0x020fe20000010000 */
[----:B------:R-:W-:Y:S06]  /*77f0*/  BRA `(.L_x_52032) ;  /* 0x0000000000087947 */ /* 0x000fec0003800000 */
.L_x_52030:
[----:B-----5:R-:W-:-:S04]  /*7800*/  FADD.FTZ R79, R43, R79 ;  /* 0x0000004f2b4f7221 */ /* 0x020fc80000010000 */
[----:B------:R-:W-:-:S07]  /*7810*/  @P2 FADD.FTZ R79, R47, R79 ;  /* 0x0000004f2f4f2221 */ /* 0x000fce0000010000 */
.L_x_52032:
[----:B-----5:R-:W-:-:S07]  /*7820*/  MOV R55, R79 ;  /* 0x0000004f00377202 */ /* 0x020fce0000000f00 */
.L_x_52033:
[----:B------:R-:W0:Y:S02]  /*7830*/  @P0 LDC.64 R36, c[0x0][0x238] ;  /* 0x00008e00ff240b82 */ /* 0x000e240000000a00 */
[----:B0-----:R-:W-:-:S04]  /*7840*/  @P0 LEA R36, P2, R132, R36, 0x4 ;  /* 0x0000002484240211 */ /* 0x001fc800078420ff */
[C---:B------:R-:W-:Y:S02]  /*7850*/  @P0 LEA.HI.X R37, R132.reuse, R37, RZ, 0x4, P2 ;  /* 0x0000002584250211 */ /* 0x040fe400010f24ff */
[----:B------:R-:W-:-:S03]  /*7860*/  IADD3 R132, R132, 0x20, RZ ;  /* 0x0000002084847810 */ /* 0x000fc60007ffe0ff */
[----:B------:R0:W-:Y:S04]  /*7870*/  @P0 STG.E.128 desc[UR4][R36.64], R52 ;  /* 0x0000003424000986 */ /* 0x0001e8000c101d04 */
.L_x_52017:
[----:B------:R-:W-:Y:S05]  /*7880*/  BSYNC B0 ;  /* 0x0000000000007941 */ /* 0x000fea0003800000 */
.L_x_52016:
        /* <DEDUP_REMOVED lines=24> */
.L_x_52037:
[----:B-----5:R-:W-:Y:S01]  /*7a10*/  FADD.FTZ R80, R44, R80 ;  /* 0x000000502c507221 */ /* 0x020fe20000010000 */
[----:B------:R-:W-:Y:S06]  /*7a20*/  BRA `(.L_x_52038) ;  /* 0x0000000000087947 */ /* 0x000fec0003800000 */
.L_x_52036:
[----:B-----5:R-:W-:-:S04]  /*7a30*/  FADD.FTZ R80, R40, R80 ;  /* 0x0000005028507221 */ /* 0x020fc80000010000 */
[----:B------:R-:W-:-:S07]  /*7a40*/  @P2 FADD.FTZ R80, R44, R80 ;  /* 0x000000502c502221 */ /* 0x000fce0000010000 */
.L_x_52038:
[----:B-----5:R-:W-:-:S07]  /*7a50*/  MOV R52, R80 ;  /* 0x0000005000347202 */ /* 0x020fce0000000f00 */
.L_x_52039:
[----:B------:R-:W-:Y:S05]  /*7a60*/  @P3 BRA `(.L_x_52040) ;  /* 0x00000000001c3947 */ /* 0x000fea0003800000 */
[----:B------:R-:W-:-:S04]  /*7a70*/  ISETP.NE.U32.AND P4, PT, RZ, UR12, PT ;  /* 0x0000000cff007c0c */ /* 0x000fc8000bf85070 */
[----:B------:R-:W-:-:S13]  /*7a80*/  ISETP.NE.AND.EX P4, PT, RZ, UR13, PT, P4 ;  /* 0x0000000dff007c0c */ /* 0x000fda000bf85340 */
[----:B------:R-:W-:Y:S05]  /*7a90*/  @P4 BRA `(.L_x_52041) ;  /* 0x0000000000084947 */ /* 0x000fea0003800000 */
[----:B------:R-:W-:Y:S05]  /*7aa0*/  @P0 BRA `(.L_x_52042) ;  /* 0x0000000000140947 */ /* 0x000fea0003800000 */
[----:B------:R-:W-:Y:S05]  /*7ab0*/  BRA `(.L_x_52043) ;  /* 0x0000000000147947 */ /* 0x000fea0003800000 */
.L_x_52041:
[----:B-----5:R-:W-:Y:S01]  /*7ac0*/  FADD.FTZ R81, R45, R81 ;  /* 0x000000512d517221 */ /* 0x020fe20000010000 */
[----:B------:R-:W-:Y:S06]  /*7ad0*/  BRA `(.L_x_52042) ;  /* 0x0000000000087947 */ /* 0x000fec0003800000 */
.L_x_52040:
[----:B-----5:R-:W-:-:S04]  /*7ae0*/  FADD.FTZ R81, R41, R81 ;  /* 0x0000005129517221 */ /* 0x020fc80000010000 */
[----:B------:R-:W-:-:S07]  /*7af0*/  @P2 FADD.FTZ R81, R45, R81 ;  /* 0x000000512d512221 */ /* 0x000fce0000010000 */
.L_x_52042:
[----:B-----5:R-:W-:-:S07]  /*7b00*/  MOV R53, R81 ;  /* 0x0000005100357202 */ /* 0x020fce0000000f00 */
.L_x_52043:
[----:B------:R-:W-:Y:S05]  /*7b10*/  @P3 BRA `(.L_x_52044) ;  /* 0x00000000001c3947 */ /* 0x000fea0003800000 */
[----:B------:R-:W-:-:S04]  /*7b20*/  ISETP.NE.U32.AND P4, PT, RZ, UR12, PT ;  /* 0x0000000cff007c0c */ /* 0x000fc8000bf85070 */
[----:B------:R-:W-:-:S13]  /*7b30*/  ISETP.NE.AND.EX P4, PT, RZ, UR13, PT, P4 ;  /* 0x0000000dff007c0c */ /* 0x000fda000bf85340 */
[----:B------:R-:W-:Y:S05]  /*7b40*/  @P4 BRA `(.L_x_52045) ;  /* 0x0000000000084947 */ /* 0x000fea0003800000 */
[----:B------:R-:W-:Y:S05]  /*7b50*/  @P0 BRA `(.L_x_52046) ;  /* 0x0000000000140947 */ /* 0x000fea0003800000 */
[----:B------:R-:W-:Y:S05]  /*7b60*/  BRA `(.L_x_52047) ;  /* 0x0000000000147947 */ /* 0x000fea0003800000 */
.L_x_52045:
[----:B-----5:R-:W-:Y:S01]  /*7b70*/  FADD.FTZ R82, R46, R82 ;  /* 0x000000522e527221 */ /* 0x020fe20000010000 */
[----:B------:R-:W-:Y:S06]  /*7b80*/  BRA `(.L_x_52046) ;  /* 0x0000000000087947 */ /* 0x000fec0003800000 */
.L_x_52044:
[----:B-----5:R-:W-:-:S04]  /*7b90*/  FADD.FTZ R82, R42, R82 ;  /* 0x000000522a527221 */ /* 0x020fc80000010000 */
[----:B------:R-:W-:-:S07]  /*7ba0*/  @P2 FADD.FTZ R82, R46, R82 ;  /* 0x000000522e522221 */ /* 0x000fce0000010000 */
.L_x_52046:
[----:B-----5:R-:W-:-:S07]  /*7bb0*/  MOV R54, R82 ;  /* 0x0000005200367202 */ /* 0x020fce0000000f00 */
.L_x_52047:
[----:B------:R-:W-:Y:S05]  /*7bc0*/  @P3 BRA `(.L_x_52048) ;  /* 0x00000000001c3947 */ /* 0x000fea0003800000 */
[----:B------:R-:W-:-:S04]  /*7bd0*/  ISETP.NE.U32.AND P2, PT, RZ, UR12, PT ;  /* 0x0000000cff007c0c */ /* 0x000fc8000bf45070 */
[----:B------:R-:W-:-:S13]  /*7be0*/  ISETP.NE.AND.EX P2, PT, RZ, UR13, PT, P2 ;  /* 0x0000000dff007c0c */ /* 0x000fda000bf45320 */
[----:B------:R-:W-:Y:S05]  /*7bf0*/  @P2 BRA `(.L_x_52049) ;  /* 0x0000000000082947 */ /* 0x000fea0003800000 */
[----:B------:R-:W-:Y:S05]  /*7c00*/  @P0 BRA `(.L_x_52050) ;  /* 0x0000000000140947 */ /* 0x000fea0003800000 */
[----:B------:R-:W-:Y:S05]  /*7c10*/  BRA `(.L_x_52051) ;  /* 0x0000000000147947 */ /* 0x000fea0003800000 */
.L_x_52049:
[----:B-----5:R-:W-:Y:S01]  /*7c20*/  FADD.FTZ R83, R47, R83 ;  /* 0x000000532f537221 */ /* 0x020fe20000010000 */
[----:B------:R-:W-:Y:S06]  /*7c30*/  BRA `(.L_x_52050) ;  /* 0x0000000000087947 */ /* 0x000fec0003800000 */
.L_x_52048:
[----:B-----5:R-:W-:-:S04]  /*7c40*/  FADD.FTZ R83, R43, R83 ;  /* 0x000000532b537221 */ /* 0x020fc80000010000 */
[----:B------:R-:W-:-:S07]  /*7c50*/  @P2 FADD.FTZ R83, R47, R83 ;  /* 0x000000532f532221 */ /* 0x000fce0000010000 */
.L_x_52050:
[----:B-----5:R-:W-:-:S07]  /*7c60*/  MOV R55, R83 ;  /* 0x0000005300377202 */ /* 0x020fce0000000f00 */
.L_x_52051:
[----:B------:R-:W0:Y:S02]  /*7c70*/  @P0 LDC.64 R36, c[0x0][0x238] ;  /* 0x00008e00ff240b82 */ /* 0x000e240000000a00 */
[----:B0-----:R-:W-:-:S04]  /*7c80*/  @P0 LEA R36, P2, R132, R36, 0x4 ;  /* 0x0000002484240211 */ /* 0x001fc800078420ff */
[C---:B------:R-:W-:Y:S02]  /*7c90*/  @P0 LEA.HI.X R37, R132.reuse, R37, RZ, 0x4, P2 ;  /* 0x0000002584250211 */ /* 0x040fe400010f24ff */
[----:B------:R-:W-:-:S03]  /*7ca0*/  IADD3 R132, R132, 0x20, RZ ;  /* 0x0000002084847810 */ /* 0x000fc60007ffe0ff */
[----:B------:R0:W-:Y:S04]  /*7cb0*/  @P0 STG.E.128 desc[UR4][R36.64], R52 ;  /* 0x0000003424000986 */ /* 0x0001e8000c101d04 */
.L_x_52035:
[----:B------:R-:W-:Y:S05]  /*7cc0*/  BSYNC B0 ;  /* 0x0000000000007941 */ /* 0x000fea0003800000 */
.L_x_52034:
        /* <DEDUP_REMOVED lines=24> */
.L_x_52055:
[----:B-----5:R-:W-:Y:S01]  /*7e50*/  FADD.FTZ R84, R44, R84 ;  /* 0x000000542c547221 */ /* 0x020fe20000010000 */
[----:B------:R-:W-:Y:S06]  /*7e60*/  BRA `(.L_x_52056) ;  /* 0x0000000000087947 */ /* 0x000fec0003800000 */
.L_x_52054:
[----:B-----5:R-:W-:-:S04]  /*7e70*/  FADD.FTZ R84, R40, R84 ;  /* 0x0000005428547221 */ /* 0x020fc80000010000 */
[----:B------:R-:W-:-:S07]  /*7e80*/  @P2 FADD.FTZ R84, R44, R84 ;  /* 0x000000542c542221 */ /* 0x000fce0000010000 */
.L_x_52056:
[----:B-----5:R-:W-:-:S07]  /*7e90*/  MOV R52, R84 ;  /* 0x0000005400347202 */ /* 0x020fce0000000f00 */
.L_x_52057:
[----:B------:R-:W-:Y:S05]  /*7ea0*/  @P3 BRA `(.L_x_52058) ;  /* 0x00000000001c3947 */ /* 0x000fea0003800000 */
[----:B------:R-:W-:-:S04]  /*7eb0*/  ISETP.NE.U32.AND P4, PT, RZ, UR12, PT ;  /* 0x0000000cff007c0c */ /* 0x000fc8000bf85070 */
[----:B------:R-:W-:-:S13]  /*7ec0*/  ISETP.NE.AND.EX P4, PT, RZ, UR13, PT, P4 ;  /* 0x0000000dff007c0c */ /* 0x000fda000bf85340 */
[----:B------:R-:W-:Y:S05]  /*7ed0*/  @P4 BRA `(.L_x_52059) ;  /* 0x0000000000084947 */ /* 0x000fea0003800000 */
[----:B------:R-:W-:Y:S05]  /*7ee0*/  @P0 BRA `(.L_x_52060) ;  /* 0x0000000000140947 */ /* 0x000fea0003800000 */
[----:B------:R-:W-:Y:S05]  /*7ef0*/  BRA `(.L_x_52061) ;  /* 0x0000000000147947 */ /* 0x000fea0003800000 */
.L_x_52059:
[----:B-----5:R-:W-:Y:S01]  /*7f00*/  FADD.FTZ R85, R45, R85 ;  /* 0x000000552d557221 */ /* 0x020fe20000010000 */
[----:B------:R-:W-:Y:S06]  /*7f10*/  BRA `(.L_x_52060) ;  /* 0x0000000000087947 */ /* 0x000fec0003800000 */
.L_x_52058:
[----:B-----5:R-:W-:-:S04]  /*7f20*/  FADD.FTZ R85, R41, R85 ;  /* 0x0000005529557221 */ /* 0x020fc80000010000 */
[----:B------:R-:W-:-:S07]  /*7f30*/  @P2 FADD.FTZ R85, R45, R85 ;  /* 0x000000552d552221 */ /* 0x000fce0000010000 */
.L_x_52060:
[----:B-----5:R-:W-:-:S07]  /*7f40*/  MOV R53, R85 ;  /* 0x0000005500357202 */ /* 0x020fce0000000f00 */
.L_x_52061:
[----:B------:R-:W-:Y:S05]  /*7f50*/  @P3 BRA `(.L_x_52062) ;  /* 0x00000000001c3947 */ /* 0x000fea0003800000 */
[----:B------:R-:W-:-:S04]  /*7f60*/  ISETP.NE.U32.AND P4, PT, RZ, UR12, PT ;  /* 0x0000000cff007c0c */ /* 0x000fc8000bf85070 */
[----:B------:R-:W-:-:S13]  /*7f70*/  ISETP.NE.AND.EX P4, PT, RZ, UR13, PT, P4 ;  /* 0x0000000dff007c0c */ /* 0x000fda000bf85340 */
[----:B------:R-:W-:Y:S05]  /*7f80*/  @P4 BRA `(.L_x_52063) ;  /* 0x0000000000084947 */ /* 0x000fea0003800000 */
[----:B------:R-:W-:Y:S05]  /*7f90*/  @P0 BRA `(.L_x_52064) ;  /* 0x0000000000140947 */ /* 0x000fea0003800000 */
[----:B------:R-:W-:Y:S05]  /*7fa0*/  BRA `(.L_x_52065) ;  /* 0x0000000000147947 */ /* 0x000fea0003800000 */
.L_x_52063:
[----:B-----5:R-:W-:Y:S01]  /*7fb0*/  FADD.FTZ R86, R46, R86 ;  /* 0x000000562e567221 */ /* 0x020fe20000010000 */
[----:B------:R-:W-:Y:S06]  /*7fc0*/  BRA `(.L_x_52064) ;  /* 0x0000000000087947 */ /* 0x000fec0003800000 */
.L_x_52062:
[----:B-----5:R-:W-:-:S04]  /*7fd0*/  FADD.FTZ R86, R42, R86 ;  /* 0x000000562a567221 */ /* 0x020fc80000010000 */
[----:B------:R-:W-:-:S07]  /*7fe0*/  @P2 FADD.FTZ R86, R46, R86 ;  /* 0x000000562e562221 */ /* 0x000fce0000010000 */
.L_x_52064:
[----:B-----5:R-:W-:-:S07]  /*7ff0*/  MOV R54, R86 ;  /* 0x0000005600367202 */ /* 0x020fce0000000f00 */
.L_x_52065:
[----:B------:R-:W-:Y:S05]  /*8000*/  @P3 BRA `(.L_x_52066) ;  /* 0x00000000001c3947 */ /* 0x000fea0003800000 */
[----:B------:R-:W-:-:S04]  /*8010*/  ISETP.NE.U32.AND P2, PT, RZ, UR12, PT ;  /* 0x0000000cff007c0c */ /* 0x000fc8000bf45070 */
[----:B------:R-:W-:-:S13]  /*8020*/  ISETP.NE.AND.EX P2, PT, RZ, UR13, PT, P2 ;  /* 0x0000000dff007c0c */ /* 0x000fda000bf45320 */
[----:B------:R-:W-:Y:S05]  /*8030*/  @P2 BRA `(.L_x_52067) ;  /* 0x0000000000082947 */ /* 0x000fea0003800000 */
[----:B------:R-:W-:Y:S05]  /*8040*/  @P0 BRA `(.L_x_52068) ;  /* 0x0000000000140947 */ /* 0x000fea0003800000 */
[----:B------:R-:W-:Y:S05]  /*8050*/  BRA `(.L_x_52069) ;  /* 0x0000000000147947 */ /* 0x000fea0003800000 */
.L_x_52067:
[----:B-----5:R-:W-:Y:S01]  /*8060*/  FADD.FTZ R87, R47, R87 ;  /* 0x000000572f577221 */ /* 0x020fe20000010000 */
[----:B------:R-:W-:Y:S06]  /*8070*/  BRA `(.L_x_52068) ;  /* 0x0000000000087947 */ /* 0x000fec0003800000 */
.L_x_52066:
[----:B-----5:R-:W-:-:S04]  /*8080*/  FADD.FTZ R87, R43, R87 ;  /* 0x000000572b577221 */ /* 0x020fc80000010000 */
[----:B------:R-:W-:-:S07]  /*8090*/  @P2 FADD.FTZ R87, R47, R87 ;  /* 0x000000572f572221 */ /* 0x000fce0000010000 */
.L_x_52068:
[----:B-----5:R-:W-:-:S07]  /*80a0*/  MOV R55, R87 ;  /* 0x0000005700377202 */ /* 0x020fce0000000f00 */
.L_x_52069:
[----:B------:R-:W0:Y:S02]  /*80b0*/  @P0 LDC.64 R36, c[0x0][0x238] ;  /* 0x00008e00ff240b82 */ /* 0x000e240000000a00 */
[----:B0-----:R-:W-:-:S04]  /*80c0*/  @P0 LEA R36, P2, R132, R36, 0x4 ;  /* 0x0000002484240211 */ /* 0x001fc800078420ff */
[C---:B------:R-:W-:Y:S02]  /*80d0*/  @P0 LEA.HI.X R37, R132.reuse, R37, RZ, 0x4, P2 ;  /* 0x0000002584250211 */ /* 0x040fe400010f24ff */
[----:B------:R-:W-:-:S03]  /*80e0*/  IADD3 R132, R132, 0x20, RZ ;  /* 0x0000002084847810 */ /* 0x000fc60007ffe0ff */
[----:B------:R0:W-:Y:S04]  /*80f0*/  @P0 STG.E.128 desc[UR4][R36.64], R52 ;  /* 0x0000003424000986 */ /* 0x0001e8000c101d04 */
.L_x_52053:
[----:B------:R-:W-:Y:S05]  /*8100*/  BSYNC B0 ;  /* 0x0000000000007941 */ /* 0x000fea0003800000 */
.L_x_52052:
        /* <DEDUP_REMOVED lines=24> */
.L_x_52073:
[----:B-----5:R-:W-:Y:S01]  /*8290*/  FADD.FTZ R88, R44, R88 ;  /* 0x000000582c587221 */ /* 0x020fe20000010000 */
[----:B------:R-:W-:Y:S06]  /*82a0*/  BRA `(.L_x_52074) ;  /* 0x0000000000087947 */ /* 0x000fec0003800000 */
.L_x_52072:
[----:B-----5:R-:W-:-:S04]  /*82b0*/  FADD.FTZ R88, R40, R88 ;  /* 0x0000005828587221 */ /* 0x020fc80000010000 */
[----:B------:R-:W-:-:S07]  /*82c0*/  @P2 FADD.FTZ R88, R44, R88 ;  /* 0x000000582c582221 */ /* 0x000fce0000010000 */
.L_x_52074:
[----:B-----5:R-:W-:-:S07]  /*82d0*/  MOV R52, R88 ;  /* 0x0000005800347202 */ /* 0x020fce0000000f00 */
.L_x_52075:
[----:B------:R-:W-:Y:S05]  /*82e0*/  @P3 BRA `(.L_x_52076) ;  /* 0x00000000001c3947 */ /* 0x000fea0003800000 */
[----:B------:R-:W-:-:S04]  /*82f0*/  ISETP.NE.U32.AND P4, PT, RZ, UR12, PT ;  /* 0x0000000cff007c0c */ /* 0x000fc8000bf85070 */
[----:B------:R-:W-:-:S13]  /*8300*/  ISETP.NE.AND.EX P4, PT, RZ, UR13, PT, P4 ;  /* 0x0000000dff007c0c */ /* 0x000fda000bf85340 */
[----:B------:R-:W-:Y:S05]  /*8310*/  @P4 BRA `(.L_x_52077) ;  /* 0x0000000000084947 */ /* 0x000fea0003800000 */
[----:B------:R-:W-:Y:S05]  /*8320*/  @P0 BRA `(.L_x_52078) ;  /* 0x0000000000140947 */ /* 0x000fea0003800000 */
[----:B------:R-:W-:Y:S05]  /*8330*/  BRA `(.L_x_52079) ;  /* 0x0000000000147947 */ /* 0x000fea0003800000 */
.L_x_52077:
[----:B-----5:R-:W-:Y:S01]  /*8340*/  FADD.FTZ R89, R45, R89 ;  /* 0x000000592d597221 */ /* 0x020fe20000010000 */
[----:B------:R-:W-:Y:S06]  /*8350*/  BRA `(.L_x_52078) ;  /* 0x0000000000087947 */ /* 0x000fec0003800000 */
.L_x_52076:
[----:B-----5:R-:W-:-:S04]  /*8360*/  FADD.FTZ R89, R41, R89 ;  /* 0x0000005929597221 */ /* 0x020fc80000010000 */
[----:B------:R-:W-:-:S07]  /*8370*/  @P2 FADD.FTZ R89, R45, R89 ;  /* 0x000000592d592221 */ /* 0x000fce0000010000 */
.L_x_52078:
[----:B-----5:R-:W-:-:S07]  /*8380*/  MOV R53, R89 ;  /* 0x0000005900357202 */ /* 0x020fce0000000f00 */
.L_x_52079:
[----:B------:R-:W-:Y:S05]  /*8390*/  @P3 BRA `(.L_x_52080) ;  /* 0x00000000001c3947 */ /* 0x000fea0003800000 */
[----:B------:R-:W-:-:S04]  /*83a0*/  ISETP.NE.U32.AND P4, PT, RZ, UR12, PT ;  /* 0x0000000cff007c0c */ /* 0x000fc8000bf85070 */
[----:B------:R-:W-:-:S13]  /*83b0*/  ISETP.NE.AND.EX P4, PT, RZ, UR13, PT, P4 ;  /* 0x0000000dff007c0c */ /* 0x000fda000bf85340 */
[----:B------:R-:W-:Y:S05]  /*83c0*/  @P4 BRA `(.L_x_52081) ;  /* 0x0000000000084947 */ /* 0x000fea0003800000 */
[----:B------:R-:W-:Y:S05]  /*83d0*/  @P0 BRA `(.L_x_52082) ;  /* 0x0000000000140947 */ /* 0x000fea0003800000 */
[----:B------:R-:W-:Y:S05]  /*83e0*/  BRA `(.L_x_52083) ;  /* 0x0000000000147947 */ /* 0x000fea0003800000 */
.L_x_52081:
[----:B-----5:R-:W-:Y:S01]  /*83f0*/  FADD.FTZ R90, R46, R90 ;  /* 0x0000005a2e5a7221 */ /* 0x020fe20000010000 */
[----:B------:R-:W-:Y:S06]  /*8400*/  BRA `(.L_x_52082) ;  /* 0x0000000000087947 */ /* 0x000fec0003800000 */
.L_x_52080:
[----:B-----5:R-:W-:-:S04]  /*8410*/  FADD.FTZ R90, R42, R90 ;  /* 0x0000005a2a5a7221 */ /* 0x020fc80000010000 */
[----:B------:R-:W-:-:S07]  /*8420*/  @P2 FADD.FTZ R90, R46, R90 ;  /* 0x0000005a2e5a2221 */ /* 0x000fce0000010000 */
.L_x_52082:
[----:B-----5:R-:W-:-:S07]  /*8430*/  MOV R54, R90 ;  /* 0x0000005a00367202 */ /* 0x020fce0000000f00 */
.L_x_52083:
[----:B------:R-:W-:Y:S05]  /*8440*/  @P3 BRA `(.L_x_52084) ;  /* 0x00000000001c3947 */ /* 0x000fea0003800000 */
[----:B------:R-:W-:-:S04]  /*8450*/  ISETP.NE.U32.AND P2, PT, RZ, UR12, PT ;  /* 0x0000000cff007c0c */ /* 0x000fc8000bf45070 */
[----:B------:R-:W-:-:S13]  /*8460*/  ISETP.NE.AND.EX P2, PT, RZ, UR13, PT, P2 ;  /* 0x0000000dff007c0c */ /* 0x000fda000bf45320 */
[----:B------:R-:W-:Y:S05]  /*8470*/  @P2 BRA `(.L_x_52085) ;  /* 0x0000000000082947 */ /* 0x000fea0003800000 */
[----:B------:R-:W-:Y:S05]  /*8480*/  @P0 BRA `(.L_x_52086) ;  /* 0x0000000000140947 */ /* 0x000fea0003800000 */
[----:B------:R-:W-:Y:S05]  /*8490*/  BRA `(.L_x_52087) ;  /* 0x0000000000147947 */ /* 0x000fea0003800000 */
.L_x_52085:
[----:B-----5:R-:W-:Y:S01]  /*84a0*/  FADD.FTZ R91, R47, R91 ;  /* 0x0000005b2f5b7221 */ /* 0x020fe20000010000 */
[----:B------:R-:W-:Y:S06]  /*84b0*/  BRA `(.L_x_52086) ;  /* 0x0000000000087947 */ /* 0x000fec0003800000 */
.L_x_52084:
[----:B-----5:R-:W-:-:S04]  /*84c0*/  FADD.FTZ R91, R43, R91 ;  /* 0x0000005b2b5b7221 */ /* 0x020fc80000010000 */
[----:B------:R-:W-:-:S07]  /*84d0*/  @P2 FADD.FTZ R91, R47, R91 ;  /* 0x0000005b2f5b2221 */ /* 0x000fce0000010000 */
.L_x_52086:
[----:B-----5:R-:W-:-:S07]  /*84e0*/  MOV R55, R91 ;  /* 0x0000005b00377202 */ /* 0x020fce0000000f00 */
.L_x_52087:
[----:B------:R-:W0:Y:S02]  /*84f0*/  @P0 LDC.64 R36, c[0x0][0x238] ;  /* 0x00008e00ff240b82 */ /* 0x000e240000000a00 */
[----:B0-----:R-:W-:-:S04]  /*8500*/  @P0 LEA R36, P2, R132, R36, 0x4 ;  /* 0x0000002484240211 */ /* 0x001fc800078420ff */
[C---:B------:R-:W-:Y:S02]  /*8510*/  @P0 LEA.HI.X R37, R132.reuse, R37, RZ, 0x4, P2 ;  /* 0x0000002584250211 */ /* 0x040fe400010f24ff */
[----:B------:R-:W-:-:S03]  /*8520*/  IADD3 R132, R132, 0x20, RZ ;  /* 0x0000002084847810 */ /* 0x000fc60007ffe0ff */
[----:B------:R0:W-:Y:S04]  /*8530*/  @P0 STG.E.128 desc[UR4][R36.64], R52 ;  /* 0x0000003424000986 */ /* 0x0001e8000c101d04 */
.L_x_52071:
[----:B------:R-:W-:Y:S05]  /*8540*/  BSYNC B0 ;  /* 0x0000000000007941 */ /* 0x000fea0003800000 */
.L_x_52070:
        /* <DEDUP_REMOVED lines=24> */
.L_x_52091:
[----:B-----5:R-:W-:Y:S01]  /*86d0*/  FADD.FTZ R92, R44, R92 ;  /* 0x0000005c2c5c7221 */ /* 0x020fe20000010000 */
[----:B------:R-:W-:Y:S06]  /*86e0*/  BRA `(.L_x_52092) ;  /* 0x0000000000087947 */ /* 0x000fec0003800000 */
.L_x_52090:
[----:B-----5:R-:W-:-:S04]  /*86f0*/  FADD.FTZ R92, R40, R92 ;  /* 0x0000005c285c7221 */ /* 0x020fc80000010000 */
[----:B------:R-:W-:-:S07]  /*8700*/  @P2 FADD.FTZ R92, R44, R92 ;  /* 0x0000005c2c5c2221 */ /* 0x000fce0000010000 */
.L_x_52092:
[----:B-----5:R-:W-:-:S07]  /*8710*/  MOV R52, R92 ;  /* 0x0000005c00347202 */ /* 0x020fce0000000f00 */
.L_x_52093:
[----:B------:R-:W-:Y:S05]  /*8720*/  @P3 BRA `(.L_x_52094) ;  /* 0x00000000001c3947 */ /* 0x000fea0003800000 */
[----:B------:R-:W-:-:S04]  /*8730*/  ISETP.NE.U32.AND P4, PT, RZ, UR12, PT ;  /* 0x0000000cff007c0c */ /* 0x000fc8000bf85070 */
[----:B------:R-:W-:-:S13]  /*8740*/  ISETP.NE.AND.EX P4, PT, RZ, UR13, PT, P4 ;  /* 0x0000000dff007c0c */ /* 0x000fda000bf85340 */
[----:B------:R-:W-:Y:S05]  /*8750*/  @P4 BRA `(.L_x_52095) ;  /* 0x0000000000084947 */ /* 0x000fea0003800000 */
[----:B------:R-:W-:Y:S05]  /*8760*/  @P0 BRA `(.L_x_52096) ;  /* 0x0000000000140947 */ /* 0x000fea0003800000 */
[----:B------:R-:W-:Y:S05]  /*8770*/  BRA `(.L_x_52097) ;  /* 0x0000000000147947 */ /* 0x000fea0003800000 */
.L_x_52095:
[----:B-----5:R-:W-:Y:S01]  /*8780*/  FADD.FTZ R93, R45, R93 ;  /* 0x0000005d2d5d7221 */ /* 0x020fe20000010000 */
[----:B------:R-:W-:Y:S06]  /*8790*/  BRA `(.L_x_52096) ;  /* 0x0000000000087947 */ /* 0x000fec0003800000 */
.L_x_52094:
[----:B-----5:R-:W-:-:S04]  /*87a0*/  FADD.FTZ R93, R41, R93 ;  /* 0x0000005d295d7221 */ /* 0x020fc80000010000 */
[----:B------:R-:W-:-:S07]  /*87b0*/  @P2 FADD.FTZ R93, R45, R93 ;  /* 0x0000005d2d5d2221 */ /* 0x000fce0000010000 */
.L_x_52096:
[----:B-----5:R-:W-:-:S07]  /*87c0*/  MOV R53, R93 ;  /* 0x0000005d00357202 */ /* 0x020fce0000000f00 */
.L_x_52097:
[----:B------:R-:W-:Y:S05]  /*87d0*/  @P3 BRA `(.L_x_52098) ;  /* 0x00000000001c3947 */ /* 0x000fea0003800000 */
[----:B------:R-:W-:-:S04]  /*87e0*/  ISETP.NE.U32.AND P4, PT, RZ, UR12, PT ;  /* 0x0000000cff007c0c */ /* 0x000fc8000bf85070 */
[----:B------:R-:W-:-:S13]  /*87f0*/  ISETP.NE.AND.EX P4, PT, RZ, UR13, PT, P4 ;  /* 0x0000000dff007c0c */ /* 0x000fda000bf85340 */
[----:B------:R-:W-:Y:S05]  /*8800*/  @P4 BRA `(.L_x_52099) ;  /* 0x0000000000084947 */ /* 0x000fea0003800000 */
[----:B------:R-:W-:Y:S05]  /*8810*/  @P0 BRA `(.L_x_52100) ;  /* 0x0000000000140947 */ /* 0x000fea0003800000 */
[----:B------:R-:W-:Y:S05]  /*8820*/  BRA `(.L_x_52101) ;  /* 0x0000000000147947 */ /* 0x000fea0003800000 */
.L_x_52099:
[----:B-----5:R-:W-:Y:S01]  /*8830*/  FADD.FTZ R94, R46, R94 ;  /* 0x0000005e2e5e7221 */ /* 0x020fe20000010000 */
[----:B------:R-:W-:Y:S06]  /*8840*/  BRA `(.L_x_52100) ;  /* 0x0000000000087947 */ /* 0x000fec0003800000 */
.L_x_52098:
[----:B-----5:R-:W-:-:S04]  /*8850*/  FADD.FTZ R94, R42, R94 ;  /* 0x0000005e2a5e7221 */ /* 0x020fc80000010000 */
[----:B------:R-:W-:-:S07]  /*8860*/  @P2 FADD.FTZ R94, R46, R94 ;  /* 0x0000005e2e5e2221 */ /* 0x000fce0000010000 */
.L_x_52100:
[----:B-----5:R-:W-:-:S07]  /*8870*/  MOV R54, R94 ;  /* 0x0000005e00367202 */ /* 0x020fce0000000f00 */
.L_x_52101:
[----:B------:R-:W-:Y:S05]  /*8880*/  @P3 BRA `(.L_x_52102) ;  /* 0x00000000001c3947 */ /* 0x000fea0003800000 */
[----:B------:R-:W-:-:S04]  /*8890*/  ISETP.NE.U32.AND P2, PT, RZ, UR12, PT ;  /* 0x0000000cff007c0c */ /* 0x000fc8000bf45070 */
[----:B------:R-:W-:-:S13]  /*88a0*/  ISETP.NE.AND.EX P2, PT, RZ, UR13, PT, P2 ;  /* 0x0000000dff007c0c */ /* 0x000fda000bf45320 */
[----:B------:R-:W-:Y:S05]  /*88b0*/  @P2 BRA `(.L_x_52103) ;  /* 0x0000000000082947 */ /* 0x000fea0003800000 */
[----:B------:R-:W-:Y:S05]  /*88c0*/  @P0 BRA `(.L_x_52104) ;  /* 0x0000000000140947 */ /* 0x000fea0003800000 */
[----:B------:R-:W-:Y:S05]  /*88d0*/  BRA `(.L_x_52105) ;  /* 0x0000000000147947 */ /* 0x000fea0003800000 */
.L_x_52103:
[----:B-----5:R-:W-:Y:S01]  /*88e0*/  FADD.FTZ R95, R47, R95 ;  /* 0x0000005f2f5f7221 */ /* 0x020fe20000010000 */
[----:B------:R-:W-:Y:S06]  /*88f0*/  BRA `(.L_x_52104) ;  /* 0x0000000000087947 */ /* 0x000fec0003800000 */
.L_x_52102:
[----:B-----5:R-:W-:-:S04]  /*8900*/  FADD.FTZ R95, R43, R95 ;  /* 0x0000005f2b5f7221 */ /* 0x020fc80000010000 */
[----:B------:R-:W-:-:S07]  /*8910*/  @P2 FADD.FTZ R95, R47, R95 ;  /* 0x0000005f2f5f2221 */ /* 0x000fce0000010000 */
.L_x_52104:
[----:B-----5:R-:W-:-:S07]  /*8920*/  MOV R55, R95 ;  /* 0x0000005f00377202 */ /* 0x020fce0000000f00 */
.L_x_52105:
[----:B------:R-:W0:Y:S02]  /*8930*/  @P0 LDC.64 R36, c[0x0][0x238] ;  /* 0x00008e00ff240b82 */ /* 0x000e240000000a00 */
[----:B0-----:R-:W-:-:S04]  /*8940*/  @P0 LEA R36, P2, R132, R36, 0x4 ;  /* 0x0000002484240211 */ /* 0x001fc800078420ff */
[C---:B------:R-:W-:Y:S02]  /*8950*/  @P0 LEA.HI.X R37, R132.reuse, R37, RZ, 0x4, P2 ;  /* 0x0000002584250211 */ /* 0x040fe400010f24ff */
[----:B------:R-:W-:-:S03]  /*8960*/  IADD3 R132, R132, 0x20, RZ ;  /* 0x0000002084847810 */ /* 0x000fc60007ffe0ff */
[----:B------:R0:W-:Y:S04]  /*8970*/  @P0 STG.E.128 desc[UR4][R36.64], R52 ;  /* 0x0000003424000986 */ /* 0x0001e8000c101d04 */
.L_x_52089:
[----:B------:R-:W-:Y:S05]  /*8980*/  BSYNC B0 ;  /* 0x0000000000007941 */ /* 0x000fea0003800000 */
.L_x_52088:
        /* <DEDUP_REMOVED lines=24> */
.L_x_52109:
[----:B-----5:R-:W-:Y:S01]  /*8b10*/  FADD.FTZ R96, R44, R96 ;  /* 0x000000602c607221 */ /* 0x020fe20000010000 */
[----:B------:R-:W-:Y:S06]  /*8b20*/  BRA `(.L_x_52110) ;  /* 0x0000000000087947 */ /* 0x000fec0003800000 */
.L_x_52108:
[----:B-----5:R-:W-:-:S04]  /*8b30*/  FADD.FTZ R96, R40, R96 ;  /* 0x0000006028607221 */ /* 0x020fc80000010000 */
[----:B------:R-:W-:-:S07]  /*8b40*/  @P2 FADD.FTZ R96, R44, R96 ;  /* 0x000000602c602221 */ /* 0x000fce0000010000 */
.L_x_52110:
[----:B-----5:R-:W-:-:S07]  /*8b50*/  MOV R52, R96 ;  /* 0x0000006000347202 */ /* 0x020fce0000000f00 */
.L_x_52111:
[----:B------:R-:W-:Y:S05]  /*8b60*/  @P3 BRA `(.L_x_52112) ;  /* 0x00000000001c3947 */ /* 0x000fea0003800000 */
[----:B------:R-:W-:-:S04]  /*8b70*/  ISETP.NE.U32.AND P4, PT, RZ, UR12, PT ;  /* 0x0000000cff007c0c */ /* 0x000fc8000bf85070 */
[----:B------:R-:W-:-:S13]  /*8b80*/  ISETP.NE.AND.EX P4, PT, RZ, UR13, PT, P4 ;  /* 0x0000000dff007c0c */ /* 0x000fda000bf85340 */
[----:B------:R-:W-:Y:S05]  /*8b90*/  @P4 BRA `(.L_x_52113) ;  /* 0x0000000000084947 */ /* 0x000fea0003800000 */
[----:B------:R-:W-:Y:S05]  /*8ba0*/  @P0 BRA `(.L_x_52114) ;  /* 0x0000000000140947 */ /* 0x000fea0003800000 */
[----:B------:R-:W-:Y:S05]  /*8bb0*/  BRA `(.L_x_52115) ;  /* 0x0000000000147947 */ /* 0x000fea0003800000 */
.L_x_52113:
[----:B-----5:R-:W-:Y:S01]  /*8bc0*/  FADD.FTZ R97, R45, R97 ;  /* 0x000000612d617221 */ /* 0x020fe20000010000 */
[----:B------:R-:W-:Y:S06]  /*8bd0*/  BRA `(.L_x_52114) ;  /* 0x0000000000087947 */ /* 0x000fec0003800000 */
.L_x_52112:
[----:B-----5:R-:W-:-:S04]  /*8be0*/  FADD.FTZ R97, R41, R97 ;  /* 0x0000006129617221 */ /* 0x020fc80000010000 */
[----:B------:R-:W-:-:S07]  /*8bf0*/  @P2 FADD.FTZ R97, R45, R97 ;  /* 0x000000612d612221 */ /* 0x000fce0000010000 */
.L_x_52114:
[----:B-----5:R-:W-:-:S07]  /*8c00*/  MOV R53, R97 ;  /* 0x0000006100357202 */ /* 0x020fce0000000f00 */
.L_x_52115:
[----:B------:R-:W-:Y:S05]  /*8c10*/  @P3 BRA `(.L_x_52116) ;  /* 0x00000000001c3947 */ /* 0x000fea0003800000 */
[----:B------:R-:W-:-:S04]  /*8c20*/  ISETP.NE.U32.AND P4, PT, RZ, UR12, PT ;  /* 0x0000000cff007c0c */ /* 0x000fc8000bf85070 */
[----:B------:R-:W-:-:S13]  /*8c30*/  ISETP.NE.AND.EX P4, PT, RZ, UR13, PT, P4 ;  /* 0x0000000dff007c0c */ /* 0x000fda000bf85340 */
[----:B------:R-:W-:Y:S05]  /*8c40*/  @P4 BRA `(.L_x_52117) ;  /* 0x0000000000084947 */ /* 0x000fea0003800000 */
[----:B------:R-:W-:Y:S05]  /*8c50*/  @P0 BRA `(.L_x_52118) ;  /* 0x0000000000140947 */ /* 0x000fea0003800000 */
[----:B------:R-:W-:Y:S05]  /*8c60*/  BRA `(.L_x_52119) ;  /* 0x0000000000147947 */ /* 0x000fea0003800000 */
.L_x_52117:
[----:B-----5:R-:W-:Y:S01]  /*8c70*/  FADD.FTZ R98, R46, R98 ;  /* 0x000000622e627221 */ /* 0x020fe20000010000 */
[----:B------:R-:W-:Y:S06]  /*8c80*/  BRA `(.L_x_52118) ;  /* 0x0000000000087947 */ /* 0x000fec0003800000 */
.L_x_52116:
[----:B-----5:R-:W-:-:S04]  /*8c90*/  FADD.FTZ R98, R42, R98 ;  /* 0x000000622a627221 */ /* 0x020fc80000010000 */
[----:B------:R-:W-:-:S07]  /*8ca0*/  @P2 FADD.FTZ R98, R46, R98 ;  /* 0x000000622e622221 */ /* 0x000fce0000010000 */
.L_x_52118:
[----:B-----5:R-:W-:-:S07]  /*8cb0*/  MOV R54, R98 ;  /* 0x0000006200367202 */ /* 0x020fce0000000f00 */
.L_x_52119:
[----:B------:R-:W-:Y:S05]  /*8cc0*/  @P3 BRA `(.L_x_52120) ;  /* 0x00000000001c3947 */ /* 0x000fea0003800000 */
[----:B------:R-:W-:-:S04]  /*8cd0*/  ISETP.NE.U32.AND P2, PT, RZ, UR12, PT ;  /* 0x0000000cff007c0c */ /* 0x000fc8000bf45070 */
[----:B------:R-:W-:-:S13]  /*8ce0*/  ISETP.NE.AND.EX P2, PT, RZ, UR13, PT, P2 ;  /* 0x0000000dff007c0c */ /* 0x000fda000bf45320 */
[----:B------:R-:W-:Y:S05]  /*8cf0*/  @P2 BRA `(.L_x_52121) ;  /* 0x0000000000082947 */ /* 0x000fea0003800000 */
[----:B------:R-:W-:Y:S05]  /*8d00*/  @P0 BRA `(.L_x_52122) ;  /* 0x0000000000140947 */ /* 0x000fea0003800000 */
[----:B------:R-:W-:Y:S05]  /*8d10*/  BRA `(.L_x_52123) ;  /* 0x0000000000147947 */ /* 0x000fea0003800000 */
.L_x_52121:
[----:B-----5:R-:W-:Y:S01]  /*8d20*/  FADD.FTZ R99, R47, R99 ;  /* 0x000000632f637221 */ /* 0x020fe20000010000 */
[----:B------:R-:W-:Y:S06]  /*8d30*/  BRA `(.L_x_52122) ;  /* 0x0000000000087947 */ /* 0x000fec0003800000 */
.L_x_52120:
[----:B-----5:R-:W-:-:S04]  /*8d40*/  FADD.FTZ R99, R43, R99 ;  /* 0x000000632b637221 */ /* 0x020fc80000010000 */
[----:B------:R-:W-:-:S07]  /*8d50*/  @P2 FADD.FTZ R99, R47, R99 ;  /* 0x000000632f632221 */ /* 0x000fce0000010000 */
.L_x_52122:
[----:B-----5:R-:W-:-:S07]  /*8d60*/  MOV R55, R99 ;  /* 0x0000006300377202 */ /* 0x020fce0000000f00 */
.L_x_52123:
[----:B------:R-:W0:Y:S02]  /*8d70*/  @P0 LDC.64 R36, c[0x0][0x238] ;  /* 0x00008e00ff240b82 */ /* 0x000e240000000a00 */
[----:B0-----:R-:W-:-:S04]  /*8d80*/  @P0 LEA R36, P2, R132, R36, 0x4 ;  /* 0x0000002484240211 */ /* 0x001fc800078420ff */
[C---:B------:R-:W-:Y:S02]  /*8d90*/  @P0 LEA.HI.X R37, R132.reuse, R37, RZ, 0x4, P2 ;  /* 0x0000002584250211 */ /* 0x040fe400010f24ff */
[----:B------:R-:W-:-:S03]  /*8da0*/  IADD3 R132, R132, 0x20, RZ ;  /* 0x0000002084847810 */ /* 0x000fc60007ffe0ff */
[----:B------:R0:W-:Y:S04]  /*8db0*/  @P0 STG.E.128 desc[UR4][R36.64], R52 ;  /* 0x0000003424000986 */ /* 0x0001e8000c101d04 */
.L_x_52107:
[----:B------:R-:W-:Y:S05]  /*8dc0*/  BSYNC B0 ;  /* 0x0000000000007941 */ /* 0x000fea0003800000 */
.L_x_52106:
        /* <DEDUP_REMOVED lines=24> */
.L_x_52127:
[----:B-----5:R-:W-:Y:S01]  /*8f50*/  FADD.FTZ R100, R44, R100 ;  /* 0x000000642c647221 */ /* 0x020fe20000010000 */
[----:B------:R-:W-:Y:S06]  /*8f60*/  BRA `(.L_x_52128) ;  /* 0x0000000000087947 */ /* 0x000fec0003800000 */
.L_x_52126:
[----:B-----5:R-:W-:-:S04]  /*8f70*/  FADD.FTZ R100, R40, R100 ;  /* 0x0000006428647221 */ /* 0x020fc80000010000 */
[----:B------:R-:W-:-:S07]  /*8f80*/  @P2 FADD.FTZ R100, R44, R100 ;  /* 0x000000642c642221 */ /* 0x000fce0000010000 */
.L_x_52128:
[----:B-----5:R-:W-:-:S07]  /*8f90*/  MOV R52, R100 ;  /* 0x0000006400347202 */ /* 0x020fce0000000f00 */
.L_x_52129:
[----:B------:R-:W-:Y:S05]  /*8fa0*/  @P3 BRA `(.L_x_52130) ;  /* 0x00000000001c3947 */ /* 0x000fea0003800000 */
[----:B------:R-:W-:-:S04]  /*8fb0*/  ISETP.NE.U32.AND P4, PT, RZ, UR12, PT ;  /* 0x0000000cff007c0c */ /* 0x000fc8000bf85070 */
[----:B------:R-:W-:-:S13]  /*8fc0*/  ISETP.NE.AND.EX P4, PT, RZ, UR13, PT, P4 ;  /* 0x0000000dff007c0c */ /* 0x000fda000bf85340 */
[----:B------:R-:W-:Y:S05]  /*8fd0*/  @P4 BRA `(.L_x_52131) ;  /* 0x0000000000084947 */ /* 0x000fea0003800000 */
[----:B------:R-:W-:Y:S05]  /*8fe0*/  @P0 BRA `(.L_x_52132) ;  /* 0x0000000000140947 */ /* 0x000fea0003800000 */
[----:B------:R-:W-:Y:S05]  /*8ff0*/  BRA `(.L_x_52133) ;  /* 0x0000000000147947 */ /* 0x000fea0003800000 */
.L_x_52131:
[----:B-----5:R-:W-:Y:S01]  /*9000*/  FADD.FTZ R101, R45, R101 ;  /* 0x000000652d657221 */ /* 0x020fe20000010000 */
[----:B------:R-:W-:Y:S06]  /*9010*/  BRA `(.L_x_52132) ;  /* 0x0000000000087947 */ /* 0x000fec0003800000 */
.L_x_52130:
[----:B-----5:R-:W-:-:S04]  /*9020*/  FADD.FTZ R101, R41, R101 ;  /* 0x0000006529657221 */ /* 0x020fc80000010000 */
[----:B------:R-:W-:-:S07]  /*9030*/  @P2 FADD.FTZ R101, R45, R101 ;  /* 0x000000652d652221 */ /* 0x000fce0000010000 */
.L_x_52132:
[----:B-----5:R-:W-:-:S07]  /*9040*/  MOV R53, R101 ;  /* 0x0000006500357202 */ /* 0x020fce0000000f00 */
.L_x_52133:
[----:B------:R-:W-:Y:S05]  /*9050*/  @P3 BRA `(.L_x_52134) ;  /* 0x00000000001c3947 */ /* 0x000fea0003800000 */
[----:B------:R-:W-:-:S04]  /*9060*/  ISETP.NE.U32.AND P4, PT, RZ, UR12, PT ;  /* 0x0000000cff007c0c */ /* 0x000fc8000bf85070 */
[----:B------:R-:W-:-:S13]  /*9070*/  ISETP.NE.AND.EX P4, PT, RZ, UR13, PT, P4 ;  /* 0x0000000dff007c0c */ /* 0x000fda000bf85340 */
[----:B------:R-:W-:Y:S05]  /*9080*/  @P4 BRA `(.L_x_52135) ;  /* 0x0000000000084947 */ /* 0x000fea0003800000 */
[----:B------:R-:W-:Y:S05]  /*9090*/  @P0 BRA `(.L_x_52136) ;  /* 0x0000000000140947 */ /* 0x000fea0003800000 */
[----:B------:R-:W-:Y:S05]  /*90a0*/  BRA `(.L_x_52137) ;  /* 0x0000000000147947 */ /* 0x000fea0003800000 */
.L_x_52135:
[----:B-----5:R-:W-:Y:S01]  /*90b0*/  FADD.FTZ R102, R46, R102 ;  /* 0x000000662e667221 */ /* 0x020fe20000010000 */
[----:B------:R-:W-:Y:S06]  /*90c0*/  BRA `(.L_x_52136) ;  /* 0x0000000000087947 */ /* 0x000fec0003800000 */
.L_x_52134:
[----:B-----5:R-:W-:-:S04]  /*90d0*/  FADD.FTZ R102, R42, R102 ;  /* 0x000000662a667221 */ /* 0x020fc80000010000 */
[----:B------:R-:W-:-:S07]  /*90e0*/  @P2 FADD.FTZ R102, R46, R102 ;  /* 0x000000662e662221 */ /* 0x000fce0000010000 */
.L_x_52136:
[----:B-----5:R-:W-:-:S07]  /*90f0*/  MOV R54, R102 ;  /* 0x0000006600367202 */ /* 0x020fce0000000f00 */
.L_x_52137:
[----:B------:R-:W-:Y:S05]  /*9100*/  @P3 BRA `(.L_x_52138) ;  /* 0x00000000001c3947 */ /* 0x000fea0003800000 */
[----:B------:R-:W-:-:S04]  /*9110*/  ISETP.NE.U32.AND P2, PT, RZ, UR12, PT ;  /* 0x0000000cff007c0c */ /* 0x000fc8000bf45070 */
[----:B------:R-:W-:-:S13]  /*9120*/  ISETP.NE.AND.EX P2, PT, RZ, UR13, PT, P2 ;  /* 0x0000000dff007c0c */ /* 0x000fda000bf45320 */
[----:B------:R-:W-:Y:S05]  /*9130*/  @P2 BRA `(.L_x_52139) ;  /* 0x0000000000082947 */ /* 0x000fea0003800000 */
[----:B------:R-:W-:Y:S05]  /*9140*/  @P0 BRA `(.L_x_52140) ;  /* 0x0000000000140947 */ /* 0x000fea0003800000 */
[----:B------:R-:W-:Y:S05]  /*9150*/  BRA `(.L_x_52141) ;  /* 0x0000000000147947 */ /* 0x000fea0003800000 */
.L_x_52139:
[----:B-----5:R-:W-:Y:S01]  /*9160*/  FADD.FTZ R103, R47, R103 ;  /* 0x000000672f677221 */ /* 0x020fe20000010000 */
[----:B------:R-:W-:Y:S06]  /*9170*/  BRA `(.L_x_52140) ;  /* 0x0000000000087947 */ /* 0x000fec0003800000 */
.L_x_52138:
[----:B-----5:R-:W-:-:S04]  /*9180*/  FADD.FTZ R103, R43, R103 ;  /* 0x000000672b677221 */ /* 0x020fc80000010000 */
[----:B------:R-:W-:-:S07]  /*9190*/  @P2 FADD.FTZ R103, R47, R103 ;  /* 0x000000672f672221 */ /* 0x000fce0000010000 */
.L_x_52140:
[----:B-----5:R-:W-:-:S07]  /*91a0*/  MOV R55, R103 ;  /* 0x0000006700377202 */ /* 0x020fce0000000f00 */
.L_x_52141:
[----:B------:R-:W0:Y:S02]  /*91b0*/  @P0 LDC.64 R36, c[0x0][0x238] ;  /* 0x00008e00ff240b82 */ /* 0x000e240000000a00 */
[----:B0-----:R-:W-:-:S04]  /*91c0*/  @P0 LEA R36, P2, R132, R36, 0x4 ;  /* 0x0000002484240211 */ /* 0x001fc800078420ff */
[C---:B------:R-:W-:Y:S02]  /*91d0*/  @P0 LEA.HI.X R37, R132.reuse, R37, RZ, 0x4, P2 ;  /* 0x0000002584250211 */ /* 0x040fe400010f24ff */
[----:B------:R-:W-:-:S03]  /*91e0*/  IADD3 R132, R132, 0x20, RZ ;  /* 0x0000002084847810 */ /* 0x000fc60007ffe0ff */
[----:B------:R0:W-:Y:S04]  /*91f0*/  @P0 STG.E.128 desc[UR4][R36.64], R52 ;  /* 0x0000003424000986 */ /* 0x0001e8000c101d04 */
.L_x_52125:
[----:B------:R-:W-:Y:S05]  /*9200*/  BSYNC B0 ;  /* 0x0000000000007941 */ /* 0x000fea0003800000 */
.L_x_52124:
        /* <DEDUP_REMOVED lines=24> */
.L_x_52145:
[----:B-----5:R-:W-:Y:S01]  /*9390*/  FADD.FTZ R104, R44, R104 ;  /* 0x000000682c687221 */ /* 0x020fe20000010000 */
[----:B------:R-:W-:Y:S06]  /*93a0*/  BRA `(.L_x_52146) ;  /* 0x0000000000087947 */ /* 0x000fec0003800000 */
.L_x_52144:
[----:B-----5:R-:W-:-:S04]  /*93b0*/  FADD.FTZ R104, R40, R104 ;  /* 0x0000006828687221 */ /* 0x020fc80000010000 */
[----:B------:R-:W-:-:S07]  /*93c0*/  @P2 FADD.FTZ R104, R44, R104 ;  /* 0x000000682c682221 */ /* 0x000fce0000010000 */
.L_x_52146:
[----:B-----5:R-:W-:-:S07]  /*93d0*/  MOV R52, R104 ;  /* 0x0000006800347202 */ /* 0x020fce0000000f00 */
.L_x_52147:
[----:B------:R-:W-:Y:S05]  /*93e0*/  @P3 BRA `(.L_x_52148) ;  /* 0x00000000001c3947 */ /* 0x000fea0003800000 */
[----:B------:R-:W-:-:S04]  /*93f0*/  ISETP.NE.U32.AND P4, PT, RZ, UR12, PT ;  /* 0x0000000cff007c0c */ /* 0x000fc8000bf85070 */
[----:B------:R-:W-:-:S13]  /*9400*/  ISETP.NE.AND.EX P4, PT, RZ, UR13, PT, P4 ;  /* 0x0000000dff007c0c */ /* 0x000fda000bf85340 */
[----:B------:R-:W-:Y:S05]  /*9410*/  @P4 BRA `(.L_x_52149) ;  /* 0x0000000000084947 */ /* 0x000fea0003800000 */
[----:B------:R-:W-:Y:S05]  /*9420*/  @P0 BRA `(.L_x_52150) ;  /* 0x0000000000140947 */ /* 0x000fea0003800000 */
[----:B------:R-:W-:Y:S05]  /*9430*/  BRA `(.L_x_52151) ;  /* 0x0000000000147947 */ /* 0x000fea0003800000 */
.L_x_52149:
[----:B-----5:R-:W-:Y:S01]  /*9440*/  FADD.FTZ R105, R45, R105 ;  /* 0x000000692d697221 */ /* 0x020fe20000010000 */
[----:B------:R-:W-:Y:S06]  /*9450*/  BRA `(.L_x_52150) ;  /* 0x0000000000087947 */ /* 0x000fec0003800000 */
.L_x_52148:
[----:B-----5:R-:W-:-:S04]  /*9460*/  FADD.FTZ R105, R41, R105 ;  /* 0x0000006929697221 */ /* 0x020fc80000010000 */
[----:B------:R-:W-:-:S07]  /*9470*/  @P2 FADD.FTZ R105, R45, R105 ;  /* 0x000000692d692221 */ /* 0x000fce0000010000 */
.L_x_52150:
[----:B-----5:R-:W-:-:S07]  /*9480*/  MOV R53, R105 ;  /* 0x0000006900357202 */ /* 0x020fce0000000f00 */
.L_x_52151:
[----:B------:R-:W-:Y:S05]  /*9490*/  @P3 BRA `(.L_x_52152) ;  /* 0x00000000001c3947 */ /* 0x000fea0003800000 */
[----:B------:R-:W-:-:S04]  /*94a0*/  ISETP.NE.U32.AND P4, PT, RZ, UR12, PT ;  /* 0x0000000cff007c0c */ /* 0x000fc8000bf85070 */
[----:B------:R-:W-:-:S13]  /*94b0*/  ISETP.NE.AND.EX P4, PT, RZ, UR13, PT, P4 ;  /* 0x0000000dff007c0c */ /* 0x000fda000bf85340 */
[----:B------:R-:W-:Y:S05]  /*94c0*/  @P4 BRA `(.L_x_52153) ;  /* 0x0000000000084947 */ /* 0x000fea0003800000 */
[----:B------:R-:W-:Y:S05]  /*94d0*/  @P0 BRA `(.L_x_52154) ;  /* 0x0000000000140947 */ /* 0x000fea0003800000 */
[----:B------:R-:W-:Y:S05]  /*94e0*/  BRA `(.L_x_52155) ;  /* 0x0000000000147947 */ /* 0x000fea0003800000 */
.L_x_52153:
[----:B-----5:R-:W-:Y:S01]  /*94f0*/  FADD.FTZ R106, R46, R106 ;  /* 0x0000006a2e6a7221 */ /* 0x020fe20000010000 */
[----:B------:R-:W-:Y:S06]  /*9500*/  BRA `(.L_x_52154) ;  /* 0x0000000000087947 */ /* 0x000fec0003800000 */
.L_x_52152:
[----:B-----5:R-:W-:-:S04]  /*9510*/  FADD.FTZ R106, R42, R106 ;  /* 0x0000006a2a6a7221 */ /* 0x020fc80000010000 */
[----:B------:R-:W-:-:S07]  /*9520*/  @P2 FADD.FTZ R106, R46, R106 ;  /* 0x0000006a2e6a2221 */ /* 0x000fce0000010000 */
.L_x_52154:
[----:B-----5:R-:W-:-:S07]  /*9530*/  MOV R54, R106 ;  /* 0x0000006a00367202 */ /* 0x020fce0000000f00 */
.L_x_52155:
[----:B------:R-:W-:Y:S05]  /*9540*/  @P3 BRA `(.L_x_52156) ;  /* 0x00000000001c3947 */ /* 0x000fea0003800000 */
[----:B------:R-:W-:-:S04]  /*9550*/  ISETP.NE.U32.AND P2, PT, RZ, UR12, PT ;  /* 0x0000000cff007c0c */ /* 0x000fc8000bf45070 */
[----:B------:R-:W-:-:S13]  /*9560*/  ISETP.NE.AND.EX P2, PT, RZ, UR13, PT, P2 ;  /* 0x0000000dff007c0c */ /* 0x000fda000bf45320 */
[----:B------:R-:W-:Y:S05]  /*9570*/  @P2 BRA `(.L_x_52157) ;  /* 0x0000000000082947 */ /* 0x000fea0003800000 */
[----:B------:R-:W-:Y:S05]  /*9580*/  @P0 BRA `(.L_x_52158) ;  /* 0x0000000000140947 */ /* 0x000fea0003800000 */
[----:B------:R-:W-:Y:S05]  /*9590*/  BRA `(.L_x_52159) ;  /* 0x0000000000147947 */ /* 0x000fea0003800000 */
.L_x_52157:
[----:B-----5:R-:W-:Y:S01]  /*95a0*/  FADD.FTZ R107, R47, R107 ;  /* 0x0000006b2f6b7221 */ /* 0x020fe20000010000 */
[----:B------:R-:W-:Y:S06]  /*95b0*/  BRA `(.L_x_52158) ;  /* 0x0000000000087947 */ /* 0x000fec0003800000 */
.L_x_52156:
[----:B-----5:R-:W-:-:S04]  /*95c0*/  FADD.FTZ R107, R43, R107 ;  /* 0x0000006b2b6b7221 */ /* 0x020fc80000010000 */
[----:B------:R-:W-:-:S07]  /*95d0*/  @P2 FADD.FTZ R107, R47, R107 ;  /* 0x0000006b2f6b2221 */ /* 0x000fce0000010000 */
.L_x_52158:
[----:B-----5:R-:W-:-:S07]  /*95e0*/  MOV R55, R107 ;  /* 0x0000006b00377202 */ /* 0x020fce0000000f00 */
.L_x_52159:
[----:B------:R-:W0:Y:S02]  /*95f0*/  @P0 LDC.64 R36, c[0x0][0x238] ;  /* 0x00008e00ff240b82 */ /* 0x000e240000000a00 */
[----:B0-----:R-:W-:-:S04]  /*9600*/  @P0 LEA R36, P2, R132, R36, 0x4 ;  /* 0x0000002484240211 */ /* 0x001fc800078420ff */
[C---:B------:R-:W-:Y:S02]  /*9610*/  @P0 LEA.HI.X R37, R132.reuse, R37, RZ, 0x4, P2 ;  /* 0x0000002584250211 */ /* 0x040fe400010f24ff */
[----:B------:R-:W-:-:S03]  /*9620*/  IADD3 R132, R132, 0x20, RZ ;  /* 0x0000002084847810 */ /* 0x000fc60007ffe0ff */
[----:B------:R0:W-:Y:S04]  /*9630*/  @P0 STG.E.128 desc[UR4][R36.64], R52 ;  /* 0x0000003424000986 */ /* 0x0001e8000c101d04 */
.L_x_52143:
[----:B------:R-:W-:Y:S05]  /*9640*/  BSYNC B0 ;  /* 0x0000000000007941 */ /* 0x000fea0003800000 */
.L_x_52142:
        /* <DEDUP_REMOVED lines=24> */
.L_x_52163:
[----:B-----5:R-:W-:Y:S01]  /*97d0*/  FADD.FTZ R108, R44, R108 ;  /* 0x0000006c2c6c7221 */ /* 0x020fe20000010000 */
[----:B------:R-:W-:Y:S06]  /*97e0*/  BRA `(.L_x_52164) ;  /* 0x0000000000087947 */ /* 0x000fec0003800000 */
.L_x_52162:
[----:B-----5:R-:W-:-:S04]  /*97f0*/  FADD.FTZ R108, R40, R108 ;  /* 0x0000006c286c7221 */ /* 0x020fc80000010000 */
[----:B------:R-:W-:-:S07]  /*9800*/  @P2 FADD.FTZ R108, R44, R108 ;  /* 0x0000006c2c6c2221 */ /* 0x000fce0000010000 */
.L_x_52164:
[----:B-----5:R-:W-:-:S07]  /*9810*/  MOV R52, R108 ;  /* 0x0000006c00347202 */ /* 0x020fce0000000f00 */
.L_x_52165:
[----:B------:R-:W-:Y:S05]  /*9820*/  @P3 BRA `(.L_x_52166) ;  /* 0x00000000001c3947 */ /* 0x000fea0003800000 */
[----:B------:R-:W-:-:S04]  /*9830*/  ISETP.NE.U32.AND P4, PT, RZ, UR12, PT ;  /* 0x0000000cff007c0c */ /* 0x000fc8000bf85070 */
[----:B------:R-:W-:-:S13]  /*9840*/  ISETP.NE.AND.EX P4, PT, RZ, UR13, PT, P4 ;  /* 0x0000000dff007c0c */ /* 0x000fda000bf85340 */
[----:B------:R-:W-:Y:S05]  /*9850*/  @P4 BRA `(.L_x_52167) ;  /* 0x0000000000084947 */ /* 0x000fea0003800000 */
[----:B------:R-:W-:Y:S05]  /*9860*/  @P0 BRA `(.L_x_52168) ;  /* 0x0000000000140947 */ /* 0x000fea0003800000 */
[----:B------:R-:W-:Y:S05]  /*9870*/  BRA `(.L_x_52169) ;  /* 0x0000000000147947 */ /* 0x000fea0003800000 */
.L_x_52167:
[----:B-----5:R-:W-:Y:S01]  /*9880*/  FADD.FTZ R109, R45, R109 ;  /* 0x0000006d2d6d7221 */ /* 0x020fe20000010000 */
[----:B------:R-:W-:Y:S06]  /*9890*/  BRA `(.L_x_52168) ;  /* 0x0000000000087947 */ /* 0x000fec0003800000 */
.L_x_52166:
[----:B-----5:R-:W-:-:S04]  /*98a0*/  FADD.FTZ R109, R41, R109 ;  /* 0x0000006d296d7221 */ /* 0x020fc80000010000 */
[----:B------:R-:W-:-:S07]  /*98b0*/  @P2 FADD.FTZ R109, R45, R109 ;  /* 0x0000006d2d6d2221 */ /* 0x000fce0000010000 */
.L_x_52168:
[----:B-----5:R-:W-:-:S07]  /*98c0*/  MOV R53, R109 ;  /* 0x0000006d00357202 */ /* 0x020fce0000000f00 */
.L_x_52169:
[----:B------:R-:W-:Y:S05]  /*98d0*/  @P3 BRA `(.L_x_52170) ;  /* 0x00000000001c3947 */ /* 0x000fea0003800000 */
[----:B------:R-:W-:-:S04]  /*98e0*/  ISETP.NE.U32.AND P4, PT, RZ, UR12, PT ;  /* 0x0000000cff007c0c */ /* 0x000fc8000bf85070 */
[----:B------:R-:W-:-:S13]  /*98f0*/  ISETP.NE.AND.EX P4, PT, RZ, UR13, PT, P4 ;  /* 0x0000000dff007c0c */ /* 0x000fda000bf85340 */
[----:B------:R-:W-:Y:S05]  /*9900*/  @P4 BRA `(.L_x_52171) ;  /* 0x0000000000084947 */ /* 0x000fea0003800000 */
[----:B------:R-:W-:Y:S05]  /*9910*/  @P0 BRA `(.L_x_52172) ;  /* 0x0000000000140947 */ /* 0x000fea0003800000 */
[----:B------:R-:W-:Y:S05]  /*9920*/  BRA `(.L_x_52173) ;  /* 0x0000000000147947 */ /* 0x000fea0003800000 */
.L_x_52171:
[----:B-----5:R-:W-:Y:S01]  /*9930*/  FADD.FTZ R110, R46, R110 ;  /* 0x0000006e2e6e7221 */ /* 0x020fe20000010000 */
[----:B------:R-:W-:Y:S06]  /*9940*/  BRA `(.L_x_52172) ;  /* 0x0000000000087947 */ /* 0x000fec0003800000 */
.L_x_52170:
[----:B-----5:R-:W-:-:S04]  /*9950*/  FADD.FTZ R110, R42, R110 ;  /* 0x0000006e2a6e7221 */ /* 0x020fc80000010000 */
[----:B------:R-:W-:-:S07]  /*9960*/  @P2 FADD.FTZ R110, R46, R110 ;  /* 0x0000006e2e6e2221 */ /* 0x000fce0000010000 */
.L_x_52172:
[----:B-----5:R-:W-:-:S07]  /*9970*/  MOV R54, R110 ;  /* 0x0000006e00367202 */ /* 0x020fce0000000f00 */
.L_x_52173:
[----:B------:R-:W-:Y:S05]  /*9980*/  @P3 BRA `(.L_x_52174) ;  /* 0x00000000001c3947 */ /* 0x000fea0003800000 */
[----:B------:R-:W-:-:S04]  /*9990*/  ISETP.NE.U32.AND P2, PT, RZ, UR12, PT ;  /* 0x0000000cff007c0c */ /* 0x000fc8000bf45070 */
[----:B------:R-:W-:-:S13]  /*99a0*/  ISETP.NE.AND.EX P2, PT, RZ, UR13, PT, P2 ;  /* 0x0000000dff007c0c */ /* 0x000fda000bf45320 */
[----:B------:R-:W-:Y:S05]  /*99b0*/  @P2 BRA `(.L_x_52175) ;  /* 0x0000000000082947 */ /* 0x000fea0003800000 */
[----:B------:R-:W-:Y:S05]  /*99c0*/  @P0 BRA `(.L_x_52176) ;  /* 0x0000000000140947 */ /* 0x000fea0003800000 */
[----:B------:R-:W-:Y:S05]  /*99d0*/  BRA `(.L_x_52177) ;  /* 0x0000000000147947 */ /* 0x000fea0003800000 */
.L_x_52175:
[----:B-----5:R-:W-:Y:S01]  /*99e0*/  FADD.FTZ R111, R47, R111 ;  /* 0x0000006f2f6f7221 */ /* 0x020fe20000010000 */
[----:B------:R-:W-:Y:S06]  /*99f0*/  BRA `(.L_x_52176) ;  /* 0x0000000000087947 */ /* 0x000fec0003800000 */
.L_x_52174:
[----:B-----5:R-:W-:-:S04]  /*9a00*/  FADD.FTZ R111, R43, R111 ;  /* 0x0000006f2b6f7221 */ /* 0x020fc80000010000 */
[----:B------:R-:W-:-:S07]  /*9a10*/  @P2 FADD.FTZ R111, R47, R111 ;  /* 0x0000006f2f6f2221 */ /* 0x000fce0000010000 */
.L_x_52176:
[----:B-----5:R-:W-:-:S07]  /*9a20*/  MOV R55, R111 ;  /* 0x0000006f00377202 */ /* 0x020fce0000000f00 */
.L_x_52177:
[----:B------:R-:W0:Y:S02]  /*9a30*/  @P0 LDC.64 R36, c[0x0][0x238] ;  /* 0x00008e00ff240b82 */ /* 0x000e240000000a00 */
[----:B0-----:R-:W-:-:S04]  /*9a40*/  @P0 LEA R36, P2, R132, R36, 0x4 ;  /* 0x0000002484240211 */ /* 0x001fc800078420ff */
[C---:B------:R-:W-:Y:S02]  /*9a50*/  @P0 LEA.HI.X R37, R132.reuse, R37, RZ, 0x4, P2 ;  /* 0x0000002584250211 */ /* 0x040fe400010f24ff */
[----:B------:R-:W-:-:S03]  /*9a60*/  IADD3 R132, R132, 0x20, RZ ;  /* 0x0000002084847810 */ /* 0x000fc60007ffe0ff */
[----:B------:R0:W-:Y:S04]  /*9a70*/  @P0 STG.E.128 desc[UR4][R36.64], R52 ;  /* 0x0000003424000986 */ /* 0x0001e8000c101d04 */
.L_x_52161:
[----:B------:R-:W-:Y:S05]  /*9a80*/  BSYNC B0 ;  /* 0x0000000000007941 */ /* 0x000fea0003800000 */
.L_x_52160:
        /* <DEDUP_REMOVED lines=24> */
.L_x_52181:
[----:B-----5:R-:W-:Y:S01]  /*9c10*/  FADD.FTZ R112, R44, R112 ;  /* 0x000000702c707221 */ /* 0x020fe20000010000 */
[----:B------:R-:W-:Y:S06]  /*9c20*/  BRA `(.L_x_52182) ;  /* 0x0000000000087947 */ /* 0x000fec0003800000 */
.L_x_52180:
[----:B-----5:R-:W-:-:S04]  /*9c30*/  FADD.FTZ R112, R40, R112 ;  /* 0x0000007028707221 */ /* 0x020fc80000010000 */
[----:B------:R-:W-:-:S07]  /*9c40*/  @P2 FADD.FTZ R112, R44, R112 ;  /* 0x000000702c702221 */ /* 0x000fce0000010000 */
.L_x_52182:
[----:B-----5:R-:W-:-:S07]  /*9c50*/  MOV R52, R112 ;  /* 0x0000007000347202 */ /* 0x020fce0000000f00 */
.L_x_52183:
[----:B------:R-:W-:Y:S05]  /*9c60*/  @P3 BRA `(.L_x_52184) ;  /* 0x00000000001c3947 */ /* 0x000fea0003800000 */
[----:B------:R-:W-:-:S04]  /*9c70*/  ISETP.NE.U32.AND P4, PT, RZ, UR12, PT ;  /* 0x0000000cff007c0c */ /* 0x000fc8000bf85070 */
[----:B------:R-:W-:-:S13]  /*9c80*/  ISETP.NE.AND.EX P4, PT, RZ, UR13, PT, P4 ;  /* 0x0000000dff007c0c */ /* 0x000fda000bf85340 */
[----:B------:R-:W-:Y:S05]  /*9c90*/  @P4 BRA `(.L_x_52185) ;  /* 0x0000000000084947 */ /* 0x000fea0003800000 */
[----:B------:R-:W-:Y:S05]  /*9ca0*/  @P0 BRA `(.L_x_52186) ;  /* 0x0000000000140947 */ /* 0x000fea0003800000 */
[----:B------:R-:W-:Y:S05]  /*9cb0*/  BRA `(.L_x_52187) ;  /* 0x0000000000147947 */ /* 0x000fea0003800000 */
.L_x_52185:
[----:B-----5:R-:W-:Y:S01]  /*9cc0*/  FADD.FTZ R113, R45, R113 ;  /* 0x000000712d717221 */ /* 0x020fe20000010000 */
[----:B------:R-:W-:Y:S06]  /*9cd0*/  BRA `(.L_x_52186) ;  /* 0x0000000000087947 */ /* 0x000fec0003800000 */
.L_x_52184:
[----:B-----5:R-:W-:-:S04]  /*9ce0*/  FADD.FTZ R113, R41, R113 ;  /* 0x0000007129717221 */ /* 0x020fc80000010000 */
[----:B------:R-:W-:-:S07]  /*9cf0*/  @P2 FADD.FTZ R113, R45, R113 ;  /* 0x000000712d712221 */ /* 0x000fce0000010000 */
.L_x_52186:
[----:B-----5:R-:W-:-:S07]  /*9d00*/  MOV R53, R113 ;  /* 0x0000007100357202 */ /* 0x020fce0000000f00 */
.L_x_52187:
[----:B------:R-:W-:Y:S05]  /*9d10*/  @P3 BRA `(.L_x_52188) ;  /* 0x00000000001c3947 */ /* 0x000fea0003800000 */
[----:B------:R-:W-:-:S04]  /*9d20*/  ISETP.NE.U32.AND P4, PT, RZ, UR12, PT ;  /* 0x0000000cff007c0c */ /* 0x000fc8000bf85070 */
[----:B------:R-:W-:-:S13]  /*9d30*/  ISETP.NE.AND.EX P4, PT, RZ, UR13, PT, P4 ;  /* 0x0000000dff007c0c */ /* 0x000fda000bf85340 */
[----:B------:R-:W-:Y:S05]  /*9d40*/  @P4 BRA `(.L_x_52189) ;  /* 0x0000000000084947 */ /* 0x000fea0003800000 */
[----:B------:R-:W-:Y:S05]  /*9d50*/  @P0 BRA `(.L_x_52190) ;  /* 0x0000000000140947 */ /* 0x000fea0003800000 */
[----:B------:R-:W-:Y:S05]  /*9d60*/  BRA `(.L_x_52191) ;  /* 0x0000000000147947 */ /* 0x000fea0003800000 */
.L_x_52189:
[----:B-----5:R-:W-:Y:S01]  /*9d70*/  FADD.FTZ R114, R46, R114 ;  /* 0x000000722e727221 */ /* 0x020fe20000010000 */
[----:B------:R-:W-:Y:S06]  /*9d80*/  BRA `(.L_x_52190) ;  /* 0x0000000000087947 */ /* 0x000fec0003800000 */
.L_x_52188:
[----:B-----5:R-:W-:-:S04]  /*9d90*/  FADD.FTZ R114, R42, R114 ;  /* 0x000000722a727221 */ /* 0x020fc80000010000 */
[----:B------:R-:W-:-:S07]  /*9da0*/  @P2 FADD.FTZ R114, R46, R114 ;  /* 0x000000722e722221 */ /* 0x000fce0000010000 */
.L_x_52190:
[----:B-----5:R-:W-:-:S07]  /*9db0*/  MOV R54, R114 ;  /* 0x0000007200367202 */ /* 0x020fce0000000f00 */
.L_x_52191:
[----:B------:R-:W-:Y:S05]  /*9dc0*/  @P3 BRA `(.L_x_52192) ;  /* 0x00000000001c3947 */ /* 0x000fea0003800000 */
[----:B------:R-:W-:-:S04]  /*9dd0*/  ISETP.NE.U32.AND P2, PT, RZ, UR12, PT ;  /* 0x0000000cff007c0c */ /* 0x000fc8000bf45070 */
[----:B------:R-:W-:-:S13]  /*9de0*/  ISETP.NE.AND.EX P2, PT, RZ, UR13, PT, P2 ;  /* 0x0000000dff007c0c */ /* 0x000fda000bf45320 */
[----:B------:R-:W-:Y:S05]  /*9df0*/  @P2 BRA `(.L_x_52193) ;  /* 0x0000000000082947 */ /* 0x000fea0003800000 */
[----:B------:R-:W-:Y:S05]  /*9e00*/  @P0 BRA `(.L_x_52194) ;  /* 0x0000000000140947 */ /* 0x000fea0003800000 */
[----:B------:R-:W-:Y:S05]  /*9e10*/  BRA `(.L_x_52195) ;  /* 0x0000000000147947 */ /* 0x000fea0003800000 */
.L_x_52193:
[----:B-----5:R-:W-:Y:S01]  /*9e20*/  FADD.FTZ R115, R47, R115 ;  /* 0x000000732f737221 */ /* 0x020fe20000010000 */
[----:B------:R-:W-:Y:S06]  /*9e30*/  BRA `(.L_x_52194) ;  /* 0x0000000000087947 */ /* 0x000fec0003800000 */
.L_x_52192:
[----:B-----5:R-:W-:-:S04]  /*9e40*/  FADD.FTZ R115, R43, R115 ;  /* 0x000000732b737221 */ /* 0x020fc80000010000 */
[----:B------:R-:W-:-:S07]  /*9e50*/  @P2 FADD.FTZ R115, R47, R115 ;  /* 0x000000732f732221 */ /* 0x000fce0000010000 */
.L_x_52194:
[----:B-----5:R-:W-:-:S07]  /*9e60*/  MOV R55, R115 ;  /* 0x0000007300377202 */ /* 0x020fce0000000f00 */
.L_x_52195:
[----:B------:R-:W0:Y:S02]  /*9e70*/  @P0 LDC.64 R36, c[0x0][0x238] ;  /* 0x00008e00ff240b82 */ /* 0x000e240000000a00 */
[----:B0-----:R-:W-:-:S04]  /*9e80*/  @P0 LEA R36, P2, R132, R36, 0x4 ;  /* 0x0000002484240211 */ /* 0x001fc800078420ff */
[C---:B------:R-:W-:Y:S02]  /*9e90*/  @P0 LEA.HI.X R37, R132.reuse, R37, RZ, 0x4, P2 ;  /* 0x0000002584250211 */ /* 0x040fe400010f24ff */
[----:B------:R-:W-:-:S03]  /*9ea0*/  IADD3 R132, R132, 0x20, RZ ;  /* 0x0000002084847810 */ /* 0x000fc60007ffe0ff */
[----:B------:R0:W-:Y:S04]  /*9eb0*/  @P0 STG.E.128 desc[UR4][R36.64], R52 ;  /* 0x0000003424000986 */ /* 0x0001e8000c101d04 */
.L_x_52179:
[----:B------:R-:W-:Y:S05]  /*9ec0*/  BSYNC B0 ;  /* 0x0000000000007941 */ /* 0x000fea0003800000 */
.L_x_52178:
        /* <DEDUP_REMOVED lines=24> */
.L_x_52199:
[----:B-----5:R-:W-:Y:S01]  /*a050*/  FADD.FTZ R116, R44, R116 ;  /* 0x000000742c747221 */ /* 0x020fe20000010000 */
[----:B------:R-:W-:Y:S06]  /*a060*/  BRA `(.L_x_52200) ;  /* 0x0000000000087947 */ /* 0x000fec0003800000 */
.L_x_52198:
[----:B-----5:R-:W-:-:S04]  /*a070*/  FADD.FTZ R116, R40, R116 ;  /* 0x0000007428747221 */ /* 0x020fc80000010000 */
[----:B------:R-:W-:-:S07]  /*a080*/  @P2 FADD.FTZ R116, R44, R116 ;  /* 0x000000742c742221 */ /* 0x000fce0000010000 */
.L_x_52200:
[----:B-----5:R-:W-:-:S07]  /*a090*/  MOV R52, R116 ;  /* 0x0000007400347202 */ /* 0x020fce0000000f00 */
.L_x_52201:
[----:B------:R-:W-:Y:S05]  /*a0a0*/  @P3 BRA `(.L_x_52202) ;  /* 0x00000000001c3947 */ /* 0x000fea0003800000 */
[----:B------:R-:W-:-:S04]  /*a0b0*/  ISETP.NE.U32.AND P4, PT, RZ, UR12, PT ;  /* 0x0000000cff007c0c */ /* 0x000fc8000bf85070 */
[----:B------:R-:W-:-:S13]  /*a0c0*/  ISETP.NE.AND.EX P4, PT, RZ, UR13, PT, P4 ;  /* 0x0000000dff007c0c */ /* 0x000fda000bf85340 */
[----:B------:R-:W-:Y:S05]  /*a0d0*/  @P4 BRA `(.L_x_52203) ;  /* 0x0000000000084947 */ /* 0x000fea0003800000 */
[----:B------:R-:W-:Y:S05]  /*a0e0*/  @P0 BRA `(.L_x_52204) ;  /* 0x0000000000140947 */ /* 0x000fea0003800000 */
[----:B------:R-:W-:Y:S05]  /*a0f0*/  BRA `(.L_x_52205) ;  /* 0x0000000000147947 */ /* 0x000fea0003800000 */
.L_x_52203:
[----:B-----5:R-:W-:Y:S01]  /*a100*/  FADD.FTZ R117, R45, R117 ;  /* 0x000000752d757221 */ /* 0x020fe20000010000 */
[----:B------:R-:W-:Y:S06]  /*a110*/  BRA `(.L_x_52204) ;  /* 0x0000000000087947 */ /* 0x000fec0003800000 */
.L_x_52202:
[----:B-----5:R-:W-:-:S04]  /*a120*/  FADD.FTZ R117, R41, R117 ;  /* 0x0000007529757221 */ /* 0x020fc80000010000 */
[----:B------:R-:W-:-:S07]  /*a130*/  @P2 FADD.FTZ R117, R45, R117 ;  /* 0x000000752d752221 */ /* 0x000fce0000010000 */
.L_x_52204:
[----:B-----5:R-:W-:-:S07]  /*a140*/  MOV R53, R117 ;  /* 0x0000007500357202 */ /* 0x020fce0000000f00 */
.L_x_52205:
[----:B------:R-:W-:Y:S05]  /*a150*/  @P3 BRA `(.L_x_52206) ;  /* 0x00000000001c3947 */ /* 0x000fea0003800000 */
[----:B------:R-:W-:-:S04]  /*a160*/  ISETP.NE.U32.AND P4, PT, RZ, UR12, PT ;  /* 0x0000000cff007c0c */ /* 0x000fc8000bf85070 */
[----:B------:R-:W-:-:S13]  /*a170*/  ISETP.NE.AND.EX P4, PT, RZ, UR13, PT, P4 ;  /* 0x0000000dff007c0c */ /* 0x000fda000bf85340 */
[----:B------:R-:W-:Y:S05]  /*a180*/  @P4 BRA `(.L_x_52207) ;  /* 0x0000000000084947 */ /* 0x000fea0003800000 */
[----:B------:R-:W-:Y:S05]  /*a190*/  @P0 BRA `(.L_x_52208) ;  /* 0x0000000000140947 */ /* 0x000fea0003800000 */
[----:B------:R-:W-:Y:S05]  /*a1a0*/  BRA `(.L_x_52209) ;  /* 0x0000000000147947 */ /* 0x000fea0003800000 */
.L_x_52207:
[----:B-----5:R-:W-:Y:S01]  /*a1b0*/  FADD.FTZ R118, R46, R118 ;  /* 0x000000762e767221 */ /* 0x020fe20000010000 */
[----:B------:R-:W-:Y:S06]  /*a1c0*/  BRA `(.L_x_52208) ;  /* 0x0000000000087947 */ /* 0x000fec0003800000 */
.L_x_52206:
[----:B-----5:R-:W-:-:S04]  /*a1d0*/  FADD.FTZ R118, R42, R118 ;  /* 0x000000762a767221 */ /* 0x020fc80000010000 */
[----:B------:R-:W-:-:S07]  /*a1e0*/  @P2 FADD.FTZ R118, R46, R118 ;  /* 0x000000762e762221 */ /* 0x000fce0000010000 */
.L_x_52208:
[----:B-----5:R-:W-:-:S07]  /*a1f0*/  MOV R54, R118 ;  /* 0x0000007600367202 */ /* 0x020fce0000000f00 */
.L_x_52209:
[----:B------:R-:W-:Y:S05]  /*a200*/  @P3 BRA `(.L_x_52210) ;  /* 0x00000000001c3947 */ /* 0x000fea0003800000 */
[----:B------:R-:W-:-:S04]  /*a210*/  ISETP.NE.U32.AND P2, PT, RZ, UR12, PT ;  /* 0x0000000cff007c0c */ /* 0x000fc8000bf45070 */
[----:B------:R-:W-:-:S13]  /*a220*/  ISETP.NE.AND.EX P2, PT, RZ, UR13, PT, P2 ;  /* 0x0000000dff007c0c */ /* 0x000fda000bf45320 */
[----:B------:R-:W-:Y:S05]  /*a230*/  @P2 BRA `(.L_x_52211) ;  /* 0x0000000000082947 */ /* 0x000fea0003800000 */
[----:B------:R-:W-:Y:S05]  /*a240*/  @P0 BRA `(.L_x_52212) ;  /* 0x0000000000140947 */ /* 0x000fea0003800000 */
[----:B------:R-:W-:Y:S05]  /*a250*/  BRA `(.L_x_52213) ;  /* 0x0000000000147947 */ /* 0x000fea0003800000 */
.L_x_52211:
[----:B-----5:R-:W-:Y:S01]  /*a260*/  FADD.FTZ R119, R47, R119 ;  /* 0x000000772f777221 */ /* 0x020fe20000010000 */
[----:B------:R-:W-:Y:S06]  /*a270*/  BRA `(.L_x_52212) ;  /* 0x0000000000087947 */ /* 0x000fec0003800000 */
.L_x_52210:
[----:B-----5:R-:W-:-:S04]  /*a280*/  FADD.FTZ R119, R43, R119 ;  /* 0x000000772b777221 */ /* 0x020fc80000010000 */
[----:B------:R-:W-:-:S07]  /*a290*/  @P2 FADD.FTZ R119, R47, R119 ;  /* 0x000000772f772221 */ /* 0x000fce0000010000 */
.L_x_52212:
[----:B-----5:R-:W-:-:S07]  /*a2a0*/  MOV R55, R119 ;  /* 0x0000007700377202 */ /* 0x020fce0000000f00 */
.L_x_52213:
[----:B------:R-:W0:Y:S02]  /*a2b0*/  @P0 LDC.64 R36, c[0x0][0x238] ;  /* 0x00008e00ff240b82 */ /* 0x000e240000000a00 */
[----:B0-----:R-:W-:-:S04]  /*a2c0*/  @P0 LEA R36, P2, R132, R36, 0x4 ;  /* 0x0000002484240211 */ /* 0x001fc800078420ff */
[C---:B------:R-:W-:Y:S02]  /*a2d0*/  @P0 LEA.HI.X R37, R132.reuse, R37, RZ, 0x4, P2 ;  /* 0x0000002584250211 */ /* 0x040fe400010f24ff */
[----:B------:R-:W-:-:S03]  /*a2e0*/  IADD3 R132, R132, 0x20, RZ ;  /* 0x0000002084847810 */ /* 0x000fc60007ffe0ff */
[----:B------:R0:W-:Y:S04]  /*a2f0*/  @P0 STG.E.128 desc[UR4][R36.64], R52 ;  /* 0x0000003424000986 */ /* 0x0001e8000c101d04 */
.L_x_52197:
[----:B------:R-:W-:Y:S05]  /*a300*/  BSYNC B0 ;  /* 0x0000000000007941 */ /* 0x000fea0003800000 */
.L_x_52196:
        /* <DEDUP_REMOVED lines=24> */
.L_x_52217:
[----:B-----5:R-:W-:Y:S01]  /*a490*/  FADD.FTZ R120, R44, R120 ;  /* 0x000000782c787221 */ /* 0x020fe20000010000 */
[----:B------:R-:W-:Y:S06]  /*a4a0*/  BRA `(.L_x_52218) ;  /* 0x0000000000087947 */ /* 0x000fec0003800000 */
.L_x_52216:
[----:B-----5:R-:W-:-:S04]  /*a4b0*/  FADD.FTZ R120, R40, R120 ;  /* 0x0000007828787221 */ /* 0x020fc80000010000 */
[----:B------:R-:W-:-:S07]  /*a4c0*/  @P2 FADD.FTZ R120, R44, R120 ;  /* 0x000000782c782221 */ /* 0x000fce0000010000 */
.L_x_52218:
[----:B-----5:R-:W-:-:S07]  /*a4d0*/  MOV R52, R120 ;  /* 0x0000007800347202 */ /* 0x020fce0000000f00 */
.L_x_52219:
[----:B------:R-:W-:Y:S05]  /*a4e0*/  @P3 BRA `(.L_x_52220) ;  /* 0x00000000001c3947 */ /* 0x000fea0003800000 */
[----:B------:R-:W-:-:S04]  /*a4f0*/  ISETP.NE.U32.AND P4, PT, RZ, UR12, PT ;  /* 0x0000000cff007c0c */ /* 0x000fc8000bf85070 */
[----:B------:R-:W-:-:S13]  /*a500*/  ISETP.NE.AND.EX P4, PT, RZ, UR13, PT, P4 ;  /* 0x0000000dff007c0c */ /* 0x000fda000bf85340 */
[----:B------:R-:W-:Y:S05]  /*a510*/  @P4 BRA `(.L_x_52221) ;  /* 0x0000000000084947 */ /* 0x000fea0003800000 */
[----:B------:R-:W-:Y:S05]  /*a520*/  @P0 BRA `(.L_x_52222) ;  /* 0x0000000000140947 */ /* 0x000fea0003800000 */
[----:B------:R-:W-:Y:S05]  /*a530*/  BRA `(.L_x_52223) ;  /* 0x0000000000147947 */ /* 0x000fea0003800000 */
.L_x_52221:
[----:B-----5:R-:W-:Y:S01]  /*a540*/  FADD.FTZ R121, R45, R121 ;  /* 0x000000792d797221 */ /* 0x020fe20000010000 */
[----:B------:R-:W-:Y:S06]  /*a550*/  BRA `(.L_x_52222) ;  /* 0x0000000000087947 */ /* 0x000fec0003800000 */
.L_x_52220:
[----:B-----5:R-:W-:-:S04]  /*a560*/  FADD.FTZ R121, R41, R121 ;  /* 0x0000007929797221 */ /* 0x020fc80000010000 */
[----:B------:R-:W-:-:S07]  /*a570*/  @P2 FADD.FTZ R121, R45, R121 ;  /* 0x000000792d792221 */ /* 0x000fce0000010000 */
.L_x_52222:
[----:B-----5:R-:W-:-:S07]  /*a580*/  MOV R53, R121 ;  /* 0x0000007900357202 */ /* 0x020fce0000000f00 */
.L_x_52223:
[----:B------:R-:W-:Y:S05]  /*a590*/  @P3 BRA `(.L_x_52224) ;  /* 0x00000000001c3947 */ /* 0x000fea0003800000 */
[----:B------:R-:W-:-:S04]  /*a5a0*/  ISETP.NE.U32.AND P4, PT, RZ, UR12, PT ;  /* 0x0000000cff007c0c */ /* 0x000fc8000bf85070 */
[----:B------:R-:W-:-:S13]  /*a5b0*/  ISETP.NE.AND.EX P4, PT, RZ, UR13, PT, P4 ;  /* 0x0000000dff007c0c */ /* 0x000fda000bf85340 */
[----:B------:R-:W-:Y:S05]  /*a5c0*/  @P4 BRA `(.L_x_52225) ;  /* 0x0000000000084947 */ /* 0x000fea0003800000 */
[----:B------:R-:W-:Y:S05]  /*a5d0*/  @P0 BRA `(.L_x_52226) ;  /* 0x0000000000140947 */ /* 0x000fea0003800000 */
[----:B------:R-:W-:Y:S05]  /*a5e0*/  BRA `(.L_x_52227) ;  /* 0x0000000000147947 */ /* 0x000fea0003800000 */
.L_x_52225:
[----:B-----5:R-:W-:Y:S01]  /*a5f0*/  FADD.FTZ R122, R46, R122 ;  /* 0x0000007a2e7a7221 */ /* 0x020fe20000010000 */
[----:B------:R-:W-:Y:S06]  /*a600*/  BRA `(.L_x_52226) ;  /* 0x0000000000087947 */ /* 0x000fec0003800000 */
.L_x_52224:
[----:B-----5:R-:W-:-:S04]  /*a610*/  FADD.FTZ R122, R42, R122 ;  /* 0x0000007a2a7a7221 */ /* 0x020fc80000010000 */
[----:B------:R-:W-:-:S07]  /*a620*/  @P2 FADD.FTZ R122, R46, R122 ;  /* 0x0000007a2e7a2221 */ /* 0x000fce0000010000 */
.L_x_52226:
[----:B-----5:R-:W-:-:S07]  /*a630*/  MOV R54, R122 ;  /* 0x0000007a00367202 */ /* 0x020fce0000000f00 */
.L_x_52227:
[----:B------:R-:W-:Y:S05]  /*a640*/  @P3 BRA `(.L_x_52228) ;  /* 0x00000000001c3947 */ /* 0x000fea0003800000 */
[----:B------:R-:W-:-:S04]  /*a650*/  ISETP.NE.U32.AND P2, PT, RZ, UR12, PT ;  /* 0x0000000cff007c0c */ /* 0x000fc8000bf45070 */
[----:B------:R-:W-:-:S13]  /*a660*/  ISETP.NE.AND.EX P2, PT, RZ, UR13, PT, P2 ;  /* 0x0000000dff007c0c */ /* 0x000fda000bf45320 */
[----:B------:R-:W-:Y:S05]  /*a670*/  @P2 BRA `(.L_x_52229) ;  /* 0x0000000000082947 */ /* 0x000fea0003800000 */
[----:B------:R-:W-:Y:S05]  /*a680*/  @P0 BRA `(.L_x_52230) ;  /* 0x0000000000140947 */ /* 0x000fea0003800000 */
[----:B------:R-:W-:Y:S05]  /*a690*/  BRA `(.L_x_52231) ;  /* 0x0000000000147947 */ /* 0x000fea0003800000 */
.L_x_52229:
[----:B-----5:R-:W-:Y:S01]  /*a6a0*/  FADD.FTZ R123, R47, R123 ;  /* 0x0000007b2f7b7221 */ /* 0x020fe20000010000 */
[----:B------:R-:W-:Y:S06]  /*a6b0*/  BRA `(.L_x_52230) ;  /* 0x0000000000087947 */ /* 0x000fec0003800000 */
.L_x_52228:
[----:B-----5:R-:W-:-:S04]  /*a6c0*/  FADD.FTZ R123, R43, R123 ;  /* 0x0000007b2b7b7221 */ /* 0x020fc80000010000 */
[----:B------:R-:W-:-:S07]  /*a6d0*/  @P2 FADD.FTZ R123, R47, R123 ;  /* 0x0000007b2f7b2221 */ /* 0x000fce0000010000 */
.L_x_52230:
[----:B-----5:R-:W-:-:S07]  /*a6e0*/  MOV R55, R123 ;  /* 0x0000007b00377202 */ /* 0x020fce0000000f00 */
.L_x_52231:
[----:B------:R-:W0:Y:S02]  /*a6f0*/  @P0 LDC.64 R36, c[0x0][0x238] ;  /* 0x00008e00ff240b82 */ /* 0x000e240000000a00 */
[----:B0-----:R-:W-:-:S04]  /*a700*/  @P0 LEA R36, P2, R132, R36, 0x4 ;  /* 0x0000002484240211 */ /* 0x001fc800078420ff */
[C---:B------:R-:W-:Y:S02]  /*a710*/  @P0 LEA.HI.X R37, R132.reuse, R37, RZ, 0x4, P2 ;  /* 0x0000002584250211 */ /* 0x040fe400010f24ff */
[----:B------:R-:W-:-:S03]  /*a720*/  IADD3 R132, R132, 0x20, RZ ;  /* 0x0000002084847810 */ /* 0x000fc60007ffe0ff */
[----:B------:R0:W-:Y:S04]  /*a730*/  @P0 STG.E.128 desc[UR4][R36.64], R52 ;  /* 0x0000003424000986 */ /* 0x0001e8000c101d04 */
.L_x_52215:
[----:B------:R-:W-:Y:S05]  /*a740*/  BSYNC B0 ;  /* 0x0000000000007941 */ /* 0x000fea0003800000 */
.L_x_52214:
        /* <DEDUP_REMOVED lines=24> */
.L_x_52235:
[----:B-----5:R-:W-:Y:S01]  /*a8d0*/  FADD.FTZ R124, R44, R124 ;  /* 0x0000007c2c7c7221 */ /* 0x020fe20000010000 */
[----:B------:R-:W-:Y:S06]  /*a8e0*/  BRA `(.L_x_52236) ;  /* 0x0000000000087947 */ /* 0x000fec0003800000 */
.L_x_52234:
[----:B-----5:R-:W-:-:S04]  /*a8f0*/  FADD.FTZ R124, R40, R124 ;  /* 0x0000007c287c7221 */ /* 0x020fc80000010000 */
[----:B------:R-:W-:-:S07]  /*a900*/  @P2 FADD.FTZ R124, R44, R124 ;  /* 0x0000007c2c7c2221 */ /* 0x000fce0000010000 */
.L_x_52236:
[----:B-----5:R-:W-:-:S07]  /*a910*/  MOV R52, R124 ;  /* 0x0000007c00347202 */ /* 0x020fce0000000f00 */
.L_x_52237:
[----:B------:R-:W-:Y:S05]  /*a920*/  @P3 BRA `(.L_x_52238) ;  /* 0x00000000001c3947 */ /* 0x000fea0003800000 */
[----:B------:R-:W-:-:S04]  /*a930*/  ISETP.NE.U32.AND P4, PT, RZ, UR12, PT ;  /* 0x0000000cff007c0c */ /* 0x000fc8000bf85070 */
[----:B------:R-:W-:-:S13]  /*a940*/  ISETP.NE.AND.EX P4, PT, RZ, UR13, PT, P4 ;  /* 0x0000000dff007c0c */ /* 0x000fda000bf85340 */
[----:B------:R-:W-:Y:S05]  /*a950*/  @P4 BRA `(.L_x_52239) ;  /* 0x0000000000084947 */ /* 0x000fea0003800000 */
[----:B------:R-:W-:Y:S05]  /*a960*/  @P0 BRA `(.L_x_52240) ;  /* 0x0000000000140947 */ /* 0x000fea0003800000 */
[----:B------:R-:W-:Y:S05]  /*a970*/  BRA `(.L_x_52241) ;  /* 0x0000000000147947 */ /* 0x000fea0003800000 */
.L_x_52239:
[----:B-----5:R-:W-:Y:S01]  /*a980*/  FADD.FTZ R125, R45, R125 ;  /* 0x0000007d2d7d7221 */ /* 0x020fe20000010000 */
[----:B------:R-:W-:Y:S06]  /*a990*/  BRA `(.L_x_52240) ;  /* 0x0000000000087947 */ /* 0x000fec0003800000 */
.L_x_52238:
[----:B-----5:R-:W-:-:S04]  /*a9a0*/  FADD.FTZ R125, R41, R125 ;  /* 0x0000007d297d7221 */ /* 0x020fc80000010000 */
[----:B------:R-:W-:-:S07]  /*a9b0*/  @P2 FADD.FTZ R125, R45, R125 ;  /* 0x0000007d2d7d2221 */ /* 0x000fce0000010000 */
.L_x_52240:
[----:B-----5:R-:W-:-:S07]  /*a9c0*/  MOV R53, R125 ;  /* 0x0000007d00357202 */ /* 0x020fce0000000f00 */
.L_x_52241:
[----:B------:R-:W-:Y:S05]  /*a9d0*/  @P3 BRA `(.L_x_52242) ;  /* 0x00000000001c3947 */ /* 0x000fea0003800000 */
[----:B------:R-:W-:-:S04]  /*a9e0*/  ISETP.NE.U32.AND P4, PT, RZ, UR12, PT ;  /* 0x0000000cff007c0c */ /* 0x000fc8000bf85070 */
[----:B------:R-:W-:-:S13]  /*a9f0*/  ISETP.NE.AND.EX P4, PT, RZ, UR13, PT, P4 ;  /* 0x0000000dff007c0c */ /* 0x000fda000bf85340 */
[----:B------:R-:W-:Y:S05]  /*aa00*/  @P4 BRA `(.L_x_52243) ;  /* 0x0000000000084947 */ /* 0x000fea0003800000 */
[----:B------:R-:W-:Y:S05]  /*aa10*/  @P0 BRA `(.L_x_52244) ;  /* 0x0000000000140947 */ /* 0x000fea0003800000 */
[----:B------:R-:W-:Y:S05]  /*aa20*/  BRA `(.L_x_52245) ;  /* 0x0000000000147947 */ /* 0x000fea0003800000 */
.L_x_52243:
[----:B-----5:R-:W-:Y:S01]  /*aa30*/  FADD.FTZ R126, R46, R126 ;  /* 0x0000007e2e7e7221 */ /* 0x020fe20000010000 */
[----:B------:R-:W-:Y:S06]  /*aa40*/  BRA `(.L_x_52244) ;  /* 0x0000000000087947 */ /* 0x000fec0003800000 */
.L_x_52242:
[----:B-----5:R-:W-:-:S04]  /*aa50*/  FADD.FTZ R126, R42, R126 ;  /* 0x0000007e2a7e7221 */ /* 0x020fc80000010000 */
[----:B------:R-:W-:-:S07]  /*aa60*/  @P2 FADD.FTZ R126, R46, R126 ;  /* 0x0000007e2e7e2221 */ /* 0x000fce0000010000 */
.L_x_52244:
[----:B-----5:R-:W-:-:S07]  /*aa70*/  MOV R54, R126 ;  /* 0x0000007e00367202 */ /* 0x020fce0000000f00 */
.L_x_52245:
[----:B------:R-:W-:Y:S05]  /*aa80*/  @P3 BRA `(.L_x_52246) ;  /* 0x00000000001c3947 */ /* 0x000fea0003800000 */
[----:B------:R-:W-:-:S04]  /*aa90*/  ISETP.NE.U32.AND P2, PT, RZ, UR12, PT ;  /* 0x0000000cff007c0c */ /* 0x000fc8000bf45070 */
[----:B------:R-:W-:-:S13]  /*aaa0*/  ISETP.NE.AND.EX P2, PT, RZ, UR13, PT, P2 ;  /* 0x0000000dff007c0c */ /* 0x000fda000bf45320 */
[----:B------:R-:W-:Y:S05]  /*aab0*/  @P2 BRA `(.L_x_52247) ;  /* 0x0000000000082947 */ /* 0x000fea0003800000 */
[----:B------:R-:W-:Y:S05]  /*aac0*/  @P0 BRA `(.L_x_52248) ;  /* 0x0000000000140947 */ /* 0x000fea0003800000 */
[----:B------:R-:W-:Y:S05]  /*aad0*/  BRA `(.L_x_52249) ;  /* 0x0000000000147947 */ /* 0x000fea0003800000 */
.L_x_52247:
[----:B-----5:R-:W-:Y:S01]  /*aae0*/  FADD.FTZ R127, R47, R127 ;  /* 0x0000007f2f7f7221 */ /* 0x020fe20000010000 */
[----:B------:R-:W-:Y:S06]  /*aaf0*/  BRA `(.L_x_52248) ;  /* 0x0000000000087947 */ /* 0x000fec0003800000 */
.L_x_52246:
[----:B-----5:R-:W-:-:S04]  /*ab00*/  FADD.FTZ R127, R43, R127 ;  /* 0x0000007f2b7f7221 */ /* 0x020fc80000010000 */
[----:B------:R-:W-:-:S07]  /*ab10*/  @P2 FADD.FTZ R127, R47, R127 ;  /* 0x0000007f2f7f2221 */ /* 0x000fce0000010000 */
.L_x_52248:
[----:B-----5:R-:W-:-:S07]  /*ab20*/  MOV R55, R127 ;  /* 0x0000007f00377202 */ /* 0x020fce0000000f00 */
.L_x_52249:
[----:B------:R-:W0:Y:S02]  /*ab30*/  @P0 LDC.64 R36, c[0x0][0x238] ;  /* 0x00008e00ff240b82 */ /* 0x000e240000000a00 */
[----:B0-----:R-:W-:-:S04]  /*ab40*/  @P0 LEA R36, P2, R132, R36, 0x4 ;  /* 0x0000002484240211 */ /* 0x001fc800078420ff */
[C---:B------:R-:W-:Y:S02]  /*ab50*/  @P0 LEA.HI.X R37, R132.reuse, R37, RZ, 0x4, P2 ;  /* 0x0000002584250211 */ /* 0x040fe400010f24ff */
[----:B------:R-:W-:-:S03]  /*ab60*/  IADD3 R132, R132, 0x20, RZ ;  /* 0x0000002084847810 */ /* 0x000fc60007ffe0ff */
[----:B------:R0:W-:Y:S04]  /*ab70*/  @P0 STG.E.128 desc[UR4][R36.64], R52 ;  /* 0x0000003424000986 */ /* 0x0001e8000c101d04 */
.L_x_52233:
[----:B------:R-:W-:Y:S05]  /*ab80*/  BSYNC B0 ;  /* 0x0000000000007941 */ /* 0x000fea0003800000 */
.L_x_52232:
        /* <DEDUP_REMOVED lines=24> */
.L_x_52253:
[----:B-----5:R-:W-:Y:S01]  /*ad10*/  FADD.FTZ R128, R44, R128 ;  /* 0x000000802c807221 */ /* 0x020fe20000010000 */
[----:B------:R-:W-:Y:S06]  /*ad20*/  BRA `(.L_x_52254) ;  /* 0x0000000000087947 */ /* 0x000fec0003800000 */
.L_x_52252:
[----:B-----5:R-:W-:-:S04]  /*ad30*/  FADD.FTZ R128, R40, R128 ;  /* 0x0000008028807221 */ /* 0x020fc80000010000 */
[----:B------:R-:W-:-:S07]  /*ad40*/  @P2 FADD.FTZ R128, R44, R128 ;  /* 0x000000802c802221 */ /* 0x000fce0000010000 */
.L_x_52254:
[----:B-----5:R-:W-:-:S07]  /*ad50*/  MOV R52, R128 ;  /* 0x0000008000347202 */ /* 0x020fce0000000f00 */
.L_x_52255:
[----:B------:R-:W-:Y:S05]  /*ad60*/  @P3 BRA `(.L_x_52256) ;  /* 0x00000000001c3947 */ /* 0x000fea0003800000 */
[----:B------:R-:W-:-:S04]  /*ad70*/  ISETP.NE.U32.AND P4, PT, RZ, UR12, PT ;  /* 0x0000000cff007c0c */ /* 0x000fc8000bf85070 */
[----:B------:R-:W-:-:S13]  /*ad80*/  ISETP.NE.AND.EX P4, PT, RZ, UR13, PT, P4 ;  /* 0x0000000dff007c0c */ /* 0x000fda000bf85340 */
[----:B------:R-:W-:Y:S05]  /*ad90*/  @P4 BRA `(.L_x_52257) ;  /* 0x0000000000084947 */ /* 0x000fea0003800000 */
[----:B------:R-:W-:Y:S05]  /*ada0*/  @P0 BRA `(.L_x_52258) ;  /* 0x0000000000140947 */ /* 0x000fea0003800000 */
[----:B------:R-:W-:Y:S05]  /*adb0*/  BRA `(.L_x_52259) ;  /* 0x0000000000147947 */ /* 0x000fea0003800000 */
.L_x_52257:
[----:B-----5:R-:W-:Y:S01]  /*adc0*/  FADD.FTZ R129, R45, R129 ;  /* 0x000000812d817221 */ /* 0x020fe20000010000 */
[----:B------:R-:W-:Y:S06]  /*add0*/  BRA `(.L_x_52258) ;  /* 0x0000000000087947 */ /* 0x000fec0003800000 */
.L_x_52256:
[----:B-----5:R-:W-:-:S04]  /*ade0*/  FADD.FTZ R129, R41, R129 ;  /* 0x0000008129817221 */ /* 0x020fc80000010000 */
[----:B------:R-:W-:-:S07]  /*adf0*/  @P2 FADD.FTZ R129, R45, R129 ;  /* 0x000000812d812221 */ /* 0x000fce0000010000 */
.L_x_52258:
[----:B-----5:R-:W-:-:S07]  /*ae00*/  MOV R53, R129 ;  /* 0x0000008100357202 */ /* 0x020fce0000000f00 */
.L_x_52259:
[----:B------:R-:W-:Y:S05]  /*ae10*/  @P3 BRA `(.L_x_52260) ;  /* 0x00000000001c3947 */ /* 0x000fea0003800000 */
[----:B------:R-:W-:-:S04]  /*ae20*/  ISETP.NE.U32.AND P4, PT, RZ, UR12, PT ;  /* 0x0000000cff007c0c */ /* 0x000fc8000bf85070 */
[----:B------:R-:W-:-:S13]  /*ae30*/  ISETP.NE.AND.EX P4, PT, RZ, UR13, PT, P4 ;  /* 0x0000000dff007c0c */ /* 0x000fda000bf85340 */
[----:B------:R-:W-:Y:S05]  /*ae40*/  @P4 BRA `(.L_x_52261) ;  /* 0x0000000000084947 */ /* 0x000fea0003800000 */
[----:B------:R-:W-:Y:S05]  /*ae50*/  @P0 BRA `(.L_x_52262) ;  /* 0x0000000000140947 */ /* 0x000fea0003800000 */
[----:B------:R-:W-:Y:S05]  /*ae60*/  BRA `(.L_x_52263) ;  /* 0x0000000000147947 */ /* 0x000fea0003800000 */
.L_x_52261:
[----:B-----5:R-:W-:Y:S01]  /*ae70*/  FADD.FTZ R130, R46, R130 ;  /* 0x000000822e827221 */ /* 0x020fe20000010000 */
[----:B------:R-:W-:Y:S06]  /*ae80*/  BRA `(.L_x_52262) ;  /* 0x0000000000087947 */ /* 0x000fec0003800000 */
.L_x_52260:
[----:B-----5:R-:W-:-:S04]  /*ae90*/  FADD.FTZ R130, R42, R130 ;  /* 0x000000822a827221 */ /* 0x020fc80000010000 */
[----:B------:R-:W-:-:S07]  /*aea0*/  @P2 FADD.FTZ R130, R46, R130 ;  /* 0x000000822e822221 */ /* 0x000fce0000010000 */
.L_x_52262:
[----:B-----5:R-:W-:-:S07]  /*aeb0*/  MOV R54, R130 ;  /* 0x0000008200367202 */ /* 0x020fce0000000f00 */
.L_x_52263:
[----:B------:R-:W-:Y:S05]  /*aec0*/  @P3 BRA `(.L_x_52264) ;  /* 0x00000000001c3947 */ /* 0x000fea0003800000 */
[----:B------:R-:W-:-:S04]  /*aed0*/  ISETP.NE.U32.AND P2, PT, RZ, UR12, PT ;  /* 0x0000000cff007c0c */ /* 0x000fc8000bf45070 */
[----:B------:R-:W-:-:S13]  /*aee0*/  ISETP.NE.AND.EX P2, PT, RZ, UR13, PT, P2 ;  /* 0x0000000dff007c0c */ /* 0x000fda000bf45320 */
[----:B------:R-:W-:Y:S05]  /*aef0*/  @P2 BRA `(.L_x_52265) ;  /* 0x0000000000082947 */ /* 0x000fea0003800000 */
[----:B------:R-:W-:Y:S05]  /*af00*/  @P0 BRA `(.L_x_52266) ;  /* 0x0000000000140947 */ /* 0x000fea0003800000 */
[----:B------:R-:W-:Y:S05]  /*af10*/  BRA `(.L_x_52267) ;  /* 0x0000000000147947 */ /* 0x000fea0003800000 */
.L_x_52265:
[----:B-----5:R-:W-:Y:S01]  /*af20*/  FADD.FTZ R131, R47, R131 ;  /* 0x000000832f837221 */ /* 0x020fe20000010000 */
[----:B------:R-:W-:Y:S06]  /*af30*/  BRA `(.L_x_52266) ;  /* 0x0000000000087947 */ /* 0x000fec0003800000 */
.L_x_52264:
[----:B-----5:R-:W-:-:S04]  /*af40*/  FADD.FTZ R131, R43, R131 ;  /* 0x000000832b837221 */ /* 0x020fc80000010000 */
[----:B------:R-:W-:-:S07]  /*af50*/  @P2 FADD.FTZ R131, R47, R131 ;  /* 0x000000832f832221 */ /* 0x000fce0000010000 */
.L_x_52266:
[----:B-----5:R-:W-:-:S07]  /*af60*/  MOV R55, R131 ;  /* 0x0000008300377202 */ /* 0x020fce0000000f00 */
.L_x_52267:
[----:B------:R-:W0:Y:S02]  /*af70*/  @P0 LDC.64 R36, c[0x0][0x238] ;  /* 0x00008e00ff240b82 */ /* 0x000e240000000a00 */
[----:B0-----:R-:W-:-:S04]  /*af80*/  @P0 LEA R36, P2, R132, R36, 0x4 ;  /* 0x0000002484240211 */ /* 0x001fc800078420ff */
[----:B------:R-:W-:-:S05]  /*af90*/  @P0 LEA.HI.X R37, R132, R37, RZ, 0x4, P2 ;  /* 0x0000002584250211 */ /* 0x000fca00010f24ff */
[----:B------:R0:W-:Y:S04]  /*afa0*/  @P0 STG.E.128 desc[UR4][R36.64], R52 ;  /* 0x0000003424000986 */ /* 0x0001e8000c101d04 */
.L_x_52251:
[----:B------:R-:W-:Y:S05]  /*afb0*/  BSYNC B0 ;  /* 0x0000000000007941 */ /* 0x000fea0003800000 */
.L_x_52250:
        /* <DEDUP_REMOVED lines=10> */
[----:B------:R-:W-:-:S03]  /*b060*/  @P2 LOP3.LUT R2, R2, 0x8000, RZ, 0xfc, !PT ;  /* 0x0000800002022812 */ /* 0x000fc600078efcff */
[----:B------:R-:W-:Y:S02]  /*b070*/  FSEL R37, R36, RZ, P1 ;  /* 0x000000ff24257208 */ /* 0x000fe40000800000 */
[----:B------:R-:W-:-:S03]  /*b080*/  LOP3.LUT R2, R2, 0xffffbfff, RZ, 0xc0, !PT ;  /* 0xffffbfff02027812 */ /* 0x000fc600078ec0ff */
[----:B-----5:R-:W-:-:S04]  /*b090*/  FADD.FTZ R36, R56, R37 ;  /* 0x0000002538247221 */ /* 0x020fc80000010000 */
        /* <DEDUP_REMOVED lines=8> */
[----:B------:R-:W-:Y:S01]  /*b120*/  @P2 FADD.FTZ R37, R63, R36 ;  /* 0x000000243f252221 */ /* 0x000fe20000010000 */
[----:B------:R-:W-:Y:S02]  /*b130*/  ISETP.GT.U32.AND P2, PT, R0, 0x7f, PT ;  /* 0x0000007f0000780c */ /* 0x000fe40003f44070 */
[----:B------:R-:W-:Y:S01]  /*b140*/  LOP3.LUT R2, R2, 0xffffdfff, RZ, 0xc0, !PT ;  /* 0xffffdfff02027812 */ /* 0x000fe200078ec0ff */
        /* <DEDUP_REMOVED lines=96> */
[----:B------:R-:W-:-:S03]  /*b750*/  ISETP.GT.U32.AND P2, PT, R0, 0x23f, PT ;  /* 0x0000023f0000780c */ /* 0x000fc60003f44070 */
[----:B------:R-:W-:-:S04]  /*b760*/  FADD.FTZ R36, R120, R37 ;  /* 0x0000002578247221 */ /* 0x000fc80000010000 */
[----:B------:R-:W-:-:S04]  /*b770*/  FADD.FTZ R36, R121, R36 ;  /* 0x0000002479247221 */ /* 0x000fc80000010000 */
[----:B------:R-:W-:-:S04]  /*b780*/  FADD.FTZ R36, R122, R36 ;  /* 0x000000247a247221 */ /* 0x000fc80000010000 */
[----:B------:R-:W-:-:S04]  /*b790*/  @P2 FADD.FTZ R37, R123, R36 ;  /* 0x000000247b252221 */ /* 0x000fc80000010000 */
[----:B------:R-:W-:-:S04]  /*b7a0*/  FADD.FTZ R36, R124, R37 ;  /* 0x000000257c247221 */ /* 0x000fc80000010000 */
[----:B------:R-:W-:-:S04]  /*b7b0*/  FADD.FTZ R36, R125, R36 ;  /* 0x000000247d247221 */ /* 0x000fc80000010000 */
[----:B------:R-:W-:-:S04]  /*b7c0*/  FADD.FTZ R36, R126, R36 ;  /* 0x000000247e247221 */ /* 0x000fc80000010000 */
[----:B------:R-:W-:-:S04]  /*b7d0*/  @P3 FADD.FTZ R37, R127, R36 ;  /* 0x000000247f253221 */ /* 0x000fc80000010000 */
        /* <DEDUP_REMOVED lines=203> */
.L_x_52321:
[----:B------:R-:W2:Y:S01]  /*c490*/  @!P5 LDC.64 R132, c[0x0][0x250] ;  /* 0x00009400ff84db82 */ /* 0x000ea20000000a00 */
[----:B------:R-:W-:Y:S01]  /*c4a0*/  ISETP.NE.AND P2, PT, RZ, UR6, PT ;  /* 0x00000006ff007c0c */ /* 0x000fe2000bf45270 */
        /* <DEDUP_REMOVED lines=13> */
[----:B------:R2:W-:Y:S01]  /*c580*/  STL [R1+0x308], R6 ;  /* 0x0003080601007387 */ /* 0x0005e20000100800 */
[----:B------:R-:W3:Y:S03]  /*c590*/  LDC.64 R174, c[0x0][0x2b8] ;  /* 0x0000ae00ffae7b82 */ /* 0x000ee60000000a00 */
[----:B------:R-:W4:Y:S04]  /*c5a0*/  LDL R135, [R1+0x28c] ;  /* 0x00028c0001877983 */ /* 0x000f280000100800 */
[----:B--2---:R-:W4:Y:S04]  /*c5b0*/  LDL R6, [R1+0x288] ;  /* 0x0002880001067983 */ /* 0x004f280000100800 */
[----:B------:R2:W-:Y:S04]  /*c5c0*/  STL [R1+0x304], R5 ;  /* 0x0003040501007387 */ /* 0x0005e80000100800 */
[----:B0-----:R-:W4:Y:S04]  /*c5d0*/  LDL R134, [R1+0x29c] ;  /* 0x00029c0001867983 */ /* 0x001f280000100800 */
[----:B--2---:R-:W2:Y:S04]  /*c5e0*/  LDL R5, [R1+0x298] ;  /* 0x0002980001057983 */ /* 0x004ea80000100800 */
[----:B------:R0:W-:Y:S04]  /*c5f0*/  STL [R1+0x300], R4 ;  /* 0x0003000401007387 */ /* 0x0001e80000100800 */
[----:B-1----:R-:W2:Y:S04]  /*c600*/  LDL R133, [R1+0x2ac] ;  /* 0x0002ac0001857983 */ /* 0x002ea80000100800 */
[----:B0-----:R-:W2:Y:S04]  /*c610*/  LDL R4, [R1+0x2a8] ;  /* 0x0002a80001047983 */ /* 0x001ea80000100800 */
[----:B------:R0:W-:Y:S04]  /*c620*/  STL [R1+0x2fc], R3 ;  /* 0x0002fc0301007387 */ /* 0x0001e80000100800 */
[----:B------:R-:W2:Y:S04]  /*c630*/  LDL R132, [R1+0x2bc] ;  /* 0x0002bc0001847983 */ /* 0x000ea80000100800 */
[----:B0-----:R-:W2:Y:S01]  /*c640*/  LDL R3, [R1+0x2b8] ;  /* 0x0002b80001037983 */ /* 0x001ea20000100800 */
[----:B------:R-:W-:-:S05]  /*c650*/  FSEL R248, R37, RZ, !P2 ;  /* 0x000000ff25f87208 */ /* 0x000fca0005000000 */
        /* <DEDUP_REMOVED lines=8> */
[----:B------:R0:W-:Y:S01]  /*c6e0*/  STL [R1+0x2f8], R2 ;  /* 0x0002f80201007387 */ /* 0x0001e20000100800 */
[----:B---3--:R-:W-:-:S03]  /*c6f0*/  IMAD.WIDE.U32 R174, R38, 0x10, R174 ;  /* 0x0000001026ae7825 */ /* 0x008fc600078e00ae */
[----:B0-----:R-:W3:Y:S04]  /*c700*/  LDL R2, [R1+0x280] ;  /* 0x0002800001027983 */ /* 0x001ee80000100800 */
[----:B------:R0:W-:Y:S04]  /*c710*/  STL [R1+0x2f4], R0 ;  /* 0x0002f40001007387 */ /* 0x0001e80000100800 */
[----:B0-----:R-:W3:Y:S01]  /*c720*/  LDL R0, [R1+0x290] ;  /* 0x0002900001007983 */ /* 0x001ee20000100800 */
[----:B----4-:R-:W-:-:S03]  /*c730*/  FFMA.FTZ R135, R135, R250, R6 ;  /* 0x000000fa87877223 */ /* 0x010fc60000010006 */
[----:B------:R4:W5:Y:S01]  /*c740*/  LDL.LU R6, [R1+0x308] ;  /* 0x0003080001067983 */ /* 0x0009620000300800 */
[----:B--2---:R-:W-:-:S03]  /*c750*/  FFMA.FTZ R134, R134, R249, R5 ;  /* 0x000000f986867223 */ /* 0x004fc60000010005 */
[----:B------:R4:W5:Y:S01]  /*c760*/  LDL.LU R5, [R1+0x304] ;  /* 0x0003040001057983 */ /* 0x0009620000300800 */
[----:B------:R-:W-:-:S03]  /*c770*/  FFMA.FTZ R133, R133, R248, R4 ;  /* 0x000000f885857223 */ /* 0x000fc60000010004 */
[----:B------:R4:W5:Y:S01]  /*c780*/  LDL.LU R4, [R1+0x300] ;  /* 0x0003000001047983 */ /* 0x0009620000300800 */
[----:B------:R-:W-:-:S03]  /*c790*/  FFMA.FTZ R132, R132, R247, R3 ;  /* 0x000000f784847223 */ /* 0x000fc60000010003 */
[----:B------:R4:W5:Y:S04]  /*c7a0*/  LDL.LU R3, [R1+0x2fc] ;  /* 0x0002fc0001037983 */ /* 0x0009680000300800 */
[----:B------:R0:W-:Y:S04]  /*c7b0*/  STG.E.128 desc[UR4][R174.64], R132 ;  /* 0x00000084ae007986 */ /* 0x0001e8000c101d04 */
[----:B0-----:R-:W3:Y:S01]  /*c7c0*/  LDL R135, [R1+0x284] ;  /* 0x0002840001877983 */ /* 0x001ee20000100800 */
[----:B------:R-:W0:Y:S03]  /*c7d0*/  LDC.64 R174, c[0x0][0x2c0] ;  /* 0x0000b000ffae7b82 */ /* 0x000e260000000a00 */
[----:B------:R-:W2:Y:S04]  /*c7e0*/  LDL R134, [R1+0x294] ;  /* 0x0002940001867983 */ /* 0x000ea80000100800 */
[----:B------:R-:W4:Y:S04]  /*c7f0*/  LDL R133, [R1+0x2a4] ;  /* 0x0002a40001857983 */ /* 0x000f280000100800 */
[----:B------:R-:W4:Y:S01]  /*c800*/  LDL R132, [R1+0x2b4] ;  /* 0x0002b40001847983 */ /* 0x000f220000100800 */
[----:B---3--:R-:W-:-:S03]  /*c810*/  FFMA.FTZ R135, R135, R250, R2 ;  /* 0x000000fa87877223 */ /* 0x008fc60000010002 */
[----:B------:R3:W5:Y:S01]  /*c820*/  LDL.LU R2, [R1+0x2f8] ;  /* 0x0002f80001027983 */ /* 0x0007620000300800 */
[----:B--2---:R-:W-:-:S03]  /*c830*/  FFMA.FTZ R134, R134, R249, R0 ;  /* 0x000000f986867223 */ /* 0x004fc60000010000 */
[----:B------:R-:W4:Y:S04]  /*c840*/  LDL R250, [R1+0x2b0] ;  /* 0x0002b00001fa7983 */ /* 0x000f280000100800 */
[----:B------:R3:W5:Y:S04]  /*c850*/  LDL.LU R0, [R1+0x2f4] ;  /* 0x0002f40001007983 */ /* 0x0007680000300800 */
[----:B------:R-:W2:Y:S01]  /*c860*/  LDL R249, [R1+0x2a0] ;  /* 0x0002a00001f97983 */ /* 0x000ea20000100800 */
[C---:B0-----:R-:W-:Y:S01]  /*c870*/  IMAD.WIDE.U32 R174, R38.reuse, 0x10, R174 ;  /* 0x0000001026ae7825 */ /* 0x041fe200078e00ae */
[----:B------:R-:W-:-:S03]  /*c880*/  IADD3 R38, R38, 0x20, RZ ;  /* 0x0000002026267810 */ /* 0x000fc60007ffe0ff */
[----:B----4-:R-:W-:Y:S01]  /*c890*/  FFMA.FTZ R132, R132, R247, R250 ;  /* 0x000000f784847223 */ /* 0x010fe200000100fa */
[----:B--2---:R-:W-:-:S05]  /*c8a0*/  FFMA.FTZ R133, R133, R248, R249 ;  /* 0x000000f885857223 */ /* 0x004fca00000100f9 */
[----:B------:R3:W-:Y:S02]  /*c8b0*/  STG.E.128 desc[UR4][R174.64], R132 ;  /* 0x00000084ae007986 */ /* 0x0007e4000c101d04 */
.L_x_52270:
[----:B------:R-:W-:Y:S05]  /*c8c0*/  BSYNC B0 ;  /* 0x0000000000007941 */ /* 0x000fea0003800000 */
.L_x_52269:
[----:B-----5:R-:W-:Y:S01]  /*c8d0*/  ISETP.GE.U32.AND P3, PT, R0, 0x40, PT ;  /* 0x000000400000780c */ /* 0x020fe20003f66070 */
[----:B------:R-:W-:-:S12]  /*c8e0*/  BSSY B0, `(.L_x_52271) ;  /* 0x0000036000007945 */ /* 0x000fd80003800000 */
[----:B------:R-:W-:Y:S05]  /*c8f0*/  @!P3 BRA `(.L_x_52272) ;  /* 0x0000000000d0b947 */ /* 0x000fea0003800000 */
[----:B------:R2:W-:Y:S01]  /*c900*/  STL [R1+0x308], R6 ;  /* 0x0003080601007387 */ /* 0x0005e20000100800 */
[----:B---3--:R-:W3:Y:S03]  /*c910*/  LDC.64 R174, c[0x0][0x2b8] ;  /* 0x0000ae00ffae7b82 */ /* 0x008ee60000000a00 */
        /* <DEDUP_REMOVED lines=50> */
.L_x_52272:
[----:B------:R-:W-:Y:S05]  /*cc40*/  BSYNC B0 ;  /* 0x0000000000007941 */ /* 0x000fea0003800000 */
.L_x_52271:
[----:B-----5:R-:W-:Y:S01]  /*cc50*/  ISETP.GE.U32.AND P3, PT, R0, 0x60, PT ;  /* 0x000000600000780c */ /* 0x020fe20003f66070 */
[----:B------:R-:W-:-:S12]  /*cc60*/  BSSY B0, `(.L_x_52273) ;  /* 0x0000036000007945 */ /* 0x000fd80003800000 */
[----:B------:R-:W-:Y:S05]  /*cc70*/  @!P3 BRA `(.L_x_52274) ;  /* 0x0000000000d0b947 */ /* 0x000fea0003800000 */
[----:B------:R2:W-:Y:S01]  /*cc80*/  STL [R1+0x308], R6 ;  /* 0x0003080601007387 */ /* 0x0005e20000100800 */
[----:B-1-3--:R-:W1:Y:S03]  /*cc90*/  LDC.64 R174, c[0x0][0x2b8] ;  /* 0x0000ae00ffae7b82 */ /* 0x00ae660000000a00 */
[----:B------:R-:W3:Y:S04]  /*cca0*/  LDL R135, [R1+0x20c] ;  /* 0x00020c0001877983 */ /* 0x000ee80000100800 */
[----:B--2---:R-:W3:Y:S04]  /*ccb0*/  LDL R6, [R1+0x208] ;  /* 0x0002080001067983 */ /* 0x004ee80000100800 */
[----:B------:R2:W-:Y:S04]  /*ccc0*/  STL [R1+0x304], R5 ;  /* 0x0003040501007387 */ /* 0x0005e80000100800 */
[----:B0-----:R-:W4:Y:S04]  /*ccd0*/  LDL R134, [R1+0x21c] ;  /* 0x00021c0001867983 */ /* 0x001f280000100800 */
[----:B--2---:R-:W4:Y:S04]  /*cce0*/  LDL R5, [R1+0x218] ;  /* 0x0002180001057983 */ /* 0x004f280000100800 */
[----:B------:R0:W-:Y:S04]  /*ccf0*/  STL [R1+0x300], R4 ;  /* 0x0003000401007387 */ /* 0x0001e80000100800 */
[----:B------:R-:W2:Y:S04]  /*cd00*/  LDL R133, [R1+0x22c] ;  /* 0x00022c0001857983 */ /* 0x000ea80000100800 */
        /* <DEDUP_REMOVED lines=14> */
[----:B-1----:R-:W-:-:S03]  /*cdf0*/  IMAD.WIDE.U32 R174, R38, 0x10, R174 ;  /* 0x0000001026ae7825 */ /* 0x002fc600078e00ae */
[----:B0-----:R-:W2:Y:S04]  /*ce00*/  LDL R2, [R1+0x200] ;  /* 0x0002000001027983 */ /* 0x001ea80000100800 */
[----:B------:R0:W-:Y:S04]  /*ce10*/  STL [R1+0x2f4], R0 ;  /* 0x0002f40001007387 */ /* 0x0001e80000100800 */
[----:B0-----:R-:W2:Y:S01]  /*ce20*/  LDL R0, [R1+0x210] ;  /* 0x0002100001007983 */ /* 0x001ea20000100800 */
[----:B---3--:R-:W-:-:S03]  /*ce30*/  FFMA.FTZ R135, R135, R250, R6 ;  /* 0x000000fa87877223 */ /* 0x008fc60000010006 */
[----:B------:R0:W5:Y:S01]  /*ce40*/  LDL.LU R6, [R1+0x308] ;  /* 0x0003080001067983 */ /* 0x0001620000300800 */
[----:B----4-:R-:W-:-:S03]  /*ce50*/  FFMA.FTZ R134, R134, R249, R5 ;  /* 0x000000f986867223 */ /* 0x010fc60000010005 */
[----:B------:R0:W5:Y:S01]  /*ce60*/  LDL.LU R5, [R1+0x304] ;  /* 0x0003040001057983 */ /* 0x0001620000300800 */
[----:B--2---:R-:W-:-:S03]  /*ce70*/  FFMA.FTZ R133, R133, R248, R4 ;  /* 0x000000f885857223 */ /* 0x004fc60000010004 */
[----:B------:R0:W5:Y:S01]  /*ce80*/  LDL.LU R4, [R1+0x300] ;  /* 0x0003000001047983 */ /* 0x0001620000300800 */
[----:B------:R-:W-:-:S03]  /*ce90*/  FFMA.FTZ R132, R132, R247, R3 ;  /* 0x000000f784847223 */ /* 0x000fc60000010003 */
[----:B------:R0:W5:Y:S04]  /*cea0*/  LDL.LU R3, [R1+0x2fc] ;  /* 0x0002fc0001037983 */ /* 0x0001680000300800 */
[----:B------:R1:W-:Y:S04]  /*ceb0*/  STG.E.128 desc[UR4][R174.64], R132 ;  /* 0x00000084ae007986 */ /* 0x0003e8000c101d04 */
[----:B-1----:R-:W2:Y:S01]  /*cec0*/  LDL R135, [R1+0x204] ;  /* 0x0002040001877983 */ /* 0x002ea20000100800 */
[----:B------:R-:W1:Y:S03]  /*ced0*/  LDC.64 R174, c[0x0][0x2c0] ;  /* 0x0000b000ffae7b82 */ /* 0x000e660000000a00 */
[----:B------:R-:W3:Y:S04]  /*cee0*/  LDL R134, [R1+0x214] ;  /* 0x0002140001867983 */ /* 0x000ee80000100800 */
[----:B------:R-:W4:Y:S04]  /*cef0*/  LDL R133, [R1+0x224] ;  /* 0x0002240001857983 */ /* 0x000f280000100800 */
[----:B------:R-:W4:Y:S01]  /*cf00*/  LDL R132, [R1+0x234] ;  /* 0x0002340001847983 */ /* 0x000f220000100800 */
[----:B--2---:R-:W-:-:S03]  /*cf10*/  FFMA.FTZ R135, R135, R250, R2 ;  /* 0x000000fa87877223 */ /* 0x004fc60000010002 */
[----:B------:R0:W5:Y:S01]  /*cf20*/  LDL.LU R2, [R1+0x2f8] ;  /* 0x0002f80001027983 */ /* 0x0001620000300800 */
[----:B---3--:R-:W-:-:S03]  /*cf30*/  FFMA.FTZ R134, R134, R249, R0 ;  /* 0x000000f986867223 */ /* 0x008fc60000010000 */
[----:B------:R-:W4:Y:S04]  /*cf40*/  LDL R250, [R1+0x230] ;  /* 0x0002300001fa7983 */ /* 0x000f280000100800 */
[----:B------:R0:W5:Y:S04]  /*cf50*/  LDL.LU R0, [R1+0x2f4] ;  /* 0x0002f40001007983 */ /* 0x0001680000300800 */
[----:B------:R-:W2:Y:S01]  /*cf60*/  LDL R249, [R1+0x220] ;  /* 0x0002200001f97983 */ /* 0x000ea20000100800 */
[C---:B-1----:R-:W-:Y:S01]  /*cf70*/  IMAD.WIDE.U32 R174, R38.reuse, 0x10, R174 ;  /* 0x0000001026ae7825 */ /* 0x042fe200078e00ae */
[----:B------:R-:W-:-:S03]  /*cf80*/  IADD3 R38, R38, 0x20, RZ ;  /* 0x0000002026267810 */ /* 0x000fc60007ffe0ff */
[----:B----4-:R-:W-:Y:S01]  /*cf90*/  FFMA.FTZ R132, R132, R247, R250 ;  /* 0x000000f784847223 */ /* 0x010fe200000100fa */
[----:B--2---:R-:W-:-:S05]  /*cfa0*/  FFMA.FTZ R133, R133, R248, R249 ;  /* 0x000000f885857223 */ /* 0x004fca00000100f9 */
[----:B------:R0:W-:Y:S02]  /*cfb0*/  STG.E.128 desc[UR4][R174.64], R132 ;  /* 0x00000084ae007986 */ /* 0x0001e4000c101d04 */
.L_x_52274:
[----:B------:R-:W-:Y:S05]  /*cfc0*/  BSYNC B0 ;  /* 0x0000000000007941 */ /* 0x000fea0003800000 */
.L_x_52273:
[----:B-----5:R-:W-:Y:S01]  /*cfd0*/  ISETP.GE.U32.AND P3, PT, R0, 0x80, PT ;  /* 0x000000800000780c */ /* 0x020fe20003f66070 */
[----:B------:R-:W-:-:S12]  /*cfe0*/  BSSY B0, `(.L_x_52275) ;  /* 0x0000036000007945 */ /* 0x000fd80003800000 */
[----:B------:R-:W-:Y:S05]  /*cff0*/  @!P3 BRA `(.L_x_52276) ;  /* 0x0000000000d0b947 */ /* 0x000fea0003800000 */
[----:B------:R2:W-:Y:S01]  /*d000*/  STL [R1+0x308], R6 ;  /* 0x0003080601007387 */ /* 0x0005e20000100800 */
[----:B01-3--:R-:W0:Y:S03]  /*d010*/  LDC.64 R174, c[0x0][0x2b8] ;  /* 0x0000ae00ffae7b82 */ /* 0x00be260000000a00 */
[----:B------:R-:W3:Y:S04]  /*d020*/  LDL R135, [R1+0x1cc] ;  /* 0x0001cc0001877983 */ /* 0x000ee80000100800 */
[----:B--2---:R-:W3:Y:S04]  /*d030*/  LDL R6, [R1+0x1c8] ;  /* 0x0001c80001067983 */ /* 0x004ee80000100800 */
[----:B------:R1:W-:Y:S04]  /*d040*/  STL [R1+0x304], R5 ;  /* 0x0003040501007387 */ /* 0x0003e80000100800 */
[----:B------:R-:W2:Y:S04]  /*d050*/  LDL R134, [R1+0x1dc] ;  /* 0x0001dc0001867983 */ /* 0x000ea80000100800 */
[----:B-1----:R-:W2:Y:S04]  /*d060*/  LDL R5, [R1+0x1d8] ;  /* 0x0001d80001057983 */ /* 0x002ea80000100800 */
[----:B------:R1:W-:Y:S04]  /*d070*/  STL [R1+0x300], R4 ;  /* 0x0003000401007387 */ /* 0x0003e80000100800 */
[----:B------:R-:W4:Y:S04]  /*d080*/  LDL R133, [R1+0x1ec] ;  /* 0x0001ec0001857983 */ /* 0x000f280000100800 */
[----:B-1----:R-:W4:Y:S04]  /*d090*/  LDL R4, [R1+0x1e8] ;  /* 0x0001e80001047983 */ /* 0x002f280000100800 */
[----:B------:R1:W-:Y:S04]  /*d0a0*/  STL [R1+0x2fc], R3 ;  /* 0x0002fc0301007387 */ /* 0x0003e80000100800 */
[----:B------:R-:W4:Y:S04]  /*d0b0*/  LDL R132, [R1+0x1fc] ;  /* 0x0001fc0001847983 */ /* 0x000f280000100800 */
[----:B-1----:R-:W4:Y:S01]  /*d0c0*/  LDL R3, [R1+0x1f8] ;  /* 0x0001f80001037983 */ /* 0x002f220000100800 */
        /* <DEDUP_REMOVED lines=10> */
[----:B0-----:R-:W-:-:S03]  /*d170*/  IMAD.WIDE.U32 R174, R38, 0x10, R174 ;  /* 0x0000001026ae7825 */ /* 0x001fc600078e00ae */
[----:B-1----:R-:W4:Y:S04]  /*d180*/  LDL R2, [R1+0x1c0] ;  /* 0x0001c00001027983 */ /* 0x002f280000100800 */
[----:B------:R0:W-:Y:S04]  /*d190*/  STL [R1+0x2f4], R0 ;  /* 0x0002f40001007387 */ /* 0x0001e80000100800 */
[----:B0-----:R-:W4:Y:S01]  /*d1a0*/  LDL R0, [R1+0x1d0] ;  /* 0x0001d00001007983 */ /* 0x001f220000100800 */
[----:B---3--:R-:W-:-:S03]  /*d1b0*/  FFMA.FTZ R135, R135, R250, R6 ;  /* 0x000000fa87877223 */ /* 0x008fc60000010006 */
[----:B------:R0:W5:Y:S01]  /*d1c0*/  LDL.LU R6, [R1+0x308] ;  /* 0x0003080001067983 */ /* 0x0001620000300800 */
[----:B--2---:R-:W-:-:S03]  /*d1d0*/  FFMA.FTZ R134, R134, R249, R5 ;  /* 0x000000f986867223 */ /* 0x004fc60000010005 */
[----:B------:R0:W5:Y:S01]  /*d1e0*/  LDL.LU R5, [R1+0x304] ;  /* 0x0003040001057983 */ /* 0x0001620000300800 */
[----:B----4-:R-:W-:-:S03]  /*d1f0*/  FFMA.FTZ R133, R133, R248, R4 ;  /* 0x000000f885857223 */ /* 0x010fc60000010004 */
        /* <DEDUP_REMOVED lines=20> */
.L_x_52276:
[----:B------:R-:W-:Y:S05]  /*d340*/  BSYNC B0 ;  /* 0x0000000000007941 */ /* 0x000fea0003800000 */
.L_x_52275:
        /* <DEDUP_REMOVED lines=55> */
.L_x_52278:
[----:B------:R-:W-:Y:S05]  /*d6c0*/  BSYNC B0 ;  /* 0x0000000000007941 */ /* 0x000fea0003800000 */
.L_x_52277:
        /* <DEDUP_REMOVED lines=55> */
.L_x_52280:
[----:B------:R-:W-:Y:S05]  /*da40*/  BSYNC B0 ;  /* 0x0000000000007941 */ /* 0x000fea0003800000 */
.L_x_52279:
        /* <DEDUP_REMOVED lines=55> */
.L_x_52282:
[----:B------:R-:W-:Y:S05]  /*ddc0*/  BSYNC B0 ;  /* 0x0000000000007941 */ /* 0x000fea0003800000 */
.L_x_52281:
        /* <DEDUP_REMOVED lines=55> */
.L_x_52284:
[----:B------:R-:W-:Y:S05]  /*e140*/  BSYNC B0 ;  /* 0x0000000000007941 */ /* 0x000fea0003800000 */
.L_x_52283:
        /* <DEDUP_REMOVED lines=55> */
.L_x_52286:
[----:B------:R-:W-:Y:S05]  /*e4c0*/  BSYNC B0 ;  /* 0x0000000000007941 */ /* 0x000fea0003800000 */
.L_x_52285:
        /* <DEDUP_REMOVED lines=55> */
.L_x_52288:
[----:B------:R-:W-:Y:S05]  /*e840*/  BSYNC B0 ;  /* 0x0000000000007941 */ /* 0x000fea0003800000 */
.L_x_52287:
        /* <DEDUP_REMOVED lines=27> */
[----:B-1----:R-:W4:Y:S04]  /*ea00*/  LDL R2, [R1] ;  /* 0x0000000001027983 */ /* 0x002f280000100800 */
        /* <DEDUP_REMOVED lines=27> */
.L_x_52290:
[----:B------:R-:W-:Y:S05]  /*ebc0*/  BSYNC B0 ;  /* 0x0000000000007941 */ /* 0x000fea0003800000 */
.L_x_52289:
[----:B-----5:R-:W-:Y:S01]  /*ebd0*/  ISETP.GE.U32.AND P3, PT, R0, 0x180, PT ;  /* 0x000001800000780c */ /* 0x020fe20003f66070 */
[----:B------:R-:W-:-:S12]  /*ebe0*/  BSSY B0, `(.L_x_52291) ;  /* 0x000001a000007945 */ /* 0x000fd80003800000 */
[----:B------:R-:W-:Y:S05]  /*ebf0*/  @!P3 BRA `(.L_x_52292) ;  /* 0x000000000060b947 */ /* 0x000fea0003800000 */
[----:B01-3--:R-:W0:Y:S01]  /*ec00*/  LDC.64 R174, c[0x0][0x2b8] ;  /* 0x0000ae00ffae7b82 */ /* 0x00be220000000a00 */
        /* <DEDUP_REMOVED lines=13> */
[----:B0-----:R-:W-:-:S05]  /*ece0*/  IMAD.WIDE.U32 R174, R38, 0x10, R174 ;  /* 0x0000001026ae7825 */ /* 0x001fca00078e00ae */
[----:B------:R0:W-:Y:S02]  /*ecf0*/  STG.E.128 desc[UR4][R174.64], R132 ;  /* 0x00000084ae007986 */ /* 0x0001e4000c101d04 */
[----:B0-----:R-:W0:Y:S01]  /*ed00*/  LDC.64 R174, c[0x0][0x2c0] ;  /* 0x0000b000ffae7b82 */ /* 0x001e220000000a00 */
[----:B------:R-:W-:Y:S01]  /*ed10*/  FFMA.FTZ R135, R234, R250, R233 ;  /* 0x000000faea877223 */ /* 0x000fe200000100e9 */
[----:B------:R-:W-:Y:S01]  /*ed20*/  FFMA.FTZ R134, R238, R249, R237 ;  /* 0x000000f9ee867223 */ /* 0x000fe200000100ed */
[----:B------:R-:W-:Y:S01]  /*ed30*/  FFMA.FTZ R133, R242, R248, R241 ;  /* 0x000000f8f2857223 */ /* 0x000fe200000100f1 */
[----:B------:R-:W-:Y:S01]  /*ed40*/  FFMA.FTZ R132, R246, R247, R245 ;  /* 0x000000f7f6847223 */ /* 0x000fe200000100f5 */
[C---:B0-----:R-:W-:Y:S01]  /*ed50*/  IMAD.WIDE.U32 R174, R38.reuse, 0x10, R174 ;  /* 0x0000001026ae7825 */ /* 0x041fe200078e00ae */
[----:B------:R-:W-:-:S04]  /*ed60*/  IADD3 R38, R38, 0x20, RZ ;  /* 0x0000002026267810 */ /* 0x000fc80007ffe0ff */
[----:B------:R2:W-:Y:S03]  /*ed70*/  STG.E.128 desc[UR4][R174.64], R132 ;  /* 0x00000084ae007986 */ /* 0x0005e6000c101d04 */
.L_x_52292:
[----:B------:R-:W-:Y:S05]  /*ed80*/  BSYNC B0 ;  /* 0x0000000000007941 */ /* 0x000fea0003800000 */
.L_x_52291:
[----:B------:R-:W-:Y:S01]  /*ed90*/  ISETP.GE.U32.AND P3, PT, R0, 0x1a0, PT ;  /* 0x000001a00000780c */ /* 0x000fe20003f66070 */
[----:B------:R-:W-:-:S12]  /*eda0*/  BSSY B0, `(.L_x_52293) ;  /* 0x000001a000007945 */ /* 0x000fd80003800000 */
[----:B------:R-:W-:Y:S05]  /*edb0*/  @!P3 BRA `(.L_x_52294) ;  /* 0x000000000060b947 */ /* 0x000fea0003800000 */
[----:B0123--:R-:W0:Y:S01]  /*edc0*/  LDC.64 R174, c[0x0][0x2b8] ;  /* 0x0000ae00ffae7b82 */ /* 0x00fe220000000a00 */
        /* <DEDUP_REMOVED lines=23> */
.L_x_52294:
[----:B------:R-:W-:Y:S05]  /*ef40*/  BSYNC B0 ;  /* 0x0000000000007941 */ /* 0x000fea0003800000 */
.L_x_52293:
[----:B------:R-:W-:Y:S01]  /*ef50*/  ISETP.GE.U32.AND P3, PT, R0, 0x1c0, PT ;  /* 0x000001c00000780c */ /* 0x000fe20003f66070 */
[----:B------:R-:W-:-:S12]  /*ef60*/  BSSY B0, `(.L_x_52295) ;  /* 0x000001a000007945 */ /* 0x000fd80003800000 */
[----:B------:R-:W-:Y:S05]  /*ef70*/  @!P3 BRA `(.L_x_52296) ;  /* 0x000000000060b947 */ /* 0x000fea0003800000 */
[----:B01234-:R-:W0:Y:S01]  /*ef80*/  LDC.64 R174, c[0x0][0x2b8] ;  /* 0x0000ae00ffae7b82 */ /* 0x01fe220000000a00 */
        /* <DEDUP_REMOVED lines=23> */
.L_x_52296:
[----:B------:R-:W-:Y:S05]  /*f100*/  BSYNC B0 ;  /* 0x0000000000007941 */ /* 0x000fea0003800000 */
.L_x_52295:
        /* <DEDUP_REMOVED lines=27> */
.L_x_52298:
[----:B------:R-:W-:Y:S05]  /*f2c0*/  BSYNC B0 ;  /* 0x0000000000007941 */ /* 0x000fea0003800000 */
.L_x_52297:
        /* <DEDUP_REMOVED lines=27> */
.L_x_52300:
[----:B------:R-:W-:Y:S05]  /*f480*/  BSYNC B0 ;  /* 0x0000000000007941 */ /* 0x000fea0003800000 */
.L_x_52299:
        /* <DEDUP_REMOVED lines=27> */
.L_x_52302:
[----:B------:R-:W-:Y:S05]  /*f640*/  BSYNC B0 ;  /* 0x0000000000007941 */ /* 0x000fea0003800000 */
.L_x_52301:
        /* <DEDUP_REMOVED lines=27> */
.L_x_52304:
[----:B------:R-:W-:Y:S05]  /*f800*/  BSYNC B0 ;  /* 0x0000000000007941 */ /* 0x000fea0003800000 */
.L_x_52303:
        /* <DEDUP_REMOVED lines=27> */
.L_x_52306:
[----:B------:R-:W-:Y:S05]  /*f9c0*/  BSYNC B0 ;  /* 0x0000000000007941 */ /* 0x000fea0003800000 */
.L_x_52305:
        /* <DEDUP_REMOVED lines=12> */
[----:B------:R-:W-:Y:S02]  /*fa90*/  FMUL.FTZ R247, R36, R247 ;  /* 0x000000f724f77220 */ /* 0x000fe40000410000 */
[----:B------:R-:W-:Y:S01]  /*faa0*/  FFMA.FTZ R135, R23, R248, R34 ;  /* 0x000000f817877223 */ /* 0x000fe20000010022 */
[----:B------:R-:W-:Y:S01]  /*fab0*/  FFMA.FTZ R134, R22, R175, R8 ;  /* 0x000000af16867223 */ /* 0x000fe20000010008 */
[----:B0-----:R-:W-:-:S04]  /*fac0*/  IMAD.WIDE.U32 R36, R38, 0x10, R132 ;  /* 0x0000001026247825 */ /* 0x001fc800078e0084 */
[----:B------:R-:W-:Y:S01]  /*fad0*/  FFMA.FTZ R133, R21, R247, R32 ;  /* 0x000000f715857223 */ /* 0x000fe20000010020 */
[----:B------:R-:W-:-:S05]  /*fae0*/  FFMA.FTZ R132, R20, R174, R7 ;  /* 0x000000ae14847223 */ /* 0x000fca0000010007 */
[----:B------:R0:W-:Y:S02]  /*faf0*/  STG.E.128 desc[UR4][R36.64], R132 ;  /* 0x0000008424007986 */ /* 0x0001e4000c101d04 */
[----:B0-----:R-:W0:Y:S01]  /*fb00*/  LDC.64 R36, c[0x0][0x2c0] ;  /* 0x0000b000ff247b82 */ /* 0x001e220000000a00 */
[----:B------:R-:W-:Y:S01]  /*fb10*/  FFMA.FTZ R135, R27, R248, R35 ;  /* 0x000000f81b877223 */ /* 0x000fe20000010023 */
[----:B------:R-:W-:Y:S01]  /*fb20*/  FFMA.FTZ R134, R26, R175, R10 ;  /* 0x000000af1a867223 */ /* 0x000fe2000001000a */
[----:B------:R-:W-:Y:S01]  /*fb30*/  FFMA.FTZ R133, R25, R247, R33 ;  /* 0x000000f719857223 */ /* 0x000fe20000010021 */
[----:B------:R-:W-:Y:S01]  /*fb40*/  FFMA.FTZ R132, R24, R174, R9 ;  /* 0x000000ae18847223 */ /* 0x000fe20000010009 */
[----:B0-----:R-:W-:-:S05]  /*fb50*/  IMAD.WIDE.U32 R36, R38, 0x10, R36 ;  /* 0x0000001026247825 */ /* 0x001fca00078e0024 */
[----:B------:R0:W-:Y:S02]  /*fb60*/  STG.E.128 desc[UR4][R36.64], R132 ;  /* 0x0000008424007986 */ /* 0x0001e4000c101d04 */
.L_x_52308:
[----:B------:R-:W-:Y:S05]  /*fb70*/  BSYNC B0 ;  /* 0x0000000000007941 */ /* 0x000fea0003800000 */
.L_x_52307:
[----:B01----:R-:W0:Y:S02]  /*fb80*/  LDC.64 R36, c[0x0][0x210] ;  /* 0x00008400ff247b82 */ /* 0x003e240000000a00 */
[----:B0-----:R-:W-:-:S04]  /*fb90*/  LEA R11, R36, R11, 0x2 ;  /* 0x0000000b240b7211 */ /* 0x001fc800078e10ff */
[----:B------:R-:W-:-:S13]  /*fba0*/  ISETP.GE.AND P2, PT, R11, R37, PT ;  /* 0x000000250b00720c */ /* 0x000fda0003f46270 */
[----:B------:R-:W-:Y:S05]  /*fbb0*/  @!P2 BRA `(.L_x_52309) ;  /* 0xffffff5c00aca947 */ /* 0x000fea000383ffff */
[----:B------:R-:W-:Y:S05]  /*fbc0*/  EXIT ;  /* 0x000000000000794d */ /* 0x000fea0003800000 */
.L_x_52268:
[----:B------:R-:W-:Y:S01]  /*fbd0*/  HFMA2.MMA R133, -RZ, RZ, 0, 5.9604644775390625e-08 ;  /* 0x00000001ff857435 */ /* 0x000fe200000001ff */
[----:B------:R-:W-:Y:S01]  /*fbe0*/  BSSY B0, `(.L_x_52310) ;  /* 0x0000007000007945 */ /* 0x000fe20003800000 */
[----:B------:R-:W-:Y:S02]  /*fbf0*/  MOV R135, R37 ;  /* 0x0000002500877202 */ /* 0x000fe40000000f00 */
[----:B------:R-:W-:Y:S02]  /*fc00*/  MOV R132, 0x1f ;  /* 0x0000001f00847802 */ /* 0x000fe40000000f00 */
[----:B------:R-:W-:-:S07]  /*fc10*/  MOV R36, 0xffffffff ;  /* 0xffffffff00247802 */ /* 0x000fce0000000f00 */
[----:B------:R-:W-:Y:S05]  /*fc20*/  WARPSYNC.COLLECTIVE R36, `(.L_x_52311) ;  /* 0x0000000024087348 */ /* 0x000fea0003c00000 */
[----:B------:R0:W1:Y:S02]  /*fc30*/  SHFL.BFLY P6, R36, R135, R133, R132 ;  /* 0x0c00008587247389 */ /* 0x00006400000c0084 */
[----:B01----:R-:W-:Y:S01]  /*fc40*/  ENDCOLLECTIVE ;  /* 0x000000000000791b */ /* 0x003fe20003800000 */
.L_x_52311:
[----:B------:R-:W-:Y:S05]  /*fc50*/  BSYNC B0 ;  /* 0x0000000000007941 */ /* 0x000fea0003800000 */
.L_x_52310:
        /* <DEDUP_REMOVED lines=9> */
.L_x_52312:
[----:B------:R-:W-:Y:S01]  /*fcf0*/  HFMA2.MMA R133, -RZ, RZ, 0, 2.384185791015625e-07 ;  /* 0x00000004ff857435 */ /* 0x000fe200000001ff */
[----:B------:R-:W-:Y:S01]  /*fd00*/  FADD.FTZ R37, R37, R36 ;  /* 0x0000002425257221 */ /* 0x000fe20000010000 */
[----:B------:R-:W-:-:S04]  /*fd10*/  MOV R36, 0xffffffff ;  /* 0xffffffff00247802 */ /* 0x000fc80000000f00 */
[----:B------:R-:W-:-:S07]  /*fd20*/  MOV R135, R37 ;  /* 0x0000002500877202 */ /* 0x000fce0000000f00 */
[----:B------:R-:W-:Y:S05]  /*fd30*/  WARPSYNC.COLLECTIVE R36, `(.L_x_52313) ;  /* 0x0000000024087348 */ /* 0x000fea0003c00000 */
[----:B------:R0:W1:Y:S02]  /*fd40*/  SHFL.BFLY P6, R36, R135, R133, R132 ;  /* 0x0c00008587247389 */ /* 0x00006400000c0084 */
[----:B01----:R-:W-:Y:S01]  /*fd50*/  ENDCOLLECTIVE ;  /* 0x000000000000791b */ /* 0x003fe20003800000 */
.L_x_52313:
[----:B------:R-:W-:Y:S01]  /*fd60*/  HFMA2.MMA R133, -RZ, RZ, 0, 4.76837158203125e-07 ;  /* 0x00000008ff857435 */ /* 0x000fe200000001ff */
[----:B------:R-:W-:Y:S01]  /*fd70*/  FADD.FTZ R37, R37, R36 ;  /* 0x0000002425257221 */ /* 0x000fe20000010000 */
[----:B------:R-:W-:-:S04]  /*fd80*/  MOV R36, 0xffffffff ;  /* 0xffffffff00247802 */ /* 0x000fc80000000f00 */
[----:B------:R-:W-:-:S07]  /*fd90*/  MOV R135, R37 ;  /* 0x0000002500877202 */ /* 0x000fce0000000f00 */
[----:B------:R-:W-:Y:S05]  /*fda0*/  WARPSYNC.COLLECTIVE R36, `(.L_x_52314) ;  /* 0x0000000024087348 */ /* 0x000fea0003c00000 */
[----:B------:R0:W1:Y:S02]  /*fdb0*/  SHFL.BFLY P6, R36, R135, R133, R132 ;  /* 0x0c00008587247389 */ /* 0x00006400000c0084 */
[----:B01----:R-:W-:Y:S01]  /*fdc0*/  ENDCOLLECTIVE ;  /* 0x000000000000791b */ /* 0x003fe20003800000 */
.L_x_52314:
[----:B------:R-:W-:Y:S01]  /*fdd0*/  HFMA2.MMA R133, -RZ, RZ, 0, 9.5367431640625e-07 ;  /* 0x00000010ff857435 */ /* 0x000fe200000001ff */
[----:B------:R-:W-:Y:S01]  /*fde0*/  FADD.FTZ R37, R37, R36 ;  /* 0x0000002425257221 */ /* 0x000fe20000010000 */
[----:B------:R-:W-:-:S04]  /*fdf0*/  MOV R36, 0xffffffff ;  /* 0xffffffff00247802 */ /* 0x000fc80000000f00 */
[----:B------:R-:W-:-:S07]  /*fe00*/  MOV R135, R37 ;  /* 0x0000002500877202 */ /* 0x000fce0000000f00 */
[----:B------:R-:W-:Y:S05]  /*fe10*/  WARPSYNC.COLLECTIVE R36, `(.L_x_52315) ;  /* 0x0000000024087348 */ /* 0x000fea0003c00000 */
[----:B------:R0:W1:Y:S02]  /*fe20*/  SHFL.BFLY P6, R36, R135, R133, R132 ;  /* 0x0c00008587247389 */ /* 0x00006400000c0084 */
[----:B01----:R-:W-:Y:S01]  /*fe30*/  ENDCOLLECTIVE ;  /* 0x000000000000791b */ /* 0x003fe20003800000 */
.L_x_52315:
        /* <DEDUP_REMOVED lines=186> */
.L_x_52316:
[----:B------:R-:W-:Y:S01]  /*109e0*/  HFMA2.MMA R133, -RZ, RZ, 0, 1.1920928955078125e-07 ;  /* 0x00000002ff857435 */ /* 0x000fe200000001ff */
[----:B------:R-:W-:Y:S01]  /*109f0*/  FADD.FTZ R134, R134, R36 ;  /* 0x0000002486867221 */ /* 0x000fe20000010000 */
[----:B------:R-:W-:-:S04]  /*10a00*/  MOV R36, 0xffffffff ;  /* 0xffffffff00247802 */ /* 0x000fc80000000f00 */
[----:B------:R-:W-:-:S07]  /*10a10*/  MOV R135, R134 ;  /* 0x0000008600877202 */ /* 0x000fce0000000f00 */
[----:B------:R-:W-:Y:S05]  /*10a20*/  WARPSYNC.COLLECTIVE R36, `(.L_x_52317) ;  /* 0x0000000024087348 */ /* 0x000fea0003c00000 */
[----:B------:R0:W1:Y:S02]  /*10a30*/  SHFL.BFLY P6, R36, R135, R133, R132 ;  /* 0x0c00008587247389 */ /* 0x00006400000c0084 */
[----:B01----:R-:W-:Y:S01]  /*10a40*/  ENDCOLLECTIVE ;  /* 0x000000000000791b */ /* 0x003fe20003800000 */
.L_x_52317:
[----:B------:R-:W-:Y:S01]  /*10a50*/  HFMA2.MMA R133, -RZ, RZ, 0, 2.384185791015625e-07 ;  /* 0x00000004ff857435 */ /* 0x000fe200000001ff */
[----:B------:R-:W-:Y:S01]  /*10a60*/  FADD.FTZ R134, R134, R36 ;  /* 0x0000002486867221 */ /* 0x000fe20000010000 */
[----:B------:R-:W-:-:S04]  /*10a70*/  MOV R36, 0xffffffff ;  /* 0xffffffff00247802 */ /* 0x000fc80000000f00 */
[----:B------:R-:W-:-:S07]  /*10a80*/  MOV R135, R134 ;  /* 0x0000008600877202 */ /* 0x000fce0000000f00 */
[----:B------:R-:W-:Y:S05]  /*10a90*/  WARPSYNC.COLLECTIVE R36, `(.L_x_52318) ;  /* 0x0000000024087348 */ /* 0x000fea0003c00000 */
[----:B------:R0:W1:Y:S02]  /*10aa0*/  SHFL.BFLY P6, R36, R135, R133, R132 ;  /* 0x0c00008587247389 */ /* 0x00006400000c0084 */
[----:B01----:R-:W-:Y:S01]  /*10ab0*/  ENDCOLLECTIVE ;  /* 0x000000000000791b */ /* 0x003fe20003800000 */
.L_x_52318:
[----:B------:R-:W-:Y:S01]  /*10ac0*/  HFMA2.MMA R133, -RZ, RZ, 0, 4.76837158203125e-07 ;  /* 0x00000008ff857435 */ /* 0x000fe200000001ff */
[----:B------:R-:W-:Y:S01]  /*10ad0*/  FADD.FTZ R134, R134, R36 ;  /* 0x0000002486867221 */ /* 0x000fe20000010000 */
[----:B------:R-:W-:-:S04]  /*10ae0*/  MOV R36, 0xffffffff ;  /* 0xffffffff00247802 */ /* 0x000fc80000000f00 */
[----:B------:R-:W-:-:S07]  /*10af0*/  MOV R135, R134 ;  /* 0x0000008600877202 */ /* 0x000fce0000000f00 */
[----:B------:R-:W-:Y:S05]  /*10b00*/  WARPSYNC.COLLECTIVE R36, `(.L_x_52319) ;  /* 0x0000000024087348 */ /* 0x000fea0003c00000 */
[----:B------:R0:W1:Y:S02]  /*10b10*/  SHFL.BFLY P6, R36, R135, R133, R132 ;  /* 0x0c00008587247389 */ /* 0x00006400000c0084 */
[----:B01----:R-:W-:Y:S01]  /*10b20*/  ENDCOLLECTIVE ;  /* 0x000000000000791b */ /* 0x003fe20003800000 */
.L_x_52319:
[----:B------:R-:W-:Y:S01]  /*10b30*/  HFMA2.MMA R133, -RZ, RZ, 0, 9.5367431640625e-07 ;  /* 0x00000010ff857435 */ /* 0x000fe200000001ff */
[----:B------:R-:W-:Y:S01]  /*10b40*/  FADD.FTZ R134, R134, R36 ;  /* 0x0000002486867221 */ /* 0x000fe20000010000 */
[----:B------:R-:W-:-:S04]  /*10b50*/  MOV R36, 0xffffffff ;  /* 0xffffffff00247802 */ /* 0x000fc80000000f00 */
[----:B------:R-:W-:-:S07]  /*10b60*/  MOV R135, R134 ;  /* 0x0000008600877202 */ /* 0x000fce0000000f00 */
[----:B------:R-:W-:Y:S05]  /*10b70*/  WARPSYNC.COLLECTIVE R36, `(.L_x_52320) ;  /* 0x0000000024087348 */ /* 0x000fea0003c00000 */
[----:B------:R0:W1:Y:S02]  /*10b80*/  SHFL.BFLY P6, R36, R135, R133, R132 ;  /* 0x0c00008587247389 */ /* 0x00006400000c0084 */
[----:B01----:R-:W-:Y:S01]  /*10b90*/  ENDCOLLECTIVE ;  /* 0x000000000000791b */ /* 0x003fe20003800000 */
.L_x_52320:
[----:B------:R-:W-:Y:S05]  /*10ba0*/  BRA `(.L_x_52321) ;  /* 0xffffffb800387947 */ /* 0x000fea000383ffff */
.L_x_52322:
        /* <DEDUP_REMOVED lines=13> */
.L_x_66098:


//--------------------- .text._ZN10layer_norm31ln_parallel_residual_fwd_kernelINS_13Kernel_traitsI6__halfffffjLj2560ELj1ELj4ELj1ELj16ENS_18Kernel_traits_baseILj2560ES2_ffffjLj128EEEEELb0ELb0ELb1EEEvNS_9FwdParamsE --------------------------
	.section	.text._ZN10layer_norm31ln_parallel_residual_fwd_kernelINS_13Kernel_traitsI6__halfffffjLj2560ELj1ELj4ELj1ELj16ENS_18Kernel_traits_baseILj2560ES2_ffffjLj128EEEEELb0ELb0ELb1EEEvNS_9FwdParamsE,"ax",@progbits
	.align	128
        .global         _ZN10layer_norm31ln_parallel_residual_fwd_kernelINS_13Kernel_traitsI6__halfffffjLj2560ELj1ELj4ELj1ELj16ENS_18Kernel_traits_baseILj2560ES2_ffffjLj128EEEEELb0ELb0ELb1EEEvNS_9FwdParamsE
        .type           _ZN10layer_norm31ln_parallel_residual_fwd_kernelINS_13Kernel_traitsI6__halfffffjLj2560ELj1ELj4ELj1ELj16ENS_18Kernel_traits_baseILj2560ES2_ffffjLj128EEEEELb0ELb0ELb1EEEvNS_9FwdParamsE,@function
        .size           _ZN10layer_norm31ln_parallel_residual_fwd_kernelINS_13Kernel_traitsI6__halfffffjLj2560ELj1ELj4ELj1ELj16ENS_18Kernel_traits_baseILj2560ES2_ffffjLj128EEEEELb0ELb0ELb1EEEvNS_9FwdParamsE,(.L_x_66099 - _ZN10layer_norm31ln_parallel_residual_fwd_kernelINS_13Kernel_traitsI6__halfffffjLj2560ELj1ELj4ELj1ELj16ENS_18Kernel_traits_baseILj2560ES2_ffffjLj128EEEEELb0ELb0ELb1EEEvNS_9FwdParamsE)
        .other          _ZN10layer_norm31ln_parallel_residual_fwd_kernelINS_13Kernel_traitsI6__halfffffjLj2560ELj1ELj4ELj1ELj16ENS_18Kernel_traits_baseILj2560ES2_ffffjLj128EEEEELb0ELb0ELb1EEEvNS_9FwdParamsE,@"STO_CUDA_ENTRY STV_DEFAULT"
_ZN10layer_norm31ln_parallel_residual_fwd_kernelINS_13Kernel_traitsI6__halfffffjLj2560ELj1ELj4ELj1ELj16ENS_18Kernel_traits_baseILj2560ES2_ffffjLj128EEEEELb0ELb0ELb1EEEvNS_9FwdParamsE:
.text._ZN10layer_norm31ln_parallel_residual_fwd_kernelINS_13Kernel_traitsI6__halfffffjLj2560ELj1ELj4ELj1ELj16ENS_18Kernel_traits_baseILj2560ES2_ffffjLj128EEEEELb0ELb0ELb1EEEvNS_9FwdParamsE:
        /* <DEDUP_REMOVED lines=11> */
[----:B------:R-:W-:Y:S01]  /*00b0*/  ULDC UR12, c[0x0][0x214] ;  /* 0x00008500000c7ab9 */ /* 0x000fe20000000800 */
[----:B------:R-:W-:Y:S01]  /*00c0*/  ULDC.64 UR10, c[0x0][0x230] ;  /* 0x00008c00000a7ab9 */ /* 0x000fe20000000a00 */
[----:B0-----:R-:W-:-:S02]  /*00d0*/  IADD3 R1, R1, -0x320, RZ ;  /* 0xfffffce001017810 */ /* 0x001fc40007ffe0ff */
[----:B------:R-:W0:Y:S01]  /*00e0*/  LDC.64 R114, c[0x0][0x228] ;  /* 0x00008a00ff727b82 */ /* 0x000e220000000a00 */
[----:B-1----:R-:W-:-:S05]  /*00f0*/  LOP3.LUT R0, R19, 0x1f, RZ, 0xc0, !PT ;  /* 0x0000001f13007812 */ /* 0x002fca00078ec0ff */
[C---:B------:R-:W-:Y:S02]  /*0100*/  @P2 LEA R90, P0, R0.reuse, UR6, 0x3 ;  /* 0x00000006005a2c11 */ /* 0x040fe4000f8018ff */
[C---:B------:R-:W-:Y:S02]  /*0110*/  SHF.L.U32 R106, R0.reuse, 0x3, RZ ;  /* 0x00000003006a7819 */ /* 0x040fe400000006ff */
[----:B------:R-:W-:Y:S02]  /*0120*/  LOP3.LUT R105, R0, 0x20, RZ, 0xfc, !PT ;  /* 0x0000002000697812 */ /* 0x000fe400078efcff */
[----:B------:R-:W-:Y:S02]  /*0130*/  @P2 IADD3.X R91, RZ, UR7, RZ, P0, !PT ;  /* 0x00000007ff5b2c10 */ /* 0x000fe400087fe4ff */
[----:B------:R-:W-:Y:S02]  /*0140*/  @P3 IADD3 R88, P0, R106, UR8, RZ ;  /* 0x000000086a583c10 */ /* 0x000fe4000ff1e0ff */
[----:B------:R-:W-:-:S02]  /*0150*/  SHF.L.U32 R100, R105, 0x3, RZ ;  /* 0x0000000369647819 */ /* 0x000fc400000006ff */
[----:B------:R-:W-:Y:S01]  /*0160*/  LOP3.LUT R99, R0, 0x40, RZ, 0xfc, !PT ;  /* 0x0000004000637812 */ /* 0x000fe200078efcff */
[----:B------:R-:W5:Y:S01]  /*0170*/  @P2 LDG.E.64 R90, desc[UR4][R90.64] ;  /* 0x000000045a5a2981 */ /* 0x000f62000c1e1b00 */
[----:B------:R-:W-:Y:S02]  /*0180*/  @P3 IADD3.X R89, RZ, UR9, RZ, P0, !PT ;  /* 0x00000009ff593c10 */ /* 0x000fe400087fe4ff */
[----:B------:R-:W-:Y:S02]  /*0190*/  SHF.R.U32.HI R33, RZ, 0x1d, R105 ;  /* 0x0000001dff217819 */ /* 0x000fe40000011669 */
[----:B------:R-:W-:Y:S02]  /*01a0*/  @P3 IADD3 R84, P0, R100, UR8, RZ ;  /* 0x0000000864543c10 */ /* 0x000fe4000ff1e0ff */
[----:B------:R-:W-:Y:S01]  /*01b0*/  SHF.L.U32 R96, R99, 0x3, RZ ;  /* 0x0000000363607819 */ /* 0x000fe200000006ff */
[----:B------:R-:W5:Y:S01]  /*01c0*/  @P3 LDG.E.64 R88, desc[UR4][R88.64] ;  /* 0x0000000458583981 */ /* 0x000f62000c1e1b00 */
[----:B------:R-:W-:-:S02]  /*01d0*/  LOP3.LUT R119, R0, 0x80, RZ, 0xfc, !PT ;  /* 0x0000008000777812 */ /* 0x000fc400078efcff */
[----:B------:R-:W-:Y:S02]  /*01e0*/  @P3 IADD3.X R85, R33, UR9, RZ, P0, !PT ;  /* 0x0000000921553c10 */ /* 0x000fe400087fe4ff */
[----:B------:R-:W-:Y:S02]  /*01f0*/  SHF.R.U32.HI R37, RZ, 0x1d, R99 ;  /* 0x0000001dff257819 */ /* 0x000fe40000011663 */
[----:B------:R-:W-:Y:S02]  /*0200*/  @P3 IADD3 R120, P0, R96, UR8, RZ ;  /* 0x0000000860783c10 */ /* 0x000fe4000ff1e0ff */
[----:B------:R-:W-:Y:S01]  /*0210*/  SHF.L.U32 R150, R119, 0x3, RZ ;  /* 0x0000000377967819 */ /* 0x000fe200000006ff */
[----:B------:R-:W5:Y:S01]  /*0220*/  @P3 LDG.E.64 R84, desc[UR4][R84.64] ;  /* 0x0000000454543981 */ /* 0x000f62000c1e1b00 */
[----:B------:R-:W-:Y:S02]  /*0230*/  @P3 IADD3.X R121, R37, UR9, RZ, P0, !PT ;  /* 0x0000000925793c10 */ /* 0x000fe400087fe4ff */
[----:B------:R-:W-:-:S02]  /*0240*/  SHF.R.U32.HI R45, RZ, 0x1d, R119 ;  /* 0x0000001dff2d7819 */ /* 0x000fc40000011677 */
[----:B------:R-:W-:Y:S02]  /*0250*/  @P3 IADD3 R140, P0, R150, UR8, RZ ;  /* 0x00000008968c3c10 */ /* 0x000fe4000ff1e0ff */
[C---:B------:R-:W-:Y:S01]  /*0260*/  LOP3.LUT R71, R0.reuse, 0x120, RZ, 0xfc, !PT ;  /* 0x0000012000477812 */ /* 0x040fe200078efcff */
[----:B------:R-:W5:Y:S01]  /*0270*/  @P3 LDG.E.64 R120, desc[UR4][R120.64] ;  /* 0x0000000478783981 */ /* 0x000f62000c1e1b00 */
[----:B------:R-:W-:Y:S02]  /*0280*/  @P3 IADD3.X R141, R45, UR9, RZ, P0, !PT ;  /* 0x000000092d8d3c10 */ /* 0x000fe400087fe4ff */
[C---:B------:R-:W-:Y:S02]  /*0290*/  @P2 LEA R206, P0, R71.reuse, UR6, 0x3 ;  /* 0x0000000647ce2c11 */ /* 0x040fe4000f8018ff */
[----:B------:R-:W-:Y:S02]  /*02a0*/  SHF.R.U32.HI R146, RZ, 0x5, R19 ;  /* 0x00000005ff927819 */ /* 0x000fe40000011613 */
[----:B------:R-:W-:Y:S01]  /*02b0*/  LOP3.LUT R51, R0, 0x1c0, RZ, 0xfc, !PT ;  /* 0x000001c000337812 */ /* 0x000fe200078efcff */
[----:B------:R-:W5:Y:S01]  /*02c0*/  @P3 LDG.E.64 R140, desc[UR4][R140.64] ;  /* 0x000000048c8c3981 */ /* 0x000f62000c1e1b00 */
[----:B------:R-:W-:-:S02]  /*02d0*/  @P2 LEA.HI.X R207, R71, UR7, RZ, 0x3, P0 ;  /* 0x0000000747cf2c11 */ /* 0x000fc400080f1cff */
[----:B--2---:R-:W-:Y:S02]  /*02e0*/  LEA R146, R3, R146, 0x2 ;  /* 0x0000009203927211 */ /* 0x004fe400078e10ff */
[C---:B------:R-:W-:Y:S02]  /*02f0*/  @P2 LEA R4, P0, R51.reuse, UR6, 0x3 ;  /* 0x0000000633042c11 */ /* 0x040fe4000f8018ff */
[C---:B------:R-:W-:Y:S01]  /*0300*/  LOP3.LUT R3, R0.reuse, 0x260, RZ, 0xfc, !PT ;  /* 0x0000026000037812 */ /* 0x040fe200078efcff */
[----:B------:R-:W5:Y:S01]  /*0310*/  @P2 LDG.E.64 R206, desc[UR4][R206.64] ;  /* 0x00000004cece2981 */ /* 0x000f62000c1e1b00 */
[----:B------:R-:W-:Y:S02]  /*0320*/  LOP3.LUT R83, R0, 0xc0, RZ, 0xfc, !PT ;  /* 0x000000c000537812 */ /* 0x000fe400078efcff */
[----:B------:R-:W-:Y:S02]  /*0330*/  @P2 LEA.HI.X R5, R51, UR7, RZ, 0x3, P0 ;  /* 0x0000000733052c11 */ /* 0x000fe400080f1cff */
[----:B------:R-:W-:-:S02]  /*0340*/  @P2 LEA R26, P1, R105, UR6, 0x3 ;  /* 0x00000006691a2c11 */ /* 0x000fc4000f8218ff */
[----:B------:R-:W-:Y:S02]  /*0350*/  @P2 LEA R24, P0, R3, UR6, 0x3 ;  /* 0x0000000603182c11 */ /* 0x000fe4000f8018ff */
[----:B------:R-:W-:Y:S01]  /*0360*/  SHF.L.U32 R122, R83, 0x3, RZ ;  /* 0x00000003537a7819 */ /* 0x000fe200000006ff */
[----:B------:R-:W5:Y:S01]  /*0370*/  @P2 LDG.E.64 R4, desc[UR4][R4.64] ;  /* 0x0000000404042981 */ /* 0x000f62000c1e1b00 */
[----:B------:R-:W-:Y:S02]  /*0380*/  LOP3.LUT R79, R0, 0xe0, RZ, 0xfc, !PT ;  /* 0x000000e0004f7812 */ /* 0x000fe400078efcff */
[----:B------:R-:W-:Y:S02]  /*0390*/  @P2 LEA.HI.X R27, R105, UR7, RZ, 0x3, P1 ;  /* 0x00000007691b2c11 */ /* 0x000fe400088f1cff */
[----:B------:R-:W-:Y:S02]  /*03a0*/  @P2 LEA.HI.X R25, R3, UR7, RZ, 0x3, P0 ;  /* 0x0000000703192c11 */ /* 0x000fe400080f1cff */
[----:B------:R-:W-:-:S02]  /*03b0*/  @P2 LEA R80, P1, R99, UR6, 0x3 ;  /* 0x0000000663502c11 */ /* 0x000fc4000f8218ff */
[----:B------:R-:W-:Y:S02]  /*03c0*/  SHF.R.U32.HI R52, RZ, 0x1d, R83 ;  /* 0x0000001dff347819 */ /* 0x000fe40000011653 */
[C---:B------:R-:W-:Y:S02]  /*03d0*/  LOP3.LUT R95, R0.reuse, 0x60, RZ, 0xfc, !PT ;  /* 0x00000060005f7812 */ /* 0x040fe400078efcff */
[----:B------:R-:W-:Y:S02]  /*03e0*/  SHF.L.U32 R76, R79, 0x3, RZ ;  /* 0x000000034f4c7819 */ /* 0x000fe400000006ff */
[C---:B------:R-:W-:Y:S02]  /*03f0*/  LOP3.LUT R75, R0.reuse, 0x100, RZ, 0xfc, !PT ;  /* 0x00000100004b7812 */ /* 0x040fe400078efcff */
[----:B------:R-:W-:Y:S02]  /*0400*/  SHF.R.U32.HI R53, RZ, 0x1d, R79 ;  /* 0x0000001dff357819 */ /* 0x000fe4000001164f */
[----:B------:R-:W-:-:S02]  /*0410*/  LOP3.LUT R87, R0, 0xa0, RZ, 0xfc, !PT ;  /* 0x000000a000577812 */ /* 0x000fc400078efcff */
[C---:B------:R-:W-:Y:S02]  /*0420*/  LOP3.LUT R67, R0.reuse, 0x140, RZ, 0xfc, !PT ;  /* 0x0000014000437812 */ /* 0x040fe400078efcff */
[----:B------:R-:W-:Y:S02]  /*0430*/  SHF.L.U32 R68, R71, 0x3, RZ ;  /* 0x0000000347447819 */ /* 0x000fe400000006ff */
[----:B------:R-:W-:Y:S02]  /*0440*/  @P2 LEA R142, P6, R119, UR6, 0x3 ;  /* 0x00000006778e2c11 */ /* 0x000fe4000f8c18ff */
[----:B------:R-:W-:Y:S02]  /*0450*/  @P2 LEA R134, P4, R83, UR6, 0x3 ;  /* 0x0000000653862c11 */ /* 0x000fe4000f8818ff */
[----:B------:R-:W-:Y:S02]  /*0460*/  SHF.R.U32.HI R57, RZ, 0x1d, R71 ;  /* 0x0000001dff397819 */ /* 0x000fe40000011647 */
[----:B------:R-:W-:-:S02]  /*0470*/  LOP3.LUT R63, R0, 0x160, RZ, 0xfc, !PT ;  /* 0x00000160003f7812 */ /* 0x000fc400078efcff */
[C---:B------:R-:W-:Y:S02]  /*0480*/  LOP3.LUT R59, R0.reuse, 0x180, RZ, 0xfc, !PT ;  /* 0x00000180003b7812 */ /* 0x040fe400078efcff */
[C---:B------:R-:W-:Y:S02]  /*0490*/  LOP3.LUT R47, R0.reuse, 0x1e0, RZ, 0xfc, !PT ;  /* 0x000001e0002f7812 */ /* 0x040fe400078efcff */
[C---:B------:R-:W-:Y:S02]  /*04a0*/  LOP3.LUT R55, R0.reuse, 0x1a0, RZ, 0xfc, !PT ;  /* 0x000001a000377812 */ /* 0x040fe400078efcff */
[C---:B------:R-:W-:Y:S02]  /*04b0*/  LOP3.LUT R43, R0.reuse, 0x200, RZ, 0xfc, !PT ;  /* 0x00000200002b7812 */ /* 0x040fe400078efcff */
[C---:B------:R-:W-:Y:S02]  /*04c0*/  LOP3.LUT R39, R0.reuse, 0x220, RZ, 0xfc, !PT ;  /* 0x0000022000277812 */ /* 0x040fe400078efcff */
[----:B------:R-:W-:-:S02]  /*04d0*/  LOP3.LUT R35, R0, 0x240, RZ, 0xfc, !PT ;  /* 0x0000024000237812 */ /* 0x000fc400078efcff */
[----:B------:R-:W-:Y:S02]  /*04e0*/  SHF.L.U32 R48, R51, 0x3, RZ ;  /* 0x0000000333307819 */ /* 0x000fe400000006ff */
[----:B------:R-:W-:Y:S01]  /*04f0*/  SHF.R.U32.HI R23, RZ, 0x1d, R51 ;  /* 0x0000001dff177819 */ /* 0x000fe20000011633 */
[----:B---3--:R-:W-:Y:S01]  /*0500*/  IMAD.WIDE.U32 R104, R105, 0x8, R30 ;  /* 0x0000000869687825 */ /* 0x008fe200078e001e */
[----:B------:R-:W-:Y:S01]  /*0510*/  @P3 IADD3 R132, P0, R122, UR8, RZ ;  /* 0x000000087a843c10 */ /* 0x000fe2000ff1e0ff */
[----:B------:R-:W5:Y:S01]  /*0520*/  @P2 LDG.E.64 R26, desc[UR4][R26.64] ;  /* 0x000000041a1a2981 */ /* 0x000f62000c1e1b00 */
[----:B------:R-:W-:Y:S02]  /*0530*/  @P2 LEA.HI.X R81, R99, UR7, RZ, 0x3, P1 ;  /* 0x0000000763512c11 */ /* 0x000fe400088f1cff */
[----:B------:R-:W-:Y:S01]  /*0540*/  @P3 IADD3.X R133, R52, UR9, RZ, P0, !PT ;  /* 0x0000000934853c10 */ /* 0x000fe200087fe4ff */
[----:B------:R-:W5:Y:S01]  /*0550*/  @P2 LDG.E.64 R24, desc[UR4][R24.64] ;  /* 0x0000000418182981 */ /* 0x000f62000c1e1b00 */
[----:B------:R-:W-:-:S02]  /*0560*/  @P2 LEA R144, P1, R95, UR6, 0x3 ;  /* 0x000000065f902c11 */ /* 0x000fc4000f8218ff */
[----:B------:R-:W-:Y:S02]  /*0570*/  @P3 IADD3 R216, P0, R76, UR8, RZ ;  /* 0x000000084cd83c10 */ /* 0x000fe4000ff1e0ff */
[----:B------:R-:W-:Y:S02]  /*0580*/  SHF.L.U32 R92, R95, 0x3, RZ ;  /* 0x000000035f5c7819 */ /* 0x000fe400000006ff */
[----:B------:R-:W-:Y:S02]  /*0590*/  SHF.L.U32 R72, R75, 0x3, RZ ;  /* 0x000000034b487819 */ /* 0x000fe400000006ff */
[----:B------:R-:W-:Y:S02]  /*05a0*/  SHF.R.U32.HI R41, RZ, 0x1d, R95 ;  /* 0x0000001dff297819 */ /* 0x000fe4000001165f */
[----:B------:R-:W-:Y:S02]  /*05b0*/  SHF.R.U32.HI R56, RZ, 0x1d, R75 ;  /* 0x0000001dff387819 */ /* 0x000fe4000001164b */
[----:B------:R-:W-:-:S02]  /*05c0*/  @P2 LEA.HI.X R143, R119, UR7, RZ, 0x3, P6 ;  /* 0x00000007778f2c11 */ /* 0x000fc4000b0f1cff */
[----:B------:R-:W-:Y:S02]  /*05d0*/  SHF.L.U32 R64, R67, 0x3, RZ ;  /* 0x0000000343407819 */ /* 0x000fe400000006ff */
[----:B------:R-:W-:Y:S02]  /*05e0*/  @P2 LEA.HI.X R135, R83, UR7, RZ, 0x3, P4 ;  /* 0x0000000753872c11 */ /* 0x000fe4000a0f1cff */
[----:B------:R-:W-:Y:S02]  /*05f0*/  SHF.R.U32.HI R65, RZ, 0x1d, R67 ;  /* 0x0000001dff417819 */ /* 0x000fe40000011643 */
[----:B------:R-:W-:Y:S02]  /*0600*/  SHF.L.U32 R148, R87, 0x3, RZ ;  /* 0x0000000357947819 */ /* 0x000fe400000006ff */
[----:B------:R-:W-:Y:S02]  /*0610*/  SHF.L.U32 R60, R63, 0x3, RZ ;  /* 0x000000033f3c7819 */ /* 0x000fe400000006ff */
[----:B------:R-:W-:-:S02]  /*0620*/  SHF.R.U32.HI R49, RZ, 0x1d, R87 ;  /* 0x0000001dff317819 */ /* 0x000fc40000011657 */
[----:B------:R-:W-:Y:S02]  /*0630*/  SHF.R.U32.HI R110, RZ, 0x1d, R63 ;  /* 0x0000001dff6e7819 */ /* 0x000fe4000001163f */
[----:B------:R-:W-:Y:S02]  /*0640*/  SHF.L.U32 R61, R59, 0x3, RZ ;  /* 0x000000033b3d7819 */ /* 0x000fe400000006ff */
[----:B------:R-:W-:Y:S02]  /*0650*/  SHF.L.U32 R117, R55, 0x3, RZ ;  /* 0x0000000337757819 */ /* 0x000fe400000006ff */
[----:B------:R-:W-:Y:S02]  /*0660*/  SHF.L.U32 R44, R47, 0x3, RZ ;  /* 0x000000032f2c7819 */ /* 0x000fe400000006ff */
[----:B------:R-:W-:Y:S02]  /*0670*/  SHF.R.U32.HI R18, RZ, 0x1d, R59 ;  /* 0x0000001dff127819 */ /* 0x000fe4000001163b */
[----:B------:R-:W-:-:S02]  /*0680*/  SHF.R.U32.HI R29, RZ, 0x1d, R55 ;  /* 0x0000001dff1d7819 */ /* 0x000fc40000011637 */
[----:B------:R-:W-:Y:S01]  /*0690*/  SHF.R.U32.HI R22, RZ, 0x1d, R47 ;  /* 0x0000001dff167819 */ /* 0x000fe2000001162f */
[--C-:B------:R-:W-:Y:S01]  /*06a0*/  IMAD.WIDE.U32 R98, R99, 0x8, R30.reuse ;  /* 0x0000000863627825 */ /* 0x100fe200078e001e */
[----:B------:R-:W-:Y:S01]  /*06b0*/  @P2 LEA.HI.X R145, R95, UR7, RZ, 0x3, P1 ;  /* 0x000000075f912c11 */ /* 0x000fe200088f1cff */
[----:B------:R-:W5:Y:S01]  /*06c0*/  @P2 LDG.E.64 R80, desc[UR4][R80.64] ;  /* 0x0000000450502981 */ /* 0x000f62000c1e1b00 */
[----:B------:R-:W-:Y:S02]  /*06d0*/  @P3 IADD3.X R217, R53, UR9, RZ, P0, !PT ;  /* 0x0000000935d93c10 */ /* 0x000fe400087fe4ff */
[----:B------:R-:W-:Y:S01]  /*06e0*/  @P2 LEA R138, P1, R87, UR6, 0x3 ;  /* 0x00000006578a2c11 */ /* 0x000fe2000f8218ff */
[----:B------:R-:W-:Y:S01]  /*06f0*/  IMAD.WIDE.U32 R70, R71, 0x8, R30 ;  /* 0x0000000847467825 */ /* 0x000fe200078e001e */
[----:B------:R-:W-:Y:S01]  /*0700*/  @P3 IADD3 R124, P5, R92, UR8, RZ ;  /* 0x000000085c7c3c10 */ /* 0x000fe2000ffbe0ff */
[----:B------:R-:W5:Y:S01]  /*0710*/  @P2 LDG.E.64 R144, desc[UR4][R144.64] ;  /* 0x0000000490902981 */ /* 0x000f62000c1e1b00 */
[----:B------:R-:W-:-:S02]  /*0720*/  @P3 IADD3 R208, P0, R72, UR8, RZ ;  /* 0x0000000848d03c10 */ /* 0x000fc4000ff1e0ff */
[----:B------:R-:W-:Y:S01]  /*0730*/  @P3 IADD3.X R125, R41, UR9, RZ, P5, !PT ;  /* 0x00000009297d3c10 */ /* 0x000fe2000affe4ff */
[--C-:B------:R-:W-:Y:S01]  /*0740*/  IMAD.WIDE.U32 R118, R119, 0x8, R30.reuse ;  /* 0x0000000877767825 */ /* 0x100fe200078e001e */
[----:B------:R-:W-:Y:S01]  /*0750*/  @P2 LEA.HI.X R139, R87, UR7, RZ, 0x3, P1 ;  /* 0x00000007578b2c11 */ /* 0x000fe200088f1cff */
[----:B------:R-:W5:Y:S01]  /*0760*/  @P2 LDG.E.64 R142, desc[UR4][R142.64] ;  /* 0x000000048e8e2981 */ /* 0x000f62000c1e1b00 */
[----:B------:R-:W-:Y:S02]  /*0770*/  @P3 IADD3.X R209, R56, UR9, RZ, P0, !PT ;  /* 0x0000000938d13c10 */ /* 0x000fe400087fe4ff */
[----:B------:R-:W-:Y:S01]  /*0780*/  @P2 LEA R130, P5, R79, UR6, 0x3 ;  /* 0x000000064f822c11 */ /* 0x000fe2000f8a18ff */
[----:B------:R-:W-:Y:S01]  /*0790*/  IMAD.WIDE.U32 R50, R51, 0x8, R30 ;  /* 0x0000000833327825 */ /* 0x000fe200078e001e */
[----:B------:R-:W-:Y:S01]  /*07a0*/  @P2 LEA R198, P1, R67, UR6, 0x3 ;  /* 0x0000000643c62c11 */ /* 0x000fe2000f8218ff */
[----:B------:R-:W5:Y:S01]  /*07b0*/  @P3 LDG.E.64 R124, desc[UR4][R124.64] ;  /* 0x000000047c7c3981 */ /* 0x000f62000c1e1b00 */
[----:B------:R-:W-:-:S02]  /*07c0*/  @P3 IADD3 R200, P0, R68, UR8, RZ ;  /* 0x0000000844c83c10 */ /* 0x000fc4000ff1e0ff */
[----:B------:R-:W-:Y:S01]  /*07d0*/  @P2 LEA R214, P6, R75, UR6, 0x3 ;  /* 0x000000064bd62c11 */ /* 0x000fe2000f8c18ff */
[----:B------:R-:W5:Y:S01]  /*07e0*/  @P3 LDG.E.64 R132, desc[UR4][R132.64] ;  /* 0x0000000484843981 */ /* 0x000f62000c1e1b00 */
[----:B------:R-:W-:Y:S02]  /*07f0*/  @P2 LEA.HI.X R131, R79, UR7, RZ, 0x3, P5 ;  /* 0x000000074f832c11 */ /* 0x000fe4000a8f1cff */
[----:B------:R-:W-:Y:S02]  /*0800*/  @P2 LEA.HI.X R199, R67, UR7, RZ, 0x3, P1 ;  /* 0x0000000743c72c11 */ /* 0x000fe400088f1cff */
[----:B------:R-:W-:Y:S01]  /*0810*/  @P2 LEA R184, P4, R63, UR6, 0x3 ;  /* 0x000000063fb82c11 */ /* 0x000fe2000f8818ff */
[----:B------:R-:W-:Y:S01]  /*0820*/  IMAD.WIDE.U32 R94, R95, 0x8, R30 ;  /* 0x000000085f5e7825 */ /* 0x000fe200078e001e */
[----:B------:R-:W-:Y:S01]  /*0830*/  @P3 IADD3.X R201, R57, UR9, RZ, P0, !PT ;  /* 0x0000000939c93c10 */ /* 0x000fe200087fe4ff */
[----:B------:R-:W5:Y:S01]  /*0840*/  @P2 LDG.E.64 R138, desc[UR4][R138.64] ;  /* 0x000000048a8a2981 */ /* 0x000f62000c1e1b00 */
[----:B------:R-:W-:-:S02]  /*0850*/  @P2 LEA R180, P5, R59, UR6, 0x3 ;  /* 0x000000063bb42c11 */ /* 0x000fc4000f8a18ff */
[----:B------:R-:W-:Y:S01]  /*0860*/  @P2 LEA R8, P1, R47, UR6, 0x3 ;  /* 0x000000062f082c11 */ /* 0x000fe2000f8218ff */
[--C-:B------:R-:W-:Y:S01]  /*0870*/  IMAD.WIDE.U32 R86, R87, 0x8, R30.reuse ;  /* 0x0000000857567825 */ /* 0x100fe200078e001e */
[----:B------:R-:W-:Y:S01]  /*0880*/  @P3 IADD3 R192, P0, R64, UR8, RZ ;  /* 0x0000000840c03c10 */ /* 0x000fe2000ff1e0ff */
[----:B------:R-:W5:Y:S01]  /*0890*/  @P2 LDG.E.64 R134, desc[UR4][R134.64] ;  /* 0x0000000486862981 */ /* 0x000f62000c1e1b00 */
[----:B------:R-:W-:Y:S02]  /*08a0*/  @P2 LEA.HI.X R215, R75, UR7, RZ, 0x3, P6 ;  /* 0x000000074bd72c11 */ /* 0x000fe4000b0f1cff */
[----:B------:R-:W-:Y:S01]  /*08b0*/  @P2 LEA R126, P6, R55, UR6, 0x3 ;  /* 0x00000006377e2c11 */ /* 0x000fe2000f8c18ff */
[----:B------:R-:W-:Y:S01]  /*08c0*/  IMAD.WIDE.U32 R82, R83, 0x8, R30 ;  /* 0x0000000853527825 */ /* 0x000fe200078e001e */
[----:B------:R-:W-:Y:S01]  /*08d0*/  @P2 LEA.HI.X R185, R63, UR7, RZ, 0x3, P4 ;  /* 0x000000073fb92c11 */ /* 0x000fe2000a0f1cff */
[----:B------:R-:W5:Y:S01]  /*08e0*/  @P2 LDG.E.64 R130, desc[UR4][R130.64] ;  /* 0x0000000482822981 */ /* 0x000f62000c1e1b00 */
[----:B------:R-:W-:-:S02]  /*08f0*/  @P2 LEA.HI.X R181, R59, UR7, RZ, 0x3, P5 ;  /* 0x000000073bb52c11 */ /* 0x000fc4000a8f1cff */
[----:B------:R-:W-:Y:S01]  /*0900*/  @P2 LEA.HI.X R9, R47, UR7, RZ, 0x3, P1 ;  /* 0x000000072f092c11 */ /* 0x000fe200088f1cff */
[--C-:B------:R-:W-:Y:S01]  /*0910*/  IMAD.WIDE.U32 R78, R79, 0x8, R30.reuse ;  /* 0x000000084f4e7825 */ /* 0x100fe200078e001e */
[----:B------:R-:W-:Y:S01]  /*0920*/  @P3 IADD3.X R193, R65, UR9, RZ, P0, !PT ;  /* 0x0000000941c13c10 */ /* 0x000fe200087fe4ff */
[----:B------:R-:W5:Y:S01]  /*0930*/  @P3 LDG.E.64 R216, desc[UR4][R216.64] ;  /* 0x00000004d8d83981 */ /* 0x000f62000c1e1b00 */
[----:B------:R-:W-:Y:S02]  /*0940*/  @P2 LEA R12, P4, R43, UR6, 0x3 ;  /* 0x000000062b0c2c11 */ /* 0x000fe4000f8818ff */
[----:B------:R-:W-:Y:S01]  /*0950*/  @P2 LEA R16, P5, R39, UR6, 0x3 ;  /* 0x0000000627102c11 */ /* 0x000fe2000f8a18ff */
[----:B------:R-:W-:Y:S01]  /*0960*/  IMAD.WIDE.U32 R74, R75, 0x8, R30 ;  /* 0x000000084b4a7825 */ /* 0x000fe200078e001e */
[----:B------:R-:W-:Y:S01]  /*0970*/  @P3 IADD3 R136, P1, R148, UR8, RZ ;  /* 0x0000000894883c10 */ /* 0x000fe2000ff3e0ff */
[----:B------:R-:W5:Y:S01]  /*0980*/  @P2 LDG.E.64 R214, desc[UR4][R214.64] ;  /* 0x00000004d6d62981 */ /* 0x000f62000c1e1b00 */
[----:B------:R-:W-:-:S02]  /*0990*/  @P3 IADD3 R128, P0, R60, UR8, RZ ;  /* 0x000000083c803c10 */ /* 0x000fc4000ff1e0ff */
[----:B------:R-:W-:Y:S01]  /*09a0*/  @P2 LEA.HI.X R127, R55, UR7, RZ, 0x3, P6 ;  /* 0x00000007377f2c11 */ /* 0x000fe2000b0f1cff */
[--C-:B------:R-:W-:Y:S01]  /*09b0*/  IMAD.WIDE.U32 R66, R67, 0x8, R30.reuse ;  /* 0x0000000843427825 */ /* 0x100fe200078e001e */
[----:B------:R-:W-:Y:S01]  /*09c0*/  @P2 LEA R20, P6, R35, UR6, 0x3 ;  /* 0x0000000623142c11 */ /* 0x000fe2000f8c18ff */
[----:B------:R-:W5:Y:S01]  /*09d0*/  @P3 LDG.E.64 R208, desc[UR4][R208.64] ;  /* 0x00000004d0d03981 */ /* 0x000f62000c1e1b00 */
[----:B------:R-:W-:Y:S02]  /*09e0*/  @P2 LEA.HI.X R13, R43, UR7, RZ, 0x3, P4 ;  /* 0x000000072b0d2c11 */ /* 0x000fe4000a0f1cff */
[----:B------:R-:W-:Y:S01]  /*09f0*/  @P2 LEA.HI.X R17, R39, UR7, RZ, 0x3, P5 ;  /* 0x0000000727112c11 */ /* 0x000fe2000a8f1cff */
[----:B------:R-:W-:Y:S01]  /*0a00*/  IMAD.WIDE.U32 R62, R63, 0x8, R30 ;  /* 0x000000083f3e7825 */ /* 0x000fe200078e001e */
[----:B------:R-:W-:Y:S01]  /*0a10*/  @P3 IADD3.X R137, R49, UR9, RZ, P1, !PT ;  /* 0x0000000931893c10 */ /* 0x000fe20008ffe4ff */
[----:B------:R-:W5:Y:S01]  /*0a20*/  @P3 LDG.E.64 R200, desc[UR4][R200.64] ;  /* 0x00000004c8c83981 */ /* 0x000f62000c1e1b00 */
[----:B------:R-:W-:-:S02]  /*0a30*/  @P3 IADD3.X R129, R110, UR9, RZ, P0, !PT ;  /* 0x000000096e813c10 */ /* 0x000fc400087fe4ff */
[----:B------:R-:W-:Y:S01]  /*0a40*/  @P3 IADD3 R160, P4, R61, UR8, RZ ;  /* 0x000000083da03c10 */ /* 0x000fe2000ff9e0ff */
[--C-:B------:R-:W-:Y:S01]  /*0a50*/  IMAD.WIDE.U32 R58, R59, 0x8, R30.reuse ;  /* 0x000000083b3a7825 */ /* 0x100fe200078e001e */
[----:B------:R-:W-:Y:S01]  /*0a60*/  @P3 IADD3 R2, P5, R117, UR8, RZ ;  /* 0x0000000875023c10 */ /* 0x000fe2000ffbe0ff */
[----:B------:R-:W5:Y:S01]  /*0a70*/  @P3 LDG.E.64 R136, desc[UR4][R136.64] ;  /* 0x0000000488883981 */ /* 0x000f62000c1e1b00 */
[----:B------:R-:W-:Y:S02]  /*0a80*/  @P3 IADD3 R6, P0, R48, UR8, RZ ;  /* 0x0000000830063c10 */ /* 0x000fe4000ff1e0ff */
[----:B------:R-:W-:Y:S01]  /*0a90*/  @P3 IADD3 R10, P1, R44, UR8, RZ ;  /* 0x000000082c0a3c10 */ /* 0x000fe2000ff3e0ff */
[--C-:B------:R-:W-:Y:S01]  /*0aa0*/  IMAD.WIDE.U32 R54, R55, 0x8, R30.reuse ;  /* 0x0000000837367825 */ /* 0x100fe200078e001e */
[----:B------:R-:W-:Y:S01]  /*0ab0*/  @P2 LEA.HI.X R21, R35, UR7, RZ, 0x3, P6 ;  /* 0x0000000723152c11 */ /* 0x000fe2000b0f1cff */
[----:B------:R-:W5:Y:S01]  /*0ac0*/  @P2 LDG.E.64 R198, desc[UR4][R198.64] ;  /* 0x00000004c6c62981 */ /* 0x000f62000c1e1b00 */
[----:B------:R-:W-:Y:S01]  /*0ad0*/  SHF.L.U32 R40, R43, 0x3, RZ ;  /* 0x000000032b287819 */ /* 0x000fe200000006ff */
[----:B------:R-:W-:Y:S01]  /*0ae0*/  IMAD.WIDE.U32 R46, R47, 0x8, R30 ;  /* 0x000000082f2e7825 */ /* 0x000fe200078e001e */
[----:B------:R-:W-:Y:S01]  /*0af0*/  SHF.R.U32.HI R0, RZ, 0x1d, R43 ;  /* 0x0000001dff007819 */ /* 0x000fe2000001162b */
        /* <DEDUP_REMOVED lines=13> */
[----:B------:R-:W-:Y:S01]  /*0bd0*/  @P3 IADD3.X R161, R18, UR9, RZ, P4, !PT ;  /* 0x0000000912a13c10 */ /* 0x000fe2000a7fe4ff */
[----:B------:R-:W-:Y:S01]  /*0be0*/  IMAD.WIDE.U32 R30, R3, 0x8, R30 ;  /* 0x00000008031e7825 */ /* 0x000fe200078e001e */
[----:B------:R-:W-:Y:S01]  /*0bf0*/  @P3 IADD3.X R3, R29, UR9, RZ, P5, !PT ;  /* 0x000000091d033c10 */ /* 0x000fe2000affe4ff */
[----:B------:R-:W5:Y:S01]  /*0c00*/  @P2 LDG.E.64 R126, desc[UR4][R126.64] ;  /* 0x000000047e7e2981 */ /* 0x000f62000c1e1b00 */
[----:B------:R-:W-:Y:S01]  /*0c10*/  @P3 IADD3.X R7, R23, UR9, RZ, P0, !PT ;  /* 0x0000000917073c10 */ /* 0x000fe200087fe4ff */
[----:B------:R-:W-:Y:S01]  /*0c20*/  ULDC.64 UR6, c[0x0][0x260] ;  /* 0x0000980000067ab9 */ /* 0x000fe20000000a00 */
[----:B------:R-:W-:Y:S01]  /*0c30*/  @P3 IADD3.X R11, R22, UR9, RZ, P1, !PT ;  /* 0x00000009160b3c10 */ /* 0x000fe20008ffe4ff */
[----:B------:R-:W5:Y:S01]  /*0c40*/  @P3 LDG.E.64 R160, desc[UR4][R160.64] ;  /* 0x00000004a0a03981 */ /* 0x000f62000c1e1b00 */
[----:B------:R-:W-:-:S02]  /*0c50*/  @P3 IADD3 R14, P4, R40, UR8, RZ ;  /* 0x00000008280e3c10 */ /* 0x000fc4000ff9e0ff */
[----:B------:R-:W-:Y:S01]  /*0c60*/  @P3 IADD3 R108, P5, R36, UR8, RZ ;  /* 0x00000008246c3c10 */ /* 0x000fe2000ffbe0ff */
[----:B------:R-:W5:Y:S01]  /*0c70*/  @P3 LDG.E.64 R2, desc[UR4][R2.64] ;  /* 0x0000000402023981 */ /* 0x000f62000c1e1b00 */
[----:B------:R-:W-:Y:S02]  /*0c80*/  @P3 IADD3 R102, P0, R32, UR8, RZ ;  /* 0x0000000820663c10 */ /* 0x000fe4000ff1e0ff */
[----:B------:R-:W-:Y:S01]  /*0c90*/  @P3 IADD3 R112, P1, R28, UR8, RZ ;  /* 0x000000081c703c10 */ /* 0x000fe2000ff3e0ff */
[----:B------:R-:W5:Y:S01]  /*0ca0*/  @P3 LDG.E.64 R6, desc[UR4][R6.64] ;  /* 0x0000000406063981 */ /* 0x000f62000c1e1b00 */
[----:B------:R-:W-:Y:S02]  /*0cb0*/  @P3 IADD3.X R15, R0, UR9, RZ, P4, !PT ;  /* 0x00000009000f3c10 */ /* 0x000fe4000a7fe4ff */
[----:B------:R-:W-:Y:S01]  /*0cc0*/  @P3 IADD3.X R109, R111, UR9, RZ, P5, !PT ;  /* 0x000000096f6d3c10 */ /* 0x000fe2000affe4ff */
[----:B------:R-:W5:Y:S01]  /*0cd0*/  @P2 LDG.E.64 R8, desc[UR4][R8.64] ;  /* 0x0000000408082981 */ /* 0x000f62000c1e1b00 */
[----:B------:R-:W-:-:S02]  /*0ce0*/  @P3 IADD3.X R103, R116, UR9, RZ, P0, !PT ;  /* 0x0000000974673c10 */ /* 0x000fc400087fe4ff */
[----:B------:R-:W-:Y:S01]  /*0cf0*/  @P3 IADD3.X R113, R147, UR9, RZ, P1, !PT ;  /* 0x0000000993713c10 */ /* 0x000fe20008ffe4ff */
[----:B------:R-:W-:Y:S01]  /*0d00*/  ULDC.64 UR8, c[0x0][0x268] ;  /* 0x00009a0000087ab9 */ /* 0x000fe20000000a00 */
[----:B------:R-:W-:Y:S01]  /*0d10*/  SHF.L.U32 R19, R19, 0x3, RZ ;  /* 0x0000000313137819 */ /* 0x000fe200000006ff */
[----:B------:R-:W5:Y:S01]  /*0d20*/  @P3 LDG.E.64 R10, desc[UR4][R10.64] ;  /* 0x000000040a0a3981 */ /* 0x000f62000c1e1b00 */
[----:B------:R-:W-:Y:S02]  /*0d30*/  IADD3 R106, P1, R106, UR8, RZ ;  /* 0x000000086a6a7c10 */ /* 0x000fe4000ff3e0ff */
[----:B------:R-:W-:Y:S01]  /*0d40*/  IADD3 R92, P5, R92, UR8, RZ ;  /* 0x000000085c5c7c10 */ /* 0x000fe2000ffbe0ff */
[----:B------:R-:W5:Y:S01]  /*0d50*/  @P2 LDG.E.64 R12, desc[UR4][R12.64] ;  /* 0x000000040c0c2981 */ /* 0x000f62000c1e1b00 */
[----:B------:R-:W-:Y:S02]  /*0d60*/  IADD3.X R107, RZ, UR9, RZ, P1, !PT ;  /* 0x00000009ff6b7c10 */ /* 0x000fe40008ffe4ff */
[----:B------:R-:W-:Y:S01]  /*0d70*/  IADD3 R150, P1, R150, UR8, RZ ;  /* 0x0000000896967c10 */ /* 0x000fe2000ff3e0ff */
[----:B------:R-:W5:Y:S01]  /*0d80*/  @P3 LDG.E.64 R14, desc[UR4][R14.64] ;  /* 0x000000040e0e3981 */ /* 0x000f62000c1e1b00 */
[----:B------:R-:W-:-:S02]  /*0d90*/  IADD3 R100, P6, R100, UR8, RZ ;  /* 0x0000000864647c10 */ /* 0x000fc4000ffde0ff */
[----:B------:R-:W-:Y:S01]  /*0da0*/  IADD3 R96, P4, R96, UR8, RZ ;  /* 0x0000000860607c10 */ /* 0x000fe2000ff9e0ff */
[----:B------:R-:W5:Y:S01]  /*0db0*/  @P2 LDG.E.64 R16, desc[UR4][R16.64] ;  /* 0x0000000410102981 */ /* 0x000f62000c1e1b00 */
[----:B------:R-:W-:Y:S02]  /*0dc0*/  IADD3.X R93, R41, UR9, RZ, P5, !PT ;  /* 0x00000009295d7c10 */ /* 0x000fe4000affe4ff */
[----:B------:R-:W-:Y:S01]  /*0dd0*/  IADD3.X R151, R45, UR9, RZ, P1, !PT ;  /* 0x000000092d977c10 */ /* 0x000fe20008ffe4ff */
[----:B------:R-:W5:Y:S01]  /*0de0*/  @P2 LDG.E.64 R20, desc[UR4][R20.64] ;  /* 0x0000000414142981 */ /* 0x000f62000c1e1b00 */
[----:B------:R-:W-:Y:S02]  /*0df0*/  IADD3 R76, P5, R76, UR8, RZ ;  /* 0x000000084c4c7c10 */ /* 0x000fe4000ffbe0ff */
[----:B------:R-:W-:Y:S01]  /*0e00*/  IADD3 R72, P1, R72, UR8, RZ ;  /* 0x0000000848487c10 */ /* 0x000fe2000ff3e0ff */
[----:B------:R-:W5:Y:S01]  /*0e10*/  @P3 LDG.E.64 R112, desc[UR4][R112.64] ;  /* 0x0000000470703981 */ /* 0x000f62000c1e1b00 */
[----:B------:R-:W-:-:S02]  /*0e20*/  IADD3.X R101, R33, UR9, RZ, P6, !PT ;  /* 0x0000000921657c10 */ /* 0x000fc4000b7fe4ff */
[----:B------:R-:W-:Y:S02]  /*0e30*/  IADD3.X R97, R37, UR9, RZ, P4, !PT ;  /* 0x0000000925617c10 */ /* 0x000fe4000a7fe4ff */
[----:B------:R-:W-:Y:S02]  /*0e40*/  IADD3 R148, P6, R148, UR8, RZ ;  /* 0x0000000894947c10 */ /* 0x000fe4000ffde0ff */
[----:B------:R-:W-:Y:S02]  /*0e50*/  IADD3 R122, P4, R122, UR8, RZ ;  /* 0x000000087a7a7c10 */ /* 0x000fe4000ff9e0ff */
[----:B------:R-:W-:Y:S02]  /*0e60*/  IADD3.X R77, R53, UR9, RZ, P5, !PT ;  /* 0x00000009354d7c10 */ /* 0x000fe4000affe4ff */
[----:B------:R-:W-:Y:S02]  /*0e70*/  IADD3.X R73, R56, UR9, RZ, P1, !PT ;  /* 0x0000000938497c10 */ /* 0x000fe40008ffe4ff */
[----:B------:R-:W-:-:S02]  /*0e80*/  IADD3 R64, P5, R64, UR8, RZ ;  /* 0x0000000840407c10 */ /* 0x000fc4000ffbe0ff */
[----:B------:R-:W-:Y:S02]  /*0e90*/  IADD3 R60, P1, R60, UR8, RZ ;  /* 0x000000083c3c7c10 */ /* 0x000fe4000ff3e0ff */
[----:B------:R-:W-:Y:S02]  /*0ea0*/  IADD3.X R149, R49, UR9, RZ, P6, !PT ;  /* 0x0000000931957c10 */ /* 0x000fe4000b7fe4ff */
[----:B------:R-:W-:Y:S02]  /*0eb0*/  IADD3.X R123, R52, UR9, RZ, P4, !PT ;  /* 0x00000009347b7c10 */ /* 0x000fe4000a7fe4ff */
[----:B------:R-:W-:Y:S02]  /*0ec0*/  IADD3 R56, P6, R61, UR8, RZ ;  /* 0x000000083d387c10 */ /* 0x000fe4000ffde0ff */
[----:B------:R-:W-:Y:S02]  /*0ed0*/  IADD3 R68, P4, R68, UR8, RZ ;  /* 0x0000000844447c10 */ /* 0x000fe4000ff9e0ff */
[----:B------:R-:W-:-:S02]  /*0ee0*/  IADD3.X R65, R65, UR9, RZ, P5, !PT ;  /* 0x0000000941417c10 */ /* 0x000fc4000affe4ff */
[----:B------:R-:W-:Y:S02]  /*0ef0*/  IADD3.X R61, R110, UR9, RZ, P1, !PT ;  /* 0x000000096e3d7c10 */ /* 0x000fe40008ffe4ff */
[----:B------:R-:W-:Y:S02]  /*0f00*/  IADD3 R48, P5, R48, UR8, RZ ;  /* 0x0000000830307c10 */ /* 0x000fe4000ffbe0ff */
[----:B------:R-:W-:Y:S02]  /*0f10*/  IADD3 R44, P1, R44, UR8, RZ ;  /* 0x000000082c2c7c10 */ /* 0x000fe4000ff3e0ff */
[----:B------:R-:W-:Y:S02]  /*0f20*/  IADD3.X R69, R57, UR9, RZ, P4, !PT ;  /* 0x0000000939457c10 */ /* 0x000fe4000a7fe4ff */
[----:B------:R-:W-:Y:S02]  /*0f30*/  LOP3.LUT R152, R19, 0xf8, RZ, 0xc0, !PT ;  /* 0x000000f813987812 */ /* 0x000fe400078ec0ff */
[----:B------:R-:W-:-:S02]  /*0f40*/  IADD3.X R57, R18, UR9, RZ, P6, !PT ;  /* 0x0000000912397c10 */ /* 0x000fc4000b7fe4ff */
[----:B------:R-:W-:Y:S01]  /*0f50*/  IADD3.X R49, R23, UR9, RZ, P5, !PT ;  /* 0x0000000917317c10 */ /* 0x000fe2000affe4ff */
[----:B------:R1:W5:Y:S01]  /*0f60*/  @P3 LDG.E.64 R18, desc[UR4][R108.64] ;  /* 0x000000046c123981 */ /* 0x000362000c1e1b00 */
[----:B------:R-:W-:-:S03]  /*0f70*/  IADD3.X R45, R22, UR9, RZ, P1, !PT ;  /* 0x00000009162d7c10 */ /* 0x000fc60008ffe4ff */
[----:B------:R1:W5:Y:S01]  /*0f80*/  @P3 LDG.E.64 R22, desc[UR4][R102.64] ;  /* 0x0000000466163981 */ /* 0x000362000c1e1b00 */
[----:B------:R-:W-:Y:S02]  /*0f90*/  ISETP.GE.AND P1, PT, R146, UR12, PT ;  /* 0x0000000c92007c0c */ /* 0x000fe4000bf26270 */
[----:B------:R-:W-:Y:S02]  /*0fa0*/  IADD3 R52, P4, R117, UR8, RZ ;  /* 0x0000000875347c10 */ /* 0x000fe4000ff9e0ff */
[----:B------:R-:W-:Y:S02]  /*0fb0*/  IADD3 R40, P6, R40, UR8, RZ ;  /* 0x0000000828287c10 */ /* 0x000fe4000ffde0ff */
[----:B------:R-:W-:Y:S02]  /*0fc0*/  IADD3 R36, P5, R36, UR8, RZ ;  /* 0x0000000824247c10 */ /* 0x000fe4000ffbe0ff */
[----:B------:R-:W-:Y:S02]  /*0fd0*/  IADD3.X R53, R29, UR9, RZ, P4, !PT ;  /* 0x000000091d357c10 */ /* 0x000fe4000a7fe4ff */
[----:B------:R-:W-:-:S02]  /*0fe0*/  IADD3.X R41, R0, UR9, RZ, P6, !PT ;  /* 0x0000000900297c10 */ /* 0x000fc4000b7fe4ff */
[----:B------:R-:W-:Y:S02]  /*0ff0*/  IADD3.X R37, R111, UR9, RZ, P5, !PT ;  /* 0x000000096f257c10 */ /* 0x000fe4000affe4ff */
[----:B0-----:R-:W-:Y:S02]  /*1000*/  LOP3.LUT P0, RZ, R114, UR10, RZ, 0xfc, !PT ;  /* 0x0000000a72ff7c12 */ /* 0x001fe4000f80fcff */
[----:B------:R-:W-:Y:S02]  /*1010*/  IADD3 R110, P4, R152, UR6, RZ ;  /* 0x00000006986e7c10 */ /* 0x000fe4000ff9e0ff */
[----:B------:R-:W-:Y:S02]  /*1020*/  IADD3 R32, P5, R32, UR8, RZ ;  /* 0x0000000820207c10 */ /* 0x000fe4000ffbe0ff */
[----:B------:R-:W-:Y:S02]  /*1030*/  IADD3 R28, P6, R28, UR8, RZ ;  /* 0x000000081c1c7c10 */ /* 0x000fe4000ffde0ff */
[----:B------:R-:W-:-:S02]  /*1040*/  IADD3.X R111, RZ, UR7, RZ, P4, !PT ;  /* 0x00000007ff6f7c10 */ /* 0x000fc4000a7fe4ff */
[----:B------:R-:W-:Y:S02]  /*1050*/  IADD3.X R33, R116, UR9, RZ, P5, !PT ;  /* 0x0000000974217c10 */ /* 0x000fe4000affe4ff */
[----:B------:R-:W-:Y:S02]  /*1060*/  IADD3.X R29, R147, UR9, RZ, P6, !PT ;  /* 0x00000009931d7c10 */ /* 0x000fe4000b7fe4ff */
[----:B------:R-:W-:Y:S01]  /*1070*/  LOP3.LUT P0, RZ, R115, UR11, RZ, 0xfc, P0 ;  /* 0x0000000b73ff7c12 */ /* 0x000fe2000800fcff */
[----:B-1----:R-:W-:-:S12]  /*1080*/  @P1 EXIT ;  /* 0x000000000000194d */ /* 0x002fd80003800000 */
[----:B------:R-:W2:Y:S01]  /*1090*/  LDG.E.64 R110, desc[UR4][R110.64] ;  /* 0x000000046e6e7981 */ /* 0x000ea2000c1e1b00 */
[----:B-----5:R-:W-:Y:S02]  /*10a0*/  @!P2 CS2R R90, SRZ ;  /* 0x00000000005aa805 */ /* 0x020fe4000001ff00 */
[----:B------:R-:W-:Y:S01]  /*10b0*/  ISETP.NE.U32.AND P1, PT, R114, RZ, PT ;  /* 0x000000ff7200720c */ /* 0x000fe20003f25070 */
[----:B------:R-:W3:Y:S04]  /*10c0*/  LDG.E.64 R106, desc[UR4][R106.64] ;  /* 0x000000046a6a7981 */ /* 0x000ee8000c1e1b00 */
[----:B------:R-:W4:Y:S04]  /*10d0*/  LDG.E.64 R104, desc[UR4][R104.64] ;  /* 0x0000000468687981 */ /* 0x000f28000c1e1b00 */
[----:B------:R-:W4:Y:S01]  /*10e0*/  LDG.E.64 R100, desc[UR4][R100.64] ;  /* 0x0000000464647981 */ /* 0x000f22000c1e1b00 */
[----:B------:R-:W-:-:S03]  /*10f0*/  HADD2.F32 R0, -RZ, R90.H0_H0 ;  /* 0x2000005aff007230 */ /* 0x000fc60000004100 */
[----:B------:R-:W4:Y:S01]  /*1100*/  LDG.E.64 R98, desc[UR4][R98.64] ;  /* 0x0000000462627981 */ /* 0x000f22000c1e1b00 */
[----:B------:R-:W-:-:S03]  /*1110*/  @!P3 CS2R R88, SRZ ;  /* 0x000000000058b805 */ /* 0x000fc6000001ff00 */
[----:B------:R-:W4:Y:S04]  /*1120*/  LDG.E.64 R96, desc[UR4][R96.64] ;  /* 0x0000000460607981 */ /* 0x000f28000c1e1b00 */
[----:B------:R-:W4:Y:S01]  /*1130*/  LDG.E.64 R94, desc[UR4][R94.64] ;  /* 0x000000045e5e7981 */ /* 0x000f22000c1e1b00 */
[----:B------:R-:W-:-:S03]  /*1140*/  @!P2 CS2R R26, SRZ ;  /* 0x00000000001aa805 */ /* 0x000fc6000001ff00 */
[----:B------:R-:W4:Y:S01]  /*1150*/  LDG.E.64 R92, desc[UR4][R92.64] ;  /* 0x000000045c5c7981 */ /* 0x000f22000c1e1b00 */
[----:B------:R-:W-:-:S03]  /*1160*/  @!P3 CS2R R84, SRZ ;  /* 0x000000000054b805 */ /* 0x000fc6000001ff00 */
[----:B------:R-:W4:Y:S01]  /*1170*/  LDG.E.64 R86, desc[UR4][R86.64] ;  /* 0x0000000456567981 */ /* 0x000f22000c1e1b00 */
[----:B------:R-:W-:-:S03]  /*1180*/  @!P2 CS2R R80, SRZ ;  /* 0x000000000050a805 */ /* 0x000fc6000001ff00 */
[----:B------:R-:W4:Y:S04]  /*1190*/  LDG.E.64 R82, desc[UR4][R82.64] ;  /* 0x0000000452527981 */ /* 0x000f28000c1e1b00 */
        /* <DEDUP_REMOVED lines=25> */
[----:B------:R-:W4:Y:S01]  /*1330*/  LDG.E.64 R28, desc[UR4][R28.64] ;  /* 0x000000041c1c7981 */ /* 0x000f22000c1e1b00 */
        /* <DEDUP_REMOVED lines=12> */
[----:B------:R-:W-:Y:S01]  /*1400*/  @!P2 CS2R R8, SRZ ;  /* 0x000000000008a805 */ /* 0x000fe2000001ff00 */
[----:B0-----:R-:W-:Y:S01]  /*1410*/  HADD2.F32 R0, -RZ, R91.H0_H0 ;  /* 0x2000005bff007230 */ /* 0x001fe20000004100 */
[----:B------:R-:W-:-:S02]  /*1420*/  @!P3 CS2R R136, SRZ ;  /* 0x000000000088b805 */ /* 0x000fc4000001ff00 */
[----:B------:R-:W-:Y:S02]  /*1430*/  @!P3 CS2R R10, SRZ ;  /* 0x00000000000ab805 */ /* 0x000fe4000001ff00 */
[----:B------:R-:W-:Y:S02]  /*1440*/  @!P2 CS2R R12, SRZ ;  /* 0x00000000000ca805 */ /* 0x000fe4000001ff00 */
[----:B------:R-:W-:Y:S01]  /*1450*/  @!P2 CS2R R138, SRZ ;  /* 0x00000000008aa805 */ /* 0x000fe2000001ff00 */
[----:B------:R0:W-:Y:S01]  /*1460*/  STL [R1+0x6c], R0 ;  /* 0x00006c0001007387 */ /* 0x0001e20000100800 */
        /* <DEDUP_REMOVED lines=15> */
[--C-:B------:R-:W-:Y:S02]  /*1560*/  SHF.R.U64 R114, R90, 0x10, R91.reuse ;  /* 0x000000105a727819 */ /* 0x100fe4000000125b */
[----:B------:R-:W-:Y:S02]  /*1570*/  @!P3 CS2R R208, SRZ ;  /* 0x0000000000d0b805 */ /* 0x000fe4000001ff00 */
[----:B------:R-:W-:-:S02]  /*1580*/  SHF.R.U32.HI R108, RZ, 0x10, R91 ;  /* 0x00000010ff6c7819 */ /* 0x000fc4000001165b */
[----:B------:R-:W-:Y:S01]  /*1590*/  @!P2 CS2R R206, SRZ ;  /* 0x0000000000cea805 */ /* 0x000fe2000001ff00 */
[----:B------:R1:W4:Y:S01]  /*15a0*/  LDG.E.64 R90, desc[UR4][R118.64] ;  /* 0x00000004765a7981 */ /* 0x000322000c1e1b00 */
[----:B------:R-:W-:Y:S02]  /*15b0*/  @!P3 CS2R R200, SRZ ;  /* 0x0000000000c8b805 */ /* 0x000fe4000001ff00 */
[----:B------:R-:W-:Y:S02]  /*15c0*/  @!P2 CS2R R198, SRZ ;  /* 0x0000000000c6a805 */ /* 0x000fe4000001ff00 */
[----:B------:R-:W-:Y:S02]  /*15d0*/  @!P3 CS2R R192, SRZ ;  /* 0x0000000000c0b805 */ /* 0x000fe4000001ff00 */
[----:B------:R-:W-:Y:S01]  /*15e0*/  @!P2 CS2R R180, SRZ ;  /* 0x0000000000b4a805 */ /* 0x000fe2000001ff00 */
[----:B0-----:R-:W-:Y:S01]  /*15f0*/  HADD2.F32 R0, -RZ, R89.H0_H0 ;  /* 0x20000059ff007230 */ /* 0x001fe20000004100 */
[----:B------:R-:W-:Y:S01]  /*1600*/  ULDC UR6, c[0x0][0x218] ;  /* 0x0000860000067ab9 */ /* 0x000fe20000000800 */
[----:B------:R-:W-:Y:S01]  /*1610*/  ULDC.U8 UR7, c[0x0][0x2a0] ;  /* 0x0000a80000077ab9 */ /* 0x000fe20000000000 */
[----:B------:R-:W-:Y:S01]  /*1620*/  ULDC UR8, c[0x0][0x2d8] ;  /* 0x0000b60000087ab9 */ /* 0x000fe20000000800 */
[----:B------:R-:W-:Y:S01]  /*1630*/  ULDC.64 UR16, c[0x0][0x230] ;  /* 0x00008c0000107ab9 */ /* 0x000fe20000000a00 */
[----:B------:R0:W-:Y:S01]  /*1640*/  STL [R1+0x68], R0 ;  /* 0x0000680001007387 */ /* 0x0001e20000100800 */
[--C-:B------:R-:W-:Y:S01]  /*1650*/  SHF.R.U64 R109, R88, 0x10, R89.reuse ;  /* 0x00000010586d7819 */ /* 0x100fe20000001259 */
[----:B------:R-:W-:Y:S01]  /*1660*/  ULDC.64 UR14, c[0x0][0x228] ;  /* 0x00008a00000e7ab9 */ /* 0x000fe20000000a00 */
[----:B------:R-:W-:Y:S01]  /*1670*/  SHF.R.U32.HI R103, RZ, 0x10, R89 ;  /* 0x00000010ff677819 */ /* 0x000fe20000011659 */
[----:B------:R-:W-:Y:S01]  /*1680*/  ULDC.64 UR10, c[0x0][0x2b8] ;  /* 0x0000ae00000a7ab9 */ /* 0x000fe20000000a00 */
[----:B------:R-:W4:Y:S01]  /*1690*/  LDG.E.64 R88, desc[UR4][R150.64] ;  /* 0x0000000496587981 */ /* 0x000f22000c1e1b00 */
[----:B------:R-:W-:Y:S01]  /*16a0*/  ULDC.64 UR12, c[0x0][0x2c0] ;  /* 0x0000b000000c7ab9 */ /* 0x000fe20000000a00 */
[----:B0-----:R-:W-:-:S05]  /*16b0*/  HADD2.F32 R0, -RZ, R26.H0_H0 ;  /* 0x2000001aff007230 */ /* 0x001fca0000004100 */
[----:B------:R0:W-:Y:S02]  /*16c0*/  STL [R1+0x5c], R0 ;  /* 0x00005c0001007387 */ /* 0x0001e40000100800 */
[----:B0-----:R-:W-:-:S05]  /*16d0*/  HADD2.F32 R0, -RZ, R27.H0_H0 ;  /* 0x2000001bff007230 */ /* 0x001fca0000004100 */
[----:B------:R0:W-:Y:S01]  /*16e0*/  STL [R1+0x4c], R0 ;  /* 0x00004c0001007387 */ /* 0x0001e20000100800 */
[----:B------:R-:W-:Y:S02]  /*16f0*/  ISETP.NE.AND.EX P1, PT, R115, RZ, PT, P1 ;  /* 0x000000ff7300720c */ /* 0x000fe40003f25310 */
[--C-:B------:R-:W-:Y:S02]  /*1700*/  SHF.R.U64 R102, R26, 0x10, R27.reuse ;  /* 0x000000101a667819 */ /* 0x100fe4000000121b */
[----:B------:R-:W-:Y:S01]  /*1710*/  SHF.R.U32.HI R115, RZ, 0x10, R27 ;  /* 0x00000010ff737819 */ /* 0x000fe2000001161b */
[----:B0-----:R-:W-:Y:S01]  /*1720*/  HADD2.F32 R0, -RZ, R84.H0_H0 ;  /* 0x20000054ff007230 */ /* 0x001fe20000004100 */
[--C-:B------:R-:W-:Y:S02]  /*1730*/  SHF.R.U64 R27, R84, 0x10, R85.reuse ;  /* 0x00000010541b7819 */ /* 0x100fe40000001255 */
[----:B------:R-:W-:Y:S02]  /*1740*/  SHF.R.U32.HI R116, RZ, 0x10, R85 ;  /* 0x00000010ff747819 */ /* 0x000fe40000011655 */
[----:B------:R0:W-:Y:S02]  /*1750*/  STL [R1+0x58], R0 ;  /* 0x0000580001007387 */ /* 0x0001e40000100800 */
[----:B0-----:R-:W-:-:S02]  /*1760*/  HADD2.F32 R0, -RZ, R85.H0_H0 ;  /* 0x20000055ff007230 */ /* 0x001fc40000004100 */
[----:B------:R-:W4:Y:S01]  /*1770*/  LDG.E.64 R84, desc[UR4][R148.64] ;  /* 0x0000000494547981 */ /* 0x000f22000c1e1b00 */
[--C-:B------:R-:W-:Y:S01]  /*1780*/  SHF.R.U64 R117, R80, 0x10, R81.reuse ;  /* 0x0000001050757819 */ /* 0x100fe20000001251 */
[----:B------:R-:W-:Y:S01]  /*1790*/  HADD2.F32 R26, -RZ, R80.H0_H0 ;  /* 0x20000050ff1a7230 */ /* 0x000fe20000004100 */
[----:B-1----:R-:W-:Y:S01]  /*17a0*/  SHF.R.U32.HI R119, RZ, 0x10, R81 ;  /* 0x00000010ff777819 */ /* 0x002fe20000011651 */
[----:B------:R0:W-:Y:S02]  /*17b0*/  STL [R1+0x48], R0 ;  /* 0x0000480001007387 */ /* 0x0001e40000100800 */
[----:B0-----:R-:W-:Y:S02]  /*17c0*/  HADD2.F32 R0, -RZ, R81.H0_H0 ;  /* 0x20000051ff007230 */ /* 0x001fe40000004100 */
[----:B------:R0:W4:Y:S04]  /*17d0*/  LDG.E.64 R80, desc[UR4][R122.64] ;  /* 0x000000047a507981 */ /* 0x000128000c1e1b00 */
[----:B------:R-:W-:Y:S04]  /*17e0*/  STL [R1+0x3c], R26 ;  /* 0x00003c1a01007387 */ /* 0x000fe80000100800 */
[----:B------:R1:W-:Y:S02]  /*17f0*/  STL [R1+0x2c], R0 ;  /* 0x00002c0001007387 */ /* 0x0003e40000100800 */
[----:B-1----:R-:W-:-:S02]  /*1800*/  HADD2.F32 R0, -RZ, R120.H0_H0 ;  /* 0x20000078ff007230 */ /* 0x002fc40000004100 */
[----:B------:R-:W-:-:S03]  /*1810*/  HADD2.F32 R26, -RZ, R121.H0_H0 ;  /* 0x20000079ff1a7230 */ /* 0x000fc60000004100 */
[----:B------:R1:W-:Y:S04]  /*1820*/  STL [R1+0x38], R0 ;  /* 0x0000380001007387 */ /* 0x0003e80000100800 */
[----:B------:R2:W-:Y:S01]  /*1830*/  STL [R1+0x28], R26 ;  /* 0x0000281a01007387 */ /* 0x0005e20000100800 */
[----:B-1----:R-:W-:-:S05]  /*1840*/  HADD2.F32 R0, -RZ, R144.H0_H0 ;  /* 0x20000090ff007230 */ /* 0x002fca0000004100 */
[----:B------:R1:W-:Y:S01]  /*1850*/  STL [R1+0x1c], R0 ;  /* 0x00001c0001007387 */ /* 0x0003e20000100800 */
[--C-:B0-----:R-:W-:Y:S01]  /*1860*/  SHF.R.U64 R122, R124, 0x10, R125.reuse ;  /* 0x000000107c7a7819 */ /* 0x101fe2000000127d */
[----:B--2---:R-:W-:Y:S01]  /*1870*/  HADD2.F32 R26, -RZ, R124.H0_H0 ;  /* 0x2000007cff1a7230 */ /* 0x004fe20000004100 */
[----:B------:R-:W-:Y:S01]  /*1880*/  SHF.R.U32.HI R124, RZ, 0x10, R125 ;  /* 0x00000010ff7c7819 */ /* 0x000fe2000001167d */
[----:B------:R-:W-:Y:S02]  /*1890*/  HADD2.F32 R190, -RZ, R184.H0_H0 ;  /* 0x200000b8ffbe7230 */ /* 0x000fe40000004100 */
[----:B-1----:R-:W-:Y:S01]  /*18a0*/  HADD2.F32 R0, -RZ, R145.H0_H0 ;  /* 0x20000091ff007230 */ /* 0x002fe20000004100 */
[----:B------:R-:W-:Y:S01]  /*18b0*/  SHF.R.U64 R188, R184, 0x10, R185 ;  /* 0x00000010b8bc7819 */ /* 0x000fe200000012b9 */
[----:B------:R-:W-:Y:S01]  /*18c0*/  HADD2.F32 R184, -RZ, R129.H0_H0 ;  /* 0x20000081ffb87230 */ /* 0x000fe20000004100 */
[--C-:B------:R-:W-:Y:S02]  /*18d0*/  SHF.R.U64 R187, R128, 0x10, R129.reuse ;  /* 0x0000001080bb7819 */ /* 0x100fe40000001281 */
[----:B------:R0:W-:Y:S01]  /*18e0*/  STL [R1+0xc], R0 ;  /* 0x00000c0001007387 */ /* 0x0001e20000100800 */
[----:B------:R-:W-:Y:S01]  /*18f0*/  SHF.R.U32.HI R182, RZ, 0x10, R129 ;  /* 0x00000010ffb67819 */ /* 0x000fe20000011681 */
[----:B------:R-:W-:Y:S01]  /*1900*/  HADD2.F32 R150, -RZ, R2.H0_H0 ;  /* 0x20000002ff967230 */ /* 0x000fe20000004100 */
[----:B------:R-:W-:Y:S01]  /*1910*/  SHF.R.U64 R227, R132, 0x10, R133 ;  /* 0x0000001084e37819 */ /* 0x000fe20000001285 */
[----:B------:R-:W-:Y:S01]  /*1920*/  HADD2.F32 R229, -RZ, R132.H0_H0 ;  /* 0x20000084ffe57230 */ /* 0x000fe20000004100 */
[----:B------:R-:W-:Y:S01]  /*1930*/  SHF.R.U32.HI R129, RZ, 0x10, R3 ;  /* 0x00000010ff817819 */ /* 0x000fe20000011603 */
[----:B------:R-:W-:Y:S01]  /*1940*/  HADD2.F32 R151, -RZ, R126.H0_H0 ;  /* 0x2000007eff977230 */ /* 0x000fe20000004100 */
[----:B------:R-:W-:Y:S01]  /*1950*/  SHF.R.U64 R132, R4, 0x10, R5 ;  /* 0x0000001004847819 */ /* 0x000fe20000001205 */
[----:B0-----:R-:W-:Y:S01]  /*1960*/  HADD2.F32 R0, -RZ, R125.H0_H0 ;  /* 0x2000007dff007230 */ /* 0x001fe20000004100 */
[----:B------:R-:W-:Y:S01]  /*1970*/  SHF.R.U64 R125, R2, 0x10, R3 ;  /* 0x00000010027d7819 */ /* 0x000fe20000001203 */
[----:B------:R-:W-:Y:S01]  /*1980*/  HADD2.F32 R2, -RZ, R3.H0_H0 ;  /* 0x20000003ff027230 */ /* 0x000fe20000004100 */
[----:B------:R-:W-:Y:S01]  /*1990*/  SHF.R.U64 R149, R126, 0x10, R127 ;  /* 0x000000107e957819 */ /* 0x000fe2000000127f */
[----:B------:R-:W-:Y:S01]  /*19a0*/  HADD2.F32 R3, -RZ, R4.H0_H0 ;  /* 0x20000004ff037230 */ /* 0x000fe20000004100 */
[----:B------:R-:W-:Y:S01]  /*19b0*/  SHF.R.U32.HI R171, RZ, 0x10, R5 ;  /* 0x00000010ffab7819 */ /* 0x000fe20000011605 */
[----:B------:R-:W-:Y:S01]  /*19c0*/  HADD2.F32 R4, -RZ, R5.H0_H0 ;  /* 0x20000005ff047230 */ /* 0x000fe20000004100 */
[----:B------:R-:W-:Y:S01]  /*19d0*/  SHF.R.U32.HI R223, RZ, 0x10, R133 ;  /* 0x00000010ffdf7819 */ /* 0x000fe20000011685 */
[----:B------:R-:W-:Y:S01]  /*19e0*/  HADD2.F32 R225, -RZ, R133.H0_H0 ;  /* 0x20000085ffe17230 */ /* 0x000fe20000004100 */
[----:B------:R-:W-:Y:S01]  /*19f0*/  SHF.R.U64 R126, R6, 0x10, R7 ;  /* 0x00000010067e7819 */ /* 0x000fe20000001207 */
[----:B------:R-:W-:Y:S01]  /*1a00*/  HADD2.F32 R5, -RZ, R6.H0_H0 ;  /* 0x20000006ff057230 */ /* 0x000fe20000004100 */
[----:B------:R-:W-:Y:S01]  /*1a10*/  STL [R1+0x18], R26 ;  /* 0x0000181a01007387 */ /* 0x000fe20000100800 */
[----:B------:R-:W-:Y:S01]  /*1a20*/  SHF.R.U64 R228, R134, 0x10, R135 ;  /* 0x0000001086e47819 */ /* 0x000fe20000001287 */
[----:B------:R-:W-:Y:S01]  /*1a30*/  HADD2.F32 R236, -RZ, R134.H0_H0 ;  /* 0x20000086ffec7230 */ /* 0x000fe20000004100 */
[----:B------:R-:W-:Y:S01]  /*1a40*/  SHF.R.U32.HI R133, RZ, 0x10, R7 ;  /* 0x00000010ff857819 */ /* 0x000fe20000011607 */
[----:B------:R-:W-:Y:S01]  /*1a50*/  HADD2.F32 R6, -RZ, R7.H0_H0 ;  /* 0x20000007ff067230 */ /* 0x000fe20000004100 */
[----:B------:R0:W-:Y:S01]  /*1a60*/  STL [R1+0x8], R0 ;  /* 0x0000080001007387 */ /* 0x0001e20000100800 */
[----:B------:R-:W-:Y:S01]  /*1a70*/  SHF.R.U64 R134, R8, 0x10, R9 ;  /* 0x0000001008867819 */ /* 0x000fe20000001209 */
[----:B------:R-:W-:Y:S01]  /*1a80*/  HADD2.F32 R7, -RZ, R8.H0_H0 ;  /* 0x20000008ff077230 */ /* 0x000fe20000004100 */
[----:B------:R-:W-:Y:S01]  /*1a90*/  SHF.R.U32.HI R170, RZ, 0x10, R127 ;  /* 0x00000010ffaa7819 */ /* 0x000fe2000001167f */
[----:B------:R-:W-:Y:S01]  /*1aa0*/  HADD2.F32 R8, -RZ, R9.H0_H0 ;  /* 0x20000009ff087230 */ /* 0x000fe20000004100 */
[----:B------:R-:W-:Y:S01]  /*1ab0*/  SHF.R.U32.HI R172, RZ, 0x10, R9 ;  /* 0x00000010ffac7819 */ /* 0x000fe20000011609 */
[----:B------:R-:W-:Y:S01]  /*1ac0*/  HADD2.F32 R243, -RZ, R136.H0_H0 ;  /* 0x20000088fff37230 */ /* 0x000fe20000004100 */
[----:B------:R-:W-:Y:S01]  /*1ad0*/  SHF.R.U64 R241, R136, 0x10, R137 ;  /* 0x0000001088f17819 */ /* 0x000fe20000001289 */
[----:B------:R-:W-:-:S02]  /*1ae0*/  HADD2.F32 R9, -RZ, R10.H0_H0 ;  /* 0x2000000aff097230 */ /* 0x000fc40000004100 */
[----:B0-----:R-:W-:Y:S01]  /*1af0*/  HADD2.F32 R0, -RZ, R127.H0_H0 ;  /* 0x2000007fff007230 */ /* 0x001fe20000004100 */
[----:B------:R-:W-:Y:S01]  /*1b00*/  SHF.R.U64 R127, R10, 0x10, R11 ;  /* 0x000000100a7f7819 */ /* 0x000fe2000000120b */
[----:B------:R-:W-:Y:S01]  /*1b10*/  HADD2.F32 R239, -RZ, R137.H0_H0 ;  /* 0x20000089ffef7230 */ /* 0x000fe20000004100 */
[----:B------:R-:W-:Y:S01]  /*1b20*/  SHF.R.U32.HI R237, RZ, 0x10, R137 ;  /* 0x00000010ffed7819 */ /* 0x000fe20000011689 */
[----:B------:R-:W-:Y:S01]  /*1b30*/  HADD2.F32 R10, -RZ, R11.H0_H0 ;  /* 0x2000000bff0a7230 */ /* 0x000fe20000004100 */
[----:B------:R-:W-:Y:S01]  /*1b40*/  SHF.R.U32.HI R136, RZ, 0x10, R11 ;  /* 0x00000010ff887819 */ /* 0x000fe2000001160b */
[----:B------:R-:W-:Y:S01]  /*1b50*/  HADD2.F32 R11, -RZ, R12.H0_H0 ;  /* 0x2000000cff0b7230 */ /* 0x000fe20000004100 */
[--C-:B------:R-:W-:Y:S01]  /*1b60*/  SHF.R.U64 R137, R12, 0x10, R13.reuse ;  /* 0x000000100c897819 */ /* 0x100fe2000000120d */
[----:B------:R-:W-:Y:S01]  /*1b70*/  HADD2.F32 R189, -RZ, R128.H0_H0 ;  /* 0x20000080ffbd7230 */ /* 0x000fe20000004100 */
[----:B------:R-:W-:Y:S01]  /*1b80*/  SHF.R.U32.HI R173, RZ, 0x10, R13 ;  /* 0x00000010ffad7819 */ /* 0x000fe2000001160d */
[----:B------:R-:W-:Y:S01]  /*1b90*/  HADD2.F32 R12, -RZ, R13.H0_H0 ;  /* 0x2000000dff0c7230 */ /* 0x000fe20000004100 */
[----:B------:R-:W-:Y:S01]  /*1ba0*/  SHF.R.U64 R242, R138, 0x10, R139 ;  /* 0x000000108af27819 */ /* 0x000fe2000000128b */
[----:B------:R-:W-:Y:S01]  /*1bb0*/  HADD2.F32 R244, -RZ, R138.H0_H0 ;  /* 0x2000008afff47230 */ /* 0x000fe20000004100 */
[----:B------:R-:W-:Y:S01]  /*1bc0*/  SHF.R.U64 R128, R14, 0x10, R15 ;  /* 0x000000100e807819 */ /* 0x000fe2000000120f */
[----:B------:R-:W-:Y:S01]  /*1bd0*/  HADD2.F32 R13, -RZ, R14.H0_H0 ;  /* 0x2000000eff0d7230 */ /* 0x000fe20000004100 */
[----:B------:R-:W-:Y:S01]  /*1be0*/  SHF.R.U64 R249, R140, 0x10, R141 ;  /* 0x000000108cf97819 */ /* 0x000fe2000000128d */
[----:B------:R-:W-:Y:S01]  /*1bf0*/  HADD2.F32 R251, -RZ, R140.H0_H0 ;  /* 0x2000008cfffb7230 */ /* 0x000fe20000004100 */
[----:B------:R-:W-:Y:S01]  /*1c00*/  SHF.R.U32.HI R138, RZ, 0x10, R15 ;  /* 0x00000010ff8a7819 */ /* 0x000fe2000001160f */
[----:B------:R-:W-:Y:S01]  /*1c10*/  HADD2.F32 R14, -RZ, R15.H0_H0 ;  /* 0x2000000fff0e7230 */ /* 0x000fe20000004100 */
[----:B------:R-:W-:Y:S01]  /*1c20*/  SHF.R.U64 R140, R16, 0x10, R17 ;  /* 0x00000010108c7819 */ /* 0x000fe20000001211 */
[----:B------:R-:W-:Y:S01]  /*1c30*/  HADD2.F32 R15, -RZ, R16.H0_H0 ;  /* 0x20000010ff0f7230 */ /* 0x000fe20000004100 */
[----:B------:R-:W-:Y:S01]  /*1c40*/  SHF.R.U32.HI R224, RZ, 0x10, R135 ;  /* 0x00000010ffe07819 */ /* 0x000fe20000011687 */
[----:B------:R-:W-:Y:S01]  /*1c50*/  HADD2.F32 R226, -RZ, R135.H0_H0 ;  /* 0x20000087ffe27230 */ /* 0x000fe20000004100 */
[----:B------:R-:W-:Y:S01]  /*1c60*/  SHF.R.U32.HI R174, RZ, 0x10, R17 ;  /* 0x00000010ffae7819 */ /* 0x000fe20000011611 */
[----:B------:R-:W-:Y:S01]  /*1c70*/  HADD2.F32 R16, -RZ, R17.H0_H0 ;  /* 0x20000011ff107230 */ /* 0x000fe20000004100 */
[----:B------:R-:W-:Y:S01]  /*1c80*/  SHF.R.U32.HI R245, RZ, 0x10, R141 ;  /* 0x00000010fff57819 */ /* 0x000fe2000001168d */
        /* <DEDUP_REMOVED lines=13> */
[----:B------:R-:W-:-:S02]  /*1d60*/  SHF.R.U32.HI R238, RZ, 0x10, R139 ;  /* 0x00000010ffee7819 */ /* 0x000fc4000001168b */
[----:B------:R-:W-:Y:S01]  /*1d70*/  SHF.R.U32.HI R175, RZ, 0x10, R21 ;  /* 0x00000010ffaf7819 */ /* 0x000fe20000011615 */
[----:B------:R-:W-:Y:S01]  /*1d80*/  HADD2.F32 R21, -RZ, R22.H0_H0 ;  /* 0x20000016ff157230 */ /* 0x000fe20000004100 */
[----:B------:R-:W-:Y:S02]  /*1d90*/  SHF.R.U64 R121, R144, 0x10, R145 ;  /* 0x0000001090797819 */ /* 0x000fe40000001291 */
[----:B------:R-:W-:Y:S01]  /*1da0*/  SHF.R.U64 R139, R22, 0x10, R23 ;  /* 0x00000010168b7819 */ /* 0x000fe20000001217 */
[----:B------:R-:W-:Y:S01]  /*1db0*/  HADD2.F32 R22, -RZ, R23.H0_H0 ;  /* 0x20000017ff167230 */ /* 0x000fe20000004100 */
[----:B------:R-:W-:Y:S02]  /*1dc0*/  SHF.R.U32.HI R123, RZ, 0x10, R145 ;  /* 0x00000010ff7b7819 */ /* 0x000fe40000011691 */
        /* <DEDUP_REMOVED lines=10> */
[----:B------:R-:W-:-:S02]  /*1e70*/  SHF.R.U32.HI R166, RZ, 0x10, R113 ;  /* 0x00000010ffa67819 */ /* 0x000fc40000011671 */
[--C-:B------:R-:W-:Y:S01]  /*1e80*/  SHF.R.U64 R112, R110, 0x10, R111.reuse ;  /* 0x000000106e707819 */ /* 0x100fe2000000126f */
[----:B------:R-:W-:Y:S01]  /*1e90*/  HADD2.F32 R110, -RZ, R110.H0_H0 ;  /* 0x2000006eff6e7230 */ /* 0x000fe20000004100 */
[----:B------:R-:W-:Y:S01]  /*1ea0*/  SHF.R.U32.HI R113, RZ, 0x10, R111 ;  /* 0x00000010ff717819 */ /* 0x000fe2000001166f */
[----:B------:R-:W-:Y:S02]  /*1eb0*/  HADD2.F32 R111, -RZ, R111.H0_H0 ;  /* 0x2000006fff6f7230 */ /* 0x000fe40000004100 */
[----:B---3--:R-:W-:Y:S01]  /*1ec0*/  HADD2.F32 R147, -RZ, R106.H0_H0 ;  /* 0x2000006aff937230 */ /* 0x008fe20000004100 */
[----:B------:R0:W-:Y:S04]  /*1ed0*/  STL [R1+0x2fc], R110 ;  /* 0x0002fc6e01007387 */ /* 0x0001e80000100800 */
[----:B------:R1:W-:Y:S04]  /*1ee0*/  STL [R1+0x2f4], R111 ;  /* 0x0002f46f01007387 */ /* 0x0003e80000100800 */
[----:B------:R2:W-:Y:S01]  /*1ef0*/  STL [R1+0x2f8], R147 ;  /* 0x0002f89301007387 */ /* 0x0005e20000100800 */
[--C-:B0-----:R-:W-:Y:S01]  /*1f00*/  SHF.R.U64 R110, R106, 0x10, R107.reuse ;  /* 0x000000106a6e7819 */ /* 0x101fe2000000126b */
[----:B-1----:R-:W-:Y:S01]  /*1f10*/  HADD2.F32 R111, -RZ, R107.H0_H0 ;  /* 0x2000006bff6f7230 */ /* 0x002fe20000004100 */
[----:B------:R-:W-:-:S02]  /*1f20*/  SHF.R.U32.HI R106, RZ, 0x10, R107 ;  /* 0x00000010ff6a7819 */ /* 0x000fc4000001166b */
[----:B----4-:R-:W-:Y:S01]  /*1f30*/  SHF.R.U64 R107, R104, 0x10, R105 ;  /* 0x00000010686b7819 */ /* 0x010fe20000001269 */
[----:B------:R-:W-:Y:S01]  /*1f40*/  HADD2.F32 R104, -RZ, R104.H0_H0 ;  /* 0x20000068ff687230 */ /* 0x000fe20000004100 */
[----:B------:R0:W-:Y:S01]  /*1f50*/  STL [R1+0x2f0], R111 ;  /* 0x0002f06f01007387 */ /* 0x0001e20000100800 */
[----:B--2---:R-:W-:-:S03]  /*1f60*/  HADD2.F32 R147, -RZ, R100.H0_H0 ;  /* 0x20000064ff937230 */ /* 0x004fc60000004100 */
[----:B------:R1:W-:Y:S01]  /*1f70*/  STL [R1+0x2ec], R104 ;  /* 0x0002ec6801007387 */ /* 0x0003e20000100800 */
[----:B0-----:R-:W-:Y:S01]  /*1f80*/  SHF.R.U32.HI R111, RZ, 0x10, R105 ;  /* 0x00000010ff6f7819 */ /* 0x001fe20000011669 */
[----:B------:R-:W-:-:S05]  /*1f90*/  HADD2.F32 R105, -RZ, R105.H0_H0 ;  /* 0x20000069ff697230 */ /* 0x000fca0000004100 */
[----:B------:R0:W-:Y:S01]  /*1fa0*/  STL [R1+0x2e4], R105 ;  /* 0x0002e46901007387 */ /* 0x0001e20000100800 */
[--C-:B-1----:R-:W-:Y:S02]  /*1fb0*/  SHF.R.U64 R104, R100, 0x10, R101.reuse ;  /* 0x0000001064687819 */ /* 0x102fe40000001265 */
[----:B------:R-:W-:Y:S01]  /*1fc0*/  SHF.R.U32.HI R100, RZ, 0x10, R101 ;  /* 0x00000010ff647819 */ /* 0x000fe20000011665 */
[----:B------:R1:W-:Y:S01]  /*1fd0*/  STL [R1+0x2e8], R147 ;  /* 0x0002e89301007387 */ /* 0x0003e20000100800 */
[----:B0-----:R-:W-:Y:S01]  /*1fe0*/  HADD2.F32 R105, -RZ, R101.H0_H0 ;  /* 0x20000065ff697230 */ /* 0x001fe20000004100 */
[----:B------:R-:W-:Y:S01]  /*1ff0*/  SHF.R.U64 R101, R98, 0x10, R99 ;  /* 0x0000001062657819 */ /* 0x000fe20000001263 */
[----:B------:R-:W-:-:S03]  /*2000*/  HADD2.F32 R98, -RZ, R98.H0_H0 ;  /* 0x20000062ff627230 */ /* 0x000fc60000004100 */
[----:B------:R0:W-:Y:S01]  /*2010*/  STL [R1+0x2e0], R105 ;  /* 0x0002e06901007387 */ /* 0x0001e20000100800 */
[----:B-1----:R-:W-:-:S03]  /*2020*/  HADD2.F32 R147, -RZ, R96.H0_H0 ;  /* 0x20000060ff937230 */ /* 0x002fc60000004100 */
        /* <DEDUP_REMOVED lines=170> */
[----:B------:R-:W-:Y:S01]  /*2ad0*/  HADD2.F32 R43, -RZ, R43.H0_H0 ;  /* 0x2000002bff2b7230 */ /* 0x000fe20000004100 */
[----:B-1----:R-:W-:-:S04]  /*2ae0*/  SHF.R.U64 R42, R40, 0x10, R41 ;  /* 0x00000010282a7819 */ /* 0x002fc80000001229 */
[----:B------:R0:W-:Y:S01]  /*2af0*/  STL [R1+0xec], R43 ;  /* 0x0000ec2b01007387 */ /* 0x0001e20000100800 */
[----:B------:R-:W-:-:S03]  /*2b00*/  SHF.R.U32.HI R40, RZ, 0x10, R41 ;  /* 0x00000010ff287819 */ /* 0x000fc60000011629 */
[----:B------:R1:W-:Y:S01]  /*2b10*/  STL [R1+0xf8], R147 ;  /* 0x0000f89301007387 */ /* 0x0003e20000100800 */
[----:B0-----:R-:W-:Y:S01]  /*2b20*/  HADD2.F32 R43, -RZ, R41.H0_H0 ;  /* 0x20000029ff2b7230 */ /* 0x001fe20000004100 */
[--C-:B------:R-:W-:Y:S01]  /*2b30*/  SHF.R.U64 R41, R38, 0x10, R39.reuse ;  /* 0x0000001026297819 */ /* 0x100fe20000001227 */
[----:B------:R-:W-:Y:S01]  /*2b40*/  HADD2.F32 R38, -RZ, R38.H0_H0 ;  /* 0x20000026ff267230 */ /* 0x000fe20000004100 */
[----:B-1----:R-:W-:Y:S02]  /*2b50*/  SHF.R.U32.HI R147, RZ, 0x10, R39 ;  /* 0x00000010ff937819 */ /* 0x002fe40000011627 */
[----:B------:R0:W-:Y:S01]  /*2b60*/  STL [R1+0xe8], R43 ;  /* 0x0000e82b01007387 */ /* 0x0001e20000100800 */
[----:B------:R-:W-:Y:S01]  /*2b70*/  HADD2.F32 R39, -RZ, R39.H0_H0 ;  /* 0x20000027ff277230 */ /* 0x000fe20000004100 */
[----:B------:R-:W-:Y:S02]  /*2b80*/  SHF.R.U64 R154, R34, 0x10, R35 ;  /* 0x00000010229a7819 */ /* 0x000fe40000001223 */
[----:B------:R1:W-:Y:S01]  /*2b90*/  STL [R1+0xdc], R38 ;  /* 0x0000dc2601007387 */ /* 0x0003e20000100800 */
[----:B------:R-:W-:Y:S01]  /*2ba0*/  HADD2.F32 R34, -RZ, R34.H0_H0 ;  /* 0x20000022ff227230 */ /* 0x000fe20000004100 */
[----:B0-----:R-:W-:Y:S01]  /*2bb0*/  SHF.R.U64 R43, R36, 0x10, R37 ;  /* 0x00000010242b7819 */ /* 0x001fe20000001225 */
[----:B-1----:R-:W-:-:S02]  /*2bc0*/  HADD2.F32 R38, -RZ, R36.H0_H0 ;  /* 0x20000024ff267230 */ /* 0x002fc40000004100 */
[----:B------:R-:W-:Y:S01]  /*2bd0*/  HADD2.F32 R36, -RZ, R37.H0_H0 ;  /* 0x20000025ff247230 */ /* 0x000fe20000004100 */
[----:B------:R-:W-:Y:S01]  /*2be0*/  STL [R1+0xcc], R39 ;  /* 0x0000cc2701007387 */ /* 0x000fe20000100800 */
[----:B------:R-:W-:Y:S01]  /*2bf0*/  SHF.R.U32.HI R156, RZ, 0x10, R35 ;  /* 0x00000010ff9c7819 */ /* 0x000fe20000011623 */
[----:B------:R-:W-:Y:S02]  /*2c00*/  HADD2.F32 R35, -RZ, R35.H0_H0 ;  /* 0x20000023ff237230 */ /* 0x000fe40000004100 */
[----:B------:R-:W-:Y:S01]  /*2c10*/  STL [R1+0xd8], R38 ;  /* 0x0000d82601007387 */ /* 0x000fe20000100800 */
[----:B------:R-:W-:-:S03]  /*2c20*/  SHF.R.U64 R155, R32, 0x10, R33 ;  /* 0x00000010209b7819 */ /* 0x000fc60000001221 */
[----:B------:R-:W-:Y:S01]  /*2c30*/  STL [R1+0xc8], R36 ;  /* 0x0000c82401007387 */ /* 0x000fe20000100800 */
[----:B------:R-:W-:-:S03]  /*2c40*/  SHF.R.U64 R158, R30, 0x10, R31 ;  /* 0x000000101e9e7819 */ /* 0x000fc6000000121f */
[----:B------:R0:W-:Y:S01]  /*2c50*/  STL [R1+0xbc], R34 ;  /* 0x0000bc2201007387 */ /* 0x0001e20000100800 */
[----:B------:R-:W-:Y:S01]  /*2c60*/  HADD2.F32 R30, -RZ, R30.H0_H0 ;  /* 0x2000001eff1e7230 */ /* 0x000fe20000004100 */
[----:B------:R-:W-:Y:S01]  /*2c70*/  SHF.R.U64 R163, R160, 0x10, R161 ;  /* 0x00000010a0a37819 */ /* 0x000fe200000012a1 */
[----:B------:R-:W-:Y:S01]  /*2c80*/  HADD2.F32 R178, -RZ, R160.H0_H0 ;  /* 0x200000a0ffb27230 */ /* 0x000fe20000004100 */
[----:B------:R-:W-:Y:S01]  /*2c90*/  STL [R1+0xac], R35 ;  /* 0x0000ac2301007387 */ /* 0x000fe20000100800 */
[----:B0-----:R-:W-:Y:S02]  /*2ca0*/  HADD2.F32 R34, -RZ, R32.H0_H0 ;  /* 0x20000020ff227230 */ /* 0x001fe40000004100 */
[----:B------:R-:W-:Y:S01]  /*2cb0*/  HADD2.F32 R32, -RZ, R33.H0_H0 ;  /* 0x20000021ff207230 */ /* 0x000fe20000004100 */
[----:B------:R-:W-:Y:S02]  /*2cc0*/  SHF.R.U32.HI R160, RZ, 0x10, R31 ;  /* 0x00000010ffa07819 */ /* 0x000fe4000001161f */
[----:B------:R-:W-:Y:S01]  /*2cd0*/  STL [R1+0xb8], R34 ;  /* 0x0000b82201007387 */ /* 0x000fe20000100800 */
[----:B------:R-:W-:-:S03]  /*2ce0*/  HADD2.F32 R31, -RZ, R31.H0_H0 ;  /* 0x2000001fff1f7230 */ /* 0x000fc60000004100 */
[----:B------:R-:W-:Y:S01]  /*2cf0*/  STL [R1+0xa8], R32 ;  /* 0x0000a82001007387 */ /* 0x000fe20000100800 */
[----:B------:R-:W-:-:S03]  /*2d00*/  SHF.R.U64 R159, R28, 0x10, R29 ;  /* 0x000000101c9f7819 */ /* 0x000fc6000000121d */
[----:B------:R0:W-:Y:S01]  /*2d10*/  STL [R1+0x9c], R30 ;  /* 0x00009c1e01007387 */ /* 0x0001e20000100800 */
[----:B------:R-:W-:-:S03]  /*2d20*/  SHF.R.U32.HI R165, RZ, 0x10, R29 ;  /* 0x00000010ffa57819 */ /* 0x000fc6000001161d */
[----:B------:R-:W-:Y:S01]  /*2d30*/  STL [R1+0x8c], R31 ;  /* 0x00008c1f01007387 */ /* 0x000fe20000100800 */
[----:B0-----:R-:W-:Y:S02]  /*2d40*/  HADD2.F32 R30, -RZ, R28.H0_H0 ;  /* 0x2000001cff1e7230 */ /* 0x001fe40000004100 */
[----:B------:R-:W-:-:S03]  /*2d50*/  HADD2.F32 R28, -RZ, R29.H0_H0 ;  /* 0x2000001dff1c7230 */ /* 0x000fc60000004100 */
[----:B------:R0:W-:Y:S01]  /*2d60*/  STL [R1+0x98], R30 ;  /* 0x0000981e01007387 */ /* 0x0001e20000100800 */
[----:B------:R-:W-:-:S03]  /*2d70*/  HADD2.F32 R29, -RZ, R109.H0_H0 ;  /* 0x2000006dff1d7230 */ /* 0x000fc60000004100 */
[----:B------:R1:W-:Y:S01]  /*2d80*/  STL [R1+0x88], R28 ;  /* 0x0000881c01007387 */ /* 0x0003e20000100800 */
[----:B0-----:R-:W-:Y:S02]  /*2d90*/  HADD2.F32 R30, -RZ, R114.H0_H0 ;  /* 0x20000072ff1e7230 */ /* 0x001fe40000004100 */
[----:B-1----:R-:W-:-:S03]  /*2da0*/  HADD2.F32 R28, -RZ, R108.H0_H0 ;  /* 0x2000006cff1c7230 */ /* 0x002fc60000004100 */
[----:B------:R0:W-:Y:S04]  /*2db0*/  STL [R1+0x74], R30 ;  /* 0x0000741e01007387 */ /* 0x0001e80000100800 */
[----:B------:R1:W-:Y:S04]  /*2dc0*/  STL [R1+0x70], R29 ;  /* 0x0000701d01007387 */ /* 0x0003e80000100800 */
[----:B------:R2:W-:Y:S01]  /*2dd0*/  STL [R1+0x64], R28 ;  /* 0x0000641c01007387 */ /* 0x0005e20000100800 */
[----:B0-----:R-:W-:Y:S02]  /*2de0*/  HADD2.F32 R30, -RZ, R103.H0_H0 ;  /* 0x20000067ff1e7230 */ /* 0x001fe40000004100 */
[----:B-1----:R-:W-:-:S03]  /*2df0*/  HADD2.F32 R29, -RZ, R102.H0_H0 ;  /* 0x20000066ff1d7230 */ /* 0x002fc60000004100 */
[----:B------:R-:W-:Y:S01]  /*2e00*/  STL [R1+0x60], R30 ;  /* 0x0000601e01007387 */ /* 0x000fe20000100800 */
[----:B--2---:R-:W-:Y:S02]  /*2e10*/  HADD2.F32 R28, -RZ, R27.H0_H0 ;  /* 0x2000001bff1c7230 */ /* 0x004fe40000004100 */
[----:B------:R-:W-:Y:S01]  /*2e20*/  HADD2.F32 R27, -RZ, R115.H0_H0 ;  /* 0x20000073ff1b7230 */ /* 0x000fe20000004100 */
[----:B------:R0:W-:Y:S04]  /*2e30*/  STL [R1+0x54], R29 ;  /* 0x0000541d01007387 */ /* 0x0001e80000100800 */
[----:B------:R1:W-:Y:S04]  /*2e40*/  STL [R1+0x50], R28 ;  /* 0x0000501c01007387 */ /* 0x0003e80000100800 */
[----:B------:R2:W-:Y:S01]  /*2e50*/  STL [R1+0x44], R27 ;  /* 0x0000441b01007387 */ /* 0x0005e20000100800 */
[----:B0-----:R-:W-:-:S02]  /*2e60*/  HADD2.F32 R29, -RZ, R116.H0_H0 ;  /* 0x20000074ff1d7230 */ /* 0x001fc40000004100 */
        /* <DEDUP_REMOVED lines=9> */
[----:B------:R1:W-:Y:S01]  /*2f00*/  STL [R1+0x20], R28 ;  /* 0x0000201c01007387 */ /* 0x0003e20000100800 */
[----:B------:R-:W-:-:S03]  /*2f10*/  HADD2.F32 R103, -RZ, R112.H0_H0 ;  /* 0x20000070ff677230 */ /* 0x000fc60000004100 */
[----:B------:R2:W-:Y:S01]  /*2f20*/  STL [R1+0x14], R27 ;  /* 0x0000141b01007387 */ /* 0x0005e20000100800 */
[----:B0-----:R-:W-:Y:S02]  /*2f30*/  HADD2.F32 R29, -RZ, R122.H0_H0 ;  /* 0x2000007aff1d7230 */ /* 0x001fe40000004100 */
[----:B-1----:R-:W-:-:S03]  /*2f40*/  HADD2.F32 R28, -RZ, R123.H0_H0 ;  /* 0x2000007bff1c7230 */ /* 0x002fc60000004100 */
[----:B------:R-:W-:Y:S01]  /*2f50*/  STL [R1+0x10], R29 ;  /* 0x0000101d01007387 */ /* 0x000fe20000100800 */
[----:B--2---:R-:W-:-:S03]  /*2f60*/  HADD2.F32 R27, -RZ, R124.H0_H0 ;  /* 0x2000007cff1b7230 */ /* 0x004fc60000004100 */
[----:B------:R-:W-:Y:S01]  /*2f70*/  STL [R1+0x4], R28 ;  /* 0x0000041c01007387 */ /* 0x000fe20000100800 */
[----:B------:R-:W-:Y:S02]  /*2f80*/  HADD2.F32 R108, -RZ, R113.H0_H0 ;  /* 0x20000071ff6c7230 */ /* 0x000fe40000004100 */
[----:B------:R-:W-:Y:S01]  /*2f90*/  HADD2.F32 R102, -RZ, R110.H0_H0 ;  /* 0x2000006eff667230 */ /* 0x000fe20000004100 */
[----:B------:R-:W-:Y:S04]  /*2fa0*/  STL [R1], R27 ;  /* 0x0000001b01007387 */ /* 0x000fe80000100800 */
[----:B------:R0:W-:Y:S04]  /*2fb0*/  STL [R1+0x270], R103 ;  /* 0x0002706701007387 */ /* 0x0001e80000100800 */
[----:B------:R-:W-:Y:S01]  /*2fc0*/  STL [R1+0x268], R108 ;  /* 0x0002686c01007387 */ /* 0x000fe20000100800 */
[----:B0-----:R-:W-:-:S03]  /*2fd0*/  HADD2.F32 R103, -RZ, R106.H0_H0 ;  /* 0x2000006aff677230 */ /* 0x001fc60000004100 */
[----:B------:R0:W-:Y:S01]  /*2fe0*/  STL [R1+0x26c], R102 ;  /* 0x00026c6601007387 */ /* 0x0001e20000100800 */
[----:B------:R-:W-:-:S03]  /*2ff0*/  HADD2.F32 R106, -RZ, R107.H0_H0 ;  /* 0x2000006bff6a7230 */ /* 0x000fc60000004100 */
[----:B------:R1:W-:Y:S01]  /*3000*/  STL [R1+0x264], R103 ;  /* 0x0002646701007387 */ /* 0x0003e20000100800 */
[----:B------:R-:W-:Y:S02]  /*3010*/  HADD2.F32 R100, -RZ, R100.H0_H0 ;  /* 0x20000064ff647230 */ /* 0x000fe40000004100 */
[----:B0-----:R-:W-:Y:S01]  /*3020*/  HADD2.F32 R102, -RZ, R111.H0_H0 ;  /* 0x2000006fff667230 */ /* 0x001fe20000004100 */
[----:B------:R-:W-:Y:S01]  /*3030*/  STL [R1+0x260], R106 ;  /* 0x0002606a01007387 */ /* 0x000fe20000100800 */
[----:B-1----:R-:W-:-:S03]  /*3040*/  HADD2.F32 R103, -RZ, R104.H0_H0 ;  /* 0x20000068ff677230 */ /* 0x002fc60000004100 */
[----:B------:R0:W-:Y:S01]  /*3050*/  STL [R1+0x258], R102 ;  /* 0x0002586601007387 */ /* 0x0001e20000100800 */
[----:B------:R-:W-:-:S03]  /*3060*/  HADD2.F32 R96, -RZ, R96.H0_H0 ;  /* 0x20000060ff607230 */ /* 0x000fc60000004100 */
[----:B------:R-:W-:Y:S04]  /*3070*/  STL [R1+0x25c], R103 ;  /* 0x00025c6701007387 */ /* 0x000fe80000100800 */
[----:B------:R1:W-:Y:S01]  /*3080*/  STL [R1+0x254], R100 ;  /* 0x0002546401007387 */ /* 0x0003e20000100800 */
[----:B0-----:R-:W-:Y:S02]  /*3090*/  HADD2.F32 R102, -RZ, R101.H0_H0 ;  /* 0x20000065ff667230 */ /* 0x001fe40000004100 */
[----:B------:R-:W-:-:S03]  /*30a0*/  HADD2.F32 R101, -RZ, R105.H0_H0 ;  /* 0x20000069ff657230 */ /* 0x000fc60000004100 */
[----:B------:R-:W-:Y:S01]  /*30b0*/  STL [R1+0x250], R102 ;  /* 0x0002506601007387 */ /* 0x000fe20000100800 */
[----:B-1----:R-:W-:-:S03]  /*30c0*/  HADD2.F32 R100, -RZ, R98.H0_H0 ;  /* 0x20000062ff647230 */ /* 0x002fc60000004100 */
[----:B------:R-:W-:Y:S01]  /*30d0*/  STL [R1+0x248], R101 ;  /* 0x0002486501007387 */ /* 0x000fe20000100800 */
[----:B------:R-:W-:Y:S02]  /*30e0*/  HADD2.F32 R98, -RZ, R97.H0_H0 ;  /* 0x20000061ff627230 */ /* 0x000fe40000004100 */
[----:B------:R-:W-:Y:S01]  /*30f0*/  HADD2.F32 R97, -RZ, R99.H0_H0 ;  /* 0x20000063ff617230 */ /* 0x000fe20000004100 */
[----:B------:R-:W-:Y:S01]  /*3100*/  STL [R1+0x24c], R100 ;  /* 0x00024c6401007387 */ /* 0x000fe20000100800 */
[----:B------:R-:W-:-:S03]  /*3110*/  HADD2.F32 R92, -RZ, R92.H0_H0 ;  /* 0x2000005cff5c7230 */ /* 0x000fc60000004100 */
[----:B------:R0:W-:Y:S04]  /*3120*/  STL [R1+0x244], R96 ;  /* 0x0002446001007387 */ /* 0x0001e80000100800 */
[----:B------:R-:W-:Y:S01]  /*3130*/  STL [R1+0x240], R98 ;  /* 0x0002406201007387 */ /* 0x000fe20000100800 */
[----:B0-----:R-:W-:-:S03]  /*3140*/  HADD2.F32 R96, -RZ, R94.H0_H0 ;  /* 0x2000005eff607230 */ /* 0x001fc60000004100 */
        /* <DEDUP_REMOVED lines=101> */
[----:B------:R0:W-:Y:S01]  /*37a0*/  STL [R1+0x100], R44 ;  /* 0x0001002c01007387 */ /* 0x0001e20000100800 */
[----:B------:R-:W-:-:S03]  /*37b0*/  SHF.R.U32.HI R148, RZ, 0x10, R37 ;  /* 0x00000010ff947819 */ /* 0x000fc60000011625 */
[----:B------:R-:W-:Y:S01]  /*37c0*/  STL [R1+0xf4], R46 ;  /* 0x0000f42e01007387 */ /* 0x000fe20000100800 */
[----:B0-----:R-:W-:-:S03]  /*37d0*/  HADD2.F32 R44, -RZ, R42.H0_H0 ;  /* 0x2000002aff2c7230 */ /* 0x001fc60000004100 */
[----:B------:R-:W-:Y:S01]  /*37e0*/  STL [R1+0xe4], R45 ;  /* 0x0000e42d01007387 */ /* 0x000fe20000100800 */
[----:B------:R-:W-:Y:S02]  /*37f0*/  HADD2.F32 R42, -RZ, R41.H0_H0 ;  /* 0x20000029ff2a7230 */ /* 0x000fe40000004100 */
[----:B------:R-:W-:Y:S01]  /*3800*/  HADD2.F32 R41, -RZ, R147.H0_H0 ;  /* 0x20000093ff297230 */ /* 0x000fe20000004100 */
[----:B------:R-:W-:Y:S04]  /*3810*/  STL [R1+0xf0], R44 ;  /* 0x0000f02c01007387 */ /* 0x000fe80000100800 */
[----:B------:R0:W-:Y:S01]  /*3820*/  STL [R1+0xe0], R40 ;  /* 0x0000e02801007387 */ /* 0x0001e20000100800 */
[----:B------:R-:W-:-:S03]  /*3830*/  SHF.R.U32.HI R157, RZ, 0x10, R33 ;  /* 0x00000010ff9d7819 */ /* 0x000fc60000011621 */
[----:B------:R1:W-:Y:S01]  /*3840*/  STL [R1+0xd4], R42 ;  /* 0x0000d42a01007387 */ /* 0x0003e20000100800 */
[----:B0-----:R-:W-:-:S03]  /*3850*/  HADD2.F32 R40, -RZ, R43.H0_H0 ;  /* 0x2000002bff287230 */ /* 0x001fc60000004100 */
[----:B------:R0:W-:Y:S01]  /*3860*/  STL [R1+0xc4], R41 ;  /* 0x0000c42901007387 */ /* 0x0001e20000100800 */
[----:B-1----:R-:W-:-:S03]  /*3870*/  HADD2.F32 R42, -RZ, R148.H0_H0 ;  /* 0x20000094ff2a7230 */ /* 0x002fc60000004100 */
[----:B------:R1:W-:Y:S01]  /*3880*/  STL [R1+0xd0], R40 ;  /* 0x0000d02801007387 */ /* 0x0003e20000100800 */
[----:B0-----:R-:W-:-:S03]  /*3890*/  HADD2.F32 R41, -RZ, R154.H0_H0 ;  /* 0x2000009aff297230 */ /* 0x001fc60000004100 */
[----:B------:R0:W-:Y:S01]  /*38a0*/  STL [R1+0xc0], R42 ;  /* 0x0000c02a01007387 */ /* 0x0001e20000100800 */
[----:B-1----:R-:W-:-:S03]  /*38b0*/  HADD2.F32 R40, -RZ, R156.H0_H0 ;  /* 0x2000009cff287230 */ /* 0x002fc60000004100 */
        /* <DEDUP_REMOVED lines=14> */
[--C-:B------:R-:W-:Y:S01]  /*39a0*/  SHF.R.U64 R220, R130, 0x10, R131.reuse ;  /* 0x0000001082dc7819 */ /* 0x100fe20000001283 */
[----:B------:R-:W-:Y:S01]  /*39b0*/  HADD2.F32 R222, -RZ, R130.H0_H0 ;  /* 0x20000082ffde7230 */ /* 0x000fe20000004100 */
[----:B------:R-:W-:Y:S01]  /*39c0*/  SHF.R.U32.HI R179, RZ, 0x10, R131 ;  /* 0x00000010ffb37819 */ /* 0x000fe20000011683 */
[----:B------:R-:W-:Y:S01]  /*39d0*/  HADD2.F32 R218, -RZ, R131.H0_H0 ;  /* 0x20000083ffda7230 */ /* 0x000fe20000004100 */
[----:B------:R-:W-:Y:S01]  /*39e0*/  SHF.R.U32.HI R153, RZ, 0x10, R215 ;  /* 0x00000010ff997819 */ /* 0x000fe200000116d7 */
[----:B------:R-:W-:Y:S01]  /*39f0*/  HADD2.F32 R33, -RZ, R133.H0_H0 ;  /* 0x20000085ff217230 */ /* 0x000fe20000004100 */
[----:B------:R-:W-:-:S02]  /*3a00*/  SHF.R.U64 R219, R216, 0x10, R217 ;  /* 0x00000010d8db7819 */ /* 0x000fc400000012d9 */
[----:B------:R-:W-:Y:S02]  /*3a10*/  SHF.R.U32.HI R177, RZ, 0x10, R217 ;  /* 0x00000010ffb17819 */ /* 0x000fe400000116d9 */
[----:B------:R-:W-:Y:S02]  /*3a20*/  SHF.R.U64 R212, R214, 0x10, R215 ;  /* 0x00000010d6d47819 */ /* 0x000fe400000012d7 */
[--C-:B------:R-:W-:Y:S02]  /*3a30*/  SHF.R.U64 R211, R208, 0x10, R209.reuse ;  /* 0x00000010d0d37819 */ /* 0x100fe400000012d1 */
[----:B------:R-:W-:Y:S02]  /*3a40*/  SHF.R.U32.HI R130, RZ, 0x10, R209 ;  /* 0x00000010ff827819 */ /* 0x000fe400000116d1 */
[--C-:B------:R-:W-:Y:S02]  /*3a50*/  SHF.R.U64 R204, R206, 0x10, R207.reuse ;  /* 0x00000010cecc7819 */ /* 0x100fe400000012cf */
[----:B------:R-:W-:-:S02]  /*3a60*/  SHF.R.U32.HI R167, RZ, 0x10, R207 ;  /* 0x00000010ffa77819 */ /* 0x000fc400000116cf */
[--C-:B------:R-:W-:Y:S02]  /*3a70*/  SHF.R.U64 R203, R200, 0x10, R201.reuse ;  /* 0x00000010c8cb7819 */ /* 0x100fe400000012c9 */
[----:B------:R-:W-:Y:S02]  /*3a80*/  SHF.R.U32.HI R131, RZ, 0x10, R201 ;  /* 0x00000010ff837819 */ /* 0x000fe400000116c9 */
[--C-:B------:R-:W-:Y:S02]  /*3a90*/  SHF.R.U64 R196, R198, 0x10, R199.reuse ;  /* 0x00000010c6c47819 */ /* 0x100fe400000012c7 */
[----:B------:R-:W-:Y:S02]  /*3aa0*/  SHF.R.U32.HI R168, RZ, 0x10, R199 ;  /* 0x00000010ffa87819 */ /* 0x000fe400000116c7 */
[--C-:B------:R-:W-:Y:S02]  /*3ab0*/  SHF.R.U64 R195, R192, 0x10, R193.reuse ;  /* 0x00000010c0c37819 */ /* 0x100fe400000012c1 */
[----:B------:R-:W-:-:S02]  /*3ac0*/  SHF.R.U32.HI R191, RZ, 0x10, R193 ;  /* 0x00000010ffbf7819 */ /* 0x000fc400000116c1 */
[----:B------:R-:W-:Y:S02]  /*3ad0*/  SHF.R.U32.HI R183, RZ, 0x10, R185 ;  /* 0x00000010ffb77819 */ /* 0x000fe400000116b9 */
[--C-:B------:R-:W-:Y:S02]  /*3ae0*/  SHF.R.U64 R164, R180, 0x10, R181.reuse ;  /* 0x00000010b4a47819 */ /* 0x100fe400000012b5 */
[----:B------:R-:W-:Y:S02]  /*3af0*/  SHF.R.U32.HI R169, RZ, 0x10, R181 ;  /* 0x00000010ffa97819 */ /* 0x000fe400000116b5 */
[----:B------:R-:W-:Y:S01]  /*3b00*/  SHF.R.U32.HI R152, RZ, 0x10, R161 ;  /* 0x00000010ff987819 */ /* 0x000fe200000116a1 */
[----:B------:R-:W-:Y:S01]  /*3b10*/  HADD2.F32 R38, -RZ, R137.H0_H0 ;  /* 0x20000089ff267230 */ /* 0x000fe20000004100 */
[----:B------:R-:W-:Y:S01]  /*3b20*/  BSSY B0, `(.L_x_52323) ;  /* 0x000083a000007945 */ /* 0x000fe20003800000 */
        /* <DEDUP_REMOVED lines=79> */
[----:B0-----:R-:W-:-:S07]  /*4020*/  HADD2.F32 R145, -RZ, R166.H0_H0 ;  /* 0x200000a6ff917230 */ /* 0x001fce0000004100 */
.L_x_52645:
[----:B------:R-:W0:Y:S01]  /*4030*/  S2R R172, SR_TID.X ;  /* 0x0000000000ac7919 */ /* 0x000e220000002100 */
[----:B-1----:R-:W-:Y:S01]  /*4040*/  IMAD R52, R146, UR6, RZ ;  /* 0x0000000692347c24 */ /* 0x002fe2000f8e02ff */
[----:B------:R-:W1:Y:S01]  /*4050*/  LDC.64 R92, c[0x0][0x220] ;  /* 0x00008800ff5c7b82 */ /* 0x000e620000000a00 */
[----:B------:R-:W-:-:S03]  /*4060*/  ISETP.NE.U32.AND P2, PT, RZ, UR16, PT ;  /* 0x00000010ff007c0c */ /* 0x000fc6000bf45070 */
[----:B------:R-:W-:Y:S02]  /*4070*/  SHF.R.S32.HI R53, RZ, 0x1f, R52 ;  /* 0x0000001fff357819 */ /* 0x000fe40000011434 */
[----:B------:R-:W-:Y:S02]  /*4080*/  ISETP.NE.AND.EX P2, PT, RZ, UR17, PT, P2 ;  /* 0x00000011ff007c0c */ /* 0x000fe4000bf45320 */
[----:B------:R-:W-:Y:S02]  /*4090*/  LEA.HI R53, R53, R52, RZ, 0x2 ;  /* 0x0000003435357211 */ /* 0x000fe400078f10ff */
[----:B0-----:R-:W-:-:S04]  /*40a0*/  LOP3.LUT R172, R172, 0x1f, RZ, 0xc0, !PT ;  /* 0x0000001facac7812 */ /* 0x001fc800078ec0ff */
[----:B------:R-:W-:-:S04]  /*40b0*/  LEA.HI.SX32 R186, R53, R172, 0x1e ;  /* 0x000000ac35ba7211 */ /* 0x000fc800078ff2ff */
[----:B------:R-:W-:-:S04]  /*40c0*/  @P1 LEA R52, P3, R186, UR14, 0x4 ;  /* 0x0000000eba341c11 */ /* 0x000fc8000f8620ff */
[C---:B------:R-:W-:Y:S01]  /*40d0*/  @P1 LEA.HI.X R53, R186.reuse, UR15, RZ, 0x4, P3 ;  /* 0x0000000fba351c11 */ /* 0x040fe200098f24ff */
[----:B-1----:R-:W-:-:S04]  /*40e0*/  IMAD.WIDE.U32 R128, R186, 0x10, R92 ;  /* 0x00000010ba807825 */ /* 0x002fc800078e005c */
[----:B-----5:R0:W5:Y:S04]  /*40f0*/  @P1 LDG.E.128 R40, desc[UR4][R52.64] ;  /* 0x0000000434281981 */ /* 0x020168000c1e1d00 */
[----:B------:R-:W5:Y:S01]  /*4100*/  LDG.E.128 R128, desc[UR4][R128.64] ;  /* 0x0000000480807981 */ /* 0x000f62000c1e1d00 */
        /* <DEDUP_REMOVED lines=11> */
.L_x_52325:
[----:B-----5:R-:W-:Y:S01]  /*41c0*/  FADD.FTZ R128, R44, R128 ;  /* 0x000000802c807221 */ /* 0x020fe20000010000 */
[----:B------:R-:W-:Y:S06]  /*41d0*/  BRA `(.L_x_52326) ;  /* 0x0000000000087947 */ /* 0x000fec0003800000 */
.L_x_52324:
[----:B-----5:R-:W-:-:S04]  /*41e0*/  FADD.FTZ R128, R40, R128 ;  /* 0x0000008028807221 */ /* 0x020fc80000010000 */
[----:B------:R-:W-:-:S07]  /*41f0*/  @P2 FADD.FTZ R128, R44, R128 ;  /* 0x000000802c802221 */ /* 0x000fce0000010000 */
.L_x_52326:
[----:B-----5:R-:W-:-:S07]  /*4200*/  MOV R48, R128 ;  /* 0x0000008000307202 */ /* 0x020fce0000000f00 */
.L_x_52327:
[----:B------:R-:W-:Y:S05]  /*4210*/  @P3 BRA `(.L_x_52328) ;  /* 0x00000000001c3947 */ /* 0x000fea0003800000 */
[----:B------:R-:W-:-:S04]  /*4220*/  ISETP.NE.U32.AND P4, PT, RZ, UR16, PT ;  /* 0x00000010ff007c0c */ /* 0x000fc8000bf85070 */
[----:B------:R-:W-:-:S13]  /*4230*/  ISETP.NE.AND.EX P4, PT, RZ, UR17, PT, P4 ;  /* 0x00000011ff007c0c */ /* 0x000fda000bf85340 */
[----:B------:R-:W-:Y:S05]  /*4240*/  @P4 BRA `(.L_x_52329) ;  /* 0x0000000000084947 */ /* 0x000fea0003800000 */
[----:B------:R-:W-:Y:S05]  /*4250*/  @P0 BRA `(.L_x_52330) ;  /* 0x0000000000140947 */ /* 0x000fea0003800000 */
[----:B------:R-:W-:Y:S05]  /*4260*/  BRA `(.L_x_52331) ;  /* 0x0000000000147947 */ /* 0x000fea0003800000 */
.L_x_52329:
[----:B-----5:R-:W-:Y:S01]  /*4270*/  FADD.FTZ R129, R45, R129 ;  /* 0x000000812d817221 */ /* 0x020fe20000010000 */
[----:B------:R-:W-:Y:S06]  /*4280*/  BRA `(.L_x_52330) ;  /* 0x0000000000087947 */ /* 0x000fec0003800000 */
.L_x_52328:
[----:B-----5:R-:W-:-:S04]  /*4290*/  FADD.FTZ R129, R41, R129 ;  /* 0x0000008129817221 */ /* 0x020fc80000010000 */
[----:B------:R-:W-:-:S07]  /*42a0*/  @P2 FADD.FTZ R129, R45, R129 ;  /* 0x000000812d812221 */ /* 0x000fce0000010000 */
.L_x_52330:
[----:B-----5:R-:W-:-:S07]  /*42b0*/  MOV R49, R129 ;  /* 0x0000008100317202 */ /* 0x020fce0000000f00 */
.L_x_52331:
[----:B------:R-:W-:Y:S05]  /*42c0*/  @P3 BRA `(.L_x_52332) ;  /* 0x00000000001c3947 */ /* 0x000fea0003800000 */
[----:B------:R-:W-:-:S04]  /*42d0*/  ISETP.NE.U32.AND P4, PT, RZ, UR16, PT ;  /* 0x00000010ff007c0c */ /* 0x000fc8000bf85070 */
[----:B------:R-:W-:-:S13]  /*42e0*/  ISETP.NE.AND.EX P4, PT, RZ, UR17, PT, P4 ;  /* 0x00000011ff007c0c */ /* 0x000fda000bf85340 */
[----:B------:R-:W-:Y:S05]  /*42f0*/  @P4 BRA `(.L_x_52333) ;  /* 0x0000000000084947 */ /* 0x000fea0003800000 */
[----:B------:R-:W-:Y:S05]  /*4300*/  @P0 BRA `(.L_x_52334) ;  /* 0x0000000000140947 */ /* 0x000fea0003800000 */
[----:B------:R-:W-:Y:S05]  /*4310*/  BRA `(.L_x_52335) ;  /* 0x0000000000147947 */ /* 0x000fea0003800000 */
.L_x_52333:
[----:B-----5:R-:W-:Y:S01]  /*4320*/  FADD.FTZ R130, R46, R130 ;  /* 0x000000822e827221 */ /* 0x020fe20000010000 */
[----:B------:R-:W-:Y:S06]  /*4330*/  BRA `(.L_x_52334) ;  /* 0x0000000000087947 */ /* 0x000fec0003800000 */
.L_x_52332:
[----:B-----5:R-:W-:-:S04]  /*4340*/  FADD.FTZ R130, R42, R130 ;  /* 0x000000822a827221 */ /* 0x020fc80000010000 */
[----:B------:R-:W-:-:S07]  /*4350*/  @P2 FADD.FTZ R130, R46, R130 ;  /* 0x000000822e822221 */ /* 0x000fce0000010000 */
.L_x_52334:
[----:B-----5:R-:W-:-:S07]  /*4360*/  MOV R50, R130 ;  /* 0x0000008200327202 */ /* 0x020fce0000000f00 */
.L_x_52335:
[----:B------:R-:W-:Y:S05]  /*4370*/  @P3 BRA `(.L_x_52336) ;  /* 0x00000000001c3947 */ /* 0x000fea0003800000 */
[----:B------:R-:W-:-:S04]  /*4380*/  ISETP.NE.U32.AND P4, PT, RZ, UR16, PT ;  /* 0x00000010ff007c0c */ /* 0x000fc8000bf85070 */
[----:B------:R-:W-:-:S13]  /*4390*/  ISETP.NE.AND.EX P4, PT, RZ, UR17, PT, P4 ;  /* 0x00000011ff007c0c */ /* 0x000fda000bf85340 */
[----:B------:R-:W-:Y:S05]  /*43a0*/  @P4 BRA `(.L_x_52337) ;  /* 0x0000000000084947 */ /* 0x000fea0003800000 */
[----:B------:R-:W-:Y:S05]  /*43b0*/  @P0 BRA `(.L_x_52338) ;  /* 0x0000000000140947 */ /* 0x000fea0003800000 */
[----:B------:R-:W-:Y:S05]  /*43c0*/  BRA `(.L_x_52339) ;  /* 0x0000000000147947 */ /* 0x000fea0003800000 */
.L_x_52337:
[----:B-----5:R-:W-:Y:S01]  /*43d0*/  FADD.FTZ R131, R47, R131 ;  /* 0x000000832f837221 */ /* 0x020fe20000010000 */
[----:B------:R-:W-:Y:S06]  /*43e0*/  BRA `(.L_x_52338) ;  /* 0x0000000000087947 */ /* 0x000fec0003800000 */
.L_x_52336:
[----:B-----5:R-:W-:-:S04]  /*43f0*/  FADD.FTZ R131, R43, R131 ;  /* 0x000000832b837221 */ /* 0x020fc80000010000 */
[----:B------:R-:W-:-:S07]  /*4400*/  @P2 FADD.FTZ R131, R47, R131 ;  /* 0x000000832f832221 */ /* 0x000fce0000010000 */
.L_x_52338:
[----:B-----5:R-:W-:-:S07]  /*4410*/  MOV R51, R131 ;  /* 0x0000008300337202 */ /* 0x020fce0000000f00 */
.L_x_52339:
[----:B------:R-:W0:Y:S01]  /*4420*/  @P0 LDC.64 R52, c[0x0][0x238] ;  /* 0x00008e00ff340b82 */ /* 0x000e220000000a00 */
[----:B------:R-:W-:-:S07]  /*4430*/  IADD3 R181, R186, 0x20, RZ ;  /* 0x00000020bab57810 */ /* 0x000fce0007ffe0ff */
[----:B------:R-:W1:Y:S01]  /*4440*/  @P1 LDC.64 R54, c[0x0][0x228] ;  /* 0x00008a00ff361b82 */ /* 0x000e620000000a00 */
[----:B0-----:R-:W-:-:S04]  /*4450*/  @P0 LEA R52, P4, R186, R52, 0x4 ;  /* 0x00000034ba340211 */ /* 0x001fc800078820ff */
[----:B------:R-:W-:Y:S01]  /*4460*/  @P0 LEA.HI.X R53, R186, R53, RZ, 0x4, P4 ;  /* 0x00000035ba350211 */ /* 0x000fe200020f24ff */
[----:B------:R-:W-:-:S04]  /*4470*/  IMAD.WIDE.U32 R124, R181, 0x10, R92 ;  /* 0x00000010b57c7825 */ /* 0x000fc800078e005c */
[----:B------:R0:W-:Y:S01]  /*4480*/  @P0 STG.E.128 desc[UR4][R52.64], R48 ;  /* 0x0000003034000986 */ /* 0x0001e2000c101d04 */
[----:B-1----:R-:W-:-:S03]  /*4490*/  @P1 IMAD.WIDE.U32 R54, R181, 0x10, R54 ;  /* 0x00000010b5361825 */ /* 0x002fc600078e0036 */
[----:B------:R-:W5:Y:S04]  /*44a0*/  LDG.E.128 R124, desc[UR4][R124.64] ;  /* 0x000000047c7c7981 */ /* 0x000f68000c1e1d00 */
[----:B-----5:R1:W5:Y:S01]  /*44b0*/  @P1 LDG.E.128 R40, desc[UR4][R54.64] ;  /* 0x0000000436281981 */ /* 0x020362000c1e1d00 */
[----:B0-----:R-:W0:Y:S02]  /*44c0*/  @P2 LDC.64 R52, c[0x0][0x230] ;  /* 0x00008c00ff342b82 */ /* 0x001e240000000a00 */
[----:B0-----:R-:W-:-:S05]  /*44d0*/  @P2 IMAD.WIDE.U32 R52, R181, 0x10, R52 ;  /* 0x00000010b5342825 */ /* 0x001fca00078e0034 */
[----:B------:R1:W5:Y:S01]  /*44e0*/  @P2 LDG.E.128 R44, desc[UR4][R52.64] ;  /* 0x00000004342c2981 */ /* 0x000362000c1e1d00 */
[----:B------:R-:W-:Y:S05]  /*44f0*/  @P3 BRA `(.L_x_52340) ;  /* 0x00000000001c3947 */ /* 0x000fea0003800000 */
[----:B------:R-:W-:-:S04]  /*4500*/  ISETP.NE.U32.AND P4, PT, RZ, UR16, PT ;  /* 0x00000010ff007c0c */ /* 0x000fc8000bf85070 */
[----:B------:R-:W-:-:S13]  /*4510*/  ISETP.NE.AND.EX P4, PT, RZ, UR17, PT, P4 ;  /* 0x00000011ff007c0c */ /* 0x000fda000bf85340 */
[----:B------:R-:W-:Y:S05]  /*4520*/  @P4 BRA `(.L_x_52341) ;  /* 0x0000000000084947 */ /* 0x000fea0003800000 */
[----:B------:R-:W-:Y:S05]  /*4530*/  @P0 BRA `(.L_x_52342) ;  /* 0x0000000000140947 */ /* 0x000fea0003800000 */
[----:B------:R-:W-:Y:S05]  /*4540*/  BRA `(.L_x_52343) ;  /* 0x0000000000147947 */ /* 0x000fea0003800000 */
.L_x_52341:
[----:B-----5:R-:W-:Y:S01]  /*4550*/  FADD.FTZ R124, R44, R124 ;  /* 0x0000007c2c7c7221 */ /* 0x020fe20000010000 */
[----:B------:R-:W-:Y:S06]  /*4560*/  BRA `(.L_x_52342) ;  /* 0x0000000000087947 */ /* 0x000fec0003800000 */
.L_x_52340:
[----:B-----5:R-:W-:-:S04]  /*4570*/  FADD.FTZ R124, R40, R124 ;  /* 0x0000007c287c7221 */ /* 0x020fc80000010000 */
[----:B------:R-:W-:-:S07]  /*4580*/  @P2 FADD.FTZ R124, R44, R124 ;  /* 0x0000007c2c7c2221 */ /* 0x000fce0000010000 */
.L_x_52342:
[----:B------:R-:W-:-:S07]  /*4590*/  MOV R48, R124 ;  /* 0x0000007c00307202 */ /* 0x000fce0000000f00 */
.L_x_52343:
[----:B------:R-:W-:Y:S05]  /*45a0*/  @P3 BRA `(.L_x_52344) ;  /* 0x00000000001c3947 */ /* 0x000fea0003800000 */
[----:B------:R-:W-:-:S04]  /*45b0*/  ISETP.NE.U32.AND P4, PT, RZ, UR16, PT ;  /* 0x00000010ff007c0c */ /* 0x000fc8000bf85070 */
[----:B------:R-:W-:-:S13]  /*45c0*/  ISETP.NE.AND.EX P4, PT, RZ, UR17, PT, P4 ;  /* 0x00000011ff007c0c */ /* 0x000fda000bf85340 */
[----:B------:R-:W-:Y:S05]  /*45d0*/  @P4 BRA `(.L_x_52345) ;  /* 0x0000000000084947 */ /* 0x000fea0003800000 */
[----:B------:R-:W-:Y:S05]  /*45e0*/  @P0 BRA `(.L_x_52346) ;  /* 0x0000000000140947 */ /* 0x000fea0003800000 */
[----:B------:R-:W-:Y:S05]  /*45f0*/  BRA `(.L_x_52347) ;  /* 0x0000000000147947 */ /* 0x000fea0003800000 */
.L_x_52345:
[----:B-----5:R-:W-:Y:S01]  /*4600*/  FADD.FTZ R125, R45, R125 ;  /* 0x0000007d2d7d7221 */ /* 0x020fe20000010000 */
[----:B------:R-:W-:Y:S06]  /*4610*/  BRA `(.L_x_52346) ;  /* 0x0000000000087947 */ /* 0x000fec0003800000 */
.L_x_52344:
[----:B-----5:R-:W-:-:S04]  /*4620*/  FADD.FTZ R125, R41, R125 ;  /* 0x0000007d297d7221 */ /* 0x020fc80000010000 */
[----:B------:R-:W-:-:S07]  /*4630*/  @P2 FADD.FTZ R125, R45, R125 ;  /* 0x0000007d2d7d2221 */ /* 0x000fce0000010000 */
.L_x_52346:
[----:B------:R-:W-:-:S07]  /*4640*/  MOV R49, R125 ;  /* 0x0000007d00317202 */ /* 0x000fce0000000f00 */
.L_x_52347:
[----:B------:R-:W-:Y:S05]  /*4650*/  @P3 BRA `(.L_x_52348) ;  /* 0x00000000001c3947 */ /* 0x000fea0003800000 */
[----:B------:R-:W-:-:S04]  /*4660*/  ISETP.NE.U32.AND P4, PT, RZ, UR16, PT ;  /* 0x00000010ff007c0c */ /* 0x000fc8000bf85070 */
[----:B------:R-:W-:-:S13]  /*4670*/  ISETP.NE.AND.EX P4, PT, RZ, UR17, PT, P4 ;  /* 0x00000011ff007c0c */ /* 0x000fda000bf85340 */
[----:B------:R-:W-:Y:S05]  /*4680*/  @P4 BRA `(.L_x_52349) ;  /* 0x0000000000084947 */ /* 0x000fea0003800000 */
[----:B------:R-:W-:Y:S05]  /*4690*/  @P0 BRA `(.L_x_52350) ;  /* 0x0000000000140947 */ /* 0x000fea0003800000 */
[----:B------:R-:W-:Y:S05]  /*46a0*/  BRA `(.L_x_52351) ;  /* 0x0000000000147947 */ /* 0x000fea0003800000 */
.L_x_52349:
[----:B-----5:R-:W-:Y:S01]  /*46b0*/  FADD.FTZ R126, R46, R126 ;  /* 0x0000007e2e7e7221 */ /* 0x020fe20000010000 */
[----:B------:R-:W-:Y:S06]  /*46c0*/  BRA `(.L_x_52350) ;  /* 0x0000000000087947 */ /* 0x000fec0003800000 */
.L_x_52348:
[----:B-----5:R-:W-:-:S04]  /*46d0*/  FADD.FTZ R126, R42, R126 ;  /* 0x0000007e2a7e7221 */ /* 0x020fc80000010000 */
[----:B------:R-:W-:-:S07]  /*46e0*/  @P2 FADD.FTZ R126, R46, R126 ;  /* 0x0000007e2e7e2221 */ /* 0x000fce0000010000 */
.L_x_52350:
[----:B------:R-:W-:-:S07]  /*46f0*/  MOV R50, R126 ;  /* 0x0000007e00327202 */ /* 0x000fce0000000f00 */
.L_x_52351:
[----:B------:R-:W-:Y:S05]  /*4700*/  @P3 BRA `(.L_x_52352) ;  /* 0x00000000001c3947 */ /* 0x000fea0003800000 */
[----:B------:R-:W-:-:S04]  /*4710*/  ISETP.NE.U32.AND P4, PT, RZ, UR16, PT ;  /* 0x00000010ff007c0c */ /* 0x000fc8000bf85070 */
[----:B------:R-:W-:-:S13]  /*4720*/  ISETP.NE.AND.EX P4, PT, RZ, UR17, PT, P4 ;  /* 0x00000011ff007c0c */ /* 0x000fda000bf85340 */
[----:B------:R-:W-:Y:S05]  /*4730*/  @P4 BRA `(.L_x_52353) ;  /* 0x0000000000084947 */ /* 0x000fea0003800000 */
[----:B------:R-:W-:Y:S05]  /*4740*/  @P0 BRA `(.L_x_52354) ;  /* 0x0000000000140947 */ /* 0x000fea0003800000 */
[----:B------:R-:W-:Y:S05]  /*4750*/  BRA `(.L_x_52355) ;  /* 0x0000000000147947 */ /* 0x000fea0003800000 */
.L_x_52353:
[----:B-----5:R-:W-:Y:S01]  /*4760*/  FADD.FTZ R127, R47, R127 ;  /* 0x0000007f2f7f7221 */ /* 0x020fe20000010000 */
[----:B------:R-:W-:Y:S06]  /*4770*/  BRA `(.L_x_52354) ;  /* 0x0000000000087947 */ /* 0x000fec0003800000 */
.L_x_52352:
[----:B-----5:R-:W-:-:S04]  /*4780*/  FADD.FTZ R127, R43, R127 ;  /* 0x0000007f2b7f7221 */ /* 0x020fc80000010000 */
[----:B------:R-:W-:-:S07]  /*4790*/  @P2 FADD.FTZ R127, R47, R127 ;  /* 0x0000007f2f7f2221 */ /* 0x000fce0000010000 */
.L_x_52354:
[----:B------:R-:W-:-:S07]  /*47a0*/  MOV R51, R127 ;  /* 0x0000007f00337202 */ /* 0x000fce0000000f00 */
.L_x_52355:
[----:B-1----:R-:W0:Y:S01]  /*47b0*/  @P0 LDC.64 R52, c[0x0][0x238] ;  /* 0x00008e00ff340b82 */ /* 0x002e220000000a00 */
[----:B------:R-:W-:-:S07]  /*47c0*/  IADD3 R179, R186, 0x40, RZ ;  /* 0x00000040bab37810 */ /* 0x000fce0007ffe0ff */
[----:B------:R-:W1:Y:S01]  /*47d0*/  @P1 LDC.64 R54, c[0x0][0x228] ;  /* 0x00008a00ff361b82 */ /* 0x000e620000000a00 */
[----:B0-----:R-:W-:-:S05]  /*47e0*/  @P0 IMAD.WIDE.U32 R52, R181, 0x10, R52 ;  /* 0x00000010b5340825 */ /* 0x001fca00078e0034 */
[----:B------:R0:W-:Y:S01]  /*47f0*/  @P0 STG.E.128 desc[UR4][R52.64], R48 ;  /* 0x0000003034000986 */ /* 0x0001e2000c101d04 */
[----:B------:R-:W-:-:S04]  /*4800*/  IMAD.WIDE.U32 R120, R179, 0x10, R92 ;  /* 0x00000010b3787825 */ /* 0x000fc800078e005c */
[C---:B-1----:R-:W-:Y:S02]  /*4810*/  @P1 IMAD.WIDE.U32 R54, R179.reuse, 0x10, R54 ;  /* 0x00000010b3361825 */ /* 0x042fe400078e0036 */
        /* <DEDUP_REMOVED lines=11> */
.L_x_52357:
[----:B-----5:R-:W-:Y:S01]  /*48d0*/  FADD.FTZ R120, R44, R120 ;  /* 0x000000782c787221 */ /* 0x020fe20000010000 */
[----:B------:R-:W-:Y:S06]  /*48e0*/  BRA `(.L_x_52358) ;  /* 0x0000000000087947 */ /* 0x000fec0003800000 */
.L_x_52356:
[----:B-----5:R-:W-:-:S04]  /*48f0*/  FADD.FTZ R120, R40, R120 ;  /* 0x0000007828787221 */ /* 0x020fc80000010000 */
[----:B------:R-:W-:-:S07]  /*4900*/  @P2 FADD.FTZ R120, R44, R120 ;  /* 0x000000782c782221 */ /* 0x000fce0000010000 */
.L_x_52358:
[----:B------:R-:W-:-:S07]  /*4910*/  MOV R48, R120 ;  /* 0x0000007800307202 */ /* 0x000fce0000000f00 */
.L_x_52359:
[----:B------:R-:W-:Y:S05]  /*4920*/  @P3 BRA `(.L_x_52360) ;  /* 0x00000000001c3947 */ /* 0x000fea0003800000 */
[----:B------:R-:W-:-:S04]  /*4930*/  ISETP.NE.U32.AND P4, PT, RZ, UR16, PT ;  /* 0x00000010ff007c0c */ /* 0x000fc8000bf85070 */
[----:B------:R-:W-:-:S13]  /*4940*/  ISETP.NE.AND.EX P4, PT, RZ, UR17, PT, P4 ;  /* 0x00000011ff007c0c */ /* 0x000fda000bf85340 */
[----:B------:R-:W-:Y:S05]  /*4950*/  @P4 BRA `(.L_x_52361) ;  /* 0x0000000000084947 */ /* 0x000fea0003800000 */
[----:B------:R-:W-:Y:S05]  /*4960*/  @P0 BRA `(.L_x_52362) ;  /* 0x0000000000140947 */ /* 0x000fea0003800000 */
[----:B------:R-:W-:Y:S05]  /*4970*/  BRA `(.L_x_52363) ;  /* 0x0000000000147947 */ /* 0x000fea0003800000 */
.L_x_52361:
[----:B-----5:R-:W-:Y:S01]  /*4980*/  FADD.FTZ R121, R45, R121 ;  /* 0x000000792d797221 */ /* 0x020fe20000010000 */
[----:B------:R-:W-:Y:S06]  /*4990*/  BRA `(.L_x_52362) ;  /* 0x0000000000087947 */ /* 0x000fec0003800000 */
.L_x_52360:
[----:B-----5:R-:W-:-:S04]  /*49a0*/  FADD.FTZ R121, R41, R121 ;  /* 0x0000007929797221 */ /* 0x020fc80000010000 */
[----:B------:R-:W-:-:S07]  /*49b0*/  @P2 FADD.FTZ R121, R45, R121 ;  /* 0x000000792d792221 */ /* 0x000fce0000010000 */
.L_x_52362:
[----:B------:R-:W-:-:S07]  /*49c0*/  MOV R49, R121 ;  /* 0x0000007900317202 */ /* 0x000fce0000000f00 */
.L_x_52363:
[----:B------:R-:W-:Y:S05]  /*49d0*/  @P3 BRA `(.L_x_52364) ;  /* 0x00000000001c3947 */ /* 0x000fea0003800000 */
[----:B------:R-:W-:-:S04]  /*49e0*/  ISETP.NE.U32.AND P4, PT, RZ, UR16, PT ;  /* 0x00000010ff007c0c */ /* 0x000fc8000bf85070 */
[----:B------:R-:W-:-:S13]  /*49f0*/  ISETP.NE.AND.EX P4, PT, RZ, UR17, PT, P4 ;  /* 0x00000011ff007c0c */ /* 0x000fda000bf85340 */
[----:B------:R-:W-:Y:S05]  /*4a00*/  @P4 BRA `(.L_x_52365) ;  /* 0x0000000000084947 */ /* 0x000fea0003800000 */
[----:B------:R-:W-:Y:S05]  /*4a10*/  @P0 BRA `(.L_x_52366) ;  /* 0x0000000000140947 */ /* 0x000fea0003800000 */
[----:B------:R-:W-:Y:S05]  /*4a20*/  BRA `(.L_x_52367) ;  /* 0x0000000000147947 */ /* 0x000fea0003800000 */
.L_x_52365:
[----:B-----5:R-:W-:Y:S01]  /*4a30*/  FADD.FTZ R122, R46, R122 ;  /* 0x0000007a2e7a7221 */ /* 0x020fe20000010000 */
[----:B------:R-:W-:Y:S06]  /*4a40*/  BRA `(.L_x_52366) ;  /* 0x0000000000087947 */ /* 0x000fec0003800000 */
.L_x_52364:
[----:B-----5:R-:W-:-:S04]  /*4a50*/  FADD.FTZ R122, R42, R122 ;  /* 0x0000007a2a7a7221 */ /* 0x020fc80000010000 */
[----:B------:R-:W-:-:S07]  /*4a60*/  @P2 FADD.FTZ R122, R46, R122 ;  /* 0x0000007a2e7a2221 */ /* 0x000fce0000010000 */
.L_x_52366:
[----:B------:R-:W-:-:S07]  /*4a70*/  MOV R50, R122 ;  /* 0x0000007a00327202 */ /* 0x000fce0000000f00 */
.L_x_52367:
[----:B------:R-:W-:Y:S05]  /*4a80*/  @P3 BRA `(.L_x_52368) ;  /* 0x00000000001c3947 */ /* 0x000fea0003800000 */
[----:B------:R-:W-:-:S04]  /*4a90*/  ISETP.NE.U32.AND P4, PT, RZ, UR16, PT ;  /* 0x00000010ff007c0c */ /* 0x000fc8000bf85070 */
[----:B------:R-:W-:-:S13]  /*4aa0*/  ISETP.NE.AND.EX P4, PT, RZ, UR17, PT, P4 ;  /* 0x00000011ff007c0c */ /* 0x000fda000bf85340 */
[----:B------:R-:W-:Y:S05]  /*4ab0*/  @P4 BRA `(.L_x_52369) ;  /* 0x0000000000084947 */ /* 0x000fea0003800000 */
[----:B------:R-:W-:Y:S05]  /*4ac0*/  @P0 BRA `(.L_x_52370) ;  /* 0x0000000000140947 */ /* 0x000fea0003800000 */
[----:B------:R-:W-:Y:S05]  /*4ad0*/  BRA `(.L_x_52371) ;  /* 0x0000000000147947 */ /* 0x000fea0003800000 */
.L_x_52369:
[----:B-----5:R-:W-:Y:S01]  /*4ae0*/  FADD.FTZ R123, R47, R123 ;  /* 0x0000007b2f7b7221 */ /* 0x020fe20000010000 */
[----:B------:R-:W-:Y:S06]  /*4af0*/  BRA `(.L_x_52370) ;  /* 0x0000000000087947 */ /* 0x000fec0003800000 */
.L_x_52368:
[----:B-----5:R-:W-:-:S04]  /*4b00*/  FADD.FTZ R123, R43, R123 ;  /* 0x0000007b2b7b7221 */ /* 0x020fc80000010000 */
[----:B------:R-:W-:-:S07]  /*4b10*/  @P2 FADD.FTZ R123, R47, R123 ;  /* 0x0000007b2f7b2221 */ /* 0x000fce0000010000 */
.L_x_52370:
[----:B------:R-:W-:-:S07]  /*4b20*/  MOV R51, R123 ;  /* 0x0000007b00337202 */ /* 0x000fce0000000f00 */
.L_x_52371:
        /* <DEDUP_REMOVED lines=18> */
.L_x_52373:
[----:B-----5:R-:W-:Y:S01]  /*4c50*/  FADD.FTZ R116, R44, R116 ;  /* 0x000000742c747221 */ /* 0x020fe20000010000 */
[----:B------:R-:W-:Y:S06]  /*4c60*/  BRA `(.L_x_52374) ;  /* 0x0000000000087947 */ /* 0x000fec0003800000 */
.L_x_52372:
[----:B-----5:R-:W-:-:S04]  /*4c70*/  FADD.FTZ R116, R40, R116 ;  /* 0x0000007428747221 */ /* 0x020fc80000010000 */
[----:B------:R-:W-:-:S07]  /*4c80*/  @P2 FADD.FTZ R116, R44, R116 ;  /* 0x000000742c742221 */ /* 0x000fce0000010000 */
.L_x_52374:
[----:B------:R-:W-:-:S07]  /*4c90*/  MOV R48, R116 ;  /* 0x0000007400307202 */ /* 0x000fce0000000f00 */
.L_x_52375:
[----:B------:R-:W-:Y:S05]  /*4ca0*/  @P3 BRA `(.L_x_52376) ;  /* 0x00000000001c3947 */ /* 0x000fea0003800000 */
[----:B------:R-:W-:-:S04]  /*4cb0*/  ISETP.NE.U32.AND P4, PT, RZ, UR16, PT ;  /* 0x00000010ff007c0c */ /* 0x000fc8000bf85070 */
[----:B------:R-:W-:-:S13]  /*4cc0*/  ISETP.NE.AND.EX P4, PT, RZ, UR17, PT, P4 ;  /* 0x00000011ff007c0c */ /* 0x000fda000bf85340 */
[----:B------:R-:W-:Y:S05]  /*4cd0*/  @P4 BRA `(.L_x_52377) ;  /* 0x0000000000084947 */ /* 0x000fea0003800000 */
[----:B------:R-:W-:Y:S05]  /*4ce0*/  @P0 BRA `(.L_x_52378) ;  /* 0x0000000000140947 */ /* 0x000fea0003800000 */
[----:B------:R-:W-:Y:S05]  /*4cf0*/  BRA `(.L_x_52379) ;  /* 0x0000000000147947 */ /* 0x000fea0003800000 */
.L_x_52377:
[----:B-----5:R-:W-:Y:S01]  /*4d00*/  FADD.FTZ R117, R45, R117 ;  /* 0x000000752d757221 */ /* 0x020fe20000010000 */
[----:B------:R-:W-:Y:S06]  /*4d10*/  BRA `(.L_x_52378) ;  /* 0x0000000000087947 */ /* 0x000fec0003800000 */
.L_x_52376:
[----:B-----5:R-:W-:-:S04]  /*4d20*/  FADD.FTZ R117, R41, R117 ;  /* 0x0000007529757221 */ /* 0x020fc80000010000 */
[----:B------:R-:W-:-:S07]  /*4d30*/  @P2 FADD.FTZ R117, R45, R117 ;  /* 0x000000752d752221 */ /* 0x000fce0000010000 */
.L_x_52378:
[----:B------:R-:W-:-:S07]  /*4d40*/  MOV R49, R117 ;  /* 0x0000007500317202 */ /* 0x000fce0000000f00 */
.L_x_52379:
[----:B------:R-:W-:Y:S05]  /*4d50*/  @P3 BRA `(.L_x_52380) ;  /* 0x00000000001c3947 */ /* 0x000fea0003800000 */
[----:B------:R-:W-:-:S04]  /*4d60*/  ISETP.NE.U32.AND P4, PT, RZ, UR16, PT ;  /* 0x00000010ff007c0c */ /* 0x000fc8000bf85070 */
[----:B------:R-:W-:-:S13]  /*4d70*/  ISETP.NE.AND.EX P4, PT, RZ, UR17, PT, P4 ;  /* 0x00000011ff007c0c */ /* 0x000fda000bf85340 */
[----:B------:R-:W-:Y:S05]  /*4d80*/  @P4 BRA `(.L_x_52381) ;  /* 0x0000000000084947 */ /* 0x000fea0003800000 */
[----:B------:R-:W-:Y:S05]  /*4d90*/  @P0 BRA `(.L_x_52382) ;  /* 0x0000000000140947 */ /* 0x000fea0003800000 */
[----:B------:R-:W-:Y:S05]  /*4da0*/  BRA `(.L_x_52383) ;  /* 0x0000000000147947 */ /* 0x000fea0003800000 */
.L_x_52381:
[----:B-----5:R-:W-:Y:S01]  /*4db0*/  FADD.FTZ R118, R46, R118 ;  /* 0x000000762e767221 */ /* 0x020fe20000010000 */
[----:B------:R-:W-:Y:S06]  /*4dc0*/  BRA `(.L_x_52382) ;  /* 0x0000000000087947 */ /* 0x000fec0003800000 */
.L_x_52380:
[----:B-----5:R-:W-:-:S04]  /*4dd0*/  FADD.FTZ R118, R42, R118 ;  /* 0x000000762a767221 */ /* 0x020fc80000010000 */
[----:B------:R-:W-:-:S07]  /*4de0*/  @P2 FADD.FTZ R118, R46, R118 ;  /* 0x000000762e762221 */ /* 0x000fce0000010000 */
.L_x_52382:
[----:B------:R-:W-:-:S07]  /*4df0*/  MOV R50, R118 ;  /* 0x0000007600327202 */ /* 0x000fce0000000f00 */
.L_x_52383:
[----:B------:R-:W-:Y:S05]  /*4e00*/  @P3 BRA `(.L_x_52384) ;  /* 0x00000000001c3947 */ /* 0x000fea0003800000 */
[----:B------:R-:W-:-:S04]  /*4e10*/  ISETP.NE.U32.AND P4, PT, RZ, UR16, PT ;  /* 0x00000010ff007c0c */ /* 0x000fc8000bf85070 */
[----:B------:R-:W-:-:S13]  /*4e20*/  ISETP.NE.AND.EX P4, PT, RZ, UR17, PT, P4 ;  /* 0x00000011ff007c0c */ /* 0x000fda000bf85340 */
[----:B------:R-:W-:Y:S05]  /*4e30*/  @P4 BRA `(.L_x_52385) ;  /* 0x0000000000084947 */ /* 0x000fea0003800000 */
[----:B------:R-:W-:Y:S05]  /*4e40*/  @P0 BRA `(.L_x_52386) ;  /* 0x0000000000140947 */ /* 0x000fea0003800000 */
[----:B------:R-:W-:Y:S05]  /*4e50*/  BRA `(.L_x_52387) ;  /* 0x0000000000147947 */ /* 0x000fea0003800000 */
.L_x_52385:
[----:B-----5:R-:W-:Y:S01]  /*4e60*/  FADD.FTZ R119, R47, R119 ;  /* 0x000000772f777221 */ /* 0x020fe20000010000 */
[----:B------:R-:W-:Y:S06]  /*4e70*/  BRA `(.L_x_52386) ;  /* 0x0000000000087947 */ /* 0x000fec0003800000 */
.L_x_52384:
[----:B-----5:R-:W-:-:S04]  /*4e80*/  FADD.FTZ R119, R43, R119 ;  /* 0x000000772b777221 */ /* 0x020fc80000010000 */
[----:B------:R-:W-:-:S07]  /*4e90*/  @P2 FADD.FTZ R119, R47, R119 ;  /* 0x000000772f772221 */ /* 0x000fce0000010000 */
.L_x_52386:
[----:B------:R-:W-:-:S07]  /*4ea0*/  MOV R51, R119 ;  /* 0x0000007700337202 */ /* 0x000fce0000000f00 */
.L_x_52387:
        /* <DEDUP_REMOVED lines=18> */
.L_x_52389:
[----:B-----5:R-:W-:Y:S01]  /*4fd0*/  FADD.FTZ R112, R44, R112 ;  /* 0x000000702c707221 */ /* 0x020fe20000010000 */
[----:B------:R-:W-:Y:S06]  /*4fe0*/  BRA `(.L_x_52390) ;  /* 0x0000000000087947 */ /* 0x000fec0003800000 */
.L_x_52388:
[----:B-----5:R-:W-:-:S04]  /*4ff0*/  FADD.FTZ R112, R40, R112 ;  /* 0x0000007028707221 */ /* 0x020fc80000010000 */
[----:B------:R-:W-:-:S07]  /*5000*/  @P2 FADD.FTZ R112, R44, R112 ;  /* 0x000000702c702221 */ /* 0x000fce0000010000 */
.L_x_52390:
[----:B------:R-:W-:-:S07]  /*5010*/  MOV R48, R112 ;  /* 0x0000007000307202 */ /* 0x000fce0000000f00 */
.L_x_52391:
[----:B------:R-:W-:Y:S05]  /*5020*/  @P3 BRA `(.L_x_52392) ;  /* 0x00000000001c3947 */ /* 0x000fea0003800000 */
[----:B------:R-:W-:-:S04]  /*5030*/  ISETP.NE.U32.AND P4, PT, RZ, UR16, PT ;  /* 0x00000010ff007c0c */ /* 0x000fc8000bf85070 */
[----:B------:R-:W-:-:S13]  /*5040*/  ISETP.NE.AND.EX P4, PT, RZ, UR17, PT, P4 ;  /* 0x00000011ff007c0c */ /* 0x000fda000bf85340 */
[----:B------:R-:W-:Y:S05]  /*5050*/  @P4 BRA `(.L_x_52393) ;  /* 0x0000000000084947 */ /* 0x000fea0003800000 */
[----:B------:R-:W-:Y:S05]  /*5060*/  @P0 BRA `(.L_x_52394) ;  /* 0x0000000000140947 */ /* 0x000fea0003800000 */
[----:B------:R-:W-:Y:S05]  /*5070*/  BRA `(.L_x_52395) ;  /* 0x0000000000147947 */ /* 0x000fea0003800000 */
.L_x_52393:
[----:B-----5:R-:W-:Y:S01]  /*5080*/  FADD.FTZ R113, R45, R113 ;  /* 0x000000712d717221 */ /* 0x020fe20000010000 */
[----:B------:R-:W-:Y:S06]  /*5090*/  BRA `(.L_x_52394) ;  /* 0x0000000000087947 */ /* 0x000fec0003800000 */
.L_x_52392:
[----:B-----5:R-:W-:-:S04]  /*50a0*/  FADD.FTZ R113, R41, R113 ;  /* 0x0000007129717221 */ /* 0x020fc80000010000 */
[----:B------:R-:W-:-:S07]  /*50b0*/  @P2 FADD.FTZ R113, R45, R113 ;  /* 0x000000712d712221 */ /* 0x000fce0000010000 */
.L_x_52394:
[----:B------:R-:W-:-:S07]  /*50c0*/  MOV R49, R113 ;  /* 0x0000007100317202 */ /* 0x000fce0000000f00 */
.L_x_52395:
[----:B------:R-:W-:Y:S05]  /*50d0*/  @P3 BRA `(.L_x_52396) ;  /* 0x00000000001c3947 */ /* 0x000fea0003800000 */
[----:B------:R-:W-:-:S04]  /*50e0*/  ISETP.NE.U32.AND P4, PT, RZ, UR16, PT ;  /* 0x00000010ff007c0c */ /* 0x000fc8000bf85070 */
[----:B------:R-:W-:-:S13]  /*50f0*/  ISETP.NE.AND.EX P4, PT, RZ, UR17, PT, P4 ;  /* 0x00000011ff007c0c */ /* 0x000fda000bf85340 */
[----:B------:R-:W-:Y:S05]  /*5100*/  @P4 BRA `(.L_x_52397) ;  /* 0x0000000000084947 */ /* 0x000fea0003800000 */
[----:B------:R-:W-:Y:S05]  /*5110*/  @P0 BRA `(.L_x_52398) ;  /* 0x0000000000140947 */ /* 0x000fea0003800000 */
[----:B------:R-:W-:Y:S05]  /*5120*/  BRA `(.L_x_52399) ;  /* 0x0000000000147947 */ /* 0x000fea0003800000 */
.L_x_52397:
[----:B-----5:R-:W-:Y:S01]  /*5130*/  FADD.FTZ R114, R46, R114 ;  /* 0x000000722e727221 */ /* 0x020fe20000010000 */
[----:B------:R-:W-:Y:S06]  /*5140*/  BRA `(.L_x_52398) ;  /* 0x0000000000087947 */ /* 0x000fec0003800000 */
.L_x_52396:
[----:B-----5:R-:W-:-:S04]  /*5150*/  FADD.FTZ R114, R42, R114 ;  /* 0x000000722a727221 */ /* 0x020fc80000010000 */
[----:B------:R-:W-:-:S07]  /*5160*/  @P2 FADD.FTZ R114, R46, R114 ;  /* 0x000000722e722221 */ /* 0x000fce0000010000 */
.L_x_52398:
[----:B------:R-:W-:-:S07]  /*5170*/  MOV R50, R114 ;  /* 0x0000007200327202 */ /* 0x000fce0000000f00 */
.L_x_52399:
[----:B------:R-:W-:Y:S05]  /*5180*/  @P3 BRA `(.L_x_52400) ;  /* 0x00000000001c3947 */ /* 0x000fea0003800000 */
[----:B------:R-:W-:-:S04]  /*5190*/  ISETP.NE.U32.AND P4, PT, RZ, UR16, PT ;  /* 0x00000010ff007c0c */ /* 0x000fc8000bf85070 */
[----:B------:R-:W-:-:S13]  /*51a0*/  ISETP.NE.AND.EX P4, PT, RZ, UR17, PT, P4 ;  /* 0x00000011ff007c0c */ /* 0x000fda000bf85340 */
[----:B------:R-:W-:Y:S05]  /*51b0*/  @P4 BRA `(.L_x_52401) ;  /* 0x0000000000084947 */ /* 0x000fea0003800000 */
[----:B------:R-:W-:Y:S05]  /*51c0*/  @P0 BRA `(.L_x_52402) ;  /* 0x0000000000140947 */ /* 0x000fea0003800000 */
[----:B------:R-:W-:Y:S05]  /*51d0*/  BRA `(.L_x_52403) ;  /* 0x0000000000147947 */ /* 0x000fea0003800000 */
.L_x_52401:
[----:B-----5:R-:W-:Y:S01]  /*51e0*/  FADD.FTZ R115, R47, R115 ;  /* 0x000000732f737221 */ /* 0x020fe20000010000 */
[----:B------:R-:W-:Y:S06]  /*51f0*/  BRA `(.L_x_52402) ;  /* 0x0000000000087947 */ /* 0x000fec0003800000 */
.L_x_52400:
[----:B-----5:R-:W-:-:S04]  /*5200*/  FADD.FTZ R115, R43, R115 ;  /* 0x000000732b737221 */ /* 0x020fc80000010000 */
[----:B------:R-:W-:-:S07]  /*5210*/  @P2 FADD.FTZ R115, R47, R115 ;  /* 0x000000732f732221 */ /* 0x000fce0000010000 */
.L_x_52402:
[----:B------:R-:W-:-:S07]  /*5220*/  MOV R51, R115 ;  /* 0x0000007300337202 */ /* 0x000fce0000000f00 */
.L_x_52403:
        /* <DEDUP_REMOVED lines=18> */
.L_x_52405:
[----:B-----5:R-:W-:Y:S01]  /*5350*/  FADD.FTZ R108, R44, R108 ;  /* 0x0000006c2c6c7221 */ /* 0x020fe20000010000 */
[----:B------:R-:W-:Y:S06]  /*5360*/  BRA `(.L_x_52406) ;  /* 0x0000000000087947 */ /* 0x000fec0003800000 */
.L_x_52404:
[----:B-----5:R-:W-:-:S04]  /*5370*/  FADD.FTZ R108, R40, R108 ;  /* 0x0000006c286c7221 */ /* 0x020fc80000010000 */
[----:B------:R-:W-:-:S07]  /*5380*/  @P2 FADD.FTZ R108, R44, R108 ;  /* 0x0000006c2c6c2221 */ /* 0x000fce0000010000 */
.L_x_52406:
[----:B------:R-:W-:-:S07]  /*5390*/  MOV R48, R108 ;  /* 0x0000006c00307202 */ /* 0x000fce0000000f00 */
.L_x_52407:
[----:B------:R-:W-:Y:S05]  /*53a0*/  @P3 BRA `(.L_x_52408) ;  /* 0x00000000001c3947 */ /* 0x000fea0003800000 */
[----:B------:R-:W-:-:S04]  /*53b0*/  ISETP.NE.U32.AND P4, PT, RZ, UR16, PT ;  /* 0x00000010ff007c0c */ /* 0x000fc8000bf85070 */
[----:B------:R-:W-:-:S13]  /*53c0*/  ISETP.NE.AND.EX P4, PT, RZ, UR17, PT, P4 ;  /* 0x00000011ff007c0c */ /* 0x000fda000bf85340 */
[----:B------:R-:W-:Y:S05]  /*53d0*/  @P4 BRA `(.L_x_52409) ;  /* 0x0000000000084947 */ /* 0x000fea0003800000 */
[----:B------:R-:W-:Y:S05]  /*53e0*/  @P0 BRA `(.L_x_52410) ;  /* 0x0000000000140947 */ /* 0x000fea0003800000 */
[----:B------:R-:W-:Y:S05]  /*53f0*/  BRA `(.L_x_52411) ;  /* 0x0000000000147947 */ /* 0x000fea0003800000 */
.L_x_52409:
[----:B-----5:R-:W-:Y:S01]  /*5400*/  FADD.FTZ R109, R45, R109 ;  /* 0x0000006d2d6d7221 */ /* 0x020fe20000010000 */
[----:B------:R-:W-:Y:S06]  /*5410*/  BRA `(.L_x_52410) ;  /* 0x0000000000087947 */ /* 0x000fec0003800000 */
.L_x_52408:
[----:B-----5:R-:W-:-:S04]  /*5420*/  FADD.FTZ R109, R41, R109 ;  /* 0x0000006d296d7221 */ /* 0x020fc80000010000 */
[----:B------:R-:W-:-:S07]  /*5430*/  @P2 FADD.FTZ R109, R45, R109 ;  /* 0x0000006d2d6d2221 */ /* 0x000fce0000010000 */
.L_x_52410:
[----:B------:R-:W-:-:S07]  /*5440*/  MOV R49, R109 ;  /* 0x0000006d00317202 */ /* 0x000fce0000000f00 */
.L_x_52411:
[----:B------:R-:W-:Y:S05]  /*5450*/  @P3 BRA `(.L_x_52412) ;  /* 0x00000000001c3947 */ /* 0x000fea0003800000 */
[----:B------:R-:W-:-:S04]  /*5460*/  ISETP.NE.U32.AND P4, PT, RZ, UR16, PT ;  /* 0x00000010ff007c0c */ /* 0x000fc8000bf85070 */
[----:B------:R-:W-:-:S13]  /*5470*/  ISETP.NE.AND.EX P4, PT, RZ, UR17, PT, P4 ;  /* 0x00000011ff007c0c */ /* 0x000fda000bf85340 */
[----:B------:R-:W-:Y:S05]  /*5480*/  @P4 BRA `(.L_x_52413) ;  /* 0x0000000000084947 */ /* 0x000fea0003800000 */
[----:B------:R-:W-:Y:S05]  /*5490*/  @P0 BRA `(.L_x_52414) ;  /* 0x0000000000140947 */ /* 0x000fea0003800000 */
[----:B------:R-:W-:Y:S05]  /*54a0*/  BRA `(.L_x_52415) ;  /* 0x0000000000147947 */ /* 0x000fea0003800000 */
.L_x_52413:
[----:B-----5:R-:W-:Y:S01]  /*54b0*/  FADD.FTZ R110, R46, R110 ;  /* 0x0000006e2e6e7221 */ /* 0x020fe20000010000 */
[----:B------:R-:W-:Y:S06]  /*54c0*/  BRA `(.L_x_52414) ;  /* 0x0000000000087947 */ /* 0x000fec0003800000 */
.L_x_52412:
[----:B-----5:R-:W-:-:S04]  /*54d0*/  FADD.FTZ R110, R42, R110 ;  /* 0x0000006e2a6e7221 */ /* 0x020fc80000010000 */
[----:B------:R-:W-:-:S07]  /*54e0*/  @P2 FADD.FTZ R110, R46, R110 ;  /* 0x0000006e2e6e2221 */ /* 0x000fce0000010000 */
.L_x_52414:
[----:B------:R-:W-:-:S07]  /*54f0*/  MOV R50, R110 ;  /* 0x0000006e00327202 */ /* 0x000fce0000000f00 */
.L_x_52415:
[----:B------:R-:W-:Y:S05]  /*5500*/  @P3 BRA `(.L_x_52416) ;  /* 0x00000000001c3947 */ /* 0x000fea0003800000 */
[----:B------:R-:W-:-:S04]  /*5510*/  ISETP.NE.U32.AND P4, PT, RZ, UR16, PT ;  /* 0x00000010ff007c0c */ /* 0x000fc8000bf85070 */
[----:B------:R-:W-:-:S13]  /*5520*/  ISETP.NE.AND.EX P4, PT, RZ, UR17, PT, P4 ;  /* 0x00000011ff007c0c */ /* 0x000fda000bf85340 */
[----:B------:R-:W-:Y:S05]  /*5530*/  @P4 BRA `(.L_x_52417) ;  /* 0x0000000000084947 */ /* 0x000fea0003800000 */
[----:B------:R-:W-:Y:S05]  /*5540*/  @P0 BRA `(.L_x_52418) ;  /* 0x0000000000140947 */ /* 0x000fea0003800000 */
[----:B------:R-:W-:Y:S05]  /*5550*/  BRA `(.L_x_52419) ;  /* 0x0000000000147947 */ /* 0x000fea0003800000 */
.L_x_52417:
[----:B-----5:R-:W-:Y:S01]  /*5560*/  FADD.FTZ R111, R47, R111 ;  /* 0x0000006f2f6f7221 */ /* 0x020fe20000010000 */
[----:B------:R-:W-:Y:S06]  /*5570*/  BRA `(.L_x_52418) ;  /* 0x0000000000087947 */ /* 0x000fec0003800000 */
.L_x_52416:
[----:B-----5:R-:W-:-:S04]  /*5580*/  FADD.FTZ R111, R43, R111 ;  /* 0x0000006f2b6f7221 */ /* 0x020fc80000010000 */
[----:B------:R-:W-:-:S07]  /*5590*/  @P2 FADD.FTZ R111, R47, R111 ;  /* 0x0000006f2f6f2221 */ /* 0x000fce0000010000 */
.L_x_52418:
[----:B------:R-:W-:-:S07]  /*55a0*/  MOV R51, R111 ;  /* 0x0000006f00337202 */ /* 0x000fce0000000f00 */
.L_x_52419:
        /* <DEDUP_REMOVED lines=18> */
.L_x_52421:
[----:B-----5:R-:W-:Y:S01]  /*56d0*/  FADD.FTZ R104, R44, R104 ;  /* 0x000000682c687221 */ /* 0x020fe20000010000 */
[----:B------:R-:W-:Y:S06]  /*56e0*/  BRA `(.L_x_52422) ;  /* 0x0000000000087947 */ /* 0x000fec0003800000 */
.L_x_52420:
[----:B-----5:R-:W-:-:S04]  /*56f0*/  FADD.FTZ R104, R40, R104 ;  /* 0x0000006828687221 */ /* 0x020fc80000010000 */
[----:B------:R-:W-:-:S07]  /*5700*/  @P2 FADD.FTZ R104, R44, R104 ;  /* 0x000000682c682221 */ /* 0x000fce0000010000 */
.L_x_52422:
[----:B------:R-:W-:-:S07]  /*5710*/  MOV R48, R104 ;  /* 0x0000006800307202 */ /* 0x000fce0000000f00 */
.L_x_52423:
[----:B------:R-:W-:Y:S05]  /*5720*/  @P3 BRA `(.L_x_52424) ;  /* 0x00000000001c3947 */ /* 0x000fea0003800000 */
[----:B------:R-:W-:-:S04]  /*5730*/  ISETP.NE.U32.AND P4, PT, RZ, UR16, PT ;  /* 0x00000010ff007c0c */ /* 0x000fc8000bf85070 */
[----:B------:R-:W-:-:S13]  /*5740*/  ISETP.NE.AND.EX P4, PT, RZ, UR17, PT, P4 ;  /* 0x00000011ff007c0c */ /* 0x000fda000bf85340 */
[----:B------:R-:W-:Y:S05]  /*5750*/  @P4 BRA `(.L_x_52425) ;  /* 0x0000000000084947 */ /* 0x000fea0003800000 */
[----:B------:R-:W-:Y:S05]  /*5760*/  @P0 BRA `(.L_x_52426) ;  /* 0x0000000000140947 */ /* 0x000fea0003800000 */
[----:B------:R-:W-:Y:S05]  /*5770*/  BRA `(.L_x_52427) ;  /* 0x0000000000147947 */ /* 0x000fea0003800000 */
.L_x_52425:
[----:B-----5:R-:W-:Y:S01]  /*5780*/  FADD.FTZ R105, R45, R105 ;  /* 0x000000692d697221 */ /* 0x020fe20000010000 */
[----:B------:R-:W-:Y:S06]  /*5790*/  BRA `(.L_x_52426) ;  /* 0x0000000000087947 */ /* 0x000fec0003800000 */
.L_x_52424:
[----:B-----5:R-:W-:-:S04]  /*57a0*/  FADD.FTZ R105, R41, R105 ;  /* 0x0000006929697221 */ /* 0x020fc80000010000 */
[----:B------:R-:W-:-:S07]  /*57b0*/  @P2 FADD.FTZ R105, R45, R105 ;  /* 0x000000692d692221 */ /* 0x000fce0000010000 */
.L_x_52426:
[----:B------:R-:W-:-:S07]  /*57c0*/  MOV R49, R105 ;  /* 0x0000006900317202 */ /* 0x000fce0000000f00 */
.L_x_52427:
[----:B------:R-:W-:Y:S05]  /*57d0*/  @P3 BRA `(.L_x_52428) ;  /* 0x00000000001c3947 */ /* 0x000fea0003800000 */
[----:B------:R-:W-:-:S04]  /*57e0*/  ISETP.NE.U32.AND P4, PT, RZ, UR16, PT ;  /* 0x00000010ff007c0c */ /* 0x000fc8000bf85070 */
[----:B------:R-:W-:-:S13]  /*57f0*/  ISETP.NE.AND.EX P4, PT, RZ, UR17, PT, P4 ;  /* 0x00000011ff007c0c */ /* 0x000fda000bf85340 */
[----:B------:R-:W-:Y:S05]  /*5800*/  @P4 BRA `(.L_x_52429) ;  /* 0x0000000000084947 */ /* 0x000fea0003800000 */
[----:B------:R-:W-:Y:S05]  /*5810*/  @P0 BRA `(.L_x_52430) ;  /* 0x0000000000140947 */ /* 0x000fea0003800000 */
[----:B------:R-:W-:Y:S05]  /*5820*/  BRA `(.L_x_52431) ;  /* 0x0000000000147947 */ /* 0x000fea0003800000 */
.L_x_52429:
[----:B-----5:R-:W-:Y:S01]  /*5830*/  FADD.FTZ R106, R46, R106 ;  /* 0x0000006a2e6a7221 */ /* 0x020fe20000010000 */
[----:B------:R-:W-:Y:S06]  /*5840*/  BRA `(.L_x_52430) ;  /* 0x0000000000087947 */ /* 0x000fec0003800000 */
.L_x_52428:
[----:B-----5:R-:W-:-:S04]  /*5850*/  FADD.FTZ R106, R42, R106 ;  /* 0x0000006a2a6a7221 */ /* 0x020fc80000010000 */
[----:B------:R-:W-:-:S07]  /*5860*/  @P2 FADD.FTZ R106, R46, R106 ;  /* 0x0000006a2e6a2221 */ /* 0x000fce0000010000 */
.L_x_52430:
[----:B------:R-:W-:-:S07]  /*5870*/  MOV R50, R106 ;  /* 0x0000006a00327202 */ /* 0x000fce0000000f00 */
.L_x_52431:
[----:B------:R-:W-:Y:S05]  /*5880*/  @P3 BRA `(.L_x_52432) ;  /* 0x00000000001c3947 */ /* 0x000fea0003800000 */
[----:B------:R-:W-:-:S04]  /*5890*/  ISETP.NE.U32.AND P4, PT, RZ, UR16, PT ;  /* 0x00000010ff007c0c */ /* 0x000fc8000bf85070 */
[----:B------:R-:W-:-:S13]  /*58a0*/  ISETP.NE.AND.EX P4, PT, RZ, UR17, PT, P4 ;  /* 0x00000011ff007c0c */ /* 0x000fda000bf85340 */
[----:B------:R-:W-:Y:S05]  /*58b0*/  @P4 BRA `(.L_x_52433) ;  /* 0x0000000000084947 */ /* 0x000fea0003800000 */
[----:B------:R-:W-:Y:S05]  /*58c0*/  @P0 BRA `(.L_x_52434) ;  /* 0x0000000000140947 */ /* 0x000fea0003800000 */
[----:B------:R-:W-:Y:S05]  /*58d0*/  BRA `(.L_x_52435) ;  /* 0x0000000000147947 */ /* 0x000fea0003800000 */
.L_x_52433:
[----:B-----5:R-:W-:Y:S01]  /*58e0*/  FADD.FTZ R107, R47, R107 ;  /* 0x0000006b2f6b7221 */ /* 0x020fe20000010000 */
[----:B------:R-:W-:Y:S06]  /*58f0*/  BRA `(.L_x_52434) ;  /* 0x0000000000087947 */ /* 0x000fec0003800000 */
.L_x_52432:
[----:B-----5:R-:W-:-:S04]  /*5900*/  FADD.FTZ R107, R43, R107 ;  /* 0x0000006b2b6b7221 */ /* 0x020fc80000010000 */
[----:B------:R-:W-:-:S07]  /*5910*/  @P2 FADD.FTZ R107, R47, R107 ;  /* 0x0000006b2f6b2221 */ /* 0x000fce0000010000 */
.L_x_52434:
[----:B------:R-:W-:-:S07]  /*5920*/  MOV R51, R107 ;  /* 0x0000006b00337202 */ /* 0x000fce0000000f00 */
.L_x_52435:
        /* <DEDUP_REMOVED lines=18> */
.L_x_52437:
[----:B-----5:R-:W-:Y:S01]  /*5a50*/  FADD.FTZ R100, R44, R100 ;  /* 0x000000642c647221 */ /* 0x020fe20000010000 */
[----:B------:R-:W-:Y:S06]  /*5a60*/  BRA `(.L_x_52438) ;  /* 0x0000000000087947 */ /* 0x000fec0003800000 */
.L_x_52436:
[----:B-----5:R-:W-:-:S04]  /*5a70*/  FADD.FTZ R100, R40, R100 ;  /* 0x0000006428647221 */ /* 0x020fc80000010000 */
[----:B------:R-:W-:-:S07]  /*5a80*/  @P2 FADD.FTZ R100, R44, R100 ;  /* 0x000000642c642221 */ /* 0x000fce0000010000 */
.L_x_52438:
[----:B------:R-:W-:-:S07]  /*5a90*/  MOV R48, R100 ;  /* 0x0000006400307202 */ /* 0x000fce0000000f00 */
.L_x_52439:
[----:B------:R-:W-:Y:S05]  /*5aa0*/  @P3 BRA `(.L_x_52440) ;  /* 0x00000000001c3947 */ /* 0x000fea0003800000 */
[----:B------:R-:W-:-:S04]  /*5ab0*/  ISETP.NE.U32.AND P4, PT, RZ, UR16, PT ;  /* 0x00000010ff007c0c */ /* 0x000fc8000bf85070 */
[----:B------:R-:W-:-:S13]  /*5ac0*/  ISETP.NE.AND.EX P4, PT, RZ, UR17, PT, P4 ;  /* 0x00000011ff007c0c */ /* 0x000fda000bf85340 */
[----:B------:R-:W-:Y:S05]  /*5ad0*/  @P4 BRA `(.L_x_52441) ;  /* 0x0000000000084947 */ /* 0x000fea0003800000 */
[----:B------:R-:W-:Y:S05]  /*5ae0*/  @P0 BRA `(.L_x_52442) ;  /* 0x0000000000140947 */ /* 0x000fea0003800000 */
[----:B------:R-:W-:Y:S05]  /*5af0*/  BRA `(.L_x_52443) ;  /* 0x0000000000147947 */ /* 0x000fea0003800000 */
.L_x_52441:
[----:B-----5:R-:W-:Y:S01]  /*5b00*/  FADD.FTZ R101, R45, R101 ;  /* 0x000000652d657221 */ /* 0x020fe20000010000 */
[----:B------:R-:W-:Y:S06]  /*5b10*/  BRA `(.L_x_52442) ;  /* 0x0000000000087947 */ /* 0x000fec0003800000 */
.L_x_52440:
[----:B-----5:R-:W-:-:S04]  /*5b20*/  FADD.FTZ R101, R41, R101 ;  /* 0x0000006529657221 */ /* 0x020fc80000010000 */
[----:B------:R-:W-:-:S07]  /*5b30*/  @P2 FADD.FTZ R101, R45, R101 ;  /* 0x000000652d652221 */ /* 0x000fce0000010000 */
.L_x_52442:
[----:B------:R-:W-:-:S07]  /*5b40*/  MOV R49, R101 ;  /* 0x0000006500317202 */ /* 0x000fce0000000f00 */
.L_x_52443:
[----:B------:R-:W-:Y:S05]  /*5b50*/  @P3 BRA `(.L_x_52444) ;  /* 0x00000000001c3947 */ /* 0x000fea0003800000 */
[----:B------:R-:W-:-:S04]  /*5b60*/  ISETP.NE.U32.AND P4, PT, RZ, UR16, PT ;  /* 0x00000010ff007c0c */ /* 0x000fc8000bf85070 */
[----:B------:R-:W-:-:S13]  /*5b70*/  ISETP.NE.AND.EX P4, PT, RZ, UR17, PT, P4 ;  /* 0x00000011ff007c0c */ /* 0x000fda000bf85340 */
[----:B------:R-:W-:Y:S05]  /*5b80*/  @P4 BRA `(.L_x_52445) ;  /* 0x0000000000084947 */ /* 0x000fea0003800000 */
[----:B------:R-:W-:Y:S05]  /*5b90*/  @P0 BRA `(.L_x_52446) ;  /* 0x0000000000140947 */ /* 0x000fea0003800000 */
[----:B------:R-:W-:Y:S05]  /*5ba0*/  BRA `(.L_x_52447) ;  /* 0x0000000000147947 */ /* 0x000fea0003800000 */
.L_x_52445:
[----:B-----5:R-:W-:Y:S01]  /*5bb0*/  FADD.FTZ R102, R46, R102 ;  /* 0x000000662e667221 */ /* 0x020fe20000010000 */
[----:B------:R-:W-:Y:S06]  /*5bc0*/  BRA `(.L_x_52446) ;  /* 0x0000000000087947 */ /* 0x000fec0003800000 */
.L_x_52444:
[----:B-----5:R-:W-:-:S04]  /*5bd0*/  FADD.FTZ R102, R42, R102 ;  /* 0x000000662a667221 */ /* 0x020fc80000010000 */
[----:B------:R-:W-:-:S07]  /*5be0*/  @P2 FADD.FTZ R102, R46, R102 ;  /* 0x000000662e662221 */ /* 0x000fce0000010000 */
.L_x_52446:
[----:B------:R-:W-:-:S07]  /*5bf0*/  MOV R50, R102 ;  /* 0x0000006600327202 */ /* 0x000fce0000000f00 */
.L_x_52447:
[----:B------:R-:W-:Y:S05]  /*5c00*/  @P3 BRA `(.L_x_52448) ;  /* 0x00000000001c3947 */ /* 0x000fea0003800000 */
[----:B------:R-:W-:-:S04]  /*5c10*/  ISETP.NE.U32.AND P4, PT, RZ, UR16, PT ;  /* 0x00000010ff007c0c */ /* 0x000fc8000bf85070 */
[----:B------:R-:W-:-:S13]  /*5c20*/  ISETP.NE.AND.EX P4, PT, RZ, UR17, PT, P4 ;  /* 0x00000011ff007c0c */ /* 0x000fda000bf85340 */
[----:B------:R-:W-:Y:S05]  /*5c30*/  @P4 BRA `(.L_x_52449) ;  /* 0x0000000000084947 */ /* 0x000fea0003800000 */
[----:B------:R-:W-:Y:S05]  /*5c40*/  @P0 BRA `(.L_x_52450) ;  /* 0x0000000000140947 */ /* 0x000fea0003800000 */
[----:B------:R-:W-:Y:S05]  /*5c50*/  BRA `(.L_x_52451) ;  /* 0x0000000000147947 */ /* 0x000fea0003800000 */
.L_x_52449:
[----:B-----5:R-:W-:Y:S01]  /*5c60*/  FADD.FTZ R103, R47, R103 ;  /* 0x000000672f677221 */ /* 0x020fe20000010000 */
[----:B------:R-:W-:Y:S06]  /*5c70*/  BRA `(.L_x_52450) ;  /* 0x0000000000087947 */ /* 0x000fec0003800000 */
.L_x_52448:
[----:B-----5:R-:W-:-:S04]  /*5c80*/  FADD.FTZ R103, R43, R103 ;  /* 0x000000672b677221 */ /* 0x020fc80000010000 */
[----:B------:R-:W-:-:S07]  /*5c90*/  @P2 FADD.FTZ R103, R47, R103 ;  /* 0x000000672f672221 */ /* 0x000fce0000010000 */
.L_x_52450:
[----:B------:R-:W-:-:S07]  /*5ca0*/  MOV R51, R103 ;  /* 0x0000006700337202 */ /* 0x000fce0000000f00 */
.L_x_52451:
[----:B-1----:R-:W0:Y:S01]  /*5cb0*/  @P0 LDC.64 R52, c[0x0][0x238] ;  /* 0x00008e00ff340b82 */ /* 0x002e220000000a00 */
[----:B------:R-:W-:-:S07]  /*5cc0*/  IADD3 R166, R186, 0x100, RZ ;  /* 0x00000100baa67810 */ /* 0x000fce0007ffe0ff */
[----:B------:R-:W1:Y:S01]  /*5cd0*/  @P1 LDC.64 R54, c[0x0][0x228] ;  /* 0x00008a00ff361b82 */ /* 0x000e620000000a00 */
[----:B0-----:R-:W-:-:S05]  /*5ce0*/  @P0 IMAD.WIDE.U32 R52, R169, 0x10, R52 ;  /* 0x00000010a9340825 */ /* 0x001fca00078e0034 */
[----:B------:R0:W-:Y:S01]  /*5cf0*/  @P0 STG.E.128 desc[UR4][R52.64], R48 ;  /* 0x0000003034000986 */ /* 0x0001e2000c101d04 */
[----:B-1----:R-:W-:-:S05]  /*5d00*/  @P1 IMAD.WIDE.U32 R54, R166, 0x10, R54 ;  /* 0x00000010a6361825 */ /* 0x002fca00078e0036 */
[----:B-----5:R-:W5:Y:S01]  /*5d10*/  @P1 LDG.E.128 R40, desc[UR4][R54.64] ;  /* 0x0000000436281981 */ /* 0x020f62000c1e1d00 */
[----:B0-----:R-:W0:Y:S02]  /*5d20*/  @P2 LDC.64 R52, c[0x0][0x230] ;  /* 0x00008c00ff342b82 */ /* 0x001e240000000a00 */
[----:B0-----:R-:W-:-:S05]  /*5d30*/  @P2 IMAD.WIDE.U32 R52, R166, 0x10, R52 ;  /* 0x00000010a6342825 */ /* 0x001fca00078e0034 */
[----:B------:R0:W5:Y:S02]  /*5d40*/  @P2 LDG.E.128 R44, desc[UR4][R52.64] ;  /* 0x00000004342c2981 */ /* 0x000164000c1e1d00 */
[----:B0-----:R-:W-:-:S06]  /*5d50*/  IMAD.WIDE.U32 R52, R166, 0x10, R92 ;  /* 0x00000010a6347825 */ /* 0x001fcc00078e005c */
[----:B------:R-:W5:Y:S01]  /*5d60*/  LDG.E.128 R52, desc[UR4][R52.64] ;  /* 0x0000000434347981 */ /* 0x000f62000c1e1d00 */
[----:B------:R-:W-:Y:S05]  /*5d70*/  @P3 BRA `(.L_x_52452) ;  /* 0x00000000001c3947 */ /* 0x000fea0003800000 */
[----:B------:R-:W-:-:S04]  /*5d80*/  ISETP.NE.U32.AND P4, PT, RZ, UR16, PT ;  /* 0x00000010ff007c0c */ /* 0x000fc8000bf85070 */
[----:B------:R-:W-:-:S13]  /*5d90*/  ISETP.NE.AND.EX P4, PT, RZ, UR17, PT, P4 ;  /* 0x00000011ff007c0c */ /* 0x000fda000bf85340 */
[----:B------:R-:W-:Y:S05]  /*5da0*/  @P4 BRA `(.L_x_52453) ;  /* 0x0000000000084947 */ /* 0x000fea0003800000 */
[----:B------:R-:W-:Y:S05]  /*5db0*/  @P0 BRA `(.L_x_52454) ;  /* 0x0000000000140947 */ /* 0x000fea0003800000 */
[----:B------:R-:W-:Y:S05]  /*5dc0*/  BRA `(.L_x_52455) ;  /* 0x0000000000147947 */ /* 0x000fea0003800000 */
.L_x_52453:
[----:B-----5:R-:W-:Y:S01]  /*5dd0*/  FADD.FTZ R52, R44, R52 ;  /* 0x000000342c347221 */ /* 0x020fe20000010000 */
[----:B------:R-:W-:Y:S06]  /*5de0*/  BRA `(.L_x_52454) ;  /* 0x0000000000087947 */ /* 0x000fec0003800000 */
.L_x_52452:
[----:B-----5:R-:W-:-:S04]  /*5df0*/  FADD.FTZ R52, R40, R52 ;  /* 0x0000003428347221 */ /* 0x020fc80000010000 */
[----:B------:R-:W-:-:S07]  /*5e00*/  @P2 FADD.FTZ R52, R44, R52 ;  /* 0x000000342c342221 */ /* 0x000fce0000010000 */
.L_x_52454:
[----:B-----5:R-:W-:-:S07]  /*5e10*/  MOV R48, R52 ;  /* 0x0000003400307202 */ /* 0x020fce0000000f00 */
.L_x_52455:
[----:B------:R-:W-:Y:S05]  /*5e20*/  @P3 BRA `(.L_x_52456) ;  /* 0x00000000001c3947 */ /* 0x000fea0003800000 */
[----:B------:R-:W-:-:S04]  /*5e30*/  ISETP.NE.U32.AND P4, PT, RZ, UR16, PT ;  /* 0x00000010ff007c0c */ /* 0x000fc8000bf85070 */
[----:B------:R-:W-:-:S13]  /*5e40*/  ISETP.NE.AND.EX P4, PT, RZ, UR17, PT, P4 ;  /* 0x00000011ff007c0c */ /* 0x000fda000bf85340 */
[----:B------:R-:W-:Y:S05]  /*5e50*/  @P4 BRA `(.L_x_52457) ;  /* 0x0000000000084947 */ /* 0x000fea0003800000 */
[----:B------:R-:W-:Y:S05]  /*5e60*/  @P0 BRA `(.L_x_52458) ;  /* 0x0000000000140947 */ /* 0x000fea0003800000 */
[----:B------:R-:W-:Y:S05]  /*5e70*/  BRA `(.L_x_52459) ;  /* 0x0000000000147947 */ /* 0x000fea0003800000 */
.L_x_52457:
[----:B-----5:R-:W-:Y:S01]  /*5e80*/  FADD.FTZ R53, R45, R53 ;  /* 0x000000352d357221 */ /* 0x020fe20000010000 */
[----:B------:R-:W-:Y:S06]  /*5e90*/  BRA `(.L_x_52458) ;  /* 0x0000000000087947 */ /* 0x000fec0003800000 */
.L_x_52456:
[----:B-----5:R-:W-:-:S04]  /*5ea0*/  FADD.FTZ R53, R41, R53 ;  /* 0x0000003529357221 */ /* 0x020fc80000010000 */
[----:B------:R-:W-:-:S07]  /*5eb0*/  @P2 FADD.FTZ R53, R45, R53 ;  /* 0x000000352d352221 */ /* 0x000fce0000010000 */
.L_x_52458:
[----:B-----5:R-:W-:-:S07]  /*5ec0*/  MOV R49, R53 ;  /* 0x0000003500317202 */ /* 0x020fce0000000f00 */
.L_x_52459:
[----:B------:R-:W-:Y:S05]  /*5ed0*/  @P3 BRA `(.L_x_52460) ;  /* 0x00000000001c3947 */ /* 0x000fea0003800000 */
[----:B------:R-:W-:-:S04]  /*5ee0*/  ISETP.NE.U32.AND P4, PT, RZ, UR16, PT ;  /* 0x00000010ff007c0c */ /* 0x000fc8000bf85070 */
[----:B------:R-:W-:-:S13]  /*5ef0*/  ISETP.NE.AND.EX P4, PT, RZ, UR17, PT, P4 ;  /* 0x00000011ff007c0c */ /* 0x000fda000bf85340 */
[----:B------:R-:W-:Y:S05]  /*5f00*/  @P4 BRA `(.L_x_52461) ;  /* 0x0000000000084947 */ /* 0x000fea0003800000 */
[----:B------:R-:W-:Y:S05]  /*5f10*/  @P0 BRA `(.L_x_52462) ;  /* 0x0000000000140947 */ /* 0x000fea0003800000 */
[----:B------:R-:W-:Y:S05]  /*5f20*/  BRA `(.L_x_52463) ;  /* 0x0000000000147947 */ /* 0x000fea0003800000 */
.L_x_52461:
[----:B-----5:R-:W-:Y:S01]  /*5f30*/  FADD.FTZ R54, R46, R54 ;  /* 0x000000362e367221 */ /* 0x020fe20000010000 */
[----:B------:R-:W-:Y:S06]  /*5f40*/  BRA `(.L_x_52462) ;  /* 0x0000000000087947 */ /* 0x000fec0003800000 */
.L_x_52460:
[----:B-----5:R-:W-:-:S04]  /*5f50*/  FADD.FTZ R54, R42, R54 ;  /* 0x000000362a367221 */ /* 0x020fc80000010000 */
[----:B------:R-:W-:-:S07]  /*5f60*/  @P2 FADD.FTZ R54, R46, R54 ;  /* 0x000000362e362221 */ /* 0x000fce0000010000 */
.L_x_52462:
[----:B-----5:R-:W-:-:S07]  /*5f70*/  MOV R50, R54 ;  /* 0x0000003600327202 */ /* 0x020fce0000000f00 */
.L_x_52463:
[----:B------:R-:W-:Y:S05]  /*5f80*/  @P3 BRA `(.L_x_52464) ;  /* 0x00000000001c3947 */ /* 0x000fea0003800000 */
[----:B------:R-:W-:-:S04]  /*5f90*/  ISETP.NE.U32.AND P4, PT, RZ, UR16, PT ;  /* 0x00000010ff007c0c */ /* 0x000fc8000bf85070 */
[----:B------:R-:W-:-:S13]  /*5fa0*/  ISETP.NE.AND.EX P4, PT, RZ, UR17, PT, P4 ;  /* 0x00000011ff007c0c */ /* 0x000fda000bf85340 */
[----:B------:R-:W-:Y:S05]  /*5fb0*/  @P4 BRA `(.L_x_52465) ;  /* 0x0000000000084947 */ /* 0x000fea0003800000 */
[----:B------:R-:W-:Y:S05]  /*5fc0*/  @P0 BRA `(.L_x_52466) ;  /* 0x0000000000140947 */ /* 0x000fea0003800000 */
[----:B------:R-:W-:Y:S05]  /*5fd0*/  BRA `(.L_x_52467) ;  /* 0x0000000000147947 */ /* 0x000fea0003800000 */
.L_x_52465:
[----:B-----5:R-:W-:Y:S01]  /*5fe0*/  FADD.FTZ R55, R47, R55 ;  /* 0x000000372f377221 */ /* 0x020fe20000010000 */
[----:B------:R-:W-:Y:S06]  /*5ff0*/  BRA `(.L_x_52466) ;  /* 0x0000000000087947 */ /* 0x000fec0003800000 */
.L_x_52464:
[----:B-----5:R-:W-:-:S04]  /*6000*/  FADD.FTZ R55, R43, R55 ;  /* 0x000000372b377221 */ /* 0x020fc80000010000 */
[----:B------:R-:W-:-:S07]  /*6010*/  @P2 FADD.FTZ R55, R47, R55 ;  /* 0x000000372f372221 */ /* 0x000fce0000010000 */
.L_x_52466:
[----:B-----5:R-:W-:-:S07]  /*6020*/  MOV R51, R55 ;  /* 0x0000003700337202 */ /* 0x020fce0000000f00 */
.L_x_52467:
[----:B------:R-:W0:Y:S01]  /*6030*/  @P0 LDC.64 R56, c[0x0][0x238] ;  /* 0x00008e00ff380b82 */ /* 0x000e220000000a00 */
        /* <DEDUP_REMOVED lines=17> */
.L_x_52469:
[----:B-----5:R-:W-:Y:S01]  /*6150*/  FADD.FTZ R80, R44, R80 ;  /* 0x000000502c507221 */ /* 0x020fe20000010000 */
[----:B------:R-:W-:Y:S06]  /*6160*/  BRA `(.L_x_52470) ;  /* 0x0000000000087947 */ /* 0x000fec0003800000 */
.L_x_52468:
[----:B-----5:R-:W-:-:S04]  /*6170*/  FADD.FTZ R80, R40, R80 ;  /* 0x0000005028507221 */ /* 0x020fc80000010000 */
[----:B------:R-:W-:-:S07]  /*6180*/  @P2 FADD.FTZ R80, R44, R80 ;  /* 0x000000502c502221 */ /* 0x000fce0000010000 */
.L_x_52470:
[----:B------:R-:W-:-:S07]  /*6190*/  MOV R48, R80 ;  /* 0x0000005000307202 */ /* 0x000fce0000000f00 */
.L_x_52471:
[----:B------:R-:W-:Y:S05]  /*61a0*/  @P3 BRA `(.L_x_52472) ;  /* 0x00000000001c3947 */ /* 0x000fea0003800000 */
[----:B------:R-:W-:-:S04]  /*61b0*/  ISETP.NE.U32.AND P4, PT, RZ, UR16, PT ;  /* 0x00000010ff007c0c */ /* 0x000fc8000bf85070 */
[----:B------:R-:W-:-:S13]  /*61c0*/  ISETP.NE.AND.EX P4, PT, RZ, UR17, PT, P4 ;  /* 0x00000011ff007c0c */ /* 0x000fda000bf85340 */
[----:B------:R-:W-:Y:S05]  /*61d0*/  @P4 BRA `(.L_x_52473) ;  /* 0x0000000000084947 */ /* 0x000fea0003800000 */
[----:B------:R-:W-:Y:S05]  /*61e0*/  @P0 BRA `(.L_x_52474) ;  /* 0x0000000000140947 */ /* 0x000fea0003800000 */
[----:B------:R-:W-:Y:S05]  /*61f0*/  BRA `(.L_x_52475) ;  /* 0x0000000000147947 */ /* 0x000fea0003800000 */
.L_x_52473:
[----:B-----5:R-:W-:Y:S01]  /*6200*/  FADD.FTZ R81, R45, R81 ;  /* 0x000000512d517221 */ /* 0x020fe20000010000 */
[----:B------:R-:W-:Y:S06]  /*6210*/  BRA `(.L_x_52474) ;  /* 0x0000000000087947 */ /* 0x000fec0003800000 */
.L_x_52472:
[----:B-----5:R-:W-:-:S04]  /*6220*/  FADD.FTZ R81, R41, R81 ;  /* 0x0000005129517221 */ /* 0x020fc80000010000 */
[----:B------:R-:W-:-:S07]  /*6230*/  @P2 FADD.FTZ R81, R45, R81 ;  /* 0x000000512d512221 */ /* 0x000fce0000010000 */
.L_x_52474:
[----:B------:R-:W-:-:S07]  /*6240*/  MOV R49, R81 ;  /* 0x0000005100317202 */ /* 0x000fce0000000f00 */
.L_x_52475:
[----:B------:R-:W-:Y:S05]  /*6250*/  @P3 BRA `(.L_x_52476) ;  /* 0x00000000001c3947 */ /* 0x000fea0003800000 */
[----:B------:R-:W-:-:S04]  /*6260*/  ISETP.NE.U32.AND P4, PT, RZ, UR16, PT ;  /* 0x00000010ff007c0c */ /* 0x000fc8000bf85070 */
[----:B------:R-:W-:-:S13]  /*6270*/  ISETP.NE.AND.EX P4, PT, RZ, UR17, PT, P4 ;  /* 0x00000011ff007c0c */ /* 0x000fda000bf85340 */
[----:B------:R-:W-:Y:S05]  /*6280*/  @P4 BRA `(.L_x_52477) ;  /* 0x0000000000084947 */ /* 0x000fea0003800000 */
[----:B------:R-:W-:Y:S05]  /*6290*/  @P0 BRA `(.L_x_52478) ;  /* 0x0000000000140947 */ /* 0x000fea0003800000 */
[----:B------:R-:W-:Y:S05]  /*62a0*/  BRA `(.L_x_52479) ;  /* 0x0000000000147947 */ /* 0x000fea0003800000 */
.L_x_52477:
[----:B-----5:R-:W-:Y:S01]  /*62b0*/  FADD.FTZ R82, R46, R82 ;  /* 0x000000522e527221 */ /* 0x020fe20000010000 */
[----:B------:R-:W-:Y:S06]  /*62c0*/  BRA `(.L_x_52478) ;  /* 0x0000000000087947 */ /* 0x000fec0003800000 */
.L_x_52476:
[----:B-----5:R-:W-:-:S04]  /*62d0*/  FADD.FTZ R82, R42, R82 ;  /* 0x000000522a527221 */ /* 0x020fc80000010000 */
[----:B------:R-:W-:-:S07]  /*62e0*/  @P2 FADD.FTZ R82, R46, R82 ;  /* 0x000000522e522221 */ /* 0x000fce0000010000 */
.L_x_52478:
[----:B------:R-:W-:-:S07]  /*62f0*/  MOV R50, R82 ;  /* 0x0000005200327202 */ /* 0x000fce0000000f00 */
.L_x_52479:
[----:B------:R-:W-:Y:S05]  /*6300*/  @P3 BRA `(.L_x_52480) ;  /* 0x00000000001c3947 */ /* 0x000fea0003800000 */
[----:B------:R-:W-:-:S04]  /*6310*/  ISETP.NE.U32.AND P4, PT, RZ, UR16, PT ;  /* 0x00000010ff007c0c */ /* 0x000fc8000bf85070 */
[----:B------:R-:W-:-:S13]  /*6320*/  ISETP.NE.AND.EX P4, PT, RZ, UR17, PT, P4 ;  /* 0x00000011ff007c0c */ /* 0x000fda000bf85340 */
[----:B------:R-:W-:Y:S05]  /*6330*/  @P4 BRA `(.L_x_52481) ;  /* 0x0000000000084947 */ /* 0x000fea0003800000 */
[----:B------:R-:W-:Y:S05]  /*6340*/  @P0 BRA `(.L_x_52482) ;  /* 0x0000000000140947 */ /* 0x000fea0003800000 */
[----:B------:R-:W-:Y:S05]  /*6350*/  BRA `(.L_x_52483) ;  /* 0x0000000000147947 */ /* 0x000fea0003800000 */
.L_x_52481:
[----:B-----5:R-:W-:Y:S01]  /*6360*/  FADD.FTZ R83, R47, R83 ;  /* 0x000000532f537221 */ /* 0x020fe20000010000 */
[----:B------:R-:W-:Y:S06]  /*6370*/  BRA `(.L_x_52482) ;  /* 0x0000000000087947 */ /* 0x000fec0003800000 */
.L_x_52480:
[----:B-----5:R-:W-:-:S04]  /*6380*/  FADD.FTZ R83, R43, R83 ;  /* 0x000000532b537221 */ /* 0x020fc80000010000 */
[----:B------:R-:W-:-:S07]  /*6390*/  @P2 FADD.FTZ R83, R47, R83 ;  /* 0x000000532f532221 */ /* 0x000fce0000010000 */
.L_x_52482:
[----:B------:R-:W-:-:S07]  /*63a0*/  MOV R51, R83 ;  /* 0x0000005300337202 */ /* 0x000fce0000000f00 */
.L_x_52483:
        /* <DEDUP_REMOVED lines=18> */
.L_x_52485:
[----:B-----5:R-:W-:Y:S01]  /*64d0*/  FADD.FTZ R88, R44, R88 ;  /* 0x000000582c587221 */ /* 0x020fe20000010000 */
[----:B------:R-:W-:Y:S06]  /*64e0*/  BRA `(.L_x_52486) ;  /* 0x0000000000087947 */ /* 0x000fec0003800000 */
.L_x_52484:
[----:B-----5:R-:W-:-:S04]  /*64f0*/  FADD.FTZ R88, R40, R88 ;  /* 0x0000005828587221 */ /* 0x020fc80000010000 */
[----:B------:R-:W-:-:S07]  /*6500*/  @P2 FADD.FTZ R88, R44, R88 ;  /* 0x000000582c582221 */ /* 0x000fce0000010000 */
.L_x_52486:
[----:B------:R-:W-:-:S07]  /*6510*/  MOV R48, R88 ;  /* 0x0000005800307202 */ /* 0x000fce0000000f00 */
.L_x_52487:
[----:B------:R-:W-:Y:S05]  /*6520*/  @P3 BRA `(.L_x_52488) ;  /* 0x00000000001c3947 */ /* 0x000fea0003800000 */
[----:B------:R-:W-:-:S04]  /*6530*/  ISETP.NE.U32.AND P4, PT, RZ, UR16, PT ;  /* 0x00000010ff007c0c */ /* 0x000fc8000bf85070 */
[----:B------:R-:W-:-:S13]  /*6540*/  ISETP.NE.AND.EX P4, PT, RZ, UR17, PT, P4 ;  /* 0x00000011ff007c0c */ /* 0x000fda000bf85340 */
[----:B------:R-:W-:Y:S05]  /*6550*/  @P4 BRA `(.L_x_52489) ;  /* 0x0000000000084947 */ /* 0x000fea0003800000 */
[----:B------:R-:W-:Y:S05]  /*6560*/  @P0 BRA `(.L_x_52490) ;  /* 0x0000000000140947 */ /* 0x000fea0003800000 */
[----:B------:R-:W-:Y:S05]  /*6570*/  BRA `(.L_x_52491) ;  /* 0x0000000000147947 */ /* 0x000fea0003800000 */
.L_x_52489:
[----:B-----5:R-:W-:Y:S01]  /*6580*/  FADD.FTZ R89, R45, R89 ;  /* 0x000000592d597221 */ /* 0x020fe20000010000 */
[----:B------:R-:W-:Y:S06]  /*6590*/  BRA `(.L_x_52490) ;  /* 0x0000000000087947 */ /* 0x000fec0003800000 */
.L_x_52488:
[----:B-----5:R-:W-:-:S04]  /*65a0*/  FADD.FTZ R89, R41, R89 ;  /* 0x0000005929597221 */ /* 0x020fc80000010000 */
[----:B------:R-:W-:-:S07]  /*65b0*/  @P2 FADD.FTZ R89, R45, R89 ;  /* 0x000000592d592221 */ /* 0x000fce0000010000 */
.L_x_52490:
[----:B------:R-:W-:-:S07]  /*65c0*/  MOV R49, R89 ;  /* 0x0000005900317202 */ /* 0x000fce0000000f00 */
.L_x_52491:
[----:B------:R-:W-:Y:S05]  /*65d0*/  @P3 BRA `(.L_x_52492) ;  /* 0x00000000001c3947 */ /* 0x000fea0003800000 */
[----:B------:R-:W-:-:S04]  /*65e0*/  ISETP.NE.U32.AND P4, PT, RZ, UR16, PT ;  /* 0x00000010ff007c0c */ /* 0x000fc8000bf85070 */
[----:B------:R-:W-:-:S13]  /*65f0*/  ISETP.NE.AND.EX P4, PT, RZ, UR17, PT, P4 ;  /* 0x00000011ff007c0c */ /* 0x000fda000bf85340 */
[----:B------:R-:W-:Y:S05]  /*6600*/  @P4 BRA `(.L_x_52493) ;  /* 0x0000000000084947 */ /* 0x000fea0003800000 */
[----:B------:R-:W-:Y:S05]  /*6610*/  @P0 BRA `(.L_x_52494) ;  /* 0x0000000000140947 */ /* 0x000fea0003800000 */
[----:B------:R-:W-:Y:S05]  /*6620*/  BRA `(.L_x_52495) ;  /* 0x0000000000147947 */ /* 0x000fea0003800000 */
.L_x_52493:
[----:B-----5:R-:W-:Y:S01]  /*6630*/  FADD.FTZ R90, R46, R90 ;  /* 0x0000005a2e5a7221 */ /* 0x020fe20000010000 */
[----:B------:R-:W-:Y:S06]  /*6640*/  BRA `(.L_x_52494) ;  /* 0x0000000000087947 */ /* 0x000fec0003800000 */
.L_x_52492:
[----:B-----5:R-:W-:-:S04]  /*6650*/  FADD.FTZ R90, R42, R90 ;  /* 0x0000005a2a5a7221 */ /* 0x020fc80000010000 */
[----:B------:R-:W-:-:S07]  /*6660*/  @P2 FADD.FTZ R90, R46, R90 ;  /* 0x0000005a2e5a2221 */ /* 0x000fce0000010000 */
.L_x_52494:
[----:B------:R-:W-:-:S07]  /*6670*/  MOV R50, R90 ;  /* 0x0000005a00327202 */ /* 0x000fce0000000f00 */
.L_x_52495:
[----:B------:R-:W-:Y:S05]  /*6680*/  @P3 BRA `(.L_x_52496) ;  /* 0x00000000001c3947 */ /* 0x000fea0003800000 */
[----:B------:R-:W-:-:S04]  /*6690*/  ISETP.NE.U32.AND P4, PT, RZ, UR16, PT ;  /* 0x00000010ff007c0c */ /* 0x000fc8000bf85070 */
[----:B------:R-:W-:-:S13]  /*66a0*/  ISETP.NE.AND.EX P4, PT, RZ, UR17, PT, P4 ;  /* 0x00000011ff007c0c */ /* 0x000fda000bf85340 */
[----:B------:R-:W-:Y:S05]  /*66b0*/  @P4 BRA `(.L_x_52497) ;  /* 0x0000000000084947 */ /* 0x000fea0003800000 */
[----:B------:R-:W-:Y:S05]  /*66c0*/  @P0 BRA `(.L_x_52498) ;  /* 0x0000000000140947 */ /* 0x000fea0003800000 */
[----:B------:R-:W-:Y:S05]  /*66d0*/  BRA `(.L_x_52499) ;  /* 0x0000000000147947 */ /* 0x000fea0003800000 */
.L_x_52497:
[----:B-----5:R-:W-:Y:S01]  /*66e0*/  FADD.FTZ R91, R47, R91 ;  /* 0x0000005b2f5b7221 */ /* 0x020fe20000010000 */
[----:B------:R-:W-:Y:S06]  /*66f0*/  BRA `(.L_x_52498) ;  /* 0x0000000000087947 */ /* 0x000fec0003800000 */
.L_x_52496:
[----:B-----5:R-:W-:-:S04]  /*6700*/  FADD.FTZ R91, R43, R91 ;  /* 0x0000005b2b5b7221 */ /* 0x020fc80000010000 */
[----:B------:R-:W-:-:S07]  /*6710*/  @P2 FADD.FTZ R91, R47, R91 ;  /* 0x0000005b2f5b2221 */ /* 0x000fce0000010000 */
.L_x_52498:
[----:B------:R-:W-:-:S07]  /*6720*/  MOV R51, R91 ;  /* 0x0000005b00337202 */ /* 0x000fce0000000f00 */
.L_x_52499:
        /* <DEDUP_REMOVED lines=18> */
.L_x_52501:
[----:B-----5:R-:W-:Y:S01]  /*6850*/  FADD.FTZ R84, R44, R84 ;  /* 0x000000542c547221 */ /* 0x020fe20000010000 */
[----:B------:R-:W-:Y:S06]  /*6860*/  BRA `(.L_x_52502) ;  /* 0x0000000000087947 */ /* 0x000fec0003800000 */
.L_x_52500:
[----:B-----5:R-:W-:-:S04]  /*6870*/  FADD.FTZ R84, R40, R84 ;  /* 0x0000005428547221 */ /* 0x020fc80000010000 */
[----:B------:R-:W-:-:S07]  /*6880*/  @P2 FADD.FTZ R84, R44, R84 ;  /* 0x000000542c542221 */ /* 0x000fce0000010000 */
.L_x_52502:
[----:B------:R-:W-:-:S07]  /*6890*/  MOV R48, R84 ;  /* 0x0000005400307202 */ /* 0x000fce0000000f00 */
.L_x_52503:
[----:B------:R-:W-:Y:S05]  /*68a0*/  @P3 BRA `(.L_x_52504) ;  /* 0x00000000001c3947 */ /* 0x000fea0003800000 */
[----:B------:R-:W-:-:S04]  /*68b0*/  ISETP.NE.U32.AND P4, PT, RZ, UR16, PT ;  /* 0x00000010ff007c0c */ /* 0x000fc8000bf85070 */
[----:B------:R-:W-:-:S13]  /*68c0*/  ISETP.NE.AND.EX P4, PT, RZ, UR17, PT, P4 ;  /* 0x00000011ff007c0c */ /* 0x000fda000bf85340 */
[----:B------:R-:W-:Y:S05]  /*68d0*/  @P4 BRA `(.L_x_52505) ;  /* 0x0000000000084947 */ /* 0x000fea0003800000 */
[----:B------:R-:W-:Y:S05]  /*68e0*/  @P0 BRA `(.L_x_52506) ;  /* 0x0000000000140947 */ /* 0x000fea0003800000 */
[----:B------:R-:W-:Y:S05]  /*68f0*/  BRA `(.L_x_52507) ;  /* 0x0000000000147947 */ /* 0x000fea0003800000 */
.L_x_52505:
[----:B-----5:R-:W-:Y:S01]  /*6900*/  FADD.FTZ R85, R45, R85 ;  /* 0x000000552d557221 */ /* 0x020fe20000010000 */
[----:B------:R-:W-:Y:S06]  /*6910*/  BRA `(.L_x_52506) ;  /* 0x0000000000087947 */ /* 0x000fec0003800000 */
.L_x_52504:
[----:B-----5:R-:W-:-:S04]  /*6920*/  FADD.FTZ R85, R41, R85 ;  /* 0x0000005529557221 */ /* 0x020fc80000010000 */
[----:B------:R-:W-:-:S07]  /*6930*/  @P2 FADD.FTZ R85, R45, R85 ;  /* 0x000000552d552221 */ /* 0x000fce0000010000 */
.L_x_52506:
[----:B------:R-:W-:-:S07]  /*6940*/  MOV R49, R85 ;  /* 0x0000005500317202 */ /* 0x000fce0000000f00 */
.L_x_52507:
[----:B------:R-:W-:Y:S05]  /*6950*/  @P3 BRA `(.L_x_52508) ;  /* 0x00000000001c3947 */ /* 0x000fea0003800000 */
[----:B------:R-:W-:-:S04]  /*6960*/  ISETP.NE.U32.AND P4, PT, RZ, UR16, PT ;  /* 0x00000010ff007c0c */ /* 0x000fc8000bf85070 */
[----:B------:R-:W-:-:S13]  /*6970*/  ISETP.NE.AND.EX P4, PT, RZ, UR17, PT, P4 ;  /* 0x00000011ff007c0c */ /* 0x000fda000bf85340 */
[----:B------:R-:W-:Y:S05]  /*6980*/  @P4 BRA `(.L_x_52509) ;  /* 0x0000000000084947 */ /* 0x000fea0003800000 */
[----:B------:R-:W-:Y:S05]  /*6990*/  @P0 BRA `(.L_x_52510) ;  /* 0x0000000000140947 */ /* 0x000fea0003800000 */
[----:B------:R-:W-:Y:S05]  /*69a0*/  BRA `(.L_x_52511) ;  /* 0x0000000000147947 */ /* 0x000fea0003800000 */
.L_x_52509:
[----:B-----5:R-:W-:Y:S01]  /*69b0*/  FADD.FTZ R86, R46, R86 ;  /* 0x000000562e567221 */ /* 0x020fe20000010000 */
[----:B------:R-:W-:Y:S06]  /*69c0*/  BRA `(.L_x_52510) ;  /* 0x0000000000087947 */ /* 0x000fec0003800000 */
.L_x_52508:
[----:B-----5:R-:W-:-:S04]  /*69d0*/  FADD.FTZ R86, R42, R86 ;  /* 0x000000562a567221 */ /* 0x020fc80000010000 */
[----:B------:R-:W-:-:S07]  /*69e0*/  @P2 FADD.FTZ R86, R46, R86 ;  /* 0x000000562e562221 */ /* 0x000fce0000010000 */
.L_x_52510:
[----:B------:R-:W-:-:S07]  /*69f0*/  MOV R50, R86 ;  /* 0x0000005600327202 */ /* 0x000fce0000000f00 */
.L_x_52511:
[----:B------:R-:W-:Y:S05]  /*6a00*/  @P3 BRA `(.L_x_52512) ;  /* 0x00000000001c3947 */ /* 0x000fea0003800000 */
[----:B------:R-:W-:-:S04]  /*6a10*/  ISETP.NE.U32.AND P4, PT, RZ, UR16, PT ;  /* 0x00000010ff007c0c */ /* 0x000fc8000bf85070 */
[----:B------:R-:W-:-:S13]  /*6a20*/  ISETP.NE.AND.EX P4, PT, RZ, UR17, PT, P4 ;  /* 0x00000011ff007c0c */ /* 0x000fda000bf85340 */
[----:B------:R-:W-:Y:S05]  /*6a30*/  @P4 BRA `(.L_x_52513) ;  /* 0x0000000000084947 */ /* 0x000fea0003800000 */
[----:B------:R-:W-:Y:S05]  /*6a40*/  @P0 BRA `(.L_x_52514) ;  /* 0x0000000000140947 */ /* 0x000fea0003800000 */
[----:B------:R-:W-:Y:S05]  /*6a50*/  BRA `(.L_x_52515) ;  /* 0x0000000000147947 */ /* 0x000fea0003800000 */
.L_x_52513:
[----:B-----5:R-:W-:Y:S01]  /*6a60*/  FADD.FTZ R87, R47, R87 ;  /* 0x000000572f577221 */ /* 0x020fe20000010000 */
[----:B------:R-:W-:Y:S06]  /*6a70*/  BRA `(.L_x_52514) ;  /* 0x0000000000087947 */ /* 0x000fec0003800000 */
.L_x_52512:
[----:B-----5:R-:W-:-:S04]  /*6a80*/  FADD.FTZ R87, R43, R87 ;  /* 0x000000572b577221 */ /* 0x020fc80000010000 */
[----:B------:R-:W-:-:S07]  /*6a90*/  @P2 FADD.FTZ R87, R47, R87 ;  /* 0x000000572f572221 */ /* 0x000fce0000010000 */
.L_x_52514:
[----:B------:R-:W-:-:S07]  /*6aa0*/  MOV R51, R87 ;  /* 0x0000005700337202 */ /* 0x000fce0000000f00 */
.L_x_52515:
        /* <DEDUP_REMOVED lines=18> */
.L_x_52517:
[----:B-----5:R-:W-:Y:S01]  /*6bd0*/  FADD.FTZ R72, R44, R72 ;  /* 0x000000482c487221 */ /* 0x020fe20000010000 */
[----:B------:R-:W-:Y:S06]  /*6be0*/  BRA `(.L_x_52518) ;  /* 0x0000000000087947 */ /* 0x000fec0003800000 */
.L_x_52516:
[----:B-----5:R-:W-:-:S04]  /*6bf0*/  FADD.FTZ R72, R40, R72 ;  /* 0x0000004828487221 */ /* 0x020fc80000010000 */
[----:B------:R-:W-:-:S07]  /*6c00*/  @P2 FADD.FTZ R72, R44, R72 ;  /* 0x000000482c482221 */ /* 0x000fce0000010000 */
.L_x_52518:
[----:B------:R-:W-:-:S07]  /*6c10*/  MOV R48, R72 ;  /* 0x0000004800307202 */ /* 0x000fce0000000f00 */
.L_x_52519:
[----:B------:R-:W-:Y:S05]  /*6c20*/  @P3 BRA `(.L_x_52520) ;  /* 0x00000000001c3947 */ /* 0x000fea0003800000 */
[----:B------:R-:W-:-:S04]  /*6c30*/  ISETP.NE.U32.AND P4, PT, RZ, UR16, PT ;  /* 0x00000010ff007c0c */ /* 0x000fc8000bf85070 */
[----:B------:R-:W-:-:S13]  /*6c40*/  ISETP.NE.AND.EX P4, PT, RZ, UR17, PT, P4 ;  /* 0x00000011ff007c0c */ /* 0x000fda000bf85340 */
[----:B------:R-:W-:Y:S05]  /*6c50*/  @P4 BRA `(.L_x_52521) ;  /* 0x0000000000084947 */ /* 0x000fea0003800000 */
[----:B------:R-:W-:Y:S05]  /*6c60*/  @P0 BRA `(.L_x_52522) ;  /* 0x0000000000140947 */ /* 0x000fea0003800000 */
[----:B------:R-:W-:Y:S05]  /*6c70*/  BRA `(.L_x_52523) ;  /* 0x0000000000147947 */ /* 0x000fea0003800000 */
.L_x_52521:
[----:B-----5:R-:W-:Y:S01]  /*6c80*/  FADD.FTZ R73, R45, R73 ;  /* 0x000000492d497221 */ /* 0x020fe20000010000 */
[----:B------:R-:W-:Y:S06]  /*6c90*/  BRA `(.L_x_52522) ;  /* 0x0000000000087947 */ /* 0x000fec0003800000 */
.L_x_52520:
[----:B-----5:R-:W-:-:S04]  /*6ca0*/  FADD.FTZ R73, R41, R73 ;  /* 0x0000004929497221 */ /* 0x020fc80000010000 */
[----:B------:R-:W-:-:S07]  /*6cb0*/  @P2 FADD.FTZ R73, R45, R73 ;  /* 0x000000492d492221 */ /* 0x000fce0000010000 */
.L_x_52522:
[----:B------:R-:W-:-:S07]  /*6cc0*/  MOV R49, R73 ;  /* 0x0000004900317202 */ /* 0x000fce0000000f00 */
.L_x_52523:
[----:B------:R-:W-:Y:S05]  /*6cd0*/  @P3 BRA `(.L_x_52524) ;  /* 0x00000000001c3947 */ /* 0x000fea0003800000 */
[----:B------:R-:W-:-:S04]  /*6ce0*/  ISETP.NE.U32.AND P4, PT, RZ, UR16, PT ;  /* 0x00000010ff007c0c */ /* 0x000fc8000bf85070 */
[----:B------:R-:W-:-:S13]  /*6cf0*/  ISETP.NE.AND.EX P4, PT, RZ, UR17, PT, P4 ;  /* 0x00000011ff007c0c */ /* 0x000fda000bf85340 */
[----:B------:R-:W-:Y:S05]  /*6d00*/  @P4 BRA `(.L_x_52525) ;  /* 0x0000000000084947 */ /* 0x000fea0003800000 */
[----:B------:R-:W-:Y:S05]  /*6d10*/  @P0 BRA `(.L_x_52526) ;  /* 0x0000000000140947 */ /* 0x000fea0003800000 */
[----:B------:R-:W-:Y:S05]  /*6d20*/  BRA `(.L_x_52527) ;  /* 0x0000000000147947 */ /* 0x000fea0003800000 */
.L_x_52525:
[----:B-----5:R-:W-:Y:S01]  /*6d30*/  FADD.FTZ R74, R46, R74 ;  /* 0x0000004a2e4a7221 */ /* 0x020fe20000010000 */
[----:B------:R-:W-:Y:S06]  /*6d40*/  BRA `(.L_x_52526) ;  /* 0x0000000000087947 */ /* 0x000fec0003800000 */
.L_x_52524:
[----:B-----5:R-:W-:-:S04]  /*6d50*/  FADD.FTZ R74, R42, R74 ;  /* 0x0000004a2a4a7221 */ /* 0x020fc80000010000 */
[----:B------:R-:W-:-:S07]  /*6d60*/  @P2 FADD.FTZ R74, R46, R74 ;  /* 0x0000004a2e4a2221 */ /* 0x000fce0000010000 */
.L_x_52526:
[----:B------:R-:W-:-:S07]  /*6d70*/  MOV R50, R74 ;  /* 0x0000004a00327202 */ /* 0x000fce0000000f00 */
.L_x_52527:
[----:B------:R-:W-:Y:S05]  /*6d80*/  @P3 BRA `(.L_x_52528) ;  /* 0x00000000001c3947 */ /* 0x000fea0003800000 */
[----:B------:R-:W-:-:S04]  /*6d90*/  ISETP.NE.U32.AND P4, PT, RZ, UR16, PT ;  /* 0x00000010ff007c0c */ /* 0x000fc8000bf85070 */
[----:B------:R-:W-:-:S13]  /*6da0*/  ISETP.NE.AND.EX P4, PT, RZ, UR17, PT, P4 ;  /* 0x00000011ff007c0c */ /* 0x000fda000bf85340 */
[----:B------:R-:W-:Y:S05]  /*6db0*/  @P4 BRA `(.L_x_52529) ;  /* 0x0000000000084947 */ /* 0x000fea0003800000 */
[----:B------:R-:W-:Y:S05]  /*6dc0*/  @P0 BRA `(.L_x_52530) ;  /* 0x0000000000140947 */ /* 0x000fea0003800000 */
[----:B------:R-:W-:Y:S05]  /*6dd0*/  BRA `(.L_x_52531) ;  /* 0x0000000000147947 */ /* 0x000fea0003800000 */
.L_x_52529:
[----:B-----5:R-:W-:Y:S01]  /*6de0*/  FADD.FTZ R75, R47, R75 ;  /* 0x0000004b2f4b7221 */ /* 0x020fe20000010000 */
[----:B------:R-:W-:Y:S06]  /*6df0*/  BRA `(.L_x_52530) ;  /* 0x0000000000087947 */ /* 0x000fec0003800000 */
.L_x_52528:
[----:B-----5:R-:W-:-:S04]  /*6e00*/  FADD.FTZ R75, R43, R75 ;  /* 0x0000004b2b4b7221 */ /* 0x020fc80000010000 */
[----:B------:R-:W-:-:S07]  /*6e10*/  @P2 FADD.FTZ R75, R47, R75 ;  /* 0x0000004b2f4b2221 */ /* 0x000fce0000010000 */
.L_x_52530:
[----:B------:R-:W-:-:S07]  /*6e20*/  MOV R51, R75 ;  /* 0x0000004b00337202 */ /* 0x000fce0000000f00 */
.L_x_52531:
        /* <DEDUP_REMOVED lines=18> */
.L_x_52533:
[----:B-----5:R-:W-:Y:S01]  /*6f50*/  FADD.FTZ R64, R44, R64 ;  /* 0x000000402c407221 */ /* 0x020fe20000010000 */
[----:B------:R-:W-:Y:S06]  /*6f60*/  BRA `(.L_x_52534) ;  /* 0x0000000000087947 */ /* 0x000fec0003800000 */
.L_x_52532:
[----:B-----5:R-:W-:-:S04]  /*6f70*/  FADD.FTZ R64, R40, R64 ;  /* 0x0000004028407221 */ /* 0x020fc80000010000 */
[----:B------:R-:W-:-:S07]  /*6f80*/  @P2 FADD.FTZ R64, R44, R64 ;  /* 0x000000402c402221 */ /* 0x000fce0000010000 */
.L_x_52534:
[----:B------:R-:W-:-:S07]  /*6f90*/  MOV R48, R64 ;  /* 0x0000004000307202 */ /* 0x000fce0000000f00 */
.L_x_52535:
[----:B------:R-:W-:Y:S05]  /*6fa0*/  @P3 BRA `(.L_x_52536) ;  /* 0x00000000001c3947 */ /* 0x000fea0003800000 */
[----:B------:R-:W-:-:S04]  /*6fb0*/  ISETP.NE.U32.AND P4, PT, RZ, UR16, PT ;  /* 0x00000010ff007c0c */ /* 0x000fc8000bf85070 */
[----:B------:R-:W-:-:S13]  /*6fc0*/  ISETP.NE.AND.EX P4, PT, RZ, UR17, PT, P4 ;  /* 0x00000011ff007c0c */ /* 0x000fda000bf85340 */
[----:B------:R-:W-:Y:S05]  /*6fd0*/  @P4 BRA `(.L_x_52537) ;  /* 0x0000000000084947 */ /* 0x000fea0003800000 */
[----:B------:R-:W-:Y:S05]  /*6fe0*/  @P0 BRA `(.L_x_52538) ;  /* 0x0000000000140947 */ /* 0x000fea0003800000 */
[----:B------:R-:W-:Y:S05]  /*6ff0*/  BRA `(.L_x_52539) ;  /* 0x0000000000147947 */ /* 0x000fea0003800000 */
.L_x_52537:
[----:B-----5:R-:W-:Y:S01]  /*7000*/  FADD.FTZ R65, R45, R65 ;  /* 0x000000412d417221 */ /* 0x020fe20000010000 */
[----:B------:R-:W-:Y:S06]  /*7010*/  BRA `(.L_x_52538) ;  /* 0x0000000000087947 */ /* 0x000fec0003800000 */
.L_x_52536:
[----:B-----5:R-:W-:-:S04]  /*7020*/  FADD.FTZ R65, R41, R65 ;  /* 0x0000004129417221 */ /* 0x020fc80000010000 */
[----:B------:R-:W-:-:S07]  /*7030*/  @P2 FADD.FTZ R65, R45, R65 ;  /* 0x000000412d412221 */ /* 0x000fce0000010000 */
.L_x_52538:
[----:B------:R-:W-:-:S07]  /*7040*/  MOV R49, R65 ;  /* 0x0000004100317202 */ /* 0x000fce0000000f00 */
.L_x_52539:
[----:B------:R-:W-:Y:S05]  /*7050*/  @P3 BRA `(.L_x_52540) ;  /* 0x00000000001c3947 */ /* 0x000fea0003800000 */
[----:B------:R-:W-:-:S04]  /*7060*/  ISETP.NE.U32.AND P4, PT, RZ, UR16, PT ;  /* 0x00000010ff007c0c */ /* 0x000fc8000bf85070 */
[----:B------:R-:W-:-:S13]  /*7070*/  ISETP.NE.AND.EX P4, PT, RZ, UR17, PT, P4 ;  /* 0x00000011ff007c0c */ /* 0x000fda000bf85340 */
[----:B------:R-:W-:Y:S05]  /*7080*/  @P4 BRA `(.L_x_52541) ;  /* 0x0000000000084947 */ /* 0x000fea0003800000 */
[----:B------:R-:W-:Y:S05]  /*7090*/  @P0 BRA `(.L_x_52542) ;  /* 0x0000000000140947 */ /* 0x000fea0003800000 */
[----:B------:R-:W-:Y:S05]  /*70a0*/  BRA `(.L_x_52543) ;  /* 0x0000000000147947 */ /* 0x000fea0003800000 */
.L_x_52541:
[----:B-----5:R-:W-:Y:S01]  /*70b0*/  FADD.FTZ R66, R46, R66 ;  /* 0x000000422e427221 */ /* 0x020fe20000010000 */
[----:B------:R-:W-:Y:S06]  /*70c0*/  BRA `(.L_x_52542) ;  /* 0x0000000000087947 */ /* 0x000fec0003800000 */
.L_x_52540:
[----:B-----5:R-:W-:-:S04]  /*70d0*/  FADD.FTZ R66, R42, R66 ;  /* 0x000000422a427221 */ /* 0x020fc80000010000 */
[----:B------:R-:W-:-:S07]  /*70e0*/  @P2 FADD.FTZ R66, R46, R66 ;  /* 0x000000422e422221 */ /* 0x000fce0000010000 */
.L_x_52542:
[----:B------:R-:W-:-:S07]  /*70f0*/  MOV R50, R66 ;  /* 0x0000004200327202 */ /* 0x000fce0000000f00 */
.L_x_52543:
[----:B------:R-:W-:Y:S05]  /*7100*/  @P3 BRA `(.L_x_52544) ;  /* 0x00000000001c3947 */ /* 0x000fea0003800000 */
[----:B------:R-:W-:-:S04]  /*7110*/  ISETP.NE.U32.AND P4, PT, RZ, UR16, PT ;  /* 0x00000010ff007c0c */ /* 0x000fc8000bf85070 */
[----:B------:R-:W-:-:S13]  /*7120*/  ISETP.NE.AND.EX P4, PT, RZ, UR17, PT, P4 ;  /* 0x00000011ff007c0c */ /* 0x000fda000bf85340 */
[----:B------:R-:W-:Y:S05]  /*7130*/  @P4 BRA `(.L_x_52545) ;  /* 0x0000000000084947 */ /* 0x000fea0003800000 */
[----:B------:R-:W-:Y:S05]  /*7140*/  @P0 BRA `(.L_x_52546) ;  /* 0x0000000000140947 */ /* 0x000fea0003800000 */
[----:B------:R-:W-:Y:S05]  /*7150*/  BRA `(.L_x_52547) ;  /* 0x0000000000147947 */ /* 0x000fea0003800000 */
.L_x_52545:
[----:B-----5:R-:W-:Y:S01]  /*7160*/  FADD.FTZ R67, R47, R67 ;  /* 0x000000432f437221 */ /* 0x020fe20000010000 */
[----:B------:R-:W-:Y:S06]  /*7170*/  BRA `(.L_x_52546) ;  /* 0x0000000000087947 */ /* 0x000fec0003800000 */
.L_x_52544:
[----:B-----5:R-:W-:-:S04]  /*7180*/  FADD.FTZ R67, R43, R67 ;  /* 0x000000432b437221 */ /* 0x020fc80000010000 */
[----:B------:R-:W-:-:S07]  /*7190*/  @P2 FADD.FTZ R67, R47, R67 ;  /* 0x000000432f432221 */ /* 0x000fce0000010000 */
.L_x_52546:
[----:B------:R-:W-:-:S07]  /*71a0*/  MOV R51, R67 ;  /* 0x0000004300337202 */ /* 0x000fce0000000f00 */
.L_x_52547:
        /* <DEDUP_REMOVED lines=18> */
.L_x_52549:
[----:B-----5:R-:W-:Y:S01]  /*72d0*/  FADD.FTZ R76, R44, R76 ;  /* 0x0000004c2c4c7221 */ /* 0x020fe20000010000 */
[----:B------:R-:W-:Y:S06]  /*72e0*/  BRA `(.L_x_52550) ;  /* 0x0000000000087947 */ /* 0x000fec0003800000 */
.L_x_52548:
[----:B-----5:R-:W-:-:S04]  /*72f0*/  FADD.FTZ R76, R40, R76 ;  /* 0x0000004c284c7221 */ /* 0x020fc80000010000 */
[----:B------:R-:W-:-:S07]  /*7300*/  @P2 FADD.FTZ R76, R44, R76 ;  /* 0x0000004c2c4c2221 */ /* 0x000fce0000010000 */
.L_x_52550:
[----:B------:R-:W-:-:S07]  /*7310*/  MOV R48, R76 ;  /* 0x0000004c00307202 */ /* 0x000fce0000000f00 */
.L_x_52551:
[----:B------:R-:W-:Y:S05]  /*7320*/  @P3 BRA `(.L_x_52552) ;  /* 0x00000000001c3947 */ /* 0x000fea0003800000 */
[----:B------:R-:W-:-:S04]  /*7330*/  ISETP.NE.U32.AND P4, PT, RZ, UR16, PT ;  /* 0x00000010ff007c0c */ /* 0x000fc8000bf85070 */
[----:B------:R-:W-:-:S13]  /*7340*/  ISETP.NE.AND.EX P4, PT, RZ, UR17, PT, P4 ;  /* 0x00000011ff007c0c */ /* 0x000fda000bf85340 */
[----:B------:R-:W-:Y:S05]  /*7350*/  @P4 BRA `(.L_x_52553) ;  /* 0x0000000000084947 */ /* 0x000fea0003800000 */
[----:B------:R-:W-:Y:S05]  /*7360*/  @P0 BRA `(.L_x_52554) ;  /* 0x0000000000140947 */ /* 0x000fea0003800000 */
[----:B------:R-:W-:Y:S05]  /*7370*/  BRA `(.L_x_52555) ;  /* 0x0000000000147947 */ /* 0x000fea0003800000 */
.L_x_52553:
[----:B-----5:R-:W-:Y:S01]  /*7380*/  FADD.FTZ R77, R45, R77 ;  /* 0x0000004d2d4d7221 */ /* 0x020fe20000010000 */
[----:B------:R-:W-:Y:S06]  /*7390*/  BRA `(.L_x_52554) ;  /* 0x0000000000087947 */ /* 0x000fec0003800000 */
.L_x_52552:
[----:B-----5:R-:W-:-:S04]  /*73a0*/  FADD.FTZ R77, R41, R77 ;  /* 0x0000004d294d7221 */ /* 0x020fc80000010000 */
[----:B------:R-:W-:-:S07]  /*73b0*/  @P2 FADD.FTZ R77, R45, R77 ;  /* 0x0000004d2d4d2221 */ /* 0x000fce0000010000 */
.L_x_52554:
[----:B------:R-:W-:-:S07]  /*73c0*/  MOV R49, R77 ;  /* 0x0000004d00317202 */ /* 0x000fce0000000f00 */
.L_x_52555:
[----:B------:R-:W-:Y:S05]  /*73d0*/  @P3 BRA `(.L_x_52556) ;  /* 0x00000000001c3947 */ /* 0x000fea0003800000 */
[----:B------:R-:W-:-:S04]  /*73e0*/  ISETP.NE.U32.AND P4, PT, RZ, UR16, PT ;  /* 0x00000010ff007c0c */ /* 0x000fc8000bf85070 */
[----:B------:R-:W-:-:S13]  /*73f0*/  ISETP.NE.AND.EX P4, PT, RZ, UR17, PT, P4 ;  /* 0x00000011ff007c0c */ /* 0x000fda000bf85340 */
[----:B------:R-:W-:Y:S05]  /*7400*/  @P4 BRA `(.L_x_52557) ;  /* 0x0000000000084947 */ /* 0x000fea0003800000 */
[----:B------:R-:W-:Y:S05]  /*7410*/  @P0 BRA `(.L_x_52558) ;  /* 0x0000000000140947 */ /* 0x000fea0003800000 */
[----:B------:R-:W-:Y:S05]  /*7420*/  BRA `(.L_x_52559) ;  /* 0x0000000000147947 */ /* 0x000fea0003800000 */
.L_x_52557:
[----:B-----5:R-:W-:Y:S01]  /*7430*/  FADD.FTZ R78, R46, R78 ;  /* 0x0000004e2e4e7221 */ /* 0x020fe20000010000 */
[----:B------:R-:W-:Y:S06]  /*7440*/  BRA `(.L_x_52558) ;  /* 0x0000000000087947 */ /* 0x000fec0003800000 */
.L_x_52556:
[----:B-----5:R-:W-:-:S04]  /*7450*/  FADD.FTZ R78, R42, R78 ;  /* 0x0000004e2a4e7221 */ /* 0x020fc80000010000 */
[----:B------:R-:W-:-:S07]  /*7460*/  @P2 FADD.FTZ R78, R46, R78 ;  /* 0x0000004e2e4e2221 */ /* 0x000fce0000010000 */
.L_x_52558:
[----:B------:R-:W-:-:S07]  /*7470*/  MOV R50, R78 ;  /* 0x0000004e00327202 */ /* 0x000fce0000000f00 */
.L_x_52559:
[----:B------:R-:W-:Y:S05]  /*7480*/  @P3 BRA `(.L_x_52560) ;  /* 0x00000000001c3947 */ /* 0x000fea0003800000 */
[----:B------:R-:W-:-:S04]  /*7490*/  ISETP.NE.U32.AND P4, PT, RZ, UR16, PT ;  /* 0x00000010ff007c0c */ /* 0x000fc8000bf85070 */
[----:B------:R-:W-:-:S13]  /*74a0*/  ISETP.NE.AND.EX P4, PT, RZ, UR17, PT, P4 ;  /* 0x00000011ff007c0c */ /* 0x000fda000bf85340 */
[----:B------:R-:W-:Y:S05]  /*74b0*/  @P4 BRA `(.L_x_52561) ;  /* 0x0000000000084947 */ /* 0x000fea0003800000 */
[----:B------:R-:W-:Y:S05]  /*74c0*/  @P0 BRA `(.L_x_52562) ;  /* 0x0000000000140947 */ /* 0x000fea0003800000 */
[----:B------:R-:W-:Y:S05]  /*74d0*/  BRA `(.L_x_52563) ;  /* 0x0000000000147947 */ /* 0x000fea0003800000 */
.L_x_52561:
[----:B-----5:R-:W-:Y:S01]  /*74e0*/  FADD.FTZ R79, R47, R79 ;  /* 0x0000004f2f4f7221 */ /* 0x020fe20000010000 */
[----:B------:R-:W-:Y:S06]  /*74f0*/  BRA `(.L_x_52562) ;  /* 0x0000000000087947 */ /* 0x000fec0003800000 */
.L_x_52560:
[----:B-----5:R-:W-:-:S04]  /*7500*/  FADD.FTZ R79, R43, R79 ;  /* 0x0000004f2b4f7221 */ /* 0x020fc80000010000 */
[----:B------:R-:W-:-:S07]  /*7510*/  @P2 FADD.FTZ R79, R47, R79 ;  /* 0x0000004f2f4f2221 */ /* 0x000fce0000010000 */
.L_x_52562:
[----:B------:R-:W-:-:S07]  /*7520*/  MOV R51, R79 ;  /* 0x0000004f00337202 */ /* 0x000fce0000000f00 */
.L_x_52563:
        /* <DEDUP_REMOVED lines=18> */
.L_x_52565:
[----:B-----5:R-:W-:Y:S01]  /*7650*/  FADD.FTZ R68, R44, R68 ;  /* 0x000000442c447221 */ /* 0x020fe20000010000 */
[----:B------:R-:W-:Y:S06]  /*7660*/  BRA `(.L_x_52566) ;  /* 0x0000000000087947 */ /* 0x000fec0003800000 */
.L_x_52564:
[----:B-----5:R-:W-:-:S04]  /*7670*/  FADD.FTZ R68, R40, R68 ;  /* 0x0000004428447221 */ /* 0x020fc80000010000 */
[----:B------:R-:W-:-:S07]  /*7680*/  @P2 FADD.FTZ R68, R44, R68 ;  /* 0x000000442c442221 */ /* 0x000fce0000010000 */
.L_x_52566:
[----:B------:R-:W-:-:S07]  /*7690*/  MOV R48, R68 ;  /* 0x0000004400307202 */ /* 0x000fce0000000f00 */
.L_x_52567:
[----:B------:R-:W-:Y:S05]  /*76a0*/  @P3 BRA `(.L_x_52568) ;  /* 0x00000000001c3947 */ /* 0x000fea0003800000 */
[----:B------:R-:W-:-:S04]  /*76b0*/  ISETP.NE.U32.AND P4, PT, RZ, UR16, PT ;  /* 0x00000010ff007c0c */ /* 0x000fc8000bf85070 */
[----:B------:R-:W-:-:S13]  /*76c0*/  ISETP.NE.AND.EX P4, PT, RZ, UR17, PT, P4 ;  /* 0x00000011ff007c0c */ /* 0x000fda000bf85340 */
[----:B------:R-:W-:Y:S05]  /*76d0*/  @P4 BRA `(.L_x_52569) ;  /* 0x0000000000084947 */ /* 0x000fea0003800000 */
[----:B------:R-:W-:Y:S05]  /*76e0*/  @P0 BRA `(.L_x_52570) ;  /* 0x0000000000140947 */ /* 0x000fea0003800000 */
[----:B------:R-:W-:Y:S05]  /*76f0*/  BRA `(.L_x_52571) ;  /* 0x0000000000147947 */ /* 0x000fea0003800000 */
.L_x_52569:
[----:B-----5:R-:W-:Y:S01]  /*7700*/  FADD.FTZ R69, R45, R69 ;  /* 0x000000452d457221 */ /* 0x020fe20000010000 */
[----:B------:R-:W-:Y:S06]  /*7710*/  BRA `(.L_x_52570) ;  /* 0x0000000000087947 */ /* 0x000fec0003800000 */
.L_x_52568:
[----:B-----5:R-:W-:-:S04]  /*7720*/  FADD.FTZ R69, R41, R69 ;  /* 0x0000004529457221 */ /* 0x020fc80000010000 */
[----:B------:R-:W-:-:S07]  /*7730*/  @P2 FADD.FTZ R69, R45, R69 ;  /* 0x000000452d452221 */ /* 0x000fce0000010000 */
.L_x_52570:
[----:B------:R-:W-:-:S07]  /*7740*/  MOV R49, R69 ;  /* 0x0000004500317202 */ /* 0x000fce0000000f00 */
.L_x_52571:
[----:B------:R-:W-:Y:S05]  /*7750*/  @P3 BRA `(.L_x_52572) ;  /* 0x00000000001c3947 */ /* 0x000fea0003800000 */
[----:B------:R-:W-:-:S04]  /*7760*/  ISETP.NE.U32.AND P4, PT, RZ, UR16, PT ;  /* 0x00000010ff007c0c */ /* 0x000fc8000bf85070 */
[----:B------:R-:W-:-:S13]  /*7770*/  ISETP.NE.AND.EX P4, PT, RZ, UR17, PT, P4 ;  /* 0x00000011ff007c0c */ /* 0x000fda000bf85340 */
[----:B------:R-:W-:Y:S05]  /*7780*/  @P4 BRA `(.L_x_52573) ;  /* 0x0000000000084947 */ /* 0x000fea0003800000 */
[----:B------:R-:W-:Y:S05]  /*7790*/  @P0 BRA `(.L_x_52574) ;  /* 0x0000000000140947 */ /* 0x000fea0003800000 */
[----:B------:R-:W-:Y:S05]  /*77a0*/  BRA `(.L_x_52575) ;  /* 0x0000000000147947 */ /* 0x000fea0003800000 */
.L_x_52573:
[----:B-----5:R-:W-:Y:S01]  /*77b0*/  FADD.FTZ R70, R46, R70 ;  /* 0x000000462e467221 */ /* 0x020fe20000010000 */
[----:B------:R-:W-:Y:S06]  /*77c0*/  BRA `(.L_x_52574) ;  /* 0x0000000000087947 */ /* 0x000fec0003800000 */
.L_x_52572:
[----:B-----5:R-:W-:-:S04]  /*77d0*/  FADD.FTZ R70, R42, R70 ;  /* 0x000000462a467221 */ /* 0x020fc80000010000 */
[----:B------:R-:W-:-:S07]  /*77e0*/  @P2 FADD.FTZ R70, R46, R70 ;  /* 0x000000462e462221 */ /* 0x000fce0000010000 */
.L_x_52574:
[----:B------:R-:W-:-:S07]  /*77f0*/  MOV R50, R70 ;  /* 0x0000004600327202 */ /* 0x000fce0000000f00 */
.L_x_52575:
[----:B------:R-:W-:Y:S05]  /*7800*/  @P3 BRA `(.L_x_52576) ;  /* 0x00000000001c3947 */ /* 0x000fea0003800000 */
[----:B------:R-:W-:-:S04]  /*7810*/  ISETP.NE.U32.AND P4, PT, RZ, UR16, PT ;  /* 0x00000010ff007c0c */ /* 0x000fc8000bf85070 */
[----:B------:R-:W-:-:S13]  /*7820*/  ISETP.NE.AND.EX P4, PT, RZ, UR17, PT, P4 ;  /* 0x00000011ff007c0c */ /* 0x000fda000bf85340 */
[----:B------:R-:W-:Y:S05]  /*7830*/  @P4 BRA `(.L_x_52577) ;  /* 0x0000000000084947 */ /* 0x000fea0003800000 */
[----:B------:R-:W-:Y:S05]  /*7840*/  @P0 BRA `(.L_x_52578) ;  /* 0x0000000000140947 */ /* 0x000fea0003800000 */
[----:B------:R-:W-:Y:S05]  /*7850*/  BRA `(.L_x_52579) ;  /* 0x0000000000147947 */ /* 0x000fea0003800000 */
.L_x_52577:
[----:B-----5:R-:W-:Y:S01]  /*7860*/  FADD.FTZ R71, R47, R71 ;  /* 0x000000472f477221 */ /* 0x020fe20000010000 */
[----:B------:R-:W-:Y:S06]  /*7870*/  BRA `(.L_x_52578) ;  /* 0x0000000000087947 */ /* 0x000fec0003800000 */
.L_x_52576:
[----:B-----5:R-:W-:-:S04]  /*7880*/  FADD.FTZ R71, R43, R71 ;  /* 0x000000472b477221 */ /* 0x020fc80000010000 */
[----:B------:R-:W-:-:S07]  /*7890*/  @P2 FADD.FTZ R71, R47, R71 ;  /* 0x000000472f472221 */ /* 0x000fce0000010000 */
.L_x_52578:
[----:B------:R-:W-:-:S07]  /*78a0*/  MOV R51, R71 ;  /* 0x0000004700337202 */ /* 0x000fce0000000f00 */
.L_x_52579:
        /* <DEDUP_REMOVED lines=18> */
.L_x_52581:
[----:B-----5:R-:W-:Y:S01]  /*79d0*/  FADD.FTZ R56, R44, R56 ;  /* 0x000000382c387221 */ /* 0x020fe20000010000 */
[----:B------:R-:W-:Y:S06]  /*79e0*/  BRA `(.L_x_52582) ;  /* 0x0000000000087947 */ /* 0x000fec0003800000 */
.L_x_52580:
[----:B-----5:R-:W-:-:S04]  /*79f0*/  FADD.FTZ R56, R40, R56 ;  /* 0x0000003828387221 */ /* 0x020fc80000010000 */
[----:B------:R-:W-:-:S07]  /*7a00*/  @P2 FADD.FTZ R56, R44, R56 ;  /* 0x000000382c382221 */ /* 0x000fce0000010000 */
.L_x_52582:
[----:B-----5:R-:W-:-:S07]  /*7a10*/  MOV R48, R56 ;  /* 0x0000003800307202 */ /* 0x020fce0000000f00 */
.L_x_52583:
[----:B------:R-:W-:Y:S05]  /*7a20*/  @P3 BRA `(.L_x_52584) ;  /* 0x00000000001c3947 */ /* 0x000fea0003800000 */
[----:B------:R-:W-:-:S04]  /*7a30*/  ISETP.NE.U32.AND P4, PT, RZ, UR16, PT ;  /* 0x00000010ff007c0c */ /* 0x000fc8000bf85070 */
[----:B------:R-:W-:-:S13]  /*7a40*/  ISETP.NE.AND.EX P4, PT, RZ, UR17, PT, P4 ;  /* 0x00000011ff007c0c */ /* 0x000fda000bf85340 */
[----:B------:R-:W-:Y:S05]  /*7a50*/  @P4 BRA `(.L_x_52585) ;  /* 0x0000000000084947 */ /* 0x000fea0003800000 */
[----:B------:R-:W-:Y:S05]  /*7a60*/  @P0 BRA `(.L_x_52586) ;  /* 0x0000000000140947 */ /* 0x000fea0003800000 */
[----:B------:R-:W-:Y:S05]  /*7a70*/  BRA `(.L_x_52587) ;  /* 0x0000000000147947 */ /* 0x000fea0003800000 */
.L_x_52585:
[----:B-----5:R-:W-:Y:S01]  /*7a80*/  FADD.FTZ R57, R45, R57 ;  /* 0x000000392d397221 */ /* 0x020fe20000010000 */
[----:B------:R-:W-:Y:S06]  /*7a90*/  BRA `(.L_x_52586) ;  /* 0x0000000000087947 */ /* 0x000fec0003800000 */
.L_x_52584:
[----:B-----5:R-:W-:-:S04]  /*7aa0*/  FADD.FTZ R57, R41, R57 ;  /* 0x0000003929397221 */ /* 0x020fc80000010000 */
[----:B------:R-:W-:-:S07]  /*7ab0*/  @P2 FADD.FTZ R57, R45, R57 ;  /* 0x000000392d392221 */ /* 0x000fce0000010000 */
.L_x_52586:
[----:B-----5:R-:W-:-:S07]  /*7ac0*/  MOV R49, R57 ;  /* 0x0000003900317202 */ /* 0x020fce0000000f00 */
.L_x_52587:
[----:B------:R-:W-:Y:S05]  /*7ad0*/  @P3 BRA `(.L_x_52588) ;  /* 0x00000000001c3947 */ /* 0x000fea0003800000 */
[----:B------:R-:W-:-:S04]  /*7ae0*/  ISETP.NE.U32.AND P4, PT, RZ, UR16, PT ;  /* 0x00000010ff007c0c */ /* 0x000fc8000bf85070 */
[----:B------:R-:W-:-:S13]  /*7af0*/  ISETP.NE.AND.EX P4, PT, RZ, UR17, PT, P4 ;  /* 0x00000011ff007c0c */ /* 0x000fda000bf85340 */
[----:B------:R-:W-:Y:S05]  /*7b00*/  @P4 BRA `(.L_x_52589) ;  /* 0x0000000000084947 */ /* 0x000fea0003800000 */
[----:B------:R-:W-:Y:S05]  /*7b10*/  @P0 BRA `(.L_x_52590) ;  /* 0x0000000000140947 */ /* 0x000fea0003800000 */
[----:B------:R-:W-:Y:S05]  /*7b20*/  BRA `(.L_x_52591) ;  /* 0x0000000000147947 */ /* 0x000fea0003800000 */
.L_x_52589:
[----:B-----5:R-:W-:Y:S01]  /*7b30*/  FADD.FTZ R58, R46, R58 ;  /* 0x0000003a2e3a7221 */ /* 0x020fe20000010000 */
[----:B------:R-:W-:Y:S06]  /*7b40*/  BRA `(.L_x_52590) ;  /* 0x0000000000087947 */ /* 0x000fec0003800000 */
.L_x_52588:
[----:B-----5:R-:W-:-:S04]  /*7b50*/  FADD.FTZ R58, R42, R58 ;  /* 0x0000003a2a3a7221 */ /* 0x020fc80000010000 */
[----:B------:R-:W-:-:S07]  /*7b60*/  @P2 FADD.FTZ R58, R46, R58 ;  /* 0x0000003a2e3a2221 */ /* 0x000fce0000010000 */
.L_x_52590:
[----:B-----5:R-:W-:-:S07]  /*7b70*/  MOV R50, R58 ;  /* 0x0000003a00327202 */ /* 0x020fce0000000f00 */
.L_x_52591:
[----:B------:R-:W-:Y:S05]  /*7b80*/  @P3 BRA `(.L_x_52592) ;  /* 0x00000000001c3947 */ /* 0x000fea0003800000 */
[----:B------:R-:W-:-:S04]  /*7b90*/  ISETP.NE.U32.AND P4, PT, RZ, UR16, PT ;  /* 0x00000010ff007c0c */ /* 0x000fc8000bf85070 */
[----:B------:R-:W-:-:S13]  /*7ba0*/  ISETP.NE.AND.EX P4, PT, RZ, UR17, PT, P4 ;  /* 0x00000011ff007c0c */ /* 0x000fda000bf85340 */
[----:B------:R-:W-:Y:S05]  /*7bb0*/  @P4 BRA `(.L_x_52593) ;  /* 0x0000000000084947 */ /* 0x000fea0003800000 */
[----:B------:R-:W-:Y:S05]  /*7bc0*/  @P0 BRA `(.L_x_52594) ;  /* 0x0000000000140947 */ /* 0x000fea0003800000 */
[----:B------:R-:W-:Y:S05]  /*7bd0*/  BRA `(.L_x_52595) ;  /* 0x0000000000147947 */ /* 0x000fea0003800000 */
.L_x_52593:
[----:B-----5:R-:W-:Y:S01]  /*7be0*/  FADD.FTZ R59, R47, R59 ;  /* 0x0000003b2f3b7221 */ /* 0x020fe20000010000 */
[----:B------:R-:W-:Y:S06]  /*7bf0*/  BRA `(.L_x_52594) ;  /* 0x0000000000087947 */ /* 0x000fec0003800000 */
.L_x_52592:
[----:B-----5:R-:W-:-:S04]  /*7c00*/  FADD.FTZ R59, R43, R59 ;  /* 0x0000003b2b3b7221 */ /* 0x020fc80000010000 */
[----:B------:R-:W-:-:S07]  /*7c10*/  @P2 FADD.FTZ R59, R47, R59 ;  /* 0x0000003b2f3b2221 */ /* 0x000fce0000010000 */
.L_x_52594:
[----:B-----5:R-:W-:-:S07]  /*7c20*/  MOV R51, R59 ;  /* 0x0000003b00337202 */ /* 0x020fce0000000f00 */
.L_x_52595:
[----:B------:R-:W0:Y:S01]  /*7c30*/  @P0 LDC.64 R60, c[0x0][0x238] ;  /* 0x00008e00ff3c0b82 */ /* 0x000e220000000a00 */
        /* <DEDUP_REMOVED lines=17> */
.L_x_52597:
[----:B-----5:R-:W-:Y:S01]  /*7d50*/  FADD.FTZ R60, R44, R60 ;  /* 0x0000003c2c3c7221 */ /* 0x020fe20000010000 */
[----:B------:R-:W-:Y:S06]  /*7d60*/  BRA `(.L_x_52598) ;  /* 0x0000000000087947 */ /* 0x000fec0003800000 */
.L_x_52596:
[----:B-----5:R-:W-:-:S04]  /*7d70*/  FADD.FTZ R60, R40, R60 ;  /* 0x0000003c283c7221 */ /* 0x020fc80000010000 */
[----:B------:R-:W-:-:S07]  /*7d80*/  @P2 FADD.FTZ R60, R44, R60 ;  /* 0x0000003c2c3c2221 */ /* 0x000fce0000010000 */
.L_x_52598:
[----:B-----5:R-:W-:-:S07]  /*7d90*/  MOV R48, R60 ;  /* 0x0000003c00307202 */ /* 0x020fce0000000f00 */
.L_x_52599:
[----:B------:R-:W-:Y:S05]  /*7da0*/  @P3 BRA `(.L_x_52600) ;  /* 0x00000000001c3947 */ /* 0x000fea0003800000 */
[----:B------:R-:W-:-:S04]  /*7db0*/  ISETP.NE.U32.AND P4, PT, RZ, UR16, PT ;  /* 0x00000010ff007c0c */ /* 0x000fc8000bf85070 */
[----:B------:R-:W-:-:S13]  /*7dc0*/  ISETP.NE.AND.EX P4, PT, RZ, UR17, PT, P4 ;  /* 0x00000011ff007c0c */ /* 0x000fda000bf85340 */
[----:B------:R-:W-:Y:S05]  /*7dd0*/  @P4 BRA `(.L_x_52601) ;  /* 0x0000000000084947 */ /* 0x000fea0003800000 */
[----:B------:R-:W-:Y:S05]  /*7de0*/  @P0 BRA `(.L_x_52602) ;  /* 0x0000000000140947 */ /* 0x000fea0003800000 */
[----:B------:R-:W-:Y:S05]  /*7df0*/  BRA `(.L_x_52603) ;  /* 0x0000000000147947 */ /* 0x000fea0003800000 */
.L_x_52601:
[----:B-----5:R-:W-:Y:S01]  /*7e00*/  FADD.FTZ R61, R45, R61 ;  /* 0x0000003d2d3d7221 */ /* 0x020fe20000010000 */
[----:B------:R-:W-:Y:S06]  /*7e10*/  BRA `(.L_x_52602) ;  /* 0x0000000000087947 */ /* 0x000fec0003800000 */
.L_x_52600:
[----:B-----5:R-:W-:-:S04]  /*7e20*/  FADD.FTZ R61, R41, R61 ;  /* 0x0000003d293d7221 */ /* 0x020fc80000010000 */
[----:B------:R-:W-:-:S07]  /*7e30*/  @P2 FADD.FTZ R61, R45, R61 ;  /* 0x0000003d2d3d2221 */ /* 0x000fce0000010000 */
.L_x_52602:
[----:B-----5:R-:W-:-:S07]  /*7e40*/  MOV R49, R61 ;  /* 0x0000003d00317202 */ /* 0x020fce0000000f00 */
.L_x_52603:
[----:B------:R-:W-:Y:S05]  /*7e50*/  @P3 BRA `(.L_x_52604) ;  /* 0x00000000001c3947 */ /* 0x000fea0003800000 */
[----:B------:R-:W-:-:S04]  /*7e60*/  ISETP.NE.U32.AND P4, PT, RZ, UR16, PT ;  /* 0x00000010ff007c0c */ /* 0x000fc8000bf85070 */
[----:B------:R-:W-:-:S13]  /*7e70*/  ISETP.NE.AND.EX P4, PT, RZ, UR17, PT, P4 ;  /* 0x00000011ff007c0c */ /* 0x000fda000bf85340 */
[----:B------:R-:W-:Y:S05]  /*7e80*/  @P4 BRA `(.L_x_52605) ;  /* 0x0000000000084947 */ /* 0x000fea0003800000 */
[----:B------:R-:W-:Y:S05]  /*7e90*/  @P0 BRA `(.L_x_52606) ;  /* 0x0000000000140947 */ /* 0x000fea0003800000 */
[----:B------:R-:W-:Y:S05]  /*7ea0*/  BRA `(.L_x_52607) ;  /* 0x0000000000147947 */ /* 0x000fea0003800000 */
.L_x_52605:
[----:B-----5:R-:W-:Y:S01]  /*7eb0*/  FADD.FTZ R62, R46, R62 ;  /* 0x0000003e2e3e7221 */ /* 0x020fe20000010000 */
[----:B------:R-:W-:Y:S06]  /*7ec0*/  BRA `(.L_x_52606) ;  /* 0x0000000000087947 */ /* 0x000fec0003800000 */
.L_x_52604:
[----:B-----5:R-:W-:-:S04]  /*7ed0*/  FADD.FTZ R62, R42, R62 ;  /* 0x0000003e2a3e7221 */ /* 0x020fc80000010000 */
[----:B------:R-:W-:-:S07]  /*7ee0*/  @P2 FADD.FTZ R62, R46, R62 ;  /* 0x0000003e2e3e2221 */ /* 0x000fce0000010000 */
.L_x_52606:
[----:B-----5:R-:W-:-:S07]  /*7ef0*/  MOV R50, R62 ;  /* 0x0000003e00327202 */ /* 0x020fce0000000f00 */
.L_x_52607:
[----:B------:R-:W-:Y:S05]  /*7f00*/  @P3 BRA `(.L_x_52608) ;  /* 0x00000000001c3947 */ /* 0x000fea0003800000 */
[----:B------:R-:W-:-:S04]  /*7f10*/  ISETP.NE.U32.AND P4, PT, RZ, UR16, PT ;  /* 0x00000010ff007c0c */ /* 0x000fc8000bf85070 */
[----:B------:R-:W-:-:S13]  /*7f20*/  ISETP.NE.AND.EX P4, PT, RZ, UR17, PT, P4 ;  /* 0x00000011ff007c0c */ /* 0x000fda000bf85340 */
[----:B------:R-:W-:Y:S05]  /*7f30*/  @P4 BRA `(.L_x_52609) ;  /* 0x0000000000084947 */ /* 0x000fea0003800000 */
[----:B------:R-:W-:Y:S05]  /*7f40*/  @P0 BRA `(.L_x_52610) ;  /* 0x0000000000140947 */ /* 0x000fea0003800000 */
[----:B------:R-:W-:Y:S05]  /*7f50*/  BRA `(.L_x_52611) ;  /* 0x0000000000147947 */ /* 0x000fea0003800000 */
.L_x_52609:
[----:B-----5:R-:W-:Y:S01]  /*7f60*/  FADD.FTZ R63, R47, R63 ;  /* 0x0000003f2f3f7221 */ /* 0x020fe20000010000 */
[----:B------:R-:W-:Y:S06]  /*7f70*/  BRA `(.L_x_52610) ;  /* 0x0000000000087947 */ /* 0x000fec0003800000 */
.L_x_52608:
[----:B-----5:R-:W-:-:S04]  /*7f80*/  FADD.FTZ R63, R43, R63 ;  /* 0x0000003f2b3f7221 */ /* 0x020fc80000010000 */
[----:B------:R-:W-:-:S07]  /*7f90*/  @P2 FADD.FTZ R63, R47, R63 ;  /* 0x0000003f2f3f2221 */ /* 0x000fce0000010000 */
.L_x_52610:
[----:B-----5:R-:W-:-:S07]  /*7fa0*/  MOV R51, R63 ;  /* 0x0000003f00337202 */ /* 0x020fce0000000f00 */
.L_x_52611:
[----:B------:R-:W0:Y:S01]  /*7fb0*/  @P0 LDC.64 R94, c[0x0][0x238] ;  /* 0x00008e00ff5e0b82 */ /* 0x000e220000000a00 */
[----:B------:R-:W-:-:S07]  /*7fc0*/  IADD3 R147, R186, 0x240, RZ ;  /* 0x00000240ba937810 */ /* 0x000fce0007ffe0ff */
[----:B------:R-:W1:Y:S01]  /*7fd0*/  @P1 LDC.64 R96, c[0x0][0x228] ;  /* 0x00008a00ff601b82 */ /* 0x000e620000000a00 */
[----:B0-----:R-:W-:-:S05]  /*7fe0*/  @P0 IMAD.WIDE.U32 R94, R160, 0x10, R94 ;  /* 0x00000010a05e0825 */ /* 0x001fca00078e005e */
[----:B------:R0:W-:Y:S01]  /*7ff0*/  @P0 STG.E.128 desc[UR4][R94.64], R48 ;  /* 0x000000305e000986 */ /* 0x0001e2000c101d04 */
[----:B-1----:R-:W-:-:S05]  /*8000*/  @P1 IMAD.WIDE.U32 R96, R147, 0x10, R96 ;  /* 0x0000001093601825 */ /* 0x002fca00078e0060 */
[----:B-----5:R1:W5:Y:S01]  /*8010*/  @P1 LDG.E.128 R40, desc[UR4][R96.64] ;  /* 0x0000000460281981 */ /* 0x020362000c1e1d00 */
[----:B0-----:R-:W0:Y:S01]  /*8020*/  @P2 LDC.64 R94, c[0x0][0x230] ;  /* 0x00008c00ff5e2b82 */ /* 0x001e220000000a00 */
[----:B-1----:R-:W-:-:S06]  /*8030*/  IMAD.WIDE.U32 R96, R147, 0x10, R92 ;  /* 0x0000001093607825 */ /* 0x002fcc00078e005c */
[----:B------:R-:W5:Y:S01]  /*8040*/  LDG.E.128 R96, desc[UR4][R96.64] ;  /* 0x0000000460607981 */ /* 0x000f62000c1e1d00 */
        /* <DEDUP_REMOVED lines=8> */
.L_x_52613:
[----:B-----5:R-:W-:Y:S01]  /*80d0*/  FADD.FTZ R96, R44, R96 ;  /* 0x000000602c607221 */ /* 0x020fe20000010000 */
[----:B------:R-:W-:Y:S06]  /*80e0*/  BRA `(.L_x_52614) ;  /* 0x0000000000087947 */ /* 0x000fec0003800000 */
.L_x_52612:
[----:B-----5:R-:W-:-:S04]  /*80f0*/  FADD.FTZ R96, R40, R96 ;  /* 0x0000006028607221 */ /* 0x020fc80000010000 */
[----:B------:R-:W-:-:S07]  /*8100*/  @P2 FADD.FTZ R96, R44, R96 ;  /* 0x000000602c602221 */ /* 0x000fce0000010000 */
.L_x_52614:
[----:B-----5:R-:W-:-:S07]  /*8110*/  MOV R48, R96 ;  /* 0x0000006000307202 */ /* 0x020fce0000000f00 */
.L_x_52615:
[----:B------:R-:W-:Y:S05]  /*8120*/  @P3 BRA `(.L_x_52616) ;  /* 0x00000000001c3947 */ /* 0x000fea0003800000 */
[----:B------:R-:W-:-:S04]  /*8130*/  ISETP.NE.U32.AND P4, PT, RZ, UR16, PT ;  /* 0x00000010ff007c0c */ /* 0x000fc8000bf85070 */
[----:B------:R-:W-:-:S13]  /*8140*/  ISETP.NE.AND.EX P4, PT, RZ, UR17, PT, P4 ;  /* 0x00000011ff007c0c */ /* 0x000fda000bf85340 */
[----:B------:R-:W-:Y:S05]  /*8150*/  @P4 BRA `(.L_x_52617) ;  /* 0x0000000000084947 */ /* 0x000fea0003800000 */
[----:B------:R-:W-:Y:S05]  /*8160*/  @P0 BRA `(.L_x_52618) ;  /* 0x0000000000140947 */ /* 0x000fea0003800000 */
[----:B------:R-:W-:Y:S05]  /*8170*/  BRA `(.L_x_52619) ;  /* 0x0000000000147947 */ /* 0x000fea0003800000 */
.L_x_52617:
[----:B-----5:R-:W-:Y:S01]  /*8180*/  FADD.FTZ R97, R45, R97 ;  /* 0x000000612d617221 */ /* 0x020fe20000010000 */
[----:B------:R-:W-:Y:S06]  /*8190*/  BRA `(.L_x_52618) ;  /* 0x0000000000087947 */ /* 0x000fec0003800000 */
.L_x_52616:
[----:B-----5:R-:W-:-:S04]  /*81a0*/  FADD.FTZ R97, R41, R97 ;  /* 0x0000006129617221 */ /* 0x020fc80000010000 */
[----:B------:R-:W-:-:S07]  /*81b0*/  @P2 FADD.FTZ R97, R45, R97 ;  /* 0x000000612d612221 */ /* 0x000fce0000010000 */
.L_x_52618:
[----:B-----5:R-:W-:-:S07]  /*81c0*/  MOV R49, R97 ;  /* 0x0000006100317202 */ /* 0x020fce0000000f00 */
.L_x_52619:
[----:B------:R-:W-:Y:S05]  /*81d0*/  @P3 BRA `(.L_x_52620) ;  /* 0x00000000001c3947 */ /* 0x000fea0003800000 */
[----:B------:R-:W-:-:S04]  /*81e0*/  ISETP.NE.U32.AND P4, PT, RZ, UR16, PT ;  /* 0x00000010ff007c0c */ /* 0x000fc8000bf85070 */
[----:B------:R-:W-:-:S13]  /*81f0*/  ISETP.NE.AND.EX P4, PT, RZ, UR17, PT, P4 ;  /* 0x00000011ff007c0c */ /* 0x000fda000bf85340 */
[----:B------:R-:W-:Y:S05]  /*8200*/  @P4 BRA `(.L_x_52621) ;  /* 0x0000000000084947 */ /* 0x000fea0003800000 */
[----:B------:R-:W-:Y:S05]  /*8210*/  @P0 BRA `(.L_x_52622) ;  /* 0x0000000000140947 */ /* 0x000fea0003800000 */
[----:B------:R-:W-:Y:S05]  /*8220*/  BRA `(.L_x_52623) ;  /* 0x0000000000147947 */ /* 0x000fea0003800000 */
.L_x_52621:
[----:B-----5:R-:W-:Y:S01]  /*8230*/  FADD.FTZ R98, R46, R98 ;  /* 0x000000622e627221 */ /* 0x020fe20000010000 */
[----:B------:R-:W-:Y:S06]  /*8240*/  BRA `(.L_x_52622) ;  /* 0x0000000000087947 */ /* 0x000fec0003800000 */
.L_x_52620:
[----:B-----5:R-:W-:-:S04]  /*8250*/  FADD.FTZ R98, R42, R98 ;  /* 0x000000622a627221 */ /* 0x020fc80000010000 */
[----:B------:R-:W-:-:S07]  /*8260*/  @P2 FADD.FTZ R98, R46, R98 ;  /* 0x000000622e622221 */ /* 0x000fce0000010000 */
.L_x_52622:
[----:B-----5:R-:W-:-:S07]  /*8270*/  MOV R50, R98 ;  /* 0x0000006200327202 */ /* 0x020fce0000000f00 */
.L_x_52623:
[----:B------:R-:W-:Y:S05]  /*8280*/  @P3 BRA `(.L_x_52624) ;  /* 0x00000000001c3947 */ /* 0x000fea0003800000 */
[----:B------:R-:W-:-:S04]  /*8290*/  ISETP.NE.U32.AND P4, PT, RZ, UR16, PT ;  /* 0x00000010ff007c0c */ /* 0x000fc8000bf85070 */
[----:B------:R-:W-:-:S13]  /*82a0*/  ISETP.NE.AND.EX P4, PT, RZ, UR17, PT, P4 ;  /* 0x00000011ff007c0c */ /* 0x000fda000bf85340 */
[----:B------:R-:W-:Y:S05]  /*82b0*/  @P4 BRA `(.L_x_52625) ;  /* 0x0000000000084947 */ /* 0x000fea0003800000 */
[----:B------:R-:W-:Y:S05]  /*82c0*/  @P0 BRA `(.L_x_52626) ;  /* 0x0000000000140947 */ /* 0x000fea0003800000 */
[----:B------:R-:W-:Y:S05]  /*82d0*/  BRA `(.L_x_52627) ;  /* 0x0000000000147947 */ /* 0x000fea0003800000 */
.L_x_52625:
[----:B-----5:R-:W-:Y:S01]  /*82e0*/  FADD.FTZ R99, R47, R99 ;  /* 0x000000632f637221 */ /* 0x020fe20000010000 */
[----:B------:R-:W-:Y:S06]  /*82f0*/  BRA `(.L_x_52626) ;  /* 0x0000000000087947 */ /* 0x000fec0003800000 */
.L_x_52624:
[----:B-----5:R-:W-:-:S04]  /*8300*/  FADD.FTZ R99, R43, R99 ;  /* 0x000000632b637221 */ /* 0x020fc80000010000 */
[----:B------:R-:W-:-:S07]  /*8310*/  @P2 FADD.FTZ R99, R47, R99 ;  /* 0x000000632f632221 */ /* 0x000fce0000010000 */
.L_x_52626:
[----:B-----5:R-:W-:-:S07]  /*8320*/  MOV R51, R99 ;  /* 0x0000006300337202 */ /* 0x020fce0000000f00 */
.L_x_52627:
[----:B0-----:R-:W0:Y:S01]  /*8330*/  @P0 LDC.64 R94, c[0x0][0x238] ;  /* 0x00008e00ff5e0b82 */ /* 0x001e220000000a00 */
[----:B------:R-:W-:Y:S01]  /*8340*/  IADD3 R148, R186, 0x260, RZ ;  /* 0x00000260ba947810 */ /* 0x000fe20007ffe0ff */
[----:B0-----:R-:W-:-:S05]  /*8350*/  @P0 IMAD.WIDE.U32 R94, R147, 0x10, R94 ;  /* 0x00000010935e0825 */ /* 0x001fca00078e005e */
[----:B------:R0:W-:Y:S02]  /*8360*/  @P0 STG.E.128 desc[UR4][R94.64], R48 ;  /* 0x000000305e000986 */ /* 0x0001e4000c101d04 */
[----:B0-----:R-:W0:Y:S02]  /*8370*/  @P1 LDC.64 R94, c[0x0][0x228] ;  /* 0x00008a00ff5e1b82 */ /* 0x001e240000000a00 */
[----:B0-----:R-:W-:-:S05]  /*8380*/  @P1 IMAD.WIDE.U32 R94, R148, 0x10, R94 ;  /* 0x00000010945e1825 */ /* 0x001fca00078e005e */
[----:B-----5:R0:W5:Y:S02]  /*8390*/  @P1 LDG.E.128 R40, desc[UR4][R94.64] ;  /* 0x000000045e281981 */ /* 0x020164000c1e1d00 */
[----:B0-----:R-:W0:Y:S01]  /*83a0*/  @P2 LDC.64 R94, c[0x0][0x230] ;  /* 0x00008c00ff5e2b82 */ /* 0x001e220000000a00 */
[----:B------:R-:W-:-:S04]  /*83b0*/  IMAD.WIDE.U32 R92, R148, 0x10, R92 ;  /* 0x00000010945c7825 */ /* 0x000fc800078e005c */
[----:B0-----:R-:W-:-:S05]  /*83c0*/  @P2 IMAD.WIDE.U32 R94, R148, 0x10, R94 ;  /* 0x00000010945e2825 */ /* 0x001fca00078e005e */
[----:B------:R0:W5:Y:S04]  /*83d0*/  @P2 LDG.E.128 R44, desc[UR4][R94.64] ;  /* 0x000000045e2c2981 */ /* 0x000168000c1e1d00 */
[----:B------:R-:W5:Y:S01]  /*83e0*/  LDG.E.128 R92, desc[UR4][R92.64] ;  /* 0x000000045c5c7981 */ /* 0x000f62000c1e1d00 */
[----:B0-----:R-:W-:Y:S05]  /*83f0*/  @P3 BRA `(.L_x_52628) ;  /* 0x00000000001c3947 */ /* 0x001fea0003800000 */
[----:B------:R-:W-:-:S04]  /*8400*/  ISETP.NE.U32.AND P4, PT, RZ, UR16, PT ;  /* 0x00000010ff007c0c */ /* 0x000fc8000bf85070 */
[----:B------:R-:W-:-:S13]  /*8410*/  ISETP.NE.AND.EX P4, PT, RZ, UR17, PT, P4 ;  /* 0x00000011ff007c0c */ /* 0x000fda000bf85340 */
[----:B------:R-:W-:Y:S05]  /*8420*/  @P4 BRA `(.L_x_52629) ;  /* 0x0000000000084947 */ /* 0x000fea0003800000 */
[----:B------:R-:W-:Y:S05]  /*8430*/  @P0 BRA `(.L_x_52630) ;  /* 0x0000000000140947 */ /* 0x000fea0003800000 */
[----:B------:R-:W-:Y:S05]  /*8440*/  BRA `(.L_x_52631) ;  /* 0x0000000000147947 */ /* 0x000fea0003800000 */
.L_x_52629:
[----:B-----5:R-:W-:Y:S01]  /*8450*/  FADD.FTZ R92, R44, R92 ;  /* 0x0000005c2c5c7221 */ /* 0x020fe20000010000 */
[----:B------:R-:W-:Y:S06]  /*8460*/  BRA `(.L_x_52630) ;  /* 0x0000000000087947 */ /* 0x000fec0003800000 */
.L_x_52628:
[----:B-----5:R-:W-:-:S04]  /*8470*/  FADD.FTZ R92, R40, R92 ;  /* 0x0000005c285c7221 */ /* 0x020fc80000010000 */
[----:B------:R-:W-:-:S07]  /*8480*/  @P2 FADD.FTZ R92, R44, R92 ;  /* 0x0000005c2c5c2221 */ /* 0x000fce0000010000 */
.L_x_52630:
[----:B-----5:R-:W-:-:S07]  /*8490*/  MOV R48, R92 ;  /* 0x0000005c00307202 */ /* 0x020fce0000000f00 */
.L_x_52631:
[----:B------:R-:W-:Y:S05]  /*84a0*/  @P3 BRA `(.L_x_52632) ;  /* 0x00000000001c3947 */ /* 0x000fea0003800000 */
[----:B------:R-:W-:-:S04]  /*84b0*/  ISETP.NE.U32.AND P4, PT, RZ, UR16, PT ;  /* 0x00000010ff007c0c */ /* 0x000fc8000bf85070 */
[----:B------:R-:W-:-:S13]  /*84c0*/  ISETP.NE.AND.EX P4, PT, RZ, UR17, PT, P4 ;  /* 0x00000011ff007c0c */ /* 0x000fda000bf85340 */
[----:B------:R-:W-:Y:S05]  /*84d0*/  @P4 BRA `(.L_x_52633) ;  /* 0x0000000000084947 */ /* 0x000fea0003800000 */
[----:B------:R-:W-:Y:S05]  /*84e0*/  @P0 BRA `(.L_x_52634) ;  /* 0x0000000000140947 */ /* 0x000fea0003800000 */
[----:B------:R-:W-:Y:S05]  /*84f0*/  BRA `(.L_x_52635) ;  /* 0x0000000000147947 */ /* 0x000fea0003800000 */
.L_x_52633:
[----:B-----5:R-:W-:Y:S01]  /*8500*/  FADD.FTZ R93, R45, R93 ;  /* 0x0000005d2d5d7221 */ /* 0x020fe20000010000 */
[----:B------:R-:W-:Y:S06]  /*8510*/  BRA `(.L_x_52634) ;  /* 0x0000000000087947 */ /* 0x000fec0003800000 */
.L_x_52632:
[----:B-----5:R-:W-:-:S04]  /*8520*/  FADD.FTZ R93, R41, R93 ;  /* 0x0000005d295d7221 */ /* 0x020fc80000010000 */
[----:B------:R-:W-:-:S07]  /*8530*/  @P2 FADD.FTZ R93, R45, R93 ;  /* 0x0000005d2d5d2221 */ /* 0x000fce0000010000 */
.L_x_52634:
[----:B-----5:R-:W-:-:S07]  /*8540*/  MOV R49, R93 ;  /* 0x0000005d00317202 */ /* 0x020fce0000000f00 */
.L_x_52635:
[----:B------:R-:W-:Y:S05]  /*8550*/  @P3 BRA `(.L_x_52636) ;  /* 0x00000000001c3947 */ /* 0x000fea0003800000 */
[----:B------:R-:W-:-:S04]  /*8560*/  ISETP.NE.U32.AND P4, PT, RZ, UR16, PT ;  /* 0x00000010ff007c0c */ /* 0x000fc8000bf85070 */
[----:B------:R-:W-:-:S13]  /*8570*/  ISETP.NE.AND.EX P4, PT, RZ, UR17, PT, P4 ;  /* 0x00000011ff007c0c */ /* 0x000fda000bf85340 */
[----:B------:R-:W-:Y:S05]  /*8580*/  @P4 BRA `(.L_x_52637) ;  /* 0x0000000000084947 */ /* 0x000fea0003800000 */
[----:B------:R-:W-:Y:S05]  /*8590*/  @P0 BRA `(.L_x_52638) ;  /* 0x0000000000140947 */ /* 0x000fea0003800000 */
[----:B------:R-:W-:Y:S05]  /*85a0*/  BRA `(.L_x_52639) ;  /* 0x0000000000147947 */ /* 0x000fea0003800000 */
.L_x_52637:
[----:B-----5:R-:W-:Y:S01]  /*85b0*/  FADD.FTZ R94, R46, R94 ;  /* 0x0000005e2e5e7221 */ /* 0x020fe20000010000 */
[----:B------:R-:W-:Y:S06]  /*85c0*/  BRA `(.L_x_52638) ;  /* 0x0000000000087947 */ /* 0x000fec0003800000 */
.L_x_52636:
[----:B-----5:R-:W-:-:S04]  /*85d0*/  FADD.FTZ R94, R42, R94 ;  /* 0x0000005e2a5e7221 */ /* 0x020fc80000010000 */
[----:B------:R-:W-:-:S07]  /*85e0*/  @P2 FADD.FTZ R94, R46, R94 ;  /* 0x0000005e2e5e2221 */ /* 0x000fce0000010000 */
.L_x_52638:
[----:B-----5:R-:W-:-:S07]  /*85f0*/  MOV R50, R94 ;  /* 0x0000005e00327202 */ /* 0x020fce0000000f00 */
.L_x_52639:
[----:B------:R-:W-:Y:S05]  /*8600*/  @P3 BRA `(.L_x_52640) ;  /* 0x00000000001c3947 */ /* 0x000fea0003800000 */
[----:B------:R-:W-:-:S04]  /*8610*/  ISETP.NE.U32.AND P2, PT, RZ, UR16, PT ;  /* 0x00000010ff007c0c */ /* 0x000fc8000bf45070 */
[----:B------:R-:W-:-:S13]  /*8620*/  ISETP.NE.AND.EX P2, PT, RZ, UR17, PT, P2 ;  /* 0x00000011ff007c0c */ /* 0x000fda000bf45320 */
[----:B------:R-:W-:Y:S05]  /*8630*/  @P2 BRA `(.L_x_52641) ;  /* 0x0000000000082947 */ /* 0x000fea0003800000 */
[----:B------:R-:W-:Y:S05]  /*8640*/  @P0 BRA `(.L_x_52642) ;  /* 0x0000000000140947 */ /* 0x000fea0003800000 */
[----:B------:R-:W-:Y:S05]  /*8650*/  BRA `(.L_x_52643) ;  /* 0x0000000000147947 */ /* 0x000fea0003800000 */
.L_x_52641:
[----:B-----5:R-:W-:Y:S01]  /*8660*/  FADD.FTZ R95, R47, R95 ;  /* 0x0000005f2f5f7221 */ /* 0x020fe20000010000 */
[----:B------:R-:W-:Y:S06]  /*8670*/  BRA `(.L_x_52642) ;  /* 0x0000000000087947 */ /* 0x000fec0003800000 */
.L_x_52640:
[----:B-----5:R-:W-:-:S04]  /*8680*/  FADD.FTZ R95, R43, R95 ;  /* 0x0000005f2b5f7221 */ /* 0x020fc80000010000 */
[----:B------:R-:W-:-:S07]  /*8690*/  @P2 FADD.FTZ R95, R47, R95 ;  /* 0x0000005f2f5f2221 */ /* 0x000fce0000010000 */
.L_x_52642:
[----:B-----5:R-:W-:-:S07]  /*86a0*/  MOV R51, R95 ;  /* 0x0000005f00337202 */ /* 0x020fce0000000f00 */
.L_x_52643:
[----:B------:R-:W-:Y:S01]  /*86b0*/  FADD.FTZ R168, RZ, R128 ;  /* 0x00000080ffa87221 */ /* 0x000fe20000010000 */
[----:B------:R-:W0:Y:S01]  /*86c0*/  @P0 LDC.64 R170, c[0x0][0x238] ;  /* 0x00008e00ffaa0b82 */ /* 0x000e220000000a00 */
[----:B------:R-:W-:Y:S01]  /*86d0*/  UMOV UR9, 0xffffffff ;  /* 0xffffffff00097882 */ /* 0x000fe20000000000 */
[----:B------:R-:W-:Y:S01]  /*86e0*/  ISETP.NE.AND P3, PT, R172, RZ, PT ;  /* 0x000000ffac00720c */ /* 0x000fe20003f65270 */
        /* <DEDUP_REMOVED lines=77> */
[----:B-----5:R-:W-:-:S04]  /*8bc0*/  FADD.FTZ R168, R168, R92 ;  /* 0x0000005ca8a87221 */ /* 0x020fc80000010000 */
        /* <DEDUP_REMOVED lines=185> */
.L_x_52657:
[----:B-1----:R-:W-:Y:S01]  /*9760*/  FADD.FTZ R168, R172, R168 ;  /* 0x000000a8aca87221 */ /* 0x002fe20000010000 */
[----:B------:R-:W-:Y:S01]  /*9770*/  ISETP.NE.AND P2, PT, RZ, UR7, PT ;  /* 0x00000007ff007c0c */ /* 0x000fe2000bf45270 */
[----:B0-----:R-:W0:Y:S01]  /*9780*/  @!P3 LDC.64 R172, c[0x0][0x250] ;  /* 0x00009400ffacbb82 */ /* 0x001e220000000a00 */
[----:B------:R1:W-:Y:S01]  /*9790*/  STL [R1+0x318], R46 ;  /* 0x0003182e01007387 */ /* 0x0003e20000100800 */
[----:B------:R-:W-:Y:S01]  /*97a0*/  FFMA.FTZ R168, R168, R230, UR8 ;  /* 0x00000008a8a87e23 */ /* 0x000fe200080100e6 */
[----:B------:R-:W-:-:S05]  /*97b0*/  FMUL.FTZ R230, R233, R233 ;  /* 0x000000e9e9e67220 */ /* 0x000fca0000410000 */
[----:B------:R-:W2:Y:S01]  /*97c0*/  @!P3 LDC.64 R170, c[0x0][0x258] ;  /* 0x00009600ffaabb82 */ /* 0x000ea20000000a00 */
[----:B------:R-:W-:Y:S01]  /*97d0*/  FSEL R230, R230, RZ, P2 ;  /* 0x000000ffe6e67208 */ /* 0x000fe20001000000 */
[----:B-1----:R-:W3:Y:S04]  /*97e0*/  LDL R46, [R1+0x64] ;  /* 0x00006400012e7983 */ /* 0x002ee80000100800 */
[----:B------:R-:W-:Y:S01]  /*97f0*/  FADD.FTZ R168, R168, R230 ;  /* 0x000000e6a8a87221 */ /* 0x000fe20000010000 */
[----:B------:R1:W-:Y:S05]  /*9800*/  STL [R1+0x314], R45 ;  /* 0x0003142d01007387 */ /* 0x0003ea0000100800 */
[----:B------:R-:W4:Y:S01]  /*9810*/  MUFU.RSQ R168, R168 ;  /* 0x000000a800a87308 */ /* 0x000f220000001400 */
[C---:B0-----:R-:W-:Y:S01]  /*9820*/  @!P3 IMAD.WIDE R172, R146.reuse, 0x4, R172 ;  /* 0x0000000492acb825 */ /* 0x041fe200078e02ac */
[----:B-1----:R-:W3:Y:S03]  /*9830*/  LDL R45, [R1+0x6c] ;  /* 0x00006c00012d7983 */ /* 0x002ee60000100800 */
[----:B--2---:R-:W-:Y:S01]  /*9840*/  @!P3 IMAD.WIDE R170, R146, 0x4, R170 ;  /* 0x0000000492aab825 */ /* 0x004fe200078e02aa */
[----:B------:R-:W-:Y:S04]  /*9850*/  @!P3 STG.E desc[UR4][R172.64], R233 ;  /* 0x000000e9ac00b986 */ /* 0x000fe8000c101904 */
[----:B----4-:R0:W-:Y:S04]  /*9860*/  @!P3 STG.E desc[UR4][R170.64], R168 ;  /* 0x000000a8aa00b986 */ /* 0x0101e8000c101904 */
[----:B------:R1:W-:Y:S01]  /*9870*/  STL [R1+0x310], R44 ;  /* 0x0003102c01007387 */ /* 0x0003e20000100800 */
[----:B0-----:R-:W-:-:S03]  /*9880*/  FSEL R170, R233, RZ, !P2 ;  /* 0x000000ffe9aa7208 */ /* 0x001fc60005000000 */
[----:B-1----:R-:W2:Y:S02]  /*9890*/  LDL R44, [R1+0x74] ;  /* 0x00007400012c7983 */ /* 0x002ea40000100800 */
[C---:B------:R-:W-:Y:S02]  /*98a0*/  FADD.FTZ R171, -R170.reuse, R128 ;  /* 0x00000080aaab7221 */ /* 0x040fe40000010100 */
[----:B------:R0:W-:Y:S01]  /*98b0*/  STL [R1+0x30c], R43 ;  /* 0x00030c2b01007387 */ /* 0x0001e20000100800 */
[----:B------:R-:W-:-:S03]  /*98c0*/  FADD.FTZ R128, -R170, R129 ;  /* 0x00000081aa807221 */ /* 0x000fc60000010100 */
[----:B------:R-:W4:Y:S04]  /*98d0*/  LDL R235, [R1+0x78] ;  /* 0x0000780001eb7983 */ /* 0x000f280000100800 */
[----:B------:R-:W4:Y:S04]  /*98e0*/  LDL R234, [R1+0x2f8] ;  /* 0x0002f80001ea7983 */ /* 0x000f280000100800 */
[----:B0-----:R-:W4:Y:S01]  /*98f0*/  LDL R43, [R1+0x7c] ;  /* 0x00007c00012b7983 */ /* 0x001f220000100800 */
[----:B------:R-:W-:-:S03]  /*9900*/  SHF.L.U32 R233, R186, 0x4, RZ ;  /* 0x00000004bae97819 */ /* 0x000fc600000006ff */
[----:B------:R0:W-:Y:S01]  /*9910*/  STL [R1+0x308], R42 ;  /* 0x0003082a01007387 */ /* 0x0001e20000100800 */
[----:B------:R-:W-:Y:S01]  /*9920*/  SHF.R.U32.HI R231, RZ, 0x1c, R186 ;  /* 0x0000001cffe77819 */ /* 0x000fe200000116ba */
[C---:B------:R-:W-:Y:S01]  /*9930*/  FADD.FTZ R230, -R170.reuse, R130 ;  /* 0x00000082aae67221 */ /* 0x040fe20000010100 */
[----:B------:R-:W-:Y:S01]  /*9940*/  FADD.FTZ R232, -R170, R131 ;  /* 0x00000083aae87221 */ /* 0x000fe20000010100 */
[C---:B------:R-:W-:Y:S01]  /*9950*/  FMUL.FTZ R186, R168.reuse, R128 ;  /* 0x00000080a8ba7220 */ /* 0x040fe20000410000 */
[----:B0-----:R-:W4:Y:S04]  /*9960*/  LDL R42, [R1+0x26c] ;  /* 0x00026c00012a7983 */ /* 0x001f280000100800 */
[----:B------:R0:W-:Y:S04]  /*9970*/  STL [R1+0x304], R41 ;  /* 0x0003042901007387 */ /* 0x0001e80000100800 */
[----:B0-----:R-:W4:Y:S04]  /*9980*/  LDL R41, [R1+0x70] ;  /* 0x0000700001297983 */ /* 0x001f280000100800 */
[----:B------:R0:W-:Y:S04]  /*9990*/  STL [R1+0x300], R40 ;  /* 0x0003002801007387 */ /* 0x0001e80000100800 */
[----:B------:R-:W2:Y:S04]  /*99a0*/  LDL R129, [R1+0x270] ;  /* 0x0002700001817983 */ /* 0x000ea80000100800 */
[----:B------:R-:W3:Y:S04]  /*99b0*/  LDL R130, [R1+0x2f4] ;  /* 0x0002f40001827983 */ /* 0x000ee80000100800 */
[----:B------:R-:W4:Y:S04]  /*99c0*/  LDL R131, [R1+0x268] ;  /* 0x0002680001837983 */ /* 0x000f280000100800 */
[----:B------:R-:W4:Y:S01]  /*99d0*/  LDL R128, [R1+0x2fc] ;  /* 0x0002fc0001807983 */ /* 0x000f220000100800 */
[C---:B------:R-:W-:Y:S01]  /*99e0*/  FMUL.FTZ R171, R168.reuse, R171 ;  /* 0x000000aba8ab7220 */ /* 0x040fe20000410000 */
[C---:B------:R-:W-:Y:S01]  /*99f0*/  FMUL.FTZ R232, R168.reuse, R232 ;  /* 0x000000e8a8e87220 */ /* 0x040fe20000410000 */
[----:B------:R-:W-:Y:S01]  /*9a00*/  IADD3 R172, P2, R233, UR10, RZ ;  /* 0x0000000ae9ac7c10 */ /* 0x000fe2000ff5e0ff */
[----:B------:R-:W-:Y:S01]  /*9a10*/  FMUL.FTZ R230, R168, R230 ;  /* 0x000000e6a8e67220 */ /* 0x000fe20000410000 */
[----:B0-----:R-:W4:Y:S02]  /*9a20*/  LDL R40, [R1+0x2f0] ;  /* 0x0002f00001287983 */ /* 0x001f240000100800 */
[----:B------:R-:W-:Y:S01]  /*9a30*/  IADD3.X R173, R231, UR11, RZ, P2, !PT ;  /* 0x0000000be7ad7c10 */ /* 0x000fe200097fe4ff */
[----:B--2---:R-:W-:Y:S01]  /*9a40*/  FFMA.FTZ R129, R129, R186, R44 ;  /* 0x000000ba81817223 */ /* 0x004fe2000001002c */
[----:B---3--:R-:W-:Y:S01]  /*9a50*/  FFMA.FTZ R130, R130, R230, R45 ;  /* 0x000000e682827223 */ /* 0x008fe2000001002d */
[----:B----4-:R-:W-:-:S02]  /*9a60*/  FFMA.FTZ R131, R131, R232, R46 ;  /* 0x000000e883837223 */ /* 0x010fc4000001002e */
[----:B------:R0:W5:Y:S01]  /*9a70*/  LDL.LU R46, [R1+0x318] ;  /* 0x00031800012e7983 */ /* 0x0001620000300800 */
[----:B------:R-:W-:-:S03]  /*9a80*/  FFMA.FTZ R128, R128, R171, R43 ;  /* 0x000000ab80807223 */ /* 0x000fc6000001002b */
[----:B------:R0:W5:Y:S04]  /*9a90*/  LDL.LU R45, [R1+0x314] ;  /* 0x00031400012d7983 */ /* 0x0001680000300800 */
[----:B------:R0:W5:Y:S04]  /*9aa0*/  LDL.LU R44, [R1+0x310] ;  /* 0x00031000012c7983 */ /* 0x0001680000300800 */
[----:B------:R0:W5:Y:S04]  /*9ab0*/  LDL.LU R43, [R1+0x30c] ;  /* 0x00030c00012b7983 */ /* 0x0001680000300800 */
[----:B------:R1:W-:Y:S04]  /*9ac0*/  STG.E.128 desc[UR4][R172.64], R128 ;  /* 0x00000080ac007986 */ /* 0x0003e8000c101d04 */
[----:B-1----:R-:W2:Y:S04]  /*9ad0*/  LDL R129, [R1+0x60] ;  /* 0x0000600001817983 */ /* 0x002ea80000100800 */
[----:B------:R-:W2:Y:S04]  /*9ae0*/  LDL R131, [R1+0x264] ;  /* 0x0002640001837983 */ /* 0x000ea80000100800 */
[----:B------:R-:W3:Y:S01]  /*9af0*/  LDL R130, [R1+0x68] ;  /* 0x0000680001827983 */ /* 0x000ee20000100800 */
[----:B------:R-:W-:Y:S01]  /*9b00*/  IADD3 R172, P2, R233, UR12, RZ ;  /* 0x0000000ce9ac7c10 */ /* 0x000fe2000ff5e0ff */
[----:B------:R-:W-:-:S02]  /*9b10*/  FFMA.FTZ R128, R234, R171, R235 ;  /* 0x000000abea807223 */ /* 0x000fc400000100eb */
[----:B------:R-:W4:Y:S01]  /*9b20*/  LDL R233, [R1+0x25c] ;  /* 0x00025c0001e97983 */ /* 0x000f220000100800 */
[----:B------:R-:W-:Y:S01]  /*9b30*/  IADD3.X R173, R231, UR13, RZ, P2, !PT ;  /* 0x0000000de7ad7c10 */ /* 0x000fe200097fe4ff */
[C---:B------:R-:W-:Y:S01]  /*9b40*/  FADD.FTZ R171, -R170.reuse, R124 ;  /* 0x0000007caaab7221 */ /* 0x040fe20000010100 */
[----:B------:R-:W-:Y:S01]  /*9b50*/  FADD.FTZ R231, -R170, R127 ;  /* 0x0000007faae77221 */ /* 0x000fe20000010100 */
[----:B------:R-:W4:Y:S04]  /*9b60*/  LDL R124, [R1+0x54] ;  /* 0x00005400017c7983 */ /* 0x000f280000100800 */
[----:B------:R-:W4:Y:S01]  /*9b70*/  LDL R127, [R1+0x258] ;  /* 0x00025800017f7983 */ /* 0x000f220000100800 */
[----:B--2---:R-:W-:Y:S01]  /*9b80*/  FFMA.FTZ R131, R131, R232, R129 ;  /* 0x000000e883837223 */ /* 0x004fe20000010081 */
[----:B------:R-:W-:Y:S01]  /*9b90*/  FFMA.FTZ R129, R42, R186, R41 ;  /* 0x000000ba2a817223 */ /* 0x000fe20000010029 */
[----:B---3--:R-:W-:Y:S01]  /*9ba0*/  FFMA.FTZ R130, R40, R230, R130 ;  /* 0x000000e628827223 */ /* 0x008fe20000010082 */
[C---:B------:R-:W-:Y:S01]  /*9bb0*/  FADD.FTZ R186, -R170.reuse, R125 ;  /* 0x0000007daaba7221 */ /* 0x040fe20000010100 */
[----:B------:R-:W-:Y:S01]  /*9bc0*/  FADD.FTZ R230, -R170, R126 ;  /* 0x0000007eaae67221 */ /* 0x000fe20000010100 */
[----:B------:R-:W4:Y:S04]  /*9bd0*/  LDL R125, [R1+0x260] ;  /* 0x00026000017d7983 */ /* 0x000f280000100800 */
[----:B------:R1:W-:Y:S04]  /*9be0*/  STG.E.128 desc[UR4][R172.64], R128 ;  /* 0x00000080ac007986 */ /* 0x0003e8000c101d04 */
[----:B------:R-:W2:Y:S04]  /*9bf0*/  LDL R42, [R1+0x44] ;  /* 0x00004400012a7983 */ /* 0x000ea80000100800 */
[----:B------:R-:W3:Y:S04]  /*9c00*/  LDL R41, [R1+0x4c] ;  /* 0x00004c0001297983 */ /* 0x000ee80000100800 */
[----:B------:R-:W3:Y:S01]  /*9c10*/  LDL R126, [R1+0x2e4] ;  /* 0x0002e400017e7983 */ /* 0x000ee20000100800 */
[C---:B------:R-:W-:Y:S01]  /*9c20*/  FMUL.FTZ R171, R168.reuse, R171 ;  /* 0x000000aba8ab7220 */ /* 0x040fe20000410000 */
[----:B------:R-:W-:-:S02]  /*9c30*/  FMUL.FTZ R231, R168, R231 ;  /* 0x000000e7a8e77220 */ /* 0x000fc40000410000 */
[----:B------:R-:W3:Y:S01]  /*9c40*/  LDL R235, [R1+0x2e0] ;  /* 0x0002e00001eb7983 */ /* 0x000ee20000100800 */
[----:B-1----:R-:W1:Y:S03]  /*9c50*/  LDC.64 R128, c[0x0][0x2b8] ;  /* 0x0000ae00ff807b82 */ /* 0x002e660000000a00 */
[----:B------:R-:W3:Y:S04]  /*9c60*/  LDL R172, [R1+0x5c] ;  /* 0x00005c0001ac7983 */ /* 0x000ee80000100800 */
[----:B------:R-:W3:Y:S01]  /*9c70*/  LDL R173, [R1+0x2ec] ;  /* 0x0002ec0001ad7983 */ /* 0x000ee20000100800 */
[C---:B------:R-:W-:Y:S01]  /*9c80*/  FMUL.FTZ R186, R168.reuse, R186 ;  /* 0x000000baa8ba7220 */ /* 0x040fe20000410000 */
[----:B------:R-:W-:Y:S01]  /*9c90*/  FMUL.FTZ R230, R168, R230 ;  /* 0x000000e6a8e67220 */ /* 0x000fe20000410000 */
[----:B------:R-:W0:Y:S01]  /*9ca0*/  LDC.64 R130, c[0x0][0x2c0] ;  /* 0x0000b000ff827b82 */ /* 0x000e220000000a00 */
[----:B------:R-:W3:Y:S04]  /*9cb0*/  LDL R234, [R1+0x50] ;  /* 0x0000500001ea7983 */ /* 0x000ee80000100800 */
[----:B------:R-:W3:Y:S04]  /*9cc0*/  LDL R232, [R1+0x58] ;  /* 0x0000580001e87983 */ /* 0x000ee80000100800 */
[----:B------:R-:W3:Y:S01]  /*9cd0*/  LDL R40, [R1+0x2e8] ;  /* 0x0002e80001287983 */ /* 0x000ee20000100800 */
[----:B----4-:R-:W-:Y:S01]  /*9ce0*/  FFMA.FTZ R125, R125, R186, R124 ;  /* 0x000000ba7d7d7223 */ /* 0x010fe2000001007c */
[----:B--2---:R-:W-:-:S02]  /*9cf0*/  FFMA.FTZ R127, R127, R231, R42 ;  /* 0x000000e77f7f7223 */ /* 0x004fc4000001002a */
[----:B------:R2:W5:Y:S01]  /*9d00*/  LDL.LU R42, [R1+0x308] ;  /* 0x00030800012a7983 */ /* 0x0005620000300800 */
[----:B---3--:R-:W-:-:S03]  /*9d10*/  FFMA.FTZ R126, R126, R230, R41 ;  /* 0x000000e67e7e7223 */ /* 0x008fc60000010029 */
[----:B------:R2:W5:Y:S01]  /*9d20*/  LDL.LU R41, [R1+0x304] ;  /* 0x0003040001297983 */ /* 0x0005620000300800 */
[----:B------:R-:W-:Y:S01]  /*9d30*/  FFMA.FTZ R124, R173, R171, R172 ;  /* 0x000000abad7c7223 */ /* 0x000fe200000100ac */
[----:B-1----:R-:W-:-:S05]  /*9d40*/  IMAD.WIDE.U32 R172, R181, 0x10, R128 ;  /* 0x00000010b5ac7825 */ /* 0x002fca00078e0080 */
[----:B------:R1:W-:Y:S04]  /*9d50*/  STG.E.128 desc[UR4][R172.64], R124 ;  /* 0x0000007cac007986 */ /* 0x0003e8000c101d04 */
[----:B-1----:R-:W3:Y:S04]  /*9d60*/  LDL R127, [R1+0x40] ;  /* 0x00004000017f7983 */ /* 0x002ee80000100800 */
[----:B------:R-:W3:Y:S04]  /*9d70*/  LDL R172, [R1+0x254] ;  /* 0x0002540001ac7983 */ /* 0x000ee80000100800 */
[----:B------:R-:W4:Y:S01]  /*9d80*/  LDL R173, [R1+0x48] ;  /* 0x0000480001ad7983 */ /* 0x000f220000100800 */
[----:B------:R-:W-:Y:S01]  /*9d90*/  FFMA.FTZ R125, R233, R186, R234 ;  /* 0x000000bae97d7223 */ /* 0x000fe200000100ea */
[----:B------:R-:W-:Y:S01]  /*9da0*/  FFMA.FTZ R124, R40, R171, R232 ;  /* 0x000000ab287c7223 */ /* 0x000fe200000100e8 */
[----:B------:R-:W-:Y:S01]  /*9db0*/  FADD.FTZ R171, -R170, R122 ;  /* 0x0000007aaaab7221 */ /* 0x000fe20000010100 */
        /* <DEDUP_REMOVED lines=8> */
[----:B----4-:R-:W-:Y:S01]  /*9e40*/  FFMA.FTZ R126, R235, R230, R173 ;  /* 0x000000e6eb7e7223 */ /* 0x010fe200000100ad */
[----:B0-----:R-:W-:Y:S02]  /*9e50*/  IMAD.WIDE.U32 R172, R181, 0x10, R130 ;  /* 0x00000010b5ac7825 */ /* 0x001fe400078e0082 */
[----:B------:R-:W4:Y:S04]  /*9e60*/  LDL R235, [R1+0x244] ;  /* 0x0002440001eb7983 */ /* 0x000f280000100800 */
[----:B------:R0:W-:Y:S04]  /*9e70*/  STG.E.128 desc[UR4][R172.64], R124 ;  /* 0x0000007cac007986 */ /* 0x0001e8000c101d04 */
[----:B------:R-:W3:Y:S04]  /*9e80*/  LDL R230, [R1+0x38] ;  /* 0x0000380001e67983 */ /* 0x000ee80000100800 */
[----:B------:R-:W4:Y:S01]  /*9e90*/  LDL R181, [R1+0x20] ;  /* 0x0000200001b57983 */ /* 0x000f220000100800 */
[C---:B0-----:R-:W-:Y:S01]  /*9ea0*/  FADD.FTZ R126, -R170.reuse, R120 ;  /* 0x00000078aa7e7221 */ /* 0x041fe20000010100 */
[----:B------:R-:W-:-:S02]  /*9eb0*/  FADD.FTZ R127, -R170, R121 ;  /* 0x00000079aa7f7221 */ /* 0x000fc40000010100 */
[----:B------:R-:W2:Y:S01]  /*9ec0*/  LDL R120, [R1+0x2c] ;  /* 0x00002c0001787983 */ /* 0x000ea20000100800 */
[----:B------:R-:W-:-:S03]  /*9ed0*/  FADD.FTZ R172, -R170, R123 ;  /* 0x0000007baaac7221 */ /* 0x000fc60000010100 */
[----:B------:R-:W3:Y:S04]  /*9ee0*/  LDL R124, [R1+0x250] ;  /* 0x00025000017c7983 */ /* 0x000ee80000100800 */
[----:B------:R-:W4:Y:S04]  /*9ef0*/  LDL R125, [R1+0x3c] ;  /* 0x00003c00017d7983 */ /* 0x000f280000100800 */
[----:B------:R-:W4:Y:S04]  /*9f00*/  LDL R173, [R1+0x2dc] ;  /* 0x0002dc0001ad7983 */ /* 0x000f280000100800 */
[----:B------:R-:W3:Y:S04]  /*9f10*/  LDL R121, [R1+0x34] ;  /* 0x0000340001797983 */ /* 0x000ee80000100800 */
[----:B------:R-:W3:Y:S01]  /*9f20*/  LDL R123, [R1+0x248] ;  /* 0x00024800017b7983 */ /* 0x000ee20000100800 */
[C---:B------:R-:W-:Y:S01]  /*9f30*/  FMUL.FTZ R171, R168.reuse, R171 ;  /* 0x000000aba8ab7220 */ /* 0x040fe20000410000 */
[C---:B------:R-:W-:Y:S01]  /*9f40*/  FMUL.FTZ R127, R168.reuse, R127 ;  /* 0x0000007fa87f7220 */ /* 0x040fe20000410000 */
[C---:B------:R-:W-:Y:S01]  /*9f50*/  FMUL.FTZ R126, R168.reuse, R126 ;  /* 0x0000007ea87e7220 */ /* 0x040fe20000410000 */
[----:B------:R-:W-:Y:S01]  /*9f60*/  FMUL.FTZ R172, R168, R172 ;  /* 0x000000aca8ac7220 */ /* 0x000fe20000410000 */
[----:B--2---:R-:W-:-:S02]  /*9f70*/  FFMA.FTZ R122, R122, R171, R120 ;  /* 0x000000ab7a7a7223 */ /* 0x004fc40000010078 */
[----:B----4-:R-:W-:Y:S01]  /*9f80*/  FFMA.FTZ R120, R173, R126, R125 ;  /* 0x0000007ead787223 */ /* 0x010fe2000001007d */
[----:B---3--:R-:W-:Y:S01]  /*9f90*/  FFMA.FTZ R121, R124, R127, R121 ;  /* 0x0000007f7c797223 */ /* 0x008fe20000010079 */
[----:B------:R-:W-:-:S04]  /*9fa0*/  IMAD.WIDE.U32 R124, R179, 0x10, R128 ;  /* 0x00000010b37c7825 */ /* 0x000fc800078e0080 */
[-C--:B------:R-:W-:Y:S02]  /*9fb0*/  FFMA.FTZ R123, R123, R172.reuse, R40 ;  /* 0x000000ac7b7b7223 */ /* 0x080fe40000010028 */
[----:B------:R0:W5:Y:S04]  /*9fc0*/  LDL.LU R40, [R1+0x300] ;  /* 0x0003000001287983 */ /* 0x0001680000300800 */
[----:B------:R1:W-:Y:S04]  /*9fd0*/  STG.E.128 desc[UR4][R124.64], R120 ;  /* 0x000000787c007986 */ /* 0x0003e8000c101d04 */
[----:B------:R-:W2:Y:S01]  /*9fe0*/  LDL R173, [R1+0x10] ;  /* 0x0000100001ad7983 */ /* 0x000ea20000100800 */
[----:B-1----:R-:W-:Y:S01]  /*9ff0*/  FFMA.FTZ R123, R235, R172, R181 ;  /* 0x000000aceb7b7223 */ /* 0x002fe200000100b5 */
[----:B------:R-:W-:Y:S01]  /*a000*/  FFMA.FTZ R122, R233, R171, R234 ;  /* 0x000000abe97a7223 */ /* 0x000fe200000100ea */
[----:B------:R-:W-:Y:S01]  /*a010*/  FFMA.FTZ R121, R231, R127, R232 ;  /* 0x0000007fe7797223 */ /* 0x000fe200000100e8 */
[----:B------:R-:W-:Y:S01]  /*a020*/  FFMA.FTZ R120, R186, R126, R230 ;  /* 0x0000007eba787223 */ /* 0x000fe200000100e6 */
[----:B------:R-:W-:Y:S01]  /*a030*/  IMAD.WIDE.U32 R124, R179, 0x10, R130 ;  /* 0x00000010b37c7825 */ /* 0x000fe200078e0082 */
[----:B------:R-:W3:Y:S04]  /*a040*/  LDL R126, [R1+0x2c4] ;  /* 0x0002c400017e7983 */ /* 0x000ee80000100800 */
[----:B------:R1:W-:Y:S04]  /*a050*/  STG.E.128 desc[UR4][R124.64], R120 ;  /* 0x000000787c007986 */ /* 0x0003e8000c101d04 */
[----:B------:R-:W4:Y:S04]  /*a060*/  LDL R235, [R1+0x14] ;  /* 0x0000140001eb7983 */ /* 0x000f280000100800 */
[----:B------:R-:W4:Y:S04]  /*a070*/  LDL R234, [R1+0x240] ;  /* 0x0002400001ea7983 */ /* 0x000f280000100800 */
[----:B------:R-:W2:Y:S04]  /*a080*/  LDL R233, [R1+0x1c] ;  /* 0x00001c0001e97983 */ /* 0x000ea80000100800 */
[----:B------:R-:W2:Y:S04]  /*a090*/  LDL R232, [R1+0x2cc] ;  /* 0x0002cc0001e87983 */ /* 0x000ea80000100800 */
[----:B-1----:R-:W3:Y:S04]  /*a0a0*/  LDL R120, [R1+0x4] ;  /* 0x0000040001787983 */ /* 0x002ee80000100800 */
[----:B------:R-:W3:Y:S04]  /*a0b0*/  LDL R121, [R1+0x238] ;  /* 0x0002380001797983 */ /* 0x000ee80000100800 */
[----:B------:R-:W3:Y:S04]  /*a0c0*/  LDL R179, [R1+0xc] ;  /* 0x00000c0001b37983 */ /* 0x000ee80000100800 */
[----:B------:R-:W3:Y:S04]  /*a0d0*/  LDL R231, [R1] ;  /* 0x0000000001e77983 */ /* 0x000ee80000100800 */
[----:B------:R-:W3:Y:S04]  /*a0e0*/  LDL R230, [R1+0x234] ;  /* 0x0002340001e67983 */ /* 0x000ee80000100800 */
[----:B------:R-:W3:Y:S04]  /*a0f0*/  LDL R186, [R1+0x8] ;  /* 0x0000080001ba7983 */ /* 0x000ee80000100800 */
[----:B------:R-:W3:Y:S04]  /*a100*/  LDL R181, [R1+0x2c0] ;  /* 0x0002c00001b57983 */ /* 0x000ee80000100800 */
[----:B------:R-:W3:Y:S01]  /*a110*/  LDL R172, [R1+0x23c] ;  /* 0x00023c0001ac7983 */ /* 0x000ee20000100800 */
[C---:B------:R-:W-:Y:S01]  /*a120*/  FADD.FTZ R125, -R170.reuse, R119 ;  /* 0x00000077aa7d7221 */ /* 0x040fe20000010100 */
[C---:B------:R-:W-:Y:S01]  /*a130*/  FADD.FTZ R124, -R170.reuse, R118 ;  /* 0x00000076aa7c7221 */ /* 0x040fe20000010100 */
[C---:B------:R-:W-:Y:S01]  /*a140*/  FADD.FTZ R123, -R170.reuse, R117 ;  /* 0x00000075aa7b7221 */ /* 0x040fe20000010100 */
[----:B------:R-:W-:Y:S01]  /*a150*/  FADD.FTZ R122, -R170, R116 ;  /* 0x00000074aa7a7221 */ /* 0x000fe20000010100 */
[----:B------:R-:W3:Y:S01]  /*a160*/  LDL R171, [R1+0x18] ;  /* 0x0000180001ab7983 */ /* 0x000ee20000100800 */
[----:B------:R-:W-:-:S03]  /*a170*/  FMUL.FTZ R125, R168, R125 ;  /* 0x0000007da87d7220 */ /* 0x000fc60000410000 */
[----:B------:R-:W3:Y:S01]  /*a180*/  LDL R127, [R1+0x2c8] ;  /* 0x0002c800017f7983 */ /* 0x000ee20000100800 */
[C---:B------:R-:W-:Y:S01]  /*a190*/  FMUL.FTZ R124, R168.reuse, R124 ;  /* 0x0000007ca87c7220 */ /* 0x040fe20000410000 */
[C---:B------:R-:W-:Y:S01]  /*a1a0*/  FMUL.FTZ R123, R168.reuse, R123 ;  /* 0x0000007ba87b7220 */ /* 0x040fe20000410000 */
[----:B------:R-:W-:-:S03]  /*a1b0*/  FMUL.FTZ R122, R168, R122 ;  /* 0x0000007aa87a7220 */ /* 0x000fc60000410000 */
[----:B----4-:R-:W-:Y:S01]  /*a1c0*/  FFMA.FTZ R117, R234, R123, R235 ;  /* 0x0000007bea757223 */ /* 0x010fe200000100eb */
[----:B--2---:R-:W-:Y:S01]  /*a1d0*/  FFMA.FTZ R116, R232, R122, R233 ;  /* 0x0000007ae8747223 */ /* 0x004fe200000100e9 */
[----:B---3--:R-:W-:Y:S01]  /*a1e0*/  FFMA.FTZ R119, R121, R125, R120 ;  /* 0x0000007d79777223 */ /* 0x008fe20000010078 */
[----:B------:R-:W-:-:S04]  /*a1f0*/  IMAD.WIDE.U32 R120, R177, 0x10, R128 ;  /* 0x00000010b1787825 */ /* 0x000fc800078e0080 */
[-C--:B------:R-:W-:Y:S02]  /*a200*/  FFMA.FTZ R118, R126, R124.reuse, R179 ;  /* 0x0000007c7e767223 */ /* 0x080fe400000100b3 */
[----:B------:R-:W2:Y:S04]  /*a210*/  LDL R179, [R1+0x2b8] ;  /* 0x0002b80001b37983 */ /* 0x000ea80000100800 */
[----:B------:R1:W-:Y:S04]  /*a220*/  STG.E.128 desc[UR4][R120.64], R116 ;  /* 0x0000007478007986 */ /* 0x0003e8000c101d04 */
[----:B------:R-:W3:Y:S01]  /*a230*/  LDL R126, [R1+0x214] ;  /* 0x00021400017e7983 */ /* 0x000ee20000100800 */
[----:B-1----:R-:W-:Y:S01]  /*a240*/  FFMA.FTZ R119, R230, R125, R231 ;  /* 0x0000007de6777223 */ /* 0x002fe200000100e7 */
[----:B------:R-:W-:Y:S01]  /*a250*/  FFMA.FTZ R118, R181, R124, R186 ;  /* 0x0000007cb5767223 */ /* 0x000fe200000100ba */
[----:B------:R-:W-:Y:S01]  /*a260*/  FFMA.FTZ R117, R172, R123, R173 ;  /* 0x0000007bac757223 */ /* 0x000fe200000100ad */
[----:B------:R-:W4:Y:S04]  /*a270*/  LDL R125, [R1+0x228] ;  /* 0x00022800017d7983 */ /* 0x000f280000100800 */
[----:B------:R-:W2:Y:S04]  /*a280*/  LDL R124, [R1+0x2b4] ;  /* 0x0002b400017c7983 */ /* 0x000ea80000100800 */
[----:B------:R-:W3:Y:S04]  /*a290*/  LDL R123, [R1+0x230] ;  /* 0x00023000017b7983 */ /* 0x000ee80000100800 */
[----:B------:R-:W3:Y:S04]  /*a2a0*/  LDL R231, [R1+0x2bc] ;  /* 0x0002bc0001e77983 */ /* 0x000ee80000100800 */
[----:B------:R-:W3:Y:S04]  /*a2b0*/  LDL R230, [R1+0x224] ;  /* 0x0002240001e67983 */ /* 0x000ee80000100800 */
[----:B------:R-:W3:Y:S04]  /*a2c0*/  LDL R186, [R1+0x2b0] ;  /* 0x0002b00001ba7983 */ /* 0x000ee80000100800 */
[----:B------:R-:W3:Y:S01]  /*a2d0*/  LDL R181, [R1+0x22c] ;  /* 0x00022c0001b57983 */ /* 0x000ee20000100800 */
[----:B------:R-:W-:Y:S01]  /*a2e0*/  FFMA.FTZ R116, R127, R122, R171 ;  /* 0x0000007a7f747223 */ /* 0x000fe200000100ab */
[----:B------:R-:W-:-:S02]  /*a2f0*/  IMAD.WIDE.U32 R120, R177, 0x10, R130 ;  /* 0x00000010b1787825 */ /* 0x000fc400078e0082 */
[----:B------:R-:W3:Y:S04]  /*a300*/  LDL R173, [R1+0x218] ;  /* 0x0002180001ad7983 */ /* 0x000ee80000100800 */
[----:B------:R1:W-:Y:S04]  /*a310*/  STG.E.128 desc[UR4][R120.64], R116 ;  /* 0x0000007478007986 */ /* 0x0003e8000c101d04 */
[----:B------:R-:W3:Y:S04]  /*a320*/  LDL R172, [R1+0x2a4] ;  /* 0x0002a40001ac7983 */ /* 0x000ee80000100800 */
[----:B------:R-:W3:Y:S04]  /*a330*/  LDL R171, [R1+0x220] ;  /* 0x0002200001ab7983 */ /* 0x000ee80000100800 */
[----:B------:R-:W3:Y:S04]  /*a340*/  LDL R127, [R1+0x2ac] ;  /* 0x0002ac00017f7983 */ /* 0x000ee80000100800 */
[----:B------:R-:W3:Y:S01]  /*a350*/  LDL R122, [R1+0x208] ;  /* 0x00020800017a7983 */ /* 0x000ee20000100800 */
[C---:B-1----:R-:W-:Y:S01]  /*a360*/  FADD.FTZ R121, -R170.reuse, R115 ;  /* 0x00000073aa797221 */ /* 0x042fe20000010100 */
[C---:B------:R-:W-:Y:S01]  /*a370*/  FADD.FTZ R120, -R170.reuse, R114 ;  /* 0x00000072aa787221 */ /* 0x040fe20000010100 */
[C---:B------:R-:W-:Y:S01]  /*a380*/  FADD.FTZ R119, -R170.reuse, R113 ;  /* 0x00000071aa777221 */ /* 0x040fe20000010100 */
[----:B------:R-:W-:Y:S01]  /*a390*/  FADD.FTZ R118, -R170, R112 ;  /* 0x00000070aa767221 */ /* 0x000fe20000010100 */
[C---:B------:R-:W-:Y:S01]  /*a3a0*/  FMUL.FTZ R121, R168.reuse, R121 ;  /* 0x00000079a8797220 */ /* 0x040fe20000410000 */
[C---:B------:R-:W-:Y:S01]  /*a3b0*/  FMUL.FTZ R120, R168.reuse, R120 ;  /* 0x00000078a8787220 */ /* 0x040fe20000410000 */
[C---:B------:R-:W-:Y:S01]  /*a3c0*/  FMUL.FTZ R119, R168.reuse, R119 ;  /* 0x00000077a8777220 */ /* 0x040fe20000410000 */
[----:B------:R-:W-:Y:S01]  /*a3d0*/  FMUL.FTZ R118, R168, R118 ;  /* 0x00000076a8767220 */ /* 0x000fe20000410000 */
[----:B------:R-:W-:-:S04]  /*a3e0*/  IMAD.WIDE.U32 R116, R176, 0x10, R128 ;  /* 0x00000010b0747825 */ /* 0x000fc800078e0080 */
[----:B----4-:R-:W-:Y:S02]  /*a3f0*/  FFMA.FTZ R115, R125, R121, R246 ;  /* 0x000000797d737223 */ /* 0x010fe400000100f6 */
[----:B------:R-:W4:Y:S01]  /*a400*/  LDL R125, [R1+0x2a0] ;  /* 0x0002a000017d7983 */ /* 0x000f220000100800 */
[----:B--2---:R-:W-:-:S03]  /*a410*/  FFMA.FTZ R114, R124, R120, R248 ;  /* 0x000000787c727223 */ /* 0x004fc600000100f8 */
[----:B------:R-:W2:Y:S01]  /*a420*/  LDL R124, [R1+0x21c] ;  /* 0x00021c00017c7983 */ /* 0x000ea20000100800 */
[----:B---3--:R-:W-:-:S03]  /*a430*/  FFMA.FTZ R113, R123, R119, R250 ;  /* 0x000000777b717223 */ /* 0x008fc600000100fa */
[----:B------:R-:W3:Y:S01]  /*a440*/  LDL R123, [R1+0x2a8] ;  /* 0x0002a800017b7983 */ /* 0x000ee20000100800 */
[----:B------:R-:W-:-:S05]  /*a450*/  FFMA.FTZ R112, R231, R118, R252 ;  /* 0x00000076e7707223 */ /* 0x000fca00000100fc */
[----:B------:R1:W-:Y:S02]  /*a460*/  STG.E.128 desc[UR4][R116.64], R112 ;  /* 0x0000007074007986 */ /* 0x0003e4000c101d04 */
[----:B-1----:R-:W-:Y:S01]  /*a470*/  FFMA.FTZ R115, R230, R121, R245 ;  /* 0x00000079e6737223 */ /* 0x002fe200000100f5 */
[----:B------:R-:W-:Y:S01]  /*a480*/  FFMA.FTZ R114, R186, R120, R247 ;  /* 0x00000078ba727223 */ /* 0x000fe200000100f7 */
[----:B------:R-:W-:Y:S01]  /*a490*/  FFMA.FTZ R113, R181, R119, R249 ;  /* 0x00000077b5717223 */ /* 0x000fe200000100f9 */
[----:B------:R-:W3:Y:S04]  /*a4a0*/  LDL R121, [R1+0x294] ;  /* 0x0002940001797983 */ /* 0x000ee80000100800 */
[----:B------:R-:W3:Y:S04]  /*a4b0*/  LDL R120, [R1+0x210] ;  /* 0x0002100001787983 */ /* 0x000ee80000100800 */
[----:B------:R-:W3:Y:S01]  /*a4c0*/  LDL R119, [R1+0x29c] ;  /* 0x00029c0001777983 */ /* 0x000ee20000100800 */
[----:B------:R-:W-:Y:S01]  /*a4d0*/  FFMA.FTZ R112, R179, R118, R251 ;  /* 0x00000076b3707223 */ /* 0x000fe200000100fb */
[----:B------:R-:W-:-:S04]  /*a4e0*/  IMAD.WIDE.U32 R176, R176, 0x10, R130 ;  /* 0x00000010b0b07825 */ /* 0x000fc800078e0082 */
[C---:B------:R-:W-:Y:S01]  /*a4f0*/  FADD.FTZ R117, -R170.reuse, R111 ;  /* 0x0000006faa757221 */ /* 0x040fe20000010100 */
[----:B------:R-:W-:Y:S01]  /*a500*/  FADD.FTZ R116, -R170, R110 ;  /* 0x0000006eaa747221 */ /* 0x000fe20000010100 */
[----:B------:R1:W-:Y:S02]  /*a510*/  STG.E.128 desc[UR4][R176.64], R112 ;  /* 0x00000070b0007986 */ /* 0x0003e4000c101d04 */
[C---:B------:R-:W-:Y:S01]  /*a520*/  FMUL.FTZ R117, R168.reuse, R117 ;  /* 0x00000075a8757220 */ /* 0x040fe20000410000 */
[----:B------:R-:W-:-:S03]  /*a530*/  FMUL.FTZ R116, R168, R116 ;  /* 0x00000074a8747220 */ /* 0x000fc60000410000 */
[----:B------:R-:W-:Y:S01]  /*a540*/  FFMA.FTZ R111, R173, R117, R238 ;  /* 0x00000075ad6f7223 */ /* 0x000fe200000100ee */
[----:B------:R-:W-:Y:S01]  /*a550*/  FFMA.FTZ R110, R172, R116, R240 ;  /* 0x00000074ac6e7223 */ /* 0x000fe200000100f0 */
[C---:B-1----:R-:W-:Y:S01]  /*a560*/  FADD.FTZ R115, -R170.reuse, R109 ;  /* 0x0000006daa737221 */ /* 0x042fe20000010100 */
[----:B------:R-:W-:-:S03]  /*a570*/  FADD.FTZ R114, -R170, R108 ;  /* 0x0000006caa727221 */ /* 0x000fc60000010100 */
[C---:B------:R-:W-:Y:S01]  /*a580*/  FMUL.FTZ R115, R168.reuse, R115 ;  /* 0x00000073a8737220 */ /* 0x040fe20000410000 */
[----:B------:R-:W-:Y:S01]  /*a590*/  FMUL.FTZ R114, R168, R114 ;  /* 0x00000072a8727220 */ /* 0x000fe20000410000 */
[----:B------:R-:W-:-:S04]  /*a5a0*/  IMAD.WIDE.U32 R112, R175, 0x10, R128 ;  /* 0x00000010af707825 */ /* 0x000fc800078e0080 */
[----:B------:R-:W-:Y:S01]  /*a5b0*/  FFMA.FTZ R109, R171, R115, R242 ;  /* 0x00000073ab6d7223 */ /* 0x000fe200000100f2 */
[----:B------:R-:W-:Y:S01]  /*a5c0*/  FFMA.FTZ R108, R127, R114, R244 ;  /* 0x000000727f6c7223 */ /* 0x000fe200000100f4 */
[C---:B------:R-:W-:Y:S01]  /*a5d0*/  FADD.FTZ R234, -R170.reuse, R107 ;  /* 0x0000006baaea7221 */ /* 0x040fe20000010100 */
[C---:B------:R-:W-:Y:S01]  /*a5e0*/  FADD.FTZ R233, -R170.reuse, R106 ;  /* 0x0000006aaae97221 */ /* 0x040fe20000010100 */
[C---:B------:R-:W-:Y:S01]  /*a5f0*/  FADD.FTZ R231, -R170.reuse, R105 ;  /* 0x00000069aae77221 */ /* 0x040fe20000010100 */
[----:B------:R-:W-:Y:S01]  /*a600*/  FADD.FTZ R230, -R170, R104 ;  /* 0x00000068aae67221 */ /* 0x000fe20000010100 */
[----:B------:R1:W-:Y:S01]  /*a610*/  STG.E.128 desc[UR4][R112.64], R108 ;  /* 0x0000006c70007986 */ /* 0x0003e2000c101d04 */
[C---:B------:R-:W-:Y:S01]  /*a620*/  FMUL.FTZ R234, R168.reuse, R234 ;  /* 0x000000eaa8ea7220 */ /* 0x040fe20000410000 */
[C---:B------:R-:W-:Y:S01]  /*a630*/  FMUL.FTZ R233, R168.reuse, R233 ;  /* 0x000000e9a8e97220 */ /* 0x040fe20000410000 */
[C---:B------:R-:W-:Y:S01]  /*a640*/  FMUL.FTZ R231, R168.reuse, R231 ;  /* 0x000000e7a8e77220 */ /* 0x040fe20000410000 */
[----:B------:R-:W-:Y:S01]  /*a650*/  FMUL.FTZ R230, R168, R230 ;  /* 0x000000e6a8e67220 */ /* 0x000fe20000410000 */
[----:B------:R-:W-:Y:S01]  /*a660*/  FFMA.FTZ R107, R122, R234, R224 ;  /* 0x000000ea7a6b7223 */ /* 0x000fe200000100e0 */
[C---:B------:R-:W-:Y:S01]  /*a670*/  FADD.FTZ R186, -R170.reuse, R101 ;  /* 0x00000065aaba7221 */ /* 0x040fe20000010100 */
[----:B------:R-:W-:Y:S01]  /*a680*/  FADD.FTZ R232, -R170, R102 ;  /* 0x00000066aae87221 */ /* 0x000fe20000010100 */
[----:B-1----:R-:W-:Y:S01]  /*a690*/  FFMA.FTZ R111, R126, R117, R237 ;  /* 0x000000757e6f7223 */ /* 0x002fe200000100ed */
[----:B------:R-:W-:-:S04]  /*a6a0*/  IMAD.WIDE.U32 R112, R175, 0x10, R130 ;  /* 0x00000010af707825 */ /* 0x000fc800078e0082 */
[C---:B------:R-:W-:Y:S01]  /*a6b0*/  FADD.FTZ R235, -R170.reuse, R103 ;  /* 0x00000067aaeb7221 */ /* 0x040fe20000010100 */
[C---:B------:R-:W-:Y:S01]  /*a6c0*/  FADD.FTZ R101, -R170.reuse, R52 ;  /* 0x00000034aa657221 */ /* 0x040fe20000010100 */
[C---:B------:R-:W-:Y:S01]  /*a6d0*/  FADD.FTZ R103, -R170.reuse, R54 ;  /* 0x00000036aa677221 */ /* 0x040fe20000010100 */
[----:B------:R-:W-:Y:S01]  /*a6e0*/  FADD.FTZ R102, -R170, R55 ;  /* 0x00000037aa667221 */ /* 0x000fe20000010100 */
[----:B------:R-:W3:Y:S04]  /*a6f0*/  LDL R52, [R1+0x298] ;  /* 0x0002980001347983 */ /* 0x000ee80000100800 */
[----:B------:R-:W3:Y:S04]  /*a700*/  LDL R54, [R1+0x290] ;  /* 0x0002900001367983 */ /* 0x000ee80000100800 */
[----:B------:R-:W3:Y:S01]  /*a710*/  LDL R55, [R1+0x204] ;  /* 0x0002040001377983 */ /* 0x000ee20000100800 */
[----:B----4-:R-:W-:Y:S01]  /*a720*/  FFMA.FTZ R110, R125, R116, R239 ;  /* 0x000000747d6e7223 */ /* 0x010fe200000100ef */
[----:B--2---:R-:W-:Y:S01]  /*a730*/  FFMA.FTZ R109, R124, R115, R241 ;  /* 0x000000737c6d7223 */ /* 0x004fe200000100f1 */
[----:B---3--:R-:W-:-:S05]  /*a740*/  FFMA.FTZ R108, R123, R114, R243 ;  /* 0x000000727b6c7223 */ /* 0x008fca00000100f3 */
[----:B------:R1:W-:Y:S02]  /*a750*/  STG.E.128 desc[UR4][R112.64], R108 ;  /* 0x0000006c70007986 */ /* 0x0003e4000c101d04 */
[----:B-1----:R-:W-:-:S04]  /*a760*/  IMAD.WIDE.U32 R108, R174, 0x10, R128 ;  /* 0x00000010ae6c7825 */ /* 0x002fc800078e0080 */
[----:B------:R-:W-:Y:S01]  /*a770*/  FFMA.FTZ R106, R121, R233, R226 ;  /* 0x000000e9796a7223 */ /* 0x000fe200000100e2 */
[----:B------:R-:W-:Y:S01]  /*a780*/  FFMA.FTZ R105, R120, R231, R228 ;  /* 0x000000e778697223 */ /* 0x000fe200000100e4 */
[----:B------:R-:W-:-:S05]  /*a790*/  FFMA.FTZ R104, R119, R230, R236 ;  /* 0x000000e677687223 */ /* 0x000fca00000100ec */
[----:B------:R1:W-:Y:S02]  /*a7a0*/  STG.E.128 desc[UR4][R108.64], R104 ;  /* 0x000000686c007986 */ /* 0x0003e4000c101d04 */
[C---:B-1----:R-:W-:Y:S02]  /*a7b0*/  FADD.FTZ R104, -R170.reuse, R53 ;  /* 0x00000035aa687221 */ /* 0x042fe40000010100 */
[----:B------:R-:W2:Y:S01]  /*a7c0*/  LDL R53, [R1+0x20c] ;  /* 0x00020c0001357983 */ /* 0x000ea20000100800 */
[C---:B------:R-:W-:Y:S01]  /*a7d0*/  FADD.FTZ R177, -R170.reuse, R81 ;  /* 0x00000051aab17221 */ /* 0x040fe20000010100 */
[C---:B------:R-:W-:Y:S01]  /*a7e0*/  FADD.FTZ R81, -R170.reuse, R89 ;  /* 0x00000059aa517221 */ /* 0x040fe20000010100 */
[C---:B------:R-:W-:Y:S02]  /*a7f0*/  FADD.FTZ R89, -R170.reuse, R91 ;  /* 0x0000005baa597221 */ /* 0x040fe40000010100 */
[----:B------:R-:W3:Y:S01]  /*a800*/  LDL R91, [R1+0x284] ;  /* 0x00028400015b7983 */ /* 0x000ee20000100800 */
[C---:B------:R-:W-:Y:S01]  /*a810*/  FADD.FTZ R179, -R170.reuse, R88 ;  /* 0x00000058aab37221 */ /* 0x040fe20000010100 */
[C---:B------:R-:W-:Y:S01]  /*a820*/  FADD.FTZ R88, -R170.reuse, R90 ;  /* 0x0000005aaa587221 */ /* 0x040fe20000010100 */
[C---:B------:R-:W-:Y:S01]  /*a830*/  FADD.FTZ R176, -R170.reuse, R82 ;  /* 0x00000052aab07221 */ /* 0x040fe20000010100 */
[C---:B------:R-:W-:Y:S01]  /*a840*/  FADD.FTZ R181, -R170.reuse, R83 ;  /* 0x00000053aab57221 */ /* 0x040fe20000010100 */
[----:B------:R-:W-:Y:S01]  /*a850*/  FADD.FTZ R90, -R170, R84 ;  /* 0x00000054aa5a7221 */ /* 0x000fe20000010100 */
[----:B------:R-:W4:Y:S01]  /*a860*/  LDL R82, [R1+0x28c] ;  /* 0x00028c0001527983 */ /* 0x000f220000100800 */
[----:B------:R-:W-:-:S03]  /*a870*/  IMAD.WIDE.U32 R174, R174, 0x10, R130 ;  /* 0x00000010aeae7825 */ /* 0x000fc600078e0082 */
[----:B------:R-:W4:Y:S04]  /*a880*/  LDL R83, [R1+0x200] ;  /* 0x0002000001537983 */ /* 0x000f280000100800 */
[----:B------:R-:W4:Y:S01]  /*a890*/  LDL R84, [R1+0x1f8] ;  /* 0x0001f80001547983 */ /* 0x000f220000100800 */
[----:B------:R-:W-:Y:S01]  /*a8a0*/  FFMA.FTZ R52, R52, R230, R229 ;  /* 0x000000e634347223 */ /* 0x000fe200000100e5 */
[----:B------:R-:W-:Y:S01]  /*a8b0*/  FFMA.FTZ R54, R54, R233, R225 ;  /* 0x000000e936367223 */ /* 0x000fe200000100e1 */
[----:B------:R-:W-:Y:S01]  /*a8c0*/  FFMA.FTZ R55, R55, R234, R223 ;  /* 0x000000ea37377223 */ /* 0x000fe200000100df */
[----:B------:R-:W-:Y:S01]  /*a8d0*/  FADD.FTZ R119, -R170, R78 ;  /* 0x0000004eaa777221 */ /* 0x000fe20000010100 */
[----:B--2---:R-:W-:Y:S01]  /*a8e0*/  FFMA.FTZ R53, R53, R231, R227 ;  /* 0x000000e735357223 */ /* 0x004fe200000100e3 */
[----:B------:R-:W-:Y:S01]  /*a8f0*/  FMUL.FTZ R78, R168, R232 ;  /* 0x000000e8a84e7220 */ /* 0x000fe20000410000 */
[C---:B------:R-:W-:Y:S01]  /*a900*/  FADD.FTZ R111, -R170.reuse, R58 ;  /* 0x0000003aaa6f7221 */ /* 0x040fe20000010100 */
[C---:B------:R-:W-:Y:S01]  /*a910*/  FADD.FTZ R112, -R170.reuse, R59 ;  /* 0x0000003baa707221 */ /* 0x040fe20000010100 */
[C---:B------:R-:W-:Y:S01]  /*a920*/  FADD.FTZ R173, -R170.reuse, R87 ;  /* 0x00000057aaad7221 */ /* 0x040fe20000010100 */
[----:B------:R1:W-:Y:S01]  /*a930*/  STG.E.128 desc[UR4][R174.64], R52 ;  /* 0x00000034ae007986 */ /* 0x0003e2000c101d04 */
[C---:B------:R-:W-:Y:S01]  /*a940*/  FADD.FTZ R58, -R170.reuse, R97 ;  /* 0x00000061aa3a7221 */ /* 0x040fe20000010100 */
[----:B------:R-:W-:-:S02]  /*a950*/  FADD.FTZ R59, -R170, R96 ;  /* 0x00000060aa3b7221 */ /* 0x000fc40000010100 */
[----:B------:R-:W2:Y:S01]  /*a960*/  LDL R97, [R1+0x1fc] ;  /* 0x0001fc0001617983 */ /* 0x000ea20000100800 */
[C---:B------:R-:W-:Y:S01]  /*a970*/  FADD.FTZ R100, -R170.reuse, R100 ;  /* 0x00000064aa647221 */ /* 0x040fe20000010100 */
[C---:B------:R-:W-:Y:S02]  /*a980*/  FADD.FTZ R172, -R170.reuse, R86 ;  /* 0x00000056aaac7221 */ /* 0x040fe40000010100 */
[----:B------:R-:W2:Y:S01]  /*a990*/  LDL R96, [R1+0x288] ;  /* 0x0002880001607983 */ /* 0x000ea20000100800 */
[----:B------:R-:W-:-:S03]  /*a9a0*/  FADD.FTZ R117, -R170, R76 ;  /* 0x0000004caa757221 */ /* 0x000fc60000010100 */
[----:B------:R-:W2:Y:S01]  /*a9b0*/  LDL R87, [R1+0x274] ;  /* 0x0002740001577983 */ /* 0x000ea20000100800 */
[C---:B------:R-:W-:Y:S01]  /*a9c0*/  FADD.FTZ R118, -R170.reuse, R77 ;  /* 0x0000004daa767221 */ /* 0x040fe20000010100 */
[----:B------:R-:W-:Y:S02]  /*a9d0*/  FADD.FTZ R120, -R170, R79 ;  /* 0x0000004faa787221 */ /* 0x000fe40000010100 */
[----:B------:R-:W2:Y:S04]  /*a9e0*/  LDL R86, [R1+0x1f0] ;  /* 0x0001f00001567983 */ /* 0x000ea80000100800 */
[----:B-1----:R-:W2:Y:S01]  /*a9f0*/  LDL R174, [R1+0x280] ;  /* 0x0002800001ae7983 */ /* 0x002ea20000100800 */
[----:B---3--:R-:W-:-:S03]  /*aa00*/  FFMA.FTZ R54, R91, R78, R218 ;  /* 0x0000004e5b367223 */ /* 0x008fc600000100da */
[----:B------:R-:W3:Y:S04]  /*aa10*/  LDL R175, [R1+0x1f4] ;  /* 0x0001f40001af7983 */ /* 0x000ee80000100800 */
[----:B------:R-:W3:Y:S01]  /*aa20*/  LDL R91, [R1+0x1e4] ;  /* 0x0001e400015b7983 */ /* 0x000ee20000100800 */
[C---:B------:R-:W-:Y:S01]  /*aa30*/  FMUL.FTZ R79, R168.reuse, R235 ;  /* 0x000000eba84f7220 */ /* 0x040fe20000410000 */
[C---:B------:R-:W-:Y:S01]  /*aa40*/  FMUL.FTZ R77, R168.reuse, R186 ;  /* 0x000000baa84d7220 */ /* 0x040fe20000410000 */
[----:B------:R-:W-:Y:S01]  /*aa50*/  FMUL.FTZ R76, R168, R100 ;  /* 0x00000064a84c7220 */ /* 0x000fe20000410000 */
[C---:B------:R-:W-:Y:S01]  /*aa60*/  FADD.FTZ R109, -R170.reuse, R56 ;  /* 0x00000038aa6d7221 */ /* 0x040fe20000010100 */
[----:B------:R-:W-:Y:S01]  /*aa70*/  FADD.FTZ R110, -R170, R57 ;  /* 0x00000039aa6e7221 */ /* 0x000fe20000010100 */
[----:B------:R-:W-:-:S04]  /*aa80*/  IMAD.WIDE.U32 R56, R169, 0x10, R128 ;  /* 0x00000010a9387825 */ /* 0x000fc800078e0080 */
[----:B----4-:R-:W-:Y:S01]  /*aa90*/  FFMA.FTZ R55, R84, R79, R216 ;  /* 0x0000004f54377223 */ /* 0x010fe200000100d8 */
[----:B------:R-:W-:Y:S01]  /*aaa0*/  FFMA.FTZ R53, R83, R77, R220 ;  /* 0x0000004d53357223 */ /* 0x000fe200000100dc */
[----:B------:R-:W-:Y:S01]  /*aab0*/  FFMA.FTZ R52, R82, R76, R222 ;  /* 0x0000004c52347223 */ /* 0x000fe200000100de */
[----:B------:R-:W4:Y:S04]  /*aac0*/  LDL R231, [R1+0x27c] ;  /* 0x00027c0001e77983 */ /* 0x000f280000100800 */
        /* <DEDUP_REMOVED lines=21> */
[----:B------:R-:W4:Y:S01]  /*ac20*/  LDL R232, [R1+0x180] ;  /* 0x0001800001e87983 */ /* 0x000f220000100800 */
[----:B--2---:R-:W-:-:S03]  /*ac30*/  FFMA.FTZ R54, R174, R78, R217 ;  /* 0x0000004eae367223 */ /* 0x004fc600000100d9 */
[----:B------:R-:W2:Y:S01]  /*ac40*/  LDL R174, [R1+0x1c8] ;  /* 0x0001c80001ae7983 */ /* 0x000ea20000100800 */
[C---:B------:R-:W-:Y:S01]  /*ac50*/  FMUL.FTZ R84, R168.reuse, R103 ;  /* 0x00000067a8547220 */ /* 0x040fe20000410000 */
[C---:B------:R-:W-:Y:S01]  /*ac60*/  FMUL.FTZ R85, R168.reuse, R102 ;  /* 0x00000066a8557220 */ /* 0x040fe20000410000 */
[C---:B------:R-:W-:Y:S01]  /*ac70*/  FMUL.FTZ R83, R168.reuse, R104 ;  /* 0x00000068a8537220 */ /* 0x040fe20000410000 */
[C---:B------:R-:W-:Y:S01]  /*ac80*/  FMUL.FTZ R67, R168.reuse, R181 ;  /* 0x000000b5a8437220 */ /* 0x040fe20000410000 */
[----:B------:R-:W-:Y:S01]  /*ac90*/  FMUL.FTZ R68, R168, R179 ;  /* 0x000000b3a8447220 */ /* 0x000fe20000410000 */
[C---:B------:R-:W-:Y:S01]  /*aca0*/  FADD.FTZ R72, -R170.reuse, R75 ;  /* 0x0000004baa487221 */ /* 0x040fe20000010100 */
[----:B------:R-:W-:Y:S01]  /*acb0*/  FADD.FTZ R73, -R170, R95 ;  /* 0x0000005faa497221 */ /* 0x000fe20000010100 */
[C---:B------:R-:W-:Y:S01]  /*acc0*/  FMUL.FTZ R82, R168.reuse, R101 ;  /* 0x00000065a8527220 */ /* 0x040fe20000410000 */
[----:B------:R-:W-:Y:S01]  /*acd0*/  FMUL.FTZ R65, R168, R177 ;  /* 0x000000b1a8417220 */ /* 0x000fe20000410000 */
[----:B---3--:R-:W-:Y:S01]  /*ace0*/  FFMA.FTZ R55, R175, R79, R215 ;  /* 0x0000004faf377223 */ /* 0x008fe200000100d7 */
[----:B------:R-:W-:Y:S01]  /*acf0*/  FFMA.FTZ R53, R97, R77, R219 ;  /* 0x0000004d61357223 */ /* 0x000fe200000100db */
[----:B------:R-:W3:Y:S01]  /*ad00*/  LDL R181, [R1+0x1ec] ;  /* 0x0001ec0001b57983 */ /* 0x000ee20000100800 */
[C---:B------:R-:W-:Y:S01]  /*ad10*/  FADD.FTZ R74, -R170.reuse, R98 ;  /* 0x00000062aa4a7221 */ /* 0x040fe20000010100 */
[C---:B------:R-:W-:Y:S01]  /*ad20*/  FADD.FTZ R75, -R170.reuse, R99 ;  /* 0x00000063aa4b7221 */ /* 0x040fe20000010100 */
[----:B------:R-:W-:Y:S01]  /*ad30*/  FADD.FTZ R100, -R170, R94 ;  /* 0x0000005eaa647221 */ /* 0x000fe20000010100 */
[----:B------:R-:W3:Y:S01]  /*ad40*/  LDL R179, [R1+0x278] ;  /* 0x0002780001b37983 */ /* 0x000ee20000100800 */
[C---:B------:R-:W-:Y:S01]  /*ad50*/  FMUL.FTZ R66, R168.reuse, R176 ;  /* 0x000000b0a8427220 */ /* 0x040fe20000410000 */
[C---:B------:R-:W-:Y:S01]  /*ad60*/  FMUL.FTZ R101, R168.reuse, R59 ;  /* 0x0000003ba8657220 */ /* 0x040fe20000410000 */
[----:B------:R-:W-:Y:S01]  /*ad70*/  FMUL.FTZ R102, R168, R58 ;  /* 0x0000003aa8667220 */ /* 0x000fe20000410000 */
[----:B------:R-:W-:Y:S01]  /*ad80*/  FFMA.FTZ R52, R96, R76, R221 ;  /* 0x0000004c60347223 */ /* 0x000fe200000100dd */
[----:B------:R-:W3:Y:S01]  /*ad90*/  LDL R177, [R1+0x1c4] ;  /* 0x0001c40001b17983 */ /* 0x000ee20000100800 */
[C---:B------:R-:W-:Y:S01]  /*ada0*/  FADD.FTZ R98, -R170.reuse, R92 ;  /* 0x0000005caa627221 */ /* 0x040fe20000010100 */
[----:B------:R-:W-:Y:S01]  /*adb0*/  FADD.FTZ R99, -R170, R93 ;  /* 0x0000005daa637221 */ /* 0x000fe20000010100 */
[----:B------:R-:W-:Y:S01]  /*adc0*/  FMUL.FTZ R71, R168, R89 ;  /* 0x00000059a8477220 */ /* 0x000fe20000410000 */
[----:B------:R-:W3:Y:S01]  /*add0*/  LDL R175, [R1+0x1cc] ;  /* 0x0001cc0001af7983 */ /* 0x000ee20000100800 */
[----:B------:R-:W-:Y:S01]  /*ade0*/  FFMA.FTZ R59, R91, R85, R208 ;  /* 0x000000555b3b7223 */ /* 0x000fe200000100d0 */
[----:B------:R-:W-:-:S02]  /*adf0*/  FFMA.FTZ R58, R87, R84, R210 ;  /* 0x00000054573a7223 */ /* 0x000fc400000100d2 */
[----:B------:R-:W3:Y:S01]  /*ae00*/  LDL R97, [R1+0x1d4] ;  /* 0x0001d40001617983 */ /* 0x000ee20000100800 */
[C---:B------:R-:W-:Y:S01]  /*ae10*/  FMUL.FTZ R70, R168.reuse, R88 ;  /* 0x00000058a8467220 */ /* 0x040fe20000410000 */
[----:B------:R-:W-:Y:S02]  /*ae20*/  FMUL.FTZ R170, R168, R90 ;  /* 0x0000005aa8aa7220 */ /* 0x000fe40000410000 */
[----:B------:R-:W3:Y:S01]  /*ae30*/  LDL R95, [R1+0x1dc] ;  /* 0x0001dc00015f7983 */ /* 0x000ee20000100800 */
[----:B------:R-:W-:-:S03]  /*ae40*/  FFMA.FTZ R57, R86, R83, R212 ;  /* 0x0000005356397223 */ /* 0x000fc600000100d4 */
        /* <DEDUP_REMOVED lines=46> */
[----:B------:R2:W-:Y:S01]  /*b130*/  STG.E.128 desc[UR4][R62.64], R52 ;  /* 0x000000343e007986 */ /* 0x0005e2000c101d04 */
[----:B------:R-:W-:-:S04]  /*b140*/  IMAD.WIDE.U32 R72, R167, 0x10, R128 ;  /* 0x00000010a7487825 */ /* 0x000fc800078e0080 */
[----:B------:R-:W-:Y:S02]  /*b150*/  IMAD.WIDE.U32 R80, R167, 0x10, R130 ;  /* 0x00000010a7507825 */ /* 0x000fe400078e0082 */
[----:B------:R-:W3:Y:S02]  /*b160*/  LDL R167, [R1+0x16c] ;  /* 0x00016c0001a77983 */ /* 0x000ee40000100800 */
[----:B--2---:R-:W-:Y:S02]  /*b170*/  FFMA.FTZ R62, R174, R66, R201 ;  /* 0x00000042ae3e7223 */ /* 0x004fe400000100c9 */
[----:B------:R-:W2:Y:S01]  /*b180*/  LDL R174, [R1+0x184] ;  /* 0x0001840001ae7983 */ /* 0x000ea20000100800 */
[----:B------:R-:W-:-:S04]  /*b190*/  IMAD.WIDE.U32 R60, R166, 0x10, R128 ;  /* 0x00000010a63c7825 */ /* 0x000fc800078e0080 */
[----:B----4-:R-:W-:Y:S01]  /*b1a0*/  FFMA.FTZ R56, R231, R82, R214 ;  /* 0x00000052e7387223 */ /* 0x010fe200000100d6 */
[----:B------:R-:W-:Y:S01]  /*b1b0*/  FFMA.FTZ R55, R230, R85, R207 ;  /* 0x00000055e6377223 */ /* 0x000fe200000100cf */
[----:B------:R-:W-:Y:S01]  /*b1c0*/  FFMA.FTZ R54, R186, R84, R209 ;  /* 0x00000054ba367223 */ /* 0x000fe200000100d1 */
[----:B------:R-:W-:Y:S01]  /*b1d0*/  IMAD.WIDE.U32 R76, R166, 0x10, R130 ;  /* 0x00000010a64c7825 */ /* 0x000fe200078e0082 */
[----:B------:R-:W4:Y:S03]  /*b1e0*/  LDL R231, [R1+0x18c] ;  /* 0x00018c0001e77983 */ /* 0x000f260000100800 */
[----:B------:R-:W-:Y:S01]  /*b1f0*/  IMAD.WIDE.U32 R74, R165, 0x10, R128 ;  /* 0x00000010a54a7825 */ /* 0x000fe200078e0080 */
[----:B------:R1:W-:Y:S03]  /*b200*/  STG.E.128 desc[UR4][R60.64], R56 ;  /* 0x000000383c007986 */ /* 0x0003e6000c101d04 */
[----:B---3--:R-:W-:Y:S01]  /*b210*/  FFMA.FTZ R53, R181, R83, R211 ;  /* 0x00000053b5357223 */ /* 0x008fe200000100d3 */
[----:B------:R-:W-:Y:S01]  /*b220*/  FFMA.FTZ R52, R179, R82, R213 ;  /* 0x00000052b3347223 */ /* 0x000fe200000100d5 */
[----:B------:R-:W-:Y:S01]  /*b230*/  IMAD.WIDE.U32 R78, R165, 0x10, R130 ;  /* 0x00000010a54e7825 */ /* 0x000fe200078e0082 */
[----:B------:R-:W3:Y:S04]  /*b240*/  LDL R186, [R1+0x194] ;  /* 0x0001940001ba7983 */ /* 0x000ee80000100800 */
[----:B------:R-:W3:Y:S04]  /*b250*/  LDL R179, [R1+0x19c] ;  /* 0x00019c0001b37983 */ /* 0x000ee80000100800 */
[----:B------:R-:W3:Y:S01]  /*b260*/  LDL R230, [R1+0x188] ;  /* 0x0001880001e67983 */ /* 0x000ee20000100800 */
[----:B-1----:R-:W-:Y:S01]  /*b270*/  FFMA.FTZ R59, R177, R67, R200 ;  /* 0x00000043b13b7223 */ /* 0x002fe200000100c8 */
[----:B------:R-:W-:Y:S01]  /*b280*/  FFMA.FTZ R58, R175, R66, R202 ;  /* 0x00000042af3a7223 */ /* 0x000fe200000100ca */
[----:B------:R-:W-:Y:S01]  /*b290*/  FFMA.FTZ R57, R97, R65, R204 ;  /* 0x0000004161397223 */ /* 0x000fe200000100cc */
[----:B------:R-:W-:Y:S01]  /*b2a0*/  FFMA.FTZ R56, R95, R64, R206 ;  /* 0x000000405f387223 */ /* 0x000fe200000100ce */
[----:B------:R-:W3:Y:S01]  /*b2b0*/  LDL R181, [R1+0x190] ;  /* 0x0001900001b57983 */ /* 0x000ee20000100800 */
[----:B------:R-:W-:-:S03]  /*b2c0*/  FFMA.FTZ R63, R176, R67, R199 ;  /* 0x00000043b03f7223 */ /* 0x000fc600000100c7 */
        /* <DEDUP_REMOVED lines=8> */
[----:B------:R-:W-:Y:S01]  /*b350*/  STG.E.128 desc[UR4][R76.64], R52 ;  /* 0x000000344c007986 */ /* 0x000fe2000c101d04 */
[----:B------:R-:W-:-:S03]  /*b360*/  FFMA.FTZ R65, R89, R69, R196 ;  /* 0x0000004559417223 */ /* 0x000fc600000100c4 */
[----:B------:R-:W-:Y:S01]  /*b370*/  STG.E.128 desc[UR4][R74.64], R56 ;  /* 0x000000384a007986 */ /* 0x000fe2000c101d04 */
[----:B------:R-:W-:-:S03]  /*b380*/  FFMA.FTZ R64, R87, R68, R198 ;  /* 0x0000004457407223 */ /* 0x000fc600000100c6 */
[----:B------:R1:W-:Y:S01]  /*b390*/  STG.E.128 desc[UR4][R78.64], R60 ;  /* 0x0000003c4e007986 */ /* 0x0003e2000c101d04 */
[----:B------:R-:W-:Y:S01]  /*b3a0*/  FFMA.FTZ R71, R92, R71, R191 ;  /* 0x000000475c477223 */ /* 0x000fe200000100bf */
[----:B------:R-:W-:Y:S02]  /*b3b0*/  IMAD.WIDE.U32 R82, R159, 0x10, R128 ;  /* 0x000000109f527825 */ /* 0x000fe400078e0080 */
[----:B------:R-:W3:Y:S02]  /*b3c0*/  LDL R175, [R1+0x160] ;  /* 0x0001600001af7983 */ /* 0x000ee40000100800 */
[----:B------:R-:W-:Y:S01]  /*b3d0*/  FFMA.FTZ R70, R90, R70, R193 ;  /* 0x000000465a467223 */ /* 0x000fe200000100c1 */
[----:B------:R-:W-:Y:S01]  /*b3e0*/  FFMA.FTZ R69, R88, R69, R195 ;  /* 0x0000004558457223 */ /* 0x000fe200000100c3 */
[----:B------:R-:W-:Y:S01]  /*b3f0*/  FFMA.FTZ R68, R86, R68, R197 ;  /* 0x0000004456447223 */ /* 0x000fe200000100c5 */
[----:B------:R-:W-:Y:S04]  /*b400*/  STG.E.128 desc[UR4][R72.64], R64 ;  /* 0x0000004048007986 */ /* 0x000fe8000c101d04 */
[----:B------:R0:W-:Y:S01]  /*b410*/  STG.E.128 desc[UR4][R80.64], R68 ;  /* 0x0000004450007986 */ /* 0x0001e2000c101d04 */
[----:B-1----:R-:W-:-:S04]  /*b420*/  IMAD.WIDE.U32 R78, R158, 0x10, R128 ;  /* 0x000000109e4e7825 */ /* 0x002fc800078e0080 */
[--C-:B------:R-:W-:Y:S02]  /*b430*/  IMAD.WIDE.U32 R84, R158, 0x10, R130.reuse ;  /* 0x000000109e547825 */ /* 0x100fe400078e0082 */
[----:B------:R-:W3:Y:S02]  /*b440*/  LDL R158, [R1+0x144] ;  /* 0x00014400019e7983 */ /* 0x000ee40000100800 */
[----:B------:R-:W-:Y:S02]  /*b450*/  IMAD.WIDE.U32 R86, R159, 0x10, R130 ;  /* 0x000000109f567825 */ /* 0x000fe400078e0082 */
[----:B------:R-:W3:Y:S04]  /*b460*/  LDL R159, [R1+0x170] ;  /* 0x00017000019f7983 */ /* 0x000ee80000100800 */
[----:B0-----:R-:W3:Y:S01]  /*b470*/  LDL R70, [R1+0x178] ;  /* 0x0001780001467983 */ /* 0x001ee20000100800 */
[----:B------:R-:W-:-:S04]  /*b480*/  IMAD.WIDE.U32 R88, R156, 0x10, R128 ;  /* 0x000000109c587825 */ /* 0x000fc800078e0080 */
[----:B------:R-:W-:-:S04]  /*b490*/  IMAD.WIDE.U32 R94, R156, 0x10, R130 ;  /* 0x000000109c5e7825 */ /* 0x000fc800078e0082 */
[C---:B------:R-:W-:Y:S01]  /*b4a0*/  IMAD.WIDE.U32 R96, R157.reuse, 0x10, R130 ;  /* 0x000000109d607825 */ /* 0x040fe200078e0082 */
[----:B------:R-:W3:Y:S03]  /*b4b0*/  LDL R156, [R1+0x14c] ;  /* 0x00014c00019c7983 */ /* 0x000ee60000100800 */
[----:B------:R-:W-:-:S04]  /*b4c0*/  IMAD.WIDE.U32 R90, R157, 0x10, R128 ;  /* 0x000000109d5a7825 */ /* 0x000fc800078e0080 */
[----:B--2---:R-:W-:Y:S01]  /*b4d0*/  FFMA.FTZ R55, R174, R173, R183 ;  /* 0x000000adae377223 */ /* 0x004fe200000100b7 */
[C---:B------:R-:W-:Y:S01]  /*b4e0*/  IMAD.WIDE.U32 R64, R154.reuse, 0x10, R128 ;  /* 0x000000109a407825 */ /* 0x040fe200078e0080 */
[----:B------:R-:W2:Y:S03]  /*b4f0*/  LDL R157, [R1+0x140] ;  /* 0x00014000019d7983 */ /* 0x000ea60000100800 */
[----:B------:R-:W-:Y:S01]  /*b500*/  FFMA.FTZ R62, R167, R127, R162 ;  /* 0x0000007fa73e7223 */ /* 0x000fe200000100a2 */
[C---:B------:R-:W-:Y:S01]  /*b510*/  IMAD.WIDE.U32 R66, R155.reuse, 0x10, R128 ;  /* 0x000000109b427825 */ /* 0x040fe200078e0080 */
[----:B------:R-:W2:Y:S03]  /*b520*/  LDL R174, [R1+0x168] ;  /* 0x0001680001ae7983 */ /* 0x000ea60000100800 */
[--C-:B------:R-:W-:Y:S01]  /*b530*/  IMAD.WIDE.U32 R68, R154, 0x10, R130.reuse ;  /* 0x000000109a447825 */ /* 0x100fe200078e0082 */
[----:B------:R-:W2:Y:S03]  /*b540*/  LDL R167, [R1+0x150] ;  /* 0x0001500001a77983 */ /* 0x000ea60000100800 */
[----:B------:R-:W-:Y:S01]  /*b550*/  IMAD.WIDE.U32 R92, R155, 0x10, R130 ;  /* 0x000000109b5c7825 */ /* 0x000fe200078e0082 */
[----:B------:R-:W2:Y:S04]  /*b560*/  LDL R154, [R1+0x154] ;  /* 0x00015400019a7983 */ /* 0x000ea80000100800 */
[----:B------:R-:W2:Y:S01]  /*b570*/  LDL R155, [R1+0x148] ;  /* 0x00014800019b7983 */ /* 0x000ea20000100800 */
[----:B----4-:R-:W-:Y:S01]  /*b580*/  FFMA.FTZ R54, R231, R172, R185 ;  /* 0x000000ace7367223 */ /* 0x010fe200000100b9 */
[----:B---3--:R-:W-:Y:S01]  /*b590*/  FFMA.FTZ R53, R186, R171, R188 ;  /* 0x000000abba357223 */ /* 0x008fe200000100bc */
[----:B------:R-:W-:Y:S01]  /*b5a0*/  FFMA.FTZ R52, R179, R170, R190 ;  /* 0x000000aab3347223 */ /* 0x000fe200000100be */
[----:B------:R-:W-:Y:S01]  /*b5b0*/  FFMA.FTZ R59, R232, R173, R182 ;  /* 0x000000ade83b7223 */ /* 0x000fe200000100b6 */
[----:B------:R-:W-:Y:S01]  /*b5c0*/  FFMA.FTZ R58, R230, R172, R184 ;  /* 0x000000ace63a7223 */ /* 0x000fe200000100b8 */
[----:B------:R-:W-:-:S02]  /*b5d0*/  IMAD.WIDE.U32 R74, R160, 0x10, R130 ;  /* 0x00000010a04a7825 */ /* 0x000fc400078e0082 */
[----:B------:R0:W-:Y:S02]  /*b5e0*/  STG.E.128 desc[UR4][R64.64], R52 ;  /* 0x0000003440007986 */ /* 0x0001e4000c101d04 */
[----:B------:R-:W-:Y:S01]  /*b5f0*/  FFMA.FTZ R57, R181, R171, R187 ;  /* 0x000000abb5397223 */ /* 0x000fe200000100bb */
[----:B------:R-:W-:Y:S01]  /*b600*/  FFMA.FTZ R56, R177, R170, R189 ;  /* 0x000000aab1387223 */ /* 0x000fe200000100bd */
[----:B------:R-:W-:Y:S01]  /*b610*/  FFMA.FTZ R63, R176, R169, R153 ;  /* 0x000000a9b03f7223 */ /* 0x000fe20000010099 */
[----:B------:R-:W-:Y:S01]  /*b620*/  FFMA.FTZ R61, R166, R126, R164 ;  /* 0x0000007ea63d7223 */ /* 0x000fe200000100a4 */
[----:B------:R-:W-:Y:S01]  /*b630*/  FFMA.FTZ R60, R165, R125, R180 ;  /* 0x0000007da53c7223 */ /* 0x000fe200000100b4 */
[----:B------:R-:W3:Y:S01]  /*b640*/  LDL R166, [R1+0x15c] ;  /* 0x00015c0001a67983 */ /* 0x000ee20000100800 */
[----:B------:R-:W-:-:S03]  /*b650*/  IMAD.WIDE.U32 R80, R160, 0x10, R128 ;  /* 0x00000010a0507825 */ /* 0x000fc600078e0080 */
[----:B------:R-:W-:Y:S04]  /*b660*/  STG.E.128 desc[UR4][R68.64], R56 ;  /* 0x0000003844007986 */ /* 0x000fe8000c101d04 */
[----:B------:R-:W4:Y:S04]  /*b670*/  LDL R165, [R1+0x158] ;  /* 0x0001580001a57983 */ /* 0x000f280000100800 */
[----:B------:R1:W-:Y:S04]  /*b680*/  STG.E.128 desc[UR4][R66.64], R60 ;  /* 0x0000003c42007986 */ /* 0x0003e8000c101d04 */
[----:B------:R-:W4:Y:S04]  /*b690*/  LDL R160, [R1+0x124] ;  /* 0x0001240001a07983 */ /* 0x000f280000100800 */
[----:B0-----:R-:W4:Y:S04]  /*b6a0*/  LDL R65, [R1+0x134] ;  /* 0x0001340001417983 */ /* 0x001f280000100800 */
[----:B------:R-:W4:Y:S04]  /*b6b0*/  LDL R64, [R1+0x13c] ;  /* 0x00013c0001407983 */ /* 0x000f280000100800 */
[----:B------:R-:W4:Y:S04]  /*b6c0*/  LDL R71, [R1+0x120] ;  /* 0x0001200001477983 */ /* 0x000f280000100800 */
[----:B-1----:R-:W4:Y:S04]  /*b6d0*/  LDL R66, [R1+0x12c] ;  /* 0x00012c0001427983 */ /* 0x002f280000100800 */
[----:B------:R-:W4:Y:S04]  /*b6e0*/  LDL R69, [R1+0x130] ;  /* 0x0001300001457983 */ /* 0x000f280000100800 */
[----:B------:R-:W4:Y:S01]  /*b6f0*/  LDL R68, [R1+0x138] ;  /* 0x0001380001447983 */ /* 0x000f220000100800 */
[----:B------:R-:W-:-:S04]  /*b700*/  IMAD.WIDE.U32 R72, R147, 0x10, R128 ;  /* 0x0000001093487825 */ /* 0x000fc800078e0080 */
[----:B------:R-:W-:Y:S01]  /*b710*/  FFMA.FTZ R53, R159, R126, R163 ;  /* 0x0000007e9f357223 */ /* 0x000fe200000100a3 */
[----:B------:R-:W-:Y:S01]  /*b720*/  FFMA.FTZ R52, R70, R125, R178 ;  /* 0x0000007d46347223 */ /* 0x000fe200000100b2 */
[----:B------:R-:W-:Y:S01]  /*b730*/  IMAD.WIDE.U32 R76, R147, 0x10, R130 ;  /* 0x00000010934c7825 */ /* 0x000fe200078e0082 */
[----:B------:R-:W4:Y:S03]  /*b740*/  LDL R70, [R1+0x128] ;  /* 0x0001280001467983 */ /* 0x000f260000100800 */
[----:B------:R-:W-:Y:S01]  /*b750*/  FFMA.FTZ R59, R158, R124, R28 ;  /* 0x0000007c9e3b7223 */ /* 0x000fe2000001001c */
[C---:B------:R-:W-:Y:S01]  /*b760*/  IMAD.WIDE.U32 R128, R148.reuse, 0x10, R128 ;  /* 0x0000001094807825 */ /* 0x040fe200078e0080 */
[----:B------:R-:W4:Y:S03]  /*b770*/  LDL R159, [R1+0x104] ;  /* 0x00010400019f7983 */ /* 0x000f260000100800 */
[----:B------:R-:W-:-:S04]  /*b780*/  IMAD.WIDE.U32 R130, R148, 0x10, R130 ;  /* 0x0000001094827825 */ /* 0x000fc800078e0082 */
[----:B------:R-:W-:Y:S01]  /*b790*/  FFMA.FTZ R58, R156, R123, R0 ;  /* 0x0000007b9c3a7223 */ /* 0x000fe20000010000 */
        /* <DEDUP_REMOVED lines=8> */
[----:B------:R-:W-:-:S03]  /*b820*/  FFMA.FTZ R54, R174, R127, R161 ;  /* 0x0000007fae367223 */ /* 0x000fc600000100a1 */
[----:B------:R-:W2:Y:S01]  /*b830*/  LDL R124, [R1+0xe8] ;  /* 0x0000e800017c7983 */ /* 0x000ea20000100800 */
[----:B------:R-:W-:-:S03]  /*b840*/  FFMA.FTZ R61, R167, R122, R27 ;  /* 0x0000007aa73d7223 */ /* 0x000fc6000001001b */
[----:B------:R-:W2:Y:S01]  /*b850*/  LDL R127, [R1+0xe4] ;  /* 0x0000e400017f7983 */ /* 0x000ea20000100800 */
[----:B------:R-:W-:-:S03]  /*b860*/  FFMA.FTZ R57, R154, R122, R149 ;  /* 0x0000007a9a397223 */ /* 0x000fc60000010095 */
[----:B------:R-:W2:Y:S01]  /*b870*/  LDL R154, [R1+0x110] ;  /* 0x00011000019a7983 */ /* 0x000ea20000100800 */
[----:B------:R-:W-:-:S03]  /*b880*/  FFMA.FTZ R62, R155, R123, R2 ;  /* 0x0000007b9b3e7223 */ /* 0x000fc60000010002 */
[----:B------:R-:W2:Y:S04]  /*b890*/  LDL R155, [R1+0x114] ;  /* 0x00011400019b7983 */ /* 0x000ea80000100800 */
[----:B------:R-:W2:Y:S04]  /*b8a0*/  LDL R123, [R1+0xf4] ;  /* 0x0000f400017b7983 */ /* 0x000ea80000100800 */
[----:B------:R-:W2:Y:S01]  /*b8b0*/  LDL R122, [R1+0xf0] ;  /* 0x0000f000017a7983 */ /* 0x000ea20000100800 */
[----:B------:R-:W-:-:S05]  /*b8c0*/  FFMA.FTZ R55, R175, R169, R152 ;  /* 0x000000a9af377223 */ /* 0x000fca0000010098 */
[----:B------:R0:W-:Y:S01]  /*b8d0*/  STG.E.128 desc[UR4][R92.64], R52 ;  /* 0x000000345c007986 */ /* 0x0001e2000c101d04 */
[----:B---3--:R-:W-:-:S03]  /*b8e0*/  FFMA.FTZ R56, R166, R121, R151 ;  /* 0x00000079a6387223 */ /* 0x008fc60000010097 */
[----:B0-----:R-:W3:Y:S01]  /*b8f0*/  LDL R93, [R1+0x8c] ;  /* 0x00008c00015d7983 */ /* 0x001ee20000100800 */
[----:B----4-:R-:W-:-:S03]  /*b900*/  FFMA.FTZ R60, R165, R121, R150 ;  /* 0x00000079a53c7223 */ /* 0x010fc60000010096 */
[----:B------:R0:W-:Y:S01]  /*b910*/  STG.E.128 desc[UR4][R88.64], R56 ;  /* 0x0000003858007986 */ /* 0x0001e2000c101d04 */
[----:B------:R-:W-:Y:S01]  /*b920*/  FFMA.FTZ R67, R160, R120, R32 ;  /* 0x00000078a0437223 */ /* 0x000fe20000010020 */
[----:B------:R-:W-:Y:S01]  /*b930*/  FFMA.FTZ R65, R65, R118, R30 ;  /* 0x0000007641417223 */ /* 0x000fe2000001001e */
[----:B------:R-:W-:Y:S01]  /*b940*/  FFMA.FTZ R64, R64, R117, R3 ;  /* 0x0000007540407223 */ /* 0x000fe20000010003 */
[----:B------:R-:W-:Y:S01]  /*b950*/  STG.E.128 desc[UR4][R94.64], R60 ;  /* 0x0000003c5e007986 */ /* 0x000fe2000c101d04 */
[----:B------:R-:W-:-:S03]  /*b960*/  FFMA.FTZ R71, R71, R120, R33 ;  /* 0x0000007847477223 */ /* 0x000fc60000010021 */
[----:B------:R-:W4:Y:S01]  /*b970*/  LDL R121, [R1+0xfc] ;  /* 0x0000fc0001797983 */ /* 0x000f220000100800 */
[----:B------:R-:W-:-:S03]  /*b980*/  FFMA.FTZ R66, R66, R119, R4 ;  /* 0x0000007742427223 */ /* 0x000fc60000010004 */
[----:B0-----:R-:W3:Y:S01]  /*b990*/  LDL R89, [R1+0x9c] ;  /* 0x00009c0001597983 */ /* 0x001ee20000100800 */
[----:B------:R-:W-:Y:S01]  /*b9a0*/  FFMA.FTZ R69, R69, R118, R31 ;  /* 0x0000007645457223 */ /* 0x000fe2000001001f */
[----:B------:R-:W-:Y:S02]  /*b9b0*/  FFMA.FTZ R68, R68, R117, R5 ;  /* 0x0000007544447223 */ /* 0x000fe40000010005 */
[----:B------:R0:W-:Y:S04]  /*b9c0*/  STG.E.128 desc[UR4][R90.64], R64 ;  /* 0x000000405a007986 */ /* 0x0001e8000c101d04 */
[----:B------:R-:W3:Y:S04]  /*b9d0*/  LDL R118, [R1+0xc8] ;  /* 0x0000c80001767983 */ /* 0x000ee80000100800 */
[----:B------:R-:W3:Y:S01]  /*b9e0*/  LDL R117, [R1+0xd0] ;  /* 0x0000d00001757983 */ /* 0x000ee20000100800 */
[----:B------:R-:W-:-:S03]  /*b9f0*/  FFMA.FTZ R70, R70, R119, R6 ;  /* 0x0000007746467223 */ /* 0x000fc60000010006 */
[----:B------:R-:W3:Y:S01]  /*ba00*/  LDL R119, [R1+0xc0] ;  /* 0x0000c00001777983 */ /* 0x000ee20000100800 */
[----:B------:R-:W-:-:S03]  /*ba10*/  FFMA.FTZ R55, R159, R116, R36 ;  /* 0x000000749f377223 */ /* 0x000fc60000010024 */
[----:B------:R1:W-:Y:S04]  /*ba20*/  STG.E.128 desc[UR4][R96.64], R68 ;  /* 0x0000004460007986 */ /* 0x0003e8000c101d04 */
[----:B0-----:R-:W3:Y:S01]  /*ba30*/  LDL R64, [R1+0xf8] ;  /* 0x0000f80001407983 */ /* 0x001ee20000100800 */
[----:B------:R-:W-:Y:S01]  /*ba40*/  FFMA.FTZ R59, R158, R116, R37 ;  /* 0x000000749e3b7223 */ /* 0x000fe20000010025 */
[----:B------:R-:W-:Y:S02]  /*ba50*/  FFMA.FTZ R58, R156, R115, R10 ;  /* 0x000000739c3a7223 */ /* 0x000fe4000001000a */
[----:B------:R-:W3:Y:S01]  /*ba60*/  LDL R116, [R1+0xd8] ;  /* 0x0000d80001747983 */ /* 0x000ee20000100800 */
[----:B------:R-:W-:-:S03]  /*ba70*/  FFMA.FTZ R52, R148, R113, R7 ;  /* 0x0000007194347223 */ /* 0x000fc60000010007 */
[----:B------:R-:W3:Y:S01]  /*ba80*/  LDL R95, [R1+0x84] ;  /* 0x00008400015f7983 */ /* 0x000ee20000100800 */
[----:B------:R-:W-:-:S03]  /*ba90*/  FFMA.FTZ R56, R147, R113, R9 ;  /* 0x0000007193387223 */ /* 0x000fc60000010009 */
[----:B------:R-:W3:Y:S04]  /*baa0*/  LDL R91, [R1+0x94] ;  /* 0x00009400015b7983 */ /* 0x000ee80000100800 */
[----:B-1----:R-:W3:Y:S01]  /*bab0*/  LDL R71, [R1+0xc4] ;  /* 0x0000c40001477983 */ /* 0x002ee20000100800 */
[----:B------:R-:W-:-:S03]  /*bac0*/  FFMA.FTZ R62, R125, R111, R12 ;  /* 0x0000006f7d3e7223 */ /* 0x000fc6000001000c */
        /* <DEDUP_REMOVED lines=20> */
[-C--:B------:R-:W-:Y:S01]  /*bc10*/  FFMA.FTZ R61, R123, R110.reuse, R38 ;  /* 0x0000006e7b3d7223 */ /* 0x080fe20000010026 */
[----:B------:R-:W-:Y:S02]  /*bc20*/  FFMA.FTZ R65, R122, R110, R39 ;  /* 0x0000006e7a417223 */ /* 0x000fe40000010027 */
[----:B------:R-:W2:Y:S04]  /*bc30*/  LDL R110, [R1+0xb0] ;  /* 0x0000b000016e7983 */ /* 0x000ea80000100800 */
[----:B------:R0:W-:Y:S04]  /*bc40*/  STG.E.128 desc[UR4][R78.64], R52 ;  /* 0x000000344e007986 */ /* 0x0001e8000c101d04 */
[----:B------:R-:W-:Y:S01]  /*bc50*/  STG.E.128 desc[UR4][R84.64], R56 ;  /* 0x0000003854007986 */ /* 0x000fe2000c101d04 */
[----:B0-----:R-:W0:Y:S01]  /*bc60*/  LDC.64 R78, c[0x0][0x210] ;  /* 0x00008400ff4e7b82 */ /* 0x001e220000000a00 */
[----:B----4-:R-:W-:-:S05]  /*bc70*/  FFMA.FTZ R60, R121, R109, R11 ;  /* 0x0000006d793c7223 */ /* 0x010fca000001000b */
[----:B------:R-:W-:Y:S01]  /*bc80*/  STG.E.128 desc[UR4][R82.64], R60 ;  /* 0x0000003c52007986 */ /* 0x000fe2000c101d04 */
[----:B0-----:R-:W-:Y:S01]  /*bc90*/  LEA R146, R78, R146, 0x2 ;  /* 0x000000924e927211 */ /* 0x001fe200078e10ff */
[----:B---3--:R-:W-:Y:S01]  /*bca0*/  FFMA.FTZ R54, R118, R107, R18 ;  /* 0x0000006b76367223 */ /* 0x008fe20000010012 */
[----:B------:R-:W-:Y:S01]  /*bcb0*/  FFMA.FTZ R53, R117, R106, R135 ;  /* 0x0000006a75357223 */ /* 0x000fe20000010087 */
[----:B------:R-:W-:Y:S01]  /*bcc0*/  FFMA.FTZ R55, R119, R108, R137 ;  /* 0x0000006c77377223 */ /* 0x000fe20000010089 */
[----:B------:R-:W-:Y:S01]  /*bcd0*/  FFMA.FTZ R64, R64, R109, R13 ;  /* 0x0000006d40407223 */ /* 0x000fe2000001000d */
[----:B------:R-:W-:-:S04]  /*bce0*/  FFMA.FTZ R52, R116, R105, R17 ;  /* 0x0000006974347223 */ /* 0x000fc80000010011 */
[----:B------:R0:W-:Y:S01]  /*bcf0*/  STG.E.128 desc[UR4][R86.64], R64 ;  /* 0x0000004056007986 */ /* 0x0001e2000c101d04 */
[----:B------:R-:W-:Y:S01]  /*bd00*/  FFMA.FTZ R71, R71, R108, R136 ;  /* 0x0000006c47477223 */ /* 0x000fe20000010088 */
[----:B------:R-:W-:Y:S01]  /*bd10*/  FFMA.FTZ R70, R70, R107, R16 ;  /* 0x0000006b46467223 */ /* 0x000fe20000010010 */
[----:B------:R-:W-:Y:S01]  /*bd20*/  FFMA.FTZ R69, R69, R106, R134 ;  /* 0x0000006a45457223 */ /* 0x000fe20000010086 */
[----:B------:R-:W-:Y:S01]  /*bd30*/  FFMA.FTZ R68, R68, R105, R15 ;  /* 0x0000006944447223 */ /* 0x000fe2000001000f */
[----:B0-----:R-:W-:Y:S01]  /*bd40*/  FFMA.FTZ R67, R95, R168, R144 ;  /* 0x000000a85f437223 */ /* 0x001fe20000010090 */
[----:B------:R-:W-:Y:S01]  /*bd50*/  FFMA.FTZ R66, R93, R100, R24 ;  /* 0x000000645d427223 */ /* 0x000fe20000010018 */
[----:B------:R-:W-:Y:S02]  /*bd60*/  FFMA.FTZ R58, R113, R103, R20 ;  /* 0x00000067713a7223 */ /* 0x000fe40000010014 */
[----:B------:R0:W-:Y:S01]  /*bd70*/  STG.E.128 desc[UR4][R80.64], R68 ;  /* 0x0000004450007986 */ /* 0x0001e2000c101d04 */
[----:B------:R-:W-:Y:S01]  /*bd80*/  FFMA.FTZ R65, R91, R99, R142 ;  /* 0x000000635b417223 */ /* 0x000fe2000001008e */
[-C--:B------:R-:W-:Y:S01]  /*bd90*/  FFMA.FTZ R56, R97, R101.reuse, R19 ;  /* 0x0000006561387223 */ /* 0x080fe20000010013 */
[----:B------:R-:W-:Y:S01]  /*bda0*/  FFMA.FTZ R64, R89, R98, R23 ;  /* 0x0000006259407223 */ /* 0x000fe20000010017 */
[----:B------:R-:W-:Y:S01]  /*bdb0*/  FFMA.FTZ R60, R96, R101, R21 ;  /* 0x00000065603c7223 */ /* 0x000fe20000010015 */
[----:B------:R1:W-:Y:S01]  /*bdc0*/  STG.E.128 desc[UR4][R74.64], R52 ;  /* 0x000000344a007986 */ /* 0x0003e2000c101d04 */
[----:B0-----:R-:W-:Y:S01]  /*bdd0*/  FFMA.FTZ R71, R94, R168, R145 ;  /* 0x000000a85e477223 */ /* 0x001fe20000010091 */
[----:B------:R-:W-:Y:S01]  /*bde0*/  FFMA.FTZ R70, R92, R100, R26 ;  /* 0x000000645c467223 */ /* 0x000fe2000001001a */
[----:B------:R-:W-:Y:S01]  /*bdf0*/  FFMA.FTZ R69, R90, R99, R143 ;  /* 0x000000635a457223 */ /* 0x000fe2000001008f */
[----:B------:R-:W-:Y:S01]  /*be00*/  FFMA.FTZ R68, R88, R98, R25 ;  /* 0x0000006258447223 */ /* 0x000fe20000010019 */
[----:B------:R-:W-:Y:S01]  /*be10*/  ISETP.GE.AND P2, PT, R146, R79, PT ;  /* 0x0000004f9200720c */ /* 0x000fe20003f46270 */
[----:B--2---:R-:W-:Y:S01]  /*be20*/  FFMA.FTZ R59, R115, R104, R140 ;  /* 0x00000068733b7223 */ /* 0x004fe2000001008c */
[----:B------:R-:W-:Y:S01]  /*be30*/  FFMA.FTZ R57, R111, R102, R138 ;  /* 0x000000666f397223 */ /* 0x000fe2000001008a */
[----:B------:R-:W-:-:S04]  /*be40*/  FFMA.FTZ R62, R112, R103, R22 ;  /* 0x00000067703e7223 */ /* 0x000fc80000010016 */
[----:B------:R1:W-:Y:S01]  /*be50*/  STG.E.128 desc[UR4][R72.64], R56 ;  /* 0x0000003848007986 */ /* 0x0003e2000c101d04 */
[----:B------:R-:W-:Y:S01]  /*be60*/  FFMA.FTZ R63, R114, R104, R141 ;  /* 0x00000068723f7223 */ /* 0x000fe2000001008d */
[----:B------:R-:W-:-:S05]  /*be70*/  FFMA.FTZ R61, R110, R102, R139 ;  /* 0x000000666e3d7223 */ /* 0x000fca000001008b */
[----:B------:R1:W-:Y:S04]  /*be80*/  STG.E.128 desc[UR4][R76.64], R60 ;  /* 0x0000003c4c007986 */ /* 0x0003e8000c101d04 */
[----:B------:R1:W-:Y:S04]  /*be90*/  STG.E.128 desc[UR4][R128.64], R64 ;  /* 0x0000004080007986 */ /* 0x0003e8000c101d04 */
[----:B------:R1:W-:Y:S01]  /*bea0*/  STG.E.128 desc[UR4][R130.64], R68 ;  /* 0x0000004482007986 */ /* 0x0003e2000c101d04 */
[----:B------:R-:W-:Y:S05]  /*beb0*/  @!P2 BRA `(.L_x_52645) ;  /* 0xffffff80005ca947 */ /* 0x000fea000383ffff */
[----:B------:R-:W-:Y:S05]  /*bec0*/  BSYNC B0 ;  /* 0x0000000000007941 */ /* 0x000fea0003800000 */
.L_x_52323:
[----:B------:R-:W-:Y:S05]  /*bed0*/  EXIT ;  /* 0x000000000000794d */ /* 0x000fea0003800000 */
.L_x_52644:
        /* <DEDUP_REMOVED lines=8> */
.L_x_52647:
[----:B------:R-:W-:Y:S05]  /*bf60*/  BSYNC B1 ;  /* 0x0000000000017941 */ /* 0x000fea0003800000 */
.L_x_52646:
        /* <DEDUP_REMOVED lines=9> */
.L_x_52648:
[----:B------:R-:W-:Y:S01]  /*c000*/  HFMA2.MMA R171, -RZ, RZ, 0, 2.384185791015625e-07 ;  /* 0x00000004ffab7435 */ /* 0x000fe200000001ff */
[----:B------:R-:W-:Y:S01]  /*c010*/  FADD.FTZ R172, R172, R168 ;  /* 0x000000a8acac7221 */ /* 0x000fe20000010000 */
[----:B------:R-:W-:-:S04]  /*c020*/  MOV R168, 0xffffffff ;  /* 0xffffffff00a87802 */ /* 0x000fc80000000f00 */
[----:B------:R-:W-:-:S07]  /*c030*/  MOV R173, R172 ;  /* 0x000000ac00ad7202 */ /* 0x000fce0000000f00 */
[----:B------:R-:W-:Y:S05]  /*c040*/  WARPSYNC.COLLECTIVE R168, `(.L_x_52649) ;  /* 0x00000000a8087348 */ /* 0x000fea0003c00000 */
[----:B------:R0:W1:Y:S02]  /*c050*/  SHFL.BFLY P2, R168, R173, R171, R170 ;  /* 0x0c0000abada87389 */ /* 0x00006400000400aa */
[----:B01----:R-:W-:Y:S01]  /*c060*/  ENDCOLLECTIVE ;  /* 0x000000000000791b */ /* 0x003fe20003800000 */
.L_x_52649:
[----:B------:R-:W-:Y:S01]  /*c070*/  HFMA2.MMA R171, -RZ, RZ, 0, 4.76837158203125e-07 ;  /* 0x00000008ffab7435 */ /* 0x000fe200000001ff */
[----:B------:R-:W-:Y:S01]  /*c080*/  FADD.FTZ R172, R172, R168 ;  /* 0x000000a8acac7221 */ /* 0x000fe20000010000 */
[----:B------:R-:W-:-:S04]  /*c090*/  MOV R168, 0xffffffff ;  /* 0xffffffff00a87802 */ /* 0x000fc80000000f00 */
[----:B------:R-:W-:-:S07]  /*c0a0*/  MOV R173, R172 ;  /* 0x000000ac00ad7202 */ /* 0x000fce0000000f00 */
[----:B------:R-:W-:Y:S05]  /*c0b0*/  WARPSYNC.COLLECTIVE R168, `(.L_x_52650) ;  /* 0x00000000a8087348 */ /* 0x000fea0003c00000 */
[----:B------:R0:W1:Y:S02]  /*c0c0*/  SHFL.BFLY P2, R168, R173, R171, R170 ;  /* 0x0c0000abada87389 */ /* 0x00006400000400aa */
[----:B01----:R-:W-:Y:S01]  /*c0d0*/  ENDCOLLECTIVE ;  /* 0x000000000000791b */ /* 0x003fe20003800000 */
.L_x_52650:
[----:B------:R-:W-:Y:S01]  /*c0e0*/  HFMA2.MMA R171, -RZ, RZ, 0, 9.5367431640625e-07 ;  /* 0x00000010ffab7435 */ /* 0x000fe200000001ff */
[----:B------:R-:W-:Y:S01]  /*c0f0*/  FADD.FTZ R172, R172, R168 ;  /* 0x000000a8acac7221 */ /* 0x000fe20000010000 */
[----:B------:R-:W-:-:S04]  /*c100*/  MOV R168, 0xffffffff ;  /* 0xffffffff00a87802 */ /* 0x000fc80000000f00 */
[----:B------:R-:W-:-:S07]  /*c110*/  MOV R173, R172 ;  /* 0x000000ac00ad7202 */ /* 0x000fce0000000f00 */
[----:B------:R-:W-:Y:S05]  /*c120*/  WARPSYNC.COLLECTIVE R168, `(.L_x_52651) ;  /* 0x00000000a8087348 */ /* 0x000fea0003c00000 */
[----:B------:R0:W1:Y:S02]  /*c130*/  SHFL.BFLY P2, R168, R173, R171, R170 ;  /* 0x0c0000abada87389 */ /* 0x00006400000400aa */
[----:B01----:R-:W-:Y:S01]  /*c140*/  ENDCOLLECTIVE ;  /* 0x000000000000791b */ /* 0x003fe20003800000 */
.L_x_52651:
        /* <DEDUP_REMOVED lines=169> */
.L_x_52652:
[----:B------:R-:W-:Y:S01]  /*cbe0*/  HFMA2.MMA R171, -RZ, RZ, 0, 1.1920928955078125e-07 ;  /* 0x00000002ffab7435 */ /* 0x000fe200000001ff */
[----:B------:R-:W-:Y:S01]  /*cbf0*/  FADD.FTZ R172, R172, R168 ;  /* 0x000000a8acac7221 */ /* 0x000fe20000010000 */
[----:B------:R-:W-:-:S04]  /*cc00*/  MOV R168, 0xffffffff ;  /* 0xffffffff00a87802 */ /* 0x000fc80000000f00 */
[----:B------:R-:W-:-:S07]  /*cc10*/  MOV R173, R172 ;  /* 0x000000ac00ad7202 */ /* 0x000fce0000000f00 */
[----:B------:R-:W-:Y:S05]  /*cc20*/  WARPSYNC.COLLECTIVE R168, `(.L_x_52653) ;  /* 0x00000000a8087348 */ /* 0x000fea0003c00000 */
[----:B------:R0:W1:Y:S02]  /*cc30*/  SHFL.BFLY P2, R168, R173, R171, R170 ;  /* 0x0c0000abada87389 */ /* 0x00006400000400aa */
[----:B01----:R-:W-:Y:S01]  /*cc40*/  ENDCOLLECTIVE ;  /* 0x000000000000791b */ /* 0x003fe20003800000 */
.L_x_52653:
[----:B------:R-:W-:Y:S01]  /*cc50*/  HFMA2.MMA R171, -RZ, RZ, 0, 2.384185791015625e-07 ;  /* 0x00000004ffab7435 */ /* 0x000fe200000001ff */
[----:B------:R-:W-:Y:S01]  /*cc60*/  FADD.FTZ R172, R172, R168 ;  /* 0x000000a8acac7221 */ /* 0x000fe20000010000 */
[----:B------:R-:W-:-:S04]  /*cc70*/  MOV R168, 0xffffffff ;  /* 0xffffffff00a87802 */ /* 0x000fc80000000f00 */
[----:B------:R-:W-:-:S07]  /*cc80*/  MOV R173, R172 ;  /* 0x000000ac00ad7202 */ /* 0x000fce0000000f00 */
[----:B------:R-:W-:Y:S05]  /*cc90*/  WARPSYNC.COLLECTIVE R168, `(.L_x_52654) ;  /* 0x00000000a8087348 */ /* 0x000fea0003c00000 */
[----:B------:R0:W1:Y:S02]  /*cca0*/  SHFL.BFLY P2, R168, R173, R171, R170 ;  /* 0x0c0000abada87389 */ /* 0x00006400000400aa */
[----:B01----:R-:W-:Y:S01]  /*ccb0*/  ENDCOLLECTIVE ;  /* 0x000000000000791b */ /* 0x003fe20003800000 */
.L_x_52654:
[----:B------:R-:W-:Y:S01]  /*ccc0*/  HFMA2.MMA R171, -RZ, RZ, 0, 4.76837158203125e-07 ;  /* 0x00000008ffab7435 */ /* 0x000fe200000001ff */
[----:B------:R-:W-:Y:S01]  /*ccd0*/  FADD.FTZ R172, R172, R168 ;  /* 0x000000a8acac7221 */ /* 0x000fe20000010000 */
[----:B------:R-:W-:-:S04]  /*cce0*/  MOV R168, 0xffffffff ;  /* 0xffffffff00a87802 */ /* 0x000fc80000000f00 */
[----:B------:R-:W-:-:S07]  /*ccf0*/  MOV R173, R172 ;  /* 0x000000ac00ad7202 */ /* 0x000fce0000000f00 */
[----:B------:R-:W-:Y:S05]  /*cd00*/  WARPSYNC.COLLECTIVE R168, `(.L_x_52655) ;  /* 0x00000000a8087348 */ /* 0x000fea0003c00000 */
[----:B------:R0:W1:Y:S02]  /*cd10*/  SHFL.BFLY P2, R168, R173, R171, R170 ;  /* 0x0c0000abada87389 */ /* 0x00006400000400aa */
[----:B01----:R-:W-:Y:S01]  /*cd20*/  ENDCOLLECTIVE ;  /* 0x000000000000791b */ /* 0x003fe20003800000 */
.L_x_52655:
[----:B------:R-:W-:Y:S01]  /*cd30*/  HFMA2.MMA R171, -RZ, RZ, 0, 9.5367431640625e-07 ;  /* 0x00000010ffab7435 */ /* 0x000fe200000001ff */
[----:B------:R-:W-:Y:S01]  /*cd40*/  FADD.FTZ R172, R172, R168 ;  /* 0x000000a8acac7221 */ /* 0x000fe20000010000 */
[----:B------:R-:W-:-:S04]  /*cd50*/  MOV R168, 0xffffffff ;  /* 0xffffffff00a87802 */ /* 0x000fc80000000f00 */
[----:B------:R-:W-:-:S07]  /*cd60*/  MOV R173, R172 ;  /* 0x000000ac00ad7202 */ /* 0x000fce0000000f00 */
[----:B------:R-:W-:Y:S05]  /*cd70*/  WARPSYNC.COLLECTIVE R168, `(.L_x_52656) ;  /* 0x00000000a8087348 */ /* 0x000fea0003c00000 */
[----:B------:R0:W1:Y:S02]  /*cd80*/  SHFL.BFLY P2, R168, R173, R171, R170 ;  /* 0x0c0000abada87389 */ /* 0x00006400000400aa */
[----:B01----:R-:W-:Y:S01]  /*cd90*/  ENDCOLLECTIVE ;  /* 0x000000000000791b */ /* 0x003fe20003800000 */
.L_x_52656:
[----:B------:R-:W-:Y:S05]  /*cda0*/  BRA `(.L_x_52657) ;  /* 0xffffffc8006c7947 */ /* 0x000fea000383ffff */
.L_x_52658:
        /* <DEDUP_REMOVED lines=13> */
.L_x_66099:


//--------------------- .text._ZN10layer_norm31ln_parallel_residual_fwd_kernelINS_13Kernel_traitsI6__halfffffjLj2560ELj1ELj4ELj1ELj16ENS_18Kernel_traits_baseILj2560ES2_ffffjLj128EEEEELb0ELb1ELb0EEEvNS_9FwdParamsE --------------------------
	.section	.text._ZN10layer_norm31ln_parallel_residual_fwd_kernelINS_13Kernel_traitsI6__halfffffjLj2560ELj1ELj4ELj1ELj16ENS_18Kernel_traits_baseILj2560ES2_ffffjLj128EEEEELb0ELb1ELb0EEEvNS_9FwdParamsE,"ax",@progbits
	.align	128
        .global         _ZN10layer_norm31ln_parallel_residual_fwd_kernelINS_13Kernel_traitsI6__halfffffjLj2560ELj1ELj4ELj1ELj16ENS_18Kernel_traits_baseILj2560ES2_ffffjLj128EEEEELb0ELb1ELb0EEEvNS_9FwdParamsE
        .type           _ZN10layer_norm31ln_parallel_residual_fwd_kernelINS_13Kernel_traitsI6__halfffffjLj2560ELj1ELj4ELj1ELj16ENS_18Kernel_traits_baseILj2560ES2_ffffjLj128EEEEELb0ELb1ELb0EEEvNS_9FwdParamsE,@function
        .size           _ZN10layer_norm31ln_parallel_residual_fwd_kernelINS_13Kernel_traitsI6__halfffffjLj2560ELj1ELj4ELj1ELj16ENS_18Kernel_traits_baseILj2560ES2_ffffjLj128EEEEELb0ELb1ELb0EEEvNS_9FwdParamsE,(.L_x_66100 - _ZN10layer_norm31ln_parallel_residual_fwd_kernelINS_13Kernel_traitsI6__halfffffjLj2560ELj1ELj4ELj1ELj16ENS_18Kernel_traits_baseILj2560ES2_ffffjLj128EEEEELb0ELb1ELb0EEEvNS_9FwdParamsE)
        .other          _ZN10layer_norm31ln_parallel_residual_fwd_kernelINS_13Kernel_traitsI6__halfffffjLj2560ELj1ELj4ELj1ELj16ENS_18Kernel_traits_baseILj2560ES2_ffffjLj128EEEEELb0ELb1ELb0EEEvNS_9FwdParamsE,@"STO_CUDA_ENTRY STV_DEFAULT"
_ZN10layer_norm31ln_parallel_residual_fwd_kernelINS_13Kernel_traitsI6__halfffffjLj2560ELj1ELj4ELj1ELj16ENS_18Kernel_traits_baseILj2560ES2_ffffjLj128EEEEELb0ELb1ELb0EEEvNS_9FwdParamsE:
.text._ZN10layer_norm31ln_parallel_residual_fwd_kernelINS_13Kernel_traitsI6__halfffffjLj2560ELj1ELj4ELj1ELj16ENS_18Kernel_traits_baseILj2560ES2_ffffjLj128EEEEELb0ELb1ELb0EEEvNS_9FwdParamsE:
        /* <DEDUP_REMOVED lines=17> */
[C---:B------:R-:W-:Y:S02]  /*0110*/  ISETP.GE.U32.AND P4, PT, R0.reuse, 0x80, PT ;  /* 0x000000800000780c */ /* 0x040fe40003f86070 */
[----:B------:R-:W-:-:S05]  /*0120*/  ISETP.GE.U32.AND P3, PT, R0, 0xa0, PT ;  /* 0x000000a00000780c */ /* 0x000fca0003f66070 */
[----:B---3--:R-:W-:Y:S08]  /*0130*/  @!P2 BRA `(.L_x_52660) ;  /* 0x00000000002ca947 */ /* 0x008ff00003800000 */
[----:B------:R-:W-:Y:S01]  /*0140*/  ULDC.64 UR6, c[0x0][0x2c8] ;  /* 0x0000b20000067ab9 */ /* 0x000fe20000000a00 */
[----:B------:R-:W1:Y:S01]  /*0150*/  LDC.64 R2, c[0x0][0x260] ;  /* 0x00009800ff027b82 */ /* 0x000e620000000a00 */
[----:B------:R-:W-:-:S04]  /*0160*/  ISETP.NE.U32.AND P0, PT, RZ, UR6, PT ;  /* 0x00000006ff007c0c */ /* 0x000fc8000bf05070 */
[----:B------:R-:W-:-:S13]  /*0170*/  ISETP.NE.AND.EX P0, PT, RZ, UR7, PT, P0 ;  /* 0x00000007ff007c0c */ /* 0x000fda000bf05300 */
[----:B------:R-:W-:-:S04]  /*0180*/  @P0 LEA R4, P1, R25, UR6, 0x3 ;  /* 0x0000000619040c11 */ /* 0x000fc8000f8218ff */
[C---:B------:R-:W-:Y:S01]  /*0190*/  @P0 LEA.HI.X R5, R25.reuse, UR7, RZ, 0x3, P1 ;  /* 0x0000000719050c11 */ /* 0x040fe200088f1cff */
[----:B-1----:R-:W-:-:S04]  /*01a0*/  IMAD.WIDE.U32 R2, R25, 0x8, R2 ;  /* 0x0000000819027825 */ /* 0x002fc800078e0002 */
[----:B------:R1:W5:Y:S04]  /*01b0*/  @P0 LDG.E.64 R22, desc[UR4][R4.64] ;  /* 0x0000000404160981 */ /* 0x000368000c1e1b00 */
[----:B------:R1:W5:Y:S01]  /*01c0*/  LDG.E.64 R30, desc[UR4][R2.64] ;  /* 0x00000004021e7981 */ /* 0x000362000c1e1b00 */
[----:B------:R-:W-:Y:S02]  /*01d0*/  LOP3.LUT R25, R25, 0x20, RZ, 0xfc, !PT ;  /* 0x0000002019197812 */ /* 0x000fe400078efcff */
[----:B-1----:R-:W-:-:S07]  /*01e0*/  @!P0 CS2R R22, SRZ ;  /* 0x0000000000168805 */ /* 0x002fce000001ff00 */
.L_x_52660:
[----:B------:R-:W-:Y:S05]  /*01f0*/  BSYNC B0 ;  /* 0x0000000000007941 */ /* 0x000fea0003800000 */
.L_x_52659:
[----:B------:R-:W-:Y:S04]  /*0200*/  BSSY B0, `(.L_x_52661) ;  /* 0x000000d000007945 */ /* 0x000fe80003800000 */
[----:B------:R-:W-:Y:S05]  /*0210*/  @!P6 BRA `(.L_x_52662) ;  /* 0x00000000002ce947 */ /* 0x000fea0003800000 */
        /* <DEDUP_REMOVED lines=9> */
[----:B------:R-:W-:Y:S02]  /*02b0*/  IADD3 R25, R25, 0x20, RZ ;  /* 0x0000002019197810 */ /* 0x000fe40007ffe0ff */
[----:B-1----:R-:W-:-:S07]  /*02c0*/  @!P0 CS2R R250, SRZ ;  /* 0x0000000000fa8805 */ /* 0x002fce000001ff00 */
.L_x_52662:
[----:B------:R-:W-:Y:S05]  /*02d0*/  BSYNC B0 ;  /* 0x0000000000007941 */ /* 0x000fea0003800000 */
.L_x_52661:
        /* <DEDUP_REMOVED lines=13> */
.L_x_52664:
[----:B------:R-:W-:Y:S05]  /*03b0*/  BSYNC B0 ;  /* 0x0000000000007941 */ /* 0x000fea0003800000 */
.L_x_52663:
        /* <DEDUP_REMOVED lines=13> */
.L_x_52666:
[----:B------:R-:W-:Y:S05]  /*0490*/  BSYNC B0 ;  /* 0x0000000000007941 */ /* 0x000fea0003800000 */
.L_x_52665:
        /* <DEDUP_REMOVED lines=13> */
.L_x_52668:
[----:B------:R-:W-:Y:S05]  /*0570*/  BSYNC B0 ;  /* 0x0000000000007941 */ /* 0x000fea0003800000 */
.L_x_52667:
[----:B------:R-:W-:Y:S01]  /*0580*/  ISETP.GE.U32.AND P0, PT, R0, 0xc0, PT ;  /* 0x000000c00000780c */ /* 0x000fe20003f06070 */
[----:B------:R-:W-:Y:S01]  /*0590*/  BSSY B0, `(.L_x_52669) ;  /* 0x000000f000007945 */ /* 0x000fe20003800000 */
[----:B------:R-:W-:-:S11]  /*05a0*/  LOP3.LUT R2, R2, 0x7fffffff, RZ, 0xc0, !PT ;  /* 0x7fffffff02027812 */ /* 0x000fd600078ec0ff */
[----:B------:R-:W-:Y:S01]  /*05b0*/  @P0 LOP3.LUT R2, R2, 0x80000000, RZ, 0xfc, !PT ;  /* 0x8000000002020812 */ /* 0x000fe200078efcff */
[----:B------:R-:W-:Y:S06]  /*05c0*/  @!P0 BRA `(.L_x_52670) ;  /* 0x00000000002c8947 */ /* 0x000fec0003800000 */
        /* <DEDUP_REMOVED lines=11> */
.L_x_52670:
[----:B------:R-:W-:Y:S05]  /*0680*/  BSYNC B0 ;  /* 0x0000000000007941 */ /* 0x000fea0003800000 */
.L_x_52669:
        /* <DEDUP_REMOVED lines=18> */
.L_x_52672:
[----:B------:R-:W-:Y:S05]  /*07b0*/  BSYNC B0 ;  /* 0x0000000000007941 */ /* 0x000fea0003800000 */
.L_x_52671:
        /* <DEDUP_REMOVED lines=16> */
.L_x_52674:
[----:B------:R-:W-:Y:S05]  /*08c0*/  BSYNC B0 ;  /* 0x0000000000007941 */ /* 0x000fea0003800000 */
.L_x_52673:
        /* <DEDUP_REMOVED lines=16> */
.L_x_52676:
[----:B------:R-:W-:Y:S05]  /*09d0*/  BSYNC B0 ;  /* 0x0000000000007941 */ /* 0x000fea0003800000 */
.L_x_52675:
        /* <DEDUP_REMOVED lines=16> */
.L_x_52678:
[----:B------:R-:W-:Y:S05]  /*0ae0*/  BSYNC B0 ;  /* 0x0000000000007941 */ /* 0x000fea0003800000 */
.L_x_52677:
        /* <DEDUP_REMOVED lines=16> */
.L_x_52680:
[----:B------:R-:W-:Y:S05]  /*0bf0*/  BSYNC B0 ;  /* 0x0000000000007941 */ /* 0x000fea0003800000 */
.L_x_52679:
        /* <DEDUP_REMOVED lines=16> */
.L_x_52682:
[----:B------:R-:W-:Y:S05]  /*0d00*/  BSYNC B0 ;  /* 0x0000000000007941 */ /* 0x000fea0003800000 */
.L_x_52681:
        /* <DEDUP_REMOVED lines=16> */
.L_x_52684:
[----:B------:R-:W-:Y:S05]  /*0e10*/  BSYNC B0 ;  /* 0x0000000000007941 */ /* 0x000fea0003800000 */
.L_x_52683:
        /* <DEDUP_REMOVED lines=16> */
.L_x_52686:
[----:B------:R-:W-:Y:S05]  /*0f20*/  BSYNC B0 ;  /* 0x0000000000007941 */ /* 0x000fea0003800000 */
.L_x_52685:
        /* <DEDUP_REMOVED lines=16> */
.L_x_52688:
[----:B------:R-:W-:Y:S05]  /*1030*/  BSYNC B0 ;  /* 0x0000000000007941 */ /* 0x000fea0003800000 */
.L_x_52687:
        /* <DEDUP_REMOVED lines=16> */
.L_x_52690:
[----:B------:R-:W-:Y:S05]  /*1140*/  BSYNC B0 ;  /* 0x0000000000007941 */ /* 0x000fea0003800000 */
.L_x_52689:
        /* <DEDUP_REMOVED lines=16> */
.L_x_52692:
[----:B------:R-:W-:Y:S05]  /*1250*/  BSYNC B0 ;  /* 0x0000000000007941 */ /* 0x000fea0003800000 */
.L_x_52691:
        /* <DEDUP_REMOVED lines=16> */
.L_x_52694:
[----:B------:R-:W-:Y:S05]  /*1360*/  BSYNC B0 ;  /* 0x0000000000007941 */ /* 0x000fea0003800000 */
.L_x_52693:
        /* <DEDUP_REMOVED lines=16> */
.L_x_52696:
[----:B------:R-:W-:Y:S05]  /*1470*/  BSYNC B0 ;  /* 0x0000000000007941 */ /* 0x000fea0003800000 */
.L_x_52695:
        /* <DEDUP_REMOVED lines=13> */
[----:B------:R1:W5:Y:S02]  /*1550*/  LDG.E.64 R40, desc[UR4][R26.64] ;  /* 0x000000041a287981 */ /* 0x000364000c1e1b00 */
[----:B-1----:R-:W-:-:S07]  /*1560*/  @!P0 CS2R R18, SRZ ;  /* 0x0000000000128805 */ /* 0x002fce000001ff00 */
.L_x_52698:
[----:B------:R-:W-:Y:S05]  /*1570*/  BSYNC B0 ;  /* 0x0000000000007941 */ /* 0x000fea0003800000 */
.L_x_52697:
[----:B------:R-:W-:Y:S01]  /*1580*/  ULDC UR8, c[0x0][0x214] ;  /* 0x0000850000087ab9 */ /* 0x000fe20000000800 */
[----:B------:R-:W-:Y:S01]  /*1590*/  ULDC.64 UR6, c[0x0][0x230] ;  /* 0x00008c0000067ab9 */ /* 0x000fe20000000a00 */
[----:B------:R-:W-:Y:S02]  /*15a0*/  ISETP.GE.AND P0, PT, R24, UR8, PT ;  /* 0x0000000818007c0c */ /* 0x000fe4000bf06270 */
[----:B0-----:R-:W-:-:S04]  /*15b0*/  LOP3.LUT P1, RZ, R52, UR6, RZ, 0xfc, !PT ;  /* 0x0000000634ff7c12 */ /* 0x001fc8000f82fcff */
[----:B------:R-:W-:-:S07]  /*15c0*/  LOP3.LUT P1, RZ, R53, UR7, RZ, 0xfc, P1 ;  /* 0x0000000735ff7c12 */ /* 0x000fce000882fcff */
[----:B------:R-:W-:Y:S06]  /*15d0*/  @P0 EXIT ;  /* 0x000000000000094d */ /* 0x000fec0003800000 */
[----:B-----5:R-:W-:Y:S01]  /*15e0*/  HADD2.F32 R3, -RZ, R22.H0_H0 ;  /* 0x20000016ff037230 */ /* 0x020fe20000004100 */
[----:B------:R-:W-:Y:S01]  /*15f0*/  MOV R148, R40 ;  /* 0x0000002800947202 */ /* 0x000fe20000000f00 */
[----:B------:R-:W-:Y:S01]  /*1600*/  HADD2.F32 R173, -RZ, R20.H0_H0 ;  /* 0x20000014ffad7230 */ /* 0x000fe20000004100 */
[----:B------:R-:W-:Y:S01]  /*1610*/  SHF.R.U64 R149, R40, 0x10, R41 ;  /* 0x0000001028957819 */ /* 0x000fe20000001229 */
[----:B------:R-:W-:Y:S01]  /*1620*/  ULDC.U8 UR6, c[0x0][0x2a0] ;  /* 0x0000a80000067ab9 */ /* 0x000fe20000000000 */
[----:B------:R-:W-:Y:S01]  /*1630*/  SHF.R.U64 R40, R22, 0x10, R23 ;  /* 0x0000001016287819 */ /* 0x000fe20000001217 */
[----:B------:R-:W-:Y:S01]  /*1640*/  HADD2.F32 R22, -RZ, R23.H0_H0 ;  /* 0x20000017ff167230 */ /* 0x000fe20000004100 */
[----:B------:R0:W-:Y:S01]  /*1650*/  STL [R1+0x28], R3 ;  /* 0x0000280301007387 */ /* 0x0001e20000100800 */
[----:B------:R-:W-:Y:S01]  /*1660*/  MOV R62, R30 ;  /* 0x0000001e003e7202 */ /* 0x000fe20000000f00 */
[----:B------:R-:W-:Y:S01]  /*1670*/  HADD2.F32 R247, -RZ, R242.H0_H0 ;  /* 0x200000f2fff77230 */ /* 0x000fe20000004100 */
[----:B------:R-:W-:Y:S01]  /*1680*/  SHF.R.U64 R92, R30, 0x10, R31 ;  /* 0x000000101e5c7819 */ /* 0x000fe2000000121f */
[----:B------:R1:W-:Y:S01]  /*1690*/  STL [R1+0x18], R22 ;  /* 0x0000181601007387 */ /* 0x0003e20000100800 */
[----:B------:R-:W-:Y:S01]  /*16a0*/  MOV R64, R31 ;  /* 0x0000001f00407202 */ /* 0x000fe20000000f00 */
[----:B------:R-:W-:Y:S01]  /*16b0*/  HADD2.F32 R239, -RZ, R234.H0_H0 ;  /* 0x200000eaffef7230 */ /* 0x000fe20000004100 */
[--C-:B------:R-:W-:Y:S01]  /*16c0*/  SHF.R.U64 R222, R42, 0x10, R43.reuse ;  /* 0x000000102ade7819 */ /* 0x100fe2000000122b */
[----:B------:R-:W-:Y:S01]  /*16d0*/  HADD2.F32 R231, -RZ, R226.H0_H0 ;  /* 0x200000e2ffe77230 */ /* 0x000fe20000004100 */
[----:B------:R-:W-:Y:S01]  /*16e0*/  MOV R65, R43 ;  /* 0x0000002b00417202 */ /* 0x000fe20000000f00 */
[----:B0-----:R-:W-:Y:S01]  /*16f0*/  HADD2.F32 R3, -RZ, R250.H0_H0 ;  /* 0x200000faff037230 */ /* 0x001fe20000004100 */
[----:B------:R-:W-:Y:S01]  /*1700*/  SHF.R.U32.HI R58, RZ, 0x10, R43 ;  /* 0x00000010ff3a7819 */ /* 0x000fe2000001162b */
[----:B------:R-:W-:Y:S01]  /*1710*/  HADD2.F32 R223, -RZ, R218.H0_H0 ;  /* 0x200000daffdf7230 */ /* 0x000fe20000004100 */
[----:B------:R-:W-:Y:S01]  /*1720*/  MOV R43, R41 ;  /* 0x00000029002b7202 */ /* 0x000fe20000000f00 */
[----:B-1----:R-:W-:Y:S01]  /*1730*/  HADD2.F32 R22, -RZ, R92.H0_H0 ;  /* 0x2000005cff167230 */ /* 0x002fe20000004100 */
[----:B------:R-:W-:Y:S01]  /*1740*/  SHF.R.U32.HI R151, RZ, 0x10, R41 ;  /* 0x00000010ff977819 */ /* 0x000fe20000011629 */
[----:B------:R0:W-:Y:S01]  /*1750*/  STL [R1+0x8], R3 ;  /* 0x0000080301007387 */ /* 0x0001e20000100800 */
[----:B------:R-:W-:Y:S01]  /*1760*/  SHF.R.U32.HI R41, RZ, 0x10, R23 ;  /* 0x00000010ff297819 */ /* 0x000fe20000011617 */
[----:B------:R-:W-:Y:S01]  /*1770*/  HADD2.F32 R23, -RZ, R62.H0_H0 ;  /* 0x2000003eff177230 */ /* 0x000fe20000004100 */
[----:B------:R-:W-:Y:S01]  /*1780*/  SHF.R.U32.HI R91, RZ, 0x10, R31 ;  /* 0x00000010ff5b7819 */ /* 0x000fe2000001161f */
[----:B------:R-:W-:Y:S01]  /*1790*/  HADD2.F32 R150, -RZ, R43.H0_H0 ;  /* 0x2000002bff967230 */ /* 0x000fe20000004100 */
[--C-:B------:R-:W-:Y:S01]  /*17a0*/  SHF.R.U64 R152, R20, 0x10, R21.reuse ;  /* 0x0000001014987819 */ /* 0x100fe20000001215 */
[----:B------:R-:W-:Y:S01]  /*17b0*/  HADD2.F32 R43, -RZ, R40.H0_H0 ;  /* 0x20000028ff2b7230 */ /* 0x000fe20000004100 */
[----:B------:R-:W-:Y:S01]  /*17c0*/  SHF.R.U32.HI R153, RZ, 0x10, R21 ;  /* 0x00000010ff997819 */ /* 0x000fe20000011615 */
[----:B------:R1:W-:Y:S01]  /*17d0*/  STL [R1+0x2c], R23 ;  /* 0x00002c1701007387 */ /* 0x0003e20000100800 */
[----:B------:R-:W-:Y:S01]  /*17e0*/  MOV R66, R32 ;  /* 0x0000002000427202 */ /* 0x000fe20000000f00 */
[----:B0-----:R-:W-:Y:S01]  /*17f0*/  HADD2.F32 R3, -RZ, R21.H0_H0 ;  /* 0x20000015ff037230 */ /* 0x001fe20000004100 */
[----:B------:R-:W-:Y:S01]  /*1800*/  SHF.R.U64 R90, R32, 0x10, R33 ;  /* 0x00000010205a7819 */ /* 0x000fe20000001221 */
[----:B------:R-:W-:Y:S01]  /*1810*/  HADD2.F32 R21, -RZ, R64.H0_H0 ;  /* 0x20000040ff157230 */ /* 0x000fe20000004100 */
[----:B------:R-:W-:Y:S01]  /*1820*/  MOV R224, R42 ;  /* 0x0000002a00e07202 */ /* 0x000fe20000000f00 */
[----:B------:R0:W-:Y:S01]  /*1830*/  STL [R1+0x24], R22 ;  /* 0x0000241601007387 */ /* 0x0001e20000100800 */
[----:B------:R-:W-:Y:S01]  /*1840*/  SHF.R.U64 R42, R250, 0x10, R251 ;  /* 0x00000010fa2a7819 */ /* 0x000fe200000012fb */
[----:B------:R-:W-:Y:S01]  /*1850*/  HADD2.F32 R41, -RZ, R41.H0_H0 ;  /* 0x20000029ff297230 */ /* 0x000fe20000004100 */
[----:B------:R-:W-:Y:S01]  /*1860*/  SHF.R.U64 R26, R72, 0x10, R73 ;  /* 0x00000010481a7819 */ /* 0x000fe20000001249 */
[----:B-1----:R-:W-:Y:S01]  /*1870*/  HADD2.F32 R23, -RZ, R91.H0_H0 ;  /* 0x2000005bff177230 */ /* 0x002fe20000004100 */
[----:B------:R1:W-:Y:S01]  /*1880*/  STL [R1+0x1c], R21 ;  /* 0x00001c1501007387 */ /* 0x0003e20000100800 */
[----:B------:R-:W-:Y:S01]  /*1890*/  HADD2.F32 R40, -RZ, R42.H0_H0 ;  /* 0x2000002aff287230 */ /* 0x000fe20000004100 */
[----:B------:R-:W-:Y:S01]  /*18a0*/  MOV R27, R75 ;  /* 0x0000004b001b7202 */ /* 0x000fe20000000f00 */
[----:B------:R-:W-:Y:S01]  /*18b0*/  HADD2.F32 R215, -RZ, R210.H0_H0 ;  /* 0x200000d2ffd77230 */ /* 0x000fe20000004100 */
[----:B------:R-:W-:Y:S01]  /*18c0*/  STL [R1+0x14], R23 ;  /* 0x0000141701007387 */ /* 0x000fe20000100800 */
[----:B0-----:R-:W-:Y:S01]  /*18d0*/  HADD2.F32 R22, -RZ, R66.H0_H0 ;  /* 0x20000042ff167230 */ /* 0x001fe20000004100 */
[----:B------:R-:W-:Y:S01]  /*18e0*/  SHF.R.U32.HI R28, RZ, 0x10, R75 ;  /* 0x00000010ff1c7819 */ /* 0x000fe2000001164b */
[----:B------:R-:W-:Y:S01]  /*18f0*/  HADD2.F32 R207, -RZ, R202.H0_H0 ;  /* 0x200000caffcf7230 */ /* 0x000fe20000004100 */
[----:B------:R-:W-:Y:S01]  /*1900*/  MOV R30, R76 ;  /* 0x0000004c001e7202 */ /* 0x000fe20000000f00 */
[----:B------:R-:W-:Y:S01]  /*1910*/  HADD2.F32 R199, -RZ, R194.H0_H0 ;  /* 0x200000c2ffc77230 */ /* 0x000fe20000004100 */
[----:B------:R-:W-:Y:S01]  /*1920*/  STL [R1+0xc], R22 ;  /* 0x00000c1601007387 */ /* 0x000fe20000100800 */
[----:B-1----:R-:W-:Y:S01]  /*1930*/  HADD2.F32 R21, -RZ, R90.H0_H0 ;  /* 0x2000005aff157230 */ /* 0x002fe20000004100 */
[----:B------:R-:W-:Y:S01]  /*1940*/  MOV R31, R77 ;  /* 0x0000004d001f7202 */ /* 0x000fe20000000f00 */
[----:B------:R-:W-:Y:S01]  /*1950*/  HADD2.F32 R191, -RZ, R186.H0_H0 ;  /* 0x200000baffbf7230 */ /* 0x000fe20000004100 */
[----:B------:R-:W-:Y:S01]  /*1960*/  MOV R248, R34 ;  /* 0x0000002200f87202 */ /* 0x000fe20000000f00 */
[----:B------:R-:W-:Y:S01]  /*1970*/  HADD2.F32 R183, -RZ, R178.H0_H0 ;  /* 0x200000b2ffb77230 */ /* 0x000fe20000004100 */
[----:B------:R0:W-:Y:S01]  /*1980*/  STL [R1+0x4], R21 ;  /* 0x0000041501007387 */ /* 0x0001e20000100800 */
[----:B------:R-:W-:Y:S01]  /*1990*/  SHF.R.U64 R246, R34, 0x10, R35 ;  /* 0x0000001022f67819 */ /* 0x000fe20000001223 */
[----:B------:R-:W-:Y:S01]  /*19a0*/  HADD2.F32 R224, -RZ, R224.H0_H0 ;  /* 0x200000e0ffe07230 */ /* 0x000fe20000004100 */
[----:B------:R-:W-:Y:S01]  /*19b0*/  SHF.R.U32.HI R32, RZ, 0x10, R77 ;  /* 0x00000010ff207819 */ /* 0x000fe2000001164d */
[----:B------:R1:W-:Y:S01]  /*19c0*/  STL [R1+0x20], R43 ;  /* 0x0000202b01007387 */ /* 0x0003e20000100800 */
[----:B------:R-:W-:Y:S01]  /*19d0*/  MOV R244, R35 ;  /* 0x0000002300f47202 */ /* 0x000fe20000000f00 */
[----:B------:R-:W-:Y:S01]  /*19e0*/  HADD2.F32 R248, -RZ, R248.H0_H0 ;  /* 0x200000f8fff87230 */ /* 0x000fe20000004100 */
[----:B------:R-:W-:Y:S01]  /*19f0*/  SHF.R.U32.HI R88, RZ, 0x10, R35 ;  /* 0x00000010ff587819 */ /* 0x000fe20000011623 */
[----:B------:R1:W-:Y:S01]  /*1a00*/  STL [R1+0x10], R41 ;  /* 0x0000102901007387 */ /* 0x0003e20000100800 */
[----:B------:R-:W-:Y:S01]  /*1a10*/  MOV R34, R78 ;  /* 0x0000004e00227202 */ /* 0x000fe20000000f00 */
[----:B0-----:R-:W-:Y:S01]  /*1a20*/  HADD2.F32 R21, -RZ, R26.H0_H0 ;  /* 0x2000001aff157230 */ /* 0x001fe20000004100 */
[----:B------:R-:W-:Y:S01]  /*1a30*/  MOV R240, R36 ;  /* 0x0000002400f07202 */ /* 0x000fe20000000f00 */
[----:B------:R1:W-:Y:S01]  /*1a40*/  STL [R1], R40 ;  /* 0x0000002801007387 */ /* 0x0003e20000100800 */
[----:B------:R-:W-:Y:S01]  /*1a50*/  HADD2.F32 R26, -RZ, R27.H0_H0 ;  /* 0x2000001bff1a7230 */ /* 0x000fe20000004100 */
[----:B------:R-:W-:Y:S01]  /*1a60*/  SHF.R.U64 R238, R36, 0x10, R37 ;  /* 0x0000001024ee7819 */ /* 0x000fe20000001225 */
[----:B------:R-:W-:Y:S01]  /*1a70*/  HADD2.F32 R27, -RZ, R28.H0_H0 ;  /* 0x2000001cff1b7230 */ /* 0x000fe20000004100 */
[----:B------:R-:W-:Y:S01]  /*1a80*/  MOV R35, R79 ;  /* 0x0000004f00237202 */ /* 0x000fe20000000f00 */
[----:B------:R-:W-:Y:S01]  /*1a90*/  HADD2.F32 R28, -RZ, R30.H0_H0 ;  /* 0x2000001eff1c7230 */ /* 0x000fe20000004100 */
[----:B------:R-:W-:Y:S01]  /*1aa0*/  MOV R232, R38 ;  /* 0x0000002600e87202 */ /* 0x000fe20000000f00 */
[----:B------:R-:W-:Y:S01]  /*1ab0*/  HADD2.F32 R30, -RZ, R31.H0_H0 ;  /* 0x2000001fff1e7230 */ /* 0x000fe20000004100 */
[----:B------:R-:W-:Y:S01]  /*1ac0*/  SHF.R.U64 R230, R38, 0x10, R39 ;  /* 0x0000001026e67819 */ /* 0x000fe20000001227 */
[----:B------:R-:W-:Y:S01]  /*1ad0*/  HADD2.F32 R31, -RZ, R32.H0_H0 ;  /* 0x20000020ff1f7230 */ /* 0x000fe20000004100 */
[----:B------:R-:W-:Y:S01]  /*1ae0*/  MOV R192, R50 ;  /* 0x0000003200c07202 */ /* 0x000fe20000000f00 */
[----:B------:R-:W-:Y:S01]  /*1af0*/  HADD2.F32 R32, -RZ, R34.H0_H0 ;  /* 0x20000022ff207230 */ /* 0x000fe20000004100 */
[----:B------:R-:W-:Y:S01]  /*1b00*/  SHF.R.U64 R190, R50, 0x10, R51 ;  /* 0x0000001032be7819 */ /* 0x000fe20000001233 */
[----:B------:R-:W-:Y:S01]  /*1b10*/  HADD2.F32 R34, -RZ, R35.H0_H0 ;  /* 0x20000023ff227230 */ /* 0x000fe20000004100 */
[----:B------:R-:W-:Y:S01]  /*1b20*/  SHF.R.U32.HI R36, RZ, 0x10, R79 ;  /* 0x00000010ff247819 */ /* 0x000fe2000001164f */
[----:B------:R-:W-:Y:S01]  /*1b30*/  HADD2.F32 R246, -RZ, R246.H0_H0 ;  /* 0x200000f6fff67230 */ /* 0x000fe20000004100 */
[----:B------:R-:W-:Y:S01]  /*1b40*/  MOV R252, R33 ;  /* 0x0000002100fc7202 */ /* 0x000fe20000000f00 */
        /* <DEDUP_REMOVED lines=13> */
[--C-:B------:R-:W-:Y:S01]  /*1c20*/  SHF.R.U64 R214, R44, 0x10, R45.reuse ;  /* 0x000000102cd67819 */ /* 0x100fe2000000122d */
        /* <DEDUP_REMOVED lines=39> */
[----:B------:R-:W-:Y:S01]  /*1ea0*/  SHF.R.U32.HI R44, RZ, 0x10, R73 ;  /* 0x00000010ff2c7819 */ /* 0x000fe20000011649 */
[----:B------:R-:W-:Y:S01]  /*1eb0*/  HADD2.F32 R180, -RZ, R55.H0_H0 ;  /* 0x20000037ffb47230 */ /* 0x000fe20000004100 */
[----:B------:R-:W-:Y:S01]  /*1ec0*/  MOV R46, R74 ;  /* 0x0000004a002e7202 */ /* 0x000fe20000000f00 */
[----:B------:R-:W-:Y:S01]  /*1ed0*/  HADD2.F32 R176, -RZ, R176.H0_H0 ;  /* 0x200000b0ffb07230 */ /* 0x000fe20000004100 */
[----:B------:R-:W-:Y:S01]  /*1ee0*/  SHF.R.U64 R25, R74, 0x10, R75 ;  /* 0x000000104a197819 */ /* 0x000fe2000000124b */
[----:B------:R-:W-:Y:S01]  /*1ef0*/  HADD2.F32 R22, -RZ, R53.H0_H0 ;  /* 0x20000035ff167230 */ /* 0x000fe20000004100 */
[----:B------:R-:W-:Y:S01]  /*1f00*/  SHF.R.U64 R29, R76, 0x10, R77 ;  /* 0x000000104c1d7819 */ /* 0x000fe2000000124d */
[----:B------:R-:W-:Y:S01]  /*1f10*/  HADD2.F32 R23, -RZ, R44.H0_H0 ;  /* 0x2000002cff177230 */ /* 0x000fe20000004100 */
[----:B------:R-:W-:Y:S01]  /*1f20*/  SHF.R.U64 R33, R78, 0x10, R79 ;  /* 0x000000104e217819 */ /* 0x000fe2000000124f */
        /* <DEDUP_REMOVED lines=101> */
[----:B------:R-:W-:Y:S01]  /*2580*/  MOV R20, R24 ;  /* 0x0000001800147202 */ /* 0x000fe20000000f00 */
[----:B------:R-:W-:Y:S01]  /*2590*/  HADD2.F32 R24, -RZ, R46.H0_H0 ;  /* 0x2000002eff187230 */ /* 0x000fe20000004100 */
[----:B------:R-:W-:Y:S01]  /*25a0*/  ISETP.NE.AND P0, PT, RZ, UR6, PT ;  /* 0x00000006ff007c0c */ /* 0x000fe2000bf05270 */
[----:B------:R-:W-:Y:S01]  /*25b0*/  HADD2.F32 R146, -RZ, R45.H0_H0 ;  /* 0x2000002dff927230 */ /* 0x000fe20000004100 */
[----:B------:R-:W-:Y:S01]  /*25c0*/  ULDC UR8, c[0x0][0x218] ;  /* 0x0000860000087ab9 */ /* 0x000fe20000000800 */
[----:B------:R-:W-:Y:S01]  /*25d0*/  HADD2.F32 R147, -RZ, R147.H0_H0 ;  /* 0x20000093ff937230 */ /* 0x000fe20000004100 */
[----:B------:R-:W-:Y:S01]  /*25e0*/  ULDC UR7, c[0x0][0x2d8] ;  /* 0x0000b60000077ab9 */ /* 0x000fe20000000800 */
[----:B------:R-:W-:Y:S01]  /*25f0*/  HADD2.F32 R148, -RZ, R148.H0_H0 ;  /* 0x20000094ff947230 */ /* 0x000fe20000004100 */
[----:B------:R-:W-:Y:S01]  /*2600*/  ULDC.64 UR10, c[0x0][0x228] ;  /* 0x00008a00000a7ab9 */ /* 0x000fe20000000a00 */
[----:B------:R-:W-:Y:S01]  /*2610*/  HADD2.F32 R149, -RZ, R149.H0_H0 ;  /* 0x20000095ff957230 */ /* 0x000fe20000004100 */
[----:B------:R-:W-:Y:S01]  /*2620*/  ULDC.64 UR12, c[0x0][0x230] ;  /* 0x00008c00000c7ab9 */ /* 0x000fe20000000a00 */
        /* <DEDUP_REMOVED lines=37> */
[----:B-1----:R-:W-:-:S07]  /*2880*/  HADD2.F32 R169, -RZ, R169.H0_H0 ;  /* 0x200000a9ffa97230 */ /* 0x002fce0000004100 */
.L_x_53100:
        /* <DEDUP_REMOVED lines=21> */
[----:B------:R-:W5:Y:S01]  /*29e0*/  LDG.E.128 R48, desc[UR4][R48.64] ;  /* 0x0000000430307981 */ /* 0x000f62000c1e1d00 */
[----:B------:R-:W-:-:S04]  /*29f0*/  ISETP.NE.U32.AND P4, PT, RZ, UR10, PT ;  /* 0x0000000aff007c0c */ /* 0x000fc8000bf85070 */
[----:B------:R-:W-:-:S13]  /*2a00*/  ISETP.NE.AND.EX P4, PT, RZ, UR11, PT, P4 ;  /* 0x0000000bff007c0c */ /* 0x000fda000bf85340 */
[----:B------:R-:W-:Y:S05]  /*2a10*/  @P4 BRA `(.L_x_52701) ;  /* 0x00000000001c4947 */ /* 0x000fea0003800000 */
[----:B------:R-:W-:-:S04]  /*2a20*/  ISETP.NE.U32.AND P5, PT, RZ, UR12, PT ;  /* 0x0000000cff007c0c */ /* 0x000fc8000bfa5070 */
[----:B------:R-:W-:-:S13]  /*2a30*/  ISETP.NE.AND.EX P5, PT, RZ, UR13, PT, P5 ;  /* 0x0000000dff007c0c */ /* 0x000fda000bfa5350 */
[----:B------:R-:W-:Y:S05]  /*2a40*/  @P5 BRA `(.L_x_52702) ;  /* 0x0000000000085947 */ /* 0x000fea0003800000 */
[----:B------:R-:W-:Y:S05]  /*2a50*/  @P1 BRA `(.L_x_52703) ;  /* 0x0000000000141947 */ /* 0x000fea0003800000 */
[----:B------:R-:W-:Y:S05]  /*2a60*/  BRA `(.L_x_52704) ;  /* 0x0000000000147947 */ /* 0x000fea0003800000 */
.L_x_52702:
[----:B-----5:R-:W-:Y:S01]  /*2a70*/  FADD.FTZ R48, R44, R48 ;  /* 0x000000302c307221 */ /* 0x020fe20000010000 */
[----:B------:R-:W-:Y:S06]  /*2a80*/  BRA `(.L_x_52703) ;  /* 0x0000000000087947 */ /* 0x000fec0003800000 */
.L_x_52701:
[----:B-----5:R-:W-:-:S04]  /*2a90*/  FADD.FTZ R48, R40, R48 ;  /* 0x0000003028307221 */ /* 0x020fc80000010000 */
[----:B------:R-:W-:-:S07]  /*2aa0*/  @P3 FADD.FTZ R48, R44, R48 ;  /* 0x000000302c303221 */ /* 0x000fce0000010000 */
.L_x_52703:
[----:B-----5:R-:W-:-:S07]  /*2ab0*/  MOV R52, R48 ;  /* 0x0000003000347202 */ /* 0x020fce0000000f00 */
.L_x_52704:
[----:B------:R-:W-:Y:S05]  /*2ac0*/  @P4 BRA `(.L_x_52705) ;  /* 0x00000000001c4947 */ /* 0x000fea0003800000 */
[----:B------:R-:W-:-:S04]  /*2ad0*/  ISETP.NE.U32.AND P5, PT, RZ, UR12, PT ;  /* 0x0000000cff007c0c */ /* 0x000fc8000bfa5070 */
[----:B------:R-:W-:-:S13]  /*2ae0*/  ISETP.NE.AND.EX P5, PT, RZ, UR13, PT, P5 ;  /* 0x0000000dff007c0c */ /* 0x000fda000bfa5350 */
[----:B------:R-:W-:Y:S05]  /*2af0*/  @P5 BRA `(.L_x_52706) ;  /* 0x0000000000085947 */ /* 0x000fea0003800000 */
[----:B------:R-:W-:Y:S05]  /*2b00*/  @P1 BRA `(.L_x_52707) ;  /* 0x0000000000141947 */ /* 0x000fea0003800000 */
[----:B------:R-:W-:Y:S05]  /*2b10*/  BRA `(.L_x_52708) ;  /* 0x0000000000147947 */ /* 0x000fea0003800000 */
.L_x_52706:
[----:B-----5:R-:W-:Y:S01]  /*2b20*/  FADD.FTZ R49, R45, R49 ;  /* 0x000000312d317221 */ /* 0x020fe20000010000 */
[----:B------:R-:W-:Y:S06]  /*2b30*/  BRA `(.L_x_52707) ;  /* 0x0000000000087947 */ /* 0x000fec0003800000 */
.L_x_52705:
[----:B-----5:R-:W-:-:S04]  /*2b40*/  FADD.FTZ R49, R41, R49 ;  /* 0x0000003129317221 */ /* 0x020fc80000010000 */
[----:B------:R-:W-:-:S07]  /*2b50*/  @P3 FADD.FTZ R49, R45, R49 ;  /* 0x000000312d313221 */ /* 0x000fce0000010000 */
.L_x_52707:
[----:B-----5:R-:W-:-:S07]  /*2b60*/  MOV R53, R49 ;  /* 0x0000003100357202 */ /* 0x020fce0000000f00 */
.L_x_52708:
[----:B------:R-:W-:Y:S05]  /*2b70*/  @P4 BRA `(.L_x_52709) ;  /* 0x00000000001c4947 */ /* 0x000fea0003800000 */
[----:B------:R-:W-:-:S04]  /*2b80*/  ISETP.NE.U32.AND P5, PT, RZ, UR12, PT ;  /* 0x0000000cff007c0c */ /* 0x000fc8000bfa5070 */
[----:B------:R-:W-:-:S13]  /*2b90*/  ISETP.NE.AND.EX P5, PT, RZ, UR13, PT, P5 ;  /* 0x0000000dff007c0c */ /* 0x000fda000bfa5350 */
[----:B------:R-:W-:Y:S05]  /*2ba0*/  @P5 BRA `(.L_x_52710) ;  /* 0x0000000000085947 */ /* 0x000fea0003800000 */
[----:B------:R-:W-:Y:S05]  /*2bb0*/  @P1 BRA `(.L_x_52711) ;  /* 0x0000000000141947 */ /* 0x000fea0003800000 */
[----:B------:R-:W-:Y:S05]  /*2bc0*/  BRA `(.L_x_52712) ;  /* 0x0000000000147947 */ /* 0x000fea0003800000 */
.L_x_52710:
[----:B-----5:R-:W-:Y:S01]  /*2bd0*/  FADD.FTZ R50, R46, R50 ;  /* 0x000000322e327221 */ /* 0x020fe20000010000 */
[----:B------:R-:W-:Y:S06]  /*2be0*/  BRA `(.L_x_52711) ;  /* 0x0000000000087947 */ /* 0x000fec0003800000 */
.L_x_52709:
[----:B-----5:R-:W-:-:S04]  /*2bf0*/  FADD.FTZ R50, R42, R50 ;  /* 0x000000322a327221 */ /* 0x020fc80000010000 */
[----:B------:R-:W-:-:S07]  /*2c00*/  @P3 FADD.FTZ R50, R46, R50 ;  /* 0x000000322e323221 */ /* 0x000fce0000010000 */
.L_x_52711:
[----:B-----5:R-:W-:-:S07]  /*2c10*/  MOV R54, R50 ;  /* 0x0000003200367202 */ /* 0x020fce0000000f00 */
.L_x_52712:
[----:B------:R-:W-:Y:S05]  /*2c20*/  @P4 BRA `(.L_x_52713) ;  /* 0x00000000001c4947 */ /* 0x000fea0003800000 */
[----:B------:R-:W-:-:S04]  /*2c30*/  ISETP.NE.U32.AND P3, PT, RZ, UR12, PT ;  /* 0x0000000cff007c0c */ /* 0x000fc8000bf65070 */
[----:B------:R-:W-:-:S13]  /*2c40*/  ISETP.NE.AND.EX P3, PT, RZ, UR13, PT, P3 ;  /* 0x0000000dff007c0c */ /* 0x000fda000bf65330 */
[----:B------:R-:W-:Y:S05]  /*2c50*/  @P3 BRA `(.L_x_52714) ;  /* 0x0000000000083947 */ /* 0x000fea0003800000 */
[----:B------:R-:W-:Y:S05]  /*2c60*/  @P1 BRA `(.L_x_52715) ;  /* 0x0000000000141947 */ /* 0x000fea0003800000 */
[----:B------:R-:W-:Y:S05]  /*2c70*/  BRA `(.L_x_52716) ;  /* 0x0000000000147947 */ /* 0x000fea0003800000 */
.L_x_52714:
[----:B-----5:R-:W-:Y:S01]  /*2c80*/  FADD.FTZ R51, R47, R51 ;  /* 0x000000332f337221 */ /* 0x020fe20000010000 */
[----:B------:R-:W-:Y:S06]  /*2c90*/  BRA `(.L_x_52715) ;  /* 0x0000000000087947 */ /* 0x000fec0003800000 */
.L_x_52713:
[----:B-----5:R-:W-:-:S04]  /*2ca0*/  FADD.FTZ R51, R43, R51 ;  /* 0x000000332b337221 */ /* 0x020fc80000010000 */
[----:B------:R-:W-:-:S07]  /*2cb0*/  @P3 FADD.FTZ R51, R47, R51 ;  /* 0x000000332f333221 */ /* 0x000fce0000010000 */
.L_x_52715:
[----:B-----5:R-:W-:-:S07]  /*2cc0*/  MOV R55, R51 ;  /* 0x0000003300377202 */ /* 0x020fce0000000f00 */
.L_x_52716:
[----:B------:R-:W0:Y:S01]  /*2cd0*/  @P1 LDC.64 R132, c[0x0][0x238] ;  /* 0x00008e00ff841b82 */ /* 0x000e220000000a00 */
[C---:B------:R-:W-:Y:S02]  /*2ce0*/  IADD3 R134, R172.reuse, 0x20, RZ ;  /* 0x00000020ac867810 */ /* 0x040fe40007ffe0ff */
[----:B0-----:R-:W-:-:S04]  /*2cf0*/  @P1 LEA R132, P3, R172, R132, 0x4 ;  /* 0x00000084ac841211 */ /* 0x001fc800078620ff */
[----:B------:R-:W-:-:S05]  /*2d00*/  @P1 LEA.HI.X R133, R172, R133, RZ, 0x4, P3 ;  /* 0x00000085ac851211 */ /* 0x000fca00018f24ff */
[----:B------:R0:W-:Y:S04]  /*2d10*/  @P1 STG.E.128 desc[UR4][R132.64], R52 ;  /* 0x0000003484001986 */ /* 0x0001e8000c101d04 */
.L_x_52700:
[----:B------:R-:W-:Y:S05]  /*2d20*/  BSYNC B0 ;  /* 0x0000000000007941 */ /* 0x000fea0003800000 */
.L_x_52699:
        /* <DEDUP_REMOVED lines=24> */
.L_x_52720:
[----:B-----5:R-:W-:Y:S01]  /*2eb0*/  FADD.FTZ R56, R44, R56 ;  /* 0x000000382c387221 */ /* 0x020fe20000010000 */
[----:B------:R-:W-:Y:S06]  /*2ec0*/  BRA `(.L_x_52721) ;  /* 0x0000000000087947 */ /* 0x000fec0003800000 */
.L_x_52719:
[----:B-----5:R-:W-:-:S04]  /*2ed0*/  FADD.FTZ R56, R40, R56 ;  /* 0x0000003828387221 */ /* 0x020fc80000010000 */
[----:B------:R-:W-:-:S07]  /*2ee0*/  @P3 FADD.FTZ R56, R44, R56 ;  /* 0x000000382c383221 */ /* 0x000fce0000010000 */
.L_x_52721:
[----:B0----5:R-:W-:-:S07]  /*2ef0*/  MOV R52, R56 ;  /* 0x0000003800347202 */ /* 0x021fce0000000f00 */
.L_x_52722:
[----:B------:R-:W-:Y:S05]  /*2f00*/  @P4 BRA `(.L_x_52723) ;  /* 0x00000000001c4947 */ /* 0x000fea0003800000 */
[----:B------:R-:W-:-:S04]  /*2f10*/  ISETP.NE.U32.AND P5, PT, RZ, UR12, PT ;  /* 0x0000000cff007c0c */ /* 0x000fc8000bfa5070 */
[----:B------:R-:W-:-:S13]  /*2f20*/  ISETP.NE.AND.EX P5, PT, RZ, UR13, PT, P5 ;  /* 0x0000000dff007c0c */ /* 0x000fda000bfa5350 */
[----:B------:R-:W-:Y:S05]  /*2f30*/  @P5 BRA `(.L_x_52724) ;  /* 0x0000000000085947 */ /* 0x000fea0003800000 */
[----:B------:R-:W-:Y:S05]  /*2f40*/  @P1 BRA `(.L_x_52725) ;  /* 0x0000000000141947 */ /* 0x000fea0003800000 */
[----:B------:R-:W-:Y:S05]  /*2f50*/  BRA `(.L_x_52726) ;  /* 0x0000000000147947 */ /* 0x000fea0003800000 */
.L_x_52724:
[----:B-----5:R-:W-:Y:S01]  /*2f60*/  FADD.FTZ R57, R45, R57 ;  /* 0x000000392d397221 */ /* 0x020fe20000010000 */
[----:B------:R-:W-:Y:S06]  /*2f70*/  BRA `(.L_x_52725) ;  /* 0x0000000000087947 */ /* 0x000fec0003800000 */
.L_x_52723:
[----:B-----5:R-:W-:-:S04]  /*2f80*/  FADD.FTZ R57, R41, R57 ;  /* 0x0000003929397221 */ /* 0x020fc80000010000 */
[----:B------:R-:W-:-:S07]  /*2f90*/  @P3 FADD.FTZ R57, R45, R57 ;  /* 0x000000392d393221 */ /* 0x000fce0000010000 */
.L_x_52725:
[----:B0----5:R-:W-:-:S07]  /*2fa0*/  MOV R53, R57 ;  /* 0x0000003900357202 */ /* 0x021fce0000000f00 */
.L_x_52726:
[----:B------:R-:W-:Y:S05]  /*2fb0*/  @P4 BRA `(.L_x_52727) ;  /* 0x00000000001c4947 */ /* 0x000fea0003800000 */
[----:B------:R-:W-:-:S04]  /*2fc0*/  ISETP.NE.U32.AND P5, PT, RZ, UR12, PT ;  /* 0x0000000cff007c0c */ /* 0x000fc8000bfa5070 */
[----:B------:R-:W-:-:S13]  /*2fd0*/  ISETP.NE.AND.EX P5, PT, RZ, UR13, PT, P5 ;  /* 0x0000000dff007c0c */ /* 0x000fda000bfa5350 */
[----:B------:R-:W-:Y:S05]  /*2fe0*/  @P5 BRA `(.L_x_52728) ;  /* 0x0000000000085947 */ /* 0x000fea0003800000 */
[----:B------:R-:W-:Y:S05]  /*2ff0*/  @P1 BRA `(.L_x_52729) ;  /* 0x0000000000141947 */ /* 0x000fea0003800000 */
[----:B------:R-:W-:Y:S05]  /*3000*/  BRA `(.L_x_52730) ;  /* 0x0000000000147947 */ /* 0x000fea0003800000 */
.L_x_52728:
[----:B-----5:R-:W-:Y:S01]  /*3010*/  FADD.FTZ R58, R46, R58 ;  /* 0x0000003a2e3a7221 */ /* 0x020fe20000010000 */
[----:B------:R-:W-:Y:S06]  /*3020*/  BRA `(.L_x_52729) ;  /* 0x0000000000087947 */ /* 0x000fec0003800000 */
.L_x_52727:
[----:B-----5:R-:W-:-:S04]  /*3030*/  FADD.FTZ R58, R42, R58 ;  /* 0x0000003a2a3a7221 */ /* 0x020fc80000010000 */
[----:B------:R-:W-:-:S07]  /*3040*/  @P3 FADD.FTZ R58, R46, R58 ;  /* 0x0000003a2e3a3221 */ /* 0x000fce0000010000 */
.L_x_52729:
[----:B0----5:R-:W-:-:S07]  /*3050*/  MOV R54, R58 ;  /* 0x0000003a00367202 */ /* 0x021fce0000000f00 */
.L_x_52730:
[----:B------:R-:W-:Y:S05]  /*3060*/  @P4 BRA `(.L_x_52731) ;  /* 0x00000000001c4947 */ /* 0x000fea0003800000 */
[----:B------:R-:W-:-:S04]  /*3070*/  ISETP.NE.U32.AND P3, PT, RZ, UR12, PT ;  /* 0x0000000cff007c0c */ /* 0x000fc8000bf65070 */
[----:B------:R-:W-:-:S13]  /*3080*/  ISETP.NE.AND.EX P3, PT, RZ, UR13, PT, P3 ;  /* 0x0000000dff007c0c */ /* 0x000fda000bf65330 */
[----:B------:R-:W-:Y:S05]  /*3090*/  @P3 BRA `(.L_x_52732) ;  /* 0x0000000000083947 */ /* 0x000fea0003800000 */
[----:B------:R-:W-:Y:S05]  /*30a0*/  @P1 BRA `(.L_x_52733) ;  /* 0x0000000000141947 */ /* 0x000fea0003800000 */
[----:B------:R-:W-:Y:S05]  /*30b0*/  BRA `(.L_x_52734) ;  /* 0x0000000000147947 */ /* 0x000fea0003800000 */
.L_x_52732:
[----:B-----5:R-:W-:Y:S01]  /*30c0*/  FADD.FTZ R59, R47, R59 ;  /* 0x0000003b2f3b7221 */ /* 0x020fe20000010000 */
[----:B------:R-:W-:Y:S06]  /*30d0*/  BRA `(.L_x_52733) ;  /* 0x0000000000087947 */ /* 0x000fec0003800000 */
.L_x_52731:
[----:B-----5:R-:W-:-:S04]  /*30e0*/  FADD.FTZ R59, R43, R59 ;  /* 0x0000003b2b3b7221 */ /* 0x020fc80000010000 */
[----:B------:R-:W-:-:S07]  /*30f0*/  @P3 FADD.FTZ R59, R47, R59 ;  /* 0x0000003b2f3b3221 */ /* 0x000fce0000010000 */
.L_x_52733:
[----:B0----5:R-:W-:-:S07]  /*3100*/  MOV R55, R59 ;  /* 0x0000003b00377202 */ /* 0x021fce0000000f00 */
.L_x_52734:
[----:B0-----:R-:W0:Y:S02]  /*3110*/  @P1 LDC.64 R132, c[0x0][0x238] ;  /* 0x00008e00ff841b82 */ /* 0x001e240000000a00 */
[----:B0-----:R-:W-:-:S04]  /*3120*/  @P1 LEA R132, P3, R134, R132, 0x4 ;  /* 0x0000008486841211 */ /* 0x001fc800078620ff */
[C---:B------:R-:W-:Y:S02]  /*3130*/  @P1 LEA.HI.X R133, R134.reuse, R133, RZ, 0x4, P3 ;  /* 0x0000008586851211 */ /* 0x040fe400018f24ff */
[----:B------:R-:W-:-:S03]  /*3140*/  IADD3 R134, R134, 0x20, RZ ;  /* 0x0000002086867810 */ /* 0x000fc60007ffe0ff */
[----:B------:R1:W-:Y:S04]  /*3150*/  @P1 STG.E.128 desc[UR4][R132.64], R52 ;  /* 0x0000003484001986 */ /* 0x0003e8000c101d04 */
.L_x_52718:
[----:B------:R-:W-:Y:S05]  /*3160*/  BSYNC B0 ;  /* 0x0000000000007941 */ /* 0x000fea0003800000 */
.L_x_52717:
[----:B------:R-:W-:Y:S01]  /*3170*/  ISETP.GE.U32.AND P3, PT, R0, 0x60, PT ;  /* 0x000000600000780c */ /* 0x000fe20003f66070 */
[----:B------:R-:W-:-:S12]  /*3180*/  BSSY B0, `(.L_x_52735) ;  /* 0x0000042000007945 */ /* 0x000fd80003800000 */
[----:B------:R-:W-:Y:S05]  /*3190*/  @!P3 BRA `(.L_x_52736) ;  /* 0x000000040000b947 */ /* 0x000fea0003800000 */
[----:B------:R-:W-:Y:S01]  /*31a0*/  ISETP.NE.U32.AND P3, PT, RZ, UR10, PT ;  /* 0x0000000aff007c0c */ /* 0x000fe2000bf65070 */
[----:B------:R-:W2:Y:S03]  /*31b0*/  LDC.64 R62, c[0x0][0x220] ;  /* 0x00008800ff3e7b82 */ /* 0x000ea60000000a00 */
[----:B------:R-:W-:-:S13]  /*31c0*/  ISETP.NE.AND.EX P3, PT, RZ, UR11, PT, P3 ;  /* 0x0000000bff007c0c */ /* 0x000fda000bf65330 */
[----:B------:R-:W-:-:S04]  /*31d0*/  @P3 LEA R60, P4, R134, UR10, 0x4 ;  /* 0x0000000a863c3c11 */ /* 0x000fc8000f8820ff */
[----:B------:R-:W-:-:S05]  /*31e0*/  @P3 LEA.HI.X R61, R134, UR11, RZ, 0x4, P4 ;  /* 0x0000000b863d3c11 */ /* 0x000fca000a0f24ff */
[----:B-----5:R3:W5:Y:S01]  /*31f0*/  @P3 LDG.E.128 R40, desc[UR4][R60.64] ;  /* 0x000000043c283981 */ /* 0x020762000c1e1d00 */
[----:B------:R-:W-:-:S04]  /*3200*/  ISETP.NE.U32.AND P3, PT, RZ, UR12, PT ;  /* 0x0000000cff007c0c */ /* 0x000fc8000bf65070 */
[----:B------:R-:W-:-:S13]  /*3210*/  ISETP.NE.AND.EX P3, PT, RZ, UR13, PT, P3 ;  /* 0x0000000dff007c0c */ /* 0x000fda000bf65330 */
[----:B---3--:R-:W-:-:S04]  /*3220*/  @P3 LEA R60, P4, R134, UR12, 0x4 ;  /* 0x0000000c863c3c11 */ /* 0x008fc8000f8820ff */
[----:B------:R-:W-:-:S05]  /*3230*/  @P3 LEA.HI.X R61, R134, UR13, RZ, 0x4, P4 ;  /* 0x0000000d863d3c11 */ /* 0x000fca000a0f24ff */
[----:B------:R2:W5:Y:S02]  /*3240*/  @P3 LDG.E.128 R44, desc[UR4][R60.64] ;  /* 0x000000043c2c3981 */ /* 0x000564000c1e1d00 */
[----:B--2---:R-:W-:-:S06]  /*3250*/  IMAD.WIDE.U32 R60, R134, 0x10, R62 ;  /* 0x00000010863c7825 */ /* 0x004fcc00078e003e */
        /* <DEDUP_REMOVED lines=9> */
.L_x_52738:
[----:B-----5:R-:W-:Y:S01]  /*32f0*/  FADD.FTZ R60, R44, R60 ;  /* 0x0000003c2c3c7221 */ /* 0x020fe20000010000 */
[----:B------:R-:W-:Y:S06]  /*3300*/  BRA `(.L_x_52739) ;  /* 0x0000000000087947 */ /* 0x000fec0003800000 */
.L_x_52737:
[----:B-----5:R-:W-:-:S04]  /*3310*/  FADD.FTZ R60, R40, R60 ;  /* 0x0000003c283c7221 */ /* 0x020fc80000010000 */
[----:B------:R-:W-:-:S07]  /*3320*/  @P3 FADD.FTZ R60, R44, R60 ;  /* 0x0000003c2c3c3221 */ /* 0x000fce0000010000 */
.L_x_52739:
[----:B01---5:R-:W-:-:S07]  /*3330*/  MOV R52, R60 ;  /* 0x0000003c00347202 */ /* 0x023fce0000000f00 */
.L_x_52740:
[----:B------:R-:W-:Y:S05]  /*3340*/  @P4 BRA `(.L_x_52741) ;  /* 0x00000000001c4947 */ /* 0x000fea0003800000 */
[----:B------:R-:W-:-:S04]  /*3350*/  ISETP.NE.U32.AND P5, PT, RZ, UR12, PT ;  /* 0x0000000cff007c0c */ /* 0x000fc8000bfa5070 */
[----:B------:R-:W-:-:S13]  /*3360*/  ISETP.NE.AND.EX P5, PT, RZ, UR13, PT, P5 ;  /* 0x0000000dff007c0c */ /* 0x000fda000bfa5350 */
[----:B------:R-:W-:Y:S05]  /*3370*/  @P5 BRA `(.L_x_52742) ;  /* 0x0000000000085947 */ /* 0x000fea0003800000 */
[----:B------:R-:W-:Y:S05]  /*3380*/  @P1 BRA `(.L_x_52743) ;  /* 0x0000000000141947 */ /* 0x000fea0003800000 */
[----:B------:R-:W-:Y:S05]  /*3390*/  BRA `(.L_x_52744) ;  /* 0x0000000000147947 */ /* 0x000fea0003800000 */
.L_x_52742:
[----:B-----5:R-:W-:Y:S01]  /*33a0*/  FADD.FTZ R61, R45, R61 ;  /* 0x0000003d2d3d7221 */ /* 0x020fe20000010000 */
[----:B------:R-:W-:Y:S06]  /*33b0*/  BRA `(.L_x_52743) ;  /* 0x0000000000087947 */ /* 0x000fec0003800000 */
.L_x_52741:
[----:B-----5:R-:W-:-:S04]  /*33c0*/  FADD.FTZ R61, R41, R61 ;  /* 0x0000003d293d7221 */ /* 0x020fc80000010000 */
[----:B------:R-:W-:-:S07]  /*33d0*/  @P3 FADD.FTZ R61, R45, R61 ;  /* 0x0000003d2d3d3221 */ /* 0x000fce0000010000 */
.L_x_52743:
[----:B01---5:R-:W-:-:S07]  /*33e0*/  MOV R53, R61 ;  /* 0x0000003d00357202 */ /* 0x023fce0000000f00 */
.L_x_52744:
[----:B------:R-:W-:Y:S05]  /*33f0*/  @P4 BRA `(.L_x_52745) ;  /* 0x00000000001c4947 */ /* 0x000fea0003800000 */
[----:B------:R-:W-:-:S04]  /*3400*/  ISETP.NE.U32.AND P5, PT, RZ, UR12, PT ;  /* 0x0000000cff007c0c */ /* 0x000fc8000bfa5070 */
[----:B------:R-:W-:-:S13]  /*3410*/  ISETP.NE.AND.EX P5, PT, RZ, UR13, PT, P5 ;  /* 0x0000000dff007c0c */ /* 0x000fda000bfa5350 */
[----:B------:R-:W-:Y:S05]  /*3420*/  @P5 BRA `(.L_x_52746) ;  /* 0x0000000000085947 */ /* 0x000fea0003800000 */
[----:B------:R-:W-:Y:S05]  /*3430*/  @P1 BRA `(.L_x_52747) ;  /* 0x0000000000141947 */ /* 0x000fea0003800000 */
[----:B------:R-:W-:Y:S05]  /*3440*/  BRA `(.L_x_52748) ;  /* 0x0000000000147947 */ /* 0x000fea0003800000 */
.L_x_52746:
[----:B-----5:R-:W-:Y:S01]  /*3450*/  FADD.FTZ R62, R46, R62 ;  /* 0x0000003e2e3e7221 */ /* 0x020fe20000010000 */
[----:B------:R-:W-:Y:S06]  /*3460*/  BRA `(.L_x_52747) ;  /* 0x0000000000087947 */ /* 0x000fec0003800000 */
.L_x_52745:
[----:B-----5:R-:W-:-:S04]  /*3470*/  FADD.FTZ R62, R42, R62 ;  /* 0x0000003e2a3e7221 */ /* 0x020fc80000010000 */
[----:B------:R-:W-:-:S07]  /*3480*/  @P3 FADD.FTZ R62, R46, R62 ;  /* 0x0000003e2e3e3221 */ /* 0x000fce0000010000 */
.L_x_52747:
[----:B01---5:R-:W-:-:S07]  /*3490*/  MOV R54, R62 ;  /* 0x0000003e00367202 */ /* 0x023fce0000000f00 */
.L_x_52748:
[----:B------:R-:W-:Y:S05]  /*34a0*/  @P4 BRA `(.L_x_52749) ;  /* 0x00000000001c4947 */ /* 0x000fea0003800000 */
[----:B------:R-:W-:-:S04]  /*34b0*/  ISETP.NE.U32.AND P3, PT, RZ, UR12, PT ;  /* 0x0000000cff007c0c */ /* 0x000fc8000bf65070 */
[----:B------:R-:W-:-:S13]  /*34c0*/  ISETP.NE.AND.EX P3, PT, RZ, UR13, PT, P3 ;  /* 0x0000000dff007c0c */ /* 0x000fda000bf65330 */
[----:B------:R-:W-:Y:S05]  /*34d0*/  @P3 BRA `(.L_x_52750) ;  /* 0x0000000000083947 */ /* 0x000fea0003800000 */
[----:B------:R-:W-:Y:S05]  /*34e0*/  @P1 BRA `(.L_x_52751) ;  /* 0x0000000000141947 */ /* 0x000fea0003800000 */
[----:B------:R-:W-:Y:S05]  /*34f0*/  BRA `(.L_x_52752) ;  /* 0x0000000000147947 */ /* 0x000fea0003800000 */
.L_x_52750:
[----:B-----5:R-:W-:Y:S01]  /*3500*/  FADD.FTZ R63, R47, R63 ;  /* 0x0000003f2f3f7221 */ /* 0x020fe20000010000 */
[----:B------:R-:W-:Y:S06]  /*3510*/  BRA `(.L_x_52751) ;  /* 0x0000000000087947 */ /* 0x000fec0003800000 */
.L_x_52749:
[----:B-----5:R-:W-:-:S04]  /*3520*/  FADD.FTZ R63, R43, R63 ;  /* 0x0000003f2b3f7221 */ /* 0x020fc80000010000 */
[----:B------:R-:W-:-:S07]  /*3530*/  @P3 FADD.FTZ R63, R47, R63 ;  /* 0x0000003f2f3f3221 */ /* 0x000fce0000010000 */
.L_x_52751:
[----:B01---5:R-:W-:-:S07]  /*3540*/  MOV R55, R63 ;  /* 0x0000003f00377202 */ /* 0x023fce0000000f00 */
.L_x_52752:
[----:B01----:R-:W0:Y:S02]  /*3550*/  @P1 LDC.64 R132, c[0x0][0x238] ;  /* 0x00008e00ff841b82 */ /* 0x003e240000000a00 */
[----:B0-----:R-:W-:-:S04]  /*3560*/  @P1 LEA R132, P3, R134, R132, 0x4 ;  /* 0x0000008486841211 */ /* 0x001fc800078620ff */
[C---:B------:R-:W-:Y:S02]  /*3570*/  @P1 LEA.HI.X R133, R134.reuse, R133, RZ, 0x4, P3 ;  /* 0x0000008586851211 */ /* 0x040fe400018f24ff */
[----:B------:R-:W-:-:S03]  /*3580*/  IADD3 R134, R134, 0x20, RZ ;  /* 0x0000002086867810 */ /* 0x000fc60007ffe0ff */
[----:B------:R2:W-:Y:S04]  /*3590*/  @P1 STG.E.128 desc[UR4][R132.64], R52 ;  /* 0x0000003484001986 */ /* 0x0005e8000c101d04 */
.L_x_52736:
[----:B------:R-:W-:Y:S05]  /*35a0*/  BSYNC B0 ;  /* 0x0000000000007941 */ /* 0x000fea0003800000 */
.L_x_52735:
[----:B------:R-:W-:Y:S01]  /*35b0*/  ISETP.GE.U32.AND P3, PT, R0, 0x80, PT ;  /* 0x000000800000780c */ /* 0x000fe20003f66070 */
[----:B------:R-:W-:-:S12]  /*35c0*/  BSSY B0, `(.L_x_52753) ;  /* 0x0000042000007945 */ /* 0x000fd80003800000 */
[----:B------:R-:W-:Y:S05]  /*35d0*/  @!P3 BRA `(.L_x_52754) ;  /* 0x000000040000b947 */ /* 0x000fea0003800000 */
[----:B------:R-:W-:Y:S01]  /*35e0*/  ISETP.NE.U32.AND P3, PT, RZ, UR10, PT ;  /* 0x0000000aff007c0c */ /* 0x000fe2000bf65070 */
[----:B------:R-:W3:Y:S03]  /*35f0*/  LDC.64 R66, c[0x0][0x220] ;  /* 0x00008800ff427b82 */ /* 0x000ee60000000a00 */
        /* <DEDUP_REMOVED lines=9> */
[----:B---3--:R-:W-:-:S06]  /*3690*/  IMAD.WIDE.U32 R64, R134, 0x10, R66 ;  /* 0x0000001086407825 */ /* 0x008fcc00078e0042 */
        /* <DEDUP_REMOVED lines=9> */
.L_x_52756:
[----:B-----5:R-:W-:Y:S01]  /*3730*/  FADD.FTZ R64, R44, R64 ;  /* 0x000000402c407221 */ /* 0x020fe20000010000 */
[----:B------:R-:W-:Y:S06]  /*3740*/  BRA `(.L_x_52757) ;  /* 0x0000000000087947 */ /* 0x000fec0003800000 */
.L_x_52755:
[----:B-----5:R-:W-:-:S04]  /*3750*/  FADD.FTZ R64, R40, R64 ;  /* 0x0000004028407221 */ /* 0x020fc80000010000 */
[----:B------:R-:W-:-:S07]  /*3760*/  @P3 FADD.FTZ R64, R44, R64 ;  /* 0x000000402c403221 */ /* 0x000fce0000010000 */
.L_x_52757:
[----:B012--5:R-:W-:-:S07]  /*3770*/  MOV R52, R64 ;  /* 0x0000004000347202 */ /* 0x027fce0000000f00 */
.L_x_52758:
[----:B------:R-:W-:Y:S05]  /*3780*/  @P4 BRA `(.L_x_52759) ;  /* 0x00000000001c4947 */ /* 0x000fea0003800000 */
[----:B------:R-:W-:-:S04]  /*3790*/  ISETP.NE.U32.AND P5, PT, RZ, UR12, PT ;  /* 0x0000000cff007c0c */ /* 0x000fc8000bfa5070 */
[----:B------:R-:W-:-:S13]  /*37a0*/  ISETP.NE.AND.EX P5, PT, RZ, UR13, PT, P5 ;  /* 0x0000000dff007c0c */ /* 0x000fda000bfa5350 */
[----:B------:R-:W-:Y:S05]  /*37b0*/  @P5 BRA `(.L_x_52760) ;  /* 0x0000000000085947 */ /* 0x000fea0003800000 */
[----:B------:R-:W-:Y:S05]  /*37c0*/  @P1 BRA `(.L_x_52761) ;  /* 0x0000000000141947 */ /* 0x000fea0003800000 */
[----:B------:R-:W-:Y:S05]  /*37d0*/  BRA `(.L_x_52762) ;  /* 0x0000000000147947 */ /* 0x000fea0003800000 */
.L_x_52760:
[----:B-----5:R-:W-:Y:S01]  /*37e0*/  FADD.FTZ R65, R45, R65 ;  /* 0x000000412d417221 */ /* 0x020fe20000010000 */
[----:B------:R-:W-:Y:S06]  /*37f0*/  BRA `(.L_x_52761) ;  /* 0x0000000000087947 */ /* 0x000fec0003800000 */
.L_x_52759:
[----:B-----5:R-:W-:-:S04]  /*3800*/  FADD.FTZ R65, R41, R65 ;  /* 0x0000004129417221 */ /* 0x020fc80000010000 */
[----:B------:R-:W-:-:S07]  /*3810*/  @P3 FADD.FTZ R65, R45, R65 ;  /* 0x000000412d413221 */ /* 0x000fce0000010000 */
.L_x_52761:
[----:B012--5:R-:W-:-:S07]  /*3820*/  MOV R53, R65 ;  /* 0x0000004100357202 */ /* 0x027fce0000000f00 */
.L_x_52762:
[----:B------:R-:W-:Y:S05]  /*3830*/  @P4 BRA `(.L_x_52763) ;  /* 0x00000000001c4947 */ /* 0x000fea0003800000 */
[----:B------:R-:W-:-:S04]  /*3840*/  ISETP.NE.U32.AND P5, PT, RZ, UR12, PT ;  /* 0x0000000cff007c0c */ /* 0x000fc8000bfa5070 */
[----:B------:R-:W-:-:S13]  /*3850*/  ISETP.NE.AND.EX P5, PT, RZ, UR13, PT, P5 ;  /* 0x0000000dff007c0c */ /* 0x000fda000bfa5350 */
[----:B------:R-:W-:Y:S05]  /*3860*/  @P5 BRA `(.L_x_52764) ;  /* 0x0000000000085947 */ /* 0x000fea0003800000 */
[----:B------:R-:W-:Y:S05]  /*3870*/  @P1 BRA `(.L_x_52765) ;  /* 0x0000000000141947 */ /* 0x000fea0003800000 */
[----:B------:R-:W-:Y:S05]  /*3880*/  BRA `(.L_x_52766) ;  /* 0x0000000000147947 */ /* 0x000fea0003800000 */
.L_x_52764:
[----:B-----5:R-:W-:Y:S01]  /*3890*/  FADD.FTZ R66, R46, R66 ;  /* 0x000000422e427221 */ /* 0x020fe20000010000 */
[----:B------:R-:W-:Y:S06]  /*38a0*/  BRA `(.L_x_52765) ;  /* 0x0000000000087947 */ /* 0x000fec0003800000 */
.L_x_52763:
[----:B-----5:R-:W-:-:S04]  /*38b0*/  FADD.FTZ R66, R42, R66 ;  /* 0x000000422a427221 */ /* 0x020fc80000010000 */
[----:B------:R-:W-:-:S07]  /*38c0*/  @P3 FADD.FTZ R66, R46, R66 ;  /* 0x000000422e423221 */ /* 0x000fce0000010000 */
.L_x_52765:
[----:B012--5:R-:W-:-:S07]  /*38d0*/  MOV R54, R66 ;  /* 0x0000004200367202 */ /* 0x027fce0000000f00 */
.L_x_52766:
[----:B------:R-:W-:Y:S05]  /*38e0*/  @P4 BRA `(.L_x_52767) ;  /* 0x00000000001c4947 */ /* 0x000fea0003800000 */
[----:B------:R-:W-:-:S04]  /*38f0*/  ISETP.NE.U32.AND P3, PT, RZ, UR12, PT ;  /* 0x0000000cff007c0c */ /* 0x000fc8000bf65070 */
[----:B------:R-:W-:-:S13]  /*3900*/  ISETP.NE.AND.EX P3, PT, RZ, UR13, PT, P3 ;  /* 0x0000000dff007c0c */ /* 0x000fda000bf65330 */
[----:B------:R-:W-:Y:S05]  /*3910*/  @P3 BRA `(.L_x_52768) ;  /* 0x0000000000083947 */ /* 0x000fea0003800000 */
[----:B------:R-:W-:Y:S05]  /*3920*/  @P1 BRA `(.L_x_52769) ;  /* 0x0000000000141947 */ /* 0x000fea0003800000 */
[----:B------:R-:W-:Y:S05]  /*3930*/  BRA `(.L_x_52770) ;  /* 0x0000000000147947 */ /* 0x000fea0003800000 */
.L_x_52768:
[----:B-----5:R-:W-:Y:S01]  /*3940*/  FADD.FTZ R67, R47, R67 ;  /* 0x000000432f437221 */ /* 0x020fe20000010000 */
[----:B------:R-:W-:Y:S06]  /*3950*/  BRA `(.L_x_52769) ;  /* 0x0000000000087947 */ /* 0x000fec0003800000 */
.L_x_52767:
[----:B-----5:R-:W-:-:S04]  /*3960*/  FADD.FTZ R67, R43, R67 ;  /* 0x000000432b437221 */ /* 0x020fc80000010000 */
[----:B------:R-:W-:-:S07]  /*3970*/  @P3 FADD.FTZ R67, R47, R67 ;  /* 0x000000432f433221 */ /* 0x000fce0000010000 */
.L_x_52769:
[----:B012--5:R-:W-:-:S07]  /*3980*/  MOV R55, R67 ;  /* 0x0000004300377202 */ /* 0x027fce0000000f00 */
.L_x_52770:
[----:B012---:R-:W0:Y:S02]  /*3990*/  @P1 LDC.64 R132, c[0x0][0x238] ;  /* 0x00008e00ff841b82 */ /* 0x007e240000000a00 */
[----:B0-----:R-:W-:-:S04]  /*39a0*/  @P1 LEA R132, P3, R134, R132, 0x4 ;  /* 0x0000008486841211 */ /* 0x001fc800078620ff */
[C---:B------:R-:W-:Y:S02]  /*39b0*/  @P1 LEA.HI.X R133, R134.reuse, R133, RZ, 0x4, P3 ;  /* 0x0000008586851211 */ /* 0x040fe400018f24ff */
[----:B------:R-:W-:-:S03]  /*39c0*/  IADD3 R134, R134, 0x20, RZ ;  /* 0x0000002086867810 */ /* 0x000fc60007ffe0ff */
[----:B------:R3:W-:Y:S04]  /*39d0*/  @P1 STG.E.128 desc[UR4][R132.64], R52 ;  /* 0x0000003484001986 */ /* 0x0007e8000c101d04 */
.L_x_52754:
[----:B------:R-:W-:Y:S05]  /*39e0*/  BSYNC B0 ;  /* 0x0000000000007941 */ /* 0x000fea0003800000 */
.L_x_52753:
[----:B------:R-:W-:Y:S01]  /*39f0*/  ISETP.GE.U32.AND P3, PT, R0, 0xa0, PT ;  /* 0x000000a00000780c */ /* 0x000fe20003f66070 */
[----:B------:R-:W-:-:S12]  /*3a00*/  BSSY B0, `(.L_x_52771) ;  /* 0x0000042000007945 */ /* 0x000fd80003800000 */
[----:B------:R-:W-:Y:S05]  /*3a10*/  @!P3 BRA `(.L_x_52772) ;  /* 0x000000040000b947 */ /* 0x000fea0003800000 */
[----:B------:R-:W-:Y:S01]  /*3a20*/  ISETP.NE.U32.AND P3, PT, RZ, UR10, PT ;  /* 0x0000000aff007c0c */ /* 0x000fe2000bf65070 */
[----:B------:R-:W4:Y:S03]  /*3a30*/  LDC.64 R70, c[0x0][0x220] ;  /* 0x00008800ff467b82 */ /* 0x000f260000000a00 */
        /* <DEDUP_REMOVED lines=9> */
[----:B----4-:R-:W-:-:S06]  /*3ad0*/  IMAD.WIDE.U32 R68, R134, 0x10, R70 ;  /* 0x0000001086447825 */ /* 0x010fcc00078e0046 */
        /* <DEDUP_REMOVED lines=9> */
.L_x_52774:
[----:B-----5:R-:W-:Y:S01]  /*3b70*/  FADD.FTZ R68, R44, R68 ;  /* 0x000000442c447221 */ /* 0x020fe20000010000 */
[----:B------:R-:W-:Y:S06]  /*3b80*/  BRA `(.L_x_52775) ;  /* 0x0000000000087947 */ /* 0x000fec0003800000 */
.L_x_52773:
[----:B-----5:R-:W-:-:S04]  /*3b90*/  FADD.FTZ R68, R40, R68 ;  /* 0x0000004428447221 */ /* 0x020fc80000010000 */
[----:B------:R-:W-:-:S07]  /*3ba0*/  @P3 FADD.FTZ R68, R44, R68 ;  /* 0x000000442c443221 */ /* 0x000fce0000010000 */
.L_x_52775:
[----:B-123-5:R-:W-:-:S07]  /*3bb0*/  MOV R52, R68 ;  /* 0x0000004400347202 */ /* 0x02efce0000000f00 */
.L_x_52776:
[----:B------:R-:W-:Y:S05]  /*3bc0*/  @P4 BRA `(.L_x_52777) ;  /* 0x00000000001c4947 */ /* 0x000fea0003800000 */
[----:B------:R-:W-:-:S04]  /*3bd0*/  ISETP.NE.U32.AND P5, PT, RZ, UR12, PT ;  /* 0x0000000cff007c0c */ /* 0x000fc8000bfa5070 */
[----:B------:R-:W-:-:S13]  /*3be0*/  ISETP.NE.AND.EX P5, PT, RZ, UR13, PT, P5 ;  /* 0x0000000dff007c0c */ /* 0x000fda000bfa5350 */
[----:B------:R-:W-:Y:S05]  /*3bf0*/  @P5 BRA `(.L_x_52778) ;  /* 0x0000000000085947 */ /* 0x000fea0003800000 */
[----:B------:R-:W-:Y:S05]  /*3c00*/  @P1 BRA `(.L_x_52779) ;  /* 0x0000000000141947 */ /* 0x000fea0003800000 */
[----:B------:R-:W-:Y:S05]  /*3c10*/  BRA `(.L_x_52780) ;  /* 0x0000000000147947 */ /* 0x000fea0003800000 */
.L_x_52778:
[----:B-----5:R-:W-:Y:S01]  /*3c20*/  FADD.FTZ R69, R45, R69 ;  /* 0x000000452d457221 */ /* 0x020fe20000010000 */
[----:B------:R-:W-:Y:S06]  /*3c30*/  BRA `(.L_x_52779) ;  /* 0x0000000000087947 */ /* 0x000fec0003800000 */
.L_x_52777:
[----:B-----5:R-:W-:-:S04]  /*3c40*/  FADD.FTZ R69, R41, R69 ;  /* 0x0000004529457221 */ /* 0x020fc80000010000 */
[----:B------:R-:W-:-:S07]  /*3c50*/  @P3 FADD.FTZ R69, R45, R69 ;  /* 0x000000452d453221 */ /* 0x000fce0000010000 */
.L_x_52779:
[----:B-123-5:R-:W-:-:S07]  /*3c60*/  MOV R53, R69 ;  /* 0x0000004500357202 */ /* 0x02efce0000000f00 */
.L_x_52780:
[----:B------:R-:W-:Y:S05]  /*3c70*/  @P4 BRA `(.L_x_52781) ;  /* 0x00000000001c4947 */ /* 0x000fea0003800000 */
[----:B------:R-:W-:-:S04]  /*3c80*/  ISETP.NE.U32.AND P5, PT, RZ, UR12, PT ;  /* 0x0000000cff007c0c */ /* 0x000fc8000bfa5070 */
[----:B------:R-:W-:-:S13]  /*3c90*/  ISETP.NE.AND.EX P5, PT, RZ, UR13, PT, P5 ;  /* 0x0000000dff007c0c */ /* 0x000fda000bfa5350 */
[----:B------:R-:W-:Y:S05]  /*3ca0*/  @P5 BRA `(.L_x_52782) ;  /* 0x0000000000085947 */ /* 0x000fea0003800000 */
[----:B------:R-:W-:Y:S05]  /*3cb0*/  @P1 BRA `(.L_x_52783) ;  /* 0x0000000000141947 */ /* 0x000fea0003800000 */
[----:B------:R-:W-:Y:S05]  /*3cc0*/  BRA `(.L_x_52784) ;  /* 0x0000000000147947 */ /* 0x000fea0003800000 */
.L_x_52782:
[----:B-----5:R-:W-:Y:S01]  /*3cd0*/  FADD.FTZ R70, R46, R70 ;  /* 0x000000462e467221 */ /* 0x020fe20000010000 */
[----:B------:R-:W-:Y:S06]  /*3ce0*/  BRA `(.L_x_52783) ;  /* 0x0000000000087947 */ /* 0x000fec0003800000 */
.L_x_52781:
[----:B-----5:R-:W-:-:S04]  /*3cf0*/  FADD.FTZ R70, R42, R70 ;  /* 0x000000462a467221 */ /* 0x020fc80000010000 */
[----:B------:R-:W-:-:S07]  /*3d00*/  @P3 FADD.FTZ R70, R46, R70 ;  /* 0x000000462e463221 */ /* 0x000fce0000010000 */
.L_x_52783:
[----:B-123-5:R-:W-:-:S07]  /*3d10*/  MOV R54, R70 ;  /* 0x0000004600367202 */ /* 0x02efce0000000f00 */
.L_x_52784:
[----:B------:R-:W-:Y:S05]  /*3d20*/  @P4 BRA `(.L_x_52785) ;  /* 0x00000000001c4947 */ /* 0x000fea0003800000 */
[----:B------:R-:W-:-:S04]  /*3d30*/  ISETP.NE.U32.AND P3, PT, RZ, UR12, PT ;  /* 0x0000000cff007c0c */ /* 0x000fc8000bf65070 */
[----:B------:R-:W-:-:S13]  /*3d40*/  ISETP.NE.AND.EX P3, PT, RZ, UR13, PT, P3 ;  /* 0x0000000dff007c0c */ /* 0x000fda000bf65330 */
[----:B------:R-:W-:Y:S05]  /*3d50*/  @P3 BRA `(.L_x_52786) ;  /* 0x0000000000083947 */ /* 0x000fea0003800000 */
[----:B------:R-:W-:Y:S05]  /*3d60*/  @P1 BRA `(.L_x_52787) ;  /* 0x0000000000141947 */ /* 0x000fea0003800000 */
[----:B------:R-:W-:Y:S05]  /*3d70*/  BRA `(.L_x_52788) ;  /* 0x0000000000147947 */ /* 0x000fea0003800000 */
.L_x_52786:
[----:B-----5:R-:W-:Y:S01]  /*3d80*/  FADD.FTZ R71, R47, R71 ;  /* 0x000000472f477221 */ /* 0x020fe20000010000 */
[----:B------:R-:W-:Y:S06]  /*3d90*/  BRA `(.L_x_52787) ;  /* 0x0000000000087947 */ /* 0x000fec0003800000 */
.L_x_52785:
[----:B-----5:R-:W-:-:S04]  /*3da0*/  FADD.FTZ R71, R43, R71 ;  /* 0x000000472b477221 */ /* 0x020fc80000010000 */
[----:B------:R-:W-:-:S07]  /*3db0*/  @P3 FADD.FTZ R71, R47, R71 ;  /* 0x000000472f473221 */ /* 0x000fce0000010000 */
.L_x_52787:
[----:B-123-5:R-:W-:-:S07]  /*3dc0*/  MOV R55, R71 ;  /* 0x0000004700377202 */ /* 0x02efce0000000f00 */
.L_x_52788:
[----:B-123--:R-:W0:Y:S02]  /*3dd0*/  @P1 LDC.64 R132, c[0x0][0x238] ;  /* 0x00008e00ff841b82 */ /* 0x00ee240000000a00 */
[----:B0-----:R-:W-:-:S04]  /*3de0*/  @P1 LEA R132, P3, R134, R132, 0x4 ;  /* 0x0000008486841211 */ /* 0x001fc800078620ff */
[C---:B------:R-:W-:Y:S02]  /*3df0*/  @P1 LEA.HI.X R133, R134.reuse, R133, RZ, 0x4, P3 ;  /* 0x0000008586851211 */ /* 0x040fe400018f24ff */
[----:B------:R-:W-:-:S03]  /*3e00*/  IADD3 R134, R134, 0x20, RZ ;  /* 0x0000002086867810 */ /* 0x000fc60007ffe0ff */
[----:B------:R4:W-:Y:S04]  /*3e10*/  @P1 STG.E.128 desc[UR4][R132.64], R52 ;  /* 0x0000003484001986 */ /* 0x0009e8000c101d04 */
.L_x_52772:
[----:B------:R-:W-:Y:S05]  /*3e20*/  BSYNC B0 ;  /* 0x0000000000007941 */ /* 0x000fea0003800000 */
.L_x_52771:
[----:B------:R-:W-:Y:S01]  /*3e30*/  ISETP.GE.U32.AND P3, PT, R0, 0xc0, PT ;  /* 0x000000c00000780c */ /* 0x000fe20003f66070 */
[----:B------:R-:W-:-:S12]  /*3e40*/  BSSY B0, `(.L_x_52789) ;  /* 0x0000042000007945 */ /* 0x000fd80003800000 */
[----:B------:R-:W-:Y:S05]  /*3e50*/  @!P3 BRA `(.L_x_52790) ;  /* 0x000000040000b947 */ /* 0x000fea0003800000 */
[----:B------:R-:W-:Y:S01]  /*3e60*/  ISETP.NE.U32.AND P3, PT, RZ, UR10, PT ;  /* 0x0000000aff007c0c */ /* 0x000fe2000bf65070 */
[----:B------:R-:W0:Y:S03]  /*3e70*/  LDC.64 R74, c[0x0][0x220] ;  /* 0x00008800ff4a7b82 */ /* 0x000e260000000a00 */
        /* <DEDUP_REMOVED lines=19> */
.L_x_52792:
[----:B-----5:R-:W-:Y:S01]  /*3fb0*/  FADD.FTZ R72, R44, R72 ;  /* 0x000000482c487221 */ /* 0x020fe20000010000 */
[----:B------:R-:W-:Y:S06]  /*3fc0*/  BRA `(.L_x_52793) ;  /* 0x0000000000087947 */ /* 0x000fec0003800000 */
.L_x_52791:
[----:B-----5:R-:W-:-:S04]  /*3fd0*/  FADD.FTZ R72, R40, R72 ;  /* 0x0000004828487221 */ /* 0x020fc80000010000 */
[----:B------:R-:W-:-:S07]  /*3fe0*/  @P3 FADD.FTZ R72, R44, R72 ;  /* 0x000000482c483221 */ /* 0x000fce0000010000 */
.L_x_52793:
[----:B--2345:R-:W-:-:S07]  /*3ff0*/  MOV R52, R72 ;  /* 0x0000004800347202 */ /* 0x03cfce0000000f00 */
.L_x_52794:
[----:B------:R-:W-:Y:S05]  /*4000*/  @P4 BRA `(.L_x_52795) ;  /* 0x00000000001c4947 */ /* 0x000fea0003800000 */
[----:B------:R-:W-:-:S04]  /*4010*/  ISETP.NE.U32.AND P5, PT, RZ, UR12, PT ;  /* 0x0000000cff007c0c */ /* 0x000fc8000bfa5070 */
[----:B------:R-:W-:-:S13]  /*4020*/  ISETP.NE.AND.EX P5, PT, RZ, UR13, PT, P5 ;  /* 0x0000000dff007c0c */ /* 0x000fda000bfa5350 */
[----:B------:R-:W-:Y:S05]  /*4030*/  @P5 BRA `(.L_x_52796) ;  /* 0x0000000000085947 */ /* 0x000fea0003800000 */
[----:B------:R-:W-:Y:S05]  /*4040*/  @P1 BRA `(.L_x_52797) ;  /* 0x0000000000141947 */ /* 0x000fea0003800000 */
[----:B------:R-:W-:Y:S05]  /*4050*/  BRA `(.L_x_52798) ;  /* 0x0000000000147947 */ /* 0x000fea0003800000 */
.L_x_52796:
[----:B-----5:R-:W-:Y:S01]  /*4060*/  FADD.FTZ R73, R45, R73 ;  /* 0x000000492d497221 */ /* 0x020fe20000010000 */
[----:B------:R-:W-:Y:S06]  /*4070*/  BRA `(.L_x_52797) ;  /* 0x0000000000087947 */ /* 0x000fec0003800000 */
.L_x_52795:
[----:B-----5:R-:W-:-:S04]  /*4080*/  FADD.FTZ R73, R41, R73 ;  /* 0x0000004929497221 */ /* 0x020fc80000010000 */
[----:B------:R-:W-:-:S07]  /*4090*/  @P3 FADD.FTZ R73, R45, R73 ;  /* 0x000000492d493221 */ /* 0x000fce0000010000 */
.L_x_52797:
[----:B--2345:R-:W-:-:S07]  /*40a0*/  MOV R53, R73 ;  /* 0x0000004900357202 */ /* 0x03cfce0000000f00 */
.L_x_52798:
[----:B------:R-:W-:Y:S05]  /*40b0*/  @P4 BRA `(.L_x_52799) ;  /* 0x00000000001c4947 */ /* 0x000fea0003800000 */
[----:B------:R-:W-:-:S04]  /*40c0*/  ISETP.NE.U32.AND P5, PT, RZ, UR12, PT ;  /* 0x0000000cff007c0c */ /* 0x000fc8000bfa5070 */
[----:B------:R-:W-:-:S13]  /*40d0*/  ISETP.NE.AND.EX P5, PT, RZ, UR13, PT, P5 ;  /* 0x0000000dff007c0c */ /* 0x000fda000bfa5350 */
[----:B------:R-:W-:Y:S05]  /*40e0*/  @P5 BRA `(.L_x_52800) ;  /* 0x0000000000085947 */ /* 0x000fea0003800000 */
[----:B------:R-:W-:Y:S05]  /*40f0*/  @P1 BRA `(.L_x_52801) ;  /* 0x0000000000141947 */ /* 0x000fea0003800000 */
[----:B------:R-:W-:Y:S05]  /*4100*/  BRA `(.L_x_52802) ;  /* 0x0000000000147947 */ /* 0x000fea0003800000 */
.L_x_52800:
[----:B-----5:R-:W-:Y:S01]  /*4110*/  FADD.FTZ R74, R46, R74 ;  /* 0x0000004a2e4a7221 */ /* 0x020fe20000010000 */
[----:B------:R-:W-:Y:S06]  /*4120*/  BRA `(.L_x_52801) ;  /* 0x0000000000087947 */ /* 0x000fec0003800000 */
.L_x_52799:
[----:B-----5:R-:W-:-:S04]  /*4130*/  FADD.FTZ R74, R42, R74 ;  /* 0x0000004a2a4a7221 */ /* 0x020fc80000010000 */
[----:B------:R-:W-:-:S07]  /*4140*/  @P3 FADD.FTZ R74, R46, R74 ;  /* 0x0000004a2e4a3221 */ /* 0x000fce0000010000 */
.L_x_52801:
[----:B--2345:R-:W-:-:S07]  /*4150*/  MOV R54, R74 ;  /* 0x0000004a00367202 */ /* 0x03cfce0000000f00 */
.L_x_52802:
[----:B------:R-:W-:Y:S05]  /*4160*/  @P4 BRA `(.L_x_52803) ;  /* 0x00000000001c4947 */ /* 0x000fea0003800000 */
[----:B------:R-:W-:-:S04]  /*4170*/  ISETP.NE.U32.AND P3, PT, RZ, UR12, PT ;  /* 0x0000000cff007c0c */ /* 0x000fc8000bf65070 */
[----:B------:R-:W-:-:S13]  /*4180*/  ISETP.NE.AND.EX P3, PT, RZ, UR13, PT, P3 ;  /* 0x0000000dff007c0c */ /* 0x000fda000bf65330 */
[----:B------:R-:W-:Y:S05]  /*4190*/  @P3 BRA `(.L_x_52804) ;  /* 0x0000000000083947 */ /* 0x000fea0003800000 */
[----:B------:R-:W-:Y:S05]  /*41a0*/  @P1 BRA `(.L_x_52805) ;  /* 0x0000000000141947 */ /* 0x000fea0003800000 */
[----:B------:R-:W-:Y:S05]  /*41b0*/  BRA `(.L_x_52806) ;  /* 0x0000000000147947 */ /* 0x000fea0003800000 */
.L_x_52804:
[----:B-----5:R-:W-:Y:S01]  /*41c0*/  FADD.FTZ R75, R47, R75 ;  /* 0x0000004b2f4b7221 */ /* 0x020fe20000010000 */
[----:B------:R-:W-:Y:S06]  /*41d0*/  BRA `(.L_x_52805) ;  /* 0x0000000000087947 */ /* 0x000fec0003800000 */
.L_x_52803:
[----:B-----5:R-:W-:-:S04]  /*41e0*/  FADD.FTZ R75, R43, R75 ;  /* 0x0000004b2b4b7221 */ /* 0x020fc80000010000 */
[----:B------:R-:W-:-:S07]  /*41f0*/  @P3 FADD.FTZ R75, R47, R75 ;  /* 0x0000004b2f4b3221 */ /* 0x000fce0000010000 */
.L_x_52805:
[----:B--2345:R-:W-:-:S07]  /*4200*/  MOV R55, R75 ;  /* 0x0000004b00377202 */ /* 0x03cfce0000000f00 */
.L_x_52806:
[----:B--234-:R-:W0:Y:S02]  /*4210*/  @P1 LDC.64 R132, c[0x0][0x238] ;  /* 0x00008e00ff841b82 */ /* 0x01ce240000000a00 */
[----:B0-----:R-:W-:-:S04]  /*4220*/  @P1 LEA R132, P3, R134, R132, 0x4 ;  /* 0x0000008486841211 */ /* 0x001fc800078620ff */
[C---:B------:R-:W-:Y:S02]  /*4230*/  @P1 LEA.HI.X R133, R134.reuse, R133, RZ, 0x4, P3 ;  /* 0x0000008586851211 */ /* 0x040fe400018f24ff */
[----:B------:R-:W-:-:S03]  /*4240*/  IADD3 R134, R134, 0x20, RZ ;  /* 0x0000002086867810 */ /* 0x000fc60007ffe0ff */
[----:B------:R0:W-:Y:S04]  /*4250*/  @P1 STG.E.128 desc[UR4][R132.64], R52 ;  /* 0x0000003484001986 */ /* 0x0001e8000c101d04 */
.L_x_52790:
[----:B------:R-:W-:Y:S05]  /*4260*/  BSYNC B0 ;  /* 0x0000000000007941 */ /* 0x000fea0003800000 */
.L_x_52789:
        /* <DEDUP_REMOVED lines=24> */
.L_x_52810:
[----:B-----5:R-:W-:Y:S01]  /*43f0*/  FADD.FTZ R76, R44, R76 ;  /* 0x0000004c2c4c7221 */ /* 0x020fe20000010000 */
[----:B------:R-:W-:Y:S06]  /*4400*/  BRA `(.L_x_52811) ;  /* 0x0000000000087947 */ /* 0x000fec0003800000 */
.L_x_52809:
[----:B-----5:R-:W-:-:S04]  /*4410*/  FADD.FTZ R76, R40, R76 ;  /* 0x0000004c284c7221 */ /* 0x020fc80000010000 */
[----:B------:R-:W-:-:S07]  /*4420*/  @P3 FADD.FTZ R76, R44, R76 ;  /* 0x0000004c2c4c3221 */ /* 0x000fce0000010000 */
.L_x_52811:
[----:B--2345:R-:W-:-:S07]  /*4430*/  MOV R52, R76 ;  /* 0x0000004c00347202 */ /* 0x03cfce0000000f00 */
.L_x_52812:
[----:B------:R-:W-:Y:S05]  /*4440*/  @P4 BRA `(.L_x_52813) ;  /* 0x00000000001c4947 */ /* 0x000fea0003800000 */
[----:B------:R-:W-:-:S04]  /*4450*/  ISETP.NE.U32.AND P5, PT, RZ, UR12, PT ;  /* 0x0000000cff007c0c */ /* 0x000fc8000bfa5070 */
[----:B------:R-:W-:-:S13]  /*4460*/  ISETP.NE.AND.EX P5, PT, RZ, UR13, PT, P5 ;  /* 0x0000000dff007c0c */ /* 0x000fda000bfa5350 */
[----:B------:R-:W-:Y:S05]  /*4470*/  @P5 BRA `(.L_x_52814) ;  /* 0x0000000000085947 */ /* 0x000fea0003800000 */
[----:B------:R-:W-:Y:S05]  /*4480*/  @P1 BRA `(.L_x_52815) ;  /* 0x0000000000141947 */ /* 0x000fea0003800000 */
[----:B------:R-:W-:Y:S05]  /*4490*/  BRA `(.L_x_52816) ;  /* 0x0000000000147947 */ /* 0x000fea0003800000 */
.L_x_52814:
[----:B-----5:R-:W-:Y:S01]  /*44a0*/  FADD.FTZ R77, R45, R77 ;  /* 0x0000004d2d4d7221 */ /* 0x020fe20000010000 */
[----:B------:R-:W-:Y:S06]  /*44b0*/  BRA `(.L_x_52815) ;  /* 0x0000000000087947 */ /* 0x000fec0003800000 */
.L_x_52813:
[----:B-----5:R-:W-:-:S04]  /*44c0*/  FADD.FTZ R77, R41, R77 ;  /* 0x0000004d294d7221 */ /* 0x020fc80000010000 */
[----:B------:R-:W-:-:S07]  /*44d0*/  @P3 FADD.FTZ R77, R45, R77 ;  /* 0x0000004d2d4d3221 */ /* 0x000fce0000010000 */
.L_x_52815:
[----:B--2345:R-:W-:-:S07]  /*44e0*/  MOV R53, R77 ;  /* 0x0000004d00357202 */ /* 0x03cfce0000000f00 */
.L_x_52816:
[----:B------:R-:W-:Y:S05]  /*44f0*/  @P4 BRA `(.L_x_52817) ;  /* 0x00000000001c4947 */ /* 0x000fea0003800000 */
[----:B------:R-:W-:-:S04]  /*4500*/  ISETP.NE.U32.AND P5, PT, RZ, UR12, PT ;  /* 0x0000000cff007c0c */ /* 0x000fc8000bfa5070 */
[----:B------:R-:W-:-:S13]  /*4510*/  ISETP.NE.AND.EX P5, PT, RZ, UR13, PT, P5 ;  /* 0x0000000dff007c0c */ /* 0x000fda000bfa5350 */
[----:B------:R-:W-:Y:S05]  /*4520*/  @P5 BRA `(.L_x_52818) ;  /* 0x0000000000085947 */ /* 0x000fea0003800000 */
[----:B------:R-:W-:Y:S05]  /*4530*/  @P1 BRA `(.L_x_52819) ;  /* 0x0000000000141947 */ /* 0x000fea0003800000 */
[----:B------:R-:W-:Y:S05]  /*4540*/  BRA `(.L_x_52820) ;  /* 0x0000000000147947 */ /* 0x000fea0003800000 */
.L_x_52818:
[----:B-----5:R-:W-:Y:S01]  /*4550*/  FADD.FTZ R78, R46, R78 ;  /* 0x0000004e2e4e7221 */ /* 0x020fe20000010000 */
[----:B------:R-:W-:Y:S06]  /*4560*/  BRA `(.L_x_52819) ;  /* 0x0000000000087947 */ /* 0x000fec0003800000 */
.L_x_52817:
[----:B-----5:R-:W-:-:S04]  /*4570*/  FADD.FTZ R78, R42, R78 ;  /* 0x0000004e2a4e7221 */ /* 0x020fc80000010000 */
[----:B------:R-:W-:-:S07]  /*4580*/  @P3 FADD.FTZ R78, R46, R78 ;  /* 0x0000004e2e4e3221 */ /* 0x000fce0000010000 */
.L_x_52819:
[----:B--2345:R-:W-:-:S07]  /*4590*/  MOV R54, R78 ;  /* 0x0000004e00367202 */ /* 0x03cfce0000000f00 */
.L_x_52820:
[----:B------:R-:W-:Y:S05]  /*45a0*/  @P4 BRA `(.L_x_52821) ;  /* 0x00000000001c4947 */ /* 0x000fea0003800000 */
[----:B------:R-:W-:-:S04]  /*45b0*/  ISETP.NE.U32.AND P3, PT, RZ, UR12, PT ;  /* 0x0000000cff007c0c */ /* 0x000fc8000bf65070 */
[----:B------:R-:W-:-:S13]  /*45c0*/  ISETP.NE.AND.EX P3, PT, RZ, UR13, PT, P3 ;  /* 0x0000000dff007c0c */ /* 0x000fda000bf65330 */
[----:B------:R-:W-:Y:S05]  /*45d0*/  @P3 BRA `(.L_x_52822) ;  /* 0x0000000000083947 */ /* 0x000fea0003800000 */
[----:B------:R-:W-:Y:S05]  /*45e0*/  @P1 BRA `(.L_x_52823) ;  /* 0x0000000000141947 */ /* 0x000fea0003800000 */
[----:B------:R-:W-:Y:S05]  /*45f0*/  BRA `(.L_x_52824) ;  /* 0x0000000000147947 */ /* 0x000fea0003800000 */
.L_x_52822:
[----:B-----5:R-:W-:Y:S01]  /*4600*/  FADD.FTZ R79, R47, R79 ;  /* 0x0000004f2f4f7221 */ /* 0x020fe20000010000 */
[----:B------:R-:W-:Y:S06]  /*4610*/  BRA `(.L_x_52823) ;  /* 0x0000000000087947 */ /* 0x000fec0003800000 */
.L_x_52821:
[----:B-----5:R-:W-:-:S04]  /*4620*/  FADD.FTZ R79, R43, R79 ;  /* 0x0000004f2b4f7221 */ /* 0x020fc80000010000 */
[----:B------:R-:W-:-:S07]  /*4630*/  @P3 FADD.FTZ R79, R47, R79 ;  /* 0x0000004f2f4f3221 */ /* 0x000fce0000010000 */
.L_x_52823:
[----:B--2345:R-:W-:-:S07]  /*4640*/  MOV R55, R79 ;  /* 0x0000004f00377202 */ /* 0x03cfce0000000f00 */
.L_x_52824:
[----:B--234-:R-:W0:Y:S02]  /*4650*/  @P1 LDC.64 R132, c[0x0][0x238] ;  /* 0x00008e00ff841b82 */ /* 0x01ce240000000a00 */
[----:B0-----:R-:W-:-:S04]  /*4660*/  @P1 LEA R132, P3, R134, R132, 0x4 ;  /* 0x0000008486841211 */ /* 0x001fc800078620ff */
[C---:B------:R-:W-:Y:S02]  /*4670*/  @P1 LEA.HI.X R133, R134.reuse, R133, RZ, 0x4, P3 ;  /* 0x0000008586851211 */ /* 0x040fe400018f24ff */
[----:B------:R-:W-:-:S03]  /*4680*/  IADD3 R134, R134, 0x20, RZ ;  /* 0x0000002086867810 */ /* 0x000fc60007ffe0ff */
[----:B------:R0:W-:Y:S04]  /*4690*/  @P1 STG.E.128 desc[UR4][R132.64], R52 ;  /* 0x0000003484001986 */ /* 0x0001e8000c101d04 */
.L_x_52808:
[----:B------:R-:W-:Y:S05]  /*46a0*/  BSYNC B0 ;  /* 0x0000000000007941 */ /* 0x000fea0003800000 */
.L_x_52807:
        /* <DEDUP_REMOVED lines=24> */
.L_x_52828:
[----:B-----5:R-:W-:Y:S01]  /*4830*/  FADD.FTZ R80, R44, R80 ;  /* 0x000000502c507221 */ /* 0x020fe20000010000 */
[----:B------:R-:W-:Y:S06]  /*4840*/  BRA `(.L_x_52829) ;  /* 0x0000000000087947 */ /* 0x000fec0003800000 */
.L_x_52827:
[----:B-----5:R-:W-:-:S04]  /*4850*/  FADD.FTZ R80, R40, R80 ;  /* 0x0000005028507221 */ /* 0x020fc80000010000 */
[----:B------:R-:W-:-:S07]  /*4860*/  @P3 FADD.FTZ R80, R44, R80 ;  /* 0x000000502c503221 */ /* 0x000fce0000010000 */
.L_x_52829:
[----:B--2345:R-:W-:-:S07]  /*4870*/  MOV R52, R80 ;  /* 0x0000005000347202 */ /* 0x03cfce0000000f00 */
.L_x_52830:
[----:B------:R-:W-:Y:S05]  /*4880*/  @P4 BRA `(.L_x_52831) ;  /* 0x00000000001c4947 */ /* 0x000fea0003800000 */
[----:B------:R-:W-:-:S04]  /*4890*/  ISETP.NE.U32.AND P5, PT, RZ, UR12, PT ;  /* 0x0000000cff007c0c */ /* 0x000fc8000bfa5070 */
[----:B------:R-:W-:-:S13]  /*48a0*/  ISETP.NE.AND.EX P5, PT, RZ, UR13, PT, P5 ;  /* 0x0000000dff007c0c */ /* 0x000fda000bfa5350 */
[----:B------:R-:W-:Y:S05]  /*48b0*/  @P5 BRA `(.L_x_52832) ;  /* 0x0000000000085947 */ /* 0x000fea0003800000 */
[----:B------:R-:W-:Y:S05]  /*48c0*/  @P1 BRA `(.L_x_52833) ;  /* 0x0000000000141947 */ /* 0x000fea0003800000 */
[----:B------:R-:W-:Y:S05]  /*48d0*/  BRA `(.L_x_52834) ;  /* 0x0000000000147947 */ /* 0x000fea0003800000 */
.L_x_52832:
[----:B-----5:R-:W-:Y:S01]  /*48e0*/  FADD.FTZ R81, R45, R81 ;  /* 0x000000512d517221 */ /* 0x020fe20000010000 */
[----:B------:R-:W-:Y:S06]  /*48f0*/  BRA `(.L_x_52833) ;  /* 0x0000000000087947 */ /* 0x000fec0003800000 */
.L_x_52831:
[----:B-----5:R-:W-:-:S04]  /*4900*/  FADD.FTZ R81, R41, R81 ;  /* 0x0000005129517221 */ /* 0x020fc80000010000 */
[----:B------:R-:W-:-:S07]  /*4910*/  @P3 FADD.FTZ R81, R45, R81 ;  /* 0x000000512d513221 */ /* 0x000fce0000010000 */
.L_x_52833:
[----:B--2345:R-:W-:-:S07]  /*4920*/  MOV R53, R81 ;  /* 0x0000005100357202 */ /* 0x03cfce0000000f00 */
.L_x_52834:
[----:B------:R-:W-:Y:S05]  /*4930*/  @P4 BRA `(.L_x_52835) ;  /* 0x00000000001c4947 */ /* 0x000fea0003800000 */
[----:B------:R-:W-:-:S04]  /*4940*/  ISETP.NE.U32.AND P5, PT, RZ, UR12, PT ;  /* 0x0000000cff007c0c */ /* 0x000fc8000bfa5070 */
[----:B------:R-:W-:-:S13]  /*4950*/  ISETP.NE.AND.EX P5, PT, RZ, UR13, PT, P5 ;  /* 0x0000000dff007c0c */ /* 0x000fda000bfa5350 */
[----:B------:R-:W-:Y:S05]  /*4960*/  @P5 BRA `(.L_x_52836) ;  /* 0x0000000000085947 */ /* 0x000fea0003800000 */
[----:B------:R-:W-:Y:S05]  /*4970*/  @P1 BRA `(.L_x_52837) ;  /* 0x0000000000141947 */ /* 0x000fea0003800000 */
[----:B------:R-:W-:Y:S05]  /*4980*/  BRA `(.L_x_52838) ;  /* 0x0000000000147947 */ /* 0x000fea0003800000 */
.L_x_52836:
[----:B-----5:R-:W-:Y:S01]  /*4990*/  FADD.FTZ R82, R46, R82 ;  /* 0x000000522e527221 */ /* 0x020fe20000010000 */
[----:B------:R-:W-:Y:S06]  /*49a0*/  BRA `(.L_x_52837) ;  /* 0x0000000000087947 */ /* 0x000fec0003800000 */
.L_x_52835:
[----:B-----5:R-:W-:-:S04]  /*49b0*/  FADD.FTZ R82, R42, R82 ;  /* 0x000000522a527221 */ /* 0x020fc80000010000 */
[----:B------:R-:W-:-:S07]  /*49c0*/  @P3 FADD.FTZ R82, R46, R82 ;  /* 0x000000522e523221 */ /* 0x000fce0000010000 */
.L_x_52837:
[----:B--2345:R-:W-:-:S07]  /*49d0*/  MOV R54, R82 ;  /* 0x0000005200367202 */ /* 0x03cfce0000000f00 */
.L_x_52838:
[----:B------:R-:W-:Y:S05]  /*49e0*/  @P4 BRA `(.L_x_52839) ;  /* 0x00000000001c4947 */ /* 0x000fea0003800000 */
[----:B------:R-:W-:-:S04]  /*49f0*/  ISETP.NE.U32.AND P3, PT, RZ, UR12, PT ;  /* 0x0000000cff007c0c */ /* 0x000fc8000bf65070 */
[----:B------:R-:W-:-:S13]  /*4a00*/  ISETP.NE.AND.EX P3, PT, RZ, UR13, PT, P3 ;  /* 0x0000000dff007c0c */ /* 0x000fda000bf65330 */
[----:B------:R-:W-:Y:S05]  /*4a10*/  @P3 BRA `(.L_x_52840) ;  /* 0x0000000000083947 */ /* 0x000fea0003800000 */
[----:B------:R-:W-:Y:S05]  /*4a20*/  @P1 BRA `(.L_x_52841) ;  /* 0x0000000000141947 */ /* 0x000fea0003800000 */
[----:B------:R-:W-:Y:S05]  /*4a30*/  BRA `(.L_x_52842) ;  /* 0x0000000000147947 */ /* 0x000fea0003800000 */
.L_x_52840:
[----:B-----5:R-:W-:Y:S01]  /*4a40*/  FADD.FTZ R83, R47, R83 ;  /* 0x000000532f537221 */ /* 0x020fe20000010000 */
[----:B------:R-:W-:Y:S06]  /*4a50*/  BRA `(.L_x_52841) ;  /* 0x0000000000087947 */ /* 0x000fec0003800000 */
.L_x_52839:
[----:B-----5:R-:W-:-:S04]  /*4a60*/  FADD.FTZ R83, R43, R83 ;  /* 0x000000532b537221 */ /* 0x020fc80000010000 */
[----:B------:R-:W-:-:S07]  /*4a70*/  @P3 FADD.FTZ R83, R47, R83 ;  /* 0x000000532f533221 */ /* 0x000fce0000010000 */
.L_x_52841:
[----:B--2345:R-:W-:-:S07]  /*4a80*/  MOV R55, R83 ;  /* 0x0000005300377202 */ /* 0x03cfce0000000f00 */
.L_x_52842:
[----:B--234-:R-:W0:Y:S02]  /*4a90*/  @P1 LDC.64 R132, c[0x0][0x238] ;  /* 0x00008e00ff841b82 */ /* 0x01ce240000000a00 */
[----:B0-----:R-:W-:-:S04]  /*4aa0*/  @P1 LEA R132, P3, R134, R132, 0x4 ;  /* 0x0000008486841211 */ /* 0x001fc800078620ff */
[C---:B------:R-:W-:Y:S02]  /*4ab0*/  @P1 LEA.HI.X R133, R134.reuse, R133, RZ, 0x4, P3 ;  /* 0x0000008586851211 */ /* 0x040fe400018f24ff */
[----:B------:R-:W-:-:S03]  /*4ac0*/  IADD3 R134, R134, 0x20, RZ ;  /* 0x0000002086867810 */ /* 0x000fc60007ffe0ff */
[----:B------:R0:W-:Y:S04]  /*4ad0*/  @P1 STG.E.128 desc[UR4][R132.64], R52 ;  /* 0x0000003484001986 */ /* 0x0001e8000c101d04 */
.L_x_52826:
[----:B------:R-:W-:Y:S05]  /*4ae0*/  BSYNC B0 ;  /* 0x0000000000007941 */ /* 0x000fea0003800000 */
.L_x_52825:
        /* <DEDUP_REMOVED lines=24> */
.L_x_52846:
[----:B-----5:R-:W-:Y:S01]  /*4c70*/  FADD.FTZ R84, R44, R84 ;  /* 0x000000542c547221 */ /* 0x020fe20000010000 */
[----:B------:R-:W-:Y:S06]  /*4c80*/  BRA `(.L_x_52847) ;  /* 0x0000000000087947 */ /* 0x000fec0003800000 */
.L_x_52845:
[----:B-----5:R-:W-:-:S04]  /*4c90*/  FADD.FTZ R84, R40, R84 ;  /* 0x0000005428547221 */ /* 0x020fc80000010000 */
[----:B------:R-:W-:-:S07]  /*4ca0*/  @P3 FADD.FTZ R84, R44, R84 ;  /* 0x000000542c543221 */ /* 0x000fce0000010000 */
.L_x_52847:
[----:B--2345:R-:W-:-:S07]  /*4cb0*/  MOV R52, R84 ;  /* 0x0000005400347202 */ /* 0x03cfce0000000f00 */
.L_x_52848:
[----:B------:R-:W-:Y:S05]  /*4cc0*/  @P4 BRA `(.L_x_52849) ;  /* 0x00000000001c4947 */ /* 0x000fea0003800000 */
[----:B------:R-:W-:-:S04]  /*4cd0*/  ISETP.NE.U32.AND P5, PT, RZ, UR12, PT ;  /* 0x0000000cff007c0c */ /* 0x000fc8000bfa5070 */
[----:B------:R-:W-:-:S13]  /*4ce0*/  ISETP.NE.AND.EX P5, PT, RZ, UR13, PT, P5 ;  /* 0x0000000dff007c0c */ /* 0x000fda000bfa5350 */
[----:B------:R-:W-:Y:S05]  /*4cf0*/  @P5 BRA `(.L_x_52850) ;  /* 0x0000000000085947 */ /* 0x000fea0003800000 */
[----:B------:R-:W-:Y:S05]  /*4d00*/  @P1 BRA `(.L_x_52851) ;  /* 0x0000000000141947 */ /* 0x000fea0003800000 */
[----:B------:R-:W-:Y:S05]  /*4d10*/  BRA `(.L_x_52852) ;  /* 0x0000000000147947 */ /* 0x000fea0003800000 */
.L_x_52850:
[----:B-----5:R-:W-:Y:S01]  /*4d20*/  FADD.FTZ R85, R45, R85 ;  /* 0x000000552d557221 */ /* 0x020fe20000010000 */
[----:B------:R-:W-:Y:S06]  /*4d30*/  BRA `(.L_x_52851) ;  /* 0x0000000000087947 */ /* 0x000fec0003800000 */
.L_x_52849:
[----:B-----5:R-:W-:-:S04]  /*4d40*/  FADD.FTZ R85, R41, R85 ;  /* 0x0000005529557221 */ /* 0x020fc80000010000 */
[----:B------:R-:W-:-:S07]  /*4d50*/  @P3 FADD.FTZ R85, R45, R85 ;  /* 0x000000552d553221 */ /* 0x000fce0000010000 */
.L_x_52851:
[----:B--2345:R-:W-:-:S07]  /*4d60*/  MOV R53, R85 ;  /* 0x0000005500357202 */ /* 0x03cfce0000000f00 */
.L_x_52852:
[----:B------:R-:W-:Y:S05]  /*4d70*/  @P4 BRA `(.L_x_52853) ;  /* 0x00000000001c4947 */ /* 0x000fea0003800000 */
[----:B------:R-:W-:-:S04]  /*4d80*/  ISETP.NE.U32.AND P5, PT, RZ, UR12, PT ;  /* 0x0000000cff007c0c */ /* 0x000fc8000bfa5070 */
[----:B------:R-:W-:-:S13]  /*4d90*/  ISETP.NE.AND.EX P5, PT, RZ, UR13, PT, P5 ;  /* 0x0000000dff007c0c */ /* 0x000fda000bfa5350 */
[----:B------:R-:W-:Y:S05]  /*4da0*/  @P5 BRA `(.L_x_52854) ;  /* 0x0000000000085947 */ /* 0x000fea0003800000 */
[----:B------:R-:W-:Y:S05]  /*4db0*/  @P1 BRA `(.L_x_52855) ;  /* 0x0000000000141947 */ /* 0x000fea0003800000 */
[----:B------:R-:W-:Y:S05]  /*4dc0*/  BRA `(.L_x_52856) ;  /* 0x0000000000147947 */ /* 0x000fea0003800000 */
.L_x_52854:
[----:B-----5:R-:W-:Y:S01]  /*4dd0*/  FADD.FTZ R86, R46, R86 ;  /* 0x000000562e567221 */ /* 0x020fe20000010000 */
[----:B------:R-:W-:Y:S06]  /*4de0*/  BRA `(.L_x_52855) ;  /* 0x0000000000087947 */ /* 0x000fec0003800000 */
.L_x_52853:
[----:B-----5:R-:W-:-:S04]  /*4df0*/  FADD.FTZ R86, R42, R86 ;  /* 0x000000562a567221 */ /* 0x020fc80000010000 */
[----:B------:R-:W-:-:S07]  /*4e00*/  @P3 FADD.FTZ R86, R46, R86 ;  /* 0x000000562e563221 */ /* 0x000fce0000010000 */
.L_x_52855:
[----:B--2345:R-:W-:-:S07]  /*4e10*/  MOV R54, R86 ;  /* 0x0000005600367202 */ /* 0x03cfce0000000f00 */
.L_x_52856:
[----:B------:R-:W-:Y:S05]  /*4e20*/  @P4 BRA `(.L_x_52857) ;  /* 0x00000000001c4947 */ /* 0x000fea0003800000 */
[----:B------:R-:W-:-:S04]  /*4e30*/  ISETP.NE.U32.AND P3, PT, RZ, UR12, PT ;  /* 0x0000000cff007c0c */ /* 0x000fc8000bf65070 */
[----:B------:R-:W-:-:S13]  /*4e40*/  ISETP.NE.AND.EX P3, PT, RZ, UR13, PT, P3 ;  /* 0x0000000dff007c0c */ /* 0x000fda000bf65330 */
[----:B------:R-:W-:Y:S05]  /*4e50*/  @P3 BRA `(.L_x_52858) ;  /* 0x0000000000083947 */ /* 0x000fea0003800000 */
[----:B------:R-:W-:Y:S05]  /*4e60*/  @P1 BRA `(.L_x_52859) ;  /* 0x0000000000141947 */ /* 0x000fea0003800000 */
[----:B------:R-:W-:Y:S05]  /*4e70*/  BRA `(.L_x_52860) ;  /* 0x0000000000147947 */ /* 0x000fea0003800000 */
.L_x_52858:
[----:B-----5:R-:W-:Y:S01]  /*4e80*/  FADD.FTZ R87, R47, R87 ;  /* 0x000000572f577221 */ /* 0x020fe20000010000 */
[----:B------:R-:W-:Y:S06]  /*4e90*/  BRA `(.L_x_52859) ;  /* 0x0000000000087947 */ /* 0x000fec0003800000 */
.L_x_52857:
[----:B-----5:R-:W-:-:S04]  /*4ea0*/  FADD.FTZ R87, R43, R87 ;  /* 0x000000572b577221 */ /* 0x020fc80000010000 */
[----:B------:R-:W-:-:S07]  /*4eb0*/  @P3 FADD.FTZ R87, R47, R87 ;  /* 0x000000572f573221 */ /* 0x000fce0000010000 */
.L_x_52859:
[----:B--2345:R-:W-:-:S07]  /*4ec0*/  MOV R55, R87 ;  /* 0x0000005700377202 */ /* 0x03cfce0000000f00 */
.L_x_52860:
[----:B--234-:R-:W0:Y:S02]  /*4ed0*/  @P1 LDC.64 R132, c[0x0][0x238] ;  /* 0x00008e00ff841b82 */ /* 0x01ce240000000a00 */
[----:B0-----:R-:W-:-:S04]  /*4ee0*/  @P1 LEA R132, P3, R134, R132, 0x4 ;  /* 0x0000008486841211 */ /* 0x001fc800078620ff */
[C---:B------:R-:W-:Y:S02]  /*4ef0*/  @P1 LEA.HI.X R133, R134.reuse, R133, RZ, 0x4, P3 ;  /* 0x0000008586851211 */ /* 0x040fe400018f24ff */
[----:B------:R-:W-:-:S03]  /*4f00*/  IADD3 R134, R134, 0x20, RZ ;  /* 0x0000002086867810 */ /* 0x000fc60007ffe0ff */
[----:B------:R0:W-:Y:S04]  /*4f10*/  @P1 STG.E.128 desc[UR4][R132.64], R52 ;  /* 0x0000003484001986 */ /* 0x0001e8000c101d04 */
.L_x_52844:
[----:B------:R-:W-:Y:S05]  /*4f20*/  BSYNC B0 ;  /* 0x0000000000007941 */ /* 0x000fea0003800000 */
.L_x_52843:
        /* <DEDUP_REMOVED lines=24> */
.L_x_52864:
[----:B-----5:R-:W-:Y:S01]  /*50b0*/  FADD.FTZ R88, R44, R88 ;  /* 0x000000582c587221 */ /* 0x020fe20000010000 */
[----:B------:R-:W-:Y:S06]  /*50c0*/  BRA `(.L_x_52865) ;  /* 0x0000000000087947 */ /* 0x000fec0003800000 */
.L_x_52863:
[----:B-----5:R-:W-:-:S04]  /*50d0*/  FADD.FTZ R88, R40, R88 ;  /* 0x0000005828587221 */ /* 0x020fc80000010000 */
[----:B------:R-:W-:-:S07]  /*50e0*/  @P3 FADD.FTZ R88, R44, R88 ;  /* 0x000000582c583221 */ /* 0x000fce0000010000 */
.L_x_52865:
[----:B--2345:R-:W-:-:S07]  /*50f0*/  MOV R52, R88 ;  /* 0x0000005800347202 */ /* 0x03cfce0000000f00 */
.L_x_52866:
[----:B------:R-:W-:Y:S05]  /*5100*/  @P4 BRA `(.L_x_52867) ;  /* 0x00000000001c4947 */ /* 0x000fea0003800000 */
[----:B------:R-:W-:-:S04]  /*5110*/  ISETP.NE.U32.AND P5, PT, RZ, UR12, PT ;  /* 0x0000000cff007c0c */ /* 0x000fc8000bfa5070 */
[----:B------:R-:W-:-:S13]  /*5120*/  ISETP.NE.AND.EX P5, PT, RZ, UR13, PT, P5 ;  /* 0x0000000dff007c0c */ /* 0x000fda000bfa5350 */
[----:B------:R-:W-:Y:S05]  /*5130*/  @P5 BRA `(.L_x_52868) ;  /* 0x0000000000085947 */ /* 0x000fea0003800000 */
[----:B------:R-:W-:Y:S05]  /*5140*/  @P1 BRA `(.L_x_52869) ;  /* 0x0000000000141947 */ /* 0x000fea0003800000 */
[----:B------:R-:W-:Y:S05]  /*5150*/  BRA `(.L_x_52870) ;  /* 0x0000000000147947 */ /* 0x000fea0003800000 */
.L_x_52868:
[----:B-----5:R-:W-:Y:S01]  /*5160*/  FADD.FTZ R89, R45, R89 ;  /* 0x000000592d597221 */ /* 0x020fe20000010000 */
[----:B------:R-:W-:Y:S06]  /*5170*/  BRA `(.L_x_52869) ;  /* 0x0000000000087947 */ /* 0x000fec0003800000 */
.L_x_52867:
[----:B-----5:R-:W-:-:S04]  /*5180*/  FADD.FTZ R89, R41, R89 ;  /* 0x0000005929597221 */ /* 0x020fc80000010000 */
[----:B------:R-:W-:-:S07]  /*5190*/  @P3 FADD.FTZ R89, R45, R89 ;  /* 0x000000592d593221 */ /* 0x000fce0000010000 */
.L_x_52869:
[----:B--2345:R-:W-:-:S07]  /*51a0*/  MOV R53, R89 ;  /* 0x0000005900357202 */ /* 0x03cfce0000000f00 */
.L_x_52870:
[----:B------:R-:W-:Y:S05]  /*51b0*/  @P4 BRA `(.L_x_52871) ;  /* 0x00000000001c4947 */ /* 0x000fea0003800000 */
[----:B------:R-:W-:-:S04]  /*51c0*/  ISETP.NE.U32.AND P5, PT, RZ, UR12, PT ;  /* 0x0000000cff007c0c */ /* 0x000fc8000bfa5070 */
[----:B------:R-:W-:-:S13]  /*51d0*/  ISETP.NE.AND.EX P5, PT, RZ, UR13, PT, P5 ;  /* 0x0000000dff007c0c */ /* 0x000fda000bfa5350 */
[----:B------:R-:W-:Y:S05]  /*51e0*/  @P5 BRA `(.L_x_52872) ;  /* 0x0000000000085947 */ /* 0x000fea0003800000 */
[----:B------:R-:W-:Y:S05]  /*51f0*/  @P1 BRA `(.L_x_52873) ;  /* 0x0000000000141947 */ /* 0x000fea0003800000 */
[----:B------:R-:W-:Y:S05]  /*5200*/  BRA `(.L_x_52874) ;  /* 0x0000000000147947 */ /* 0x000fea0003800000 */
.L_x_52872:
[----:B-----5:R-:W-:Y:S01]  /*5210*/  FADD.FTZ R90, R46, R90 ;  /* 0x0000005a2e5a7221 */ /* 0x020fe20000010000 */
[----:B------:R-:W-:Y:S06]  /*5220*/  BRA `(.L_x_52873) ;  /* 0x0000000000087947 */ /* 0x000fec0003800000 */
.L_x_52871:
[----:B-----5:R-:W-:-:S04]  /*5230*/  FADD.FTZ R90, R42, R90 ;  /* 0x0000005a2a5a7221 */ /* 0x020fc80000010000 */
[----:B------:R-:W-:-:S07]  /*5240*/  @P3 FADD.FTZ R90, R46, R90 ;  /* 0x0000005a2e5a3221 */ /* 0x000fce0000010000 */
.L_x_52873:
[----:B--2345:R-:W-:-:S07]  /*5250*/  MOV R54, R90 ;  /* 0x0000005a00367202 */ /* 0x03cfce0000000f00 */
.L_x_52874:
[----:B------:R-:W-:Y:S05]  /*5260*/  @P4 BRA `(.L_x_52875) ;  /* 0x00000000001c4947 */ /* 0x000fea0003800000 */
[----:B------:R-:W-:-:S04]  /*5270*/  ISETP.NE.U32.AND P3, PT, RZ, UR12, PT ;  /* 0x0000000cff007c0c */ /* 0x000fc8000bf65070 */
[----:B------:R-:W-:-:S13]  /*5280*/  ISETP.NE.AND.EX P3, PT, RZ, UR13, PT, P3 ;  /* 0x0000000dff007c0c */ /* 0x000fda000bf65330 */
[----:B------:R-:W-:Y:S05]  /*5290*/  @P3 BRA `(.L_x_52876) ;  /* 0x0000000000083947 */ /* 0x000fea0003800000 */
[----:B------:R-:W-:Y:S05]  /*52a0*/  @P1 BRA `(.L_x_52877) ;  /* 0x0000000000141947 */ /* 0x000fea0003800000 */
[----:B------:R-:W-:Y:S05]  /*52b0*/  BRA `(.L_x_52878) ;  /* 0x0000000000147947 */ /* 0x000fea0003800000 */
.L_x_52876:
[----:B-----5:R-:W-:Y:S01]  /*52c0*/  FADD.FTZ R91, R47, R91 ;  /* 0x0000005b2f5b7221 */ /* 0x020fe20000010000 */
[----:B------:R-:W-:Y:S06]  /*52d0*/  BRA `(.L_x_52877) ;  /* 0x0000000000087947 */ /* 0x000fec0003800000 */
.L_x_52875:
[----:B-----5:R-:W-:-:S04]  /*52e0*/  FADD.FTZ R91, R43, R91 ;  /* 0x0000005b2b5b7221 */ /* 0x020fc80000010000 */
[----:B------:R-:W-:-:S07]  /*52f0*/  @P3 FADD.FTZ R91, R47, R91 ;  /* 0x0000005b2f5b3221 */ /* 0x000fce0000010000 */
.L_x_52877:
[----:B--2345:R-:W-:-:S07]  /*5300*/  MOV R55, R91 ;  /* 0x0000005b00377202 */ /* 0x03cfce0000000f00 */
.L_x_52878:
[----:B--234-:R-:W0:Y:S02]  /*5310*/  @P1 LDC.64 R132, c[0x0][0x238] ;  /* 0x00008e00ff841b82 */ /* 0x01ce240000000a00 */
[----:B0-----:R-:W-:-:S04]  /*5320*/  @P1 LEA R132, P3, R134, R132, 0x4 ;  /* 0x0000008486841211 */ /* 0x001fc800078620ff */
[C---:B------:R-:W-:Y:S02]  /*5330*/  @P1 LEA.HI.X R133, R134.reuse, R133, RZ, 0x4, P3 ;  /* 0x0000008586851211 */ /* 0x040fe400018f24ff */
[----:B------:R-:W-:-:S03]  /*5340*/  IADD3 R134, R134, 0x20, RZ ;  /* 0x0000002086867810 */ /* 0x000fc60007ffe0ff */
[----:B------:R0:W-:Y:S04]  /*5350*/  @P1 STG.E.128 desc[UR4][R132.64], R52 ;  /* 0x0000003484001986 */ /* 0x0001e8000c101d04 */
.L_x_52862:
[----:B------:R-:W-:Y:S05]  /*5360*/  BSYNC B0 ;  /* 0x0000000000007941 */ /* 0x000fea0003800000 */
.L_x_52861:
        /* <DEDUP_REMOVED lines=24> */
.L_x_52882:
[----:B-----5:R-:W-:Y:S01]  /*54f0*/  FADD.FTZ R92, R44, R92 ;  /* 0x0000005c2c5c7221 */ /* 0x020fe20000010000 */
[----:B------:R-:W-:Y:S06]  /*5500*/  BRA `(.L_x_52883) ;  /* 0x0000000000087947 */ /* 0x000fec0003800000 */
.L_x_52881:
[----:B-----5:R-:W-:-:S04]  /*5510*/  FADD.FTZ R92, R40, R92 ;  /* 0x0000005c285c7221 */ /* 0x020fc80000010000 */
[----:B------:R-:W-:-:S07]  /*5520*/  @P3 FADD.FTZ R92, R44, R92 ;  /* 0x0000005c2c5c3221 */ /* 0x000fce0000010000 */
.L_x_52883:
[----:B--2345:R-:W-:-:S07]  /*5530*/  MOV R52, R92 ;  /* 0x0000005c00347202 */ /* 0x03cfce0000000f00 */
.L_x_52884:
[----:B------:R-:W-:Y:S05]  /*5540*/  @P4 BRA `(.L_x_52885) ;  /* 0x00000000001c4947 */ /* 0x000fea0003800000 */
[----:B------:R-:W-:-:S04]  /*5550*/  ISETP.NE.U32.AND P5, PT, RZ, UR12, PT ;  /* 0x0000000cff007c0c */ /* 0x000fc8000bfa5070 */
[----:B------:R-:W-:-:S13]  /*5560*/  ISETP.NE.AND.EX P5, PT, RZ, UR13, PT, P5 ;  /* 0x0000000dff007c0c */ /* 0x000fda000bfa5350 */
[----:B------:R-:W-:Y:S05]  /*5570*/  @P5 BRA `(.L_x_52886) ;  /* 0x0000000000085947 */ /* 0x000fea0003800000 */
[----:B------:R-:W-:Y:S05]  /*5580*/  @P1 BRA `(.L_x_52887) ;  /* 0x0000000000141947 */ /* 0x000fea0003800000 */
[----:B------:R-:W-:Y:S05]  /*5590*/  BRA `(.L_x_52888) ;  /* 0x0000000000147947 */ /* 0x000fea0003800000 */
.L_x_52886:
[----:B-----5:R-:W-:Y:S01]  /*55a0*/  FADD.FTZ R93, R45, R93 ;  /* 0x0000005d2d5d7221 */ /* 0x020fe20000010000 */
[----:B------:R-:W-:Y:S06]  /*55b0*/  BRA `(.L_x_52887) ;  /* 0x0000000000087947 */ /* 0x000fec0003800000 */
.L_x_52885:
[----:B-----5:R-:W-:-:S04]  /*55c0*/  FADD.FTZ R93, R41, R93 ;  /* 0x0000005d295d7221 */ /* 0x020fc80000010000 */
[----:B------:R-:W-:-:S07]  /*55d0*/  @P3 FADD.FTZ R93, R45, R93 ;  /* 0x0000005d2d5d3221 */ /* 0x000fce0000010000 */
.L_x_52887:
[----:B--2345:R-:W-:-:S07]  /*55e0*/  MOV R53, R93 ;  /* 0x0000005d00357202 */ /* 0x03cfce0000000f00 */
.L_x_52888:
[----:B------:R-:W-:Y:S05]  /*55f0*/  @P4 BRA `(.L_x_52889) ;  /* 0x00000000001c4947 */ /* 0x000fea0003800000 */
[----:B------:R-:W-:-:S04]  /*5600*/  ISETP.NE.U32.AND P5, PT, RZ, UR12, PT ;  /* 0x0000000cff007c0c */ /* 0x000fc8000bfa5070 */
[----:B------:R-:W-:-:S13]  /*5610*/  ISETP.NE.AND.EX P5, PT, RZ, UR13, PT, P5 ;  /* 0x0000000dff007c0c */ /* 0x000fda000bfa5350 */
[----:B------:R-:W-:Y:S05]  /*5620*/  @P5 BRA `(.L_x_52890) ;  /* 0x0000000000085947 */ /* 0x000fea0003800000 */
[----:B------:R-:W-:Y:S05]  /*5630*/  @P1 BRA `(.L_x_52891) ;  /* 0x0000000000141947 */ /* 0x000fea0003800000 */
[----:B------:R-:W-:Y:S05]  /*5640*/  BRA `(.L_x_52892) ;  /* 0x0000000000147947 */ /* 0x000fea0003800000 */
.L_x_52890:
[----:B-----5:R-:W-:Y:S01]  /*5650*/  FADD.FTZ R94, R46, R94 ;  /* 0x0000005e2e5e7221 */ /* 0x020fe20000010000 */
[----:B------:R-:W-:Y:S06]  /*5660*/  BRA `(.L_x_52891) ;  /* 0x0000000000087947 */ /* 0x000fec0003800000 */
.L_x_52889:
[----:B-----5:R-:W-:-:S04]  /*5670*/  FADD.FTZ R94, R42, R94 ;  /* 0x0000005e2a5e7221 */ /* 0x020fc80000010000 */
[----:B------:R-:W-:-:S07]  /*5680*/  @P3 FADD.FTZ R94, R46, R94 ;  /* 0x0000005e2e5e3221 */ /* 0x000fce0000010000 */
.L_x_52891:
[----:B--2345:R-:W-:-:S07]  /*5690*/  MOV R54, R94 ;  /* 0x0000005e00367202 */ /* 0x03cfce0000000f00 */
.L_x_52892:
[----:B------:R-:W-:Y:S05]  /*56a0*/  @P4 BRA `(.L_x_52893) ;  /* 0x00000000001c4947 */ /* 0x000fea0003800000 */
[----:B------:R-:W-:-:S04]  /*56b0*/  ISETP.NE.U32.AND P3, PT, RZ, UR12, PT ;  /* 0x0000000cff007c0c */ /* 0x000fc8000bf65070 */
[----:B------:R-:W-:-:S13]  /*56c0*/  ISETP.NE.AND.EX P3, PT, RZ, UR13, PT, P3 ;  /* 0x0000000dff007c0c */ /* 0x000fda000bf65330 */
[----:B------:R-:W-:Y:S05]  /*56d0*/  @P3 BRA `(.L_x_52894) ;  /* 0x0000000000083947 */ /* 0x000fea0003800000 */
[----:B------:R-:W-:Y:S05]  /*56e0*/  @P1 BRA `(.L_x_52895) ;  /* 0x0000000000141947 */ /* 0x000fea0003800000 */
[----:B------:R-:W-:Y:S05]  /*56f0*/  BRA `(.L_x_52896) ;  /* 0x0000000000147947 */ /* 0x000fea0003800000 */
.L_x_52894:
[----:B-----5:R-:W-:Y:S01]  /*5700*/  FADD.FTZ R95, R47, R95 ;  /* 0x0000005f2f5f7221 */ /* 0x020fe20000010000 */
[----:B------:R-:W-:Y:S06]  /*5710*/  BRA `(.L_x_52895) ;  /* 0x0000000000087947 */ /* 0x000fec0003800000 */
.L_x_52893:
[----:B-----5:R-:W-:-:S04]  /*5720*/  FADD.FTZ R95, R43, R95 ;  /* 0x0000005f2b5f7221 */ /* 0x020fc80000010000 */
[----:B------:R-:W-:-:S07]  /*5730*/  @P3 FADD.FTZ R95, R47, R95 ;  /* 0x0000005f2f5f3221 */ /* 0x000fce0000010000 */
.L_x_52895:
[----:B--2345:R-:W-:-:S07]  /*5740*/  MOV R55, R95 ;  /* 0x0000005f00377202 */ /* 0x03cfce0000000f00 */
.L_x_52896:
[----:B--234-:R-:W0:Y:S02]  /*5750*/  @P1 LDC.64 R132, c[0x0][0x238] ;  /* 0x00008e00ff841b82 */ /* 0x01ce240000000a00 */
[----:B0-----:R-:W-:-:S04]  /*5760*/  @P1 LEA R132, P3, R134, R132, 0x4 ;  /* 0x0000008486841211 */ /* 0x001fc800078620ff */
[C---:B------:R-:W-:Y:S02]  /*5770*/  @P1 LEA.HI.X R133, R134.reuse, R133, RZ, 0x4, P3 ;  /* 0x0000008586851211 */ /* 0x040fe400018f24ff */
[----:B------:R-:W-:-:S03]  /*5780*/  IADD3 R134, R134, 0x20, RZ ;  /* 0x0000002086867810 */ /* 0x000fc60007ffe0ff */
[----:B------:R0:W-:Y:S04]  /*5790*/  @P1 STG.E.128 desc[UR4][R132.64], R52 ;  /* 0x0000003484001986 */ /* 0x0001e8000c101d04 */
.L_x_52880:
[----:B------:R-:W-:Y:S05]  /*57a0*/  BSYNC B0 ;  /* 0x0000000000007941 */ /* 0x000fea0003800000 */
.L_x_52879:
        /* <DEDUP_REMOVED lines=24> */
.L_x_52900:
[----:B-----5:R-:W-:Y:S01]  /*5930*/  FADD.FTZ R96, R44, R96 ;  /* 0x000000602c607221 */ /* 0x020fe20000010000 */
[----:B------:R-:W-:Y:S06]  /*5940*/  BRA `(.L_x_52901) ;  /* 0x0000000000087947 */ /* 0x000fec0003800000 */
.L_x_52899:
[----:B-----5:R-:W-:-:S04]  /*5950*/  FADD.FTZ R96, R40, R96 ;  /* 0x0000006028607221 */ /* 0x020fc80000010000 */
[----:B------:R-:W-:-:S07]  /*5960*/  @P3 FADD.FTZ R96, R44, R96 ;  /* 0x000000602c603221 */ /* 0x000fce0000010000 */
.L_x_52901:
[----:B--2345:R-:W-:-:S07]  /*5970*/  MOV R52, R96 ;  /* 0x0000006000347202 */ /* 0x03cfce0000000f00 */
.L_x_52902:
[----:B------:R-:W-:Y:S05]  /*5980*/  @P4 BRA `(.L_x_52903) ;  /* 0x00000000001c4947 */ /* 0x000fea0003800000 */
[----:B------:R-:W-:-:S04]  /*5990*/  ISETP.NE.U32.AND P5, PT, RZ, UR12, PT ;  /* 0x0000000cff007c0c */ /* 0x000fc8000bfa5070 */
[----:B------:R-:W-:-:S13]  /*59a0*/  ISETP.NE.AND.EX P5, PT, RZ, UR13, PT, P5 ;  /* 0x0000000dff007c0c */ /* 0x000fda000bfa5350 */
[----:B------:R-:W-:Y:S05]  /*59b0*/  @P5 BRA `(.L_x_52904) ;  /* 0x0000000000085947 */ /* 0x000fea0003800000 */
[----:B------:R-:W-:Y:S05]  /*59c0*/  @P1 BRA `(.L_x_52905) ;  /* 0x0000000000141947 */ /* 0x000fea0003800000 */
[----:B------:R-:W-:Y:S05]  /*59d0*/  BRA `(.L_x_52906) ;  /* 0x0000000000147947 */ /* 0x000fea0003800000 */
.L_x_52904:
[----:B-----5:R-:W-:Y:S01]  /*59e0*/  FADD.FTZ R97, R45, R97 ;  /* 0x000000612d617221 */ /* 0x020fe20000010000 */
[----:B------:R-:W-:Y:S06]  /*59f0*/  BRA `(.L_x_52905) ;  /* 0x0000000000087947 */ /* 0x000fec0003800000 */
.L_x_52903:
[----:B-----5:R-:W-:-:S04]  /*5a00*/  FADD.FTZ R97, R41, R97 ;  /* 0x0000006129617221 */ /* 0x020fc80000010000 */
[----:B------:R-:W-:-:S07]  /*5a10*/  @P3 FADD.FTZ R97, R45, R97 ;  /* 0x000000612d613221 */ /* 0x000fce0000010000 */
.L_x_52905:
[----:B--2345:R-:W-:-:S07]  /*5a20*/  MOV R53, R97 ;  /* 0x0000006100357202 */ /* 0x03cfce0000000f00 */
.L_x_52906:
[----:B------:R-:W-:Y:S05]  /*5a30*/  @P4 BRA `(.L_x_52907) ;  /* 0x00000000001c4947 */ /* 0x000fea0003800000 */
[----:B------:R-:W-:-:S04]  /*5a40*/  ISETP.NE.U32.AND P5, PT, RZ, UR12, PT ;  /* 0x0000000cff007c0c */ /* 0x000fc8000bfa5070 */
[----:B------:R-:W-:-:S13]  /*5a50*/  ISETP.NE.AND.EX P5, PT, RZ, UR13, PT, P5 ;  /* 0x0000000dff007c0c */ /* 0x000fda000bfa5350 */
[----:B------:R-:W-:Y:S05]  /*5a60*/  @P5 BRA `(.L_x_52908) ;  /* 0x0000000000085947 */ /* 0x000fea0003800000 */
[----:B------:R-:W-:Y:S05]  /*5a70*/  @P1 BRA `(.L_x_52909) ;  /* 0x0000000000141947 */ /* 0x000fea0003800000 */
[----:B------:R-:W-:Y:S05]  /*5a80*/  BRA `(.L_x_52910) ;  /* 0x0000000000147947 */ /* 0x000fea0003800000 */
.L_x_52908:
[----:B-----5:R-:W-:Y:S01]  /*5a90*/  FADD.FTZ R98, R46, R98 ;  /* 0x000000622e627221 */ /* 0x020fe20000010000 */
[----:B------:R-:W-:Y:S06]  /*5aa0*/  BRA `(.L_x_52909) ;  /* 0x0000000000087947 */ /* 0x000fec0003800000 */
.L_x_52907:
[----:B-----5:R-:W-:-:S04]  /*5ab0*/  FADD.FTZ R98, R42, R98 ;  /* 0x000000622a627221 */ /* 0x020fc80000010000 */
[----:B------:R-:W-:-:S07]  /*5ac0*/  @P3 FADD.FTZ R98, R46, R98 ;  /* 0x000000622e623221 */ /* 0x000fce0000010000 */
.L_x_52909:
[----:B--2345:R-:W-:-:S07]  /*5ad0*/  MOV R54, R98 ;  /* 0x0000006200367202 */ /* 0x03cfce0000000f00 */
.L_x_52910:
[----:B------:R-:W-:Y:S05]  /*5ae0*/  @P4 BRA `(.L_x_52911) ;  /* 0x00000000001c4947 */ /* 0x000fea0003800000 */
[----:B------:R-:W-:-:S04]  /*5af0*/  ISETP.NE.U32.AND P3, PT, RZ, UR12, PT ;  /* 0x0000000cff007c0c */ /* 0x000fc8000bf65070 */
[----:B------:R-:W-:-:S13]  /*5b00*/  ISETP.NE.AND.EX P3, PT, RZ, UR13, PT, P3 ;  /* 0x0000000dff007c0c */ /* 0x000fda000bf65330 */
[----:B------:R-:W-:Y:S05]  /*5b10*/  @P3 BRA `(.L_x_52912) ;  /* 0x0000000000083947 */ /* 0x000fea0003800000 */
[----:B------:R-:W-:Y:S05]  /*5b20*/  @P1 BRA `(.L_x_52913) ;  /* 0x0000000000141947 */ /* 0x000fea0003800000 */
[----:B------:R-:W-:Y:S05]  /*5b30*/  BRA `(.L_x_52914) ;  /* 0x0000000000147947 */ /* 0x000fea0003800000 */
.L_x_52912:
[----:B-----5:R-:W-:Y:S01]  /*5b40*/  FADD.FTZ R99, R47, R99 ;  /* 0x000000632f637221 */ /* 0x020fe20000010000 */
[----:B------:R-:W-:Y:S06]  /*5b50*/  BRA `(.L_x_52913) ;  /* 0x0000000000087947 */ /* 0x000fec0003800000 */
.L_x_52911:
[----:B-----5:R-:W-:-:S04]  /*5b60*/  FADD.FTZ R99, R43, R99 ;  /* 0x000000632b637221 */ /* 0x020fc80000010000 */
[----:B------:R-:W-:-:S07]  /*5b70*/  @P3 FADD.FTZ R99, R47, R99 ;  /* 0x000000632f633221 */ /* 0x000fce0000010000 */
.L_x_52913:
[----:B--2345:R-:W-:-:S07]  /*5b80*/  MOV R55, R99 ;  /* 0x0000006300377202 */ /* 0x03cfce0000000f00 */
.L_x_52914:
[----:B--234-:R-:W0:Y:S02]  /*5b90*/  @P1 LDC.64 R132, c[0x0][0x238] ;  /* 0x00008e00ff841b82 */ /* 0x01ce240000000a00 */
[----:B0-----:R-:W-:-:S04]  /*5ba0*/  @P1 LEA R132, P3, R134, R132, 0x4 ;  /* 0x0000008486841211 */ /* 0x001fc800078620ff */
[C---:B------:R-:W-:Y:S02]  /*5bb0*/  @P1 LEA.HI.X R133, R134.reuse, R133, RZ, 0x4, P3 ;  /* 0x0000008586851211 */ /* 0x040fe400018f24ff */
[----:B------:R-:W-:-:S03]  /*5bc0*/  IADD3 R134, R134, 0x20, RZ ;  /* 0x0000002086867810 */ /* 0x000fc60007ffe0ff */
[----:B------:R0:W-:Y:S04]  /*5bd0*/  @P1 STG.E.128 desc[UR4][R132.64], R52 ;  /* 0x0000003484001986 */ /* 0x0001e8000c101d04 */
.L_x_52898:
[----:B------:R-:W-:Y:S05]  /*5be0*/  BSYNC B0 ;  /* 0x0000000000007941 */ /* 0x000fea0003800000 */
.L_x_52897:
        /* <DEDUP_REMOVED lines=24> */
.L_x_52918:
[----:B-----5:R-:W-:Y:S01]  /*5d70*/  FADD.FTZ R100, R44, R100 ;  /* 0x000000642c647221 */ /* 0x020fe20000010000 */
[----:B------:R-:W-:Y:S06]  /*5d80*/  BRA `(.L_x_52919) ;  /* 0x0000000000087947 */ /* 0x000fec0003800000 */
.L_x_52917:
[----:B-----5:R-:W-:-:S04]  /*5d90*/  FADD.FTZ R100, R40, R100 ;  /* 0x0000006428647221 */ /* 0x020fc80000010000 */
[----:B------:R-:W-:-:S07]  /*5da0*/  @P3 FADD.FTZ R100, R44, R100 ;  /* 0x000000642c643221 */ /* 0x000fce0000010000 */
.L_x_52919:
[----:B--2345:R-:W-:-:S07]  /*5db0*/  MOV R52, R100 ;  /* 0x0000006400347202 */ /* 0x03cfce0000000f00 */
.L_x_52920:
[----:B------:R-:W-:Y:S05]  /*5dc0*/  @P4 BRA `(.L_x_52921) ;  /* 0x00000000001c4947 */ /* 0x000fea0003800000 */
[----:B------:R-:W-:-:S04]  /*5dd0*/  ISETP.NE.U32.AND P5, PT, RZ, UR12, PT ;  /* 0x0000000cff007c0c */ /* 0x000fc8000bfa5070 */
[----:B------:R-:W-:-:S13]  /*5de0*/  ISETP.NE.AND.EX P5, PT, RZ, UR13, PT, P5 ;  /* 0x0000000dff007c0c */ /* 0x000fda000bfa5350 */
[----:B------:R-:W-:Y:S05]  /*5df0*/  @P5 BRA `(.L_x_52922) ;  /* 0x0000000000085947 */ /* 0x000fea0003800000 */
[----:B------:R-:W-:Y:S05]  /*5e00*/  @P1 BRA `(.L_x_52923) ;  /* 0x0000000000141947 */ /* 0x000fea0003800000 */
[----:B------:R-:W-:Y:S05]  /*5e10*/  BRA `(.L_x_52924) ;  /* 0x0000000000147947 */ /* 0x000fea0003800000 */
.L_x_52922:
[----:B-----5:R-:W-:Y:S01]  /*5e20*/  FADD.FTZ R101, R45, R101 ;  /* 0x000000652d657221 */ /* 0x020fe20000010000 */
[----:B------:R-:W-:Y:S06]  /*5e30*/  BRA `(.L_x_52923) ;  /* 0x0000000000087947 */ /* 0x000fec0003800000 */
.L_x_52921:
[----:B-----5:R-:W-:-:S04]  /*5e40*/  FADD.FTZ R101, R41, R101 ;  /* 0x0000006529657221 */ /* 0x020fc80000010000 */
[----:B------:R-:W-:-:S07]  /*5e50*/  @P3 FADD.FTZ R101, R45, R101 ;  /* 0x000000652d653221 */ /* 0x000fce0000010000 */
.L_x_52923:
[----:B--2345:R-:W-:-:S07]  /*5e60*/  MOV R53, R101 ;  /* 0x0000006500357202 */ /* 0x03cfce0000000f00 */
.L_x_52924:
[----:B------:R-:W-:Y:S05]  /*5e70*/  @P4 BRA `(.L_x_52925) ;  /* 0x00000000001c4947 */ /* 0x000fea0003800000 */
[----:B------:R-:W-:-:S04]  /*5e80*/  ISETP.NE.U32.AND P5, PT, RZ, UR12, PT ;  /* 0x0000000cff007c0c */ /* 0x000fc8000bfa5070 */
[----:B------:R-:W-:-:S13]  /*5e90*/  ISETP.NE.AND.EX P5, PT, RZ, UR13, PT, P5 ;  /* 0x0000000dff007c0c */ /* 0x000fda000bfa5350 */
[----:B------:R-:W-:Y:S05]  /*5ea0*/  @P5 BRA `(.L_x_52926) ;  /* 0x0000000000085947 */ /* 0x000fea0003800000 */
[----:B------:R-:W-:Y:S05]  /*5eb0*/  @P1 BRA `(.L_x_52927) ;  /* 0x0000000000141947 */ /* 0x000fea0003800000 */
[----:B------:R-:W-:Y:S05]  /*5ec0*/  BRA `(.L_x_52928) ;  /* 0x0000000000147947 */ /* 0x000fea0003800000 */
.L_x_52926:
[----:B-----5:R-:W-:Y:S01]  /*5ed0*/  FADD.FTZ R102, R46, R102 ;  /* 0x000000662e667221 */ /* 0x020fe20000010000 */
[----:B------:R-:W-:Y:S06]  /*5ee0*/  BRA `(.L_x_52927) ;  /* 0x0000000000087947 */ /* 0x000fec0003800000 */
.L_x_52925:
[----:B-----5:R-:W-:-:S04]  /*5ef0*/  FADD.FTZ R102, R42, R102 ;  /* 0x000000662a667221 */ /* 0x020fc80000010000 */
[----:B------:R-:W-:-:S07]  /*5f00*/  @P3 FADD.FTZ R102, R46, R102 ;  /* 0x000000662e663221 */ /* 0x000fce0000010000 */
.L_x_52927:
[----:B--2345:R-:W-:-:S07]  /*5f10*/  MOV R54, R102 ;  /* 0x0000006600367202 */ /* 0x03cfce0000000f00 */
.L_x_52928:
[----:B------:R-:W-:Y:S05]  /*5f20*/  @P4 BRA `(.L_x_52929) ;  /* 0x00000000001c4947 */ /* 0x000fea0003800000 */
[----:B------:R-:W-:-:S04]  /*5f30*/  ISETP.NE.U32.AND P3, PT, RZ, UR12, PT ;  /* 0x0000000cff007c0c */ /* 0x000fc8000bf65070 */
[----:B------:R-:W-:-:S13]  /*5f40*/  ISETP.NE.AND.EX P3, PT, RZ, UR13, PT, P3 ;  /* 0x0000000dff007c0c */ /* 0x000fda000bf65330 */
[----:B------:R-:W-:Y:S05]  /*5f50*/  @P3 BRA `(.L_x_52930) ;  /* 0x0000000000083947 */ /* 0x000fea0003800000 */
[----:B------:R-:W-:Y:S05]  /*5f60*/  @P1 BRA `(.L_x_52931) ;  /* 0x0000000000141947 */ /* 0x000fea0003800000 */
[----:B------:R-:W-:Y:S05]  /*5f70*/  BRA `(.L_x_52932) ;  /* 0x0000000000147947 */ /* 0x000fea0003800000 */
.L_x_52930:
[----:B-----5:R-:W-:Y:S01]  /*5f80*/  FADD.FTZ R103, R47, R103 ;  /* 0x000000672f677221 */ /* 0x020fe20000010000 */
[----:B------:R-:W-:Y:S06]  /*5f90*/  BRA `(.L_x_52931) ;  /* 0x0000000000087947 */ /* 0x000fec0003800000 */
.L_x_52929:
[----:B-----5:R-:W-:-:S04]  /*5fa0*/  FADD.FTZ R103, R43, R103 ;  /* 0x000000672b677221 */ /* 0x020fc80000010000 */
[----:B------:R-:W-:-:S07]  /*5fb0*/  @P3 FADD.FTZ R103, R47, R103 ;  /* 0x000000672f673221 */ /* 0x000fce0000010000 */
.L_x_52931:
[----:B--2345:R-:W-:-:S07]  /*5fc0*/  MOV R55, R103 ;  /* 0x0000006700377202 */ /* 0x03cfce0000000f00 */
.L_x_52932:
[----:B--234-:R-:W0:Y:S02]  /*5fd0*/  @P1 LDC.64 R132, c[0x0][0x238] ;  /* 0x00008e00ff841b82 */ /* 0x01ce240000000a00 */
[----:B0-----:R-:W-:-:S04]  /*5fe0*/  @P1 LEA R132, P3, R134, R132, 0x4 ;  /* 0x0000008486841211 */ /* 0x001fc800078620ff */
[C---:B------:R-:W-:Y:S02]  /*5ff0*/  @P1 LEA.HI.X R133, R134.reuse, R133, RZ, 0x4, P3 ;  /* 0x0000008586851211 */ /* 0x040fe400018f24ff */
[----:B------:R-:W-:-:S03]  /*6000*/  IADD3 R134, R134, 0x20, RZ ;  /* 0x0000002086867810 */ /* 0x000fc60007ffe0ff */
[----:B------:R0:W-:Y:S04]  /*6010*/  @P1 STG.E.128 desc[UR4][R132.64], R52 ;  /* 0x0000003484001986 */ /* 0x0001e8000c101d04 */
.L_x_52916:
[----:B------:R-:W-:Y:S05]  /*6020*/  BSYNC B0 ;  /* 0x0000000000007941 */ /* 0x000fea0003800000 */
.L_x_52915:
        /* <DEDUP_REMOVED lines=24> */
.L_x_52936:
[----:B-----5:R-:W-:Y:S01]  /*61b0*/  FADD.FTZ R104, R44, R104 ;  /* 0x000000682c687221 */ /* 0x020fe20000010000 */
[----:B------:R-:W-:Y:S06]  /*61c0*/  BRA `(.L_x_52937) ;  /* 0x0000000000087947 */ /* 0x000fec0003800000 */
.L_x_52935:
[----:B-----5:R-:W-:-:S04]  /*61d0*/  FADD.FTZ R104, R40, R104 ;  /* 0x0000006828687221 */ /* 0x020fc80000010000 */
[----:B------:R-:W-:-:S07]  /*61e0*/  @P3 FADD.FTZ R104, R44, R104 ;  /* 0x000000682c683221 */ /* 0x000fce0000010000 */
.L_x_52937:
[----:B--2345:R-:W-:-:S07]  /*61f0*/  MOV R52, R104 ;  /* 0x0000006800347202 */ /* 0x03cfce0000000f00 */
.L_x_52938:
[----:B------:R-:W-:Y:S05]  /*6200*/  @P4 BRA `(.L_x_52939) ;  /* 0x00000000001c4947 */ /* 0x000fea0003800000 */
[----:B------:R-:W-:-:S04]  /*6210*/  ISETP.NE.U32.AND P5, PT, RZ, UR12, PT ;  /* 0x0000000cff007c0c */ /* 0x000fc8000bfa5070 */
[----:B------:R-:W-:-:S13]  /*6220*/  ISETP.NE.AND.EX P5, PT, RZ, UR13, PT, P5 ;  /* 0x0000000dff007c0c */ /* 0x000fda000bfa5350 */
[----:B------:R-:W-:Y:S05]  /*6230*/  @P5 BRA `(.L_x_52940) ;  /* 0x0000000000085947 */ /* 0x000fea0003800000 */
[----:B------:R-:W-:Y:S05]  /*6240*/  @P1 BRA `(.L_x_52941) ;  /* 0x0000000000141947 */ /* 0x000fea0003800000 */
[----:B------:R-:W-:Y:S05]  /*6250*/  BRA `(.L_x_52942) ;  /* 0x0000000000147947 */ /* 0x000fea0003800000 */
.L_x_52940:
[----:B-----5:R-:W-:Y:S01]  /*6260*/  FADD.FTZ R105, R45, R105 ;  /* 0x000000692d697221 */ /* 0x020fe20000010000 */
[----:B------:R-:W-:Y:S06]  /*6270*/  BRA `(.L_x_52941) ;  /* 0x0000000000087947 */ /* 0x000fec0003800000 */
.L_x_52939:
[----:B-----5:R-:W-:-:S04]  /*6280*/  FADD.FTZ R105, R41, R105 ;  /* 0x0000006929697221 */ /* 0x020fc80000010000 */
[----:B------:R-:W-:-:S07]  /*6290*/  @P3 FADD.FTZ R105, R45, R105 ;  /* 0x000000692d693221 */ /* 0x000fce0000010000 */
.L_x_52941:
[----:B--2345:R-:W-:-:S07]  /*62a0*/  MOV R53, R105 ;  /* 0x0000006900357202 */ /* 0x03cfce0000000f00 */
.L_x_52942:
[----:B------:R-:W-:Y:S05]  /*62b0*/  @P4 BRA `(.L_x_52943) ;  /* 0x00000000001c4947 */ /* 0x000fea0003800000 */
[----:B------:R-:W-:-:S04]  /*62c0*/  ISETP.NE.U32.AND P5, PT, RZ, UR12, PT ;  /* 0x0000000cff007c0c */ /* 0x000fc8000bfa5070 */
[----:B------:R-:W-:-:S13]  /*62d0*/  ISETP.NE.AND.EX P5, PT, RZ, UR13, PT, P5 ;  /* 0x0000000dff007c0c */ /* 0x000fda000bfa5350 */
[----:B------:R-:W-:Y:S05]  /*62e0*/  @P5 BRA `(.L_x_52944) ;  /* 0x0000000000085947 */ /* 0x000fea0003800000 */
[----:B------:R-:W-:Y:S05]  /*62f0*/  @P1 BRA `(.L_x_52945) ;  /* 0x0000000000141947 */ /* 0x000fea0003800000 */
[----:B------:R-:W-:Y:S05]  /*6300*/  BRA `(.L_x_52946) ;  /* 0x0000000000147947 */ /* 0x000fea0003800000 */
.L_x_52944:
[----:B-----5:R-:W-:Y:S01]  /*6310*/  FADD.FTZ R106, R46, R106 ;  /* 0x0000006a2e6a7221 */ /* 0x020fe20000010000 */
[----:B------:R-:W-:Y:S06]  /*6320*/  BRA `(.L_x_52945) ;  /* 0x0000000000087947 */ /* 0x000fec0003800000 */
.L_x_52943:
[----:B-----5:R-:W-:-:S04]  /*6330*/  FADD.FTZ R106, R42, R106 ;  /* 0x0000006a2a6a7221 */ /* 0x020fc80000010000 */
[----:B------:R-:W-:-:S07]  /*6340*/  @P3 FADD.FTZ R106, R46, R106 ;  /* 0x0000006a2e6a3221 */ /* 0x000fce0000010000 */
.L_x_52945:
[----:B--2345:R-:W-:-:S07]  /*6350*/  MOV R54, R106 ;  /* 0x0000006a00367202 */ /* 0x03cfce0000000f00 */
.L_x_52946:
[----:B------:R-:W-:Y:S05]  /*6360*/  @P4 BRA `(.L_x_52947) ;  /* 0x00000000001c4947 */ /* 0x000fea0003800000 */
[----:B------:R-:W-:-:S04]  /*6370*/  ISETP.NE.U32.AND P3, PT, RZ, UR12, PT ;  /* 0x0000000cff007c0c */ /* 0x000fc8000bf65070 */
[----:B------:R-:W-:-:S13]  /*6380*/  ISETP.NE.AND.EX P3, PT, RZ, UR13, PT, P3 ;  /* 0x0000000dff007c0c */ /* 0x000fda000bf65330 */
[----:B------:R-:W-:Y:S05]  /*6390*/  @P3 BRA `(.L_x_52948) ;  /* 0x0000000000083947 */ /* 0x000fea0003800000 */
[----:B------:R-:W-:Y:S05]  /*63a0*/  @P1 BRA `(.L_x_52949) ;  /* 0x0000000000141947 */ /* 0x000fea0003800000 */
[----:B------:R-:W-:Y:S05]  /*63b0*/  BRA `(.L_x_52950) ;  /* 0x0000000000147947 */ /* 0x000fea0003800000 */
.L_x_52948:
[----:B-----5:R-:W-:Y:S01]  /*63c0*/  FADD.FTZ R107, R47, R107 ;  /* 0x0000006b2f6b7221 */ /* 0x020fe20000010000 */
[----:B------:R-:W-:Y:S06]  /*63d0*/  BRA `(.L_x_52949) ;  /* 0x0000000000087947 */ /* 0x000fec0003800000 */
.L_x_52947:
[----:B-----5:R-:W-:-:S04]  /*63e0*/  FADD.FTZ R107, R43, R107 ;  /* 0x0000006b2b6b7221 */ /* 0x020fc80000010000 */
[----:B------:R-:W-:-:S07]  /*63f0*/  @P3 FADD.FTZ R107, R47, R107 ;  /* 0x0000006b2f6b3221 */ /* 0x000fce0000010000 */
.L_x_52949:
[----:B--2345:R-:W-:-:S07]  /*6400*/  MOV R55, R107 ;  /* 0x0000006b00377202 */ /* 0x03cfce0000000f00 */
.L_x_52950:
[----:B--234-:R-:W0:Y:S02]  /*6410*/  @P1 LDC.64 R132, c[0x0][0x238] ;  /* 0x00008e00ff841b82 */ /* 0x01ce240000000a00 */
[----:B0-----:R-:W-:-:S04]  /*6420*/  @P1 LEA R132, P3, R134, R132, 0x4 ;  /* 0x0000008486841211 */ /* 0x001fc800078620ff */
[C---:B------:R-:W-:Y:S02]  /*6430*/  @P1 LEA.HI.X R133, R134.reuse, R133, RZ, 0x4, P3 ;  /* 0x0000008586851211 */ /* 0x040fe400018f24ff */
[----:B------:R-:W-:-:S03]  /*6440*/  IADD3 R134, R134, 0x20, RZ ;  /* 0x0000002086867810 */ /* 0x000fc60007ffe0ff */
[----:B------:R0:W-:Y:S04]  /*6450*/  @P1 STG.E.128 desc[UR4][R132.64], R52 ;  /* 0x0000003484001986 */ /* 0x0001e8000c101d04 */
.L_x_52934:
[----:B------:R-:W-:Y:S05]  /*6460*/  BSYNC B0 ;  /* 0x0000000000007941 */ /* 0x000fea0003800000 */
.L_x_52933:
        /* <DEDUP_REMOVED lines=24> */
.L_x_52954:
[----:B-----5:R-:W-:Y:S01]  /*65f0*/  FADD.FTZ R108, R44, R108 ;  /* 0x0000006c2c6c7221 */ /* 0x020fe20000010000 */
[----:B------:R-:W-:Y:S06]  /*6600*/  BRA `(.L_x_52955) ;  /* 0x0000000000087947 */ /* 0x000fec0003800000 */
.L_x_52953:
[----:B-----5:R-:W-:-:S04]  /*6610*/  FADD.FTZ R108, R40, R108 ;  /* 0x0000006c286c7221 */ /* 0x020fc80000010000 */
[----:B------:R-:W-:-:S07]  /*6620*/  @P3 FADD.FTZ R108, R44, R108 ;  /* 0x0000006c2c6c3221 */ /* 0x000fce0000010000 */
.L_x_52955:
[----:B--2345:R-:W-:-:S07]  /*6630*/  MOV R52, R108 ;  /* 0x0000006c00347202 */ /* 0x03cfce0000000f00 */
.L_x_52956:
[----:B------:R-:W-:Y:S05]  /*6640*/  @P4 BRA `(.L_x_52957) ;  /* 0x00000000001c4947 */ /* 0x000fea0003800000 */
[----:B------:R-:W-:-:S04]  /*6650*/  ISETP.NE.U32.AND P5, PT, RZ, UR12, PT ;  /* 0x0000000cff007c0c */ /* 0x000fc8000bfa5070 */
[----:B------:R-:W-:-:S13]  /*6660*/  ISETP.NE.AND.EX P5, PT, RZ, UR13, PT, P5 ;  /* 0x0000000dff007c0c */ /* 0x000fda000bfa5350 */
[----:B------:R-:W-:Y:S05]  /*6670*/  @P5 BRA `(.L_x_52958) ;  /* 0x0000000000085947 */ /* 0x000fea0003800000 */
[----:B------:R-:W-:Y:S05]  /*6680*/  @P1 BRA `(.L_x_52959) ;  /* 0x0000000000141947 */ /* 0x000fea0003800000 */
[----:B------:R-:W-:Y:S05]  /*6690*/  BRA `(.L_x_52960) ;  /* 0x0000000000147947 */ /* 0x000fea0003800000 */
.L_x_52958:
[----:B-----5:R-:W-:Y:S01]  /*66a0*/  FADD.FTZ R109, R45, R109 ;  /* 0x0000006d2d6d7221 */ /* 0x020fe20000010000 */
[----:B------:R-:W-:Y:S06]  /*66b0*/  BRA `(.L_x_52959) ;  /* 0x0000000000087947 */ /* 0x000fec0003800000 */
.L_x_52957:
[----:B-----5:R-:W-:-:S04]  /*66c0*/  FADD.FTZ R109, R41, R109 ;  /* 0x0000006d296d7221 */ /* 0x020fc80000010000 */
[----:B------:R-:W-:-:S07]  /*66d0*/  @P3 FADD.FTZ R109, R45, R109 ;  /* 0x0000006d2d6d3221 */ /* 0x000fce0000010000 */
.L_x_52959:
[----:B--2345:R-:W-:-:S07]  /*66e0*/  MOV R53, R109 ;  /* 0x0000006d00357202 */ /* 0x03cfce0000000f00 */
.L_x_52960:
[----:B------:R-:W-:Y:S05]  /*66f0*/  @P4 BRA `(.L_x_52961) ;  /* 0x00000000001c4947 */ /* 0x000fea0003800000 */
[----:B------:R-:W-:-:S04]  /*6700*/  ISETP.NE.U32.AND P5, PT, RZ, UR12, PT ;  /* 0x0000000cff007c0c */ /* 0x000fc8000bfa5070 */
[----:B------:R-:W-:-:S13]  /*6710*/  ISETP.NE.AND.EX P5, PT, RZ, UR13, PT, P5 ;  /* 0x0000000dff007c0c */ /* 0x000fda000bfa5350 */
[----:B------:R-:W-:Y:S05]  /*6720*/  @P5 BRA `(.L_x_52962) ;  /* 0x0000000000085947 */ /* 0x000fea0003800000 */
[----:B------:R-:W-:Y:S05]  /*6730*/  @P1 BRA `(.L_x_52963) ;  /* 0x0000000000141947 */ /* 0x000fea0003800000 */
[----:B------:R-:W-:Y:S05]  /*6740*/  BRA `(.L_x_52964) ;  /* 0x0000000000147947 */ /* 0x000fea0003800000 */
.L_x_52962:
[----:B-----5:R-:W-:Y:S01]  /*6750*/  FADD.FTZ R110, R46, R110 ;  /* 0x0000006e2e6e7221 */ /* 0x020fe20000010000 */
[----:B------:R-:W-:Y:S06]  /*6760*/  BRA `(.L_x_52963) ;  /* 0x0000000000087947 */ /* 0x000fec0003800000 */
.L_x_52961:
[----:B-----5:R-:W-:-:S04]  /*6770*/  FADD.FTZ R110, R42, R110 ;  /* 0x0000006e2a6e7221 */ /* 0x020fc80000010000 */
[----:B------:R-:W-:-:S07]  /*6780*/  @P3 FADD.FTZ R110, R46, R110 ;  /* 0x0000006e2e6e3221 */ /* 0x000fce0000010000 */
.L_x_52963:
[----:B--2345:R-:W-:-:S07]  /*6790*/  MOV R54, R110 ;  /* 0x0000006e00367202 */ /* 0x03cfce0000000f00 */
.L_x_52964:
[----:B------:R-:W-:Y:S05]  /*67a0*/  @P4 BRA `(.L_x_52965) ;  /* 0x00000000001c4947 */ /* 0x000fea0003800000 */
[----:B------:R-:W-:-:S04]  /*67b0*/  ISETP.NE.U32.AND P3, PT, RZ, UR12, PT ;  /* 0x0000000cff007c0c */ /* 0x000fc8000bf65070 */
[----:B------:R-:W-:-:S13]  /*67c0*/  ISETP.NE.AND.EX P3, PT, RZ, UR13, PT, P3 ;  /* 0x0000000dff007c0c */ /* 0x000fda000bf65330 */
[----:B------:R-:W-:Y:S05]  /*67d0*/  @P3 BRA `(.L_x_52966) ;  /* 0x0000000000083947 */ /* 0x000fea0003800000 */
[----:B------:R-:W-:Y:S05]  /*67e0*/  @P1 BRA `(.L_x_52967) ;  /* 0x0000000000141947 */ /* 0x000fea0003800000 */
[----:B------:R-:W-:Y:S05]  /*67f0*/  BRA `(.L_x_52968) ;  /* 0x0000000000147947 */ /* 0x000fea0003800000 */
.L_x_52966:
[----:B-----5:R-:W-:Y:S01]  /*6800*/  FADD.FTZ R111, R47, R111 ;  /* 0x0000006f2f6f7221 */ /* 0x020fe20000010000 */
[----:B------:R-:W-:Y:S06]  /*6810*/  BRA `(.L_x_52967) ;  /* 0x0000000000087947 */ /* 0x000fec0003800000 */
.L_x_52965:
[----:B-----5:R-:W-:-:S04]  /*6820*/  FADD.FTZ R111, R43, R111 ;  /* 0x0000006f2b6f7221 */ /* 0x020fc80000010000 */
[----:B------:R-:W-:-:S07]  /*6830*/  @P3 FADD.FTZ R111, R47, R111 ;  /* 0x0000006f2f6f3221 */ /* 0x000fce0000010000 */
.L_x_52967:
[----:B--2345:R-:W-:-:S07]  /*6840*/  MOV R55, R111 ;  /* 0x0000006f00377202 */ /* 0x03cfce0000000f00 */
.L_x_52968:
[----:B--234-:R-:W0:Y:S02]  /*6850*/  @P1 LDC.64 R132, c[0x0][0x238] ;  /* 0x00008e00ff841b82 */ /* 0x01ce240000000a00 */
[----:B0-----:R-:W-:-:S04]  /*6860*/  @P1 LEA R132, P3, R134, R132, 0x4 ;  /* 0x0000008486841211 */ /* 0x001fc800078620ff */
[C---:B------:R-:W-:Y:S02]  /*6870*/  @P1 LEA.HI.X R133, R134.reuse, R133, RZ, 0x4, P3 ;  /* 0x0000008586851211 */ /* 0x040fe400018f24ff */
[----:B------:R-:W-:-:S03]  /*6880*/  IADD3 R134, R134, 0x20, RZ ;  /* 0x0000002086867810 */ /* 0x000fc60007ffe0ff */
[----:B------:R0:W-:Y:S04]  /*6890*/  @P1 STG.E.128 desc[UR4][R132.64], R52 ;  /* 0x0000003484001986 */ /* 0x0001e8000c101d04 */
.L_x_52952:
[----:B------:R-:W-:Y:S05]  /*68a0*/  BSYNC B0 ;  /* 0x0000000000007941 */ /* 0x000fea0003800000 */
.L_x_52951:
        /* <DEDUP_REMOVED lines=24> */
.L_x_52972:
[----:B-----5:R-:W-:Y:S01]  /*6a30*/  FADD.FTZ R112, R44, R112 ;  /* 0x000000702c707221 */ /* 0x020fe20000010000 */
[----:B------:R-:W-:Y:S06]  /*6a40*/  BRA `(.L_x_52973) ;  /* 0x0000000000087947 */ /* 0x000fec0003800000 */
.L_x_52971:
[----:B-----5:R-:W-:-:S04]  /*6a50*/  FADD.FTZ R112, R40, R112 ;  /* 0x0000007028707221 */ /* 0x020fc80000010000 */
[----:B------:R-:W-:-:S07]  /*6a60*/  @P3 FADD.FTZ R112, R44, R112 ;  /* 0x000000702c703221 */ /* 0x000fce0000010000 */
.L_x_52973:
[----:B--2345:R-:W-:-:S07]  /*6a70*/  MOV R52, R112 ;  /* 0x0000007000347202 */ /* 0x03cfce0000000f00 */
.L_x_52974:
[----:B------:R-:W-:Y:S05]  /*6a80*/  @P4 BRA `(.L_x_52975) ;  /* 0x00000000001c4947 */ /* 0x000fea0003800000 */
[----:B------:R-:W-:-:S04]  /*6a90*/  ISETP.NE.U32.AND P5, PT, RZ, UR12, PT ;  /* 0x0000000cff007c0c */ /* 0x000fc8000bfa5070 */
[----:B------:R-:W-:-:S13]  /*6aa0*/  ISETP.NE.AND.EX P5, PT, RZ, UR13, PT, P5 ;  /* 0x0000000dff007c0c */ /* 0x000fda000bfa5350 */
[----:B------:R-:W-:Y:S05]  /*6ab0*/  @P5 BRA `(.L_x_52976) ;  /* 0x0000000000085947 */ /* 0x000fea0003800000 */
[----:B------:R-:W-:Y:S05]  /*6ac0*/  @P1 BRA `(.L_x_52977) ;  /* 0x0000000000141947 */ /* 0x000fea0003800000 */
[----:B------:R-:W-:Y:S05]  /*6ad0*/  BRA `(.L_x_52978) ;  /* 0x0000000000147947 */ /* 0x000fea0003800000 */
.L_x_52976:
[----:B-----5:R-:W-:Y:S01]  /*6ae0*/  FADD.FTZ R113, R45, R113 ;  /* 0x000000712d717221 */ /* 0x020fe20000010000 */
[----:B------:R-:W-:Y:S06]  /*6af0*/  BRA `(.L_x_52977) ;  /* 0x0000000000087947 */ /* 0x000fec0003800000 */
.L_x_52975:
[----:B-----5:R-:W-:-:S04]  /*6b00*/  FADD.FTZ R113, R41, R113 ;  /* 0x0000007129717221 */ /* 0x020fc80000010000 */
[----:B------:R-:W-:-:S07]  /*6b10*/  @P3 FADD.FTZ R113, R45, R113 ;  /* 0x000000712d713221 */ /* 0x000fce0000010000 */
.L_x_52977:
[----:B--2345:R-:W-:-:S07]  /*6b20*/  MOV R53, R113 ;  /* 0x0000007100357202 */ /* 0x03cfce0000000f00 */
.L_x_52978:
[----:B------:R-:W-:Y:S05]  /*6b30*/  @P4 BRA `(.L_x_52979) ;  /* 0x00000000001c4947 */ /* 0x000fea0003800000 */
[----:B------:R-:W-:-:S04]  /*6b40*/  ISETP.NE.U32.AND P5, PT, RZ, UR12, PT ;  /* 0x0000000cff007c0c */ /* 0x000fc8000bfa5070 */
[----:B------:R-:W-:-:S13]  /*6b50*/  ISETP.NE.AND.EX P5, PT, RZ, UR13, PT, P5 ;  /* 0x0000000dff007c0c */ /* 0x000fda000bfa5350 */
[----:B------:R-:W-:Y:S05]  /*6b60*/  @P5 BRA `(.L_x_52980) ;  /* 0x0000000000085947 */ /* 0x000fea0003800000 */
[----:B------:R-:W-:Y:S05]  /*6b70*/  @P1 BRA `(.L_x_52981) ;  /* 0x0000000000141947 */ /* 0x000fea0003800000 */
[----:B------:R-:W-:Y:S05]  /*6b80*/  BRA `(.L_x_52982) ;  /* 0x0000000000147947 */ /* 0x000fea0003800000 */
.L_x_52980:
[----:B-----5:R-:W-:Y:S01]  /*6b90*/  FADD.FTZ R114, R46, R114 ;  /* 0x000000722e727221 */ /* 0x020fe20000010000 */
[----:B------:R-:W-:Y:S06]  /*6ba0*/  BRA `(.L_x_52981) ;  /* 0x0000000000087947 */ /* 0x000fec0003800000 */
.L_x_52979:
[----:B-----5:R-:W-:-:S04]  /*6bb0*/  FADD.FTZ R114, R42, R114 ;  /* 0x000000722a727221 */ /* 0x020fc80000010000 */
[----:B------:R-:W-:-:S07]  /*6bc0*/  @P3 FADD.FTZ R114, R46, R114 ;  /* 0x000000722e723221 */ /* 0x000fce0000010000 */
.L_x_52981:
[----:B--2345:R-:W-:-:S07]  /*6bd0*/  MOV R54, R114 ;  /* 0x0000007200367202 */ /* 0x03cfce0000000f00 */
.L_x_52982:
[----:B------:R-:W-:Y:S05]  /*6be0*/  @P4 BRA `(.L_x_52983) ;  /* 0x00000000001c4947 */ /* 0x000fea0003800000 */
[----:B------:R-:W-:-:S04]  /*6bf0*/  ISETP.NE.U32.AND P3, PT, RZ, UR12, PT ;  /* 0x0000000cff007c0c */ /* 0x000fc8000bf65070 */
[----:B------:R-:W-:-:S13]  /*6c00*/  ISETP.NE.AND.EX P3, PT, RZ, UR13, PT, P3 ;  /* 0x0000000dff007c0c */ /* 0x000fda000bf65330 */
[----:B------:R-:W-:Y:S05]  /*6c10*/  @P3 BRA `(.L_x_52984) ;  /* 0x0000000000083947 */ /* 0x000fea0003800000 */
[----:B------:R-:W-:Y:S05]  /*6c20*/  @P1 BRA `(.L_x_52985) ;  /* 0x0000000000141947 */ /* 0x000fea0003800000 */
[----:B------:R-:W-:Y:S05]  /*6c30*/  BRA `(.L_x_52986) ;  /* 0x0000000000147947 */ /* 0x000fea0003800000 */
.L_x_52984:
[----:B-----5:R-:W-:Y:S01]  /*6c40*/  FADD.FTZ R115, R47, R115 ;  /* 0x000000732f737221 */ /* 0x020fe20000010000 */
[----:B------:R-:W-:Y:S06]  /*6c50*/  BRA `(.L_x_52985) ;  /* 0x0000000000087947 */ /* 0x000fec0003800000 */
.L_x_52983:
[----:B-----5:R-:W-:-:S04]  /*6c60*/  FADD.FTZ R115, R43, R115 ;  /* 0x000000732b737221 */ /* 0x020fc80000010000 */
[----:B------:R-:W-:-:S07]  /*6c70*/  @P3 FADD.FTZ R115, R47, R115 ;  /* 0x000000732f733221 */ /* 0x000fce0000010000 */
.L_x_52985:
[----:B--2345:R-:W-:-:S07]  /*6c80*/  MOV R55, R115 ;  /* 0x0000007300377202 */ /* 0x03cfce0000000f00 */
.L_x_52986:
[----:B--234-:R-:W0:Y:S02]  /*6c90*/  @P1 LDC.64 R132, c[0x0][0x238] ;  /* 0x00008e00ff841b82 */ /* 0x01ce240000000a00 */
[----:B0-----:R-:W-:-:S04]  /*6ca0*/  @P1 LEA R132, P3, R134, R132, 0x4 ;  /* 0x0000008486841211 */ /* 0x001fc800078620ff */
[C---:B------:R-:W-:Y:S02]  /*6cb0*/  @P1 LEA.HI.X R133, R134.reuse, R133, RZ, 0x4, P3 ;  /* 0x0000008586851211 */ /* 0x040fe400018f24ff */
[----:B------:R-:W-:-:S03]  /*6cc0*/  IADD3 R134, R134, 0x20, RZ ;  /* 0x0000002086867810 */ /* 0x000fc60007ffe0ff */
[----:B------:R0:W-:Y:S04]  /*6cd0*/  @P1 STG.E.128 desc[UR4][R132.64], R52 ;  /* 0x0000003484001986 */ /* 0x0001e8000c101d04 */
.L_x_52970:
[----:B------:R-:W-:Y:S05]  /*6ce0*/  BSYNC B0 ;  /* 0x0000000000007941 */ /* 0x000fea0003800000 */
.L_x_52969:
        /* <DEDUP_REMOVED lines=24> */
.L_x_52990:
[----:B-----5:R-:W-:Y:S01]  /*6e70*/  FADD.FTZ R116, R44, R116 ;  /* 0x000000742c747221 */ /* 0x020fe20000010000 */
[----:B------:R-:W-:Y:S06]  /*6e80*/  BRA `(.L_x_52991) ;  /* 0x0000000000087947 */ /* 0x000fec0003800000 */
.L_x_52989:
[----:B-----5:R-:W-:-:S04]  /*6e90*/  FADD.FTZ R116, R40, R116 ;  /* 0x0000007428747221 */ /* 0x020fc80000010000 */
[----:B------:R-:W-:-:S07]  /*6ea0*/  @P3 FADD.FTZ R116, R44, R116 ;  /* 0x000000742c743221 */ /* 0x000fce0000010000 */
.L_x_52991:
[----:B--2345:R-:W-:-:S07]  /*6eb0*/  MOV R52, R116 ;  /* 0x0000007400347202 */ /* 0x03cfce0000000f00 */
.L_x_52992:
[----:B------:R-:W-:Y:S05]  /*6ec0*/  @P4 BRA `(.L_x_52993) ;  /* 0x00000000001c4947 */ /* 0x000fea0003800000 */
[----:B------:R-:W-:-:S04]  /*6ed0*/  ISETP.NE.U32.AND P5, PT, RZ, UR12, PT ;  /* 0x0000000cff007c0c */ /* 0x000fc8000bfa5070 */
[----:B------:R-:W-:-:S13]  /*6ee0*/  ISETP.NE.AND.EX P5, PT, RZ, UR13, PT, P5 ;  /* 0x0000000dff007c0c */ /* 0x000fda000bfa5350 */
[----:B------:R-:W-:Y:S05]  /*6ef0*/  @P5 BRA `(.L_x_52994) ;  /* 0x0000000000085947 */ /* 0x000fea0003800000 */
[----:B------:R-:W-:Y:S05]  /*6f00*/  @P1 BRA `(.L_x_52995) ;  /* 0x0000000000141947 */ /* 0x000fea0003800000 */
[----:B------:R-:W-:Y:S05]  /*6f10*/  BRA `(.L_x_52996) ;  /* 0x0000000000147947 */ /* 0x000fea0003800000 */
.L_x_52994:
[----:B-----5:R-:W-:Y:S01]  /*6f20*/  FADD.FTZ R117, R45, R117 ;  /* 0x000000752d757221 */ /* 0x020fe20000010000 */
[----:B------:R-:W-:Y:S06]  /*6f30*/  BRA `(.L_x_52995) ;  /* 0x0000000000087947 */ /* 0x000fec0003800000 */
.L_x_52993:
[----:B-----5:R-:W-:-:S04]  /*6f40*/  FADD.FTZ R117, R41, R117 ;  /* 0x0000007529757221 */ /* 0x020fc80000010000 */
[----:B------:R-:W-:-:S07]  /*6f50*/  @P3 FADD.FTZ R117, R45, R117 ;  /* 0x000000752d753221 */ /* 0x000fce0000010000 */
.L_x_52995:
[----:B--2345:R-:W-:-:S07]  /*6f60*/  MOV R53, R117 ;  /* 0x0000007500357202 */ /* 0x03cfce0000000f00 */
.L_x_52996:
[----:B------:R-:W-:Y:S05]  /*6f70*/  @P4 BRA `(.L_x_52997) ;  /* 0x00000000001c4947 */ /* 0x000fea0003800000 */
[----:B------:R-:W-:-:S04]  /*6f80*/  ISETP.NE.U32.AND P5, PT, RZ, UR12, PT ;  /* 0x0000000cff007c0c */ /* 0x000fc8000bfa5070 */
[----:B------:R-:W-:-:S13]  /*6f90*/  ISETP.NE.AND.EX P5, PT, RZ, UR13, PT, P5 ;  /* 0x0000000dff007c0c */ /* 0x000fda000bfa5350 */
[----:B------:R-:W-:Y:S05]  /*6fa0*/  @P5 BRA `(.L_x_52998) ;  /* 0x0000000000085947 */ /* 0x000fea0003800000 */
[----:B------:R-:W-:Y:S05]  /*6fb0*/  @P1 BRA `(.L_x_52999) ;  /* 0x0000000000141947 */ /* 0x000fea0003800000 */
[----:B------:R-:W-:Y:S05]  /*6fc0*/  BRA `(.L_x_53000) ;  /* 0x0000000000147947 */ /* 0x000fea0003800000 */
.L_x_52998:
[----:B-----5:R-:W-:Y:S01]  /*6fd0*/  FADD.FTZ R118, R46, R118 ;  /* 0x000000762e767221 */ /* 0x020fe20000010000 */
[----:B------:R-:W-:Y:S06]  /*6fe0*/  BRA `(.L_x_52999) ;  /* 0x0000000000087947 */ /* 0x000fec0003800000 */
.L_x_52997:
[----:B-----5:R-:W-:-:S04]  /*6ff0*/  FADD.FTZ R118, R42, R118 ;  /* 0x000000762a767221 */ /* 0x020fc80000010000 */
[----:B------:R-:W-:-:S07]  /*7000*/  @P3 FADD.FTZ R118, R46, R118 ;  /* 0x000000762e763221 */ /* 0x000fce0000010000 */
.L_x_52999:
[----:B--2345:R-:W-:-:S07]  /*7010*/  MOV R54, R118 ;  /* 0x0000007600367202 */ /* 0x03cfce0000000f00 */
.L_x_53000:
[----:B------:R-:W-:Y:S05]  /*7020*/  @P4 BRA `(.L_x_53001) ;  /* 0x00000000001c4947 */ /* 0x000fea0003800000 */
[----:B------:R-:W-:-:S04]  /*7030*/  ISETP.NE.U32.AND P3, PT, RZ, UR12, PT ;  /* 0x0000000cff007c0c */ /* 0x000fc8000bf65070 */
[----:B------:R-:W-:-:S13]  /*7040*/  ISETP.NE.AND.EX P3, PT, RZ, UR13, PT, P3 ;  /* 0x0000000dff007c0c */ /* 0x000fda000bf65330 */
[----:B------:R-:W-:Y:S05]  /*7050*/  @P3 BRA `(.L_x_53002) ;  /* 0x0000000000083947 */ /* 0x000fea0003800000 */
[----:B------:R-:W-:Y:S05]  /*7060*/  @P1 BRA `(.L_x_53003) ;  /* 0x0000000000141947 */ /* 0x000fea0003800000 */
[----:B------:R-:W-:Y:S05]  /*7070*/  BRA `(.L_x_53004) ;  /* 0x0000000000147947 */ /* 0x000fea0003800000 */
.L_x_53002:
[----:B-----5:R-:W-:Y:S01]  /*7080*/  FADD.FTZ R119, R47, R119 ;  /* 0x000000772f777221 */ /* 0x020fe20000010000 */
[----:B------:R-:W-:Y:S06]  /*7090*/  BRA `(.L_x_53003) ;  /* 0x0000000000087947 */ /* 0x000fec0003800000 */
.L_x_53001:
[----:B-----5:R-:W-:-:S04]  /*70a0*/  FADD.FTZ R119, R43, R119 ;  /* 0x000000772b777221 */ /* 0x020fc80000010000 */
[----:B------:R-:W-:-:S07]  /*70b0*/  @P3 FADD.FTZ R119, R47, R119 ;  /* 0x000000772f773221 */ /* 0x000fce0000010000 */
.L_x_53003:
[----:B--2345:R-:W-:-:S07]  /*70c0*/  MOV R55, R119 ;  /* 0x0000007700377202 */ /* 0x03cfce0000000f00 */
.L_x_53004:
[----:B--234-:R-:W0:Y:S02]  /*70d0*/  @P1 LDC.64 R132, c[0x0][0x238] ;  /* 0x00008e00ff841b82 */ /* 0x01ce240000000a00 */
[----:B0-----:R-:W-:-:S04]  /*70e0*/  @P1 LEA R132, P3, R134, R132, 0x4 ;  /* 0x0000008486841211 */ /* 0x001fc800078620ff */
[C---:B------:R-:W-:Y:S02]  /*70f0*/  @P1 LEA.HI.X R133, R134.reuse, R133, RZ, 0x4, P3 ;  /* 0x0000008586851211 */ /* 0x040fe400018f24ff */
[----:B------:R-:W-:-:S03]  /*7100*/  IADD3 R134, R134, 0x20, RZ ;  /* 0x0000002086867810 */ /* 0x000fc60007ffe0ff */
[----:B------:R0:W-:Y:S04]  /*7110*/  @P1 STG.E.128 desc[UR4][R132.64], R52 ;  /* 0x0000003484001986 */ /* 0x0001e8000c101d04 */
.L_x_52988:
[----:B------:R-:W-:Y:S05]  /*7120*/  BSYNC B0 ;  /* 0x0000000000007941 */ /* 0x000fea0003800000 */
.L_x_52987:
        /* <DEDUP_REMOVED lines=24> */
.L_x_53008:
[----:B-----5:R-:W-:Y:S01]  /*72b0*/  FADD.FTZ R120, R44, R120 ;  /* 0x000000782c787221 */ /* 0x020fe20000010000 */
[----:B------:R-:W-:Y:S06]  /*72c0*/  BRA `(.L_x_53009) ;  /* 0x0000000000087947 */ /* 0x000fec0003800000 */
.L_x_53007:
[----:B-----5:R-:W-:-:S04]  /*72d0*/  FADD.FTZ R120, R40, R120 ;  /* 0x0000007828787221 */ /* 0x020fc80000010000 */
[----:B------:R-:W-:-:S07]  /*72e0*/  @P3 FADD.FTZ R120, R44, R120 ;  /* 0x000000782c783221 */ /* 0x000fce0000010000 */
.L_x_53009:
[----:B--2345:R-:W-:-:S07]  /*72f0*/  MOV R52, R120 ;  /* 0x0000007800347202 */ /* 0x03cfce0000000f00 */
.L_x_53010:
[----:B------:R-:W-:Y:S05]  /*7300*/  @P4 BRA `(.L_x_53011) ;  /* 0x00000000001c4947 */ /* 0x000fea0003800000 */
[----:B------:R-:W-:-:S04]  /*7310*/  ISETP.NE.U32.AND P5, PT, RZ, UR12, PT ;  /* 0x0000000cff007c0c */ /* 0x000fc8000bfa5070 */
[----:B------:R-:W-:-:S13]  /*7320*/  ISETP.NE.AND.EX P5, PT, RZ, UR13, PT, P5 ;  /* 0x0000000dff007c0c */ /* 0x000fda000bfa5350 */
[----:B------:R-:W-:Y:S05]  /*7330*/  @P5 BRA `(.L_x_53012) ;  /* 0x0000000000085947 */ /* 0x000fea0003800000 */
[----:B------:R-:W-:Y:S05]  /*7340*/  @P1 BRA `(.L_x_53013) ;  /* 0x0000000000141947 */ /* 0x000fea0003800000 */
[----:B------:R-:W-:Y:S05]  /*7350*/  BRA `(.L_x_53014) ;  /* 0x0000000000147947 */ /* 0x000fea0003800000 */
.L_x_53012:
[----:B-----5:R-:W-:Y:S01]  /*7360*/  FADD.FTZ R121, R45, R121 ;  /* 0x000000792d797221 */ /* 0x020fe20000010000 */
[----:B------:R-:W-:Y:S06]  /*7370*/  BRA `(.L_x_53013) ;  /* 0x0000000000087947 */ /* 0x000fec0003800000 */
.L_x_53011:
[----:B-----5:R-:W-:-:S04]  /*7380*/  FADD.FTZ R121, R41, R121 ;  /* 0x0000007929797221 */ /* 0x020fc80000010000 */
[----:B------:R-:W-:-:S07]  /*7390*/  @P3 FADD.FTZ R121, R45, R121 ;  /* 0x000000792d793221 */ /* 0x000fce0000010000 */
.L_x_53013:
[----:B--2345:R-:W-:-:S07]  /*73a0*/  MOV R53, R121 ;  /* 0x0000007900357202 */ /* 0x03cfce0000000f00 */
.L_x_53014:
[----:B------:R-:W-:Y:S05]  /*73b0*/  @P4 BRA `(.L_x_53015) ;  /* 0x00000000001c4947 */ /* 0x000fea0003800000 */
[----:B------:R-:W-:-:S04]  /*73c0*/  ISETP.NE.U32.AND P5, PT, RZ, UR12, PT ;  /* 0x0000000cff007c0c */ /* 0x000fc8000bfa5070 */
[----:B------:R-:W-:-:S13]  /*73d0*/  ISETP.NE.AND.EX P5, PT, RZ, UR13, PT, P5 ;  /* 0x0000000dff007c0c */ /* 0x000fda000bfa5350 */
[----:B------:R-:W-:Y:S05]  /*73e0*/  @P5 BRA `(.L_x_53016) ;  /* 0x0000000000085947 */ /* 0x000fea0003800000 */
[----:B------:R-:W-:Y:S05]  /*73f0*/  @P1 BRA `(.L_x_53017) ;  /* 0x0000000000141947 */ /* 0x000fea0003800000 */
[----:B------:R-:W-:Y:S05]  /*7400*/  BRA `(.L_x_53018) ;  /* 0x0000000000147947 */ /* 0x000fea0003800000 */
.L_x_53016:
[----:B-----5:R-:W-:Y:S01]  /*7410*/  FADD.FTZ R122, R46, R122 ;  /* 0x0000007a2e7a7221 */ /* 0x020fe20000010000 */
[----:B------:R-:W-:Y:S06]  /*7420*/  BRA `(.L_x_53017) ;  /* 0x0000000000087947 */ /* 0x000fec0003800000 */
.L_x_53015:
[----:B-----5:R-:W-:-:S04]  /*7430*/  FADD.FTZ R122, R42, R122 ;  /* 0x0000007a2a7a7221 */ /* 0x020fc80000010000 */
[----:B------:R-:W-:-:S07]  /*7440*/  @P3 FADD.FTZ R122, R46, R122 ;  /* 0x0000007a2e7a3221 */ /* 0x000fce0000010000 */
.L_x_53017:
[----:B--2345:R-:W-:-:S07]  /*7450*/  MOV R54, R122 ;  /* 0x0000007a00367202 */ /* 0x03cfce0000000f00 */
.L_x_53018:
[----:B------:R-:W-:Y:S05]  /*7460*/  @P4 BRA `(.L_x_53019) ;  /* 0x00000000001c4947 */ /* 0x000fea0003800000 */
[----:B------:R-:W-:-:S04]  /*7470*/  ISETP.NE.U32.AND P3, PT, RZ, UR12, PT ;  /* 0x0000000cff007c0c */ /* 0x000fc8000bf65070 */
[----:B------:R-:W-:-:S13]  /*7480*/  ISETP.NE.AND.EX P3, PT, RZ, UR13, PT, P3 ;  /* 0x0000000dff007c0c */ /* 0x000fda000bf65330 */
[----:B------:R-:W-:Y:S05]  /*7490*/  @P3 BRA `(.L_x_53020) ;  /* 0x0000000000083947 */ /* 0x000fea0003800000 */
[----:B------:R-:W-:Y:S05]  /*74a0*/  @P1 BRA `(.L_x_53021) ;  /* 0x0000000000141947 */ /* 0x000fea0003800000 */
[----:B------:R-:W-:Y:S05]  /*74b0*/  BRA `(.L_x_53022) ;  /* 0x0000000000147947 */ /* 0x000fea0003800000 */
.L_x_53020:
[----:B-----5:R-:W-:Y:S01]  /*74c0*/  FADD.FTZ R123, R47, R123 ;  /* 0x0000007b2f7b7221 */ /* 0x020fe20000010000 */
[----:B------:R-:W-:Y:S06]  /*74d0*/  BRA `(.L_x_53021) ;  /* 0x0000000000087947 */ /* 0x000fec0003800000 */
.L_x_53019:
[----:B-----5:R-:W-:-:S04]  /*74e0*/  FADD.FTZ R123, R43, R123 ;  /* 0x0000007b2b7b7221 */ /* 0x020fc80000010000 */
[----:B------:R-:W-:-:S07]  /*74f0*/  @P3 FADD.FTZ R123, R47, R123 ;  /* 0x0000007b2f7b3221 */ /* 0x000fce0000010000 */
.L_x_53021:
[----:B--2345:R-:W-:-:S07]  /*7500*/  MOV R55, R123 ;  /* 0x0000007b00377202 */ /* 0x03cfce0000000f00 */
.L_x_53022:
[----:B--234-:R-:W0:Y:S02]  /*7510*/  @P1 LDC.64 R132, c[0x0][0x238] ;  /* 0x00008e00ff841b82 */ /* 0x01ce240000000a00 */
[----:B0-----:R-:W-:-:S04]  /*7520*/  @P1 LEA R132, P3, R134, R132, 0x4 ;  /* 0x0000008486841211 */ /* 0x001fc800078620ff */
[C---:B------:R-:W-:Y:S02]  /*7530*/  @P1 LEA.HI.X R133, R134.reuse, R133, RZ, 0x4, P3 ;  /* 0x0000008586851211 */ /* 0x040fe400018f24ff */
[----:B------:R-:W-:-:S03]  /*7540*/  IADD3 R134, R134, 0x20, RZ ;  /* 0x0000002086867810 */ /* 0x000fc60007ffe0ff */
[----:B------:R0:W-:Y:S04]  /*7550*/  @P1 STG.E.128 desc[UR4][R132.64], R52 ;  /* 0x0000003484001986 */ /* 0x0001e8000c101d04 */
.L_x_53006:
[----:B------:R-:W-:Y:S05]  /*7560*/  BSYNC B0 ;  /* 0x0000000000007941 */ /* 0x000fea0003800000 */
.L_x_53005:
        /* <DEDUP_REMOVED lines=24> */
.L_x_53026:
[----:B-----5:R-:W-:Y:S01]  /*76f0*/  FADD.FTZ R124, R44, R124 ;  /* 0x0000007c2c7c7221 */ /* 0x020fe20000010000 */
[----:B------:R-:W-:Y:S06]  /*7700*/  BRA `(.L_x_53027) ;  /* 0x0000000000087947 */ /* 0x000fec0003800000 */
.L_x_53025:
[----:B-----5:R-:W-:-:S04]  /*7710*/  FADD.FTZ R124, R40, R124 ;  /* 0x0000007c287c7221 */ /* 0x020fc80000010000 */
[----:B------:R-:W-:-:S07]  /*7720*/  @P3 FADD.FTZ R124, R44, R124 ;  /* 0x0000007c2c7c3221 */ /* 0x000fce0000010000 */
.L_x_53027:
[----:B--2345:R-:W-:-:S07]  /*7730*/  MOV R52, R124 ;  /* 0x0000007c00347202 */ /* 0x03cfce0000000f00 */
.L_x_53028:
[----:B------:R-:W-:Y:S05]  /*7740*/  @P4 BRA `(.L_x_53029) ;  /* 0x00000000001c4947 */ /* 0x000fea0003800000 */
[----:B------:R-:W-:-:S04]  /*7750*/  ISETP.NE.U32.AND P5, PT, RZ, UR12, PT ;  /* 0x0000000cff007c0c */ /* 0x000fc8000bfa5070 */
[----:B------:R-:W-:-:S13]  /*7760*/  ISETP.NE.AND.EX P5, PT, RZ, UR13, PT, P5 ;  /* 0x0000000dff007c0c */ /* 0x000fda000bfa5350 */
[----:B------:R-:W-:Y:S05]  /*7770*/  @P5 BRA `(.L_x_53030) ;  /* 0x0000000000085947 */ /* 0x000fea0003800000 */
[----:B------:R-:W-:Y:S05]  /*7780*/  @P1 BRA `(.L_x_53031) ;  /* 0x0000000000141947 */ /* 0x000fea0003800000 */
[----:B------:R-:W-:Y:S05]  /*7790*/  BRA `(.L_x_53032) ;  /* 0x0000000000147947 */ /* 0x000fea0003800000 */
.L_x_53030:
[----:B-----5:R-:W-:Y:S01]  /*77a0*/  FADD.FTZ R125, R45, R125 ;  /* 0x0000007d2d7d7221 */ /* 0x020fe20000010000 */
[----:B------:R-:W-:Y:S06]  /*77b0*/  BRA `(.L_x_53031) ;  /* 0x0000000000087947 */ /* 0x000fec0003800000 */
.L_x_53029:
[----:B-----5:R-:W-:-:S04]  /*77c0*/  FADD.FTZ R125, R41, R125 ;  /* 0x0000007d297d7221 */ /* 0x020fc80000010000 */
[----:B------:R-:W-:-:S07]  /*77d0*/  @P3 FADD.FTZ R125, R45, R125 ;  /* 0x0000007d2d7d3221 */ /* 0x000fce0000010000 */
.L_x_53031:
[----:B--2345:R-:W-:-:S07]  /*77e0*/  MOV R53, R125 ;  /* 0x0000007d00357202 */ /* 0x03cfce0000000f00 */
.L_x_53032:
[----:B------:R-:W-:Y:S05]  /*77f0*/  @P4 BRA `(.L_x_53033) ;  /* 0x00000000001c4947 */ /* 0x000fea0003800000 */
[----:B------:R-:W-:-:S04]  /*7800*/  ISETP.NE.U32.AND P5, PT, RZ, UR12, PT ;  /* 0x0000000cff007c0c */ /* 0x000fc8000bfa5070 */
[----:B------:R-:W-:-:S13]  /*7810*/  ISETP.NE.AND.EX P5, PT, RZ, UR13, PT, P5 ;  /* 0x0000000dff007c0c */ /* 0x000fda000bfa5350 */
[----:B------:R-:W-:Y:S05]  /*7820*/  @P5 BRA `(.L_x_53034) ;  /* 0x0000000000085947 */ /* 0x000fea0003800000 */
[----:B------:R-:W-:Y:S05]  /*7830*/  @P1 BRA `(.L_x_53035) ;  /* 0x0000000000141947 */ /* 0x000fea0003800000 */
[----:B------:R-:W-:Y:S05]  /*7840*/  BRA `(.L_x_53036) ;  /* 0x0000000000147947 */ /* 0x000fea0003800000 */
.L_x_53034:
[----:B-----5:R-:W-:Y:S01]  /*7850*/  FADD.FTZ R126, R46, R126 ;  /* 0x0000007e2e7e7221 */ /* 0x020fe20000010000 */
[----:B------:R-:W-:Y:S06]  /*7860*/  BRA `(.L_x_53035) ;  /* 0x0000000000087947 */ /* 0x000fec0003800000 */
.L_x_53033:
[----:B-----5:R-:W-:-:S04]  /*7870*/  FADD.FTZ R126, R42, R126 ;  /* 0x0000007e2a7e7221 */ /* 0x020fc80000010000 */
[----:B------:R-:W-:-:S07]  /*7880*/  @P3 FADD.FTZ R126, R46, R126 ;  /* 0x0000007e2e7e3221 */ /* 0x000fce0000010000 */
.L_x_53035:
[----:B--2345:R-:W-:-:S07]  /*7890*/  MOV R54, R126 ;  /* 0x0000007e00367202 */ /* 0x03cfce0000000f00 */
.L_x_53036:
[----:B------:R-:W-:Y:S05]  /*78a0*/  @P4 BRA `(.L_x_53037) ;  /* 0x00000000001c4947 */ /* 0x000fea0003800000 */
[----:B------:R-:W-:-:S04]  /*78b0*/  ISETP.NE.U32.AND P3, PT, RZ, UR12, PT ;  /* 0x0000000cff007c0c */ /* 0x000fc8000bf65070 */
[----:B------:R-:W-:-:S13]  /*78c0*/  ISETP.NE.AND.EX P3, PT, RZ, UR13, PT, P3 ;  /* 0x0000000dff007c0c */ /* 0x000fda000bf65330 */
[----:B------:R-:W-:Y:S05]  /*78d0*/  @P3 BRA `(.L_x_53038) ;  /* 0x0000000000083947 */ /* 0x000fea0003800000 */
[----:B------:R-:W-:Y:S05]  /*78e0*/  @P1 BRA `(.L_x_53039) ;  /* 0x0000000000141947 */ /* 0x000fea0003800000 */
[----:B------:R-:W-:Y:S05]  /*78f0*/  BRA `(.L_x_53040) ;  /* 0x0000000000147947 */ /* 0x000fea0003800000 */
.L_x_53038:
[----:B-----5:R-:W-:Y:S01]  /*7900*/  FADD.FTZ R127, R47, R127 ;  /* 0x0000007f2f7f7221 */ /* 0x020fe20000010000 */
[----:B------:R-:W-:Y:S06]  /*7910*/  BRA `(.L_x_53039) ;  /* 0x0000000000087947 */ /* 0x000fec0003800000 */
.L_x_53037:
[----:B-----5:R-:W-:-:S04]  /*7920*/  FADD.FTZ R127, R43, R127 ;  /* 0x0000007f2b7f7221 */ /* 0x020fc80000010000 */
[----:B------:R-:W-:-:S07]  /*7930*/  @P3 FADD.FTZ R127, R47, R127 ;  /* 0x0000007f2f7f3221 */ /* 0x000fce0000010000 */
.L_x_53039:
[----:B--2345:R-:W-:-:S07]  /*7940*/  MOV R55, R127 ;  /* 0x0000007f00377202 */ /* 0x03cfce0000000f00 */
.L_x_53040:
[----:B--234-:R-:W0:Y:S02]  /*7950*/  @P1 LDC.64 R132, c[0x0][0x238] ;  /* 0x00008e00ff841b82 */ /* 0x01ce240000000a00 */
[----:B0-----:R-:W-:-:S04]  /*7960*/  @P1 LEA R132, P3, R134, R132, 0x4 ;  /* 0x0000008486841211 */ /* 0x001fc800078620ff */
[C---:B------:R-:W-:Y:S02]  /*7970*/  @P1 LEA.HI.X R133, R134.reuse, R133, RZ, 0x4, P3 ;  /* 0x0000008586851211 */ /* 0x040fe400018f24ff */
[----:B------:R-:W-:-:S03]  /*7980*/  IADD3 R134, R134, 0x20, RZ ;  /* 0x0000002086867810 */ /* 0x000fc60007ffe0ff */
[----:B------:R0:W-:Y:S04]  /*7990*/  @P1 STG.E.128 desc[UR4][R132.64], R52 ;  /* 0x0000003484001986 */ /* 0x0001e8000c101d04 */
.L_x_53024:
[----:B------:R-:W-:Y:S05]  /*79a0*/  BSYNC B0 ;  /* 0x0000000000007941 */ /* 0x000fea0003800000 */
.L_x_53023:
        /* <DEDUP_REMOVED lines=24> */
.L_x_53044:
[----:B-----5:R-:W-:Y:S01]  /*7b30*/  FADD.FTZ R128, R44, R128 ;  /* 0x000000802c807221 */ /* 0x020fe20000010000 */
[----:B------:R-:W-:Y:S06]  /*7b40*/  BRA `(.L_x_53045) ;  /* 0x0000000000087947 */ /* 0x000fec0003800000 */
.L_x_53043:
[----:B-----5:R-:W-:-:S04]  /*7b50*/  FADD.FTZ R128, R40, R128 ;  /* 0x0000008028807221 */ /* 0x020fc80000010000 */
[----:B------:R-:W-:-:S07]  /*7b60*/  @P3 FADD.FTZ R128, R44, R128 ;  /* 0x000000802c803221 */ /* 0x000fce0000010000 */
.L_x_53045:
[----:B--2345:R-:W-:-:S07]  /*7b70*/  MOV R52, R128 ;  /* 0x0000008000347202 */ /* 0x03cfce0000000f00 */
.L_x_53046:
[----:B------:R-:W-:Y:S05]  /*7b80*/  @P4 BRA `(.L_x_53047) ;  /* 0x00000000001c4947 */ /* 0x000fea0003800000 */
[----:B------:R-:W-:-:S04]  /*7b90*/  ISETP.NE.U32.AND P5, PT, RZ, UR12, PT ;  /* 0x0000000cff007c0c */ /* 0x000fc8000bfa5070 */
[----:B------:R-:W-:-:S13]  /*7ba0*/  ISETP.NE.AND.EX P5, PT, RZ, UR13, PT, P5 ;  /* 0x0000000dff007c0c */ /* 0x000fda000bfa5350 */
[----:B------:R-:W-:Y:S05]  /*7bb0*/  @P5 BRA `(.L_x_53048) ;  /* 0x0000000000085947 */ /* 0x000fea0003800000 */
[----:B------:R-:W-:Y:S05]  /*7bc0*/  @P1 BRA `(.L_x_53049) ;  /* 0x0000000000141947 */ /* 0x000fea0003800000 */
[----:B------:R-:W-:Y:S05]  /*7bd0*/  BRA `(.L_x_53050) ;  /* 0x0000000000147947 */ /* 0x000fea0003800000 */
.L_x_53048:
[----:B-----5:R-:W-:Y:S01]  /*7be0*/  FADD.FTZ R129, R45, R129 ;  /* 0x000000812d817221 */ /* 0x020fe20000010000 */
[----:B------:R-:W-:Y:S06]  /*7bf0*/  BRA `(.L_x_53049) ;  /* 0x0000000000087947 */ /* 0x000fec0003800000 */
.L_x_53047:
[----:B-----5:R-:W-:-:S04]  /*7c00*/  FADD.FTZ R129, R41, R129 ;  /* 0x0000008129817221 */ /* 0x020fc80000010000 */
[----:B------:R-:W-:-:S07]  /*7c10*/  @P3 FADD.FTZ R129, R45, R129 ;  /* 0x000000812d813221 */ /* 0x000fce0000010000 */
.L_x_53049:
[----:B--2345:R-:W-:-:S07]  /*7c20*/  MOV R53, R129 ;  /* 0x0000008100357202 */ /* 0x03cfce0000000f00 */
.L_x_53050:
[----:B------:R-:W-:Y:S05]  /*7c30*/  @P4 BRA `(.L_x_53051) ;  /* 0x00000000001c4947 */ /* 0x000fea0003800000 */
[----:B------:R-:W-:-:S04]  /*7c40*/  ISETP.NE.U32.AND P5, PT, RZ, UR12, PT ;  /* 0x0000000cff007c0c */ /* 0x000fc8000bfa5070 */
[----:B------:R-:W-:-:S13]  /*7c50*/  ISETP.NE.AND.EX P5, PT, RZ, UR13, PT, P5 ;  /* 0x0000000dff007c0c */ /* 0x000fda000bfa5350 */
[----:B------:R-:W-:Y:S05]  /*7c60*/  @P5 BRA `(.L_x_53052) ;  /* 0x0000000000085947 */ /* 0x000fea0003800000 */
[----:B------:R-:W-:Y:S05]  /*7c70*/  @P1 BRA `(.L_x_53053) ;  /* 0x0000000000141947 */ /* 0x000fea0003800000 */
[----:B------:R-:W-:Y:S05]  /*7c80*/  BRA `(.L_x_53054) ;  /* 0x0000000000147947 */ /* 0x000fea0003800000 */
.L_x_53052:
[----:B-----5:R-:W-:Y:S01]  /*7c90*/  FADD.FTZ R130, R46, R130 ;  /* 0x000000822e827221 */ /* 0x020fe20000010000 */
[----:B------:R-:W-:Y:S06]  /*7ca0*/  BRA `(.L_x_53053) ;  /* 0x0000000000087947 */ /* 0x000fec0003800000 */
.L_x_53051:
[----:B-----5:R-:W-:-:S04]  /*7cb0*/  FADD.FTZ R130, R42, R130 ;  /* 0x000000822a827221 */ /* 0x020fc80000010000 */
[----:B------:R-:W-:-:S07]  /*7cc0*/  @P3 FADD.FTZ R130, R46, R130 ;  /* 0x000000822e823221 */ /* 0x000fce0000010000 */
.L_x_53053:
[----:B--2345:R-:W-:-:S07]  /*7cd0*/  MOV R54, R130 ;  /* 0x0000008200367202 */ /* 0x03cfce0000000f00 */
.L_x_53054:
[----:B------:R-:W-:Y:S05]  /*7ce0*/  @P4 BRA `(.L_x_53055) ;  /* 0x00000000001c4947 */ /* 0x000fea0003800000 */
[----:B------:R-:W-:-:S04]  /*7cf0*/  ISETP.NE.U32.AND P3, PT, RZ, UR12, PT ;  /* 0x0000000cff007c0c */ /* 0x000fc8000bf65070 */
[----:B------:R-:W-:-:S13]  /*7d00*/  ISETP.NE.AND.EX P3, PT, RZ, UR13, PT, P3 ;  /* 0x0000000dff007c0c */ /* 0x000fda000bf65330 */
[----:B------:R-:W-:Y:S05]  /*7d10*/  @P3 BRA `(.L_x_53056) ;  /* 0x0000000000083947 */ /* 0x000fea0003800000 */
[----:B------:R-:W-:Y:S05]  /*7d20*/  @P1 BRA `(.L_x_53057) ;  /* 0x0000000000141947 */ /* 0x000fea0003800000 */
[----:B------:R-:W-:Y:S05]  /*7d30*/  BRA `(.L_x_53058) ;  /* 0x0000000000147947 */ /* 0x000fea0003800000 */
.L_x_53056:
[----:B-----5:R-:W-:Y:S01]  /*7d40*/  FADD.FTZ R131, R47, R131 ;  /* 0x000000832f837221 */ /* 0x020fe20000010000 */
[----:B------:R-:W-:Y:S06]  /*7d50*/  BRA `(.L_x_53057) ;  /* 0x0000000000087947 */ /* 0x000fec0003800000 */
.L_x_53055:
[----:B-----5:R-:W-:-:S04]  /*7d60*/  FADD.FTZ R131, R43, R131 ;  /* 0x000000832b837221 */ /* 0x020fc80000010000 */
[----:B------:R-:W-:-:S07]  /*7d70*/  @P3 FADD.FTZ R131, R47, R131 ;  /* 0x000000832f833221 */ /* 0x000fce0000010000 */
.L_x_53057:
[----:B--2345:R-:W-:-:S07]  /*7d80*/  MOV R55, R131 ;  /* 0x0000008300377202 */ /* 0x03cfce0000000f00 */
.L_x_53058:
[----:B--234-:R-:W0:Y:S02]  /*7d90*/  @P1 LDC.64 R132, c[0x0][0x238] ;  /* 0x00008e00ff841b82 */ /* 0x01ce240000000a00 */
[----:B0-----:R-:W-:-:S04]  /*7da0*/  @P1 LEA R132, P3, R134, R132, 0x4 ;  /* 0x0000008486841211 */ /* 0x001fc800078620ff */
[----:B------:R-:W-:-:S05]  /*7db0*/  @P1 LEA.HI.X R133, R134, R133, RZ, 0x4, P3 ;  /* 0x0000008586851211 */ /* 0x000fca00018f24ff */
[----:B------:R0:W-:Y:S04]  /*7dc0*/  @P1 STG.E.128 desc[UR4][R132.64], R52 ;  /* 0x0000003484001986 */ /* 0x0001e8000c101d04 */
.L_x_53042:
[----:B------:R-:W-:Y:S05]  /*7dd0*/  BSYNC B0 ;  /* 0x0000000000007941 */ /* 0x000fea0003800000 */
.L_x_53041:
[----:B012345:R-:W-:Y:S01]  /*7de0*/  FADD.FTZ R132, RZ, R48 ;  /* 0x00000030ff847221 */ /* 0x03ffe20000010000 */
[----:B------:R-:W-:Y:S01]  /*7df0*/  ISETP.GT.U32.AND P3, PT, R0, 0x3f, PT ;  /* 0x0000003f0000780c */ /* 0x000fe20003f64070 */
[----:B------:R-:W-:Y:S01]  /*7e00*/  UMOV UR6, 0xffffffff ;  /* 0xffffffff00067882 */ /* 0x000fe20000000000 */
[----:B------:R-:W-:Y:S01]  /*7e10*/  LOP3.LUT R2, R2, 0xfffeffff, RZ, 0xc0, !PT ;  /* 0xfffeffff02027812 */ /* 0x000fe200078ec0ff */
[----:B------:R-:W-:Y:S01]  /*7e20*/  FADD.FTZ R132, R49, R132 ;  /* 0x0000008431847221 */ /* 0x000fe20000010000 */
[----:B------:R-:W-:Y:S02]  /*7e30*/  ISETP.GT.U32.AND P4, PT, R0, 0x27f, PT ;  /* 0x0000027f0000780c */ /* 0x000fe40003f84070 */
[----:B------:R-:W-:Y:S01]  /*7e40*/  ISETP.NE.AND P5, PT, R170, RZ, PT ;  /* 0x000000ffaa00720c */ /* 0x000fe20003fa5270 */
[----:B------:R-:W-:-:S04]  /*7e50*/  FADD.FTZ R132, R50, R132 ;  /* 0x0000008432847221 */ /* 0x000fc80000010000 */
[----:B------:R-:W-:Y:S02]  /*7e60*/  FADD.FTZ R132, R51, R132 ;  /* 0x0000008433847221 */ /* 0x000fe40000010000 */
[----:B------:R-:W-:-:S03]  /*7e70*/  @P3 LOP3.LUT R2, R2, 0x10000, RZ, 0xfc, !PT ;  /* 0x0001000002023812 */ /* 0x000fc600078efcff */
[----:B------:R-:W-:Y:S02]  /*7e80*/  FSEL R135, R132, RZ, P2 ;  /* 0x000000ff84877208 */ /* 0x000fe40001000000 */
[----:B------:R-:W-:-:S03]  /*7e90*/  LOP3.LUT R2, R2, 0xffff7fff, RZ, 0xc0, !PT ;  /* 0xffff7fff02027812 */ /* 0x000fc600078ec0ff */
        /* <DEDUP_REMOVED lines=324> */
.L_x_53112:
[----:B-1----:R-:W-:Y:S01]  /*92e0*/  FADD.FTZ R132, R135, R132 ;  /* 0x0000008487847221 */ /* 0x002fe20000010000 */
[----:B------:R-:W-:Y:S03]  /*92f0*/  BSSY B0, `(.L_x_53060) ;  /* 0x0000036000007945 */ /* 0x000fe60003800000 */
        /* <DEDUP_REMOVED lines=12> */
[----:B------:R2:W-:Y:S01]  /*93c0*/  STL [R1+0x4c], R8 ;  /* 0x00004c0801007387 */ /* 0x0005e20000100800 */
[----:B------:R-:W3:Y:S03]  /*93d0*/  LDC.64 R174, c[0x0][0x2b8] ;  /* 0x0000ae00ffae7b82 */ /* 0x000ee60000000a00 */
[----:B--2---:R-:W2:Y:S04]  /*93e0*/  LDL R8, [R1+0x28] ;  /* 0x0000280001087983 */ /* 0x004ea80000100800 */
[----:B------:R4:W-:Y:S04]  /*93f0*/  STL [R1+0x48], R7 ;  /* 0x0000480701007387 */ /* 0x0009e80000100800 */
[----:B----4-:R-:W2:Y:S04]  /*9400*/  LDL R7, [R1+0x2c] ;  /* 0x00002c0001077983 */ /* 0x010ea80000100800 */
        /* <DEDUP_REMOVED lines=11> */
[----:B0-----:R-:W4:Y:S01]  /*94c0*/  LDL R0, [R1+0x1c] ;  /* 0x00001c0001007983 */ /* 0x001f220000100800 */
[----:B------:R-:W-:Y:S01]  /*94d0*/  FSEL R135, R171, RZ, !P0 ;  /* 0x000000ffab877208 */ /* 0x000fe20004000000 */
[----:B---3--:R-:W-:-:S04]  /*94e0*/  IMAD.WIDE.U32 R174, R172, 0x10, R174 ;  /* 0x00000010acae7825 */ /* 0x008fc800078e00ae */
        /* <DEDUP_REMOVED lines=8> */
[----:B--2---:R-:W-:Y:S02]  /*9570*/  FFMA.FTZ R132, R7, R132, R8 ;  /* 0x0000008407847223 */ /* 0x004fe40000010008 */
[----:B------:R2:W5:Y:S04]  /*9580*/  LDL.LU R8, [R1+0x4c] ;  /* 0x00004c0001087983 */ /* 0x0005680000300800 */
[----:B------:R2:W5:Y:S01]  /*9590*/  LDL.LU R7, [R1+0x48] ;  /* 0x0000480001077983 */ /* 0x0005620000300800 */
[----:B----4-:R-:W-:-:S03]  /*95a0*/  FFMA.FTZ R133, R5, R133, R6 ;  /* 0x0000008505857223 */ /* 0x010fc60000010006 */
[----:B------:R2:W5:Y:S04]  /*95b0*/  LDL.LU R6, [R1+0x44] ;  /* 0x0000440001067983 */ /* 0x0005680000300800 */
[----:B------:R2:W5:Y:S01]  /*95c0*/  LDL.LU R5, [R1+0x40] ;  /* 0x0000400001057983 */ /* 0x0005620000300800 */
[----:B------:R-:W-:-:S03]  /*95d0*/  FFMA.FTZ R135, R3, R135, R4 ;  /* 0x0000008703877223 */ /* 0x000fc60000010004 */
[----:B------:R2:W5:Y:S04]  /*95e0*/  LDL.LU R4, [R1+0x3c] ;  /* 0x00003c0001047983 */ /* 0x0005680000300800 */
[----:B------:R2:W5:Y:S01]  /*95f0*/  LDL.LU R3, [R1+0x38] ;  /* 0x0000380001037983 */ /* 0x0005620000300800 */
[----:B------:R-:W-:-:S03]  /*9600*/  FFMA.FTZ R134, R0, R134, R2 ;  /* 0x0000008600867223 */ /* 0x000fc60000010002 */
[----:B------:R2:W5:Y:S04]  /*9610*/  LDL.LU R2, [R1+0x34] ;  /* 0x0000340001027983 */ /* 0x0005680000300800 */
[----:B------:R2:W5:Y:S01]  /*9620*/  LDL.LU R0, [R1+0x30] ;  /* 0x0000300001007983 */ /* 0x0005620000300800 */
[----:B------:R-:W-:-:S03]  /*9630*/  IADD3 R172, R172, 0x20, RZ ;  /* 0x00000020acac7810 */ /* 0x000fc60007ffe0ff */
[----:B------:R2:W-:Y:S04]  /*9640*/  STG.E.128 desc[UR4][R174.64], R132 ;  /* 0x00000084ae007986 */ /* 0x0005e8000c101d04 */
.L_x_53061:
[----:B------:R-:W-:Y:S05]  /*9650*/  BSYNC B0 ;  /* 0x0000000000007941 */ /* 0x000fea0003800000 */
.L_x_53060:
[----:B-----5:R-:W-:Y:S01]  /*9660*/  ISETP.GE.U32.AND P3, PT, R0, 0x40, PT ;  /* 0x000000400000780c */ /* 0x020fe20003f66070 */
[----:B------:R-:W-:-:S12]  /*9670*/  BSSY B0, `(.L_x_53062) ;  /* 0x000001f000007945 */ /* 0x000fd80003800000 */
[----:B------:R-:W-:Y:S05]  /*9680*/  @!P3 BRA `(.L_x_53063) ;  /* 0x000000000074b947 */ /* 0x000fea0003800000 */
[----:B------:R3:W-:Y:S01]  /*9690*/  STL [R1+0x3c], R4 ;  /* 0x00003c0401007387 */ /* 0x0007e20000100800 */
[----:B--2---:R-:W2:Y:S03]  /*96a0*/  LDC.64 R174, c[0x0][0x2b8] ;  /* 0x0000ae00ffae7b82 */ /* 0x004ea60000000a00 */
[----:B---3--:R-:W3:Y:S04]  /*96b0*/  LDL R4, [R1+0x8] ;  /* 0x0000080001047983 */ /* 0x008ee80000100800 */
[----:B------:R4:W-:Y:S04]  /*96c0*/  STL [R1+0x38], R3 ;  /* 0x0000380301007387 */ /* 0x0009e80000100800 */
[----:B----4-:R-:W3:Y:S04]  /*96d0*/  LDL R3, [R1+0xc] ;  /* 0x00000c0001037983 */ /* 0x010ee80000100800 */
[----:B------:R4:W-:Y:S04]  /*96e0*/  STL [R1+0x34], R2 ;  /* 0x0000340201007387 */ /* 0x0009e80000100800 */
[----:B----4-:R-:W4:Y:S04]  /*96f0*/  LDL R2, [R1] ;  /* 0x0000000001027983 */ /* 0x010f280000100800 */
[----:B------:R0:W-:Y:S04]  /*9700*/  STL [R1+0x30], R0 ;  /* 0x0000300001007387 */ /* 0x0001e80000100800 */
[----:B0-----:R-:W4:Y:S01]  /*9710*/  LDL R0, [R1+0x4] ;  /* 0x0000040001007983 */ /* 0x001f220000100800 */
[----:B------:R-:W-:Y:S01]  /*9720*/  FSEL R135, R171, RZ, !P0 ;  /* 0x000000ffab877208 */ /* 0x000fe20004000000 */
[----:B--2---:R-:W-:-:S04]  /*9730*/  IMAD.WIDE.U32 R174, R172, 0x10, R174 ;  /* 0x00000010acae7825 */ /* 0x004fc800078e00ae */
        /* <DEDUP_REMOVED lines=8> */
[----:B---3--:R-:W-:Y:S02]  /*97c0*/  FFMA.FTZ R132, R3, R132, R4 ;  /* 0x0000008403847223 */ /* 0x008fe40000010004 */
[----:B------:R3:W5:Y:S04]  /*97d0*/  LDL.LU R4, [R1+0x3c] ;  /* 0x00003c0001047983 */ /* 0x0007680000300800 */
[----:B------:R3:W5:Y:S01]  /*97e0*/  LDL.LU R3, [R1+0x38] ;  /* 0x0000380001037983 */ /* 0x0007620000300800 */
[----:B----4-:R-:W-:-:S03]  /*97f0*/  FFMA.FTZ R133, R0, R133, R2 ;  /* 0x0000008500857223 */ /* 0x010fc60000010002 */
[----:B------:R3:W5:Y:S04]  /*9800*/  LDL.LU R2, [R1+0x34] ;  /* 0x0000340001027983 */ /* 0x0007680000300800 */
[----:B------:R3:W5:Y:S01]  /*9810*/  LDL.LU R0, [R1+0x30] ;  /* 0x0000300001007983 */ /* 0x0007620000300800 */
[----:B------:R-:W-:Y:S01]  /*9820*/  FFMA.FTZ R135, R250, R135, R249 ;  /* 0x00000087fa877223 */ /* 0x000fe200000100f9 */
[----:B------:R-:W-:Y:S01]  /*9830*/  FFMA.FTZ R134, R252, R134, R251 ;  /* 0x00000086fc867223 */ /* 0x000fe200000100fb */
[----:B------:R-:W-:-:S04]  /*9840*/  IADD3 R172, R172, 0x20, RZ ;  /* 0x00000020acac7810 */ /* 0x000fc80007ffe0ff */
[----:B------:R3:W-:Y:S03]  /*9850*/  STG.E.128 desc[UR4][R174.64], R132 ;  /* 0x00000084ae007986 */ /* 0x0007e6000c101d04 */
.L_x_53063:
[----:B------:R-:W-:Y:S05]  /*9860*/  BSYNC B0 ;  /* 0x0000000000007941 */ /* 0x000fea0003800000 */
.L_x_53062:
[----:B-----5:R-:W-:Y:S01]  /*9870*/  ISETP.GE.U32.AND P3, PT, R0, 0x60, PT ;  /* 0x000000600000780c */ /* 0x020fe20003f66070 */
[----:B------:R-:W-:-:S12]  /*9880*/  BSSY B0, `(.L_x_53064) ;  /* 0x0000013000007945 */ /* 0x000fd80003800000 */
[----:B------:R-:W-:Y:S05]  /*9890*/  @!P3 BRA `(.L_x_53065) ;  /* 0x000000000044b947 */ /* 0x000fea0003800000 */
[----:B--23--:R-:W2:Y:S01]  /*98a0*/  LDC.64 R174, c[0x0][0x2b8] ;  /* 0x0000ae00ffae7b82 */ /* 0x00cea20000000a00 */
[----:B0-----:R-:W-:-:S05]  /*98b0*/  FSEL R135, R171, RZ, !P0 ;  /* 0x000000ffab877208 */ /* 0x001fca0004000000 */
        /* <DEDUP_REMOVED lines=12> */
[C---:B--2---:R-:W-:Y:S01]  /*9980*/  IMAD.WIDE.U32 R174, R172.reuse, 0x10, R174 ;  /* 0x00000010acae7825 */ /* 0x044fe200078e00ae */
[----:B------:R-:W-:-:S04]  /*9990*/  IADD3 R172, R172, 0x20, RZ ;  /* 0x00000020acac7810 */ /* 0x000fc80007ffe0ff */
[----:B------:R4:W-:Y:S03]  /*99a0*/  STG.E.128 desc[UR4][R174.64], R132 ;  /* 0x00000084ae007986 */ /* 0x0009e6000c101d04 */
.L_x_53065:
[----:B------:R-:W-:Y:S05]  /*99b0*/  BSYNC B0 ;  /* 0x0000000000007941 */ /* 0x000fea0003800000 */
.L_x_53064:
[----:B------:R-:W-:Y:S01]  /*99c0*/  ISETP.GE.U32.AND P3, PT, R0, 0x80, PT ;  /* 0x000000800000780c */ /* 0x000fe20003f66070 */
[----:B------:R-:W-:-:S12]  /*99d0*/  BSSY B0, `(.L_x_53066) ;  /* 0x0000013000007945 */ /* 0x000fd80003800000 */
[----:B------:R-:W-:Y:S05]  /*99e0*/  @!P3 BRA `(.L_x_53067) ;  /* 0x000000000044b947 */ /* 0x000fea0003800000 */
[----:B--234-:R-:W2:Y:S01]  /*99f0*/  LDC.64 R174, c[0x0][0x2b8] ;  /* 0x0000ae00ffae7b82 */ /* 0x01cea20000000a00 */
        /* <DEDUP_REMOVED lines=16> */
.L_x_53067:
[----:B------:R-:W-:Y:S05]  /*9b00*/  BSYNC B0 ;  /* 0x0000000000007941 */ /* 0x000fea0003800000 */
.L_x_53066:
[----:B------:R-:W-:Y:S01]  /*9b10*/  ISETP.GE.U32.AND P3, PT, R0, 0xa0, PT ;  /* 0x000000a00000780c */ /* 0x000fe20003f66070 */
[----:B------:R-:W-:-:S12]  /*9b20*/  BSSY B0, `(.L_x_53068) ;  /* 0x0000013000007945 */ /* 0x000fd80003800000 */
[----:B------:R-:W-:Y:S05]  /*9b30*/  @!P3 BRA `(.L_x_53069) ;  /* 0x000000000044b947 */ /* 0x000fea0003800000 */
[----:B0-234-:R-:W0:Y:S01]  /*9b40*/  LDC.64 R174, c[0x0][0x2b8] ;  /* 0x0000ae00ffae7b82 */ /* 0x01de220000000a00 */
[----:B------:R-:W-:-:S05]  /*9b50*/  FSEL R135, R171, RZ, !P0 ;  /* 0x000000ffab877208 */ /* 0x000fca0004000000 */
        /* <DEDUP_REMOVED lines=12> */
[C---:B0-----:R-:W-:Y:S01]  /*9c20*/  IMAD.WIDE.U32 R174, R172.reuse, 0x10, R174 ;  /* 0x00000010acae7825 */ /* 0x041fe200078e00ae */
[----:B------:R-:W-:-:S04]  /*9c30*/  IADD3 R172, R172, 0x20, RZ ;  /* 0x00000020acac7810 */ /* 0x000fc80007ffe0ff */
[----:B------:R0:W-:Y:S03]  /*9c40*/  STG.E.128 desc[UR4][R174.64], R132 ;  /* 0x00000084ae007986 */ /* 0x0001e6000c101d04 */
.L_x_53069:
[----:B------:R-:W-:Y:S05]  /*9c50*/  BSYNC B0 ;  /* 0x0000000000007941 */ /* 0x000fea0003800000 */
.L_x_53068:
        /* <DEDUP_REMOVED lines=20> */
.L_x_53071:
[----:B------:R-:W-:Y:S05]  /*9da0*/  BSYNC B0 ;  /* 0x0000000000007941 */ /* 0x000fea0003800000 */
.L_x_53070:
        /* <DEDUP_REMOVED lines=20> */
.L_x_53073:
[----:B------:R-:W-:Y:S05]  /*9ef0*/  BSYNC B0 ;  /* 0x0000000000007941 */ /* 0x000fea0003800000 */
.L_x_53072:
        /* <DEDUP_REMOVED lines=20> */
.L_x_53075:
[----:B------:R-:W-:Y:S05]  /*a040*/  BSYNC B0 ;  /* 0x0000000000007941 */ /* 0x000fea0003800000 */
.L_x_53074:
        /* <DEDUP_REMOVED lines=20> */
.L_x_53077:
[----:B------:R-:W-:Y:S05]  /*a190*/  BSYNC B0 ;  /* 0x0000000000007941 */ /* 0x000fea0003800000 */
.L_x_53076:
        /* <DEDUP_REMOVED lines=20> */
.L_x_53079:
[----:B------:R-:W-:Y:S05]  /*a2e0*/  BSYNC B0 ;  /* 0x0000000000007941 */ /* 0x000fea0003800000 */
.L_x_53078:
        /* <DEDUP_REMOVED lines=20> */
.L_x_53081:
[----:B------:R-:W-:Y:S05]  /*a430*/  BSYNC B0 ;  /* 0x0000000000007941 */ /* 0x000fea0003800000 */
.L_x_53080:
        /* <DEDUP_REMOVED lines=20> */
.L_x_53083:
[----:B------:R-:W-:Y:S05]  /*a580*/  BSYNC B0 ;  /* 0x0000000000007941 */ /* 0x000fea0003800000 */
.L_x_53082:
        /* <DEDUP_REMOVED lines=20> */
.L_x_53085:
[----:B------:R-:W-:Y:S05]  /*a6d0*/  BSYNC B0 ;  /* 0x0000000000007941 */ /* 0x000fea0003800000 */
.L_x_53084:
        /* <DEDUP_REMOVED lines=20> */
.L_x_53087:
[----:B------:R-:W-:Y:S05]  /*a820*/  BSYNC B0 ;  /* 0x0000000000007941 */ /* 0x000fea0003800000 */
.L_x_53086:
        /* <DEDUP_REMOVED lines=20> */
.L_x_53089:
[----:B------:R-:W-:Y:S05]  /*a970*/  BSYNC B0 ;  /* 0x0000000000007941 */ /* 0x000fea0003800000 */
.L_x_53088:
        /* <DEDUP_REMOVED lines=20> */
.L_x_53091:
[----:B------:R-:W-:Y:S05]  /*aac0*/  BSYNC B0 ;  /* 0x0000000000007941 */ /* 0x000fea0003800000 */
.L_x_53090:
        /* <DEDUP_REMOVED lines=20> */
.L_x_53093:
[----:B------:R-:W-:Y:S05]  /*ac10*/  BSYNC B0 ;  /* 0x0000000000007941 */ /* 0x000fea0003800000 */
.L_x_53092:
        /* <DEDUP_REMOVED lines=20> */
.L_x_53095:
[----:B------:R-:W-:Y:S05]  /*ad60*/  BSYNC B0 ;  /* 0x0000000000007941 */ /* 0x000fea0003800000 */
.L_x_53094:
        /* <DEDUP_REMOVED lines=20> */
.L_x_53097:
[----:B------:R-:W-:Y:S05]  /*aeb0*/  BSYNC B0 ;  /* 0x0000000000007941 */ /* 0x000fea0003800000 */
.L_x_53096:
        /* <DEDUP_REMOVED lines=13> */
[----:B------:R-:W0:Y:S01]  /*af90*/  LDC.64 R170, c[0x0][0x2b8] ;  /* 0x0000ae00ffaa7b82 */ /* 0x000e220000000a00 */
[----:B------:R-:W-:Y:S01]  /*afa0*/  FFMA.FTZ R133, R149, R133, R168 ;  /* 0x0000008595857223 */ /* 0x000fe200000100a8 */
[----:B------:R-:W-:Y:S01]  /*afb0*/  FFMA.FTZ R135, R151, R135, R169 ;  /* 0x0000008797877223 */ /* 0x000fe200000100a9 */
[----:B------:R-:W-:Y:S01]  /*afc0*/  FFMA.FTZ R134, R150, R134, R19 ;  /* 0x0000008696867223 */ /* 0x000fe20000010013 */
[----:B0-----:R-:W-:-:S05]  /*afd0*/  IMAD.WIDE.U32 R170, R172, 0x10, R170 ;  /* 0x00000010acaa7825 */ /* 0x001fca00078e00aa */
[----:B------:R0:W-:Y:S02]  /*afe0*/  STG.E.128 desc[UR4][R170.64], R132 ;  /* 0x00000084aa007986 */ /* 0x0001e4000c101d04 */
.L_x_53099:
[----:B------:R-:W-:Y:S05]  /*aff0*/  BSYNC B0 ;  /* 0x0000000000007941 */ /* 0x000fea0003800000 */
.L_x_53098:
[----:B01234-:R-:W0:Y:S02]  /*b000*/  LDC.64 R132, c[0x0][0x210] ;  /* 0x00008400ff847b82 */ /* 0x01fe240000000a00 */
[----:B0-----:R-:W-:-:S04]  /*b010*/  LEA R20, R132, R20, 0x2 ;  /* 0x0000001484147211 */ /* 0x001fc800078e10ff */
[----:B------:R-:W-:-:S13]  /*b020*/  ISETP.GE.AND P3, PT, R20, R133, PT ;  /* 0x000000851400720c */ /* 0x000fda0003f66270 */
[----:B------:R-:W-:Y:S05]  /*b030*/  @!P3 BRA `(.L_x_53100) ;  /* 0xffffff780014b947 */ /* 0x000fea000383ffff */
[----:B------:R-:W-:Y:S05]  /*b040*/  EXIT ;  /* 0x000000000000794d */ /* 0x000fea0003800000 */
.L_x_53059:
        /* <DEDUP_REMOVED lines=8> */
.L_x_53102:
[----:B------:R-:W-:Y:S05]  /*b0d0*/  BSYNC B0 ;  /* 0x0000000000007941 */ /* 0x000fea0003800000 */
.L_x_53101:
        /* <DEDUP_REMOVED lines=9> */
.L_x_53103:
[----:B------:R-:W-:Y:S01]  /*b170*/  HFMA2.MMA R134, -RZ, RZ, 0, 2.384185791015625e-07 ;  /* 0x00000004ff867435 */ /* 0x000fe200000001ff */
[----:B------:R-:W-:Y:S01]  /*b180*/  FADD.FTZ R135, R135, R132 ;  /* 0x0000008487877221 */ /* 0x000fe20000010000 */
[----:B------:R-:W-:-:S04]  /*b190*/  MOV R132, 0xffffffff ;  /* 0xffffffff00847802 */ /* 0x000fc80000000f00 */
[----:B------:R-:W-:-:S07]  /*b1a0*/  MOV R175, R135 ;  /* 0x0000008700af7202 */ /* 0x000fce0000000f00 */
[----:B------:R-:W-:Y:S05]  /*b1b0*/  WARPSYNC.COLLECTIVE R132, `(.L_x_53104) ;  /* 0x0000000084087348 */ /* 0x000fea0003c00000 */
[----:B------:R0:W1:Y:S02]  /*b1c0*/  SHFL.BFLY P6, R132, R175, R134, R133 ;  /* 0x0c000086af847389 */ /* 0x00006400000c0085 */
[----:B01----:R-:W-:Y:S01]  /*b1d0*/  ENDCOLLECTIVE ;  /* 0x000000000000791b */ /* 0x003fe20003800000 */
.L_x_53104:
[----:B------:R-:W-:Y:S01]  /*b1e0*/  HFMA2.MMA R134, -RZ, RZ, 0, 4.76837158203125e-07 ;  /* 0x00000008ff867435 */ /* 0x000fe200000001ff */
[----:B------:R-:W-:Y:S01]  /*b1f0*/  FADD.FTZ R135, R135, R132 ;  /* 0x0000008487877221 */ /* 0x000fe20000010000 */
[----:B------:R-:W-:-:S04]  /*b200*/  MOV R132, 0xffffffff ;  /* 0xffffffff00847802 */ /* 0x000fc80000000f00 */
[----:B------:R-:W-:-:S07]  /*b210*/  MOV R175, R135 ;  /* 0x0000008700af7202 */ /* 0x000fce0000000f00 */
[----:B------:R-:W-:Y:S05]  /*b220*/  WARPSYNC.COLLECTIVE R132, `(.L_x_53105) ;  /* 0x0000000084087348 */ /* 0x000fea0003c00000 */
[----:B------:R0:W1:Y:S02]  /*b230*/  SHFL.BFLY P6, R132, R175, R134, R133 ;  /* 0x0c000086af847389 */ /* 0x00006400000c0085 */
[----:B01----:R-:W-:Y:S01]  /*b240*/  ENDCOLLECTIVE ;  /* 0x000000000000791b */ /* 0x003fe20003800000 */
.L_x_53105:
[----:B------:R-:W-:Y:S01]  /*b250*/  HFMA2.MMA R134, -RZ, RZ, 0, 9.5367431640625e-07 ;  /* 0x00000010ff867435 */ /* 0x000fe200000001ff */
[----:B------:R-:W-:Y:S01]  /*b260*/  FADD.FTZ R135, R135, R132 ;  /* 0x0000008487877221 */ /* 0x000fe20000010000 */
[----:B------:R-:W-:-:S04]  /*b270*/  MOV R132, 0xffffffff ;  /* 0xffffffff00847802 */ /* 0x000fc80000000f00 */
[----:B------:R-:W-:-:S07]  /*b280*/  MOV R175, R135 ;  /* 0x0000008700af7202 */ /* 0x000fce0000000f00 */
[----:B------:R-:W-:Y:S05]  /*b290*/  WARPSYNC.COLLECTIVE R132, `(.L_x_53106) ;  /* 0x0000000084087348 */ /* 0x000fea0003c00000 */
[----:B------:R0:W1:Y:S02]  /*b2a0*/  SHFL.BFLY P6, R132, R175, R134, R133 ;  /* 0x0c000086af847389 */ /* 0x00006400000c0085 */
[----:B01----:R-:W-:Y:S01]  /*b2b0*/  ENDCOLLECTIVE ;  /* 0x000000000000791b */ /* 0x003fe20003800000 */
.L_x_53106:
        /* <DEDUP_REMOVED lines=187> */
.L_x_53107:
[----:B------:R-:W-:Y:S01]  /*be70*/  HFMA2.MMA R134, -RZ, RZ, 0, 1.1920928955078125e-07 ;  /* 0x00000002ff867435 */ /* 0x000fe200000001ff */
[----:B------:R-:W-:Y:S01]  /*be80*/  FADD.FTZ R135, R135, R132 ;  /* 0x0000008487877221 */ /* 0x000fe20000010000 */
[----:B------:R-:W-:-:S04]  /*be90*/  MOV R132, 0xffffffff ;  /* 0xffffffff00847802 */ /* 0x000fc80000000f00 */
[----:B------:R-:W-:-:S07]  /*bea0*/  MOV R175, R135 ;  /* 0x0000008700af7202 */ /* 0x000fce0000000f00 */
[----:B------:R-:W-:Y:S05]  /*beb0*/  WARPSYNC.COLLECTIVE R132, `(.L_x_53108) ;  /* 0x0000000084087348 */ /* 0x000fea0003c00000 */
[----:B------:R0:W1:Y:S02]  /*bec0*/  SHFL.BFLY P6, R132, R175, R134, R133 ;  /* 0x0c000086af847389 */ /* 0x00006400000c0085 */
[----:B01----:R-:W-:Y:S01]  /*bed0*/  ENDCOLLECTIVE ;  /* 0x000000000000791b */ /* 0x003fe20003800000 */
.L_x_53108:
[----:B------:R-:W-:Y:S01]  /*bee0*/  HFMA2.MMA R134, -RZ, RZ, 0, 2.384185791015625e-07 ;  /* 0x00000004ff867435 */ /* 0x000fe200000001ff */
[----:B------:R-:W-:Y:S01]  /*bef0*/  FADD.FTZ R135, R135, R132 ;  /* 0x0000008487877221 */ /* 0x000fe20000010000 */
[----:B------:R-:W-:-:S04]  /*bf00*/  MOV R132, 0xffffffff ;  /* 0xffffffff00847802 */ /* 0x000fc80000000f00 */
[----:B------:R-:W-:-:S07]  /*bf10*/  MOV R175, R135 ;  /* 0x0000008700af7202 */ /* 0x000fce0000000f00 */
[----:B------:R-:W-:Y:S05]  /*bf20*/  WARPSYNC.COLLECTIVE R132, `(.L_x_53109) ;  /* 0x0000000084087348 */ /* 0x000fea0003c00000 */
[----:B------:R0:W1:Y:S02]  /*bf30*/  SHFL.BFLY P6, R132, R175, R134, R133 ;  /* 0x0c000086af847389 */ /* 0x00006400000c0085 */
[----:B01----:R-:W-:Y:S01]  /*bf40*/  ENDCOLLECTIVE ;  /* 0x000000000000791b */ /* 0x003fe20003800000 */
.L_x_53109:
[----:B------:R-:W-:Y:S01]  /*bf50*/  HFMA2.MMA R134, -RZ, RZ, 0, 4.76837158203125e-07 ;  /* 0x00000008ff867435 */ /* 0x000fe200000001ff */
[----:B------:R-:W-:Y:S01]  /*bf60*/  FADD.FTZ R135, R135, R132 ;  /* 0x0000008487877221 */ /* 0x000fe20000010000 */
[----:B------:R-:W-:-:S04]  /*bf70*/  MOV R132, 0xffffffff ;  /* 0xffffffff00847802 */ /* 0x000fc80000000f00 */
[----:B------:R-:W-:-:S07]  /*bf80*/  MOV R175, R135 ;  /* 0x0000008700af7202 */ /* 0x000fce0000000f00 */
[----:B------:R-:W-:Y:S05]  /*bf90*/  WARPSYNC.COLLECTIVE R132, `(.L_x_53110) ;  /* 0x0000000084087348 */ /* 0x000fea0003c00000 */
[----:B------:R0:W1:Y:S02]  /*bfa0*/  SHFL.BFLY P6, R132, R175, R134, R133 ;  /* 0x0c000086af847389 */ /* 0x00006400000c0085 */
[----:B01----:R-:W-:Y:S01]  /*bfb0*/  ENDCOLLECTIVE ;  /* 0x000000000000791b */ /* 0x003fe20003800000 */
.L_x_53110:
[----:B------:R-:W-:Y:S01]  /*bfc0*/  HFMA2.MMA R134, -RZ, RZ, 0, 9.5367431640625e-07 ;  /* 0x00000010ff867435 */ /* 0x000fe200000001ff */
[----:B------:R-:W-:Y:S01]  /*bfd0*/  FADD.FTZ R135, R135, R132 ;  /* 0x0000008487877221 */ /* 0x000fe20000010000 */
[----:B------:R-:W-:-:S04]  /*bfe0*/  MOV R132, 0xffffffff ;  /* 0xffffffff00847802 */ /* 0x000fc80000000f00 */
[----:B------:R-:W-:-:S07]  /*bff0*/  MOV R175, R135 ;  /* 0x0000008700af7202 */ /* 0x000fce0000000f00 */
[----:B------:R-:W-:Y:S05]  /*c000*/  WARPSYNC.COLLECTIVE R132, `(.L_x_53111) ;  /* 0x0000000084087348 */ /* 0x000fea0003c00000 */
[----:B------:R0:W1:Y:S02]  /*c010*/  SHFL.BFLY P6, R132, R175, R134, R133 ;  /* 0x0c000086af847389 */ /* 0x00006400000c0085 */
[----:B01----:R-:W-:Y:S01]  /*c020*/  ENDCOLLECTIVE ;  /* 0x000000000000791b */ /* 0x003fe20003800000 */
.L_x_53111:
[----:B------:R-:W-:Y:S05]  /*c030*/  BRA `(.L_x_53112) ;  /* 0xffffffd000a87947 */ /* 0x000fea000383ffff */
.L_x_53113:
        /* <DEDUP_REMOVED lines=12> */
.L_x_66100:


//--------------------- .text._ZN10layer_norm31ln_parallel_residual_fwd_kernelINS_13Kernel_traitsI6__halfffffjLj2560ELj1ELj4ELj1ELj16ENS_18Kernel_traits_baseILj2560ES2_ffffjLj128EEEEELb0ELb1ELb1EEEvNS_9FwdParamsE --------------------------
	.section	.text._ZN10layer_norm31ln_parallel_residual_fwd_kernelINS_13Kernel_traitsI6__halfffffjLj2560ELj1ELj4ELj1ELj16ENS_18Kernel_traits_baseILj2560ES2_ffffjLj128EEEEELb0ELb1ELb1EEEvNS_9FwdParamsE,"ax",@progbits
	.align	128
        .global         _ZN10layer_norm31ln_parallel_residual_fwd_kernelINS_13Kernel_traitsI6__halfffffjLj2560ELj1ELj4ELj1ELj16ENS_18Kernel_traits_baseILj2560ES2_ffffjLj128EEEEELb0ELb1ELb1EEEvNS_9FwdParamsE
        .type           _ZN10layer_norm31ln_parallel_residual_fwd_kernelINS_13Kernel_traitsI6__halfffffjLj2560ELj1ELj4ELj1ELj16ENS_18Kernel_traits_baseILj2560ES2_ffffjLj128EEEEELb0ELb1ELb1EEEvNS_9FwdParamsE,@function
        .size           _ZN10layer_norm31ln_parallel_residual_fwd_kernelINS_13Kernel_traitsI6__halfffffjLj2560ELj1ELj4ELj1ELj16ENS_18Kernel_traits_baseILj2560ES2_ffffjLj128EEEEELb0ELb1ELb1EEEvNS_9FwdParamsE,(.L_x_66101 - _ZN10layer_norm31ln_parallel_residual_fwd_kernelINS_13Kernel_traitsI6__halfffffjLj2560ELj1ELj4ELj1ELj16ENS_18Kernel_traits_baseILj2560ES2_ffffjLj128EEEEELb0ELb1ELb1EEEvNS_9FwdParamsE)
        .other          _ZN10layer_norm31ln_parallel_residual_fwd_kernelINS_13Kernel_traitsI6__halfffffjLj2560ELj1ELj4ELj1ELj16ENS_18Kernel_traits_baseILj2560ES2_ffffjLj128EEEEELb0ELb1ELb1EEEvNS_9FwdParamsE,@"STO_CUDA_ENTRY STV_DEFAULT"
_ZN10layer_norm31ln_parallel_residual_fwd_kernelINS_13Kernel_traitsI6__halfffffjLj2560ELj1ELj4ELj1ELj16ENS_18Kernel_traits_baseILj2560ES2_ffffjLj128EEEEELb0ELb1ELb1EEEvNS_9FwdParamsE:
.text._ZN10layer_norm31ln_parallel_residual_fwd_kernelINS_13Kernel_traitsI6__halfffffjLj2560ELj1ELj4ELj1ELj16ENS_18Kernel_traits_baseILj2560ES2_ffffjLj128EEEEELb0ELb1ELb1EEEvNS_9FwdParamsE:
[----:B------:R-:W0:Y:S01]  /*0000*/  LDC R1, c[0x0][0x28] ;  /* 0x00000a00ff017b82 */ /* 0x000e220000000800 */
[----:B------:R-:W1:Y:S01]  /*0010*/  S2R R35, SR_TID.X ;  /* 0x0000000000237919 */ /* 0x000e620000002100 */
[----:B------:R-:W-:Y:S01]  /*0020*/  ULDC.64 UR6, c[0x0][0x2c8] ;  /* 0x0000b20000067ab9 */ /* 0x000fe20000000a00 */
[----:B------:R-:W-:Y:S01]  /*0030*/  ULDC.64 UR4, c[0x0][0x208] ;  /* 0x0000820000047ab9 */ /* 0x000fe20000000a00 */
[----:B------:R-:W-:-:S04]  /*0040*/  ISETP.NE.U32.AND P2, PT, RZ, UR6, PT ;  /* 0x00000006ff007c0c */ /* 0x000fc8000bf45070 */
[----:B------:R-:W2:Y:S01]  /*0050*/  LDC.64 R66, c[0x0][0x228] ;  /* 0x00008a00ff427b82 */ /* 0x000ea20000000a00 */
[----:B------:R-:W-:Y:S01]  /*0060*/  ULDC UR10, c[0x0][0x214] ;  /* 0x00008500000a7ab9 */ /* 0x000fe20000000800 */
[----:B------:R-:W-:Y:S01]  /*0070*/  ULDC.64 UR8, c[0x0][0x230] ;  /* 0x00008c0000087ab9 */ /* 0x000fe20000000a00 */
[----:B------:R-:W-:Y:S02]  /*0080*/  ISETP.NE.AND.EX P2, PT, RZ, UR7, PT, P2 ;  /* 0x00000007ff007c0c */ /* 0x000fe4000bf45320 */
[----:B0-----:R-:W-:-:S03]  /*0090*/  IADD3 R1, R1, -0x90, RZ ;  /* 0xffffff7001017810 */ /* 0x001fc60007ffe0ff */
[----:B------:R-:W0:Y:S01]  /*00a0*/  LDC.64 R196, c[0x0][0x260] ;  /* 0x00009800ffc47b82 */ /* 0x000e220000000a00 */
[----:B-1----:R-:W-:-:S07]  /*00b0*/  LOP3.LUT R14, R35, 0x1f, RZ, 0xc0, !PT ;  /* 0x0000001f230e7812 */ /* 0x002fce00078ec0ff */
[C---:B------:R-:W-:Y:S02]  /*00c0*/  @P2 LEA R2, P0, R14.reuse, UR6, 0x3 ;  /* 0x000000060e022c11 */ /* 0x040fe4000f8018ff */
[C---:B------:R-:W-:Y:S02]  /*00d0*/  LOP3.LUT R15, R14.reuse, 0x20, RZ, 0xfc, !PT ;  /* 0x000000200e0f7812 */ /* 0x040fe400078efcff */
[C---:B------:R-:W-:Y:S02]  /*00e0*/  LOP3.LUT R17, R14.reuse, 0x40, RZ, 0xfc, !PT ;  /* 0x000000400e117812 */ /* 0x040fe400078efcff */
[----:B------:R-:W-:Y:S02]  /*00f0*/  @P2 IADD3.X R3, RZ, UR7, RZ, P0, !PT ;  /* 0x00000007ff032c10 */ /* 0x000fe400087fe4ff */
[----:B------:R-:W-:Y:S02]  /*0100*/  @P2 LEA R4, P1, R15, UR6, 0x3 ;  /* 0x000000060f042c11 */ /* 0x000fe4000f8218ff */
[----:B------:R-:W-:Y:S01]  /*0110*/  @P2 LEA R6, P0, R17, UR6, 0x3 ;  /* 0x0000000611062c11 */ /* 0x000fe2000f8018ff */
[----:B------:R1:W5:Y:S01]  /*0120*/  @P2 LDG.E.64 R192, desc[UR4][R2.64] ;  /* 0x0000000402c02981 */ /* 0x000362000c1e1b00 */
[----:B------:R-:W-:-:S02]  /*0130*/  LOP3.LUT R19, R14, 0x60, RZ, 0xfc, !PT ;  /* 0x000000600e137812 */ /* 0x000fc400078efcff */
[C---:B------:R-:W-:Y:S02]  /*0140*/  LOP3.LUT R21, R14.reuse, 0x80, RZ, 0xfc, !PT ;  /* 0x000000800e157812 */ /* 0x040fe400078efcff */
[----:B------:R-:W-:Y:S02]  /*0150*/  @P2 LEA.HI.X R5, R15, UR7, RZ, 0x3, P1 ;  /* 0x000000070f052c11 */ /* 0x000fe400088f1cff */
[----:B------:R-:W-:Y:S02]  /*0160*/  @P2 LEA.HI.X R7, R17, UR7, RZ, 0x3, P0 ;  /* 0x0000000711072c11 */ /* 0x000fe400080f1cff */
[----:B------:R-:W-:Y:S01]  /*0170*/  @P2 LEA R8, P1, R19, UR6, 0x3 ;  /* 0x0000000613082c11 */ /* 0x000fe2000f8218ff */
[----:B------:R3:W5:Y:S01]  /*0180*/  @P2 LDG.E.64 R188, desc[UR4][R4.64] ;  /* 0x0000000404bc2981 */ /* 0x000762000c1e1b00 */
[----:B------:R-:W-:Y:S02]  /*0190*/  @P2 LEA R10, P0, R21, UR6, 0x3 ;  /* 0x00000006150a2c11 */ /* 0x000fe4000f8018ff */
[C---:B------:R-:W-:Y:S01]  /*01a0*/  LOP3.LUT R23, R14.reuse, 0xa0, RZ, 0xfc, !PT ;  /* 0x000000a00e177812 */ /* 0x040fe200078efcff */
[----:B------:R0:W5:Y:S01]  /*01b0*/  @P2 LDG.E.64 R184, desc[UR4][R6.64] ;  /* 0x0000000406b82981 */ /* 0x000162000c1e1b00 */
[----:B------:R-:W-:-:S02]  /*01c0*/  LOP3.LUT R53, R14, 0xc0, RZ, 0xfc, !PT ;  /* 0x000000c00e357812 */ /* 0x000fc400078efcff */
        /* <DEDUP_REMOVED lines=14> */
[----:B------:R-:W5:Y:S01]  /*02b0*/  @P2 LDG.E.64 R50, desc[UR4][R50.64] ;  /* 0x0000000432322981 */ /* 0x000f62000c1e1b00 */
[----:B------:R-:W-:-:S02]  /*02c0*/  LOP3.LUT R249, R14, 0x140, RZ, 0xfc, !PT ;  /* 0x000001400ef97812 */ /* 0x000fc400078efcff */
[----:B------:R-:W-:Y:S02]  /*02d0*/  @P2 LEA.HI.X R49, R55, UR7, RZ, 0x3, P1 ;  /* 0x0000000737312c11 */ /* 0x000fe400088f1cff */
[----:B------:R-:W-:Y:S02]  /*02e0*/  @P2 LEA.HI.X R47, R57, UR7, RZ, 0x3, P0 ;  /* 0x00000007392f2c11 */ /* 0x000fe400080f1cff */
[----:B------:R-:W-:Y:S02]  /*02f0*/  @P2 LEA R44, P1, R59, UR6, 0x3 ;  /* 0x000000063b2c2c11 */ /* 0x000fe4000f8218ff */
[----:B------:R-:W-:Y:S01]  /*0300*/  @P2 LEA R42, P0, R249, UR6, 0x3 ;  /* 0x00000006f92a2c11 */ /* 0x000fe2000f8018ff */
[----:B------:R-:W5:Y:S01]  /*0310*/  @P2 LDG.E.64 R48, desc[UR4][R48.64] ;  /* 0x0000000430302981 */ /* 0x000f62000c1e1b00 */
[C---:B------:R-:W-:Y:S02]  /*0320*/  LOP3.LUT R245, R14.reuse, 0x160, RZ, 0xfc, !PT ;  /* 0x000001600ef57812 */ /* 0x040fe400078efcff */
[----:B------:R-:W-:Y:S01]  /*0330*/  LOP3.LUT R241, R14, 0x180, RZ, 0xfc, !PT ;  /* 0x000001800ef17812 */ /* 0x000fe200078efcff */
[----:B------:R-:W5:Y:S01]  /*0340*/  @P2 LDG.E.64 R46, desc[UR4][R46.64] ;  /* 0x000000042e2e2981 */ /* 0x000f62000c1e1b00 */
[----:B------:R-:W-:-:S02]  /*0350*/  @P2 LEA.HI.X R45, R59, UR7, RZ, 0x3, P1 ;  /* 0x000000073b2d2c11 */ /* 0x000fc400088f1cff */
        /* <DEDUP_REMOVED lines=29> */
[----:B-1----:R-:W-:Y:S02]  /*0530*/  @P2 LEA R2, P3, R61, UR6, 0x3 ;  /* 0x000000063d022c11 */ /* 0x002fe4000f8618ff */
[----:B------:R-:W-:Y:S01]  /*0540*/  @P2 LEA.HI.X R27, R205, UR7, RZ, 0x3, P1 ;  /* 0x00000007cd1b2c11 */ /* 0x000fe200088f1cff */
[----:B------:R-:W5:Y:S01]  /*0550*/  @P2 LDG.E.64 R28, desc[UR4][R28.64] ;  /* 0x000000041c1c2981 */ /* 0x000f62000c1e1b00 */
[----:B------:R-:W-:-:S02]  /*0560*/  @P2 LEA.HI.X R25, R201, UR7, RZ, 0x3, P0 ;  /* 0x00000007c9192c11 */ /* 0x000fc400080f1cff */
[----:B------:R-:W-:Y:S01]  /*0570*/  @P2 LEA.HI.X R3, R61, UR7, RZ, 0x3, P3 ;  /* 0x000000073d032c11 */ /* 0x000fe200098f1cff */
[----:B---3--:R-:W1:Y:S01]  /*0580*/  S2R R4, SR_CTAID.X ;  /* 0x0000000000047919 */ /* 0x008e620000002500 */
[----:B------:R-:W-:Y:S01]  /*0590*/  SHF.L.U32 R0, R35, 0x3, RZ ;  /* 0x0000000323007819 */ /* 0x000fe200000006ff */
[----:B------:R-:W-:Y:S01]  /*05a0*/  ULDC.64 UR6, c[0x0][0x260] ;  /* 0x0000980000067ab9 */ /* 0x000fe20000000a00 */
[----:B------:R-:W5:Y:S04]  /*05b0*/  @P2 LDG.E.64 R26, desc[UR4][R26.64] ;  /* 0x000000041a1a2981 */ /* 0x000f68000c1e1b00 */
[----:B------:R-:W5:Y:S04]  /*05c0*/  @P2 LDG.E.64 R24, desc[UR4][R24.64] ;  /* 0x0000000418182981 */ /* 0x000f68000c1e1b00 */
[----:B------:R-:W5:Y:S01]  /*05d0*/  @P2 LDG.E.64 R2, desc[UR4][R2.64] ;  /* 0x0000000402022981 */ /* 0x000f62000c1e1b00 */
[----:B------:R-:W-:-:S02]  /*05e0*/  SHF.R.U32.HI R35, RZ, 0x5, R35 ;  /* 0x00000005ff237819 */ /* 0x000fc40000011623 */
[----:B------:R-:W-:Y:S02]  /*05f0*/  LOP3.LUT R0, R0, 0xf8, RZ, 0xc0, !PT ;  /* 0x000000f800007812 */ /* 0x000fe400078ec0ff */
[----:B--2---:R-:W-:Y:S02]  /*0600*/  LOP3.LUT P0, RZ, R66, UR8, RZ, 0xfc, !PT ;  /* 0x0000000842ff7c12 */ /* 0x004fe4000f80fcff */
[----:B-1----:R-:W-:-:S04]  /*0610*/  LEA R35, R4, R35, 0x2 ;  /* 0x0000002304237211 */ /* 0x002fc800078e10ff */
[----:B------:R-:W-:Y:S02]  /*0620*/  ISETP.GE.AND P1, PT, R35, UR10, PT ;  /* 0x0000000a23007c0c */ /* 0x000fe4000bf26270 */
[----:B------:R-:W-:Y:S02]  /*0630*/  IADD3 R4, P3, R0, UR6, RZ ;  /* 0x0000000600047c10 */ /* 0x000fe4000ff7e0ff */
[----:B------:R-:W-:Y:S02]  /*0640*/  LOP3.LUT P0, RZ, R67, UR9, RZ, 0xfc, P0 ;  /* 0x0000000943ff7c12 */ /* 0x000fe4000800fcff */
[----:B------:R-:W-:Y:S01]  /*0650*/  IADD3.X R5, RZ, UR7, RZ, P3, !PT ;  /* 0x00000007ff057c10 */ /* 0x000fe20009ffe4ff */
[----:B0-----:R-:W-:-:S06]  /*0660*/  IMAD.WIDE.U32 R6, R15, 0x8, R196 ;  /* 0x000000080f067825 */ /* 0x001fcc00078e00c4 */
[----:B----4-:R-:W-:Y:S05]  /*0670*/  @P1 EXIT ;  /* 0x000000000000194d */ /* 0x010fea0003800000 */
[----:B------:R-:W2:Y:S01]  /*0680*/  LDG.E.64 R4, desc[UR4][R4.64] ;  /* 0x0000000404047981 */ /* 0x000ea2000c1e1b00 */
[----:B------:R-:W-:-:S03]  /*0690*/  IMAD.WIDE.U32 R8, R17, 0x8, R196 ;  /* 0x0000000811087825 */ /* 0x000fc600078e00c4 */
[----:B------:R-:W3:Y:S01]  /*06a0*/  LDG.E.64 R6, desc[UR4][R6.64] ;  /* 0x0000000406067981 */ /* 0x000ee2000c1e1b00 */
[----:B------:R-:W-:-:S04]  /*06b0*/  IMAD.WIDE.U32 R10, R19, 0x8, R196 ;  /* 0x00000008130a7825 */ /* 0x000fc800078e00c4 */
[--C-:B------:R-:W-:Y:S01]  /*06c0*/  IMAD.WIDE.U32 R12, R21, 0x8, R196.reuse ;  /* 0x00000008150c7825 */ /* 0x100fe200078e00c4 */
[----:B------:R-:W4:Y:S03]  /*06d0*/  LDG.E.64 R8, desc[UR4][R8.64] ;  /* 0x0000000408087981 */ /* 0x000f26000c1e1b00 */
        /* <DEDUP_REMOVED lines=18> */
[----:B------:R-:W-:Y:S01]  /*0800*/  IMAD.WIDE.U32 R200, R201, 0x8, R196 ;  /* 0x00000008c9c87825 */ /* 0x000fe200078e00c4 */
[----:B------:R-:W4:Y:S01]  /*0810*/  LDG.E.64 R208, desc[UR4][R208.64] ;  /* 0x00000004d0d07981 */ /* 0x000f22000c1e1b00 */
[----:B-----5:R-:W-:-:S02]  /*0820*/  @!P2 CS2R R40, SRZ ;  /* 0x000000000028a805 */ /* 0x020fc4000001ff00 */
[----:B------:R-:W-:Y:S01]  /*0830*/  @!P2 CS2R R36, SRZ ;  /* 0x000000000024a805 */ /* 0x000fe2000001ff00 */
[--C-:B------:R-:W-:Y:S01]  /*0840*/  IMAD.WIDE.U32 R16, R53, 0x8, R196.reuse ;  /* 0x0000000835107825 */ /* 0x100fe200078e00c4 */
[----:B------:R-:W4:Y:S01]  /*0850*/  LDG.E.64 R204, desc[UR4][R204.64] ;  /* 0x00000004cccc7981 */ /* 0x000f22000c1e1b00 */
[----:B------:R-:W-:Y:S02]  /*0860*/  @!P2 CS2R R2, SRZ ;  /* 0x000000000002a805 */ /* 0x000fe4000001ff00 */
[----:B------:R-:W-:Y:S01]  /*0870*/  @!P2 CS2R R62, SRZ ;  /* 0x00000000003ea805 */ /* 0x000fe2000001ff00 */
[----:B------:R-:W-:Y:S01]  /*0880*/  IMAD.WIDE.U32 R18, R55, 0x8, R196 ;  /* 0x0000000837127825 */ /* 0x000fe200078e00c4 */
[----:B------:R-:W4:Y:S01]  /*0890*/  LDG.E.64 R200, desc[UR4][R200.64] ;  /* 0x00000004c8c87981 */ /* 0x000f22000c1e1b00 */
[----:B------:R-:W-:Y:S02]  /*08a0*/  @!P2 CS2R R42, SRZ ;  /* 0x00000000002aa805 */ /* 0x000fe4000001ff00 */
[----:B------:R-:W-:-:S02]  /*08b0*/  @!P2 CS2R R24, SRZ ;  /* 0x000000000018a805 */ /* 0x000fc4000001ff00 */
[----:B------:R-:W-:Y:S01]  /*08c0*/  @!P2 CS2R R64, SRZ ;  /* 0x000000000040a805 */ /* 0x000fe2000001ff00 */
[----:B------:R-:W4:Y:S01]  /*08d0*/  LDG.E.64 R16, desc[UR4][R16.64] ;  /* 0x0000000410107981 */ /* 0x000f22000c1e1b00 */
[--C-:B------:R-:W-:Y:S01]  /*08e0*/  IMAD.WIDE.U32 R20, R57, 0x8, R196.reuse ;  /* 0x0000000839147825 */ /* 0x100fe200078e00c4 */
[----:B------:R-:W-:Y:S02]  /*08f0*/  @!P2 CS2R R192, SRZ ;  /* 0x0000000000c0a805 */ /* 0x000fe4000001ff00 */
[----:B------:R-:W-:Y:S01]  /*0900*/  @!P2 CS2R R188, SRZ ;  /* 0x0000000000bca805 */ /* 0x000fe2000001ff00 */
[----:B------:R-:W4:Y:S01]  /*0910*/  LDG.E.64 R18, desc[UR4][R18.64] ;  /* 0x0000000412127981 */ /* 0x000f22000c1e1b00 */
[----:B------:R-:W-:Y:S02]  /*0920*/  @!P2 CS2R R184, SRZ ;  /* 0x0000000000b8a805 */ /* 0x000fe4000001ff00 */
[----:B------:R-:W-:Y:S02]  /*0930*/  @!P2 CS2R R50, SRZ ;  /* 0x000000000032a805 */ /* 0x000fe4000001ff00 */
[----:B------:R-:W-:Y:S01]  /*0940*/  @!P2 CS2R R48, SRZ ;  /* 0x000000000030a805 */ /* 0x000fe2000001ff00 */
[----:B------:R-:W4:Y:S01]  /*0950*/  LDG.E.64 R20, desc[UR4][R20.64] ;  /* 0x0000000414147981 */ /* 0x000f22000c1e1b00 */
[----:B------:R-:W-:Y:S01]  /*0960*/  IMAD.WIDE.U32 R22, R59, 0x8, R196 ;  /* 0x000000083b167825 */ /* 0x000fe200078e00c4 */
[----:B------:R-:W-:-:S02]  /*0970*/  @!P2 CS2R R46, SRZ ;  /* 0x00000000002ea805 */ /* 0x000fc4000001ff00 */
[----:B------:R-:W-:Y:S02]  /*0980*/  @!P2 CS2R R44, SRZ ;  /* 0x00000000002ca805 */ /* 0x000fe4000001ff00 */
[----:B------:R-:W-:Y:S01]  /*0990*/  ISETP.NE.U32.AND P1, PT, R66, RZ, PT ;  /* 0x000000ff4200720c */ /* 0x000fe20003f25070 */
[----:B------:R-:W-:Y:S01]  /*09a0*/  IMAD.WIDE.U32 R196, R61, 0x8, R196 ;  /* 0x000000083dc47825 */ /* 0x000fe200078e00c4 */
[----:B------:R-:W-:Y:S01]  /*09b0*/  @!P2 CS2R R182, SRZ ;  /* 0x0000000000b6a805 */ /* 0x000fe2000001ff00 */
[----:B------:R-:W4:Y:S01]  /*09c0*/  LDG.E.64 R22, desc[UR4][R22.64] ;  /* 0x0000000416167981 */ /* 0x000f22000c1e1b00 */
[----:B------:R-:W-:Y:S02]  /*09d0*/  @!P2 CS2R R38, SRZ ;  /* 0x000000000026a805 */ /* 0x000fe4000001ff00 */
[----:B------:R-:W-:Y:S02]  /*09e0*/  @!P2 CS2R R32, SRZ ;  /* 0x000000000020a805 */ /* 0x000fe4000001ff00 */
[----:B------:R-:W-:Y:S01]  /*09f0*/  @!P2 CS2R R30, SRZ ;  /* 0x00000000001ea805 */ /* 0x000fe2000001ff00 */
[----:B------:R-:W4:Y:S01]  /*0a00*/  LDG.E.64 R196, desc[UR4][R196.64] ;  /* 0x00000004c4c47981 */ /* 0x000f22000c1e1b00 */
[----:B------:R-:W-:Y:S01]  /*0a10*/  SHF.R.U64 R60, R40, 0x10, R41 ;  /* 0x00000010283c7819 */ /* 0x000fe20000001229 */
        /* <DEDUP_REMOVED lines=15> */
[----:B------:R-:W-:-:S02]  /*0b10*/  SHF.R.U32.HI R58, RZ, 0x10, R41 ;  /* 0x00000010ff3a7819 */ /* 0x000fc40000011629 */
[----:B------:R-:W-:Y:S02]  /*0b20*/  @!P2 CS2R R28, SRZ ;  /* 0x00000000001ca805 */ /* 0x000fe4000001ff00 */
[--C-:B------:R-:W-:Y:S02]  /*0b30*/  SHF.R.U64 R42, R24, 0x10, R25.reuse ;  /* 0x00000010182a7819 */ /* 0x100fe40000001219 */
[----:B------:R-:W-:Y:S02]  /*0b40*/  @!P2 CS2R R26, SRZ ;  /* 0x00000000001aa805 */ /* 0x000fe4000001ff00 */
[----:B------:R-:W-:Y:S01]  /*0b50*/  SHF.R.U32.HI R41, RZ, 0x10, R25 ;  /* 0x00000010ff297819 */ /* 0x000fe20000011619 */
[----:B------:R-:W-:Y:S01]  /*0b60*/  HADD2.F32 R159, -RZ, R64.H0_H0 ;  /* 0x20000040ff9f7230 */ /* 0x000fe20000004100 */
[----:B------:R-:W-:Y:S01]  /*0b70*/  ISETP.NE.AND.EX P1, PT, R67, RZ, PT, P1 ;  /* 0x000000ff4300720c */ /* 0x000fe20003f25310 */
[----:B------:R-:W-:Y:S01]  /*0b80*/  HADD2.F32 R195, -RZ, R192.H0_H0 ;  /* 0x200000c0ffc37230 */ /* 0x000fe20000004100 */
[----:B------:R-:W-:Y:S01]  /*0b90*/  SHF.R.U64 R85, R64, 0x10, R65 ;  /* 0x0000001040557819 */ /* 0x000fe20000001241 */
        /* <DEDUP_REMOVED lines=25> */
[----:B------:R-:W-:Y:S01]  /*0d30*/  SHF.R.U32.HI R61, RZ, 0x10, R43 ;  /* 0x00000010ff3d7819 */ /* 0x000fe2000001162b */
[----:B------:R-:W-:Y:S01]  /*0d40*/  ULDC.U8 UR6, c[0x0][0x2a0] ;  /* 0x0000a80000067ab9 */ /* 0x000fe20000000000 */
[----:B------:R-:W-:Y:S01]  /*0d50*/  SHF.R.U32.HI R192, RZ, 0x10, R193 ;  /* 0x00000010ffc07819 */ /* 0x000fe200000116c1 */
[----:B------:R-:W-:Y:S01]  /*0d60*/  ULDC UR7, c[0x0][0x218] ;  /* 0x0000860000077ab9 */ /* 0x000fe20000000800 */
[----:B------:R-:W-:Y:S01]  /*0d70*/  SHF.R.U32.HI R188, RZ, 0x10, R189 ;  /* 0x00000010ffbc7819 */ /* 0x000fe200000116bd */
[----:B------:R-:W-:Y:S01]  /*0d80*/  ULDC UR8, c[0x0][0x2d8] ;  /* 0x0000b60000087ab9 */ /* 0x000fe20000000800 */
[----:B------:R-:W-:Y:S01]  /*0d90*/  SHF.R.U32.HI R184, RZ, 0x10, R185 ;  /* 0x00000010ffb87819 */ /* 0x000fe200000116b9 */
[----:B------:R-:W-:Y:S01]  /*0da0*/  ULDC.64 UR14, c[0x0][0x230] ;  /* 0x00008c00000e7ab9 */ /* 0x000fe20000000a00 */
[--C-:B------:R-:W-:Y:S01]  /*0db0*/  SHF.R.U64 R34, R182, 0x10, R183.reuse ;  /* 0x00000010b6227819 */ /* 0x100fe200000012b7 */
[----:B------:R-:W-:Y:S01]  /*0dc0*/  ULDC.64 UR12, c[0x0][0x228] ;  /* 0x00008a00000c7ab9 */ /* 0x000fe20000000a00 */
[----:B------:R-:W-:Y:S01]  /*0dd0*/  SHF.R.U32.HI R87, RZ, 0x10, R183 ;  /* 0x00000010ff577819 */ /* 0x000fe200000116b7 */
[----:B------:R-:W-:Y:S01]  /*0de0*/  ULDC.64 UR10, c[0x0][0x2b8] ;  /* 0x0000ae00000a7ab9 */ /* 0x000fe20000000a00 */
[----:B------:R-:W-:-:S02]  /*0df0*/  SHF.R.U64 R57, R38, 0x10, R39 ;  /* 0x0000001026397819 */ /* 0x000fc40000001227 */
[----:B------:R-:W-:Y:S02]  /*0e00*/  SHF.R.U32.HI R55, RZ, 0x10, R39 ;  /* 0x00000010ff377819 */ /* 0x000fe40000011627 */
[--C-:B------:R-:W-:Y:S02]  /*0e10*/  SHF.R.U64 R51, R32, 0x10, R33.reuse ;  /* 0x0000001020337819 */ /* 0x100fe40000001221 */
[----:B------:R-:W-:Y:S02]  /*0e20*/  SHF.R.U32.HI R49, RZ, 0x10, R33 ;  /* 0x00000010ff317819 */ /* 0x000fe40000011621 */
[--C-:B------:R-:W-:Y:S02]  /*0e30*/  SHF.R.U64 R48, R30, 0x10, R31.reuse ;  /* 0x000000101e307819 */ /* 0x100fe4000000121f */
[----:B------:R-:W-:Y:S02]  /*0e40*/  SHF.R.U32.HI R47, RZ, 0x10, R31 ;  /* 0x00000010ff2f7819 */ /* 0x000fe4000001161f */
[----:B------:R-:W-:-:S02]  /*0e50*/  SHF.R.U64 R46, R28, 0x10, R29 ;  /* 0x000000101c2e7819 */ /* 0x000fc4000000121d */
[----:B------:R-:W-:Y:S02]  /*0e60*/  SHF.R.U32.HI R45, RZ, 0x10, R29 ;  /* 0x00000010ff2d7819 */ /* 0x000fe4000001161d */
[--C-:B------:R-:W-:Y:S02]  /*0e70*/  SHF.R.U64 R44, R26, 0x10, R27.reuse ;  /* 0x000000101a2c7819 */ /* 0x100fe4000000121b */
[----:B------:R-:W-:Y:S01]  /*0e80*/  SHF.R.U32.HI R43, RZ, 0x10, R27 ;  /* 0x00000010ff2b7819 */ /* 0x000fe2000001161b */
[----:B------:R-:W-:Y:S02]  /*0e90*/  HADD2.F32 R143, -RZ, R38.H0_H0 ;  /* 0x20000026ff8f7230 */ /* 0x000fe40000004100 */
[----:B------:R-:W-:Y:S01]  /*0ea0*/  HADD2.F32 R142, -RZ, R39.H0_H0 ;  /* 0x20000027ff8e7230 */ /* 0x000fe20000004100 */
[----:B------:R-:W-:Y:S01]  /*0eb0*/  ISETP.NE.AND P5, PT, RZ, UR6, PT ;  /* 0x00000006ff007c0c */ /* 0x000fe2000bfa5270 */
        /* <DEDUP_REMOVED lines=12> */
[----:B--2---:R-:W-:Y:S02]  /*0f80*/  HADD2.F32 R3, -RZ, R4.H0_H0 ;  /* 0x20000004ff037230 */ /* 0x004fe40000004100 */
[----:B------:R-:W-:-:S03]  /*0f90*/  HADD2.F32 R2, -RZ, R5.H0_H0 ;  /* 0x20000005ff027230 */ /* 0x000fc60000004100 */
[----:B------:R3:W-:Y:S04]  /*0fa0*/  STL [R1+0x8c], R3 ;  /* 0x00008c0301007387 */ /* 0x0007e80000100800 */
[----:B------:R0:W-:Y:S01]  /*0fb0*/  STL [R1+0x84], R2 ;  /* 0x0000840201007387 */ /* 0x0001e20000100800 */
[----:B---3--:R-:W-:Y:S02]  /*0fc0*/  HADD2.F32 R3, -RZ, R6.H0_H0 ;  /* 0x20000006ff037230 */ /* 0x008fe40000004100 */
[----:B0-----:R-:W-:-:S03]  /*0fd0*/  HADD2.F32 R2, -RZ, R7.H0_H0 ;  /* 0x20000007ff027230 */ /* 0x001fc60000004100 */
[----:B------:R4:W-:Y:S04]  /*0fe0*/  STL [R1+0x7c], R3 ;  /* 0x00007c0301007387 */ /* 0x0009e80000100800 */
[----:B------:R0:W-:Y:S01]  /*0ff0*/  STL [R1+0x74], R2 ;  /* 0x0000740201007387 */ /* 0x0001e20000100800 */
[----:B----4-:R-:W-:Y:S02]  /*1000*/  HADD2.F32 R3, -RZ, R8.H0_H0 ;  /* 0x20000008ff037230 */ /* 0x010fe40000004100 */
[----:B0-----:R-:W-:-:S03]  /*1010*/  HADD2.F32 R2, -RZ, R9.H0_H0 ;  /* 0x20000009ff027230 */ /* 0x001fc60000004100 */
[----:B------:R0:W-:Y:S04]  /*1020*/  STL [R1+0x6c], R3 ;  /* 0x00006c0301007387 */ /* 0x0001e80000100800 */
[----:B------:R1:W-:Y:S01]  /*1030*/  STL [R1+0x64], R2 ;  /* 0x0000640201007387 */ /* 0x0003e20000100800 */
[----:B0-----:R-:W-:Y:S02]  /*1040*/  HADD2.F32 R3, -RZ, R10.H0_H0 ;  /* 0x2000000aff037230 */ /* 0x001fe40000004100 */
[----:B-1----:R-:W-:-:S03]  /*1050*/  HADD2.F32 R2, -RZ, R11.H0_H0 ;  /* 0x2000000bff027230 */ /* 0x002fc60000004100 */
        /* <DEDUP_REMOVED lines=16> */
[----:B------:R0:W-:Y:S01]  /*1160*/  STL [R1+0x1c], R3 ;  /* 0x00001c0301007387 */ /* 0x0001e20000100800 */
[----:B------:R-:W-:-:S03]  /*1170*/  SHF.R.U64 R95, R4, 0x10, R5 ;  /* 0x00000010045f7819 */ /* 0x000fc60000001205 */
[----:B------:R1:W-:Y:S01]  /*1180*/  STL [R1+0x14], R2 ;  /* 0x0000140201007387 */ /* 0x0003e20000100800 */
[----:B------:R-:W-:Y:S02]  /*1190*/  SHF.R.U32.HI R94, RZ, 0x10, R5 ;  /* 0x00000010ff5e7819 */ /* 0x000fe40000011605 */
[----:B------:R-:W-:Y:S01]  /*11a0*/  SHF.R.U64 R93, R6, 0x10, R7 ;  /* 0x00000010065d7819 */ /* 0x000fe20000001207 */
[----:B0-----:R-:W-:Y:S02]  /*11b0*/  HADD2.F32 R3, -RZ, R20.H0_H0 ;  /* 0x20000014ff037230 */ /* 0x001fe40000004100 */
[----:B-1----:R-:W-:-:S03]  /*11c0*/  HADD2.F32 R2, -RZ, R21.H0_H0 ;  /* 0x20000015ff027230 */ /* 0x002fc60000004100 */
[----:B------:R0:W-:Y:S01]  /*11d0*/  STL [R1+0xc], R3 ;  /* 0x00000c0301007387 */ /* 0x0001e20000100800 */
[----:B------:R-:W-:Y:S01]  /*11e0*/  HADD2.F32 R4, -RZ, R42.H0_H0 ;  /* 0x2000002aff047230 */ /* 0x000fe20000004100 */
[----:B------:R-:W-:Y:S01]  /*11f0*/  SHF.R.U32.HI R92, RZ, 0x10, R7 ;  /* 0x00000010ff5c7819 */ /* 0x000fe20000011607 */
[----:B------:R-:W-:Y:S01]  /*1200*/  HADD2.F32 R42, -RZ, R95.H0_H0 ;  /* 0x2000005fff2a7230 */ /* 0x000fe20000004100 */
[----:B------:R1:W-:Y:S01]  /*1210*/  STL [R1+0x4], R2 ;  /* 0x0000040201007387 */ /* 0x0003e20000100800 */
[--C-:B------:R-:W-:Y:S02]  /*1220*/  SHF.R.U64 R91, R8, 0x10, R9.reuse ;  /* 0x00000010085b7819 */ /* 0x100fe40000001209 */
[----:B------:R-:W-:Y:S01]  /*1230*/  SHF.R.U32.HI R90, RZ, 0x10, R9 ;  /* 0x00000010ff5a7819 */ /* 0x000fe20000011609 */
[----:B0-----:R-:W-:Y:S02]  /*1240*/  HADD2.F32 R3, -RZ, R41.H0_H0 ;  /* 0x20000029ff037230 */ /* 0x001fe40000004100 */
[----:B------:R-:W-:-:S02]  /*1250*/  HADD2.F32 R41, -RZ, R94.H0_H0 ;  /* 0x2000005eff297230 */ /* 0x000fc40000004100 */
[----:B-1----:R-:W-:Y:S02]  /*1260*/  HADD2.F32 R2, -RZ, R40.H0_H0 ;  /* 0x20000028ff027230 */ /* 0x002fe40000004100 */
[----:B------:R-:W-:Y:S01]  /*1270*/  HADD2.F32 R40, -RZ, R93.H0_H0 ;  /* 0x2000005dff287230 */ /* 0x000fe20000004100 */
[----:B------:R0:W-:Y:S01]  /*1280*/  STL [R1+0x88], R42 ;  /* 0x0000882a01007387 */ /* 0x0001e20000100800 */
[----:B------:R-:W-:-:S03]  /*1290*/  SHF.R.U64 R89, R10, 0x10, R11 ;  /* 0x000000100a597819 */ /* 0x000fc6000000120b */
[----:B------:R1:W-:Y:S01]  /*12a0*/  STL [R1+0x80], R41 ;  /* 0x0000802901007387 */ /* 0x0003e20000100800 */
[----:B------:R-:W-:-:S03]  /*12b0*/  SHF.R.U32.HI R88, RZ, 0x10, R11 ;  /* 0x00000010ff587819 */ /* 0x000fc6000001160b */
[----:B------:R2:W-:Y:S01]  /*12c0*/  STL [R1+0x78], R40 ;  /* 0x0000782801007387 */ /* 0x0005e20000100800 */
[----:B0-----:R-:W-:Y:S01]  /*12d0*/  HADD2.F32 R42, -RZ, R92.H0_H0 ;  /* 0x2000005cff2a7230 */ /* 0x001fe20000004100 */
[----:B------:R-:W-:Y:S01]  /*12e0*/  SHF.R.U64 R86, R12, 0x10, R13 ;  /* 0x000000100c567819 */ /* 0x000fe2000000120d */
[----:B-1----:R-:W-:-:S03]  /*12f0*/  HADD2.F32 R41, -RZ, R91.H0_H0 ;  /* 0x2000005bff297230 */ /* 0x002fc60000004100 */
[----:B------:R0:W-:Y:S01]  /*1300*/  STL [R1+0x70], R42 ;  /* 0x0000702a01007387 */ /* 0x0001e20000100800 */
[----:B--2---:R-:W-:-:S03]  /*1310*/  HADD2.F32 R40, -RZ, R90.H0_H0 ;  /* 0x2000005aff287230 */ /* 0x004fc60000004100 */
[----:B------:R1:W-:Y:S01]  /*1320*/  STL [R1+0x68], R41 ;  /* 0x0000682901007387 */ /* 0x0003e20000100800 */
[----:B------:R-:W-:Y:S02]  /*1330*/  SHF.R.U32.HI R84, RZ, 0x10, R13 ;  /* 0x00000010ff547819 */ /* 0x000fe4000001160d */
[--C-:B------:R-:W-:Y:S01]  /*1340*/  SHF.R.U64 R82, R14, 0x10, R15.reuse ;  /* 0x000000100e527819 */ /* 0x100fe2000000120f */
[----:B------:R2:W-:Y:S01]  /*1350*/  STL [R1+0x60], R40 ;  /* 0x0000602801007387 */ /* 0x0005e20000100800 */
[----:B0-----:R-:W-:Y:S01]  /*1360*/  HADD2.F32 R42, -RZ, R89.H0_H0 ;  /* 0x20000059ff2a7230 */ /* 0x001fe20000004100 */
[----:B------:R-:W-:Y:S01]  /*1370*/  SHF.R.U32.HI R80, RZ, 0x10, R15 ;  /* 0x00000010ff507819 */ /* 0x000fe2000001160f */
[----:B-1----:R-:W-:-:S03]  /*1380*/  HADD2.F32 R41, -RZ, R88.H0_H0 ;  /* 0x20000058ff297230 */ /* 0x002fc60000004100 */
[----:B------:R0:W-:Y:S01]  /*1390*/  STL [R1+0x58], R42 ;  /* 0x0000582a01007387 */ /* 0x0001e20000100800 */
[----:B--2---:R-:W-:-:S03]  /*13a0*/  HADD2.F32 R40, -RZ, R86.H0_H0 ;  /* 0x20000056ff287230 */ /* 0x004fc60000004100 */
[----:B------:R1:W-:Y:S01]  /*13b0*/  STL [R1+0x50], R41 ;  /* 0x0000502901007387 */ /* 0x0003e20000100800 */
[--C-:B------:R-:W-:Y:S02]  /*13c0*/  SHF.R.U64 R78, R16, 0x10, R17.reuse ;  /* 0x00000010104e7819 */ /* 0x100fe40000001211 */
[----:B------:R-:W-:Y:S01]  /*13d0*/  SHF.R.U32.HI R76, RZ, 0x10, R17 ;  /* 0x00000010ff4c7819 */ /* 0x000fe20000011611 */
        /* <DEDUP_REMOVED lines=22> */
[----:B------:R0:W-:Y:S01]  /*1540*/  STL [R1], R40 ;  /* 0x0000002801007387 */ /* 0x0001e20000100800 */
        /* <DEDUP_REMOVED lines=22> */
[----:B------:R-:W-:Y:S02]  /*16b0*/  SHF.R.U32.HI R208, RZ, 0x10, R209 ;  /* 0x00000010ffd07819 */ /* 0x000fe400000116d1 */
[----:B------:R-:W-:Y:S02]  /*16c0*/  SHF.R.U32.HI R204, RZ, 0x10, R205 ;  /* 0x00000010ffcc7819 */ /* 0x000fe400000116cd */
[----:B------:R-:W-:Y:S02]  /*16d0*/  SHF.R.U32.HI R200, RZ, 0x10, R201 ;  /* 0x00000010ffc87819 */ /* 0x000fe400000116c9 */
[----:B------:R-:W-:Y:S01]  /*16e0*/  SHF.R.U32.HI R196, RZ, 0x10, R197 ;  /* 0x00000010ffc47819 */ /* 0x000fe200000116c5 */
        /* <DEDUP_REMOVED lines=80> */
.L_x_53435:
[----:B------:R-:W0:Y:S01]  /*1bf0*/  S2R R212, SR_TID.X ;  /* 0x0000000000d47919 */ /* 0x000e220000002100 */
[----:B-1----:R-:W1:Y:S01]  /*1c00*/  LDC.64 R56, c[0x0][0x220] ;  /* 0x00008800ff387b82 */ /* 0x002e620000000a00 */
[----:B------:R-:W-:Y:S01]  /*1c10*/  ISETP.NE.U32.AND P2, PT, RZ, UR14, PT ;  /* 0x0000000eff007c0c */ /* 0x000fe2000bf45070 */
[----:B------:R-:W-:-:S03]  /*1c20*/  IMAD R40, R35, UR7, RZ ;  /* 0x0000000723287c24 */ /* 0x000fc6000f8e02ff */
        /* <DEDUP_REMOVED lines=10> */
[----:B------:R-:W5:Y:S04]  /*1cd0*/  LDG.E.128 R128, desc[UR4][R128.64] ;  /* 0x0000000480807981 */ /* 0x000f68000c1e1d00 */
[----:B------:R0:W5:Y:S04]  /*1ce0*/  @P1 LDG.E.128 R44, desc[UR4][R40.64] ;  /* 0x00000004282c1981 */ /* 0x000168000c1e1d00 */
        /* <DEDUP_REMOVED lines=9> */
.L_x_53115:
[----:B-----5:R-:W-:Y:S01]  /*1d80*/  FADD.FTZ R128, R48, R128 ;  /* 0x0000008030807221 */ /* 0x020fe20000010000 */
[----:B------:R-:W-:Y:S06]  /*1d90*/  BRA `(.L_x_53116) ;  /* 0x0000000000087947 */ /* 0x000fec0003800000 */
.L_x_53114:
[----:B-----5:R-:W-:-:S04]  /*1da0*/  FADD.FTZ R128, R44, R128 ;  /* 0x000000802c807221 */ /* 0x020fc80000010000 */
[----:B------:R-:W-:-:S07]  /*1db0*/  @P2 FADD.FTZ R128, R48, R128 ;  /* 0x0000008030802221 */ /* 0x000fce0000010000 */
.L_x_53116:
[----:B-----5:R-:W-:-:S07]  /*1dc0*/  MOV R52, R128 ;  /* 0x0000008000347202 */ /* 0x020fce0000000f00 */
.L_x_53117:
[----:B------:R-:W-:Y:S05]  /*1dd0*/  @P3 BRA `(.L_x_53118) ;  /* 0x00000000001c3947 */ /* 0x000fea0003800000 */
[----:B------:R-:W-:-:S04]  /*1de0*/  ISETP.NE.U32.AND P4, PT, RZ, UR14, PT ;  /* 0x0000000eff007c0c */ /* 0x000fc8000bf85070 */
[----:B------:R-:W-:-:S13]  /*1df0*/  ISETP.NE.AND.EX P4, PT, RZ, UR15, PT, P4 ;  /* 0x0000000fff007c0c */ /* 0x000fda000bf85340 */
[----:B------:R-:W-:Y:S05]  /*1e00*/  @P4 BRA `(.L_x_53119) ;  /* 0x0000000000084947 */ /* 0x000fea0003800000 */
[----:B------:R-:W-:Y:S05]  /*1e10*/  @P0 BRA `(.L_x_53120) ;  /* 0x0000000000140947 */ /* 0x000fea0003800000 */
[----:B------:R-:W-:Y:S05]  /*1e20*/  BRA `(.L_x_53121) ;  /* 0x0000000000147947 */ /* 0x000fea0003800000 */
.L_x_53119:
[----:B-----5:R-:W-:Y:S01]  /*1e30*/  FADD.FTZ R129, R49, R129 ;  /* 0x0000008131817221 */ /* 0x020fe20000010000 */
[----:B------:R-:W-:Y:S06]  /*1e40*/  BRA `(.L_x_53120) ;  /* 0x0000000000087947 */ /* 0x000fec0003800000 */
.L_x_53118:
[----:B-----5:R-:W-:-:S04]  /*1e50*/  FADD.FTZ R129, R45, R129 ;  /* 0x000000812d817221 */ /* 0x020fc80000010000 */
[----:B------:R-:W-:-:S07]  /*1e60*/  @P2 FADD.FTZ R129, R49, R129 ;  /* 0x0000008131812221 */ /* 0x000fce0000010000 */
.L_x_53120:
[----:B-----5:R-:W-:-:S07]  /*1e70*/  MOV R53, R129 ;  /* 0x0000008100357202 */ /* 0x020fce0000000f00 */
.L_x_53121:
[----:B------:R-:W-:Y:S05]  /*1e80*/  @P3 BRA `(.L_x_53122) ;  /* 0x00000000001c3947 */ /* 0x000fea0003800000 */
[----:B------:R-:W-:-:S04]  /*1e90*/  ISETP.NE.U32.AND P4, PT, RZ, UR14, PT ;  /* 0x0000000eff007c0c */ /* 0x000fc8000bf85070 */
[----:B------:R-:W-:-:S13]  /*1ea0*/  ISETP.NE.AND.EX P4, PT, RZ, UR15, PT, P4 ;  /* 0x0000000fff007c0c */ /* 0x000fda000bf85340 */
[----:B------:R-:W-:Y:S05]  /*1eb0*/  @P4 BRA `(.L_x_53123) ;  /* 0x0000000000084947 */ /* 0x000fea0003800000 */
[----:B------:R-:W-:Y:S05]  /*1ec0*/  @P0 BRA `(.L_x_53124) ;  /* 0x0000000000140947 */ /* 0x000fea0003800000 */
[----:B------:R-:W-:Y:S05]  /*1ed0*/  BRA `(.L_x_53125) ;  /* 0x0000000000147947 */ /* 0x000fea0003800000 */
.L_x_53123:
[----:B-----5:R-:W-:Y:S01]  /*1ee0*/  FADD.FTZ R130, R50, R130 ;  /* 0x0000008232827221 */ /* 0x020fe20000010000 */
[----:B------:R-:W-:Y:S06]  /*1ef0*/  BRA `(.L_x_53124) ;  /* 0x0000000000087947 */ /* 0x000fec0003800000 */
.L_x_53122:
[----:B-----5:R-:W-:-:S04]  /*1f00*/  FADD.FTZ R130, R46, R130 ;  /* 0x000000822e827221 */ /* 0x020fc80000010000 */
[----:B------:R-:W-:-:S07]  /*1f10*/  @P2 FADD.FTZ R130, R50, R130 ;  /* 0x0000008232822221 */ /* 0x000fce0000010000 */
.L_x_53124:
[----:B-----5:R-:W-:-:S07]  /*1f20*/  MOV R54, R130 ;  /* 0x0000008200367202 */ /* 0x020fce0000000f00 */
.L_x_53125:
[----:B------:R-:W-:Y:S05]  /*1f30*/  @P3 BRA `(.L_x_53126) ;  /* 0x00000000001c3947 */ /* 0x000fea0003800000 */
[----:B------:R-:W-:-:S04]  /*1f40*/  ISETP.NE.U32.AND P4, PT, RZ, UR14, PT ;  /* 0x0000000eff007c0c */ /* 0x000fc8000bf85070 */
[----:B------:R-:W-:-:S13]  /*1f50*/  ISETP.NE.AND.EX P4, PT, RZ, UR15, PT, P4 ;  /* 0x0000000fff007c0c */ /* 0x000fda000bf85340 */
[----:B------:R-:W-:Y:S05]  /*1f60*/  @P4 BRA `(.L_x_53127) ;  /* 0x0000000000084947 */ /* 0x000fea0003800000 */
[----:B------:R-:W-:Y:S05]  /*1f70*/  @P0 BRA `(.L_x_53128) ;  /* 0x0000000000140947 */ /* 0x000fea0003800000 */
[----:B------:R-:W-:Y:S05]  /*1f80*/  BRA `(.L_x_53129) ;  /* 0x0000000000147947 */ /* 0x000fea0003800000 */
.L_x_53127:
[----:B-----5:R-:W-:Y:S01]  /*1f90*/  FADD.FTZ R131, R51, R131 ;  /* 0x0000008333837221 */ /* 0x020fe20000010000 */
[----:B------:R-:W-:Y:S06]  /*1fa0*/  BRA `(.L_x_53128) ;  /* 0x0000000000087947 */ /* 0x000fec0003800000 */
.L_x_53126:
[----:B-----5:R-:W-:-:S04]  /*1fb0*/  FADD.FTZ R131, R47, R131 ;  /* 0x000000832f837221 */ /* 0x020fc80000010000 */
[----:B------:R-:W-:-:S07]  /*1fc0*/  @P2 FADD.FTZ R131, R51, R131 ;  /* 0x0000008333832221 */ /* 0x000fce0000010000 */
.L_x_53128:
[----:B-----5:R-:W-:-:S07]  /*1fd0*/  MOV R55, R131 ;  /* 0x0000008300377202 */ /* 0x020fce0000000f00 */
.L_x_53129:
        /* <DEDUP_REMOVED lines=9> */
[----:B-----5:R0:W5:Y:S01]  /*2070*/  @P1 LDG.E.128 R44, desc[UR4][R58.64] ;  /* 0x000000043a2c1981 */ /* 0x020162000c1e1d00 */
[----:B--2---:R-:W-:-:S03]  /*2080*/  @P2 IMAD.WIDE.U32 R42, R181, 0x10, R42 ;  /* 0x00000010b52a2825 */ /* 0x004fc600078e002a */
[----:B------:R-:W5:Y:S04]  /*2090*/  LDG.E.128 R124, desc[UR4][R124.64] ;  /* 0x000000047c7c7981 */ /* 0x000f68000c1e1d00 */
[----:B------:R0:W5:Y:S01]  /*20a0*/  @P2 LDG.E.128 R48, desc[UR4][R42.64] ;  /* 0x000000042a302981 */ /* 0x000162000c1e1d00 */
[----:B------:R-:W-:Y:S05]  /*20b0*/  @P3 BRA `(.L_x_53130) ;  /* 0x00000000001c3947 */ /* 0x000fea0003800000 */
[----:B------:R-:W-:-:S04]  /*20c0*/  ISETP.NE.U32.AND P4, PT, RZ, UR14, PT ;  /* 0x0000000eff007c0c */ /* 0x000fc8000bf85070 */
[----:B------:R-:W-:-:S13]  /*20d0*/  ISETP.NE.AND.EX P4, PT, RZ, UR15, PT, P4 ;  /* 0x0000000fff007c0c */ /* 0x000fda000bf85340 */
[----:B------:R-:W-:Y:S05]  /*20e0*/  @P4 BRA `(.L_x_53131) ;  /* 0x0000000000084947 */ /* 0x000fea0003800000 */
[----:B------:R-:W-:Y:S05]  /*20f0*/  @P0 BRA `(.L_x_53132) ;  /* 0x0000000000140947 */ /* 0x000fea0003800000 */
[----:B------:R-:W-:Y:S05]  /*2100*/  BRA `(.L_x_53133) ;  /* 0x0000000000147947 */ /* 0x000fea0003800000 */
.L_x_53131:
[----:B-----5:R-:W-:Y:S01]  /*2110*/  FADD.FTZ R124, R48, R124 ;  /* 0x0000007c307c7221 */ /* 0x020fe20000010000 */
[----:B------:R-:W-:Y:S06]  /*2120*/  BRA `(.L_x_53132) ;  /* 0x0000000000087947 */ /* 0x000fec0003800000 */
.L_x_53130:
[----:B-----5:R-:W-:-:S04]  /*2130*/  FADD.FTZ R124, R44, R124 ;  /* 0x0000007c2c7c7221 */ /* 0x020fc80000010000 */
[----:B------:R-:W-:-:S07]  /*2140*/  @P2 FADD.FTZ R124, R48, R124 ;  /* 0x0000007c307c2221 */ /* 0x000fce0000010000 */
.L_x_53132:
[----:B0----5:R-:W-:-:S07]  /*2150*/  MOV R52, R124 ;  /* 0x0000007c00347202 */ /* 0x021fce0000000f00 */
.L_x_53133:
[----:B------:R-:W-:Y:S05]  /*2160*/  @P3 BRA `(.L_x_53134) ;  /* 0x00000000001c3947 */ /* 0x000fea0003800000 */
[----:B------:R-:W-:-:S04]  /*2170*/  ISETP.NE.U32.AND P4, PT, RZ, UR14, PT ;  /* 0x0000000eff007c0c */ /* 0x000fc8000bf85070 */
[----:B------:R-:W-:-:S13]  /*2180*/  ISETP.NE.AND.EX P4, PT, RZ, UR15, PT, P4 ;  /* 0x0000000fff007c0c */ /* 0x000fda000bf85340 */
[----:B------:R-:W-:Y:S05]  /*2190*/  @P4 BRA `(.L_x_53135) ;  /* 0x0000000000084947 */ /* 0x000fea0003800000 */
[----:B------:R-:W-:Y:S05]  /*21a0*/  @P0 BRA `(.L_x_53136) ;  /* 0x0000000000140947 */ /* 0x000fea0003800000 */
[----:B------:R-:W-:Y:S05]  /*21b0*/  BRA `(.L_x_53137) ;  /* 0x0000000000147947 */ /* 0x000fea0003800000 */
.L_x_53135:
[----:B-----5:R-:W-:Y:S01]  /*21c0*/  FADD.FTZ R125, R49, R125 ;  /* 0x0000007d317d7221 */ /* 0x020fe20000010000 */
[----:B------:R-:W-:Y:S06]  /*21d0*/  BRA `(.L_x_53136) ;  /* 0x0000000000087947 */ /* 0x000fec0003800000 */
.L_x_53134:
[----:B-----5:R-:W-:-:S04]  /*21e0*/  FADD.FTZ R125, R45, R125 ;  /* 0x0000007d2d7d7221 */ /* 0x020fc80000010000 */
[----:B------:R-:W-:-:S07]  /*21f0*/  @P2 FADD.FTZ R125, R49, R125 ;  /* 0x0000007d317d2221 */ /* 0x000fce0000010000 */
.L_x_53136:
[----:B0----5:R-:W-:-:S07]  /*2200*/  MOV R53, R125 ;  /* 0x0000007d00357202 */ /* 0x021fce0000000f00 */
.L_x_53137:
[----:B------:R-:W-:Y:S05]  /*2210*/  @P3 BRA `(.L_x_53138) ;  /* 0x00000000001c3947 */ /* 0x000fea0003800000 */
[----:B------:R-:W-:-:S04]  /*2220*/  ISETP.NE.U32.AND P4, PT, RZ, UR14, PT ;  /* 0x0000000eff007c0c */ /* 0x000fc8000bf85070 */
[----:B------:R-:W-:-:S13]  /*2230*/  ISETP.NE.AND.EX P4, PT, RZ, UR15, PT, P4 ;  /* 0x0000000fff007c0c */ /* 0x000fda000bf85340 */
[----:B------:R-:W-:Y:S05]  /*2240*/  @P4 BRA `(.L_x_53139) ;  /* 0x0000000000084947 */ /* 0x000fea0003800000 */
[----:B------:R-:W-:Y:S05]  /*2250*/  @P0 BRA `(.L_x_53140) ;  /* 0x0000000000140947 */ /* 0x000fea0003800000 */
[----:B------:R-:W-:Y:S05]  /*2260*/  BRA `(.L_x_53141) ;  /* 0x0000000000147947 */ /* 0x000fea0003800000 */
.L_x_53139:
[----:B-----5:R-:W-:Y:S01]  /*2270*/  FADD.FTZ R126, R50, R126 ;  /* 0x0000007e327e7221 */ /* 0x020fe20000010000 */
[----:B------:R-:W-:Y:S06]  /*2280*/  BRA `(.L_x_53140) ;  /* 0x0000000000087947 */ /* 0x000fec0003800000 */
.L_x_53138:
[----:B-----5:R-:W-:-:S04]  /*2290*/  FADD.FTZ R126, R46, R126 ;  /* 0x0000007e2e7e7221 */ /* 0x020fc80000010000 */
[----:B------:R-:W-:-:S07]  /*22a0*/  @P2 FADD.FTZ R126, R50, R126 ;  /* 0x0000007e327e2221 */ /* 0x000fce0000010000 */
.L_x_53140:
[----:B0----5:R-:W-:-:S07]  /*22b0*/  MOV R54, R126 ;  /* 0x0000007e00367202 */ /* 0x021fce0000000f00 */
.L_x_53141:
[----:B------:R-:W-:Y:S05]  /*22c0*/  @P3 BRA `(.L_x_53142) ;  /* 0x00000000001c3947 */ /* 0x000fea0003800000 */
[----:B------:R-:W-:-:S04]  /*22d0*/  ISETP.NE.U32.AND P4, PT, RZ, UR14, PT ;  /* 0x0000000eff007c0c */ /* 0x000fc8000bf85070 */
[----:B------:R-:W-:-:S13]  /*22e0*/  ISETP.NE.AND.EX P4, PT, RZ, UR15, PT, P4 ;  /* 0x0000000fff007c0c */ /* 0x000fda000bf85340 */
[----:B------:R-:W-:Y:S05]  /*22f0*/  @P4 BRA `(.L_x_53143) ;  /* 0x0000000000084947 */ /* 0x000fea0003800000 */
[----:B------:R-:W-:Y:S05]  /*2300*/  @P0 BRA `(.L_x_53144) ;  /* 0x0000000000140947 */ /* 0x000fea0003800000 */
[----:B------:R-:W-:Y:S05]  /*2310*/  BRA `(.L_x_53145) ;  /* 0x0000000000147947 */ /* 0x000fea0003800000 */
.L_x_53143:
[----:B-----5:R-:W-:Y:S01]  /*2320*/  FADD.FTZ R127, R51, R127 ;  /* 0x0000007f337f7221 */ /* 0x020fe20000010000 */
[----:B------:R-:W-:Y:S06]  /*2330*/  BRA `(.L_x_53144) ;  /* 0x0000000000087947 */ /* 0x000fec0003800000 */
.L_x_53142:
[----:B-----5:R-:W-:-:S04]  /*2340*/  FADD.FTZ R127, R47, R127 ;  /* 0x0000007f2f7f7221 */ /* 0x020fc80000010000 */
[----:B------:R-:W-:-:S07]  /*2350*/  @P2 FADD.FTZ R127, R51, R127 ;  /* 0x0000007f337f2221 */ /* 0x000fce0000010000 */
.L_x_53144:
[----:B0----5:R-:W-:-:S07]  /*2360*/  MOV R55, R127 ;  /* 0x0000007f00377202 */ /* 0x021fce0000000f00 */
.L_x_53145:
[----:B0-----:R-:W0:Y:S01]  /*2370*/  @P0 LDC.64 R40, c[0x0][0x238] ;  /* 0x00008e00ff280b82 */ /* 0x001e220000000a00 */
[----:B------:R-:W-:-:S05]  /*2380*/  IADD3 R180, R183, 0x40, RZ ;  /* 0x00000040b7b47810 */ /* 0x000fca0007ffe0ff */
[----:B------:R-:W-:Y:S02]  /*2390*/  IMAD.WIDE.U32 R120, R180, 0x10, R56 ;  /* 0x00000010b4787825 */ /* 0x000fe400078e0038 */
[----:B------:R-:W1:Y:S08]  /*23a0*/  @P1 LDC.64 R42, c[0x0][0x228] ;  /* 0x00008a00ff2a1b82 */ /* 0x000e700000000a00 */
[----:B------:R-:W2:Y:S01]  /*23b0*/  @P2 LDC.64 R58, c[0x0][0x230] ;  /* 0x00008c00ff3a2b82 */ /* 0x000ea20000000a00 */
[----:B0-----:R-:W-:-:S05]  /*23c0*/  @P0 IMAD.WIDE.U32 R40, R181, 0x10, R40 ;  /* 0x00000010b5280825 */ /* 0x001fca00078e0028 */
[----:B------:R0:W-:Y:S01]  /*23d0*/  @P0 STG.E.128 desc[UR4][R40.64], R52 ;  /* 0x0000003428000986 */ /* 0x0001e2000c101d04 */
[----:B-1----:R-:W-:-:S03]  /*23e0*/  @P1 IMAD.WIDE.U32 R42, R180, 0x10, R42 ;  /* 0x00000010b42a1825 */ /* 0x002fc600078e002a */
[----:B------:R-:W5:Y:S04]  /*23f0*/  LDG.E.128 R120, desc[UR4][R120.64] ;  /* 0x0000000478787981 */ /* 0x000f68000c1e1d00 */
[----:B-----5:R0:W5:Y:S01]  /*2400*/  @P1 LDG.E.128 R44, desc[UR4][R42.64] ;  /* 0x000000042a2c1981 */ /* 0x020162000c1e1d00 */
[----:B--2---:R-:W-:-:S05]  /*2410*/  @P2 IMAD.WIDE.U32 R58, R180, 0x10, R58 ;  /* 0x00000010b43a2825 */ /* 0x004fca00078e003a */
[----:B------:R0:W5:Y:S01]  /*2420*/  @P2 LDG.E.128 R48, desc[UR4][R58.64] ;  /* 0x000000043a302981 */ /* 0x000162000c1e1d00 */
[----:B------:R-:W-:Y:S05]  /*2430*/  @P3 BRA `(.L_x_53146) ;  /* 0x00000000001c3947 */ /* 0x000fea0003800000 */
[----:B------:R-:W-:-:S04]  /*2440*/  ISETP.NE.U32.AND P4, PT, RZ, UR14, PT ;  /* 0x0000000eff007c0c */ /* 0x000fc8000bf85070 */
[----:B------:R-:W-:-:S13]  /*2450*/  ISETP.NE.AND.EX P4, PT, RZ, UR15, PT, P4 ;  /* 0x0000000fff007c0c */ /* 0x000fda000bf85340 */
[----:B------:R-:W-:Y:S05]  /*2460*/  @P4 BRA `(.L_x_53147) ;  /* 0x0000000000084947 */ /* 0x000fea0003800000 */
[----:B------:R-:W-:Y:S05]  /*2470*/  @P0 BRA `(.L_x_53148) ;  /* 0x0000000000140947 */ /* 0x000fea0003800000 */
[----:B------:R-:W-:Y:S05]  /*2480*/  BRA `(.L_x_53149) ;  /* 0x0000000000147947 */ /* 0x000fea0003800000 */
.L_x_53147:
[----:B-----5:R-:W-:Y:S01]  /*2490*/  FADD.FTZ R120, R48, R120 ;  /* 0x0000007830787221 */ /* 0x020fe20000010000 */
[----:B------:R-:W-:Y:S06]  /*24a0*/  BRA `(.L_x_53148) ;  /* 0x0000000000087947 */ /* 0x000fec0003800000 */
.L_x_53146:
[----:B-----5:R-:W-:-:S04]  /*24b0*/  FADD.FTZ R120, R44, R120 ;  /* 0x000000782c787221 */ /* 0x020fc80000010000 */
[----:B------:R-:W-:-:S07]  /*24c0*/  @P2 FADD.FTZ R120, R48, R120 ;  /* 0x0000007830782221 */ /* 0x000fce0000010000 */
.L_x_53148:
[----:B0-----:R-:W-:-:S07]  /*24d0*/  MOV R52, R120 ;  /* 0x0000007800347202 */ /* 0x001fce0000000f00 */
.L_x_53149:
[----:B------:R-:W-:Y:S05]  /*24e0*/  @P3 BRA `(.L_x_53150) ;  /* 0x00000000001c3947 */ /* 0x000fea0003800000 */
[----:B------:R-:W-:-:S04]  /*24f0*/  ISETP.NE.U32.AND P4, PT, RZ, UR14, PT ;  /* 0x0000000eff007c0c */ /* 0x000fc8000bf85070 */
[----:B------:R-:W-:-:S13]  /*2500*/  ISETP.NE.AND.EX P4, PT, RZ, UR15, PT, P4 ;  /* 0x0000000fff007c0c */ /* 0x000fda000bf85340 */
[----:B------:R-:W-:Y:S05]  /*2510*/  @P4 BRA `(.L_x_53151) ;  /* 0x0000000000084947 */ /* 0x000fea0003800000 */
[----:B------:R-:W-:Y:S05]  /*2520*/  @P0 BRA `(.L_x_53152) ;  /* 0x0000000000140947 */ /* 0x000fea0003800000 */
[----:B------:R-:W-:Y:S05]  /*2530*/  BRA `(.L_x_53153) ;  /* 0x0000000000147947 */ /* 0x000fea0003800000 */
.L_x_53151:
[----:B-----5:R-:W-:Y:S01]  /*2540*/  FADD.FTZ R121, R49, R121 ;  /* 0x0000007931797221 */ /* 0x020fe20000010000 */
[----:B------:R-:W-:Y:S06]  /*2550*/  BRA `(.L_x_53152) ;  /* 0x0000000000087947 */ /* 0x000fec0003800000 */
.L_x_53150:
[----:B-----5:R-:W-:-:S04]  /*2560*/  FADD.FTZ R121, R45, R121 ;  /* 0x000000792d797221 */ /* 0x020fc80000010000 */
[----:B------:R-:W-:-:S07]  /*2570*/  @P2 FADD.FTZ R121, R49, R121 ;  /* 0x0000007931792221 */ /* 0x000fce0000010000 */
.L_x_53152:
[----:B0-----:R-:W-:-:S07]  /*2580*/  MOV R53, R121 ;  /* 0x0000007900357202 */ /* 0x001fce0000000f00 */
.L_x_53153:
[----:B------:R-:W-:Y:S05]  /*2590*/  @P3 BRA `(.L_x_53154) ;  /* 0x00000000001c3947 */ /* 0x000fea0003800000 */
[----:B------:R-:W-:-:S04]  /*25a0*/  ISETP.NE.U32.AND P4, PT, RZ, UR14, PT ;  /* 0x0000000eff007c0c */ /* 0x000fc8000bf85070 */
[----:B------:R-:W-:-:S13]  /*25b0*/  ISETP.NE.AND.EX P4, PT, RZ, UR15, PT, P4 ;  /* 0x0000000fff007c0c */ /* 0x000fda000bf85340 */
[----:B------:R-:W-:Y:S05]  /*25c0*/  @P4 BRA `(.L_x_53155) ;  /* 0x0000000000084947 */ /* 0x000fea0003800000 */
[----:B------:R-:W-:Y:S05]  /*25d0*/  @P0 BRA `(.L_x_53156) ;  /* 0x0000000000140947 */ /* 0x000fea0003800000 */
[----:B------:R-:W-:Y:S05]  /*25e0*/  BRA `(.L_x_53157) ;  /* 0x0000000000147947 */ /* 0x000fea0003800000 */
.L_x_53155:
[----:B-----5:R-:W-:Y:S01]  /*25f0*/  FADD.FTZ R122, R50, R122 ;  /* 0x0000007a327a7221 */ /* 0x020fe20000010000 */
[----:B------:R-:W-:Y:S06]  /*2600*/  BRA `(.L_x_53156) ;  /* 0x0000000000087947 */ /* 0x000fec0003800000 */
.L_x_53154:
[----:B-----5:R-:W-:-:S04]  /*2610*/  FADD.FTZ R122, R46, R122 ;  /* 0x0000007a2e7a7221 */ /* 0x020fc80000010000 */
[----:B------:R-:W-:-:S07]  /*2620*/  @P2 FADD.FTZ R122, R50, R122 ;  /* 0x0000007a327a2221 */ /* 0x000fce0000010000 */
.L_x_53156:
[----:B0-----:R-:W-:-:S07]  /*2630*/  MOV R54, R122 ;  /* 0x0000007a00367202 */ /* 0x001fce0000000f00 */
.L_x_53157:
[----:B------:R-:W-:Y:S05]  /*2640*/  @P3 BRA `(.L_x_53158) ;  /* 0x00000000001c3947 */ /* 0x000fea0003800000 */
[----:B------:R-:W-:-:S04]  /*2650*/  ISETP.NE.U32.AND P4, PT, RZ, UR14, PT ;  /* 0x0000000eff007c0c */ /* 0x000fc8000bf85070 */
[----:B------:R-:W-:-:S13]  /*2660*/  ISETP.NE.AND.EX P4, PT, RZ, UR15, PT, P4 ;  /* 0x0000000fff007c0c */ /* 0x000fda000bf85340 */
[----:B------:R-:W-:Y:S05]  /*2670*/  @P4 BRA `(.L_x_53159) ;  /* 0x0000000000084947 */ /* 0x000fea0003800000 */
[----:B------:R-:W-:Y:S05]  /*2680*/  @P0 BRA `(.L_x_53160) ;  /* 0x0000000000140947 */ /* 0x000fea0003800000 */
[----:B------:R-:W-:Y:S05]  /*2690*/  BRA `(.L_x_53161) ;  /* 0x0000000000147947 */ /* 0x000fea0003800000 */
.L_x_53159:
[----:B-----5:R-:W-:Y:S01]  /*26a0*/  FADD.FTZ R123, R51, R123 ;  /* 0x0000007b337b7221 */ /* 0x020fe20000010000 */
[----:B------:R-:W-:Y:S06]  /*26b0*/  BRA `(.L_x_53160) ;  /* 0x0000000000087947 */ /* 0x000fec0003800000 */
.L_x_53158:
[----:B-----5:R-:W-:-:S04]  /*26c0*/  FADD.FTZ R123, R47, R123 ;  /* 0x0000007b2f7b7221 */ /* 0x020fc80000010000 */
[----:B------:R-:W-:-:S07]  /*26d0*/  @P2 FADD.FTZ R123, R51, R123 ;  /* 0x0000007b337b2221 */ /* 0x000fce0000010000 */
.L_x_53160:
[----:B0-----:R-:W-:-:S07]  /*26e0*/  MOV R55, R123 ;  /* 0x0000007b00377202 */ /* 0x001fce0000000f00 */
.L_x_53161:
        /* <DEDUP_REMOVED lines=18> */
.L_x_53163:
[----:B-----5:R-:W-:Y:S01]  /*2810*/  FADD.FTZ R116, R48, R116 ;  /* 0x0000007430747221 */ /* 0x020fe20000010000 */
[----:B------:R-:W-:Y:S06]  /*2820*/  BRA `(.L_x_53164) ;  /* 0x0000000000087947 */ /* 0x000fec0003800000 */
.L_x_53162:
[----:B-----5:R-:W-:-:S04]  /*2830*/  FADD.FTZ R116, R44, R116 ;  /* 0x000000742c747221 */ /* 0x020fc80000010000 */
[----:B------:R-:W-:-:S07]  /*2840*/  @P2 FADD.FTZ R116, R48, R116 ;  /* 0x0000007430742221 */ /* 0x000fce0000010000 */
.L_x_53164:
[----:B0-----:R-:W-:-:S07]  /*2850*/  MOV R52, R116 ;  /* 0x0000007400347202 */ /* 0x001fce0000000f00 */
.L_x_53165:
[----:B------:R-:W-:Y:S05]  /*2860*/  @P3 BRA `(.L_x_53166) ;  /* 0x00000000001c3947 */ /* 0x000fea0003800000 */
[----:B------:R-:W-:-:S04]  /*2870*/  ISETP.NE.U32.AND P4, PT, RZ, UR14, PT ;  /* 0x0000000eff007c0c */ /* 0x000fc8000bf85070 */
[----:B------:R-:W-:-:S13]  /*2880*/  ISETP.NE.AND.EX P4, PT, RZ, UR15, PT, P4 ;  /* 0x0000000fff007c0c */ /* 0x000fda000bf85340 */
[----:B------:R-:W-:Y:S05]  /*2890*/  @P4 BRA `(.L_x_53167) ;  /* 0x0000000000084947 */ /* 0x000fea0003800000 */
[----:B------:R-:W-:Y:S05]  /*28a0*/  @P0 BRA `(.L_x_53168) ;  /* 0x0000000000140947 */ /* 0x000fea0003800000 */
[----:B------:R-:W-:Y:S05]  /*28b0*/  BRA `(.L_x_53169) ;  /* 0x0000000000147947 */ /* 0x000fea0003800000 */
.L_x_53167:
[----:B-----5:R-:W-:Y:S01]  /*28c0*/  FADD.FTZ R117, R49, R117 ;  /* 0x0000007531757221 */ /* 0x020fe20000010000 */
[----:B------:R-:W-:Y:S06]  /*28d0*/  BRA `(.L_x_53168) ;  /* 0x0000000000087947 */ /* 0x000fec0003800000 */
.L_x_53166:
[----:B-----5:R-:W-:-:S04]  /*28e0*/  FADD.FTZ R117, R45, R117 ;  /* 0x000000752d757221 */ /* 0x020fc80000010000 */
[----:B------:R-:W-:-:S07]  /*28f0*/  @P2 FADD.FTZ R117, R49, R117 ;  /* 0x0000007531752221 */ /* 0x000fce0000010000 */
.L_x_53168:
[----:B0-----:R-:W-:-:S07]  /*2900*/  MOV R53, R117 ;  /* 0x0000007500357202 */ /* 0x001fce0000000f00 */
.L_x_53169:
[----:B------:R-:W-:Y:S05]  /*2910*/  @P3 BRA `(.L_x_53170) ;  /* 0x00000000001c3947 */ /* 0x000fea0003800000 */
[----:B------:R-:W-:-:S04]  /*2920*/  ISETP.NE.U32.AND P4, PT, RZ, UR14, PT ;  /* 0x0000000eff007c0c */ /* 0x000fc8000bf85070 */
[----:B------:R-:W-:-:S13]  /*2930*/  ISETP.NE.AND.EX P4, PT, RZ, UR15, PT, P4 ;  /* 0x0000000fff007c0c */ /* 0x000fda000bf85340 */
[----:B------:R-:W-:Y:S05]  /*2940*/  @P4 BRA `(.L_x_53171) ;  /* 0x0000000000084947 */ /* 0x000fea0003800000 */
[----:B------:R-:W-:Y:S05]  /*2950*/  @P0 BRA `(.L_x_53172) ;  /* 0x0000000000140947 */ /* 0x000fea0003800000 */
[----:B------:R-:W-:Y:S05]  /*2960*/  BRA `(.L_x_53173) ;  /* 0x0000000000147947 */ /* 0x000fea0003800000 */
.L_x_53171:
[----:B-----5:R-:W-:Y:S01]  /*2970*/  FADD.FTZ R118, R50, R118 ;  /* 0x0000007632767221 */ /* 0x020fe20000010000 */
[----:B------:R-:W-:Y:S06]  /*2980*/  BRA `(.L_x_53172) ;  /* 0x0000000000087947 */ /* 0x000fec0003800000 */
.L_x_53170:
[----:B-----5:R-:W-:-:S04]  /*2990*/  FADD.FTZ R118, R46, R118 ;  /* 0x000000762e767221 */ /* 0x020fc80000010000 */
[----:B------:R-:W-:-:S07]  /*29a0*/  @P2 FADD.FTZ R118, R50, R118 ;  /* 0x0000007632762221 */ /* 0x000fce0000010000 */
.L_x_53172:
[----:B0-----:R-:W-:-:S07]  /*29b0*/  MOV R54, R118 ;  /* 0x0000007600367202 */ /* 0x001fce0000000f00 */
.L_x_53173:
[----:B------:R-:W-:Y:S05]  /*29c0*/  @P3 BRA `(.L_x_53174) ;  /* 0x00000000001c3947 */ /* 0x000fea0003800000 */
[----:B------:R-:W-:-:S04]  /*29d0*/  ISETP.NE.U32.AND P4, PT, RZ, UR14, PT ;  /* 0x0000000eff007c0c */ /* 0x000fc8000bf85070 */
[----:B------:R-:W-:-:S13]  /*29e0*/  ISETP.NE.AND.EX P4, PT, RZ, UR15, PT, P4 ;  /* 0x0000000fff007c0c */ /* 0x000fda000bf85340 */
[----:B------:R-:W-:Y:S05]  /*29f0*/  @P4 BRA `(.L_x_53175) ;  /* 0x0000000000084947 */ /* 0x000fea0003800000 */
[----:B------:R-:W-:Y:S05]  /*2a00*/  @P0 BRA `(.L_x_53176) ;  /* 0x0000000000140947 */ /* 0x000fea0003800000 */
[----:B------:R-:W-:Y:S05]  /*2a10*/  BRA `(.L_x_53177) ;  /* 0x0000000000147947 */ /* 0x000fea0003800000 */
.L_x_53175:
[----:B-----5:R-:W-:Y:S01]  /*2a20*/  FADD.FTZ R119, R51, R119 ;  /* 0x0000007733777221 */ /* 0x020fe20000010000 */
[----:B------:R-:W-:Y:S06]  /*2a30*/  BRA `(.L_x_53176) ;  /* 0x0000000000087947 */ /* 0x000fec0003800000 */
.L_x_53174:
[----:B-----5:R-:W-:-:S04]  /*2a40*/  FADD.FTZ R119, R47, R119 ;  /* 0x000000772f777221 */ /* 0x020fc80000010000 */
[----:B------:R-:W-:-:S07]  /*2a50*/  @P2 FADD.FTZ R119, R51, R119 ;  /* 0x0000007733772221 */ /* 0x000fce0000010000 */
.L_x_53176:
[----:B0-----:R-:W-:-:S07]  /*2a60*/  MOV R55, R119 ;  /* 0x0000007700377202 */ /* 0x001fce0000000f00 */
.L_x_53177:
        /* <DEDUP_REMOVED lines=18> */
.L_x_53179:
[----:B-----5:R-:W-:Y:S01]  /*2b90*/  FADD.FTZ R112, R48, R112 ;  /* 0x0000007030707221 */ /* 0x020fe20000010000 */
[----:B------:R-:W-:Y:S06]  /*2ba0*/  BRA `(.L_x_53180) ;  /* 0x0000000000087947 */ /* 0x000fec0003800000 */
.L_x_53178:
[----:B-----5:R-:W-:-:S04]  /*2bb0*/  FADD.FTZ R112, R44, R112 ;  /* 0x000000702c707221 */ /* 0x020fc80000010000 */
[----:B------:R-:W-:-:S07]  /*2bc0*/  @P2 FADD.FTZ R112, R48, R112 ;  /* 0x0000007030702221 */ /* 0x000fce0000010000 */
.L_x_53180:
[----:B0-----:R-:W-:-:S07]  /*2bd0*/  MOV R52, R112 ;  /* 0x0000007000347202 */ /* 0x001fce0000000f00 */
.L_x_53181:
[----:B------:R-:W-:Y:S05]  /*2be0*/  @P3 BRA `(.L_x_53182) ;  /* 0x00000000001c3947 */ /* 0x000fea0003800000 */
[----:B------:R-:W-:-:S04]  /*2bf0*/  ISETP.NE.U32.AND P4, PT, RZ, UR14, PT ;  /* 0x0000000eff007c0c */ /* 0x000fc8000bf85070 */
[----:B------:R-:W-:-:S13]  /*2c00*/  ISETP.NE.AND.EX P4, PT, RZ, UR15, PT, P4 ;  /* 0x0000000fff007c0c */ /* 0x000fda000bf85340 */
[----:B------:R-:W-:Y:S05]  /*2c10*/  @P4 BRA `(.L_x_53183) ;  /* 0x0000000000084947 */ /* 0x000fea0003800000 */
[----:B------:R-:W-:Y:S05]  /*2c20*/  @P0 BRA `(.L_x_53184) ;  /* 0x0000000000140947 */ /* 0x000fea0003800000 */
[----:B------:R-:W-:Y:S05]  /*2c30*/  BRA `(.L_x_53185) ;  /* 0x0000000000147947 */ /* 0x000fea0003800000 */
.L_x_53183:
[----:B-----5:R-:W-:Y:S01]  /*2c40*/  FADD.FTZ R113, R49, R113 ;  /* 0x0000007131717221 */ /* 0x020fe20000010000 */
[----:B------:R-:W-:Y:S06]  /*2c50*/  BRA `(.L_x_53184) ;  /* 0x0000000000087947 */ /* 0x000fec0003800000 */
.L_x_53182:
[----:B-----5:R-:W-:-:S04]  /*2c60*/  FADD.FTZ R113, R45, R113 ;  /* 0x000000712d717221 */ /* 0x020fc80000010000 */
[----:B------:R-:W-:-:S07]  /*2c70*/  @P2 FADD.FTZ R113, R49, R113 ;  /* 0x0000007131712221 */ /* 0x000fce0000010000 */
.L_x_53184:
[----:B0-----:R-:W-:-:S07]  /*2c80*/  MOV R53, R113 ;  /* 0x0000007100357202 */ /* 0x001fce0000000f00 */
.L_x_53185:
[----:B------:R-:W-:Y:S05]  /*2c90*/  @P3 BRA `(.L_x_53186) ;  /* 0x00000000001c3947 */ /* 0x000fea0003800000 */
[----:B------:R-:W-:-:S04]  /*2ca0*/  ISETP.NE.U32.AND P4, PT, RZ, UR14, PT ;  /* 0x0000000eff007c0c */ /* 0x000fc8000bf85070 */
[----:B------:R-:W-:-:S13]  /*2cb0*/  ISETP.NE.AND.EX P4, PT, RZ, UR15, PT, P4 ;  /* 0x0000000fff007c0c */ /* 0x000fda000bf85340 */
[----:B------:R-:W-:Y:S05]  /*2cc0*/  @P4 BRA `(.L_x_53187) ;  /* 0x0000000000084947 */ /* 0x000fea0003800000 */
[----:B------:R-:W-:Y:S05]  /*2cd0*/  @P0 BRA `(.L_x_53188) ;  /* 0x0000000000140947 */ /* 0x000fea0003800000 */
[----:B------:R-:W-:Y:S05]  /*2ce0*/  BRA `(.L_x_53189) ;  /* 0x0000000000147947 */ /* 0x000fea0003800000 */
.L_x_53187:
[----:B-----5:R-:W-:Y:S01]  /*2cf0*/  FADD.FTZ R114, R50, R114 ;  /* 0x0000007232727221 */ /* 0x020fe20000010000 */
[----:B------:R-:W-:Y:S06]  /*2d00*/  BRA `(.L_x_53188) ;  /* 0x0000000000087947 */ /* 0x000fec0003800000 */
.L_x_53186:
[----:B-----5:R-:W-:-:S04]  /*2d10*/  FADD.FTZ R114, R46, R114 ;  /* 0x000000722e727221 */ /* 0x020fc80000010000 */
[----:B------:R-:W-:-:S07]  /*2d20*/  @P2 FADD.FTZ R114, R50, R114 ;  /* 0x0000007232722221 */ /* 0x000fce0000010000 */
.L_x_53188:
[----:B0-----:R-:W-:-:S07]  /*2d30*/  MOV R54, R114 ;  /* 0x0000007200367202 */ /* 0x001fce0000000f00 */
.L_x_53189:
[----:B------:R-:W-:Y:S05]  /*2d40*/  @P3 BRA `(.L_x_53190) ;  /* 0x00000000001c3947 */ /* 0x000fea0003800000 */
[----:B------:R-:W-:-:S04]  /*2d50*/  ISETP.NE.U32.AND P4, PT, RZ, UR14, PT ;  /* 0x0000000eff007c0c */ /* 0x000fc8000bf85070 */
[----:B------:R-:W-:-:S13]  /*2d60*/  ISETP.NE.AND.EX P4, PT, RZ, UR15, PT, P4 ;  /* 0x0000000fff007c0c */ /* 0x000fda000bf85340 */
[----:B------:R-:W-:Y:S05]  /*2d70*/  @P4 BRA `(.L_x_53191) ;  /* 0x0000000000084947 */ /* 0x000fea0003800000 */
[----:B------:R-:W-:Y:S05]  /*2d80*/  @P0 BRA `(.L_x_53192) ;  /* 0x0000000000140947 */ /* 0x000fea0003800000 */
[----:B------:R-:W-:Y:S05]  /*2d90*/  BRA `(.L_x_53193) ;  /* 0x0000000000147947 */ /* 0x000fea0003800000 */
.L_x_53191:
[----:B-----5:R-:W-:Y:S01]  /*2da0*/  FADD.FTZ R115, R51, R115 ;  /* 0x0000007333737221 */ /* 0x020fe20000010000 */
[----:B------:R-:W-:Y:S06]  /*2db0*/  BRA `(.L_x_53192) ;  /* 0x0000000000087947 */ /* 0x000fec0003800000 */
.L_x_53190:
[----:B-----5:R-:W-:-:S04]  /*2dc0*/  FADD.FTZ R115, R47, R115 ;  /* 0x000000732f737221 */ /* 0x020fc80000010000 */
[----:B------:R-:W-:-:S07]  /*2dd0*/  @P2 FADD.FTZ R115, R51, R115 ;  /* 0x0000007333732221 */ /* 0x000fce0000010000 */
.L_x_53192:
[----:B0-----:R-:W-:-:S07]  /*2de0*/  MOV R55, R115 ;  /* 0x0000007300377202 */ /* 0x001fce0000000f00 */
.L_x_53193:
        /* <DEDUP_REMOVED lines=18> */
.L_x_53195:
[----:B-----5:R-:W-:Y:S01]  /*2f10*/  FADD.FTZ R108, R48, R108 ;  /* 0x0000006c306c7221 */ /* 0x020fe20000010000 */
[----:B------:R-:W-:Y:S06]  /*2f20*/  BRA `(.L_x_53196) ;  /* 0x0000000000087947 */ /* 0x000fec0003800000 */
.L_x_53194:
[----:B-----5:R-:W-:-:S04]  /*2f30*/  FADD.FTZ R108, R44, R108 ;  /* 0x0000006c2c6c7221 */ /* 0x020fc80000010000 */
[----:B------:R-:W-:-:S07]  /*2f40*/  @P2 FADD.FTZ R108, R48, R108 ;  /* 0x0000006c306c2221 */ /* 0x000fce0000010000 */
.L_x_53196:
[----:B0-----:R-:W-:-:S07]  /*2f50*/  MOV R52, R108 ;  /* 0x0000006c00347202 */ /* 0x001fce0000000f00 */
.L_x_53197:
[----:B------:R-:W-:Y:S05]  /*2f60*/  @P3 BRA `(.L_x_53198) ;  /* 0x00000000001c3947 */ /* 0x000fea0003800000 */
[----:B------:R-:W-:-:S04]  /*2f70*/  ISETP.NE.U32.AND P4, PT, RZ, UR14, PT ;  /* 0x0000000eff007c0c */ /* 0x000fc8000bf85070 */
[----:B------:R-:W-:-:S13]  /*2f80*/  ISETP.NE.AND.EX P4, PT, RZ, UR15, PT, P4 ;  /* 0x0000000fff007c0c */ /* 0x000fda000bf85340 */
[----:B------:R-:W-:Y:S05]  /*2f90*/  @P4 BRA `(.L_x_53199) ;  /* 0x0000000000084947 */ /* 0x000fea0003800000 */
[----:B------:R-:W-:Y:S05]  /*2fa0*/  @P0 BRA `(.L_x_53200) ;  /* 0x0000000000140947 */ /* 0x000fea0003800000 */
[----:B------:R-:W-:Y:S05]  /*2fb0*/  BRA `(.L_x_53201) ;  /* 0x0000000000147947 */ /* 0x000fea0003800000 */
.L_x_53199:
[----:B-----5:R-:W-:Y:S01]  /*2fc0*/  FADD.FTZ R109, R49, R109 ;  /* 0x0000006d316d7221 */ /* 0x020fe20000010000 */
[----:B------:R-:W-:Y:S06]  /*2fd0*/  BRA `(.L_x_53200) ;  /* 0x0000000000087947 */ /* 0x000fec0003800000 */
.L_x_53198:
[----:B-----5:R-:W-:-:S04]  /*2fe0*/  FADD.FTZ R109, R45, R109 ;  /* 0x0000006d2d6d7221 */ /* 0x020fc80000010000 */
[----:B------:R-:W-:-:S07]  /*2ff0*/  @P2 FADD.FTZ R109, R49, R109 ;  /* 0x0000006d316d2221 */ /* 0x000fce0000010000 */
.L_x_53200:
[----:B0-----:R-:W-:-:S07]  /*3000*/  MOV R53, R109 ;  /* 0x0000006d00357202 */ /* 0x001fce0000000f00 */
.L_x_53201:
[----:B------:R-:W-:Y:S05]  /*3010*/  @P3 BRA `(.L_x_53202) ;  /* 0x00000000001c3947 */ /* 0x000fea0003800000 */
[----:B------:R-:W-:-:S04]  /*3020*/  ISETP.NE.U32.AND P4, PT, RZ, UR14, PT ;  /* 0x0000000eff007c0c */ /* 0x000fc8000bf85070 */
[----:B------:R-:W-:-:S13]  /*3030*/  ISETP.NE.AND.EX P4, PT, RZ, UR15, PT, P4 ;  /* 0x0000000fff007c0c */ /* 0x000fda000bf85340 */
[----:B------:R-:W-:Y:S05]  /*3040*/  @P4 BRA `(.L_x_53203) ;  /* 0x0000000000084947 */ /* 0x000fea0003800000 */
[----:B------:R-:W-:Y:S05]  /*3050*/  @P0 BRA `(.L_x_53204) ;  /* 0x0000000000140947 */ /* 0x000fea0003800000 */
[----:B------:R-:W-:Y:S05]  /*3060*/  BRA `(.L_x_53205) ;  /* 0x0000000000147947 */ /* 0x000fea0003800000 */
.L_x_53203:
[----:B-----5:R-:W-:Y:S01]  /*3070*/  FADD.FTZ R110, R50, R110 ;  /* 0x0000006e326e7221 */ /* 0x020fe20000010000 */
[----:B------:R-:W-:Y:S06]  /*3080*/  BRA `(.L_x_53204) ;  /* 0x0000000000087947 */ /* 0x000fec0003800000 */
.L_x_53202:
[----:B-----5:R-:W-:-:S04]  /*3090*/  FADD.FTZ R110, R46, R110 ;  /* 0x0000006e2e6e7221 */ /* 0x020fc80000010000 */
[----:B------:R-:W-:-:S07]  /*30a0*/  @P2 FADD.FTZ R110, R50, R110 ;  /* 0x0000006e326e2221 */ /* 0x000fce0000010000 */
.L_x_53204:
[----:B0-----:R-:W-:-:S07]  /*30b0*/  MOV R54, R110 ;  /* 0x0000006e00367202 */ /* 0x001fce0000000f00 */
.L_x_53205:
[----:B------:R-:W-:Y:S05]  /*30c0*/  @P3 BRA `(.L_x_53206) ;  /* 0x00000000001c3947 */ /* 0x000fea0003800000 */
[----:B------:R-:W-:-:S04]  /*30d0*/  ISETP.NE.U32.AND P4, PT, RZ, UR14, PT ;  /* 0x0000000eff007c0c */ /* 0x000fc8000bf85070 */
[----:B------:R-:W-:-:S13]  /*30e0*/  ISETP.NE.AND.EX P4, PT, RZ, UR15, PT, P4 ;  /* 0x0000000fff007c0c */ /* 0x000fda000bf85340 */
[----:B------:R-:W-:Y:S05]  /*30f0*/  @P4 BRA `(.L_x_53207) ;  /* 0x0000000000084947 */ /* 0x000fea0003800000 */
[----:B------:R-:W-:Y:S05]  /*3100*/  @P0 BRA `(.L_x_53208) ;  /* 0x0000000000140947 */ /* 0x000fea0003800000 */
[----:B------:R-:W-:Y:S05]  /*3110*/  BRA `(.L_x_53209) ;  /* 0x0000000000147947 */ /* 0x000fea0003800000 */
.L_x_53207:
[----:B-----5:R-:W-:Y:S01]  /*3120*/  FADD.FTZ R111, R51, R111 ;  /* 0x0000006f336f7221 */ /* 0x020fe20000010000 */
[----:B------:R-:W-:Y:S06]  /*3130*/  BRA `(.L_x_53208) ;  /* 0x0000000000087947 */ /* 0x000fec0003800000 */
.L_x_53206:
[----:B-----5:R-:W-:-:S04]  /*3140*/  FADD.FTZ R111, R47, R111 ;  /* 0x0000006f2f6f7221 */ /* 0x020fc80000010000 */
[----:B------:R-:W-:-:S07]  /*3150*/  @P2 FADD.FTZ R111, R51, R111 ;  /* 0x0000006f336f2221 */ /* 0x000fce0000010000 */
.L_x_53208:
[----:B0-----:R-:W-:-:S07]  /*3160*/  MOV R55, R111 ;  /* 0x0000006f00377202 */ /* 0x001fce0000000f00 */
.L_x_53209:
        /* <DEDUP_REMOVED lines=18> */
.L_x_53211:
[----:B-----5:R-:W-:Y:S01]  /*3290*/  FADD.FTZ R104, R48, R104 ;  /* 0x0000006830687221 */ /* 0x020fe20000010000 */
[----:B------:R-:W-:Y:S06]  /*32a0*/  BRA `(.L_x_53212) ;  /* 0x0000000000087947 */ /* 0x000fec0003800000 */
.L_x_53210:
[----:B-----5:R-:W-:-:S04]  /*32b0*/  FADD.FTZ R104, R44, R104 ;  /* 0x000000682c687221 */ /* 0x020fc80000010000 */
[----:B------:R-:W-:-:S07]  /*32c0*/  @P2 FADD.FTZ R104, R48, R104 ;  /* 0x0000006830682221 */ /* 0x000fce0000010000 */
.L_x_53212:
[----:B0-----:R-:W-:-:S07]  /*32d0*/  MOV R52, R104 ;  /* 0x0000006800347202 */ /* 0x001fce0000000f00 */
.L_x_53213:
[----:B------:R-:W-:Y:S05]  /*32e0*/  @P3 BRA `(.L_x_53214) ;  /* 0x00000000001c3947 */ /* 0x000fea0003800000 */
[----:B------:R-:W-:-:S04]  /*32f0*/  ISETP.NE.U32.AND P4, PT, RZ, UR14, PT ;  /* 0x0000000eff007c0c */ /* 0x000fc8000bf85070 */
[----:B------:R-:W-:-:S13]  /*3300*/  ISETP.NE.AND.EX P4, PT, RZ, UR15, PT, P4 ;  /* 0x0000000fff007c0c */ /* 0x000fda000bf85340 */
[----:B------:R-:W-:Y:S05]  /*3310*/  @P4 BRA `(.L_x_53215) ;  /* 0x0000000000084947 */ /* 0x000fea0003800000 */
[----:B------:R-:W-:Y:S05]  /*3320*/  @P0 BRA `(.L_x_53216) ;  /* 0x0000000000140947 */ /* 0x000fea0003800000 */
[----:B------:R-:W-:Y:S05]  /*3330*/  BRA `(.L_x_53217) ;  /* 0x0000000000147947 */ /* 0x000fea0003800000 */
.L_x_53215:
[----:B-----5:R-:W-:Y:S01]  /*3340*/  FADD.FTZ R105, R49, R105 ;  /* 0x0000006931697221 */ /* 0x020fe20000010000 */
[----:B------:R-:W-:Y:S06]  /*3350*/  BRA `(.L_x_53216) ;  /* 0x0000000000087947 */ /* 0x000fec0003800000 */
.L_x_53214:
[----:B-----5:R-:W-:-:S04]  /*3360*/  FADD.FTZ R105, R45, R105 ;  /* 0x000000692d697221 */ /* 0x020fc80000010000 */
[----:B------:R-:W-:-:S07]  /*3370*/  @P2 FADD.FTZ R105, R49, R105 ;  /* 0x0000006931692221 */ /* 0x000fce0000010000 */
.L_x_53216:
[----:B0-----:R-:W-:-:S07]  /*3380*/  MOV R53, R105 ;  /* 0x0000006900357202 */ /* 0x001fce0000000f00 */
.L_x_53217:
[----:B------:R-:W-:Y:S05]  /*3390*/  @P3 BRA `(.L_x_53218) ;  /* 0x00000000001c3947 */ /* 0x000fea0003800000 */
[----:B------:R-:W-:-:S04]  /*33a0*/  ISETP.NE.U32.AND P4, PT, RZ, UR14, PT ;  /* 0x0000000eff007c0c */ /* 0x000fc8000bf85070 */
[----:B------:R-:W-:-:S13]  /*33b0*/  ISETP.NE.AND.EX P4, PT, RZ, UR15, PT, P4 ;  /* 0x0000000fff007c0c */ /* 0x000fda000bf85340 */
[----:B------:R-:W-:Y:S05]  /*33c0*/  @P4 BRA `(.L_x_53219) ;  /* 0x0000000000084947 */ /* 0x000fea0003800000 */
[----:B------:R-:W-:Y:S05]  /*33d0*/  @P0 BRA `(.L_x_53220) ;  /* 0x0000000000140947 */ /* 0x000fea0003800000 */
[----:B------:R-:W-:Y:S05]  /*33e0*/  BRA `(.L_x_53221) ;  /* 0x0000000000147947 */ /* 0x000fea0003800000 */
.L_x_53219:
[----:B-----5:R-:W-:Y:S01]  /*33f0*/  FADD.FTZ R106, R50, R106 ;  /* 0x0000006a326a7221 */ /* 0x020fe20000010000 */
[----:B------:R-:W-:Y:S06]  /*3400*/  BRA `(.L_x_53220) ;  /* 0x0000000000087947 */ /* 0x000fec0003800000 */
.L_x_53218:
[----:B-----5:R-:W-:-:S04]  /*3410*/  FADD.FTZ R106, R46, R106 ;  /* 0x0000006a2e6a7221 */ /* 0x020fc80000010000 */
[----:B------:R-:W-:-:S07]  /*3420*/  @P2 FADD.FTZ R106, R50, R106 ;  /* 0x0000006a326a2221 */ /* 0x000fce0000010000 */
.L_x_53220:
[----:B0-----:R-:W-:-:S07]  /*3430*/  MOV R54, R106 ;  /* 0x0000006a00367202 */ /* 0x001fce0000000f00 */
.L_x_53221:
[----:B------:R-:W-:Y:S05]  /*3440*/  @P3 BRA `(.L_x_53222) ;  /* 0x00000000001c3947 */ /* 0x000fea0003800000 */
[----:B------:R-:W-:-:S04]  /*3450*/  ISETP.NE.U32.AND P4, PT, RZ, UR14, PT ;  /* 0x0000000eff007c0c */ /* 0x000fc8000bf85070 */
[----:B------:R-:W-:-:S13]  /*3460*/  ISETP.NE.AND.EX P4, PT, RZ, UR15, PT, P4 ;  /* 0x0000000fff007c0c */ /* 0x000fda000bf85340 */
[----:B------:R-:W-:Y:S05]  /*3470*/  @P4 BRA `(.L_x_53223) ;  /* 0x0000000000084947 */ /* 0x000fea0003800000 */
[----:B------:R-:W-:Y:S05]  /*3480*/  @P0 BRA `(.L_x_53224) ;  /* 0x0000000000140947 */ /* 0x000fea0003800000 */
[----:B------:R-:W-:Y:S05]  /*3490*/  BRA `(.L_x_53225) ;  /* 0x0000000000147947 */ /* 0x000fea0003800000 */
.L_x_53223:
[----:B-----5:R-:W-:Y:S01]  /*34a0*/  FADD.FTZ R107, R51, R107 ;  /* 0x0000006b336b7221 */ /* 0x020fe20000010000 */
[----:B------:R-:W-:Y:S06]  /*34b0*/  BRA `(.L_x_53224) ;  /* 0x0000000000087947 */ /* 0x000fec0003800000 */
.L_x_53222:
[----:B-----5:R-:W-:-:S04]  /*34c0*/  FADD.FTZ R107, R47, R107 ;  /* 0x0000006b2f6b7221 */ /* 0x020fc80000010000 */
[----:B------:R-:W-:-:S07]  /*34d0*/  @P2 FADD.FTZ R107, R51, R107 ;  /* 0x0000006b336b2221 */ /* 0x000fce0000010000 */
.L_x_53224:
[----:B0-----:R-:W-:-:S07]  /*34e0*/  MOV R55, R107 ;  /* 0x0000006b00377202 */ /* 0x001fce0000000f00 */
.L_x_53225:
        /* <DEDUP_REMOVED lines=18> */
.L_x_53227:
[----:B-----5:R-:W-:Y:S01]  /*3610*/  FADD.FTZ R100, R48, R100 ;  /* 0x0000006430647221 */ /* 0x020fe20000010000 */
[----:B------:R-:W-:Y:S06]  /*3620*/  BRA `(.L_x_53228) ;  /* 0x0000000000087947 */ /* 0x000fec0003800000 */
.L_x_53226:
[----:B-----5:R-:W-:-:S04]  /*3630*/  FADD.FTZ R100, R44, R100 ;  /* 0x000000642c647221 */ /* 0x020fc80000010000 */
[----:B------:R-:W-:-:S07]  /*3640*/  @P2 FADD.FTZ R100, R48, R100 ;  /* 0x0000006430642221 */ /* 0x000fce0000010000 */
.L_x_53228:
[----:B0-----:R-:W-:-:S07]  /*3650*/  MOV R52, R100 ;  /* 0x0000006400347202 */ /* 0x001fce0000000f00 */
.L_x_53229:
[----:B------:R-:W-:Y:S05]  /*3660*/  @P3 BRA `(.L_x_53230) ;  /* 0x00000000001c3947 */ /* 0x000fea0003800000 */
[----:B------:R-:W-:-:S04]  /*3670*/  ISETP.NE.U32.AND P4, PT, RZ, UR14, PT ;  /* 0x0000000eff007c0c */ /* 0x000fc8000bf85070 */
[----:B------:R-:W-:-:S13]  /*3680*/  ISETP.NE.AND.EX P4, PT, RZ, UR15, PT, P4 ;  /* 0x0000000fff007c0c */ /* 0x000fda000bf85340 */
[----:B------:R-:W-:Y:S05]  /*3690*/  @P4 BRA `(.L_x_53231) ;  /* 0x0000000000084947 */ /* 0x000fea0003800000 */
[----:B------:R-:W-:Y:S05]  /*36a0*/  @P0 BRA `(.L_x_53232) ;  /* 0x0000000000140947 */ /* 0x000fea0003800000 */
[----:B------:R-:W-:Y:S05]  /*36b0*/  BRA `(.L_x_53233) ;  /* 0x0000000000147947 */ /* 0x000fea0003800000 */
.L_x_53231:
[----:B-----5:R-:W-:Y:S01]  /*36c0*/  FADD.FTZ R101, R49, R101 ;  /* 0x0000006531657221 */ /* 0x020fe20000010000 */
[----:B------:R-:W-:Y:S06]  /*36d0*/  BRA `(.L_x_53232) ;  /* 0x0000000000087947 */ /* 0x000fec0003800000 */
.L_x_53230:
[----:B-----5:R-:W-:-:S04]  /*36e0*/  FADD.FTZ R101, R45, R101 ;  /* 0x000000652d657221 */ /* 0x020fc80000010000 */
[----:B------:R-:W-:-:S07]  /*36f0*/  @P2 FADD.FTZ R101, R49, R101 ;  /* 0x0000006531652221 */ /* 0x000fce0000010000 */
.L_x_53232:
[----:B0-----:R-:W-:-:S07]  /*3700*/  MOV R53, R101 ;  /* 0x0000006500357202 */ /* 0x001fce0000000f00 */
.L_x_53233:
[----:B------:R-:W-:Y:S05]  /*3710*/  @P3 BRA `(.L_x_53234) ;  /* 0x00000000001c3947 */ /* 0x000fea0003800000 */
[----:B------:R-:W-:-:S04]  /*3720*/  ISETP.NE.U32.AND P4, PT, RZ, UR14, PT ;  /* 0x0000000eff007c0c */ /* 0x000fc8000bf85070 */
[----:B------:R-:W-:-:S13]  /*3730*/  ISETP.NE.AND.EX P4, PT, RZ, UR15, PT, P4 ;  /* 0x0000000fff007c0c */ /* 0x000fda000bf85340 */
[----:B------:R-:W-:Y:S05]  /*3740*/  @P4 BRA `(.L_x_53235) ;  /* 0x0000000000084947 */ /* 0x000fea0003800000 */
[----:B------:R-:W-:Y:S05]  /*3750*/  @P0 BRA `(.L_x_53236) ;  /* 0x0000000000140947 */ /* 0x000fea0003800000 */
[----:B------:R-:W-:Y:S05]  /*3760*/  BRA `(.L_x_53237) ;  /* 0x0000000000147947 */ /* 0x000fea0003800000 */
.L_x_53235:
[----:B-----5:R-:W-:Y:S01]  /*3770*/  FADD.FTZ R102, R50, R102 ;  /* 0x0000006632667221 */ /* 0x020fe20000010000 */
[----:B------:R-:W-:Y:S06]  /*3780*/  BRA `(.L_x_53236) ;  /* 0x0000000000087947 */ /* 0x000fec0003800000 */
.L_x_53234:
[----:B-----5:R-:W-:-:S04]  /*3790*/  FADD.FTZ R102, R46, R102 ;  /* 0x000000662e667221 */ /* 0x020fc80000010000 */
[----:B------:R-:W-:-:S07]  /*37a0*/  @P2 FADD.FTZ R102, R50, R102 ;  /* 0x0000006632662221 */ /* 0x000fce0000010000 */
.L_x_53236:
[----:B0-----:R-:W-:-:S07]  /*37b0*/  MOV R54, R102 ;  /* 0x0000006600367202 */ /* 0x001fce0000000f00 */
.L_x_53237:
[----:B------:R-:W-:Y:S05]  /*37c0*/  @P3 BRA `(.L_x_53238) ;  /* 0x00000000001c3947 */ /* 0x000fea0003800000 */
[----:B------:R-:W-:-:S04]  /*37d0*/  ISETP.NE.U32.AND P4, PT, RZ, UR14, PT ;  /* 0x0000000eff007c0c */ /* 0x000fc8000bf85070 */
[----:B------:R-:W-:-:S13]  /*37e0*/  ISETP.NE.AND.EX P4, PT, RZ, UR15, PT, P4 ;  /* 0x0000000fff007c0c */ /* 0x000fda000bf85340 */
[----:B------:R-:W-:Y:S05]  /*37f0*/  @P4 BRA `(.L_x_53239) ;  /* 0x0000000000084947 */ /* 0x000fea0003800000 */
[----:B------:R-:W-:Y:S05]  /*3800*/  @P0 BRA `(.L_x_53240) ;  /* 0x0000000000140947 */ /* 0x000fea0003800000 */
[----:B------:R-:W-:Y:S05]  /*3810*/  BRA `(.L_x_53241) ;  /* 0x0000000000147947 */ /* 0x000fea0003800000 */
.L_x_53239:
[----:B-----5:R-:W-:Y:S01]  /*3820*/  FADD.FTZ R103, R51, R103 ;  /* 0x0000006733677221 */ /* 0x020fe20000010000 */
[----:B------:R-:W-:Y:S06]  /*3830*/  BRA `(.L_x_53240) ;  /* 0x0000000000087947 */ /* 0x000fec0003800000 */
.L_x_53238:
[----:B-----5:R-:W-:-:S04]  /*3840*/  FADD.FTZ R103, R47, R103 ;  /* 0x000000672f677221 */ /* 0x020fc80000010000 */
[----:B------:R-:W-:-:S07]  /*3850*/  @P2 FADD.FTZ R103, R51, R103 ;  /* 0x0000006733672221 */ /* 0x000fce0000010000 */
.L_x_53240:
[----:B0-----:R-:W-:-:S07]  /*3860*/  MOV R55, R103 ;  /* 0x0000006700377202 */ /* 0x001fce0000000f00 */
.L_x_53241:
        /* <DEDUP_REMOVED lines=18> */
.L_x_53243:
[----:B-----5:R-:W-:Y:S01]  /*3990*/  FADD.FTZ R96, R48, R96 ;  /* 0x0000006030607221 */ /* 0x020fe20000010000 */
[----:B------:R-:W-:Y:S06]  /*39a0*/  BRA `(.L_x_53244) ;  /* 0x0000000000087947 */ /* 0x000fec0003800000 */
.L_x_53242:
[----:B-----5:R-:W-:-:S04]  /*39b0*/  FADD.FTZ R96, R44, R96 ;  /* 0x000000602c607221 */ /* 0x020fc80000010000 */
[----:B------:R-:W-:-:S07]  /*39c0*/  @P2 FADD.FTZ R96, R48, R96 ;  /* 0x0000006030602221 */ /* 0x000fce0000010000 */
.L_x_53244:
[----:B0-----:R-:W-:-:S07]  /*39d0*/  MOV R52, R96 ;  /* 0x0000006000347202 */ /* 0x001fce0000000f00 */
.L_x_53245:
[----:B------:R-:W-:Y:S05]  /*39e0*/  @P3 BRA `(.L_x_53246) ;  /* 0x00000000001c3947 */ /* 0x000fea0003800000 */
[----:B------:R-:W-:-:S04]  /*39f0*/  ISETP.NE.U32.AND P4, PT, RZ, UR14, PT ;  /* 0x0000000eff007c0c */ /* 0x000fc8000bf85070 */
[----:B------:R-:W-:-:S13]  /*3a00*/  ISETP.NE.AND.EX P4, PT, RZ, UR15, PT, P4 ;  /* 0x0000000fff007c0c */ /* 0x000fda000bf85340 */
[----:B------:R-:W-:Y:S05]  /*3a10*/  @P4 BRA `(.L_x_53247) ;  /* 0x0000000000084947 */ /* 0x000fea0003800000 */
[----:B------:R-:W-:Y:S05]  /*3a20*/  @P0 BRA `(.L_x_53248) ;  /* 0x0000000000140947 */ /* 0x000fea0003800000 */
[----:B------:R-:W-:Y:S05]  /*3a30*/  BRA `(.L_x_53249) ;  /* 0x0000000000147947 */ /* 0x000fea0003800000 */
.L_x_53247:
[----:B-----5:R-:W-:Y:S01]  /*3a40*/  FADD.FTZ R97, R49, R97 ;  /* 0x0000006131617221 */ /* 0x020fe20000010000 */
[----:B------:R-:W-:Y:S06]  /*3a50*/  BRA `(.L_x_53248) ;  /* 0x0000000000087947 */ /* 0x000fec0003800000 */
.L_x_53246:
[----:B-----5:R-:W-:-:S04]  /*3a60*/  FADD.FTZ R97, R45, R97 ;  /* 0x000000612d617221 */ /* 0x020fc80000010000 */
[----:B------:R-:W-:-:S07]  /*3a70*/  @P2 FADD.FTZ R97, R49, R97 ;  /* 0x0000006131612221 */ /* 0x000fce0000010000 */
.L_x_53248:
[----:B0-----:R-:W-:-:S07]  /*3a80*/  MOV R53, R97 ;  /* 0x0000006100357202 */ /* 0x001fce0000000f00 */
.L_x_53249:
[----:B------:R-:W-:Y:S05]  /*3a90*/  @P3 BRA `(.L_x_53250) ;  /* 0x00000000001c3947 */ /* 0x000fea0003800000 */
[----:B------:R-:W-:-:S04]  /*3aa0*/  ISETP.NE.U32.AND P4, PT, RZ, UR14, PT ;  /* 0x0000000eff007c0c */ /* 0x000fc8000bf85070 */
[----:B------:R-:W-:-:S13]  /*3ab0*/  ISETP.NE.AND.EX P4, PT, RZ, UR15, PT, P4 ;  /* 0x0000000fff007c0c */ /* 0x000fda000bf85340 */
[----:B------:R-:W-:Y:S05]  /*3ac0*/  @P4 BRA `(.L_x_53251) ;  /* 0x0000000000084947 */ /* 0x000fea0003800000 */
[----:B------:R-:W-:Y:S05]  /*3ad0*/  @P0 BRA `(.L_x_53252) ;  /* 0x0000000000140947 */ /* 0x000fea0003800000 */
[----:B------:R-:W-:Y:S05]  /*3ae0*/  BRA `(.L_x_53253) ;  /* 0x0000000000147947 */ /* 0x000fea0003800000 */
.L_x_53251:
[----:B-----5:R-:W-:Y:S01]  /*3af0*/  FADD.FTZ R98, R50, R98 ;  /* 0x0000006232627221 */ /* 0x020fe20000010000 */
[----:B------:R-:W-:Y:S06]  /*3b00*/  BRA `(.L_x_53252) ;  /* 0x0000000000087947 */ /* 0x000fec0003800000 */
.L_x_53250:
[----:B-----5:R-:W-:-:S04]  /*3b10*/  FADD.FTZ R98, R46, R98 ;  /* 0x000000622e627221 */ /* 0x020fc80000010000 */
[----:B------:R-:W-:-:S07]  /*3b20*/  @P2 FADD.FTZ R98, R50, R98 ;  /* 0x0000006232622221 */ /* 0x000fce0000010000 */
.L_x_53252:
[----:B0-----:R-:W-:-:S07]  /*3b30*/  MOV R54, R98 ;  /* 0x0000006200367202 */ /* 0x001fce0000000f00 */
.L_x_53253:
[----:B------:R-:W-:Y:S05]  /*3b40*/  @P3 BRA `(.L_x_53254) ;  /* 0x00000000001c3947 */ /* 0x000fea0003800000 */
[----:B------:R-:W-:-:S04]  /*3b50*/  ISETP.NE.U32.AND P4, PT, RZ, UR14, PT ;  /* 0x0000000eff007c0c */ /* 0x000fc8000bf85070 */
[----:B------:R-:W-:-:S13]  /*3b60*/  ISETP.NE.AND.EX P4, PT, RZ, UR15, PT, P4 ;  /* 0x0000000fff007c0c */ /* 0x000fda000bf85340 */
[----:B------:R-:W-:Y:S05]  /*3b70*/  @P4 BRA `(.L_x_53255) ;  /* 0x0000000000084947 */ /* 0x000fea0003800000 */
[----:B------:R-:W-:Y:S05]  /*3b80*/  @P0 BRA `(.L_x_53256) ;  /* 0x0000000000140947 */ /* 0x000fea0003800000 */
[----:B------:R-:W-:Y:S05]  /*3b90*/  BRA `(.L_x_53257) ;  /* 0x0000000000147947 */ /* 0x000fea0003800000 */
.L_x_53255:
[----:B-----5:R-:W-:Y:S01]  /*3ba0*/  FADD.FTZ R99, R51, R99 ;  /* 0x0000006333637221 */ /* 0x020fe20000010000 */
[----:B------:R-:W-:Y:S06]  /*3bb0*/  BRA `(.L_x_53256) ;  /* 0x0000000000087947 */ /* 0x000fec0003800000 */
.L_x_53254:
[----:B-----5:R-:W-:-:S04]  /*3bc0*/  FADD.FTZ R99, R47, R99 ;  /* 0x000000632f637221 */ /* 0x020fc80000010000 */
[----:B------:R-:W-:-:S07]  /*3bd0*/  @P2 FADD.FTZ R99, R51, R99 ;  /* 0x0000006333632221 */ /* 0x000fce0000010000 */
.L_x_53256:
[----:B0-----:R-:W-:-:S07]  /*3be0*/  MOV R55, R99 ;  /* 0x0000006300377202 */ /* 0x001fce0000000f00 */
.L_x_53257:
        /* <DEDUP_REMOVED lines=18> */
.L_x_53259:
[----:B-----5:R-:W-:Y:S01]  /*3d10*/  FADD.FTZ R92, R48, R92 ;  /* 0x0000005c305c7221 */ /* 0x020fe20000010000 */
[----:B------:R-:W-:Y:S06]  /*3d20*/  BRA `(.L_x_53260) ;  /* 0x0000000000087947 */ /* 0x000fec0003800000 */
.L_x_53258:
[----:B-----5:R-:W-:-:S04]  /*3d30*/  FADD.FTZ R92, R44, R92 ;  /* 0x0000005c2c5c7221 */ /* 0x020fc80000010000 */
[----:B------:R-:W-:-:S07]  /*3d40*/  @P2 FADD.FTZ R92, R48, R92 ;  /* 0x0000005c305c2221 */ /* 0x000fce0000010000 */
.L_x_53260:
[----:B0-----:R-:W-:-:S07]  /*3d50*/  MOV R52, R92 ;  /* 0x0000005c00347202 */ /* 0x001fce0000000f00 */
.L_x_53261:
[----:B------:R-:W-:Y:S05]  /*3d60*/  @P3 BRA `(.L_x_53262) ;  /* 0x00000000001c3947 */ /* 0x000fea0003800000 */
[----:B------:R-:W-:-:S04]  /*3d70*/  ISETP.NE.U32.AND P4, PT, RZ, UR14, PT ;  /* 0x0000000eff007c0c */ /* 0x000fc8000bf85070 */
[----:B------:R-:W-:-:S13]  /*3d80*/  ISETP.NE.AND.EX P4, PT, RZ, UR15, PT, P4 ;  /* 0x0000000fff007c0c */ /* 0x000fda000bf85340 */
[----:B------:R-:W-:Y:S05]  /*3d90*/  @P4 BRA `(.L_x_53263) ;  /* 0x0000000000084947 */ /* 0x000fea0003800000 */
[----:B------:R-:W-:Y:S05]  /*3da0*/  @P0 BRA `(.L_x_53264) ;  /* 0x0000000000140947 */ /* 0x000fea0003800000 */
[----:B------:R-:W-:Y:S05]  /*3db0*/  BRA `(.L_x_53265) ;  /* 0x0000000000147947 */ /* 0x000fea0003800000 */
.L_x_53263:
[----:B-----5:R-:W-:Y:S01]  /*3dc0*/  FADD.FTZ R93, R49, R93 ;  /* 0x0000005d315d7221 */ /* 0x020fe20000010000 */
[----:B------:R-:W-:Y:S06]  /*3dd0*/  BRA `(.L_x_53264) ;  /* 0x0000000000087947 */ /* 0x000fec0003800000 */
.L_x_53262:
[----:B-----5:R-:W-:-:S04]  /*3de0*/  FADD.FTZ R93, R45, R93 ;  /* 0x0000005d2d5d7221 */ /* 0x020fc80000010000 */
[----:B------:R-:W-:-:S07]  /*3df0*/  @P2 FADD.FTZ R93, R49, R93 ;  /* 0x0000005d315d2221 */ /* 0x000fce0000010000 */
.L_x_53264:
[----:B0-----:R-:W-:-:S07]  /*3e00*/  MOV R53, R93 ;  /* 0x0000005d00357202 */ /* 0x001fce0000000f00 */
.L_x_53265:
[----:B------:R-:W-:Y:S05]  /*3e10*/  @P3 BRA `(.L_x_53266) ;  /* 0x00000000001c3947 */ /* 0x000fea0003800000 */
[----:B------:R-:W-:-:S04]  /*3e20*/  ISETP.NE.U32.AND P4, PT, RZ, UR14, PT ;  /* 0x0000000eff007c0c */ /* 0x000fc8000bf85070 */
[----:B------:R-:W-:-:S13]  /*3e30*/  ISETP.NE.AND.EX P4, PT, RZ, UR15, PT, P4 ;  /* 0x0000000fff007c0c */ /* 0x000fda000bf85340 */
[----:B------:R-:W-:Y:S05]  /*3e40*/  @P4 BRA `(.L_x_53267) ;  /* 0x0000000000084947 */ /* 0x000fea0003800000 */
[----:B------:R-:W-:Y:S05]  /*3e50*/  @P0 BRA `(.L_x_53268) ;  /* 0x0000000000140947 */ /* 0x000fea0003800000 */
[----:B------:R-:W-:Y:S05]  /*3e60*/  BRA `(.L_x_53269) ;  /* 0x0000000000147947 */ /* 0x000fea0003800000 */
.L_x_53267:
[----:B-----5:R-:W-:Y:S01]  /*3e70*/  FADD.FTZ R94, R50, R94 ;  /* 0x0000005e325e7221 */ /* 0x020fe20000010000 */
[----:B------:R-:W-:Y:S06]  /*3e80*/  BRA `(.L_x_53268) ;  /* 0x0000000000087947 */ /* 0x000fec0003800000 */
.L_x_53266:
[----:B-----5:R-:W-:-:S04]  /*3e90*/  FADD.FTZ R94, R46, R94 ;  /* 0x0000005e2e5e7221 */ /* 0x020fc80000010000 */
[----:B------:R-:W-:-:S07]  /*3ea0*/  @P2 FADD.FTZ R94, R50, R94 ;  /* 0x0000005e325e2221 */ /* 0x000fce0000010000 */
.L_x_53268:
[----:B0-----:R-:W-:-:S07]  /*3eb0*/  MOV R54, R94 ;  /* 0x0000005e00367202 */ /* 0x001fce0000000f00 */
.L_x_53269:
[----:B------:R-:W-:Y:S05]  /*3ec0*/  @P3 BRA `(.L_x_53270) ;  /* 0x00000000001c3947 */ /* 0x000fea0003800000 */
[----:B------:R-:W-:-:S04]  /*3ed0*/  ISETP.NE.U32.AND P4, PT, RZ, UR14, PT ;  /* 0x0000000eff007c0c */ /* 0x000fc8000bf85070 */
[----:B------:R-:W-:-:S13]  /*3ee0*/  ISETP.NE.AND.EX P4, PT, RZ, UR15, PT, P4 ;  /* 0x0000000fff007c0c */ /* 0x000fda000bf85340 */
[----:B------:R-:W-:Y:S05]  /*3ef0*/  @P4 BRA `(.L_x_53271) ;  /* 0x0000000000084947 */ /* 0x000fea0003800000 */
[----:B------:R-:W-:Y:S05]  /*3f00*/  @P0 BRA `(.L_x_53272) ;  /* 0x0000000000140947 */ /* 0x000fea0003800000 */
[----:B------:R-:W-:Y:S05]  /*3f10*/  BRA `(.L_x_53273) ;  /* 0x0000000000147947 */ /* 0x000fea0003800000 */
.L_x_53271:
[----:B-----5:R-:W-:Y:S01]  /*3f20*/  FADD.FTZ R95, R51, R95 ;  /* 0x0000005f335f7221 */ /* 0x020fe20000010000 */
[----:B------:R-:W-:Y:S06]  /*3f30*/  BRA `(.L_x_53272) ;  /* 0x0000000000087947 */ /* 0x000fec0003800000 */
.L_x_53270:
[----:B-----5:R-:W-:-:S04]  /*3f40*/  FADD.FTZ R95, R47, R95 ;  /* 0x0000005f2f5f7221 */ /* 0x020fc80000010000 */
[----:B------:R-:W-:-:S07]  /*3f50*/  @P2 FADD.FTZ R95, R51, R95 ;  /* 0x0000005f335f2221 */ /* 0x000fce0000010000 */
.L_x_53272:
[----:B0-----:R-:W-:-:S07]  /*3f60*/  MOV R55, R95 ;  /* 0x0000005f00377202 */ /* 0x001fce0000000f00 */
.L_x_53273:
        /* <DEDUP_REMOVED lines=18> */
.L_x_53275:
[----:B-----5:R-:W-:Y:S01]  /*4090*/  FADD.FTZ R88, R48, R88 ;  /* 0x0000005830587221 */ /* 0x020fe20000010000 */
[----:B------:R-:W-:Y:S06]  /*40a0*/  BRA `(.L_x_53276) ;  /* 0x0000000000087947 */ /* 0x000fec0003800000 */
.L_x_53274:
[----:B-----5:R-:W-:-:S04]  /*40b0*/  FADD.FTZ R88, R44, R88 ;  /* 0x000000582c587221 */ /* 0x020fc80000010000 */
[----:B------:R-:W-:-:S07]  /*40c0*/  @P2 FADD.FTZ R88, R48, R88 ;  /* 0x0000005830582221 */ /* 0x000fce0000010000 */
.L_x_53276:
[----:B0-----:R-:W-:-:S07]  /*40d0*/  MOV R52, R88 ;  /* 0x0000005800347202 */ /* 0x001fce0000000f00 */
.L_x_53277:
[----:B------:R-:W-:Y:S05]  /*40e0*/  @P3 BRA `(.L_x_53278) ;  /* 0x00000000001c3947 */ /* 0x000fea0003800000 */
[----:B------:R-:W-:-:S04]  /*40f0*/  ISETP.NE.U32.AND P4, PT, RZ, UR14, PT ;  /* 0x0000000eff007c0c */ /* 0x000fc8000bf85070 */
[----:B------:R-:W-:-:S13]  /*4100*/  ISETP.NE.AND.EX P4, PT, RZ, UR15, PT, P4 ;  /* 0x0000000fff007c0c */ /* 0x000fda000bf85340 */
[----:B------:R-:W-:Y:S05]  /*4110*/  @P4 BRA `(.L_x_53279) ;  /* 0x0000000000084947 */ /* 0x000fea0003800000 */
[----:B------:R-:W-:Y:S05]  /*4120*/  @P0 BRA `(.L_x_53280) ;  /* 0x0000000000140947 */ /* 0x000fea0003800000 */
[----:B------:R-:W-:Y:S05]  /*4130*/  BRA `(.L_x_53281) ;  /* 0x0000000000147947 */ /* 0x000fea0003800000 */
.L_x_53279:
[----:B-----5:R-:W-:Y:S01]  /*4140*/  FADD.FTZ R89, R49, R89 ;  /* 0x0000005931597221 */ /* 0x020fe20000010000 */
[----:B------:R-:W-:Y:S06]  /*4150*/  BRA `(.L_x_53280) ;  /* 0x0000000000087947 */ /* 0x000fec0003800000 */
.L_x_53278:
[----:B-----5:R-:W-:-:S04]  /*4160*/  FADD.FTZ R89, R45, R89 ;  /* 0x000000592d597221 */ /* 0x020fc80000010000 */
[----:B------:R-:W-:-:S07]  /*4170*/  @P2 FADD.FTZ R89, R49, R89 ;  /* 0x0000005931592221 */ /* 0x000fce0000010000 */
.L_x_53280:
[----:B0-----:R-:W-:-:S07]  /*4180*/  MOV R53, R89 ;  /* 0x0000005900357202 */ /* 0x001fce0000000f00 */
.L_x_53281:
[----:B------:R-:W-:Y:S05]  /*4190*/  @P3 BRA `(.L_x_53282) ;  /* 0x00000000001c3947 */ /* 0x000fea0003800000 */
[----:B------:R-:W-:-:S04]  /*41a0*/  ISETP.NE.U32.AND P4, PT, RZ, UR14, PT ;  /* 0x0000000eff007c0c */ /* 0x000fc8000bf85070 */
[----:B------:R-:W-:-:S13]  /*41b0*/  ISETP.NE.AND.EX P4, PT, RZ, UR15, PT, P4 ;  /* 0x0000000fff007c0c */ /* 0x000fda000bf85340 */
[----:B------:R-:W-:Y:S05]  /*41c0*/  @P4 BRA `(.L_x_53283) ;  /* 0x0000000000084947 */ /* 0x000fea0003800000 */
[----:B------:R-:W-:Y:S05]  /*41d0*/  @P0 BRA `(.L_x_53284) ;  /* 0x0000000000140947 */ /* 0x000fea0003800000 */
[----:B------:R-:W-:Y:S05]  /*41e0*/  BRA `(.L_x_53285) ;  /* 0x0000000000147947 */ /* 0x000fea0003800000 */
.L_x_53283:
[----:B-----5:R-:W-:Y:S01]  /*41f0*/  FADD.FTZ R90, R50, R90 ;  /* 0x0000005a325a7221 */ /* 0x020fe20000010000 */
[----:B------:R-:W-:Y:S06]  /*4200*/  BRA `(.L_x_53284) ;  /* 0x0000000000087947 */ /* 0x000fec0003800000 */
.L_x_53282:
[----:B-----5:R-:W-:-:S04]  /*4210*/  FADD.FTZ R90, R46, R90 ;  /* 0x0000005a2e5a7221 */ /* 0x020fc80000010000 */
[----:B------:R-:W-:-:S07]  /*4220*/  @P2 FADD.FTZ R90, R50, R90 ;  /* 0x0000005a325a2221 */ /* 0x000fce0000010000 */
.L_x_53284:
[----:B0-----:R-:W-:-:S07]  /*4230*/  MOV R54, R90 ;  /* 0x0000005a00367202 */ /* 0x001fce0000000f00 */
.L_x_53285:
[----:B------:R-:W-:Y:S05]  /*4240*/  @P3 BRA `(.L_x_53286) ;  /* 0x00000000001c3947 */ /* 0x000fea0003800000 */
[----:B------:R-:W-:-:S04]  /*4250*/  ISETP.NE.U32.AND P4, PT, RZ, UR14, PT ;  /* 0x0000000eff007c0c */ /* 0x000fc8000bf85070 */
[----:B------:R-:W-:-:S13]  /*4260*/  ISETP.NE.AND.EX P4, PT, RZ, UR15, PT, P4 ;  /* 0x0000000fff007c0c */ /* 0x000fda000bf85340 */
[----:B------:R-:W-:Y:S05]  /*4270*/  @P4 BRA `(.L_x_53287) ;  /* 0x0000000000084947 */ /* 0x000fea0003800000 */
[----:B------:R-:W-:Y:S05]  /*4280*/  @P0 BRA `(.L_x_53288) ;  /* 0x0000000000140947 */ /* 0x000fea0003800000 */
[----:B------:R-:W-:Y:S05]  /*4290*/  BRA `(.L_x_53289) ;  /* 0x0000000000147947 */ /* 0x000fea0003800000 */
.L_x_53287:
[----:B-----5:R-:W-:Y:S01]  /*42a0*/  FADD.FTZ R91, R51, R91 ;  /* 0x0000005b335b7221 */ /* 0x020fe20000010000 */
[----:B------:R-:W-:Y:S06]  /*42b0*/  BRA `(.L_x_53288) ;  /* 0x0000000000087947 */ /* 0x000fec0003800000 */
.L_x_53286:
[----:B-----5:R-:W-:-:S04]  /*42c0*/  FADD.FTZ R91, R47, R91 ;  /* 0x0000005b2f5b7221 */ /* 0x020fc80000010000 */
[----:B------:R-:W-:-:S07]  /*42d0*/  @P2 FADD.FTZ R91, R51, R91 ;  /* 0x0000005b335b2221 */ /* 0x000fce0000010000 */
.L_x_53288:
[----:B0-----:R-:W-:-:S07]  /*42e0*/  MOV R55, R91 ;  /* 0x0000005b00377202 */ /* 0x001fce0000000f00 */
.L_x_53289:
[----:B0-----:R-:W0:Y:S01]  /*42f0*/  @P0 LDC.64 R58, c[0x0][0x238] ;  /* 0x00008e00ff3a0b82 */ /* 0x001e220000000a00 */
[----:B------:R-:W-:-:S07]  /*4300*/  IADD3 R172, R183, 0x160, RZ ;  /* 0x00000160b7ac7810 */ /* 0x000fce0007ffe0ff */
[----:B------:R-:W1:Y:S08]  /*4310*/  @P1 LDC.64 R40, c[0x0][0x228] ;  /* 0x00008a00ff281b82 */ /* 0x000e700000000a00 */
[----:B------:R-:W2:Y:S01]  /*4320*/  @P2 LDC.64 R42, c[0x0][0x230] ;  /* 0x00008c00ff2a2b82 */ /* 0x000ea20000000a00 */
[----:B------:R-:W-:-:S04]  /*4330*/  IMAD.WIDE.U32 R84, R172, 0x10, R56 ;  /* 0x00000010ac547825 */ /* 0x000fc800078e0038 */
        /* <DEDUP_REMOVED lines=13> */
.L_x_53291:
[----:B-----5:R-:W-:Y:S01]  /*4410*/  FADD.FTZ R84, R48, R84 ;  /* 0x0000005430547221 */ /* 0x020fe20000010000 */
[----:B------:R-:W-:Y:S06]  /*4420*/  BRA `(.L_x_53292) ;  /* 0x0000000000087947 */ /* 0x000fec0003800000 */
.L_x_53290:
[----:B-----5:R-:W-:-:S04]  /*4430*/  FADD.FTZ R84, R44, R84 ;  /* 0x000000542c547221 */ /* 0x020fc80000010000 */
[----:B------:R-:W-:-:S07]  /*4440*/  @P2 FADD.FTZ R84, R48, R84 ;  /* 0x0000005430542221 */ /* 0x000fce0000010000 */
.L_x_53292:
[----:B0-----:R-:W-:-:S07]  /*4450*/  MOV R52, R84 ;  /* 0x0000005400347202 */ /* 0x001fce0000000f00 */
.L_x_53293:
[----:B------:R-:W-:Y:S05]  /*4460*/  @P3 BRA `(.L_x_53294) ;  /* 0x00000000001c3947 */ /* 0x000fea0003800000 */
[----:B------:R-:W-:-:S04]  /*4470*/  ISETP.NE.U32.AND P4, PT, RZ, UR14, PT ;  /* 0x0000000eff007c0c */ /* 0x000fc8000bf85070 */
[----:B------:R-:W-:-:S13]  /*4480*/  ISETP.NE.AND.EX P4, PT, RZ, UR15, PT, P4 ;  /* 0x0000000fff007c0c */ /* 0x000fda000bf85340 */
[----:B------:R-:W-:Y:S05]  /*4490*/  @P4 BRA `(.L_x_53295) ;  /* 0x0000000000084947 */ /* 0x000fea0003800000 */
[----:B------:R-:W-:Y:S05]  /*44a0*/  @P0 BRA `(.L_x_53296) ;  /* 0x0000000000140947 */ /* 0x000fea0003800000 */
[----:B------:R-:W-:Y:S05]  /*44b0*/  BRA `(.L_x_53297) ;  /* 0x0000000000147947 */ /* 0x000fea0003800000 */
.L_x_53295:
[----:B-----5:R-:W-:Y:S01]  /*44c0*/  FADD.FTZ R85, R49, R85 ;  /* 0x0000005531557221 */ /* 0x020fe20000010000 */
[----:B------:R-:W-:Y:S06]  /*44d0*/  BRA `(.L_x_53296) ;  /* 0x0000000000087947 */ /* 0x000fec0003800000 */
.L_x_53294:
[----:B-----5:R-:W-:-:S04]  /*44e0*/  FADD.FTZ R85, R45, R85 ;  /* 0x000000552d557221 */ /* 0x020fc80000010000 */
[----:B------:R-:W-:-:S07]  /*44f0*/  @P2 FADD.FTZ R85, R49, R85 ;  /* 0x0000005531552221 */ /* 0x000fce0000010000 */
.L_x_53296:
[----:B0-----:R-:W-:-:S07]  /*4500*/  MOV R53, R85 ;  /* 0x0000005500357202 */ /* 0x001fce0000000f00 */
.L_x_53297:
[----:B------:R-:W-:Y:S05]  /*4510*/  @P3 BRA `(.L_x_53298) ;  /* 0x00000000001c3947 */ /* 0x000fea0003800000 */
[----:B------:R-:W-:-:S04]  /*4520*/  ISETP.NE.U32.AND P4, PT, RZ, UR14, PT ;  /* 0x0000000eff007c0c */ /* 0x000fc8000bf85070 */
[----:B------:R-:W-:-:S13]  /*4530*/  ISETP.NE.AND.EX P4, PT, RZ, UR15, PT, P4 ;  /* 0x0000000fff007c0c */ /* 0x000fda000bf85340 */
[----:B------:R-:W-:Y:S05]  /*4540*/  @P4 BRA `(.L_x_53299) ;  /* 0x0000000000084947 */ /* 0x000fea0003800000 */
[----:B------:R-:W-:Y:S05]  /*4550*/  @P0 BRA `(.L_x_53300) ;  /* 0x0000000000140947 */ /* 0x000fea0003800000 */
[----:B------:R-:W-:Y:S05]  /*4560*/  BRA `(.L_x_53301) ;  /* 0x0000000000147947 */ /* 0x000fea0003800000 */
.L_x_53299:
[----:B-----5:R-:W-:Y:S01]  /*4570*/  FADD.FTZ R86, R50, R86 ;  /* 0x0000005632567221 */ /* 0x020fe20000010000 */
[----:B------:R-:W-:Y:S06]  /*4580*/  BRA `(.L_x_53300) ;  /* 0x0000000000087947 */ /* 0x000fec0003800000 */
.L_x_53298:
[----:B-----5:R-:W-:-:S04]  /*4590*/  FADD.FTZ R86, R46, R86 ;  /* 0x000000562e567221 */ /* 0x020fc80000010000 */
[----:B------:R-:W-:-:S07]  /*45a0*/  @P2 FADD.FTZ R86, R50, R86 ;  /* 0x0000005632562221 */ /* 0x000fce0000010000 */
.L_x_53300:
[----:B0-----:R-:W-:-:S07]  /*45b0*/  MOV R54, R86 ;  /* 0x0000005600367202 */ /* 0x001fce0000000f00 */
.L_x_53301:
[----:B------:R-:W-:Y:S05]  /*45c0*/  @P3 BRA `(.L_x_53302) ;  /* 0x00000000001c3947 */ /* 0x000fea0003800000 */
[----:B------:R-:W-:-:S04]  /*45d0*/  ISETP.NE.U32.AND P4, PT, RZ, UR14, PT ;  /* 0x0000000eff007c0c */ /* 0x000fc8000bf85070 */
[----:B------:R-:W-:-:S13]  /*45e0*/  ISETP.NE.AND.EX P4, PT, RZ, UR15, PT, P4 ;  /* 0x0000000fff007c0c */ /* 0x000fda000bf85340 */
[----:B------:R-:W-:Y:S05]  /*45f0*/  @P4 BRA `(.L_x_53303) ;  /* 0x0000000000084947 */ /* 0x000fea0003800000 */
[----:B------:R-:W-:Y:S05]  /*4600*/  @P0 BRA `(.L_x_53304) ;  /* 0x0000000000140947 */ /* 0x000fea0003800000 */
[----:B------:R-:W-:Y:S05]  /*4610*/  BRA `(.L_x_53305) ;  /* 0x0000000000147947 */ /* 0x000fea0003800000 */
.L_x_53303:
[----:B-----5:R-:W-:Y:S01]  /*4620*/  FADD.FTZ R87, R51, R87 ;  /* 0x0000005733577221 */ /* 0x020fe20000010000 */
[----:B------:R-:W-:Y:S06]  /*4630*/  BRA `(.L_x_53304) ;  /* 0x0000000000087947 */ /* 0x000fec0003800000 */
.L_x_53302:
[----:B-----5:R-:W-:-:S04]  /*4640*/  FADD.FTZ R87, R47, R87 ;  /* 0x000000572f577221 */ /* 0x020fc80000010000 */
[----:B------:R-:W-:-:S07]  /*4650*/  @P2 FADD.FTZ R87, R51, R87 ;  /* 0x0000005733572221 */ /* 0x000fce0000010000 */
.L_x_53304:
[----:B0-----:R-:W-:-:S07]  /*4660*/  MOV R55, R87 ;  /* 0x0000005700377202 */ /* 0x001fce0000000f00 */
.L_x_53305:
        /* <DEDUP_REMOVED lines=18> */
.L_x_53307:
[----:B-----5:R-:W-:Y:S01]  /*4790*/  FADD.FTZ R80, R48, R80 ;  /* 0x0000005030507221 */ /* 0x020fe20000010000 */
[----:B------:R-:W-:Y:S06]  /*47a0*/  BRA `(.L_x_53308) ;  /* 0x0000000000087947 */ /* 0x000fec0003800000 */
.L_x_53306:
[----:B-----5:R-:W-:-:S04]  /*47b0*/  FADD.FTZ R80, R44, R80 ;  /* 0x000000502c507221 */ /* 0x020fc80000010000 */
[----:B------:R-:W-:-:S07]  /*47c0*/  @P2 FADD.FTZ R80, R48, R80 ;  /* 0x0000005030502221 */ /* 0x000fce0000010000 */
.L_x_53308:
[----:B0-----:R-:W-:-:S07]  /*47d0*/  MOV R52, R80 ;  /* 0x0000005000347202 */ /* 0x001fce0000000f00 */
.L_x_53309:
[----:B------:R-:W-:Y:S05]  /*47e0*/  @P3 BRA `(.L_x_53310) ;  /* 0x00000000001c3947 */ /* 0x000fea0003800000 */
[----:B------:R-:W-:-:S04]  /*47f0*/  ISETP.NE.U32.AND P4, PT, RZ, UR14, PT ;  /* 0x0000000eff007c0c */ /* 0x000fc8000bf85070 */
[----:B------:R-:W-:-:S13]  /*4800*/  ISETP.NE.AND.EX P4, PT, RZ, UR15, PT, P4 ;  /* 0x0000000fff007c0c */ /* 0x000fda000bf85340 */
[----:B------:R-:W-:Y:S05]  /*4810*/  @P4 BRA `(.L_x_53311) ;  /* 0x0000000000084947 */ /* 0x000fea0003800000 */
[----:B------:R-:W-:Y:S05]  /*4820*/  @P0 BRA `(.L_x_53312) ;  /* 0x0000000000140947 */ /* 0x000fea0003800000 */
[----:B------:R-:W-:Y:S05]  /*4830*/  BRA `(.L_x_53313) ;  /* 0x0000000000147947 */ /* 0x000fea0003800000 */
.L_x_53311:
[----:B-----5:R-:W-:Y:S01]  /*4840*/  FADD.FTZ R81, R49, R81 ;  /* 0x0000005131517221 */ /* 0x020fe20000010000 */
[----:B------:R-:W-:Y:S06]  /*4850*/  BRA `(.L_x_53312) ;  /* 0x0000000000087947 */ /* 0x000fec0003800000 */
.L_x_53310:
[----:B-----5:R-:W-:-:S04]  /*4860*/  FADD.FTZ R81, R45, R81 ;  /* 0x000000512d517221 */ /* 0x020fc80000010000 */
[----:B------:R-:W-:-:S07]  /*4870*/  @P2 FADD.FTZ R81, R49, R81 ;  /* 0x0000005131512221 */ /* 0x000fce0000010000 */
.L_x_53312:
[----:B0-----:R-:W-:-:S07]  /*4880*/  MOV R53, R81 ;  /* 0x0000005100357202 */ /* 0x001fce0000000f00 */
.L_x_53313:
[----:B------:R-:W-:Y:S05]  /*4890*/  @P3 BRA `(.L_x_53314) ;  /* 0x00000000001c3947 */ /* 0x000fea0003800000 */
[----:B------:R-:W-:-:S04]  /*48a0*/  ISETP.NE.U32.AND P4, PT, RZ, UR14, PT ;  /* 0x0000000eff007c0c */ /* 0x000fc8000bf85070 */
[----:B------:R-:W-:-:S13]  /*48b0*/  ISETP.NE.AND.EX P4, PT, RZ, UR15, PT, P4 ;  /* 0x0000000fff007c0c */ /* 0x000fda000bf85340 */
[----:B------:R-:W-:Y:S05]  /*48c0*/  @P4 BRA `(.L_x_53315) ;  /* 0x0000000000084947 */ /* 0x000fea0003800000 */
[----:B------:R-:W-:Y:S05]  /*48d0*/  @P0 BRA `(.L_x_53316) ;  /* 0x0000000000140947 */ /* 0x000fea0003800000 */
[----:B------:R-:W-:Y:S05]  /*48e0*/  BRA `(.L_x_53317) ;  /* 0x0000000000147947 */ /* 0x000fea0003800000 */
.L_x_53315:
[----:B-----5:R-:W-:Y:S01]  /*48f0*/  FADD.FTZ R82, R50, R82 ;  /* 0x0000005232527221 */ /* 0x020fe20000010000 */
[----:B------:R-:W-:Y:S06]  /*4900*/  BRA `(.L_x_53316) ;  /* 0x0000000000087947 */ /* 0x000fec0003800000 */
.L_x_53314:
[----:B-----5:R-:W-:-:S04]  /*4910*/  FADD.FTZ R82, R46, R82 ;  /* 0x000000522e527221 */ /* 0x020fc80000010000 */
[----:B------:R-:W-:-:S07]  /*4920*/  @P2 FADD.FTZ R82, R50, R82 ;  /* 0x0000005232522221 */ /* 0x000fce0000010000 */
.L_x_53316:
[----:B0-----:R-:W-:-:S07]  /*4930*/  MOV R54, R82 ;  /* 0x0000005200367202 */ /* 0x001fce0000000f00 */
.L_x_53317:
[----:B------:R-:W-:Y:S05]  /*4940*/  @P3 BRA `(.L_x_53318) ;  /* 0x00000000001c3947 */ /* 0x000fea0003800000 */
[----:B------:R-:W-:-:S04]  /*4950*/  ISETP.NE.U32.AND P4, PT, RZ, UR14, PT ;  /* 0x0000000eff007c0c */ /* 0x000fc8000bf85070 */
[----:B------:R-:W-:-:S13]  /*4960*/  ISETP.NE.AND.EX P4, PT, RZ, UR15, PT, P4 ;  /* 0x0000000fff007c0c */ /* 0x000fda000bf85340 */
[----:B------:R-:W-:Y:S05]  /*4970*/  @P4 BRA `(.L_x_53319) ;  /* 0x0000000000084947 */ /* 0x000fea0003800000 */
[----:B------:R-:W-:Y:S05]  /*4980*/  @P0 BRA `(.L_x_53320) ;  /* 0x0000000000140947 */ /* 0x000fea0003800000 */
[----:B------:R-:W-:Y:S05]  /*4990*/  BRA `(.L_x_53321) ;  /* 0x0000000000147947 */ /* 0x000fea0003800000 */
.L_x_53319:
[----:B-----5:R-:W-:Y:S01]  /*49a0*/  FADD.FTZ R83, R51, R83 ;  /* 0x0000005333537221 */ /* 0x020fe20000010000 */
[----:B------:R-:W-:Y:S06]  /*49b0*/  BRA `(.L_x_53320) ;  /* 0x0000000000087947 */ /* 0x000fec0003800000 */
.L_x_53318:
[----:B-----5:R-:W-:-:S04]  /*49c0*/  FADD.FTZ R83, R47, R83 ;  /* 0x000000532f537221 */ /* 0x020fc80000010000 */
[----:B------:R-:W-:-:S07]  /*49d0*/  @P2 FADD.FTZ R83, R51, R83 ;  /* 0x0000005333532221 */ /* 0x000fce0000010000 */
.L_x_53320:
[----:B0-----:R-:W-:-:S07]  /*49e0*/  MOV R55, R83 ;  /* 0x0000005300377202 */ /* 0x001fce0000000f00 */
.L_x_53321:
        /* <DEDUP_REMOVED lines=18> */
.L_x_53323:
[----:B-----5:R-:W-:Y:S01]  /*4b10*/  FADD.FTZ R76, R48, R76 ;  /* 0x0000004c304c7221 */ /* 0x020fe20000010000 */
[----:B------:R-:W-:Y:S06]  /*4b20*/  BRA `(.L_x_53324) ;  /* 0x0000000000087947 */ /* 0x000fec0003800000 */
.L_x_53322:
[----:B-----5:R-:W-:-:S04]  /*4b30*/  FADD.FTZ R76, R44, R76 ;  /* 0x0000004c2c4c7221 */ /* 0x020fc80000010000 */
[----:B------:R-:W-:-:S07]  /*4b40*/  @P2 FADD.FTZ R76, R48, R76 ;  /* 0x0000004c304c2221 */ /* 0x000fce0000010000 */
.L_x_53324:
[----:B0-----:R-:W-:-:S07]  /*4b50*/  MOV R52, R76 ;  /* 0x0000004c00347202 */ /* 0x001fce0000000f00 */
.L_x_53325:
[----:B------:R-:W-:Y:S05]  /*4b60*/  @P3 BRA `(.L_x_53326) ;  /* 0x00000000001c3947 */ /* 0x000fea0003800000 */
[----:B------:R-:W-:-:S04]  /*4b70*/  ISETP.NE.U32.AND P4, PT, RZ, UR14, PT ;  /* 0x0000000eff007c0c */ /* 0x000fc8000bf85070 */
[----:B------:R-:W-:-:S13]  /*4b80*/  ISETP.NE.AND.EX P4, PT, RZ, UR15, PT, P4 ;  /* 0x0000000fff007c0c */ /* 0x000fda000bf85340 */
[----:B------:R-:W-:Y:S05]  /*4b90*/  @P4 BRA `(.L_x_53327) ;  /* 0x0000000000084947 */ /* 0x000fea0003800000 */
[----:B------:R-:W-:Y:S05]  /*4ba0*/  @P0 BRA `(.L_x_53328) ;  /* 0x0000000000140947 */ /* 0x000fea0003800000 */
[----:B------:R-:W-:Y:S05]  /*4bb0*/  BRA `(.L_x_53329) ;  /* 0x0000000000147947 */ /* 0x000fea0003800000 */
.L_x_53327:
[----:B-----5:R-:W-:Y:S01]  /*4bc0*/  FADD.FTZ R77, R49, R77 ;  /* 0x0000004d314d7221 */ /* 0x020fe20000010000 */
[----:B------:R-:W-:Y:S06]  /*4bd0*/  BRA `(.L_x_53328) ;  /* 0x0000000000087947 */ /* 0x000fec0003800000 */
.L_x_53326:
[----:B-----5:R-:W-:-:S04]  /*4be0*/  FADD.FTZ R77, R45, R77 ;  /* 0x0000004d2d4d7221 */ /* 0x020fc80000010000 */
[----:B------:R-:W-:-:S07]  /*4bf0*/  @P2 FADD.FTZ R77, R49, R77 ;  /* 0x0000004d314d2221 */ /* 0x000fce0000010000 */
.L_x_53328:
[----:B0-----:R-:W-:-:S07]  /*4c00*/  MOV R53, R77 ;  /* 0x0000004d00357202 */ /* 0x001fce0000000f00 */
.L_x_53329:
[----:B------:R-:W-:Y:S05]  /*4c10*/  @P3 BRA `(.L_x_53330) ;  /* 0x00000000001c3947 */ /* 0x000fea0003800000 */
[----:B------:R-:W-:-:S04]  /*4c20*/  ISETP.NE.U32.AND P4, PT, RZ, UR14, PT ;  /* 0x0000000eff007c0c */ /* 0x000fc8000bf85070 */
[----:B------:R-:W-:-:S13]  /*4c30*/  ISETP.NE.AND.EX P4, PT, RZ, UR15, PT, P4 ;  /* 0x0000000fff007c0c */ /* 0x000fda000bf85340 */
[----:B------:R-:W-:Y:S05]  /*4c40*/  @P4 BRA `(.L_x_53331) ;  /* 0x0000000000084947 */ /* 0x000fea0003800000 */
[----:B------:R-:W-:Y:S05]  /*4c50*/  @P0 BRA `(.L_x_53332) ;  /* 0x0000000000140947 */ /* 0x000fea0003800000 */
[----:B------:R-:W-:Y:S05]  /*4c60*/  BRA `(.L_x_53333) ;  /* 0x0000000000147947 */ /* 0x000fea0003800000 */
.L_x_53331:
[----:B-----5:R-:W-:Y:S01]  /*4c70*/  FADD.FTZ R78, R50, R78 ;  /* 0x0000004e324e7221 */ /* 0x020fe20000010000 */
[----:B------:R-:W-:Y:S06]  /*4c80*/  BRA `(.L_x_53332) ;  /* 0x0000000000087947 */ /* 0x000fec0003800000 */
.L_x_53330:
[----:B-----5:R-:W-:-:S04]  /*4c90*/  FADD.FTZ R78, R46, R78 ;  /* 0x0000004e2e4e7221 */ /* 0x020fc80000010000 */
[----:B------:R-:W-:-:S07]  /*4ca0*/  @P2 FADD.FTZ R78, R50, R78 ;  /* 0x0000004e324e2221 */ /* 0x000fce0000010000 */
.L_x_53332:
[----:B0-----:R-:W-:-:S07]  /*4cb0*/  MOV R54, R78 ;  /* 0x0000004e00367202 */ /* 0x001fce0000000f00 */
.L_x_53333:
[----:B------:R-:W-:Y:S05]  /*4cc0*/  @P3 BRA `(.L_x_53334) ;  /* 0x00000000001c3947 */ /* 0x000fea0003800000 */
[----:B------:R-:W-:-:S04]  /*4cd0*/  ISETP.NE.U32.AND P4, PT, RZ, UR14, PT ;  /* 0x0000000eff007c0c */ /* 0x000fc8000bf85070 */
[----:B------:R-:W-:-:S13]  /*4ce0*/  ISETP.NE.AND.EX P4, PT, RZ, UR15, PT, P4 ;  /* 0x0000000fff007c0c */ /* 0x000fda000bf85340 */
[----:B------:R-:W-:Y:S05]  /*4cf0*/  @P4 BRA `(.L_x_53335) ;  /* 0x0000000000084947 */ /* 0x000fea0003800000 */
[----:B------:R-:W-:Y:S05]  /*4d00*/  @P0 BRA `(.L_x_53336) ;  /* 0x0000000000140947 */ /* 0x000fea0003800000 */
[----:B------:R-:W-:Y:S05]  /*4d10*/  BRA `(.L_x_53337) ;  /* 0x0000000000147947 */ /* 0x000fea0003800000 */
.L_x_53335:
[----:B-----5:R-:W-:Y:S01]  /*4d20*/  FADD.FTZ R79, R51, R79 ;  /* 0x0000004f334f7221 */ /* 0x020fe20000010000 */
[----:B------:R-:W-:Y:S06]  /*4d30*/  BRA `(.L_x_53336) ;  /* 0x0000000000087947 */ /* 0x000fec0003800000 */
.L_x_53334:
[----:B-----5:R-:W-:-:S04]  /*4d40*/  FADD.FTZ R79, R47, R79 ;  /* 0x0000004f2f4f7221 */ /* 0x020fc80000010000 */
[----:B------:R-:W-:-:S07]  /*4d50*/  @P2 FADD.FTZ R79, R51, R79 ;  /* 0x0000004f334f2221 */ /* 0x000fce0000010000 */
.L_x_53336:
[----:B0-----:R-:W-:-:S07]  /*4d60*/  MOV R55, R79 ;  /* 0x0000004f00377202 */ /* 0x001fce0000000f00 */
.L_x_53337:
[----:B0-----:R-:W0:Y:S01]  /*4d70*/  @P0 LDC.64 R40, c[0x0][0x238] ;  /* 0x00008e00ff280b82 */ /* 0x001e220000000a00 */
        /* <DEDUP_REMOVED lines=17> */
.L_x_53339:
[----:B-----5:R-:W-:Y:S01]  /*4e90*/  FADD.FTZ R72, R48, R72 ;  /* 0x0000004830487221 */ /* 0x020fe20000010000 */
[----:B------:R-:W-:Y:S06]  /*4ea0*/  BRA `(.L_x_53340) ;  /* 0x0000000000087947 */ /* 0x000fec0003800000 */
.L_x_53338:
[----:B-----5:R-:W-:-:S04]  /*4eb0*/  FADD.FTZ R72, R44, R72 ;  /* 0x000000482c487221 */ /* 0x020fc80000010000 */
[----:B------:R-:W-:-:S07]  /*4ec0*/  @P2 FADD.FTZ R72, R48, R72 ;  /* 0x0000004830482221 */ /* 0x000fce0000010000 */
.L_x_53340:
[----:B------:R-:W-:-:S07]  /*4ed0*/  MOV R52, R72 ;  /* 0x0000004800347202 */ /* 0x000fce0000000f00 */
.L_x_53341:
[----:B------:R-:W-:Y:S05]  /*4ee0*/  @P3 BRA `(.L_x_53342) ;  /* 0x00000000001c3947 */ /* 0x000fea0003800000 */
[----:B------:R-:W-:-:S04]  /*4ef0*/  ISETP.NE.U32.AND P4, PT, RZ, UR14, PT ;  /* 0x0000000eff007c0c */ /* 0x000fc8000bf85070 */
[----:B------:R-:W-:-:S13]  /*4f00*/  ISETP.NE.AND.EX P4, PT, RZ, UR15, PT, P4 ;  /* 0x0000000fff007c0c */ /* 0x000fda000bf85340 */
[----:B------:R-:W-:Y:S05]  /*4f10*/  @P4 BRA `(.L_x_53343) ;  /* 0x0000000000084947 */ /* 0x000fea0003800000 */
[----:B------:R-:W-:Y:S05]  /*4f20*/  @P0 BRA `(.L_x_53344) ;  /* 0x0000000000140947 */ /* 0x000fea0003800000 */
[----:B------:R-:W-:Y:S05]  /*4f30*/  BRA `(.L_x_53345) ;  /* 0x0000000000147947 */ /* 0x000fea0003800000 */
.L_x_53343:
[----:B-----5:R-:W-:Y:S01]  /*4f40*/  FADD.FTZ R73, R49, R73 ;  /* 0x0000004931497221 */ /* 0x020fe20000010000 */
[----:B------:R-:W-:Y:S06]  /*4f50*/  BRA `(.L_x_53344) ;  /* 0x0000000000087947 */ /* 0x000fec0003800000 */
.L_x_53342:
[----:B-----5:R-:W-:-:S04]  /*4f60*/  FADD.FTZ R73, R45, R73 ;  /* 0x000000492d497221 */ /* 0x020fc80000010000 */
[----:B------:R-:W-:-:S07]  /*4f70*/  @P2 FADD.FTZ R73, R49, R73 ;  /* 0x0000004931492221 */ /* 0x000fce0000010000 */
.L_x_53344:
[----:B------:R-:W-:-:S07]  /*4f80*/  MOV R53, R73 ;  /* 0x0000004900357202 */ /* 0x000fce0000000f00 */
.L_x_53345:
[----:B------:R-:W-:Y:S05]  /*4f90*/  @P3 BRA `(.L_x_53346) ;  /* 0x00000000001c3947 */ /* 0x000fea0003800000 */
[----:B------:R-:W-:-:S04]  /*4fa0*/  ISETP.NE.U32.AND P4, PT, RZ, UR14, PT ;  /* 0x0000000eff007c0c */ /* 0x000fc8000bf85070 */
[----:B------:R-:W-:-:S13]  /*4fb0*/  ISETP.NE.AND.EX P4, PT, RZ, UR15, PT, P4 ;  /* 0x0000000fff007c0c */ /* 0x000fda000bf85340 */
[----:B------:R-:W-:Y:S05]  /*4fc0*/  @P4 BRA `(.L_x_53347) ;  /* 0x0000000000084947 */ /* 0x000fea0003800000 */
[----:B------:R-:W-:Y:S05]  /*4fd0*/  @P0 BRA `(.L_x_53348) ;  /* 0x0000000000140947 */ /* 0x000fea0003800000 */
[----:B------:R-:W-:Y:S05]  /*4fe0*/  BRA `(.L_x_53349) ;  /* 0x0000000000147947 */ /* 0x000fea0003800000 */
.L_x_53347:
[----:B-----5:R-:W-:Y:S01]  /*4ff0*/  FADD.FTZ R74, R50, R74 ;  /* 0x0000004a324a7221 */ /* 0x020fe20000010000 */
[----:B------:R-:W-:Y:S06]  /*5000*/  BRA `(.L_x_53348) ;  /* 0x0000000000087947 */ /* 0x000fec0003800000 */
.L_x_53346:
[----:B-----5:R-:W-:-:S04]  /*5010*/  FADD.FTZ R74, R46, R74 ;  /* 0x0000004a2e4a7221 */ /* 0x020fc80000010000 */
[----:B------:R-:W-:-:S07]  /*5020*/  @P2 FADD.FTZ R74, R50, R74 ;  /* 0x0000004a324a2221 */ /* 0x000fce0000010000 */
.L_x_53348:
[----:B------:R-:W-:-:S07]  /*5030*/  MOV R54, R74 ;  /* 0x0000004a00367202 */ /* 0x000fce0000000f00 */
.L_x_53349:
[----:B------:R-:W-:Y:S05]  /*5040*/  @P3 BRA `(.L_x_53350) ;  /* 0x00000000001c3947 */ /* 0x000fea0003800000 */
[----:B------:R-:W-:-:S04]  /*5050*/  ISETP.NE.U32.AND P4, PT, RZ, UR14, PT ;  /* 0x0000000eff007c0c */ /* 0x000fc8000bf85070 */
[----:B------:R-:W-:-:S13]  /*5060*/  ISETP.NE.AND.EX P4, PT, RZ, UR15, PT, P4 ;  /* 0x0000000fff007c0c */ /* 0x000fda000bf85340 */
[----:B------:R-:W-:Y:S05]  /*5070*/  @P4 BRA `(.L_x_53351) ;  /* 0x0000000000084947 */ /* 0x000fea0003800000 */
[----:B------:R-:W-:Y:S05]  /*5080*/  @P0 BRA `(.L_x_53352) ;  /* 0x0000000000140947 */ /* 0x000fea0003800000 */
[----:B------:R-:W-:Y:S05]  /*5090*/  BRA `(.L_x_53353) ;  /* 0x0000000000147947 */ /* 0x000fea0003800000 */
.L_x_53351:
[----:B-----5:R-:W-:Y:S01]  /*50a0*/  FADD.FTZ R75, R51, R75 ;  /* 0x0000004b334b7221 */ /* 0x020fe20000010000 */
[----:B------:R-:W-:Y:S06]  /*50b0*/  BRA `(.L_x_53352) ;  /* 0x0000000000087947 */ /* 0x000fec0003800000 */
.L_x_53350:
[----:B-----5:R-:W-:-:S04]  /*50c0*/  FADD.FTZ R75, R47, R75 ;  /* 0x0000004b2f4b7221 */ /* 0x020fc80000010000 */
[----:B------:R-:W-:-:S07]  /*50d0*/  @P2 FADD.FTZ R75, R51, R75 ;  /* 0x0000004b334b2221 */ /* 0x000fce0000010000 */
.L_x_53352:
[----:B------:R-:W-:-:S07]  /*50e0*/  MOV R55, R75 ;  /* 0x0000004b00377202 */ /* 0x000fce0000000f00 */
.L_x_53353:
        /* <DEDUP_REMOVED lines=18> */
.L_x_53355:
[----:B-----5:R-:W-:Y:S01]  /*5210*/  FADD.FTZ R68, R48, R68 ;  /* 0x0000004430447221 */ /* 0x020fe20000010000 */
[----:B------:R-:W-:Y:S06]  /*5220*/  BRA `(.L_x_53356) ;  /* 0x0000000000087947 */ /* 0x000fec0003800000 */
.L_x_53354:
[----:B-----5:R-:W-:-:S04]  /*5230*/  FADD.FTZ R68, R44, R68 ;  /* 0x000000442c447221 */ /* 0x020fc80000010000 */
[----:B------:R-:W-:-:S07]  /*5240*/  @P2 FADD.FTZ R68, R48, R68 ;  /* 0x0000004430442221 */ /* 0x000fce0000010000 */
.L_x_53356:
[----:B------:R-:W-:-:S07]  /*5250*/  MOV R52, R68 ;  /* 0x0000004400347202 */ /* 0x000fce0000000f00 */
.L_x_53357:
[----:B------:R-:W-:Y:S05]  /*5260*/  @P3 BRA `(.L_x_53358) ;  /* 0x00000000001c3947 */ /* 0x000fea0003800000 */
[----:B------:R-:W-:-:S04]  /*5270*/  ISETP.NE.U32.AND P4, PT, RZ, UR14, PT ;  /* 0x0000000eff007c0c */ /* 0x000fc8000bf85070 */
[----:B------:R-:W-:-:S13]  /*5280*/  ISETP.NE.AND.EX P4, PT, RZ, UR15, PT, P4 ;  /* 0x0000000fff007c0c */ /* 0x000fda000bf85340 */
[----:B------:R-:W-:Y:S05]  /*5290*/  @P4 BRA `(.L_x_53359) ;  /* 0x0000000000084947 */ /* 0x000fea0003800000 */
[----:B------:R-:W-:Y:S05]  /*52a0*/  @P0 BRA `(.L_x_53360) ;  /* 0x0000000000140947 */ /* 0x000fea0003800000 */
[----:B------:R-:W-:Y:S05]  /*52b0*/  BRA `(.L_x_53361) ;  /* 0x0000000000147947 */ /* 0x000fea0003800000 */
.L_x_53359:
[----:B-----5:R-:W-:Y:S01]  /*52c0*/  FADD.FTZ R69, R49, R69 ;  /* 0x0000004531457221 */ /* 0x020fe20000010000 */
[----:B------:R-:W-:Y:S06]  /*52d0*/  BRA `(.L_x_53360) ;  /* 0x0000000000087947 */ /* 0x000fec0003800000 */
.L_x_53358:
[----:B-----5:R-:W-:-:S04]  /*52e0*/  FADD.FTZ R69, R45, R69 ;  /* 0x000000452d457221 */ /* 0x020fc80000010000 */
[----:B------:R-:W-:-:S07]  /*52f0*/  @P2 FADD.FTZ R69, R49, R69 ;  /* 0x0000004531452221 */ /* 0x000fce0000010000 */
.L_x_53360:
[----:B------:R-:W-:-:S07]  /*5300*/  MOV R53, R69 ;  /* 0x0000004500357202 */ /* 0x000fce0000000f00 */
.L_x_53361:
[----:B------:R-:W-:Y:S05]  /*5310*/  @P3 BRA `(.L_x_53362) ;  /* 0x00000000001c3947 */ /* 0x000fea0003800000 */
[----:B------:R-:W-:-:S04]  /*5320*/  ISETP.NE.U32.AND P4, PT, RZ, UR14, PT ;  /* 0x0000000eff007c0c */ /* 0x000fc8000bf85070 */
[----:B------:R-:W-:-:S13]  /*5330*/  ISETP.NE.AND.EX P4, PT, RZ, UR15, PT, P4 ;  /* 0x0000000fff007c0c */ /* 0x000fda000bf85340 */
[----:B------:R-:W-:Y:S05]  /*5340*/  @P4 BRA `(.L_x_53363) ;  /* 0x0000000000084947 */ /* 0x000fea0003800000 */
[----:B------:R-:W-:Y:S05]  /*5350*/  @P0 BRA `(.L_x_53364) ;  /* 0x0000000000140947 */ /* 0x000fea0003800000 */
[----:B------:R-:W-:Y:S05]  /*5360*/  BRA `(.L_x_53365) ;  /* 0x0000000000147947 */ /* 0x000fea0003800000 */
.L_x_53363:
[----:B-----5:R-:W-:Y:S01]  /*5370*/  FADD.FTZ R70, R50, R70 ;  /* 0x0000004632467221 */ /* 0x020fe20000010000 */
[----:B------:R-:W-:Y:S06]  /*5380*/  BRA `(.L_x_53364) ;  /* 0x0000000000087947 */ /* 0x000fec0003800000 */
.L_x_53362:
[----:B-----5:R-:W-:-:S04]  /*5390*/  FADD.FTZ R70, R46, R70 ;  /* 0x000000462e467221 */ /* 0x020fc80000010000 */
[----:B------:R-:W-:-:S07]  /*53a0*/  @P2 FADD.FTZ R70, R50, R70 ;  /* 0x0000004632462221 */ /* 0x000fce0000010000 */
.L_x_53364:
[----:B------:R-:W-:-:S07]  /*53b0*/  MOV R54, R70 ;  /* 0x0000004600367202 */ /* 0x000fce0000000f00 */
.L_x_53365:
[----:B------:R-:W-:Y:S05]  /*53c0*/  @P3 BRA `(.L_x_53366) ;  /* 0x00000000001c3947 */ /* 0x000fea0003800000 */
[----:B------:R-:W-:-:S04]  /*53d0*/  ISETP.NE.U32.AND P4, PT, RZ, UR14, PT ;  /* 0x0000000eff007c0c */ /* 0x000fc8000bf85070 */
[----:B------:R-:W-:-:S13]  /*53e0*/  ISETP.NE.AND.EX P4, PT, RZ, UR15, PT, P4 ;  /* 0x0000000fff007c0c */ /* 0x000fda000bf85340 */
[----:B------:R-:W-:Y:S05]  /*53f0*/  @P4 BRA `(.L_x_53367) ;  /* 0x0000000000084947 */ /* 0x000fea0003800000 */
[----:B------:R-:W-:Y:S05]  /*5400*/  @P0 BRA `(.L_x_53368) ;  /* 0x0000000000140947 */ /* 0x000fea0003800000 */
[----:B------:R-:W-:Y:S05]  /*5410*/  BRA `(.L_x_53369) ;  /* 0x0000000000147947 */ /* 0x000fea0003800000 */
.L_x_53367:
[----:B-----5:R-:W-:Y:S01]  /*5420*/  FADD.FTZ R71, R51, R71 ;  /* 0x0000004733477221 */ /* 0x020fe20000010000 */
[----:B------:R-:W-:Y:S06]  /*5430*/  BRA `(.L_x_53368) ;  /* 0x0000000000087947 */ /* 0x000fec0003800000 */
.L_x_53366:
[----:B-----5:R-:W-:-:S04]  /*5440*/  FADD.FTZ R71, R47, R71 ;  /* 0x000000472f477221 */ /* 0x020fc80000010000 */
[----:B------:R-:W-:-:S07]  /*5450*/  @P2 FADD.FTZ R71, R51, R71 ;  /* 0x0000004733472221 */ /* 0x000fce0000010000 */
.L_x_53368:
[----:B------:R-:W-:-:S07]  /*5460*/  MOV R55, R71 ;  /* 0x0000004700377202 */ /* 0x000fce0000000f00 */
.L_x_53369:
        /* <DEDUP_REMOVED lines=18> */
.L_x_53371:
[----:B-----5:R-:W-:Y:S01]  /*5590*/  FADD.FTZ R40, R48, R40 ;  /* 0x0000002830287221 */ /* 0x020fe20000010000 */
[----:B------:R-:W-:Y:S06]  /*55a0*/  BRA `(.L_x_53372) ;  /* 0x0000000000087947 */ /* 0x000fec0003800000 */
.L_x_53370:
[----:B-----5:R-:W-:-:S04]  /*55b0*/  FADD.FTZ R40, R44, R40 ;  /* 0x000000282c287221 */ /* 0x020fc80000010000 */
[----:B------:R-:W-:-:S07]  /*55c0*/  @P2 FADD.FTZ R40, R48, R40 ;  /* 0x0000002830282221 */ /* 0x000fce0000010000 */
.L_x_53372:
[----:B-----5:R-:W-:-:S07]  /*55d0*/  MOV R52, R40 ;  /* 0x0000002800347202 */ /* 0x020fce0000000f00 */
.L_x_53373:
[----:B------:R-:W-:Y:S05]  /*55e0*/  @P3 BRA `(.L_x_53374) ;  /* 0x00000000001c3947 */ /* 0x000fea0003800000 */
[----:B------:R-:W-:-:S04]  /*55f0*/  ISETP.NE.U32.AND P4, PT, RZ, UR14, PT ;  /* 0x0000000eff007c0c */ /* 0x000fc8000bf85070 */
[----:B------:R-:W-:-:S13]  /*5600*/  ISETP.NE.AND.EX P4, PT, RZ, UR15, PT, P4 ;  /* 0x0000000fff007c0c */ /* 0x000fda000bf85340 */
[----:B------:R-:W-:Y:S05]  /*5610*/  @P4 BRA `(.L_x_53375) ;  /* 0x0000000000084947 */ /* 0x000fea0003800000 */
[----:B------:R-:W-:Y:S05]  /*5620*/  @P0 BRA `(.L_x_53376) ;  /* 0x0000000000140947 */ /* 0x000fea0003800000 */
[----:B------:R-:W-:Y:S05]  /*5630*/  BRA `(.L_x_53377) ;  /* 0x0000000000147947 */ /* 0x000fea0003800000 */
.L_x_53375:
[----:B-----5:R-:W-:Y:S01]  /*5640*/  FADD.FTZ R41, R49, R41 ;  /* 0x0000002931297221 */ /* 0x020fe20000010000 */
[----:B------:R-:W-:Y:S06]  /*5650*/  BRA `(.L_x_53376) ;  /* 0x0000000000087947 */ /* 0x000fec0003800000 */
.L_x_53374:
[----:B-----5:R-:W-:-:S04]  /*5660*/  FADD.FTZ R41, R45, R41 ;  /* 0x000000292d297221 */ /* 0x020fc80000010000 */
[----:B------:R-:W-:-:S07]  /*5670*/  @P2 FADD.FTZ R41, R49, R41 ;  /* 0x0000002931292221 */ /* 0x000fce0000010000 */
.L_x_53376:
[----:B-----5:R-:W-:-:S07]  /*5680*/  MOV R53, R41 ;  /* 0x0000002900357202 */ /* 0x020fce0000000f00 */
.L_x_53377:
[----:B------:R-:W-:Y:S05]  /*5690*/  @P3 BRA `(.L_x_53378) ;  /* 0x00000000001c3947 */ /* 0x000fea0003800000 */
[----:B------:R-:W-:-:S04]  /*56a0*/  ISETP.NE.U32.AND P4, PT, RZ, UR14, PT ;  /* 0x0000000eff007c0c */ /* 0x000fc8000bf85070 */
[----:B------:R-:W-:-:S13]  /*56b0*/  ISETP.NE.AND.EX P4, PT, RZ, UR15, PT, P4 ;  /* 0x0000000fff007c0c */ /* 0x000fda000bf85340 */
[----:B------:R-:W-:Y:S05]  /*56c0*/  @P4 BRA `(.L_x_53379) ;  /* 0x0000000000084947 */ /* 0x000fea0003800000 */
[----:B------:R-:W-:Y:S05]  /*56d0*/  @P0 BRA `(.L_x_53380) ;  /* 0x0000000000140947 */ /* 0x000fea0003800000 */
[----:B------:R-:W-:Y:S05]  /*56e0*/  BRA `(.L_x_53381) ;  /* 0x0000000000147947 */ /* 0x000fea0003800000 */
.L_x_53379:
[----:B-----5:R-:W-:Y:S01]  /*56f0*/  FADD.FTZ R42, R50, R42 ;  /* 0x0000002a322a7221 */ /* 0x020fe20000010000 */
[----:B------:R-:W-:Y:S06]  /*5700*/  BRA `(.L_x_53380) ;  /* 0x0000000000087947 */ /* 0x000fec0003800000 */
.L_x_53378:
[----:B-----5:R-:W-:-:S04]  /*5710*/  FADD.FTZ R42, R46, R42 ;  /* 0x0000002a2e2a7221 */ /* 0x020fc80000010000 */
[----:B------:R-:W-:-:S07]  /*5720*/  @P2 FADD.FTZ R42, R50, R42 ;  /* 0x0000002a322a2221 */ /* 0x000fce0000010000 */
.L_x_53380:
[----:B-----5:R-:W-:-:S07]  /*5730*/  MOV R54, R42 ;  /* 0x0000002a00367202 */ /* 0x020fce0000000f00 */
.L_x_53381:
[----:B------:R-:W-:Y:S05]  /*5740*/  @P3 BRA `(.L_x_53382) ;  /* 0x00000000001c3947 */ /* 0x000fea0003800000 */
[----:B------:R-:W-:-:S04]  /*5750*/  ISETP.NE.U32.AND P4, PT, RZ, UR14, PT ;  /* 0x0000000eff007c0c */ /* 0x000fc8000bf85070 */
[----:B------:R-:W-:-:S13]  /*5760*/  ISETP.NE.AND.EX P4, PT, RZ, UR15, PT, P4 ;  /* 0x0000000fff007c0c */ /* 0x000fda000bf85340 */
[----:B------:R-:W-:Y:S05]  /*5770*/  @P4 BRA `(.L_x_53383) ;  /* 0x0000000000084947 */ /* 0x000fea0003800000 */
[----:B------:R-:W-:Y:S05]  /*5780*/  @P0 BRA `(.L_x_53384) ;  /* 0x0000000000140947 */ /* 0x000fea0003800000 */
[----:B------:R-:W-:Y:S05]  /*5790*/  BRA `(.L_x_53385) ;  /* 0x0000000000147947 */ /* 0x000fea0003800000 */
.L_x_53383:
[----:B-----5:R-:W-:Y:S01]  /*57a0*/  FADD.FTZ R43, R51, R43 ;  /* 0x0000002b332b7221 */ /* 0x020fe20000010000 */
[----:B------:R-:W-:Y:S06]  /*57b0*/  BRA `(.L_x_53384) ;  /* 0x0000000000087947 */ /* 0x000fec0003800000 */
.L_x_53382:
[----:B-----5:R-:W-:-:S04]  /*57c0*/  FADD.FTZ R43, R47, R43 ;  /* 0x0000002b2f2b7221 */ /* 0x020fc80000010000 */
[----:B------:R-:W-:-:S07]  /*57d0*/  @P2 FADD.FTZ R43, R51, R43 ;  /* 0x0000002b332b2221 */ /* 0x000fce0000010000 */
.L_x_53384:
[----:B-----5:R-:W-:-:S07]  /*57e0*/  MOV R55, R43 ;  /* 0x0000002b00377202 */ /* 0x020fce0000000f00 */
.L_x_53385:
        /* <DEDUP_REMOVED lines=18> */
.L_x_53387:
[----:B-----5:R-:W-:Y:S01]  /*5910*/  FADD.FTZ R64, R48, R64 ;  /* 0x0000004030407221 */ /* 0x020fe20000010000 */
[----:B------:R-:W-:Y:S06]  /*5920*/  BRA `(.L_x_53388) ;  /* 0x0000000000087947 */ /* 0x000fec0003800000 */
.L_x_53386:
[----:B-----5:R-:W-:-:S04]  /*5930*/  FADD.FTZ R64, R44, R64 ;  /* 0x000000402c407221 */ /* 0x020fc80000010000 */
[----:B------:R-:W-:-:S07]  /*5940*/  @P2 FADD.FTZ R64, R48, R64 ;  /* 0x0000004030402221 */ /* 0x000fce0000010000 */
.L_x_53388:
[----:B------:R-:W-:-:S07]  /*5950*/  MOV R52, R64 ;  /* 0x0000004000347202 */ /* 0x000fce0000000f00 */
.L_x_53389:
[----:B------:R-:W-:Y:S05]  /*5960*/  @P3 BRA `(.L_x_53390) ;  /* 0x00000000001c3947 */ /* 0x000fea0003800000 */
[----:B------:R-:W-:-:S04]  /*5970*/  ISETP.NE.U32.AND P4, PT, RZ, UR14, PT ;  /* 0x0000000eff007c0c */ /* 0x000fc8000bf85070 */
[----:B------:R-:W-:-:S13]  /*5980*/  ISETP.NE.AND.EX P4, PT, RZ, UR15, PT, P4 ;  /* 0x0000000fff007c0c */ /* 0x000fda000bf85340 */
[----:B------:R-:W-:Y:S05]  /*5990*/  @P4 BRA `(.L_x_53391) ;  /* 0x0000000000084947 */ /* 0x000fea0003800000 */
[----:B------:R-:W-:Y:S05]  /*59a0*/  @P0 BRA `(.L_x_53392) ;  /* 0x0000000000140947 */ /* 0x000fea0003800000 */
[----:B------:R-:W-:Y:S05]  /*59b0*/  BRA `(.L_x_53393) ;  /* 0x0000000000147947 */ /* 0x000fea0003800000 */
.L_x_53391:
[----:B-----5:R-:W-:Y:S01]  /*59c0*/  FADD.FTZ R65, R49, R65 ;  /* 0x0000004131417221 */ /* 0x020fe20000010000 */
[----:B------:R-:W-:Y:S06]  /*59d0*/  BRA `(.L_x_53392) ;  /* 0x0000000000087947 */ /* 0x000fec0003800000 */
.L_x_53390:
[----:B-----5:R-:W-:-:S04]  /*59e0*/  FADD.FTZ R65, R45, R65 ;  /* 0x000000412d417221 */ /* 0x020fc80000010000 */
[----:B------:R-:W-:-:S07]  /*59f0*/  @P2 FADD.FTZ R65, R49, R65 ;  /* 0x0000004131412221 */ /* 0x000fce0000010000 */
.L_x_53392:
[----:B------:R-:W-:-:S07]  /*5a00*/  MOV R53, R65 ;  /* 0x0000004100357202 */ /* 0x000fce0000000f00 */
.L_x_53393:
[----:B------:R-:W-:Y:S05]  /*5a10*/  @P3 BRA `(.L_x_53394) ;  /* 0x00000000001c3947 */ /* 0x000fea0003800000 */
[----:B------:R-:W-:-:S04]  /*5a20*/  ISETP.NE.U32.AND P4, PT, RZ, UR14, PT ;  /* 0x0000000eff007c0c */ /* 0x000fc8000bf85070 */
[----:B------:R-:W-:-:S13]  /*5a30*/  ISETP.NE.AND.EX P4, PT, RZ, UR15, PT, P4 ;  /* 0x0000000fff007c0c */ /* 0x000fda000bf85340 */
[----:B------:R-:W-:Y:S05]  /*5a40*/  @P4 BRA `(.L_x_53395) ;  /* 0x0000000000084947 */ /* 0x000fea0003800000 */
[----:B------:R-:W-:Y:S05]  /*5a50*/  @P0 BRA `(.L_x_53396) ;  /* 0x0000000000140947 */ /* 0x000fea0003800000 */
[----:B------:R-:W-:Y:S05]  /*5a60*/  BRA `(.L_x_53397) ;  /* 0x0000000000147947 */ /* 0x000fea0003800000 */
.L_x_53395:
[----:B-----5:R-:W-:Y:S01]  /*5a70*/  FADD.FTZ R66, R50, R66 ;  /* 0x0000004232427221 */ /* 0x020fe20000010000 */
[----:B------:R-:W-:Y:S06]  /*5a80*/  BRA `(.L_x_53396) ;  /* 0x0000000000087947 */ /* 0x000fec0003800000 */
.L_x_53394:
[----:B-----5:R-:W-:-:S04]  /*5a90*/  FADD.FTZ R66, R46, R66 ;  /* 0x000000422e427221 */ /* 0x020fc80000010000 */
[----:B------:R-:W-:-:S07]  /*5aa0*/  @P2 FADD.FTZ R66, R50, R66 ;  /* 0x0000004232422221 */ /* 0x000fce0000010000 */
.L_x_53396:
[----:B------:R-:W-:-:S07]  /*5ab0*/  MOV R54, R66 ;  /* 0x0000004200367202 */ /* 0x000fce0000000f00 */
.L_x_53397:
[----:B------:R-:W-:Y:S05]  /*5ac0*/  @P3 BRA `(.L_x_53398) ;  /* 0x00000000001c3947 */ /* 0x000fea0003800000 */
[----:B------:R-:W-:-:S04]  /*5ad0*/  ISETP.NE.U32.AND P4, PT, RZ, UR14, PT ;  /* 0x0000000eff007c0c */ /* 0x000fc8000bf85070 */
[----:B------:R-:W-:-:S13]  /*5ae0*/  ISETP.NE.AND.EX P4, PT, RZ, UR15, PT, P4 ;  /* 0x0000000fff007c0c */ /* 0x000fda000bf85340 */
[----:B------:R-:W-:Y:S05]  /*5af0*/  @P4 BRA `(.L_x_53399) ;  /* 0x0000000000084947 */ /* 0x000fea0003800000 */
[----:B------:R-:W-:Y:S05]  /*5b00*/  @P0 BRA `(.L_x_53400) ;  /* 0x0000000000140947 */ /* 0x000fea0003800000 */
[----:B------:R-:W-:Y:S05]  /*5b10*/  BRA `(.L_x_53401) ;  /* 0x0000000000147947 */ /* 0x000fea0003800000 */
.L_x_53399:
[----:B-----5:R-:W-:Y:S01]  /*5b20*/  FADD.FTZ R67, R51, R67 ;  /* 0x0000004333437221 */ /* 0x020fe20000010000 */
[----:B------:R-:W-:Y:S06]  /*5b30*/  BRA `(.L_x_53400) ;  /* 0x0000000000087947 */ /* 0x000fec0003800000 */
.L_x_53398:
[----:B-----5:R-:W-:-:S04]  /*5b40*/  FADD.FTZ R67, R47, R67 ;  /* 0x000000432f437221 */ /* 0x020fc80000010000 */
[----:B------:R-:W-:-:S07]  /*5b50*/  @P2 FADD.FTZ R67, R51, R67 ;  /* 0x0000004333432221 */ /* 0x000fce0000010000 */
.L_x_53400:
[----:B------:R-:W-:-:S07]  /*5b60*/  MOV R55, R67 ;  /* 0x0000004300377202 */ /* 0x000fce0000000f00 */
.L_x_53401:
[----:B-1----:R-:W0:Y:S01]  /*5b70*/  @P0 LDC.64 R58, c[0x0][0x238] ;  /* 0x00008e00ff3a0b82 */ /* 0x002e220000000a00 */
        /* <DEDUP_REMOVED lines=17> */
.L_x_53403:
[----:B-----5:R-:W-:Y:S01]  /*5c90*/  FADD.FTZ R60, R48, R60 ;  /* 0x0000003c303c7221 */ /* 0x020fe20000010000 */
[----:B------:R-:W-:Y:S06]  /*5ca0*/  BRA `(.L_x_53404) ;  /* 0x0000000000087947 */ /* 0x000fec0003800000 */
.L_x_53402:
[----:B-----5:R-:W-:-:S04]  /*5cb0*/  FADD.FTZ R60, R44, R60 ;  /* 0x0000003c2c3c7221 */ /* 0x020fc80000010000 */
[----:B------:R-:W-:-:S07]  /*5cc0*/  @P2 FADD.FTZ R60, R48, R60 ;  /* 0x0000003c303c2221 */ /* 0x000fce0000010000 */
.L_x_53404:
[----:B-----5:R-:W-:-:S07]  /*5cd0*/  MOV R52, R60 ;  /* 0x0000003c00347202 */ /* 0x020fce0000000f00 */
.L_x_53405:
[----:B------:R-:W-:Y:S05]  /*5ce0*/  @P3 BRA `(.L_x_53406) ;  /* 0x00000000001c3947 */ /* 0x000fea0003800000 */
[----:B------:R-:W-:-:S04]  /*5cf0*/  ISETP.NE.U32.AND P4, PT, RZ, UR14, PT ;  /* 0x0000000eff007c0c */ /* 0x000fc8000bf85070 */
[----:B------:R-:W-:-:S13]  /*5d00*/  ISETP.NE.AND.EX P4, PT, RZ, UR15, PT, P4 ;  /* 0x0000000fff007c0c */ /* 0x000fda000bf85340 */
[----:B------:R-:W-:Y:S05]  /*5d10*/  @P4 BRA `(.L_x_53407) ;  /* 0x0000000000084947 */ /* 0x000fea0003800000 */
[----:B------:R-:W-:Y:S05]  /*5d20*/  @P0 BRA `(.L_x_53408) ;  /* 0x0000000000140947 */ /* 0x000fea0003800000 */
[----:B------:R-:W-:Y:S05]  /*5d30*/  BRA `(.L_x_53409) ;  /* 0x0000000000147947 */ /* 0x000fea0003800000 */
.L_x_53407:
[----:B-----5:R-:W-:Y:S01]  /*5d40*/  FADD.FTZ R61, R49, R61 ;  /* 0x0000003d313d7221 */ /* 0x020fe20000010000 */
[----:B------:R-:W-:Y:S06]  /*5d50*/  BRA `(.L_x_53408) ;  /* 0x0000000000087947 */ /* 0x000fec0003800000 */
.L_x_53406:
[----:B-----5:R-:W-:-:S04]  /*5d60*/  FADD.FTZ R61, R45, R61 ;  /* 0x0000003d2d3d7221 */ /* 0x020fc80000010000 */
[----:B------:R-:W-:-:S07]  /*5d70*/  @P2 FADD.FTZ R61, R49, R61 ;  /* 0x0000003d313d2221 */ /* 0x000fce0000010000 */
.L_x_53408:
[----:B-----5:R-:W-:-:S07]  /*5d80*/  MOV R53, R61 ;  /* 0x0000003d00357202 */ /* 0x020fce0000000f00 */
.L_x_53409:
[----:B------:R-:W-:Y:S05]  /*5d90*/  @P3 BRA `(.L_x_53410) ;  /* 0x00000000001c3947 */ /* 0x000fea0003800000 */
[----:B------:R-:W-:-:S04]  /*5da0*/  ISETP.NE.U32.AND P4, PT, RZ, UR14, PT ;  /* 0x0000000eff007c0c */ /* 0x000fc8000bf85070 */
[----:B------:R-:W-:-:S13]  /*5db0*/  ISETP.NE.AND.EX P4, PT, RZ, UR15, PT, P4 ;  /* 0x0000000fff007c0c */ /* 0x000fda000bf85340 */
[----:B------:R-:W-:Y:S05]  /*5dc0*/  @P4 BRA `(.L_x_53411) ;  /* 0x0000000000084947 */ /* 0x000fea0003800000 */
[----:B------:R-:W-:Y:S05]  /*5dd0*/  @P0 BRA `(.L_x_53412) ;  /* 0x0000000000140947 */ /* 0x000fea0003800000 */
[----:B------:R-:W-:Y:S05]  /*5de0*/  BRA `(.L_x_53413) ;  /* 0x0000000000147947 */ /* 0x000fea0003800000 */
.L_x_53411:
[----:B-----5:R-:W-:Y:S01]  /*5df0*/  FADD.FTZ R62, R50, R62 ;  /* 0x0000003e323e7221 */ /* 0x020fe20000010000 */
[----:B------:R-:W-:Y:S06]  /*5e00*/  BRA `(.L_x_53412) ;  /* 0x0000000000087947 */ /* 0x000fec0003800000 */
.L_x_53410:
[----:B-----5:R-:W-:-:S04]  /*5e10*/  FADD.FTZ R62, R46, R62 ;  /* 0x0000003e2e3e7221 */ /* 0x020fc80000010000 */
[----:B------:R-:W-:-:S07]  /*5e20*/  @P2 FADD.FTZ R62, R50, R62 ;  /* 0x0000003e323e2221 */ /* 0x000fce0000010000 */
.L_x_53412:
[----:B-----5:R-:W-:-:S07]  /*5e30*/  MOV R54, R62 ;  /* 0x0000003e00367202 */ /* 0x020fce0000000f00 */
.L_x_53413:
[----:B------:R-:W-:Y:S05]  /*5e40*/  @P3 BRA `(.L_x_53414) ;  /* 0x00000000001c3947 */ /* 0x000fea0003800000 */
[----:B------:R-:W-:-:S04]  /*5e50*/  ISETP.NE.U32.AND P4, PT, RZ, UR14, PT ;  /* 0x0000000eff007c0c */ /* 0x000fc8000bf85070 */
[----:B------:R-:W-:-:S13]  /*5e60*/  ISETP.NE.AND.EX P4, PT, RZ, UR15, PT, P4 ;  /* 0x0000000fff007c0c */ /* 0x000fda000bf85340 */
[----:B------:R-:W-:Y:S05]  /*5e70*/  @P4 BRA `(.L_x_53415) ;  /* 0x0000000000084947 */ /* 0x000fea0003800000 */
[----:B------:R-:W-:Y:S05]  /*5e80*/  @P0 BRA `(.L_x_53416) ;  /* 0x0000000000140947 */ /* 0x000fea0003800000 */
[----:B------:R-:W-:Y:S05]  /*5e90*/  BRA `(.L_x_53417) ;  /* 0x0000000000147947 */ /* 0x000fea0003800000 */
.L_x_53415:
[----:B-----5:R-:W-:Y:S01]  /*5ea0*/  FADD.FTZ R63, R51, R63 ;  /* 0x0000003f333f7221 */ /* 0x020fe20000010000 */
[----:B------:R-:W-:Y:S06]  /*5eb0*/  BRA `(.L_x_53416) ;  /* 0x0000000000087947 */ /* 0x000fec0003800000 */
.L_x_53414:
[----:B-----5:R-:W-:-:S04]  /*5ec0*/  FADD.FTZ R63, R47, R63 ;  /* 0x0000003f2f3f7221 */ /* 0x020fc80000010000 */
[----:B------:R-:W-:-:S07]  /*5ed0*/  @P2 FADD.FTZ R63, R51, R63 ;  /* 0x0000003f333f2221 */ /* 0x000fce0000010000 */
.L_x_53416:
[----:B-----5:R-:W-:-:S07]  /*5ee0*/  MOV R55, R63 ;  /* 0x0000003f00377202 */ /* 0x020fce0000000f00 */
.L_x_53417:
        /* <DEDUP_REMOVED lines=18> */
.L_x_53419:
[----:B-----5:R-:W-:Y:S01]  /*6010*/  FADD.FTZ R56, R48, R56 ;  /* 0x0000003830387221 */ /* 0x020fe20000010000 */
[----:B------:R-:W-:Y:S06]  /*6020*/  BRA `(.L_x_53420) ;  /* 0x0000000000087947 */ /* 0x000fec0003800000 */
.L_x_53418:
[----:B-----5:R-:W-:-:S04]  /*6030*/  FADD.FTZ R56, R44, R56 ;  /* 0x000000382c387221 */ /* 0x020fc80000010000 */
[----:B------:R-:W-:-:S07]  /*6040*/  @P2 FADD.FTZ R56, R48, R56 ;  /* 0x0000003830382221 */ /* 0x000fce0000010000 */
.L_x_53420:
[----:B-----5:R-:W-:-:S07]  /*6050*/  MOV R52, R56 ;  /* 0x0000003800347202 */ /* 0x020fce0000000f00 */
.L_x_53421:
[----:B------:R-:W-:Y:S05]  /*6060*/  @P3 BRA `(.L_x_53422) ;  /* 0x00000000001c3947 */ /* 0x000fea0003800000 */
[----:B------:R-:W-:-:S04]  /*6070*/  ISETP.NE.U32.AND P4, PT, RZ, UR14, PT ;  /* 0x0000000eff007c0c */ /* 0x000fc8000bf85070 */
[----:B------:R-:W-:-:S13]  /*6080*/  ISETP.NE.AND.EX P4, PT, RZ, UR15, PT, P4 ;  /* 0x0000000fff007c0c */ /* 0x000fda000bf85340 */
[----:B------:R-:W-:Y:S05]  /*6090*/  @P4 BRA `(.L_x_53423) ;  /* 0x0000000000084947 */ /* 0x000fea0003800000 */
[----:B------:R-:W-:Y:S05]  /*60a0*/  @P0 BRA `(.L_x_53424) ;  /* 0x0000000000140947 */ /* 0x000fea0003800000 */
[----:B------:R-:W-:Y:S05]  /*60b0*/  BRA `(.L_x_53425) ;  /* 0x0000000000147947 */ /* 0x000fea0003800000 */
.L_x_53423:
[----:B-----5:R-:W-:Y:S01]  /*60c0*/  FADD.FTZ R57, R49, R57 ;  /* 0x0000003931397221 */ /* 0x020fe20000010000 */
[----:B------:R-:W-:Y:S06]  /*60d0*/  BRA `(.L_x_53424) ;  /* 0x0000000000087947 */ /* 0x000fec0003800000 */
.L_x_53422:
[----:B-----5:R-:W-:-:S04]  /*60e0*/  FADD.FTZ R57, R45, R57 ;  /* 0x000000392d397221 */ /* 0x020fc80000010000 */
[----:B------:R-:W-:-:S07]  /*60f0*/  @P2 FADD.FTZ R57, R49, R57 ;  /* 0x0000003931392221 */ /* 0x000fce0000010000 */
.L_x_53424:
[----:B-----5:R-:W-:-:S07]  /*6100*/  MOV R53, R57 ;  /* 0x0000003900357202 */ /* 0x020fce0000000f00 */
.L_x_53425:
[----:B------:R-:W-:Y:S05]  /*6110*/  @P3 BRA `(.L_x_53426) ;  /* 0x00000000001c3947 */ /* 0x000fea0003800000 */
[----:B------:R-:W-:-:S04]  /*6120*/  ISETP.NE.U32.AND P4, PT, RZ, UR14, PT ;  /* 0x0000000eff007c0c */ /* 0x000fc8000bf85070 */
[----:B------:R-:W-:-:S13]  /*6130*/  ISETP.NE.AND.EX P4, PT, RZ, UR15, PT, P4 ;  /* 0x0000000fff007c0c */ /* 0x000fda000bf85340 */
[----:B------:R-:W-:Y:S05]  /*6140*/  @P4 BRA `(.L_x_53427) ;  /* 0x0000000000084947 */ /* 0x000fea0003800000 */
[----:B------:R-:W-:Y:S05]  /*6150*/  @P0 BRA `(.L_x_53428) ;  /* 0x0000000000140947 */ /* 0x000fea0003800000 */
[----:B------:R-:W-:Y:S05]  /*6160*/  BRA `(.L_x_53429) ;  /* 0x0000000000147947 */ /* 0x000fea0003800000 */
.L_x_53427:
[----:B-----5:R-:W-:Y:S01]  /*6170*/  FADD.FTZ R58, R50, R58 ;  /* 0x0000003a323a7221 */ /* 0x020fe20000010000 */
[----:B------:R-:W-:Y:S06]  /*6180*/  BRA `(.L_x_53428) ;  /* 0x0000000000087947 */ /* 0x000fec0003800000 */
.L_x_53426:
[----:B-----5:R-:W-:-:S04]  /*6190*/  FADD.FTZ R58, R46, R58 ;  /* 0x0000003a2e3a7221 */ /* 0x020fc80000010000 */
[----:B------:R-:W-:-:S07]  /*61a0*/  @P2 FADD.FTZ R58, R50, R58 ;  /* 0x0000003a323a2221 */ /* 0x000fce0000010000 */
.L_x_53428:
[----:B-----5:R-:W-:-:S07]  /*61b0*/  MOV R54, R58 ;  /* 0x0000003a00367202 */ /* 0x020fce0000000f00 */
.L_x_53429:
[----:B------:R-:W-:Y:S05]  /*61c0*/  @P3 BRA `(.L_x_53430) ;  /* 0x00000000001c3947 */ /* 0x000fea0003800000 */
[----:B------:R-:W-:-:S04]  /*61d0*/  ISETP.NE.U32.AND P2, PT, RZ, UR14, PT ;  /* 0x0000000eff007c0c */ /* 0x000fc8000bf45070 */
[----:B------:R-:W-:-:S13]  /*61e0*/  ISETP.NE.AND.EX P2, PT, RZ, UR15, PT, P2 ;  /* 0x0000000fff007c0c */ /* 0x000fda000bf45320 */
[----:B------:R-:W-:Y:S05]  /*61f0*/  @P2 BRA `(.L_x_53431) ;  /* 0x0000000000082947 */ /* 0x000fea0003800000 */
[----:B------:R-:W-:Y:S05]  /*6200*/  @P0 BRA `(.L_x_53432) ;  /* 0x0000000000140947 */ /* 0x000fea0003800000 */
[----:B------:R-:W-:Y:S05]  /*6210*/  BRA `(.L_x_53433) ;  /* 0x0000000000147947 */ /* 0x000fea0003800000 */
.L_x_53431:
[----:B-----5:R-:W-:Y:S01]  /*6220*/  FADD.FTZ R59, R51, R59 ;  /* 0x0000003b333b7221 */ /* 0x020fe20000010000 */
[----:B------:R-:W-:Y:S06]  /*6230*/  BRA `(.L_x_53432) ;  /* 0x0000000000087947 */ /* 0x000fec0003800000 */
.L_x_53430:
[----:B-----5:R-:W-:-:S04]  /*6240*/  FADD.FTZ R59, R47, R59 ;  /* 0x0000003b2f3b7221 */ /* 0x020fc80000010000 */
[----:B------:R-:W-:-:S07]  /*6250*/  @P2 FADD.FTZ R59, R51, R59 ;  /* 0x0000003b333b2221 */ /* 0x000fce0000010000 */
.L_x_53432:
[----:B-----5:R-:W-:-:S07]  /*6260*/  MOV R55, R59 ;  /* 0x0000003b00377202 */ /* 0x020fce0000000f00 */
.L_x_53433:
        /* <DEDUP_REMOVED lines=267> */
.L_x_53447:
[----:B------:R-:W2:Y:S04]  /*7320*/  LDL R222, [R1+0x80] ;  /* 0x0000800001de7983 */ /* 0x000ea80000100800 */
[----:B------:R-:W3:Y:S04]  /*7330*/  LDL R220, [R1+0x84] ;  /* 0x0000840001dc7983 */ /* 0x000ee80000100800 */
[----:B------:R-:W4:Y:S04]  /*7340*/  LDL R219, [R1+0x88] ;  /* 0x0000880001db7983 */ /* 0x000f280000100800 */
[----:B------:R-:W5:Y:S04]  /*7350*/  LDL R218, [R1+0x8c] ;  /* 0x00008c0001da7983 */ /* 0x000f680000100800 */
[----:B------:R-:W5:Y:S01]  /*7360*/  LDL R216, [R1+0x70] ;  /* 0x0000700001d87983 */ /* 0x000f620000100800 */
[----:B-1----:R-:W-:Y:S01]  /*7370*/  FADD.FTZ R170, R215, R170 ;  /* 0x000000aad7aa7221 */ /* 0x002fe20000010000 */
[----:B0-----:R-:W-:-:S02]  /*7380*/  FSEL R215, R217, RZ, !P5 ;  /* 0x000000ffd9d77208 */ /* 0x001fc40006800000 */
[----:B------:R-:W5:Y:S01]  /*7390*/  LDL R223, [R1+0x74] ;  /* 0x0000740001df7983 */ /* 0x000f620000100800 */
[----:B------:R-:W-:Y:S02]  /*73a0*/  FFMA.FTZ R212, R170, R221, UR8 ;  /* 0x00000008aad47e23 */ /* 0x000fe400080100dd */
[----:B------:R-:W0:Y:S01]  /*73b0*/  @!P2 LDC.64 R170, c[0x0][0x250] ;  /* 0x00009400ffaaab82 */ /* 0x000e220000000a00 */
[C---:B------:R-:W-:Y:S01]  /*73c0*/  FADD.FTZ R131, -R215.reuse, R131 ;  /* 0x00000083d7837221 */ /* 0x040fe20000010100 */
[C---:B------:R-:W-:Y:S01]  /*73d0*/  FADD.FTZ R128, -R215.reuse, R128 ;  /* 0x00000080d7807221 */ /* 0x040fe20000010100 */
[C---:B------:R-:W-:Y:S01]  /*73e0*/  FADD.FTZ R130, -R215.reuse, R130 ;  /* 0x00000082d7827221 */ /* 0x040fe20000010100 */
[----:B------:R-:W-:Y:S01]  /*73f0*/  FADD.FTZ R129, -R215, R129 ;  /* 0x00000081d7817221 */ /* 0x000fe20000010100 */
[----:B------:R-:W5:Y:S01]  /*7400*/  LDL R221, [R1+0x7c] ;  /* 0x00007c0001dd7983 */ /* 0x000f620000100800 */
[----:B0-----:R-:W-:-:S05]  /*7410*/  @!P2 IMAD.WIDE R170, R35, 0x4, R170 ;  /* 0x0000000423aaa825 */ /* 0x001fca00078e02aa */
[----:B------:R0:W-:Y:S02]  /*7420*/  @!P2 STG.E desc[UR4][R170.64], R217 ;  /* 0x000000d9aa00a986 */ /* 0x0001e4000c101904 */
[----:B0-----:R-:W-:Y:S01]  /*7430*/  FMUL.FTZ R170, R217, R217 ;  /* 0x000000d9d9aa7220 */ /* 0x001fe20000410000 */
[----:B------:R-:W-:Y:S01]  /*7440*/  FADD.FTZ R127, -R215, R127 ;  /* 0x0000007fd77f7221 */ /* 0x000fe20000010100 */
[----:B------:R-:W5:Y:S03]  /*7450*/  LDL R217, [R1+0x6c] ;  /* 0x00006c0001d97983 */ /* 0x000f660000100800 */
[----:B------:R-:W-:-:S05]  /*7460*/  FSEL R170, R170, RZ, P5 ;  /* 0x000000ffaaaa7208 */ /* 0x000fca0002800000 */
[----:B------:R-:W-:Y:S02]  /*7470*/  FADD.FTZ R212, R212, R170 ;  /* 0x000000aad4d47221 */ /* 0x000fe40000010000 */
[----:B------:R-:W0:Y:S04]  /*7480*/  @!P2 LDC.64 R170, c[0x0][0x258] ;  /* 0x00009600ffaaab82 */ /* 0x000e280000000a00 */
[----:B------:R-:W1:Y:S02]  /*7490*/  MUFU.RSQ R212, R212 ;  /* 0x000000d400d47308 */ /* 0x000e640000001400 */
[C---:B-1----:R-:W-:Y:S01]  /*74a0*/  FMUL.FTZ R131, R212.reuse, R131 ;  /* 0x00000083d4837220 */ /* 0x042fe20000410000 */
[C---:B------:R-:W-:Y:S01]  /*74b0*/  FMUL.FTZ R130, R212.reuse, R130 ;  /* 0x00000082d4827220 */ /* 0x040fe20000410000 */
[----:B------:R-:W-:Y:S01]  /*74c0*/  FMUL.FTZ R129, R212, R129 ;  /* 0x00000081d4817220 */ /* 0x000fe20000410000 */
[----:B0-----:R-:W-:-:S04]  /*74d0*/  @!P2 IMAD.WIDE R170, R35, 0x4, R170 ;  /* 0x0000000423aaa825 */ /* 0x001fc800078e02aa */
[C---:B------:R-:W-:Y:S01]  /*74e0*/  FMUL.FTZ R128, R212.reuse, R128 ;  /* 0x00000080d4807220 */ /* 0x040fe20000410000 */
[----:B------:R0:W-:Y:S01]  /*74f0*/  @!P2 STG.E desc[UR4][R170.64], R212 ;  /* 0x000000d4aa00a986 */ /* 0x0001e2000c101904 */
[----:B------:R-:W-:Y:S01]  /*7500*/  FMUL.FTZ R127, R212, R127 ;  /* 0x0000007fd47f7220 */ /* 0x000fe20000410000 */
[----:B0-----:R-:W-:-:S04]  /*7510*/  LEA R170, P2, R183, UR10, 0x4 ;  /* 0x0000000ab7aa7c11 */ /* 0x001fc8000f8420ff */
[----:B------:R-:W-:Y:S02]  /*7520*/  LEA.HI.X R171, R183, UR11, RZ, 0x4, P2 ;  /* 0x0000000bb7ab7c11 */ /* 0x000fe400090f24ff */
[----:B------:R-:W5:Y:S01]  /*7530*/  LDL R183, [R1+0x54] ;  /* 0x0000540001b77983 */ /* 0x000f620000100800 */
[----:B--2---:R-:W-:-:S03]  /*7540*/  FFMA.FTZ R131, R222, R131, R192 ;  /* 0x00000083de837223 */ /* 0x004fc600000100c0 */
[----:B------:R-:W2:Y:S01]  /*7550*/  LDL R222, [R1+0x78] ;  /* 0x0000780001de7983 */ /* 0x000ea20000100800 */
[----:B---3--:R-:W-:-:S03]  /*7560*/  FFMA.FTZ R130, R220, R130, R193 ;  /* 0x00000082dc827223 */ /* 0x008fc600000100c1 */
[----:B------:R-:W3:Y:S01]  /*7570*/  LDL R220, [R1+0x60] ;  /* 0x0000600001dc7983 */ /* 0x000ee20000100800 */
[----:B----4-:R-:W-:-:S03]  /*7580*/  FFMA.FTZ R129, R219, R129, R194 ;  /* 0x00000081db817223 */ /* 0x010fc600000100c2 */
[----:B------:R-:W4:Y:S01]  /*7590*/  LDL R219, [R1+0x64] ;  /* 0x0000640001db7983 */ /* 0x000f220000100800 */
[----:B-----5:R-:W-:-:S03]  /*75a0*/  FFMA.FTZ R128, R218, R128, R195 ;  /* 0x00000080da807223 */ /* 0x020fc600000100c3 */
[----:B------:R-:W5:Y:S01]  /*75b0*/  LDL R218, [R1+0x68] ;  /* 0x0000680001da7983 */ /* 0x000f620000100800 */
[----:B------:R-:W-:-:S03]  /*75c0*/  FFMA.FTZ R127, R216, R127, R188 ;  /* 0x0000007fd87f7223 */ /* 0x000fc600000100bc */
[----:B------:R0:W-:Y:S04]  /*75d0*/  STG.E.128 desc[UR4][R170.64], R128 ;  /* 0x00000080aa007986 */ /* 0x0001e8000c101d04 */
[----:B------:R-:W5:Y:S04]  /*75e0*/  LDL R216, [R1+0x50] ;  /* 0x0000500001d87983 */ /* 0x000f680000100800 */
[----:B0-----:R-:W5:Y:S01]  /*75f0*/  LDL R171, [R1+0x58] ;  /* 0x0000580001ab7983 */ /* 0x001f620000100800 */
[----:B------:R-:W0:Y:S03]  /*7600*/  LDC.64 R128, c[0x0][0x2b8] ;  /* 0x0000ae00ff807b82 */ /* 0x000e260000000a00 */
[----:B------:R-:W5:Y:S01]  /*7610*/  LDL R170, [R1+0x5c] ;  /* 0x00005c0001aa7983 */ /* 0x000f620000100800 */
[C---:B------:R-:W-:Y:S01]  /*7620*/  FADD.FTZ R126, -R215.reuse, R126 ;  /* 0x0000007ed77e7221 */ /* 0x040fe20000010100 */
[C---:B------:R-:W-:Y:S01]  /*7630*/  FADD.FTZ R125, -R215.reuse, R125 ;  /* 0x0000007dd77d7221 */ /* 0x040fe20000010100 */
[----:B------:R-:W-:-:S02]  /*7640*/  FADD.FTZ R124, -R215, R124 ;  /* 0x0000007cd77c7221 */ /* 0x000fc40000010100 */
[C---:B------:R-:W-:Y:S01]  /*7650*/  FMUL.FTZ R126, R212.reuse, R126 ;  /* 0x0000007ed47e7220 */ /* 0x040fe20000410000 */
[C---:B------:R-:W-:Y:S01]  /*7660*/  FMUL.FTZ R125, R212.reuse, R125 ;  /* 0x0000007dd47d7220 */ /* 0x040fe20000410000 */
[C---:B------:R-:W-:Y:S01]  /*7670*/  FMUL.FTZ R124, R212.reuse, R124 ;  /* 0x0000007cd47c7220 */ /* 0x040fe20000410000 */
[C---:B------:R-:W-:Y:S01]  /*7680*/  FADD.FTZ R123, -R215.reuse, R123 ;  /* 0x0000007bd77b7221 */ /* 0x040fe20000010100 */
[C---:B------:R-:W-:Y:S01]  /*7690*/  FADD.FTZ R122, -R215.reuse, R122 ;  /* 0x0000007ad77a7221 */ /* 0x040fe20000010100 */
[C---:B------:R-:W-:Y:S01]  /*76a0*/  FADD.FTZ R121, -R215.reuse, R121 ;  /* 0x00000079d7797221 */ /* 0x040fe20000010100 */
[----:B------:R-:W-:Y:S01]  /*76b0*/  FADD.FTZ R120, -R215, R120 ;  /* 0x00000078d7787221 */ /* 0x000fe20000010100 */
[----:B------:R-:W-:Y:S01]  /*76c0*/  FFMA.FTZ R126, R223, R126, R189 ;  /* 0x0000007edf7e7223 */ /* 0x000fe200000100bd */
[----:B------:R-:W-:Y:S01]  /*76d0*/  FFMA.FTZ R124, R221, R124, R191 ;  /* 0x0000007cdd7c7223 */ /* 0x000fe200000100bf */
[C---:B------:R-:W-:Y:S01]  /*76e0*/  FMUL.FTZ R123, R212.reuse, R123 ;  /* 0x0000007bd47b7220 */ /* 0x040fe20000410000 */
[C---:B------:R-:W-:Y:S01]  /*76f0*/  FMUL.FTZ R122, R212.reuse, R122 ;  /* 0x0000007ad47a7220 */ /* 0x040fe20000410000 */
[C---:B------:R-:W-:Y:S01]  /*7700*/  FMUL.FTZ R121, R212.reuse, R121 ;  /* 0x00000079d4797220 */ /* 0x040fe20000410000 */
[----:B------:R-:W-:Y:S01]  /*7710*/  FMUL.FTZ R120, R212, R120 ;  /* 0x00000078d4787220 */ /* 0x000fe20000410000 */
[----:B0-----:R-:W-:-:S04]  /*7720*/  IMAD.WIDE.U32 R130, R181, 0x10, R128 ;  /* 0x00000010b5827825 */ /* 0x001fc800078e0080 */
[C---:B------:R-:W-:Y:S01]  /*7730*/  FADD.FTZ R119, -R215.reuse, R119 ;  /* 0x00000077d7777221 */ /* 0x040fe20000010100 */
[C---:B------:R-:W-:Y:S01]  /*7740*/  FADD.FTZ R118, -R215.reuse, R118 ;  /* 0x00000076d7767221 */ /* 0x040fe20000010100 */
[C---:B------:R-:W-:Y:S01]  /*7750*/  FADD.FTZ R117, -R215.reuse, R117 ;  /* 0x00000075d7757221 */ /* 0x040fe20000010100 */
[----:B------:R-:W-:Y:S01]  /*7760*/  FADD.FTZ R116, -R215, R116 ;  /* 0x00000074d7747221 */ /* 0x000fe20000010100 */
[----:B------:R-:W-:Y:S01]  /*7770*/  FFMA.FTZ R120, R217, R120, R187 ;  /* 0x00000078d9787223 */ /* 0x000fe200000100bb */
[C---:B------:R-:W-:Y:S01]  /*7780*/  FMUL.FTZ R119, R212.reuse, R119 ;  /* 0x00000077d4777220 */ /* 0x040fe20000410000 */
[C---:B------:R-:W-:Y:S01]  /*7790*/  FMUL.FTZ R118, R212.reuse, R118 ;  /* 0x00000076d4767220 */ /* 0x040fe20000410000 */
[C---:B------:R-:W-:Y:S01]  /*77a0*/  FMUL.FTZ R117, R212.reuse, R117 ;  /* 0x00000075d4757220 */ /* 0x040fe20000410000 */
[----:B------:R-:W-:Y:S02]  /*77b0*/  FMUL.FTZ R116, R212, R116 ;  /* 0x00000074d4747220 */ /* 0x000fe40000410000 */
[----:B------:R-:W-:Y:S01]  /*77c0*/  FFMA.FTZ R118, R183, R118, R160 ;  /* 0x00000076b7767223 */ /* 0x000fe200000100a0 */
[----:B--2---:R-:W-:Y:S01]  /*77d0*/  FFMA.FTZ R125, R222, R125, R190 ;  /* 0x0000007dde7d7223 */ /* 0x004fe200000100be */
[----:B---3--:R-:W-:-:S04]  /*77e0*/  FFMA.FTZ R123, R220, R123, R184 ;  /* 0x0000007bdc7b7223 */ /* 0x008fc800000100b8 */
[----:B------:R0:W-:Y:S01]  /*77f0*/  STG.E.128 desc[UR4][R130.64], R124 ;  /* 0x0000007c82007986 */ /* 0x0001e2000c101d04 */
[----:B----4-:R-:W-:Y:S01]  /*7800*/  FFMA.FTZ R122, R219, R122, R185 ;  /* 0x0000007adb7a7223 */ /* 0x010fe200000100b9 */
[----:B-----5:R-:W-:Y:S01]  /*7810*/  FFMA.FTZ R121, R218, R121, R186 ;  /* 0x00000079da797223 */ /* 0x020fe200000100ba */
[----:B0-----:R-:W-:-:S04]  /*7820*/  IMAD.WIDE.U32 R124, R180, 0x10, R128 ;  /* 0x00000010b47c7825 */ /* 0x001fc800078e0080 */
[----:B------:R-:W-:Y:S01]  /*7830*/  FFMA.FTZ R119, R216, R119, R33 ;  /* 0x00000077d8777223 */ /* 0x000fe20000010021 */
[----:B------:R0:W-:Y:S01]  /*7840*/  STG.E.128 desc[UR4][R124.64], R120 ;  /* 0x000000787c007986 */ /* 0x0001e2000c101d04 */
[----:B------:R-:W-:Y:S01]  /*7850*/  FFMA.FTZ R117, R171, R117, R34 ;  /* 0x00000075ab757223 */ /* 0x000fe20000010022 */
[----:B------:R-:W-:Y:S01]  /*7860*/  FFMA.FTZ R116, R170, R116, R182 ;  /* 0x00000074aa747223 */ /* 0x000fe200000100b6 */
[C---:B------:R-:W-:Y:S01]  /*7870*/  FADD.FTZ R126, -R215.reuse, R85 ;  /* 0x00000055d77e7221 */ /* 0x040fe20000010100 */
[C---:B------:R-:W-:Y:S01]  /*7880*/  FADD.FTZ R127, -R215.reuse, R86 ;  /* 0x00000056d77f7221 */ /* 0x040fe20000010100 */
[----:B------:R-:W-:Y:S01]  /*7890*/  FADD.FTZ R130, -R215, R87 ;  /* 0x00000057d7827221 */ /* 0x000fe20000010100 */
[----:B------:R-:W2:Y:S01]  /*78a0*/  LDL R85, [R1+0x4c] ;  /* 0x00004c0001557983 */ /* 0x000ea20000100800 */
[----:B0-----:R-:W-:-:S03]  /*78b0*/  IMAD.WIDE.U32 R120, R179, 0x10, R128 ;  /* 0x00000010b3787825 */ /* 0x001fc600078e0080 */
[----:B------:R-:W3:Y:S04]  /*78c0*/  LDL R86, [R1+0x48] ;  /* 0x0000480001567983 */ /* 0x000ee80000100800 */
[----:B------:R0:W-:Y:S04]  /*78d0*/  STG.E.128 desc[UR4][R120.64], R116 ;  /* 0x0000007478007986 */ /* 0x0001e8000c101d04 */
[----:B------:R-:W4:Y:S01]  /*78e0*/  LDL R87, [R1+0x44] ;  /* 0x0000440001577983 */ /* 0x000f220000100800 */
[----:B------:R-:W-:-:S03]  /*78f0*/  FADD.FTZ R170, -R215, R89 ;  /* 0x00000059d7aa7221 */ /* 0x000fc60000010100 */
[----:B------:R-:W5:Y:S01]  /*7900*/  LDL R89, [R1+0x3c] ;  /* 0x00003c0001597983 */ /* 0x000f620000100800 */
[----:B0-----:R-:W-:-:S03]  /*7910*/  FADD.FTZ R121, -R215, R80 ;  /* 0x00000050d7797221 */ /* 0x001fc60000010100 */
        /* <DEDUP_REMOVED lines=21> */
[C---:B------:R-:W-:Y:S01]  /*7a70*/  FMUL.FTZ R43, R212.reuse, R115 ;  /* 0x00000073d42b7220 */ /* 0x040fe20000410000 */
[----:B------:R-:W-:Y:S01]  /*7a80*/  FADD.FTZ R97, -R215, R60 ;  /* 0x0000003cd7617221 */ /* 0x000fe20000010100 */
[C---:B------:R-:W-:Y:S01]  /*7a90*/  FMUL.FTZ R60, R212.reuse, R108 ;  /* 0x0000006cd43c7220 */ /* 0x040fe20000410000 */
[----:B------:R-:W-:Y:S01]  /*7aa0*/  FMUL.FTZ R108, R212, R40 ;  /* 0x00000028d46c7220 */ /* 0x000fe20000410000 */
[----:B------:R-:W-:-:S04]  /*7ab0*/  IMAD.WIDE.U32 R178, R178, 0x10, R128 ;  /* 0x00000010b2b27825 */ /* 0x000fc800078e0080 */
        /* <DEDUP_REMOVED lines=50> */
[----:B------:R-:W-:Y:S01]  /*7de0*/  FMUL.FTZ R64, R212, R224 ;  /* 0x000000e0d4407220 */ /* 0x000fe20000410000 */
[----:B------:R-:W5:Y:S04]  /*7df0*/  LDL R226, [R1+0x18] ;  /* 0x0000180001e27983 */ /* 0x000f680000100800 */
[----:B------:R-:W5:Y:S04]  /*7e00*/  LDL R225, [R1+0x1c] ;  /* 0x00001c0001e17983 */ /* 0x000f680000100800 */
[----:B------:R-:W5:Y:S04]  /*7e10*/  LDL R224, [R1] ;  /* 0x0000000001e07983 */ /* 0x000f680000100800 */
[----:B------:R-:W5:Y:S04]  /*7e20*/  LDL R223, [R1+0x4] ;  /* 0x0000040001df7983 */ /* 0x000f680000100800 */
[----:B------:R-:W5:Y:S04]  /*7e30*/  LDL R222, [R1+0x8] ;  /* 0x0000080001de7983 */ /* 0x000f680000100800 */
[----:B------:R-:W5:Y:S01]  /*7e40*/  LDL R221, [R1+0xc] ;  /* 0x00000c0001dd7983 */ /* 0x000f620000100800 */
[----:B--2---:R-:W-:Y:S01]  /*7e50*/  FFMA.FTZ R40, R85, R56, R159 ;  /* 0x0000003855287223 */ /* 0x004fe2000001009f */
[----:B---3--:R-:W-:Y:S01]  /*7e60*/  FFMA.FTZ R41, R86, R41, R32 ;  /* 0x0000002956297223 */ /* 0x008fe20000010020 */
[----:B----4-:R-:W-:Y:S01]  /*7e70*/  FFMA.FTZ R42, R87, R42, R158 ;  /* 0x0000002a572a7223 */ /* 0x010fe2000001009e */
[----:B-----5:R-:W-:Y:S01]  /*7e80*/  FFMA.FTZ R56, R89, R60, R157 ;  /* 0x0000003c59387223 */ /* 0x020fe2000001009d */
[----:B------:R-:W-:-:S02]  /*7e90*/  IMAD.WIDE.U32 R60, R164, 0x10, R128 ;  /* 0x00000010a43c7825 */ /* 0x000fc400078e0080 */
[----:B------:R-:W2:Y:S02]  /*7ea0*/  LDL R164, [R1+0x14] ;  /* 0x0000140001a47983 */ /* 0x000ea40000100800 */
[----:B------:R-:W-:-:S05]  /*7eb0*/  FFMA.FTZ R43, R80, R43, R31 ;  /* 0x0000002b502b7223 */ /* 0x000fca000001001f */
[----:B------:R0:W-:Y:S04]  /*7ec0*/  STG.E.128 desc[UR4][R178.64], R40 ;  /* 0x00000028b2007986 */ /* 0x0001e8000c101d04 */
[----:B0-----:R-:W3:Y:S04]  /*7ed0*/  LDL R43, [R1+0x20] ;  /* 0x00002000012b7983 */ /* 0x001ee80000100800 */
[----:B------:R-:W4:Y:S04]  /*7ee0*/  LDL R42, [R1+0x24] ;  /* 0x00002400012a7983 */ /* 0x000f280000100800 */
[----:B------:R-:W5:Y:S04]  /*7ef0*/  LDL R41, [R1+0x28] ;  /* 0x0000280001297983 */ /* 0x000f680000100800 */
[----:B------:R-:W5:Y:S04]  /*7f00*/  LDL R178, [R1+0x2c] ;  /* 0x00002c0001b27983 */ /* 0x000f680000100800 */
[----:B------:R-:W5:Y:S01]  /*7f10*/  LDL R179, [R1+0x10] ;  /* 0x0000100001b37983 */ /* 0x000f620000100800 */
        /* <DEDUP_REMOVED lines=54> */
[----:B------:R-:W-:Y:S01]  /*8280*/  IMAD.WIDE.U32 R68, R165, 0x10, R128 ;  /* 0x00000010a5447825 */ /* 0x000fe200078e0080 */
[----:B------:R0:W-:Y:S03]  /*8290*/  STG.E.128 desc[UR4][R60.64], R56 ;  /* 0x000000383c007986 */ /* 0x0001e6000c101d04 */
[----:B------:R-:W-:Y:S01]  /*82a0*/  FFMA.FTZ R63, R224, R63, R23 ;  /* 0x0000003fe03f7223 */ /* 0x000fe20000010017 */
[----:B------:R-:W-:Y:S01]  /*82b0*/  FFMA.FTZ R62, R223, R62, R150 ;  /* 0x0000003edf3e7223 */ /* 0x000fe20000010096 */
[----:B------:R-:W-:-:S04]  /*82c0*/  IMAD.WIDE.U32 R70, R166, 0x10, R128 ;  /* 0x00000010a6467825 */ /* 0x000fc800078e0080 */
[----:B------:R-:W-:Y:S01]  /*82d0*/  FFMA.FTZ R67, R249, R67, R21 ;  /* 0x00000043f9437223 */ /* 0x000fe20000010015 */
[----:B------:R-:W-:Y:S01]  /*82e0*/  FFMA.FTZ R66, R250, R66, R148 ;  /* 0x00000042fa427223 */ /* 0x000fe20000010094 */
[----:B------:R-:W-:Y:S01]  /*82f0*/  FFMA.FTZ R65, R251, R65, R22 ;  /* 0x00000041fb417223 */ /* 0x000fe20000010016 */
[----:B------:R-:W-:-:S04]  /*8300*/  IMAD.WIDE.U32 R90, R167, 0x10, R128 ;  /* 0x00000010a75a7825 */ /* 0x000fc800078e0080 */
[----:B------:R-:W-:Y:S01]  /*8310*/  FFMA.FTZ R64, R252, R64, R149 ;  /* 0x00000040fc407223 */ /* 0x000fe20000010095 */
[----:B------:R-:W-:-:S04]  /*8320*/  IMAD.WIDE.U32 R92, R168, 0x10, R128 ;  /* 0x00000010a85c7825 */ /* 0x000fc800078e0080 */
[----:B------:R-:W-:-:S04]  /*8330*/  IMAD.WIDE.U32 R80, R169, 0x10, R128 ;  /* 0x00000010a9507825 */ /* 0x000fc800078e0080 */
[----:B0-----:R-:W-:Y:S01]  /*8340*/  FFMA.FTZ R57, R226, R183, R26 ;  /* 0x000000b7e2397223 */ /* 0x001fe2000001001a */
        /* <DEDUP_REMOVED lines=12> */
[----:B--2---:R-:W-:Y:S01]  /*8410*/  FFMA.FTZ R58, R164, R215, R152 ;  /* 0x000000d7a43a7223 */ /* 0x004fe20000010098 */
[----:B---3--:R-:W-:Y:S01]  /*8420*/  FFMA.FTZ R43, R43, R220, R27 ;  /* 0x000000dc2b2b7223 */ /* 0x008fe2000001001b */
[----:B----4-:R-:W-:Y:S01]  /*8430*/  FFMA.FTZ R42, R42, R219, R154 ;  /* 0x000000db2a2a7223 */ /* 0x010fe2000001009a */
[----:B-----5:R-:W-:Y:S01]  /*8440*/  FFMA.FTZ R41, R41, R218, R28 ;  /* 0x000000da29297223 */ /* 0x020fe2000001001c */
[----:B------:R-:W-:Y:S01]  /*8450*/  FFMA.FTZ R40, R178, R217, R155 ;  /* 0x000000d9b2287223 */ /* 0x000fe2000001009b */
[----:B------:R-:W-:-:S04]  /*8460*/  FFMA.FTZ R59, R179, R216, R25 ;  /* 0x000000d8b33b7223 */ /* 0x000fc80000010019 */
[----:B------:R0:W-:Y:S04]  /*8470*/  STG.E.128 desc[UR4][R68.64], R40 ;  /* 0x0000002844007986 */ /* 0x0001e8000c101d04 */
[----:B------:R1:W-:Y:S04]  /*8480*/  STG.E.128 desc[UR4][R70.64], R56 ;  /* 0x0000003846007986 */ /* 0x0003e8000c101d04 */
[----:B------:R2:W-:Y:S04]  /*8490*/  STG.E.128 desc[UR4][R90.64], R60 ;  /* 0x0000003c5a007986 */ /* 0x0005e8000c101d04 */
[----:B------:R-:W-:Y:S01]  /*84a0*/  STG.E.128 desc[UR4][R92.64], R64 ;  /* 0x000000405c007986 */ /* 0x000fe2000c101d04 */
[----:B0-----:R-:W-:Y:S01]  /*84b0*/  FFMA.FTZ R43, R245, R180, R19 ;  /* 0x000000b4f52b7223 */ /* 0x001fe20000010013 */
[----:B------:R-:W-:Y:S01]  /*84c0*/  FFMA.FTZ R42, R246, R171, R146 ;  /* 0x000000abf62a7223 */ /* 0x000fe20000010092 */
[----:B------:R-:W-:Y:S01]  /*84d0*/  FFMA.FTZ R41, R247, R170, R20 ;  /* 0x000000aaf7297223 */ /* 0x000fe20000010014 */
[----:B------:R-:W-:-:S05]  /*84e0*/  FFMA.FTZ R40, R248, R131, R147 ;  /* 0x00000083f8287223 */ /* 0x000fca0000010093 */
[----:B------:R0:W-:Y:S01]  /*84f0*/  STG.E.128 desc[UR4][R80.64], R40 ;  /* 0x0000002850007986 */ /* 0x0001e2000c101d04 */
[----:B-1----:R-:W-:Y:S01]  /*8500*/  FFMA.FTZ R59, R241, R130, R17 ;  /* 0x00000082f13b7223 */ /* 0x002fe20000010011 */
[----:B------:R-:W-:Y:S01]  /*8510*/  FFMA.FTZ R58, R242, R127, R144 ;  /* 0x0000007ff23a7223 */ /* 0x000fe20000010090 */
[----:B------:R-:W-:Y:S01]  /*8520*/  FFMA.FTZ R57, R243, R126, R18 ;  /* 0x0000007ef3397223 */ /* 0x000fe20000010012 */
[----:B------:R-:W-:Y:S01]  /*8530*/  FFMA.FTZ R56, R244, R125, R145 ;  /* 0x0000007df4387223 */ /* 0x000fe20000010091 */
[----:B--2---:R-:W-:Y:S01]  /*8540*/  FFMA.FTZ R63, R237, R124, R15 ;  /* 0x0000007ced3f7223 */ /* 0x004fe2000001000f */
[----:B------:R-:W-:Y:S01]  /*8550*/  FFMA.FTZ R62, R238, R123, R142 ;  /* 0x0000007bee3e7223 */ /* 0x000fe2000001008e */
[----:B------:R-:W-:Y:S01]  /*8560*/  FFMA.FTZ R61, R239, R122, R16 ;  /* 0x0000007aef3d7223 */ /* 0x000fe20000010010 */
[----:B------:R-:W-:Y:S01]  /*8570*/  FFMA.FTZ R60, R240, R121, R143 ;  /* 0x00000079f03c7223 */ /* 0x000fe2000001008f */
[----:B0-----:R-:W0:Y:S01]  /*8580*/  LDC.64 R80, c[0x0][0x210] ;  /* 0x00008400ff507b82 */ /* 0x001e220000000a00 */
        /* <DEDUP_REMOVED lines=8> */
[----:B------:R1:W-:Y:S01]  /*8610*/  STG.E.128 desc[UR4][R82.64], R56 ;  /* 0x0000003852007986 */ /* 0x0003e2000c101d04 */
[----:B------:R-:W-:Y:S01]  /*8620*/  FFMA.FTZ R43, R213, R112, R9 ;  /* 0x00000070d52b7223 */ /* 0x000fe20000010009 */
[----:B------:R-:W-:Y:S01]  /*8630*/  FFMA.FTZ R42, R214, R111, R136 ;  /* 0x0000006fd62a7223 */ /* 0x000fe20000010088 */
[----:B------:R-:W-:Y:S01]  /*8640*/  FFMA.FTZ R41, R227, R110, R10 ;  /* 0x0000006ee3297223 */ /* 0x000fe2000001000a */
[----:B------:R-:W-:Y:S01]  /*8650*/  FFMA.FTZ R40, R228, R109, R137 ;  /* 0x0000006de4287223 */ /* 0x000fe20000010089 */
[----:B------:R2:W-:Y:S04]  /*8660*/  STG.E.128 desc[UR4][R84.64], R60 ;  /* 0x0000003c54007986 */ /* 0x0005e8000c101d04 */
[----:B------:R3:W-:Y:S04]  /*8670*/  STG.E.128 desc[UR4][R86.64], R64 ;  /* 0x0000004056007986 */ /* 0x0007e8000c101d04 */
        /* <DEDUP_REMOVED lines=9> */
[----:B---3--:R-:W-:Y:S01]  /*8710*/  FFMA.FTZ R67, R200, R100, R3 ;  /* 0x00000064c8437223 */ /* 0x008fe20000010003 */
[----:B------:R-:W-:Y:S01]  /*8720*/  FFMA.FTZ R66, R201, R99, R38 ;  /* 0x00000063c9427223 */ /* 0x000fe20000010026 */
[----:B------:R-:W-:Y:S01]  /*8730*/  FFMA.FTZ R65, R202, R98, R4 ;  /* 0x00000062ca417223 */ /* 0x000fe20000010004 */
[----:B------:R-:W-:Y:S01]  /*8740*/  FFMA.FTZ R64, R203, R97, R39 ;  /* 0x00000061cb407223 */ /* 0x000fe20000010027 */
[----:B----4-:R-:W-:Y:S01]  /*8750*/  FFMA.FTZ R71, R196, R212, R0 ;  /* 0x000000d4c4477223 */ /* 0x010fe20000010000 */
[----:B------:R-:W-:Y:S01]  /*8760*/  FFMA.FTZ R70, R197, R96, R36 ;  /* 0x00000060c5467223 */ /* 0x000fe20000010024 */
[----:B------:R-:W-:Y:S01]  /*8770*/  FFMA.FTZ R69, R198, R95, R2 ;  /* 0x0000005fc6457223 */ /* 0x000fe20000010002 */
[----:B------:R-:W-:Y:S01]  /*8780*/  FFMA.FTZ R68, R199, R94, R37 ;  /* 0x0000005ec7447223 */ /* 0x000fe20000010025 */
[----:B------:R1:W-:Y:S04]  /*8790*/  STG.E.128 desc[UR4][R72.64], R40 ;  /* 0x0000002848007986 */ /* 0x0003e8000c101d04 */
[----:B------:R1:W-:Y:S01]  /*87a0*/  STG.E.128 desc[UR4][R74.64], R56 ;  /* 0x000000384a007986 */ /* 0x0003e2000c101d04 */
[----:B0-----:R-:W-:-:S03]  /*87b0*/  LEA R35, R80, R35, 0x2 ;  /* 0x0000002350237211 */ /* 0x001fc600078e10ff */
[----:B------:R1:W-:Y:S04]  /*87c0*/  STG.E.128 desc[UR4][R76.64], R60 ;  /* 0x0000003c4c007986 */ /* 0x0003e8000c101d04 */
[----:B------:R1:W-:Y:S04]  /*87d0*/  STG.E.128 desc[UR4][R78.64], R64 ;  /* 0x000000404e007986 */ /* 0x0003e8000c101d04 */
[----:B------:R1:W-:Y:S01]  /*87e0*/  STG.E.128 desc[UR4][R128.64], R68 ;  /* 0x0000004480007986 */ /* 0x0003e2000c101d04 */
[----:B------:R-:W-:-:S13]  /*87f0*/  ISETP.GE.AND P2, PT, R35, R81, PT ;  /* 0x000000512300720c */ /* 0x000fda0003f46270 */
[----:B------:R-:W-:Y:S05]  /*8800*/  @!P2 BRA `(.L_x_53435) ;  /* 0xffffff9000f8a947 */ /* 0x000fea000383ffff */
[----:B------:R-:W-:Y:S05]  /*8810*/  EXIT ;  /* 0x000000000000794d */ /* 0x000fea0003800000 */
.L_x_53434:
        /* <DEDUP_REMOVED lines=8> */
.L_x_53437:
[----:B------:R-:W-:Y:S05]  /*88a0*/  BSYNC B0 ;  /* 0x0000000000007941 */ /* 0x000fea0003800000 */
.L_x_53436:
        /* <DEDUP_REMOVED lines=9> */
.L_x_53438:
[----:B------:R-:W-:Y:S01]  /*8940*/  HFMA2.MMA R212, -RZ, RZ, 0, 2.384185791015625e-07 ;  /* 0x00000004ffd47435 */ /* 0x000fe200000001ff */
[----:B------:R-:W-:Y:S01]  /*8950*/  FADD.FTZ R215, R215, R170 ;  /* 0x000000aad7d77221 */ /* 0x000fe20000010000 */
[----:B------:R-:W-:-:S04]  /*8960*/  MOV R170, 0xffffffff ;  /* 0xffffffff00aa7802 */ /* 0x000fc80000000f00 */
[----:B------:R-:W-:-:S07]  /*8970*/  MOV R219, R215 ;  /* 0x000000d700db7202 */ /* 0x000fce0000000f00 */
[----:B------:R-:W-:Y:S05]  /*8980*/  WARPSYNC.COLLECTIVE R170, `(.L_x_53439) ;  /* 0x00000000aa087348 */ /* 0x000fea0003c00000 */
[----:B------:R0:W1:Y:S02]  /*8990*/  SHFL.BFLY P3, R170, R219, R212, R171 ;  /* 0x0c0000d4dbaa7389 */ /* 0x00006400000600ab */
[----:B01----:R-:W-:Y:S01]  /*89a0*/  ENDCOLLECTIVE ;  /* 0x000000000000791b */ /* 0x003fe20003800000 */
.L_x_53439:
[----:B------:R-:W-:Y:S01]  /*89b0*/  HFMA2.MMA R212, -RZ, RZ, 0, 4.76837158203125e-07 ;  /* 0x00000008ffd47435 */ /* 0x000fe200000001ff */
[----:B------:R-:W-:Y:S01]  /*89c0*/  FADD.FTZ R215, R215, R170 ;  /* 0x000000aad7d77221 */ /* 0x000fe20000010000 */
[----:B------:R-:W-:-:S04]  /*89d0*/  MOV R170, 0xffffffff ;  /* 0xffffffff00aa7802 */ /* 0x000fc80000000f00 */
[----:B------:R-:W-:-:S07]  /*89e0*/  MOV R219, R215 ;  /* 0x000000d700db7202 */ /* 0x000fce0000000f00 */
[----:B------:R-:W-:Y:S05]  /*89f0*/  WARPSYNC.COLLECTIVE R170, `(.L_x_53440) ;  /* 0x00000000aa087348 */ /* 0x000fea0003c00000 */
[----:B------:R0:W1:Y:S02]  /*8a00*/  SHFL.BFLY P3, R170, R219, R212, R171 ;  /* 0x0c0000d4dbaa7389 */ /* 0x00006400000600ab */
[----:B01----:R-:W-:Y:S01]  /*8a10*/  ENDCOLLECTIVE ;  /* 0x000000000000791b */ /* 0x003fe20003800000 */
.L_x_53440:
[----:B------:R-:W-:Y:S01]  /*8a20*/  HFMA2.MMA R212, -RZ, RZ, 0, 9.5367431640625e-07 ;  /* 0x00000010ffd47435 */ /* 0x000fe200000001ff */
[----:B------:R-:W-:Y:S01]  /*8a30*/  FADD.FTZ R215, R215, R170 ;  /* 0x000000aad7d77221 */ /* 0x000fe20000010000 */
[----:B------:R-:W-:-:S04]  /*8a40*/  MOV R170, 0xffffffff ;  /* 0xffffffff00aa7802 */ /* 0x000fc80000000f00 */
[----:B------:R-:W-:-:S07]  /*8a50*/  MOV R219, R215 ;  /* 0x000000d700db7202 */ /* 0x000fce0000000f00 */
[----:B------:R-:W-:Y:S05]  /*8a60*/  WARPSYNC.COLLECTIVE R170, `(.L_x_53441) ;  /* 0x00000000aa087348 */ /* 0x000fea0003c00000 */
[----:B------:R0:W1:Y:S02]  /*8a70*/  SHFL.BFLY P3, R170, R219, R212, R171 ;  /* 0x0c0000d4dbaa7389 */ /* 0x00006400000600ab */
[----:B01----:R-:W-:Y:S01]  /*8a80*/  ENDCOLLECTIVE ;  /* 0x000000000000791b */ /* 0x003fe20003800000 */
.L_x_53441:
        /* <DEDUP_REMOVED lines=169> */
.L_x_53442:
[----:B------:R-:W-:Y:S01]  /*9520*/  HFMA2.MMA R212, -RZ, RZ, 0, 1.1920928955078125e-07 ;  /* 0x00000002ffd47435 */ /* 0x000fe200000001ff */
[----:B------:R-:W-:Y:S01]  /*9530*/  FADD.FTZ R215, R215, R170 ;  /* 0x000000aad7d77221 */ /* 0x000fe20000010000 */
[----:B------:R-:W-:-:S04]  /*9540*/  MOV R170, 0xffffffff ;  /* 0xffffffff00aa7802 */ /* 0x000fc80000000f00 */
[----:B------:R-:W-:-:S07]  /*9550*/  MOV R219, R215 ;  /* 0x000000d700db7202 */ /* 0x000fce0000000f00 */
[----:B------:R-:W-:Y:S05]  /*9560*/  WARPSYNC.COLLECTIVE R170, `(.L_x_53443) ;  /* 0x00000000aa087348 */ /* 0x000fea0003c00000 */
[----:B------:R0:W1:Y:S02]  /*9570*/  SHFL.BFLY P3, R170, R219, R212, R171 ;  /* 0x0c0000d4dbaa7389 */ /* 0x00006400000600ab */
[----:B01----:R-:W-:Y:S01]  /*9580*/  ENDCOLLECTIVE ;  /* 0x000000000000791b */ /* 0x003fe20003800000 */
.L_x_53443:
[----:B------:R-:W-:Y:S01]  /*9590*/  HFMA2.MMA R212, -RZ, RZ, 0, 2.384185791015625e-07 ;  /* 0x00000004ffd47435 */ /* 0x000fe200000001ff */
[----:B------:R-:W-:Y:S01]  /*95a0*/  FADD.FTZ R215, R215, R170 ;  /* 0x000000aad7d77221 */ /* 0x000fe20000010000 */
[----:B------:R-:W-:-:S04]  /*95b0*/  MOV R170, 0xffffffff ;  /* 0xffffffff00aa7802 */ /* 0x000fc80000000f00 */
[----:B------:R-:W-:-:S07]  /*95c0*/  MOV R219, R215 ;  /* 0x000000d700db7202 */ /* 0x000fce0000000f00 */
[----:B------:R-:W-:Y:S05]  /*95d0*/  WARPSYNC.COLLECTIVE R170, `(.L_x_53444) ;  /* 0x00000000aa087348 */ /* 0x000fea0003c00000 */
[----:B------:R0:W1:Y:S02]  /*95e0*/  SHFL.BFLY P3, R170, R219, R212, R171 ;  /* 0x0c0000d4dbaa7389 */ /* 0x00006400000600ab */
[----:B01----:R-:W-:Y:S01]  /*95f0*/  ENDCOLLECTIVE ;  /* 0x000000000000791b */ /* 0x003fe20003800000 */
.L_x_53444:
[----:B------:R-:W-:Y:S01]  /*9600*/  HFMA2.MMA R212, -RZ, RZ, 0, 4.76837158203125e-07 ;  /* 0x00000008ffd47435 */ /* 0x000fe200000001ff */
[----:B------:R-:W-:Y:S01]  /*9610*/  FADD.FTZ R215, R215, R170 ;  /* 0x000000aad7d77221 */ /* 0x000fe20000010000 */
[----:B------:R-:W-:-:S04]  /*9620*/  MOV R170, 0xffffffff ;  /* 0xffffffff00aa7802 */ /* 0x000fc80000000f00 */
[----:B------:R-:W-:-:S07]  /*9630*/  MOV R219, R215 ;  /* 0x000000d700db7202 */ /* 0x000fce0000000f00 */
[----:B------:R-:W-:Y:S05]  /*9640*/  WARPSYNC.COLLECTIVE R170, `(.L_x_53445) ;  /* 0x00000000aa087348 */ /* 0x000fea0003c00000 */
[----:B------:R0:W1:Y:S02]  /*9650*/  SHFL.BFLY P3, R170, R219, R212, R171 ;  /* 0x0c0000d4dbaa7389 */ /* 0x00006400000600ab */
[----:B01----:R-:W-:Y:S01]  /*9660*/  ENDCOLLECTIVE ;  /* 0x000000000000791b */ /* 0x003fe20003800000 */
.L_x_53445:
[----:B------:R-:W-:Y:S01]  /*9670*/  HFMA2.MMA R212, -RZ, RZ, 0, 9.5367431640625e-07 ;  /* 0x00000010ffd47435 */ /* 0x000fe200000001ff */
[----:B------:R-:W-:Y:S01]  /*9680*/  FADD.FTZ R215, R215, R170 ;  /* 0x000000aad7d77221 */ /* 0x000fe20000010000 */
[----:B------:R-:W-:-:S04]  /*9690*/  MOV R170, 0xffffffff ;  /* 0xffffffff00aa7802 */ /* 0x000fc80000000f00 */
[----:B------:R-:W-:-:S07]  /*96a0*/  MOV R219, R215 ;  /* 0x000000d700db7202 */ /* 0x000fce0000000f00 */
[----:B------:R-:W-:Y:S05]  /*96b0*/  WARPSYNC.COLLECTIVE R170, `(.L_x_53446) ;  /* 0x00000000aa087348 */ /* 0x000fea0003c00000 */
[----:B------:R0:W1:Y:S02]  /*96c0*/  SHFL.BFLY P3, R170, R219, R212, R171 ;  /* 0x0c0000d4dbaa7389 */ /* 0x00006400000600ab */
[----:B01----:R-:W-:Y:S01]  /*96d0*/  ENDCOLLECTIVE ;  /* 0x000000000000791b */ /* 0x003fe20003800000 */
.L_x_53446:
[----:B------:R-:W-:Y:S05]  /*96e0*/  BRA `(.L_x_53447) ;  /* 0xffffffdc000c7947 */ /* 0x000fea000383ffff */
.L_x_53448:
        /* <DEDUP_REMOVED lines=9> */
.L_x_66101:


//--------------------- .text._ZN10layer_norm31ln_parallel_residual_fwd_kernelINS_13Kernel_traitsI6__halfffffjLj2560ELj1ELj4ELj1ELj16ENS_18Kernel_traits_baseILj2560ES2_ffffjLj128EEEEELb1ELb0ELb0EEEvNS_9FwdParamsE --------------------------
	.section	.text._ZN10layer_norm31ln_parallel_residual_fwd_kernelINS_13Kernel_traitsI6__halfffffjLj2560ELj1ELj4ELj1ELj16ENS_18Kernel_traits_baseILj2560ES2_ffffjLj128EEEEELb1ELb0ELb0EEEvNS_9FwdParamsE,"ax",@progbits
	.align	128
        .global         _ZN10layer_norm31ln_parallel_residual_fwd_kernelINS_13Kernel_traitsI6__halfffffjLj2560ELj1ELj4ELj1ELj16ENS_18Kernel_traits_baseILj2560ES2_ffffjLj128EEEEELb1ELb0ELb0EEEvNS_9FwdParamsE
        .type           _ZN10layer_norm31ln_parallel_residual_fwd_kernelINS_13Kernel_traitsI6__halfffffjLj2560ELj1ELj4ELj1ELj16ENS_18Kernel_traits_baseILj2560ES2_ffffjLj128EEEEELb1ELb0ELb0EEEvNS_9FwdParamsE,@function
        .size           _ZN10layer_norm31ln_parallel_residual_fwd_kernelINS_13Kernel_traitsI6__halfffffjLj2560ELj1ELj4ELj1ELj16ENS_18Kernel_traits_baseILj2560ES2_ffffjLj128EEEEELb1ELb0ELb0EEEvNS_9FwdParamsE,(.L_x_66102 - _ZN10layer_norm31ln_parallel_residual_fwd_kernelINS_13Kernel_traitsI6__halfffffjLj2560ELj1ELj4ELj1ELj16ENS_18Kernel_traits_baseILj2560ES2_ffffjLj128EEEEELb1ELb0ELb0EEEvNS_9FwdParamsE)
        .other          _ZN10layer_norm31ln_parallel_residual_fwd_kernelINS_13Kernel_traitsI6__halfffffjLj2560ELj1ELj4ELj1ELj16ENS_18Kernel_traits_baseILj2560ES2_ffffjLj128EEEEELb1ELb0ELb0EEEvNS_9FwdParamsE,@"STO_CUDA_ENTRY STV_DEFAULT"
_ZN10layer_norm31ln_parallel_residual_fwd_kernelINS_13Kernel_traitsI6__halfffffjLj2560ELj1ELj4ELj1ELj16ENS_18Kernel_traits_baseILj2560ES2_ffffjLj128EEEEELb1ELb0ELb0EEEvNS_9FwdParamsE:
.text._ZN10layer_norm31ln_parallel_residual_fwd_kernelINS_13Kernel_traitsI6__halfffffjLj2560ELj1ELj4ELj1ELj16ENS_18Kernel_traits_baseILj2560ES2_ffffjLj128EEEEELb1ELb0ELb0EEEvNS_9FwdParamsE:
        /* <DEDUP_REMOVED lines=13> */
[----:B0-----:R-:W-:-:S06]  /*00d0*/  @P0 IMAD.MOV.U32 R7, RZ, RZ, R177 ;  /* 0x000000ffff070224 */ /* 0x001fcc00078e00b1 */
[----:B------:R-:W3:Y:S01]  /*00e0*/  @P0 LDG.E.64 R6, desc[UR4][R6.64] ;  /* 0x0000000406060981 */ /* 0x000ee2000c1e1b00 */
[----:B------:R-:W-:Y:S01]  /*00f0*/  ULDC UR8, c[0x0][0x0] ;  /* 0x0000000000087ab9 */ /* 0x000fe20000000800 */
[----:B------:R-:W-:Y:S01]  /*0100*/  LOP3.LUT R5, R5, 0xffffbfff, RZ, 0xc0, !PT ;  /* 0xffffbfff05057812 */ /* 0x000fe200078ec0ff */
[----:B------:R-:W-:Y:S01]  /*0110*/  BSSY B0, `(.L_x_53449) ;  /* 0x000005c000007945 */ /* 0x000fe20003800000 */
[----:B------:R-:W0:Y:S01]  /*0120*/  S2R R33, SR_TID.X ;  /* 0x0000000000217919 */ /* 0x000e220000002100 */
[----:B------:R-:W-:Y:S01]  /*0130*/  LOP3.LUT R37, R37, 0xfffffffd, RZ, 0xc0, !PT ;  /* 0xfffffffd25257812 */ /* 0x000fe200078ec0ff */
        /* <DEDUP_REMOVED lines=22> */
[----:B------:R-:W0:Y:S01]  /*02a0*/  LDC R9, c[0x0][0x218] ;  /* 0x00008600ff097b82 */ /* 0x000e220000000800 */
        /* <DEDUP_REMOVED lines=12> */
[----:B------:R-:W-:-:S03]  /*0370*/  LOP3.LUT R7, R7, UR9, R8, 0x96, !PT ;  /* 0x0000000907077c12 */ /* 0x000fc6000f8e9608 */
[----:B------:R-:W-:Y:S01]  /*0380*/  IMAD.MOV.U32 R8, RZ, RZ, R16 ;  /* 0x000000ffff087224 */ /* 0x000fe200078e0010 */
        /* <DEDUP_REMOVED lines=18> */
[----:B------:R-:W-:Y:S01]  /*04b0*/  IMAD.WIDE.U32 R6, R7, -0x2daee0ad, RZ ;  /* 0xd2511f5307067825 */ /* 0x000fe200078e00ff */
[----:B------:R-:W-:Y:S02]  /*04c0*/  @P5 LOP3.LUT R37, R37, 0x2, RZ, 0xfc, !PT ;  /* 0x0000000225255812 */ /* 0x000fe400078efcff */
[----:B------:R-:W-:Y:S01]  /*04d0*/  LOP3.LUT R5, R5, 0x7fffffff, RZ, 0xc0, !PT ;  /* 0x7fffffff05057812 */ /* 0x000fe200078ec0ff */
[----:B------:R-:W-:Y:S01]  /*04e0*/  IMAD.WIDE.U32 R12, R12, -0x2daee0ad, RZ ;  /* 0xd2511f530c0c7825 */ /* 0x000fe200078e00ff */
[----:B------:R-:W-:Y:S02]  /*04f0*/  LOP3.LUT R37, R37, 0xfffffffe, RZ, 0xc0, !PT ;  /* 0xfffffffe25257812 */ /* 0x000fe400078ec0ff */
[----:B------:R-:W-:Y:S02]  /*0500*/  LOP3.LUT R9, R7, UR15, R14, 0x96, !PT ;  /* 0x0000000f07097c12 */ /* 0x000fe4000f8e960e */
[----:B------:R-:W-:-:S02]  /*0510*/  @P4 LOP3.LUT R37, R37, 0x1, RZ, 0xfc, !PT ;  /* 0x0000000125254812 */ /* 0x000fc400078efcff */
[----:B------:R-:W-:Y:S02]  /*0520*/  @P3 LOP3.LUT R5, R5, 0x80000000, RZ, 0xfc, !PT ;  /* 0x8000000005053812 */ /* 0x000fe400078efcff */
[----:B------:R-:W-:Y:S01]  /*0530*/  LOP3.LUT R38, R13, UR17, R6, 0x96, !PT ;  /* 0x000000110d267c12 */ /* 0x000fe2000f8e9606 */
        /* <DEDUP_REMOVED lines=15> */
[----:B------:R0:W5:Y:S01]  /*0630*/  @P0 LDG.E.64 R154, desc[UR4][R6.64] ;  /* 0x00000004069a0981 */ /* 0x000162000c1e1b00 */
[C---:B------:R-:W-:Y:S02]  /*0640*/  @P1 IADD3.X R17, R15.reuse, UR29, RZ, P2, !PT ;  /* 0x0000001d0f111c10 */ /* 0x040fe400097fe4ff */
[----:B------:R-:W-:Y:S01]  /*0650*/  IADD3 R14, P2, R14, UR26, RZ ;  /* 0x0000001a0e0e7c10 */ /* 0x000fe2000ff5e0ff */
[----:B------:R-:W5:Y:S03]  /*0660*/  LDG.E.64 R78, desc[UR4][R78.64] ;  /* 0x000000044e4e7981 */ /* 0x000f66000c1e1b00 */
[----:B------:R-:W-:Y:S01]  /*0670*/  IADD3.X R15, R15, UR27, RZ, P2, !PT ;  /* 0x0000001b0f0f7c10 */ /* 0x000fe200097fe4ff */
[----:B------:R0:W5:Y:S05]  /*0680*/  @P1 LDG.E.64 R152, desc[UR4][R16.64] ;  /* 0x0000000410981981 */ /* 0x00016a000c1e1b00 */
[----:B------:R-:W5:Y:S01]  /*0690*/  LDG.E.64 R14, desc[UR4][R14.64] ;  /* 0x000000040e0e7981 */ /* 0x000f62000c1e1b00 */
[----:B------:R-:W-:-:S02]  /*06a0*/  LOP3.LUT R8, R8, 0x20, RZ, 0xfc, !PT ;  /* 0x0000002008087812 */ /* 0x000fc400078efcff */
[----:B------:R-:W-:Y:S02]  /*06b0*/  @!P0 CS2R R154, SRZ ;  /* 0x00000000009a8805 */ /* 0x000fe4000001ff00 */
[----:B0-----:R-:W-:-:S07]  /*06c0*/  @!P1 CS2R R152, SRZ ;  /* 0x0000000000989805 */ /* 0x001fce000001ff00 */
.L_x_53450:
[----:B------:R-:W-:Y:S05]  /*06d0*/  BSYNC B0 ;  /* 0x0000000000007941 */ /* 0x000fea0003800000 */
.L_x_53449:
        /* <DEDUP_REMOVED lines=23> */
[----:B------:R-:W-:Y:S01]  /*0850*/  VIADD R8, R8, 0x20 ;  /* 0x0000002008087836 */ /* 0x000fe20000000000 */
[----:B------:R-:W-:-:S02]  /*0860*/  @!P0 CS2R R150, SRZ ;  /* 0x0000000000968805 */ /* 0x000fc4000001ff00 */
[----:B0-----:R-:W-:-:S07]  /*0870*/  @!P1 CS2R R148, SRZ ;  /* 0x0000000000949805 */ /* 0x001fce000001ff00 */
.L_x_53452:
[----:B------:R-:W-:Y:S05]  /*0880*/  BSYNC B0 ;  /* 0x0000000000007941 */ /* 0x000fea0003800000 */
.L_x_53451:
        /* <DEDUP_REMOVED lines=23> */
[----:B------:R-:W-:-:S02]  /*0a00*/  IADD3 R8, R8, 0x20, RZ ;  /* 0x0000002008087810 */ /* 0x000fc40007ffe0ff */
[----:B------:R-:W-:Y:S02]  /*0a10*/  @!P0 CS2R R146, SRZ ;  /* 0x0000000000928805 */ /* 0x000fe4000001ff00 */
[----:B0-----:R-:W-:-:S07]  /*0a20*/  @!P1 CS2R R144, SRZ ;  /* 0x0000000000909805 */ /* 0x001fce000001ff00 */
.L_x_53454:
[----:B------:R-:W-:Y:S05]  /*0a30*/  BSYNC B0 ;  /* 0x0000000000007941 */ /* 0x000fea0003800000 */
.L_x_53453:
        /* <DEDUP_REMOVED lines=26> */
.L_x_53456:
[----:B------:R-:W-:Y:S05]  /*0be0*/  BSYNC B0 ;  /* 0x0000000000007941 */ /* 0x000fea0003800000 */
.L_x_53455:
        /* <DEDUP_REMOVED lines=23> */
[----:B0-----:R-:W-:Y:S02]  /*0d60*/  IMAD.WIDE.U32 R28, R8, 0x8, R28 ;  /* 0x00000008081c7825 */ /* 0x001fe400078e001c */
[----:B------:R0:W5:Y:S01]  /*0d70*/  @P0 LDG.E.64 R136, desc[UR4][R10.64] ;  /* 0x000000040a880981 */ /* 0x000162000c1e1b00 */
[----:B------:R-:W-:-:S03]  /*0d80*/  ISETP.NE.AND.EX P1, PT, RZ, UR27, PT, P1 ;  /* 0x0000001bff007c0c */ /* 0x000fc6000bf25310 */
[----:B------:R-:W5:Y:S10]  /*0d90*/  LDG.E.64 R28, desc[UR4][R28.64] ;  /* 0x000000041c1c7981 */ /* 0x000f74000c1e1b00 */
[----:B------:R-:W-:-:S04]  /*0da0*/  @P1 LEA R6, P2, R8, UR26, 0x3 ;  /* 0x0000001a08061c11 */ /* 0x000fc8000f8418ff */
[----:B------:R-:W-:-:S05]  /*0db0*/  @P1 LEA.HI.X R7, R8, UR27, RZ, 0x3, P2 ;  /* 0x0000001b08071c11 */ /* 0x000fca00090f1cff */
[----:B------:R0:W5:Y:S01]  /*0dc0*/  @P1 LDG.E.64 R138, desc[UR4][R6.64] ;  /* 0x00000004068a1981 */ /* 0x000162000c1e1b00 */
[----:B------:R-:W-:Y:S01]  /*0dd0*/  VIADD R8, R8, 0x20 ;  /* 0x0000002008087836 */ /* 0x000fe20000000000 */
[----:B------:R-:W-:Y:S02]  /*0de0*/  @!P0 CS2R R136, SRZ ;  /* 0x0000000000888805 */ /* 0x000fe4000001ff00 */
[----:B0-----:R-:W-:-:S07]  /*0df0*/  @!P1 CS2R R138, SRZ ;  /* 0x00000000008a9805 */ /* 0x001fce000001ff00 */
.L_x_53458:
[----:B------:R-:W-:Y:S05]  /*0e00*/  BSYNC B0 ;  /* 0x0000000000007941 */ /* 0x000fea0003800000 */
.L_x_53457:
        /* <DEDUP_REMOVED lines=25> */
[----:B0-----:R-:W-:Y:S01]  /*0fa0*/  IMAD.WIDE.U32 R32, R8, 0x8, R32 ;  /* 0x0000000808207825 */ /* 0x001fe200078e0020 */
[----:B------:R0:W5:Y:S02]  /*0fb0*/  @P0 LDG.E.64 R134, desc[UR4][R6.64] ;  /* 0x0000000406860981 */ /* 0x000164000c1e1b00 */
[----:B------:R-:W-:-:S03]  /*0fc0*/  ISETP.NE.AND.EX P1, PT, RZ, UR27, PT, P1 ;  /* 0x0000001bff007c0c */ /* 0x000fc6000bf25310 */
[----:B------:R-:W5:Y:S10]  /*0fd0*/  LDG.E.64 R32, desc[UR4][R32.64] ;  /* 0x0000000420207981 */ /* 0x000f74000c1e1b00 */
[----:B------:R-:W-:-:S04]  /*0fe0*/  @P1 IADD3 R12, P2, R12, UR26, RZ ;  /* 0x0000001a0c0c1c10 */ /* 0x000fc8000ff5e0ff */
[----:B------:R-:W-:-:S05]  /*0ff0*/  @P1 IADD3.X R13, R13, UR27, RZ, P2, !PT ;  /* 0x0000001b0d0d1c10 */ /* 0x000fca00097fe4ff */
[----:B------:R0:W5:Y:S01]  /*1000*/  @P1 LDG.E.64 R132, desc[UR4][R12.64] ;  /* 0x000000040c841981 */ /* 0x000162000c1e1b00 */
[----:B------:R-:W-:Y:S02]  /*1010*/  IADD3 R8, R8, 0x20, RZ ;  /* 0x0000002008087810 */ /* 0x000fe40007ffe0ff */
[----:B------:R-:W-:Y:S02]  /*1020*/  @!P0 CS2R R134, SRZ ;  /* 0x0000000000868805 */ /* 0x000fe4000001ff00 */
[----:B0-----:R-:W-:-:S07]  /*1030*/  @!P1 CS2R R132, SRZ ;  /* 0x0000000000849805 */ /* 0x001fce000001ff00 */
.L_x_53460:
[----:B------:R-:W-:Y:S05]  /*1040*/  BSYNC B0 ;  /* 0x0000000000007941 */ /* 0x000fea0003800000 */
.L_x_53459:
        /* <DEDUP_REMOVED lines=34> */
.L_x_53462:
[----:B------:R-:W-:Y:S05]  /*1270*/  BSYNC B0 ;  /* 0x0000000000007941 */ /* 0x000fea0003800000 */
.L_x_53461:
        /* <DEDUP_REMOVED lines=26> */
[----:B------:R-:W-:Y:S01]  /*1420*/  VIADD R8, R8, 0x20 ;  /* 0x0000002008087836 */ /* 0x000fe20000000000 */
[----:B------:R-:W-:Y:S02]  /*1430*/  @!P0 CS2R R126, SRZ ;  /* 0x00000000007e8805 */ /* 0x000fe4000001ff00 */
[----:B0-----:R-:W-:-:S07]  /*1440*/  @!P1 CS2R R124, SRZ ;  /* 0x00000000007c9805 */ /* 0x001fce000001ff00 */
.L_x_53464:
[----:B------:R-:W-:Y:S05]  /*1450*/  BSYNC B0 ;  /* 0x0000000000007941 */ /* 0x000fea0003800000 */
.L_x_53463:
        /* <DEDUP_REMOVED lines=30> */
.L_x_53466:
[----:B------:R-:W-:Y:S05]  /*1640*/  BSYNC B0 ;  /* 0x0000000000007941 */ /* 0x000fea0003800000 */
.L_x_53465:
        /* <DEDUP_REMOVED lines=29> */
.L_x_53468:
[----:B------:R-:W-:Y:S05]  /*1820*/  BSYNC B0 ;  /* 0x0000000000007941 */ /* 0x000fea0003800000 */
.L_x_53467:
        /* <DEDUP_REMOVED lines=29> */
.L_x_53470:
[----:B------:R-:W-:Y:S05]  /*1a00*/  BSYNC B0 ;  /* 0x0000000000007941 */ /* 0x000fea0003800000 */
.L_x_53469:
        /* <DEDUP_REMOVED lines=29> */
.L_x_53472:
[----:B------:R-:W-:Y:S05]  /*1be0*/  BSYNC B0 ;  /* 0x0000000000007941 */ /* 0x000fea0003800000 */
.L_x_53471:
        /* <DEDUP_REMOVED lines=29> */
.L_x_53474:
[----:B------:R-:W-:Y:S05]  /*1dc0*/  BSYNC B0 ;  /* 0x0000000000007941 */ /* 0x000fea0003800000 */
.L_x_53473:
        /* <DEDUP_REMOVED lines=29> */
.L_x_53476:
[----:B------:R-:W-:Y:S05]  /*1fa0*/  BSYNC B0 ;  /* 0x0000000000007941 */ /* 0x000fea0003800000 */
.L_x_53475:
        /* <DEDUP_REMOVED lines=29> */
.L_x_53478:
[----:B------:R-:W-:Y:S05]  /*2180*/  BSYNC B0 ;  /* 0x0000000000007941 */ /* 0x000fea0003800000 */
.L_x_53477:
        /* <DEDUP_REMOVED lines=29> */
.L_x_53480:
[----:B------:R-:W-:Y:S05]  /*2360*/  BSYNC B0 ;  /* 0x0000000000007941 */ /* 0x000fea0003800000 */
.L_x_53479:
        /* <DEDUP_REMOVED lines=29> */
.L_x_53482:
[----:B------:R-:W-:Y:S05]  /*2540*/  BSYNC B0 ;  /* 0x0000000000007941 */ /* 0x000fea0003800000 */
.L_x_53481:
        /* <DEDUP_REMOVED lines=21> */
[----:B------:R-:W-:Y:S02]  /*26a0*/  ISETP.NE.AND.EX P1, PT, RZ, UR27, PT, P1 ;  /* 0x0000001bff007c0c */ /* 0x000fe4000bf25310 */
[----:B------:R0:W5:Y:S11]  /*26b0*/  LDG.E.64 R166, desc[UR4][R158.64] ;  /* 0x000000049ea67981 */ /* 0x000176000c1e1b00 */
[----:B------:R-:W-:-:S04]  /*26c0*/  @P1 IADD3 R156, P2, R156, UR26, RZ ;  /* 0x0000001a9c9c1c10 */ /* 0x000fc8000ff5e0ff */
[----:B------:R-:W-:-:S05]  /*26d0*/  @P1 IADD3.X R157, R9, UR27, RZ, P2, !PT ;  /* 0x0000001b099d1c10 */ /* 0x000fca00097fe4ff */
[----:B------:R0:W5:Y:S01]  /*26e0*/  @P1 LDG.E.64 R84, desc[UR4][R156.64] ;  /* 0x000000049c541981 */ /* 0x000162000c1e1b00 */
[----:B------:R-:W-:Y:S01]  /*26f0*/  VIADD R8, R8, 0x20 ;  /* 0x0000002008087836 */ /* 0x000fe20000000000 */
[----:B------:R-:W-:Y:S02]  /*2700*/  @!P0 CS2R R86, SRZ ;  /* 0x0000000000568805 */ /* 0x000fe4000001ff00 */
[----:B0-----:R-:W-:-:S07]  /*2710*/  @!P1 CS2R R84, SRZ ;  /* 0x0000000000549805 */ /* 0x001fce000001ff00 */
.L_x_53484:
[----:B------:R-:W-:Y:S05]  /*2720*/  BSYNC B0 ;  /* 0x0000000000007941 */ /* 0x000fea0003800000 */
.L_x_53483:
        /* <DEDUP_REMOVED lines=28> */
[----:B0-----:R-:W-:-:S07]  /*28f0*/  @!P1 CS2R R158, SRZ ;  /* 0x00000000009e9805 */ /* 0x001fce000001ff00 */
.L_x_53486:
[----:B------:R-:W-:Y:S05]  /*2900*/  BSYNC B0 ;  /* 0x0000000000007941 */ /* 0x000fea0003800000 */
.L_x_53485:
        /* <DEDUP_REMOVED lines=18> */
[----:B------:R-:W-:Y:S02]  /*2a30*/  ISETP.NE.U32.AND P1, PT, RZ, UR26, PT ;  /* 0x0000001aff007c0c */ /* 0x000fe4000bf25070 */
[----:B------:R1:W5:Y:S02]  /*2a40*/  @P0 LDG.E.64 R160, desc[UR4][R82.64] ;  /* 0x0000000452a00981 */ /* 0x000364000c1e1b00 */
[----:B------:R-:W-:-:S13]  /*2a50*/  ISETP.NE.AND.EX P1, PT, RZ, UR27, PT, P1 ;  /* 0x0000001bff007c0c */ /* 0x000fda000bf25310 */
[----:B------:R-:W-:-:S04]  /*2a60*/  @P1 IADD3 R178, P2, R178, UR26, RZ ;  /* 0x0000001ab2b21c10 */ /* 0x000fc8000ff5e0ff */
[----:B------:R-:W-:Y:S01]  /*2a70*/  @P1 IADD3.X R179, R9, UR27, RZ, P2, !PT ;  /* 0x0000001b09b31c10 */ /* 0x000fe200097fe4ff */
[----:B0-----:R-:W-:-:S04]  /*2a80*/  IMAD.WIDE.U32 R8, R8, 0x8, R180 ;  /* 0x0000000808087825 */ /* 0x001fc800078e00b4 */
[----:B------:R1:W5:Y:S04]  /*2a90*/  @P1 LDG.E.64 R162, desc[UR4][R178.64] ;  /* 0x00000004b2a21981 */ /* 0x000368000c1e1b00 */
[----:B------:R-:W5:Y:S01]  /*2aa0*/  LDG.E.64 R8, desc[UR4][R8.64] ;  /* 0x0000000408087981 */ /* 0x000f62000c1e1b00 */
[----:B------:R-:W-:Y:S02]  /*2ab0*/  @!P0 CS2R R160, SRZ ;  /* 0x0000000000a08805 */ /* 0x000fe4000001ff00 */
[----:B-1----:R-:W-:-:S07]  /*2ac0*/  @!P1 CS2R R162, SRZ ;  /* 0x0000000000a29805 */ /* 0x002fce000001ff00 */
.L_x_53488:
[----:B------:R-:W-:Y:S05]  /*2ad0*/  BSYNC B0 ;  /* 0x0000000000007941 */ /* 0x000fea0003800000 */
.L_x_53487:
[----:B------:R-:W-:Y:S01]  /*2ae0*/  ULDC UR26, c[0x0][0x214] ;  /* 0x00008500001a7ab9 */ /* 0x000fe20000000800 */
[----:B------:R-:W-:Y:S02]  /*2af0*/  LOP3.LUT R10, R13, UR23, R10, 0x96, !PT ;  /* 0x000000170d0a7c12 */ /* 0x000fe4000f8e960a */
[----:B------:R-:W-:-:S13]  /*2b00*/  ISETP.GE.AND P0, PT, R6, UR26, PT ;  /* 0x0000001a06007c0c */ /* 0x000fda000bf06270 */
[----:B------:R-:W-:Y:S05]  /*2b10*/  @P0 EXIT ;  /* 0x000000000000094d */ /* 0x000fea0003800000 */
[----:B-----5:R-:W-:Y:S01]  /*2b20*/  MOV R185, R8 ;  /* 0x0000000800b97202 */ /* 0x020fe20000000f00 */
[--C-:B------:R-:W-:Y:S01]  /*2b30*/  IMAD.MOV.U32 R187, RZ, RZ, R9.reuse ;  /* 0x000000ffffbb7224 */ /* 0x100fe200078e0009 */
[--C-:B------:R-:W-:Y:S01]  /*2b40*/  SHF.R.U64 R186, R8, 0x10, R9.reuse ;  /* 0x0000001008ba7819 */ /* 0x100fe20000001209 */
[----:B------:R-:W-:Y:S01]  /*2b50*/  IMAD R8, R7, -0x2daee0ad, RZ ;  /* 0xd2511f5307087824 */ /* 0x000fe200078e02ff */
[----:B------:R-:W-:Y:S01]  /*2b60*/  SHF.R.U32.HI R188, RZ, 0x10, R9 ;  /* 0x00000010ffbc7819 */ /* 0x000fe20000011609 */
[----:B------:R-:W-:Y:S01]  /*2b70*/  IMAD.HI.U32 R9, R12, -0x2daee0ad, RZ ;  /* 0xd2511f530c097827 */ /* 0x000fe200078e00ff */
[----:B------:R-:W-:Y:S01]  /*2b80*/  STL [R1+0x2fc], R3 ;  /* 0x0002fc0301007387 */ /* 0x000fe20000100800 */
[----:B------:R-:W-:Y:S01]  /*2b90*/  MOV R192, R16 ;  /* 0x0000001000c07202 */ /* 0x000fe20000000f00 */
[----:B------:R-:W-:Y:S01]  /*2ba0*/  ULDC UR37, c[0x0][0x218] ;  /* 0x0000860000257ab9 */ /* 0x000fe20000000800 */
[----:B------:R-:W-:Y:S01]  /*2bb0*/  HADD2.F32 R193, -RZ, R154.H0_H0 ;  /* 0x2000009affc17230 */ /* 0x000fe20000004100 */
[----:B------:R-:W-:Y:S01]  /*2bc0*/  STL [R1+0x2f8], R2 ;  /* 0x0002f80201007387 */ /* 0x000fe20000100800 */
[----:B------:R-:W-:Y:S01]  /*2bd0*/  LOP3.LUT R8, R9, UR25, R8, 0x96, !PT ;  /* 0x0000001909087c12 */ /* 0x000fe2000f8e9608 */
[----:B------:R-:W-:Y:S01]  /*2be0*/  HADD2.F32 R9, -RZ, R155.H0_H0 ;  /* 0x2000009bff097230 */ /* 0x000fe20000004100 */
[----:B------:R-:W-:Y:S01]  /*2bf0*/  MOV R195, R79 ;  /* 0x0000004f00c37202 */ /* 0x000fe20000000f00 */
[----:B------:R-:W-:Y:S01]  /*2c00*/  STL [R1+0x2f4], R0 ;  /* 0x0002f40001007387 */ /* 0x000fe20000100800 */
[----:B------:R-:W-:Y:S01]  /*2c10*/  IMAD R7, R189, -0x326172a9, RZ ;  /* 0xcd9e8d57bd077824 */ /* 0x000fe200078e02ff */
[--C-:B------:R-:W-:Y:S01]  /*2c20*/  SHF.R.U64 R11, R78, 0x10, R79.reuse ;  /* 0x000000104e0b7819 */ /* 0x100fe2000000124f */
[----:B------:R-:W-:Y:S01]  /*2c30*/  IMAD.HI.U32 R191, R10, -0x326172a9, RZ ;  /* 0xcd9e8d570abf7827 */ /* 0x000fe200078e00ff */
[----:B------:R0:W-:Y:S01]  /*2c40*/  STL [R1+0x2f0], R193 ;  /* 0x0002f0c101007387 */ /* 0x0001e20000100800 */
[----:B------:R-:W-:Y:S01]  /*2c50*/  SHF.R.U32.HI R13, RZ, 0x10, R79 ;  /* 0x00000010ff0d7819 */ /* 0x000fe2000001164f */
[----:B------:R-:W-:Y:S01]  /*2c60*/  ULDC.U8 UR27, c[0x0][0x2a0] ;  /* 0x0000a800001b7ab9 */ /* 0x000fe20000000000 */
[----:B------:R-:W-:Y:S01]  /*2c70*/  IMAD.MOV.U32 R196, RZ, RZ, R14 ;  /* 0x000000ffffc47224 */ /* 0x000fe200078e000e */
[----:B------:R1:W-:Y:S01]  /*2c80*/  STL [R1+0x2ec], R9 ;  /* 0x0002ec0901007387 */ /* 0x0003e20000100800 */
[----:B------:R-:W-:Y:S01]  /*2c90*/  LOP3.LUT R7, R191, UR24, R7, 0x96, !PT ;  /* 0x00000018bf077c12 */ /* 0x000fe2000f8e9607 */
[----:B------:R-:W-:Y:S01]  /*2ca0*/  IMAD.MOV.U32 R194, RZ, RZ, R15 ;  /* 0x000000ffffc27224 */ /* 0x000fe200078e000f */
[----:B------:R-:W-:Y:S01]  /*2cb0*/  SHF.R.U64 R191, R154, 0x10, R155 ;  /* 0x000000109abf7819 */ /* 0x000fe2000000129b */
[----:B------:R-:W-:Y:S01]  /*2cc0*/  IMAD.MOV.U32 R197, RZ, RZ, R17 ;  /* 0x000000ffffc57224 */ /* 0x000fe200078e0011 */
[----:B------:R-:W-:Y:S01]  /*2cd0*/  SHF.R.U32.HI R154, RZ, 0x10, R155 ;  /* 0x00000010ff9a7819 */ /* 0x000fe2000001169b */
[----:B0-----:R-:W-:Y:S01]  /*2ce0*/  HADD2.F32 R193, -RZ, R152.H0_H0 ;  /* 0x20000098ffc17230 */ /* 0x001fe20000004100 */
[--C-:B------:R-:W-:Y:S01]  /*2cf0*/  SHF.R.U64 R155, R152, 0x10, R153.reuse ;  /* 0x00000010989b7819 */ /* 0x100fe20000001299 */
[----:B------:R-:W-:Y:S01]  /*2d00*/  IMAD.MOV.U32 R198, RZ, RZ, R78 ;  /* 0x000000ffffc67224 */ /* 0x000fe200078e004e */
[----:B------:R-:W-:Y:S01]  /*2d10*/  SHF.R.U32.HI R152, RZ, 0x10, R153 ;  /* 0x00000010ff987819 */ /* 0x000fe20000011699 */
[----:B-1----:R-:W-:Y:S01]  /*2d20*/  HADD2.F32 R9, -RZ, R153.H0_H0 ;  /* 0x20000099ff097230 */ /* 0x002fe20000004100 */
[----:B------:R0:W-:Y:S01]  /*2d30*/  STL [R1+0x2e8], R193 ;  /* 0x0002e8c101007387 */ /* 0x0001e20000100800 */
[----:B------:R-:W-:Y:S01]  /*2d40*/  SHF.R.U64 R153, R150, 0x10, R151 ;  /* 0x0000001096997819 */ /* 0x000fe20000001297 */
[----:B------:R-:W-:Y:S01]  /*2d50*/  IMAD.MOV.U32 R3, RZ, RZ, R18 ;  /* 0x000000ffff037224 */ /* 0x000fe200078e0012 */
[--C-:B------:R-:W-:Y:S01]  /*2d60*/  SHF.R.U64 R14, R14, 0x10, R15.reuse ;  /* 0x000000100e0e7819 */ /* 0x100fe2000000120f */
[----:B------:R1:W-:Y:S01]  /*2d70*/  STL [R1+0x2e4], R9 ;  /* 0x0002e40901007387 */ /* 0x0003e20000100800 */
[----:B------:R-:W-:Y:S01]  /*2d80*/  SHF.R.U32.HI R15, RZ, 0x10, R15 ;  /* 0x00000010ff0f7819 */ /* 0x000fe2000001160f */
[----:B------:R-:W-:Y:S01]  /*2d90*/  IMAD.MOV.U32 R0, RZ, RZ, R20 ;  /* 0x000000ffff007224 */ /* 0x000fe200078e0014 */
[----:B------:R-:W-:Y:S01]  /*2da0*/  SHF.R.U64 R16, R16, 0x10, R17 ;  /* 0x0000001010107819 */ /* 0x000fe20000001211 */
[----:B------:R-:W-:Y:S01]  /*2db0*/  IMAD.MOV.U32 R251, RZ, RZ, R21 ;  /* 0x000000fffffb7224 */ /* 0x000fe200078e0015 */
[----:B------:R-:W-:Y:S01]  /*2dc0*/  SHF.R.U32.HI R17, RZ, 0x10, R17 ;  /* 0x00000010ff117819 */ /* 0x000fe20000011611 */
[----:B0-----:R-:W-:Y:S01]  /*2dd0*/  HADD2.F32 R193, -RZ, R150.H0_H0 ;  /* 0x20000096ffc17230 */ /* 0x001fe20000004100 */
[----:B------:R-:W-:Y:S01]  /*2de0*/  SHF.R.U32.HI R150, RZ, 0x10, R151 ;  /* 0x00000010ff967819 */ /* 0x000fe20000011697 */
[----:B------:R-:W-:Y:S01]  /*2df0*/  IMAD.MOV.U32 R250, RZ, RZ, R23 ;  /* 0x000000fffffa7224 */ /* 0x000fe200078e0017 */
[----:B------:R-:W-:Y:S01]  /*2e00*/  SHF.R.U64 R18, R18, 0x10, R19 ;  /* 0x0000001012127819 */ /* 0x000fe20000001213 */
[----:B-1----:R-:W-:Y:S01]  /*2e10*/  HADD2.F32 R9, -RZ, R151.H0_H0 ;  /* 0x20000097ff097230 */ /* 0x002fe20000004100 */
[----:B------:R0:W-:Y:S01]  /*2e20*/  STL [R1+0x2e0], R193 ;  /* 0x0002e0c101007387 */ /* 0x0001e20000100800 */
[----:B------:R-:W-:Y:S01]  /*2e30*/  SHF.R.U64 R151, R148, 0x10, R149 ;  /* 0x0000001094977819 */ /* 0x000fe20000001295 */
[----:B------:R-:W-:Y:S01]  /*2e40*/  IMAD.MOV.U32 R249, RZ, RZ, R24 ;  /* 0x000000fffff97224 */ /* 0x000fe200078e0018 */
[----:B------:R-:W-:Y:S01]  /*2e50*/  MOV R2, R19 ;  /* 0x0000001300027202 */ /* 0x000fe20000000f00 */
        /* <DEDUP_REMOVED lines=9> */
[----:B------:R-:W-:Y:S01]  /*2ef0*/  MOV R252, R22 ;  /* 0x0000001600fc7202 */ /* 0x000fe20000000f00 */
        /* <DEDUP_REMOVED lines=10> */
[----:B------:R-:W-:Y:S01]  /*2fa0*/  MOV R247, R25 ;  /* 0x0000001900f77202 */ /* 0x000fe20000000f00 */
[----:B0-----:R-:W-:Y:S01]  /*2fb0*/  HADD2.F32 R193, -RZ, R146.H0_H0 ;  /* 0x20000092ffc17230 */ /* 0x001fe20000004100 */
[----:B------:R-:W-:Y:S01]  /*2fc0*/  SHF.R.U32.HI R146, RZ, 0x10, R147 ;  /* 0x00000010ff927819 */ /* 0x000fe20000011693 */
        /* <DEDUP_REMOVED lines=10> */
[----:B------:R-:W-:Y:S01]  /*3070*/  MOV R245, R28 ;  /* 0x0000001c00f57202 */ /* 0x000fe20000000f00 */
[----:B------:R-:W-:Y:S01]  /*3080*/  IMAD.MOV.U32 R234, RZ, RZ, R41 ;  /* 0x000000ffffea7224 */ /* 0x000fe200078e0029 */
[----:B------:R-:W-:Y:S01]  /*3090*/  SHF.R.U64 R28, R28, 0x10, R29 ;  /* 0x000000101c1c7819 */ /* 0x000fe2000000121d */
        /* <DEDUP_REMOVED lines=10> */
[----:B------:R-:W-:Y:S01]  /*3140*/  MOV R242, R31 ;  /* 0x0000001f00f27202 */ /* 0x000fe20000000f00 */
[----:B------:R-:W-:Y:S01]  /*3150*/  IMAD.MOV.U32 R229, RZ, RZ, R46 ;  /* 0x000000ffffe57224 */ /* 0x000fe200078e002e */
[----:B------:R-:W-:Y:S01]  /*3160*/  SHF.R.U32.HI R31, RZ, 0x10, R31 ;  /* 0x00000010ff1f7819 */ /* 0x000fe2000001161f */
        /* <DEDUP_REMOVED lines=10> */
[----:B------:R-:W-:Y:S01]  /*3210*/  MOV R240, R34 ;  /* 0x0000002200f07202 */ /* 0x000fe20000000f00 */
[----:B------:R1:W-:Y:S01]  /*3220*/  STL [R1+0x2bc], R9 ;  /* 0x0002bc0901007387 */ /* 0x0003e20000100800 */
[--C-:B------:R-:W-:Y:S01]  /*3230*/  SHF.R.U64 R34, R34, 0x10, R35.reuse ;  /* 0x0000001022227819 */ /* 0x100fe20000001223 */
[----:B------:R-:W-:Y:S01]  /*3240*/  IMAD.MOV.U32 R224, RZ, RZ, R52 ;  /* 0x000000ffffe07224 */ /* 0x000fe200078e0034 */
[----:B------:R-:W-:Y:S01]  /*3250*/  SHF.R.U32.HI R35, RZ, 0x10, R35 ;  /* 0x00000010ff237819 */ /* 0x000fe20000011623 */
[----:B------:R-:W-:Y:S01]  /*3260*/  IMAD.MOV.U32 R222, RZ, RZ, R53 ;  /* 0x000000ffffde7224 */ /* 0x000fe200078e0035 */
[----:B------:R-:W-:Y:S01]  /*3270*/  SHF.R.U64 R36, R38, 0x10, R39 ;  /* 0x0000001026247819 */ /* 0x000fe20000001227 */
        /* <DEDUP_REMOVED lines=8> */
[----:B------:R-:W-:Y:S01]  /*3300*/  SHF.R.U32.HI R38, RZ, 0x10, R39 ;  /* 0x00000010ff267819 */ /* 0x000fe20000011627 */
[----:B------:R1:W-:Y:S01]  /*3310*/  STL [R1+0x2b4], R9 ;  /* 0x0002b40901007387 */ /* 0x0003e20000100800 */
[--C-:B------:R-:W-:Y:S01]  /*3320*/  SHF.R.U64 R39, R40, 0x10, R41.reuse ;  /* 0x0000001028277819 */ /* 0x100fe20000001229 */
[----:B------:R-:W-:Y:S01]  /*3330*/  IMAD.MOV.U32 R217, RZ, RZ, R58 ;  /* 0x000000ffffd97224 */ /* 0x000fe200078e003a */
[----:B------:R-:W-:Y:S01]  /*3340*/  SHF.R.U32.HI R40, RZ, 0x10, R41 ;  /* 0x00000010ff287819 */ /* 0x000fe20000011629 */
[----:B------:R-:W-:Y:S01]  /*3350*/  IMAD.MOV.U32 R215, RZ, RZ, R59 ;  /* 0x000000ffffd77224 */ /* 0x000fe200078e003b */
[----:B------:R-:W-:Y:S01]  /*3360*/  MOV R233, R42 ;  /* 0x0000002a00e97202 */ /* 0x000fe20000000f00 */
        /* <DEDUP_REMOVED lines=8> */
[----:B------:R-:W-:Y:S01]  /*33f0*/  SHF.R.U32.HI R42, RZ, 0x10, R43 ;  /* 0x00000010ff2a7819 */ /* 0x000fe2000001162b */
[----:B------:R1:W-:Y:S01]  /*3400*/  STL [R1+0x2ac], R9 ;  /* 0x0002ac0901007387 */ /* 0x0003e20000100800 */
[----:B------:R-:W-:Y:S01]  /*3410*/  SHF.R.U64 R43, R44, 0x10, R45 ;  /* 0x000000102c2b7819 */ /* 0x000fe2000000122d */
[----:B------:R-:W-:Y:S01]  /*3420*/  IMAD.MOV.U32 R212, RZ, RZ, R64 ;  /* 0x000000ffffd47224 */ /* 0x000fe200078e0040 */
[----:B------:R-:W-:Y:S01]  /*3430*/  MOV R230, R45 ;  /* 0x0000002d00e67202 */ /* 0x000fe20000000f00 */
        /* <DEDUP_REMOVED lines=12> */
[----:B------:R-:W-:Y:S01]  /*3500*/  MOV R228, R48 ;  /* 0x0000003000e47202 */ /* 0x000fe20000000f00 */
        /* <DEDUP_REMOVED lines=16> */
[--C-:B------:R-:W-:Y:S01]  /*3610*/  SHF.R.U64 R51, R52, 0x10, R53.reuse ;  /* 0x0000001034337819 */ /* 0x100fe20000001235 */
        /* <DEDUP_REMOVED lines=29> */
[----:B------:R-:W-:-:S02]  /*37f0*/  MOV R216, R60 ;  /* 0x0000003c00d87202 */ /* 0x000fc40000000f00 */
[----:B------:R-:W-:Y:S01]  /*3800*/  MOV R211, R63 ;  /* 0x0000003f00d37202 */ /* 0x000fe20000000f00 */
[----:B0-----:R-:W-:Y:S01]  /*3810*/  HADD2.F32 R193, -RZ, R128.H0_H0 ;  /* 0x20000080ffc17230 */ /* 0x001fe20000004100 */
[----:B------:R-:W-:Y:S02]  /*3820*/  SHF.R.U32.HI R128, RZ, 0x10, R129 ;  /* 0x00000010ff807819 */ /* 0x000fe40000011681 */
[----:B------:R-:W-:Y:S01]  /*3830*/  MOV R209, R66 ;  /* 0x0000004200d17202 */ /* 0x000fe20000000f00 */
[----:B-1----:R-:W-:Y:S01]  /*3840*/  HADD2.F32 R9, -RZ, R129.H0_H0 ;  /* 0x20000081ff097230 */ /* 0x002fe20000004100 */
[----:B------:R0:W-:Y:S01]  /*3850*/  STL [R1+0x288], R193 ;  /* 0x000288c101007387 */ /* 0x0001e20000100800 */
[----:B------:R-:W-:Y:S02]  /*3860*/  SHF.R.U64 R129, R126, 0x10, R127 ;  /* 0x000000107e817819 */ /* 0x000fe4000000127f */
[----:B------:R-:W-:Y:S01]  /*3870*/  MOV R206, R69 ;  /* 0x0000004500ce7202 */ /* 0x000fe20000000f00 */
[----:B------:R1:W-:Y:S01]  /*3880*/  STL [R1+0x284], R9 ;  /* 0x0002840901007387 */ /* 0x0003e20000100800 */
[----:B------:R-:W-:-:S02]  /*3890*/  SHF.R.U64 R59, R60, 0x10, R61 ;  /* 0x000000103c3b7819 */ /* 0x000fc4000000123d */
[----:B------:R-:W-:Y:S02]  /*38a0*/  MOV R204, R72 ;  /* 0x0000004800cc7202 */ /* 0x000fe40000000f00 */
[----:B------:R-:W-:Y:S01]  /*38b0*/  SHF.R.U64 R83, R174, 0x10, R175 ;  /* 0x00000010ae537819 */ /* 0x000fe200000012af */
        /* <DEDUP_REMOVED lines=8> */
[----:B------:R-:W-:-:S02]  /*3940*/  SHF.R.U32.HI R60, RZ, 0x10, R61 ;  /* 0x00000010ff3c7819 */ /* 0x000fc4000001163d */
[----:B------:R-:W-:Y:S02]  /*3950*/  MOV R190, R171 ;  /* 0x000000ab00be7202 */ /* 0x000fe40000000f00 */
[----:B------:R-:W-:Y:S01]  /*3960*/  MOV R179, R172 ;  /* 0x000000ac00b37202 */ /* 0x000fe20000000f00 */
[----:B0-----:R-:W-:Y:S01]  /*3970*/  HADD2.F32 R193, -RZ, R124.H0_H0 ;  /* 0x2000007cffc17230 */ /* 0x001fe20000004100 */
[----:B------:R-:W-:Y:S01]  /*3980*/  SHF.R.U32.HI R124, RZ, 0x10, R125 ;  /* 0x00000010ff7c7819 */ /* 0x000fe2000001167d */
[----:B------:R-:W-:Y:S01]  /*3990*/  BSSY B0, `(.L_x_53489) ;  /* 0x000404a000007945 */ /* 0x000fe20003800000 */
[----:B------:R-:W-:Y:S01]  /*39a0*/  SHF.R.U64 R61, R62, 0x10, R63 ;  /* 0x000000103e3d7819 */ /* 0x000fe2000000123f */
[----:B-1----:R-:W-:Y:S01]  /*39b0*/  HADD2.F32 R9, -RZ, R125.H0_H0 ;  /* 0x2000007dff097230 */ /* 0x002fe20000004100 */
[----:B------:R0:W-:Y:S01]  /*39c0*/  STL [R1+0x278], R193 ;  /* 0x000278c101007387 */ /* 0x0001e20000100800 */
[----:B------:R-:W-:Y:S01]  /*39d0*/  SHF.R.U64 R125, R122, 0x10, R123 ;  /* 0x000000107a7d7819 */ /* 0x000fe2000000127b */
[----:B------:R-:W-:Y:S01]  /*39e0*/  IMAD R10, R10, -0x326172a9, RZ ;  /* 0xcd9e8d570a0a7824 */ /* 0x000fe200078e02ff */
[----:B------:R-:W-:Y:S01]  /*39f0*/  SHF.R.U32.HI R62, RZ, 0x10, R63 ;  /* 0x00000010ff3e7819 */ /* 0x000fe2000001163f */
[----:B------:R1:W-:Y:S01]  /*3a00*/  STL [R1+0x274], R9 ;  /* 0x0002740901007387 */ /* 0x0003e20000100800 */
[--C-:B------:R-:W-:Y:S01]  /*3a10*/  SHF.R.U64 R63, R64, 0x10, R65.reuse ;  /* 0x00000010403f7819 */ /* 0x100fe20000001241 */
[----:B------:R-:W-:Y:S01]  /*3a20*/  IMAD R12, R12, -0x2daee0ad, RZ ;  /* 0xd2511f530c0c7824 */ /* 0x000fe200078e02ff */
[----:B------:R-:W-:Y:S01]  /*3a30*/  SHF.R.U32.HI R64, RZ, 0x10, R65 ;  /* 0x00000010ff407819 */ /* 0x000fe20000011641 */
[----:B------:R-:W-:Y:S01]  /*3a40*/  ULDC UR36, c[0x0][0x2d8] ;  /* 0x0000b60000247ab9 */ /* 0x000fe20000000800 */
[----:B------:R-:W-:Y:S01]  /*3a50*/  SHF.R.U64 R65, R66, 0x10, R67 ;  /* 0x0000001042417819 */ /* 0x000fe20000001243 */
[----:B0-----:R-:W-:Y:S01]  /*3a60*/  HADD2.F32 R193, -RZ, R122.H0_H0 ;  /* 0x2000007affc17230 */ /* 0x001fe20000004100 */
[----:B------:R-:W-:Y:S01]  /*3a70*/  SHF.R.U32.HI R122, RZ, 0x10, R123 ;  /* 0x00000010ff7a7819 */ /* 0x000fe2000001167b */
[----:B------:R-:W-:Y:S01]  /*3a80*/  ULDC.64 UR28, c[0x0][0x230] ;  /* 0x00008c00001c7ab9 */ /* 0x000fe20000000a00 */
[----:B------:R-:W-:Y:S01]  /*3a90*/  SHF.R.U32.HI R66, RZ, 0x10, R67 ;  /* 0x00000010ff427819 */ /* 0x000fe20000011643 */
[----:B-1----:R-:W-:Y:S01]  /*3aa0*/  HADD2.F32 R9, -RZ, R123.H0_H0 ;  /* 0x2000007bff097230 */ /* 0x002fe20000004100 */
[----:B------:R0:W-:Y:S01]  /*3ab0*/  STL [R1+0x270], R193 ;  /* 0x000270c101007387 */ /* 0x0001e20000100800 */
[----:B------:R-:W-:Y:S01]  /*3ac0*/  SHF.R.U64 R123, R120, 0x10, R121 ;  /* 0x00000010787b7819 */ /* 0x000fe20000001279 */
[----:B------:R-:W-:Y:S01]  /*3ad0*/  ULDC.64 UR30, c[0x0][0x238] ;  /* 0x00008e00001e7ab9 */ /* 0x000fe20000000a00 */
[--C-:B------:R-:W-:Y:S01]  /*3ae0*/  SHF.R.U64 R67, R68, 0x10, R69.reuse ;  /* 0x0000001044437819 */ /* 0x100fe20000001245 */
[----:B------:R1:W-:Y:S01]  /*3af0*/  STL [R1+0x26c], R9 ;  /* 0x00026c0901007387 */ /* 0x0003e20000100800 */
[----:B------:R-:W-:Y:S01]  /*3b00*/  SHF.R.U32.HI R68, RZ, 0x10, R69 ;  /* 0x00000010ff447819 */ /* 0x000fe20000011645 */
[----:B------:R-:W-:Y:S01]  /*3b10*/  ULDC.64 UR32, c[0x0][0x240] ;  /* 0x0000900000207ab9 */ /* 0x000fe20000000a00 */
[--C-:B------:R-:W-:Y:S01]  /*3b20*/  SHF.R.U64 R69, R70, 0x10, R71.reuse ;  /* 0x0000001046457819 */ /* 0x100fe20000001247 */
[----:B------:R-:W-:Y:S01]  /*3b30*/  ULDC.64 UR34, c[0x0][0x248] ;  /* 0x0000920000227ab9 */ /* 0x000fe20000000a00 */
[----:B------:R-:W-:Y:S01]  /*3b40*/  SHF.R.U32.HI R70, RZ, 0x10, R71 ;  /* 0x00000010ff467819 */ /* 0x000fe20000011647 */
[----:B0-----:R-:W-:Y:S01]  /*3b50*/  HADD2.F32 R193, -RZ, R120.H0_H0 ;  /* 0x20000078ffc17230 */ /* 0x001fe20000004100 */
[----:B------:R-:W-:-:S02]  /*3b60*/  SHF.R.U32.HI R120, RZ, 0x10, R121 ;  /* 0x00000010ff787819 */ /* 0x000fc40000011679 */
[----:B------:R-:W-:Y:S01]  /*3b70*/  SHF.R.U64 R71, R72, 0x10, R73 ;  /* 0x0000001048477819 */ /* 0x000fe20000001249 */
[----:B-1----:R-:W-:Y:S01]  /*3b80*/  HADD2.F32 R9, -RZ, R121.H0_H0 ;  /* 0x20000079ff097230 */ /* 0x002fe20000004100 */
[----:B------:R0:W-:Y:S01]  /*3b90*/  STL [R1+0x268], R193 ;  /* 0x000268c101007387 */ /* 0x0001e20000100800 */
[----:B------:R-:W-:Y:S02]  /*3ba0*/  SHF.R.U64 R121, R118, 0x10, R119 ;  /* 0x0000001076797819 */ /* 0x000fe40000001277 */
[----:B------:R-:W-:Y:S01]  /*3bb0*/  SHF.R.U32.HI R72, RZ, 0x10, R73 ;  /* 0x00000010ff487819 */ /* 0x000fe20000011649 */
[----:B------:R1:W-:Y:S01]  /*3bc0*/  STL [R1+0x264], R9 ;  /* 0x0002640901007387 */ /* 0x0003e20000100800 */
[--C-:B------:R-:W-:Y:S02]  /*3bd0*/  SHF.R.U64 R73, R74, 0x10, R75.reuse ;  /* 0x000000104a497819 */ /* 0x100fe4000000124b */
[----:B------:R-:W-:Y:S02]  /*3be0*/  SHF.R.U32.HI R74, RZ, 0x10, R75 ;  /* 0x00000010ff4a7819 */ /* 0x000fe4000001164b */
[----:B------:R-:W-:Y:S01]  /*3bf0*/  MOV R174, R175 ;  /* 0x000000af00ae7202 */ /* 0x000fe20000000f00 */
[----:B0-----:R-:W-:Y:S01]  /*3c00*/  HADD2.F32 R193, -RZ, R118.H0_H0 ;  /* 0x20000076ffc17230 */ /* 0x001fe20000004100 */
[----:B------:R-:W-:-:S02]  /*3c10*/  SHF.R.U32.HI R118, RZ, 0x10, R119 ;  /* 0x00000010ff767819 */ /* 0x000fc40000011677 */
[----:B------:R-:W-:Y:S01]  /*3c20*/  SHF.R.U64 R168, R168, 0x10, R169 ;  /* 0x00000010a8a87819 */ /* 0x000fe200000012a9 */
[----:B-1----:R-:W-:Y:S01]  /*3c30*/  HADD2.F32 R9, -RZ, R119.H0_H0 ;  /* 0x20000077ff097230 */ /* 0x002fe20000004100 */
[----:B------:R0:W-:Y:S01]  /*3c40*/  STL [R1+0x260], R193 ;  /* 0x000260c101007387 */ /* 0x0001e20000100800 */
[----:B------:R-:W-:Y:S02]  /*3c50*/  SHF.R.U64 R119, R116, 0x10, R117 ;  /* 0x0000001074777819 */ /* 0x000fe40000001275 */
[----:B------:R-:W-:Y:S01]  /*3c60*/  SHF.R.U64 R170, R170, 0x10, R171 ;  /* 0x00000010aaaa7819 */ /* 0x000fe200000012ab */
[----:B------:R1:W-:Y:S01]  /*3c70*/  STL [R1+0x25c], R9 ;  /* 0x00025c0901007387 */ /* 0x0003e20000100800 */
[--C-:B------:R-:W-:Y:S01]  /*3c80*/  SHF.R.U64 R75, R76, 0x10, R77.reuse ;  /* 0x000000104c4b7819 */ /* 0x100fe2000000124d */
[----:B------:R-:W-:Y:S01]  /*3c90*/  IMAD.MOV.U32 R76, RZ, RZ, R77 ;  /* 0x000000ffff4c7224 */ /* 0x000fe200078e004d */
[----:B------:R-:W-:Y:S02]  /*3ca0*/  MOV R78, R80 ;  /* 0x00000050004e7202 */ /* 0x000fe40000000f00 */
[----:B------:R-:W-:Y:S01]  /*3cb0*/  SHF.R.U64 R79, R80, 0x10, R81 ;  /* 0x00000010504f7819 */ /* 0x000fe20000001251 */
[----:B0-----:R-:W-:Y:S01]  /*3cc0*/  HADD2.F32 R193, -RZ, R116.H0_H0 ;  /* 0x20000074ffc17230 */ /* 0x001fe20000004100 */
[----:B------:R-:W-:Y:S01]  /*3cd0*/  SHF.R.U32.HI R116, RZ, 0x10, R117 ;  /* 0x00000010ff747819 */ /* 0x000fe20000011675 */
[----:B------:R-:W-:Y:S01]  /*3ce0*/  IMAD.MOV.U32 R80, RZ, RZ, R81 ;  /* 0x000000ffff507224 */ /* 0x000fe200078e0051 */
[----:B------:R-:W-:Y:S01]  /*3cf0*/  SHF.R.U32.HI R175, RZ, 0x10, R175 ;  /* 0x00000010ffaf7819 */ /* 0x000fe200000116af */
[----:B-1----:R-:W-:Y:S01]  /*3d00*/  HADD2.F32 R9, -RZ, R117.H0_H0 ;  /* 0x20000075ff097230 */ /* 0x002fe20000004100 */
[----:B------:R0:W-:Y:S01]  /*3d10*/  STL [R1+0x258], R193 ;  /* 0x000258c101007387 */ /* 0x0001e20000100800 */
[----:B------:R-:W-:-:S02]  /*3d20*/  SHF.R.U64 R117, R114, 0x10, R115 ;  /* 0x0000001072757819 */ /* 0x000fc40000001273 */
[----:B------:R-:W-:Y:S01]  /*3d30*/  SHF.R.U64 R166, R166, 0x10, R167 ;  /* 0x00000010a6a67819 */ /* 0x000fe200000012a7 */
[----:B------:R1:W-:Y:S01]  /*3d40*/  STL [R1+0x254], R9 ;  /* 0x0002540901007387 */ /* 0x0003e20000100800 */
[----:B------:R-:W-:Y:S02]  /*3d50*/  SHF.R.U32.HI R169, RZ, 0x10, R169 ;  /* 0x00000010ffa97819 */ /* 0x000fe400000116a9 */
[----:B------:R-:W-:Y:S02]  /*3d60*/  SHF.R.U64 R164, R164, 0x10, R165 ;  /* 0x00000010a4a47819 */ /* 0x000fe400000012a5 */
[----:B------:R-:W-:Y:S01]  /*3d70*/  SHF.R.U32.HI R171, RZ, 0x10, R171 ;  /* 0x00000010ffab7819 */ /* 0x000fe200000116ab */
[----:B0-----:R-:W-:Y:S01]  /*3d80*/  HADD2.F32 R193, -RZ, R114.H0_H0 ;  /* 0x20000072ffc17230 */ /* 0x001fe20000004100 */
[----:B------:R-:W-:Y:S02]  /*3d90*/  SHF.R.U32.HI R114, RZ, 0x10, R115 ;  /* 0x00000010ff727819 */ /* 0x000fe40000011673 */
[----:B------:R-:W-:Y:S01]  /*3da0*/  SHF.R.U32.HI R167, RZ, 0x10, R167 ;  /* 0x00000010ffa77819 */ /* 0x000fe200000116a7 */
[----:B-1----:R-:W-:Y:S01]  /*3db0*/  HADD2.F32 R9, -RZ, R115.H0_H0 ;  /* 0x20000073ff097230 */ /* 0x002fe20000004100 */
[----:B------:R0:W-:Y:S01]  /*3dc0*/  STL [R1+0x250], R193 ;  /* 0x000250c101007387 */ /* 0x0001e20000100800 */
[----:B------:R-:W-:-:S02]  /*3dd0*/  SHF.R.U64 R115, R112, 0x10, R113 ;  /* 0x0000001070737819 */ /* 0x000fc40000001271 */
[----:B------:R-:W-:Y:S01]  /*3de0*/  SHF.R.U64 R172, R172, 0x10, R173 ;  /* 0x00000010acac7819 */ /* 0x000fe200000012ad */
[----:B------:R1:W-:Y:S01]  /*3df0*/  STL [R1+0x24c], R9 ;  /* 0x00024c0901007387 */ /* 0x0003e20000100800 */
[----:B------:R-:W-:Y:S02]  /*3e00*/  SHF.R.U32.HI R165, RZ, 0x10, R165 ;  /* 0x00000010ffa57819 */ /* 0x000fe400000116a5 */
[----:B------:R-:W-:Y:S02]  /*3e10*/  SHF.R.U32.HI R77, RZ, 0x10, R77 ;  /* 0x00000010ff4d7819 */ /* 0x000fe4000001164d */
[----:B------:R-:W-:Y:S01]  /*3e20*/  SHF.R.U32.HI R81, RZ, 0x10, R81 ;  /* 0x00000010ff517819 */ /* 0x000fe20000011651 */
[----:B0-----:R-:W-:Y:S01]  /*3e30*/  HADD2.F32 R193, -RZ, R112.H0_H0 ;  /* 0x20000070ffc17230 */ /* 0x001fe20000004100 */
[----:B------:R-:W-:Y:S02]  /*3e40*/  SHF.R.U32.HI R112, RZ, 0x10, R113 ;  /* 0x00000010ff707819 */ /* 0x000fe40000011671 */
[----:B------:R-:W-:Y:S01]  /*3e50*/  SHF.R.U32.HI R173, RZ, 0x10, R173 ;  /* 0x00000010ffad7819 */ /* 0x000fe200000116ad */
[----:B-1----:R-:W-:Y:S01]  /*3e60*/  HADD2.F32 R9, -RZ, R113.H0_H0 ;  /* 0x20000071ff097230 */ /* 0x002fe20000004100 */
[----:B------:R0:W-:Y:S01]  /*3e70*/  STL [R1+0x248], R193 ;  /* 0x000248c101007387 */ /* 0x0001e20000100800 */
[----:B------:R-:W-:-:S03]  /*3e80*/  SHF.R.U64 R113, R110, 0x10, R111 ;  /* 0x000000106e717819 */ /* 0x000fc6000000126f */
[----:B------:R1:W-:Y:S01]  /*3e90*/  STL [R1+0x244], R9 ;  /* 0x0002440901007387 */ /* 0x0003e20000100800 */
[----:B0-----:R-:W-:Y:S01]  /*3ea0*/  HADD2.F32 R193, -RZ, R110.H0_H0 ;  /* 0x2000006effc17230 */ /* 0x001fe20000004100 */
[----:B------:R-:W-:Y:S01]  /*3eb0*/  SHF.R.U32.HI R110, RZ, 0x10, R111 ;  /* 0x00000010ff6e7819 */ /* 0x000fe2000001166f */
[----:B-1----:R-:W-:-:S03]  /*3ec0*/  HADD2.F32 R9, -RZ, R111.H0_H0 ;  /* 0x2000006fff097230 */ /* 0x002fc60000004100 */
[----:B------:R0:W-:Y:S01]  /*3ed0*/  STL [R1+0x240], R193 ;  /* 0x000240c101007387 */ /* 0x0001e20000100800 */
[----:B------:R-:W-:-:S03]  /*3ee0*/  SHF.R.U64 R111, R108, 0x10, R109 ;  /* 0x000000106c6f7819 */ /* 0x000fc6000000126d */
[----:B------:R1:W-:Y:S01]  /*3ef0*/  STL [R1+0x23c], R9 ;  /* 0x00023c0901007387 */ /* 0x0003e20000100800 */
[----:B0-----:R-:W-:Y:S01]  /*3f00*/  HADD2.F32 R193, -RZ, R108.H0_H0 ;  /* 0x2000006cffc17230 */ /* 0x001fe20000004100 */
[----:B------:R-:W-:Y:S01]  /*3f10*/  SHF.R.U32.HI R108, RZ, 0x10, R109 ;  /* 0x00000010ff6c7819 */ /* 0x000fe2000001166d */
[----:B-1----:R-:W-:-:S03]  /*3f20*/  IMAD.MOV.U32 R9, RZ, RZ, R192 ;  /* 0x000000ffff097224 */ /* 0x002fc600078e00c0 */
[----:B------:R0:W-:Y:S01]  /*3f30*/  STL [R1+0x238], R193 ;  /* 0x000238c101007387 */ /* 0x0001e20000100800 */
[----:B------:R-:W-:Y:S02]  /*3f40*/  HADD2.F32 R192, -RZ, R106.H0_H0 ;  /* 0x2000006affc07230 */ /* 0x000fe40000004100 */
[----:B0-----:R-:W-:Y:S01]  /*3f50*/  HADD2.F32 R193, -RZ, R109.H0_H0 ;  /* 0x2000006dffc17230 */ /* 0x001fe20000004100 */
[--C-:B------:R-:W-:Y:S02]  /*3f60*/  SHF.R.U64 R109, R106, 0x10, R107.reuse ;  /* 0x000000106a6d7819 */ /* 0x100fe4000000126b */
[----:B------:R-:W-:Y:S02]  /*3f70*/  SHF.R.U32.HI R106, RZ, 0x10, R107 ;  /* 0x00000010ff6a7819 */ /* 0x000fe4000001166b */
[----:B------:R0:W-:Y:S04]  /*3f80*/  STL [R1+0x234], R193 ;  /* 0x000234c101007387 */ /* 0x0001e80000100800 */
[----:B------:R1:W-:Y:S01]  /*3f90*/  STL [R1+0x230], R192 ;  /* 0x000230c001007387 */ /* 0x0003e20000100800 */
[----:B0-----:R-:W-:Y:S01]  /*3fa0*/  HADD2.F32 R193, -RZ, R107.H0_H0 ;  /* 0x2000006bffc17230 */ /* 0x001fe20000004100 */
[----:B------:R-:W-:Y:S01]  /*3fb0*/  SHF.R.U64 R107, R104, 0x10, R105 ;  /* 0x00000010686b7819 */ /* 0x000fe20000001269 */
[----:B-1----:R-:W-:-:S03]  /*3fc0*/  HADD2.F32 R192, -RZ, R104.H0_H0 ;  /* 0x20000068ffc07230 */ /* 0x002fc60000004100 */
[----:B------:R0:W-:Y:S01]  /*3fd0*/  STL [R1+0x22c], R193 ;  /* 0x00022cc101007387 */ /* 0x0001e20000100800 */
[----:B------:R-:W-:-:S03]  /*3fe0*/  SHF.R.U32.HI R104, RZ, 0x10, R105 ;  /* 0x00000010ff687819 */ /* 0x000fc60000011669 */
[----:B------:R1:W-:Y:S01]  /*3ff0*/  STL [R1+0x228], R192 ;  /* 0x000228c001007387 */ /* 0x0003e20000100800 */
[----:B0-----:R-:W-:Y:S01]  /*4000*/  HADD2.F32 R193, -RZ, R105.H0_H0 ;  /* 0x20000069ffc17230 */ /* 0x001fe20000004100 */
[--C-:B------:R-:W-:Y:S01]  /*4010*/  SHF.R.U64 R105, R102, 0x10, R103.reuse ;  /* 0x0000001066697819 */ /* 0x100fe20000001267 */
[----:B-1----:R-:W-:Y:S01]  /*4020*/  HADD2.F32 R192, -RZ, R102.H0_H0 ;  /* 0x20000066ffc07230 */ /* 0x002fe20000004100 */
[----:B------:R-:W-:Y:S01]  /*4030*/  SHF.R.U32.HI R102, RZ, 0x10, R103 ;  /* 0x00000010ff667819 */ /* 0x000fe20000011667 */
[----:B------:R-:W-:Y:S01]  /*4040*/  HADD2.F32 R103, -RZ, R103.H0_H0 ;  /* 0x20000067ff677230 */ /* 0x000fe20000004100 */
[----:B------:R0:W-:Y:S04]  /*4050*/  STL [R1+0x224], R193 ;  /* 0x000224c101007387 */ /* 0x0001e80000100800 */
[----:B------:R1:W-:Y:S04]  /*4060*/  STL [R1+0x220], R192 ;  /* 0x000220c001007387 */ /* 0x0003e80000100800 */
[----:B------:R2:W-:Y:S01]  /*4070*/  STL [R1+0x21c], R103 ;  /* 0x00021c6701007387 */ /* 0x0005e20000100800 */
[----:B0-----:R-:W-:Y:S01]  /*4080*/  HADD2.F32 R193, -RZ, R100.H0_H0 ;  /* 0x20000064ffc17230 */ /* 0x001fe20000004100 */
[----:B-1----:R-:W-:-:S04]  /*4090*/  SHF.R.U64 R192, R100, 0x10, R101 ;  /* 0x0000001064c07819 */ /* 0x002fc80000001265 */
[----:B------:R0:W-:Y:S01]  /*40a0*/  STL [R1+0x218], R193 ;  /* 0x000218c101007387 */ /* 0x0001e20000100800 */
[----:B------:R-:W-:Y:S01]  /*40b0*/  SHF.R.U32.HI R100, RZ, 0x10, R101 ;  /* 0x00000010ff647819 */ /* 0x000fe20000011665 */
[----:B--2---:R-:W-:Y:S01]  /*40c0*/  HADD2.F32 R103, -RZ, R101.H0_H0 ;  /* 0x20000065ff677230 */ /* 0x004fe20000004100 */
[----:B------:R-:W-:-:S04]  /*40d0*/  SHF.R.U64 R101, R98, 0x10, R99 ;  /* 0x0000001062657819 */ /* 0x000fc80000001263 */
[----:B------:R1:W-:Y:S01]  /*40e0*/  STL [R1+0x214], R103 ;  /* 0x0002146701007387 */ /* 0x0003e20000100800 */
[----:B0-----:R-:W-:Y:S01]  /*40f0*/  HADD2.F32 R193, -RZ, R98.H0_H0 ;  /* 0x20000062ffc17230 */ /* 0x001fe20000004100 */
[----:B------:R-:W-:-:S04]  /*4100*/  SHF.R.U32.HI R98, RZ, 0x10, R99 ;  /* 0x00000010ff627819 */ /* 0x000fc80000011663 */
[----:B------:R0:W-:Y:S01]  /*4110*/  STL [R1+0x210], R193 ;  /* 0x000210c101007387 */ /* 0x0001e20000100800 */
[----:B-1----:R-:W-:Y:S02]  /*4120*/  HADD2.F32 R103, -RZ, R99.H0_H0 ;  /* 0x20000063ff677230 */ /* 0x002fe40000004100 */
[----:B------:R-:W-:-:S03]  /*4130*/  HADD2.F32 R99, -RZ, R96.H0_H0 ;  /* 0x20000060ff637230 */ /* 0x000fc60000004100 */
[----:B------:R1:W-:Y:S01]  /*4140*/  STL [R1+0x20c], R103 ;  /* 0x00020c6701007387 */ /* 0x0003e20000100800 */
[----:B0-----:R-:W-:-:S03]  /*4150*/  SHF.R.U64 R193, R96, 0x10, R97 ;  /* 0x0000001060c17819 */ /* 0x001fc60000001261 */
[----:B------:R0:W-:Y:S01]  /*4160*/  STL [R1+0x208], R99 ;  /* 0x0002086301007387 */ /* 0x0001e20000100800 */
[----:B------:R-:W-:Y:S01]  /*4170*/  SHF.R.U32.HI R96, RZ, 0x10, R97 ;  /* 0x00000010ff607819 */ /* 0x000fe20000011661 */
[----:B-1----:R-:W-:Y:S01]  /*4180*/  HADD2.F32 R103, -RZ, R97.H0_H0 ;  /* 0x20000061ff677230 */ /* 0x002fe20000004100 */
[----:B------:R-:W-:Y:S01]  /*4190*/  SHF.R.U64 R97, R94, 0x10, R95 ;  /* 0x000000105e617819 */ /* 0x000fe2000000125f */
[----:B0-----:R-:W-:-:S03]  /*41a0*/  HADD2.F32 R99, -RZ, R94.H0_H0 ;  /* 0x2000005eff637230 */ /* 0x001fc60000004100 */
[----:B------:R0:W-:Y:S01]  /*41b0*/  STL [R1+0x204], R103 ;  /* 0x0002046701007387 */ /* 0x0001e20000100800 */
[----:B------:R-:W-:-:S03]  /*41c0*/  SHF.R.U32.HI R94, RZ, 0x10, R95 ;  /* 0x00000010ff5e7819 */ /* 0x000fc6000001165f */
[----:B------:R1:W-:Y:S01]  /*41d0*/  STL [R1+0x200], R99 ;  /* 0x0002006301007387 */ /* 0x0003e20000100800 */
[----:B0-----:R-:W-:Y:S02]  /*41e0*/  HADD2.F32 R103, -RZ, R95.H0_H0 ;  /* 0x2000005fff677230 */ /* 0x001fe40000004100 */
[----:B------:R-:W-:Y:S02]  /*41f0*/  IMAD.MOV.U32 R95, RZ, RZ, R9 ;  /* 0x000000ffff5f7224 */ /* 0x000fe400078e0009 */
[----:B------:R-:W-:Y:S01]  /*4200*/  HADD2.F32 R9, -RZ, R92.H0_H0 ;  /* 0x2000005cff097230 */ /* 0x000fe20000004100 */
[----:B------:R0:W-:Y:S01]  /*4210*/  STL [R1+0x1fc], R103 ;  /* 0x0001fc6701007387 */ /* 0x0001e20000100800 */
[----:B-1----:R-:W-:Y:S02]  /*4220*/  MOV R99, R194 ;  /* 0x000000c200637202 */ /* 0x002fe40000000f00 */
[--C-:B------:R-:W-:Y:S01]  /*4230*/  SHF.R.U64 R194, R92, 0x10, R93.reuse ;  /* 0x000000105cc27819 */ /* 0x100fe2000000125d */
[----:B------:R1:W-:Y:S01]  /*4240*/  STL [R1+0x1f8], R9 ;  /* 0x0001f80901007387 */ /* 0x0003e20000100800 */
[----:B------:R-:W-:Y:S01]  /*4250*/  SHF.R.U32.HI R92, RZ, 0x10, R93 ;  /* 0x00000010ff5c7819 */ /* 0x000fe2000001165d */
[----:B0-----:R-:W-:-:S02]  /*4260*/  IMAD.MOV.U32 R103, RZ, RZ, R196 ;  /* 0x000000ffff677224 */ /* 0x001fc400078e00c4 */
[----:B------:R-:W-:Y:S01]  /*4270*/  HADD2.F32 R196, -RZ, R93.H0_H0 ;  /* 0x2000005dffc47230 */ /* 0x000fe20000004100 */
[----:B------:R-:W-:Y:S01]  /*4280*/  SHF.R.U64 R93, R90, 0x10, R91 ;  /* 0x000000105a5d7819 */ /* 0x000fe2000000125b */
[----:B-1----:R-:W-:Y:S02]  /*4290*/  IMAD.MOV.U32 R9, RZ, RZ, R195 ;  /* 0x000000ffff097224 */ /* 0x002fe400078e00c3 */
[----:B------:R-:W-:Y:S01]  /*42a0*/  HADD2.F32 R195, -RZ, R90.H0_H0 ;  /* 0x2000005affc37230 */ /* 0x000fe20000004100 */
[----:B------:R0:W-:Y:S01]  /*42b0*/  STL [R1+0x1f4], R196 ;  /* 0x0001f4c401007387 */ /* 0x0001e20000100800 */
[----:B------:R-:W-:-:S03]  /*42c0*/  SHF.R.U32.HI R90, RZ, 0x10, R91 ;  /* 0x00000010ff5a7819 */ /* 0x000fc6000001165b */
[----:B------:R1:W-:Y:S01]  /*42d0*/  STL [R1+0x1f0], R195 ;  /* 0x0001f0c301007387 */ /* 0x0003e20000100800 */
[----:B0-----:R-:W-:Y:S02]  /*42e0*/  HADD2.F32 R196, -RZ, R91.H0_H0 ;  /* 0x2000005bffc47230 */ /* 0x001fe40000004100 */
[----:B------:R-:W-:Y:S01]  /*42f0*/  HADD2.F32 R91, -RZ, R88.H0_H0 ;  /* 0x20000058ff5b7230 */ /* 0x000fe20000004100 */
[--C-:B-1----:R-:W-:Y:S02]  /*4300*/  SHF.R.U64 R195, R88, 0x10, R89.reuse ;  /* 0x0000001058c37819 */ /* 0x102fe40000001259 */
[----:B------:R0:W-:Y:S01]  /*4310*/  STL [R1+0x1ec], R196 ;  /* 0x0001ecc401007387 */ /* 0x0001e20000100800 */
[----:B------:R-:W-:-:S03]  /*4320*/  SHF.R.U32.HI R88, RZ, 0x10, R89 ;  /* 0x00000010ff587819 */ /* 0x000fc60000011659 */
[----:B------:R1:W-:Y:S01]  /*4330*/  STL [R1+0x1e8], R91 ;  /* 0x0001e85b01007387 */ /* 0x0003e20000100800 */
[----:B0-----:R-:W-:Y:S01]  /*4340*/  HADD2.F32 R196, -RZ, R89.H0_H0 ;  /* 0x20000059ffc47230 */ /* 0x001fe20000004100 */
[----:B------:R-:W-:Y:S01]  /*4350*/  SHF.R.U64 R89, R86, 0x10, R87 ;  /* 0x0000001056597819 */ /* 0x000fe20000001257 */
[----:B-1----:R-:W-:-:S03]  /*4360*/  HADD2.F32 R91, -RZ, R86.H0_H0 ;  /* 0x20000056ff5b7230 */ /* 0x002fc60000004100 */
[----:B------:R0:W-:Y:S01]  /*4370*/  STL [R1+0x1e4], R196 ;  /* 0x0001e4c401007387 */ /* 0x0001e20000100800 */
[----:B------:R-:W-:Y:S01]  /*4380*/  SHF.R.U32.HI R86, RZ, 0x10, R87 ;  /* 0x00000010ff567819 */ /* 0x000fe20000011657 */
[----:B------:R-:W-:Y:S02]  /*4390*/  HADD2.F32 R87, -RZ, R87.H0_H0 ;  /* 0x20000057ff577230 */ /* 0x000fe40000004100 */
[----:B------:R1:W-:Y:S04]  /*43a0*/  STL [R1+0x1e0], R91 ;  /* 0x0001e05b01007387 */ /* 0x0003e80000100800 */
[----:B------:R2:W-:Y:S01]  /*43b0*/  STL [R1+0x1dc], R87 ;  /* 0x0001dc5701007387 */ /* 0x0005e20000100800 */
[----:B0-----:R-:W-:Y:S01]  /*43c0*/  SHF.R.U64 R196, R84, 0x10, R85 ;  /* 0x0000001054c47819 */ /* 0x001fe20000001255 */
[----:B-1----:R-:W-:-:S02]  /*43d0*/  HADD2.F32 R91, -RZ, R84.H0_H0 ;  /* 0x20000054ff5b7230 */ /* 0x002fc40000004100 */
[----:B------:R-:W-:Y:S01]  /*43e0*/  HADD2.F32 R84, -RZ, R85.H0_H0 ;  /* 0x20000055ff547230 */ /* 0x000fe20000004100 */
[----:B--2---:R-:W-:Y:S02]  /*43f0*/  SHF.R.U32.HI R87, RZ, 0x10, R85 ;  /* 0x00000010ff577819 */ /* 0x004fe40000011655 */
[----:B------:R0:W-:Y:S01]  /*4400*/  STL [R1+0x1d8], R91 ;  /* 0x0001d85b01007387 */ /* 0x0001e20000100800 */
[----:B------:R-:W-:-:S03]  /*4410*/  HADD2.F32 R85, -RZ, R157.H0_H0 ;  /* 0x2000009dff557230 */ /* 0x000fc60000004100 */
[----:B------:R1:W-:Y:S01]  /*4420*/  STL [R1+0x1d4], R84 ;  /* 0x0001d45401007387 */ /* 0x0003e20000100800 */
[--C-:B0-----:R-:W-:Y:S01]  /*4430*/  SHF.R.U64 R91, R156, 0x10, R157.reuse ;  /* 0x000000109c5b7819 */ /* 0x101fe2000000129d */
[----:B------:R-:W-:Y:S01]  /*4440*/  HADD2.F32 R156, -RZ, R156.H0_H0 ;  /* 0x2000009cff9c7230 */ /* 0x000fe20000004100 */
[----:B-1----:R-:W-:-:S04]  /*4450*/  SHF.R.U32.HI R84, RZ, 0x10, R157 ;  /* 0x00000010ff547819 */ /* 0x002fc8000001169d */
[----:B------:R0:W-:Y:S01]  /*4460*/  STL [R1+0x1d0], R156 ;  /* 0x0001d09c01007387 */ /* 0x0001e20000100800 */
[----:B------:R-:W-:Y:S02]  /*4470*/  MOV R157, R95 ;  /* 0x0000005f009d7202 */ /* 0x000fe40000000f00 */
[----:B------:R-:W-:Y:S01]  /*4480*/  SHF.R.U32.HI R95, RZ, 0x10, R159 ;  /* 0x00000010ff5f7819 */ /* 0x000fe2000001169f */
[----:B------:R1:W-:Y:S01]  /*4490*/  STL [R1+0x1cc], R85 ;  /* 0x0001cc5501007387 */ /* 0x0003e20000100800 */
[----:B0-----:R-:W-:Y:S01]  /*44a0*/  IMAD.MOV.U32 R156, RZ, RZ, R197 ;  /* 0x000000ffff9c7224 */ /* 0x001fe200078e00c5 */
[----:B------:R-:W-:Y:S01]  /*44b0*/  SHF.R.U64 R197, R158, 0x10, R159 ;  /* 0x000000109ec57819 */ /* 0x000fe2000000129f */
[----:B-1----:R-:W-:Y:S02]  /*44c0*/  HADD2.F32 R85, -RZ, R158.H0_H0 ;  /* 0x2000009eff557230 */ /* 0x002fe40000004100 */
[----:B------:R-:W-:Y:S01]  /*44d0*/  IMAD.MOV.U32 R158, RZ, RZ, R99 ;  /* 0x000000ffff9e7224 */ /* 0x000fe200078e0063 */
[----:B------:R-:W-:-:S02]  /*44e0*/  SHF.R.U64 R99, R160, 0x10, R161 ;  /* 0x00000010a0637819 */ /* 0x000fc400000012a1 */
[----:B------:R0:W-:Y:S02]  /*44f0*/  STL [R1+0x1c8], R85 ;  /* 0x0001c85501007387 */ /* 0x0001e40000100800 */
[----:B0-----:R-:W-:Y:S01]  /*4500*/  HADD2.F32 R85, -RZ, R159.H0_H0 ;  /* 0x2000009fff557230 */ /* 0x001fe20000004100 */
[----:B------:R-:W-:Y:S01]  /*4510*/  MOV R159, R103 ;  /* 0x00000067009f7202 */ /* 0x000fe20000000f00 */
[----:B------:R-:W-:Y:S02]  /*4520*/  HADD2.F32 R103, -RZ, R160.H0_H0 ;  /* 0x200000a0ff677230 */ /* 0x000fe40000004100 */
[----:B------:R-:W-:Y:S01]  /*4530*/  IMAD.MOV.U32 R160, RZ, RZ, R9 ;  /* 0x000000ffffa07224 */ /* 0x000fe200078e0009 */
[----:B------:R0:W-:Y:S01]  /*4540*/  STL [R1+0x1c4], R85 ;  /* 0x0001c45501007387 */ /* 0x0001e20000100800 */
[----:B------:R-:W-:-:S03]  /*4550*/  HADD2.F32 R9, -RZ, R161.H0_H0 ;  /* 0x200000a1ff097230 */ /* 0x000fc60000004100 */
[----:B------:R1:W-:Y:S04]  /*4560*/  STL [R1+0x1c0], R103 ;  /* 0x0001c06701007387 */ /* 0x0003e80000100800 */
[----:B------:R2:W-:Y:S01]  /*4570*/  STL [R1+0x1bc], R9 ;  /* 0x0001bc0901007387 */ /* 0x0005e20000100800 */
[----:B0-----:R-:W-:Y:S01]  /*4580*/  SHF.R.U32.HI R85, RZ, 0x10, R161 ;  /* 0x00000010ff557819 */ /* 0x001fe200000116a1 */
[----:B------:R-:W-:Y:S01]  /*4590*/  IMAD.MOV.U32 R161, RZ, RZ, R198 ;  /* 0x000000ffffa17224 */ /* 0x000fe200078e00c6 */
[--C-:B------:R-:W-:Y:S02]  /*45a0*/  SHF.R.U64 R198, R162, 0x10, R163.reuse ;  /* 0x00000010a2c67819 */ /* 0x100fe400000012a3 */
[----:B-1----:R-:W-:Y:S01]  /*45b0*/  SHF.R.U32.HI R103, RZ, 0x10, R163 ;  /* 0x00000010ff677819 */ /* 0x002fe200000116a3 */
[----:B--2---:R-:W-:-:S02]  /*45c0*/  HADD2.F32 R9, -RZ, R162.H0_H0 ;  /* 0x200000a2ff097230 */ /* 0x004fc40000004100 */
[----:B------:R-:W-:-:S03]  /*45d0*/  HADD2.F32 R162, -RZ, R163.H0_H0 ;  /* 0x200000a3ffa27230 */ /* 0x000fc60000004100 */
[----:B------:R0:W-:Y:S04]  /*45e0*/  STL [R1+0x1b8], R9 ;  /* 0x0001b80901007387 */ /* 0x0001e80000100800 */
[----:B------:R1:W-:Y:S01]  /*45f0*/  STL [R1+0x1b4], R162 ;  /* 0x0001b4a201007387 */ /* 0x0003e20000100800 */
[----:B------:R-:W-:Y:S01]  /*4600*/  HADD2.F32 R163, -RZ, R127.H0_H0 ;  /* 0x2000007fffa37230 */ /* 0x000fe20000004100 */
[----:B0-----:R-:W-:Y:S01]  /*4610*/  LOP3.LUT R9, R176, 0x3, RZ, 0xc0, !PT ;  /* 0x00000003b0097812 */ /* 0x001fe200078ec0ff */
[----:B-1----:R-:W-:Y:S02]  /*4620*/  HADD2.F32 R162, -RZ, R161.H0_H0 ;  /* 0x200000a1ffa27230 */ /* 0x002fe40000004100 */
[----:B------:R-:W-:Y:S02]  /*4630*/  HADD2.F32 R161, -RZ, R11.H0_H0 ;  /* 0x2000000bffa17230 */ /* 0x000fe40000004100 */
[----:B------:R-:W-:Y:S01]  /*4640*/  HADD2.F32 R11, -RZ, R160.H0_H0 ;  /* 0x200000a0ff0b7230 */ /* 0x000fe20000004100 */
[----:B------:R-:W-:Y:S01]  /*4650*/  STL [R1+0x1b0], R162 ;  /* 0x0001b0a201007387 */ /* 0x000fe20000100800 */
[----:B------:R-:W-:-:S02]  /*4660*/  HADD2.F32 R160, -RZ, R13.H0_H0 ;  /* 0x2000000dffa07230 */ /* 0x000fc40000004100 */
[----:B------:R-:W-:Y:S01]  /*4670*/  HADD2.F32 R13, -RZ, R159.H0_H0 ;  /* 0x2000009fff0d7230 */ /* 0x000fe20000004100 */
[----:B------:R-:W-:Y:S04]  /*4680*/  STL [R1+0x1ac], R161 ;  /* 0x0001aca101007387 */ /* 0x000fe80000100800 */
[----:B------:R0:W-:Y:S04]  /*4690*/  STL [R1+0x1a8], R11 ;  /* 0x0001a80b01007387 */ /* 0x0001e80000100800 */
[----:B------:R-:W-:Y:S04]  /*46a0*/  STL [R1+0x1a4], R160 ;  /* 0x0001a4a001007387 */ /* 0x000fe80000100800 */
[----:B------:R1:W-:Y:S01]  /*46b0*/  STL [R1+0x1a0], R13 ;  /* 0x0001a00d01007387 */ /* 0x0003e20000100800 */
[----:B0-----:R-:W-:-:S02]  /*46c0*/  HADD2.F32 R11, -RZ, R14.H0_H0 ;  /* 0x2000000eff0b7230 */ /* 0x001fc40000004100 */
[----:B------:R-:W-:-:S03]  /*46d0*/  HADD2.F32 R14, -RZ, R158.H0_H0 ;  /* 0x2000009eff0e7230 */ /* 0x000fc60000004100 */
        /* <DEDUP_REMOVED lines=11> */
[----:B-1----:R-:W-:Y:S02]  /*4790*/  HADD2.F32 R14, -RZ, R3.H0_H0 ;  /* 0x20000003ff0e7230 */ /* 0x002fe40000004100 */
[----:B------:R0:W5:Y:S01]  /*47a0*/  LDL.LU R3, [R1+0x2fc] ;  /* 0x0002fc0001037983 */ /* 0x0001620000300800 */
[----:B--2---:R-:W-:-:S03]  /*47b0*/  HADD2.F32 R13, -RZ, R2.H0_H0 ;  /* 0x20000002ff0d7230 */ /* 0x004fc60000004100 */
[----:B------:R1:W-:Y:S04]  /*47c0*/  STL [R1+0x184], R11 ;  /* 0x0001840b01007387 */ /* 0x0003e80000100800 */
[----:B------:R2:W-:Y:S04]  /*47d0*/  STL [R1+0x180], R14 ;  /* 0x0001800e01007387 */ /* 0x0005e80000100800 */
[----:B------:R0:W5:Y:S01]  /*47e0*/  LDL.LU R2, [R1+0x2f8] ;  /* 0x0002f80001027983 */ /* 0x0001620000300800 */
[----:B-1----:R-:W-:-:S05]  /*47f0*/  HADD2.F32 R11, -RZ, R18.H0_H0 ;  /* 0x20000012ff0b7230 */ /* 0x002fca0000004100 */
[----:B------:R1:W-:Y:S01]  /*4800*/  STL [R1+0x17c], R11 ;  /* 0x00017c0b01007387 */ /* 0x0003e20000100800 */
[----:B--2---:R-:W-:-:S03]  /*4810*/  HADD2.F32 R14, -RZ, R0.H0_H0 ;  /* 0x20000000ff0e7230 */ /* 0x004fc60000004100 */
[----:B------:R2:W-:Y:S04]  /*4820*/  STL [R1+0x178], R13 ;  /* 0x0001780d01007387 */ /* 0x0005e80000100800 */
[----:B------:R0:W5:Y:S01]  /*4830*/  LDL.LU R0, [R1+0x2f4] ;  /* 0x0002f40001007983 */ /* 0x0001620000300800 */
[----:B-1----:R-:W-:Y:S02]  /*4840*/  HADD2.F32 R11, -RZ, R19.H0_H0 ;  /* 0x20000013ff0b7230 */ /* 0x002fe40000004100 */
[----:B--2---:R-:W-:-:S03]  /*4850*/  HADD2.F32 R13, -RZ, R20.H0_H0 ;  /* 0x20000014ff0d7230 */ /* 0x004fc60000004100 */
[----:B------:R1:W-:Y:S04]  /*4860*/  STL [R1+0x174], R11 ;  /* 0x0001740b01007387 */ /* 0x0003e80000100800 */
[----:B------:R2:W-:Y:S01]  /*4870*/  STL [R1+0x170], R14 ;  /* 0x0001700e01007387 */ /* 0x0005e20000100800 */
[----:B-1----:R-:W-:-:S03]  /*4880*/  HADD2.F32 R11, -RZ, R251.H0_H0 ;  /* 0x200000fbff0b7230 */ /* 0x002fc60000004100 */
[----:B------:R1:W-:Y:S01]  /*4890*/  STL [R1+0x16c], R13 ;  /* 0x00016c0d01007387 */ /* 0x0003e20000100800 */
[----:B--2---:R-:W-:-:S03]  /*48a0*/  HADD2.F32 R14, -RZ, R21.H0_H0 ;  /* 0x20000015ff0e7230 */ /* 0x004fc60000004100 */
[----:B------:R2:W-:Y:S01]  /*48b0*/  STL [R1+0x168], R11 ;  /* 0x0001680b01007387 */ /* 0x0005e20000100800 */
[----:B-1----:R-:W-:-:S03]  /*48c0*/  HADD2.F32 R13, -RZ, R252.H0_H0 ;  /* 0x200000fcff0d7230 */ /* 0x002fc60000004100 */
[----:B------:R1:W-:Y:S01]  /*48d0*/  STL [R1+0x164], R14 ;  /* 0x0001640e01007387 */ /* 0x0003e20000100800 */
[----:B--2---:R-:W-:-:S03]  /*48e0*/  HADD2.F32 R11, -RZ, R22.H0_H0 ;  /* 0x20000016ff0b7230 */ /* 0x004fc60000004100 */
[----:B------:R2:W-:Y:S04]  /*48f0*/  STL [R1+0x160], R13 ;  /* 0x0001600d01007387 */ /* 0x0005e80000100800 */
[----:B------:R3:W-:Y:S01]  /*4900*/  STL [R1+0x15c], R11 ;  /* 0x00015c0b01007387 */ /* 0x0007e20000100800 */
[----:B-1----:R-:W-:Y:S02]  /*4910*/  HADD2.F32 R14, -RZ, R250.H0_H0 ;  /* 0x200000faff0e7230 */ /* 0x002fe40000004100 */
[----:B--2---:R-:W-:-:S03]  /*4920*/  HADD2.F32 R13, -RZ, R23.H0_H0 ;  /* 0x20000017ff0d7230 */ /* 0x004fc60000004100 */
[----:B------:R1:W-:Y:S01]  /*4930*/  STL [R1+0x158], R14 ;  /* 0x0001580e01007387 */ /* 0x0003e20000100800 */
[----:B---3--:R-:W-:-:S03]  /*4940*/  HADD2.F32 R11, -RZ, R249.H0_H0 ;  /* 0x200000f9ff0b7230 */ /* 0x008fc60000004100 */
        /* <DEDUP_REMOVED lines=166> */
[----:B------:R-:W-:Y:S01]  /*53b0*/  STL [R1+0x8], R14 ;  /* 0x0000080e01007387 */ /* 0x000fe20000100800 */
[----:B---3--:R-:W-:-:S03]  /*53c0*/  HADD2.F32 R11, -RZ, R208.H0_H0 ;  /* 0x200000d0ff0b7230 */ /* 0x008fc60000004100 */
[----:B------:R-:W-:Y:S01]  /*53d0*/  STL [R1+0x4], R13 ;  /* 0x0000040d01007387 */ /* 0x000fe20000100800 */
[----:B------:R-:W-:Y:S01]  /*53e0*/  HADD2.F32 R251, -RZ, R206.H0_H0 ;  /* 0x200000cefffb7230 */ /* 0x000fe20000004100 */
[----:B------:R-:W-:Y:S01]  /*53f0*/  HFMA2.MMA R31, -RZ, RZ, 0, 0 ;  /* 0x00000000ff1f7435 */ /* 0x000fe200000001ff */
[----:B------:R-:W-:Y:S02]  /*5400*/  HADD2.F32 R249, -RZ, R205.H0_H0 ;  /* 0x200000cdfff97230 */ /* 0x000fe40000004100 */
[----:B------:R-:W-:Y:S02]  /*5410*/  HADD2.F32 R247, -RZ, R203.H0_H0 ;  /* 0x200000cbfff77230 */ /* 0x000fe40000004100 */
[----:B------:R-:W-:Y:S02]  /*5420*/  HADD2.F32 R245, -RZ, R204.H0_H0 ;  /* 0x200000ccfff57230 */ /* 0x000fe40000004100 */
[----:B------:R-:W-:Y:S02]  /*5430*/  HADD2.F32 R243, -RZ, R202.H0_H0 ;  /* 0x200000cafff37230 */ /* 0x000fe40000004100 */
[----:B------:R-:W-:Y:S01]  /*5440*/  HADD2.F32 R241, -RZ, R201.H0_H0 ;  /* 0x200000c9fff17230 */ /* 0x000fe20000004100 */
[----:B------:R1:W-:Y:S01]  /*5450*/  STL [R1], R11 ;  /* 0x0000000b01007387 */ /* 0x0003e20000100800 */
        /* <DEDUP_REMOVED lines=105> */
[----:B-1----:R-:W-:Y:S02]  /*5af0*/  HADD2.F32 R11, -RZ, R194.H0_H0 ;  /* 0x200000c2ff0b7230 */ /* 0x002fe40000004100 */
        /* <DEDUP_REMOVED lines=17> */
[----:B0-----:R-:W-:-:S07]  /*5c10*/  HADD2.F32 R30, -RZ, R103.H0_H0 ;  /* 0x20000067ff1e7230 */ /* 0x001fce0000004100 */
.L_x_54870:
[----:B------:R-:W0:Y:S01]  /*5c20*/  S2R R193, SR_TID.X ;  /* 0x0000000000c17919 */ /* 0x000e220000002100 */
[----:B-1----:R-:W-:Y:S01]  /*5c30*/  IMAD R32, R6, UR37, RZ ;  /* 0x0000002506207c24 */ /* 0x002fe2000f8e02ff */
[----:B------:R-:W-:Y:S01]  /*5c40*/  LOP3.LUT P0, RZ, R5, 0x4000, RZ, 0xc0, !PT ;  /* 0x0000400005ff7812 */ /* 0x000fe2000780c0ff */
[----:B------:R-:W-:Y:S03]  /*5c50*/  BSSY B1, `(.L_x_53490) ;  /* 0x00002e4000017945 */ /* 0x000fe60003800000 */
[----:B------:R-:W-:-:S04]  /*5c60*/  SHF.R.S32.HI R38, RZ, 0x1f, R32 ;  /* 0x0000001fff267819 */ /* 0x000fc80000011420 */
[----:B------:R-:W-:Y:S02]  /*5c70*/  LEA.HI R38, R38, R32, RZ, 0x2 ;  /* 0x0000002026267211 */ /* 0x000fe400078f10ff */
[----:B0-----:R-:W-:-:S04]  /*5c80*/  LOP3.LUT R193, R193, 0x1f, RZ, 0xc0, !PT ;  /* 0x0000001fc1c17812 */ /* 0x001fc800078ec0ff */
[----:B------:R-:W-:-:S05]  /*5c90*/  LEA.HI.SX32 R39, R38, R193, 0x1e ;  /* 0x000000c126277211 */ /* 0x000fca00078ff2ff */
[----:B------:R-:W-:Y:S01]  /*5ca0*/  IMAD.MOV.U32 R32, RZ, RZ, R39 ;  /* 0x000000ffff207224 */ /* 0x000fe200078e0027 */
[----:B--234-:R-:W-:Y:S06]  /*5cb0*/  @!P0 BRA `(.L_x_53491) ;  /* 0x0000002c00748947 */ /* 0x01cfec0003800000 */
        /* <DEDUP_REMOVED lines=26> */
.L_x_53493:
[----:B------:R-:W-:-:S07]  /*5e60*/  MOV R38, R10 ;  /* 0x0000000a00267202 */ /* 0x000fce0000000f00 */
.L_x_53494:
[----:B------:R-:W-:Y:S05]  /*5e70*/  BSYNC B2 ;  /* 0x0000000000027941 */ /* 0x000fea0003800000 */
.L_x_53492:
[----:B------:R-:W-:Y:S01]  /*5e80*/  ISETP.NE.AND P2, PT, R130, 0x4, PT ;  /* 0x000000048200780c */ /* 0x000fe20003f45270 */
[----:B------:R-:W-:-:S12]  /*5e90*/  BSSY B2, `(.L_x_53495) ;  /* 0x000003c000027945 */ /* 0x000fd80003800000 */
[----:B------:R-:W-:Y:S05]  /*5ea0*/  @P2 BRA `(.L_x_53496) ;  /* 0x0000000000e82947 */ /* 0x000fea0003800000 */
[----:B-----5:R-:W-:Y:S01]  /*5eb0*/  VIADD R3, R3, 0x1 ;  /* 0x0000000103037836 */ /* 0x020fe20000000000 */
        /* <DEDUP_REMOVED lines=12> */
.L_x_53498:
[----:B------:R-:W-:Y:S05]  /*5f80*/  BSYNC B3 ;  /* 0x0000000000037941 */ /* 0x000fea0003800000 */
.L_x_53497:
        /* <DEDUP_REMOVED lines=44> */
.L_x_53496:
[----:B------:R-:W-:Y:S05]  /*6250*/  BSYNC B2 ;  /* 0x0000000000027941 */ /* 0x000fea0003800000 */
.L_x_53495:
        /* <DEDUP_REMOVED lines=9> */
[----:B-1---5:R-:W-:-:S12]  /*62f0*/  FMUL.FTZ R48, R48, R172 ;  /* 0x000000ac30307220 */ /* 0x022fd80000410000 */
        /* <DEDUP_REMOVED lines=8> */
.L_x_53499:
        /* <DEDUP_REMOVED lines=12> */
.L_x_53502:
[----:B------:R-:W-:-:S07]  /*6440*/  MOV R33, R10 ;  /* 0x0000000a00217202 */ /* 0x000fce0000000f00 */
.L_x_53503:
[----:B------:R-:W-:Y:S05]  /*6450*/  BSYNC B2 ;  /* 0x0000000000027941 */ /* 0x000fea0003800000 */
.L_x_53501:
        /* <DEDUP_REMOVED lines=16> */
.L_x_53507:
[----:B------:R-:W-:Y:S05]  /*6560*/  BSYNC B3 ;  /* 0x0000000000037941 */ /* 0x000fea0003800000 */
.L_x_53506:
        /* <DEDUP_REMOVED lines=44> */
.L_x_53505:
[----:B------:R-:W-:Y:S05]  /*6830*/  BSYNC B2 ;  /* 0x0000000000027941 */ /* 0x000fea0003800000 */
.L_x_53504:
[----:B------:R-:W-:-:S05]  /*6840*/  I2FP.F32.U32 R9, R33 ;  /* 0x0000002100097245 */ /* 0x000fca0000201000 */
[----:B------:R-:W-:-:S05]  /*6850*/  FFMA.FTZ R9, R9, R38, 1.1641532182693481445e-10 ;  /* 0x2f00000009097423 */ /* 0x000fca0000010026 */
[----:B------:R-:W-:Y:S01]  /*6860*/  FSETP.GTU.FTZ.AND P3, PT, R9, R32, PT ;  /* 0x000000200900720b */ /* 0x000fe20003f7c000 */
[----:B------:R-:W-:-:S03]  /*6870*/  FMUL.FTZ R9, R44, R172 ;  /* 0x000000ac2c097220 */ /* 0x000fc60000410000 */
[----:B------:R-:W-:Y:S02]  /*6880*/  SEL R33, RZ, 0x1, P3 ;  /* 0x00000001ff217807 */ /* 0x000fe40001800000 */
[----:B------:R-:W-:-:S05]  /*6890*/  FSEL R9, R9, RZ, !P3 ;  /* 0x000000ff09097208 */ /* 0x000fca0005800000 */
[----:B------:R-:W-:-:S04]  /*68a0*/  FADD.FTZ R48, R9, R48 ;  /* 0x0000003009307221 */ /* 0x000fc80000010000 */
[----:B------:R-:W-:-:S07]  /*68b0*/  @P0 FADD.FTZ R48, R40, R48 ;  /* 0x0000003028300221 */ /* 0x000fce0000010000 */
.L_x_53500:
        /* <DEDUP_REMOVED lines=12> */
.L_x_53509:
[----:B------:R-:W-:-:S07]  /*6980*/  MOV R173, R10 ;  /* 0x0000000a00ad7202 */ /* 0x000fce0000000f00 */
.L_x_53510:
[----:B------:R-:W-:Y:S05]  /*6990*/  BSYNC B2 ;  /* 0x0000000000027941 */ /* 0x000fea0003800000 */
.L_x_53508:
        /* <DEDUP_REMOVED lines=16> */
.L_x_53514:
[----:B------:R-:W-:Y:S05]  /*6aa0*/  BSYNC B3 ;  /* 0x0000000000037941 */ /* 0x000fea0003800000 */
.L_x_53513:
        /* <DEDUP_REMOVED lines=44> */
.L_x_53512:
[----:B------:R-:W-:Y:S05]  /*6d70*/  BSYNC B2 ;  /* 0x0000000000027941 */ /* 0x000fea0003800000 */
.L_x_53511:
[----:B------:R-:W-:Y:S01]  /*6d80*/  I2FP.F32.U32 R128, R173 ;  /* 0x000000ad00807245 */ /* 0x000fe20000201000 */
[----:B------:R-:W-:-:S04]  /*6d90*/  FMUL.FTZ R49, R49, R172 ;  /* 0x000000ac31317220 */ /* 0x000fc80000410000 */
[----:B------:R-:W-:-:S05]  /*6da0*/  FFMA.FTZ R128, R128, R38, 1.1641532182693481445e-10 ;  /* 0x2f00000080807423 */ /* 0x000fca0000010026 */
        /* <DEDUP_REMOVED lines=8> */
.L_x_53515:
        /* <DEDUP_REMOVED lines=12> */
.L_x_53518:
[----:B------:R-:W-:-:S07]  /*6ef0*/  IMAD.MOV.U32 R34, RZ, RZ, R10 ;  /* 0x000000ffff227224 */ /* 0x000fce00078e000a */
.L_x_53519:
[----:B------:R-:W-:Y:S05]  /*6f00*/  BSYNC B2 ;  /* 0x0000000000027941 */ /* 0x000fea0003800000 */
.L_x_53517:
        /* <DEDUP_REMOVED lines=16> */
.L_x_53523:
[----:B------:R-:W-:Y:S05]  /*7010*/  BSYNC B3 ;  /* 0x0000000000037941 */ /* 0x000fea0003800000 */
.L_x_53522:
        /* <DEDUP_REMOVED lines=44> */
.L_x_53521:
[----:B------:R-:W-:Y:S05]  /*72e0*/  BSYNC B2 ;  /* 0x0000000000027941 */ /* 0x000fea0003800000 */
.L_x_53520:
        /* <DEDUP_REMOVED lines=8> */
.L_x_53516:
        /* <DEDUP_REMOVED lines=12> */
.L_x_53525:
[----:B------:R-:W-:-:S07]  /*7430*/  IMAD.MOV.U32 R173, RZ, RZ, R10 ;  /* 0x000000ffffad7224 */ /* 0x000fce00078e000a */
.L_x_53526:
[----:B------:R-:W-:Y:S05]  /*7440*/  BSYNC B2 ;  /* 0x0000000000027941 */ /* 0x000fea0003800000 */
.L_x_53524:
        /* <DEDUP_REMOVED lines=16> */
.L_x_53530:
[----:B------:R-:W-:Y:S05]  /*7550*/  BSYNC B3 ;  /* 0x0000000000037941 */ /* 0x000fea0003800000 */
.L_x_53529:
        /* <DEDUP_REMOVED lines=44> */
.L_x_53528:
[----:B------:R-:W-:Y:S05]  /*7820*/  BSYNC B2 ;  /* 0x0000000000027941 */ /* 0x000fea0003800000 */
.L_x_53527:
        /* <DEDUP_REMOVED lines=11> */
.L_x_53531:
        /* <DEDUP_REMOVED lines=12> */
.L_x_53534:
[----:B------:R-:W-:-:S07]  /*79a0*/  IMAD.MOV.U32 R35, RZ, RZ, R10 ;  /* 0x000000ffff237224 */ /* 0x000fce00078e000a */
.L_x_53535:
[----:B------:R-:W-:Y:S05]  /*79b0*/  BSYNC B2 ;  /* 0x0000000000027941 */ /* 0x000fea0003800000 */
.L_x_53533:
        /* <DEDUP_REMOVED lines=16> */
.L_x_53539:
[----:B------:R-:W-:Y:S05]  /*7ac0*/  BSYNC B3 ;  /* 0x0000000000037941 */ /* 0x000fea0003800000 */
.L_x_53538:
        /* <DEDUP_REMOVED lines=44> */
.L_x_53537:
[----:B------:R-:W-:Y:S05]  /*7d90*/  BSYNC B2 ;  /* 0x0000000000027941 */ /* 0x000fea0003800000 */
.L_x_53536:
        /* <DEDUP_REMOVED lines=8> */
.L_x_53532:
        /* <DEDUP_REMOVED lines=12> */
.L_x_53541:
[----:B------:R-:W-:-:S07]  /*7ee0*/  IMAD.MOV.U32 R173, RZ, RZ, R10 ;  /* 0x000000ffffad7224 */ /* 0x000fce00078e000a */
.L_x_53542:
[----:B------:R-:W-:Y:S05]  /*7ef0*/  BSYNC B2 ;  /* 0x0000000000027941 */ /* 0x000fea0003800000 */
.L_x_53540:
        /* <DEDUP_REMOVED lines=16> */
.L_x_53546:
[----:B------:R-:W-:Y:S05]  /*8000*/  BSYNC B3 ;  /* 0x0000000000037941 */ /* 0x000fea0003800000 */
.L_x_53545:
        /* <DEDUP_REMOVED lines=44> */
.L_x_53544:
[----:B------:R-:W-:Y:S05]  /*82d0*/  BSYNC B2 ;  /* 0x0000000000027941 */ /* 0x000fea0003800000 */
.L_x_53543:
[----:B------:R-:W-:Y:S01]  /*82e0*/  I2FP.F32.U32 R9, R173 ;  /* 0x000000ad00097245 */ /* 0x000fe20000201000 */
[----:B------:R-:W-:-:S04]  /*82f0*/  FMUL.FTZ R51, R51, R172 ;  /* 0x000000ac33337220 */ /* 0x000fc80000410000 */
[----:B------:R-:W-:-:S05]  /*8300*/  FFMA.FTZ R9, R9, R38, 1.1641532182693481445e-10 ;  /* 0x2f00000009097423 */ /* 0x000fca0000010026 */
        /* <DEDUP_REMOVED lines=8> */
.L_x_53547:
        /* <DEDUP_REMOVED lines=12> */
.L_x_53550:
[----:B------:R-:W-:-:S07]  /*8450*/  MOV R36, R10 ;  /* 0x0000000a00247202 */ /* 0x000fce0000000f00 */
.L_x_53551:
[----:B------:R-:W-:Y:S05]  /*8460*/  BSYNC B2 ;  /* 0x0000000000027941 */ /* 0x000fea0003800000 */
.L_x_53549:
        /* <DEDUP_REMOVED lines=16> */
.L_x_53555:
[----:B------:R-:W-:Y:S05]  /*8570*/  BSYNC B3 ;  /* 0x0000000000037941 */ /* 0x000fea0003800000 */
.L_x_53554:
        /* <DEDUP_REMOVED lines=44> */
.L_x_53553:
[----:B------:R-:W-:Y:S05]  /*8840*/  BSYNC B2 ;  /* 0x0000000000027941 */ /* 0x000fea0003800000 */
.L_x_53552:
[----:B------:R-:W-:Y:S01]  /*8850*/  I2FP.F32.U32 R36, R36 ;  /* 0x0000002400247245 */ /* 0x000fe20000201000 */
[----:B------:R-:W-:-:S04]  /*8860*/  FMUL.FTZ R172, R47, R172 ;  /* 0x000000ac2fac7220 */ /* 0x000fc80000410000 */
[----:B------:R-:W-:-:S05]  /*8870*/  FFMA.FTZ R36, R36, R38, 1.1641532182693481445e-10 ;  /* 0x2f00000024247423 */ /* 0x000fca0000010026 */
[----:B------:R-:W-:-:S04]  /*8880*/  FSETP.GTU.FTZ.AND P2, PT, R36, R32, PT ;  /* 0x000000202400720b */ /* 0x000fc80003f5c000 */
[----:B------:R-:W-:Y:S02]  /*8890*/  FSEL R172, R172, RZ, !P2 ;  /* 0x000000ffacac7208 */ /* 0x000fe40005000000 */
[----:B------:R-:W-:-:S03]  /*88a0*/  SEL R36, RZ, 0x1, P2 ;  /* 0x00000001ff247807 */ /* 0x000fc60001000000 */
[----:B------:R-:W-:-:S04]  /*88b0*/  FADD.FTZ R51, R172, R51 ;  /* 0x00000033ac337221 */ /* 0x000fc80000010000 */
[----:B------:R-:W-:-:S07]  /*88c0*/  @P0 FADD.FTZ R51, R43, R51 ;  /* 0x000000332b330221 */ /* 0x000fce0000010000 */
.L_x_53548:
[----:B------:R-:W-:Y:S02]  /*88d0*/  LEA R128, P0, R39, UR30, 0x4 ;  /* 0x0000001e27807c11 */ /* 0x000fe4000f8020ff */
[----:B------:R-:W-:Y:S02]  /*88e0*/  LOP3.LUT P2, RZ, R5, 0x1, RZ, 0xc0, !PT ;  /* 0x0000000105ff7812 */ /* 0x000fe4000784c0ff */
[----:B------:R-:W-:Y:S02]  /*88f0*/  LEA.HI.X R129, R39, UR31, RZ, 0x4, P0 ;  /* 0x0000001f27817c11 */ /* 0x000fe400080f24ff */
[----:B------:R-:W-:Y:S02]  /*8900*/  SEL R38, RZ, 0x1000000, P5 ;  /* 0x01000000ff267807 */ /* 0x000fe40002800000 */
[----:B------:R-:W-:Y:S01]  /*8910*/  SEL R32, RZ, 0x10000, P4 ;  /* 0x00010000ff207807 */ /* 0x000fe20002000000 */
[----:B------:R0:W-:Y:S01]  /*8920*/  STG.E.128 desc[UR4][R128.64], R48 ;  /* 0x0000003080007986 */ /* 0x0001e2000c101d04 */
[----:B------:R-:W-:-:S02]  /*8930*/  SEL R130, RZ, 0x1, P2 ;  /* 0x00000001ff827807 */ /* 0x000fc40001000000 */
[----:B0-----:R-:W-:-:S04]  /*8940*/  SEL R128, RZ, 0x100, P3 ;  /* 0x00000100ff807807 */ /* 0x001fc80001800000 */
[----:B------:R-:W-:Y:S02]  /*8950*/  IADD3 R32, R128, R38, R32 ;  /* 0x0000002680207210 */ /* 0x000fe40007ffe020 */
[----:B------:R-:W-:-:S03]  /*8960*/  SHF.L.U32 R38, R39, 0x2, RZ ;  /* 0x0000000227267819 */ /* 0x000fc600000006ff */
[----:B------:R-:W-:Y:S01]  /*8970*/  IMAD.IADD R130, R32, 0x1, R130 ;  /* 0x0000000120827824 */ /* 0x000fe200078e0282 */
[----:B------:R-:W-:Y:S02]  /*8980*/  SHF.L.U64.HI R32, R39, 0x2, RZ ;  /* 0x0000000227207819 */ /* 0x000fe400000102ff */
[----:B------:R-:W-:-:S04]  /*8990*/  IADD3 R128, P0, R38, UR32, RZ ;  /* 0x0000002026807c10 */ /* 0x000fc8000ff1e0ff */
[----:B------:R-:W-:-:S05]  /*89a0*/  IADD3.X R129, R32, UR33, RZ, P0, !PT ;  /* 0x0000002120817c10 */ /* 0x000fca00087fe4ff */
[----:B------:R0:W-:Y:S01]  /*89b0*/  STG.E desc[UR4][R128.64], R130 ;  /* 0x0000008280007986 */ /* 0x0001e2000c101904 */
[----:B------:R-:W-:Y:S05]  /*89c0*/  @!P1 BRA `(.L_x_53556) ;  /* 0x00000000002c9947 */ /* 0x000fea0003800000 */
[----:B0-----:R-:W-:Y:S02]  /*89d0*/  IADD3 R128, P0, R38, UR34, RZ ;  /* 0x0000002226807c10 */ /* 0x001fe4000ff1e0ff */
[----:B------:R-:W-:Y:S02]  /*89e0*/  LOP3.LUT R38, R36, 0xffff, RZ, 0xc0, !PT ;  /* 0x0000ffff24267812 */ /* 0x000fe400078ec0ff */
[----:B------:R-:W-:Y:S01]  /*89f0*/  IADD3.X R129, R32, UR35, RZ, P0, !PT ;  /* 0x0000002320817c10 */ /* 0x000fe200087fe4ff */
[----:B------:R-:W-:-:S05]  /*8a00*/  IMAD.U32 R32, R35, 0x10000, RZ ;  /* 0x0001000023207824 */ /* 0x000fca00078e00ff */
[----:B------:R-:W-:-:S05]  /*8a10*/  LOP3.LUT R32, R32, 0xff0000, RZ, 0xc0, !PT ;  /* 0x00ff000020207812 */ /* 0x000fca00078ec0ff */
[----:B------:R-:W-:Y:S01]  /*8a20*/  IMAD R32, R38, 0x1000000, R32 ;  /* 0x0100000026207824 */ /* 0x000fe200078e0220 */
[----:B------:R-:W-:-:S04]  /*8a30*/  LOP3.LUT R38, R34, 0xff, RZ, 0xc0, !PT ;  /* 0x000000ff22267812 */ /* 0x000fc800078ec0ff */
[----:B------:R-:W-:Y:S02]  /*8a40*/  LEA R32, R38, R32, 0x8 ;  /* 0x0000002026207211 */ /* 0x000fe400078e40ff */
[----:B------:R-:W-:-:S05]  /*8a50*/  LOP3.LUT R38, R33, 0xff, RZ, 0xc0, !PT ;  /* 0x000000ff21267812 */ /* 0x000fca00078ec0ff */
[----:B------:R-:W-:-:S05]  /*8a60*/  IMAD.IADD R32, R32, 0x1, R38 ;  /* 0x0000000120207824 */ /* 0x000fca00078e0226 */
[----:B------:R1:W-:Y:S02]  /*8a70*/  STG.E desc[UR4][R128.64], R32 ;  /* 0x0000002080007986 */ /* 0x0003e4000c101904 */
.L_x_53556:
[----:B-1----:R-:W-:-:S07]  /*8a80*/  VIADD R32, R39, 0x20 ;  /* 0x0000002027207836 */ /* 0x002fce0000000000 */
.L_x_53491:
[----:B------:R-:W-:Y:S05]  /*8a90*/  BSYNC B1 ;  /* 0x0000000000017941 */ /* 0x000fea0003800000 */
.L_x_53490:
[----:B------:R-:W-:Y:S01]  /*8aa0*/  LOP3.LUT P0, RZ, R37, 0x2, RZ, 0xc0, !PT ;  /* 0x0000000225ff7812 */ /* 0x000fe2000780c0ff */
[----:B------:R-:W-:-:S12]  /*8ab0*/  BSSY B1, `(.L_x_53557) ;  /* 0x00002df000017945 */ /* 0x000fd80003800000 */
[----:B------:R-:W-:Y:S05]  /*8ac0*/  @!P0 BRA `(.L_x_53558) ;  /* 0x0000002c00748947 */ /* 0x000fea0003800000 */
[----:B------:R-:W-:Y:S01]  /*8ad0*/  ISETP.NE.U32.AND P0, PT, RZ, UR28, PT ;  /* 0x0000001cff007c0c */ /* 0x000fe2000bf05070 */
[----:B0-----:R-:W0:Y:S03]  /*8ae0*/  LDC.64 R128, c[0x0][0x228] ;  /* 0x00008a00ff807b82 */ /* 0x001e260000000a00 */
        /* <DEDUP_REMOVED lines=24> */
.L_x_53560:
[----:B------:R-:W-:-:S07]  /*8c70*/  IMAD.MOV.U32 R192, RZ, RZ, R10 ;  /* 0x000000ffffc07224 */ /* 0x000fce00078e000a */
.L_x_53561:
[----:B------:R-:W-:Y:S05]  /*8c80*/  BSYNC B2 ;  /* 0x0000000000027941 */ /* 0x000fea0003800000 */
.L_x_53559:
        /* <DEDUP_REMOVED lines=16> */
.L_x_53565:
[----:B------:R-:W-:Y:S05]  /*8d90*/  BSYNC B3 ;  /* 0x0000000000037941 */ /* 0x000fea0003800000 */
.L_x_53564:
        /* <DEDUP_REMOVED lines=44> */
.L_x_53563:
[----:B------:R-:W-:Y:S05]  /*9060*/  BSYNC B2 ;  /* 0x0000000000027941 */ /* 0x000fea0003800000 */
.L_x_53562:
[----:B------:R-:W0:Y:S01]  /*9070*/  LDC R38, c[0x0][0x294] ;  /* 0x0000a500ff267b82 */ /* 0x000e220000000800 */
[----:B------:R-:W-:Y:S01]  /*9080*/  ISETP.NE.U32.AND P2, PT, R128, RZ, PT ;  /* 0x000000ff8000720c */ /* 0x000fe20003f45070 */
[----:B------:R-:W-:Y:S01]  /*9090*/  HFMA2.MMA R128, -RZ, RZ, 0.1171875, 0 ;  /* 0x2f800000ff807435 */ /* 0x000fe200000001ff */
[----:B------:R-:W-:Y:S02]  /*90a0*/  I2FP.F32.U32 R9, R192 ;  /* 0x000000c000097245 */ /* 0x000fe40000201000 */
[----:B------:R-:W-:Y:S02]  /*90b0*/  ISETP.NE.AND.EX P2, PT, R129, RZ, PT, P2 ;  /* 0x000000ff8100720c */ /* 0x000fe40003f45320 */
[----:B------:R-:W-:Y:S01]  /*90c0*/  LOP3.LUT R5, R5, 0xfffffffe, RZ, 0xc0, !PT ;  /* 0xfffffffe05057812 */ /* 0x000fe200078ec0ff */
[----:B------:R-:W1:Y:S04]  /*90d0*/  LDC R129, c[0x0][0x298] ;  /* 0x0000a600ff817b82 */ /* 0x000e680000000800 */
[----:B------:R-:W-:-:S05]  /*90e0*/  FFMA.FTZ R9, R9, R128, 1.1641532182693481445e-10 ;  /* 0x2f00000009097423 */ /* 0x000fca0000010080 */
[----:B0-----:R-:W-:Y:S01]  /*90f0*/  FSETP.GTU.FTZ.AND P3, PT, R9, R38, PT ;  /* 0x000000260900720b */ /* 0x001fe20003f7c000 */
[----:B-1---5:R-:W-:-:S12]  /*9100*/  FMUL.FTZ R52, R52, R129 ;  /* 0x0000008134347220 */ /* 0x022fd80000410000 */
        /* <DEDUP_REMOVED lines=8> */
.L_x_53566:
        /* <DEDUP_REMOVED lines=12> */
.L_x_53569:
[----:B------:R-:W-:-:S07]  /*9250*/  IMAD.MOV.U32 R33, RZ, RZ, R10 ;  /* 0x000000ffff217224 */ /* 0x000fce00078e000a */
.L_x_53570:
[----:B------:R-:W-:Y:S05]  /*9260*/  BSYNC B2 ;  /* 0x0000000000027941 */ /* 0x000fea0003800000 */
.L_x_53568:
        /* <DEDUP_REMOVED lines=16> */
.L_x_53574:
[----:B------:R-:W-:Y:S05]  /*9370*/  BSYNC B3 ;  /* 0x0000000000037941 */ /* 0x000fea0003800000 */
.L_x_53573:
        /* <DEDUP_REMOVED lines=44> */
.L_x_53572:
[----:B------:R-:W-:Y:S05]  /*9640*/  BSYNC B2 ;  /* 0x0000000000027941 */ /* 0x000fea0003800000 */
.L_x_53571:
        /* <DEDUP_REMOVED lines=8> */
.L_x_53567:
        /* <DEDUP_REMOVED lines=12> */
.L_x_53576:
[----:B------:R-:W-:-:S07]  /*9790*/  IMAD.MOV.U32 R192, RZ, RZ, R10 ;  /* 0x000000ffffc07224 */ /* 0x000fce00078e000a */
.L_x_53577:
[----:B------:R-:W-:Y:S05]  /*97a0*/  BSYNC B2 ;  /* 0x0000000000027941 */ /* 0x000fea0003800000 */
.L_x_53575:
        /* <DEDUP_REMOVED lines=16> */
.L_x_53581:
[----:B------:R-:W-:Y:S05]  /*98b0*/  BSYNC B3 ;  /* 0x0000000000037941 */ /* 0x000fea0003800000 */
.L_x_53580:
        /* <DEDUP_REMOVED lines=44> */
.L_x_53579:
[----:B------:R-:W-:Y:S05]  /*9b80*/  BSYNC B2 ;  /* 0x0000000000027941 */ /* 0x000fea0003800000 */
.L_x_53578:
        /* <DEDUP_REMOVED lines=11> */
.L_x_53582:
        /* <DEDUP_REMOVED lines=12> */
.L_x_53585:
[----:B------:R-:W-:-:S07]  /*9d00*/  MOV R34, R10 ;  /* 0x0000000a00227202 */ /* 0x000fce0000000f00 */
.L_x_53586:
[----:B------:R-:W-:Y:S05]  /*9d10*/  BSYNC B2 ;  /* 0x0000000000027941 */ /* 0x000fea0003800000 */
.L_x_53584:
        /* <DEDUP_REMOVED lines=16> */
.L_x_53590:
[----:B------:R-:W-:Y:S05]  /*9e20*/  BSYNC B3 ;  /* 0x0000000000037941 */ /* 0x000fea0003800000 */
.L_x_53589:
        /* <DEDUP_REMOVED lines=44> */
.L_x_53588:
[----:B------:R-:W-:Y:S05]  /*a0f0*/  BSYNC B2 ;  /* 0x0000000000027941 */ /* 0x000fea0003800000 */
.L_x_53587:
        /* <DEDUP_REMOVED lines=8> */
.L_x_53583:
        /* <DEDUP_REMOVED lines=12> */
.L_x_53592:
[----:B------:R-:W-:-:S07]  /*a240*/  MOV R192, R10 ;  /* 0x0000000a00c07202 */ /* 0x000fce0000000f00 */
.L_x_53593:
[----:B------:R-:W-:Y:S05]  /*a250*/  BSYNC B2 ;  /* 0x0000000000027941 */ /* 0x000fea0003800000 */
.L_x_53591:
        /* <DEDUP_REMOVED lines=16> */
.L_x_53597:
[----:B------:R-:W-:Y:S05]  /*a360*/  BSYNC B3 ;  /* 0x0000000000037941 */ /* 0x000fea0003800000 */
.L_x_53596:
        /* <DEDUP_REMOVED lines=44> */
.L_x_53595:
[----:B------:R-:W-:Y:S05]  /*a630*/  BSYNC B2 ;  /* 0x0000000000027941 */ /* 0x000fea0003800000 */
.L_x_53594:
        /* <DEDUP_REMOVED lines=11> */
.L_x_53598:
        /* <DEDUP_REMOVED lines=12> */
.L_x_53601:
[----:B------:R-:W-:-:S07]  /*a7b0*/  IMAD.MOV.U32 R35, RZ, RZ, R10 ;  /* 0x000000ffff237224 */ /* 0x000fce00078e000a */
.L_x_53602:
[----:B------:R-:W-:Y:S05]  /*a7c0*/  BSYNC B2 ;  /* 0x0000000000027941 */ /* 0x000fea0003800000 */
.L_x_53600:
        /* <DEDUP_REMOVED lines=16> */
.L_x_53606:
[----:B------:R-:W-:Y:S05]  /*a8d0*/  BSYNC B3 ;  /* 0x0000000000037941 */ /* 0x000fea0003800000 */
.L_x_53605:
        /* <DEDUP_REMOVED lines=44> */
.L_x_53604:
[----:B------:R-:W-:Y:S05]  /*aba0*/  BSYNC B2 ;  /* 0x0000000000027941 */ /* 0x000fea0003800000 */
.L_x_53603:
        /* <DEDUP_REMOVED lines=8> */
.L_x_53599:
        /* <DEDUP_REMOVED lines=12> */
.L_x_53608:
[----:B------:R-:W-:-:S07]  /*acf0*/  IMAD.MOV.U32 R192, RZ, RZ, R10 ;  /* 0x000000ffffc07224 */ /* 0x000fce00078e000a */
.L_x_53609:
[----:B------:R-:W-:Y:S05]  /*ad00*/  BSYNC B2 ;  /* 0x0000000000027941 */ /* 0x000fea0003800000 */
.L_x_53607:
        /* <DEDUP_REMOVED lines=16> */
.L_x_53613:
[----:B------:R-:W-:Y:S05]  /*ae10*/  BSYNC B3 ;  /* 0x0000000000037941 */ /* 0x000fea0003800000 */
.L_x_53612:
        /* <DEDUP_REMOVED lines=44> */
.L_x_53611:
[----:B------:R-:W-:Y:S05]  /*b0e0*/  BSYNC B2 ;  /* 0x0000000000027941 */ /* 0x000fea0003800000 */
.L_x_53610:
        /* <DEDUP_REMOVED lines=11> */
.L_x_53614:
        /* <DEDUP_REMOVED lines=12> */
.L_x_53617:
[----:B------:R-:W-:-:S07]  /*b260*/  IMAD.MOV.U32 R36, RZ, RZ, R10 ;  /* 0x000000ffff247224 */ /* 0x000fce00078e000a */
.L_x_53618:
[----:B------:R-:W-:Y:S05]  /*b270*/  BSYNC B2 ;  /* 0x0000000000027941 */ /* 0x000fea0003800000 */
.L_x_53616:
        /* <DEDUP_REMOVED lines=16> */
.L_x_53622:
[----:B------:R-:W-:Y:S05]  /*b380*/  BSYNC B3 ;  /* 0x0000000000037941 */ /* 0x000fea0003800000 */
.L_x_53621:
        /* <DEDUP_REMOVED lines=44> */
.L_x_53620:
[----:B------:R-:W-:Y:S05]  /*b650*/  BSYNC B2 ;  /* 0x0000000000027941 */ /* 0x000fea0003800000 */
.L_x_53619:
        /* <DEDUP_REMOVED lines=8> */
.L_x_53615:
[C---:B------:R-:W-:Y:S02]  /*b6e0*/  LEA R128, P0, R32.reuse, UR30, 0x4 ;  /* 0x0000001e20807c11 */ /* 0x040fe4000f8020ff */
[----:B------:R-:W-:Y:S02]  /*b6f0*/  SEL R130, RZ, 0x1000000, P5 ;  /* 0x01000000ff827807 */ /* 0x000fe40002800000 */
[----:B------:R-:W-:Y:S02]  /*b700*/  LEA.HI.X R129, R32, UR31, RZ, 0x4, P0 ;  /* 0x0000001f20817c11 */ /* 0x000fe400080f24ff */
[----:B------:R-:W-:Y:S02]  /*b710*/  SEL R38, RZ, 0x10000, P4 ;  /* 0x00010000ff267807 */ /* 0x000fe40002000000 */
[----:B------:R-:W-:Y:S01]  /*b720*/  LOP3.LUT P2, RZ, R5, 0x1, RZ, 0xc0, !PT ;  /* 0x0000000105ff7812 */ /* 0x000fe2000784c0ff */
[----:B------:R0:W-:Y:S03]  /*b730*/  STG.E.128 desc[UR4][R128.64], R52 ;  /* 0x0000003480007986 */ /* 0x0001e6000c101d04 */
[----:B------:R-:W-:-:S02]  /*b740*/  SEL R131, RZ, 0x1, P2 ;  /* 0x00000001ff837807 */ /* 0x000fc40001000000 */
[----:B0-----:R-:W-:-:S04]  /*b750*/  SEL R128, RZ, 0x100, P3 ;  /* 0x00000100ff807807 */ /* 0x001fc80001800000 */
[----:B------:R-:W-:Y:S01]  /*b760*/  IADD3 R38, R128, R130, R38 ;  /* 0x0000008280267210 */ /* 0x000fe20007ffe026 */
[----:B------:R-:W-:-:S03]  /*b770*/  IMAD.SHL.U32 R130, R32, 0x4, RZ ;  /* 0x0000000420827824 */ /* 0x000fc600078e00ff */
[----:B------:R-:W-:Y:S02]  /*b780*/  IADD3 R131, R38, R131, RZ ;  /* 0x0000008326837210 */ /* 0x000fe40007ffe0ff */
        /* <DEDUP_REMOVED lines=9> */
[----:B------:R-:W-:-:S04]  /*b820*/  LOP3.LUT R38, R38, 0xff0000, RZ, 0xc0, !PT ;  /* 0x00ff000026267812 */ /* 0x000fc800078ec0ff */
[----:B------:R-:W-:Y:S02]  /*b830*/  LEA R38, R130, R38, 0x18 ;  /* 0x0000002682267211 */ /* 0x000fe400078ec0ff */
[----:B------:R-:W-:-:S05]  /*b840*/  LOP3.LUT R130, R34, 0xff, RZ, 0xc0, !PT ;  /* 0x000000ff22827812 */ /* 0x000fca00078ec0ff */
[----:B------:R-:W-:Y:S01]  /*b850*/  IMAD R38, R130, 0x100, R38 ;  /* 0x0000010082267824 */ /* 0x000fe200078e0226 */
[----:B------:R-:W-:-:S05]  /*b860*/  LOP3.LUT R130, R33, 0xff, RZ, 0xc0, !PT ;  /* 0x000000ff21827812 */ /* 0x000fca00078ec0ff */
[----:B------:R-:W-:-:S05]  /*b870*/  IMAD.IADD R38, R38, 0x1, R130 ;  /* 0x0000000126267824 */ /* 0x000fca00078e0282 */
[----:B------:R1:W-:Y:S02]  /*b880*/  STG.E desc[UR4][R128.64], R38 ;  /* 0x0000002680007986 */ /* 0x0003e4000c101904 */
.L_x_53623:
[----:B------:R-:W-:-:S07]  /*b890*/  IADD3 R32, R32, 0x20, RZ ;  /* 0x0000002020207810 */ /* 0x000fce0007ffe0ff */
.L_x_53558:
[----:B------:R-:W-:Y:S05]  /*b8a0*/  BSYNC B1 ;  /* 0x0000000000017941 */ /* 0x000fea0003800000 */
.L_x_53557:
[----:B------:R-:W-:Y:S01]  /*b8b0*/  LOP3.LUT P0, RZ, R37, 0x1, RZ, 0xc0, !PT ;  /* 0x0000000125ff7812 */ /* 0x000fe2000780c0ff */
[----:B------:R-:W-:-:S12]  /*b8c0*/  BSSY B1, `(.L_x_53624) ;  /* 0x00002df000017945 */ /* 0x000fd80003800000 */
[----:B------:R-:W-:Y:S05]  /*b8d0*/  @!P0 BRA `(.L_x_53625) ;  /* 0x0000002c00748947 */ /* 0x000fea0003800000 */
[----:B------:R-:W-:Y:S01]  /*b8e0*/  ISETP.NE.U32.AND P0, PT, RZ, UR28, PT ;  /* 0x0000001cff007c0c */ /* 0x000fe2000bf05070 */
[----:B01----:R-:W0:Y:S03]  /*b8f0*/  LDC.64 R128, c[0x0][0x228] ;  /* 0x00008a00ff807b82 */ /* 0x003e260000000a00 */
        /* <DEDUP_REMOVED lines=24> */
.L_x_53627:
[----:B------:R-:W-:-:S07]  /*ba80*/  IMAD.MOV.U32 R192, RZ, RZ, R10 ;  /* 0x000000ffffc07224 */ /* 0x000fce00078e000a */
.L_x_53628:
[----:B------:R-:W-:Y:S05]  /*ba90*/  BSYNC B2 ;  /* 0x0000000000027941 */ /* 0x000fea0003800000 */
.L_x_53626:
[----:B------:R-:W-:Y:S01]  /*baa0*/  ISETP.NE.AND P2, PT, R130, 0x4, PT ;  /* 0x000000048200780c */ /* 0x000fe20003f45270 */
[----:B------:R-:W-:-:S12]  /*bab0*/  BSSY B2, `(.L_x_53629) ;  /* 0x000003c000027945 */ /* 0x000fd80003800000 */
[----:B------:R-:W-:Y:S05]  /*bac0*/  @P2 BRA `(.L_x_53630) ;  /* 0x0000000000e82947 */ /* 0x000fea0003800000 */
[----:B-----5:R-:W-:Y:S01]  /*bad0*/  IADD3 R3, R3, 0x1, RZ ;  /* 0x0000000103037810 */ /* 0x020fe20007ffe0ff */
        /* <DEDUP_REMOVED lines=12> */
.L_x_53632:
[----:B------:R-:W-:Y:S05]  /*bba0*/  BSYNC B3 ;  /* 0x0000000000037941 */ /* 0x000fea0003800000 */
.L_x_53631:
        /* <DEDUP_REMOVED lines=44> */
.L_x_53630:
[----:B------:R-:W-:Y:S05]  /*be70*/  BSYNC B2 ;  /* 0x0000000000027941 */ /* 0x000fea0003800000 */
.L_x_53629:
        /* <DEDUP_REMOVED lines=18> */
.L_x_53633:
        /* <DEDUP_REMOVED lines=12> */
.L_x_53636:
[----:B------:R-:W-:-:S07]  /*c060*/  IMAD.MOV.U32 R33, RZ, RZ, R10 ;  /* 0x000000ffff217224 */ /* 0x000fce00078e000a */
.L_x_53637:
[----:B------:R-:W-:Y:S05]  /*c070*/  BSYNC B2 ;  /* 0x0000000000027941 */ /* 0x000fea0003800000 */
.L_x_53635:
        /* <DEDUP_REMOVED lines=16> */
.L_x_53641:
[----:B------:R-:W-:Y:S05]  /*c180*/  BSYNC B3 ;  /* 0x0000000000037941 */ /* 0x000fea0003800000 */
.L_x_53640:
        /* <DEDUP_REMOVED lines=44> */
.L_x_53639:
[----:B------:R-:W-:Y:S05]  /*c450*/  BSYNC B2 ;  /* 0x0000000000027941 */ /* 0x000fea0003800000 */
.L_x_53638:
        /* <DEDUP_REMOVED lines=8> */
.L_x_53634:
        /* <DEDUP_REMOVED lines=12> */
.L_x_53643:
[----:B------:R-:W-:-:S07]  /*c5a0*/  IMAD.MOV.U32 R192, RZ, RZ, R10 ;  /* 0x000000ffffc07224 */ /* 0x000fce00078e000a */
.L_x_53644:
[----:B------:R-:W-:Y:S05]  /*c5b0*/  BSYNC B2 ;  /* 0x0000000000027941 */ /* 0x000fea0003800000 */
.L_x_53642:
        /* <DEDUP_REMOVED lines=16> */
.L_x_53648:
[----:B------:R-:W-:Y:S05]  /*c6c0*/  BSYNC B3 ;  /* 0x0000000000037941 */ /* 0x000fea0003800000 */
.L_x_53647:
        /* <DEDUP_REMOVED lines=44> */
.L_x_53646:
[----:B------:R-:W-:Y:S05]  /*c990*/  BSYNC B2 ;  /* 0x0000000000027941 */ /* 0x000fea0003800000 */
.L_x_53645:
        /* <DEDUP_REMOVED lines=11> */
.L_x_53649:
        /* <DEDUP_REMOVED lines=12> */
.L_x_53652:
[----:B------:R-:W-:-:S07]  /*cb10*/  IMAD.MOV.U32 R34, RZ, RZ, R10 ;  /* 0x000000ffff227224 */ /* 0x000fce00078e000a */
.L_x_53653:
[----:B------:R-:W-:Y:S05]  /*cb20*/  BSYNC B2 ;  /* 0x0000000000027941 */ /* 0x000fea0003800000 */
.L_x_53651:
        /* <DEDUP_REMOVED lines=16> */
.L_x_53657:
[----:B------:R-:W-:Y:S05]  /*cc30*/  BSYNC B3 ;  /* 0x0000000000037941 */ /* 0x000fea0003800000 */
.L_x_53656:
        /* <DEDUP_REMOVED lines=44> */
.L_x_53655:
[----:B------:R-:W-:Y:S05]  /*cf00*/  BSYNC B2 ;  /* 0x0000000000027941 */ /* 0x000fea0003800000 */
.L_x_53654:
        /* <DEDUP_REMOVED lines=8> */
.L_x_53650:
        /* <DEDUP_REMOVED lines=12> */
.L_x_53659:
[----:B------:R-:W-:-:S07]  /*d050*/  IMAD.MOV.U32 R192, RZ, RZ, R10 ;  /* 0x000000ffffc07224 */ /* 0x000fce00078e000a */
.L_x_53660:
[----:B------:R-:W-:Y:S05]  /*d060*/  BSYNC B2 ;  /* 0x0000000000027941 */ /* 0x000fea0003800000 */
.L_x_53658:
        /* <DEDUP_REMOVED lines=16> */
.L_x_53664:
[----:B------:R-:W-:Y:S05]  /*d170*/  BSYNC B3 ;  /* 0x0000000000037941 */ /* 0x000fea0003800000 */
.L_x_53663:
        /* <DEDUP_REMOVED lines=44> */
.L_x_53662:
[----:B------:R-:W-:Y:S05]  /*d440*/  BSYNC B2 ;  /* 0x0000000000027941 */ /* 0x000fea0003800000 */
.L_x_53661:
        /* <DEDUP_REMOVED lines=11> */
.L_x_53665:
        /* <DEDUP_REMOVED lines=12> */
.L_x_53668:
[----:B------:R-:W-:-:S07]  /*d5c0*/  MOV R35, R10 ;  /* 0x0000000a00237202 */ /* 0x000fce0000000f00 */
.L_x_53669:
[----:B------:R-:W-:Y:S05]  /*d5d0*/  BSYNC B2 ;  /* 0x0000000000027941 */ /* 0x000fea0003800000 */
.L_x_53667:
        /* <DEDUP_REMOVED lines=16> */
.L_x_53673:
[----:B------:R-:W-:Y:S05]  /*d6e0*/  BSYNC B3 ;  /* 0x0000000000037941 */ /* 0x000fea0003800000 */
.L_x_53672:
        /* <DEDUP_REMOVED lines=44> */
.L_x_53671:
[----:B------:R-:W-:Y:S05]  /*d9b0*/  BSYNC B2 ;  /* 0x0000000000027941 */ /* 0x000fea0003800000 */
.L_x_53670:
        /* <DEDUP_REMOVED lines=8> */
.L_x_53666:
        /* <DEDUP_REMOVED lines=12> */
.L_x_53675:
[----:B------:R-:W-:-:S07]  /*db00*/  MOV R192, R10 ;  /* 0x0000000a00c07202 */ /* 0x000fce0000000f00 */
.L_x_53676:
[----:B------:R-:W-:Y:S05]  /*db10*/  BSYNC B2 ;  /* 0x0000000000027941 */ /* 0x000fea0003800000 */
.L_x_53674:
        /* <DEDUP_REMOVED lines=16> */
.L_x_53680:
[----:B------:R-:W-:Y:S05]  /*dc20*/  BSYNC B3 ;  /* 0x0000000000037941 */ /* 0x000fea0003800000 */
.L_x_53679:
        /* <DEDUP_REMOVED lines=44> */
.L_x_53678:
[----:B------:R-:W-:Y:S05]  /*def0*/  BSYNC B2 ;  /* 0x0000000000027941 */ /* 0x000fea0003800000 */
.L_x_53677:
        /* <DEDUP_REMOVED lines=11> */
.L_x_53681:
        /* <DEDUP_REMOVED lines=12> */
.L_x_53684:
[----:B------:R-:W-:-:S07]  /*e070*/  IMAD.MOV.U32 R36, RZ, RZ, R10 ;  /* 0x000000ffff247224 */ /* 0x000fce00078e000a */
.L_x_53685:
[----:B------:R-:W-:Y:S05]  /*e080*/  BSYNC B2 ;  /* 0x0000000000027941 */ /* 0x000fea0003800000 */
.L_x_53683:
        /* <DEDUP_REMOVED lines=16> */
.L_x_53689:
[----:B------:R-:W-:Y:S05]  /*e190*/  BSYNC B3 ;  /* 0x0000000000037941 */ /* 0x000fea0003800000 */
.L_x_53688:
        /* <DEDUP_REMOVED lines=44> */
.L_x_53687:
[----:B------:R-:W-:Y:S05]  /*e460*/  BSYNC B2 ;  /* 0x0000000000027941 */ /* 0x000fea0003800000 */
.L_x_53686:
        /* <DEDUP_REMOVED lines=8> */
.L_x_53682:
[C---:B------:R-:W-:Y:S02]  /*e4f0*/  LEA R128, P0, R32.reuse, UR30, 0x4 ;  /* 0x0000001e20807c11 */ /* 0x040fe4000f8020ff */
[----:B------:R-:W-:Y:S02]  /*e500*/  LOP3.LUT P2, RZ, R5, 0x1, RZ, 0xc0, !PT ;  /* 0x0000000105ff7812 */ /* 0x000fe4000784c0ff */
[----:B------:R-:W-:Y:S02]  /*e510*/  LEA.HI.X R129, R32, UR31, RZ, 0x4, P0 ;  /* 0x0000001f20817c11 */ /* 0x000fe400080f24ff */
[----:B------:R-:W-:Y:S02]  /*e520*/  SEL R130, RZ, 0x1000000, P5 ;  /* 0x01000000ff827807 */ /* 0x000fe40002800000 */
[----:B------:R-:W-:Y:S01]  /*e530*/  SEL R38, RZ, 0x10000, P4 ;  /* 0x00010000ff267807 */ /* 0x000fe20002000000 */
[----:B------:R0:W-:Y:S01]  /*e540*/  STG.E.128 desc[UR4][R128.64], R56 ;  /* 0x0000003880007986 */ /* 0x0001e2000c101d04 */
[----:B------:R-:W-:-:S02]  /*e550*/  SEL R131, RZ, 0x1, P2 ;  /* 0x00000001ff837807 */ /* 0x000fc40001000000 */
[----:B0-----:R-:W-:-:S04]  /*e560*/  SEL R128, RZ, 0x100, P3 ;  /* 0x00000100ff807807 */ /* 0x001fc80001800000 */
[----:B------:R-:W-:Y:S01]  /*e570*/  IADD3 R38, R128, R130, R38 ;  /* 0x0000008280267210 */ /* 0x000fe20007ffe026 */
[----:B------:R-:W-:-:S04]  /*e580*/  IMAD.SHL.U32 R130, R32, 0x4, RZ ;  /* 0x0000000420827824 */ /* 0x000fc800078e00ff */
        /* <DEDUP_REMOVED lines=8> */
[----:B------:R-:W-:Y:S02]  /*e610*/  IADD3.X R129, R38, UR35, RZ, P0, !PT ;  /* 0x0000002326817c10 */ /* 0x000fe400087fe4ff */
[----:B------:R-:W-:-:S04]  /*e620*/  SHF.L.U32 R38, R35, 0x10, RZ ;  /* 0x0000001023267819 */ /* 0x000fc800000006ff */
[----:B------:R-:W-:-:S05]  /*e630*/  LOP3.LUT R38, R38, 0xff0000, RZ, 0xc0, !PT ;  /* 0x00ff000026267812 */ /* 0x000fca00078ec0ff */
[----:B------:R-:W-:Y:S01]  /*e640*/  IMAD R38, R130, 0x1000000, R38 ;  /* 0x0100000082267824 */ /* 0x000fe200078e0226 */
[----:B------:R-:W-:-:S05]  /*e650*/  LOP3.LUT R130, R34, 0xff, RZ, 0xc0, !PT ;  /* 0x000000ff22827812 */ /* 0x000fca00078ec0ff */
[----:B------:R-:W-:Y:S01]  /*e660*/  IMAD R38, R130, 0x100, R38 ;  /* 0x0000010082267824 */ /* 0x000fe200078e0226 */
[----:B------:R-:W-:-:S04]  /*e670*/  LOP3.LUT R130, R33, 0xff, RZ, 0xc0, !PT ;  /* 0x000000ff21827812 */ /* 0x000fc800078ec0ff */
[----:B------:R-:W-:-:S05]  /*e680*/  IADD3 R38, R38, R130, RZ ;  /* 0x0000008226267210 */ /* 0x000fca0007ffe0ff */
[----:B------:R1:W-:Y:S02]  /*e690*/  STG.E desc[UR4][R128.64], R38 ;  /* 0x0000002680007986 */ /* 0x0003e4000c101904 */
.L_x_53690:
[----:B------:R-:W-:-:S07]  /*e6a0*/  VIADD R32, R32, 0x20 ;  /* 0x0000002020207836 */ /* 0x000fce0000000000 */
.L_x_53625:
[----:B------:R-:W-:Y:S05]  /*e6b0*/  BSYNC B1 ;  /* 0x0000000000017941 */ /* 0x000fea0003800000 */
.L_x_53624:
        /* <DEDUP_REMOVED lines=29> */
.L_x_53694:
[----:B------:R-:W-:-:S07]  /*e890*/  MOV R192, R10 ;  /* 0x0000000a00c07202 */ /* 0x000fce0000000f00 */
.L_x_53695:
[----:B------:R-:W-:Y:S05]  /*e8a0*/  BSYNC B2 ;  /* 0x0000000000027941 */ /* 0x000fea0003800000 */
.L_x_53693:
        /* <DEDUP_REMOVED lines=16> */
.L_x_53699:
[----:B------:R-:W-:Y:S05]  /*e9b0*/  BSYNC B3 ;  /* 0x0000000000037941 */ /* 0x000fea0003800000 */
.L_x_53698:
        /* <DEDUP_REMOVED lines=44> */
.L_x_53697:
[----:B------:R-:W-:Y:S05]  /*ec80*/  BSYNC B2 ;  /* 0x0000000000027941 */ /* 0x000fea0003800000 */
.L_x_53696:
        /* <DEDUP_REMOVED lines=18> */
.L_x_53700:
        /* <DEDUP_REMOVED lines=12> */
.L_x_53703:
[----:B------:R-:W-:-:S07]  /*ee70*/  MOV R33, R10 ;  /* 0x0000000a00217202 */ /* 0x000fce0000000f00 */
.L_x_53704:
[----:B------:R-:W-:Y:S05]  /*ee80*/  BSYNC B2 ;  /* 0x0000000000027941 */ /* 0x000fea0003800000 */
.L_x_53702:
        /* <DEDUP_REMOVED lines=16> */
.L_x_53708:
[----:B------:R-:W-:Y:S05]  /*ef90*/  BSYNC B3 ;  /* 0x0000000000037941 */ /* 0x000fea0003800000 */
.L_x_53707:
        /* <DEDUP_REMOVED lines=44> */
.L_x_53706:
[----:B------:R-:W-:Y:S05]  /*f260*/  BSYNC B2 ;  /* 0x0000000000027941 */ /* 0x000fea0003800000 */
.L_x_53705:
        /* <DEDUP_REMOVED lines=8> */
.L_x_53701:
        /* <DEDUP_REMOVED lines=12> */
.L_x_53710:
[----:B------:R-:W-:-:S07]  /*f3b0*/  MOV R192, R10 ;  /* 0x0000000a00c07202 */ /* 0x000fce0000000f00 */
.L_x_53711:
[----:B------:R-:W-:Y:S05]  /*f3c0*/  BSYNC B2 ;  /* 0x0000000000027941 */ /* 0x000fea0003800000 */
.L_x_53709:
        /* <DEDUP_REMOVED lines=16> */
.L_x_53715:
[----:B------:R-:W-:Y:S05]  /*f4d0*/  BSYNC B3 ;  /* 0x0000000000037941 */ /* 0x000fea0003800000 */
.L_x_53714:
        /* <DEDUP_REMOVED lines=44> */
.L_x_53713:
[----:B------:R-:W-:Y:S05]  /*f7a0*/  BSYNC B2 ;  /* 0x0000000000027941 */ /* 0x000fea0003800000 */
.L_x_53712:
        /* <DEDUP_REMOVED lines=11> */
.L_x_53716:
        /* <DEDUP_REMOVED lines=12> */
.L_x_53719:
[----:B------:R-:W-:-:S07]  /*f920*/  IMAD.MOV.U32 R34, RZ, RZ, R10 ;  /* 0x000000ffff227224 */ /* 0x000fce00078e000a */
.L_x_53720:
[----:B------:R-:W-:Y:S05]  /*f930*/  BSYNC B2 ;  /* 0x0000000000027941 */ /* 0x000fea0003800000 */
.L_x_53718:
        /* <DEDUP_REMOVED lines=16> */
.L_x_53724:
[----:B------:R-:W-:Y:S05]  /*fa40*/  BSYNC B3 ;  /* 0x0000000000037941 */ /* 0x000fea0003800000 */
.L_x_53723:
        /* <DEDUP_REMOVED lines=44> */
.L_x_53722:
[----:B------:R-:W-:Y:S05]  /*fd10*/  BSYNC B2 ;  /* 0x0000000000027941 */ /* 0x000fea0003800000 */
.L_x_53721:
        /* <DEDUP_REMOVED lines=8> */
.L_x_53717:
        /* <DEDUP_REMOVED lines=12> */
.L_x_53726:
[----:B------:R-:W-:-:S07]  /*fe60*/  IMAD.MOV.U32 R192, RZ, RZ, R10 ;  /* 0x000000ffffc07224 */ /* 0x000fce00078e000a */
.L_x_53727:
[----:B------:R-:W-:Y:S05]  /*fe70*/  BSYNC B2 ;  /* 0x0000000000027941 */ /* 0x000fea0003800000 */
.L_x_53725:
        /* <DEDUP_REMOVED lines=16> */
.L_x_53731:
[----:B------:R-:W-:Y:S05]  /*ff80*/  BSYNC B3 ;  /* 0x0000000000037941 */ /* 0x000fea0003800000 */
.L_x_53730:
        /* <DEDUP_REMOVED lines=44> */
.L_x_53729:
[----:B------:R-:W-:Y:S05]  /*10250*/  BSYNC B2 ;  /* 0x0000000000027941 */ /* 0x000fea0003800000 */
.L_x_53728:
        /* <DEDUP_REMOVED lines=11> */
.L_x_53732:
        /* <DEDUP_REMOVED lines=12> */
.L_x_53735:
[----:B------:R-:W-:-:S07]  /*103d0*/  IMAD.MOV.U32 R35, RZ, RZ, R10 ;  /* 0x000000ffff237224 */ /* 0x000fce00078e000a */
.L_x_53736:
[----:B------:R-:W-:Y:S05]  /*103e0*/  BSYNC B2 ;  /* 0x0000000000027941 */ /* 0x000fea0003800000 */
.L_x_53734:
        /* <DEDUP_REMOVED lines=16> */
.L_x_53740:
[----:B------:R-:W-:Y:S05]  /*104f0*/  BSYNC B3 ;  /* 0x0000000000037941 */ /* 0x000fea0003800000 */
.L_x_53739:
        /* <DEDUP_REMOVED lines=44> */
.L_x_53738:
[----:B------:R-:W-:Y:S05]  /*107c0*/  BSYNC B2 ;  /* 0x0000000000027941 */ /* 0x000fea0003800000 */
.L_x_53737:
        /* <DEDUP_REMOVED lines=8> */
.L_x_53733:
        /* <DEDUP_REMOVED lines=12> */
.L_x_53742:
[----:B------:R-:W-:-:S07]  /*10910*/  IMAD.MOV.U32 R192, RZ, RZ, R10 ;  /* 0x000000ffffc07224 */ /* 0x000fce00078e000a */
.L_x_53743:
[----:B------:R-:W-:Y:S05]  /*10920*/  BSYNC B2 ;  /* 0x0000000000027941 */ /* 0x000fea0003800000 */
.L_x_53741:
        /* <DEDUP_REMOVED lines=16> */
.L_x_53747:
[----:B------:R-:W-:Y:S05]  /*10a30*/  BSYNC B3 ;  /* 0x0000000000037941 */ /* 0x000fea0003800000 */
.L_x_53746:
        /* <DEDUP_REMOVED lines=44> */
.L_x_53745:
[----:B------:R-:W-:Y:S05]  /*10d00*/  BSYNC B2 ;  /* 0x0000000000027941 */ /* 0x000fea0003800000 */
.L_x_53744:
        /* <DEDUP_REMOVED lines=11> */
.L_x_53748:
        /* <DEDUP_REMOVED lines=12> */
.L_x_53751:
[----:B------:R-:W-:-:S07]  /*10e80*/  MOV R36, R10 ;  /* 0x0000000a00247202 */ /* 0x000fce0000000f00 */
.L_x_53752:
[----:B------:R-:W-:Y:S05]  /*10e90*/  BSYNC B2 ;  /* 0x0000000000027941 */ /* 0x000fea0003800000 */
.L_x_53750:
        /* <DEDUP_REMOVED lines=16> */
.L_x_53756:
[----:B------:R-:W-:Y:S05]  /*10fa0*/  BSYNC B3 ;  /* 0x0000000000037941 */ /* 0x000fea0003800000 */
.L_x_53755:
        /* <DEDUP_REMOVED lines=44> */
.L_x_53754:
[----:B------:R-:W-:Y:S05]  /*11270*/  BSYNC B2 ;  /* 0x0000000000027941 */ /* 0x000fea0003800000 */
.L_x_53753:
        /* <DEDUP_REMOVED lines=8> */
.L_x_53749:
        /* <DEDUP_REMOVED lines=27> */
.L_x_53757:
[----:B------:R-:W-:-:S07]  /*114b0*/  VIADD R32, R32, 0x20 ;  /* 0x0000002020207836 */ /* 0x000fce0000000000 */
.L_x_53692:
[----:B------:R-:W-:Y:S05]  /*114c0*/  BSYNC B1 ;  /* 0x0000000000017941 */ /* 0x000fea0003800000 */
.L_x_53691:
        /* <DEDUP_REMOVED lines=29> */
.L_x_53761:
[----:B------:R-:W-:-:S07]  /*116a0*/  IMAD.MOV.U32 R192, RZ, RZ, R10 ;  /* 0x000000ffffc07224 */ /* 0x000fce00078e000a */
.L_x_53762:
[----:B------:R-:W-:Y:S05]  /*116b0*/  BSYNC B2 ;  /* 0x0000000000027941 */ /* 0x000fea0003800000 */
.L_x_53760:
        /* <DEDUP_REMOVED lines=16> */
.L_x_53766:
[----:B------:R-:W-:Y:S05]  /*117c0*/  BSYNC B3 ;  /* 0x0000000000037941 */ /* 0x000fea0003800000 */
.L_x_53765:
        /* <DEDUP_REMOVED lines=44> */
.L_x_53764:
[----:B------:R-:W-:Y:S05]  /*11a90*/  BSYNC B2 ;  /* 0x0000000000027941 */ /* 0x000fea0003800000 */
.L_x_53763:
        /* <DEDUP_REMOVED lines=18> */
.L_x_53767:
        /* <DEDUP_REMOVED lines=12> */
.L_x_53770:
[----:B------:R-:W-:-:S07]  /*11c80*/  IMAD.MOV.U32 R33, RZ, RZ, R10 ;  /* 0x000000ffff217224 */ /* 0x000fce00078e000a */
.L_x_53771:
[----:B------:R-:W-:Y:S05]  /*11c90*/  BSYNC B2 ;  /* 0x0000000000027941 */ /* 0x000fea0003800000 */
.L_x_53769:
        /* <DEDUP_REMOVED lines=16> */
.L_x_53775:
[----:B------:R-:W-:Y:S05]  /*11da0*/  BSYNC B3 ;  /* 0x0000000000037941 */ /* 0x000fea0003800000 */
.L_x_53774:
        /* <DEDUP_REMOVED lines=44> */
.L_x_53773:
[----:B------:R-:W-:Y:S05]  /*12070*/  BSYNC B2 ;  /* 0x0000000000027941 */ /* 0x000fea0003800000 */
.L_x_53772:
        /* <DEDUP_REMOVED lines=8> */
.L_x_53768:
        /* <DEDUP_REMOVED lines=12> */
.L_x_53777:
[----:B------:R-:W-:-:S07]  /*121c0*/  IMAD.MOV.U32 R192, RZ, RZ, R10 ;  /* 0x000000ffffc07224 */ /* 0x000fce00078e000a */
.L_x_53778:
[----:B------:R-:W-:Y:S05]  /*121d0*/  BSYNC B2 ;  /* 0x0000000000027941 */ /* 0x000fea0003800000 */
.L_x_53776:
        /* <DEDUP_REMOVED lines=16> */
.L_x_53782:
[----:B------:R-:W-:Y:S05]  /*122e0*/  BSYNC B3 ;  /* 0x0000000000037941 */ /* 0x000fea0003800000 */
.L_x_53781:
        /* <DEDUP_REMOVED lines=44> */
.L_x_53780:
[----:B------:R-:W-:Y:S05]  /*125b0*/  BSYNC B2 ;  /* 0x0000000000027941 */ /* 0x000fea0003800000 */
.L_x_53779:
        /* <DEDUP_REMOVED lines=11> */
.L_x_53783:
        /* <DEDUP_REMOVED lines=12> */
.L_x_53786:
[----:B------:R-:W-:-:S07]  /*12730*/  MOV R34, R10 ;  /* 0x0000000a00227202 */ /* 0x000fce0000000f00 */
.L_x_53787:
[----:B------:R-:W-:Y:S05]  /*12740*/  BSYNC B2 ;  /* 0x0000000000027941 */ /* 0x000fea0003800000 */
.L_x_53785:
        /* <DEDUP_REMOVED lines=16> */
.L_x_53791:
[----:B------:R-:W-:Y:S05]  /*12850*/  BSYNC B3 ;  /* 0x0000000000037941 */ /* 0x000fea0003800000 */
.L_x_53790:
        /* <DEDUP_REMOVED lines=44> */
.L_x_53789:
[----:B------:R-:W-:Y:S05]  /*12b20*/  BSYNC B2 ;  /* 0x0000000000027941 */ /* 0x000fea0003800000 */
.L_x_53788:
        /* <DEDUP_REMOVED lines=8> */
.L_x_53784:
        /* <DEDUP_REMOVED lines=12> */
.L_x_53793:
[----:B------:R-:W-:-:S07]  /*12c70*/  MOV R192, R10 ;  /* 0x0000000a00c07202 */ /* 0x000fce0000000f00 */
.L_x_53794:
[----:B------:R-:W-:Y:S05]  /*12c80*/  BSYNC B2 ;  /* 0x0000000000027941 */ /* 0x000fea0003800000 */
.L_x_53792:
        /* <DEDUP_REMOVED lines=16> */
.L_x_53798:
[----:B------:R-:W-:Y:S05]  /*12d90*/  BSYNC B3 ;  /* 0x0000000000037941 */ /* 0x000fea0003800000 */
.L_x_53797:
        /* <DEDUP_REMOVED lines=44> */
.L_x_53796:
[----:B------:R-:W-:Y:S05]  /*13060*/  BSYNC B2 ;  /* 0x0000000000027941 */ /* 0x000fea0003800000 */
.L_x_53795:
        /* <DEDUP_REMOVED lines=11> */
.L_x_53799:
        /* <DEDUP_REMOVED lines=12> */
.L_x_53802:
[----:B------:R-:W-:-:S07]  /*131e0*/  IMAD.MOV.U32 R35, RZ, RZ, R10 ;  /* 0x000000ffff237224 */ /* 0x000fce00078e000a */
.L_x_53803:
[----:B------:R-:W-:Y:S05]  /*131f0*/  BSYNC B2 ;  /* 0x0000000000027941 */ /* 0x000fea0003800000 */
.L_x_53801:
        /* <DEDUP_REMOVED lines=16> */
.L_x_53807:
[----:B------:R-:W-:Y:S05]  /*13300*/  BSYNC B3 ;  /* 0x0000000000037941 */ /* 0x000fea0003800000 */
.L_x_53806:
        /* <DEDUP_REMOVED lines=44> */
.L_x_53805:
[----:B------:R-:W-:Y:S05]  /*135d0*/  BSYNC B2 ;  /* 0x0000000000027941 */ /* 0x000fea0003800000 */
.L_x_53804:
        /* <DEDUP_REMOVED lines=8> */
.L_x_53800:
        /* <DEDUP_REMOVED lines=12> */
.L_x_53809:
[----:B------:R-:W-:-:S07]  /*13720*/  IMAD.MOV.U32 R192, RZ, RZ, R10 ;  /* 0x000000ffffc07224 */ /* 0x000fce00078e000a */
.L_x_53810:
[----:B------:R-:W-:Y:S05]  /*13730*/  BSYNC B2 ;  /* 0x0000000000027941 */ /* 0x000fea0003800000 */
.L_x_53808:
        /* <DEDUP_REMOVED lines=16> */
.L_x_53814:
[----:B------:R-:W-:Y:S05]  /*13840*/  BSYNC B3 ;  /* 0x0000000000037941 */ /* 0x000fea0003800000 */
.L_x_53813:
        /* <DEDUP_REMOVED lines=44> */
.L_x_53812:
[----:B------:R-:W-:Y:S05]  /*13b10*/  BSYNC B2 ;  /* 0x0000000000027941 */ /* 0x000fea0003800000 */
.L_x_53811:
        /* <DEDUP_REMOVED lines=11> */
.L_x_53815:
        /* <DEDUP_REMOVED lines=12> */
.L_x_53818:
[----:B------:R-:W-:-:S07]  /*13c90*/  IMAD.MOV.U32 R36, RZ, RZ, R10 ;  /* 0x000000ffff247224 */ /* 0x000fce00078e000a */
.L_x_53819:
[----:B------:R-:W-:Y:S05]  /*13ca0*/  BSYNC B2 ;  /* 0x0000000000027941 */ /* 0x000fea0003800000 */
.L_x_53817:
        /* <DEDUP_REMOVED lines=16> */
.L_x_53823:
[----:B------:R-:W-:Y:S05]  /*13db0*/  BSYNC B3 ;  /* 0x0000000000037941 */ /* 0x000fea0003800000 */
.L_x_53822:
        /* <DEDUP_REMOVED lines=44> */
.L_x_53821:
[----:B------:R-:W-:Y:S05]  /*14080*/  BSYNC B2 ;  /* 0x0000000000027941 */ /* 0x000fea0003800000 */
.L_x_53820:
        /* <DEDUP_REMOVED lines=8> */
.L_x_53816:
        /* <DEDUP_REMOVED lines=27> */
.L_x_53824:
[----:B------:R-:W-:-:S07]  /*142c0*/  IADD3 R32, R32, 0x20, RZ ;  /* 0x0000002020207810 */ /* 0x000fce0007ffe0ff */
.L_x_53759:
[----:B------:R-:W-:Y:S05]  /*142d0*/  BSYNC B1 ;  /* 0x0000000000017941 */ /* 0x000fea0003800000 */
.L_x_53758:
        /* <DEDUP_REMOVED lines=29> */
.L_x_53828:
[----:B------:R-:W-:-:S07]  /*144b0*/  IMAD.MOV.U32 R192, RZ, RZ, R10 ;  /* 0x000000ffffc07224 */ /* 0x000fce00078e000a */
.L_x_53829:
[----:B------:R-:W-:Y:S05]  /*144c0*/  BSYNC B2 ;  /* 0x0000000000027941 */ /* 0x000fea0003800000 */
.L_x_53827:
        /* <DEDUP_REMOVED lines=16> */
.L_x_53833:
[----:B------:R-:W-:Y:S05]  /*145d0*/  BSYNC B3 ;  /* 0x0000000000037941 */ /* 0x000fea0003800000 */
.L_x_53832:
        /* <DEDUP_REMOVED lines=44> */
.L_x_53831:
[----:B------:R-:W-:Y:S05]  /*148a0*/  BSYNC B2 ;  /* 0x0000000000027941 */ /* 0x000fea0003800000 */
.L_x_53830:
        /* <DEDUP_REMOVED lines=18> */
.L_x_53834:
        /* <DEDUP_REMOVED lines=12> */
.L_x_53837:
[----:B------:R-:W-:-:S07]  /*14a90*/  IMAD.MOV.U32 R33, RZ, RZ, R10 ;  /* 0x000000ffff217224 */ /* 0x000fce00078e000a */
.L_x_53838:
[----:B------:R-:W-:Y:S05]  /*14aa0*/  BSYNC B2 ;  /* 0x0000000000027941 */ /* 0x000fea0003800000 */
.L_x_53836:
        /* <DEDUP_REMOVED lines=16> */
.L_x_53842:
[----:B------:R-:W-:Y:S05]  /*14bb0*/  BSYNC B3 ;  /* 0x0000000000037941 */ /* 0x000fea0003800000 */
.L_x_53841:
        /* <DEDUP_REMOVED lines=44> */
.L_x_53840:
[----:B------:R-:W-:Y:S05]  /*14e80*/  BSYNC B2 ;  /* 0x0000000000027941 */ /* 0x000fea0003800000 */
.L_x_53839:
        /* <DEDUP_REMOVED lines=8> */
.L_x_53835:
        /* <DEDUP_REMOVED lines=12> */
.L_x_53844:
[----:B------:R-:W-:-:S07]  /*14fd0*/  IMAD.MOV.U32 R192, RZ, RZ, R10 ;  /* 0x000000ffffc07224 */ /* 0x000fce00078e000a */
.L_x_53845:
[----:B------:R-:W-:Y:S05]  /*14fe0*/  BSYNC B2 ;  /* 0x0000000000027941 */ /* 0x000fea0003800000 */
.L_x_53843:
        /* <DEDUP_REMOVED lines=16> */
.L_x_53849:
[----:B------:R-:W-:Y:S05]  /*150f0*/  BSYNC B3 ;  /* 0x0000000000037941 */ /* 0x000fea0003800000 */
.L_x_53848:
        /* <DEDUP_REMOVED lines=44> */
.L_x_53847:
[----:B------:R-:W-:Y:S05]  /*153c0*/  BSYNC B2 ;  /* 0x0000000000027941 */ /* 0x000fea0003800000 */
.L_x_53846:
        /* <DEDUP_REMOVED lines=11> */
.L_x_53850:
        /* <DEDUP_REMOVED lines=12> */
.L_x_53853:
[----:B------:R-:W-:-:S07]  /*15540*/  IMAD.MOV.U32 R34, RZ, RZ, R10 ;  /* 0x000000ffff227224 */ /* 0x000fce00078e000a */
.L_x_53854:
[----:B------:R-:W-:Y:S05]  /*15550*/  BSYNC B2 ;  /* 0x0000000000027941 */ /* 0x000fea0003800000 */
.L_x_53852:
        /* <DEDUP_REMOVED lines=16> */
.L_x_53858:
[----:B------:R-:W-:Y:S05]  /*15660*/  BSYNC B3 ;  /* 0x0000000000037941 */ /* 0x000fea0003800000 */
.L_x_53857:
        /* <DEDUP_REMOVED lines=44> */
.L_x_53856:
[----:B------:R-:W-:Y:S05]  /*15930*/  BSYNC B2 ;  /* 0x0000000000027941 */ /* 0x000fea0003800000 */
.L_x_53855:
        /* <DEDUP_REMOVED lines=8> */
.L_x_53851:
        /* <DEDUP_REMOVED lines=12> */
.L_x_53860:
[----:B------:R-:W-:-:S07]  /*15a80*/  IMAD.MOV.U32 R192, RZ, RZ, R10 ;  /* 0x000000ffffc07224 */ /* 0x000fce00078e000a */
.L_x_53861:
[----:B------:R-:W-:Y:S05]  /*15a90*/  BSYNC B2 ;  /* 0x0000000000027941 */ /* 0x000fea0003800000 */
.L_x_53859:
        /* <DEDUP_REMOVED lines=16> */
.L_x_53865:
[----:B------:R-:W-:Y:S05]  /*15ba0*/  BSYNC B3 ;  /* 0x0000000000037941 */ /* 0x000fea0003800000 */
.L_x_53864:
        /* <DEDUP_REMOVED lines=44> */
.L_x_53863:
[----:B------:R-:W-:Y:S05]  /*15e70*/  BSYNC B2 ;  /* 0x0000000000027941 */ /* 0x000fea0003800000 */
.L_x_53862:
        /* <DEDUP_REMOVED lines=11> */
.L_x_53866:
        /* <DEDUP_REMOVED lines=12> */
.L_x_53869:
[----:B------:R-:W-:-:S07]  /*15ff0*/  MOV R35, R10 ;  /* 0x0000000a00237202 */ /* 0x000fce0000000f00 */
.L_x_53870:
[----:B------:R-:W-:Y:S05]  /*16000*/  BSYNC B2 ;  /* 0x0000000000027941 */ /* 0x000fea0003800000 */
.L_x_53868:
        /* <DEDUP_REMOVED lines=16> */
.L_x_53874:
[----:B------:R-:W-:Y:S05]  /*16110*/  BSYNC B3 ;  /* 0x0000000000037941 */ /* 0x000fea0003800000 */
.L_x_53873:
        /* <DEDUP_REMOVED lines=44> */
.L_x_53872:
[----:B------:R-:W-:Y:S05]  /*163e0*/  BSYNC B2 ;  /* 0x0000000000027941 */ /* 0x000fea0003800000 */
.L_x_53871:
        /* <DEDUP_REMOVED lines=8> */
.L_x_53867:
        /* <DEDUP_REMOVED lines=12> */
.L_x_53876:
[----:B------:R-:W-:-:S07]  /*16530*/  MOV R192, R10 ;  /* 0x0000000a00c07202 */ /* 0x000fce0000000f00 */
.L_x_53877:
[----:B------:R-:W-:Y:S05]  /*16540*/  BSYNC B2 ;  /* 0x0000000000027941 */ /* 0x000fea0003800000 */
.L_x_53875:
        /* <DEDUP_REMOVED lines=16> */
.L_x_53881:
[----:B------:R-:W-:Y:S05]  /*16650*/  BSYNC B3 ;  /* 0x0000000000037941 */ /* 0x000fea0003800000 */
.L_x_53880:
        /* <DEDUP_REMOVED lines=44> */
.L_x_53879:
[----:B------:R-:W-:Y:S05]  /*16920*/  BSYNC B2 ;  /* 0x0000000000027941 */ /* 0x000fea0003800000 */
.L_x_53878:
        /* <DEDUP_REMOVED lines=11> */
.L_x_53882:
        /* <DEDUP_REMOVED lines=12> */
.L_x_53885:
[----:B------:R-:W-:-:S07]  /*16aa0*/  IMAD.MOV.U32 R36, RZ, RZ, R10 ;  /* 0x000000ffff247224 */ /* 0x000fce00078e000a */
.L_x_53886:
[----:B------:R-:W-:Y:S05]  /*16ab0*/  BSYNC B2 ;  /* 0x0000000000027941 */ /* 0x000fea0003800000 */
.L_x_53884:
        /* <DEDUP_REMOVED lines=16> */
.L_x_53890:
[----:B------:R-:W-:Y:S05]  /*16bc0*/  BSYNC B3 ;  /* 0x0000000000037941 */ /* 0x000fea0003800000 */
.L_x_53889:
        /* <DEDUP_REMOVED lines=44> */
.L_x_53888:
[----:B------:R-:W-:Y:S05]  /*16e90*/  BSYNC B2 ;  /* 0x0000000000027941 */ /* 0x000fea0003800000 */
.L_x_53887:
        /* <DEDUP_REMOVED lines=8> */
.L_x_53883:
        /* <DEDUP_REMOVED lines=27> */
.L_x_53891:
[----:B------:R-:W-:-:S07]  /*170d0*/  VIADD R32, R32, 0x20 ;  /* 0x0000002020207836 */ /* 0x000fce0000000000 */
.L_x_53826:
[----:B------:R-:W-:Y:S05]  /*170e0*/  BSYNC B1 ;  /* 0x0000000000017941 */ /* 0x000fea0003800000 */
.L_x_53825:
        /* <DEDUP_REMOVED lines=29> */
.L_x_53895:
[----:B------:R-:W-:-:S07]  /*172c0*/  MOV R192, R10 ;  /* 0x0000000a00c07202 */ /* 0x000fce0000000f00 */
.L_x_53896:
[----:B------:R-:W-:Y:S05]  /*172d0*/  BSYNC B2 ;  /* 0x0000000000027941 */ /* 0x000fea0003800000 */
.L_x_53894:
        /* <DEDUP_REMOVED lines=16> */
.L_x_53900:
[----:B------:R-:W-:Y:S05]  /*173e0*/  BSYNC B3 ;  /* 0x0000000000037941 */ /* 0x000fea0003800000 */
.L_x_53899:
        /* <DEDUP_REMOVED lines=44> */
.L_x_53898:
[----:B------:R-:W-:Y:S05]  /*176b0*/  BSYNC B2 ;  /* 0x0000000000027941 */ /* 0x000fea0003800000 */
.L_x_53897:
        /* <DEDUP_REMOVED lines=18> */
.L_x_53901:
        /* <DEDUP_REMOVED lines=12> */
.L_x_53904:
[----:B------:R-:W-:-:S07]  /*178a0*/  MOV R33, R10 ;  /* 0x0000000a00217202 */ /* 0x000fce0000000f00 */
.L_x_53905:
[----:B------:R-:W-:Y:S05]  /*178b0*/  BSYNC B2 ;  /* 0x0000000000027941 */ /* 0x000fea0003800000 */
.L_x_53903:
        /* <DEDUP_REMOVED lines=16> */
.L_x_53909:
[----:B------:R-:W-:Y:S05]  /*179c0*/  BSYNC B3 ;  /* 0x0000000000037941 */ /* 0x000fea0003800000 */
.L_x_53908:
        /* <DEDUP_REMOVED lines=44> */
.L_x_53907:
[----:B------:R-:W-:Y:S05]  /*17c90*/  BSYNC B2 ;  /* 0x0000000000027941 */ /* 0x000fea0003800000 */
.L_x_53906:
        /* <DEDUP_REMOVED lines=8> */
.L_x_53902:
        /* <DEDUP_REMOVED lines=12> */
.L_x_53911:
[----:B------:R-:W-:-:S07]  /*17de0*/  MOV R192, R10 ;  /* 0x0000000a00c07202 */ /* 0x000fce0000000f00 */
.L_x_53912:
[----:B------:R-:W-:Y:S05]  /*17df0*/  BSYNC B2 ;  /* 0x0000000000027941 */ /* 0x000fea0003800000 */
.L_x_53910:
        /* <DEDUP_REMOVED lines=16> */
.L_x_53916:
[----:B------:R-:W-:Y:S05]  /*17f00*/  BSYNC B3 ;  /* 0x0000000000037941 */ /* 0x000fea0003800000 */
.L_x_53915:
        /* <DEDUP_REMOVED lines=44> */
.L_x_53914:
[----:B------:R-:W-:Y:S05]  /*181d0*/  BSYNC B2 ;  /* 0x0000000000027941 */ /* 0x000fea0003800000 */
.L_x_53913:
        /* <DEDUP_REMOVED lines=11> */
.L_x_53917:
        /* <DEDUP_REMOVED lines=12> */
.L_x_53920:
[----:B------:R-:W-:-:S07]  /*18350*/  IMAD.MOV.U32 R34, RZ, RZ, R10 ;  /* 0x000000ffff227224 */ /* 0x000fce00078e000a */
.L_x_53921:
[----:B------:R-:W-:Y:S05]  /*18360*/  BSYNC B2 ;  /* 0x0000000000027941 */ /* 0x000fea0003800000 */
.L_x_53919:
        /* <DEDUP_REMOVED lines=16> */
.L_x_53925:
[----:B------:R-:W-:Y:S05]  /*18470*/  BSYNC B3 ;  /* 0x0000000000037941 */ /* 0x000fea0003800000 */
.L_x_53924:
        /* <DEDUP_REMOVED lines=44> */
.L_x_53923:
[----:B------:R-:W-:Y:S05]  /*18740*/  BSYNC B2 ;  /* 0x0000000000027941 */ /* 0x000fea0003800000 */
.L_x_53922:
        /* <DEDUP_REMOVED lines=8> */
.L_x_53918:
        /* <DEDUP_REMOVED lines=12> */
.L_x_53927:
[----:B------:R-:W-:-:S07]  /*18890*/  IMAD.MOV.U32 R192, RZ, RZ, R10 ;  /* 0x000000ffffc07224 */ /* 0x000fce00078e000a */
.L_x_53928:
[----:B------:R-:W-:Y:S05]  /*188a0*/  BSYNC B2 ;  /* 0x0000000000027941 */ /* 0x000fea0003800000 */
.L_x_53926:
        /* <DEDUP_REMOVED lines=16> */
.L_x_53932:
[----:B------:R-:W-:Y:S05]  /*189b0*/  BSYNC B3 ;  /* 0x0000000000037941 */ /* 0x000fea0003800000 */
.L_x_53931:
        /* <DEDUP_REMOVED lines=44> */
.L_x_53930:
[----:B------:R-:W-:Y:S05]  /*18c80*/  BSYNC B2 ;  /* 0x0000000000027941 */ /* 0x000fea0003800000 */
.L_x_53929:
        /* <DEDUP_REMOVED lines=11> */
.L_x_53933:
        /* <DEDUP_REMOVED lines=12> */
.L_x_53936:
[----:B------:R-:W-:-:S07]  /*18e00*/  IMAD.MOV.U32 R35, RZ, RZ, R10 ;  /* 0x000000ffff237224 */ /* 0x000fce00078e000a */
.L_x_53937:
[----:B------:R-:W-:Y:S05]  /*18e10*/  BSYNC B2 ;  /* 0x0000000000027941 */ /* 0x000fea0003800000 */
.L_x_53935:
        /* <DEDUP_REMOVED lines=16> */
.L_x_53941:
[----:B------:R-:W-:Y:S05]  /*18f20*/  BSYNC B3 ;  /* 0x0000000000037941 */ /* 0x000fea0003800000 */
.L_x_53940:
        /* <DEDUP_REMOVED lines=44> */
.L_x_53939:
[----:B------:R-:W-:Y:S05]  /*191f0*/  BSYNC B2 ;  /* 0x0000000000027941 */ /* 0x000fea0003800000 */
.L_x_53938:
        /* <DEDUP_REMOVED lines=8> */
.L_x_53934:
        /* <DEDUP_REMOVED lines=12> */
.L_x_53943:
[----:B------:R-:W-:-:S07]  /*19340*/  IMAD.MOV.U32 R192, RZ, RZ, R10 ;  /* 0x000000ffffc07224 */ /* 0x000fce00078e000a */
.L_x_53944:
[----:B------:R-:W-:Y:S05]  /*19350*/  BSYNC B2 ;  /* 0x0000000000027941 */ /* 0x000fea0003800000 */
.L_x_53942:
        /* <DEDUP_REMOVED lines=16> */
.L_x_53948:
[----:B------:R-:W-:Y:S05]  /*19460*/  BSYNC B3 ;  /* 0x0000000000037941 */ /* 0x000fea0003800000 */
.L_x_53947:
        /* <DEDUP_REMOVED lines=44> */
.L_x_53946:
[----:B------:R-:W-:Y:S05]  /*19730*/  BSYNC B2 ;  /* 0x0000000000027941 */ /* 0x000fea0003800000 */
.L_x_53945:
        /* <DEDUP_REMOVED lines=11> */
.L_x_53949:
        /* <DEDUP_REMOVED lines=12> */
.L_x_53952:
[----:B------:R-:W-:-:S07]  /*198b0*/  MOV R36, R10 ;  /* 0x0000000a00247202 */ /* 0x000fce0000000f00 */
.L_x_53953:
[----:B------:R-:W-:Y:S05]  /*198c0*/  BSYNC B2 ;  /* 0x0000000000027941 */ /* 0x000fea0003800000 */
.L_x_53951:
        /* <DEDUP_REMOVED lines=16> */
.L_x_53957:
[----:B------:R-:W-:Y:S05]  /*199d0*/  BSYNC B3 ;  /* 0x0000000000037941 */ /* 0x000fea0003800000 */
.L_x_53956:
        /* <DEDUP_REMOVED lines=44> */
.L_x_53955:
[----:B------:R-:W-:Y:S05]  /*19ca0*/  BSYNC B2 ;  /* 0x0000000000027941 */ /* 0x000fea0003800000 */
.L_x_53954:
        /* <DEDUP_REMOVED lines=8> */
.L_x_53950:
        /* <DEDUP_REMOVED lines=27> */
.L_x_53958:
[----:B------:R-:W-:-:S07]  /*19ee0*/  VIADD R32, R32, 0x20 ;  /* 0x0000002020207836 */ /* 0x000fce0000000000 */
.L_x_53893:
[----:B------:R-:W-:Y:S05]  /*19ef0*/  BSYNC B1 ;  /* 0x0000000000017941 */ /* 0x000fea0003800000 */
.L_x_53892:
        /* <DEDUP_REMOVED lines=29> */
.L_x_53962:
[----:B------:R-:W-:-:S07]  /*1a0d0*/  IMAD.MOV.U32 R192, RZ, RZ, R10 ;  /* 0x000000ffffc07224 */ /* 0x000fce00078e000a */
.L_x_53963:
[----:B------:R-:W-:Y:S05]  /*1a0e0*/  BSYNC B2 ;  /* 0x0000000000027941 */ /* 0x000fea0003800000 */
.L_x_53961:
        /* <DEDUP_REMOVED lines=16> */
.L_x_53967:
[----:B------:R-:W-:Y:S05]  /*1a1f0*/  BSYNC B3 ;  /* 0x0000000000037941 */ /* 0x000fea0003800000 */
.L_x_53966:
        /* <DEDUP_REMOVED lines=44> */
.L_x_53965:
[----:B------:R-:W-:Y:S05]  /*1a4c0*/  BSYNC B2 ;  /* 0x0000000000027941 */ /* 0x000fea0003800000 */
.L_x_53964:
        /* <DEDUP_REMOVED lines=18> */
.L_x_53968:
        /* <DEDUP_REMOVED lines=12> */
.L_x_53971:
[----:B------:R-:W-:-:S07]  /*1a6b0*/  IMAD.MOV.U32 R33, RZ, RZ, R10 ;  /* 0x000000ffff217224 */ /* 0x000fce00078e000a */
.L_x_53972:
[----:B------:R-:W-:Y:S05]  /*1a6c0*/  BSYNC B2 ;  /* 0x0000000000027941 */ /* 0x000fea0003800000 */
.L_x_53970:
        /* <DEDUP_REMOVED lines=16> */
.L_x_53976:
[----:B------:R-:W-:Y:S05]  /*1a7d0*/  BSYNC B3 ;  /* 0x0000000000037941 */ /* 0x000fea0003800000 */
.L_x_53975:
        /* <DEDUP_REMOVED lines=44> */
.L_x_53974:
[----:B------:R-:W-:Y:S05]  /*1aaa0*/  BSYNC B2 ;  /* 0x0000000000027941 */ /* 0x000fea0003800000 */
.L_x_53973:
        /* <DEDUP_REMOVED lines=8> */
.L_x_53969:
        /* <DEDUP_REMOVED lines=12> */
.L_x_53978:
[----:B------:R-:W-:-:S07]  /*1abf0*/  IMAD.MOV.U32 R192, RZ, RZ, R10 ;  /* 0x000000ffffc07224 */ /* 0x000fce00078e000a */
.L_x_53979:
[----:B------:R-:W-:Y:S05]  /*1ac00*/  BSYNC B2 ;  /* 0x0000000000027941 */ /* 0x000fea0003800000 */
.L_x_53977:
        /* <DEDUP_REMOVED lines=16> */
.L_x_53983:
[----:B------:R-:W-:Y:S05]  /*1ad10*/  BSYNC B3 ;  /* 0x0000000000037941 */ /* 0x000fea0003800000 */
.L_x_53982:
        /* <DEDUP_REMOVED lines=44> */
.L_x_53981:
[----:B------:R-:W-:Y:S05]  /*1afe0*/  BSYNC B2 ;  /* 0x0000000000027941 */ /* 0x000fea0003800000 */
.L_x_53980:
        /* <DEDUP_REMOVED lines=11> */
.L_x_53984:
        /* <DEDUP_REMOVED lines=12> */
.L_x_53987:
[----:B------:R-:W-:-:S07]  /*1b160*/  MOV R34, R10 ;  /* 0x0000000a00227202 */ /* 0x000fce0000000f00 */
.L_x_53988:
[----:B------:R-:W-:Y:S05]  /*1b170*/  BSYNC B2 ;  /* 0x0000000000027941 */ /* 0x000fea0003800000 */
.L_x_53986:
        /* <DEDUP_REMOVED lines=16> */
.L_x_53992:
[----:B------:R-:W-:Y:S05]  /*1b280*/  BSYNC B3 ;  /* 0x0000000000037941 */ /* 0x000fea0003800000 */
.L_x_53991:
        /* <DEDUP_REMOVED lines=44> */
.L_x_53990:
[----:B------:R-:W-:Y:S05]  /*1b550*/  BSYNC B2 ;  /* 0x0000000000027941 */ /* 0x000fea0003800000 */
.L_x_53989:
        /* <DEDUP_REMOVED lines=8> */
.L_x_53985:
        /* <DEDUP_REMOVED lines=12> */
.L_x_53994:
[----:B------:R-:W-:-:S07]  /*1b6a0*/  MOV R192, R10 ;  /* 0x0000000a00c07202 */ /* 0x000fce0000000f00 */
.L_x_53995:
[----:B------:R-:W-:Y:S05]  /*1b6b0*/  BSYNC B2 ;  /* 0x0000000000027941 */ /* 0x000fea0003800000 */
.L_x_53993:
        /* <DEDUP_REMOVED lines=16> */
.L_x_53999:
[----:B------:R-:W-:Y:S05]  /*1b7c0*/  BSYNC B3 ;  /* 0x0000000000037941 */ /* 0x000fea0003800000 */
.L_x_53998:
        /* <DEDUP_REMOVED lines=44> */
.L_x_53997:
[----:B------:R-:W-:Y:S05]  /*1ba90*/  BSYNC B2 ;  /* 0x0000000000027941 */ /* 0x000fea0003800000 */
.L_x_53996:
        /* <DEDUP_REMOVED lines=11> */
.L_x_54000:
        /* <DEDUP_REMOVED lines=12> */
.L_x_54003:
[----:B------:R-:W-:-:S07]  /*1bc10*/  IMAD.MOV.U32 R35, RZ, RZ, R10 ;  /* 0x000000ffff237224 */ /* 0x000fce00078e000a */
.L_x_54004:
[----:B------:R-:W-:Y:S05]  /*1bc20*/  BSYNC B2 ;  /* 0x0000000000027941 */ /* 0x000fea0003800000 */
.L_x_54002:
        /* <DEDUP_REMOVED lines=16> */
.L_x_54008:
[----:B------:R-:W-:Y:S05]  /*1bd30*/  BSYNC B3 ;  /* 0x0000000000037941 */ /* 0x000fea0003800000 */
.L_x_54007:
        /* <DEDUP_REMOVED lines=44> */
.L_x_54006:
[----:B------:R-:W-:Y:S05]  /*1c000*/  BSYNC B2 ;  /* 0x0000000000027941 */ /* 0x000fea0003800000 */
.L_x_54005:
        /* <DEDUP_REMOVED lines=8> */
.L_x_54001:
        /* <DEDUP_REMOVED lines=12> */
.L_x_54010:
[----:B------:R-:W-:-:S07]  /*1c150*/  IMAD.MOV.U32 R192, RZ, RZ, R10 ;  /* 0x000000ffffc07224 */ /* 0x000fce00078e000a */
.L_x_54011:
[----:B------:R-:W-:Y:S05]  /*1c160*/  BSYNC B2 ;  /* 0x0000000000027941 */ /* 0x000fea0003800000 */
.L_x_54009:
        /* <DEDUP_REMOVED lines=16> */
.L_x_54015:
[----:B------:R-:W-:Y:S05]  /*1c270*/  BSYNC B3 ;  /* 0x0000000000037941 */ /* 0x000fea0003800000 */
.L_x_54014:
        /* <DEDUP_REMOVED lines=44> */
.L_x_54013:
[----:B------:R-:W-:Y:S05]  /*1c540*/  BSYNC B2 ;  /* 0x0000000000027941 */ /* 0x000fea0003800000 */
.L_x_54012:
        /* <DEDUP_REMOVED lines=11> */
.L_x_54016:
        /* <DEDUP_REMOVED lines=12> */
.L_x_54019:
[----:B------:R-:W-:-:S07]  /*1c6c0*/  IMAD.MOV.U32 R36, RZ, RZ, R10 ;  /* 0x000000ffff247224 */ /* 0x000fce00078e000a */
.L_x_54020:
[----:B------:R-:W-:Y:S05]  /*1c6d0*/  BSYNC B2 ;  /* 0x0000000000027941 */ /* 0x000fea0003800000 */
.L_x_54018:
        /* <DEDUP_REMOVED lines=16> */
.L_x_54024:
[----:B------:R-:W-:Y:S05]  /*1c7e0*/  BSYNC B3 ;  /* 0x0000000000037941 */ /* 0x000fea0003800000 */
.L_x_54023:
        /* <DEDUP_REMOVED lines=44> */
.L_x_54022:
[----:B------:R-:W-:Y:S05]  /*1cab0*/  BSYNC B2 ;  /* 0x0000000000027941 */ /* 0x000fea0003800000 */
.L_x_54021:
        /* <DEDUP_REMOVED lines=8> */
.L_x_54017:
        /* <DEDUP_REMOVED lines=27> */
.L_x_54025:
[----:B------:R-:W-:-:S07]  /*1ccf0*/  IADD3 R32, R32, 0x20, RZ ;  /* 0x0000002020207810 */ /* 0x000fce0007ffe0ff */
.L_x_53960:
[----:B------:R-:W-:Y:S05]  /*1cd00*/  BSYNC B1 ;  /* 0x0000000000017941 */ /* 0x000fea0003800000 */
.L_x_53959:
        /* <DEDUP_REMOVED lines=29> */
.L_x_54029:
[----:B------:R-:W-:-:S07]  /*1cee0*/  IMAD.MOV.U32 R192, RZ, RZ, R10 ;  /* 0x000000ffffc07224 */ /* 0x000fce00078e000a */
.L_x_54030:
[----:B------:R-:W-:Y:S05]  /*1cef0*/  BSYNC B2 ;  /* 0x0000000000027941 */ /* 0x000fea0003800000 */
.L_x_54028:
        /* <DEDUP_REMOVED lines=16> */
.L_x_54034:
[----:B------:R-:W-:Y:S05]  /*1d000*/  BSYNC B3 ;  /* 0x0000000000037941 */ /* 0x000fea0003800000 */
.L_x_54033:
        /* <DEDUP_REMOVED lines=44> */
.L_x_54032:
[----:B------:R-:W-:Y:S05]  /*1d2d0*/  BSYNC B2 ;  /* 0x0000000000027941 */ /* 0x000fea0003800000 */
.L_x_54031:
        /* <DEDUP_REMOVED lines=18> */
.L_x_54035:
        /* <DEDUP_REMOVED lines=12> */
.L_x_54038:
[----:B------:R-:W-:-:S07]  /*1d4c0*/  IMAD.MOV.U32 R33, RZ, RZ, R10 ;  /* 0x000000ffff217224 */ /* 0x000fce00078e000a */
.L_x_54039:
[----:B------:R-:W-:Y:S05]  /*1d4d0*/  BSYNC B2 ;  /* 0x0000000000027941 */ /* 0x000fea0003800000 */
.L_x_54037:
        /* <DEDUP_REMOVED lines=16> */
.L_x_54043:
[----:B------:R-:W-:Y:S05]  /*1d5e0*/  BSYNC B3 ;  /* 0x0000000000037941 */ /* 0x000fea0003800000 */
.L_x_54042:
        /* <DEDUP_REMOVED lines=44> */
.L_x_54041:
[----:B------:R-:W-:Y:S05]  /*1d8b0*/  BSYNC B2 ;  /* 0x0000000000027941 */ /* 0x000fea0003800000 */
.L_x_54040:
        /* <DEDUP_REMOVED lines=8> */
.L_x_54036:
        /* <DEDUP_REMOVED lines=12> */
.L_x_54045:
[----:B------:R-:W-:-:S07]  /*1da00*/  IMAD.MOV.U32 R192, RZ, RZ, R10 ;  /* 0x000000ffffc07224 */ /* 0x000fce00078e000a */
.L_x_54046:
[----:B------:R-:W-:Y:S05]  /*1da10*/  BSYNC B2 ;  /* 0x0000000000027941 */ /* 0x000fea0003800000 */
.L_x_54044:
        /* <DEDUP_REMOVED lines=16> */
.L_x_54050:
[----:B------:R-:W-:Y:S05]  /*1db20*/  BSYNC B3 ;  /* 0x0000000000037941 */ /* 0x000fea0003800000 */
.L_x_54049:
        /* <DEDUP_REMOVED lines=44> */
.L_x_54048:
[----:B------:R-:W-:Y:S05]  /*1ddf0*/  BSYNC B2 ;  /* 0x0000000000027941 */ /* 0x000fea0003800000 */
.L_x_54047:
        /* <DEDUP_REMOVED lines=11> */
.L_x_54051:
        /* <DEDUP_REMOVED lines=12> */
.L_x_54054:
[----:B------:R-:W-:-:S07]  /*1df70*/  IMAD.MOV.U32 R34, RZ, RZ, R10 ;  /* 0x000000ffff227224 */ /* 0x000fce00078e000a */
.L_x_54055:
[----:B------:R-:W-:Y:S05]  /*1df80*/  BSYNC B2 ;  /* 0x0000000000027941 */ /* 0x000fea0003800000 */
.L_x_54053:
        /* <DEDUP_REMOVED lines=16> */
.L_x_54059:
[----:B------:R-:W-:Y:S05]  /*1e090*/  BSYNC B3 ;  /* 0x0000000000037941 */ /* 0x000fea0003800000 */
.L_x_54058:
        /* <DEDUP_REMOVED lines=44> */
.L_x_54057:
[----:B------:R-:W-:Y:S05]  /*1e360*/  BSYNC B2 ;  /* 0x0000000000027941 */ /* 0x000fea0003800000 */
.L_x_54056:
        /* <DEDUP_REMOVED lines=8> */
.L_x_54052:
        /* <DEDUP_REMOVED lines=12> */
.L_x_54061:
[----:B------:R-:W-:-:S07]  /*1e4b0*/  IMAD.MOV.U32 R192, RZ, RZ, R10 ;  /* 0x000000ffffc07224 */ /* 0x000fce00078e000a */
.L_x_54062:
[----:B------:R-:W-:Y:S05]  /*1e4c0*/  BSYNC B2 ;  /* 0x0000000000027941 */ /* 0x000fea0003800000 */
.L_x_54060:
        /* <DEDUP_REMOVED lines=16> */
.L_x_54066:
[----:B------:R-:W-:Y:S05]  /*1e5d0*/  BSYNC B3 ;  /* 0x0000000000037941 */ /* 0x000fea0003800000 */
.L_x_54065:
        /* <DEDUP_REMOVED lines=44> */
.L_x_54064:
[----:B------:R-:W-:Y:S05]  /*1e8a0*/  BSYNC B2 ;  /* 0x0000000000027941 */ /* 0x000fea0003800000 */
.L_x_54063:
        /* <DEDUP_REMOVED lines=11> */
.L_x_54067:
        /* <DEDUP_REMOVED lines=12> */
.L_x_54070:
[----:B------:R-:W-:-:S07]  /*1ea20*/  MOV R35, R10 ;  /* 0x0000000a00237202 */ /* 0x000fce0000000f00 */
.L_x_54071:
[----:B------:R-:W-:Y:S05]  /*1ea30*/  BSYNC B2 ;  /* 0x0000000000027941 */ /* 0x000fea0003800000 */
.L_x_54069:
        /* <DEDUP_REMOVED lines=16> */
.L_x_54075:
[----:B------:R-:W-:Y:S05]  /*1eb40*/  BSYNC B3 ;  /* 0x0000000000037941 */ /* 0x000fea0003800000 */
.L_x_54074:
        /* <DEDUP_REMOVED lines=44> */
.L_x_54073:
[----:B------:R-:W-:Y:S05]  /*1ee10*/  BSYNC B2 ;  /* 0x0000000000027941 */ /* 0x000fea0003800000 */
.L_x_54072:
        /* <DEDUP_REMOVED lines=8> */
.L_x_54068:
        /* <DEDUP_REMOVED lines=12> */
.L_x_54077:
[----:B------:R-:W-:-:S07]  /*1ef60*/  MOV R192, R10 ;  /* 0x0000000a00c07202 */ /* 0x000fce0000000f00 */
.L_x_54078:
[----:B------:R-:W-:Y:S05]  /*1ef70*/  BSYNC B2 ;  /* 0x0000000000027941 */ /* 0x000fea0003800000 */
.L_x_54076:
        /* <DEDUP_REMOVED lines=16> */
.L_x_54082:
[----:B------:R-:W-:Y:S05]  /*1f080*/  BSYNC B3 ;  /* 0x0000000000037941 */ /* 0x000fea0003800000 */
.L_x_54081:
        /* <DEDUP_REMOVED lines=44> */
.L_x_54080:
[----:B------:R-:W-:Y:S05]  /*1f350*/  BSYNC B2 ;  /* 0x0000000000027941 */ /* 0x000fea0003800000 */
.L_x_54079:
        /* <DEDUP_REMOVED lines=11> */
.L_x_54083:
        /* <DEDUP_REMOVED lines=12> */
.L_x_54086:
[----:B------:R-:W-:-:S07]  /*1f4d0*/  IMAD.MOV.U32 R36, RZ, RZ, R10 ;  /* 0x000000ffff247224 */ /* 0x000fce00078e000a */
.L_x_54087:
[----:B------:R-:W-:Y:S05]  /*1f4e0*/  BSYNC B2 ;  /* 0x0000000000027941 */ /* 0x000fea0003800000 */
.L_x_54085:
        /* <DEDUP_REMOVED lines=16> */
.L_x_54091:
[----:B------:R-:W-:Y:S05]  /*1f5f0*/  BSYNC B3 ;  /* 0x0000000000037941 */ /* 0x000fea0003800000 */
.L_x_54090:
        /* <DEDUP_REMOVED lines=44> */
.L_x_54089:
[----:B------:R-:W-:Y:S05]  /*1f8c0*/  BSYNC B2 ;  /* 0x0000000000027941 */ /* 0x000fea0003800000 */
.L_x_54088:
        /* <DEDUP_REMOVED lines=8> */
.L_x_54084:
        /* <DEDUP_REMOVED lines=27> */
.L_x_54092:
[----:B------:R-:W-:-:S07]  /*1fb00*/  VIADD R32, R32, 0x20 ;  /* 0x0000002020207836 */ /* 0x000fce0000000000 */
.L_x_54027:
[----:B------:R-:W-:Y:S05]  /*1fb10*/  BSYNC B1 ;  /* 0x0000000000017941 */ /* 0x000fea0003800000 */
.L_x_54026:
        /* <DEDUP_REMOVED lines=29> */
.L_x_54096:
[----:B------:R-:W-:-:S07]  /*1fcf0*/  MOV R192, R10 ;  /* 0x0000000a00c07202 */ /* 0x000fce0000000f00 */
.L_x_54097:
[----:B------:R-:W-:Y:S05]  /*1fd00*/  BSYNC B2 ;  /* 0x0000000000027941 */ /* 0x000fea0003800000 */
.L_x_54095:
        /* <DEDUP_REMOVED lines=16> */
.L_x_54101:
[----:B------:R-:W-:Y:S05]  /*1fe10*/  BSYNC B3 ;  /* 0x0000000000037941 */ /* 0x000fea0003800000 */
.L_x_54100:
        /* <DEDUP_REMOVED lines=44> */
.L_x_54099:
[----:B------:R-:W-:Y:S05]  /*200e0*/  BSYNC B2 ;  /* 0x0000000000027941 */ /* 0x000fea0003800000 */
.L_x_54098:
        /* <DEDUP_REMOVED lines=18> */
.L_x_54102:
        /* <DEDUP_REMOVED lines=12> */
.L_x_54105:
[----:B------:R-:W-:-:S07]  /*202d0*/  MOV R33, R10 ;  /* 0x0000000a00217202 */ /* 0x000fce0000000f00 */
.L_x_54106:
[----:B------:R-:W-:Y:S05]  /*202e0*/  BSYNC B2 ;  /* 0x0000000000027941 */ /* 0x000fea0003800000 */
.L_x_54104:
        /* <DEDUP_REMOVED lines=16> */
.L_x_54110:
[----:B------:R-:W-:Y:S05]  /*203f0*/  BSYNC B3 ;  /* 0x0000000000037941 */ /* 0x000fea0003800000 */
.L_x_54109:
        /* <DEDUP_REMOVED lines=44> */
.L_x_54108:
[----:B------:R-:W-:Y:S05]  /*206c0*/  BSYNC B2 ;  /* 0x0000000000027941 */ /* 0x000fea0003800000 */
.L_x_54107:
        /* <DEDUP_REMOVED lines=8> */
.L_x_54103:
        /* <DEDUP_REMOVED lines=12> */
.L_x_54112:
[----:B------:R-:W-:-:S07]  /*20810*/  MOV R192, R10 ;  /* 0x0000000a00c07202 */ /* 0x000fce0000000f00 */
.L_x_54113:
[----:B------:R-:W-:Y:S05]  /*20820*/  BSYNC B2 ;  /* 0x0000000000027941 */ /* 0x000fea0003800000 */
.L_x_54111:
        /* <DEDUP_REMOVED lines=16> */
.L_x_54117:
[----:B------:R-:W-:Y:S05]  /*20930*/  BSYNC B3 ;  /* 0x0000000000037941 */ /* 0x000fea0003800000 */
.L_x_54116:
        /* <DEDUP_REMOVED lines=44> */
.L_x_54115:
[----:B------:R-:W-:Y:S05]  /*20c00*/  BSYNC B2 ;  /* 0x0000000000027941 */ /* 0x000fea0003800000 */
.L_x_54114:
        /* <DEDUP_REMOVED lines=11> */
.L_x_54118:
        /* <DEDUP_REMOVED lines=12> */
.L_x_54121:
[----:B------:R-:W-:-:S07]  /*20d80*/  IMAD.MOV.U32 R34, RZ, RZ, R10 ;  /* 0x000000ffff227224 */ /* 0x000fce00078e000a */
.L_x_54122:
[----:B------:R-:W-:Y:S05]  /*20d90*/  BSYNC B2 ;  /* 0x0000000000027941 */ /* 0x000fea0003800000 */
.L_x_54120:
        /* <DEDUP_REMOVED lines=16> */
.L_x_54126:
[----:B------:R-:W-:Y:S05]  /*20ea0*/  BSYNC B3 ;  /* 0x0000000000037941 */ /* 0x000fea0003800000 */
.L_x_54125:
        /* <DEDUP_REMOVED lines=44> */
.L_x_54124:
[----:B------:R-:W-:Y:S05]  /*21170*/  BSYNC B2 ;  /* 0x0000000000027941 */ /* 0x000fea0003800000 */
.L_x_54123:
        /* <DEDUP_REMOVED lines=8> */
.L_x_54119:
        /* <DEDUP_REMOVED lines=12> */
.L_x_54128:
[----:B------:R-:W-:-:S07]  /*212c0*/  IMAD.MOV.U32 R192, RZ, RZ, R10 ;  /* 0x000000ffffc07224 */ /* 0x000fce00078e000a */
.L_x_54129:
[----:B------:R-:W-:Y:S05]  /*212d0*/  BSYNC B2 ;  /* 0x0000000000027941 */ /* 0x000fea0003800000 */
.L_x_54127:
        /* <DEDUP_REMOVED lines=16> */
.L_x_54133:
[----:B------:R-:W-:Y:S05]  /*213e0*/  BSYNC B3 ;  /* 0x0000000000037941 */ /* 0x000fea0003800000 */
.L_x_54132:
        /* <DEDUP_REMOVED lines=44> */
.L_x_54131:
[----:B------:R-:W-:Y:S05]  /*216b0*/  BSYNC B2 ;  /* 0x0000000000027941 */ /* 0x000fea0003800000 */
.L_x_54130:
        /* <DEDUP_REMOVED lines=11> */
.L_x_54134:
        /* <DEDUP_REMOVED lines=12> */
.L_x_54137:
[----:B------:R-:W-:-:S07]  /*21830*/  IMAD.MOV.U32 R35, RZ, RZ, R10 ;  /* 0x000000ffff237224 */ /* 0x000fce00078e000a */
.L_x_54138:
[----:B------:R-:W-:Y:S05]  /*21840*/  BSYNC B2 ;  /* 0x0000000000027941 */ /* 0x000fea0003800000 */
.L_x_54136:
        /* <DEDUP_REMOVED lines=16> */
.L_x_54142:
[----:B------:R-:W-:Y:S05]  /*21950*/  BSYNC B3 ;  /* 0x0000000000037941 */ /* 0x000fea0003800000 */
.L_x_54141:
        /* <DEDUP_REMOVED lines=44> */
.L_x_54140:
[----:B------:R-:W-:Y:S05]  /*21c20*/  BSYNC B2 ;  /* 0x0000000000027941 */ /* 0x000fea0003800000 */
.L_x_54139:
        /* <DEDUP_REMOVED lines=8> */
.L_x_54135:
        /* <DEDUP_REMOVED lines=12> */
.L_x_54144:
[----:B------:R-:W-:-:S07]  /*21d70*/  IMAD.MOV.U32 R192, RZ, RZ, R10 ;  /* 0x000000ffffc07224 */ /* 0x000fce00078e000a */
.L_x_54145:
[----:B------:R-:W-:Y:S05]  /*21d80*/  BSYNC B2 ;  /* 0x0000000000027941 */ /* 0x000fea0003800000 */
.L_x_54143:
        /* <DEDUP_REMOVED lines=16> */
.L_x_54149:
[----:B------:R-:W-:Y:S05]  /*21e90*/  BSYNC B3 ;  /* 0x0000000000037941 */ /* 0x000fea0003800000 */
.L_x_54148:
        /* <DEDUP_REMOVED lines=44> */
.L_x_54147:
[----:B------:R-:W-:Y:S05]  /*22160*/  BSYNC B2 ;  /* 0x0000000000027941 */ /* 0x000fea0003800000 */
.L_x_54146:
        /* <DEDUP_REMOVED lines=11> */
.L_x_54150:
        /* <DEDUP_REMOVED lines=12> */
.L_x_54153:
[----:B------:R-:W-:-:S07]  /*222e0*/  MOV R36, R10 ;  /* 0x0000000a00247202 */ /* 0x000fce0000000f00 */
.L_x_54154:
[----:B------:R-:W-:Y:S05]  /*222f0*/  BSYNC B2 ;  /* 0x0000000000027941 */ /* 0x000fea0003800000 */
.L_x_54152:
        /* <DEDUP_REMOVED lines=16> */
.L_x_54158:
[----:B------:R-:W-:Y:S05]  /*22400*/  BSYNC B3 ;  /* 0x0000000000037941 */ /* 0x000fea0003800000 */
.L_x_54157:
        /* <DEDUP_REMOVED lines=44> */
.L_x_54156:
[----:B------:R-:W-:Y:S05]  /*226d0*/  BSYNC B2 ;  /* 0x0000000000027941 */ /* 0x000fea0003800000 */
.L_x_54155:
        /* <DEDUP_REMOVED lines=8> */
.L_x_54151:
        /* <DEDUP_REMOVED lines=27> */
.L_x_54159:
[----:B------:R-:W-:-:S07]  /*22910*/  VIADD R32, R32, 0x20 ;  /* 0x0000002020207836 */ /* 0x000fce0000000000 */
.L_x_54094:
[----:B------:R-:W-:Y:S05]  /*22920*/  BSYNC B1 ;  /* 0x0000000000017941 */ /* 0x000fea0003800000 */
.L_x_54093:
        /* <DEDUP_REMOVED lines=29> */
.L_x_54163:
[----:B------:R-:W-:-:S07]  /*22b00*/  IMAD.MOV.U32 R192, RZ, RZ, R10 ;  /* 0x000000ffffc07224 */ /* 0x000fce00078e000a */
.L_x_54164:
[----:B------:R-:W-:Y:S05]  /*22b10*/  BSYNC B2 ;  /* 0x0000000000027941 */ /* 0x000fea0003800000 */
.L_x_54162:
        /* <DEDUP_REMOVED lines=16> */
.L_x_54168:
[----:B------:R-:W-:Y:S05]  /*22c20*/  BSYNC B3 ;  /* 0x0000000000037941 */ /* 0x000fea0003800000 */
.L_x_54167:
        /* <DEDUP_REMOVED lines=44> */
.L_x_54166:
[----:B------:R-:W-:Y:S05]  /*22ef0*/  BSYNC B2 ;  /* 0x0000000000027941 */ /* 0x000fea0003800000 */
.L_x_54165:
        /* <DEDUP_REMOVED lines=18> */
.L_x_54169:
        /* <DEDUP_REMOVED lines=12> */
.L_x_54172:
[----:B------:R-:W-:-:S07]  /*230e0*/  IMAD.MOV.U32 R33, RZ, RZ, R10 ;  /* 0x000000ffff217224 */ /* 0x000fce00078e000a */
.L_x_54173:
[----:B------:R-:W-:Y:S05]  /*230f0*/  BSYNC B2 ;  /* 0x0000000000027941 */ /* 0x000fea0003800000 */
.L_x_54171:
        /* <DEDUP_REMOVED lines=16> */
.L_x_54177:
[----:B------:R-:W-:Y:S05]  /*23200*/  BSYNC B3 ;  /* 0x0000000000037941 */ /* 0x000fea0003800000 */
.L_x_54176:
        /* <DEDUP_REMOVED lines=44> */
.L_x_54175:
[----:B------:R-:W-:Y:S05]  /*234d0*/  BSYNC B2 ;  /* 0x0000000000027941 */ /* 0x000fea0003800000 */
.L_x_54174:
        /* <DEDUP_REMOVED lines=8> */
.L_x_54170:
        /* <DEDUP_REMOVED lines=12> */
.L_x_54179:
[----:B------:R-:W-:-:S07]  /*23620*/  IMAD.MOV.U32 R192, RZ, RZ, R10 ;  /* 0x000000ffffc07224 */ /* 0x000fce00078e000a */
.L_x_54180:
[----:B------:R-:W-:Y:S05]  /*23630*/  BSYNC B2 ;  /* 0x0000000000027941 */ /* 0x000fea0003800000 */
.L_x_54178:
        /* <DEDUP_REMOVED lines=16> */
.L_x_54184:
[----:B------:R-:W-:Y:S05]  /*23740*/  BSYNC B3 ;  /* 0x0000000000037941 */ /* 0x000fea0003800000 */
.L_x_54183:
        /* <DEDUP_REMOVED lines=44> */
.L_x_54182:
[----:B------:R-:W-:Y:S05]  /*23a10*/  BSYNC B2 ;  /* 0x0000000000027941 */ /* 0x000fea0003800000 */
.L_x_54181:
        /* <DEDUP_REMOVED lines=11> */
.L_x_54185:
        /* <DEDUP_REMOVED lines=12> */
.L_x_54188:
[----:B------:R-:W-:-:S07]  /*23b90*/  MOV R34, R10 ;  /* 0x0000000a00227202 */ /* 0x000fce0000000f00 */
.L_x_54189:
[----:B------:R-:W-:Y:S05]  /*23ba0*/  BSYNC B2 ;  /* 0x0000000000027941 */ /* 0x000fea0003800000 */
.L_x_54187:
        /* <DEDUP_REMOVED lines=16> */
.L_x_54193:
[----:B------:R-:W-:Y:S05]  /*23cb0*/  BSYNC B3 ;  /* 0x0000000000037941 */ /* 0x000fea0003800000 */
.L_x_54192:
        /* <DEDUP_REMOVED lines=44> */
.L_x_54191:
[----:B------:R-:W-:Y:S05]  /*23f80*/  BSYNC B2 ;  /* 0x0000000000027941 */ /* 0x000fea0003800000 */
.L_x_54190:
        /* <DEDUP_REMOVED lines=8> */
.L_x_54186:
        /* <DEDUP_REMOVED lines=12> */
.L_x_54195:
[----:B------:R-:W-:-:S07]  /*240d0*/  MOV R192, R10 ;  /* 0x0000000a00c07202 */ /* 0x000fce0000000f00 */
.L_x_54196:
[----:B------:R-:W-:Y:S05]  /*240e0*/  BSYNC B2 ;  /* 0x0000000000027941 */ /* 0x000fea0003800000 */
.L_x_54194:
        /* <DEDUP_REMOVED lines=16> */
.L_x_54200:
[----:B------:R-:W-:Y:S05]  /*241f0*/  BSYNC B3 ;  /* 0x0000000000037941 */ /* 0x000fea0003800000 */
.L_x_54199:
        /* <DEDUP_REMOVED lines=44> */
.L_x_54198:
[----:B------:R-:W-:Y:S05]  /*244c0*/  BSYNC B2 ;  /* 0x0000000000027941 */ /* 0x000fea0003800000 */
.L_x_54197:
        /* <DEDUP_REMOVED lines=11> */
.L_x_54201:
        /* <DEDUP_REMOVED lines=12> */
.L_x_54204:
[----:B------:R-:W-:-:S07]  /*24640*/  IMAD.MOV.U32 R35, RZ, RZ, R10 ;  /* 0x000000ffff237224 */ /* 0x000fce00078e000a */
.L_x_54205:
[----:B------:R-:W-:Y:S05]  /*24650*/  BSYNC B2 ;  /* 0x0000000000027941 */ /* 0x000fea0003800000 */
.L_x_54203:
        /* <DEDUP_REMOVED lines=16> */
.L_x_54209:
[----:B------:R-:W-:Y:S05]  /*24760*/  BSYNC B3 ;  /* 0x0000000000037941 */ /* 0x000fea0003800000 */
.L_x_54208:
        /* <DEDUP_REMOVED lines=44> */
.L_x_54207:
[----:B------:R-:W-:Y:S05]  /*24a30*/  BSYNC B2 ;  /* 0x0000000000027941 */ /* 0x000fea0003800000 */
.L_x_54206:
        /* <DEDUP_REMOVED lines=8> */
.L_x_54202:
        /* <DEDUP_REMOVED lines=12> */
.L_x_54211:
[----:B------:R-:W-:-:S07]  /*24b80*/  IMAD.MOV.U32 R192, RZ, RZ, R10 ;  /* 0x000000ffffc07224 */ /* 0x000fce00078e000a */
.L_x_54212:
[----:B------:R-:W-:Y:S05]  /*24b90*/  BSYNC B2 ;  /* 0x0000000000027941 */ /* 0x000fea0003800000 */
.L_x_54210:
        /* <DEDUP_REMOVED lines=16> */
.L_x_54216:
[----:B------:R-:W-:Y:S05]  /*24ca0*/  BSYNC B3 ;  /* 0x0000000000037941 */ /* 0x000fea0003800000 */
.L_x_54215:
        /* <DEDUP_REMOVED lines=44> */
.L_x_54214:
[----:B------:R-:W-:Y:S05]  /*24f70*/  BSYNC B2 ;  /* 0x0000000000027941 */ /* 0x000fea0003800000 */
.L_x_54213:
        /* <DEDUP_REMOVED lines=11> */
.L_x_54217:
        /* <DEDUP_REMOVED lines=12> */
.L_x_54220:
[----:B------:R-:W-:-:S07]  /*250f0*/  IMAD.MOV.U32 R36, RZ, RZ, R10 ;  /* 0x000000ffff247224 */ /* 0x000fce00078e000a */
.L_x_54221:
[----:B------:R-:W-:Y:S05]  /*25100*/  BSYNC B2 ;  /* 0x0000000000027941 */ /* 0x000fea0003800000 */
.L_x_54219:
        /* <DEDUP_REMOVED lines=16> */
.L_x_54225:
[----:B------:R-:W-:Y:S05]  /*25210*/  BSYNC B3 ;  /* 0x0000000000037941 */ /* 0x000fea0003800000 */
.L_x_54224:
        /* <DEDUP_REMOVED lines=44> */
.L_x_54223:
[----:B------:R-:W-:Y:S05]  /*254e0*/  BSYNC B2 ;  /* 0x0000000000027941 */ /* 0x000fea0003800000 */
.L_x_54222:
        /* <DEDUP_REMOVED lines=8> */
.L_x_54218:
        /* <DEDUP_REMOVED lines=27> */
.L_x_54226:
[----:B------:R-:W-:-:S07]  /*25720*/  IADD3 R32, R32, 0x20, RZ ;  /* 0x0000002020207810 */ /* 0x000fce0007ffe0ff */
.L_x_54161:
[----:B------:R-:W-:Y:S05]  /*25730*/  BSYNC B1 ;  /* 0x0000000000017941 */ /* 0x000fea0003800000 */
.L_x_54160:
        /* <DEDUP_REMOVED lines=29> */
.L_x_54230:
[----:B------:R-:W-:-:S07]  /*25910*/  IMAD.MOV.U32 R192, RZ, RZ, R10 ;  /* 0x000000ffffc07224 */ /* 0x000fce00078e000a */
.L_x_54231:
[----:B------:R-:W-:Y:S05]  /*25920*/  BSYNC B2 ;  /* 0x0000000000027941 */ /* 0x000fea0003800000 */
.L_x_54229:
        /* <DEDUP_REMOVED lines=16> */
.L_x_54235:
[----:B------:R-:W-:Y:S05]  /*25a30*/  BSYNC B3 ;  /* 0x0000000000037941 */ /* 0x000fea0003800000 */
.L_x_54234:
        /* <DEDUP_REMOVED lines=44> */
.L_x_54233:
[----:B------:R-:W-:Y:S05]  /*25d00*/  BSYNC B2 ;  /* 0x0000000000027941 */ /* 0x000fea0003800000 */
.L_x_54232:
        /* <DEDUP_REMOVED lines=18> */
.L_x_54236:
        /* <DEDUP_REMOVED lines=12> */
.L_x_54239:
[----:B------:R-:W-:-:S07]  /*25ef0*/  IMAD.MOV.U32 R33, RZ, RZ, R10 ;  /* 0x000000ffff217224 */ /* 0x000fce00078e000a */
.L_x_54240:
[----:B------:R-:W-:Y:S05]  /*25f00*/  BSYNC B2 ;  /* 0x0000000000027941 */ /* 0x000fea0003800000 */
.L_x_54238:
        /* <DEDUP_REMOVED lines=16> */
.L_x_54244:
[----:B------:R-:W-:Y:S05]  /*26010*/  BSYNC B3 ;  /* 0x0000000000037941 */ /* 0x000fea0003800000 */
.L_x_54243:
        /* <DEDUP_REMOVED lines=44> */
.L_x_54242:
[----:B------:R-:W-:Y:S05]  /*262e0*/  BSYNC B2 ;  /* 0x0000000000027941 */ /* 0x000fea0003800000 */
.L_x_54241:
        /* <DEDUP_REMOVED lines=8> */
.L_x_54237:
        /* <DEDUP_REMOVED lines=12> */
.L_x_54246:
[----:B------:R-:W-:-:S07]  /*26430*/  IMAD.MOV.U32 R192, RZ, RZ, R10 ;  /* 0x000000ffffc07224 */ /* 0x000fce00078e000a */
.L_x_54247:
[----:B------:R-:W-:Y:S05]  /*26440*/  BSYNC B2 ;  /* 0x0000000000027941 */ /* 0x000fea0003800000 */
.L_x_54245:
        /* <DEDUP_REMOVED lines=16> */
.L_x_54251:
[----:B------:R-:W-:Y:S05]  /*26550*/  BSYNC B3 ;  /* 0x0000000000037941 */ /* 0x000fea0003800000 */
.L_x_54250:
        /* <DEDUP_REMOVED lines=44> */
.L_x_54249:
[----:B------:R-:W-:Y:S05]  /*26820*/  BSYNC B2 ;  /* 0x0000000000027941 */ /* 0x000fea0003800000 */
.L_x_54248:
        /* <DEDUP_REMOVED lines=11> */
.L_x_54252:
        /* <DEDUP_REMOVED lines=12> */
.L_x_54255:
[----:B------:R-:W-:-:S07]  /*269a0*/  IMAD.MOV.U32 R34, RZ, RZ, R10 ;  /* 0x000000ffff227224 */ /* 0x000fce00078e000a */
.L_x_54256:
[----:B------:R-:W-:Y:S05]  /*269b0*/  BSYNC B2 ;  /* 0x0000000000027941 */ /* 0x000fea0003800000 */
.L_x_54254:
        /* <DEDUP_REMOVED lines=16> */
.L_x_54260:
[----:B------:R-:W-:Y:S05]  /*26ac0*/  BSYNC B3 ;  /* 0x0000000000037941 */ /* 0x000fea0003800000 */
.L_x_54259:
        /* <DEDUP_REMOVED lines=44> */
.L_x_54258:
[----:B------:R-:W-:Y:S05]  /*26d90*/  BSYNC B2 ;  /* 0x0000000000027941 */ /* 0x000fea0003800000 */
.L_x_54257:
        /* <DEDUP_REMOVED lines=8> */
.L_x_54253:
        /* <DEDUP_REMOVED lines=12> */
.L_x_54262:
[----:B------:R-:W-:-:S07]  /*26ee0*/  IMAD.MOV.U32 R192, RZ, RZ, R10 ;  /* 0x000000ffffc07224 */ /* 0x000fce00078e000a */
.L_x_54263:
[----:B------:R-:W-:Y:S05]  /*26ef0*/  BSYNC B2 ;  /* 0x0000000000027941 */ /* 0x000fea0003800000 */
.L_x_54261:
        /* <DEDUP_REMOVED lines=16> */
.L_x_54267:
[----:B------:R-:W-:Y:S05]  /*27000*/  BSYNC B3 ;  /* 0x0000000000037941 */ /* 0x000fea0003800000 */
.L_x_54266:
        /* <DEDUP_REMOVED lines=44> */
.L_x_54265:
[----:B------:R-:W-:Y:S05]  /*272d0*/  BSYNC B2 ;  /* 0x0000000000027941 */ /* 0x000fea0003800000 */
.L_x_54264:
        /* <DEDUP_REMOVED lines=11> */
.L_x_54268:
        /* <DEDUP_REMOVED lines=12> */
.L_x_54271:
[----:B------:R-:W-:-:S07]  /*27450*/  MOV R35, R10 ;  /* 0x0000000a00237202 */ /* 0x000fce0000000f00 */
.L_x_54272:
[----:B------:R-:W-:Y:S05]  /*27460*/  BSYNC B2 ;  /* 0x0000000000027941 */ /* 0x000fea0003800000 */
.L_x_54270:
        /* <DEDUP_REMOVED lines=16> */
.L_x_54276:
[----:B------:R-:W-:Y:S05]  /*27570*/  BSYNC B3 ;  /* 0x0000000000037941 */ /* 0x000fea0003800000 */
.L_x_54275:
        /* <DEDUP_REMOVED lines=44> */
.L_x_54274:
[----:B------:R-:W-:Y:S05]  /*27840*/  BSYNC B2 ;  /* 0x0000000000027941 */ /* 0x000fea0003800000 */
.L_x_54273:
        /* <DEDUP_REMOVED lines=8> */
.L_x_54269:
        /* <DEDUP_REMOVED lines=12> */
.L_x_54278:
[----:B------:R-:W-:-:S07]  /*27990*/  MOV R192, R10 ;  /* 0x0000000a00c07202 */ /* 0x000fce0000000f00 */
.L_x_54279:
[----:B------:R-:W-:Y:S05]  /*279a0*/  BSYNC B2 ;  /* 0x0000000000027941 */ /* 0x000fea0003800000 */
.L_x_54277:
        /* <DEDUP_REMOVED lines=16> */
.L_x_54283:
[----:B------:R-:W-:Y:S05]  /*27ab0*/  BSYNC B3 ;  /* 0x0000000000037941 */ /* 0x000fea0003800000 */
.L_x_54282:
        /* <DEDUP_REMOVED lines=44> */
.L_x_54281:
[----:B------:R-:W-:Y:S05]  /*27d80*/  BSYNC B2 ;  /* 0x0000000000027941 */ /* 0x000fea0003800000 */
.L_x_54280:
        /* <DEDUP_REMOVED lines=11> */
.L_x_54284:
        /* <DEDUP_REMOVED lines=12> */
.L_x_54287:
[----:B------:R-:W-:-:S07]  /*27f00*/  IMAD.MOV.U32 R36, RZ, RZ, R10 ;  /* 0x000000ffff247224 */ /* 0x000fce00078e000a */
.L_x_54288:
[----:B------:R-:W-:Y:S05]  /*27f10*/  BSYNC B2 ;  /* 0x0000000000027941 */ /* 0x000fea0003800000 */
.L_x_54286:
        /* <DEDUP_REMOVED lines=16> */
.L_x_54292:
[----:B------:R-:W-:Y:S05]  /*28020*/  BSYNC B3 ;  /* 0x0000000000037941 */ /* 0x000fea0003800000 */
.L_x_54291:
        /* <DEDUP_REMOVED lines=44> */
.L_x_54290:
[----:B------:R-:W-:Y:S05]  /*282f0*/  BSYNC B2 ;  /* 0x0000000000027941 */ /* 0x000fea0003800000 */
.L_x_54289:
        /* <DEDUP_REMOVED lines=8> */
.L_x_54285:
        /* <DEDUP_REMOVED lines=27> */
.L_x_54293:
[----:B------:R-:W-:-:S07]  /*28530*/  VIADD R32, R32, 0x20 ;  /* 0x0000002020207836 */ /* 0x000fce0000000000 */
.L_x_54228:
[----:B------:R-:W-:Y:S05]  /*28540*/  BSYNC B1 ;  /* 0x0000000000017941 */ /* 0x000fea0003800000 */
.L_x_54227:
        /* <DEDUP_REMOVED lines=29> */
.L_x_54297:
[----:B------:R-:W-:-:S07]  /*28720*/  MOV R192, R10 ;  /* 0x0000000a00c07202 */ /* 0x000fce0000000f00 */
.L_x_54298:
[----:B------:R-:W-:Y:S05]  /*28730*/  BSYNC B2 ;  /* 0x0000000000027941 */ /* 0x000fea0003800000 */
.L_x_54296:
        /* <DEDUP_REMOVED lines=16> */
.L_x_54302:
[----:B------:R-:W-:Y:S05]  /*28840*/  BSYNC B3 ;  /* 0x0000000000037941 */ /* 0x000fea0003800000 */
.L_x_54301:
        /* <DEDUP_REMOVED lines=44> */
.L_x_54300:
[----:B------:R-:W-:Y:S05]  /*28b10*/  BSYNC B2 ;  /* 0x0000000000027941 */ /* 0x000fea0003800000 */
.L_x_54299:
        /* <DEDUP_REMOVED lines=18> */
.L_x_54303:
        /* <DEDUP_REMOVED lines=12> */
.L_x_54306:
[----:B------:R-:W-:-:S07]  /*28d00*/  MOV R33, R10 ;  /* 0x0000000a00217202 */ /* 0x000fce0000000f00 */
.L_x_54307:
[----:B------:R-:W-:Y:S05]  /*28d10*/  BSYNC B2 ;  /* 0x0000000000027941 */ /* 0x000fea0003800000 */
.L_x_54305:
        /* <DEDUP_REMOVED lines=16> */
.L_x_54311:
[----:B------:R-:W-:Y:S05]  /*28e20*/  BSYNC B3 ;  /* 0x0000000000037941 */ /* 0x000fea0003800000 */
.L_x_54310:
        /* <DEDUP_REMOVED lines=44> */
.L_x_54309:
[----:B------:R-:W-:Y:S05]  /*290f0*/  BSYNC B2 ;  /* 0x0000000000027941 */ /* 0x000fea0003800000 */
.L_x_54308:
        /* <DEDUP_REMOVED lines=8> */
.L_x_54304:
        /* <DEDUP_REMOVED lines=12> */
.L_x_54313:
[----:B------:R-:W-:-:S07]  /*29240*/  MOV R192, R10 ;  /* 0x0000000a00c07202 */ /* 0x000fce0000000f00 */
.L_x_54314:
[----:B------:R-:W-:Y:S05]  /*29250*/  BSYNC B2 ;  /* 0x0000000000027941 */ /* 0x000fea0003800000 */
.L_x_54312:
        /* <DEDUP_REMOVED lines=16> */
.L_x_54318:
[----:B------:R-:W-:Y:S05]  /*29360*/  BSYNC B3 ;  /* 0x0000000000037941 */ /* 0x000fea0003800000 */
.L_x_54317:
        /* <DEDUP_REMOVED lines=44> */
.L_x_54316:
[----:B------:R-:W-:Y:S05]  /*29630*/  BSYNC B2 ;  /* 0x0000000000027941 */ /* 0x000fea0003800000 */
.L_x_54315:
        /* <DEDUP_REMOVED lines=11> */
.L_x_54319:
        /* <DEDUP_REMOVED lines=12> */
.L_x_54322:
[----:B------:R-:W-:-:S07]  /*297b0*/  IMAD.MOV.U32 R34, RZ, RZ, R10 ;  /* 0x000000ffff227224 */ /* 0x000fce00078e000a */
.L_x_54323:
[----:B------:R-:W-:Y:S05]  /*297c0*/  BSYNC B2 ;  /* 0x0000000000027941 */ /* 0x000fea0003800000 */
.L_x_54321:
        /* <DEDUP_REMOVED lines=16> */
.L_x_54327:
[----:B------:R-:W-:Y:S05]  /*298d0*/  BSYNC B3 ;  /* 0x0000000000037941 */ /* 0x000fea0003800000 */
.L_x_54326:
        /* <DEDUP_REMOVED lines=44> */
.L_x_54325:
[----:B------:R-:W-:Y:S05]  /*29ba0*/  BSYNC B2 ;  /* 0x0000000000027941 */ /* 0x000fea0003800000 */
.L_x_54324:
        /* <DEDUP_REMOVED lines=8> */
.L_x_54320:
        /* <DEDUP_REMOVED lines=12> */
.L_x_54329:
[----:B------:R-:W-:-:S07]  /*29cf0*/  IMAD.MOV.U32 R192, RZ, RZ, R10 ;  /* 0x000000ffffc07224 */ /* 0x000fce00078e000a */
.L_x_54330:
[----:B------:R-:W-:Y:S05]  /*29d00*/  BSYNC B2 ;  /* 0x0000000000027941 */ /* 0x000fea0003800000 */
.L_x_54328:
        /* <DEDUP_REMOVED lines=16> */
.L_x_54334:
[----:B------:R-:W-:Y:S05]  /*29e10*/  BSYNC B3 ;  /* 0x0000000000037941 */ /* 0x000fea0003800000 */
.L_x_54333:
        /* <DEDUP_REMOVED lines=44> */
.L_x_54332:
[----:B------:R-:W-:Y:S05]  /*2a0e0*/  BSYNC B2 ;  /* 0x0000000000027941 */ /* 0x000fea0003800000 */
.L_x_54331:
        /* <DEDUP_REMOVED lines=11> */
.L_x_54335:
        /* <DEDUP_REMOVED lines=12> */
.L_x_54338:
[----:B------:R-:W-:-:S07]  /*2a260*/  IMAD.MOV.U32 R35, RZ, RZ, R10 ;  /* 0x000000ffff237224 */ /* 0x000fce00078e000a */
.L_x_54339:
[----:B------:R-:W-:Y:S05]  /*2a270*/  BSYNC B2 ;  /* 0x0000000000027941 */ /* 0x000fea0003800000 */
.L_x_54337:
        /* <DEDUP_REMOVED lines=16> */
.L_x_54343:
[----:B------:R-:W-:Y:S05]  /*2a380*/  BSYNC B3 ;  /* 0x0000000000037941 */ /* 0x000fea0003800000 */
.L_x_54342:
        /* <DEDUP_REMOVED lines=44> */
.L_x_54341:
[----:B------:R-:W-:Y:S05]  /*2a650*/  BSYNC B2 ;  /* 0x0000000000027941 */ /* 0x000fea0003800000 */
.L_x_54340:
        /* <DEDUP_REMOVED lines=8> */
.L_x_54336:
        /* <DEDUP_REMOVED lines=12> */
.L_x_54345:
[----:B------:R-:W-:-:S07]  /*2a7a0*/  IMAD.MOV.U32 R192, RZ, RZ, R10 ;  /* 0x000000ffffc07224 */ /* 0x000fce00078e000a */
.L_x_54346:
[----:B------:R-:W-:Y:S05]  /*2a7b0*/  BSYNC B2 ;  /* 0x0000000000027941 */ /* 0x000fea0003800000 */
.L_x_54344:
        /* <DEDUP_REMOVED lines=16> */
.L_x_54350:
[----:B------:R-:W-:Y:S05]  /*2a8c0*/  BSYNC B3 ;  /* 0x0000000000037941 */ /* 0x000fea0003800000 */
.L_x_54349:
        /* <DEDUP_REMOVED lines=44> */
.L_x_54348:
[----:B------:R-:W-:Y:S05]  /*2ab90*/  BSYNC B2 ;  /* 0x0000000000027941 */ /* 0x000fea0003800000 */
.L_x_54347:
        /* <DEDUP_REMOVED lines=11> */
.L_x_54351:
        /* <DEDUP_REMOVED lines=12> */
.L_x_54354:
[----:B------:R-:W-:-:S07]  /*2ad10*/  MOV R36, R10 ;  /* 0x0000000a00247202 */ /* 0x000fce0000000f00 */
.L_x_54355:
[----:B------:R-:W-:Y:S05]  /*2ad20*/  BSYNC B2 ;  /* 0x0000000000027941 */ /* 0x000fea0003800000 */
.L_x_54353:
        /* <DEDUP_REMOVED lines=16> */
.L_x_54359:
[----:B------:R-:W-:Y:S05]  /*2ae30*/  BSYNC B3 ;  /* 0x0000000000037941 */ /* 0x000fea0003800000 */
.L_x_54358:
        /* <DEDUP_REMOVED lines=44> */
.L_x_54357:
[----:B------:R-:W-:Y:S05]  /*2b100*/  BSYNC B2 ;  /* 0x0000000000027941 */ /* 0x000fea0003800000 */
.L_x_54356:
        /* <DEDUP_REMOVED lines=8> */
.L_x_54352:
        /* <DEDUP_REMOVED lines=27> */
.L_x_54360:
[----:B------:R-:W-:-:S07]  /*2b340*/  VIADD R32, R32, 0x20 ;  /* 0x0000002020207836 */ /* 0x000fce0000000000 */
.L_x_54295:
[----:B------:R-:W-:Y:S05]  /*2b350*/  BSYNC B1 ;  /* 0x0000000000017941 */ /* 0x000fea0003800000 */
.L_x_54294:
        /* <DEDUP_REMOVED lines=29> */
.L_x_54364:
[----:B------:R-:W-:-:S07]  /*2b530*/  IMAD.MOV.U32 R192, RZ, RZ, R10 ;  /* 0x000000ffffc07224 */ /* 0x000fce00078e000a */
.L_x_54365:
[----:B------:R-:W-:Y:S05]  /*2b540*/  BSYNC B2 ;  /* 0x0000000000027941 */ /* 0x000fea0003800000 */
.L_x_54363:
        /* <DEDUP_REMOVED lines=16> */
.L_x_54369:
[----:B------:R-:W-:Y:S05]  /*2b650*/  BSYNC B3 ;  /* 0x0000000000037941 */ /* 0x000fea0003800000 */
.L_x_54368:
        /* <DEDUP_REMOVED lines=44> */
.L_x_54367:
[----:B------:R-:W-:Y:S05]  /*2b920*/  BSYNC B2 ;  /* 0x0000000000027941 */ /* 0x000fea0003800000 */
.L_x_54366:
        /* <DEDUP_REMOVED lines=18> */
.L_x_54370:
        /* <DEDUP_REMOVED lines=12> */
.L_x_54373:
[----:B------:R-:W-:-:S07]  /*2bb10*/  IMAD.MOV.U32 R33, RZ, RZ, R10 ;  /* 0x000000ffff217224 */ /* 0x000fce00078e000a */
.L_x_54374:
[----:B------:R-:W-:Y:S05]  /*2bb20*/  BSYNC B2 ;  /* 0x0000000000027941 */ /* 0x000fea0003800000 */
.L_x_54372:
        /* <DEDUP_REMOVED lines=16> */
.L_x_54378:
[----:B------:R-:W-:Y:S05]  /*2bc30*/  BSYNC B3 ;  /* 0x0000000000037941 */ /* 0x000fea0003800000 */
.L_x_54377:
        /* <DEDUP_REMOVED lines=44> */
.L_x_54376:
[----:B------:R-:W-:Y:S05]  /*2bf00*/  BSYNC B2 ;  /* 0x0000000000027941 */ /* 0x000fea0003800000 */
.L_x_54375:
        /* <DEDUP_REMOVED lines=8> */
.L_x_54371:
        /* <DEDUP_REMOVED lines=12> */
.L_x_54380:
[----:B------:R-:W-:-:S07]  /*2c050*/  IMAD.MOV.U32 R192, RZ, RZ, R10 ;  /* 0x000000ffffc07224 */ /* 0x000fce00078e000a */
.L_x_54381:
[----:B------:R-:W-:Y:S05]  /*2c060*/  BSYNC B2 ;  /* 0x0000000000027941 */ /* 0x000fea0003800000 */
.L_x_54379:
        /* <DEDUP_REMOVED lines=16> */
.L_x_54385:
[----:B------:R-:W-:Y:S05]  /*2c170*/  BSYNC B3 ;  /* 0x0000000000037941 */ /* 0x000fea0003800000 */
.L_x_54384:
        /* <DEDUP_REMOVED lines=44> */
.L_x_54383:
[----:B------:R-:W-:Y:S05]  /*2c440*/  BSYNC B2 ;  /* 0x0000000000027941 */ /* 0x000fea0003800000 */
.L_x_54382:
        /* <DEDUP_REMOVED lines=11> */
.L_x_54386:
        /* <DEDUP_REMOVED lines=12> */
.L_x_54389:
[----:B------:R-:W-:-:S07]  /*2c5c0*/  MOV R34, R10 ;  /* 0x0000000a00227202 */ /* 0x000fce0000000f00 */
.L_x_54390:
[----:B------:R-:W-:Y:S05]  /*2c5d0*/  BSYNC B2 ;  /* 0x0000000000027941 */ /* 0x000fea0003800000 */
.L_x_54388:
        /* <DEDUP_REMOVED lines=16> */
.L_x_54394:
[----:B------:R-:W-:Y:S05]  /*2c6e0*/  BSYNC B3 ;  /* 0x0000000000037941 */ /* 0x000fea0003800000 */
.L_x_54393:
        /* <DEDUP_REMOVED lines=44> */
.L_x_54392:
[----:B------:R-:W-:Y:S05]  /*2c9b0*/  BSYNC B2 ;  /* 0x0000000000027941 */ /* 0x000fea0003800000 */
.L_x_54391:
        /* <DEDUP_REMOVED lines=8> */
.L_x_54387:
        /* <DEDUP_REMOVED lines=12> */
.L_x_54396:
[----:B------:R-:W-:-:S07]  /*2cb00*/  MOV R192, R10 ;  /* 0x0000000a00c07202 */ /* 0x000fce0000000f00 */
.L_x_54397:
[----:B------:R-:W-:Y:S05]  /*2cb10*/  BSYNC B2 ;  /* 0x0000000000027941 */ /* 0x000fea0003800000 */
.L_x_54395:
        /* <DEDUP_REMOVED lines=16> */
.L_x_54401:
[----:B------:R-:W-:Y:S05]  /*2cc20*/  BSYNC B3 ;  /* 0x0000000000037941 */ /* 0x000fea0003800000 */
.L_x_54400:
        /* <DEDUP_REMOVED lines=44> */
.L_x_54399:
[----:B------:R-:W-:Y:S05]  /*2cef0*/  BSYNC B2 ;  /* 0x0000000000027941 */ /* 0x000fea0003800000 */
.L_x_54398:
        /* <DEDUP_REMOVED lines=11> */
.L_x_54402:
        /* <DEDUP_REMOVED lines=12> */
.L_x_54405:
[----:B------:R-:W-:-:S07]  /*2d070*/  IMAD.MOV.U32 R35, RZ, RZ, R10 ;  /* 0x000000ffff237224 */ /* 0x000fce00078e000a */
.L_x_54406:
[----:B------:R-:W-:Y:S05]  /*2d080*/  BSYNC B2 ;  /* 0x0000000000027941 */ /* 0x000fea0003800000 */
.L_x_54404:
        /* <DEDUP_REMOVED lines=16> */
.L_x_54410:
[----:B------:R-:W-:Y:S05]  /*2d190*/  BSYNC B3 ;  /* 0x0000000000037941 */ /* 0x000fea0003800000 */
.L_x_54409:
        /* <DEDUP_REMOVED lines=44> */
.L_x_54408:
[----:B------:R-:W-:Y:S05]  /*2d460*/  BSYNC B2 ;  /* 0x0000000000027941 */ /* 0x000fea0003800000 */
.L_x_54407:
        /* <DEDUP_REMOVED lines=8> */
.L_x_54403:
        /* <DEDUP_REMOVED lines=12> */
.L_x_54412:
[----:B------:R-:W-:-:S07]  /*2d5b0*/  IMAD.MOV.U32 R192, RZ, RZ, R10 ;  /* 0x000000ffffc07224 */ /* 0x000fce00078e000a */
.L_x_54413:
[----:B------:R-:W-:Y:S05]  /*2d5c0*/  BSYNC B2 ;  /* 0x0000000000027941 */ /* 0x000fea0003800000 */
.L_x_54411:
        /* <DEDUP_REMOVED lines=16> */
.L_x_54417:
[----:B------:R-:W-:Y:S05]  /*2d6d0*/  BSYNC B3 ;  /* 0x0000000000037941 */ /* 0x000fea0003800000 */
.L_x_54416:
        /* <DEDUP_REMOVED lines=44> */
.L_x_54415:
[----:B------:R-:W-:Y:S05]  /*2d9a0*/  BSYNC B2 ;  /* 0x0000000000027941 */ /* 0x000fea0003800000 */
.L_x_54414:
        /* <DEDUP_REMOVED lines=11> */
.L_x_54418:
        /* <DEDUP_REMOVED lines=12> */
.L_x_54421:
[----:B------:R-:W-:-:S07]  /*2db20*/  IMAD.MOV.U32 R36, RZ, RZ, R10 ;  /* 0x000000ffff247224 */ /* 0x000fce00078e000a */
.L_x_54422:
[----:B------:R-:W-:Y:S05]  /*2db30*/  BSYNC B2 ;  /* 0x0000000000027941 */ /* 0x000fea0003800000 */
.L_x_54420:
        /* <DEDUP_REMOVED lines=16> */
.L_x_54426:
[----:B------:R-:W-:Y:S05]  /*2dc40*/  BSYNC B3 ;  /* 0x0000000000037941 */ /* 0x000fea0003800000 */
.L_x_54425:
        /* <DEDUP_REMOVED lines=44> */
.L_x_54424:
[----:B------:R-:W-:Y:S05]  /*2df10*/  BSYNC B2 ;  /* 0x0000000000027941 */ /* 0x000fea0003800000 */
.L_x_54423:
        /* <DEDUP_REMOVED lines=8> */
.L_x_54419:
        /* <DEDUP_REMOVED lines=27> */
.L_x_54427:
[----:B------:R-:W-:-:S07]  /*2e150*/  IADD3 R32, R32, 0x20, RZ ;  /* 0x0000002020207810 */ /* 0x000fce0007ffe0ff */
.L_x_54362:
[----:B------:R-:W-:Y:S05]  /*2e160*/  BSYNC B1 ;  /* 0x0000000000017941 */ /* 0x000fea0003800000 */
.L_x_54361:
        /* <DEDUP_REMOVED lines=29> */
.L_x_54431:
[----:B------:R-:W-:-:S07]  /*2e340*/  IMAD.MOV.U32 R192, RZ, RZ, R10 ;  /* 0x000000ffffc07224 */ /* 0x000fce00078e000a */
.L_x_54432:
[----:B------:R-:W-:Y:S05]  /*2e350*/  BSYNC B2 ;  /* 0x0000000000027941 */ /* 0x000fea0003800000 */
.L_x_54430:
        /* <DEDUP_REMOVED lines=16> */
.L_x_54436:
[----:B------:R-:W-:Y:S05]  /*2e460*/  BSYNC B3 ;  /* 0x0000000000037941 */ /* 0x000fea0003800000 */
.L_x_54435:
        /* <DEDUP_REMOVED lines=44> */
.L_x_54434:
[----:B------:R-:W-:Y:S05]  /*2e730*/  BSYNC B2 ;  /* 0x0000000000027941 */ /* 0x000fea0003800000 */
.L_x_54433:
        /* <DEDUP_REMOVED lines=18> */
.L_x_54437:
        /* <DEDUP_REMOVED lines=12> */
.L_x_54440:
[----:B------:R-:W-:-:S07]  /*2e920*/  IMAD.MOV.U32 R33, RZ, RZ, R10 ;  /* 0x000000ffff217224 */ /* 0x000fce00078e000a */
.L_x_54441:
[----:B------:R-:W-:Y:S05]  /*2e930*/  BSYNC B2 ;  /* 0x0000000000027941 */ /* 0x000fea0003800000 */
.L_x_54439:
        /* <DEDUP_REMOVED lines=16> */
.L_x_54445:
[----:B------:R-:W-:Y:S05]  /*2ea40*/  BSYNC B3 ;  /* 0x0000000000037941 */ /* 0x000fea0003800000 */
.L_x_54444:
        /* <DEDUP_REMOVED lines=44> */
.L_x_54443:
[----:B------:R-:W-:Y:S05]  /*2ed10*/  BSYNC B2 ;  /* 0x0000000000027941 */ /* 0x000fea0003800000 */
.L_x_54442:
        /* <DEDUP_REMOVED lines=8> */
.L_x_54438:
        /* <DEDUP_REMOVED lines=12> */
.L_x_54447:
[----:B------:R-:W-:-:S07]  /*2ee60*/  IMAD.MOV.U32 R192, RZ, RZ, R10 ;  /* 0x000000ffffc07224 */ /* 0x000fce00078e000a */
.L_x_54448:
[----:B------:R-:W-:Y:S05]  /*2ee70*/  BSYNC B2 ;  /* 0x0000000000027941 */ /* 0x000fea0003800000 */
.L_x_54446:
        /* <DEDUP_REMOVED lines=16> */
.L_x_54452:
[----:B------:R-:W-:Y:S05]  /*2ef80*/  BSYNC B3 ;  /* 0x0000000000037941 */ /* 0x000fea0003800000 */
.L_x_54451:
        /* <DEDUP_REMOVED lines=44> */
.L_x_54450:
[----:B------:R-:W-:Y:S05]  /*2f250*/  BSYNC B2 ;  /* 0x0000000000027941 */ /* 0x000fea0003800000 */
.L_x_54449:
        /* <DEDUP_REMOVED lines=11> */
.L_x_54453:
        /* <DEDUP_REMOVED lines=12> */
.L_x_54456:
[----:B------:R-:W-:-:S07]  /*2f3d0*/  IMAD.MOV.U32 R34, RZ, RZ, R10 ;  /* 0x000000ffff227224 */ /* 0x000fce00078e000a */
.L_x_54457:
[----:B------:R-:W-:Y:S05]  /*2f3e0*/  BSYNC B2 ;  /* 0x0000000000027941 */ /* 0x000fea0003800000 */
.L_x_54455:
        /* <DEDUP_REMOVED lines=16> */
.L_x_54461:
[----:B------:R-:W-:Y:S05]  /*2f4f0*/  BSYNC B3 ;  /* 0x0000000000037941 */ /* 0x000fea0003800000 */
.L_x_54460:
        /* <DEDUP_REMOVED lines=44> */
.L_x_54459:
[----:B------:R-:W-:Y:S05]  /*2f7c0*/  BSYNC B2 ;  /* 0x0000000000027941 */ /* 0x000fea0003800000 */
.L_x_54458:
        /* <DEDUP_REMOVED lines=8> */
.L_x_54454:
        /* <DEDUP_REMOVED lines=12> */
.L_x_54463:
[----:B------:R-:W-:-:S07]  /*2f910*/  IMAD.MOV.U32 R192, RZ, RZ, R10 ;  /* 0x000000ffffc07224 */ /* 0x000fce00078e000a */
.L_x_54464:
[----:B------:R-:W-:Y:S05]  /*2f920*/  BSYNC B2 ;  /* 0x0000000000027941 */ /* 0x000fea0003800000 */
.L_x_54462:
        /* <DEDUP_REMOVED lines=16> */
.L_x_54468:
[----:B------:R-:W-:Y:S05]  /*2fa30*/  BSYNC B3 ;  /* 0x0000000000037941 */ /* 0x000fea0003800000 */
.L_x_54467:
        /* <DEDUP_REMOVED lines=44> */
.L_x_54466:
[----:B------:R-:W-:Y:S05]  /*2fd00*/  BSYNC B2 ;  /* 0x0000000000027941 */ /* 0x000fea0003800000 */
.L_x_54465:
        /* <DEDUP_REMOVED lines=11> */
.L_x_54469:
        /* <DEDUP_REMOVED lines=12> */
.L_x_54472:
[----:B------:R-:W-:-:S07]  /*2fe80*/  MOV R35, R10 ;  /* 0x0000000a00237202 */ /* 0x000fce0000000f00 */
.L_x_54473:
[----:B------:R-:W-:Y:S05]  /*2fe90*/  BSYNC B2 ;  /* 0x0000000000027941 */ /* 0x000fea0003800000 */
.L_x_54471:
        /* <DEDUP_REMOVED lines=16> */
.L_x_54477:
[----:B------:R-:W-:Y:S05]  /*2ffa0*/  BSYNC B3 ;  /* 0x0000000000037941 */ /* 0x000fea0003800000 */
.L_x_54476:
        /* <DEDUP_REMOVED lines=44> */
.L_x_54475:
[----:B------:R-:W-:Y:S05]  /*30270*/  BSYNC B2 ;  /* 0x0000000000027941 */ /* 0x000fea0003800000 */
.L_x_54474:
        /* <DEDUP_REMOVED lines=8> */
.L_x_54470:
        /* <DEDUP_REMOVED lines=12> */
.L_x_54479:
[----:B------:R-:W-:-:S07]  /*303c0*/  MOV R192, R10 ;  /* 0x0000000a00c07202 */ /* 0x000fce0000000f00 */
.L_x_54480:
[----:B------:R-:W-:Y:S05]  /*303d0*/  BSYNC B2 ;  /* 0x0000000000027941 */ /* 0x000fea0003800000 */
.L_x_54478:
        /* <DEDUP_REMOVED lines=16> */
.L_x_54484:
[----:B------:R-:W-:Y:S05]  /*304e0*/  BSYNC B3 ;  /* 0x0000000000037941 */ /* 0x000fea0003800000 */
.L_x_54483:
        /* <DEDUP_REMOVED lines=44> */
.L_x_54482:
[----:B------:R-:W-:Y:S05]  /*307b0*/  BSYNC B2 ;  /* 0x0000000000027941 */ /* 0x000fea0003800000 */
.L_x_54481:
        /* <DEDUP_REMOVED lines=11> */
.L_x_54485:
        /* <DEDUP_REMOVED lines=12> */
.L_x_54488:
[----:B------:R-:W-:-:S07]  /*30930*/  IMAD.MOV.U32 R36, RZ, RZ, R10 ;  /* 0x000000ffff247224 */ /* 0x000fce00078e000a */
.L_x_54489:
[----:B------:R-:W-:Y:S05]  /*30940*/  BSYNC B2 ;  /* 0x0000000000027941 */ /* 0x000fea0003800000 */
.L_x_54487:
        /* <DEDUP_REMOVED lines=16> */
.L_x_54493:
[----:B------:R-:W-:Y:S05]  /*30a50*/  BSYNC B3 ;  /* 0x0000000000037941 */ /* 0x000fea0003800000 */
.L_x_54492:
        /* <DEDUP_REMOVED lines=44> */
.L_x_54491:
[----:B------:R-:W-:Y:S05]  /*30d20*/  BSYNC B2 ;  /* 0x0000000000027941 */ /* 0x000fea0003800000 */
.L_x_54490:
        /* <DEDUP_REMOVED lines=8> */
.L_x_54486:
        /* <DEDUP_REMOVED lines=27> */
.L_x_54494:
[----:B------:R-:W-:-:S07]  /*30f60*/  VIADD R32, R32, 0x20 ;  /* 0x0000002020207836 */ /* 0x000fce0000000000 */
.L_x_54429:
[----:B------:R-:W-:Y:S05]  /*30f70*/  BSYNC B1 ;  /* 0x0000000000017941 */ /* 0x000fea0003800000 */
.L_x_54428:
        /* <DEDUP_REMOVED lines=29> */
.L_x_54498:
[----:B------:R-:W-:-:S07]  /*31150*/  MOV R192, R10 ;  /* 0x0000000a00c07202 */ /* 0x000fce0000000f00 */
.L_x_54499:
[----:B------:R-:W-:Y:S05]  /*31160*/  BSYNC B2 ;  /* 0x0000000000027941 */ /* 0x000fea0003800000 */
.L_x_54497:
        /* <DEDUP_REMOVED lines=16> */
.L_x_54503:
[----:B------:R-:W-:Y:S05]  /*31270*/  BSYNC B3 ;  /* 0x0000000000037941 */ /* 0x000fea0003800000 */
.L_x_54502:
        /* <DEDUP_REMOVED lines=44> */
.L_x_54501:
[----:B------:R-:W-:Y:S05]  /*31540*/  BSYNC B2 ;  /* 0x0000000000027941 */ /* 0x000fea0003800000 */
.L_x_54500:
        /* <DEDUP_REMOVED lines=18> */
.L_x_54504:
        /* <DEDUP_REMOVED lines=12> */
.L_x_54507:
[----:B------:R-:W-:-:S07]  /*31730*/  MOV R33, R10 ;  /* 0x0000000a00217202 */ /* 0x000fce0000000f00 */
.L_x_54508:
[----:B------:R-:W-:Y:S05]  /*31740*/  BSYNC B2 ;  /* 0x0000000000027941 */ /* 0x000fea0003800000 */
.L_x_54506:
        /* <DEDUP_REMOVED lines=16> */
.L_x_54512:
[----:B------:R-:W-:Y:S05]  /*31850*/  BSYNC B3 ;  /* 0x0000000000037941 */ /* 0x000fea0003800000 */
.L_x_54511:
        /* <DEDUP_REMOVED lines=44> */
.L_x_54510:
[----:B------:R-:W-:Y:S05]  /*31b20*/  BSYNC B2 ;  /* 0x0000000000027941 */ /* 0x000fea0003800000 */
.L_x_54509:
        /* <DEDUP_REMOVED lines=8> */
.L_x_54505:
        /* <DEDUP_REMOVED lines=12> */
.L_x_54514:
[----:B------:R-:W-:-:S07]  /*31c70*/  MOV R192, R10 ;  /* 0x0000000a00c07202 */ /* 0x000fce0000000f00 */
.L_x_54515:
[----:B------:R-:W-:Y:S05]  /*31c80*/  BSYNC B2 ;  /* 0x0000000000027941 */ /* 0x000fea0003800000 */
.L_x_54513:
        /* <DEDUP_REMOVED lines=16> */
.L_x_54519:
[----:B------:R-:W-:Y:S05]  /*31d90*/  BSYNC B3 ;  /* 0x0000000000037941 */ /* 0x000fea0003800000 */
.L_x_54518:
        /* <DEDUP_REMOVED lines=44> */
.L_x_54517:
[----:B------:R-:W-:Y:S05]  /*32060*/  BSYNC B2 ;  /* 0x0000000000027941 */ /* 0x000fea0003800000 */
.L_x_54516:
        /* <DEDUP_REMOVED lines=11> */
.L_x_54520:
        /* <DEDUP_REMOVED lines=12> */
.L_x_54523:
[----:B------:R-:W-:-:S07]  /*321e0*/  IMAD.MOV.U32 R34, RZ, RZ, R10 ;  /* 0x000000ffff227224 */ /* 0x000fce00078e000a */
.L_x_54524:
[----:B------:R-:W-:Y:S05]  /*321f0*/  BSYNC B2 ;  /* 0x0000000000027941 */ /* 0x000fea0003800000 */
.L_x_54522:
        /* <DEDUP_REMOVED lines=16> */
.L_x_54528:
[----:B------:R-:W-:Y:S05]  /*32300*/  BSYNC B3 ;  /* 0x0000000000037941 */ /* 0x000fea0003800000 */
.L_x_54527:
        /* <DEDUP_REMOVED lines=44> */
.L_x_54526:
[----:B------:R-:W-:Y:S05]  /*325d0*/  BSYNC B2 ;  /* 0x0000000000027941 */ /* 0x000fea0003800000 */
.L_x_54525:
        /* <DEDUP_REMOVED lines=8> */
.L_x_54521:
        /* <DEDUP_REMOVED lines=12> */
.L_x_54530:
[----:B------:R-:W-:-:S07]  /*32720*/  IMAD.MOV.U32 R192, RZ, RZ, R10 ;  /* 0x000000ffffc07224 */ /* 0x000fce00078e000a */
.L_x_54531:
[----:B------:R-:W-:Y:S05]  /*32730*/  BSYNC B2 ;  /* 0x0000000000027941 */ /* 0x000fea0003800000 */
.L_x_54529:
        /* <DEDUP_REMOVED lines=16> */
.L_x_54535:
[----:B------:R-:W-:Y:S05]  /*32840*/  BSYNC B3 ;  /* 0x0000000000037941 */ /* 0x000fea0003800000 */
.L_x_54534:
        /* <DEDUP_REMOVED lines=44> */
.L_x_54533:
[----:B------:R-:W-:Y:S05]  /*32b10*/  BSYNC B2 ;  /* 0x0000000000027941 */ /* 0x000fea0003800000 */
.L_x_54532:
        /* <DEDUP_REMOVED lines=11> */
.L_x_54536:
        /* <DEDUP_REMOVED lines=12> */
.L_x_54539:
[----:B------:R-:W-:-:S07]  /*32c90*/  IMAD.MOV.U32 R35, RZ, RZ, R10 ;  /* 0x000000ffff237224 */ /* 0x000fce00078e000a */
.L_x_54540:
[----:B------:R-:W-:Y:S05]  /*32ca0*/  BSYNC B2 ;  /* 0x0000000000027941 */ /* 0x000fea0003800000 */
.L_x_54538:
        /* <DEDUP_REMOVED lines=16> */
.L_x_54544:
[----:B------:R-:W-:Y:S05]  /*32db0*/  BSYNC B3 ;  /* 0x0000000000037941 */ /* 0x000fea0003800000 */
.L_x_54543:
        /* <DEDUP_REMOVED lines=44> */
.L_x_54542:
[----:B------:R-:W-:Y:S05]  /*33080*/  BSYNC B2 ;  /* 0x0000000000027941 */ /* 0x000fea0003800000 */
.L_x_54541:
        /* <DEDUP_REMOVED lines=8> */
.L_x_54537:
        /* <DEDUP_REMOVED lines=12> */
.L_x_54546:
[----:B------:R-:W-:-:S07]  /*331d0*/  IMAD.MOV.U32 R192, RZ, RZ, R10 ;  /* 0x000000ffffc07224 */ /* 0x000fce00078e000a */
.L_x_54547:
[----:B------:R-:W-:Y:S05]  /*331e0*/  BSYNC B2 ;  /* 0x0000000000027941 */ /* 0x000fea0003800000 */
.L_x_54545:
        /* <DEDUP_REMOVED lines=16> */
.L_x_54551:
[----:B------:R-:W-:Y:S05]  /*332f0*/  BSYNC B3 ;  /* 0x0000000000037941 */ /* 0x000fea0003800000 */
.L_x_54550:
        /* <DEDUP_REMOVED lines=44> */
.L_x_54549:
[----:B------:R-:W-:Y:S05]  /*335c0*/  BSYNC B2 ;  /* 0x0000000000027941 */ /* 0x000fea0003800000 */
.L_x_54548:
        /* <DEDUP_REMOVED lines=11> */
.L_x_54552:
        /* <DEDUP_REMOVED lines=12> */
.L_x_54555:
[----:B------:R-:W-:-:S07]  /*33740*/  MOV R36, R10 ;  /* 0x0000000a00247202 */ /* 0x000fce0000000f00 */
.L_x_54556:
[----:B------:R-:W-:Y:S05]  /*33750*/  BSYNC B2 ;  /* 0x0000000000027941 */ /* 0x000fea0003800000 */
.L_x_54554:
        /* <DEDUP_REMOVED lines=16> */
.L_x_54560:
[----:B------:R-:W-:Y:S05]  /*33860*/  BSYNC B3 ;  /* 0x0000000000037941 */ /* 0x000fea0003800000 */
.L_x_54559:
        /* <DEDUP_REMOVED lines=44> */
.L_x_54558:
[----:B------:R-:W-:Y:S05]  /*33b30*/  BSYNC B2 ;  /* 0x0000000000027941 */ /* 0x000fea0003800000 */
.L_x_54557:
        /* <DEDUP_REMOVED lines=8> */
.L_x_54553:
        /* <DEDUP_REMOVED lines=27> */
.L_x_54561:
[----:B------:R-:W-:-:S07]  /*33d70*/  VIADD R32, R32, 0x20 ;  /* 0x0000002020207836 */ /* 0x000fce0000000000 */
.L_x_54496:
[----:B------:R-:W-:Y:S05]  /*33d80*/  BSYNC B1 ;  /* 0x0000000000017941 */ /* 0x000fea0003800000 */
.L_x_54495:
        /* <DEDUP_REMOVED lines=29> */
.L_x_54565:
[----:B------:R-:W-:-:S07]  /*33f60*/  IMAD.MOV.U32 R192, RZ, RZ, R10 ;  /* 0x000000ffffc07224 */ /* 0x000fce00078e000a */
.L_x_54566:
[----:B------:R-:W-:Y:S05]  /*33f70*/  BSYNC B2 ;  /* 0x0000000000027941 */ /* 0x000fea0003800000 */
.L_x_54564:
        /* <DEDUP_REMOVED lines=16> */
.L_x_54570:
[----:B------:R-:W-:Y:S05]  /*34080*/  BSYNC B3 ;  /* 0x0000000000037941 */ /* 0x000fea0003800000 */
.L_x_54569:
        /* <DEDUP_REMOVED lines=44> */
.L_x_54568:
[----:B------:R-:W-:Y:S05]  /*34350*/  BSYNC B2 ;  /* 0x0000000000027941 */ /* 0x000fea0003800000 */
.L_x_54567:
        /* <DEDUP_REMOVED lines=18> */
.L_x_54571:
        /* <DEDUP_REMOVED lines=12> */
.L_x_54574:
[----:B------:R-:W-:-:S07]  /*34540*/  IMAD.MOV.U32 R33, RZ, RZ, R10 ;  /* 0x000000ffff217224 */ /* 0x000fce00078e000a */
.L_x_54575:
[----:B------:R-:W-:Y:S05]  /*34550*/  BSYNC B2 ;  /* 0x0000000000027941 */ /* 0x000fea0003800000 */
.L_x_54573:
        /* <DEDUP_REMOVED lines=16> */
.L_x_54579:
[----:B------:R-:W-:Y:S05]  /*34660*/  BSYNC B3 ;  /* 0x0000000000037941 */ /* 0x000fea0003800000 */
.L_x_54578:
        /* <DEDUP_REMOVED lines=44> */
.L_x_54577:
[----:B------:R-:W-:Y:S05]  /*34930*/  BSYNC B2 ;  /* 0x0000000000027941 */ /* 0x000fea0003800000 */
.L_x_54576:
        /* <DEDUP_REMOVED lines=8> */
.L_x_54572:
        /* <DEDUP_REMOVED lines=12> */
.L_x_54581:
[----:B------:R-:W-:-:S07]  /*34a80*/  IMAD.MOV.U32 R192, RZ, RZ, R10 ;  /* 0x000000ffffc07224 */ /* 0x000fce00078e000a */
.L_x_54582:
[----:B------:R-:W-:Y:S05]  /*34a90*/  BSYNC B2 ;  /* 0x0000000000027941 */ /* 0x000fea0003800000 */
.L_x_54580:
        /* <DEDUP_REMOVED lines=16> */
.L_x_54586:
[----:B------:R-:W-:Y:S05]  /*34ba0*/  BSYNC B3 ;  /* 0x0000000000037941 */ /* 0x000fea0003800000 */
.L_x_54585:
        /* <DEDUP_REMOVED lines=44> */
.L_x_54584:
[----:B------:R-:W-:Y:S05]  /*34e70*/  BSYNC B2 ;  /* 0x0000000000027941 */ /* 0x000fea0003800000 */
.L_x_54583:
        /* <DEDUP_REMOVED lines=11> */
.L_x_54587:
        /* <DEDUP_REMOVED lines=12> */
.L_x_54590:
[----:B------:R-:W-:-:S07]  /*34ff0*/  MOV R34, R10 ;  /* 0x0000000a00227202 */ /* 0x000fce0000000f00 */
.L_x_54591:
[----:B------:R-:W-:Y:S05]  /*35000*/  BSYNC B2 ;  /* 0x0000000000027941 */ /* 0x000fea0003800000 */
.L_x_54589:
        /* <DEDUP_REMOVED lines=16> */
.L_x_54595:
[----:B------:R-:W-:Y:S05]  /*35110*/  BSYNC B3 ;  /* 0x0000000000037941 */ /* 0x000fea0003800000 */
.L_x_54594:
        /* <DEDUP_REMOVED lines=44> */
.L_x_54593:
[----:B------:R-:W-:Y:S05]  /*353e0*/  BSYNC B2 ;  /* 0x0000000000027941 */ /* 0x000fea0003800000 */
.L_x_54592:
        /* <DEDUP_REMOVED lines=8> */
.L_x_54588:
        /* <DEDUP_REMOVED lines=12> */
.L_x_54597:
[----:B------:R-:W-:-:S07]  /*35530*/  MOV R192, R10 ;  /* 0x0000000a00c07202 */ /* 0x000fce0000000f00 */
.L_x_54598:
[----:B------:R-:W-:Y:S05]  /*35540*/  BSYNC B2 ;  /* 0x0000000000027941 */ /* 0x000fea0003800000 */
.L_x_54596:
        /* <DEDUP_REMOVED lines=16> */
.L_x_54602:
[----:B------:R-:W-:Y:S05]  /*35650*/  BSYNC B3 ;  /* 0x0000000000037941 */ /* 0x000fea0003800000 */
.L_x_54601:
        /* <DEDUP_REMOVED lines=44> */
.L_x_54600:
[----:B------:R-:W-:Y:S05]  /*35920*/  BSYNC B2 ;  /* 0x0000000000027941 */ /* 0x000fea0003800000 */
.L_x_54599:
        /* <DEDUP_REMOVED lines=11> */
.L_x_54603:
        /* <DEDUP_REMOVED lines=12> */
.L_x_54606:
[----:B------:R-:W-:-:S07]  /*35aa0*/  IMAD.MOV.U32 R35, RZ, RZ, R10 ;  /* 0x000000ffff237224 */ /* 0x000fce00078e000a */
.L_x_54607:
[----:B------:R-:W-:Y:S05]  /*35ab0*/  BSYNC B2 ;  /* 0x0000000000027941 */ /* 0x000fea0003800000 */
.L_x_54605:
        /* <DEDUP_REMOVED lines=16> */
.L_x_54611:
[----:B------:R-:W-:Y:S05]  /*35bc0*/  BSYNC B3 ;  /* 0x0000000000037941 */ /* 0x000fea0003800000 */
.L_x_54610:
        /* <DEDUP_REMOVED lines=44> */
.L_x_54609:
[----:B------:R-:W-:Y:S05]  /*35e90*/  BSYNC B2 ;  /* 0x0000000000027941 */ /* 0x000fea0003800000 */
.L_x_54608:
        /* <DEDUP_REMOVED lines=8> */
.L_x_54604:
        /* <DEDUP_REMOVED lines=12> */
.L_x_54613:
[----:B------:R-:W-:-:S07]  /*35fe0*/  IMAD.MOV.U32 R192, RZ, RZ, R10 ;  /* 0x000000ffffc07224 */ /* 0x000fce00078e000a */
.L_x_54614:
[----:B------:R-:W-:Y:S05]  /*35ff0*/  BSYNC B2 ;  /* 0x0000000000027941 */ /* 0x000fea0003800000 */
.L_x_54612:
        /* <DEDUP_REMOVED lines=16> */
.L_x_54618:
[----:B------:R-:W-:Y:S05]  /*36100*/  BSYNC B3 ;  /* 0x0000000000037941 */ /* 0x000fea0003800000 */
.L_x_54617:
        /* <DEDUP_REMOVED lines=44> */
.L_x_54616:
[----:B------:R-:W-:Y:S05]  /*363d0*/  BSYNC B2 ;  /* 0x0000000000027941 */ /* 0x000fea0003800000 */
.L_x_54615:
        /* <DEDUP_REMOVED lines=11> */
.L_x_54619:
        /* <DEDUP_REMOVED lines=12> */
.L_x_54622:
[----:B------:R-:W-:-:S07]  /*36550*/  IMAD.MOV.U32 R36, RZ, RZ, R10 ;  /* 0x000000ffff247224 */ /* 0x000fce00078e000a */
.L_x_54623:
[----:B------:R-:W-:Y:S05]  /*36560*/  BSYNC B2 ;  /* 0x0000000000027941 */ /* 0x000fea0003800000 */
.L_x_54621:
        /* <DEDUP_REMOVED lines=16> */
.L_x_54627:
[----:B------:R-:W-:Y:S05]  /*36670*/  BSYNC B3 ;  /* 0x0000000000037941 */ /* 0x000fea0003800000 */
.L_x_54626:
        /* <DEDUP_REMOVED lines=44> */
.L_x_54625:
[----:B------:R-:W-:Y:S05]  /*36940*/  BSYNC B2 ;  /* 0x0000000000027941 */ /* 0x000fea0003800000 */
.L_x_54624:
        /* <DEDUP_REMOVED lines=8> */
.L_x_54620:
        /* <DEDUP_REMOVED lines=27> */
.L_x_54628:
[----:B------:R-:W-:-:S07]  /*36b80*/  IADD3 R32, R32, 0x20, RZ ;  /* 0x0000002020207810 */ /* 0x000fce0007ffe0ff */
.L_x_54563:
[----:B------:R-:W-:Y:S05]  /*36b90*/  BSYNC B1 ;  /* 0x0000000000017941 */ /* 0x000fea0003800000 */
.L_x_54562:
        /* <DEDUP_REMOVED lines=29> */
.L_x_54632:
[----:B------:R-:W-:-:S07]  /*36d70*/  IMAD.MOV.U32 R192, RZ, RZ, R10 ;  /* 0x000000ffffc07224 */ /* 0x000fce00078e000a */
.L_x_54633:
[----:B------:R-:W-:Y:S05]  /*36d80*/  BSYNC B2 ;  /* 0x0000000000027941 */ /* 0x000fea0003800000 */
.L_x_54631:
        /* <DEDUP_REMOVED lines=16> */
.L_x_54637:
[----:B------:R-:W-:Y:S05]  /*36e90*/  BSYNC B3 ;  /* 0x0000000000037941 */ /* 0x000fea0003800000 */
.L_x_54636:
        /* <DEDUP_REMOVED lines=44> */
.L_x_54635:
[----:B------:R-:W-:Y:S05]  /*37160*/  BSYNC B2 ;  /* 0x0000000000027941 */ /* 0x000fea0003800000 */
.L_x_54634:
        /* <DEDUP_REMOVED lines=18> */
.L_x_54638:
        /* <DEDUP_REMOVED lines=12> */
.L_x_54641:
[----:B------:R-:W-:-:S07]  /*37350*/  IMAD.MOV.U32 R33, RZ, RZ, R10 ;  /* 0x000000ffff217224 */ /* 0x000fce00078e000a */
.L_x_54642:
[----:B------:R-:W-:Y:S05]  /*37360*/  BSYNC B2 ;  /* 0x0000000000027941 */ /* 0x000fea0003800000 */
.L_x_54640:
        /* <DEDUP_REMOVED lines=16> */
.L_x_54646:
[----:B------:R-:W-:Y:S05]  /*37470*/  BSYNC B3 ;  /* 0x0000000000037941 */ /* 0x000fea0003800000 */
.L_x_54645:
        /* <DEDUP_REMOVED lines=44> */
.L_x_54644:
[----:B------:R-:W-:Y:S05]  /*37740*/  BSYNC B2 ;  /* 0x0000000000027941 */ /* 0x000fea0003800000 */
.L_x_54643:
        /* <DEDUP_REMOVED lines=8> */
.L_x_54639:
        /* <DEDUP_REMOVED lines=12> */
.L_x_54648:
[----:B------:R-:W-:-:S07]  /*37890*/  IMAD.MOV.U32 R192, RZ, RZ, R10 ;  /* 0x000000ffffc07224 */ /* 0x000fce00078e000a */
.L_x_54649:
[----:B------:R-:W-:Y:S05]  /*378a0*/  BSYNC B2 ;  /* 0x0000000000027941 */ /* 0x000fea0003800000 */
.L_x_54647:
        /* <DEDUP_REMOVED lines=16> */
.L_x_54653:
[----:B------:R-:W-:Y:S05]  /*379b0*/  BSYNC B3 ;  /* 0x0000000000037941 */ /* 0x000fea0003800000 */
.L_x_54652:
        /* <DEDUP_REMOVED lines=44> */
.L_x_54651:
[----:B------:R-:W-:Y:S05]  /*37c80*/  BSYNC B2 ;  /* 0x0000000000027941 */ /* 0x000fea0003800000 */
.L_x_54650:
        /* <DEDUP_REMOVED lines=11> */
.L_x_54654:
        /* <DEDUP_REMOVED lines=12> */
.L_x_54657:
[----:B------:R-:W-:-:S07]  /*37e00*/  IMAD.MOV.U32 R34, RZ, RZ, R10 ;  /* 0x000000ffff227224 */ /* 0x000fce00078e000a */
.L_x_54658:
[----:B------:R-:W-:Y:S05]  /*37e10*/  BSYNC B2 ;  /* 0x0000000000027941 */ /* 0x000fea0003800000 */
.L_x_54656:
        /* <DEDUP_REMOVED lines=16> */
.L_x_54662:
[----:B------:R-:W-:Y:S05]  /*37f20*/  BSYNC B3 ;  /* 0x0000000000037941 */ /* 0x000fea0003800000 */
.L_x_54661:
        /* <DEDUP_REMOVED lines=44> */
.L_x_54660:
[----:B------:R-:W-:Y:S05]  /*381f0*/  BSYNC B2 ;  /* 0x0000000000027941 */ /* 0x000fea0003800000 */
.L_x_54659:
        /* <DEDUP_REMOVED lines=8> */
.L_x_54655:
        /* <DEDUP_REMOVED lines=12> */
.L_x_54664:
[----:B------:R-:W-:-:S07]  /*38340*/  IMAD.MOV.U32 R192, RZ, RZ, R10 ;  /* 0x000000ffffc07224 */ /* 0x000fce00078e000a */
.L_x_54665:
[----:B------:R-:W-:Y:S05]  /*38350*/  BSYNC B2 ;  /* 0x0000000000027941 */ /* 0x000fea0003800000 */
.L_x_54663:
        /* <DEDUP_REMOVED lines=16> */
.L_x_54669:
[----:B------:R-:W-:Y:S05]  /*38460*/  BSYNC B3 ;  /* 0x0000000000037941 */ /* 0x000fea0003800000 */
.L_x_54668:
        /* <DEDUP_REMOVED lines=44> */
.L_x_54667:
[----:B------:R-:W-:Y:S05]  /*38730*/  BSYNC B2 ;  /* 0x0000000000027941 */ /* 0x000fea0003800000 */
.L_x_54666:
        /* <DEDUP_REMOVED lines=11> */
.L_x_54670:
        /* <DEDUP_REMOVED lines=12> */
.L_x_54673:
[----:B------:R-:W-:-:S07]  /*388b0*/  MOV R35, R10 ;  /* 0x0000000a00237202 */ /* 0x000fce0000000f00 */
.L_x_54674:
[----:B------:R-:W-:Y:S05]  /*388c0*/  BSYNC B2 ;  /* 0x0000000000027941 */ /* 0x000fea0003800000 */
.L_x_54672:
        /* <DEDUP_REMOVED lines=16> */
.L_x_54678:
[----:B------:R-:W-:Y:S05]  /*389d0*/  BSYNC B3 ;  /* 0x0000000000037941 */ /* 0x000fea0003800000 */
.L_x_54677:
        /* <DEDUP_REMOVED lines=44> */
.L_x_54676:
[----:B------:R-:W-:Y:S05]  /*38ca0*/  BSYNC B2 ;  /* 0x0000000000027941 */ /* 0x000fea0003800000 */
.L_x_54675:
        /* <DEDUP_REMOVED lines=8> */
.L_x_54671:
        /* <DEDUP_REMOVED lines=12> */
.L_x_54680:
[----:B------:R-:W-:-:S07]  /*38df0*/  MOV R192, R10 ;  /* 0x0000000a00c07202 */ /* 0x000fce0000000f00 */
.L_x_54681:
[----:B------:R-:W-:Y:S05]  /*38e00*/  BSYNC B2 ;  /* 0x0000000000027941 */ /* 0x000fea0003800000 */
.L_x_54679:
        /* <DEDUP_REMOVED lines=16> */
.L_x_54685:
[----:B------:R-:W-:Y:S05]  /*38f10*/  BSYNC B3 ;  /* 0x0000000000037941 */ /* 0x000fea0003800000 */
.L_x_54684:
        /* <DEDUP_REMOVED lines=44> */
.L_x_54683:
[----:B------:R-:W-:Y:S05]  /*391e0*/  BSYNC B2 ;  /* 0x0000000000027941 */ /* 0x000fea0003800000 */
.L_x_54682:
        /* <DEDUP_REMOVED lines=11> */
.L_x_54686:
        /* <DEDUP_REMOVED lines=12> */
.L_x_54689:
[----:B------:R-:W-:-:S07]  /*39360*/  IMAD.MOV.U32 R36, RZ, RZ, R10 ;  /* 0x000000ffff247224 */ /* 0x000fce00078e000a */
.L_x_54690:
[----:B------:R-:W-:Y:S05]  /*39370*/  BSYNC B2 ;  /* 0x0000000000027941 */ /* 0x000fea0003800000 */
.L_x_54688:
        /* <DEDUP_REMOVED lines=16> */
.L_x_54694:
[----:B------:R-:W-:Y:S05]  /*39480*/  BSYNC B3 ;  /* 0x0000000000037941 */ /* 0x000fea0003800000 */
.L_x_54693:
        /* <DEDUP_REMOVED lines=44> */
.L_x_54692:
[----:B------:R-:W-:Y:S05]  /*39750*/  BSYNC B2 ;  /* 0x0000000000027941 */ /* 0x000fea0003800000 */
.L_x_54691:
        /* <DEDUP_REMOVED lines=8> */
.L_x_54687:
        /* <DEDUP_REMOVED lines=27> */
.L_x_54695:
[----:B------:R-:W-:-:S07]  /*39990*/  VIADD R32, R32, 0x20 ;  /* 0x0000002020207836 */ /* 0x000fce0000000000 */
.L_x_54630:
[----:B------:R-:W-:Y:S05]  /*399a0*/  BSYNC B1 ;  /* 0x0000000000017941 */ /* 0x000fea0003800000 */
.L_x_54629:
        /* <DEDUP_REMOVED lines=29> */
.L_x_54699:
[----:B------:R-:W-:-:S07]  /*39b80*/  MOV R192, R10 ;  /* 0x0000000a00c07202 */ /* 0x000fce0000000f00 */
.L_x_54700:
[----:B------:R-:W-:Y:S05]  /*39b90*/  BSYNC B2 ;  /* 0x0000000000027941 */ /* 0x000fea0003800000 */
.L_x_54698:
        /* <DEDUP_REMOVED lines=16> */
.L_x_54704:
[----:B------:R-:W-:Y:S05]  /*39ca0*/  BSYNC B3 ;  /* 0x0000000000037941 */ /* 0x000fea0003800000 */
.L_x_54703:
        /* <DEDUP_REMOVED lines=44> */
.L_x_54702:
[----:B------:R-:W-:Y:S05]  /*39f70*/  BSYNC B2 ;  /* 0x0000000000027941 */ /* 0x000fea0003800000 */
.L_x_54701:
        /* <DEDUP_REMOVED lines=18> */
.L_x_54705:
        /* <DEDUP_REMOVED lines=12> */
.L_x_54708:
[----:B------:R-:W-:-:S07]  /*3a160*/  MOV R33, R10 ;  /* 0x0000000a00217202 */ /* 0x000fce0000000f00 */
.L_x_54709:
[----:B------:R-:W-:Y:S05]  /*3a170*/  BSYNC B2 ;  /* 0x0000000000027941 */ /* 0x000fea0003800000 */
.L_x_54707:
        /* <DEDUP_REMOVED lines=16> */
.L_x_54713:
[----:B------:R-:W-:Y:S05]  /*3a280*/  BSYNC B3 ;  /* 0x0000000000037941 */ /* 0x000fea0003800000 */
.L_x_54712:
        /* <DEDUP_REMOVED lines=44> */
.L_x_54711:
[----:B------:R-:W-:Y:S05]  /*3a550*/  BSYNC B2 ;  /* 0x0000000000027941 */ /* 0x000fea0003800000 */
.L_x_54710:
        /* <DEDUP_REMOVED lines=8> */
.L_x_54706:
        /* <DEDUP_REMOVED lines=12> */
.L_x_54715:
[----:B------:R-:W-:-:S07]  /*3a6a0*/  MOV R192, R10 ;  /* 0x0000000a00c07202 */ /* 0x000fce0000000f00 */
.L_x_54716:
[----:B------:R-:W-:Y:S05]  /*3a6b0*/  BSYNC B2 ;  /* 0x0000000000027941 */ /* 0x000fea0003800000 */
.L_x_54714:
        /* <DEDUP_REMOVED lines=16> */
.L_x_54720:
[----:B------:R-:W-:Y:S05]  /*3a7c0*/  BSYNC B3 ;  /* 0x0000000000037941 */ /* 0x000fea0003800000 */
.L_x_54719:
        /* <DEDUP_REMOVED lines=44> */
.L_x_54718:
[----:B------:R-:W-:Y:S05]  /*3aa90*/  BSYNC B2 ;  /* 0x0000000000027941 */ /* 0x000fea0003800000 */
.L_x_54717:
        /* <DEDUP_REMOVED lines=11> */
.L_x_54721:
        /* <DEDUP_REMOVED lines=12> */
.L_x_54724:
[----:B------:R-:W-:-:S07]  /*3ac10*/  IMAD.MOV.U32 R34, RZ, RZ, R10 ;  /* 0x000000ffff227224 */ /* 0x000fce00078e000a */
.L_x_54725:
[----:B------:R-:W-:Y:S05]  /*3ac20*/  BSYNC B2 ;  /* 0x0000000000027941 */ /* 0x000fea0003800000 */
.L_x_54723:
        /* <DEDUP_REMOVED lines=16> */
.L_x_54729:
[----:B------:R-:W-:Y:S05]  /*3ad30*/  BSYNC B3 ;  /* 0x0000000000037941 */ /* 0x000fea0003800000 */
.L_x_54728:
        /* <DEDUP_REMOVED lines=44> */
.L_x_54727:
[----:B------:R-:W-:Y:S05]  /*3b000*/  BSYNC B2 ;  /* 0x0000000000027941 */ /* 0x000fea0003800000 */
.L_x_54726:
        /* <DEDUP_REMOVED lines=8> */
.L_x_54722:
        /* <DEDUP_REMOVED lines=12> */
.L_x_54731:
[----:B------:R-:W-:-:S07]  /*3b150*/  IMAD.MOV.U32 R192, RZ, RZ, R10 ;  /* 0x000000ffffc07224 */ /* 0x000fce00078e000a */
.L_x_54732:
[----:B------:R-:W-:Y:S05]  /*3b160*/  BSYNC B2 ;  /* 0x0000000000027941 */ /* 0x000fea0003800000 */
.L_x_54730:
        /* <DEDUP_REMOVED lines=16> */
.L_x_54736:
[----:B------:R-:W-:Y:S05]  /*3b270*/  BSYNC B3 ;  /* 0x0000000000037941 */ /* 0x000fea0003800000 */
.L_x_54735:
        /* <DEDUP_REMOVED lines=44> */
.L_x_54734:
[----:B------:R-:W-:Y:S05]  /*3b540*/  BSYNC B2 ;  /* 0x0000000000027941 */ /* 0x000fea0003800000 */
.L_x_54733:
        /* <DEDUP_REMOVED lines=11> */
.L_x_54737:
        /* <DEDUP_REMOVED lines=12> */
.L_x_54740:
[----:B------:R-:W-:-:S07]  /*3b6c0*/  MOV R35, R10 ;  /* 0x0000000a00237202 */ /* 0x000fce0000000f00 */
.L_x_54741:
[----:B------:R-:W-:Y:S05]  /*3b6d0*/  BSYNC B2 ;  /* 0x0000000000027941 */ /* 0x000fea0003800000 */
.L_x_54739:
        /* <DEDUP_REMOVED lines=16> */
.L_x_54745:
[----:B------:R-:W-:Y:S05]  /*3b7e0*/  BSYNC B3 ;  /* 0x0000000000037941 */ /* 0x000fea0003800000 */
.L_x_54744:
        /* <DEDUP_REMOVED lines=44> */
.L_x_54743:
[----:B------:R-:W-:Y:S05]  /*3bab0*/  BSYNC B2 ;  /* 0x0000000000027941 */ /* 0x000fea0003800000 */
.L_x_54742:
        /* <DEDUP_REMOVED lines=8> */
.L_x_54738:
        /* <DEDUP_REMOVED lines=12> */
.L_x_54747:
[----:B------:R-:W-:-:S07]  /*3bc00*/  IMAD.MOV.U32 R192, RZ, RZ, R10 ;  /* 0x000000ffffc07224 */ /* 0x000fce00078e000a */
.L_x_54748:
[----:B------:R-:W-:Y:S05]  /*3bc10*/  BSYNC B2 ;  /* 0x0000000000027941 */ /* 0x000fea0003800000 */
.L_x_54746:
        /* <DEDUP_REMOVED lines=16> */
.L_x_54752:
[----:B------:R-:W-:Y:S05]  /*3bd20*/  BSYNC B3 ;  /* 0x0000000000037941 */ /* 0x000fea0003800000 */
.L_x_54751:
        /* <DEDUP_REMOVED lines=44> */
.L_x_54750:
[----:B------:R-:W-:Y:S05]  /*3bff0*/  BSYNC B2 ;  /* 0x0000000000027941 */ /* 0x000fea0003800000 */
.L_x_54749:
        /* <DEDUP_REMOVED lines=11> */
.L_x_54753:
        /* <DEDUP_REMOVED lines=12> */
.L_x_54756:
[----:B------:R-:W-:-:S07]  /*3c170*/  MOV R36, R10 ;  /* 0x0000000a00247202 */ /* 0x000fce0000000f00 */
.L_x_54757:
[----:B------:R-:W-:Y:S05]  /*3c180*/  BSYNC B2 ;  /* 0x0000000000027941 */ /* 0x000fea0003800000 */
.L_x_54755:
        /* <DEDUP_REMOVED lines=16> */
.L_x_54761:
[----:B------:R-:W-:Y:S05]  /*3c290*/  BSYNC B3 ;  /* 0x0000000000037941 */ /* 0x000fea0003800000 */
.L_x_54760:
        /* <DEDUP_REMOVED lines=44> */
.L_x_54759:
[----:B------:R-:W-:Y:S05]  /*3c560*/  BSYNC B2 ;  /* 0x0000000000027941 */ /* 0x000fea0003800000 */
.L_x_54758:
        /* <DEDUP_REMOVED lines=8> */
.L_x_54754:
        /* <DEDUP_REMOVED lines=24> */
[----:B------:R-:W-:-:S04]  /*3c770*/  LOP3.LUT R130, R33, 0xff, RZ, 0xc0, !PT ;  /* 0x000000ff21827812 */ /* 0x000fc800078ec0ff */
[----:B------:R-:W-:-:S05]  /*3c780*/  IADD3 R38, R38, R130, RZ ;  /* 0x0000008226267210 */ /* 0x000fca0007ffe0ff */
[----:B------:R1:W-:Y:S02]  /*3c790*/  STG.E desc[UR4][R128.64], R38 ;  /* 0x0000002680007986 */ /* 0x0003e4000c101904 */
.L_x_54762:
[----:B------:R-:W-:-:S07]  /*3c7a0*/  VIADD R32, R32, 0x20 ;  /* 0x0000002020207836 */ /* 0x000fce0000000000 */
.L_x_54697:
[----:B------:R-:W-:Y:S05]  /*3c7b0*/  BSYNC B1 ;  /* 0x0000000000017941 */ /* 0x000fea0003800000 */
.L_x_54696:
        /* <DEDUP_REMOVED lines=29> */
.L_x_54766:
[----:B------:R-:W-:-:S07]  /*3c990*/  MOV R192, R10 ;  /* 0x0000000a00c07202 */ /* 0x000fce0000000f00 */
.L_x_54767:
[----:B------:R-:W-:Y:S05]  /*3c9a0*/  BSYNC B2 ;  /* 0x0000000000027941 */ /* 0x000fea0003800000 */
.L_x_54765:
        /* <DEDUP_REMOVED lines=16> */
.L_x_54771:
[----:B------:R-:W-:Y:S05]  /*3cab0*/  BSYNC B3 ;  /* 0x0000000000037941 */ /* 0x000fea0003800000 */
.L_x_54770:
        /* <DEDUP_REMOVED lines=44> */
.L_x_54769:
[----:B------:R-:W-:Y:S05]  /*3cd80*/  BSYNC B2 ;  /* 0x0000000000027941 */ /* 0x000fea0003800000 */
.L_x_54768:
        /* <DEDUP_REMOVED lines=18> */
.L_x_54772:
        /* <DEDUP_REMOVED lines=12> */
.L_x_54775:
[----:B------:R-:W-:-:S07]  /*3cf70*/  MOV R33, R10 ;  /* 0x0000000a00217202 */ /* 0x000fce0000000f00 */
.L_x_54776:
[----:B------:R-:W-:Y:S05]  /*3cf80*/  BSYNC B2 ;  /* 0x0000000000027941 */ /* 0x000fea0003800000 */
.L_x_54774:
        /* <DEDUP_REMOVED lines=16> */
.L_x_54780:
[----:B------:R-:W-:Y:S05]  /*3d090*/  BSYNC B3 ;  /* 0x0000000000037941 */ /* 0x000fea0003800000 */
.L_x_54779:
        /* <DEDUP_REMOVED lines=44> */
.L_x_54778:
[----:B------:R-:W-:Y:S05]  /*3d360*/  BSYNC B2 ;  /* 0x0000000000027941 */ /* 0x000fea0003800000 */
.L_x_54777:
        /* <DEDUP_REMOVED lines=8> */
.L_x_54773:
        /* <DEDUP_REMOVED lines=12> */
.L_x_54782:
[----:B------:R-:W-:-:S07]  /*3d4b0*/  IMAD.MOV.U32 R192, RZ, RZ, R10 ;  /* 0x000000ffffc07224 */ /* 0x000fce00078e000a */
.L_x_54783:
[----:B------:R-:W-:Y:S05]  /*3d4c0*/  BSYNC B2 ;  /* 0x0000000000027941 */ /* 0x000fea0003800000 */
.L_x_54781:
        /* <DEDUP_REMOVED lines=16> */
.L_x_54787:
[----:B------:R-:W-:Y:S05]  /*3d5d0*/  BSYNC B3 ;  /* 0x0000000000037941 */ /* 0x000fea0003800000 */
.L_x_54786:
        /* <DEDUP_REMOVED lines=44> */
.L_x_54785:
[----:B------:R-:W-:Y:S05]  /*3d8a0*/  BSYNC B2 ;  /* 0x0000000000027941 */ /* 0x000fea0003800000 */
.L_x_54784:
        /* <DEDUP_REMOVED lines=11> */
.L_x_54788:
        /* <DEDUP_REMOVED lines=12> */
.L_x_54791:
[----:B------:R-:W-:-:S07]  /*3da20*/  MOV R34, R10 ;  /* 0x0000000a00227202 */ /* 0x000fce0000000f00 */
.L_x_54792:
[----:B------:R-:W-:Y:S05]  /*3da30*/  BSYNC B2 ;  /* 0x0000000000027941 */ /* 0x000fea0003800000 */
.L_x_54790:
        /* <DEDUP_REMOVED lines=16> */
.L_x_54796:
[----:B------:R-:W-:Y:S05]  /*3db40*/  BSYNC B3 ;  /* 0x0000000000037941 */ /* 0x000fea0003800000 */
.L_x_54795:
        /* <DEDUP_REMOVED lines=44> */
.L_x_54794:
[----:B------:R-:W-:Y:S05]  /*3de10*/  BSYNC B2 ;  /* 0x0000000000027941 */ /* 0x000fea0003800000 */
.L_x_54793:
        /* <DEDUP_REMOVED lines=8> */
.L_x_54789:
        /* <DEDUP_REMOVED lines=12> */
.L_x_54798:
[----:B------:R-:W-:-:S07]  /*3df60*/  IMAD.MOV.U32 R192, RZ, RZ, R10 ;  /* 0x000000ffffc07224 */ /* 0x000fce00078e000a */
.L_x_54799:
[----:B------:R-:W-:Y:S05]  /*3df70*/  BSYNC B2 ;  /* 0x0000000000027941 */ /* 0x000fea0003800000 */
.L_x_54797:
        /* <DEDUP_REMOVED lines=16> */
.L_x_54803:
[----:B------:R-:W-:Y:S05]  /*3e080*/  BSYNC B3 ;  /* 0x0000000000037941 */ /* 0x000fea0003800000 */
.L_x_54802:
        /* <DEDUP_REMOVED lines=44> */
.L_x_54801:
[----:B------:R-:W-:Y:S05]  /*3e350*/  BSYNC B2 ;  /* 0x0000000000027941 */ /* 0x000fea0003800000 */
.L_x_54800:
        /* <DEDUP_REMOVED lines=11> */
.L_x_54804:
        /* <DEDUP_REMOVED lines=12> */
.L_x_54807:
[----:B------:R-:W-:-:S07]  /*3e4d0*/  MOV R35, R10 ;  /* 0x0000000a00237202 */ /* 0x000fce0000000f00 */
.L_x_54808:
[----:B------:R-:W-:Y:S05]  /*3e4e0*/  BSYNC B2 ;  /* 0x0000000000027941 */ /* 0x000fea0003800000 */
.L_x_54806:
        /* <DEDUP_REMOVED lines=16> */
.L_x_54812:
[----:B------:R-:W-:Y:S05]  /*3e5f0*/  BSYNC B3 ;  /* 0x0000000000037941 */ /* 0x000fea0003800000 */
.L_x_54811:
        /* <DEDUP_REMOVED lines=44> */
.L_x_54810:
[----:B------:R-:W-:Y:S05]  /*3e8c0*/  BSYNC B2 ;  /* 0x0000000000027941 */ /* 0x000fea0003800000 */
.L_x_54809:
        /* <DEDUP_REMOVED lines=8> */
.L_x_54805:
        /* <DEDUP_REMOVED lines=12> */
.L_x_54814:
[----:B------:R-:W-:-:S07]  /*3ea10*/  IMAD.MOV.U32 R192, RZ, RZ, R10 ;  /* 0x000000ffffc07224 */ /* 0x000fce00078e000a */
.L_x_54815:
[----:B------:R-:W-:Y:S05]  /*3ea20*/  BSYNC B2 ;  /* 0x0000000000027941 */ /* 0x000fea0003800000 */
.L_x_54813:
        /* <DEDUP_REMOVED lines=16> */
.L_x_54819:
[----:B------:R-:W-:Y:S05]  /*3eb30*/  BSYNC B3 ;  /* 0x0000000000037941 */ /* 0x000fea0003800000 */
.L_x_54818:
        /* <DEDUP_REMOVED lines=44> */
.L_x_54817:
[----:B------:R-:W-:Y:S05]  /*3ee00*/  BSYNC B2 ;  /* 0x0000000000027941 */ /* 0x000fea0003800000 */
.L_x_54816:
        /* <DEDUP_REMOVED lines=11> */
.L_x_54820:
        /* <DEDUP_REMOVED lines=12> */
.L_x_54823:
[----:B------:R-:W-:-:S07]  /*3ef80*/  MOV R36, R10 ;  /* 0x0000000a00247202 */ /* 0x000fce0000000f00 */
.L_x_54824:
[----:B------:R-:W-:Y:S05]  /*3ef90*/  BSYNC B2 ;  /* 0x0000000000027941 */ /* 0x000fea0003800000 */
.L_x_54822:
        /* <DEDUP_REMOVED lines=16> */
.L_x_54828:
[----:B------:R-:W-:Y:S05]  /*3f0a0*/  BSYNC B3 ;  /* 0x0000000000037941 */ /* 0x000fea0003800000 */
.L_x_54827:
        /* <DEDUP_REMOVED lines=44> */
.L_x_54826:
[----:B------:R-:W-:Y:S05]  /*3f370*/  BSYNC B2 ;  /* 0x0000000000027941 */ /* 0x000fea0003800000 */
.L_x_54825:
        /* <DEDUP_REMOVED lines=8> */
.L_x_54821:
[C---:B------:R-:W-:Y:S02]  /*3f400*/  LEA R128, P0, R32.reuse, UR30, 0x4 ;  /* 0x0000001e20807c11 */ /* 0x040fe4000f8020ff */
[----:B------:R-:W-:Y:S02]  /*3f410*/  LOP3.LUT P2, RZ, R5, 0x1, RZ, 0xc0, !PT ;  /* 0x0000000105ff7812 */ /* 0x000fe4000784c0ff */
[----:B------:R-:W-:Y:S02]  /*3f420*/  LEA.HI.X R129, R32, UR31, RZ, 0x4, P0 ;  /* 0x0000001f20817c11 */ /* 0x000fe400080f24ff */
[----:B------:R-:W-:Y:S02]  /*3f430*/  SEL R38, RZ, 0x1000000, P5 ;  /* 0x01000000ff267807 */ /* 0x000fe40002800000 */
[----:B------:R-:W-:Y:S01]  /*3f440*/  SEL R130, RZ, 0x1, P2 ;  /* 0x00000001ff827807 */ /* 0x000fe20001000000 */
[----:B------:R0:W-:Y:S02]  /*3f450*/  STG.E.128 desc[UR4][R128.64], R124 ;  /* 0x0000007c80007986 */ /* 0x0001e4000c101d04 */
[----:B0-----:R-:W-:-:S02]  /*3f460*/  SEL R128, RZ, 0x10000, P4 ;  /* 0x00010000ff807807 */ /* 0x001fc40002000000 */
[----:B------:R-:W-:-:S04]  /*3f470*/  SEL R129, RZ, 0x100, P3 ;  /* 0x00000100ff817807 */ /* 0x000fc80001800000 */
[----:B------:R-:W-:-:S05]  /*3f480*/  IADD3 R38, R129, R38, R128 ;  /* 0x0000002681267210 */ /* 0x000fca0007ffe080 */
[----:B------:R-:W-:Y:S01]  /*3f490*/  IMAD.IADD R130, R38, 0x1, R130 ;  /* 0x0000000126827824 */ /* 0x000fe200078e0282 */
[----:B------:R-:W-:Y:S02]  /*3f4a0*/  SHF.L.U32 R38, R32, 0x2, RZ ;  /* 0x0000000220267819 */ /* 0x000fe400000006ff */
[----:B------:R-:W-:Y:S02]  /*3f4b0*/  SHF.R.U32.HI R32, RZ, 0x1e, R32 ;  /* 0x0000001eff207819 */ /* 0x000fe40000011620 */
[----:B------:R-:W-:-:S04]  /*3f4c0*/  IADD3 R128, P0, R38, UR32, RZ ;  /* 0x0000002026807c10 */ /* 0x000fc8000ff1e0ff */
[----:B------:R-:W-:-:S05]  /*3f4d0*/  IADD3.X R129, R32, UR33, RZ, P0, !PT ;  /* 0x0000002120817c10 */ /* 0x000fca00087fe4ff */
[----:B------:R2:W-:Y:S01]  /*3f4e0*/  STG.E desc[UR4][R128.64], R130 ;  /* 0x0000008280007986 */ /* 0x0005e2000c101904 */
[----:B------:R-:W-:Y:S05]  /*3f4f0*/  @!P1 BRA `(.L_x_54764) ;  /* 0x00000000002c9947 */ /* 0x000fea0003800000 */
[----:B--2---:R-:W-:Y:S02]  /*3f500*/  IADD3 R128, P0, R38, UR34, RZ ;  /* 0x0000002226807c10 */ /* 0x004fe4000ff1e0ff */
        /* <DEDUP_REMOVED lines=10> */
.L_x_54764:
[----:B------:R-:W-:Y:S05]  /*3f5b0*/  BSYNC B1 ;  /* 0x0000000000017941 */ /* 0x000fea0003800000 */
.L_x_54763:
[----:B---3--:R-:W-:Y:S01]  /*3f5c0*/  FADD.FTZ R32, RZ, R48 ;  /* 0x00000030ff207221 */ /* 0x008fe20000010000 */
        /* <DEDUP_REMOVED lines=10> */
[----:B------:R-:W-:-:S04]  /*3f670*/  ISETP.NE.AND P5, PT, R193, RZ, PT ;  /* 0x000000ffc100720c */ /* 0x000fc80003fa5270 */
[----:B------:R-:W-:Y:S02]  /*3f680*/  FSEL R32, R32, RZ, P0 ;  /* 0x000000ff20207208 */ /* 0x000fe40000000000 */
[----:B------:R-:W-:-:S03]  /*3f690*/  ISETP.GT.U32.AND P0, PT, R4, 0x3f, PT ;  /* 0x0000003f0400780c */ /* 0x000fc60003f04070 */
[----:B-1----:R-:W-:-:S04]  /*3f6a0*/  FADD.FTZ R38, R52, R32 ;  /* 0x0000002034267221 */ /* 0x002fc80000010000 */
        /* <DEDUP_REMOVED lines=117> */
[----:B0-2---:R-:W0:Y:S01]  /*3fe00*/  SHFL.BFLY PT, R128, R32, 0x1, 0x1f ;  /* 0x0c201f0020807f89 */ /* 0x005e2200000e0000 */
[----:B------:R-:W-:Y:S02]  /*3fe10*/  LOP3.LUT R37, R37, 0xffffffef, RZ, 0xc0, !PT ;  /* 0xffffffef25257812 */ /* 0x000fe400078ec0ff */
[----:B------:R-:W-:Y:S02]  /*3fe20*/  LOP3.LUT P6, RZ, R5, 0x1000, RZ, 0xc0, !PT ;  /* 0x0000100005ff7812 */ /* 0x000fe400078cc0ff */
[----:B------:R-:W-:Y:S02]  /*3fe30*/  @P3 LOP3.LUT R37, R37, 0x10, RZ, 0xfc, !PT ;  /* 0x0000001025253812 */ /* 0x000fe400078efcff */
[----:B------:R-:W-:Y:S02]  /*3fe40*/  LOP3.LUT P3, RZ, R5, 0x800, RZ, 0xc0, !PT ;  /* 0x0000080005ff7812 */ /* 0x000fe4000786c0ff */
[----:B------:R-:W-:-:S04]  /*3fe50*/  LOP3.LUT R37, R37, 0xfffffff7, RZ, 0xc0, !PT ;  /* 0xfffffff725257812 */ /* 0x000fc800078ec0ff */
[----:B------:R-:W-:Y:S02]  /*3fe60*/  @P4 LOP3.LUT R37, R37, 0x8, RZ, 0xfc, !PT ;  /* 0x0000000825254812 */ /* 0x000fe400078efcff */
[----:B------:R-:W-:Y:S02]  /*3fe70*/  LOP3.LUT P4, RZ, R5, 0x4000, RZ, 0xc0, !PT ;  /* 0x0000400005ff7812 */ /* 0x000fe4000788c0ff */
[----:B------:R-:W-:-:S04]  /*3fe80*/  LOP3.LUT R37, R37, 0xfffffffb, RZ, 0xc0, !PT ;  /* 0xfffffffb25257812 */ /* 0x000fc800078ec0ff */
[----:B------:R-:W-:Y:S02]  /*3fe90*/  @P5 LOP3.LUT R37, R37, 0x4, RZ, 0xfc, !PT ;  /* 0x0000000425255812 */ /* 0x000fe400078efcff */
        /* <DEDUP_REMOVED lines=196> */
.L_x_54882:
[----:B-1----:R-:W-:Y:S01]  /*40ae0*/  FADD.FTZ R128, R131, R128 ;  /* 0x0000008083807221 */ /* 0x002fe20000010000 */
[----:B------:R-:W-:Y:S01]  /*40af0*/  ISETP.NE.AND P0, PT, RZ, UR27, PT ;  /* 0x0000001bff007c0c */ /* 0x000fe2000bf05270 */
[----:B------:R-:W-:Y:S01]  /*40b00*/  BSSY B1, `(.L_x_54830) ;  /* 0x0000036000017945 */ /* 0x000fe20003800000 */
[----:B------:R-:W-:Y:S01]  /*40b10*/  LOP3.LUT P1, RZ, R5, 0x4000, RZ, 0xc0, !PT ;  /* 0x0000400005ff7812 */ /* 0x000fe2000782c0ff */
[----:B------:R-:W-:Y:S02]  /*40b20*/  FFMA.FTZ R32, R128, R32, UR36 ;  /* 0x0000002480207e23 */ /* 0x000fe40008010020 */
[----:B------:R-:W1:Y:S02]  /*40b30*/  @!P5 LDC.64 R128, c[0x0][0x250] ;  /* 0x00009400ff80db82 */ /* 0x000e640000000a00 */
[----:B-1----:R-:W-:-:S05]  /*40b40*/  @!P5 IMAD.WIDE R128, R6, 0x4, R128 ;  /* 0x000000040680d825 */ /* 0x002fca00078e0280 */
        /* <DEDUP_REMOVED lines=9> */
[----:B0-----:R-:W2:Y:S01]  /*40be0*/  LDL R131, [R1+0x1a4] ;  /* 0x0001a40001837983 */ /* 0x001ea20000100800 */
[----:B------:R-:W0:Y:S03]  /*40bf0*/  LDC.64 R172, c[0x0][0x2b8] ;  /* 0x0000ae00ffac7b82 */ /* 0x000e260000000a00 */
[----:B-----5:R3:W-:Y:S04]  /*40c00*/  STL [R1+0x2f8], R2 ;  /* 0x0002f80201007387 */ /* 0x0207e80000100800 */
[----:B------:R-:W4:Y:S04]  /*40c10*/  LDL R130, [R1+0x1a8] ;  /* 0x0001a80001827983 */ /* 0x000f280000100800 */
[----:B-1----:R-:W4:Y:S04]  /*40c20*/  LDL R129, [R1+0x1ac] ;  /* 0x0001ac0001817983 */ /* 0x002f280000100800 */
[----:B---3--:R-:W3:Y:S04]  /*40c30*/  LDL R2, [R1+0x2ec] ;  /* 0x0002ec0001027983 */ /* 0x008ee80000100800 */
[----:B------:R1:W-:Y:S04]  /*40c40*/  STL [R1+0x2f4], R0 ;  /* 0x0002f40001007387 */ /* 0x0003e80000100800 */
[----:B------:R-:W3:Y:S01]  /*40c50*/  LDL R128, [R1+0x1b0] ;  /* 0x0001b00001807983 */ /* 0x000ee20000100800 */
[----:B------:R-:W-:Y:S01]  /*40c60*/  FSEL R193, R38, RZ, !P0 ;  /* 0x000000ff26c17208 */ /* 0x000fe20004000000 */
[----:B0-----:R-:W-:-:S02]  /*40c70*/  IMAD.WIDE.U32 R172, R39, 0x10, R172 ;  /* 0x0000001027ac7825 */ /* 0x001fc400078e00ac */
[----:B------:R-:W3:Y:S04]  /*40c80*/  LDL R198, [R1+0x19c] ;  /* 0x00019c0001c67983 */ /* 0x000ee80000100800 */
[----:B-1----:R-:W3:Y:S01]  /*40c90*/  LDL R0, [R1+0x2f0] ;  /* 0x0002f00001007983 */ /* 0x002ee20000100800 */
        /* <DEDUP_REMOVED lines=8> */
[----:B------:R-:W3:Y:S04]  /*40d20*/  LDL R197, [R1+0x2e8] ;  /* 0x0002e80001c57983 */ /* 0x000ee80000100800 */
[----:B------:R-:W3:Y:S01]  /*40d30*/  LDL R196, [R1+0x1a0] ;  /* 0x0001a00001c47983 */ /* 0x000ee20000100800 */
[----:B--2---:R-:W-:Y:S01]  /*40d40*/  FFMA.FTZ R131, R131, R195, R199 ;  /* 0x000000c383837223 */ /* 0x004fe200000100c7 */
[----:B----4-:R-:W-:Y:S01]  /*40d50*/  FFMA.FTZ R129, R129, R193, R201 ;  /* 0x000000c181817223 */ /* 0x010fe200000100c9 */
[----:B---3--:R-:W-:-:S02]  /*40d60*/  FFMA.FTZ R130, R130, R194, R2 ;  /* 0x000000c282827223 */ /* 0x008fc40000010002 */
[----:B------:R2:W5:Y:S01]  /*40d70*/  LDL.LU R2, [R1+0x2f8] ;  /* 0x0002f80001027983 */ /* 0x0005620000300800 */
[----:B------:R-:W-:-:S03]  /*40d80*/  FFMA.FTZ R128, R128, R192, R0 ;  /* 0x000000c080807223 */ /* 0x000fc60000010000 */
[----:B------:R2:W5:Y:S04]  /*40d90*/  LDL.LU R0, [R1+0x2f4] ;  /* 0x0002f40001007983 */ /* 0x0005680000300800 */
[----:B------:R0:W-:Y:S04]  /*40da0*/  STG.E.128 desc[UR4][R172.64], R128 ;  /* 0x00000080ac007986 */ /* 0x0001e8000c101d04 */
[----:B0-----:R-:W3:Y:S01]  /*40db0*/  LDL R129, [R1+0x2e4] ;  /* 0x0002e40001817983 */ /* 0x001ee20000100800 */
[----:B------:R-:W0:Y:S03]  /*40dc0*/  LDC.64 R172, c[0x0][0x2c0] ;  /* 0x0000b000ffac7b82 */ /* 0x000e260000000a00 */
[----:B------:R-:W3:Y:S04]  /*40dd0*/  LDL R130, [R1+0x198] ;  /* 0x0001980001827983 */ /* 0x000ee80000100800 */
[----:B------:R-:W4:Y:S01]  /*40de0*/  LDL R131, [R1+0x194] ;  /* 0x0001940001837983 */ /* 0x000f220000100800 */
[----:B------:R-:W-:Y:S01]  /*40df0*/  FFMA.FTZ R128, R196, R192, R197 ;  /* 0x000000c0c4807223 */ /* 0x000fe200000100c5 */
[----:B0-----:R-:W-:-:S04]  /*40e00*/  IMAD.WIDE.U32 R172, R39, 0x10, R172 ;  /* 0x0000001027ac7825 */ /* 0x001fc800078e00ac */
[----:B------:R-:W-:Y:S02]  /*40e10*/  VIADD R39, R39, 0x20 ;  /* 0x0000002027277836 */ /* 0x000fe40000000000 */
[----:B---3--:R-:W-:Y:S01]  /*40e20*/  FFMA.FTZ R130, R130, R194, R129 ;  /* 0x000000c282827223 */ /* 0x008fe20000010081 */
[----:B------:R-:W-:Y:S01]  /*40e30*/  FFMA.FTZ R129, R198, R193, R200 ;  /* 0x000000c1c6817223 */ /* 0x000fe200000100c8 */
[----:B----4-:R-:W-:-:S05]  /*40e40*/  FFMA.FTZ R131, R131, R195, R191 ;  /* 0x000000c383837223 */ /* 0x010fca00000100bf */
[----:B------:R2:W-:Y:S02]  /*40e50*/  STG.E.128 desc[UR4][R172.64], R128 ;  /* 0x00000080ac007986 */ /* 0x0005e4000c101d04 */
.L_x_54831:
[----:B------:R-:W-:Y:S05]  /*40e60*/  BSYNC B1 ;  /* 0x0000000000017941 */ /* 0x000fea0003800000 */
.L_x_54830:
[----:B------:R-:W-:Y:S01]  /*40e70*/  LOP3.LUT P1, RZ, R37, 0x2, RZ, 0xc0, !PT ;  /* 0x0000000225ff7812 */ /* 0x000fe2000782c0ff */
[----:B------:R-:W-:-:S12]  /*40e80*/  BSSY B1, `(.L_x_54832) ;  /* 0x000002a000017945 */ /* 0x000fd80003800000 */
[----:B------:R-:W-:Y:S05]  /*40e90*/  @!P1 BRA `(.L_x_54833) ;  /* 0x0000000000a09947 */ /* 0x000fea0003800000 */
[----:B0-2---:R-:W2:Y:S01]  /*40ea0*/  LDL R131, [R1+0x184] ;  /* 0x0001840001837983 */ /* 0x005ea20000100800 */
        /* <DEDUP_REMOVED lines=28> */
[----:B0-----:R-:W2:Y:S01]  /*41070*/  LDL R129, [R1+0x2d4] ;  /* 0x0002d40001817983 */ /* 0x001ea20000100800 */
[----:B------:R-:W0:Y:S03]  /*41080*/  LDC.64 R172, c[0x0][0x2c0] ;  /* 0x0000b000ffac7b82 */ /* 0x000e260000000a00 */
[----:B------:R-:W2:Y:S04]  /*41090*/  LDL R130, [R1+0x178] ;  /* 0x0001780001827983 */ /* 0x000ea80000100800 */
[----:B------:R-:W4:Y:S01]  /*410a0*/  LDL R131, [R1+0x174] ;  /* 0x0001740001837983 */ /* 0x000f220000100800 */
[----:B------:R-:W-:Y:S01]  /*410b0*/  FFMA.FTZ R128, R196, R192, R197 ;  /* 0x000000c0c4807223 */ /* 0x000fe200000100c5 */
[C---:B0-----:R-:W-:Y:S01]  /*410c0*/  IMAD.WIDE.U32 R172, R39.reuse, 0x10, R172 ;  /* 0x0000001027ac7825 */ /* 0x041fe200078e00ac */
[----:B------:R-:W-:-:S03]  /*410d0*/  IADD3 R39, R39, 0x20, RZ ;  /* 0x0000002027277810 */ /* 0x000fc60007ffe0ff */
[----:B--2---:R-:W-:Y:S01]  /*410e0*/  FFMA.FTZ R130, R130, R194, R129 ;  /* 0x000000c282827223 */ /* 0x004fe20000010081 */
[----:B------:R-:W-:Y:S01]  /*410f0*/  FFMA.FTZ R129, R198, R193, R189 ;  /* 0x000000c1c6817223 */ /* 0x000fe200000100bd */
[----:B----4-:R-:W-:-:S05]  /*41100*/  FFMA.FTZ R131, R131, R195, R187 ;  /* 0x000000c383837223 */ /* 0x010fca00000100bb */
[----:B------:R3:W-:Y:S02]  /*41110*/  STG.E.128 desc[UR4][R172.64], R128 ;  /* 0x00000080ac007986 */ /* 0x0007e4000c101d04 */
.L_x_54833:
[----:B------:R-:W-:Y:S05]  /*41120*/  BSYNC B1 ;  /* 0x0000000000017941 */ /* 0x000fea0003800000 */
.L_x_54832:
[----:B------:R-:W-:Y:S01]  /*41130*/  LOP3.LUT P1, RZ, R37, 0x1, RZ, 0xc0, !PT ;  /* 0x0000000125ff7812 */ /* 0x000fe2000782c0ff */
[----:B------:R-:W-:-:S12]  /*41140*/  BSSY B1, `(.L_x_54834) ;  /* 0x000002a000017945 */ /* 0x000fd80003800000 */
[----:B------:R-:W-:Y:S05]  /*41150*/  @!P1 BRA `(.L_x_54835) ;  /* 0x0000000000a09947 */ /* 0x000fea0003800000 */
[----:B0-23--:R-:W2:Y:S01]  /*41160*/  LDL R131, [R1+0x164] ;  /* 0x0001640001837983 */ /* 0x00dea20000100800 */
        /* <DEDUP_REMOVED lines=31> */
[----:B------:R-:W3:Y:S01]  /*41360*/  LDL R131, [R1+0x154] ;  /* 0x0001540001837983 */ /* 0x000ee20000100800 */
[----:B------:R-:W-:Y:S01]  /*41370*/  FFMA.FTZ R128, R196, R192, R197 ;  /* 0x000000c0c4807223 */ /* 0x000fe200000100c5 */
[----:B0-----:R-:W-:-:S04]  /*41380*/  IMAD.WIDE.U32 R172, R39, 0x10, R172 ;  /* 0x0000001027ac7825 */ /* 0x001fc800078e00ac */
[----:B------:R-:W-:Y:S02]  /*41390*/  VIADD R39, R39, 0x20 ;  /* 0x0000002027277836 */ /* 0x000fe40000000000 */
[----:B--2---:R-:W-:Y:S01]  /*413a0*/  FFMA.FTZ R130, R130, R194, R129 ;  /* 0x000000c282827223 */ /* 0x004fe20000010081 */
[----:B------:R-:W-:Y:S01]  /*413b0*/  FFMA.FTZ R129, R198, R193, R185 ;  /* 0x000000c1c6817223 */ /* 0x000fe200000100b9 */
[----:B---3--:R-:W-:-:S05]  /*413c0*/  FFMA.FTZ R131, R131, R195, R183 ;  /* 0x000000c383837223 */ /* 0x008fca00000100b7 */
[----:B------:R4:W-:Y:S02]  /*413d0*/  STG.E.128 desc[UR4][R172.64], R128 ;  /* 0x00000080ac007986 */ /* 0x0009e4000c101d04 */
.L_x_54835:
[----:B------:R-:W-:Y:S05]  /*413e0*/  BSYNC B1 ;  /* 0x0000000000017941 */ /* 0x000fea0003800000 */
.L_x_54834:
[----:B------:R-:W-:Y:S01]  /*413f0*/  LOP3.LUT P1, RZ, R5, 0x80000000, RZ, 0xc0, !PT ;  /* 0x8000000005ff7812 */ /* 0x000fe2000782c0ff */
[----:B------:R-:W-:-:S12]  /*41400*/  BSSY B1, `(.L_x_54836) ;  /* 0x000002a000017945 */ /* 0x000fd80003800000 */
[----:B------:R-:W-:Y:S05]  /*41410*/  @!P1 BRA `(.L_x_54837) ;  /* 0x0000000000a09947 */ /* 0x000fea0003800000 */
[----:B0-234-:R-:W2:Y:S01]  /*41420*/  LDL R131, [R1+0x144] ;  /* 0x0001440001837983 */ /* 0x01dea20000100800 */
        /* <DEDUP_REMOVED lines=28> */
[----:B-1----:R-:W2:Y:S01]  /*415f0*/  LDL R129, [R1+0x2b4] ;  /* 0x0002b40001817983 */ /* 0x002ea20000100800 */
[----:B------:R-:W1:Y:S03]  /*41600*/  LDC.64 R172, c[0x0][0x2c0] ;  /* 0x0000b000ffac7b82 */ /* 0x000e660000000a00 */
[----:B------:R-:W2:Y:S04]  /*41610*/  LDL R130, [R1+0x138] ;  /* 0x0001380001827983 */ /* 0x000ea80000100800 */
[----:B------:R-:W3:Y:S01]  /*41620*/  LDL R131, [R1+0x134] ;  /* 0x0001340001837983 */ /* 0x000ee20000100800 */
[----:B------:R-:W-:Y:S01]  /*41630*/  FFMA.FTZ R128, R196, R192, R197 ;  /* 0x000000c0c4807223 */ /* 0x000fe200000100c5 */
[C---:B-1----:R-:W-:Y:S01]  /*41640*/  IMAD.WIDE.U32 R172, R39.reuse, 0x10, R172 ;  /* 0x0000001027ac7825 */ /* 0x042fe200078e00ac */
[----:B------:R-:W-:-:S03]  /*41650*/  IADD3 R39, R39, 0x20, RZ ;  /* 0x0000002027277810 */ /* 0x000fc60007ffe0ff */
[----:B--2---:R-:W-:Y:S01]  /*41660*/  FFMA.FTZ R130, R130, R194, R129 ;  /* 0x000000c282827223 */ /* 0x004fe20000010081 */
[----:B------:R-:W-:Y:S01]  /*41670*/  FFMA.FTZ R129, R198, R193, R181 ;  /* 0x000000c1c6817223 */ /* 0x000fe200000100b5 */
[----:B---3--:R-:W-:-:S05]  /*41680*/  FFMA.FTZ R131, R131, R195, R179 ;  /* 0x000000c383837223 */ /* 0x008fca00000100b3 */
[----:B------:R0:W-:Y:S02]  /*41690*/  STG.E.128 desc[UR4][R172.64], R128 ;  /* 0x00000080ac007986 */ /* 0x0001e4000c101d04 */
.L_x_54837:
[----:B------:R-:W-:Y:S05]  /*416a0*/  BSYNC B1 ;  /* 0x0000000000017941 */ /* 0x000fea0003800000 */
.L_x_54836:
        /* <DEDUP_REMOVED lines=37> */
[----:B-1----:R-:W-:-:S04]  /*41900*/  IMAD.WIDE.U32 R172, R39, 0x10, R172 ;  /* 0x0000001027ac7825 */ /* 0x002fc800078e00ac */
[----:B------:R-:W-:Y:S02]  /*41910*/  VIADD R39, R39, 0x20 ;  /* 0x0000002027277836 */ /* 0x000fe40000000000 */
[----:B--2---:R-:W-:Y:S01]  /*41920*/  FFMA.FTZ R130, R130, R194, R129 ;  /* 0x000000c282827223 */ /* 0x004fe20000010081 */
[----:B------:R-:W-:Y:S01]  /*41930*/  FFMA.FTZ R129, R198, R193, R177 ;  /* 0x000000c1c6817223 */ /* 0x000fe200000100b1 */
[----:B---3--:R-:W-:-:S05]  /*41940*/  FFMA.FTZ R131, R131, R195, R175 ;  /* 0x000000c383837223 */ /* 0x008fca00000100af */
[----:B------:R0:W-:Y:S02]  /*41950*/  STG.E.128 desc[UR4][R172.64], R128 ;  /* 0x00000080ac007986 */ /* 0x0001e4000c101d04 */
.L_x_54839:
[----:B------:R-:W-:Y:S05]  /*41960*/  BSYNC B1 ;  /* 0x0000000000017941 */ /* 0x000fea0003800000 */
.L_x_54838:
        /* <DEDUP_REMOVED lines=43> */
.L_x_54841:
[----:B------:R-:W-:Y:S05]  /*41c20*/  BSYNC B1 ;  /* 0x0000000000017941 */ /* 0x000fea0003800000 */
.L_x_54840:
        /* <DEDUP_REMOVED lines=43> */
.L_x_54843:
[----:B------:R-:W-:Y:S05]  /*41ee0*/  BSYNC B1 ;  /* 0x0000000000017941 */ /* 0x000fea0003800000 */
.L_x_54842:
        /* <DEDUP_REMOVED lines=43> */
.L_x_54845:
[----:B------:R-:W-:Y:S05]  /*421a0*/  BSYNC B1 ;  /* 0x0000000000017941 */ /* 0x000fea0003800000 */
.L_x_54844:
        /* <DEDUP_REMOVED lines=43> */
.L_x_54847:
[----:B------:R-:W-:Y:S05]  /*42460*/  BSYNC B1 ;  /* 0x0000000000017941 */ /* 0x000fea0003800000 */
.L_x_54846:
        /* <DEDUP_REMOVED lines=43> */
.L_x_54849:
[----:B------:R-:W-:Y:S05]  /*42720*/  BSYNC B1 ;  /* 0x0000000000017941 */ /* 0x000fea0003800000 */
.L_x_54848:
        /* <DEDUP_REMOVED lines=43> */
.L_x_54851:
[----:B------:R-:W-:Y:S05]  /*429e0*/  BSYNC B1 ;  /* 0x0000000000017941 */ /* 0x000fea0003800000 */
.L_x_54850:
        /* <DEDUP_REMOVED lines=43> */
.L_x_54853:
[----:B------:R-:W-:Y:S05]  /*42ca0*/  BSYNC B1 ;  /* 0x0000000000017941 */ /* 0x000fea0003800000 */
.L_x_54852:
        /* <DEDUP_REMOVED lines=43> */
.L_x_54855:
[----:B------:R-:W-:Y:S05]  /*42f60*/  BSYNC B1 ;  /* 0x0000000000017941 */ /* 0x000fea0003800000 */
.L_x_54854:
[----:B------:R-:W-:Y:S01]  /*42f70*/  LOP3.LUT P1, RZ, R5, 0x200000, RZ, 0xc0, !PT ;  /* 0x0020000005ff7812 */ /* 0x000fe2000782c0ff */
[----:B------:R-:W-:-:S12]  /*42f80*/  BSSY B1, `(.L_x_54856) ;  /* 0x0000027000017945 */ /* 0x000fd80003800000 */
[----:B------:R-:W-:Y:S05]  /*42f90*/  @!P1 BRA `(.L_x_54857) ;  /* 0x0000000000949947 */ /* 0x000fea0003800000 */
[----:B0-234-:R-:W2:Y:S01]  /*42fa0*/  LDL R131, [R1+0x4] ;  /* 0x0000040001837983 */ /* 0x01dea20000100800 */
[----:B------:R-:W0:Y:S03]  /*42fb0*/  LDC.64 R172, c[0x0][0x2b8] ;  /* 0x0000ae00ffac7b82 */ /* 0x000e260000000a00 */
[----:B-----5:R3:W-:Y:S04]  /*42fc0*/  STL [R1+0x2f8], R2 ;  /* 0x0002f80201007387 */ /* 0x0207e80000100800 */
[----:B------:R-:W4:Y:S04]  /*42fd0*/  LDL R130, [R1+0x8] ;  /* 0x0000080001827983 */ /* 0x000f280000100800 */
[----:B-1----:R-:W2:Y:S04]  /*42fe0*/  LDL R129, [R1+0xc] ;  /* 0x00000c0001817983 */ /* 0x002ea80000100800 */
[----:B---3--:R-:W4:Y:S04]  /*42ff0*/  LDL R2, [R1+0x21c] ;  /* 0x00021c0001027983 */ /* 0x008f280000100800 */
[----:B------:R1:W-:Y:S04]  /*43000*/  STL [R1+0x2f4], R0 ;  /* 0x0002f40001007387 */ /* 0x0003e80000100800 */
[----:B------:R-:W3:Y:S04]  /*43010*/  LDL R128, [R1+0x10] ;  /* 0x0000100001807983 */ /* 0x000ee80000100800 */
[----:B------:R-:W2:Y:S04]  /*43020*/  LDL R198, [R1+0x214] ;  /* 0x0002140001c67983 */ /* 0x000ea80000100800 */
[----:B-1----:R-:W3:Y:S04]  /*43030*/  LDL R0, [R1+0x220] ;  /* 0x0002200001007983 */ /* 0x002ee80000100800 */
[----:B------:R-:W2:Y:S04]  /*43040*/  LDL R197, [R1+0x218] ;  /* 0x0002180001c57983 */ /* 0x000ea80000100800 */
[----:B------:R-:W2:Y:S01]  /*43050*/  LDL R196, [R1] ;  /* 0x0000000001c47983 */ /* 0x000ea20000100800 */
[----:B------:R-:W-:-:S05]  /*43060*/  FSEL R193, R38, RZ, !P0 ;  /* 0x000000ff26c17208 */ /* 0x000fca0004000000 */
[--C-:B------:R-:W-:Y:S01]  /*43070*/  FADD.FTZ R194, R102, -R193.reuse ;  /* 0x800000c166c27221 */ /* 0x100fe20000010000 */
[----:B------:R-:W-:-:S03]  /*43080*/  FADD.FTZ R192, R100, -R193 ;  /* 0x800000c164c07221 */ /* 0x000fc60000010000 */
[C---:B------:R-:W-:Y:S01]  /*43090*/  FMUL.FTZ R194, R32.reuse, R194 ;  /* 0x000000c220c27220 */ /* 0x040fe20000410000 */
[----:B------:R-:W-:Y:S01]  /*430a0*/  FMUL.FTZ R192, R32, R192 ;  /* 0x000000c020c07220 */ /* 0x000fe20000410000 */
[--C-:B------:R-:W-:Y:S01]  /*430b0*/  FADD.FTZ R195, R103, -R193.reuse ;  /* 0x800000c167c37221 */ /* 0x100fe20000010000 */
[----:B------:R-:W-:-:S03]  /*430c0*/  FADD.FTZ R193, R101, -R193 ;  /* 0x800000c165c17221 */ /* 0x000fc60000010000 */
[C---:B------:R-:W-:Y:S01]  /*430d0*/  FMUL.FTZ R195, R32.reuse, R195 ;  /* 0x000000c320c37220 */ /* 0x040fe20000410000 */
[----:B------:R-:W-:Y:S01]  /*430e0*/  FMUL.FTZ R193, R32, R193 ;  /* 0x000000c120c17220 */ /* 0x000fe20000410000 */
[----:B0-----:R-:W-:-:S04]  /*430f0*/  IMAD.WIDE.U32 R172, R39, 0x10, R172 ;  /* 0x0000001027ac7825 */ /* 0x001fc800078e00ac */
[----:B----4-:R-:W-:Y:S02]  /*43100*/  FFMA.FTZ R130, R130, R194, R2 ;  /* 0x000000c282827223 */ /* 0x010fe40000010002 */
[----:B------:R0:W5:Y:S01]  /*43110*/  LDL.LU R2, [R1+0x2f8] ;  /* 0x0002f80001027983 */ /* 0x0001620000300800 */
[----:B---3--:R-:W-:-:S03]  /*43120*/  FFMA.FTZ R128, R128, R192, R0 ;  /* 0x000000c080807223 */ /* 0x008fc60000010000 */
[----:B------:R0:W5:Y:S01]  /*43130*/  LDL.LU R0, [R1+0x2f4] ;  /* 0x0002f40001007983 */ /* 0x0001620000300800 */
[----:B--2---:R-:W-:Y:S01]  /*43140*/  FFMA.FTZ R131, R131, R195, R138 ;  /* 0x000000c383837223 */ /* 0x004fe2000001008a */
[----:B------:R-:W-:-:S05]  /*43150*/  FFMA.FTZ R129, R129, R193, R140 ;  /* 0x000000c181817223 */ /* 0x000fca000001008c */
[----:B------:R1:W-:Y:S02]  /*43160*/  STG.E.128 desc[UR4][R172.64], R128 ;  /* 0x00000080ac007986 */ /* 0x0003e4000c101d04 */
[----:B-1----:R-:W1:Y:S01]  /*43170*/  LDC.64 R172, c[0x0][0x2c0] ;  /* 0x0000b000ffac7b82 */ /* 0x002e620000000a00 */
[----:B------:R-:W-:Y:S01]  /*43180*/  FFMA.FTZ R131, R250, R195, R137 ;  /* 0x000000c3fa837223 */ /* 0x000fe20000010089 */
[----:B------:R-:W-:Y:S01]  /*43190*/  FFMA.FTZ R130, R251, R194, R198 ;  /* 0x000000c2fb827223 */ /* 0x000fe200000100c6 */
[----:B------:R-:W-:Y:S01]  /*431a0*/  FFMA.FTZ R129, R252, R193, R139 ;  /* 0x000000c1fc817223 */ /* 0x000fe2000001008b */
[----:B------:R-:W-:Y:S01]  /*431b0*/  FFMA.FTZ R128, R196, R192, R197 ;  /* 0x000000c0c4807223 */ /* 0x000fe200000100c5 */
[----:B-1----:R-:W-:-:S05]  /*431c0*/  IMAD.WIDE.U32 R172, R39, 0x10, R172 ;  /* 0x0000001027ac7825 */ /* 0x002fca00078e00ac */
[----:B------:R0:W-:Y:S01]  /*431d0*/  STG.E.128 desc[UR4][R172.64], R128 ;  /* 0x00000080ac007986 */ /* 0x0001e2000c101d04 */
[----:B------:R-:W-:-:S07]  /*431e0*/  IADD3 R39, R39, 0x20, RZ ;  /* 0x0000002027277810 */ /* 0x000fce0007ffe0ff */
.L_x_54857:
[----:B------:R-:W-:Y:S05]  /*431f0*/  BSYNC B1 ;  /* 0x0000000000017941 */ /* 0x000fea0003800000 */
.L_x_54856:
[----:B------:R-:W-:Y:S01]  /*43200*/  LOP3.LUT P1, RZ, R5, 0x100000, RZ, 0xc0, !PT ;  /* 0x0010000005ff7812 */ /* 0x000fe2000782c0ff */
[----:B------:R-:W-:-:S12]  /*43210*/  BSSY B1, `(.L_x_54858) ;  /* 0x000001e000017945 */ /* 0x000fd80003800000 */
[----:B------:R-:W-:Y:S05]  /*43220*/  @!P1 BRA `(.L_x_54859) ;  /* 0x0000000000709947 */ /* 0x000fea0003800000 */
[----:B01234-:R-:W2:Y:S01]  /*43230*/  LDL R129, [R1+0x20c] ;  /* 0x00020c0001817983 */ /* 0x01fea20000100800 */
[----:B------:R-:W0:Y:S03]  /*43240*/  LDC.64 R172, c[0x0][0x2b8] ;  /* 0x0000ae00ffac7b82 */ /* 0x000e260000000a00 */
[----:B------:R-:W3:Y:S04]  /*43250*/  LDL R128, [R1+0x210] ;  /* 0x0002100001807983 */ /* 0x000ee80000100800 */
[----:B------:R-:W4:Y:S04]  /*43260*/  LDL R197, [R1+0x204] ;  /* 0x0002040001c57983 */ /* 0x000f280000100800 */
[----:B------:R-:W4:Y:S01]  /*43270*/  LDL R196, [R1+0x208] ;  /* 0x0002080001c47983 */ /* 0x000f220000100800 */
        /* <DEDUP_REMOVED lines=9> */
[----:B0-----:R-:W-:-:S04]  /*43310*/  IMAD.WIDE.U32 R172, R39, 0x10, R172 ;  /* 0x0000001027ac7825 */ /* 0x001fc800078e00ac */
[----:B------:R-:W-:Y:S01]  /*43320*/  FFMA.FTZ R131, R246, R195, R134 ;  /* 0x000000c3f6837223 */ /* 0x000fe20000010086 */
[----:B--2---:R-:W-:Y:S01]  /*43330*/  FFMA.FTZ R130, R247, R194, R129 ;  /* 0x000000c2f7827223 */ /* 0x004fe20000010081 */
[----:B------:R-:W-:Y:S01]  /*43340*/  FFMA.FTZ R129, R248, R193, R136 ;  /* 0x000000c1f8817223 */ /* 0x000fe20000010088 */
[----:B---3--:R-:W-:-:S05]  /*43350*/  FFMA.FTZ R128, R249, R192, R128 ;  /* 0x000000c0f9807223 */ /* 0x008fca0000010080 */
[----:B------:R0:W-:Y:S02]  /*43360*/  STG.E.128 desc[UR4][R172.64], R128 ;  /* 0x00000080ac007986 */ /* 0x0001e4000c101d04 */
[----:B0-----:R-:W0:Y:S01]  /*43370*/  LDC.64 R172, c[0x0][0x2c0] ;  /* 0x0000b000ffac7b82 */ /* 0x001e220000000a00 */
[----:B------:R-:W-:Y:S01]  /*43380*/  FFMA.FTZ R131, R242, R195, R133 ;  /* 0x000000c3f2837223 */ /* 0x000fe20000010085 */
[----:B----4-:R-:W-:Y:S01]  /*43390*/  FFMA.FTZ R130, R243, R194, R197 ;  /* 0x000000c2f3827223 */ /* 0x010fe200000100c5 */
[----:B------:R-:W-:Y:S01]  /*433a0*/  FFMA.FTZ R129, R244, R193, R135 ;  /* 0x000000c1f4817223 */ /* 0x000fe20000010087 */
[----:B------:R-:W-:Y:S01]  /*433b0*/  FFMA.FTZ R128, R245, R192, R196 ;  /* 0x000000c0f5807223 */ /* 0x000fe200000100c4 */
[----:B0-----:R-:W-:-:S04]  /*433c0*/  IMAD.WIDE.U32 R172, R39, 0x10, R172 ;  /* 0x0000001027ac7825 */ /* 0x001fc800078e00ac */
[----:B------:R-:W-:Y:S01]  /*433d0*/  VIADD R39, R39, 0x20 ;  /* 0x0000002027277836 */ /* 0x000fe20000000000 */
[----:B------:R0:W-:Y:S06]  /*433e0*/  STG.E.128 desc[UR4][R172.64], R128 ;  /* 0x00000080ac007986 */ /* 0x0001ec000c101d04 */
.L_x_54859:
[----:B------:R-:W-:Y:S05]  /*433f0*/  BSYNC B1 ;  /* 0x0000000000017941 */ /* 0x000fea0003800000 */
.L_x_54858:
        /* <DEDUP_REMOVED lines=28> */
[C---:B0-----:R-:W-:Y:S01]  /*435c0*/  IMAD.WIDE.U32 R172, R39.reuse, 0x10, R172 ;  /* 0x0000001027ac7825 */ /* 0x041fe200078e00ac */
[----:B------:R-:W-:-:S04]  /*435d0*/  IADD3 R39, R39, 0x20, RZ ;  /* 0x0000002027277810 */ /* 0x000fc80007ffe0ff */
[----:B------:R0:W-:Y:S03]  /*435e0*/  STG.E.128 desc[UR4][R172.64], R128 ;  /* 0x00000080ac007986 */ /* 0x0001e6000c101d04 */
.L_x_54861:
[----:B------:R-:W-:Y:S05]  /*435f0*/  BSYNC B1 ;  /* 0x0000000000017941 */ /* 0x000fea0003800000 */
.L_x_54860:
        /* <DEDUP_REMOVED lines=31> */
.L_x_54863:
[----:B------:R-:W-:Y:S05]  /*437f0*/  BSYNC B1 ;  /* 0x0000000000017941 */ /* 0x000fea0003800000 */
.L_x_54862:
        /* <DEDUP_REMOVED lines=31> */
.L_x_54865:
[----:B------:R-:W-:Y:S05]  /*439f0*/  BSYNC B1 ;  /* 0x0000000000017941 */ /* 0x000fea0003800000 */
.L_x_54864:
        /* <DEDUP_REMOVED lines=31> */
.L_x_54867:
[----:B------:R-:W-:Y:S05]  /*43bf0*/  BSYNC B1 ;  /* 0x0000000000017941 */ /* 0x000fea0003800000 */
.L_x_54866:
        /* <DEDUP_REMOVED lines=26> */
[----:B0-----:R-:W-:-:S04]  /*43da0*/  IMAD.WIDE.U32 R38, R39, 0x10, R128 ;  /* 0x0000001027267825 */ /* 0x001fc800078e0080 */
[----:B------:R-:W-:Y:S01]  /*43db0*/  FFMA.FTZ R129, R204, R32, R28 ;  /* 0x00000020cc817223 */ /* 0x000fe2000001001c */
[----:B------:R-:W-:-:S05]  /*43dc0*/  FFMA.FTZ R128, R205, R192, R195 ;  /* 0x000000c0cd807223 */ /* 0x000fca00000100c3 */
[----:B------:R0:W-:Y:S02]  /*43dd0*/  STG.E.128 desc[UR4][R38.64], R128 ;  /* 0x0000008026007986 */ /* 0x0001e4000c101d04 */
.L_x_54869:
[----:B------:R-:W-:Y:S05]  /*43de0*/  BSYNC B1 ;  /* 0x0000000000017941 */ /* 0x000fea0003800000 */
.L_x_54868:
[----:B0-----:R-:W0:Y:S02]  /*43df0*/  LDC.64 R38, c[0x0][0x210] ;  /* 0x00008400ff267b82 */ /* 0x001e240000000a00 */
[----:B0-----:R-:W-:-:S04]  /*43e00*/  LEA R6, R38, R6, 0x2 ;  /* 0x0000000626067211 */ /* 0x001fc800078e10ff */
[----:B------:R-:W-:-:S13]  /*43e10*/  ISETP.GE.AND P0, PT, R6, R39, PT ;  /* 0x000000270600720c */ /* 0x000fda0003f06270 */
[----:B------:R-:W-:Y:S05]  /*43e20*/  @!P0 BRA `(.L_x_54870) ;  /* 0xfffffc1c007c8947 */ /* 0x000fea000383ffff */
[----:B------:R-:W-:Y:S05]  /*43e30*/  BSYNC B0 ;  /* 0x0000000000007941 */ /* 0x000fea0003800000 */
.L_x_53489:
[----:B------:R-:W-:Y:S05]  /*43e40*/  EXIT ;  /* 0x000000000000794d */ /* 0x000fea0003800000 */
.L_x_54829:
[----:B0-2---:R-:W-:Y:S01]  /*43e50*/  HFMA2.MMA R130, -RZ, RZ, 0, 5.9604644775390625e-08 ;  /* 0x00000001ff827435 */ /* 0x005fe200000001ff */
[----:B------:R-:W-:Y:S01]  /*43e60*/  BSSY B1, `(.L_x_54871) ;  /* 0x0000007000017945 */ /* 0x000fe20003800000 */
[----:B------:R-:W-:Y:S01]  /*43e70*/  IMAD.MOV.U32 R173, RZ, RZ, R32 ;  /* 0x000000ffffad7224 */ /* 0x000fe200078e0020 */
[----:B------:R-:W-:Y:S01]  /*43e80*/  MOV R128, 0xffffffff ;  /* 0xffffffff00807802 */ /* 0x000fe20000000f00 */
[----:B------:R-:W-:-:S07]  /*43e90*/  IMAD.MOV.U32 R129, RZ, RZ, 0x1f ;  /* 0x0000001fff817424 */ /* 0x000fce00078e00ff */
[----:B-----5:R-:W-:Y:S05]  /*43ea0*/  WARPSYNC.COLLECTIVE R128, `(.L_x_54872) ;  /* 0x0000000080087348 */ /* 0x020fea0003c00000 */
[----:B------:R0:W1:Y:S02]  /*43eb0*/  SHFL.BFLY P6, R128, R173, R130, R129 ;  /* 0x0c000082ad807389 */ /* 0x00006400000c0081 */
[----:B01---5:R-:W-:Y:S01]  /*43ec0*/  ENDCOLLECTIVE ;  /* 0x000000000000791b */ /* 0x023fe20003800000 */
.L_x_54872:
[----:B------:R-:W-:Y:S05]  /*43ed0*/  BSYNC B1 ;  /* 0x0000000000017941 */ /* 0x000fea0003800000 */
.L_x_54871:
        /* <DEDUP_REMOVED lines=10> */
.L_x_54873:
[----:B------:R-:W-:Y:S02]  /*43f80*/  LOP3.LUT P3, RZ, R5, 0x800, RZ, 0xc0, !PT ;  /* 0x0000080005ff7812 */ /* 0x000fe4000786c0ff */
[----:B------:R-:W-:-:S04]  /*43f90*/  LOP3.LUT R37, R37, 0xfffffff7, RZ, 0xc0, !PT ;  /* 0xfffffff725257812 */ /* 0x000fc800078ec0ff */
[----:B------:R-:W-:Y:S02]  /*43fa0*/  @P4 LOP3.LUT R37, R37, 0x8, RZ, 0xfc, !PT ;  /* 0x0000000825254812 */ /* 0x000fe400078efcff */
[----:B------:R-:W-:Y:S02]  /*43fb0*/  LOP3.LUT P4, RZ, R5, 0x4000, RZ, 0xc0, !PT ;  /* 0x0000400005ff7812 */ /* 0x000fe4000788c0ff */
[----:B------:R-:W-:Y:S01]  /*43fc0*/  LOP3.LUT R37, R37, 0xfffffffb, RZ, 0xc0, !PT ;  /* 0xfffffffb25257812 */ /* 0x000fe200078ec0ff */
[----:B------:R-:W-:-:S03]  /*43fd0*/  HFMA2.MMA R130, -RZ, RZ, 0, 2.384185791015625e-07 ;  /* 0x00000004ff827435 */ /* 0x000fc600000001ff */
[----:B------:R-:W-:Y:S02]  /*43fe0*/  @P5 LOP3.LUT R37, R37, 0x4, RZ, 0xfc, !PT ;  /* 0x0000000425255812 */ /* 0x000fe400078efcff */
[----:B------:R-:W-:Y:S01]  /*43ff0*/  LOP3.LUT P5, RZ, R5, 0x2000, RZ, 0xc0, !PT ;  /* 0x0000200005ff7812 */ /* 0x000fe200078ac0ff */
[----:B------:R-:W-:Y:S01]  /*44000*/  FADD.FTZ R32, R32, R128 ;  /* 0x0000008020207221 */ /* 0x000fe20000010000 */
[----:B------:R-:W-:-:S03]  /*44010*/  IMAD.MOV.U32 R128, RZ, RZ, -0x1 ;  /* 0xffffffffff807424 */ /* 0x000fc600078e00ff */
[----:B------:R-:W-:-:S08]  /*44020*/  IMAD.MOV.U32 R173, RZ, RZ, R32 ;  /* 0x000000ffffad7224 */ /* 0x000fd000078e0020 */
[----:B------:R-:W-:Y:S05]  /*44030*/  WARPSYNC.COLLECTIVE R128, `(.L_x_54874) ;  /* 0x0000000080087348 */ /* 0x000fea0003c00000 */
[----:B------:R0:W1:Y:S02]  /*44040*/  SHFL.BFLY P6, R128, R173, R130, R129 ;  /* 0x0c000082ad807389 */ /* 0x00006400000c0081 */
[----:B01----:R-:W-:Y:S01]  /*44050*/  ENDCOLLECTIVE ;  /* 0x000000000000791b */ /* 0x003fe20003800000 */
.L_x_54874:
[----:B------:R-:W-:Y:S02]  /*44060*/  IMAD.MOV.U32 R130, RZ, RZ, 0x8 ;  /* 0x00000008ff827424 */ /* 0x000fe400078e00ff */
[----:B------:R-:W-:Y:S01]  /*44070*/  FADD.FTZ R32, R32, R128 ;  /* 0x0000008020207221 */ /* 0x000fe20000010000 */
[----:B------:R-:W-:-:S04]  /*44080*/  MOV R128, 0xffffffff ;  /* 0xffffffff00807802 */ /* 0x000fc80000000f00 */
[----:B------:R-:W-:-:S07]  /*44090*/  MOV R173, R32 ;  /* 0x0000002000ad7202 */ /* 0x000fce0000000f00 */
[----:B------:R-:W-:Y:S05]  /*440a0*/  WARPSYNC.COLLECTIVE R128, `(.L_x_54875) ;  /* 0x0000000080087348 */ /* 0x000fea0003c00000 */
[----:B------:R0:W1:Y:S02]  /*440b0*/  SHFL.BFLY P6, R128, R173, R130, R129 ;  /* 0x0c000082ad807389 */ /* 0x00006400000c0081 */
[----:B01----:R-:W-:Y:S01]  /*440c0*/  ENDCOLLECTIVE ;  /* 0x000000000000791b */ /* 0x003fe20003800000 */
.L_x_54875:
        /* <DEDUP_REMOVED lines=9> */
.L_x_54876:
        /* <DEDUP_REMOVED lines=185> */
.L_x_54877:
[----:B------:R-:W-:Y:S01]  /*44cf0*/  HFMA2.MMA R130, -RZ, RZ, 0, 1.1920928955078125e-07 ;  /* 0x00000002ff827435 */ /* 0x000fe200000001ff */
[----:B------:R-:W-:Y:S01]  /*44d00*/  FADD.FTZ R131, R131, R128 ;  /* 0x0000008083837221 */ /* 0x000fe20000010000 */
[----:B------:R-:W-:-:S03]  /*44d10*/  IMAD.MOV.U32 R128, RZ, RZ, -0x1 ;  /* 0xffffffffff807424 */ /* 0x000fc600078e00ff */
[----:B------:R-:W-:-:S07]  /*44d20*/  IMAD.MOV.U32 R173, RZ, RZ, R131 ;  /* 0x000000ffffad7224 */ /* 0x000fce00078e0083 */
[----:B------:R-:W-:Y:S05]  /*44d30*/  WARPSYNC.COLLECTIVE R128, `(.L_x_54878) ;  /* 0x0000000080087348 */ /* 0x000fea0003c00000 */
[----:B------:R0:W1:Y:S02]  /*44d40*/  SHFL.BFLY P6, R128, R173, R130, R129 ;  /* 0x0c000082ad807389 */ /* 0x00006400000c0081 */
[----:B01----:R-:W-:Y:S01]  /*44d50*/  ENDCOLLECTIVE ;  /* 0x000000000000791b */ /* 0x003fe20003800000 */
.L_x_54878:
[----:B------:R-:W-:Y:S02]  /*44d60*/  IMAD.MOV.U32 R130, RZ, RZ, 0x4 ;  /* 0x00000004ff827424 */ /* 0x000fe400078e00ff */
[----:B------:R-:W-:Y:S01]  /*44d70*/  FADD.FTZ R131, R131, R128 ;  /* 0x0000008083837221 */ /* 0x000fe20000010000 */
[----:B------:R-:W-:-:S04]  /*44d80*/  MOV R128, 0xffffffff ;  /* 0xffffffff00807802 */ /* 0x000fc80000000f00 */
[----:B------:R-:W-:-:S07]  /*44d90*/  MOV R173, R131 ;  /* 0x0000008300ad7202 */ /* 0x000fce0000000f00 */
[----:B------:R-:W-:Y:S05]  /*44da0*/  WARPSYNC.COLLECTIVE R128, `(.L_x_54879) ;  /* 0x0000000080087348 */ /* 0x000fea0003c00000 */
[----:B------:R0:W1:Y:S02]  /*44db0*/  SHFL.BFLY P6, R128, R173, R130, R129 ;  /* 0x0c000082ad807389 */ /* 0x00006400000c0081 */
[----:B01----:R-:W-:Y:S01]  /*44dc0*/  ENDCOLLECTIVE ;  /* 0x000000000000791b */ /* 0x003fe20003800000 */
.L_x_54879:
[----:B------:R-:W-:Y:S01]  /*44dd0*/  HFMA2.MMA R130, -RZ, RZ, 0, 4.76837158203125e-07 ;  /* 0x00000008ff827435 */ /* 0x000fe200000001ff */
[----:B------:R-:W-:Y:S01]  /*44de0*/  FADD.FTZ R131, R131, R128 ;  /* 0x0000008083837221 */ /* 0x000fe20000010000 */
[----:B------:R-:W-:-:S03]  /*44df0*/  IMAD.MOV.U32 R128, RZ, RZ, -0x1 ;  /* 0xffffffffff807424 */ /* 0x000fc600078e00ff */
[----:B------:R-:W-:-:S07]  /*44e00*/  IMAD.MOV.U32 R173, RZ, RZ, R131 ;  /* 0x000000ffffad7224 */ /* 0x000fce00078e0083 */
[----:B------:R-:W-:Y:S05]  /*44e10*/  WARPSYNC.COLLECTIVE R128, `(.L_x_54880) ;  /* 0x0000000080087348 */ /* 0x000fea0003c00000 */
[----:B------:R0:W1:Y:S02]  /*44e20*/  SHFL.BFLY P6, R128, R173, R130, R129 ;  /* 0x0c000082ad807389 */ /* 0x00006400000c0081 */
[----:B01----:R-:W-:Y:S01]  /*44e30*/  ENDCOLLECTIVE ;  /* 0x000000000000791b */ /* 0x003fe20003800000 */
.L_x_54880:
[----:B------:R-:W-:Y:S02]  /*44e40*/  IMAD.MOV.U32 R130, RZ, RZ, 0x10 ;  /* 0x00000010ff827424 */ /* 0x000fe400078e00ff */
[----:B------:R-:W-:Y:S01]  /*44e50*/  FADD.FTZ R131, R131, R128 ;  /* 0x0000008083837221 */ /* 0x000fe20000010000 */
[----:B------:R-:W-:-:S04]  /*44e60*/  MOV R128, 0xffffffff ;  /* 0xffffffff00807802 */ /* 0x000fc80000000f00 */
[----:B------:R-:W-:-:S07]  /*44e70*/  MOV R173, R131 ;  /* 0x0000008300ad7202 */ /* 0x000fce0000000f00 */
[----:B------:R-:W-:Y:S05]  /*44e80*/  WARPSYNC.COLLECTIVE R128, `(.L_x_54881) ;  /* 0x0000000080087348 */ /* 0x000fea0003c00000 */
[----:B------:R0:W1:Y:S02]  /*44e90*/  SHFL.BFLY P6, R128, R173, R130, R129 ;  /* 0x0c000082ad807389 */ /* 0x00006400000c0081 */
[----:B01----:R-:W-:Y:S01]  /*44ea0*/  ENDCOLLECTIVE ;  /* 0x000000000000791b */ /* 0x003fe20003800000 */
.L_x_54881:
[----:B------:R-:W-:Y:S05]  /*44eb0*/  BRA `(.L_x_54882) ;  /* 0xffffffbc00087947 */ /* 0x000fea000383ffff */
.L_x_54883:
        /* <DEDUP_REMOVED lines=12> */
.L_x_66102:


//--------------------- .text._ZN10layer_norm31ln_parallel_residual_fwd_kernelINS_13Kernel_traitsI6__halfffffjLj2560ELj1ELj4ELj1ELj16ENS_18Kernel_traits_baseILj2560ES2_ffffjLj128EEEEELb1ELb0ELb1EEEvNS_9FwdParamsE --------------------------
	.section	.text._ZN10layer_norm31ln_parallel_residual_fwd_kernelINS_13Kernel_traitsI6__halfffffjLj2560ELj1ELj4ELj1ELj16ENS_18Kernel_traits_baseILj2560ES2_ffffjLj128EEEEELb1ELb0ELb1EEEvNS_9FwdParamsE,"ax",@progbits
	.align	128
        .global         _ZN10layer_norm31ln_parallel_residual_fwd_kernelINS_13Kernel_traitsI6__halfffffjLj2560ELj1ELj4ELj1ELj16ENS_18Kernel_traits_baseILj2560ES2_ffffjLj128EEEEELb1ELb0ELb1EEEvNS_9FwdParamsE
        .type           _ZN10layer_norm31ln_parallel_residual_fwd_kernelINS_13Kernel_traitsI6__halfffffjLj2560ELj1ELj4ELj1ELj16ENS_18Kernel_traits_baseILj2560ES2_ffffjLj128EEEEELb1ELb0ELb1EEEvNS_9FwdParamsE,@function
        .size           _ZN10layer_norm31ln_parallel_residual_fwd_kernelINS_13Kernel_traitsI6__halfffffjLj2560ELj1ELj4ELj1ELj16ENS_18Kernel_traits_baseILj2560ES2_ffffjLj128EEEEELb1ELb0ELb1EEEvNS_9FwdParamsE,(.L_x_66103 - _ZN10layer_norm31ln_parallel_residual_fwd_kernelINS_13Kernel_traitsI6__halfffffjLj2560ELj1ELj4ELj1ELj16ENS_18Kernel_traits_baseILj2560ES2_ffffjLj128EEEEELb1ELb0ELb1EEEvNS_9FwdParamsE)
        .other          _ZN10layer_norm31ln_parallel_residual_fwd_kernelINS_13Kernel_traitsI6__halfffffjLj2560ELj1ELj4ELj1ELj16ENS_18Kernel_traits_baseILj2560ES2_ffffjLj128EEEEELb1ELb0ELb1EEEvNS_9FwdParamsE,@"STO_CUDA_ENTRY STV_DEFAULT"
_ZN10layer_norm31ln_parallel_residual_fwd_kernelINS_13Kernel_traitsI6__halfffffjLj2560ELj1ELj4ELj1ELj16ENS_18Kernel_traits_baseILj2560ES2_ffffjLj128EEEEELb1ELb0ELb1EEEvNS_9FwdParamsE:
.text._ZN10layer_norm31ln_parallel_residual_fwd_kernelINS_13Kernel_traitsI6__halfffffjLj2560ELj1ELj4ELj1ELj16ENS_18Kernel_traits_baseILj2560ES2_ffffjLj128EEEEELb1ELb0ELb1EEEvNS_9FwdParamsE:
        /* <DEDUP_REMOVED lines=16> */
[----:B-1----:R-:W-:-:S06]  /*0100*/  @P0 IMAD.MOV.U32 R4, RZ, RZ, R158 ;  /* 0x000000ffff040224 */ /* 0x002fcc00078e009e */
[----:B------:R-:W1:Y:S01]  /*0110*/  LDC.64 R176, c[0x0][0x260] ;  /* 0x00009800ffb07b82 */ /* 0x000e620000000a00 */
[----:B0-----:R-:W-:-:S06]  /*0120*/  @P0 IMAD.MOV.U32 R5, RZ, RZ, R159 ;  /* 0x000000ffff050224 */ /* 0x001fcc00078e009f */
[----:B------:R-:W3:Y:S01]  /*0130*/  @P0 LDG.E.64 R4, desc[UR4][R4.64] ;  /* 0x0000000404040981 */ /* 0x000ee2000c1e1b00 */
[----:B--2---:R-:W-:Y:S01]  /*0140*/  IMAD R135, R23, UR8, R138 ;  /* 0x0000000817877c24 */ /* 0x004fe2000f8e028a */
[----:B------:R-:W-:Y:S01]  /*0150*/  ULDC.64 UR8, c[0x0][0x2c8] ;  /* 0x0000b20000087ab9 */ /* 0x000fe20000000a00 */
[----:B------:R-:W-:-:S04]  /*0160*/  LOP3.LUT R139, R138, 0x1f, RZ, 0xc0, !PT ;  /* 0x0000001f8a8b7812 */ /* 0x000fc800078ec0ff */
[C---:B------:R-:W-:Y:S01]  /*0170*/  LOP3.LUT R0, R139.reuse, 0x20, RZ, 0xfc, !PT ;  /* 0x000000208b007812 */ /* 0x040fe200078efcff */
[----:B------:R-:W-:-:S03]  /*0180*/  IMAD.SHL.U32 R80, R139, 0x8, RZ ;  /* 0x000000088b507824 */ /* 0x000fc600078e00ff */
[----:B------:R-:W-:Y:S02]  /*0190*/  SHF.L.U32 R84, R0, 0x3, RZ ;  /* 0x0000000300547819 */ /* 0x000fe400000006ff */
[----:B------:R-:W-:Y:S02]  /*01a0*/  SHF.R.U32.HI R138, RZ, 0x5, R138 ;  /* 0x00000005ff8a7819 */ /* 0x000fe4000001168a */
[----:B------:R-:W-:-:S03]  /*01b0*/  LOP3.LUT R95, R139, 0x80, RZ, 0xfc, !PT ;  /* 0x000000808b5f7812 */ /* 0x000fc600078efcff */
[----:B------:R-:W-:Y:S01]  /*01c0*/  IMAD R138, R23, 0x4, R138 ;  /* 0x00000004178a7824 */ /* 0x000fe200078e028a */
[C---:B------:R-:W-:Y:S02]  /*01d0*/  LOP3.LUT R99, R139.reuse, 0xa0, RZ, 0xfc, !PT ;  /* 0x000000a08b637812 */ /* 0x040fe400078efcff */
[----:B------:R-:W-:Y:S01]  /*01e0*/  LOP3.LUT R103, R139, 0xc0, RZ, 0xfc, !PT ;  /* 0x000000c08b677812 */ /* 0x000fe200078efcff */
[----:B------:R-:W-:Y:S02]  /*01f0*/  IMAD.SHL.U32 R96, R95, 0x8, RZ ;  /* 0x000000085f607824 */ /* 0x000fe400078e00ff */
[----:B------:R-:W-:Y:S01]  /*0200*/  IMAD.SHL.U32 R100, R99, 0x8, RZ ;  /* 0x0000000863647824 */ /* 0x000fe200078e00ff */
[C---:B------:R-:W-:Y:S02]  /*0210*/  LOP3.LUT R122, R139.reuse, 0x160, RZ, 0xfc, !PT ;  /* 0x000001608b7a7812 */ /* 0x040fe400078efcff */
[C---:B------:R-:W-:Y:S02]  /*0220*/  LOP3.LUT R110, R139.reuse, 0x100, RZ, 0xfc, !PT ;  /* 0x000001008b6e7812 */ /* 0x040fe400078efcff */
[----:B------:R-:W-:-:S02]  /*0230*/  LOP3.LUT R106, R139, 0xe0, RZ, 0xfc, !PT ;  /* 0x000000e08b6a7812 */ /* 0x000fc400078efcff */
[C---:B------:R-:W-:Y:S02]  /*0240*/  LOP3.LUT R118, R139.reuse, 0x140, RZ, 0xfc, !PT ;  /* 0x000001408b767812 */ /* 0x040fe400078efcff */
[C---:B------:R-:W-:Y:S02]  /*0250*/  LOP3.LUT R114, R139.reuse, 0x120, RZ, 0xfc, !PT ;  /* 0x000001208b727812 */ /* 0x040fe400078efcff */
[----:B------:R-:W-:Y:S01]  /*0260*/  LOP3.LUT R146, R139, 0x1e0, RZ, 0xfc, !PT ;  /* 0x000001e08b927812 */ /* 0x000fe200078efcff */
[----:B------:R-:W-:Y:S01]  /*0270*/  IMAD.SHL.U32 R104, R103, 0x8, RZ ;  /* 0x0000000867687824 */ /* 0x000fe200078e00ff */
[C---:B------:R-:W-:Y:S02]  /*0280*/  LOP3.LUT R126, R139.reuse, 0x180, RZ, 0xfc, !PT ;  /* 0x000001808b7e7812 */ /* 0x040fe400078efcff */
[C---:B------:R-:W-:Y:S01]  /*0290*/  LOP3.LUT R130, R139.reuse, 0x1a0, RZ, 0xfc, !PT ;  /* 0x000001a08b827812 */ /* 0x040fe200078efcff */
[----:B------:R-:W-:Y:S01]  /*02a0*/  IMAD.SHL.U32 R108, R106, 0x8, RZ ;  /* 0x000000086a6c7824 */ /* 0x000fe200078e00ff */
[----:B------:R-:W-:-:S02]  /*02b0*/  LOP3.LUT R142, R139, 0x1c0, RZ, 0xfc, !PT ;  /* 0x000001c08b8e7812 */ /* 0x000fc400078efcff */
[C---:B------:R-:W-:Y:S02]  /*02c0*/  LOP3.LUT R154, R139.reuse, 0x220, RZ, 0xfc, !PT ;  /* 0x000002208b9a7812 */ /* 0x040fe400078efcff */
[C---:B------:R-:W-:Y:S01]  /*02d0*/  LOP3.LUT R160, R139.reuse, 0x240, RZ, 0xfc, !PT ;  /* 0x000002408ba07812 */ /* 0x040fe200078efcff */
[----:B------:R-:W-:Y:S01]  /*02e0*/  IMAD.SHL.U32 R112, R110, 0x8, RZ ;  /* 0x000000086e707824 */ /* 0x000fe200078e00ff */
[C---:B------:R-:W-:Y:S02]  /*02f0*/  LOP3.LUT R150, R139.reuse, 0x200, RZ, 0xfc, !PT ;  /* 0x000002008b967812 */ /* 0x040fe400078efcff */
[----:B------:R-:W-:Y:S02]  /*0300*/  LOP3.LUT R164, R139, 0x260, RZ, 0xfc, !PT ;  /* 0x000002608ba47812 */ /* 0x000fe400078efcff */
[----:B------:R-:W-:Y:S01]  /*0310*/  SHF.L.U32 R116, R114, 0x3, RZ ;  /* 0x0000000372747819 */ /* 0x000fe200000006ff */
[----:B------:R-:W-:Y:S02]  /*0320*/  IMAD.SHL.U32 R120, R118, 0x8, RZ ;  /* 0x0000000876787824 */ /* 0x000fe400078e00ff */
[----:B------:R-:W-:Y:S01]  /*0330*/  IMAD.SHL.U32 R124, R122, 0x8, RZ ;  /* 0x000000087a7c7824 */ /* 0x000fe200078e00ff */
[----:B------:R-:W-:Y:S01]  /*0340*/  SHF.L.U32 R54, R126, 0x3, RZ ;  /* 0x000000037e367819 */ /* 0x000fe200000006ff */
[----:B------:R-:W-:-:S02]  /*0350*/  IMAD.SHL.U32 R58, R130, 0x8, RZ ;  /* 0x00000008823a7824 */ /* 0x000fc400078e00ff */
[----:B------:R-:W-:Y:S02]  /*0360*/  IMAD.SHL.U32 R62, R142, 0x8, RZ ;  /* 0x000000088e3e7824 */ /* 0x000fe400078e00ff */
[----:B------:R-:W-:Y:S01]  /*0370*/  IMAD.SHL.U32 R74, R154, 0x8, RZ ;  /* 0x000000089a4a7824 */ /* 0x000fe200078e00ff */
[----:B------:R-:W-:Y:S01]  /*0380*/  SHF.L.U32 R66, R146, 0x3, RZ ;  /* 0x0000000392427819 */ /* 0x000fe200000006ff */
[----:B------:R-:W-:Y:S02]  /*0390*/  IMAD.SHL.U32 R70, R150, 0x8, RZ ;  /* 0x0000000896467824 */ /* 0x000fe400078e00ff */
[----:B------:R-:W-:Y:S01]  /*03a0*/  IMAD.SHL.U32 R172, R164, 0x8, RZ ;  /* 0x00000008a4ac7824 */ /* 0x000fe200078e00ff */
[----:B------:R-:W-:Y:S02]  /*03b0*/  SHF.L.U32 R170, R160, 0x3, RZ ;  /* 0x00000003a0aa7819 */ /* 0x000fe400000006ff */
[----:B----4-:R-:W-:Y:S02]  /*03c0*/  @P0 R2UR UR6, R2 ;  /* 0x00000000020602ca */ /* 0x010fe400000e0000 */
[----:B------:R-:W-:-:S02]  /*03d0*/  @P0 R2UR UR7, R3 ;  /* 0x00000000030702ca */ /* 0x000fc400000e0000 */
[----:B---3--:R-:W-:-:S04]  /*03e0*/  @P0 IADD3 R158, P1, R4, R7, RZ ;  /* 0x00000007049e0210 */ /* 0x008fc80007f3e0ff */
[----:B------:R-:W-:-:S04]  /*03f0*/  @P0 IADD3.X R159, RZ, R5, RZ, P1, !PT ;  /* 0x00000005ff9f0210 */ /* 0x000fc80000ffe4ff */
        /* <DEDUP_REMOVED lines=21> */
[----:B------:R-:W-:Y:S02]  /*0550*/  ISETP.NE.U32.AND P0, PT, RZ, UR8, PT ;  /* 0x00000008ff007c0c */ /* 0x000fe4000bf05070 */
[----:B------:R-:W-:Y:S01]  /*0560*/  IMAD.WIDE.U32 R8, R8, -0x326172a9, RZ ;  /* 0xcd9e8d5708087825 */ /* 0x000fe200078e00ff */
[----:B------:R-:W-:Y:S02]  /*0570*/  LOP3.LUT R10, R7, UR31, R2, 0x96, !PT ;  /* 0x0000001f070a7c12 */ /* 0x000fe4000f8e9602 */
[----:B------:R-:W-:Y:S02]  /*0580*/  ISETP.NE.AND.EX P0, PT, RZ, UR9, PT, P0 ;  /* 0x00000009ff007c0c */ /* 0x000fe4000bf05300 */
[----:B------:R-:W-:Y:S01]  /*0590*/  LOP3.LUT R2, R9, UR30, R4, 0x96, !PT ;  /* 0x0000001e09027c12 */ /* 0x000fe2000f8e9604 */
[----:B------:R-:W-:Y:S01]  /*05a0*/  UIADD3 UR32, UR6, 0x78dde6e4, URZ ;  /* 0x78dde6e406207890 */ /* 0x000fe2000fffe03f */
[----:B------:R-:W-:Y:S01]  /*05b0*/  IMAD.WIDE.U32 R10, R10, -0x326172a9, RZ ;  /* 0xcd9e8d570a0a7825 */ /* 0x000fe200078e00ff */
[----:B------:R-:W-:-:S03]  /*05c0*/  UIADD3 UR33, UR7, -0x126145ec, URZ ;  /* 0xed9eba1407217890 */ /* 0x000fc6000fffe03f */
[----:B------:R-:W-:Y:S01]  /*05d0*/  IMAD.WIDE.U32 R2, R2, -0x2daee0ad, RZ ;  /* 0xd2511f5302027825 */ /* 0x000fe200078e00ff */
[----:B------:R-:W-:-:S04]  /*05e0*/  LOP3.LUT R12, R11, UR32, R8, 0x96, !PT ;  /* 0x000000200b0c7c12 */ /* 0x000fc8000f8e9608 */
[----:B------:R-:W-:Y:S01]  /*05f0*/  LOP3.LUT R14, R3, UR33, R6, 0x96, !PT ;  /* 0x00000021030e7c12 */ /* 0x000fe2000f8e9606 */
[----:B------:R-:W-:Y:S01]  /*0600*/  UIADD3 UR34, UR6, 0x1715609d, URZ ;  /* 0x1715609d06227890 */ /* 0x000fe2000fffe03f */
[----:B------:R-:W-:Y:S01]  /*0610*/  ISETP.NE.U32.AND P1, PT, RZ, UR10, PT ;  /* 0x0000000aff007c0c */ /* 0x000fe2000bf25070 */
[----:B------:R-:W-:Y:S01]  /*0620*/  UIADD3 UR35, UR7, -0x56f99767, URZ ;  /* 0xa906689907237890 */ /* 0x000fe2000fffe03f */
[----:B------:R-:W-:Y:S01]  /*0630*/  @P0 LEA R16, P2, R139, UR8, 0x3 ;  /* 0x000000088b100c11 */ /* 0x000fe2000f8418ff */
[----:B------:R-:W-:Y:S01]  /*0640*/  IMAD.WIDE.U32 R12, R12, -0x2daee0ad, RZ ;  /* 0xd2511f530c0c7825 */ /* 0x000fe200078e00ff */
[----:B------:R-:W-:-:S03]  /*0650*/  ISETP.NE.AND.EX P1, PT, RZ, UR11, PT, P1 ;  /* 0x0000000bff007c0c */ /* 0x000fc6000bf25310 */
[----:B------:R-:W-:Y:S01]  /*0660*/  IMAD.WIDE.U32 R14, R14, -0x326172a9, RZ ;  /* 0xcd9e8d570e0e7825 */ /* 0x000fe200078e00ff */
[----:B------:R-:W-:-:S03]  /*0670*/  LOP3.LUT R78, R13, UR35, R2, 0x96, !PT ;  /* 0x000000230d4e7c12 */ /* 0x000fc6000f8e9602 */
[----:B------:R-:W-:Y:S01]  /*0680*/  @P0 IMAD.X R17, RZ, RZ, UR9, P2 ;  /* 0x00000009ff110e24 */ /* 0x000fe200090e06ff */
[----:B------:R-:W-:Y:S01]  /*0690*/  LOP3.LUT R3, R15, UR34, R10, 0x96, !PT ;  /* 0x000000220f037c12 */ /* 0x000fe2000f8e960a */
[----:B------:R-:W-:Y:S01]  /*06a0*/  UIADD3 UR36, UR6, -0x4ab325aa, URZ ;  /* 0xb54cda5606247890 */ /* 0x000fe2000fffe03f */
[----:B------:R-:W-:Y:S01]  /*06b0*/  @P0 LEA R20, P2, R0, UR8, 0x3 ;  /* 0x0000000800140c11 */ /* 0x000fe2000f8418ff */
[----:B------:R-:W-:Y:S01]  /*06c0*/  UIADD3 UR37, UR7, 0x646e171e, URZ ;  /* 0x646e171e07257890 */ /* 0x000fe2000fffe03f */
[----:B------:R0:W5:Y:S01]  /*06d0*/  @P0 LDG.E.64 R6, desc[UR4][R16.64] ;  /* 0x0000000410060981 */ /* 0x000162000c1e1b00 */
[----:B------:R-:W-:Y:S01]  /*06e0*/  IMAD.WIDE.U32 R78, R78, -0x326172a9, RZ ;  /* 0xcd9e8d574e4e7825 */ /* 0x000fe200078e00ff */
[----:B------:R-:W-:Y:S02]  /*06f0*/  LOP3.LUT R2, R139, 0x40, RZ, 0xfc, !PT ;  /* 0x000000408b027812 */ /* 0x000fe400078efcff */
[----:B------:R-:W-:Y:S01]  /*0700*/  @P1 IADD3 R4, P3, R80, UR10, RZ ;  /* 0x0000000a50041c10 */ /* 0x000fe2000ff7e0ff */
[----:B------:R-:W-:-:S02]  /*0710*/  @P0 IMAD.X R21, RZ, RZ, UR9, P2 ;  /* 0x00000009ff150e24 */ /* 0x000fc400090e06ff */
[----:B0-----:R-:W-:Y:S01]  /*0720*/  IMAD.WIDE.U32 R16, R3, -0x2daee0ad, RZ ;  /* 0xd2511f5303107825 */ /* 0x001fe200078e00ff */
[----:B------:R-:W-:Y:S02]  /*0730*/  LOP3.LUT R18, R79, UR36, R14, 0x96, !PT ;  /* 0x000000244f127c12 */ /* 0x000fe4000f8e960e */
[----:B------:R0:W5:Y:S01]  /*0740*/  @P0 LDG.E.64 R10, desc[UR4][R20.64] ;  /* 0x00000004140a0981 */ /* 0x000162000c1e1b00 */
[----:B------:R-:W-:Y:S02]  /*0750*/  @P0 LEA R14, P2, R2, UR8, 0x3 ;  /* 0x00000008020e0c11 */ /* 0x000fe4000f8418ff */
[----:B------:R-:W-:Y:S01]  /*0760*/  LOP3.LUT R13, R17, UR37, R12, 0x96, !PT ;  /* 0x00000025110d7c12 */ /* 0x000fe2000f8e960c */
[----:B------:R-:W-:Y:S01]  /*0770*/  UIADD3 UR39, UR7, 0x1fd5c5a3, URZ ;  /* 0x1fd5c5a307277890 */ /* 0x000fe2000fffe03f */
[----:B------:R-:W-:Y:S01]  /*0780*/  LOP3.LUT R3, R139, 0x60, RZ, 0xfc, !PT ;  /* 0x000000608b037812 */ /* 0x000fe200078efcff */
[----:B------:R-:W-:Y:S01]  /*0790*/  UIADD3 UR38, UR6, 0x5384540f, URZ ;  /* 0x5384540f06267890 */ /* 0x000fe2000fffe03f */
[----:B------:R-:W-:Y:S01]  /*07a0*/  @P1 IMAD.X R5, RZ, RZ, UR11, P3 ;  /* 0x0000000bff051e24 */ /* 0x000fe200098e06ff */
[----:B------:R-:W-:Y:S01]  /*07b0*/  @P1 IADD3 R8, P3, R84, UR10, RZ ;  /* 0x0000000a54081c10 */ /* 0x000fe2000ff7e0ff */
[----:B------:R-:W-:-:S04]  /*07c0*/  IMAD.WIDE.U32 R18, R18, -0x2daee0ad, RZ ;  /* 0xd2511f5312127825 */ /* 0x000fc800078e00ff */
[----:B0-----:R-:W-:-:S04]  /*07d0*/  IMAD.WIDE.U32 R20, R13, -0x326172a9, RZ ;  /* 0xcd9e8d570d147825 */ /* 0x001fc800078e00ff */
[----:B------:R-:W-:Y:S02]  /*07e0*/  IMAD.SHL.U32 R88, R2, 0x8, RZ ;  /* 0x0000000802587824 */ /* 0x000fe400078e00ff */
[----:B------:R-:W-:Y:S01]  /*07f0*/  @P0 IMAD.X R15, RZ, RZ, UR9, P2 ;  /* 0x00000009ff0f0e24 */ /* 0x000fe200090e06ff */
[C---:B------:R-:W-:Y:S01]  /*0800*/  @P0 LEA R22, P2, R3.reuse, UR8, 0x3 ;  /* 0x0000000803160c11 */ /* 0x040fe2000f8418ff */
[----:B------:R-:W-:Y:S01]  /*0810*/  IMAD.SHL.U32 R92, R3, 0x8, RZ ;  /* 0x00000008035c7824 */ /* 0x000fe200078e00ff */
[----:B------:R-:W-:Y:S01]  /*0820*/  @P1 IADD3.X R9, RZ, UR11, RZ, P3, !PT ;  /* 0x0000000bff091c10 */ /* 0x000fe20009ffe4ff */
[----:B------:R-:W-:Y:S01]  /*0830*/  UIADD3 UR40, UR6, -0xe443238, URZ ;  /* 0xf1bbcdc806287890 */ /* 0x000fe2000fffe03f */
[----:B------:R-:W-:Y:S01]  /*0840*/  LOP3.LUT R42, R19, UR39, R16, 0x96, !PT ;  /* 0x00000027132a7c12 */ /* 0x000fe2000f8e9610 */
[----:B------:R-:W-:Y:S01]  /*0850*/  UIADD3 UR41, UR7, -0x24c28bd8, URZ ;  /* 0xdb3d742807297890 */ /* 0x000fe2000fffe03f */
[----:B------:R-:W-:Y:S01]  /*0860*/  LOP3.LUT R78, R21, UR38, R78, 0x96, !PT ;  /* 0x00000026154e7c12 */ /* 0x000fe2000f8e964e */
[----:B------:R-:W5:Y:S01]  /*0870*/  @P1 LDG.E.64 R4, desc[UR4][R4.64] ;  /* 0x0000000404041981 */ /* 0x000f62000c1e1b00 */
[----:B------:R-:W-:-:S02]  /*0880*/  @P1 IADD3 R12, P3, R88, UR10, RZ ;  /* 0x0000000a580c1c10 */ /* 0x000fc4000ff7e0ff */
[----:B------:R-:W-:Y:S01]  /*0890*/  @P0 IADD3.X R23, RZ, UR9, RZ, P2, !PT ;  /* 0x00000009ff170c10 */ /* 0x000fe200097fe4ff */
[----:B------:R-:W5:Y:S01]  /*08a0*/  @P1 LDG.E.64 R8, desc[UR4][R8.64] ;  /* 0x0000000408081981 */ /* 0x000f62000c1e1b00 */
[----:B------:R-:W-:Y:S01]  /*08b0*/  @P0 LEA R24, P2, R95, UR8, 0x3 ;  /* 0x000000085f180c11 */ /* 0x000fe2000f8418ff */
[----:B------:R-:W-:Y:S01]  /*08c0*/  IMAD.HI.U32 R19, R42, -0x326172a9, RZ ;  /* 0xcd9e8d572a137827 */ /* 0x000fe200078e00ff */
[----:B------:R-:W-:Y:S01]  /*08d0*/  @P1 IADD3.X R13, RZ, UR11, RZ, P3, !PT ;  /* 0x0000000bff0d1c10 */ /* 0x000fe20009ffe4ff */
[----:B------:R-:W5:Y:S01]  /*08e0*/  @P0 LDG.E.64 R14, desc[UR4][R14.64] ;  /* 0x000000040e0e0981 */ /* 0x000f62000c1e1b00 */
[----:B------:R-:W-:Y:S01]  /*08f0*/  @P1 IADD3 R16, P3, R92, UR10, RZ ;  /* 0x0000000a5c101c10 */ /* 0x000fe2000ff7e0ff */
[----:B------:R-:W-:Y:S01]  /*0900*/  IMAD.HI.U32 R17, R78, -0x2daee0ad, RZ ;  /* 0xd2511f534e117827 */ /* 0x000fe200078e00ff */
[----:B------:R-:W-:Y:S02]  /*0910*/  @P0 IADD3.X R25, RZ, UR9, RZ, P2, !PT ;  /* 0x00000009ff190c10 */ /* 0x000fe400097fe4ff */
[----:B------:R-:W-:Y:S01]  /*0920*/  @P0 LEA R30, P2, R103, UR8, 0x3 ;  /* 0x00000008671e0c11 */ /* 0x000fe2000f8418ff */
[----:B------:R-:W5:Y:S01]  /*0930*/  @P1 LDG.E.64 R12, desc[UR4][R12.64] ;  /* 0x000000040c0c1981 */ /* 0x000f62000c1e1b00 */
[----:B------:R-:W-:-:S02]  /*0940*/  LOP3.LUT R132, R19, UR40, R20, 0x96, !PT ;  /* 0x0000002813847c12 */ /* 0x000fc4000f8e9614 */
[----:B------:R-:W-:Y:S01]  /*0950*/  LOP3.LUT R134, R17, UR41, R18, 0x96, !PT ;  /* 0x0000002911867c12 */ /* 0x000fe2000f8e9612 */
[----:B------:R-:W-:Y:S01]  /*0960*/  @P1 IMAD.X R17, RZ, RZ, UR11, P3 ;  /* 0x0000000bff111e24 */ /* 0x000fe200098e06ff */
[----:B------:R-:W5:Y:S01]  /*0970*/  @P0 LDG.E.64 R18, desc[UR4][R22.64] ;  /* 0x0000000416120981 */ /* 0x000f62000c1e1b00 */
[----:B------:R-:W-:Y:S01]  /*0980*/  @P1 IADD3 R20, P3, R96, UR10, RZ ;  /* 0x0000000a60141c10 */ /* 0x000fe2000ff7e0ff */
[----:B------:R-:W-:Y:S01]  /*0990*/  @P0 IMAD.X R31, RZ, RZ, UR9, P2 ;  /* 0x00000009ff1f0e24 */ /* 0x000fe200090e06ff */
[----:B------:R-:W-:Y:S02]  /*09a0*/  @P0 LEA R48, P2, R122, UR8, 0x3 ;  /* 0x000000087a300c11 */ /* 0x000fe4000f8418ff */
[----:B------:R-:W-:Y:S01]  /*09b0*/  @P0 LEA R26, P5, R99, UR8, 0x3 ;  /* 0x00000008631a0c11 */ /* 0x000fe2000f8a18ff */
[----:B------:R-:W5:Y:S04]  /*09c0*/  @P1 LDG.E.64 R16, desc[UR4][R16.64] ;  /* 0x0000000410101981 */ /* 0x000f68000c1e1b00 */
[----:B------:R0:W5:Y:S01]  /*09d0*/  @P0 LDG.E.64 R22, desc[UR4][R24.64] ;  /* 0x0000000418160981 */ /* 0x000162000c1e1b00 */
[----:B------:R-:W-:Y:S01]  /*09e0*/  @P1 IMAD.X R21, RZ, RZ, UR11, P3 ;  /* 0x0000000bff151e24 */ /* 0x000fe200098e06ff */
[----:B------:R-:W-:Y:S01]  /*09f0*/  @P0 LEA R38, P4, R110, UR8, 0x3 ;  /* 0x000000086e260c11 */ /* 0x000fe2000f8818ff */
[----:B------:R-:W-:Y:S01]  /*0a00*/  @P0 IMAD.X R49, RZ, RZ, UR9, P2 ;  /* 0x00000009ff310e24 */ /* 0x000fe200090e06ff */
[----:B------:R-:W-:Y:S01]  /*0a10*/  @P0 LEA R34, P3, R106, UR8, 0x3 ;  /* 0x000000086a220c11 */ /* 0x000fe2000f8618ff */
[----:B------:R-:W5:Y:S01]  /*0a20*/  @P0 LDG.E.64 R30, desc[UR4][R30.64] ;  /* 0x000000041e1e0981 */ /* 0x000f62000c1e1b00 */
[----:B0-----:R-:W-:-:S02]  /*0a30*/  @P1 IADD3 R24, P6, R100, UR10, RZ ;  /* 0x0000000a64181c10 */ /* 0x001fc4000ffde0ff */
[----:B------:R-:W-:Y:S01]  /*0a40*/  @P0 IADD3.X R27, RZ, UR9, RZ, P5, !PT ;  /* 0x00000009ff1b0c10 */ /* 0x000fe2000affe4ff */
[----:B------:R-:W-:Y:S01]  /*0a50*/  @P0 IMAD.X R39, RZ, RZ, UR9, P4 ;  /* 0x00000009ff270e24 */ /* 0x000fe2000a0e06ff */
[----:B------:R-:W-:Y:S01]  /*0a60*/  @P0 LEA R64, P2, R146, UR8, 0x3 ;  /* 0x0000000892400c11 */ /* 0x000fe2000f8418ff */
[----:B------:R-:W-:Y:S01]  /*0a70*/  @P1 IMAD.X R25, RZ, RZ, UR11, P6 ;  /* 0x0000000bff191e24 */ /* 0x000fe2000b0e06ff */
[----:B------:R-:W-:Y:S01]  /*0a80*/  @P0 LEA R44, P6, R118, UR8, 0x3 ;  /* 0x00000008762c0c11 */ /* 0x000fe2000f8c18ff */
[----:B------:R-:W5:Y:S01]  /*0a90*/  @P1 LDG.E.64 R20, desc[UR4][R20.64] ;  /* 0x0000000414141981 */ /* 0x000f62000c1e1b00 */
[----:B------:R-:W-:Y:S02]  /*0aa0*/  @P0 LEA R174, P5, R114, UR8, 0x3 ;  /* 0x0000000872ae0c11 */ /* 0x000fe4000f8a18ff */
[----:B------:R-:W-:Y:S01]  /*0ab0*/  @P0 IADD3.X R35, RZ, UR9, RZ, P3, !PT ;  /* 0x00000009ff230c10 */ /* 0x000fe20009ffe4ff */
[----:B------:R-:W-:Y:S01]  /*0ac0*/  @P0 IMAD.X R45, RZ, RZ, UR9, P6 ;  /* 0x00000009ff2d0e24 */ /* 0x000fe2000b0e06ff */
[----:B------:R-:W-:Y:S01]  /*0ad0*/  @P0 LEA R52, P3, R126, UR8, 0x3 ;  /* 0x000000087e340c11 */ /* 0x000fe2000f8618ff */
[----:B------:R-:W5:Y:S01]  /*0ae0*/  @P0 LDG.E.64 R26, desc[UR4][R26.64] ;  /* 0x000000041a1a0981 */ /* 0x000f62000c1e1b00 */
[----:B------:R-:W-:Y:S01]  /*0af0*/  @P0 LEA R56, P4, R130, UR8, 0x3 ;  /* 0x0000000882380c11 */ /* 0x000fe2000f8818ff */
[----:B------:R-:W-:Y:S01]  /*0b00*/  @P0 IMAD.X R65, RZ, RZ, UR9, P2 ;  /* 0x00000009ff410e24 */ /* 0x000fe200090e06ff */
[----:B------:R-:W-:Y:S01]  /*0b10*/  @P0 IADD3.X R175, RZ, UR9, RZ, P5, !PT ;  /* 0x00000009ffaf0c10 */ /* 0x000fe2000affe4ff */
[----:B------:R-:W5:Y:S01]  /*0b20*/  @P1 LDG.E.64 R24, desc[UR4][R24.64] ;  /* 0x0000000418181981 */ /* 0x000f62000c1e1b00 */
[----:B------:R-:W-:-:S02]  /*0b30*/  @P1 IADD3 R28, P6, R104, UR10, RZ ;  /* 0x0000000a681c1c10 */ /* 0x000fc4000ffde0ff */
[----:B------:R-:W-:Y:S01]  /*0b40*/  @P0 LEA R60, P5, R142, UR8, 0x3 ;  /* 0x000000088e3c0c11 */ /* 0x000fe2000f8a18ff */
[----:B------:R-:W-:Y:S01]  /*0b50*/  @P0 IMAD.X R53, RZ, RZ, UR9, P3 ;  /* 0x00000009ff350e24 */ /* 0x000fe200098e06ff */
[----:B------:R-:W-:Y:S01]  /*0b60*/  @P1 IADD3 R32, P2, R108, UR10, RZ ;  /* 0x0000000a6c201c10 */ /* 0x000fe2000ff5e0ff */
[----:B------:R-:W-:Y:S01]  /*0b70*/  @P0 IMAD.X R57, RZ, RZ, UR9, P4 ;  /* 0x00000009ff390e24 */ /* 0x000fe2000a0e06ff */
[----:B------:R-:W-:Y:S01]  /*0b80*/  @P1 IADD3.X R29, RZ, UR11, RZ, P6, !PT ;  /* 0x0000000bff1d1c10 */ /* 0x000fe2000b7fe4ff */
[----:B------:R-:W5:Y:S01]  /*0b90*/  @P0 LDG.E.64 R34, desc[UR4][R34.64] ;  /* 0x0000000422220981 */ /* 0x000f62000c1e1b00 */
[----:B------:R-:W-:Y:S02]  /*0ba0*/  @P0 LEA R72, P3, R154, UR8, 0x3 ;  /* 0x000000089a480c11 */ /* 0x000fe4000f8618ff */
[----:B------:R-:W-:Y:S01]  /*0bb0*/  @P0 LEA R76, P4, R160, UR8, 0x3 ;  /* 0x00000008a04c0c11 */ /* 0x000fe2000f8818ff */
[----:B------:R-:W5:Y:S01]  /*0bc0*/  @P0 LDG.E.64 R38, desc[UR4][R38.64] ;  /* 0x0000000426260981 */ /* 0x000f62000c1e1b00 */
[----:B------:R-:W-:Y:S01]  /*0bd0*/  @P0 IADD3.X R61, RZ, UR9, RZ, P5, !PT ;  /* 0x00000009ff3d0c10 */ /* 0x000fe2000affe4ff */
[----:B------:R-:W-:Y:S01]  /*0be0*/  @P1 IMAD.X R33, RZ, RZ, UR11, P2 ;  /* 0x0000000bff211e24 */ /* 0x000fe200090e06ff */
[----:B------:R-:W-:Y:S01]  /*0bf0*/  @P0 LEA R68, P6, R150, UR8, 0x3 ;  /* 0x0000000896440c11 */ /* 0x000fe2000f8c18ff */
[----:B------:R-:W5:Y:S01]  /*0c00*/  @P1 LDG.E.64 R28, desc[UR4][R28.64] ;  /* 0x000000041c1c1981 */ /* 0x000f62000c1e1b00 */
[----:B------:R-:W-:-:S02]  /*0c10*/  @P0 LEA R168, P5, R164, UR8, 0x3 ;  /* 0x00000008a4a80c11 */ /* 0x000fc4000f8a18ff */
[----:B------:R-:W-:Y:S01]  /*0c20*/  @P1 IADD3 R36, P2, R112, UR10, RZ ;  /* 0x0000000a70241c10 */ /* 0x000fe2000ff5e0ff */
[----:B------:R-:W-:Y:S01]  /*0c30*/  @P0 IMAD.X R73, RZ, RZ, UR9, P3 ;  /* 0x00000009ff490e24 */ /* 0x000fe200098e06ff */
[----:B------:R-:W-:Y:S01]  /*0c40*/  @P0 IADD3.X R69, RZ, UR9, RZ, P6, !PT ;  /* 0x00000009ff450c10 */ /* 0x000fe2000b7fe4ff */
[----:B------:R-:W-:Y:S01]  /*0c50*/  @P0 IMAD.X R77, RZ, RZ, UR9, P4 ;  /* 0x00000009ff4d0e24 */ /* 0x000fe2000a0e06ff */
[----:B------:R-:W-:Y:S01]  /*0c60*/  @P0 IADD3.X R169, RZ, UR9, RZ, P5, !PT ;  /* 0x00000009ffa90c10 */ /* 0x000fe2000affe4ff */
[----:B------:R-:W-:Y:S01]  /*0c70*/  ULDC.64 UR8, c[0x0][0x268] ;  /* 0x00009a0000087ab9 */ /* 0x000fe20000000a00 */
[----:B------:R-:W-:Y:S01]  /*0c80*/  @P1 IMAD.X R37, RZ, RZ, UR11, P2 ;  /* 0x0000000bff251e24 */ /* 0x000fe200090e06ff */
[----:B------:R-:W-:Y:S01]  /*0c90*/  IADD3 R84, P3, R84, UR8, RZ ;  /* 0x0000000854547c10 */ /* 0x000fe2000ff7e0ff */
[----:B------:R-:W5:Y:S01]  /*0ca0*/  @P1 LDG.E.64 R32, desc[UR4][R32.64] ;  /* 0x0000000420201981 */ /* 0x000f62000c1e1b00 */
[----:B------:R-:W-:Y:S02]  /*0cb0*/  IADD3 R80, P4, R80, UR8, RZ ;  /* 0x0000000850507c10 */ /* 0x000fe4000ff9e0ff */
[----:B------:R-:W-:Y:S01]  /*0cc0*/  IADD3 R88, P2, R88, UR8, RZ ;  /* 0x0000000858587c10 */ /* 0x000fe2000ff5e0ff */
[----:B------:R-:W5:Y:S01]  /*0cd0*/  @P0 LDG.E.64 R174, desc[UR4][R174.64] ;  /* 0x00000004aeae0981 */ /* 0x000f62000c1e1b00 */
[----:B------:R-:W-:Y:S01]  /*0ce0*/  @P1 IADD3 R40, P6, R116, UR10, RZ ;  /* 0x0000000a74281c10 */ /* 0x000fe2000ffde0ff */
[----:B------:R-:W-:Y:S01]  /*0cf0*/  IMAD.X R85, RZ, RZ, UR9, P3 ;  /* 0x00000009ff557e24 */ /* 0x000fe200098e06ff */
[----:B------:R-:W-:Y:S01]  /*0d00*/  IADD3.X R81, RZ, UR9, RZ, P4, !PT ;  /* 0x00000009ff517c10 */ /* 0x000fe2000a7fe4ff */
[----:B------:R-:W5:Y:S01]  /*0d10*/  @P1 LDG.E.64 R36, desc[UR4][R36.64] ;  /* 0x0000000424241981 */ /* 0x000f62000c1e1b00 */
[----:B------:R-:W-:Y:S01]  /*0d20*/  IADD3.X R89, RZ, UR9, RZ, P2, !PT ;  /* 0x00000009ff597c10 */ /* 0x000fe200097fe4ff */
[----:B------:R-:W-:Y:S01]  /*0d30*/  @P1 IMAD.X R41, RZ, RZ, UR11, P6 ;  /* 0x0000000bff291e24 */ /* 0x000fe2000b0e06ff */
[----:B------:R-:W-:Y:S01]  /*0d40*/  IADD3 R96, P4, R96, UR8, RZ ;  /* 0x0000000860607c10 */ /* 0x000fe2000ff9e0ff */
[----:B------:R-:W5:Y:S01]  /*0d50*/  @P0 LDG.E.64 R44, desc[UR4][R44.64] ;  /* 0x000000042c2c0981 */ /* 0x000f62000c1e1b00 */
[----:B------:R-:W-:-:S02]  /*0d60*/  IADD3 R100, P3, R100, UR8, RZ ;  /* 0x0000000864647c10 */ /* 0x000fc4000ff7e0ff */
[----:B------:R-:W-:Y:S01]  /*0d70*/  IADD3 R104, P2, R104, UR8, RZ ;  /* 0x0000000868687c10 */ /* 0x000fe2000ff5e0ff */
[----:B------:R-:W5:Y:S01]  /*0d80*/  @P1 LDG.E.64 R40, desc[UR4][R40.64] ;  /* 0x0000000428281981 */ /* 0x000f62000c1e1b00 */
[----:B------:R-:W-:Y:S02]  /*0d90*/  @P1 IADD3 R46, P6, R120, UR10, RZ ;  /* 0x0000000a782e1c10 */ /* 0x000fe4000ffde0ff */
[----:B------:R-:W-:Y:S01]  /*0da0*/  IADD3 R92, P5, R92, UR8, RZ ;  /* 0x000000085c5c7c10 */ /* 0x000fe2000ffbe0ff */
[----:B------:R-:W-:Y:S01]  /*0db0*/  IMAD.X R101, RZ, RZ, UR9, P3 ;  /* 0x00000009ff657e24 */ /* 0x000fe200098e06ff */
[----:B------:R-:W-:Y:S01]  /*0dc0*/  IADD3.X R97, RZ, UR9, RZ, P4, !PT ;  /* 0x00000009ff617c10 */ /* 0x000fe2000a7fe4ff */
[----:B------:R-:W-:Y:S01]  /*0dd0*/  IMAD.X R105, RZ, RZ, UR9, P2 ;  /* 0x00000009ff697e24 */ /* 0x000fe200090e06ff */
[----:B------:R-:W-:Y:S01]  /*0de0*/  IADD3 R112, P4, R112, UR8, RZ ;  /* 0x0000000870707c10 */ /* 0x000fe2000ff9e0ff */
[----:B------:R-:W-:Y:S01]  /*0df0*/  @P1 IMAD.X R47, RZ, RZ, UR11, P6 ;  /* 0x0000000bff2f1e24 */ /* 0x000fe2000b0e06ff */
[----:B------:R-:W-:Y:S01]  /*0e00*/  IADD3 R116, P3, R116, UR8, RZ ;  /* 0x0000000874747c10 */ /* 0x000fe2000ff7e0ff */
[----:B------:R-:W-:Y:S01]  /*0e10*/  IMAD.X R93, RZ, RZ, UR9, P5 ;  /* 0x00000009ff5d7e24 */ /* 0x000fe2000a8e06ff */
[----:B------:R-:W-:Y:S01]  /*0e20*/  IADD3 R120, P2, R120, UR8, RZ ;  /* 0x0000000878787c10 */ /* 0x000fe2000ff5e0ff */
[----:B------:R-:W5:Y:S01]  /*0e30*/  @P0 LDG.E.64 R48, desc[UR4][R48.64] ;  /* 0x0000000430300981 */ /* 0x000f62000c1e1b00 */
[----:B------:R-:W-:-:S02]  /*0e40*/  @P1 IADD3 R50, P6, R124, UR10, RZ ;  /* 0x0000000a7c321c10 */ /* 0x000fc4000ffde0ff */
[----:B------:R-:W-:Y:S01]  /*0e50*/  IADD3 R108, P5, R108, UR8, RZ ;  /* 0x000000086c6c7c10 */ /* 0x000fe2000ffbe0ff */
[----:B------:R-:W-:Y:S01]  /*0e60*/  IMAD.X R113, RZ, RZ, UR9, P4 ;  /* 0x00000009ff717e24 */ /* 0x000fe2000a0e06ff */
[----:B------:R-:W-:Y:S01]  /*0e70*/  IADD3.X R117, RZ, UR9, RZ, P3, !PT ;  /* 0x00000009ff757c10 */ /* 0x000fe20009ffe4ff */
[----:B------:R-:W-:Y:S01]  /*0e80*/  IMAD.X R121, RZ, RZ, UR9, P2 ;  /* 0x00000009ff797e24 */ /* 0x000fe200090e06ff */
[----:B------:R-:W-:Y:S01]  /*0e90*/  @P1 IADD3.X R51, RZ, UR11, RZ, P6, !PT ;  /* 0x0000000bff331c10 */ /* 0x000fe2000b7fe4ff */
[----:B------:R-:W5:Y:S01]  /*0ea0*/  @P1 LDG.E.64 R46, desc[UR4][R46.64] ;  /* 0x000000042e2e1981 */ /* 0x000f62000c1e1b00 */
[----:B------:R-:W-:Y:S02]  /*0eb0*/  IADD3 R128, P4, R54, UR8, RZ ;  /* 0x0000000836807c10 */ /* 0x000fe4000ff9e0ff */
[----:B------:R-:W-:Y:S01]  /*0ec0*/  IADD3 R140, P3, R58, UR8, RZ ;  /* 0x000000083a8c7c10 */ /* 0x000fe2000ff7e0ff */
[----:B------:R-:W-:Y:S01]  /*0ed0*/  IMAD.X R109, RZ, RZ, UR9, P5 ;  /* 0x00000009ff6d7e24 */ /* 0x000fe2000a8e06ff */
[----:B------:R-:W-:Y:S01]  /*0ee0*/  @P1 IADD3 R54, P6, R54, UR10, RZ ;  /* 0x0000000a36361c10 */ /* 0x000fe2000ffde0ff */
[----:B------:R-:W5:Y:S01]  /*0ef0*/  @P1 LDG.E.64 R50, desc[UR4][R50.64] ;  /* 0x0000000432321981 */ /* 0x000f62000c1e1b00 */
[----:B------:R-:W-:-:S02]  /*0f00*/  @P1 IADD3 R58, P2, R58, UR10, RZ ;  /* 0x0000000a3a3a1c10 */ /* 0x000fc4000ff5e0ff */
[----:B------:R-:W-:Y:S01]  /*0f10*/  IADD3 R124, P5, R124, UR8, RZ ;  /* 0x000000087c7c7c10 */ /* 0x000fe2000ffbe0ff */
[----:B------:R-:W-:Y:S01]  /*0f20*/  @P1 IMAD.X R55, RZ, RZ, UR11, P6 ;  /* 0x0000000bff371e24 */ /* 0x000fe2000b0e06ff */
[----:B------:R-:W-:Y:S01]  /*0f30*/  IADD3 R144, P6, R62, UR8, RZ ;  /* 0x000000083e907c10 */ /* 0x000fe2000ffde0ff */
[----:B------:R-:W-:Y:S01]  /*0f40*/  @P1 IMAD.X R59, RZ, RZ, UR11, P2 ;  /* 0x0000000bff3b1e24 */ /* 0x000fe200090e06ff */
[----:B------:R-:W-:Y:S01]  /*0f50*/  IADD3.X R125, RZ, UR9, RZ, P5, !PT ;  /* 0x00000009ff7d7c10 */ /* 0x000fe2000affe4ff */
[----:B------:R-:W5:Y:S01]  /*0f60*/  @P0 LDG.E.64 R52, desc[UR4][R52.64] ;  /* 0x0000000434340981 */ /* 0x000f62000c1e1b00 */
[----:B------:R-:W-:Y:S02]  /*0f70*/  IADD3 R156, P2, R74, UR8, RZ ;  /* 0x000000084a9c7c10 */ /* 0x000fe4000ff5e0ff */
[----:B------:R-:W-:Y:S01]  /*0f80*/  @P1 IADD3 R62, P5, R62, UR10, RZ ;  /* 0x0000000a3e3e1c10 */ /* 0x000fe2000ffbe0ff */
[----:B------:R-:W-:Y:S01]  /*0f90*/  IMAD.X R129, RZ, RZ, UR9, P4 ;  /* 0x00000009ff817e24 */ /* 0x000fe2000a0e06ff */
[C---:B------:R-:W-:Y:S01]  /*0fa0*/  IADD3 R148, P4, R66.reuse, UR8, RZ ;  /* 0x0000000842947c10 */ /* 0x040fe2000ff9e0ff */
[----:B------:R-:W-:Y:S01]  /*0fb0*/  IMAD.X R157, RZ, RZ, UR9, P2 ;  /* 0x00000009ff9d7e24 */ /* 0x000fe200090e06ff */
[----:B------:R-:W-:Y:S01]  /*0fc0*/  IADD3.X R141, RZ, UR9, RZ, P3, !PT ;  /* 0x00000009ff8d7c10 */ /* 0x000fe20009ffe4ff */
[----:B------:R-:W-:Y:S01]  /*0fd0*/  @P1 IMAD.X R63, RZ, RZ, UR11, P5 ;  /* 0x0000000bff3f1e24 */ /* 0x000fe2000a8e06ff */
[----:B------:R-:W-:Y:S01]  /*0fe0*/  @P1 IADD3 R66, P2, R66, UR10, RZ ;  /* 0x0000000a42421c10 */ /* 0x000fe2000ff5e0ff */
[----:B------:R-:W-:Y:S01]  /*0ff0*/  IMAD.X R145, RZ, RZ, UR9, P6 ;  /* 0x00000009ff917e24 */ /* 0x000fe2000b0e06ff */
[----:B------:R-:W-:Y:S01]  /*1000*/  IADD3 R152, P3, R70, UR8, RZ ;  /* 0x0000000846987c10 */ /* 0x000fe2000ff7e0ff */
[----:B------:R-:W5:Y:S01]  /*1010*/  @P1 LDG.E.64 R54, desc[UR4][R54.64] ;  /* 0x0000000436361981 */ /* 0x000f62000c1e1b00 */
[----:B------:R-:W-:Y:S01]  /*1020*/  IADD3 R166, P5, R172, UR8, RZ ;  /* 0x00000008aca67c10 */ /* 0x000fe2000ffbe0ff */
[----:B------:R-:W-:Y:S01]  /*1030*/  @P1 IMAD.X R67, RZ, RZ, UR11, P2 ;  /* 0x0000000bff431e24 */ /* 0x000fe200090e06ff */
[----:B------:R-:W-:Y:S01]  /*1040*/  IADD3 R162, P6, R170, UR8, RZ ;  /* 0x00000008aaa27c10 */ /* 0x000fe2000ffde0ff */
[----:B------:R-:W-:Y:S01]  /*1050*/  IMAD.X R153, RZ, RZ, UR9, P3 ;  /* 0x00000009ff997e24 */ /* 0x000fe200098e06ff */
[----:B------:R-:W-:Y:S01]  /*1060*/  IADD3.X R149, RZ, UR9, RZ, P4, !PT ;  /* 0x00000009ff957c10 */ /* 0x000fe2000a7fe4ff */
[----:B------:R-:W-:Y:S01]  /*1070*/  IMAD.X R167, RZ, RZ, UR9, P5 ;  /* 0x00000009ffa77e24 */ /* 0x000fe2000a8e06ff */
[----:B------:R-:W-:Y:S01]  /*1080*/  @P1 IADD3 R74, P4, R74, UR10, RZ ;  /* 0x0000000a4a4a1c10 */ /* 0x000fe2000ff9e0ff */
[----:B------:R-:W5:Y:S01]  /*1090*/  @P0 LDG.E.64 R56, desc[UR4][R56.64] ;  /* 0x0000000438380981 */ /* 0x000f62000c1e1b00 */
[----:B------:R-:W-:Y:S01]  /*10a0*/  @P1 IADD3 R170, P2, R170, UR10, RZ ;  /* 0x0000000aaaaa1c10 */ /* 0x000fe2000ff5e0ff */
[----:B------:R-:W-:Y:S01]  /*10b0*/  ULDC UR8, c[0x0][0x214] ;  /* 0x0000850000087ab9 */ /* 0x000fe20000000800 */
[----:B------:R-:W-:Y:S01]  /*10c0*/  @P1 IADD3 R70, P3, R70, UR10, RZ ;  /* 0x0000000a46461c10 */ /* 0x000fe2000ff7e0ff */
[----:B------:R-:W5:Y:S01]  /*10d0*/  @P1 LDG.E.64 R58, desc[UR4][R58.64] ;  /* 0x000000043a3a1981 */ /* 0x000f62000c1e1b00 */
[----:B------:R-:W-:Y:S01]  /*10e0*/  @P1 IADD3 R172, P5, R172, UR10, RZ ;  /* 0x0000000aacac1c10 */ /* 0x000fe2000ffbe0ff */
[----:B------:R-:W-:Y:S01]  /*10f0*/  @P1 IMAD.X R75, RZ, RZ, UR11, P4 ;  /* 0x0000000bff4b1e24 */ /* 0x000fe2000a0e06ff */
[----:B------:R-:W-:Y:S01]  /*1100*/  @P1 IADD3.X R71, RZ, UR11, RZ, P3, !PT ;  /* 0x0000000bff471c10 */ /* 0x000fe20009ffe4ff */
[----:B------:R-:W-:Y:S01]  /*1110*/  @P1 IMAD.X R171, RZ, RZ, UR11, P2 ;  /* 0x0000000bffab1e24 */ /* 0x000fe200090e06ff */
[----:B------:R-:W-:Y:S01]  /*1120*/  @P1 IADD3.X R173, RZ, UR11, RZ, P5, !PT ;  /* 0x0000000bffad1c10 */ /* 0x000fe2000affe4ff */
[----:B------:R-:W5:Y:S04]  /*1130*/  @P0 LDG.E.64 R60, desc[UR4][R60.64] ;  /* 0x000000043c3c0981 */ /* 0x000f68000c1e1b00 */
        /* <DEDUP_REMOVED lines=10> */
[----:B------:R-:W5:Y:S01]  /*11e0*/  @P1 LDG.E.64 R172, desc[UR4][R172.64] ;  /* 0x00000004acac1981 */ /* 0x000f62000c1e1b00 */
[----:B------:R-:W-:-:S02]  /*11f0*/  ISETP.GE.AND P2, PT, R138, UR8, PT ;  /* 0x000000088a007c0c */ /* 0x000fc4000bf46270 */
[----:B------:R-:W-:-:S11]  /*1200*/  IADD3.X R163, RZ, UR9, RZ, P6, !PT ;  /* 0x00000009ffa37c10 */ /* 0x000fd6000b7fe4ff */
[----:B-1----:R-:W-:Y:S05]  /*1210*/  @P2 EXIT ;  /* 0x000000000000294d */ /* 0x002fea0003800000 */
[----:B------:R-:W-:Y:S01]  /*1220*/  UIADD3 UR43, UR7, -0x695add53, URZ ;  /* 0x96a522ad072b7890 */ /* 0x000fe2000fffe03f */
[----:B------:R-:W-:Y:S01]  /*1230*/  IMAD R78, R78, -0x2daee0ad, RZ ;  /* 0xd2511f534e4e7824 */ /* 0x000fe200078e02ff */
[----:B------:R-:W2:Y:S01]  /*1240*/  LDG.E.64 R80, desc[UR4][R80.64] ;  /* 0x0000000450507981 */ /* 0x000ea2000c1e1b00 */
[----:B------:R-:W-:Y:S01]  /*1250*/  IMAD.HI.U32 R79, R132, -0x2daee0ad, RZ ;  /* 0xd2511f53844f7827 */ /* 0x000fe200078e00ff */
[----:B-----5:R-:W-:Y:S01]  /*1260*/  @!P0 CS2R R6, SRZ ;  /* 0x0000000000068805 */ /* 0x020fe2000001ff00 */
[----:B------:R-:W-:Y:S01]  /*1270*/  UIADD3 UR42, UR6, -0x700cb87f, URZ ;  /* 0x8ff34781062a7890 */ /* 0x000fe2000fffe03f */
[----:B------:R-:W3:Y:S01]  /*1280*/  LDG.E.64 R84, desc[UR4][R84.64] ;  /* 0x0000000454547981 */ /* 0x000ee2000c1e1b00 */
[----:B------:R-:W-:Y:S01]  /*1290*/  IMAD.WIDE.U32 R82, R0, 0x8, R176 ;  /* 0x0000000800527825 */ /* 0x000fe200078e00b0 */
[----:B------:R-:W-:Y:S02]  /*12a0*/  LOP3.LUT R136, R79, UR43, R78, 0x96, !PT ;  /* 0x0000002b4f887c12 */ /* 0x000fe4000f8e964e */
[----:B------:R-:W4:Y:S01]  /*12b0*/  LDG.E.64 R88, desc[UR4][R88.64] ;  /* 0x0000000458587981 */ /* 0x000f22000c1e1b00 */
[----:B------:R-:W-:-:S03]  /*12c0*/  IMAD.WIDE.U32 R78, R139, 0x8, R176 ;  /* 0x000000088b4e7825 */ /* 0x000fc600078e00b0 */
[----:B------:R-:W4:Y:S01]  /*12d0*/  LDG.E.64 R92, desc[UR4][R92.64] ;  /* 0x000000045c5c7981 */ /* 0x000f22000c1e1b00 */
[----:B------:R-:W-:-:S04]  /*12e0*/  IMAD.WIDE.U32 R86, R2, 0x8, R176 ;  /* 0x0000000802567825 */ /* 0x000fc800078e00b0 */
[--C-:B------:R-:W-:Y:S01]  /*12f0*/  IMAD.WIDE.U32 R90, R3, 0x8, R176.reuse ;  /* 0x00000008035a7825 */ /* 0x100fe200078e00b0 */
[----:B------:R-:W2:Y:S03]  /*1300*/  LDG.E.64 R78, desc[UR4][R78.64] ;  /* 0x000000044e4e7981 */ /* 0x000ea6000c1e1b00 */
[--C-:B------:R-:W-:Y:S01]  /*1310*/  IMAD.WIDE.U32 R94, R95, 0x8, R176.reuse ;  /* 0x000000085f5e7825 */ /* 0x100fe200078e00b0 */
[----:B------:R-:W3:Y:S01]  /*1320*/  LDG.E.64 R82, desc[UR4][R82.64] ;  /* 0x0000000452527981 */ /* 0x000ee2000c1e1b00 */
[----:B------:R-:W-:Y:S02]  /*1330*/  @!P1 CS2R R4, SRZ ;  /* 0x0000000000049805 */ /* 0x000fe4000001ff00 */
[----:B------:R-:W-:Y:S01]  /*1340*/  IMAD.WIDE.U32 R98, R99, 0x8, R176 ;  /* 0x0000000863627825 */ /* 0x000fe200078e00b0 */
[----:B------:R-:W4:Y:S01]  /*1350*/  LDG.E.64 R86, desc[UR4][R86.64] ;  /* 0x0000000456567981 */ /* 0x000f22000c1e1b00 */
[----:B------:R-:W-:-:S02]  /*1360*/  @!P0 CS2R R10, SRZ ;  /* 0x00000000000a8805 */ /* 0x000fc4000001ff00 */
[----:B------:R-:W-:Y:S01]  /*1370*/  IMAD.WIDE.U32 R102, R103, 0x8, R176 ;  /* 0x0000000867667825 */ /* 0x000fe200078e00b0 */
[----:B------:R-:W4:Y:S01]  /*1380*/  LDG.E.64 R90, desc[UR4][R90.64] ;  /* 0x000000045a5a7981 */ /* 0x000f22000c1e1b00 */
[----:B------:R-:W-:Y:S02]  /*1390*/  SHF.R.U64 R0, R6, 0x10, R7 ;  /* 0x0000001006007819 */ /* 0x000fe40000001207 */
[--C-:B------:R-:W-:Y:S01]  /*13a0*/  IMAD.WIDE.U32 R106, R106, 0x8, R176.reuse ;  /* 0x000000086a6a7825 */ /* 0x100fe200078e00b0 */
[----:B------:R-:W4:Y:S03]  /*13b0*/  LDG.E.64 R94, desc[UR4][R94.64] ;  /* 0x000000045e5e7981 */ /* 0x000f26000c1e1b00 */
[----:B------:R-:W-:Y:S01]  /*13c0*/  IMAD.WIDE.U32 R110, R110, 0x8, R176 ;  /* 0x000000086e6e7825 */ /* 0x000fe200078e00b0 */
[----:B------:R-:W4:Y:S01]  /*13d0*/  LDG.E.64 R96, desc[UR4][R96.64] ;  /* 0x0000000460607981 */ /* 0x000f22000c1e1b00 */
[----:B------:R-:W-:-:S02]  /*13e0*/  @!P1 CS2R R8, SRZ ;  /* 0x0000000000089805 */ /* 0x000fc4000001ff00 */
[--C-:B------:R-:W-:Y:S01]  /*13f0*/  IMAD.WIDE.U32 R114, R114, 0x8, R176.reuse ;  /* 0x0000000872727825 */ /* 0x100fe200078e00b0 */
[----:B------:R-:W4:Y:S03]  /*1400*/  LDG.E.64 R98, desc[UR4][R98.64] ;  /* 0x0000000462627981 */ /* 0x000f26000c1e1b00 */
[----:B------:R-:W-:Y:S01]  /*1410*/  IMAD.WIDE.U32 R118, R118, 0x8, R176 ;  /* 0x0000000876767825 */ /* 0x000fe200078e00b0 */
[----:B------:R-:W4:Y:S01]  /*1420*/  LDG.E.64 R100, desc[UR4][R100.64] ;  /* 0x0000000464647981 */ /* 0x000f22000c1e1b00 */
[----:B------:R-:W-:Y:S02]  /*1430*/  @!P0 CS2R R14, SRZ ;  /* 0x00000000000e8805 */ /* 0x000fe4000001ff00 */
[----:B------:R-:W-:Y:S01]  /*1440*/  @!P1 CS2R R12, SRZ ;  /* 0x00000000000c9805 */ /* 0x000fe2000001ff00 */
[----:B------:R-:W-:Y:S01]  /*1450*/  HADD2.F32 R2, -RZ, R6.H0_H0 ;  /* 0x20000006ff027230 */ /* 0x000fe20000004100 */
[----:B------:R-:W4:Y:S01]  /*1460*/  LDG.E.64 R102, desc[UR4][R102.64] ;  /* 0x0000000466667981 */ /* 0x000f22000c1e1b00 */
[----:B------:R-:W-:-:S02]  /*1470*/  HADD2.F32 R6, -RZ, R7.H0_H0 ;  /* 0x20000007ff067230 */ /* 0x000fc40000004100 */
[--C-:B------:R-:W-:Y:S01]  /*1480*/  IMAD.WIDE.U32 R122, R122, 0x8, R176.reuse ;  /* 0x000000087a7a7825 */ /* 0x100fe200078e00b0 */
[----:B------:R0:W-:Y:S03]  /*1490*/  STL [R1+0x320], R2 ;  /* 0x0003200201007387 */ /* 0x0001e60000100800 */
[--C-:B------:R-:W-:Y:S01]  /*14a0*/  IMAD.WIDE.U32 R126, R126, 0x8, R176.reuse ;  /* 0x000000087e7e7825 */ /* 0x100fe200078e00b0 */
[----:B------:R1:W-:Y:S03]  /*14b0*/  STL [R1+0x318], R6 ;  /* 0x0003180601007387 */ /* 0x0003e60000100800 */
[----:B------:R-:W-:Y:S01]  /*14c0*/  IMAD.WIDE.U32 R130, R130, 0x8, R176 ;  /* 0x0000000882827825 */ /* 0x000fe200078e00b0 */
[----:B------:R-:W4:Y:S01]  /*14d0*/  LDG.E.64 R104, desc[UR4][R104.64] ;  /* 0x0000000468687981 */ /* 0x000f22000c1e1b00 */
[----:B------:R-:W-:-:S02]  /*14e0*/  @!P0 CS2R R18, SRZ ;  /* 0x0000000000128805 */ /* 0x000fc4000001ff00 */
[----:B0-----:R-:W-:Y:S01]  /*14f0*/  SHF.R.U64 R2, R4, 0x10, R5 ;  /* 0x0000001004027819 */ /* 0x001fe20000001205 */
[--C-:B------:R-:W-:Y:S01]  /*1500*/  IMAD.WIDE.U32 R142, R142, 0x8, R176.reuse ;  /* 0x000000088e8e7825 */ /* 0x100fe200078e00b0 */
[----:B------:R-:W4:Y:S01]  /*1510*/  LDG.E.64 R106, desc[UR4][R106.64] ;  /* 0x000000046a6a7981 */ /* 0x000f22000c1e1b00 */
[----:B------:R-:W-:Y:S02]  /*1520*/  @!P1 CS2R R16, SRZ ;  /* 0x0000000000109805 */ /* 0x000fe4000001ff00 */
[--C-:B------:R-:W-:Y:S01]  /*1530*/  IMAD.WIDE.U32 R146, R146, 0x8, R176.reuse ;  /* 0x0000000892927825 */ /* 0x100fe200078e00b0 */
[----:B------:R-:W4:Y:S01]  /*1540*/  LDG.E.64 R108, desc[UR4][R108.64] ;  /* 0x000000046c6c7981 */ /* 0x000f22000c1e1b00 */
[----:B------:R-:W-:Y:S02]  /*1550*/  @!P0 CS2R R22, SRZ ;  /* 0x0000000000168805 */ /* 0x000fe4000001ff00 */
[----:B------:R-:W-:Y:S01]  /*1560*/  IMAD.WIDE.U32 R150, R150, 0x8, R176 ;  /* 0x0000000896967825 */ /* 0x000fe200078e00b0 */
[----:B------:R-:W4:Y:S01]  /*1570*/  LDG.E.64 R110, desc[UR4][R110.64] ;  /* 0x000000046e6e7981 */ /* 0x000f22000c1e1b00 */
[----:B------:R-:W-:-:S02]  /*1580*/  @!P1 CS2R R20, SRZ ;  /* 0x0000000000149805 */ /* 0x000fc4000001ff00 */
[--C-:B------:R-:W-:Y:S01]  /*1590*/  IMAD.WIDE.U32 R154, R154, 0x8, R176.reuse ;  /* 0x000000089a9a7825 */ /* 0x100fe200078e00b0 */
[----:B------:R-:W4:Y:S01]  /*15a0*/  LDG.E.64 R112, desc[UR4][R112.64] ;  /* 0x0000000470707981 */ /* 0x000f22000c1e1b00 */
[----:B------:R-:W-:Y:S02]  /*15b0*/  @!P0 CS2R R26, SRZ ;  /* 0x00000000001a8805 */ /* 0x000fe4000001ff00 */
[----:B------:R-:W-:Y:S01]  /*15c0*/  IMAD.WIDE.U32 R160, R160, 0x8, R176 ;  /* 0x00000008a0a07825 */ /* 0x000fe200078e00b0 */
[----:B------:R-:W-:Y:S01]  /*15d0*/  SHF.R.U32.HI R3, RZ, 0x10, R7 ;  /* 0x00000010ff037819 */ /* 0x000fe20000011607 */
[----:B------:R-:W4:Y:S02]  /*15e0*/  LDG.E.64 R114, desc[UR4][R114.64] ;  /* 0x0000000472727981 */ /* 0x000f24000c1e1b00 */
[----:B------:R-:W-:Y:S02]  /*15f0*/  IMAD.WIDE.U32 R164, R164, 0x8, R176 ;  /* 0x00000008a4a47825 */ /* 0x000fe400078e00b0 */
[----:B------:R-:W4:Y:S02]  /*1600*/  LDG.E.64 R116, desc[UR4][R116.64] ;  /* 0x0000000474747981 */ /* 0x000f24000c1e1b00 */
[----:B------:R-:W-:-:S02]  /*1610*/  IMAD R42, R42, -0x326172a9, RZ ;  /* 0xcd9e8d572a2a7824 */ /* 0x000fc400078e02ff */
[----:B------:R-:W4:Y:S01]  /*1620*/  LDG.E.64 R120, desc[UR4][R120.64] ;  /* 0x0000000478787981 */ /* 0x000f22000c1e1b00 */
[----:B-1----:R-:W-:Y:S01]  /*1630*/  HADD2.F32 R6, -RZ, R4.H0_H0 ;  /* 0x20000004ff067230 */ /* 0x002fe20000004100 */
[----:B------:R-:W-:Y:S01]  /*1640*/  SHF.R.U32.HI R4, RZ, 0x10, R5 ;  /* 0x00000010ff047819 */ /* 0x000fe20000011605 */
[----:B------:R-:W-:Y:S01]  /*1650*/  HADD2.F32 R5, -RZ, R5.H0_H0 ;  /* 0x20000005ff057230 */ /* 0x000fe20000004100 */
[----:B------:R-:W-:Y:S01]  /*1660*/  SHF.R.U32.HI R7, RZ, 0x10, R11 ;  /* 0x00000010ff077819 */ /* 0x000fe2000001160b */
[----:B------:R-:W4:Y:S01]  /*1670*/  LDG.E.64 R118, desc[UR4][R118.64] ;  /* 0x0000000476767981 */ /* 0x000f22000c1e1b00 */
[----:B------:R-:W-:Y:S01]  /*1680*/  @!P1 CS2R R24, SRZ ;  /* 0x0000000000189805 */ /* 0x000fe2000001ff00 */
[----:B------:R-:W-:Y:S02]  /*1690*/  IMAD.HI.U32 R137, R134, -0x326172a9, RZ ;  /* 0xcd9e8d5786897827 */ /* 0x000fe400078e00ff */
[----:B------:R-:W4:Y:S04]  /*16a0*/  LDG.E.64 R124, desc[UR4][R124.64] ;  /* 0x000000047c7c7981 */ /* 0x000f28000c1e1b00 */
[----:B------:R-:W4:Y:S01]  /*16b0*/  LDG.E.64 R128, desc[UR4][R128.64] ;  /* 0x0000000480807981 */ /* 0x000f22000c1e1b00 */
[----:B------:R-:W-:-:S03]  /*16c0*/  @!P0 CS2R R30, SRZ ;  /* 0x00000000001e8805 */ /* 0x000fc6000001ff00 */
        /* <DEDUP_REMOVED lines=9> */
[----:B------:R-:W4:Y:S01]  /*1760*/  LDG.E.64 R166, desc[UR4][R166.64] ;  /* 0x00000004a6a67981 */ /* 0x000f22000c1e1b00 */
[----:B------:R-:W-:Y:S02]  /*1770*/  @!P0 CS2R R38, SRZ ;  /* 0x0000000000268805 */ /* 0x000fe4000001ff00 */
[----:B------:R-:W-:Y:S02]  /*1780*/  @!P1 CS2R R36, SRZ ;  /* 0x0000000000249805 */ /* 0x000fe4000001ff00 */
[----:B------:R-:W-:Y:S01]  /*1790*/  @!P0 CS2R R174, SRZ ;  /* 0x0000000000ae8805 */ /* 0x000fe2000001ff00 */
[----:B------:R0:W-:Y:S01]  /*17a0*/  STL [R1+0x31c], R6 ;  /* 0x00031c0601007387 */ /* 0x0001e20000100800 */
[----:B------:R-:W-:Y:S02]  /*17b0*/  LOP3.LUT R137, R137, UR42, R42, 0x96, !PT ;  /* 0x0000002a89897c12 */ /* 0x000fe4000f8e962a */
[----:B------:R-:W-:Y:S02]  /*17c0*/  @!P1 CS2R R40, SRZ ;  /* 0x0000000000289805 */ /* 0x000fe4000001ff00 */
[----:B------:R-:W-:Y:S01]  /*17d0*/  @!P0 CS2R R44, SRZ ;  /* 0x00000000002c8805 */ /* 0x000fe2000001ff00 */
[----:B------:R1:W-:Y:S01]  /*17e0*/  STL [R1+0x314], R5 ;  /* 0x0003140501007387 */ /* 0x0003e20000100800 */
[----:B------:R-:W-:-:S02]  /*17f0*/  @!P1 CS2R R46, SRZ ;  /* 0x00000000002e9805 */ /* 0x000fc4000001ff00 */
[----:B------:R-:W-:Y:S02]  /*1800*/  @!P0 CS2R R48, SRZ ;  /* 0x0000000000308805 */ /* 0x000fe4000001ff00 */
[----:B------:R-:W-:Y:S01]  /*1810*/  @!P1 CS2R R50, SRZ ;  /* 0x0000000000329805 */ /* 0x000fe2000001ff00 */
[----:B------:R-:W4:Y:S01]  /*1820*/  LDG.E.64 R122, desc[UR4][R122.64] ;  /* 0x000000047a7a7981 */ /* 0x000f22000c1e1b00 */
[----:B------:R-:W-:Y:S01]  /*1830*/  @!P0 CS2R R52, SRZ ;  /* 0x0000000000348805 */ /* 0x000fe2000001ff00 */
[----:B0-----:R-:W-:Y:S01]  /*1840*/  HADD2.F32 R6, -RZ, R10.H0_H0 ;  /* 0x2000000aff067230 */ /* 0x001fe20000004100 */
[----:B------:R-:W-:Y:S01]  /*1850*/  @!P1 CS2R R54, SRZ ;  /* 0x0000000000369805 */ /* 0x000fe2000001ff00 */
[----:B------:R-:W4:Y:S01]  /*1860*/  LDG.E.64 R126, desc[UR4][R126.64] ;  /* 0x000000047e7e7981 */ /* 0x000f22000c1e1b00 */
[----:B------:R-:W-:Y:S02]  /*1870*/  @!P0 CS2R R56, SRZ ;  /* 0x0000000000388805 */ /* 0x000fe4000001ff00 */
[----:B-1----:R-:W-:Y:S01]  /*1880*/  SHF.R.U64 R5, R10, 0x10, R11 ;  /* 0x000000100a057819 */ /* 0x002fe2000000120b */
        /* <DEDUP_REMOVED lines=9> */
[----:B------:R-:W4:Y:S01]  /*1920*/  LDG.E.64 R130, desc[UR4][R130.64] ;  /* 0x0000000482827981 */ /* 0x000f22000c1e1b00 */
[----:B------:R-:W-:-:S02]  /*1930*/  @!P1 CS2R R70, SRZ ;  /* 0x0000000000469805 */ /* 0x000fc4000001ff00 */
[--C-:B0-----:R-:W-:Y:S02]  /*1940*/  SHF.R.U64 R6, R8, 0x10, R9.reuse ;  /* 0x0000001008067819 */ /* 0x101fe40000001209 */
[----:B------:R-:W-:Y:S01]  /*1950*/  @!P0 CS2R R72, SRZ ;  /* 0x0000000000488805 */ /* 0x000fe2000001ff00 */
[----:B------:R-:W4:Y:S01]  /*1960*/  LDG.E.64 R142, desc[UR4][R142.64] ;  /* 0x000000048e8e7981 */ /* 0x000f22000c1e1b00 */
[----:B------:R-:W-:Y:S01]  /*1970*/  @!P1 CS2R R74, SRZ ;  /* 0x00000000004a9805 */ /* 0x000fe2000001ff00 */
[----:B-1----:R-:W-:Y:S01]  /*1980*/  HADD2.F32 R10, -RZ, R8.H0_H0 ;  /* 0x20000008ff0a7230 */ /* 0x002fe20000004100 */
[----:B------:R-:W-:Y:S01]  /*1990*/  SHF.R.U32.HI R8, RZ, 0x10, R9 ;  /* 0x00000010ff087819 */ /* 0x000fe20000011609 */
[----:B------:R-:W-:Y:S01]  /*19a0*/  HADD2.F32 R9, -RZ, R9.H0_H0 ;  /* 0x20000009ff097230 */ /* 0x000fe20000004100 */
[----:B------:R-:W4:Y:S01]  /*19b0*/  LDG.E.64 R146, desc[UR4][R146.64] ;  /* 0x0000000492927981 */ /* 0x000f22000c1e1b00 */
[----:B------:R-:W-:Y:S02]  /*19c0*/  @!P0 CS2R R76, SRZ ;  /* 0x00000000004c8805 */ /* 0x000fe4000001ff00 */
[----:B------:R-:W-:-:S02]  /*19d0*/  @!P1 CS2R R170, SRZ ;  /* 0x0000000000aa9805 */ /* 0x000fc4000001ff00 */
[----:B------:R-:W-:Y:S01]  /*19e0*/  @!P0 CS2R R168, SRZ ;  /* 0x0000000000a88805 */ /* 0x000fe2000001ff00 */
[----:B------:R0:W-:Y:S01]  /*19f0*/  STL [R1+0x30c], R10 ;  /* 0x00030c0a01007387 */ /* 0x0001e20000100800 */
[----:B------:R-:W-:Y:S01]  /*1a00*/  @!P1 CS2R R172, SRZ ;  /* 0x0000000000ac9805 */ /* 0x000fe2000001ff00 */
[----:B------:R-:W-:Y:S01]  /*1a10*/  ULDC.64 UR8, c[0x0][0x228] ;  /* 0x00008a0000087ab9 */ /* 0x000fe20000000a00 */
[----:B------:R-:W-:Y:S01]  /*1a20*/  LOP3.LUT R158, R158, 0x3, RZ, 0xc0, !PT ;  /* 0x000000039e9e7812 */ /* 0x000fe200078ec0ff */
[----:B------:R1:W-:Y:S01]  /*1a30*/  STL [R1+0x304], R9 ;  /* 0x0003040901007387 */ /* 0x0003e20000100800 */
[----:B------:R-:W-:Y:S01]  /*1a40*/  ULDC UR23, c[0x0][0x218] ;  /* 0x0000860000177ab9 */ /* 0x000fe20000000800 */
[----:B------:R-:W-:Y:S01]  /*1a50*/  ULDC.U8 UR24, c[0x0][0x2a0] ;  /* 0x0000a80000187ab9 */ /* 0x000fe20000000000 */
[----:B------:R-:W-:Y:S01]  /*1a60*/  ULDC UR25, c[0x0][0x2d8] ;  /* 0x0000b60000197ab9 */ /* 0x000fe20000000800 */
[----:B------:R-:W4:Y:S01]  /*1a70*/  LDG.E.64 R150, desc[UR4][R150.64] ;  /* 0x0000000496967981 */ /* 0x000f22000c1e1b00 */
[----:B------:R-:W-:Y:S01]  /*1a80*/  ULDC.64 UR10, c[0x0][0x230] ;  /* 0x00008c00000a7ab9 */ /* 0x000fe20000000a00 */
[----:B0-----:R-:W-:Y:S01]  /*1a90*/  HADD2.F32 R10, -RZ, R14.H0_H0 ;  /* 0x2000000eff0a7230 */ /* 0x001fe20000004100 */
[----:B------:R-:W-:Y:S01]  /*1aa0*/  ULDC.64 UR12, c[0x0][0x238] ;  /* 0x00008e00000c7ab9 */ /* 0x000fe20000000a00 */
[----:B------:R-:W4:Y:S01]  /*1ab0*/  LDG.E.64 R154, desc[UR4][R154.64] ;  /* 0x000000049a9a7981 */ /* 0x000f22000c1e1b00 */
[----:B------:R-:W-:Y:S01]  /*1ac0*/  ULDC.64 UR14, c[0x0][0x240] ;  /* 0x00009000000e7ab9 */ /* 0x000fe20000000a00 */
[----:B-1----:R-:W-:Y:S01]  /*1ad0*/  SHF.R.U64 R9, R14, 0x10, R15 ;  /* 0x000000100e097819 */ /* 0x002fe2000000120f */
[----:B------:R-:W-:Y:S01]  /*1ae0*/  HADD2.F32 R14, -RZ, R15.H0_H0 ;  /* 0x2000000fff0e7230 */ /* 0x000fe20000004100 */
[----:B------:R0:W-:Y:S01]  /*1af0*/  STL [R1+0x300], R10 ;  /* 0x0003000a01007387 */ /* 0x0001e20000100800 */
[----:B------:R-:W-:Y:S01]  /*1b00*/  ULDC.64 UR16, c[0x0][0x248] ;  /* 0x0000920000107ab9 */ /* 0x000fe20000000a00 */
[----:B------:R-:W-:Y:S01]  /*1b10*/  ULDC.64 UR18, c[0x0][0x2b8] ;  /* 0x0000ae0000127ab9 */ /* 0x000fe20000000a00 */
[----:B------:R-:W-:Y:S01]  /*1b20*/  ULDC.64 UR20, c[0x0][0x2c0] ;  /* 0x0000b00000147ab9 */ /* 0x000fe20000000a00 */
[----:B------:R1:W-:Y:S04]  /*1b30*/  STL [R1+0x2f8], R14 ;  /* 0x0002f80e01007387 */ /* 0x0003e80000100800 */
[----:B------:R-:W4:Y:S01]  /*1b40*/  LDG.E.64 R160, desc[UR4][R160.64] ;  /* 0x00000004a0a07981 */ /* 0x000f22000c1e1b00 */
[----:B0-----:R-:W-:-:S03]  /*1b50*/  SHF.R.U64 R10, R12, 0x10, R13 ;  /* 0x000000100c0a7819 */ /* 0x001fc6000000120d */
[----:B------:R-:W4:Y:S01]  /*1b60*/  LDG.E.64 R164, desc[UR4][R164.64] ;  /* 0x00000004a4a47981 */ /* 0x000f22000c1e1b00 */
[----:B-1----:R-:W-:Y:S01]  /*1b70*/  HADD2.F32 R14, -RZ, R12.H0_H0 ;  /* 0x2000000cff0e7230 */ /* 0x002fe20000004100 */
[----:B------:R-:W-:Y:S01]  /*1b80*/  SHF.R.U32.HI R12, RZ, 0x10, R13 ;  /* 0x00000010ff0c7819 */ /* 0x000fe2000001160d */
[----:B------:R-:W-:-:S03]  /*1b90*/  HADD2.F32 R13, -RZ, R13.H0_H0 ;  /* 0x2000000dff0d7230 */ /* 0x000fc60000004100 */
[----:B------:R0:W-:Y:S04]  /*1ba0*/  STL [R1+0x2fc], R14 ;  /* 0x0002fc0e01007387 */ /* 0x0001e80000100800 */
[----:B------:R1:W-:Y:S01]  /*1bb0*/  STL [R1+0x2f4], R13 ;  /* 0x0002f40d01007387 */ /* 0x0003e20000100800 */
[----:B0-----:R-:W-:Y:S01]  /*1bc0*/  HADD2.F32 R14, -RZ, R18.H0_H0 ;  /* 0x20000012ff0e7230 */ /* 0x001fe20000004100 */
[----:B-1----:R-:W-:Y:S01]  /*1bd0*/  SHF.R.U64 R13, R18, 0x10, R19 ;  /* 0x00000010120d7819 */ /* 0x002fe20000001213 */
[----:B------:R-:W-:-:S03]  /*1be0*/  HADD2.F32 R18, -RZ, R19.H0_H0 ;  /* 0x20000013ff127230 */ /* 0x000fc60000004100 */
[----:B------:R0:W-:Y:S04]  /*1bf0*/  STL [R1+0x2f0], R14 ;  /* 0x0002f00e01007387 */ /* 0x0001e80000100800 */
[----:B------:R1:W-:Y:S01]  /*1c00*/  STL [R1+0x2e8], R18 ;  /* 0x0002e81201007387 */ /* 0x0003e20000100800 */
[--C-:B0-----:R-:W-:Y:S01]  /*1c10*/  SHF.R.U64 R14, R16, 0x10, R17.reuse ;  /* 0x00000010100e7819 */ /* 0x101fe20000001211 */
[----:B-1----:R-:W-:Y:S01]  /*1c20*/  HADD2.F32 R18, -RZ, R16.H0_H0 ;  /* 0x20000010ff127230 */ /* 0x002fe20000004100 */
[----:B------:R-:W-:Y:S01]  /*1c30*/  SHF.R.U32.HI R16, RZ, 0x10, R17 ;  /* 0x00000010ff107819 */ /* 0x000fe20000011611 */
[----:B------:R-:W-:-:S03]  /*1c40*/  HADD2.F32 R17, -RZ, R17.H0_H0 ;  /* 0x20000011ff117230 */ /* 0x000fc60000004100 */
[----:B------:R0:W-:Y:S01]  /*1c50*/  STL [R1+0x2ec], R18 ;  /* 0x0002ec1201007387 */ /* 0x0001e20000100800 */
[----:B------:R-:W-:Y:S02]  /*1c60*/  SHF.R.U32.HI R11, RZ, 0x10, R15 ;  /* 0x00000010ff0b7819 */ /* 0x000fe4000001160f */
[----:B------:R-:W-:Y:S01]  /*1c70*/  SHF.R.U32.HI R15, RZ, 0x10, R19 ;  /* 0x00000010ff0f7819 */ /* 0x000fe20000011613 */
[----:B------:R1:W-:Y:S01]  /*1c80*/  STL [R1+0x2e4], R17 ;  /* 0x0002e41101007387 */ /* 0x0003e20000100800 */
[--C-:B------:R-:W-:Y:S01]  /*1c90*/  SHF.R.U32.HI R19, RZ, 0x10, R23.reuse ;  /* 0x00000010ff137819 */ /* 0x100fe20000011617 */
[----:B0-----:R-:W-:Y:S01]  /*1ca0*/  HADD2.F32 R18, -RZ, R22.H0_H0 ;  /* 0x20000016ff127230 */ /* 0x001fe20000004100 */
[----:B-1----:R-:W-:-:S04]  /*1cb0*/  SHF.R.U64 R17, R22, 0x10, R23 ;  /* 0x0000001016117819 */ /* 0x002fc80000001217 */
[----:B------:R0:W-:Y:S01]  /*1cc0*/  STL [R1+0x2e0], R18 ;  /* 0x0002e01201007387 */ /* 0x0001e20000100800 */
[----:B------:R-:W-:Y:S02]  /*1cd0*/  HADD2.F32 R23, -RZ, R23.H0_H0 ;  /* 0x20000017ff177230 */ /* 0x000fe40000004100 */
[----:B------:R-:W-:Y:S01]  /*1ce0*/  HADD2.F32 R22, -RZ, R20.H0_H0 ;  /* 0x20000014ff167230 */ /* 0x000fe20000004100 */
[--C-:B0-----:R-:W-:Y:S02]  /*1cf0*/  SHF.R.U64 R18, R20, 0x10, R21.reuse ;  /* 0x0000001014127819 */ /* 0x101fe40000001215 */
[----:B------:R-:W-:Y:S01]  /*1d00*/  SHF.R.U32.HI R20, RZ, 0x10, R21 ;  /* 0x00000010ff147819 */ /* 0x000fe20000011615 */
[----:B------:R-:W-:Y:S01]  /*1d10*/  HADD2.F32 R21, -RZ, R21.H0_H0 ;  /* 0x20000015ff157230 */ /* 0x000fe20000004100 */
[----:B------:R-:W-:Y:S04]  /*1d20*/  STL [R1+0x2d8], R23 ;  /* 0x0002d81701007387 */ /* 0x000fe80000100800 */
        /* <DEDUP_REMOVED lines=37> */
[----:B------:R-:W-:-:S05]  /*1f80*/  HADD2.F32 R38, -RZ, R38.H0_H0 ;  /* 0x20000026ff267230 */ /* 0x000fca0000004100 */
[----:B------:R0:W-:Y:S04]  /*1f90*/  STL [R1+0x2a0], R38 ;  /* 0x0002a02601007387 */ /* 0x0001e80000100800 */
[----:B------:R1:W-:Y:S01]  /*1fa0*/  STL [R1+0x298], R34 ;  /* 0x0002982201007387 */ /* 0x0003e20000100800 */
[----:B------:R-:W-:Y:S02]  /*1fb0*/  HADD2.F32 R42, -RZ, R174.H0_H0 ;  /* 0x200000aeff2a7230 */ /* 0x000fe40000004100 */
[----:B0-----:R-:W-:Y:S01]  /*1fc0*/  HADD2.F32 R38, -RZ, R36.H0_H0 ;  /* 0x20000024ff267230 */ /* 0x001fe20000004100 */
[--C-:B-1----:R-:W-:Y:S02]  /*1fd0*/  SHF.R.U64 R34, R36, 0x10, R37.reuse ;  /* 0x0000001024227819 */ /* 0x102fe40000001225 */
[----:B------:R-:W-:Y:S01]  /*1fe0*/  SHF.R.U32.HI R36, RZ, 0x10, R37 ;  /* 0x00000010ff247819 */ /* 0x000fe20000011625 */
[----:B------:R-:W-:Y:S01]  /*1ff0*/  HADD2.F32 R37, -RZ, R37.H0_H0 ;  /* 0x20000025ff257230 */ /* 0x000fe20000004100 */
[----:B------:R0:W-:Y:S04]  /*2000*/  STL [R1+0x29c], R38 ;  /* 0x00029c2601007387 */ /* 0x0001e80000100800 */
[----:B------:R-:W-:Y:S01]  /*2010*/  STL [R1+0x294], R37 ;  /* 0x0002942501007387 */ /* 0x000fe20000100800 */
[----:B0-----:R-:W-:-:S03]  /*2020*/  HADD2.F32 R38, -RZ, R175.H0_H0 ;  /* 0x200000afff267230 */ /* 0x001fc60000004100 */
        /* <DEDUP_REMOVED lines=8> */
[----:B------:R-:W-:Y:S04]  /*20b0*/  STL [R1+0x284], R41 ;  /* 0x0002842901007387 */ /* 0x000fe80000100800 */
[----:B------:R1:W-:Y:S01]  /*20c0*/  STL [R1+0x280], R139 ;  /* 0x0002808b01007387 */ /* 0x0003e20000100800 */
[----:B0-----:R-:W-:-:S05]  /*20d0*/  HADD2.F32 R42, -RZ, R45.H0_H0 ;  /* 0x2000002dff2a7230 */ /* 0x001fca0000004100 */
[----:B------:R0:W-:Y:S01]  /*20e0*/  STL [R1+0x278], R42 ;  /* 0x0002782a01007387 */ /* 0x0001e20000100800 */
[----:B-1----:R-:W-:Y:S01]  /*20f0*/  HADD2.F32 R139, -RZ, R46.H0_H0 ;  /* 0x2000002eff8b7230 */ /* 0x002fe20000004100 */
[----:B------:R-:W-:-:S04]  /*2100*/  SHF.R.U64 R41, R44, 0x10, R45 ;  /* 0x000000102c297819 */ /* 0x000fc8000000122d */
[----:B------:R1:W-:Y:S01]  /*2110*/  STL [R1+0x27c], R139 ;  /* 0x00027c8b01007387 */ /* 0x0003e20000100800 */
[----:B0-----:R-:W-:Y:S01]  /*2120*/  SHF.R.U64 R42, R46, 0x10, R47 ;  /* 0x000000102e2a7819 */ /* 0x001fe2000000122f */
[----:B------:R-:W-:Y:S01]  /*2130*/  HADD2.F32 R46, -RZ, R47.H0_H0 ;  /* 0x2000002fff2e7230 */ /* 0x000fe20000004100 */
[----:B------:R-:W-:Y:S02]  /*2140*/  SHF.R.U32.HI R44, RZ, 0x10, R45 ;  /* 0x00000010ff2c7819 */ /* 0x000fe4000001162d */
[----:B------:R-:W-:Y:S01]  /*2150*/  SHF.R.U32.HI R45, RZ, 0x10, R47 ;  /* 0x00000010ff2d7819 */ /* 0x000fe2000001162f */
[----:B-1----:R-:W-:Y:S01]  /*2160*/  HADD2.F32 R139, -RZ, R48.H0_H0 ;  /* 0x20000030ff8b7230 */ /* 0x002fe20000004100 */
[----:B------:R-:W-:Y:S01]  /*2170*/  STL [R1+0x274], R46 ;  /* 0x0002742e01007387 */ /* 0x000fe20000100800 */
[----:B------:R-:W-:-:S03]  /*2180*/  HADD2.F32 R47, -RZ, R49.H0_H0 ;  /* 0x20000031ff2f7230 */ /* 0x000fc60000004100 */
[----:B------:R0:W-:Y:S04]  /*2190*/  STL [R1+0x270], R139 ;  /* 0x0002708b01007387 */ /* 0x0001e80000100800 */
[----:B------:R1:W-:Y:S01]  /*21a0*/  STL [R1+0x268], R47 ;  /* 0x0002682f01007387 */ /* 0x0003e20000100800 */
[----:B0-----:R-:W-:Y:S01]  /*21b0*/  HADD2.F32 R139, -RZ, R50.H0_H0 ;  /* 0x20000032ff8b7230 */ /* 0x001fe20000004100 */
[----:B------:R-:W-:Y:S02]  /*21c0*/  SHF.R.U64 R46, R48, 0x10, R49 ;  /* 0x00000010302e7819 */ /* 0x000fe40000001231 */
[----:B-1----:R-:W-:Y:S01]  /*21d0*/  SHF.R.U64 R47, R50, 0x10, R51 ;  /* 0x00000010322f7819 */ /* 0x002fe20000001233 */
[----:B------:R-:W-:Y:S01]  /*21e0*/  HADD2.F32 R50, -RZ, R51.H0_H0 ;  /* 0x20000033ff327230 */ /* 0x000fe20000004100 */
[----:B------:R0:W-:Y:S01]  /*21f0*/  STL [R1+0x26c], R139 ;  /* 0x00026c8b01007387 */ /* 0x0001e20000100800 */
[----:B------:R-:W-:-:S02]  /*2200*/  SHF.R.U32.HI R48, RZ, 0x10, R49 ;  /* 0x00000010ff307819 */ /* 0x000fc40000011631 */
[----:B------:R-:W-:Y:S01]  /*2210*/  SHF.R.U32.HI R49, RZ, 0x10, R51 ;  /* 0x00000010ff317819 */ /* 0x000fe20000011633 */
[----:B------:R-:W-:Y:S01]  /*2220*/  STL [R1+0x264], R50 ;  /* 0x0002643201007387 */ /* 0x000fe20000100800 */
[----:B------:R-:W-:Y:S02]  /*2230*/  HADD2.F32 R51, -RZ, R53.H0_H0 ;  /* 0x20000035ff337230 */ /* 0x000fe40000004100 */
[----:B0-----:R-:W-:-:S05]  /*2240*/  HADD2.F32 R139, -RZ, R52.H0_H0 ;  /* 0x20000034ff8b7230 */ /* 0x001fca0000004100 */
        /* <DEDUP_REMOVED lines=45> */
[----:B------:R1:W-:Y:S01]  /*2520*/  STL [R1+0x224], R66 ;  /* 0x0002244201007387 */ /* 0x0003e20000100800 */
[----:B------:R-:W-:Y:S02]  /*2530*/  HADD2.F32 R67, -RZ, R69.H0_H0 ;  /* 0x20000045ff437230 */ /* 0x000fe40000004100 */
[----:B0-----:R-:W-:-:S05]  /*2540*/  HADD2.F32 R139, -RZ, R68.H0_H0 ;  /* 0x20000044ff8b7230 */ /* 0x001fca0000004100 */
[----:B------:R0:W-:Y:S01]  /*2550*/  STL [R1+0x220], R139 ;  /* 0x0002208b01007387 */ /* 0x0001e20000100800 */
[----:B-1----:R-:W-:-:S03]  /*2560*/  SHF.R.U64 R66, R68, 0x10, R69 ;  /* 0x0000001044427819 */ /* 0x002fc60000001245 */
[----:B------:R1:W-:Y:S01]  /*2570*/  STL [R1+0x21c], R67 ;  /* 0x00021c4301007387 */ /* 0x0003e20000100800 */
[----:B0-----:R-:W-:Y:S01]  /*2580*/  HADD2.F32 R139, -RZ, R70.H0_H0 ;  /* 0x20000046ff8b7230 */ /* 0x001fe20000004100 */
[----:B------:R-:W-:Y:S02]  /*2590*/  SHF.R.U32.HI R68, RZ, 0x10, R69 ;  /* 0x00000010ff447819 */ /* 0x000fe40000011645 */
[--C-:B-1----:R-:W-:Y:S01]  /*25a0*/  SHF.R.U64 R67, R70, 0x10, R71.reuse ;  /* 0x0000001046437819 */ /* 0x102fe20000001247 */
[----:B------:R-:W-:Y:S01]  /*25b0*/  HADD2.F32 R70, -RZ, R71.H0_H0 ;  /* 0x20000047ff467230 */ /* 0x000fe20000004100 */
[----:B------:R0:W-:Y:S01]  /*25c0*/  STL [R1+0x218], R139 ;  /* 0x0002188b01007387 */ /* 0x0001e20000100800 */
[----:B------:R-:W-:Y:S01]  /*25d0*/  SHF.R.U32.HI R69, RZ, 0x10, R71 ;  /* 0x00000010ff457819 */ /* 0x000fe20000011647 */
[----:B------:R-:W-:Y:S02]  /*25e0*/  HADD2.F32 R71, -RZ, R73.H0_H0 ;  /* 0x20000049ff477230 */ /* 0x000fe40000004100 */
[----:B------:R-:W-:Y:S01]  /*25f0*/  STL [R1+0x214], R70 ;  /* 0x0002144601007387 */ /* 0x000fe20000100800 */
[----:B0-----:R-:W-:-:S05]  /*2600*/  HADD2.F32 R139, -RZ, R72.H0_H0 ;  /* 0x20000048ff8b7230 */ /* 0x001fca0000004100 */
[----:B------:R0:W-:Y:S04]  /*2610*/  STL [R1+0x210], R139 ;  /* 0x0002108b01007387 */ /* 0x0001e80000100800 */
[----:B------:R1:W-:Y:S01]  /*2620*/  STL [R1+0x20c], R71 ;  /* 0x00020c4701007387 */ /* 0x0003e20000100800 */
[----:B0-----:R-:W-:Y:S01]  /*2630*/  HADD2.F32 R139, -RZ, R74.H0_H0 ;  /* 0x2000004aff8b7230 */ /* 0x001fe20000004100 */
[----:B-1----:R-:W-:Y:S01]  /*2640*/  SHF.R.U64 R71, R74, 0x10, R75 ;  /* 0x000000104a477819 */ /* 0x002fe2000000124b */
[----:B------:R-:W-:-:S03]  /*2650*/  HADD2.F32 R74, -RZ, R75.H0_H0 ;  /* 0x2000004bff4a7230 */ /* 0x000fc60000004100 */
[----:B------:R0:W-:Y:S01]  /*2660*/  STL [R1+0x208], R139 ;  /* 0x0002088b01007387 */ /* 0x0001e20000100800 */
[----:B------:R-:W-:-:S03]  /*2670*/  HADD2.F32 R159, -RZ, R170.H0_H0 ;  /* 0x200000aaff9f7230 */ /* 0x000fc60000004100 */
[----:B------:R1:W-:Y:S01]  /*2680*/  STL [R1+0x204], R74 ;  /* 0x0002044a01007387 */ /* 0x0003e20000100800 */
[----:B0-----:R-:W-:Y:S01]  /*2690*/  HADD2.F32 R139, -RZ, R76.H0_H0 ;  /* 0x2000004cff8b7230 */ /* 0x001fe20000004100 */
[----:B-1----:R-:W-:Y:S01]  /*26a0*/  SHF.R.U64 R74, R76, 0x10, R77 ;  /* 0x000000104c4a7819 */ /* 0x002fe2000000124d */
[----:B------:R-:W-:-:S03]  /*26b0*/  HADD2.F32 R76, -RZ, R77.H0_H0 ;  /* 0x2000004dff4c7230 */ /* 0x000fc60000004100 */
[----:B------:R0:W-:Y:S01]  /*26c0*/  STL [R1+0x200], R139 ;  /* 0x0002008b01007387 */ /* 0x0001e20000100800 */
[----:B------:R-:W-:-:S03]  /*26d0*/  SHF.R.U64 R70, R72, 0x10, R73 ;  /* 0x0000001048467819 */ /* 0x000fc60000001249 */
[----:B------:R1:W-:Y:S01]  /*26e0*/  STL [R1+0x1fc], R76 ;  /* 0x0001fc4c01007387 */ /* 0x0003e20000100800 */
[----:B------:R-:W-:Y:S01]  /*26f0*/  SHF.R.U32.HI R72, RZ, 0x10, R73 ;  /* 0x00000010ff487819 */ /* 0x000fe20000011649 */
[----:B0-----:R-:W-:Y:S02]  /*2700*/  HADD2.F32 R139, -RZ, R171.H0_H0 ;  /* 0x200000abff8b7230 */ /* 0x001fe40000004100 */
[----:B------:R0:W-:Y:S01]  /*2710*/  STL [R1+0x1f8], R159 ;  /* 0x0001f89f01007387 */ /* 0x0001e20000100800 */
[----:B------:R-:W-:-:S03]  /*2720*/  SHF.R.U32.HI R73, RZ, 0x10, R75 ;  /* 0x00000010ff497819 */ /* 0x000fc6000001164b */
[----:B------:R2:W-:Y:S01]  /*2730*/  STL [R1+0x1f4], R139 ;  /* 0x0001f48b01007387 */ /* 0x0005e20000100800 */
[----:B------:R-:W-:Y:S02]  /*2740*/  SHF.R.U32.HI R75, RZ, 0x10, R77 ;  /* 0x00000010ff4b7819 */ /* 0x000fe4000001164d */
[--C-:B-1----:R-:W-:Y:S02]  /*2750*/  SHF.R.U64 R76, R170, 0x10, R171.reuse ;  /* 0x00000010aa4c7819 */ /* 0x102fe400000012ab */
[----:B------:R-:W-:Y:S02]  /*2760*/  SHF.R.U32.HI R77, RZ, 0x10, R171 ;  /* 0x00000010ff4d7819 */ /* 0x000fe400000116ab */
[--C-:B0-----:R-:W-:Y:S02]  /*2770*/  SHF.R.U32.HI R159, RZ, 0x10, R169.reuse ;  /* 0x00000010ff9f7819 */ /* 0x101fe400000116a9 */
[----:B--2---:R-:W-:Y:S01]  /*2780*/  SHF.R.U64 R139, R168, 0x10, R169 ;  /* 0x00000010a88b7819 */ /* 0x004fe200000012a9 */
[----:B------:R-:W-:-:S02]  /*2790*/  HADD2.F32 R168, -RZ, R168.H0_H0 ;  /* 0x200000a8ffa87230 */ /* 0x000fc40000004100 */
[----:B------:R-:W-:Y:S01]  /*27a0*/  HADD2.F32 R169, -RZ, R169.H0_H0 ;  /* 0x200000a9ffa97230 */ /* 0x000fe20000004100 */
[----:B------:R-:W-:Y:S01]  /*27b0*/  SHF.R.U64 R212, R78, 0x10, R79 ;  /* 0x000000104ed47819 */ /* 0x000fe2000000124f */
[----:B------:R-:W-:Y:S02]  /*27c0*/  HADD2.F32 R171, -RZ, R172.H0_H0 ;  /* 0x200000acffab7230 */ /* 0x000fe40000004100 */
[----:B------:R-:W-:Y:S01]  /*27d0*/  HADD2.F32 R170, -RZ, R173.H0_H0 ;  /* 0x200000adffaa7230 */ /* 0x000fe20000004100 */
[----:B------:R-:W-:Y:S01]  /*27e0*/  STL [R1+0x1f0], R168 ;  /* 0x0001f0a801007387 */ /* 0x000fe20000100800 */
[----:B------:R-:W-:-:S03]  /*27f0*/  HADD2.F32 R78, -RZ, R78.H0_H0 ;  /* 0x2000004eff4e7230 */ /* 0x000fc60000004100 */
[----:B------:R-:W-:Y:S01]  /*2800*/  STL [R1+0x1ec], R169 ;  /* 0x0001eca901007387 */ /* 0x000fe20000100800 */
[----:B------:R-:W-:-:S03]  /*2810*/  SHF.R.U32.HI R211, RZ, 0x10, R79 ;  /* 0x00000010ffd37819 */ /* 0x000fc6000001164f */
[----:B------:R-:W-:Y:S01]  /*2820*/  STL [R1+0x1e8], R171 ;  /* 0x0001e8ab01007387 */ /* 0x000fe20000100800 */
[----:B------:R-:W-:-:S03]  /*2830*/  HADD2.F32 R79, -RZ, R79.H0_H0 ;  /* 0x2000004fff4f7230 */ /* 0x000fc60000004100 */
[----:B------:R-:W-:Y:S04]  /*2840*/  STL [R1+0x1e4], R170 ;  /* 0x0001e4aa01007387 */ /* 0x000fe80000100800 */
[----:B------:R0:W-:Y:S04]  /*2850*/  STL [R1+0x1e0], R78 ;  /* 0x0001e04e01007387 */ /* 0x0001e80000100800 */
[----:B------:R1:W-:Y:S01]  /*2860*/  STL [R1+0x1dc], R79 ;  /* 0x0001dc4f01007387 */ /* 0x0003e20000100800 */
[----:B0-----:R-:W-:Y:S01]  /*2870*/  SHF.R.U64 R78, R80, 0x10, R81 ;  /* 0x00000010504e7819 */ /* 0x001fe20000001251 */
[----:B------:R-:W-:-:S02]  /*2880*/  HADD2.F32 R80, -RZ, R80.H0_H0 ;  /* 0x20000050ff507230 */ /* 0x000fc40000004100 */
[----:B-1----:R-:W-:-:S03]  /*2890*/  HADD2.F32 R79, -RZ, R81.H0_H0 ;  /* 0x20000051ff4f7230 */ /* 0x002fc60000004100 */
[----:B------:R3:W-:Y:S04]  /*28a0*/  STL [R1+0x1d8], R80 ;  /* 0x0001d85001007387 */ /* 0x0007e80000100800 */
[----:B------:R0:W-:Y:S01]  /*28b0*/  STL [R1+0x1d4], R79 ;  /* 0x0001d44f01007387 */ /* 0x0001e20000100800 */
[----:B---3--:R-:W-:Y:S02]  /*28c0*/  HADD2.F32 R80, -RZ, R82.H0_H0 ;  /* 0x20000052ff507230 */ /* 0x008fe40000004100 */
[----:B0-----:R-:W-:-:S03]  /*28d0*/  HADD2.F32 R79, -RZ, R83.H0_H0 ;  /* 0x20000053ff4f7230 */ /* 0x001fc60000004100 */
[----:B------:R0:W-:Y:S04]  /*28e0*/  STL [R1+0x1d0], R80 ;  /* 0x0001d05001007387 */ /* 0x0001e80000100800 */
[----:B------:R1:W-:Y:S01]  /*28f0*/  STL [R1+0x1cc], R79 ;  /* 0x0001cc4f01007387 */ /* 0x0003e20000100800 */
[----:B0-----:R-:W-:Y:S02]  /*2900*/  HADD2.F32 R80, -RZ, R84.H0_H0 ;  /* 0x20000054ff507230 */ /* 0x001fe40000004100 */
[----:B-1----:R-:W-:-:S03]  /*2910*/  HADD2.F32 R79, -RZ, R85.H0_H0 ;  /* 0x20000055ff4f7230 */ /* 0x002fc60000004100 */
        /* <DEDUP_REMOVED lines=53> */
[----:B------:R-:W-:-:S03]  /*2c70*/  SHF.R.U32.HI R210, RZ, 0x10, R81 ;  /* 0x00000010ffd27819 */ /* 0x000fc60000011651 */
[----:B------:R1:W-:Y:S01]  /*2c80*/  STL [R1+0x15c], R79 ;  /* 0x00015c4f01007387 */ /* 0x0003e20000100800 */
[----:B0-----:R-:W-:Y:S01]  /*2c90*/  HADD2.F32 R80, -RZ, R112.H0_H0 ;  /* 0x20000070ff507230 */ /* 0x001fe20000004100 */
[--C-:B------:R-:W-:Y:S01]  /*2ca0*/  SHF.R.U64 R209, R82, 0x10, R83.reuse ;  /* 0x0000001052d17819 */ /* 0x100fe20000001253 */
[----:B------:R-:W-:Y:S02]  /*2cb0*/  HADD2.F32 R81, -RZ, R115.H0_H0 ;  /* 0x20000073ff517230 */ /* 0x000fe40000004100 */
[----:B-1----:R-:W-:Y:S01]  /*2cc0*/  HADD2.F32 R79, -RZ, R113.H0_H0 ;  /* 0x20000071ff4f7230 */ /* 0x002fe20000004100 */
[----:B------:R0:W-:Y:S01]  /*2cd0*/  STL [R1+0x158], R80 ;  /* 0x0001585001007387 */ /* 0x0001e20000100800 */
[----:B------:R-:W-:Y:S01]  /*2ce0*/  SHF.R.U32.HI R207, RZ, 0x10, R83 ;  /* 0x00000010ffcf7819 */ /* 0x000fe20000011653 */
[----:B------:R-:W-:Y:S01]  /*2cf0*/  HADD2.F32 R82, -RZ, R116.H0_H0 ;  /* 0x20000074ff527230 */ /* 0x000fe20000004100 */
[--C-:B------:R-:W-:Y:S01]  /*2d00*/  SHF.R.U64 R208, R84, 0x10, R85.reuse ;  /* 0x0000001054d07819 */ /* 0x100fe20000001255 */
[----:B------:R-:W-:Y:S01]  /*2d10*/  HADD2.F32 R83, -RZ, R117.H0_H0 ;  /* 0x20000075ff537230 */ /* 0x000fe20000004100 */
[----:B------:R-:W-:Y:S01]  /*2d20*/  SHF.R.U32.HI R206, RZ, 0x10, R85 ;  /* 0x00000010ffce7819 */ /* 0x000fe20000011655 */
[----:B------:R1:W-:Y:S01]  /*2d30*/  STL [R1+0x154], R79 ;  /* 0x0001544f01007387 */ /* 0x0003e20000100800 */
[----:B0-----:R-:W-:Y:S01]  /*2d40*/  HADD2.F32 R80, -RZ, R114.H0_H0 ;  /* 0x20000072ff507230 */ /* 0x001fe20000004100 */
[--C-:B------:R-:W-:Y:S01]  /*2d50*/  SHF.R.U64 R205, R86, 0x10, R87.reuse ;  /* 0x0000001056cd7819 */ /* 0x100fe20000001257 */
[----:B------:R-:W-:Y:S01]  /*2d60*/  HADD2.F32 R84, -RZ, R118.H0_H0 ;  /* 0x20000076ff547230 */ /* 0x000fe20000004100 */
[----:B------:R-:W-:Y:S01]  /*2d70*/  SHF.R.U32.HI R203, RZ, 0x10, R87 ;  /* 0x00000010ffcb7819 */ /* 0x000fe20000011657 */
[----:B------:R-:W-:Y:S01]  /*2d80*/  HADD2.F32 R85, -RZ, R119.H0_H0 ;  /* 0x20000077ff557230 */ /* 0x000fe20000004100 */
[----:B------:R0:W-:Y:S01]  /*2d90*/  STL [R1+0x150], R80 ;  /* 0x0001505001007387 */ /* 0x0001e20000100800 */
[----:B------:R-:W-:Y:S01]  /*2da0*/  HADD2.F32 R86, -RZ, R120.H0_H0 ;  /* 0x20000078ff567230 */ /* 0x000fe20000004100 */
[--C-:B------:R-:W-:Y:S01]  /*2db0*/  SHF.R.U64 R204, R88, 0x10, R89.reuse ;  /* 0x0000001058cc7819 */ /* 0x100fe20000001259 */
[----:B------:R-:W-:Y:S01]  /*2dc0*/  HADD2.F32 R87, -RZ, R121.H0_H0 ;  /* 0x20000079ff577230 */ /* 0x000fe20000004100 */
[----:B------:R2:W-:Y:S01]  /*2dd0*/  STL [R1+0x14c], R81 ;  /* 0x00014c5101007387 */ /* 0x0005e20000100800 */
[----:B------:R-:W-:Y:S01]  /*2de0*/  SHF.R.U32.HI R202, RZ, 0x10, R89 ;  /* 0x00000010ffca7819 */ /* 0x000fe20000011659 */
[----:B------:R-:W-:-:S02]  /*2df0*/  HADD2.F32 R88, -RZ, R122.H0_H0 ;  /* 0x2000007aff587230 */ /* 0x000fc40000004100 */
[----:B------:R3:W-:Y:S01]  /*2e00*/  STL [R1+0x148], R82 ;  /* 0x0001485201007387 */ /* 0x0007e20000100800 */
[--C-:B------:R-:W-:Y:S01]  /*2e10*/  SHF.R.U64 R201, R90, 0x10, R91.reuse ;  /* 0x000000105ac97819 */ /* 0x100fe2000000125b */
[----:B------:R-:W-:Y:S02]  /*2e20*/  HADD2.F32 R89, -RZ, R123.H0_H0 ;  /* 0x2000007bff597230 */ /* 0x000fe40000004100 */
[----:B------:R4:W-:Y:S01]  /*2e30*/  STL [R1+0x144], R83 ;  /* 0x0001445301007387 */ /* 0x0009e20000100800 */
[----:B------:R-:W-:Y:S01]  /*2e40*/  SHF.R.U32.HI R199, RZ, 0x10, R91 ;  /* 0x00000010ffc77819 */ /* 0x000fe2000001165b */
[----:B------:R-:W-:Y:S02]  /*2e50*/  HADD2.F32 R90, -RZ, R124.H0_H0 ;  /* 0x2000007cff5a7230 */ /* 0x000fe40000004100 */
[----:B------:R4:W-:Y:S01]  /*2e60*/  STL [R1+0x140], R84 ;  /* 0x0001405401007387 */ /* 0x0009e20000100800 */
[----:B------:R-:W-:Y:S01]  /*2e70*/  SHF.R.U64 R200, R92, 0x10, R93 ;  /* 0x000000105cc87819 */ /* 0x000fe2000000125d */
[----:B------:R-:W-:-:S02]  /*2e80*/  HADD2.F32 R91, -RZ, R125.H0_H0 ;  /* 0x2000007dff5b7230 */ /* 0x000fc40000004100 */
[----:B------:R4:W-:Y:S01]  /*2e90*/  STL [R1+0x13c], R85 ;  /* 0x00013c5501007387 */ /* 0x0009e20000100800 */
[----:B------:R-:W-:Y:S01]  /*2ea0*/  SHF.R.U32.HI R198, RZ, 0x10, R93 ;  /* 0x00000010ffc67819 */ /* 0x000fe2000001165d */
[----:B------:R-:W-:Y:S02]  /*2eb0*/  HADD2.F32 R92, -RZ, R126.H0_H0 ;  /* 0x2000007eff5c7230 */ /* 0x000fe40000004100 */
[----:B------:R4:W-:Y:S01]  /*2ec0*/  STL [R1+0x138], R86 ;  /* 0x0001385601007387 */ /* 0x0009e20000100800 */
[--C-:B------:R-:W-:Y:S01]  /*2ed0*/  SHF.R.U64 R197, R94, 0x10, R95.reuse ;  /* 0x000000105ec57819 */ /* 0x100fe2000000125f */
[----:B------:R-:W-:Y:S02]  /*2ee0*/  HADD2.F32 R93, -RZ, R127.H0_H0 ;  /* 0x2000007fff5d7230 */ /* 0x000fe40000004100 */
[----:B------:R4:W-:Y:S01]  /*2ef0*/  STL [R1+0x134], R87 ;  /* 0x0001345701007387 */ /* 0x0009e20000100800 */
[----:B------:R-:W-:Y:S01]  /*2f00*/  SHF.R.U32.HI R195, RZ, 0x10, R95 ;  /* 0x00000010ffc37819 */ /* 0x000fe2000001165f */
[----:B------:R-:W-:-:S02]  /*2f10*/  HADD2.F32 R94, -RZ, R128.H0_H0 ;  /* 0x20000080ff5e7230 */ /* 0x000fc40000004100 */
[----:B------:R-:W-:Y:S01]  /*2f20*/  STL [R1+0x130], R88 ;  /* 0x0001305801007387 */ /* 0x000fe20000100800 */
[--C-:B------:R-:W-:Y:S01]  /*2f30*/  SHF.R.U64 R196, R96, 0x10, R97.reuse ;  /* 0x0000001060c47819 */ /* 0x100fe20000001261 */
[----:B------:R-:W-:Y:S02]  /*2f40*/  HADD2.F32 R95, -RZ, R129.H0_H0 ;  /* 0x20000081ff5f7230 */ /* 0x000fe40000004100 */
[----:B------:R-:W-:Y:S01]  /*2f50*/  STL [R1+0x12c], R89 ;  /* 0x00012c5901007387 */ /* 0x000fe20000100800 */
[----:B------:R-:W-:Y:S01]  /*2f60*/  SHF.R.U32.HI R194, RZ, 0x10, R97 ;  /* 0x00000010ffc27819 */ /* 0x000fe20000011661 */
[----:B------:R-:W-:Y:S02]  /*2f70*/  HADD2.F32 R96, -RZ, R130.H0_H0 ;  /* 0x20000082ff607230 */ /* 0x000fe40000004100 */
[----:B------:R-:W-:Y:S01]  /*2f80*/  STL [R1+0x128], R90 ;  /* 0x0001285a01007387 */ /* 0x000fe20000100800 */
[----:B------:R-:W-:Y:S01]  /*2f90*/  SHF.R.U64 R193, R98, 0x10, R99 ;  /* 0x0000001062c17819 */ /* 0x000fe20000001263 */
[----:B------:R-:W-:-:S02]  /*2fa0*/  HADD2.F32 R97, -RZ, R131.H0_H0 ;  /* 0x20000083ff617230 */ /* 0x000fc40000004100 */
[----:B------:R-:W-:Y:S01]  /*2fb0*/  STL [R1+0x124], R91 ;  /* 0x0001245b01007387 */ /* 0x000fe20000100800 */
[----:B------:R-:W-:Y:S01]  /*2fc0*/  SHF.R.U32.HI R191, RZ, 0x10, R99 ;  /* 0x00000010ffbf7819 */ /* 0x000fe20000011663 */
[----:B------:R-:W-:Y:S02]  /*2fd0*/  HADD2.F32 R98, -RZ, R140.H0_H0 ;  /* 0x2000008cff627230 */ /* 0x000fe40000004100 */
[----:B------:R-:W-:Y:S01]  /*2fe0*/  STL [R1+0x120], R92 ;  /* 0x0001205c01007387 */ /* 0x000fe20000100800 */
[--C-:B------:R-:W-:Y:S01]  /*2ff0*/  SHF.R.U64 R192, R100, 0x10, R101.reuse ;  /* 0x0000001064c07819 */ /* 0x100fe20000001265 */
[----:B------:R-:W-:Y:S02]  /*3000*/  HADD2.F32 R99, -RZ, R141.H0_H0 ;  /* 0x2000008dff637230 */ /* 0x000fe40000004100 */
[----:B------:R-:W-:Y:S01]  /*3010*/  STL [R1+0x11c], R93 ;  /* 0x00011c5d01007387 */ /* 0x000fe20000100800 */
        /* <DEDUP_REMOVED lines=42> */
[----:B-1----:R-:W-:Y:S01]  /*32c0*/  SHF.R.U32.HI R79, RZ, 0x10, R115 ;  /* 0x00000010ff4f7819 */ /* 0x002fe20000011673 */
[----:B------:R-:W-:Y:S02]  /*32d0*/  HADD2.F32 R114, -RZ, R156.H0_H0 ;  /* 0x2000009cff727230 */ /* 0x000fe40000004100 */
[----:B------:R-:W-:Y:S01]  /*32e0*/  STL [R1+0xe0], R108 ;  /* 0x0000e06c01007387 */ /* 0x000fe20000100800 */
[----:B0-----:R-:W-:Y:S01]  /*32f0*/  SHF.R.U64 R80, R116, 0x10, R117 ;  /* 0x0000001074507819 */ /* 0x001fe20000001275 */
[----:B------:R-:W-:-:S02]  /*3300*/  HADD2.F32 R115, -RZ, R157.H0_H0 ;  /* 0x2000009dff737230 */ /* 0x000fc40000004100 */
[----:B------:R-:W-:Y:S01]  /*3310*/  STL [R1+0xdc], R109 ;  /* 0x0000dc6d01007387 */ /* 0x000fe20000100800 */
[----:B--2---:R-:W-:Y:S01]  /*3320*/  SHF.R.U32.HI R81, RZ, 0x10, R117 ;  /* 0x00000010ff517819 */ /* 0x004fe20000011675 */
[----:B------:R-:W-:Y:S02]  /*3330*/  HADD2.F32 R116, -RZ, R160.H0_H0 ;  /* 0x200000a0ff747230 */ /* 0x000fe40000004100 */
[----:B------:R-:W-:Y:S01]  /*3340*/  STL [R1+0xd8], R110 ;  /* 0x0000d86e01007387 */ /* 0x000fe20000100800 */
[--C-:B---3--:R-:W-:Y:S01]  /*3350*/  SHF.R.U64 R82, R118, 0x10, R119.reuse ;  /* 0x0000001076527819 */ /* 0x108fe20000001277 */
[----:B------:R-:W-:Y:S02]  /*3360*/  HADD2.F32 R117, -RZ, R161.H0_H0 ;  /* 0x200000a1ff757230 */ /* 0x000fe40000004100 */
[----:B------:R-:W-:Y:S01]  /*3370*/  STL [R1+0xd4], R111 ;  /* 0x0000d46f01007387 */ /* 0x000fe20000100800 */
[----:B----4-:R-:W-:Y:S01]  /*3380*/  SHF.R.U32.HI R83, RZ, 0x10, R119 ;  /* 0x00000010ff537819 */ /* 0x010fe20000011677 */
        /* <DEDUP_REMOVED lines=8> */
[--C-:B------:R-:W-:Y:S01]  /*3410*/  SHF.R.U64 R86, R122, 0x10, R123.reuse ;  /* 0x000000107a567819 */ /* 0x100fe2000000127b */
[----:B------:R-:W-:Y:S01]  /*3420*/  HADD2.F32 R121, -RZ, R165.H0_H0 ;  /* 0x200000a5ff797230 */ /* 0x000fe20000004100 */
[----:B------:R-:W-:Y:S01]  /*3430*/  SHF.R.U32.HI R87, RZ, 0x10, R123 ;  /* 0x00000010ff577819 */ /* 0x000fe2000001167b */
[----:B------:R-:W-:Y:S01]  /*3440*/  STL [R1+0xc4], R115 ;  /* 0x0000c47301007387 */ /* 0x000fe20000100800 */
[----:B------:R-:W-:-:S03]  /*3450*/  HADD2.F32 R123, -RZ, R166.H0_H0 ;  /* 0x200000a6ff7b7230 */ /* 0x000fc60000004100 */
[----:B------:R-:W-:Y:S01]  /*3460*/  STL [R1+0xc0], R116 ;  /* 0x0000c07401007387 */ /* 0x000fe20000100800 */
[----:B------:R-:W-:-:S03]  /*3470*/  HADD2.F32 R122, -RZ, R167.H0_H0 ;  /* 0x200000a7ff7a7230 */ /* 0x000fc60000004100 */
[----:B------:R-:W-:Y:S04]  /*3480*/  STL [R1+0xbc], R117 ;  /* 0x0000bc7501007387 */ /* 0x000fe80000100800 */
[----:B------:R-:W-:Y:S04]  /*3490*/  STL [R1+0xb8], R118 ;  /* 0x0000b87601007387 */ /* 0x000fe80000100800 */
[----:B------:R-:W-:Y:S04]  /*34a0*/  STL [R1+0xb4], R119 ;  /* 0x0000b47701007387 */ /* 0x000fe80000100800 */
[----:B------:R-:W-:Y:S04]  /*34b0*/  STL [R1+0xb0], R120 ;  /* 0x0000b07801007387 */ /* 0x000fe80000100800 */
[----:B------:R-:W-:Y:S04]  /*34c0*/  STL [R1+0xac], R121 ;  /* 0x0000ac7901007387 */ /* 0x000fe80000100800 */
[----:B------:R-:W-:Y:S04]  /*34d0*/  STL [R1+0xa8], R123 ;  /* 0x0000a87b01007387 */ /* 0x000fe80000100800 */
[----:B------:R0:W-:Y:S01]  /*34e0*/  STL [R1+0xa4], R122 ;  /* 0x0000a47a01007387 */ /* 0x0001e20000100800 */
[----:B------:R-:W-:-:S02]  /*34f0*/  HADD2.F32 R3, -RZ, R3.H0_H0 ;  /* 0x20000003ff037230 */ /* 0x000fc40000004100 */
[----:B0-----:R-:W-:Y:S02]  /*3500*/  HADD2.F32 R122, -RZ, R0.H0_H0 ;  /* 0x20000000ff7a7230 */ /* 0x001fe40000004100 */
[----:B------:R-:W-:Y:S02]  /*3510*/  HADD2.F32 R0, -RZ, R2.H0_H0 ;  /* 0x20000002ff007230 */ /* 0x000fe40000004100 */
[----:B------:R-:W-:Y:S01]  /*3520*/  HADD2.F32 R2, -RZ, R4.H0_H0 ;  /* 0x20000004ff027230 */ /* 0x000fe20000004100 */
[----:B------:R-:W-:Y:S04]  /*3530*/  STL [R1+0xa0], R122 ;  /* 0x0000a07a01007387 */ /* 0x000fe80000100800 */
[----:B------:R0:W-:Y:S04]  /*3540*/  STL [R1+0x9c], R0 ;  /* 0x00009c0001007387 */ /* 0x0001e80000100800 */
        /* <DEDUP_REMOVED lines=27> */
[----:B------:R-:W-:-:S03]  /*3700*/  SHF.R.U32.HI R23, RZ, 0x10, R27 ;  /* 0x00000010ff177819 */ /* 0x000fc6000001161b */
        /* <DEDUP_REMOVED lines=33> */
[----:B------:R-:W-:-:S03]  /*3920*/  SHF.R.U64 R37, R174, 0x10, R175 ;  /* 0x00000010ae257819 */ /* 0x000fc600000012af */
        /* <DEDUP_REMOVED lines=55> */
[----:B------:R-:W-:Y:S01]  /*3ca0*/  SHF.R.U32.HI R121, RZ, 0x10, R167 ;  /* 0x00000010ff797819 */ /* 0x000fe200000116a7 */
[----:B------:R-:W-:Y:S01]  /*3cb0*/  BSSY B0, `(.L_x_54884) ;  /* 0x0003c68000007945 */ /* 0x000fe20003800000 */
[----:B------:R-:W-:Y:S01]  /*3cc0*/  ISETP.NE.U32.AND P0, PT, RZ, UR8, PT ;  /* 0x00000008ff007c0c */ /* 0x000fe2000bf05070 */
[----:B------:R-:W-:Y:S02]  /*3cd0*/  HADD2.F32 R252, -RZ, R42.H0_H0 ;  /* 0x2000002afffc7230 */ /* 0x000fe40000004100 */
[----:B------:R-:W-:Y:S02]  /*3ce0*/  HADD2.F32 R215, -RZ, R159.H0_H0 ;  /* 0x2000009fffd77230 */ /* 0x000fe40000004100 */
[----:B------:R-:W-:Y:S02]  /*3cf0*/  IMAD R134, R134, -0x326172a9, RZ ;  /* 0xcd9e8d5786867824 */ /* 0x000fe400078e02ff */
[----:B------:R-:W-:-:S02]  /*3d00*/  IMAD R132, R132, -0x2daee0ad, RZ ;  /* 0xd2511f5384847824 */ /* 0x000fc400078e02ff */
        /* <DEDUP_REMOVED lines=117> */
[----:B------:R-:W-:Y:S01]  /*4460*/  IMAD.MOV.U32 R9, RZ, RZ, RZ ;  /* 0x000000ffff097224 */ /* 0x000fe200078e00ff */
[----:B------:R-:W-:Y:S01]  /*4470*/  ISETP.NE.AND.EX P0, PT, RZ, UR9, PT, P0 ;  /* 0x00000009ff007c0c */ /* 0x000fe2000bf05300 */
[----:B0-----:R-:W-:-:S12]  /*4480*/  ULDC.64 UR8, c[0x0][0x228] ;  /* 0x00008a0000087ab9 */ /* 0x001fd80000000a00 */
.L_x_56186:
        /* <DEDUP_REMOVED lines=30> */
.L_x_54886:
[----:B------:R-:W-:-:S07]  /*4670*/  MOV R0, R134 ;  /* 0x0000008600007202 */ /* 0x000fce0000000f00 */
.L_x_54887:
[----:B------:R-:W-:Y:S05]  /*4680*/  BSYNC B1 ;  /* 0x0000000000017941 */ /* 0x000fea0003800000 */
.L_x_54885:
        /* <DEDUP_REMOVED lines=16> */
.L_x_54891:
[----:B------:R-:W-:Y:S05]  /*4790*/  BSYNC B2 ;  /* 0x0000000000027941 */ /* 0x000fea0003800000 */
.L_x_54890:
        /* <DEDUP_REMOVED lines=44> */
.L_x_54889:
[----:B------:R-:W-:Y:S05]  /*4a60*/  BSYNC B1 ;  /* 0x0000000000017941 */ /* 0x000fea0003800000 */
.L_x_54888:
        /* <DEDUP_REMOVED lines=18> */
.L_x_54892:
        /* <DEDUP_REMOVED lines=12> */
.L_x_54895:
[----:B------:R-:W-:-:S07]  /*4c50*/  MOV R0, R134 ;  /* 0x0000008600007202 */ /* 0x000fce0000000f00 */
.L_x_54896:
[----:B------:R-:W-:Y:S05]  /*4c60*/  BSYNC B1 ;  /* 0x0000000000017941 */ /* 0x000fea0003800000 */
.L_x_54894:
        /* <DEDUP_REMOVED lines=16> */
.L_x_54900:
[----:B------:R-:W-:Y:S05]  /*4d70*/  BSYNC B2 ;  /* 0x0000000000027941 */ /* 0x000fea0003800000 */
.L_x_54899:
        /* <DEDUP_REMOVED lines=44> */
.L_x_54898:
[----:B------:R-:W-:Y:S05]  /*5040*/  BSYNC B1 ;  /* 0x0000000000017941 */ /* 0x000fea0003800000 */
.L_x_54897:
        /* <DEDUP_REMOVED lines=8> */
.L_x_54893:
        /* <DEDUP_REMOVED lines=12> */
.L_x_54902:
[----:B------:R-:W-:-:S07]  /*5190*/  MOV R0, R134 ;  /* 0x0000008600007202 */ /* 0x000fce0000000f00 */
.L_x_54903:
[----:B------:R-:W-:Y:S05]  /*51a0*/  BSYNC B1 ;  /* 0x0000000000017941 */ /* 0x000fea0003800000 */
.L_x_54901:
        /* <DEDUP_REMOVED lines=16> */
.L_x_54907:
[----:B------:R-:W-:Y:S05]  /*52b0*/  BSYNC B2 ;  /* 0x0000000000027941 */ /* 0x000fea0003800000 */
.L_x_54906:
        /* <DEDUP_REMOVED lines=44> */
.L_x_54905:
[----:B------:R-:W-:Y:S05]  /*5580*/  BSYNC B1 ;  /* 0x0000000000017941 */ /* 0x000fea0003800000 */
.L_x_54904:
        /* <DEDUP_REMOVED lines=11> */
.L_x_54908:
        /* <DEDUP_REMOVED lines=12> */
.L_x_54911:
[----:B------:R-:W-:-:S07]  /*5700*/  IMAD.MOV.U32 R0, RZ, RZ, R134 ;  /* 0x000000ffff007224 */ /* 0x000fce00078e0086 */
.L_x_54912:
[----:B------:R-:W-:Y:S05]  /*5710*/  BSYNC B1 ;  /* 0x0000000000017941 */ /* 0x000fea0003800000 */
.L_x_54910:
        /* <DEDUP_REMOVED lines=16> */
.L_x_54916:
[----:B------:R-:W-:Y:S05]  /*5820*/  BSYNC B2 ;  /* 0x0000000000027941 */ /* 0x000fea0003800000 */
.L_x_54915:
        /* <DEDUP_REMOVED lines=44> */
.L_x_54914:
[----:B------:R-:W-:Y:S05]  /*5af0*/  BSYNC B1 ;  /* 0x0000000000017941 */ /* 0x000fea0003800000 */
.L_x_54913:
        /* <DEDUP_REMOVED lines=8> */
.L_x_54909:
        /* <DEDUP_REMOVED lines=12> */
.L_x_54918:
[----:B------:R-:W-:-:S07]  /*5c40*/  IMAD.MOV.U32 R0, RZ, RZ, R134 ;  /* 0x000000ffff007224 */ /* 0x000fce00078e0086 */
.L_x_54919:
[----:B------:R-:W-:Y:S05]  /*5c50*/  BSYNC B1 ;  /* 0x0000000000017941 */ /* 0x000fea0003800000 */
.L_x_54917:
        /* <DEDUP_REMOVED lines=16> */
.L_x_54923:
[----:B------:R-:W-:Y:S05]  /*5d60*/  BSYNC B2 ;  /* 0x0000000000027941 */ /* 0x000fea0003800000 */
.L_x_54922:
        /* <DEDUP_REMOVED lines=44> */
.L_x_54921:
[----:B------:R-:W-:Y:S05]  /*6030*/  BSYNC B1 ;  /* 0x0000000000017941 */ /* 0x000fea0003800000 */
.L_x_54920:
        /* <DEDUP_REMOVED lines=11> */
.L_x_54924:
        /* <DEDUP_REMOVED lines=12> */
.L_x_54927:
[----:B------:R-:W-:-:S07]  /*61b0*/  IMAD.MOV.U32 R0, RZ, RZ, R134 ;  /* 0x000000ffff007224 */ /* 0x000fce00078e0086 */
.L_x_54928:
[----:B------:R-:W-:Y:S05]  /*61c0*/  BSYNC B1 ;  /* 0x0000000000017941 */ /* 0x000fea0003800000 */
.L_x_54926:
        /* <DEDUP_REMOVED lines=16> */
.L_x_54932:
[----:B------:R-:W-:Y:S05]  /*62d0*/  BSYNC B2 ;  /* 0x0000000000027941 */ /* 0x000fea0003800000 */
.L_x_54931:
        /* <DEDUP_REMOVED lines=44> */
.L_x_54930:
[----:B------:R-:W-:Y:S05]  /*65a0*/  BSYNC B1 ;  /* 0x0000000000017941 */ /* 0x000fea0003800000 */
.L_x_54929:
        /* <DEDUP_REMOVED lines=8> */
.L_x_54925:
        /* <DEDUP_REMOVED lines=12> */
.L_x_54934:
[----:B------:R-:W-:-:S07]  /*66f0*/  IMAD.MOV.U32 R0, RZ, RZ, R134 ;  /* 0x000000ffff007224 */ /* 0x000fce00078e0086 */
.L_x_54935:
[----:B------:R-:W-:Y:S05]  /*6700*/  BSYNC B1 ;  /* 0x0000000000017941 */ /* 0x000fea0003800000 */
.L_x_54933:
        /* <DEDUP_REMOVED lines=16> */
.L_x_54939:
[----:B------:R-:W-:Y:S05]  /*6810*/  BSYNC B2 ;  /* 0x0000000000027941 */ /* 0x000fea0003800000 */
.L_x_54938:
        /* <DEDUP_REMOVED lines=44> */
.L_x_54937:
[----:B------:R-:W-:Y:S05]  /*6ae0*/  BSYNC B1 ;  /* 0x0000000000017941 */ /* 0x000fea0003800000 */
.L_x_54936:
        /* <DEDUP_REMOVED lines=11> */
.L_x_54940:
        /* <DEDUP_REMOVED lines=12> */
.L_x_54943:
[----:B------:R-:W-:-:S07]  /*6c60*/  MOV R0, R134 ;  /* 0x0000008600007202 */ /* 0x000fce0000000f00 */
.L_x_54944:
[----:B------:R-:W-:Y:S05]  /*6c70*/  BSYNC B1 ;  /* 0x0000000000017941 */ /* 0x000fea0003800000 */
.L_x_54942:
        /* <DEDUP_REMOVED lines=19> */
.L_x_54948:
[----:B------:R-:W-:Y:S05]  /*6db0*/  BSYNC B2 ;  /* 0x0000000000027941 */ /* 0x000fea0003800000 */
.L_x_54947:
        /* <DEDUP_REMOVED lines=44> */
.L_x_54946:
[----:B------:R-:W-:Y:S05]  /*7080*/  BSYNC B1 ;  /* 0x0000000000017941 */ /* 0x000fea0003800000 */
.L_x_54945:
        /* <DEDUP_REMOVED lines=8> */
.L_x_54941:
[C---:B------:R-:W-:Y:S02]  /*7110*/  LEA R2, P6, R166.reuse, UR12, 0x4 ;  /* 0x0000000ca6027c11 */ /* 0x040fe4000f8c20ff */
[----:B------:R-:W-:Y:S02]  /*7120*/  SEL R0, RZ, 0x1000000, P5 ;  /* 0x01000000ff007807 */ /* 0x000fe40002800000 */
[C---:B------:R-:W-:Y:S02]  /*7130*/  LEA.HI.X R3, R166.reuse, UR13, RZ, 0x4, P6 ;  /* 0x0000000da6037c11 */ /* 0x040fe4000b0f24ff */
[----:B------:R-:W-:Y:S02]  /*7140*/  LOP3.LUT P6, RZ, R5, 0x2, RZ, 0xc0, !PT ;  /* 0x0000000205ff7812 */ /* 0x000fe400078cc0ff */
[----:B------:R-:W-:Y:S01]  /*7150*/  SHF.L.U32 R44, R166, 0x2, RZ ;  /* 0x00000002a62c7819 */ /* 0x000fe200000006ff */
[----:B------:R0:W-:Y:S01]  /*7160*/  STG.E.128 desc[UR4][R2.64], R116 ;  /* 0x0000007402007986 */ /* 0x0001e2000c101d04 */
[----:B------:R-:W-:-:S02]  /*7170*/  SEL R45, RZ, 0x1, P6 ;  /* 0x00000001ff2d7807 */ /* 0x000fc40003000000 */
[----:B0-----:R-:W-:Y:S02]  /*7180*/  SEL R2, RZ, 0x10000, P4 ;  /* 0x00010000ff027807 */ /* 0x001fe40002000000 */
[----:B------:R-:W-:-:S04]  /*7190*/  SEL R3, RZ, 0x100, P3 ;  /* 0x00000100ff037807 */ /* 0x000fc80001800000 */
[----:B------:R-:W-:Y:S02]  /*71a0*/  IADD3 R0, R3, R0, R2 ;  /* 0x0000000003007210 */ /* 0x000fe40007ffe002 */
[----:B------:R-:W-:-:S03]  /*71b0*/  IADD3 R2, P3, R44, UR14, RZ ;  /* 0x0000000e2c027c10 */ /* 0x000fc6000ff7e0ff */
[----:B------:R-:W-:Y:S01]  /*71c0*/  IMAD.IADD R45, R0, 0x1, R45 ;  /* 0x00000001002d7824 */ /* 0x000fe200078e022d */
[----:B------:R-:W-:-:S04]  /*71d0*/  SHF.R.U32.HI R0, RZ, 0x1e, R166 ;  /* 0x0000001eff007819 */ /* 0x000fc800000116a6 */
[----:B------:R-:W-:-:S05]  /*71e0*/  IADD3.X R3, R0, UR15, RZ, P3, !PT ;  /* 0x0000000f00037c10 */ /* 0x000fca0009ffe4ff */
[----:B------:R0:W-:Y:S01]  /*71f0*/  STG.E desc[UR4][R2.64], R45 ;  /* 0x0000002d02007986 */ /* 0x0001e2000c101904 */
[----:B------:R-:W-:Y:S05]  /*7200*/  @!P0 BRA `(.L_x_54949) ;  /* 0x00000000002c8947 */ /* 0x000fea0003800000 */
[----:B0-----:R-:W-:Y:S01]  /*7210*/  IMAD.U32 R2, R6, 0x10000, RZ ;  /* 0x0001000006027824 */ /* 0x001fe200078e00ff */
[----:B------:R-:W-:-:S04]  /*7220*/  LOP3.LUT R3, R4, 0xffff, RZ, 0xc0, !PT ;  /* 0x0000ffff04037812 */ /* 0x000fc800078ec0ff */
[----:B------:R-:W-:-:S05]  /*7230*/  LOP3.LUT R2, R2, 0xff0000, RZ, 0xc0, !PT ;  /* 0x00ff000002027812 */ /* 0x000fca00078ec0ff */
[----:B------:R-:W-:Y:S01]  /*7240*/  IMAD R3, R3, 0x1000000, R2 ;  /* 0x0100000003037824 */ /* 0x000fe200078e0202 */
[----:B------:R-:W-:-:S04]  /*7250*/  LOP3.LUT R2, R7, 0xff, RZ, 0xc0, !PT ;  /* 0x000000ff07027812 */ /* 0x000fc800078ec0ff */
[----:B------:R-:W-:Y:S02]  /*7260*/  LEA R3, R2, R3, 0x8 ;  /* 0x0000000302037211 */ /* 0x000fe400078e40ff */
[----:B------:R-:W-:Y:S02]  /*7270*/  IADD3 R2, P3, R44, UR16, RZ ;  /* 0x000000102c027c10 */ /* 0x000fe4000ff7e0ff */
[----:B------:R-:W-:-:S05]  /*7280*/  LOP3.LUT R44, R8, 0xff, RZ, 0xc0, !PT ;  /* 0x000000ff082c7812 */ /* 0x000fca00078ec0ff */
[----:B------:R-:W-:Y:S01]  /*7290*/  IMAD.IADD R44, R3, 0x1, R44 ;  /* 0x00000001032c7824 */ /* 0x000fe200078e022c */
[----:B------:R-:W-:-:S05]  /*72a0*/  IADD3.X R3, R0, UR17, RZ, P3, !PT ;  /* 0x0000001100037c10 */ /* 0x000fca0009ffe4ff */
[----:B------:R1:W-:Y:S02]  /*72b0*/  STG.E desc[UR4][R2.64], R44 ;  /* 0x0000002c02007986 */ /* 0x0003e4000c101904 */
.L_x_54949:
[----:B01----:R-:W0:Y:S01]  /*72c0*/  @P0 LDC.64 R44, c[0x0][0x228] ;  /* 0x00008a00ff2c0b82 */ /* 0x003e220000000a00 */
[----:B------:R-:W-:-:S07]  /*72d0*/  VIADD R163, R166, 0x20 ;  /* 0x00000020a6a37836 */ /* 0x000fce0000000000 */
[----:B------:R-:W1:Y:S01]  /*72e0*/  @P1 LDC.64 R2, c[0x0][0x230] ;  /* 0x00008c00ff021b82 */ /* 0x000e620000000a00 */
        /* <DEDUP_REMOVED lines=18> */
.L_x_54951:
[----:B------:R-:W-:-:S07]  /*7410*/  IMAD.MOV.U32 R0, RZ, RZ, R134 ;  /* 0x000000ffff007224 */ /* 0x000fce00078e0086 */
.L_x_54952:
[----:B------:R-:W-:Y:S05]  /*7420*/  BSYNC B1 ;  /* 0x0000000000017941 */ /* 0x000fea0003800000 */
.L_x_54950:
        /* <DEDUP_REMOVED lines=16> */
.L_x_54956:
[----:B------:R-:W-:Y:S05]  /*7530*/  BSYNC B2 ;  /* 0x0000000000027941 */ /* 0x000fea0003800000 */
.L_x_54955:
        /* <DEDUP_REMOVED lines=44> */
.L_x_54954:
[----:B------:R-:W-:Y:S05]  /*7800*/  BSYNC B1 ;  /* 0x0000000000017941 */ /* 0x000fea0003800000 */
.L_x_54953:
[----:B------:R-:W-:Y:S01]  /*7810*/  I2FP.F32.U32 R0, R0 ;  /* 0x0000000000007245 */ /* 0x000fe20000201000 */
[----:B-----5:R-:W-:Y:S01]  /*7820*/  FMUL.FTZ R44, R44, R169 ;  /* 0x000000a92c2c7220 */ /* 0x020fe20000410000 */
[----:B------:R-:W-:-:S03]  /*7830*/  LOP3.LUT R5, R5, 0xfffffffd, RZ, 0xc0, !PT ;  /* 0xfffffffd05057812 */ /* 0x000fc600078ec0ff */
[----:B------:R-:W-:-:S05]  /*7840*/  FFMA.FTZ R0, R0, R168, 1.1641532182693481445e-10 ;  /* 0x2f00000000007423 */ /* 0x000fca00000100a8 */
        /* <DEDUP_REMOVED lines=9> */
.L_x_54957:
        /* <DEDUP_REMOVED lines=12> */
.L_x_54960:
[----:B------:R-:W-:-:S07]  /*79a0*/  MOV R0, R134 ;  /* 0x0000008600007202 */ /* 0x000fce0000000f00 */
.L_x_54961:
[----:B------:R-:W-:Y:S05]  /*79b0*/  BSYNC B1 ;  /* 0x0000000000017941 */ /* 0x000fea0003800000 */
.L_x_54959:
        /* <DEDUP_REMOVED lines=16> */
.L_x_54965:
[----:B------:R-:W-:Y:S05]  /*7ac0*/  BSYNC B2 ;  /* 0x0000000000027941 */ /* 0x000fea0003800000 */
.L_x_54964:
        /* <DEDUP_REMOVED lines=44> */
.L_x_54963:
[----:B------:R-:W-:Y:S05]  /*7d90*/  BSYNC B1 ;  /* 0x0000000000017941 */ /* 0x000fea0003800000 */
.L_x_54962:
        /* <DEDUP_REMOVED lines=8> */
.L_x_54958:
        /* <DEDUP_REMOVED lines=12> */
.L_x_54967:
[----:B------:R-:W-:-:S07]  /*7ee0*/  MOV R0, R134 ;  /* 0x0000008600007202 */ /* 0x000fce0000000f00 */
.L_x_54968:
[----:B------:R-:W-:Y:S05]  /*7ef0*/  BSYNC B1 ;  /* 0x0000000000017941 */ /* 0x000fea0003800000 */
.L_x_54966:
        /* <DEDUP_REMOVED lines=16> */
.L_x_54972:
[----:B------:R-:W-:Y:S05]  /*8000*/  BSYNC B2 ;  /* 0x0000000000027941 */ /* 0x000fea0003800000 */
.L_x_54971:
        /* <DEDUP_REMOVED lines=44> */
.L_x_54970:
[----:B------:R-:W-:Y:S05]  /*82d0*/  BSYNC B1 ;  /* 0x0000000000017941 */ /* 0x000fea0003800000 */
.L_x_54969:
        /* <DEDUP_REMOVED lines=11> */
.L_x_54973:
        /* <DEDUP_REMOVED lines=12> */
.L_x_54976:
[----:B------:R-:W-:-:S07]  /*8450*/  IMAD.MOV.U32 R0, RZ, RZ, R134 ;  /* 0x000000ffff007224 */ /* 0x000fce00078e0086 */
.L_x_54977:
[----:B------:R-:W-:Y:S05]  /*8460*/  BSYNC B1 ;  /* 0x0000000000017941 */ /* 0x000fea0003800000 */
.L_x_54975:
        /* <DEDUP_REMOVED lines=16> */
.L_x_54981:
[----:B------:R-:W-:Y:S05]  /*8570*/  BSYNC B2 ;  /* 0x0000000000027941 */ /* 0x000fea0003800000 */
.L_x_54980:
        /* <DEDUP_REMOVED lines=44> */
.L_x_54979:
[----:B------:R-:W-:Y:S05]  /*8840*/  BSYNC B1 ;  /* 0x0000000000017941 */ /* 0x000fea0003800000 */
.L_x_54978:
        /* <DEDUP_REMOVED lines=8> */
.L_x_54974:
        /* <DEDUP_REMOVED lines=12> */
.L_x_54983:
[----:B------:R-:W-:-:S07]  /*8990*/  IMAD.MOV.U32 R0, RZ, RZ, R134 ;  /* 0x000000ffff007224 */ /* 0x000fce00078e0086 */
.L_x_54984:
[----:B------:R-:W-:Y:S05]  /*89a0*/  BSYNC B1 ;  /* 0x0000000000017941 */ /* 0x000fea0003800000 */
.L_x_54982:
        /* <DEDUP_REMOVED lines=16> */
.L_x_54988:
[----:B------:R-:W-:Y:S05]  /*8ab0*/  BSYNC B2 ;  /* 0x0000000000027941 */ /* 0x000fea0003800000 */
.L_x_54987:
        /* <DEDUP_REMOVED lines=44> */
.L_x_54986:
[----:B------:R-:W-:Y:S05]  /*8d80*/  BSYNC B1 ;  /* 0x0000000000017941 */ /* 0x000fea0003800000 */
.L_x_54985:
        /* <DEDUP_REMOVED lines=11> */
.L_x_54989:
        /* <DEDUP_REMOVED lines=12> */
.L_x_54992:
[----:B------:R-:W-:-:S07]  /*8f00*/  IMAD.MOV.U32 R0, RZ, RZ, R134 ;  /* 0x000000ffff007224 */ /* 0x000fce00078e0086 */
.L_x_54993:
[----:B------:R-:W-:Y:S05]  /*8f10*/  BSYNC B1 ;  /* 0x0000000000017941 */ /* 0x000fea0003800000 */
.L_x_54991:
        /* <DEDUP_REMOVED lines=16> */
.L_x_54997:
[----:B------:R-:W-:Y:S05]  /*9020*/  BSYNC B2 ;  /* 0x0000000000027941 */ /* 0x000fea0003800000 */
.L_x_54996:
        /* <DEDUP_REMOVED lines=44> */
.L_x_54995:
[----:B------:R-:W-:Y:S05]  /*92f0*/  BSYNC B1 ;  /* 0x0000000000017941 */ /* 0x000fea0003800000 */
.L_x_54994:
        /* <DEDUP_REMOVED lines=8> */
.L_x_54990:
        /* <DEDUP_REMOVED lines=12> */
.L_x_54999:
[----:B------:R-:W-:-:S07]  /*9440*/  IMAD.MOV.U32 R0, RZ, RZ, R134 ;  /* 0x000000ffff007224 */ /* 0x000fce00078e0086 */
.L_x_55000:
[----:B------:R-:W-:Y:S05]  /*9450*/  BSYNC B1 ;  /* 0x0000000000017941 */ /* 0x000fea0003800000 */
.L_x_54998:
        /* <DEDUP_REMOVED lines=16> */
.L_x_55004:
[----:B------:R-:W-:Y:S05]  /*9560*/  BSYNC B2 ;  /* 0x0000000000027941 */ /* 0x000fea0003800000 */
.L_x_55003:
        /* <DEDUP_REMOVED lines=44> */
.L_x_55002:
[----:B------:R-:W-:Y:S05]  /*9830*/  BSYNC B1 ;  /* 0x0000000000017941 */ /* 0x000fea0003800000 */
.L_x_55001:
        /* <DEDUP_REMOVED lines=11> */
.L_x_55005:
        /* <DEDUP_REMOVED lines=12> */
.L_x_55008:
[----:B------:R-:W-:-:S07]  /*99b0*/  MOV R0, R134 ;  /* 0x0000008600007202 */ /* 0x000fce0000000f00 */
.L_x_55009:
[----:B------:R-:W-:Y:S05]  /*99c0*/  BSYNC B1 ;  /* 0x0000000000017941 */ /* 0x000fea0003800000 */
.L_x_55007:
        /* <DEDUP_REMOVED lines=19> */
.L_x_55013:
[----:B------:R-:W-:Y:S05]  /*9b00*/  BSYNC B2 ;  /* 0x0000000000027941 */ /* 0x000fea0003800000 */
.L_x_55012:
        /* <DEDUP_REMOVED lines=44> */
.L_x_55011:
[----:B------:R-:W-:Y:S05]  /*9dd0*/  BSYNC B1 ;  /* 0x0000000000017941 */ /* 0x000fea0003800000 */
.L_x_55010:
        /* <DEDUP_REMOVED lines=8> */
.L_x_55006:
[----:B------:R-:W0:Y:S01]  /*9e60*/  LDC.64 R170, c[0x0][0x238] ;  /* 0x00008e00ffaa7b82 */ /* 0x000e220000000a00 */
[----:B------:R-:W-:Y:S02]  /*9e70*/  SEL R0, RZ, 0x1000000, P5 ;  /* 0x01000000ff007807 */ /* 0x000fe40002800000 */
[----:B------:R-:W-:Y:S02]  /*9e80*/  SEL R2, RZ, 0x10000, P4 ;  /* 0x00010000ff027807 */ /* 0x000fe40002000000 */
[----:B------:R-:W-:Y:S02]  /*9e90*/  SEL R3, RZ, 0x100, P3 ;  /* 0x00000100ff037807 */ /* 0x000fe40001800000 */
[----:B------:R-:W-:Y:S01]  /*9ea0*/  LOP3.LUT P6, RZ, R5, 0x2, RZ, 0xc0, !PT ;  /* 0x0000000205ff7812 */ /* 0x000fe200078cc0ff */
[----:B------:R-:W1:Y:S01]  /*9eb0*/  LDC.64 R174, c[0x0][0x240] ;  /* 0x00009000ffae7b82 */ /* 0x000e620000000a00 */
[----:B------:R-:W-:Y:S01]  /*9ec0*/  IADD3 R0, R3, R0, R2 ;  /* 0x0000000003007210 */ /* 0x000fe20007ffe002 */
[----:B0-----:R-:W-:-:S05]  /*9ed0*/  IMAD.WIDE.U32 R2, R163, 0x10, R170 ;  /* 0x00000010a3027825 */ /* 0x001fca00078e00aa */
[----:B------:R0:W-:Y:S02]  /*9ee0*/  STG.E.128 desc[UR4][R2.64], R112 ;  /* 0x0000007002007986 */ /* 0x0001e4000c101d04 */
[----:B0-----:R-:W-:-:S05]  /*9ef0*/  SEL R2, RZ, 0x1, P6 ;  /* 0x00000001ff027807 */ /* 0x001fca0003000000 */
[----:B------:R-:W-:Y:S02]  /*9f00*/  IMAD.IADD R0, R0, 0x1, R2 ;  /* 0x0000000100007824 */ /* 0x000fe400078e0202 */
[----:B-1----:R-:W-:-:S05]  /*9f10*/  IMAD.WIDE.U32 R2, R163, 0x4, R174 ;  /* 0x00000004a3027825 */ /* 0x002fca00078e00ae */
[----:B------:R0:W-:Y:S01]  /*9f20*/  STG.E desc[UR4][R2.64], R0 ;  /* 0x0000000002007986 */ /* 0x0001e2000c101904 */
[----:B------:R-:W-:Y:S05]  /*9f30*/  @!P0 BRA `(.L_x_55014) ;  /* 0x00000000002c8947 */ /* 0x000fea0003800000 */
[----:B0-----:R-:W-:Y:S02]  /*9f40*/  SHF.L.U32 R0, R6, 0x10, RZ ;  /* 0x0000001006007819 */ /* 0x001fe400000006ff */
[----:B------:R-:W-:Y:S02]  /*9f50*/  LOP3.LUT R2, R4, 0xffff, RZ, 0xc0, !PT ;  /* 0x0000ffff04027812 */ /* 0x000fe400078ec0ff */
[----:B------:R-:W-:-:S05]  /*9f60*/  LOP3.LUT R0, R0, 0xff0000, RZ, 0xc0, !PT ;  /* 0x00ff000000007812 */ /* 0x000fca00078ec0ff */
[----:B------:R-:W-:Y:S01]  /*9f70*/  IMAD R0, R2, 0x1000000, R0 ;  /* 0x0100000002007824 */ /* 0x000fe200078e0200 */
[----:B------:R-:W-:-:S05]  /*9f80*/  LOP3.LUT R2, R7, 0xff, RZ, 0xc0, !PT ;  /* 0x000000ff07027812 */ /* 0x000fca00078ec0ff */
[----:B------:R-:W-:Y:S01]  /*9f90*/  IMAD R0, R2, 0x100, R0 ;  /* 0x0000010002007824 */ /* 0x000fe200078e0200 */
[----:B------:R-:W-:-:S04]  /*9fa0*/  LOP3.LUT R2, R8, 0xff, RZ, 0xc0, !PT ;  /* 0x000000ff08027812 */ /* 0x000fc800078ec0ff */
[----:B------:R-:W-:Y:S02]  /*9fb0*/  IADD3 R0, R0, R2, RZ ;  /* 0x0000000200007210 */ /* 0x000fe40007ffe0ff */
[----:B------:R-:W0:Y:S02]  /*9fc0*/  LDC.64 R2, c[0x0][0x248] ;  /* 0x00009200ff027b82 */ /* 0x000e240000000a00 */
[----:B0-----:R-:W-:-:S05]  /*9fd0*/  IMAD.WIDE.U32 R2, R163, 0x4, R2 ;  /* 0x00000004a3027825 */ /* 0x001fca00078e0002 */
[----:B------:R1:W-:Y:S02]  /*9fe0*/  STG.E desc[UR4][R2.64], R0 ;  /* 0x0000000002007986 */ /* 0x0003e4000c101904 */
.L_x_55014:
[----:B------:R-:W2:Y:S01]  /*9ff0*/  @P0 LDC.64 R44, c[0x0][0x228] ;  /* 0x00008a00ff2c0b82 */ /* 0x000ea20000000a00 */
[----:B------:R-:W-:-:S07]  /*a000*/  VIADD R160, R166, 0x40 ;  /* 0x00000040a6a07836 */ /* 0x000fce0000000000 */
[----:B01----:R-:W0:Y:S01]  /*a010*/  @P1 LDC.64 R2, c[0x0][0x230] ;  /* 0x00008c00ff021b82 */ /* 0x003e220000000a00 */
[----:B--2---:R-:W-:-:S05]  /*a020*/  @P0 IMAD.WIDE.U32 R44, R160, 0x10, R44 ;  /* 0x00000010a02c0825 */ /* 0x004fca00078e002c */
[----:B------:R1:W5:Y:S01]  /*a030*/  @P0 LDG.E.128 R120, desc[UR4][R44.64] ;  /* 0x000000042c780981 */ /* 0x000362000c1e1d00 */
[----:B------:R-:W-:Y:S01]  /*a040*/  ISETP.NE.AND P3, PT, R48, 0x1, PT ;  /* 0x000000013000780c */ /* 0x000fe20003f65270 */
[C---:B0-----:R-:W-:Y:S01]  /*a050*/  @P1 IMAD.WIDE.U32 R2, R160.reuse, 0x10, R2 ;  /* 0x00000010a0021825 */ /* 0x041fe200078e0002 */
[----:B------:R-:W-:Y:S04]  /*a060*/  BSSY B1, `(.L_x_55015) ;  /* 0x000000f000017945 */ /* 0x000fe80003800000 */
[----:B------:R0:W5:Y:S01]  /*a070*/  @P1 LDG.E.128 R124, desc[UR4][R2.64] ;  /* 0x00000004027c1981 */ /* 0x000162000c1e1d00 */
[----:B-1----:R-:W-:-:S06]  /*a080*/  IMAD.WIDE.U32 R44, R160, 0x10, R172 ;  /* 0x00000010a02c7825 */ /* 0x002fcc00078e00ac */
[----:B------:R-:W5:Y:S01]  /*a090*/  LDG.E.128 R44, desc[UR4][R44.64] ;  /* 0x000000042c2c7981 */ /* 0x000f62000c1e1d00 */
        /* <DEDUP_REMOVED lines=10> */
.L_x_55016:
[----:B------:R-:W-:-:S07]  /*a140*/  MOV R0, R134 ;  /* 0x0000008600007202 */ /* 0x000fce0000000f00 */
.L_x_55017:
[----:B------:R-:W-:Y:S05]  /*a150*/  BSYNC B1 ;  /* 0x0000000000017941 */ /* 0x000fea0003800000 */
.L_x_55015:
        /* <DEDUP_REMOVED lines=16> */
.L_x_55021:
[----:B------:R-:W-:Y:S05]  /*a260*/  BSYNC B2 ;  /* 0x0000000000027941 */ /* 0x000fea0003800000 */
.L_x_55020:
        /* <DEDUP_REMOVED lines=44> */
.L_x_55019:
[----:B------:R-:W-:Y:S05]  /*a530*/  BSYNC B1 ;  /* 0x0000000000017941 */ /* 0x000fea0003800000 */
.L_x_55018:
        /* <DEDUP_REMOVED lines=13> */
.L_x_55022:
        /* <DEDUP_REMOVED lines=12> */
.L_x_55025:
[----:B------:R-:W-:-:S07]  /*a6d0*/  IMAD.MOV.U32 R0, RZ, RZ, R134 ;  /* 0x000000ffff007224 */ /* 0x000fce00078e0086 */
.L_x_55026:
[----:B------:R-:W-:Y:S05]  /*a6e0*/  BSYNC B1 ;  /* 0x0000000000017941 */ /* 0x000fea0003800000 */
.L_x_55024:
        /* <DEDUP_REMOVED lines=16> */
.L_x_55030:
[----:B------:R-:W-:Y:S05]  /*a7f0*/  BSYNC B2 ;  /* 0x0000000000027941 */ /* 0x000fea0003800000 */
.L_x_55029:
        /* <DEDUP_REMOVED lines=44> */
.L_x_55028:
[----:B------:R-:W-:Y:S05]  /*aac0*/  BSYNC B1 ;  /* 0x0000000000017941 */ /* 0x000fea0003800000 */
.L_x_55027:
        /* <DEDUP_REMOVED lines=8> */
.L_x_55023:
        /* <DEDUP_REMOVED lines=12> */
.L_x_55032:
[----:B------:R-:W-:-:S07]  /*ac10*/  IMAD.MOV.U32 R0, RZ, RZ, R134 ;  /* 0x000000ffff007224 */ /* 0x000fce00078e0086 */
.L_x_55033:
[----:B------:R-:W-:Y:S05]  /*ac20*/  BSYNC B1 ;  /* 0x0000000000017941 */ /* 0x000fea0003800000 */
.L_x_55031:
        /* <DEDUP_REMOVED lines=16> */
.L_x_55037:
[----:B------:R-:W-:Y:S05]  /*ad30*/  BSYNC B2 ;  /* 0x0000000000027941 */ /* 0x000fea0003800000 */
.L_x_55036:
        /* <DEDUP_REMOVED lines=44> */
.L_x_55035:
[----:B------:R-:W-:Y:S05]  /*b000*/  BSYNC B1 ;  /* 0x0000000000017941 */ /* 0x000fea0003800000 */
.L_x_55034:
        /* <DEDUP_REMOVED lines=11> */
.L_x_55038:
        /* <DEDUP_REMOVED lines=12> */
.L_x_55041:
[----:B------:R-:W-:-:S07]  /*b180*/  IMAD.MOV.U32 R0, RZ, RZ, R134 ;  /* 0x000000ffff007224 */ /* 0x000fce00078e0086 */
.L_x_55042:
[----:B------:R-:W-:Y:S05]  /*b190*/  BSYNC B1 ;  /* 0x0000000000017941 */ /* 0x000fea0003800000 */
.L_x_55040:
        /* <DEDUP_REMOVED lines=16> */
.L_x_55046:
[----:B------:R-:W-:Y:S05]  /*b2a0*/  BSYNC B2 ;  /* 0x0000000000027941 */ /* 0x000fea0003800000 */
.L_x_55045:
        /* <DEDUP_REMOVED lines=44> */
.L_x_55044:
[----:B------:R-:W-:Y:S05]  /*b570*/  BSYNC B1 ;  /* 0x0000000000017941 */ /* 0x000fea0003800000 */
.L_x_55043:
        /* <DEDUP_REMOVED lines=8> */
.L_x_55039:
        /* <DEDUP_REMOVED lines=12> */
.L_x_55048:
[----:B------:R-:W-:-:S07]  /*b6c0*/  IMAD.MOV.U32 R0, RZ, RZ, R134 ;  /* 0x000000ffff007224 */ /* 0x000fce00078e0086 */
.L_x_55049:
[----:B------:R-:W-:Y:S05]  /*b6d0*/  BSYNC B1 ;  /* 0x0000000000017941 */ /* 0x000fea0003800000 */
.L_x_55047:
        /* <DEDUP_REMOVED lines=16> */
.L_x_55053:
[----:B------:R-:W-:Y:S05]  /*b7e0*/  BSYNC B2 ;  /* 0x0000000000027941 */ /* 0x000fea0003800000 */
.L_x_55052:
        /* <DEDUP_REMOVED lines=44> */
.L_x_55051:
[----:B------:R-:W-:Y:S05]  /*bab0*/  BSYNC B1 ;  /* 0x0000000000017941 */ /* 0x000fea0003800000 */
.L_x_55050:
        /* <DEDUP_REMOVED lines=11> */
.L_x_55054:
        /* <DEDUP_REMOVED lines=12> */
.L_x_55057:
[----:B------:R-:W-:-:S07]  /*bc30*/  MOV R0, R134 ;  /* 0x0000008600007202 */ /* 0x000fce0000000f00 */
.L_x_55058:
[----:B------:R-:W-:Y:S05]  /*bc40*/  BSYNC B1 ;  /* 0x0000000000017941 */ /* 0x000fea0003800000 */
.L_x_55056:
        /* <DEDUP_REMOVED lines=16> */
.L_x_55062:
[----:B------:R-:W-:Y:S05]  /*bd50*/  BSYNC B2 ;  /* 0x0000000000027941 */ /* 0x000fea0003800000 */
.L_x_55061:
        /* <DEDUP_REMOVED lines=44> */
.L_x_55060:
[----:B------:R-:W-:Y:S05]  /*c020*/  BSYNC B1 ;  /* 0x0000000000017941 */ /* 0x000fea0003800000 */
.L_x_55059:
        /* <DEDUP_REMOVED lines=8> */
.L_x_55055:
        /* <DEDUP_REMOVED lines=12> */
.L_x_55064:
[----:B------:R-:W-:-:S07]  /*c170*/  MOV R0, R134 ;  /* 0x0000008600007202 */ /* 0x000fce0000000f00 */
.L_x_55065:
[----:B------:R-:W-:Y:S05]  /*c180*/  BSYNC B1 ;  /* 0x0000000000017941 */ /* 0x000fea0003800000 */
.L_x_55063:
        /* <DEDUP_REMOVED lines=16> */
.L_x_55069:
[----:B------:R-:W-:Y:S05]  /*c290*/  BSYNC B2 ;  /* 0x0000000000027941 */ /* 0x000fea0003800000 */
.L_x_55068:
        /* <DEDUP_REMOVED lines=44> */
.L_x_55067:
[----:B------:R-:W-:Y:S05]  /*c560*/  BSYNC B1 ;  /* 0x0000000000017941 */ /* 0x000fea0003800000 */
.L_x_55066:
        /* <DEDUP_REMOVED lines=11> */
.L_x_55070:
        /* <DEDUP_REMOVED lines=12> */
.L_x_55073:
[----:B------:R-:W-:-:S07]  /*c6e0*/  IMAD.MOV.U32 R0, RZ, RZ, R134 ;  /* 0x000000ffff007224 */ /* 0x000fce00078e0086 */
.L_x_55074:
[----:B------:R-:W-:Y:S05]  /*c6f0*/  BSYNC B1 ;  /* 0x0000000000017941 */ /* 0x000fea0003800000 */
.L_x_55072:
        /* <DEDUP_REMOVED lines=19> */
.L_x_55078:
[----:B------:R-:W-:Y:S05]  /*c830*/  BSYNC B2 ;  /* 0x0000000000027941 */ /* 0x000fea0003800000 */
.L_x_55077:
        /* <DEDUP_REMOVED lines=44> */
.L_x_55076:
[----:B------:R-:W-:Y:S05]  /*cb00*/  BSYNC B1 ;  /* 0x0000000000017941 */ /* 0x000fea0003800000 */
.L_x_55075:
        /* <DEDUP_REMOVED lines=8> */
.L_x_55071:
[----:B------:R-:W-:Y:S01]  /*cb90*/  IMAD.WIDE.U32 R2, R160, 0x10, R170 ;  /* 0x00000010a0027825 */ /* 0x000fe200078e00aa */
[----:B------:R-:W-:Y:S02]  /*cba0*/  SEL R0, RZ, 0x1000000, P5 ;  /* 0x01000000ff007807 */ /* 0x000fe40002800000 */
[----:B------:R-:W-:Y:S02]  /*cbb0*/  LOP3.LUT P6, RZ, R5, 0x2, RZ, 0xc0, !PT ;  /* 0x0000000205ff7812 */ /* 0x000fe400078cc0ff */
[----:B------:R0:W-:Y:S02]  /*cbc0*/  STG.E.128 desc[UR4][R2.64], R108 ;  /* 0x0000006c02007986 */ /* 0x0001e4000c101d04 */
[----:B0-----:R-:W-:Y:S02]  /*cbd0*/  SEL R2, RZ, 0x10000, P4 ;  /* 0x00010000ff027807 */ /* 0x001fe40002000000 */
[----:B------:R-:W-:-:S04]  /*cbe0*/  SEL R3, RZ, 0x100, P3 ;  /* 0x00000100ff037807 */ /* 0x000fc80001800000 */
[----:B------:R-:W-:Y:S02]  /*cbf0*/  IADD3 R0, R3, R0, R2 ;  /* 0x0000000003007210 */ /* 0x000fe40007ffe002 */
[----:B------:R-:W-:-:S05]  /*cc00*/  SEL R2, RZ, 0x1, P6 ;  /* 0x00000001ff027807 */ /* 0x000fca0003000000 */
[----:B------:R-:W-:Y:S02]  /*cc10*/  IMAD.IADD R0, R0, 0x1, R2 ;  /* 0x0000000100007824 */ /* 0x000fe400078e0202 */
[----:B------:R-:W-:-:S05]  /*cc20*/  IMAD.WIDE.U32 R2, R160, 0x4, R174 ;  /* 0x00000004a0027825 */ /* 0x000fca00078e00ae */
[----:B------:R0:W-:Y:S01]  /*cc30*/  STG.E desc[UR4][R2.64], R0 ;  /* 0x0000000002007986 */ /* 0x0001e2000c101904 */
[----:B------:R-:W-:Y:S05]  /*cc40*/  @!P0 BRA `(.L_x_55079) ;  /* 0x00000000002c8947 */ /* 0x000fea0003800000 */
[----:B0-----:R-:W-:Y:S01]  /*cc50*/  IMAD.U32 R0, R6, 0x10000, RZ ;  /* 0x0001000006007824 */ /* 0x001fe200078e00ff */
[----:B------:R-:W-:-:S04]  /*cc60*/  LOP3.LUT R2, R4, 0xffff, RZ, 0xc0, !PT ;  /* 0x0000ffff04027812 */ /* 0x000fc800078ec0ff */
[----:B------:R-:W-:-:S04]  /*cc70*/  LOP3.LUT R0, R0, 0xff0000, RZ, 0xc0, !PT ;  /* 0x00ff000000007812 */ /* 0x000fc800078ec0ff */
[----:B------:R-:W-:Y:S02]  /*cc80*/  LEA R0, R2, R0, 0x18 ;  /* 0x0000000002007211 */ /* 0x000fe400078ec0ff */
[----:B------:R-:W-:-:S05]  /*cc90*/  LOP3.LUT R2, R7, 0xff, RZ, 0xc0, !PT ;  /* 0x000000ff07027812 */ /* 0x000fca00078ec0ff */
[----:B------:R-:W-:Y:S01]  /*cca0*/  IMAD R0, R2, 0x100, R0 ;  /* 0x0000010002007824 */ /* 0x000fe200078e0200 */
[----:B------:R-:W-:-:S05]  /*ccb0*/  LOP3.LUT R2, R8, 0xff, RZ, 0xc0, !PT ;  /* 0x000000ff08027812 */ /* 0x000fca00078ec0ff */
[----:B------:R-:W-:Y:S02]  /*ccc0*/  IMAD.IADD R0, R0, 0x1, R2 ;  /* 0x0000000100007824 */ /* 0x000fe400078e0202 */
[----:B------:R-:W0:Y:S02]  /*ccd0*/  LDC.64 R2, c[0x0][0x248] ;  /* 0x00009200ff027b82 */ /* 0x000e240000000a00 */
[----:B0-----:R-:W-:-:S05]  /*cce0*/  IMAD.WIDE.U32 R2, R160, 0x4, R2 ;  /* 0x00000004a0027825 */ /* 0x001fca00078e0002 */
[----:B------:R1:W-:Y:S02]  /*ccf0*/  STG.E desc[UR4][R2.64], R0 ;  /* 0x0000000002007986 */ /* 0x0003e4000c101904 */
.L_x_55079:
[----:B------:R-:W2:Y:S01]  /*cd00*/  @P0 LDC.64 R44, c[0x0][0x228] ;  /* 0x00008a00ff2c0b82 */ /* 0x000ea20000000a00 */
[----:B------:R-:W-:-:S07]  /*cd10*/  IADD3 R156, R166, 0x60, RZ ;  /* 0x00000060a69c7810 */ /* 0x000fce0007ffe0ff */
        /* <DEDUP_REMOVED lines=19> */
.L_x_55081:
[----:B------:R-:W-:-:S07]  /*ce50*/  IMAD.MOV.U32 R0, RZ, RZ, R134 ;  /* 0x000000ffff007224 */ /* 0x000fce00078e0086 */
.L_x_55082:
[----:B------:R-:W-:Y:S05]  /*ce60*/  BSYNC B1 ;  /* 0x0000000000017941 */ /* 0x000fea0003800000 */
.L_x_55080:
        /* <DEDUP_REMOVED lines=16> */
.L_x_55086:
[----:B------:R-:W-:Y:S05]  /*cf70*/  BSYNC B2 ;  /* 0x0000000000027941 */ /* 0x000fea0003800000 */
.L_x_55085:
        /* <DEDUP_REMOVED lines=44> */
.L_x_55084:
[----:B------:R-:W-:Y:S05]  /*d240*/  BSYNC B1 ;  /* 0x0000000000017941 */ /* 0x000fea0003800000 */
.L_x_55083:
        /* <DEDUP_REMOVED lines=13> */
.L_x_55087:
        /* <DEDUP_REMOVED lines=12> */
.L_x_55090:
[----:B------:R-:W-:-:S07]  /*d3e0*/  IMAD.MOV.U32 R0, RZ, RZ, R134 ;  /* 0x000000ffff007224 */ /* 0x000fce00078e0086 */
.L_x_55091:
[----:B------:R-:W-:Y:S05]  /*d3f0*/  BSYNC B1 ;  /* 0x0000000000017941 */ /* 0x000fea0003800000 */
.L_x_55089:
        /* <DEDUP_REMOVED lines=16> */
.L_x_55095:
[----:B------:R-:W-:Y:S05]  /*d500*/  BSYNC B2 ;  /* 0x0000000000027941 */ /* 0x000fea0003800000 */
.L_x_55094:
        /* <DEDUP_REMOVED lines=44> */
.L_x_55093:
[----:B------:R-:W-:Y:S05]  /*d7d0*/  BSYNC B1 ;  /* 0x0000000000017941 */ /* 0x000fea0003800000 */
.L_x_55092:
        /* <DEDUP_REMOVED lines=8> */
.L_x_55088:
        /* <DEDUP_REMOVED lines=12> */
.L_x_55097:
[----:B------:R-:W-:-:S07]  /*d920*/  IMAD.MOV.U32 R0, RZ, RZ, R134 ;  /* 0x000000ffff007224 */ /* 0x000fce00078e0086 */
.L_x_55098:
[----:B------:R-:W-:Y:S05]  /*d930*/  BSYNC B1 ;  /* 0x0000000000017941 */ /* 0x000fea0003800000 */
.L_x_55096:
        /* <DEDUP_REMOVED lines=16> */
.L_x_55102:
[----:B------:R-:W-:Y:S05]  /*da40*/  BSYNC B2 ;  /* 0x0000000000027941 */ /* 0x000fea0003800000 */
.L_x_55101:
        /* <DEDUP_REMOVED lines=44> */
.L_x_55100:
[----:B------:R-:W-:Y:S05]  /*dd10*/  BSYNC B1 ;  /* 0x0000000000017941 */ /* 0x000fea0003800000 */
.L_x_55099:
        /* <DEDUP_REMOVED lines=11> */
.L_x_55103:
        /* <DEDUP_REMOVED lines=12> */
.L_x_55106:
[----:B------:R-:W-:-:S07]  /*de90*/  MOV R0, R134 ;  /* 0x0000008600007202 */ /* 0x000fce0000000f00 */
.L_x_55107:
[----:B------:R-:W-:Y:S05]  /*dea0*/  BSYNC B1 ;  /* 0x0000000000017941 */ /* 0x000fea0003800000 */
.L_x_55105:
        /* <DEDUP_REMOVED lines=16> */
.L_x_55111:
[----:B------:R-:W-:Y:S05]  /*dfb0*/  BSYNC B2 ;  /* 0x0000000000027941 */ /* 0x000fea0003800000 */
.L_x_55110:
        /* <DEDUP_REMOVED lines=44> */
.L_x_55109:
[----:B------:R-:W-:Y:S05]  /*e280*/  BSYNC B1 ;  /* 0x0000000000017941 */ /* 0x000fea0003800000 */
.L_x_55108:
        /* <DEDUP_REMOVED lines=8> */
.L_x_55104:
        /* <DEDUP_REMOVED lines=12> */
.L_x_55113:
[----:B------:R-:W-:-:S07]  /*e3d0*/  IMAD.MOV.U32 R0, RZ, RZ, R134 ;  /* 0x000000ffff007224 */ /* 0x000fce00078e0086 */
.L_x_55114:
[----:B------:R-:W-:Y:S05]  /*e3e0*/  BSYNC B1 ;  /* 0x0000000000017941 */ /* 0x000fea0003800000 */
.L_x_55112:
        /* <DEDUP_REMOVED lines=16> */
.L_x_55118:
[----:B------:R-:W-:Y:S05]  /*e4f0*/  BSYNC B2 ;  /* 0x0000000000027941 */ /* 0x000fea0003800000 */
.L_x_55117:
        /* <DEDUP_REMOVED lines=44> */
.L_x_55116:
[----:B------:R-:W-:Y:S05]  /*e7c0*/  BSYNC B1 ;  /* 0x0000000000017941 */ /* 0x000fea0003800000 */
.L_x_55115:
        /* <DEDUP_REMOVED lines=11> */
.L_x_55119:
        /* <DEDUP_REMOVED lines=12> */
.L_x_55122:
[----:B------:R-:W-:-:S07]  /*e940*/  MOV R0, R134 ;  /* 0x0000008600007202 */ /* 0x000fce0000000f00 */
.L_x_55123:
[----:B------:R-:W-:Y:S05]  /*e950*/  BSYNC B1 ;  /* 0x0000000000017941 */ /* 0x000fea0003800000 */
.L_x_55121:
        /* <DEDUP_REMOVED lines=16> */
.L_x_55127:
[----:B------:R-:W-:Y:S05]  /*ea60*/  BSYNC B2 ;  /* 0x0000000000027941 */ /* 0x000fea0003800000 */
.L_x_55126:
        /* <DEDUP_REMOVED lines=44> */
.L_x_55125:
[----:B------:R-:W-:Y:S05]  /*ed30*/  BSYNC B1 ;  /* 0x0000000000017941 */ /* 0x000fea0003800000 */
.L_x_55124:
        /* <DEDUP_REMOVED lines=8> */
.L_x_55120:
        /* <DEDUP_REMOVED lines=12> */
.L_x_55129:
[----:B------:R-:W-:-:S07]  /*ee80*/  IMAD.MOV.U32 R0, RZ, RZ, R134 ;  /* 0x000000ffff007224 */ /* 0x000fce00078e0086 */
.L_x_55130:
[----:B------:R-:W-:Y:S05]  /*ee90*/  BSYNC B1 ;  /* 0x0000000000017941 */ /* 0x000fea0003800000 */
.L_x_55128:
        /* <DEDUP_REMOVED lines=16> */
.L_x_55134:
[----:B------:R-:W-:Y:S05]  /*efa0*/  BSYNC B2 ;  /* 0x0000000000027941 */ /* 0x000fea0003800000 */
.L_x_55133:
        /* <DEDUP_REMOVED lines=44> */
.L_x_55132:
[----:B------:R-:W-:Y:S05]  /*f270*/  BSYNC B1 ;  /* 0x0000000000017941 */ /* 0x000fea0003800000 */
.L_x_55131:
        /* <DEDUP_REMOVED lines=11> */
.L_x_55135:
        /* <DEDUP_REMOVED lines=12> */
.L_x_55138:
[----:B------:R-:W-:-:S07]  /*f3f0*/  MOV R0, R134 ;  /* 0x0000008600007202 */ /* 0x000fce0000000f00 */
.L_x_55139:
[----:B------:R-:W-:Y:S05]  /*f400*/  BSYNC B1 ;  /* 0x0000000000017941 */ /* 0x000fea0003800000 */
.L_x_55137:
        /* <DEDUP_REMOVED lines=19> */
.L_x_55143:
[----:B------:R-:W-:Y:S05]  /*f540*/  BSYNC B2 ;  /* 0x0000000000027941 */ /* 0x000fea0003800000 */
.L_x_55142:
        /* <DEDUP_REMOVED lines=44> */
.L_x_55141:
[----:B------:R-:W-:Y:S05]  /*f810*/  BSYNC B1 ;  /* 0x0000000000017941 */ /* 0x000fea0003800000 */
.L_x_55140:
        /* <DEDUP_REMOVED lines=8> */
.L_x_55136:
        /* <DEDUP_REMOVED lines=12> */
[----:B0-----:R-:W-:Y:S02]  /*f960*/  SHF.L.U32 R0, R6, 0x10, RZ ;  /* 0x0000001006007819 */ /* 0x001fe400000006ff */
[----:B------:R-:W-:Y:S02]  /*f970*/  LOP3.LUT R2, R4, 0xffff, RZ, 0xc0, !PT ;  /* 0x0000ffff04027812 */ /* 0x000fe400078ec0ff */
[----:B------:R-:W-:-:S05]  /*f980*/  LOP3.LUT R0, R0, 0xff0000, RZ, 0xc0, !PT ;  /* 0x00ff000000007812 */ /* 0x000fca00078ec0ff */
[----:B------:R-:W-:Y:S01]  /*f990*/  IMAD R0, R2, 0x1000000, R0 ;  /* 0x0100000002007824 */ /* 0x000fe200078e0200 */
[----:B------:R-:W-:-:S04]  /*f9a0*/  LOP3.LUT R2, R7, 0xff, RZ, 0xc0, !PT ;  /* 0x000000ff07027812 */ /* 0x000fc800078ec0ff */
[----:B------:R-:W-:Y:S02]  /*f9b0*/  LEA R0, R2, R0, 0x8 ;  /* 0x0000000002007211 */ /* 0x000fe400078e40ff */
[----:B------:R-:W-:-:S05]  /*f9c0*/  LOP3.LUT R2, R8, 0xff, RZ, 0xc0, !PT ;  /* 0x000000ff08027812 */ /* 0x000fca00078ec0ff */
[----:B------:R-:W-:Y:S02]  /*f9d0*/  IMAD.IADD R0, R0, 0x1, R2 ;  /* 0x0000000100007824 */ /* 0x000fe400078e0202 */
[----:B------:R-:W0:Y:S02]  /*f9e0*/  LDC.64 R2, c[0x0][0x248] ;  /* 0x00009200ff027b82 */ /* 0x000e240000000a00 */
[----:B0-----:R-:W-:-:S05]  /*f9f0*/  IMAD.WIDE.U32 R2, R156, 0x4, R2 ;  /* 0x000000049c027825 */ /* 0x001fca00078e0002 */
[----:B------:R1:W-:Y:S02]  /*fa00*/  STG.E desc[UR4][R2.64], R0 ;  /* 0x0000000002007986 */ /* 0x0003e4000c101904 */
.L_x_55144:
        /* <DEDUP_REMOVED lines=21> */
.L_x_55146:
[----:B------:R-:W-:-:S07]  /*fb60*/  IMAD.MOV.U32 R0, RZ, RZ, R134 ;  /* 0x000000ffff007224 */ /* 0x000fce00078e0086 */
.L_x_55147:
[----:B------:R-:W-:Y:S05]  /*fb70*/  BSYNC B1 ;  /* 0x0000000000017941 */ /* 0x000fea0003800000 */
.L_x_55145:
        /* <DEDUP_REMOVED lines=16> */
.L_x_55151:
[----:B------:R-:W-:Y:S05]  /*fc80*/  BSYNC B2 ;  /* 0x0000000000027941 */ /* 0x000fea0003800000 */
.L_x_55150:
        /* <DEDUP_REMOVED lines=44> */
.L_x_55149:
[----:B------:R-:W-:Y:S05]  /*ff50*/  BSYNC B1 ;  /* 0x0000000000017941 */ /* 0x000fea0003800000 */
.L_x_55148:
        /* <DEDUP_REMOVED lines=13> */
.L_x_55152:
        /* <DEDUP_REMOVED lines=12> */
.L_x_55155:
[----:B------:R-:W-:-:S07]  /*100f0*/  MOV R0, R134 ;  /* 0x0000008600007202 */ /* 0x000fce0000000f00 */
.L_x_55156:
[----:B------:R-:W-:Y:S05]  /*10100*/  BSYNC B1 ;  /* 0x0000000000017941 */ /* 0x000fea0003800000 */
.L_x_55154:
        /* <DEDUP_REMOVED lines=16> */
.L_x_55160:
[----:B------:R-:W-:Y:S05]  /*10210*/  BSYNC B2 ;  /* 0x0000000000027941 */ /* 0x000fea0003800000 */
.L_x_55159:
        /* <DEDUP_REMOVED lines=44> */
.L_x_55158:
[----:B------:R-:W-:Y:S05]  /*104e0*/  BSYNC B1 ;  /* 0x0000000000017941 */ /* 0x000fea0003800000 */
.L_x_55157:
        /* <DEDUP_REMOVED lines=8> */
.L_x_55153:
        /* <DEDUP_REMOVED lines=12> */
.L_x_55162:
[----:B------:R-:W-:-:S07]  /*10630*/  IMAD.MOV.U32 R0, RZ, RZ, R134 ;  /* 0x000000ffff007224 */ /* 0x000fce00078e0086 */
.L_x_55163:
[----:B------:R-:W-:Y:S05]  /*10640*/  BSYNC B1 ;  /* 0x0000000000017941 */ /* 0x000fea0003800000 */
.L_x_55161:
        /* <DEDUP_REMOVED lines=16> */
.L_x_55167:
[----:B------:R-:W-:Y:S05]  /*10750*/  BSYNC B2 ;  /* 0x0000000000027941 */ /* 0x000fea0003800000 */
.L_x_55166:
        /* <DEDUP_REMOVED lines=44> */
.L_x_55165:
[----:B------:R-:W-:Y:S05]  /*10a20*/  BSYNC B1 ;  /* 0x0000000000017941 */ /* 0x000fea0003800000 */
.L_x_55164:
        /* <DEDUP_REMOVED lines=11> */
.L_x_55168:
        /* <DEDUP_REMOVED lines=12> */
.L_x_55171:
[----:B------:R-:W-:-:S07]  /*10ba0*/  MOV R0, R134 ;  /* 0x0000008600007202 */ /* 0x000fce0000000f00 */
.L_x_55172:
[----:B------:R-:W-:Y:S05]  /*10bb0*/  BSYNC B1 ;  /* 0x0000000000017941 */ /* 0x000fea0003800000 */
.L_x_55170:
        /* <DEDUP_REMOVED lines=16> */
.L_x_55176:
[----:B------:R-:W-:Y:S05]  /*10cc0*/  BSYNC B2 ;  /* 0x0000000000027941 */ /* 0x000fea0003800000 */
.L_x_55175:
        /* <DEDUP_REMOVED lines=44> */
.L_x_55174:
[----:B------:R-:W-:Y:S05]  /*10f90*/  BSYNC B1 ;  /* 0x0000000000017941 */ /* 0x000fea0003800000 */
.L_x_55173:
        /* <DEDUP_REMOVED lines=8> */
.L_x_55169:
        /* <DEDUP_REMOVED lines=12> */
.L_x_55178:
[----:B------:R-:W-:-:S07]  /*110e0*/  IMAD.MOV.U32 R0, RZ, RZ, R134 ;  /* 0x000000ffff007224 */ /* 0x000fce00078e0086 */
.L_x_55179:
[----:B------:R-:W-:Y:S05]  /*110f0*/  BSYNC B1 ;  /* 0x0000000000017941 */ /* 0x000fea0003800000 */
.L_x_55177:
        /* <DEDUP_REMOVED lines=16> */
.L_x_55183:
[----:B------:R-:W-:Y:S05]  /*11200*/  BSYNC B2 ;  /* 0x0000000000027941 */ /* 0x000fea0003800000 */
.L_x_55182:
        /* <DEDUP_REMOVED lines=44> */
.L_x_55181:
[----:B------:R-:W-:Y:S05]  /*114d0*/  BSYNC B1 ;  /* 0x0000000000017941 */ /* 0x000fea0003800000 */
.L_x_55180:
        /* <DEDUP_REMOVED lines=11> */
.L_x_55184:
        /* <DEDUP_REMOVED lines=12> */
.L_x_55187:
[----:B------:R-:W-:-:S07]  /*11650*/  MOV R0, R134 ;  /* 0x0000008600007202 */ /* 0x000fce0000000f00 */
.L_x_55188:
[----:B------:R-:W-:Y:S05]  /*11660*/  BSYNC B1 ;  /* 0x0000000000017941 */ /* 0x000fea0003800000 */
.L_x_55186:
        /* <DEDUP_REMOVED lines=16> */
.L_x_55192:
[----:B------:R-:W-:Y:S05]  /*11770*/  BSYNC B2 ;  /* 0x0000000000027941 */ /* 0x000fea0003800000 */
.L_x_55191:
        /* <DEDUP_REMOVED lines=44> */
.L_x_55190:
[----:B------:R-:W-:Y:S05]  /*11a40*/  BSYNC B1 ;  /* 0x0000000000017941 */ /* 0x000fea0003800000 */
.L_x_55189:
        /* <DEDUP_REMOVED lines=8> */
.L_x_55185:
        /* <DEDUP_REMOVED lines=12> */
.L_x_55194:
[----:B------:R-:W-:-:S07]  /*11b90*/  IMAD.MOV.U32 R0, RZ, RZ, R134 ;  /* 0x000000ffff007224 */ /* 0x000fce00078e0086 */
.L_x_55195:
[----:B------:R-:W-:Y:S05]  /*11ba0*/  BSYNC B1 ;  /* 0x0000000000017941 */ /* 0x000fea0003800000 */
.L_x_55193:
        /* <DEDUP_REMOVED lines=16> */
.L_x_55199:
[----:B------:R-:W-:Y:S05]  /*11cb0*/  BSYNC B2 ;  /* 0x0000000000027941 */ /* 0x000fea0003800000 */
.L_x_55198:
        /* <DEDUP_REMOVED lines=44> */
.L_x_55197:
[----:B------:R-:W-:Y:S05]  /*11f80*/  BSYNC B1 ;  /* 0x0000000000017941 */ /* 0x000fea0003800000 */
.L_x_55196:
        /* <DEDUP_REMOVED lines=11> */
.L_x_55200:
        /* <DEDUP_REMOVED lines=12> */
.L_x_55203:
[----:B------:R-:W-:-:S07]  /*12100*/  MOV R0, R134 ;  /* 0x0000008600007202 */ /* 0x000fce0000000f00 */
.L_x_55204:
[----:B------:R-:W-:Y:S05]  /*12110*/  BSYNC B1 ;  /* 0x0000000000017941 */ /* 0x000fea0003800000 */
.L_x_55202:
        /* <DEDUP_REMOVED lines=19> */
.L_x_55208:
[----:B------:R-:W-:Y:S05]  /*12250*/  BSYNC B2 ;  /* 0x0000000000027941 */ /* 0x000fea0003800000 */
.L_x_55207:
        /* <DEDUP_REMOVED lines=44> */
.L_x_55206:
[----:B------:R-:W-:Y:S05]  /*12520*/  BSYNC B1 ;  /* 0x0000000000017941 */ /* 0x000fea0003800000 */
.L_x_55205:
        /* <DEDUP_REMOVED lines=8> */
.L_x_55201:
        /* <DEDUP_REMOVED lines=23> */
.L_x_55209:
        /* <DEDUP_REMOVED lines=21> */
.L_x_55211:
[----:B------:R-:W-:-:S07]  /*12870*/  IMAD.MOV.U32 R0, RZ, RZ, R134 ;  /* 0x000000ffff007224 */ /* 0x000fce00078e0086 */
.L_x_55212:
[----:B------:R-:W-:Y:S05]  /*12880*/  BSYNC B1 ;  /* 0x0000000000017941 */ /* 0x000fea0003800000 */
.L_x_55210:
        /* <DEDUP_REMOVED lines=16> */
.L_x_55216:
[----:B------:R-:W-:Y:S05]  /*12990*/  BSYNC B2 ;  /* 0x0000000000027941 */ /* 0x000fea0003800000 */
.L_x_55215:
        /* <DEDUP_REMOVED lines=44> */
.L_x_55214:
[----:B------:R-:W-:Y:S05]  /*12c60*/  BSYNC B1 ;  /* 0x0000000000017941 */ /* 0x000fea0003800000 */
.L_x_55213:
        /* <DEDUP_REMOVED lines=13> */
.L_x_55217:
        /* <DEDUP_REMOVED lines=12> */
.L_x_55220:
[----:B------:R-:W-:-:S07]  /*12e00*/  MOV R0, R134 ;  /* 0x0000008600007202 */ /* 0x000fce0000000f00 */
.L_x_55221:
[----:B------:R-:W-:Y:S05]  /*12e10*/  BSYNC B1 ;  /* 0x0000000000017941 */ /* 0x000fea0003800000 */
.L_x_55219:
        /* <DEDUP_REMOVED lines=16> */
.L_x_55225:
[----:B------:R-:W-:Y:S05]  /*12f20*/  BSYNC B2 ;  /* 0x0000000000027941 */ /* 0x000fea0003800000 */
.L_x_55224:
        /* <DEDUP_REMOVED lines=44> */
.L_x_55223:
[----:B------:R-:W-:Y:S05]  /*131f0*/  BSYNC B1 ;  /* 0x0000000000017941 */ /* 0x000fea0003800000 */
.L_x_55222:
        /* <DEDUP_REMOVED lines=8> */
.L_x_55218:
        /* <DEDUP_REMOVED lines=12> */
.L_x_55227:
[----:B------:R-:W-:-:S07]  /*13340*/  IMAD.MOV.U32 R0, RZ, RZ, R134 ;  /* 0x000000ffff007224 */ /* 0x000fce00078e0086 */
.L_x_55228:
[----:B------:R-:W-:Y:S05]  /*13350*/  BSYNC B1 ;  /* 0x0000000000017941 */ /* 0x000fea0003800000 */
.L_x_55226:
        /* <DEDUP_REMOVED lines=16> */
.L_x_55232:
[----:B------:R-:W-:Y:S05]  /*13460*/  BSYNC B2 ;  /* 0x0000000000027941 */ /* 0x000fea0003800000 */
.L_x_55231:
        /* <DEDUP_REMOVED lines=44> */
.L_x_55230:
[----:B------:R-:W-:Y:S05]  /*13730*/  BSYNC B1 ;  /* 0x0000000000017941 */ /* 0x000fea0003800000 */
.L_x_55229:
        /* <DEDUP_REMOVED lines=11> */
.L_x_55233:
        /* <DEDUP_REMOVED lines=12> */
.L_x_55236:
[----:B------:R-:W-:-:S07]  /*138b0*/  MOV R0, R134 ;  /* 0x0000008600007202 */ /* 0x000fce0000000f00 */
.L_x_55237:
[----:B------:R-:W-:Y:S05]  /*138c0*/  BSYNC B1 ;  /* 0x0000000000017941 */ /* 0x000fea0003800000 */
.L_x_55235:
        /* <DEDUP_REMOVED lines=16> */
.L_x_55241:
[----:B------:R-:W-:Y:S05]  /*139d0*/  BSYNC B2 ;  /* 0x0000000000027941 */ /* 0x000fea0003800000 */
.L_x_55240:
        /* <DEDUP_REMOVED lines=44> */
.L_x_55239:
[----:B------:R-:W-:Y:S05]  /*13ca0*/  BSYNC B1 ;  /* 0x0000000000017941 */ /* 0x000fea0003800000 */
.L_x_55238:
        /* <DEDUP_REMOVED lines=8> */
.L_x_55234:
        /* <DEDUP_REMOVED lines=12> */
.L_x_55243:
[----:B------:R-:W-:-:S07]  /*13df0*/  IMAD.MOV.U32 R0, RZ, RZ, R134 ;  /* 0x000000ffff007224 */ /* 0x000fce00078e0086 */
.L_x_55244:
[----:B------:R-:W-:Y:S05]  /*13e00*/  BSYNC B1 ;  /* 0x0000000000017941 */ /* 0x000fea0003800000 */
.L_x_55242:
        /* <DEDUP_REMOVED lines=16> */
.L_x_55248:
[----:B------:R-:W-:Y:S05]  /*13f10*/  BSYNC B2 ;  /* 0x0000000000027941 */ /* 0x000fea0003800000 */
.L_x_55247:
        /* <DEDUP_REMOVED lines=44> */
.L_x_55246:
[----:B------:R-:W-:Y:S05]  /*141e0*/  BSYNC B1 ;  /* 0x0000000000017941 */ /* 0x000fea0003800000 */
.L_x_55245:
        /* <DEDUP_REMOVED lines=11> */
.L_x_55249:
        /* <DEDUP_REMOVED lines=12> */
.L_x_55252:
[----:B------:R-:W-:-:S07]  /*14360*/  MOV R0, R134 ;  /* 0x0000008600007202 */ /* 0x000fce0000000f00 */
.L_x_55253:
[----:B------:R-:W-:Y:S05]  /*14370*/  BSYNC B1 ;  /* 0x0000000000017941 */ /* 0x000fea0003800000 */
.L_x_55251:
        /* <DEDUP_REMOVED lines=16> */
.L_x_55257:
[----:B------:R-:W-:Y:S05]  /*14480*/  BSYNC B2 ;  /* 0x0000000000027941 */ /* 0x000fea0003800000 */
.L_x_55256:
        /* <DEDUP_REMOVED lines=44> */
.L_x_55255:
[----:B------:R-:W-:Y:S05]  /*14750*/  BSYNC B1 ;  /* 0x0000000000017941 */ /* 0x000fea0003800000 */
.L_x_55254:
        /* <DEDUP_REMOVED lines=8> */
.L_x_55250:
        /* <DEDUP_REMOVED lines=12> */
.L_x_55259:
[----:B------:R-:W-:-:S07]  /*148a0*/  IMAD.MOV.U32 R0, RZ, RZ, R134 ;  /* 0x000000ffff007224 */ /* 0x000fce00078e0086 */
.L_x_55260:
[----:B------:R-:W-:Y:S05]  /*148b0*/  BSYNC B1 ;  /* 0x0000000000017941 */ /* 0x000fea0003800000 */
.L_x_55258:
        /* <DEDUP_REMOVED lines=16> */
.L_x_55264:
[----:B------:R-:W-:Y:S05]  /*149c0*/  BSYNC B2 ;  /* 0x0000000000027941 */ /* 0x000fea0003800000 */
.L_x_55263:
        /* <DEDUP_REMOVED lines=44> */
.L_x_55262:
[----:B------:R-:W-:Y:S05]  /*14c90*/  BSYNC B1 ;  /* 0x0000000000017941 */ /* 0x000fea0003800000 */
.L_x_55261:
        /* <DEDUP_REMOVED lines=11> */
.L_x_55265:
        /* <DEDUP_REMOVED lines=12> */
.L_x_55268:
[----:B------:R-:W-:-:S07]  /*14e10*/  MOV R0, R134 ;  /* 0x0000008600007202 */ /* 0x000fce0000000f00 */
.L_x_55269:
[----:B------:R-:W-:Y:S05]  /*14e20*/  BSYNC B1 ;  /* 0x0000000000017941 */ /* 0x000fea0003800000 */
.L_x_55267:
        /* <DEDUP_REMOVED lines=19> */
.L_x_55273:
[----:B------:R-:W-:Y:S05]  /*14f60*/  BSYNC B2 ;  /* 0x0000000000027941 */ /* 0x000fea0003800000 */
.L_x_55272:
        /* <DEDUP_REMOVED lines=44> */
.L_x_55271:
[----:B------:R-:W-:Y:S05]  /*15230*/  BSYNC B1 ;  /* 0x0000000000017941 */ /* 0x000fea0003800000 */
.L_x_55270:
        /* <DEDUP_REMOVED lines=8> */
.L_x_55266:
        /* <DEDUP_REMOVED lines=23> */
.L_x_55274:
        /* <DEDUP_REMOVED lines=21> */
.L_x_55276:
[----:B------:R-:W-:-:S07]  /*15580*/  IMAD.MOV.U32 R0, RZ, RZ, R134 ;  /* 0x000000ffff007224 */ /* 0x000fce00078e0086 */
.L_x_55277:
[----:B------:R-:W-:Y:S05]  /*15590*/  BSYNC B1 ;  /* 0x0000000000017941 */ /* 0x000fea0003800000 */
.L_x_55275:
        /* <DEDUP_REMOVED lines=16> */
.L_x_55281:
[----:B------:R-:W-:Y:S05]  /*156a0*/  BSYNC B2 ;  /* 0x0000000000027941 */ /* 0x000fea0003800000 */
.L_x_55280:
        /* <DEDUP_REMOVED lines=44> */
.L_x_55279:
[----:B------:R-:W-:Y:S05]  /*15970*/  BSYNC B1 ;  /* 0x0000000000017941 */ /* 0x000fea0003800000 */
.L_x_55278:
        /* <DEDUP_REMOVED lines=13> */
.L_x_55282:
        /* <DEDUP_REMOVED lines=12> */
.L_x_55285:
[----:B------:R-:W-:-:S07]  /*15b10*/  MOV R0, R134 ;  /* 0x0000008600007202 */ /* 0x000fce0000000f00 */
.L_x_55286:
[----:B------:R-:W-:Y:S05]  /*15b20*/  BSYNC B1 ;  /* 0x0000000000017941 */ /* 0x000fea0003800000 */
.L_x_55284:
        /* <DEDUP_REMOVED lines=16> */
.L_x_55290:
[----:B------:R-:W-:Y:S05]  /*15c30*/  BSYNC B2 ;  /* 0x0000000000027941 */ /* 0x000fea0003800000 */
.L_x_55289:
        /* <DEDUP_REMOVED lines=44> */
.L_x_55288:
[----:B------:R-:W-:Y:S05]  /*15f00*/  BSYNC B1 ;  /* 0x0000000000017941 */ /* 0x000fea0003800000 */
.L_x_55287:
        /* <DEDUP_REMOVED lines=8> */
.L_x_55283:
        /* <DEDUP_REMOVED lines=12> */
.L_x_55292:
[----:B------:R-:W-:-:S07]  /*16050*/  IMAD.MOV.U32 R0, RZ, RZ, R134 ;  /* 0x000000ffff007224 */ /* 0x000fce00078e0086 */
.L_x_55293:
[----:B------:R-:W-:Y:S05]  /*16060*/  BSYNC B1 ;  /* 0x0000000000017941 */ /* 0x000fea0003800000 */
.L_x_55291:
        /* <DEDUP_REMOVED lines=16> */
.L_x_55297:
[----:B------:R-:W-:Y:S05]  /*16170*/  BSYNC B2 ;  /* 0x0000000000027941 */ /* 0x000fea0003800000 */
.L_x_55296:
        /* <DEDUP_REMOVED lines=44> */
.L_x_55295:
[----:B------:R-:W-:Y:S05]  /*16440*/  BSYNC B1 ;  /* 0x0000000000017941 */ /* 0x000fea0003800000 */
.L_x_55294:
        /* <DEDUP_REMOVED lines=11> */
.L_x_55298:
        /* <DEDUP_REMOVED lines=12> */
.L_x_55301:
[----:B------:R-:W-:-:S07]  /*165c0*/  MOV R0, R134 ;  /* 0x0000008600007202 */ /* 0x000fce0000000f00 */
.L_x_55302:
[----:B------:R-:W-:Y:S05]  /*165d0*/  BSYNC B1 ;  /* 0x0000000000017941 */ /* 0x000fea0003800000 */
.L_x_55300:
        /* <DEDUP_REMOVED lines=16> */
.L_x_55306:
[----:B------:R-:W-:Y:S05]  /*166e0*/  BSYNC B2 ;  /* 0x0000000000027941 */ /* 0x000fea0003800000 */
.L_x_55305:
        /* <DEDUP_REMOVED lines=44> */
.L_x_55304:
[----:B------:R-:W-:Y:S05]  /*169b0*/  BSYNC B1 ;  /* 0x0000000000017941 */ /* 0x000fea0003800000 */
.L_x_55303:
        /* <DEDUP_REMOVED lines=8> */
.L_x_55299:
        /* <DEDUP_REMOVED lines=12> */
.L_x_55308:
[----:B------:R-:W-:-:S07]  /*16b00*/  IMAD.MOV.U32 R0, RZ, RZ, R134 ;  /* 0x000000ffff007224 */ /* 0x000fce00078e0086 */
.L_x_55309:
[----:B------:R-:W-:Y:S05]  /*16b10*/  BSYNC B1 ;  /* 0x0000000000017941 */ /* 0x000fea0003800000 */
.L_x_55307:
        /* <DEDUP_REMOVED lines=16> */
.L_x_55313:
[----:B------:R-:W-:Y:S05]  /*16c20*/  BSYNC B2 ;  /* 0x0000000000027941 */ /* 0x000fea0003800000 */
.L_x_55312:
        /* <DEDUP_REMOVED lines=44> */
.L_x_55311:
[----:B------:R-:W-:Y:S05]  /*16ef0*/  BSYNC B1 ;  /* 0x0000000000017941 */ /* 0x000fea0003800000 */
.L_x_55310:
        /* <DEDUP_REMOVED lines=11> */
.L_x_55314:
        /* <DEDUP_REMOVED lines=12> */
.L_x_55317:
[----:B------:R-:W-:-:S07]  /*17070*/  MOV R0, R134 ;  /* 0x0000008600007202 */ /* 0x000fce0000000f00 */
.L_x_55318:
[----:B------:R-:W-:Y:S05]  /*17080*/  BSYNC B1 ;  /* 0x0000000000017941 */ /* 0x000fea0003800000 */
.L_x_55316:
        /* <DEDUP_REMOVED lines=16> */
.L_x_55322:
[----:B------:R-:W-:Y:S05]  /*17190*/  BSYNC B2 ;  /* 0x0000000000027941 */ /* 0x000fea0003800000 */
.L_x_55321:
        /* <DEDUP_REMOVED lines=44> */
.L_x_55320:
[----:B------:R-:W-:Y:S05]  /*17460*/  BSYNC B1 ;  /* 0x0000000000017941 */ /* 0x000fea0003800000 */
.L_x_55319:
        /* <DEDUP_REMOVED lines=8> */
.L_x_55315:
        /* <DEDUP_REMOVED lines=12> */
.L_x_55324:
[----:B------:R-:W-:-:S07]  /*175b0*/  IMAD.MOV.U32 R0, RZ, RZ, R134 ;  /* 0x000000ffff007224 */ /* 0x000fce00078e0086 */
.L_x_55325:
[----:B------:R-:W-:Y:S05]  /*175c0*/  BSYNC B1 ;  /* 0x0000000000017941 */ /* 0x000fea0003800000 */
.L_x_55323:
        /* <DEDUP_REMOVED lines=16> */
.L_x_55329:
[----:B------:R-:W-:Y:S05]  /*176d0*/  BSYNC B2 ;  /* 0x0000000000027941 */ /* 0x000fea0003800000 */
.L_x_55328:
        /* <DEDUP_REMOVED lines=44> */
.L_x_55327:
[----:B------:R-:W-:Y:S05]  /*179a0*/  BSYNC B1 ;  /* 0x0000000000017941 */ /* 0x000fea0003800000 */
.L_x_55326:
        /* <DEDUP_REMOVED lines=11> */
.L_x_55330:
        /* <DEDUP_REMOVED lines=12> */
.L_x_55333:
[----:B------:R-:W-:-:S07]  /*17b20*/  MOV R0, R134 ;  /* 0x0000008600007202 */ /* 0x000fce0000000f00 */
.L_x_55334:
[----:B------:R-:W-:Y:S05]  /*17b30*/  BSYNC B1 ;  /* 0x0000000000017941 */ /* 0x000fea0003800000 */
.L_x_55332:
        /* <DEDUP_REMOVED lines=19> */
.L_x_55338:
[----:B------:R-:W-:Y:S05]  /*17c70*/  BSYNC B2 ;  /* 0x0000000000027941 */ /* 0x000fea0003800000 */
.L_x_55337:
        /* <DEDUP_REMOVED lines=44> */
.L_x_55336:
[----:B------:R-:W-:Y:S05]  /*17f40*/  BSYNC B1 ;  /* 0x0000000000017941 */ /* 0x000fea0003800000 */
.L_x_55335:
        /* <DEDUP_REMOVED lines=8> */
.L_x_55331:
        /* <DEDUP_REMOVED lines=23> */
.L_x_55339:
[----:B------:R-:W2:Y:S01]  /*18140*/  @P1 LDC.64 R44, c[0x0][0x230] ;  /* 0x00008c00ff2c1b82 */ /* 0x000ea20000000a00 */
[----:B01----:R-:W-:-:S07]  /*18150*/  IADD3 R3, R166, 0xe0, RZ ;  /* 0x000000e0a6037810 */ /* 0x003fce0007ffe0ff */
[----:B------:R-:W0:Y:S01]  /*18160*/  @P0 LDC.64 R46, c[0x0][0x228] ;  /* 0x00008a00ff2e0b82 */ /* 0x000e220000000a00 */
[----:B--2---:R-:W-:-:S05]  /*18170*/  @P1 IMAD.WIDE.U32 R44, R3, 0x10, R44 ;  /* 0x00000010032c1825 */ /* 0x004fca00078e002c */
[----:B------:R1:W5:Y:S01]  /*18180*/  @P1 LDG.E.128 R124, desc[UR4][R44.64] ;  /* 0x000000042c7c1981 */ /* 0x000362000c1e1d00 */
[----:B0-----:R-:W-:-:S05]  /*18190*/  @P0 IMAD.WIDE.U32 R46, R3, 0x10, R46 ;  /* 0x00000010032e0825 */ /* 0x001fca00078e002e */
[----:B------:R0:W5:Y:S01]  /*181a0*/  @P0 LDG.E.128 R120, desc[UR4][R46.64] ;  /* 0x000000042e780981 */ /* 0x000162000c1e1d00 */
[----:B-1----:R-:W-:-:S06]  /*181b0*/  IMAD.WIDE.U32 R44, R3, 0x10, R172 ;  /* 0x00000010032c7825 */ /* 0x002fcc00078e00ac */
        /* <DEDUP_REMOVED lines=13> */
.L_x_55341:
[----:B------:R-:W-:-:S07]  /*18290*/  IMAD.MOV.U32 R0, RZ, RZ, R134 ;  /* 0x000000ffff007224 */ /* 0x000fce00078e0086 */
.L_x_55342:
[----:B------:R-:W-:Y:S05]  /*182a0*/  BSYNC B1 ;  /* 0x0000000000017941 */ /* 0x000fea0003800000 */
.L_x_55340:
        /* <DEDUP_REMOVED lines=16> */
.L_x_55346:
[----:B------:R-:W-:Y:S05]  /*183b0*/  BSYNC B2 ;  /* 0x0000000000027941 */ /* 0x000fea0003800000 */
.L_x_55345:
        /* <DEDUP_REMOVED lines=44> */
.L_x_55344:
[----:B------:R-:W-:Y:S05]  /*18680*/  BSYNC B1 ;  /* 0x0000000000017941 */ /* 0x000fea0003800000 */
.L_x_55343:
        /* <DEDUP_REMOVED lines=13> */
.L_x_55347:
        /* <DEDUP_REMOVED lines=12> */
.L_x_55350:
[----:B------:R-:W-:-:S07]  /*18820*/  MOV R0, R134 ;  /* 0x0000008600007202 */ /* 0x000fce0000000f00 */
.L_x_55351:
[----:B------:R-:W-:Y:S05]  /*18830*/  BSYNC B1 ;  /* 0x0000000000017941 */ /* 0x000fea0003800000 */
.L_x_55349:
        /* <DEDUP_REMOVED lines=16> */
.L_x_55355:
[----:B------:R-:W-:Y:S05]  /*18940*/  BSYNC B2 ;  /* 0x0000000000027941 */ /* 0x000fea0003800000 */
.L_x_55354:
        /* <DEDUP_REMOVED lines=44> */
.L_x_55353:
[----:B------:R-:W-:Y:S05]  /*18c10*/  BSYNC B1 ;  /* 0x0000000000017941 */ /* 0x000fea0003800000 */
.L_x_55352:
        /* <DEDUP_REMOVED lines=8> */
.L_x_55348:
        /* <DEDUP_REMOVED lines=12> */
.L_x_55357:
[----:B------:R-:W-:-:S07]  /*18d60*/  IMAD.MOV.U32 R0, RZ, RZ, R134 ;  /* 0x000000ffff007224 */ /* 0x000fce00078e0086 */
.L_x_55358:
[----:B------:R-:W-:Y:S05]  /*18d70*/  BSYNC B1 ;  /* 0x0000000000017941 */ /* 0x000fea0003800000 */
.L_x_55356:
        /* <DEDUP_REMOVED lines=16> */
.L_x_55362:
[----:B------:R-:W-:Y:S05]  /*18e80*/  BSYNC B2 ;  /* 0x0000000000027941 */ /* 0x000fea0003800000 */
.L_x_55361:
        /* <DEDUP_REMOVED lines=44> */
.L_x_55360:
[----:B------:R-:W-:Y:S05]  /*19150*/  BSYNC B1 ;  /* 0x0000000000017941 */ /* 0x000fea0003800000 */
.L_x_55359:
        /* <DEDUP_REMOVED lines=11> */
.L_x_55363:
        /* <DEDUP_REMOVED lines=12> */
.L_x_55366:
[----:B------:R-:W-:-:S07]  /*192d0*/  MOV R0, R134 ;  /* 0x0000008600007202 */ /* 0x000fce0000000f00 */
.L_x_55367:
[----:B------:R-:W-:Y:S05]  /*192e0*/  BSYNC B1 ;  /* 0x0000000000017941 */ /* 0x000fea0003800000 */
.L_x_55365:
        /* <DEDUP_REMOVED lines=16> */
.L_x_55371:
[----:B------:R-:W-:Y:S05]  /*193f0*/  BSYNC B2 ;  /* 0x0000000000027941 */ /* 0x000fea0003800000 */
.L_x_55370:
        /* <DEDUP_REMOVED lines=44> */
.L_x_55369:
[----:B------:R-:W-:Y:S05]  /*196c0*/  BSYNC B1 ;  /* 0x0000000000017941 */ /* 0x000fea0003800000 */
.L_x_55368:
        /* <DEDUP_REMOVED lines=8> */
.L_x_55364:
        /* <DEDUP_REMOVED lines=12> */
.L_x_55373:
[----:B------:R-:W-:-:S07]  /*19810*/  IMAD.MOV.U32 R0, RZ, RZ, R134 ;  /* 0x000000ffff007224 */ /* 0x000fce00078e0086 */
.L_x_55374:
[----:B------:R-:W-:Y:S05]  /*19820*/  BSYNC B1 ;  /* 0x0000000000017941 */ /* 0x000fea0003800000 */
.L_x_55372:
        /* <DEDUP_REMOVED lines=16> */
.L_x_55378:
[----:B------:R-:W-:Y:S05]  /*19930*/  BSYNC B2 ;  /* 0x0000000000027941 */ /* 0x000fea0003800000 */
.L_x_55377:
        /* <DEDUP_REMOVED lines=44> */
.L_x_55376:
[----:B------:R-:W-:Y:S05]  /*19c00*/  BSYNC B1 ;  /* 0x0000000000017941 */ /* 0x000fea0003800000 */
.L_x_55375:
        /* <DEDUP_REMOVED lines=11> */
.L_x_55379:
        /* <DEDUP_REMOVED lines=12> */
.L_x_55382:
[----:B------:R-:W-:-:S07]  /*19d80*/  MOV R0, R134 ;  /* 0x0000008600007202 */ /* 0x000fce0000000f00 */
.L_x_55383:
[----:B------:R-:W-:Y:S05]  /*19d90*/  BSYNC B1 ;  /* 0x0000000000017941 */ /* 0x000fea0003800000 */
.L_x_55381:
        /* <DEDUP_REMOVED lines=16> */
.L_x_55387:
[----:B------:R-:W-:Y:S05]  /*19ea0*/  BSYNC B2 ;  /* 0x0000000000027941 */ /* 0x000fea0003800000 */
.L_x_55386:
        /* <DEDUP_REMOVED lines=44> */
.L_x_55385:
[----:B------:R-:W-:Y:S05]  /*1a170*/  BSYNC B1 ;  /* 0x0000000000017941 */ /* 0x000fea0003800000 */
.L_x_55384:
        /* <DEDUP_REMOVED lines=8> */
.L_x_55380:
        /* <DEDUP_REMOVED lines=12> */
.L_x_55389:
[----:B------:R-:W-:-:S07]  /*1a2c0*/  IMAD.MOV.U32 R0, RZ, RZ, R134 ;  /* 0x000000ffff007224 */ /* 0x000fce00078e0086 */
.L_x_55390:
[----:B------:R-:W-:Y:S05]  /*1a2d0*/  BSYNC B1 ;  /* 0x0000000000017941 */ /* 0x000fea0003800000 */
.L_x_55388:
        /* <DEDUP_REMOVED lines=16> */
.L_x_55394:
[----:B------:R-:W-:Y:S05]  /*1a3e0*/  BSYNC B2 ;  /* 0x0000000000027941 */ /* 0x000fea0003800000 */
.L_x_55393:
        /* <DEDUP_REMOVED lines=44> */
.L_x_55392:
[----:B------:R-:W-:Y:S05]  /*1a6b0*/  BSYNC B1 ;  /* 0x0000000000017941 */ /* 0x000fea0003800000 */
.L_x_55391:
        /* <DEDUP_REMOVED lines=11> */
.L_x_55395:
        /* <DEDUP_REMOVED lines=12> */
.L_x_55398:
[----:B------:R-:W-:-:S07]  /*1a830*/  MOV R0, R134 ;  /* 0x0000008600007202 */ /* 0x000fce0000000f00 */
.L_x_55399:
[----:B------:R-:W-:Y:S05]  /*1a840*/  BSYNC B1 ;  /* 0x0000000000017941 */ /* 0x000fea0003800000 */
.L_x_55397:
        /* <DEDUP_REMOVED lines=19> */
.L_x_55403:
[----:B------:R-:W-:Y:S05]  /*1a980*/  BSYNC B2 ;  /* 0x0000000000027941 */ /* 0x000fea0003800000 */
.L_x_55402:
        /* <DEDUP_REMOVED lines=44> */
.L_x_55401:
[----:B------:R-:W-:Y:S05]  /*1ac50*/  BSYNC B1 ;  /* 0x0000000000017941 */ /* 0x000fea0003800000 */
.L_x_55400:
        /* <DEDUP_REMOVED lines=8> */
.L_x_55396:
[----:B------:R-:W-:Y:S01]  /*1ace0*/  IMAD.WIDE.U32 R44, R3, 0x10, R170 ;  /* 0x00000010032c7825 */ /* 0x000fe200078e00aa */
[----:B------:R-:W-:Y:S02]  /*1acf0*/  SEL R0, RZ, 0x1000000, P5 ;  /* 0x01000000ff007807 */ /* 0x000fe40002800000 */
[----:B------:R-:W-:Y:S02]  /*1ad00*/  SEL R2, RZ, 0x10000, P4 ;  /* 0x00010000ff027807 */ /* 0x000fe40002000000 */
[----:B------:R0:W-:Y:S01]  /*1ad10*/  STG.E.128 desc[UR4][R44.64], R88 ;  /* 0x000000582c007986 */ /* 0x0001e2000c101d04 */
[----:B------:R-:W-:Y:S02]  /*1ad20*/  LOP3.LUT P6, RZ, R5, 0x2, RZ, 0xc0, !PT ;  /* 0x0000000205ff7812 */ /* 0x000fe400078cc0ff */
[----:B0-----:R-:W-:-:S04]  /*1ad30*/  SEL R44, RZ, 0x100, P3 ;  /* 0x00000100ff2c7807 */ /* 0x001fc80001800000 */
[----:B------:R-:W-:Y:S01]  /*1ad40*/  IADD3 R0, R44, R0, R2 ;  /* 0x000000002c007210 */ /* 0x000fe20007ffe002 */
[----:B------:R-:W-:Y:S01]  /*1ad50*/  IMAD.WIDE.U32 R44, R3, 0x4, R174 ;  /* 0x00000004032c7825 */ /* 0x000fe200078e00ae */
[----:B------:R-:W-:-:S05]  /*1ad60*/  SEL R2, RZ, 0x1, P6 ;  /* 0x00000001ff027807 */ /* 0x000fca0003000000 */
[----:B------:R-:W-:-:S05]  /*1ad70*/  IMAD.IADD R0, R0, 0x1, R2 ;  /* 0x0000000100007824 */ /* 0x000fca00078e0202 */
[----:B------:R0:W-:Y:S01]  /*1ad80*/  STG.E desc[UR4][R44.64], R0 ;  /* 0x000000002c007986 */ /* 0x0001e2000c101904 */
[----:B------:R-:W-:Y:S05]  /*1ad90*/  @!P0 BRA `(.L_x_55404) ;  /* 0x00000000002c8947 */ /* 0x000fea0003800000 */
[----:B0-----:R-:W0:Y:S01]  /*1ada0*/  LDC.64 R44, c[0x0][0x248] ;  /* 0x00009200ff2c7b82 */ /* 0x001e220000000a00 */
[----:B------:R-:W-:Y:S02]  /*1adb0*/  SHF.L.U32 R0, R6, 0x10, RZ ;  /* 0x0000001006007819 */ /* 0x000fe400000006ff */
[----:B------:R-:W-:Y:S02]  /*1adc0*/  LOP3.LUT R2, R4, 0xffff, RZ, 0xc0, !PT ;  /* 0x0000ffff04027812 */ /* 0x000fe400078ec0ff */
[----:B------:R-:W-:-:S05]  /*1add0*/  LOP3.LUT R0, R0, 0xff0000, RZ, 0xc0, !PT ;  /* 0x00ff000000007812 */ /* 0x000fca00078ec0ff */
[----:B------:R-:W-:Y:S01]  /*1ade0*/  IMAD R0, R2, 0x1000000, R0 ;  /* 0x0100000002007824 */ /* 0x000fe200078e0200 */
[----:B------:R-:W-:-:S04]  /*1adf0*/  LOP3.LUT R2, R7, 0xff, RZ, 0xc0, !PT ;  /* 0x000000ff07027812 */ /* 0x000fc800078ec0ff */
[----:B------:R-:W-:Y:S02]  /*1ae00*/  LEA R0, R2, R0, 0x8 ;  /* 0x0000000002007211 */ /* 0x000fe400078e40ff */
[----:B------:R-:W-:-:S05]  /*1ae10*/  LOP3.LUT R2, R8, 0xff, RZ, 0xc0, !PT ;  /* 0x000000ff08027812 */ /* 0x000fca00078ec0ff */
[----:B------:R-:W-:Y:S02]  /*1ae20*/  IMAD.IADD R0, R0, 0x1, R2 ;  /* 0x0000000100007824 */ /* 0x000fe400078e0202 */
[----:B0-----:R-:W-:-:S05]  /*1ae30*/  IMAD.WIDE.U32 R44, R3, 0x4, R44 ;  /* 0x00000004032c7825 */ /* 0x001fca00078e002c */
[----:B------:R1:W-:Y:S02]  /*1ae40*/  STG.E desc[UR4][R44.64], R0 ;  /* 0x000000002c007986 */ /* 0x0003e4000c101904 */
.L_x_55404:
        /* <DEDUP_REMOVED lines=21> */
.L_x_55406:
[----:B------:R-:W-:-:S07]  /*1afa0*/  IMAD.MOV.U32 R0, RZ, RZ, R134 ;  /* 0x000000ffff007224 */ /* 0x000fce00078e0086 */
.L_x_55407:
[----:B------:R-:W-:Y:S05]  /*1afb0*/  BSYNC B1 ;  /* 0x0000000000017941 */ /* 0x000fea0003800000 */
.L_x_55405:
        /* <DEDUP_REMOVED lines=16> */
.L_x_55411:
[----:B------:R-:W-:Y:S05]  /*1b0c0*/  BSYNC B2 ;  /* 0x0000000000027941 */ /* 0x000fea0003800000 */
.L_x_55410:
        /* <DEDUP_REMOVED lines=44> */
.L_x_55409:
[----:B------:R-:W-:Y:S05]  /*1b390*/  BSYNC B1 ;  /* 0x0000000000017941 */ /* 0x000fea0003800000 */
.L_x_55408:
        /* <DEDUP_REMOVED lines=13> */
.L_x_55412:
        /* <DEDUP_REMOVED lines=12> */
.L_x_55415:
[----:B------:R-:W-:-:S07]  /*1b530*/  MOV R0, R134 ;  /* 0x0000008600007202 */ /* 0x000fce0000000f00 */
.L_x_55416:
[----:B------:R-:W-:Y:S05]  /*1b540*/  BSYNC B1 ;  /* 0x0000000000017941 */ /* 0x000fea0003800000 */
.L_x_55414:
        /* <DEDUP_REMOVED lines=16> */
.L_x_55420:
[----:B------:R-:W-:Y:S05]  /*1b650*/  BSYNC B2 ;  /* 0x0000000000027941 */ /* 0x000fea0003800000 */
.L_x_55419:
        /* <DEDUP_REMOVED lines=44> */
.L_x_55418:
[----:B------:R-:W-:Y:S05]  /*1b920*/  BSYNC B1 ;  /* 0x0000000000017941 */ /* 0x000fea0003800000 */
.L_x_55417:
        /* <DEDUP_REMOVED lines=8> */
.L_x_55413:
        /* <DEDUP_REMOVED lines=12> */
.L_x_55422:
[----:B------:R-:W-:-:S07]  /*1ba70*/  IMAD.MOV.U32 R0, RZ, RZ, R134 ;  /* 0x000000ffff007224 */ /* 0x000fce00078e0086 */
.L_x_55423:
[----:B------:R-:W-:Y:S05]  /*1ba80*/  BSYNC B1 ;  /* 0x0000000000017941 */ /* 0x000fea0003800000 */
.L_x_55421:
        /* <DEDUP_REMOVED lines=16> */
.L_x_55427:
[----:B------:R-:W-:Y:S05]  /*1bb90*/  BSYNC B2 ;  /* 0x0000000000027941 */ /* 0x000fea0003800000 */
.L_x_55426:
        /* <DEDUP_REMOVED lines=44> */
.L_x_55425:
[----:B------:R-:W-:Y:S05]  /*1be60*/  BSYNC B1 ;  /* 0x0000000000017941 */ /* 0x000fea0003800000 */
.L_x_55424:
        /* <DEDUP_REMOVED lines=11> */
.L_x_55428:
        /* <DEDUP_REMOVED lines=12> */
.L_x_55431:
[----:B------:R-:W-:-:S07]  /*1bfe0*/  MOV R0, R134 ;  /* 0x0000008600007202 */ /* 0x000fce0000000f00 */
.L_x_55432:
[----:B------:R-:W-:Y:S05]  /*1bff0*/  BSYNC B1 ;  /* 0x0000000000017941 */ /* 0x000fea0003800000 */
.L_x_55430:
        /* <DEDUP_REMOVED lines=16> */
.L_x_55436:
[----:B------:R-:W-:Y:S05]  /*1c100*/  BSYNC B2 ;  /* 0x0000000000027941 */ /* 0x000fea0003800000 */
.L_x_55435:
        /* <DEDUP_REMOVED lines=44> */
.L_x_55434:
[----:B------:R-:W-:Y:S05]  /*1c3d0*/  BSYNC B1 ;  /* 0x0000000000017941 */ /* 0x000fea0003800000 */
.L_x_55433:
        /* <DEDUP_REMOVED lines=8> */
.L_x_55429:
        /* <DEDUP_REMOVED lines=12> */
.L_x_55438:
[----:B------:R-:W-:-:S07]  /*1c520*/  IMAD.MOV.U32 R0, RZ, RZ, R134 ;  /* 0x000000ffff007224 */ /* 0x000fce00078e0086 */
.L_x_55439:
[----:B------:R-:W-:Y:S05]  /*1c530*/  BSYNC B1 ;  /* 0x0000000000017941 */ /* 0x000fea0003800000 */
.L_x_55437:
        /* <DEDUP_REMOVED lines=16> */
.L_x_55443:
[----:B------:R-:W-:Y:S05]  /*1c640*/  BSYNC B2 ;  /* 0x0000000000027941 */ /* 0x000fea0003800000 */
.L_x_55442:
        /* <DEDUP_REMOVED lines=44> */
.L_x_55441:
[----:B------:R-:W-:Y:S05]  /*1c910*/  BSYNC B1 ;  /* 0x0000000000017941 */ /* 0x000fea0003800000 */
.L_x_55440:
        /* <DEDUP_REMOVED lines=11> */
.L_x_55444:
        /* <DEDUP_REMOVED lines=12> */
.L_x_55447:
[----:B------:R-:W-:-:S07]  /*1ca90*/  MOV R0, R134 ;  /* 0x0000008600007202 */ /* 0x000fce0000000f00 */
.L_x_55448:
[----:B------:R-:W-:Y:S05]  /*1caa0*/  BSYNC B1 ;  /* 0x0000000000017941 */ /* 0x000fea0003800000 */
.L_x_55446:
        /* <DEDUP_REMOVED lines=16> */
.L_x_55452:
[----:B------:R-:W-:Y:S05]  /*1cbb0*/  BSYNC B2 ;  /* 0x0000000000027941 */ /* 0x000fea0003800000 */
.L_x_55451:
        /* <DEDUP_REMOVED lines=44> */
.L_x_55450:
[----:B------:R-:W-:Y:S05]  /*1ce80*/  BSYNC B1 ;  /* 0x0000000000017941 */ /* 0x000fea0003800000 */
.L_x_55449:
        /* <DEDUP_REMOVED lines=8> */
.L_x_55445:
        /* <DEDUP_REMOVED lines=12> */
.L_x_55454:
[----:B------:R-:W-:-:S07]  /*1cfd0*/  IMAD.MOV.U32 R0, RZ, RZ, R134 ;  /* 0x000000ffff007224 */ /* 0x000fce00078e0086 */
.L_x_55455:
[----:B------:R-:W-:Y:S05]  /*1cfe0*/  BSYNC B1 ;  /* 0x0000000000017941 */ /* 0x000fea0003800000 */
.L_x_55453:
        /* <DEDUP_REMOVED lines=16> */
.L_x_55459:
[----:B------:R-:W-:Y:S05]  /*1d0f0*/  BSYNC B2 ;  /* 0x0000000000027941 */ /* 0x000fea0003800000 */
.L_x_55458:
        /* <DEDUP_REMOVED lines=44> */
.L_x_55457:
[----:B------:R-:W-:Y:S05]  /*1d3c0*/  BSYNC B1 ;  /* 0x0000000000017941 */ /* 0x000fea0003800000 */
.L_x_55456:
        /* <DEDUP_REMOVED lines=11> */
.L_x_55460:
        /* <DEDUP_REMOVED lines=12> */
.L_x_55463:
[----:B------:R-:W-:-:S07]  /*1d540*/  MOV R0, R134 ;  /* 0x0000008600007202 */ /* 0x000fce0000000f00 */
.L_x_55464:
[----:B------:R-:W-:Y:S05]  /*1d550*/  BSYNC B1 ;  /* 0x0000000000017941 */ /* 0x000fea0003800000 */
.L_x_55462:
        /* <DEDUP_REMOVED lines=19> */
.L_x_55468:
[----:B------:R-:W-:Y:S05]  /*1d690*/  BSYNC B2 ;  /* 0x0000000000027941 */ /* 0x000fea0003800000 */
.L_x_55467:
        /* <DEDUP_REMOVED lines=44> */
.L_x_55466:
[----:B------:R-:W-:Y:S05]  /*1d960*/  BSYNC B1 ;  /* 0x0000000000017941 */ /* 0x000fea0003800000 */
.L_x_55465:
        /* <DEDUP_REMOVED lines=8> */
.L_x_55461:
        /* <DEDUP_REMOVED lines=23> */
.L_x_55469:
        /* <DEDUP_REMOVED lines=21> */
.L_x_55471:
[----:B------:R-:W-:-:S07]  /*1dcb0*/  IMAD.MOV.U32 R54, RZ, RZ, R134 ;  /* 0x000000ffff367224 */ /* 0x000fce00078e0086 */
.L_x_55472:
[----:B------:R-:W-:Y:S05]  /*1dcc0*/  BSYNC B1 ;  /* 0x0000000000017941 */ /* 0x000fea0003800000 */
.L_x_55470:
        /* <DEDUP_REMOVED lines=16> */
.L_x_55476:
[----:B------:R-:W-:Y:S05]  /*1ddd0*/  BSYNC B2 ;  /* 0x0000000000027941 */ /* 0x000fea0003800000 */
.L_x_55475:
        /* <DEDUP_REMOVED lines=44> */
.L_x_55474:
[----:B------:R-:W-:Y:S05]  /*1e0a0*/  BSYNC B1 ;  /* 0x0000000000017941 */ /* 0x000fea0003800000 */
.L_x_55473:
        /* <DEDUP_REMOVED lines=13> */
.L_x_55477:
        /* <DEDUP_REMOVED lines=12> */
.L_x_55480:
[----:B------:R-:W-:-:S07]  /*1e240*/  MOV R8, R134 ;  /* 0x0000008600087202 */ /* 0x000fce0000000f00 */
.L_x_55481:
[----:B------:R-:W-:Y:S05]  /*1e250*/  BSYNC B1 ;  /* 0x0000000000017941 */ /* 0x000fea0003800000 */
.L_x_55479:
        /* <DEDUP_REMOVED lines=16> */
.L_x_55485:
[----:B------:R-:W-:Y:S05]  /*1e360*/  BSYNC B2 ;  /* 0x0000000000027941 */ /* 0x000fea0003800000 */
.L_x_55484:
        /* <DEDUP_REMOVED lines=44> */
.L_x_55483:
[----:B------:R-:W-:Y:S05]  /*1e630*/  BSYNC B1 ;  /* 0x0000000000017941 */ /* 0x000fea0003800000 */
.L_x_55482:
[----:B------:R-:W-:-:S05]  /*1e640*/  I2FP.F32.U32 R8, R8 ;  /* 0x0000000800087245 */ /* 0x000fca0000201000 */
[----:B------:R-:W-:-:S05]  /*1e650*/  FFMA.FTZ R8, R8, R168, 1.1641532182693481445e-10 ;  /* 0x2f00000008087423 */ /* 0x000fca00000100a8 */
[----:B------:R-:W-:Y:S01]  /*1e660*/  FSETP.GTU.FTZ.AND P3, PT, R8, R167, PT ;  /* 0x000000a70800720b */ /* 0x000fe20003f7c000 */
[----:B------:R-:W-:-:S05]  /*1e670*/  FMUL.FTZ R8, R120, R169 ;  /* 0x000000a978087220 */ /* 0x000fca0000410000 */
[----:B------:R-:W-:-:S05]  /*1e680*/  FSEL R8, R8, RZ, !P3 ;  /* 0x000000ff08087208 */ /* 0x000fca0005800000 */
[----:B------:R-:W-:Y:S01]  /*1e690*/  FADD.FTZ R80, R80, R8 ;  /* 0x0000000850507221 */ /* 0x000fe20000010000 */
[----:B------:R-:W-:-:S03]  /*1e6a0*/  SEL R8, RZ, 0x1, P3 ;  /* 0x00000001ff087807 */ /* 0x000fc60001800000 */
[----:B------:R-:W-:-:S07]  /*1e6b0*/  @P1 FADD.FTZ R80, R124, R80 ;  /* 0x000000507c501221 */ /* 0x000fce0000010000 */
.L_x_55478:
        /* <DEDUP_REMOVED lines=12> */
.L_x_55487:
[----:B------:R-:W-:-:S07]  /*1e780*/  IMAD.MOV.U32 R44, RZ, RZ, R134 ;  /* 0x000000ffff2c7224 */ /* 0x000fce00078e0086 */
.L_x_55488:
[----:B------:R-:W-:Y:S05]  /*1e790*/  BSYNC B1 ;  /* 0x0000000000017941 */ /* 0x000fea0003800000 */
.L_x_55486:
        /* <DEDUP_REMOVED lines=16> */
.L_x_55492:
[----:B------:R-:W-:Y:S05]  /*1e8a0*/  BSYNC B2 ;  /* 0x0000000000027941 */ /* 0x000fea0003800000 */
.L_x_55491:
        /* <DEDUP_REMOVED lines=44> */
.L_x_55490:
[----:B------:R-:W-:Y:S05]  /*1eb70*/  BSYNC B1 ;  /* 0x0000000000017941 */ /* 0x000fea0003800000 */
.L_x_55489:
        /* <DEDUP_REMOVED lines=11> */
.L_x_55493:
        /* <DEDUP_REMOVED lines=12> */
.L_x_55496:
[----:B------:R-:W-:-:S07]  /*1ecf0*/  MOV R7, R134 ;  /* 0x0000008600077202 */ /* 0x000fce0000000f00 */
.L_x_55497:
[----:B------:R-:W-:Y:S05]  /*1ed00*/  BSYNC B1 ;  /* 0x0000000000017941 */ /* 0x000fea0003800000 */
.L_x_55495:
        /* <DEDUP_REMOVED lines=16> */
.L_x_55501:
[----:B------:R-:W-:Y:S05]  /*1ee10*/  BSYNC B2 ;  /* 0x0000000000027941 */ /* 0x000fea0003800000 */
.L_x_55500:
        /* <DEDUP_REMOVED lines=44> */
.L_x_55499:
[----:B------:R-:W-:Y:S05]  /*1f0e0*/  BSYNC B1 ;  /* 0x0000000000017941 */ /* 0x000fea0003800000 */
.L_x_55498:
        /* <DEDUP_REMOVED lines=8> */
.L_x_55494:
        /* <DEDUP_REMOVED lines=12> */
.L_x_55503:
[----:B------:R-:W-:-:S07]  /*1f230*/  IMAD.MOV.U32 R52, RZ, RZ, R134 ;  /* 0x000000ffff347224 */ /* 0x000fce00078e0086 */
.L_x_55504:
[----:B------:R-:W-:Y:S05]  /*1f240*/  BSYNC B1 ;  /* 0x0000000000017941 */ /* 0x000fea0003800000 */
.L_x_55502:
        /* <DEDUP_REMOVED lines=16> */
.L_x_55508:
[----:B------:R-:W-:Y:S05]  /*1f350*/  BSYNC B2 ;  /* 0x0000000000027941 */ /* 0x000fea0003800000 */
.L_x_55507:
        /* <DEDUP_REMOVED lines=44> */
.L_x_55506:
[----:B------:R-:W-:Y:S05]  /*1f620*/  BSYNC B1 ;  /* 0x0000000000017941 */ /* 0x000fea0003800000 */
.L_x_55505:
        /* <DEDUP_REMOVED lines=11> */
.L_x_55509:
        /* <DEDUP_REMOVED lines=12> */
.L_x_55512:
[----:B------:R-:W-:-:S07]  /*1f7a0*/  MOV R6, R134 ;  /* 0x0000008600067202 */ /* 0x000fce0000000f00 */
.L_x_55513:
[----:B------:R-:W-:Y:S05]  /*1f7b0*/  BSYNC B1 ;  /* 0x0000000000017941 */ /* 0x000fea0003800000 */
.L_x_55511:
        /* <DEDUP_REMOVED lines=16> */
.L_x_55517:
[----:B------:R-:W-:Y:S05]  /*1f8c0*/  BSYNC B2 ;  /* 0x0000000000027941 */ /* 0x000fea0003800000 */
.L_x_55516:
        /* <DEDUP_REMOVED lines=44> */
.L_x_55515:
[----:B------:R-:W-:Y:S05]  /*1fb90*/  BSYNC B1 ;  /* 0x0000000000017941 */ /* 0x000fea0003800000 */
.L_x_55514:
        /* <DEDUP_REMOVED lines=8> */
.L_x_55510:
        /* <DEDUP_REMOVED lines=12> */
.L_x_55519:
[----:B------:R-:W-:-:S07]  /*1fce0*/  IMAD.MOV.U32 R46, RZ, RZ, R134 ;  /* 0x000000ffff2e7224 */ /* 0x000fce00078e0086 */
.L_x_55520:
[----:B------:R-:W-:Y:S05]  /*1fcf0*/  BSYNC B1 ;  /* 0x0000000000017941 */ /* 0x000fea0003800000 */
.L_x_55518:
        /* <DEDUP_REMOVED lines=16> */
.L_x_55524:
[----:B------:R-:W-:Y:S05]  /*1fe00*/  BSYNC B2 ;  /* 0x0000000000027941 */ /* 0x000fea0003800000 */
.L_x_55523:
        /* <DEDUP_REMOVED lines=44> */
.L_x_55522:
[----:B------:R-:W-:Y:S05]  /*200d0*/  BSYNC B1 ;  /* 0x0000000000017941 */ /* 0x000fea0003800000 */
.L_x_55521:
        /* <DEDUP_REMOVED lines=11> */
.L_x_55525:
        /* <DEDUP_REMOVED lines=12> */
.L_x_55528:
[----:B------:R-:W-:-:S07]  /*20250*/  MOV R4, R134 ;  /* 0x0000008600047202 */ /* 0x000fce0000000f00 */
.L_x_55529:
[----:B------:R-:W-:Y:S05]  /*20260*/  BSYNC B1 ;  /* 0x0000000000017941 */ /* 0x000fea0003800000 */
.L_x_55527:
        /* <DEDUP_REMOVED lines=19> */
.L_x_55533:
[----:B------:R-:W-:Y:S05]  /*203a0*/  BSYNC B2 ;  /* 0x0000000000027941 */ /* 0x000fea0003800000 */
.L_x_55532:
        /* <DEDUP_REMOVED lines=44> */
.L_x_55531:
[----:B------:R-:W-:Y:S05]  /*20670*/  BSYNC B1 ;  /* 0x0000000000017941 */ /* 0x000fea0003800000 */
.L_x_55530:
        /* <DEDUP_REMOVED lines=8> */
.L_x_55526:
        /* <DEDUP_REMOVED lines=14> */
[----:B------:R-:W-:Y:S02]  /*207e0*/  LOP3.LUT R44, R44, 0xff0000, RZ, 0xc0, !PT ;  /* 0x00ff00002c2c7812 */ /* 0x000fe400078ec0ff */
[----:B------:R-:W-:-:S03]  /*207f0*/  LOP3.LUT R46, R8, 0xff, RZ, 0xc0, !PT ;  /* 0x000000ff082e7812 */ /* 0x000fc600078ec0ff */
[----:B------:R-:W-:Y:S01]  /*20800*/  IMAD R44, R45, 0x1000000, R44 ;  /* 0x010000002d2c7824 */ /* 0x000fe200078e022c */
[----:B------:R-:W-:-:S04]  /*20810*/  LOP3.LUT R45, R7, 0xff, RZ, 0xc0, !PT ;  /* 0x000000ff072d7812 */ /* 0x000fc800078ec0ff */
[----:B------:R-:W-:-:S05]  /*20820*/  LEA R44, R45, R44, 0x8 ;  /* 0x0000002c2d2c7211 */ /* 0x000fca00078e40ff */
[----:B------:R-:W-:Y:S02]  /*20830*/  IMAD.IADD R46, R44, 0x1, R46 ;  /* 0x000000012c2e7824 */ /* 0x000fe400078e022e */
[----:B------:R-:W0:Y:S02]  /*20840*/  LDC.64 R44, c[0x0][0x248] ;  /* 0x00009200ff2c7b82 */ /* 0x000e240000000a00 */
[----:B0-----:R-:W-:-:S05]  /*20850*/  IMAD.WIDE.U32 R44, R0, 0x4, R44 ;  /* 0x00000004002c7825 */ /* 0x001fca00078e002c */
[----:B------:R1:W-:Y:S02]  /*20860*/  STG.E desc[UR4][R44.64], R46 ;  /* 0x0000002e2c007986 */ /* 0x0003e4000c101904 */
.L_x_55534:
        /* <DEDUP_REMOVED lines=21> */
.L_x_55536:
[----:B------:R-:W-:-:S07]  /*209c0*/  IMAD.MOV.U32 R54, RZ, RZ, R134 ;  /* 0x000000ffff367224 */ /* 0x000fce00078e0086 */
.L_x_55537:
[----:B------:R-:W-:Y:S05]  /*209d0*/  BSYNC B1 ;  /* 0x0000000000017941 */ /* 0x000fea0003800000 */
.L_x_55535:
        /* <DEDUP_REMOVED lines=16> */
.L_x_55541:
[----:B------:R-:W-:Y:S05]  /*20ae0*/  BSYNC B2 ;  /* 0x0000000000027941 */ /* 0x000fea0003800000 */
.L_x_55540:
        /* <DEDUP_REMOVED lines=44> */
.L_x_55539:
[----:B------:R-:W-:Y:S05]  /*20db0*/  BSYNC B1 ;  /* 0x0000000000017941 */ /* 0x000fea0003800000 */
.L_x_55538:
        /* <DEDUP_REMOVED lines=13> */
.L_x_55542:
        /* <DEDUP_REMOVED lines=12> */
.L_x_55545:
[----:B------:R-:W-:-:S07]  /*20f50*/  MOV R8, R134 ;  /* 0x0000008600087202 */ /* 0x000fce0000000f00 */
.L_x_55546:
[----:B------:R-:W-:Y:S05]  /*20f60*/  BSYNC B1 ;  /* 0x0000000000017941 */ /* 0x000fea0003800000 */
.L_x_55544:
        /* <DEDUP_REMOVED lines=16> */
.L_x_55550:
[----:B------:R-:W-:Y:S05]  /*21070*/  BSYNC B2 ;  /* 0x0000000000027941 */ /* 0x000fea0003800000 */
.L_x_55549:
        /* <DEDUP_REMOVED lines=44> */
.L_x_55548:
[----:B------:R-:W-:Y:S05]  /*21340*/  BSYNC B1 ;  /* 0x0000000000017941 */ /* 0x000fea0003800000 */
.L_x_55547:
        /* <DEDUP_REMOVED lines=8> */
.L_x_55543:
        /* <DEDUP_REMOVED lines=12> */
.L_x_55552:
[----:B------:R-:W-:-:S07]  /*21490*/  IMAD.MOV.U32 R44, RZ, RZ, R134 ;  /* 0x000000ffff2c7224 */ /* 0x000fce00078e0086 */
.L_x_55553:
[----:B------:R-:W-:Y:S05]  /*214a0*/  BSYNC B1 ;  /* 0x0000000000017941 */ /* 0x000fea0003800000 */
.L_x_55551:
        /* <DEDUP_REMOVED lines=16> */
.L_x_55557:
[----:B------:R-:W-:Y:S05]  /*215b0*/  BSYNC B2 ;  /* 0x0000000000027941 */ /* 0x000fea0003800000 */
.L_x_55556:
        /* <DEDUP_REMOVED lines=44> */
.L_x_55555:
[----:B------:R-:W-:Y:S05]  /*21880*/  BSYNC B1 ;  /* 0x0000000000017941 */ /* 0x000fea0003800000 */
.L_x_55554:
        /* <DEDUP_REMOVED lines=11> */
.L_x_55558:
        /* <DEDUP_REMOVED lines=12> */
.L_x_55561:
[----:B------:R-:W-:-:S07]  /*21a00*/  MOV R7, R134 ;  /* 0x0000008600077202 */ /* 0x000fce0000000f00 */
.L_x_55562:
[----:B------:R-:W-:Y:S05]  /*21a10*/  BSYNC B1 ;  /* 0x0000000000017941 */ /* 0x000fea0003800000 */
.L_x_55560:
        /* <DEDUP_REMOVED lines=16> */
.L_x_55566:
[----:B------:R-:W-:Y:S05]  /*21b20*/  BSYNC B2 ;  /* 0x0000000000027941 */ /* 0x000fea0003800000 */
.L_x_55565:
        /* <DEDUP_REMOVED lines=44> */
.L_x_55564:
[----:B------:R-:W-:Y:S05]  /*21df0*/  BSYNC B1 ;  /* 0x0000000000017941 */ /* 0x000fea0003800000 */
.L_x_55563:
        /* <DEDUP_REMOVED lines=8> */
.L_x_55559:
        /* <DEDUP_REMOVED lines=12> */
.L_x_55568:
[----:B------:R-:W-:-:S07]  /*21f40*/  IMAD.MOV.U32 R52, RZ, RZ, R134 ;  /* 0x000000ffff347224 */ /* 0x000fce00078e0086 */
.L_x_55569:
[----:B------:R-:W-:Y:S05]  /*21f50*/  BSYNC B1 ;  /* 0x0000000000017941 */ /* 0x000fea0003800000 */
.L_x_55567:
        /* <DEDUP_REMOVED lines=16> */
.L_x_55573:
[----:B------:R-:W-:Y:S05]  /*22060*/  BSYNC B2 ;  /* 0x0000000000027941 */ /* 0x000fea0003800000 */
.L_x_55572:
        /* <DEDUP_REMOVED lines=44> */
.L_x_55571:
[----:B------:R-:W-:Y:S05]  /*22330*/  BSYNC B1 ;  /* 0x0000000000017941 */ /* 0x000fea0003800000 */
.L_x_55570:
        /* <DEDUP_REMOVED lines=11> */
.L_x_55574:
        /* <DEDUP_REMOVED lines=12> */
.L_x_55577:
[----:B------:R-:W-:-:S07]  /*224b0*/  MOV R6, R134 ;  /* 0x0000008600067202 */ /* 0x000fce0000000f00 */
.L_x_55578:
[----:B------:R-:W-:Y:S05]  /*224c0*/  BSYNC B1 ;  /* 0x0000000000017941 */ /* 0x000fea0003800000 */
.L_x_55576:
        /* <DEDUP_REMOVED lines=16> */
.L_x_55582:
[----:B------:R-:W-:Y:S05]  /*225d0*/  BSYNC B2 ;  /* 0x0000000000027941 */ /* 0x000fea0003800000 */
.L_x_55581:
        /* <DEDUP_REMOVED lines=44> */
.L_x_55580:
[----:B------:R-:W-:Y:S05]  /*228a0*/  BSYNC B1 ;  /* 0x0000000000017941 */ /* 0x000fea0003800000 */
.L_x_55579:
        /* <DEDUP_REMOVED lines=8> */
.L_x_55575:
        /* <DEDUP_REMOVED lines=12> */
.L_x_55584:
[----:B------:R-:W-:-:S07]  /*229f0*/  IMAD.MOV.U32 R46, RZ, RZ, R134 ;  /* 0x000000ffff2e7224 */ /* 0x000fce00078e0086 */
.L_x_55585:
[----:B------:R-:W-:Y:S05]  /*22a00*/  BSYNC B1 ;  /* 0x0000000000017941 */ /* 0x000fea0003800000 */
.L_x_55583:
        /* <DEDUP_REMOVED lines=16> */
.L_x_55589:
[----:B------:R-:W-:Y:S05]  /*22b10*/  BSYNC B2 ;  /* 0x0000000000027941 */ /* 0x000fea0003800000 */
.L_x_55588:
        /* <DEDUP_REMOVED lines=44> */
.L_x_55587:
[----:B------:R-:W-:Y:S05]  /*22de0*/  BSYNC B1 ;  /* 0x0000000000017941 */ /* 0x000fea0003800000 */
.L_x_55586:
        /* <DEDUP_REMOVED lines=11> */
.L_x_55590:
        /* <DEDUP_REMOVED lines=12> */
.L_x_55593:
[----:B------:R-:W-:-:S07]  /*22f60*/  MOV R4, R134 ;  /* 0x0000008600047202 */ /* 0x000fce0000000f00 */
.L_x_55594:
[----:B------:R-:W-:Y:S05]  /*22f70*/  BSYNC B1 ;  /* 0x0000000000017941 */ /* 0x000fea0003800000 */
.L_x_55592:
        /* <DEDUP_REMOVED lines=19> */
.L_x_55598:
[----:B------:R-:W-:Y:S05]  /*230b0*/  BSYNC B2 ;  /* 0x0000000000027941 */ /* 0x000fea0003800000 */
.L_x_55597:
        /* <DEDUP_REMOVED lines=44> */
.L_x_55596:
[----:B------:R-:W-:Y:S05]  /*23380*/  BSYNC B1 ;  /* 0x0000000000017941 */ /* 0x000fea0003800000 */
.L_x_55595:
        /* <DEDUP_REMOVED lines=8> */
.L_x_55591:
        /* <DEDUP_REMOVED lines=23> */
.L_x_55599:
        /* <DEDUP_REMOVED lines=21> */
.L_x_55601:
[----:B------:R-:W-:-:S07]  /*236d0*/  IMAD.MOV.U32 R54, RZ, RZ, R134 ;  /* 0x000000ffff367224 */ /* 0x000fce00078e0086 */
.L_x_55602:
[----:B------:R-:W-:Y:S05]  /*236e0*/  BSYNC B1 ;  /* 0x0000000000017941 */ /* 0x000fea0003800000 */
.L_x_55600:
        /* <DEDUP_REMOVED lines=16> */
.L_x_55606:
[----:B------:R-:W-:Y:S05]  /*237f0*/  BSYNC B2 ;  /* 0x0000000000027941 */ /* 0x000fea0003800000 */
.L_x_55605:
        /* <DEDUP_REMOVED lines=44> */
.L_x_55604:
[----:B------:R-:W-:Y:S05]  /*23ac0*/  BSYNC B1 ;  /* 0x0000000000017941 */ /* 0x000fea0003800000 */
.L_x_55603:
        /* <DEDUP_REMOVED lines=13> */
.L_x_55607:
        /* <DEDUP_REMOVED lines=12> */
.L_x_55610:
[----:B------:R-:W-:-:S07]  /*23c60*/  MOV R8, R134 ;  /* 0x0000008600087202 */ /* 0x000fce0000000f00 */
.L_x_55611:
[----:B------:R-:W-:Y:S05]  /*23c70*/  BSYNC B1 ;  /* 0x0000000000017941 */ /* 0x000fea0003800000 */
.L_x_55609:
        /* <DEDUP_REMOVED lines=16> */
.L_x_55615:
[----:B------:R-:W-:Y:S05]  /*23d80*/  BSYNC B2 ;  /* 0x0000000000027941 */ /* 0x000fea0003800000 */
.L_x_55614:
        /* <DEDUP_REMOVED lines=44> */
.L_x_55613:
[----:B------:R-:W-:Y:S05]  /*24050*/  BSYNC B1 ;  /* 0x0000000000017941 */ /* 0x000fea0003800000 */
.L_x_55612:
        /* <DEDUP_REMOVED lines=8> */
.L_x_55608:
        /* <DEDUP_REMOVED lines=12> */
.L_x_55617:
[----:B------:R-:W-:-:S07]  /*241a0*/  IMAD.MOV.U32 R44, RZ, RZ, R134 ;  /* 0x000000ffff2c7224 */ /* 0x000fce00078e0086 */
.L_x_55618:
[----:B------:R-:W-:Y:S05]  /*241b0*/  BSYNC B1 ;  /* 0x0000000000017941 */ /* 0x000fea0003800000 */
.L_x_55616:
        /* <DEDUP_REMOVED lines=16> */
.L_x_55622:
[----:B------:R-:W-:Y:S05]  /*242c0*/  BSYNC B2 ;  /* 0x0000000000027941 */ /* 0x000fea0003800000 */
.L_x_55621:
        /* <DEDUP_REMOVED lines=44> */
.L_x_55620:
[----:B------:R-:W-:Y:S05]  /*24590*/  BSYNC B1 ;  /* 0x0000000000017941 */ /* 0x000fea0003800000 */
.L_x_55619:
        /* <DEDUP_REMOVED lines=11> */
.L_x_55623:
        /* <DEDUP_REMOVED lines=12> */
.L_x_55626:
[----:B------:R-:W-:-:S07]  /*24710*/  MOV R7, R134 ;  /* 0x0000008600077202 */ /* 0x000fce0000000f00 */
.L_x_55627:
[----:B------:R-:W-:Y:S05]  /*24720*/  BSYNC B1 ;  /* 0x0000000000017941 */ /* 0x000fea0003800000 */
.L_x_55625:
        /* <DEDUP_REMOVED lines=16> */
.L_x_55631:
[----:B------:R-:W-:Y:S05]  /*24830*/  BSYNC B2 ;  /* 0x0000000000027941 */ /* 0x000fea0003800000 */
.L_x_55630:
        /* <DEDUP_REMOVED lines=44> */
.L_x_55629:
[----:B------:R-:W-:Y:S05]  /*24b00*/  BSYNC B1 ;  /* 0x0000000000017941 */ /* 0x000fea0003800000 */
.L_x_55628:
        /* <DEDUP_REMOVED lines=8> */
.L_x_55624:
        /* <DEDUP_REMOVED lines=12> */
.L_x_55633:
[----:B------:R-:W-:-:S07]  /*24c50*/  IMAD.MOV.U32 R52, RZ, RZ, R134 ;  /* 0x000000ffff347224 */ /* 0x000fce00078e0086 */
.L_x_55634:
[----:B------:R-:W-:Y:S05]  /*24c60*/  BSYNC B1 ;  /* 0x0000000000017941 */ /* 0x000fea0003800000 */
.L_x_55632:
        /* <DEDUP_REMOVED lines=16> */
.L_x_55638:
[----:B------:R-:W-:Y:S05]  /*24d70*/  BSYNC B2 ;  /* 0x0000000000027941 */ /* 0x000fea0003800000 */
.L_x_55637:
        /* <DEDUP_REMOVED lines=44> */
.L_x_55636:
[----:B------:R-:W-:Y:S05]  /*25040*/  BSYNC B1 ;  /* 0x0000000000017941 */ /* 0x000fea0003800000 */
.L_x_55635:
        /* <DEDUP_REMOVED lines=11> */
.L_x_55639:
        /* <DEDUP_REMOVED lines=12> */
.L_x_55642:
[----:B------:R-:W-:-:S07]  /*251c0*/  MOV R6, R134 ;  /* 0x0000008600067202 */ /* 0x000fce0000000f00 */
.L_x_55643:
[----:B------:R-:W-:Y:S05]  /*251d0*/  BSYNC B1 ;  /* 0x0000000000017941 */ /* 0x000fea0003800000 */
.L_x_55641:
        /* <DEDUP_REMOVED lines=16> */
.L_x_55647:
[----:B------:R-:W-:Y:S05]  /*252e0*/  BSYNC B2 ;  /* 0x0000000000027941 */ /* 0x000fea0003800000 */
.L_x_55646:
        /* <DEDUP_REMOVED lines=44> */
.L_x_55645:
[----:B------:R-:W-:Y:S05]  /*255b0*/  BSYNC B1 ;  /* 0x0000000000017941 */ /* 0x000fea0003800000 */
.L_x_55644:
        /* <DEDUP_REMOVED lines=8> */
.L_x_55640:
        /* <DEDUP_REMOVED lines=12> */
.L_x_55649:
[----:B------:R-:W-:-:S07]  /*25700*/  IMAD.MOV.U32 R46, RZ, RZ, R134 ;  /* 0x000000ffff2e7224 */ /* 0x000fce00078e0086 */
.L_x_55650:
[----:B------:R-:W-:Y:S05]  /*25710*/  BSYNC B1 ;  /* 0x0000000000017941 */ /* 0x000fea0003800000 */
.L_x_55648:
        /* <DEDUP_REMOVED lines=16> */
.L_x_55654:
[----:B------:R-:W-:Y:S05]  /*25820*/  BSYNC B2 ;  /* 0x0000000000027941 */ /* 0x000fea0003800000 */
.L_x_55653:
        /* <DEDUP_REMOVED lines=44> */
.L_x_55652:
[----:B------:R-:W-:Y:S05]  /*25af0*/  BSYNC B1 ;  /* 0x0000000000017941 */ /* 0x000fea0003800000 */
.L_x_55651:
        /* <DEDUP_REMOVED lines=11> */
.L_x_55655:
        /* <DEDUP_REMOVED lines=12> */
.L_x_55658:
[----:B------:R-:W-:-:S07]  /*25c70*/  MOV R4, R134 ;  /* 0x0000008600047202 */ /* 0x000fce0000000f00 */
.L_x_55659:
[----:B------:R-:W-:Y:S05]  /*25c80*/  BSYNC B1 ;  /* 0x0000000000017941 */ /* 0x000fea0003800000 */
.L_x_55657:
        /* <DEDUP_REMOVED lines=19> */
.L_x_55663:
[----:B------:R-:W-:Y:S05]  /*25dc0*/  BSYNC B2 ;  /* 0x0000000000027941 */ /* 0x000fea0003800000 */
.L_x_55662:
        /* <DEDUP_REMOVED lines=44> */
.L_x_55661:
[----:B------:R-:W-:Y:S05]  /*26090*/  BSYNC B1 ;  /* 0x0000000000017941 */ /* 0x000fea0003800000 */
.L_x_55660:
        /* <DEDUP_REMOVED lines=8> */
.L_x_55656:
        /* <DEDUP_REMOVED lines=23> */
.L_x_55664:
        /* <DEDUP_REMOVED lines=21> */
.L_x_55666:
[----:B------:R-:W-:-:S07]  /*263e0*/  IMAD.MOV.U32 R54, RZ, RZ, R134 ;  /* 0x000000ffff367224 */ /* 0x000fce00078e0086 */
.L_x_55667:
[----:B------:R-:W-:Y:S05]  /*263f0*/  BSYNC B1 ;  /* 0x0000000000017941 */ /* 0x000fea0003800000 */
.L_x_55665:
        /* <DEDUP_REMOVED lines=16> */
.L_x_55671:
[----:B------:R-:W-:Y:S05]  /*26500*/  BSYNC B2 ;  /* 0x0000000000027941 */ /* 0x000fea0003800000 */
.L_x_55670:
        /* <DEDUP_REMOVED lines=44> */
.L_x_55669:
[----:B------:R-:W-:Y:S05]  /*267d0*/  BSYNC B1 ;  /* 0x0000000000017941 */ /* 0x000fea0003800000 */
.L_x_55668:
        /* <DEDUP_REMOVED lines=13> */
.L_x_55672:
        /* <DEDUP_REMOVED lines=12> */
.L_x_55675:
[----:B------:R-:W-:-:S07]  /*26970*/  MOV R8, R134 ;  /* 0x0000008600087202 */ /* 0x000fce0000000f00 */
.L_x_55676:
[----:B------:R-:W-:Y:S05]  /*26980*/  BSYNC B1 ;  /* 0x0000000000017941 */ /* 0x000fea0003800000 */
.L_x_55674:
        /* <DEDUP_REMOVED lines=16> */
.L_x_55680:
[----:B------:R-:W-:Y:S05]  /*26a90*/  BSYNC B2 ;  /* 0x0000000000027941 */ /* 0x000fea0003800000 */
.L_x_55679:
        /* <DEDUP_REMOVED lines=44> */
.L_x_55678:
[----:B------:R-:W-:Y:S05]  /*26d60*/  BSYNC B1 ;  /* 0x0000000000017941 */ /* 0x000fea0003800000 */
.L_x_55677:
        /* <DEDUP_REMOVED lines=8> */
.L_x_55673:
        /* <DEDUP_REMOVED lines=12> */
.L_x_55682:
[----:B------:R-:W-:-:S07]  /*26eb0*/  IMAD.MOV.U32 R44, RZ, RZ, R134 ;  /* 0x000000ffff2c7224 */ /* 0x000fce00078e0086 */
.L_x_55683:
[----:B------:R-:W-:Y:S05]  /*26ec0*/  BSYNC B1 ;  /* 0x0000000000017941 */ /* 0x000fea0003800000 */
.L_x_55681:
        /* <DEDUP_REMOVED lines=16> */
.L_x_55687:
[----:B------:R-:W-:Y:S05]  /*26fd0*/  BSYNC B2 ;  /* 0x0000000000027941 */ /* 0x000fea0003800000 */
.L_x_55686:
        /* <DEDUP_REMOVED lines=44> */
.L_x_55685:
[----:B------:R-:W-:Y:S05]  /*272a0*/  BSYNC B1 ;  /* 0x0000000000017941 */ /* 0x000fea0003800000 */
.L_x_55684:
        /* <DEDUP_REMOVED lines=11> */
.L_x_55688:
        /* <DEDUP_REMOVED lines=12> */
.L_x_55691:
[----:B------:R-:W-:-:S07]  /*27420*/  MOV R7, R134 ;  /* 0x0000008600077202 */ /* 0x000fce0000000f00 */
.L_x_55692:
[----:B------:R-:W-:Y:S05]  /*27430*/  BSYNC B1 ;  /* 0x0000000000017941 */ /* 0x000fea0003800000 */
.L_x_55690:
        /* <DEDUP_REMOVED lines=16> */
.L_x_55696:
[----:B------:R-:W-:Y:S05]  /*27540*/  BSYNC B2 ;  /* 0x0000000000027941 */ /* 0x000fea0003800000 */
.L_x_55695:
        /* <DEDUP_REMOVED lines=44> */
.L_x_55694:
[----:B------:R-:W-:Y:S05]  /*27810*/  BSYNC B1 ;  /* 0x0000000000017941 */ /* 0x000fea0003800000 */
.L_x_55693:
        /* <DEDUP_REMOVED lines=8> */
.L_x_55689:
        /* <DEDUP_REMOVED lines=12> */
.L_x_55698:
[----:B------:R-:W-:-:S07]  /*27960*/  IMAD.MOV.U32 R52, RZ, RZ, R134 ;  /* 0x000000ffff347224 */ /* 0x000fce00078e0086 */
.L_x_55699:
[----:B------:R-:W-:Y:S05]  /*27970*/  BSYNC B1 ;  /* 0x0000000000017941 */ /* 0x000fea0003800000 */
.L_x_55697:
        /* <DEDUP_REMOVED lines=16> */
.L_x_55703:
[----:B------:R-:W-:Y:S05]  /*27a80*/  BSYNC B2 ;  /* 0x0000000000027941 */ /* 0x000fea0003800000 */
.L_x_55702:
        /* <DEDUP_REMOVED lines=44> */
.L_x_55701:
[----:B------:R-:W-:Y:S05]  /*27d50*/  BSYNC B1 ;  /* 0x0000000000017941 */ /* 0x000fea0003800000 */
.L_x_55700:
        /* <DEDUP_REMOVED lines=11> */
.L_x_55704:
        /* <DEDUP_REMOVED lines=12> */
.L_x_55707:
[----:B------:R-:W-:-:S07]  /*27ed0*/  MOV R6, R134 ;  /* 0x0000008600067202 */ /* 0x000fce0000000f00 */
.L_x_55708:
[----:B------:R-:W-:Y:S05]  /*27ee0*/  BSYNC B1 ;  /* 0x0000000000017941 */ /* 0x000fea0003800000 */
.L_x_55706:
        /* <DEDUP_REMOVED lines=16> */
.L_x_55712:
[----:B------:R-:W-:Y:S05]  /*27ff0*/  BSYNC B2 ;  /* 0x0000000000027941 */ /* 0x000fea0003800000 */
.L_x_55711:
        /* <DEDUP_REMOVED lines=44> */
.L_x_55710:
[----:B------:R-:W-:Y:S05]  /*282c0*/  BSYNC B1 ;  /* 0x0000000000017941 */ /* 0x000fea0003800000 */
.L_x_55709:
        /* <DEDUP_REMOVED lines=8> */
.L_x_55705:
        /* <DEDUP_REMOVED lines=12> */
.L_x_55714:
[----:B------:R-:W-:-:S07]  /*28410*/  IMAD.MOV.U32 R46, RZ, RZ, R134 ;  /* 0x000000ffff2e7224 */ /* 0x000fce00078e0086 */
.L_x_55715:
[----:B------:R-:W-:Y:S05]  /*28420*/  BSYNC B1 ;  /* 0x0000000000017941 */ /* 0x000fea0003800000 */
.L_x_55713:
        /* <DEDUP_REMOVED lines=16> */
.L_x_55719:
[----:B------:R-:W-:Y:S05]  /*28530*/  BSYNC B2 ;  /* 0x0000000000027941 */ /* 0x000fea0003800000 */
.L_x_55718:
        /* <DEDUP_REMOVED lines=44> */
.L_x_55717:
[----:B------:R-:W-:Y:S05]  /*28800*/  BSYNC B1 ;  /* 0x0000000000017941 */ /* 0x000fea0003800000 */
.L_x_55716:
        /* <DEDUP_REMOVED lines=11> */
.L_x_55720:
        /* <DEDUP_REMOVED lines=12> */
.L_x_55723:
[----:B------:R-:W-:-:S07]  /*28980*/  MOV R4, R134 ;  /* 0x0000008600047202 */ /* 0x000fce0000000f00 */
.L_x_55724:
[----:B------:R-:W-:Y:S05]  /*28990*/  BSYNC B1 ;  /* 0x0000000000017941 */ /* 0x000fea0003800000 */
.L_x_55722:
        /* <DEDUP_REMOVED lines=19> */
.L_x_55728:
[----:B------:R-:W-:Y:S05]  /*28ad0*/  BSYNC B2 ;  /* 0x0000000000027941 */ /* 0x000fea0003800000 */
.L_x_55727:
        /* <DEDUP_REMOVED lines=44> */
.L_x_55726:
[----:B------:R-:W-:Y:S05]  /*28da0*/  BSYNC B1 ;  /* 0x0000000000017941 */ /* 0x000fea0003800000 */
.L_x_55725:
        /* <DEDUP_REMOVED lines=8> */
.L_x_55721:
        /* <DEDUP_REMOVED lines=23> */
.L_x_55729:
        /* <DEDUP_REMOVED lines=21> */
.L_x_55731:
[----:B------:R-:W-:-:S07]  /*290f0*/  IMAD.MOV.U32 R54, RZ, RZ, R134 ;  /* 0x000000ffff367224 */ /* 0x000fce00078e0086 */
.L_x_55732:
[----:B------:R-:W-:Y:S05]  /*29100*/  BSYNC B1 ;  /* 0x0000000000017941 */ /* 0x000fea0003800000 */
.L_x_55730:
        /* <DEDUP_REMOVED lines=16> */
.L_x_55736:
[----:B------:R-:W-:Y:S05]  /*29210*/  BSYNC B2 ;  /* 0x0000000000027941 */ /* 0x000fea0003800000 */
.L_x_55735:
        /* <DEDUP_REMOVED lines=44> */
.L_x_55734:
[----:B------:R-:W-:Y:S05]  /*294e0*/  BSYNC B1 ;  /* 0x0000000000017941 */ /* 0x000fea0003800000 */
.L_x_55733:
        /* <DEDUP_REMOVED lines=13> */
.L_x_55737:
        /* <DEDUP_REMOVED lines=12> */
.L_x_55740:
[----:B------:R-:W-:-:S07]  /*29680*/  MOV R8, R134 ;  /* 0x0000008600087202 */ /* 0x000fce0000000f00 */
.L_x_55741:
[----:B------:R-:W-:Y:S05]  /*29690*/  BSYNC B1 ;  /* 0x0000000000017941 */ /* 0x000fea0003800000 */
.L_x_55739:
        /* <DEDUP_REMOVED lines=16> */
.L_x_55745:
[----:B------:R-:W-:Y:S05]  /*297a0*/  BSYNC B2 ;  /* 0x0000000000027941 */ /* 0x000fea0003800000 */
.L_x_55744:
        /* <DEDUP_REMOVED lines=44> */
.L_x_55743:
[----:B------:R-:W-:Y:S05]  /*29a70*/  BSYNC B1 ;  /* 0x0000000000017941 */ /* 0x000fea0003800000 */
.L_x_55742:
        /* <DEDUP_REMOVED lines=8> */
.L_x_55738:
        /* <DEDUP_REMOVED lines=12> */
.L_x_55747:
[----:B------:R-:W-:-:S07]  /*29bc0*/  IMAD.MOV.U32 R44, RZ, RZ, R134 ;  /* 0x000000ffff2c7224 */ /* 0x000fce00078e0086 */
.L_x_55748:
[----:B------:R-:W-:Y:S05]  /*29bd0*/  BSYNC B1 ;  /* 0x0000000000017941 */ /* 0x000fea0003800000 */
.L_x_55746:
        /* <DEDUP_REMOVED lines=16> */
.L_x_55752:
[----:B------:R-:W-:Y:S05]  /*29ce0*/  BSYNC B2 ;  /* 0x0000000000027941 */ /* 0x000fea0003800000 */
.L_x_55751:
        /* <DEDUP_REMOVED lines=44> */
.L_x_55750:
[----:B------:R-:W-:Y:S05]  /*29fb0*/  BSYNC B1 ;  /* 0x0000000000017941 */ /* 0x000fea0003800000 */
.L_x_55749:
        /* <DEDUP_REMOVED lines=11> */
.L_x_55753:
        /* <DEDUP_REMOVED lines=12> */
.L_x_55756:
[----:B------:R-:W-:-:S07]  /*2a130*/  MOV R7, R134 ;  /* 0x0000008600077202 */ /* 0x000fce0000000f00 */
.L_x_55757:
[----:B------:R-:W-:Y:S05]  /*2a140*/  BSYNC B1 ;  /* 0x0000000000017941 */ /* 0x000fea0003800000 */
.L_x_55755:
        /* <DEDUP_REMOVED lines=16> */
.L_x_55761:
[----:B------:R-:W-:Y:S05]  /*2a250*/  BSYNC B2 ;  /* 0x0000000000027941 */ /* 0x000fea0003800000 */
.L_x_55760:
        /* <DEDUP_REMOVED lines=44> */
.L_x_55759:
[----:B------:R-:W-:Y:S05]  /*2a520*/  BSYNC B1 ;  /* 0x0000000000017941 */ /* 0x000fea0003800000 */
.L_x_55758:
        /* <DEDUP_REMOVED lines=8> */
.L_x_55754:
        /* <DEDUP_REMOVED lines=12> */
.L_x_55763:
[----:B------:R-:W-:-:S07]  /*2a670*/  IMAD.MOV.U32 R52, RZ, RZ, R134 ;  /* 0x000000ffff347224 */ /* 0x000fce00078e0086 */
.L_x_55764:
[----:B------:R-:W-:Y:S05]  /*2a680*/  BSYNC B1 ;  /* 0x0000000000017941 */ /* 0x000fea0003800000 */
.L_x_55762:
        /* <DEDUP_REMOVED lines=16> */
.L_x_55768:
[----:B------:R-:W-:Y:S05]  /*2a790*/  BSYNC B2 ;  /* 0x0000000000027941 */ /* 0x000fea0003800000 */
.L_x_55767:
        /* <DEDUP_REMOVED lines=44> */
.L_x_55766:
[----:B------:R-:W-:Y:S05]  /*2aa60*/  BSYNC B1 ;  /* 0x0000000000017941 */ /* 0x000fea0003800000 */
.L_x_55765:
        /* <DEDUP_REMOVED lines=11> */
.L_x_55769:
        /* <DEDUP_REMOVED lines=12> */
.L_x_55772:
[----:B------:R-:W-:-:S07]  /*2abe0*/  MOV R6, R134 ;  /* 0x0000008600067202 */ /* 0x000fce0000000f00 */
.L_x_55773:
[----:B------:R-:W-:Y:S05]  /*2abf0*/  BSYNC B1 ;  /* 0x0000000000017941 */ /* 0x000fea0003800000 */
.L_x_55771:
        /* <DEDUP_REMOVED lines=16> */
.L_x_55777:
[----:B------:R-:W-:Y:S05]  /*2ad00*/  BSYNC B2 ;  /* 0x0000000000027941 */ /* 0x000fea0003800000 */
.L_x_55776:
        /* <DEDUP_REMOVED lines=44> */
.L_x_55775:
[----:B------:R-:W-:Y:S05]  /*2afd0*/  BSYNC B1 ;  /* 0x0000000000017941 */ /* 0x000fea0003800000 */
.L_x_55774:
        /* <DEDUP_REMOVED lines=8> */
.L_x_55770:
        /* <DEDUP_REMOVED lines=12> */
.L_x_55779:
[----:B------:R-:W-:-:S07]  /*2b120*/  IMAD.MOV.U32 R46, RZ, RZ, R134 ;  /* 0x000000ffff2e7224 */ /* 0x000fce00078e0086 */
.L_x_55780:
[----:B------:R-:W-:Y:S05]  /*2b130*/  BSYNC B1 ;  /* 0x0000000000017941 */ /* 0x000fea0003800000 */
.L_x_55778:
        /* <DEDUP_REMOVED lines=16> */
.L_x_55784:
[----:B------:R-:W-:Y:S05]  /*2b240*/  BSYNC B2 ;  /* 0x0000000000027941 */ /* 0x000fea0003800000 */
.L_x_55783:
        /* <DEDUP_REMOVED lines=44> */
.L_x_55782:
[----:B------:R-:W-:Y:S05]  /*2b510*/  BSYNC B1 ;  /* 0x0000000000017941 */ /* 0x000fea0003800000 */
.L_x_55781:
        /* <DEDUP_REMOVED lines=11> */
.L_x_55785:
        /* <DEDUP_REMOVED lines=12> */
.L_x_55788:
[----:B------:R-:W-:-:S07]  /*2b690*/  MOV R4, R134 ;  /* 0x0000008600047202 */ /* 0x000fce0000000f00 */
.L_x_55789:
[----:B------:R-:W-:Y:S05]  /*2b6a0*/  BSYNC B1 ;  /* 0x0000000000017941 */ /* 0x000fea0003800000 */
.L_x_55787:
        /* <DEDUP_REMOVED lines=19> */
.L_x_55793:
[----:B------:R-:W-:Y:S05]  /*2b7e0*/  BSYNC B2 ;  /* 0x0000000000027941 */ /* 0x000fea0003800000 */
.L_x_55792:
        /* <DEDUP_REMOVED lines=44> */
.L_x_55791:
[----:B------:R-:W-:Y:S05]  /*2bab0*/  BSYNC B1 ;  /* 0x0000000000017941 */ /* 0x000fea0003800000 */
.L_x_55790:
        /* <DEDUP_REMOVED lines=8> */
.L_x_55786:
        /* <DEDUP_REMOVED lines=23> */
.L_x_55794:
        /* <DEDUP_REMOVED lines=21> */
.L_x_55796:
[----:B------:R-:W-:-:S07]  /*2be00*/  IMAD.MOV.U32 R54, RZ, RZ, R134 ;  /* 0x000000ffff367224 */ /* 0x000fce00078e0086 */
.L_x_55797:
[----:B------:R-:W-:Y:S05]  /*2be10*/  BSYNC B1 ;  /* 0x0000000000017941 */ /* 0x000fea0003800000 */
.L_x_55795:
        /* <DEDUP_REMOVED lines=16> */
.L_x_55801:
[----:B------:R-:W-:Y:S05]  /*2bf20*/  BSYNC B2 ;  /* 0x0000000000027941 */ /* 0x000fea0003800000 */
.L_x_55800:
        /* <DEDUP_REMOVED lines=44> */
.L_x_55799:
[----:B------:R-:W-:Y:S05]  /*2c1f0*/  BSYNC B1 ;  /* 0x0000000000017941 */ /* 0x000fea0003800000 */
.L_x_55798:
        /* <DEDUP_REMOVED lines=13> */
.L_x_55802:
        /* <DEDUP_REMOVED lines=12> */
.L_x_55805:
[----:B------:R-:W-:-:S07]  /*2c390*/  MOV R8, R134 ;  /* 0x0000008600087202 */ /* 0x000fce0000000f00 */
.L_x_55806:
[----:B------:R-:W-:Y:S05]  /*2c3a0*/  BSYNC B1 ;  /* 0x0000000000017941 */ /* 0x000fea0003800000 */
.L_x_55804:
        /* <DEDUP_REMOVED lines=16> */
.L_x_55810:
[----:B------:R-:W-:Y:S05]  /*2c4b0*/  BSYNC B2 ;  /* 0x0000000000027941 */ /* 0x000fea0003800000 */
.L_x_55809:
        /* <DEDUP_REMOVED lines=44> */
.L_x_55808:
[----:B------:R-:W-:Y:S05]  /*2c780*/  BSYNC B1 ;  /* 0x0000000000017941 */ /* 0x000fea0003800000 */
.L_x_55807:
        /* <DEDUP_REMOVED lines=8> */
.L_x_55803:
        /* <DEDUP_REMOVED lines=12> */
.L_x_55812:
[----:B------:R-:W-:-:S07]  /*2c8d0*/  IMAD.MOV.U32 R44, RZ, RZ, R134 ;  /* 0x000000ffff2c7224 */ /* 0x000fce00078e0086 */
.L_x_55813:
[----:B------:R-:W-:Y:S05]  /*2c8e0*/  BSYNC B1 ;  /* 0x0000000000017941 */ /* 0x000fea0003800000 */
.L_x_55811:
        /* <DEDUP_REMOVED lines=16> */
.L_x_55817:
[----:B------:R-:W-:Y:S05]  /*2c9f0*/  BSYNC B2 ;  /* 0x0000000000027941 */ /* 0x000fea0003800000 */
.L_x_55816:
        /* <DEDUP_REMOVED lines=44> */
.L_x_55815:
[----:B------:R-:W-:Y:S05]  /*2ccc0*/  BSYNC B1 ;  /* 0x0000000000017941 */ /* 0x000fea0003800000 */
.L_x_55814:
        /* <DEDUP_REMOVED lines=11> */
.L_x_55818:
        /* <DEDUP_REMOVED lines=12> */
.L_x_55821:
[----:B------:R-:W-:-:S07]  /*2ce40*/  MOV R7, R134 ;  /* 0x0000008600077202 */ /* 0x000fce0000000f00 */
.L_x_55822:
[----:B------:R-:W-:Y:S05]  /*2ce50*/  BSYNC B1 ;  /* 0x0000000000017941 */ /* 0x000fea0003800000 */
.L_x_55820:
        /* <DEDUP_REMOVED lines=16> */
.L_x_55826:
[----:B------:R-:W-:Y:S05]  /*2cf60*/  BSYNC B2 ;  /* 0x0000000000027941 */ /* 0x000fea0003800000 */
.L_x_55825:
        /* <DEDUP_REMOVED lines=44> */
.L_x_55824:
[----:B------:R-:W-:Y:S05]  /*2d230*/  BSYNC B1 ;  /* 0x0000000000017941 */ /* 0x000fea0003800000 */
.L_x_55823:
        /* <DEDUP_REMOVED lines=8> */
.L_x_55819:
        /* <DEDUP_REMOVED lines=12> */
.L_x_55828:
[----:B------:R-:W-:-:S07]  /*2d380*/  IMAD.MOV.U32 R52, RZ, RZ, R134 ;  /* 0x000000ffff347224 */ /* 0x000fce00078e0086 */
.L_x_55829:
[----:B------:R-:W-:Y:S05]  /*2d390*/  BSYNC B1 ;  /* 0x0000000000017941 */ /* 0x000fea0003800000 */
.L_x_55827:
        /* <DEDUP_REMOVED lines=16> */
.L_x_55833:
[----:B------:R-:W-:Y:S05]  /*2d4a0*/  BSYNC B2 ;  /* 0x0000000000027941 */ /* 0x000fea0003800000 */
.L_x_55832:
        /* <DEDUP_REMOVED lines=44> */
.L_x_55831:
[----:B------:R-:W-:Y:S05]  /*2d770*/  BSYNC B1 ;  /* 0x0000000000017941 */ /* 0x000fea0003800000 */
.L_x_55830:
        /* <DEDUP_REMOVED lines=11> */
.L_x_55834:
        /* <DEDUP_REMOVED lines=12> */
.L_x_55837:
[----:B------:R-:W-:-:S07]  /*2d8f0*/  MOV R6, R134 ;  /* 0x0000008600067202 */ /* 0x000fce0000000f00 */
.L_x_55838:
[----:B------:R-:W-:Y:S05]  /*2d900*/  BSYNC B1 ;  /* 0x0000000000017941 */ /* 0x000fea0003800000 */
.L_x_55836:
        /* <DEDUP_REMOVED lines=16> */
.L_x_55842:
[----:B------:R-:W-:Y:S05]  /*2da10*/  BSYNC B2 ;  /* 0x0000000000027941 */ /* 0x000fea0003800000 */
.L_x_55841:
        /* <DEDUP_REMOVED lines=44> */
.L_x_55840:
[----:B------:R-:W-:Y:S05]  /*2dce0*/  BSYNC B1 ;  /* 0x0000000000017941 */ /* 0x000fea0003800000 */
.L_x_55839:
        /* <DEDUP_REMOVED lines=8> */
.L_x_55835:
        /* <DEDUP_REMOVED lines=12> */
.L_x_55844:
[----:B------:R-:W-:-:S07]  /*2de30*/  IMAD.MOV.U32 R46, RZ, RZ, R134 ;  /* 0x000000ffff2e7224 */ /* 0x000fce00078e0086 */
.L_x_55845:
[----:B------:R-:W-:Y:S05]  /*2de40*/  BSYNC B1 ;  /* 0x0000000000017941 */ /* 0x000fea0003800000 */
.L_x_55843:
        /* <DEDUP_REMOVED lines=16> */
.L_x_55849:
[----:B------:R-:W-:Y:S05]  /*2df50*/  BSYNC B2 ;  /* 0x0000000000027941 */ /* 0x000fea0003800000 */
.L_x_55848:
        /* <DEDUP_REMOVED lines=44> */
.L_x_55847:
[----:B------:R-:W-:Y:S05]  /*2e220*/  BSYNC B1 ;  /* 0x0000000000017941 */ /* 0x000fea0003800000 */
.L_x_55846:
        /* <DEDUP_REMOVED lines=11> */
.L_x_55850:
        /* <DEDUP_REMOVED lines=12> */
.L_x_55853:
[----:B------:R-:W-:-:S07]  /*2e3a0*/  MOV R4, R134 ;  /* 0x0000008600047202 */ /* 0x000fce0000000f00 */
.L_x_55854:
[----:B------:R-:W-:Y:S05]  /*2e3b0*/  BSYNC B1 ;  /* 0x0000000000017941 */ /* 0x000fea0003800000 */
.L_x_55852:
        /* <DEDUP_REMOVED lines=19> */
.L_x_55858:
[----:B------:R-:W-:Y:S05]  /*2e4f0*/  BSYNC B2 ;  /* 0x0000000000027941 */ /* 0x000fea0003800000 */
.L_x_55857:
        /* <DEDUP_REMOVED lines=44> */
.L_x_55856:
[----:B------:R-:W-:Y:S05]  /*2e7c0*/  BSYNC B1 ;  /* 0x0000000000017941 */ /* 0x000fea0003800000 */
.L_x_55855:
        /* <DEDUP_REMOVED lines=8> */
.L_x_55851:
        /* <DEDUP_REMOVED lines=23> */
.L_x_55859:
        /* <DEDUP_REMOVED lines=21> */
.L_x_55861:
[----:B------:R-:W-:-:S07]  /*2eb10*/  IMAD.MOV.U32 R54, RZ, RZ, R134 ;  /* 0x000000ffff367224 */ /* 0x000fce00078e0086 */
.L_x_55862:
[----:B------:R-:W-:Y:S05]  /*2eb20*/  BSYNC B1 ;  /* 0x0000000000017941 */ /* 0x000fea0003800000 */
.L_x_55860:
        /* <DEDUP_REMOVED lines=16> */
.L_x_55866:
[----:B------:R-:W-:Y:S05]  /*2ec30*/  BSYNC B2 ;  /* 0x0000000000027941 */ /* 0x000fea0003800000 */
.L_x_55865:
        /* <DEDUP_REMOVED lines=44> */
.L_x_55864:
[----:B------:R-:W-:Y:S05]  /*2ef00*/  BSYNC B1 ;  /* 0x0000000000017941 */ /* 0x000fea0003800000 */
.L_x_55863:
        /* <DEDUP_REMOVED lines=13> */
.L_x_55867:
        /* <DEDUP_REMOVED lines=12> */
.L_x_55870:
[----:B------:R-:W-:-:S07]  /*2f0a0*/  MOV R8, R134 ;  /* 0x0000008600087202 */ /* 0x000fce0000000f00 */
.L_x_55871:
[----:B------:R-:W-:Y:S05]  /*2f0b0*/  BSYNC B1 ;  /* 0x0000000000017941 */ /* 0x000fea0003800000 */
.L_x_55869:
        /* <DEDUP_REMOVED lines=16> */
.L_x_55875:
[----:B------:R-:W-:Y:S05]  /*2f1c0*/  BSYNC B2 ;  /* 0x0000000000027941 */ /* 0x000fea0003800000 */
.L_x_55874:
        /* <DEDUP_REMOVED lines=44> */
.L_x_55873:
[----:B------:R-:W-:Y:S05]  /*2f490*/  BSYNC B1 ;  /* 0x0000000000017941 */ /* 0x000fea0003800000 */
.L_x_55872:
        /* <DEDUP_REMOVED lines=8> */
.L_x_55868:
        /* <DEDUP_REMOVED lines=12> */
.L_x_55877:
[----:B------:R-:W-:-:S07]  /*2f5e0*/  IMAD.MOV.U32 R44, RZ, RZ, R134 ;  /* 0x000000ffff2c7224 */ /* 0x000fce00078e0086 */
.L_x_55878:
[----:B------:R-:W-:Y:S05]  /*2f5f0*/  BSYNC B1 ;  /* 0x0000000000017941 */ /* 0x000fea0003800000 */
.L_x_55876:
        /* <DEDUP_REMOVED lines=16> */
.L_x_55882:
[----:B------:R-:W-:Y:S05]  /*2f700*/  BSYNC B2 ;  /* 0x0000000000027941 */ /* 0x000fea0003800000 */
.L_x_55881:
        /* <DEDUP_REMOVED lines=44> */
.L_x_55880:
[----:B------:R-:W-:Y:S05]  /*2f9d0*/  BSYNC B1 ;  /* 0x0000000000017941 */ /* 0x000fea0003800000 */
.L_x_55879:
        /* <DEDUP_REMOVED lines=11> */
.L_x_55883:
        /* <DEDUP_REMOVED lines=12> */
.L_x_55886:
[----:B------:R-:W-:-:S07]  /*2fb50*/  MOV R7, R134 ;  /* 0x0000008600077202 */ /* 0x000fce0000000f00 */
.L_x_55887:
[----:B------:R-:W-:Y:S05]  /*2fb60*/  BSYNC B1 ;  /* 0x0000000000017941 */ /* 0x000fea0003800000 */
.L_x_55885:
        /* <DEDUP_REMOVED lines=16> */
.L_x_55891:
[----:B------:R-:W-:Y:S05]  /*2fc70*/  BSYNC B2 ;  /* 0x0000000000027941 */ /* 0x000fea0003800000 */
.L_x_55890:
        /* <DEDUP_REMOVED lines=44> */
.L_x_55889:
[----:B------:R-:W-:Y:S05]  /*2ff40*/  BSYNC B1 ;  /* 0x0000000000017941 */ /* 0x000fea0003800000 */
.L_x_55888:
        /* <DEDUP_REMOVED lines=8> */
.L_x_55884:
        /* <DEDUP_REMOVED lines=12> */
.L_x_55893:
[----:B------:R-:W-:-:S07]  /*30090*/  IMAD.MOV.U32 R52, RZ, RZ, R134 ;  /* 0x000000ffff347224 */ /* 0x000fce00078e0086 */
.L_x_55894:
[----:B------:R-:W-:Y:S05]  /*300a0*/  BSYNC B1 ;  /* 0x0000000000017941 */ /* 0x000fea0003800000 */
.L_x_55892:
        /* <DEDUP_REMOVED lines=16> */
.L_x_55898:
[----:B------:R-:W-:Y:S05]  /*301b0*/  BSYNC B2 ;  /* 0x0000000000027941 */ /* 0x000fea0003800000 */
.L_x_55897:
        /* <DEDUP_REMOVED lines=44> */
.L_x_55896:
[----:B------:R-:W-:Y:S05]  /*30480*/  BSYNC B1 ;  /* 0x0000000000017941 */ /* 0x000fea0003800000 */
.L_x_55895:
        /* <DEDUP_REMOVED lines=11> */
.L_x_55899:
        /* <DEDUP_REMOVED lines=12> */
.L_x_55902:
[----:B------:R-:W-:-:S07]  /*30600*/  MOV R6, R134 ;  /* 0x0000008600067202 */ /* 0x000fce0000000f00 */
.L_x_55903:
[----:B------:R-:W-:Y:S05]  /*30610*/  BSYNC B1 ;  /* 0x0000000000017941 */ /* 0x000fea0003800000 */
.L_x_55901:
        /* <DEDUP_REMOVED lines=16> */
.L_x_55907:
[----:B------:R-:W-:Y:S05]  /*30720*/  BSYNC B2 ;  /* 0x0000000000027941 */ /* 0x000fea0003800000 */
.L_x_55906:
        /* <DEDUP_REMOVED lines=44> */
.L_x_55905:
[----:B------:R-:W-:Y:S05]  /*309f0*/  BSYNC B1 ;  /* 0x0000000000017941 */ /* 0x000fea0003800000 */
.L_x_55904:
        /* <DEDUP_REMOVED lines=8> */
.L_x_55900:
        /* <DEDUP_REMOVED lines=12> */
.L_x_55909:
[----:B------:R-:W-:-:S07]  /*30b40*/  IMAD.MOV.U32 R46, RZ, RZ, R134 ;  /* 0x000000ffff2e7224 */ /* 0x000fce00078e0086 */
.L_x_55910:
[----:B------:R-:W-:Y:S05]  /*30b50*/  BSYNC B1 ;  /* 0x0000000000017941 */ /* 0x000fea0003800000 */
.L_x_55908:
        /* <DEDUP_REMOVED lines=16> */
.L_x_55914:
[----:B------:R-:W-:Y:S05]  /*30c60*/  BSYNC B2 ;  /* 0x0000000000027941 */ /* 0x000fea0003800000 */
.L_x_55913:
        /* <DEDUP_REMOVED lines=44> */
.L_x_55912:
[----:B------:R-:W-:Y:S05]  /*30f30*/  BSYNC B1 ;  /* 0x0000000000017941 */ /* 0x000fea0003800000 */
.L_x_55911:
        /* <DEDUP_REMOVED lines=11> */
.L_x_55915:
        /* <DEDUP_REMOVED lines=12> */
.L_x_55918:
[----:B------:R-:W-:-:S07]  /*310b0*/  MOV R4, R134 ;  /* 0x0000008600047202 */ /* 0x000fce0000000f00 */
.L_x_55919:
[----:B------:R-:W-:Y:S05]  /*310c0*/  BSYNC B1 ;  /* 0x0000000000017941 */ /* 0x000fea0003800000 */
.L_x_55917:
        /* <DEDUP_REMOVED lines=19> */
.L_x_55923:
[----:B------:R-:W-:Y:S05]  /*31200*/  BSYNC B2 ;  /* 0x0000000000027941 */ /* 0x000fea0003800000 */
.L_x_55922:
        /* <DEDUP_REMOVED lines=44> */
.L_x_55921:
[----:B------:R-:W-:Y:S05]  /*314d0*/  BSYNC B1 ;  /* 0x0000000000017941 */ /* 0x000fea0003800000 */
.L_x_55920:
        /* <DEDUP_REMOVED lines=8> */
.L_x_55916:
        /* <DEDUP_REMOVED lines=23> */
.L_x_55924:
        /* <DEDUP_REMOVED lines=21> */
.L_x_55926:
[----:B------:R-:W-:-:S07]  /*31820*/  IMAD.MOV.U32 R54, RZ, RZ, R134 ;  /* 0x000000ffff367224 */ /* 0x000fce00078e0086 */
.L_x_55927:
[----:B------:R-:W-:Y:S05]  /*31830*/  BSYNC B1 ;  /* 0x0000000000017941 */ /* 0x000fea0003800000 */
.L_x_55925:
        /* <DEDUP_REMOVED lines=16> */
.L_x_55931:
[----:B------:R-:W-:Y:S05]  /*31940*/  BSYNC B2 ;  /* 0x0000000000027941 */ /* 0x000fea0003800000 */
.L_x_55930:
        /* <DEDUP_REMOVED lines=44> */
.L_x_55929:
[----:B------:R-:W-:Y:S05]  /*31c10*/  BSYNC B1 ;  /* 0x0000000000017941 */ /* 0x000fea0003800000 */
.L_x_55928:
        /* <DEDUP_REMOVED lines=13> */
.L_x_55932:
        /* <DEDUP_REMOVED lines=12> */
.L_x_55935:
[----:B------:R-:W-:-:S07]  /*31db0*/  MOV R8, R134 ;  /* 0x0000008600087202 */ /* 0x000fce0000000f00 */
.L_x_55936:
[----:B------:R-:W-:Y:S05]  /*31dc0*/  BSYNC B1 ;  /* 0x0000000000017941 */ /* 0x000fea0003800000 */
.L_x_55934:
        /* <DEDUP_REMOVED lines=16> */
.L_x_55940:
[----:B------:R-:W-:Y:S05]  /*31ed0*/  BSYNC B2 ;  /* 0x0000000000027941 */ /* 0x000fea0003800000 */
.L_x_55939:
        /* <DEDUP_REMOVED lines=44> */
.L_x_55938:
[----:B------:R-:W-:Y:S05]  /*321a0*/  BSYNC B1 ;  /* 0x0000000000017941 */ /* 0x000fea0003800000 */
.L_x_55937:
        /* <DEDUP_REMOVED lines=8> */
.L_x_55933:
        /* <DEDUP_REMOVED lines=12> */
.L_x_55942:
[----:B------:R-:W-:-:S07]  /*322f0*/  IMAD.MOV.U32 R44, RZ, RZ, R134 ;  /* 0x000000ffff2c7224 */ /* 0x000fce00078e0086 */
.L_x_55943:
[----:B------:R-:W-:Y:S05]  /*32300*/  BSYNC B1 ;  /* 0x0000000000017941 */ /* 0x000fea0003800000 */
.L_x_55941:
        /* <DEDUP_REMOVED lines=16> */
.L_x_55947:
[----:B------:R-:W-:Y:S05]  /*32410*/  BSYNC B2 ;  /* 0x0000000000027941 */ /* 0x000fea0003800000 */
.L_x_55946:
        /* <DEDUP_REMOVED lines=44> */
.L_x_55945:
[----:B------:R-:W-:Y:S05]  /*326e0*/  BSYNC B1 ;  /* 0x0000000000017941 */ /* 0x000fea0003800000 */
.L_x_55944:
        /* <DEDUP_REMOVED lines=11> */
.L_x_55948:
        /* <DEDUP_REMOVED lines=12> */
.L_x_55951:
[----:B------:R-:W-:-:S07]  /*32860*/  MOV R7, R134 ;  /* 0x0000008600077202 */ /* 0x000fce0000000f00 */
.L_x_55952:
[----:B------:R-:W-:Y:S05]  /*32870*/  BSYNC B1 ;  /* 0x0000000000017941 */ /* 0x000fea0003800000 */
.L_x_55950:
        /* <DEDUP_REMOVED lines=16> */
.L_x_55956:
[----:B------:R-:W-:Y:S05]  /*32980*/  BSYNC B2 ;  /* 0x0000000000027941 */ /* 0x000fea0003800000 */
.L_x_55955:
        /* <DEDUP_REMOVED lines=44> */
.L_x_55954:
[----:B------:R-:W-:Y:S05]  /*32c50*/  BSYNC B1 ;  /* 0x0000000000017941 */ /* 0x000fea0003800000 */
.L_x_55953:
        /* <DEDUP_REMOVED lines=8> */
.L_x_55949:
        /* <DEDUP_REMOVED lines=12> */
.L_x_55958:
[----:B------:R-:W-:-:S07]  /*32da0*/  IMAD.MOV.U32 R54, RZ, RZ, R134 ;  /* 0x000000ffff367224 */ /* 0x000fce00078e0086 */
.L_x_55959:
[----:B------:R-:W-:Y:S05]  /*32db0*/  BSYNC B1 ;  /* 0x0000000000017941 */ /* 0x000fea0003800000 */
.L_x_55957:
        /* <DEDUP_REMOVED lines=16> */
.L_x_55963:
[----:B------:R-:W-:Y:S05]  /*32ec0*/  BSYNC B2 ;  /* 0x0000000000027941 */ /* 0x000fea0003800000 */
.L_x_55962:
        /* <DEDUP_REMOVED lines=44> */
.L_x_55961:
[----:B------:R-:W-:Y:S05]  /*33190*/  BSYNC B1 ;  /* 0x0000000000017941 */ /* 0x000fea0003800000 */
.L_x_55960:
        /* <DEDUP_REMOVED lines=11> */
.L_x_55964:
        /* <DEDUP_REMOVED lines=12> */
.L_x_55967:
[----:B------:R-:W-:-:S07]  /*33310*/  MOV R6, R134 ;  /* 0x0000008600067202 */ /* 0x000fce0000000f00 */
.L_x_55968:
[----:B------:R-:W-:Y:S05]  /*33320*/  BSYNC B1 ;  /* 0x0000000000017941 */ /* 0x000fea0003800000 */
.L_x_55966:
        /* <DEDUP_REMOVED lines=16> */
.L_x_55972:
[----:B------:R-:W-:Y:S05]  /*33430*/  BSYNC B2 ;  /* 0x0000000000027941 */ /* 0x000fea0003800000 */
.L_x_55971:
        /* <DEDUP_REMOVED lines=44> */
.L_x_55970:
[----:B------:R-:W-:Y:S05]  /*33700*/  BSYNC B1 ;  /* 0x0000000000017941 */ /* 0x000fea0003800000 */
.L_x_55969:
        /* <DEDUP_REMOVED lines=8> */
.L_x_55965:
        /* <DEDUP_REMOVED lines=12> */
.L_x_55974:
[----:B------:R-:W-:-:S07]  /*33850*/  IMAD.MOV.U32 R46, RZ, RZ, R134 ;  /* 0x000000ffff2e7224 */ /* 0x000fce00078e0086 */
.L_x_55975:
[----:B------:R-:W-:Y:S05]  /*33860*/  BSYNC B1 ;  /* 0x0000000000017941 */ /* 0x000fea0003800000 */
.L_x_55973:
        /* <DEDUP_REMOVED lines=16> */
.L_x_55979:
[----:B------:R-:W-:Y:S05]  /*33970*/  BSYNC B2 ;  /* 0x0000000000027941 */ /* 0x000fea0003800000 */
.L_x_55978:
        /* <DEDUP_REMOVED lines=44> */
.L_x_55977:
[----:B------:R-:W-:Y:S05]  /*33c40*/  BSYNC B1 ;  /* 0x0000000000017941 */ /* 0x000fea0003800000 */
.L_x_55976:
        /* <DEDUP_REMOVED lines=11> */
.L_x_55980:
        /* <DEDUP_REMOVED lines=12> */
.L_x_55983:
[----:B------:R-:W-:-:S07]  /*33dc0*/  MOV R4, R134 ;  /* 0x0000008600047202 */ /* 0x000fce0000000f00 */
.L_x_55984:
[----:B------:R-:W-:Y:S05]  /*33dd0*/  BSYNC B1 ;  /* 0x0000000000017941 */ /* 0x000fea0003800000 */
.L_x_55982:
        /* <DEDUP_REMOVED lines=19> */
.L_x_55988:
[----:B------:R-:W-:Y:S05]  /*33f10*/  BSYNC B2 ;  /* 0x0000000000027941 */ /* 0x000fea0003800000 */
.L_x_55987:
        /* <DEDUP_REMOVED lines=44> */
.L_x_55986:
[----:B------:R-:W-:Y:S05]  /*341e0*/  BSYNC B1 ;  /* 0x0000000000017941 */ /* 0x000fea0003800000 */
.L_x_55985:
        /* <DEDUP_REMOVED lines=8> */
.L_x_55981:
        /* <DEDUP_REMOVED lines=23> */
.L_x_55989:
        /* <DEDUP_REMOVED lines=21> */
.L_x_55991:
[----:B------:R-:W-:-:S07]  /*34530*/  IMAD.MOV.U32 R130, RZ, RZ, R134 ;  /* 0x000000ffff827224 */ /* 0x000fce00078e0086 */
.L_x_55992:
[----:B------:R-:W-:Y:S05]  /*34540*/  BSYNC B1 ;  /* 0x0000000000017941 */ /* 0x000fea0003800000 */
.L_x_55990:
        /* <DEDUP_REMOVED lines=16> */
.L_x_55996:
[----:B------:R-:W-:Y:S05]  /*34650*/  BSYNC B2 ;  /* 0x0000000000027941 */ /* 0x000fea0003800000 */
.L_x_55995:
        /* <DEDUP_REMOVED lines=44> */
.L_x_55994:
[----:B------:R-:W-:Y:S05]  /*34920*/  BSYNC B1 ;  /* 0x0000000000017941 */ /* 0x000fea0003800000 */
.L_x_55993:
        /* <DEDUP_REMOVED lines=13> */
.L_x_55997:
        /* <DEDUP_REMOVED lines=12> */
.L_x_56000:
[----:B------:R-:W-:-:S07]  /*34ac0*/  MOV R8, R134 ;  /* 0x0000008600087202 */ /* 0x000fce0000000f00 */
.L_x_56001:
[----:B------:R-:W-:Y:S05]  /*34ad0*/  BSYNC B1 ;  /* 0x0000000000017941 */ /* 0x000fea0003800000 */
.L_x_55999:
        /* <DEDUP_REMOVED lines=16> */
.L_x_56005:
[----:B------:R-:W-:Y:S05]  /*34be0*/  BSYNC B2 ;  /* 0x0000000000027941 */ /* 0x000fea0003800000 */
.L_x_56004:
        /* <DEDUP_REMOVED lines=42> */
[----:B------:R-:W-:Y:S02]  /*34e90*/  LOP3.LUT R137, R129, UR42, R130, 0x96, !PT ;  /* 0x0000002a81897c12 */ /* 0x000fe4000f8e9682 */
[----:B------:R-:W-:-:S07]  /*34ea0*/  MOV R134, R128 ;  /* 0x0000008000867202 */ /* 0x000fce0000000f00 */
.L_x_56003:
[----:B------:R-:W-:Y:S05]  /*34eb0*/  BSYNC B1 ;  /* 0x0000000000017941 */ /* 0x000fea0003800000 */
.L_x_56002:
        /* <DEDUP_REMOVED lines=8> */
.L_x_55998:
        /* <DEDUP_REMOVED lines=12> */
.L_x_56007:
[----:B------:R-:W-:-:S07]  /*35000*/  IMAD.MOV.U32 R44, RZ, RZ, R134 ;  /* 0x000000ffff2c7224 */ /* 0x000fce00078e0086 */
.L_x_56008:
[----:B------:R-:W-:Y:S05]  /*35010*/  BSYNC B1 ;  /* 0x0000000000017941 */ /* 0x000fea0003800000 */
.L_x_56006:
        /* <DEDUP_REMOVED lines=16> */
.L_x_56012:
[----:B------:R-:W-:Y:S05]  /*35120*/  BSYNC B2 ;  /* 0x0000000000027941 */ /* 0x000fea0003800000 */
.L_x_56011:
        /* <DEDUP_REMOVED lines=44> */
.L_x_56010:
[----:B------:R-:W-:Y:S05]  /*353f0*/  BSYNC B1 ;  /* 0x0000000000017941 */ /* 0x000fea0003800000 */
.L_x_56009:
        /* <DEDUP_REMOVED lines=11> */
.L_x_56013:
        /* <DEDUP_REMOVED lines=12> */
.L_x_56016:
[----:B------:R-:W-:-:S07]  /*35570*/  MOV R7, R134 ;  /* 0x0000008600077202 */ /* 0x000fce0000000f00 */
.L_x_56017:
[----:B------:R-:W-:Y:S05]  /*35580*/  BSYNC B1 ;  /* 0x0000000000017941 */ /* 0x000fea0003800000 */
.L_x_56015:
        /* <DEDUP_REMOVED lines=16> */
.L_x_56021:
[----:B------:R-:W-:Y:S05]  /*35690*/  BSYNC B2 ;  /* 0x0000000000027941 */ /* 0x000fea0003800000 */
.L_x_56020:
        /* <DEDUP_REMOVED lines=44> */
.L_x_56019:
[----:B------:R-:W-:Y:S05]  /*35960*/  BSYNC B1 ;  /* 0x0000000000017941 */ /* 0x000fea0003800000 */
.L_x_56018:
        /* <DEDUP_REMOVED lines=8> */
.L_x_56014:
        /* <DEDUP_REMOVED lines=12> */
.L_x_56023:
[----:B------:R-:W-:-:S07]  /*35ab0*/  IMAD.MOV.U32 R130, RZ, RZ, R134 ;  /* 0x000000ffff827224 */ /* 0x000fce00078e0086 */
.L_x_56024:
[----:B------:R-:W-:Y:S05]  /*35ac0*/  BSYNC B1 ;  /* 0x0000000000017941 */ /* 0x000fea0003800000 */
.L_x_56022:
        /* <DEDUP_REMOVED lines=16> */
.L_x_56028:
[----:B------:R-:W-:Y:S05]  /*35bd0*/  BSYNC B2 ;  /* 0x0000000000027941 */ /* 0x000fea0003800000 */
.L_x_56027:
        /* <DEDUP_REMOVED lines=44> */
.L_x_56026:
[----:B------:R-:W-:Y:S05]  /*35ea0*/  BSYNC B1 ;  /* 0x0000000000017941 */ /* 0x000fea0003800000 */
.L_x_56025:
        /* <DEDUP_REMOVED lines=11> */
.L_x_56029:
        /* <DEDUP_REMOVED lines=12> */
.L_x_56032:
[----:B------:R-:W-:-:S07]  /*36020*/  MOV R6, R134 ;  /* 0x0000008600067202 */ /* 0x000fce0000000f00 */
.L_x_56033:
[----:B------:R-:W-:Y:S05]  /*36030*/  BSYNC B1 ;  /* 0x0000000000017941 */ /* 0x000fea0003800000 */
.L_x_56031:
        /* <DEDUP_REMOVED lines=16> */
.L_x_56037:
[----:B------:R-:W-:Y:S05]  /*36140*/  BSYNC B2 ;  /* 0x0000000000027941 */ /* 0x000fea0003800000 */
.L_x_56036:
        /* <DEDUP_REMOVED lines=44> */
.L_x_56035:
[----:B------:R-:W-:Y:S05]  /*36410*/  BSYNC B1 ;  /* 0x0000000000017941 */ /* 0x000fea0003800000 */
.L_x_56034:
        /* <DEDUP_REMOVED lines=8> */
.L_x_56030:
        /* <DEDUP_REMOVED lines=12> */
.L_x_56039:
[----:B------:R-:W-:-:S07]  /*36560*/  IMAD.MOV.U32 R46, RZ, RZ, R134 ;  /* 0x000000ffff2e7224 */ /* 0x000fce00078e0086 */
.L_x_56040:
[----:B------:R-:W-:Y:S05]  /*36570*/  BSYNC B1 ;  /* 0x0000000000017941 */ /* 0x000fea0003800000 */
.L_x_56038:
        /* <DEDUP_REMOVED lines=16> */
.L_x_56044:
[----:B------:R-:W-:Y:S05]  /*36680*/  BSYNC B2 ;  /* 0x0000000000027941 */ /* 0x000fea0003800000 */
.L_x_56043:
        /* <DEDUP_REMOVED lines=44> */
.L_x_56042:
[----:B------:R-:W-:Y:S05]  /*36950*/  BSYNC B1 ;  /* 0x0000000000017941 */ /* 0x000fea0003800000 */
.L_x_56041:
        /* <DEDUP_REMOVED lines=11> */
.L_x_56045:
        /* <DEDUP_REMOVED lines=12> */
.L_x_56048:
[----:B------:R-:W-:-:S07]  /*36ad0*/  MOV R4, R134 ;  /* 0x0000008600047202 */ /* 0x000fce0000000f00 */
.L_x_56049:
[----:B------:R-:W-:Y:S05]  /*36ae0*/  BSYNC B1 ;  /* 0x0000000000017941 */ /* 0x000fea0003800000 */
.L_x_56047:
        /* <DEDUP_REMOVED lines=19> */
.L_x_56053:
[----:B------:R-:W-:Y:S05]  /*36c20*/  BSYNC B2 ;  /* 0x0000000000027941 */ /* 0x000fea0003800000 */
.L_x_56052:
        /* <DEDUP_REMOVED lines=43> */
[----:B------:R-:W-:-:S10]  /*36ee0*/  MOV R134, R46 ;  /* 0x0000002e00867202 */ /* 0x000fd40000000f00 */
.L_x_56051:
[----:B------:R-:W-:Y:S05]  /*36ef0*/  BSYNC B1 ;  /* 0x0000000000017941 */ /* 0x000fea0003800000 */
.L_x_56050:
        /* <DEDUP_REMOVED lines=8> */
.L_x_56046:
        /* <DEDUP_REMOVED lines=23> */
.L_x_56054:
        /* <DEDUP_REMOVED lines=21> */
.L_x_56056:
[----:B------:R-:W-:-:S07]  /*37240*/  IMAD.MOV.U32 R155, RZ, RZ, R134 ;  /* 0x000000ffff9b7224 */ /* 0x000fce00078e0086 */
.L_x_56057:
[----:B------:R-:W-:Y:S05]  /*37250*/  BSYNC B1 ;  /* 0x0000000000017941 */ /* 0x000fea0003800000 */
.L_x_56055:
        /* <DEDUP_REMOVED lines=16> */
.L_x_56061:
[----:B------:R-:W-:Y:S05]  /*37360*/  BSYNC B2 ;  /* 0x0000000000027941 */ /* 0x000fea0003800000 */
.L_x_56060:
        /* <DEDUP_REMOVED lines=43> */
[----:B------:R-:W-:-:S07]  /*37620*/  IMAD.MOV.U32 R129, RZ, RZ, RZ ;  /* 0x000000ffff817224 */ /* 0x000fce00078e00ff */
.L_x_56059:
[----:B------:R-:W-:Y:S05]  /*37630*/  BSYNC B1 ;  /* 0x0000000000017941 */ /* 0x000fea0003800000 */
.L_x_56058:
        /* <DEDUP_REMOVED lines=13> */
.L_x_56062:
        /* <DEDUP_REMOVED lines=12> */
.L_x_56065:
[----:B------:R-:W-:-:S07]  /*377d0*/  MOV R8, R134 ;  /* 0x0000008600087202 */ /* 0x000fce0000000f00 */
.L_x_56066:
[----:B------:R-:W-:Y:S05]  /*377e0*/  BSYNC B1 ;  /* 0x0000000000017941 */ /* 0x000fea0003800000 */
.L_x_56064:
        /* <DEDUP_REMOVED lines=16> */
.L_x_56070:
[----:B------:R-:W-:Y:S05]  /*378f0*/  BSYNC B2 ;  /* 0x0000000000027941 */ /* 0x000fea0003800000 */
.L_x_56069:
        /* <DEDUP_REMOVED lines=40> */
[----:B------:R-:W-:-:S03]  /*37b80*/  IMAD.WIDE.U32 R130, R130, -0x326172a9, RZ ;  /* 0xcd9e8d5782827825 */ /* 0x000fc600078e00ff */
[----:B------:R-:W-:Y:S01]  /*37b90*/  MOV R134, R130 ;  /* 0x0000008200867202 */ /* 0x000fe20000000f00 */
[----:B------:R-:W-:Y:S01]  /*37ba0*/  HFMA2.MMA R130, -RZ, RZ, 0, 0 ;  /* 0x00000000ff827435 */ /* 0x000fe200000001ff */
[----:B------:R-:W-:-:S10]  /*37bb0*/  LOP3.LUT R137, R131, UR42, R170, 0x96, !PT ;  /* 0x0000002a83897c12 */ /* 0x000fd4000f8e96aa */
.L_x_56068:
[----:B------:R-:W-:Y:S05]  /*37bc0*/  BSYNC B1 ;  /* 0x0000000000017941 */ /* 0x000fea0003800000 */
.L_x_56067:
        /* <DEDUP_REMOVED lines=8> */
.L_x_56063:
        /* <DEDUP_REMOVED lines=12> */
.L_x_56072:
[----:B------:R-:W-:-:S07]  /*37d10*/  IMAD.MOV.U32 R155, RZ, RZ, R134 ;  /* 0x000000ffff9b7224 */ /* 0x000fce00078e0086 */
.L_x_56073:
[----:B------:R-:W-:Y:S05]  /*37d20*/  BSYNC B1 ;  /* 0x0000000000017941 */ /* 0x000fea0003800000 */
.L_x_56071:
        /* <DEDUP_REMOVED lines=16> */
.L_x_56077:
[----:B------:R-:W-:Y:S05]  /*37e30*/  BSYNC B2 ;  /* 0x0000000000027941 */ /* 0x000fea0003800000 */
.L_x_56076:
        /* <DEDUP_REMOVED lines=41> */
[----:B------:R-:W-:Y:S01]  /*380d0*/  IMAD.MOV.U32 R134, RZ, RZ, R130 ;  /* 0x000000ffff867224 */ /* 0x000fe200078e0082 */
[----:B------:R-:W-:Y:S01]  /*380e0*/  LOP3.LUT R137, R131, UR42, R170, 0x96, !PT ;  /* 0x0000002a83897c12 */ /* 0x000fe2000f8e96aa */
[----:B------:R-:W-:-:S07]  /*380f0*/  IMAD.MOV.U32 R128, RZ, RZ, RZ ;  /* 0x000000ffff807224 */ /* 0x000fce00078e00ff */
.L_x_56075:
[----:B------:R-:W-:Y:S05]  /*38100*/  BSYNC B1 ;  /* 0x0000000000017941 */ /* 0x000fea0003800000 */
.L_x_56074:
        /* <DEDUP_REMOVED lines=11> */
.L_x_56078:
        /* <DEDUP_REMOVED lines=12> */
.L_x_56081:
[----:B------:R-:W-:-:S07]  /*38280*/  MOV R7, R134 ;  /* 0x0000008600077202 */ /* 0x000fce0000000f00 */
.L_x_56082:
[----:B------:R-:W-:Y:S05]  /*38290*/  BSYNC B1 ;  /* 0x0000000000017941 */ /* 0x000fea0003800000 */
.L_x_56080:
        /* <DEDUP_REMOVED lines=16> */
.L_x_56086:
[----:B------:R-:W-:Y:S05]  /*383a0*/  BSYNC B2 ;  /* 0x0000000000027941 */ /* 0x000fea0003800000 */
.L_x_56085:
        /* <DEDUP_REMOVED lines=42> */
[----:B------:R-:W-:Y:S02]  /*38650*/  LOP3.LUT R137, R131, UR42, R170, 0x96, !PT ;  /* 0x0000002a83897c12 */ /* 0x000fe4000f8e96aa */
[----:B------:R-:W-:-:S07]  /*38660*/  MOV R134, R130 ;  /* 0x0000008200867202 */ /* 0x000fce0000000f00 */
.L_x_56084:
[----:B------:R-:W-:Y:S05]  /*38670*/  BSYNC B1 ;  /* 0x0000000000017941 */ /* 0x000fea0003800000 */
.L_x_56083:
        /* <DEDUP_REMOVED lines=8> */
.L_x_56079:
        /* <DEDUP_REMOVED lines=12> */
.L_x_56088:
[----:B------:R-:W-:-:S07]  /*387c0*/  IMAD.MOV.U32 R155, RZ, RZ, R134 ;  /* 0x000000ffff9b7224 */ /* 0x000fce00078e0086 */
.L_x_56089:
[----:B------:R-:W-:Y:S05]  /*387d0*/  BSYNC B1 ;  /* 0x0000000000017941 */ /* 0x000fea0003800000 */
.L_x_56087:
        /* <DEDUP_REMOVED lines=16> */
.L_x_56093:
[----:B------:R-:W-:Y:S05]  /*388e0*/  BSYNC B2 ;  /* 0x0000000000027941 */ /* 0x000fea0003800000 */
.L_x_56092:
        /* <DEDUP_REMOVED lines=44> */
.L_x_56091:
[----:B------:R-:W-:Y:S05]  /*38bb0*/  BSYNC B1 ;  /* 0x0000000000017941 */ /* 0x000fea0003800000 */
.L_x_56090:
        /* <DEDUP_REMOVED lines=11> */
.L_x_56094:
        /* <DEDUP_REMOVED lines=12> */
.L_x_56097:
[----:B------:R-:W-:-:S07]  /*38d30*/  MOV R6, R134 ;  /* 0x0000008600067202 */ /* 0x000fce0000000f00 */
.L_x_56098:
[----:B------:R-:W-:Y:S05]  /*38d40*/  BSYNC B1 ;  /* 0x0000000000017941 */ /* 0x000fea0003800000 */
.L_x_56096:
        /* <DEDUP_REMOVED lines=16> */
.L_x_56102:
[----:B------:R-:W-:Y:S05]  /*38e50*/  BSYNC B2 ;  /* 0x0000000000027941 */ /* 0x000fea0003800000 */
.L_x_56101:
        /* <DEDUP_REMOVED lines=44> */
.L_x_56100:
[----:B------:R-:W-:Y:S05]  /*39120*/  BSYNC B1 ;  /* 0x0000000000017941 */ /* 0x000fea0003800000 */
.L_x_56099:
        /* <DEDUP_REMOVED lines=8> */
.L_x_56095:
        /* <DEDUP_REMOVED lines=12> */
.L_x_56104:
[----:B------:R-:W-:-:S07]  /*39270*/  IMAD.MOV.U32 R155, RZ, RZ, R134 ;  /* 0x000000ffff9b7224 */ /* 0x000fce00078e0086 */
.L_x_56105:
[----:B------:R-:W-:Y:S05]  /*39280*/  BSYNC B1 ;  /* 0x0000000000017941 */ /* 0x000fea0003800000 */
.L_x_56103:
        /* <DEDUP_REMOVED lines=16> */
.L_x_56109:
[----:B------:R-:W-:Y:S05]  /*39390*/  BSYNC B2 ;  /* 0x0000000000027941 */ /* 0x000fea0003800000 */
.L_x_56108:
        /* <DEDUP_REMOVED lines=44> */
.L_x_56107:
[----:B------:R-:W-:Y:S05]  /*39660*/  BSYNC B1 ;  /* 0x0000000000017941 */ /* 0x000fea0003800000 */
.L_x_56106:
        /* <DEDUP_REMOVED lines=11> */
.L_x_56110:
        /* <DEDUP_REMOVED lines=12> */
.L_x_56113:
[----:B------:R-:W-:-:S07]  /*397e0*/  MOV R4, R134 ;  /* 0x0000008600047202 */ /* 0x000fce0000000f00 */
.L_x_56114:
[----:B------:R-:W-:Y:S05]  /*397f0*/  BSYNC B1 ;  /* 0x0000000000017941 */ /* 0x000fea0003800000 */
.L_x_56112:
        /* <DEDUP_REMOVED lines=19> */
.L_x_56118:
[----:B------:R-:W-:Y:S05]  /*39930*/  BSYNC B2 ;  /* 0x0000000000027941 */ /* 0x000fea0003800000 */
.L_x_56117:
        /* <DEDUP_REMOVED lines=41> */
[----:B------:R-:W-:Y:S01]  /*39bd0*/  LOP3.LUT R137, R131, UR42, R170, 0x96, !PT ;  /* 0x0000002a83897c12 */ /* 0x000fe2000f8e96aa */
[----:B------:R-:W-:Y:S01]  /*39be0*/  HFMA2.MMA R170, -RZ, RZ, 0, 0 ;  /* 0x00000000ffaa7435 */ /* 0x000fe200000001ff */
[----:B------:R-:W-:-:S10]  /*39bf0*/  MOV R134, R130 ;  /* 0x0000008200867202 */ /* 0x000fd40000000f00 */
.L_x_56116:
[----:B------:R-:W-:Y:S05]  /*39c00*/  BSYNC B1 ;  /* 0x0000000000017941 */ /* 0x000fea0003800000 */
.L_x_56115:
        /* <DEDUP_REMOVED lines=8> */
.L_x_56111:
[----:B------:R-:W0:Y:S01]  /*39c90*/  LDC.64 R128, c[0x0][0x238] ;  /* 0x00008e00ff807b82 */ /* 0x000e220000000a00 */
[----:B------:R-:W-:Y:S02]  /*39ca0*/  SEL R130, RZ, 0x100, P3 ;  /* 0x00000100ff827807 */ /* 0x000fe40001800000 */
[----:B------:R-:W-:Y:S01]  /*39cb0*/  LOP3.LUT P6, RZ, R5, 0x2, RZ, 0xc0, !PT ;  /* 0x0000000205ff7812 */ /* 0x000fe200078cc0ff */
[----:B0-----:R-:W-:-:S05]  /*39cc0*/  IMAD.WIDE.U32 R128, R152, 0x10, R128 ;  /* 0x0000001098807825 */ /* 0x001fca00078e0080 */
        /* <DEDUP_REMOVED lines=20> */
.L_x_56119:
[----:B01----:R-:W0:Y:S01]  /*39e10*/  @P0 LDC.64 R128, c[0x0][0x228] ;  /* 0x00008a00ff800b82 */ /* 0x003e220000000a00 */
[----:B------:R-:W-:-:S05]  /*39e20*/  IADD3 R155, R166, 0x260, RZ ;  /* 0x00000260a69b7810 */ /* 0x000fca0007ffe0ff */
[----:B0-----:R-:W-:-:S05]  /*39e30*/  @P0 IMAD.WIDE.U32 R128, R155, 0x10, R128 ;  /* 0x000000109b800825 */ /* 0x001fca00078e0080 */
[----:B------:R0:W5:Y:S02]  /*39e40*/  @P0 LDG.E.128 R120, desc[UR4][R128.64] ;  /* 0x0000000480780981 */ /* 0x000164000c1e1d00 */
[----:B0-----:R-:W0:Y:S02]  /*39e50*/  @P1 LDC.64 R128, c[0x0][0x230] ;  /* 0x00008c00ff801b82 */ /* 0x001e240000000a00 */
[----:B0-----:R-:W-:-:S05]  /*39e60*/  @P1 IMAD.WIDE.U32 R128, R155, 0x10, R128 ;  /* 0x000000109b801825 */ /* 0x001fca00078e0080 */
        /* <DEDUP_REMOVED lines=15> */
.L_x_56121:
[----:B------:R-:W-:-:S07]  /*39f60*/  IMAD.MOV.U32 R158, RZ, RZ, R134 ;  /* 0x000000ffff9e7224 */ /* 0x000fce00078e0086 */
.L_x_56122:
[----:B------:R-:W-:Y:S05]  /*39f70*/  BSYNC B1 ;  /* 0x0000000000017941 */ /* 0x000fea0003800000 */
.L_x_56120:
        /* <DEDUP_REMOVED lines=16> */
.L_x_56126:
[----:B------:R-:W-:Y:S05]  /*3a080*/  BSYNC B2 ;  /* 0x0000000000027941 */ /* 0x000fea0003800000 */
.L_x_56125:
        /* <DEDUP_REMOVED lines=44> */
.L_x_56124:
[----:B------:R-:W-:Y:S05]  /*3a350*/  BSYNC B1 ;  /* 0x0000000000017941 */ /* 0x000fea0003800000 */
.L_x_56123:
[----:B------:R-:W-:Y:S01]  /*3a360*/  I2FP.F32.U32 R158, R158 ;  /* 0x0000009e009e7245 */ /* 0x000fe20000201000 */
[----:B-----5:R-:W-:-:S04]  /*3a370*/  FMUL.FTZ R128, R128, R169 ;  /* 0x000000a980807220 */ /* 0x020fc80000410000 */
[----:B------:R-:W-:-:S05]  /*3a380*/  FFMA.FTZ R158, R158, R168, 1.1641532182693481445e-10 ;  /* 0x2f0000009e9e7423 */ /* 0x000fca00000100a8 */
        /* <DEDUP_REMOVED lines=9> */
.L_x_56127:
        /* <DEDUP_REMOVED lines=12> */
.L_x_56130:
[----:B------:R-:W-:-:S07]  /*3a4e0*/  MOV R8, R134 ;  /* 0x0000008600087202 */ /* 0x000fce0000000f00 */
.L_x_56131:
[----:B------:R-:W-:Y:S05]  /*3a4f0*/  BSYNC B1 ;  /* 0x0000000000017941 */ /* 0x000fea0003800000 */
.L_x_56129:
        /* <DEDUP_REMOVED lines=16> */
.L_x_56135:
[----:B------:R-:W-:Y:S05]  /*3a600*/  BSYNC B2 ;  /* 0x0000000000027941 */ /* 0x000fea0003800000 */
.L_x_56134:
        /* <DEDUP_REMOVED lines=44> */
.L_x_56133:
[----:B------:R-:W-:Y:S05]  /*3a8d0*/  BSYNC B1 ;  /* 0x0000000000017941 */ /* 0x000fea0003800000 */
.L_x_56132:
        /* <DEDUP_REMOVED lines=8> */
.L_x_56128:
        /* <DEDUP_REMOVED lines=12> */
.L_x_56137:
[----:B------:R-:W-:-:S07]  /*3aa20*/  IMAD.MOV.U32 R158, RZ, RZ, R134 ;  /* 0x000000ffff9e7224 */ /* 0x000fce00078e0086 */
.L_x_56138:
[----:B------:R-:W-:Y:S05]  /*3aa30*/  BSYNC B1 ;  /* 0x0000000000017941 */ /* 0x000fea0003800000 */
.L_x_56136:
        /* <DEDUP_REMOVED lines=16> */
.L_x_56142:
[----:B------:R-:W-:Y:S05]  /*3ab40*/  BSYNC B2 ;  /* 0x0000000000027941 */ /* 0x000fea0003800000 */
.L_x_56141:
        /* <DEDUP_REMOVED lines=44> */
.L_x_56140:
[----:B------:R-:W-:Y:S05]  /*3ae10*/  BSYNC B1 ;  /* 0x0000000000017941 */ /* 0x000fea0003800000 */
.L_x_56139:
        /* <DEDUP_REMOVED lines=11> */
.L_x_56143:
        /* <DEDUP_REMOVED lines=12> */
.L_x_56146:
[----:B------:R-:W-:-:S07]  /*3af90*/  MOV R7, R134 ;  /* 0x0000008600077202 */ /* 0x000fce0000000f00 */
.L_x_56147:
[----:B------:R-:W-:Y:S05]  /*3afa0*/  BSYNC B1 ;  /* 0x0000000000017941 */ /* 0x000fea0003800000 */
.L_x_56145:
        /* <DEDUP_REMOVED lines=16> */
.L_x_56151:
[----:B------:R-:W-:Y:S05]  /*3b0b0*/  BSYNC B2 ;  /* 0x0000000000027941 */ /* 0x000fea0003800000 */
.L_x_56150:
        /* <DEDUP_REMOVED lines=44> */
.L_x_56149:
[----:B------:R-:W-:Y:S05]  /*3b380*/  BSYNC B1 ;  /* 0x0000000000017941 */ /* 0x000fea0003800000 */
.L_x_56148:
        /* <DEDUP_REMOVED lines=8> */
.L_x_56144:
        /* <DEDUP_REMOVED lines=12> */
.L_x_56153:
[----:B------:R-:W-:-:S07]  /*3b4d0*/  IMAD.MOV.U32 R158, RZ, RZ, R134 ;  /* 0x000000ffff9e7224 */ /* 0x000fce00078e0086 */
.L_x_56154:
[----:B------:R-:W-:Y:S05]  /*3b4e0*/  BSYNC B1 ;  /* 0x0000000000017941 */ /* 0x000fea0003800000 */
.L_x_56152:
        /* <DEDUP_REMOVED lines=16> */
.L_x_56158:
[----:B------:R-:W-:Y:S05]  /*3b5f0*/  BSYNC B2 ;  /* 0x0000000000027941 */ /* 0x000fea0003800000 */
.L_x_56157:
        /* <DEDUP_REMOVED lines=44> */
.L_x_56156:
[----:B------:R-:W-:Y:S05]  /*3b8c0*/  BSYNC B1 ;  /* 0x0000000000017941 */ /* 0x000fea0003800000 */
.L_x_56155:
        /* <DEDUP_REMOVED lines=11> */
.L_x_56159:
        /* <DEDUP_REMOVED lines=12> */
.L_x_56162:
[----:B------:R-:W-:-:S07]  /*3ba40*/  MOV R6, R134 ;  /* 0x0000008600067202 */ /* 0x000fce0000000f00 */
.L_x_56163:
[----:B------:R-:W-:Y:S05]  /*3ba50*/  BSYNC B1 ;  /* 0x0000000000017941 */ /* 0x000fea0003800000 */
.L_x_56161:
        /* <DEDUP_REMOVED lines=16> */
.L_x_56167:
[----:B------:R-:W-:Y:S05]  /*3bb60*/  BSYNC B2 ;  /* 0x0000000000027941 */ /* 0x000fea0003800000 */
.L_x_56166:
        /* <DEDUP_REMOVED lines=44> */
.L_x_56165:
[----:B------:R-:W-:Y:S05]  /*3be30*/  BSYNC B1 ;  /* 0x0000000000017941 */ /* 0x000fea0003800000 */
.L_x_56164:
        /* <DEDUP_REMOVED lines=8> */
.L_x_56160:
        /* <DEDUP_REMOVED lines=12> */
.L_x_56169:
[----:B------:R-:W-:-:S07]  /*3bf80*/  IMAD.MOV.U32 R158, RZ, RZ, R134 ;  /* 0x000000ffff9e7224 */ /* 0x000fce00078e0086 */
.L_x_56170:
[----:B------:R-:W-:Y:S05]  /*3bf90*/  BSYNC B1 ;  /* 0x0000000000017941 */ /* 0x000fea0003800000 */
.L_x_56168:
        /* <DEDUP_REMOVED lines=16> */
.L_x_56174:
[----:B------:R-:W-:Y:S05]  /*3c0a0*/  BSYNC B2 ;  /* 0x0000000000027941 */ /* 0x000fea0003800000 */
.L_x_56173:
        /* <DEDUP_REMOVED lines=44> */
.L_x_56172:
[----:B------:R-:W-:Y:S05]  /*3c370*/  BSYNC B1 ;  /* 0x0000000000017941 */ /* 0x000fea0003800000 */
.L_x_56171:
        /* <DEDUP_REMOVED lines=11> */
.L_x_56175:
        /* <DEDUP_REMOVED lines=12> */
.L_x_56178:
[----:B------:R-:W-:-:S07]  /*3c4f0*/  MOV R4, R134 ;  /* 0x0000008600047202 */ /* 0x000fce0000000f00 */
.L_x_56179:
[----:B------:R-:W-:Y:S05]  /*3c500*/  BSYNC B1 ;  /* 0x0000000000017941 */ /* 0x000fea0003800000 */
.L_x_56177:
        /* <DEDUP_REMOVED lines=16> */
.L_x_56183:
[----:B------:R-:W-:Y:S05]  /*3c610*/  BSYNC B2 ;  /* 0x0000000000027941 */ /* 0x000fea0003800000 */
.L_x_56182:
        /* <DEDUP_REMOVED lines=42> */
[----:B------:R-:W-:Y:S02]  /*3c8c0*/  LOP3.LUT R137, R173, UR42, R174, 0x96, !PT ;  /* 0x0000002aad897c12 */ /* 0x000fe4000f8e96ae */
[----:B------:R-:W-:-:S07]  /*3c8d0*/  MOV R134, R172 ;  /* 0x000000ac00867202 */ /* 0x000fce0000000f00 */
.L_x_56181:
[----:B------:R-:W-:Y:S05]  /*3c8e0*/  BSYNC B1 ;  /* 0x0000000000017941 */ /* 0x000fea0003800000 */
.L_x_56180:
        /* <DEDUP_REMOVED lines=8> */
.L_x_56176:
[----:B------:R-:W0:Y:S01]  /*3c970*/  LDC.64 R168, c[0x0][0x238] ;  /* 0x00008e00ffa87b82 */ /* 0x000e220000000a00 */
[----:B------:R-:W-:Y:S02]  /*3c980*/  SEL R167, RZ, 0x1000000, P5 ;  /* 0x01000000ffa77807 */ /* 0x000fe40002800000 */
[----:B------:R-:W-:-:S05]  /*3c990*/  ISETP.NE.AND P1, PT, R176, RZ, PT ;  /* 0x000000ffb000720c */ /* 0x000fca0003f25270 */
[----:B------:R-:W1:Y:S01]  /*3c9a0*/  LDC.64 R170, c[0x0][0x240] ;  /* 0x00009000ffaa7b82 */ /* 0x000e620000000a00 */
[----:B0-----:R-:W-:-:S05]  /*3c9b0*/  IMAD.WIDE.U32 R168, R155, 0x10, R168 ;  /* 0x000000109ba87825 */ /* 0x001fca00078e00a8 */
[----:B------:R0:W-:Y:S02]  /*3c9c0*/  STG.E.128 desc[UR4][R168.64], R128 ;  /* 0x00000080a8007986 */ /* 0x0001e4000c101d04 */
[----:B0-----:R-:W-:Y:S02]  /*3c9d0*/  SEL R168, RZ, 0x10000, P4 ;  /* 0x00010000ffa87807 */ /* 0x001fe40002000000 */
[----:B------:R-:W-:-:S04]  /*3c9e0*/  SEL R169, RZ, 0x100, P3 ;  /* 0x00000100ffa97807 */ /* 0x000fc80001800000 */
[----:B------:R-:W-:Y:S02]  /*3c9f0*/  IADD3 R167, R169, R167, R168 ;  /* 0x000000a7a9a77210 */ /* 0x000fe40007ffe0a8 */
[----:B------:R-:W-:-:S05]  /*3ca00*/  SEL R168, RZ, 0x1, P1 ;  /* 0x00000001ffa87807 */ /* 0x000fca0000800000 */
        /* <DEDUP_REMOVED lines=15> */
.L_x_56184:
        /* <DEDUP_REMOVED lines=266> */
.L_x_56198:
[----:B-1----:R-:W-:Y:S01]  /*3dba0*/  FADD.FTZ R168, R171, R168 ;  /* 0x000000a8aba87221 */ /* 0x002fe20000010000 */
[----:B------:R1:W-:Y:S01]  /*3dbb0*/  STL [R1+0x328], R5 ;  /* 0x0003280501007387 */ /* 0x0003e20000100800 */
[----:B0-----:R-:W0:Y:S01]  /*3dbc0*/  @!P2 LDC.64 R170, c[0x0][0x250] ;  /* 0x00009400ffaaab82 */ /* 0x001e220000000a00 */
[----:B------:R-:W-:Y:S01]  /*3dbd0*/  FMUL.FTZ R172, R175, R175 ;  /* 0x000000afafac7220 */ /* 0x000fe20000410000 */
[----:B------:R-:W-:Y:S01]  /*3dbe0*/  ISETP.NE.AND P1, PT, RZ, UR24, PT ;  /* 0x00000018ff007c0c */ /* 0x000fe2000bf25270 */
[----:B------:R-:W-:-:S03]  /*3dbf0*/  FFMA.FTZ R167, R168, R167, UR25 ;  /* 0x00000019a8a77e23 */ /* 0x000fc600080100a7 */
[----:B------:R-:W-:Y:S02]  /*3dc00*/  FSEL R172, R172, RZ, P1 ;  /* 0x000000ffacac7208 */ /* 0x000fe40000800000 */
[----:B------:R-:W-:Y:S01]  /*3dc10*/  SHF.R.U32.HI R173, RZ, 0x1c, R166 ;  /* 0x0000001cffad7819 */ /* 0x000fe200000116a6 */
[----:B-1----:R-:W2:Y:S01]  /*3dc20*/  LDL R5, [R1+0x318] ;  /* 0x0003180001057983 */ /* 0x002ea20000100800 */
[----:B------:R-:W1:Y:S01]  /*3dc30*/  @!P2 LDC.64 R168, c[0x0][0x258] ;  /* 0x00009600ffa8ab82 */ /* 0x000e620000000a00 */
[----:B------:R-:W-:Y:S02]  /*3dc40*/  FADD.FTZ R167, R167, R172 ;  /* 0x000000aca7a77221 */ /* 0x000fe40000010000 */
[----:B------:R3:W-:Y:S04]  /*3dc50*/  STL [R1+0x324], R4 ;  /* 0x0003240401007387 */ /* 0x0007e80000100800 */
[----:B------:R-:W4:Y:S01]  /*3dc60*/  MUFU.RSQ R167, R167 ;  /* 0x000000a700a77308 */ /* 0x000f220000001400 */
[----:B------:R-:W2:Y:S04]  /*3dc70*/  LDL R176, [R1+0x1d8] ;  /* 0x0001d80001b07983 */ /* 0x000ea80000100800 */
[----:B---3--:R-:W3:Y:S01]  /*3dc80*/  LDL R4, [R1+0x320] ;  /* 0x0003200001047983 */ /* 0x008ee20000100800 */
[----:B0-----:R-:W-:-:S05]  /*3dc90*/  @!P2 IMAD.WIDE R170, R138, 0x4, R170 ;  /* 0x000000048aaaa825 */ /* 0x001fca00078e02aa */
[----:B------:R0:W-:Y:S02]  /*3dca0*/  @!P2 STG.E desc[UR4][R170.64], R175 ;  /* 0x000000afaa00a986 */ /* 0x0001e4000c101904 */
[----:B0-----:R-:W-:-:S05]  /*3dcb0*/  FSEL R170, R175, RZ, !P1 ;  /* 0x000000ffafaa7208 */ /* 0x001fca0004800000 */
[----:B------:R-:W-:Y:S01]  /*3dcc0*/  FADD.FTZ R116, -R170, R116 ;  /* 0x00000074aa747221 */ /* 0x000fe20000010100 */
[----:B------:R-:W-:Y:S01]  /*3dcd0*/  SHF.L.U32 R175, R166, 0x4, RZ ;  /* 0x00000004a6af7819 */ /* 0x000fe200000006ff */
[C---:B------:R-:W-:Y:S01]  /*3dce0*/  FADD.FTZ R171, -R170.reuse, R117 ;  /* 0x00000075aaab7221 */ /* 0x040fe20000010100 */
[C---:B------:R-:W-:Y:S01]  /*3dcf0*/  FADD.FTZ R172, -R170.reuse, R118 ;  /* 0x00000076aaac7221 */ /* 0x040fe20000010100 */
[----:B------:R-:W-:Y:S01]  /*3dd00*/  FADD.FTZ R174, -R170, R119 ;  /* 0x00000077aaae7221 */ /* 0x000fe20000010100 */
[----:B----4-:R-:W-:Y:S01]  /*3dd10*/  FMUL.FTZ R166, R167, R116 ;  /* 0x00000074a7a67220 */ /* 0x010fe20000410000 */
[----:B------:R-:W4:Y:S04]  /*3dd20*/  LDL R117, [R1+0xa0] ;  /* 0x0000a00001757983 */ /* 0x000f280000100800 */
[----:B------:R-:W2:Y:S04]  /*3dd30*/  LDL R118, [R1+0x1dc] ;  /* 0x0001dc0001767983 */ /* 0x000ea80000100800 */
[----:B------:R-:W3:Y:S04]  /*3dd40*/  LDL R119, [R1+0x98] ;  /* 0x0000980001777983 */ /* 0x000ee80000100800 */
[----:B------:R-:W3:Y:S01]  /*3dd50*/  LDL R116, [R1+0x1e0] ;  /* 0x0001e00001747983 */ /* 0x000ee20000100800 */
[----:B-1----:R-:W-:-:S04]  /*3dd60*/  @!P2 IMAD.WIDE R168, R138, 0x4, R168 ;  /* 0x000000048aa8a825 */ /* 0x002fc800078e02a8 */
[C---:B------:R-:W-:Y:S01]  /*3dd70*/  FMUL.FTZ R174, R167.reuse, R174 ;  /* 0x000000aea7ae7220 */ /* 0x040fe20000410000 */
[C---:B------:R-:W-:Y:S01]  /*3dd80*/  FMUL.FTZ R172, R167.reuse, R172 ;  /* 0x000000aca7ac7220 */ /* 0x040fe20000410000 */
[----:B------:R-:W-:Y:S01]  /*3dd90*/  FMUL.FTZ R171, R167, R171 ;  /* 0x000000aba7ab7220 */ /* 0x000fe20000410000 */
[----:B------:R0:W-:Y:S02]  /*3dda0*/  @!P2 STG.E desc[UR4][R168.64], R167 ;  /* 0x000000a7a800a986 */ /* 0x0001e4000c101904 */
[----:B0-----:R-:W-:-:S04]  /*3ddb0*/  IADD3 R168, P1, R175, UR18, RZ ;  /* 0x00000012afa87c10 */ /* 0x001fc8000ff3e0ff */
[----:B------:R-:W-:Y:S01]  /*3ddc0*/  IADD3.X R169, R173, UR19, RZ, P1, !PT ;  /* 0x00000013ada97c10 */ /* 0x000fe20008ffe4ff */
[----:B----4-:R-:W-:Y:S01]  /*3ddd0*/  FFMA.FTZ R117, R212, R171, R117 ;  /* 0x000000abd4757223 */ /* 0x010fe20000010075 */
[----:B--2---:R-:W-:Y:S02]  /*3dde0*/  FFMA.FTZ R118, R118, R172, R5 ;  /* 0x000000ac76767223 */ /* 0x004fe40000010005 */
[----:B------:R0:W5:Y:S01]  /*3ddf0*/  LDL.LU R5, [R1+0x328] ;  /* 0x0003280001057983 */ /* 0x0001620000300800 */
[----:B---3--:R-:W-:Y:S01]  /*3de00*/  FFMA.FTZ R119, R211, R174, R119 ;  /* 0x000000aed3777223 */ /* 0x008fe20000010077 */
[----:B------:R-:W-:Y:S02]  /*3de10*/  FFMA.FTZ R116, R116, R166, R4 ;  /* 0x000000a674747223 */ /* 0x000fe40000010004 */
[----:B------:R0:W5:Y:S04]  /*3de20*/  LDL.LU R4, [R1+0x324] ;  /* 0x0003240001047983 */ /* 0x0001680000300800 */
[----:B------:R1:W-:Y:S02]  /*3de30*/  STG.E.128 desc[UR4][R168.64], R116 ;  /* 0x00000074a8007986 */ /* 0x0003e4000c101d04 */
[----:B-1----:R-:W-:-:S02]  /*3de40*/  IADD3 R168, P1, R175, UR20, RZ ;  /* 0x00000014afa87c10 */ /* 0x002fc4000ff3e0ff */
[----:B------:R-:W2:Y:S04]  /*3de50*/  LDL R119, [R1+0x94] ;  /* 0x0000940001777983 */ /* 0x000ea80000100800 */
[----:B------:R-:W3:Y:S04]  /*3de60*/  LDL R118, [R1+0x1d4] ;  /* 0x0001d40001767983 */ /* 0x000ee80000100800 */
[----:B------:R-:W4:Y:S04]  /*3de70*/  LDL R117, [R1+0x9c] ;  /* 0x00009c0001757983 */ /* 0x000f280000100800 */
[----:B------:R-:W3:Y:S04]  /*3de80*/  LDL R116, [R1+0x31c] ;  /* 0x00031c0001747983 */ /* 0x000ee80000100800 */
[----:B------:R-:W3:Y:S01]  /*3de90*/  LDL R175, [R1+0x314] ;  /* 0x0003140001af7983 */ /* 0x000ee20000100800 */
[----:B------:R-:W-:Y:S01]  /*3dea0*/  IADD3.X R169, R173, UR21, RZ, P1, !PT ;  /* 0x00000015ada97c10 */ /* 0x000fe20008ffe4ff */
[----:B------:R-:W-:-:S02]  /*3deb0*/  FADD.FTZ R173, -R170, R115 ;  /* 0x00000073aaad7221 */ /* 0x000fc40000010100 */
[----:B------:R-:W3:Y:S01]  /*3dec0*/  LDL R115, [R1+0x88] ;  /* 0x0000880001737983 */ /* 0x000ee20000100800 */
[----:B--2---:R-:W-:Y:S01]  /*3ded0*/  FFMA.FTZ R119, R210, R174, R119 ;  /* 0x000000aed2777223 */ /* 0x004fe20000010077 */
[----:B----4-:R-:W-:Y:S01]  /*3dee0*/  FFMA.FTZ R117, R213, R171, R117 ;  /* 0x000000abd5757223 */ /* 0x010fe20000010075 */
[----:B---3--:R-:W-:Y:S01]  /*3def0*/  FFMA.FTZ R116, R176, R166, R116 ;  /* 0x000000a6b0747223 */ /* 0x008fe20000010074 */
[----:B------:R-:W-:Y:S01]  /*3df00*/  FFMA.FTZ R118, R118, R172, R175 ;  /* 0x000000ac76767223 */ /* 0x000fe200000100af */
[C---:B------:R-:W-:Y:S01]  /*3df10*/  FADD.FTZ R172, -R170.reuse, R114 ;  /* 0x00000072aaac7221 */ /* 0x040fe20000010100 */
[C---:B------:R-:W-:Y:S01]  /*3df20*/  FADD.FTZ R166, -R170.reuse, R112 ;  /* 0x00000070aaa67221 */ /* 0x040fe20000010100 */
[----:B------:R-:W2:Y:S01]  /*3df30*/  LDL R114, [R1+0x1cc] ;  /* 0x0001cc0001727983 */ /* 0x000ea20000100800 */
[----:B------:R-:W-:-:S03]  /*3df40*/  FADD.FTZ R171, -R170, R113 ;  /* 0x00000071aaab7221 */ /* 0x000fc60000010100 */
[----:B------:R1:W-:Y:S04]  /*3df50*/  STG.E.128 desc[UR4][R168.64], R116 ;  /* 0x00000074a8007986 */ /* 0x0003e8000c101d04 */
[----:B------:R-:W2:Y:S04]  /*3df60*/  LDL R112, [R1+0x308] ;  /* 0x0003080001707983 */ /* 0x000ea80000100800 */
[----:B------:R-:W3:Y:S01]  /*3df70*/  LDL R113, [R1+0x90] ;  /* 0x0000900001717983 */ /* 0x000ee20000100800 */
[----:B------:R-:W-:-:S03]  /*3df80*/  FMUL.FTZ R173, R167, R173 ;  /* 0x000000ada7ad7220 */ /* 0x000fc60000410000 */
[----:B------:R-:W4:Y:S04]  /*3df90*/  LDL R176, [R1+0x8c] ;  /* 0x00008c0001b07983 */ /* 0x000f280000100800 */
[----:B------:R-:W4:Y:S01]  /*3dfa0*/  LDL R175, [R1+0x30c] ;  /* 0x00030c0001af7983 */ /* 0x000f220000100800 */
[----:B-1----:R-:W1:Y:S03]  /*3dfb0*/  LDC.64 R116, c[0x0][0x2b8] ;  /* 0x0000ae00ff747b82 */ /* 0x002e660000000a00 */
[----:B------:R-:W4:Y:S04]  /*3dfc0*/  LDL R168, [R1+0x310] ;  /* 0x0003100001a87983 */ /* 0x000f280000100800 */
[----:B------:R-:W4:Y:S01]  /*3dfd0*/  LDL R169, [R1+0x1d0] ;  /* 0x0001d00001a97983 */ /* 0x000f220000100800 */
[C---:B------:R-:W-:Y:S01]  /*3dfe0*/  FMUL.FTZ R172, R167.reuse, R172 ;  /* 0x000000aca7ac7220 */ /* 0x040fe20000410000 */
[C---:B------:R-:W-:Y:S01]  /*3dff0*/  FMUL.FTZ R166, R167.reuse, R166 ;  /* 0x000000a6a7a67220 */ /* 0x040fe20000410000 */
[----:B------:R-:W-:Y:S01]  /*3e000*/  FMUL.FTZ R171, R167, R171 ;  /* 0x000000aba7ab7220 */ /* 0x000fe20000410000 */
[----:B------:R-:W-:Y:S01]  /*3e010*/  FFMA.FTZ R115, R207, R173, R115 ;  /* 0x000000adcf737223 */ /* 0x000fe20000010073 */
[----:B------:R-:W4:Y:S01]  /*3e020*/  LDL R174, [R1+0x1c8] ;  /* 0x0001c80001ae7983 */ /* 0x000f220000100800 */
[----:B------:R-:W0:Y:S01]  /*3e030*/  LDC.64 R118, c[0x0][0x2c0] ;  /* 0x0000b000ff767b82 */ /* 0x000e220000000a00 */
[----:B--2---:R-:W-:Y:S01]  /*3e040*/  FFMA.FTZ R114, R114, R172, R112 ;  /* 0x000000ac72727223 */ /* 0x004fe20000010070 */
[----:B---3--:R-:W-:Y:S01]  /*3e050*/  FFMA.FTZ R113, R209, R171, R113 ;  /* 0x000000abd1717223 */ /* 0x008fe20000010071 */
[----:B----4-:R-:W-:Y:S01]  /*3e060*/  FFMA.FTZ R112, R169, R166, R168 ;  /* 0x000000a6a9707223 */ /* 0x010fe200000100a8 */
[----:B-1----:R-:W-:-:S05]  /*3e070*/  IMAD.WIDE.U32 R168, R163, 0x10, R116 ;  /* 0x00000010a3a87825 */ /* 0x002fca00078e0074 */
[----:B------:R1:W-:Y:S04]  /*3e080*/  STG.E.128 desc[UR4][R168.64], R112 ;  /* 0x00000070a8007986 */ /* 0x0003e8000c101d04 */
[----:B-1----:R-:W2:Y:S04]  /*3e090*/  LDL R168, [R1+0x304] ;  /* 0x0003040001a87983 */ /* 0x002ea80000100800 */
[----:B------:R-:W2:Y:S04]  /*3e0a0*/  LDL R169, [R1+0x1c4] ;  /* 0x0001c40001a97983 */ /* 0x000ea80000100800 */
[----:B------:R-:W3:Y:S01]  /*3e0b0*/  LDL R115, [R1+0x84] ;  /* 0x0000840001737983 */ /* 0x000ee20000100800 */
[----:B------:R-:W-:Y:S01]  /*3e0c0*/  FFMA.FTZ R113, R208, R171, R176 ;  /* 0x000000abd0717223 */ /* 0x000fe200000100b0 */
[----:B------:R-:W-:Y:S01]  /*3e0d0*/  FFMA.FTZ R112, R174, R166, R175 ;  /* 0x000000a6ae707223 */ /* 0x000fe200000100af */
[----:B------:R-:W-:Y:S01]  /*3e0e0*/  FADD.FTZ R166, -R170, R111 ;  /* 0x0000006faaa67221 */ /* 0x000fe20000010100 */
[----:B------:R-:W4:Y:S04]  /*3e0f0*/  LDL R176, [R1+0x74] ;  /* 0x0000740001b07983 */ /* 0x000f280000100800 */
[----:B------:R-:W4:Y:S04]  /*3e100*/  LDL R111, [R1+0x78] ;  /* 0x00007800016f7983 */ /* 0x000f280000100800 */
[----:B------:R-:W4:Y:S04]  /*3e110*/  LDL R175, [R1+0x2f4] ;  /* 0x0002f40001af7983 */ /* 0x000f280000100800 */
[----:B------:R-:W4:Y:S04]  /*3e120*/  LDL R174, [R1+0x1b4] ;  /* 0x0001b40001ae7983 */ /* 0x000f280000100800 */
[----:B------:R-:W4:Y:S01]  /*3e130*/  LDL R171, [R1+0x1b8] ;  /* 0x0001b80001ab7983 */ /* 0x000f220000100800 */
[----:B--2---:R-:W-:Y:S01]  /*3e140*/  FFMA.FTZ R114, R169, R172, R168 ;  /* 0x000000aca9727223 */ /* 0x004fe200000100a8 */
[----:B0-----:R-:W-:-:S04]  /*3e150*/  IMAD.WIDE.U32 R168, R163, 0x10, R118 ;  /* 0x00000010a3a87825 */ /* 0x001fc800078e0076 */
[----:B---3--:R-:W-:Y:S01]  /*3e160*/  FFMA.FTZ R115, R206, R173, R115 ;  /* 0x000000adce737223 */ /* 0x008fe20000010073 */
[C---:B------:R-:W-:Y:S01]  /*3e170*/  FADD.FTZ R163, -R170.reuse, R110 ;  /* 0x0000006eaaa37221 */ /* 0x040fe20000010100 */
[----:B------:R-:W2:Y:S04]  /*3e180*/  LDL R173, [R1+0x7c] ;  /* 0x00007c0001ad7983 */ /* 0x000ea80000100800 */
[----:B------:R0:W-:Y:S04]  /*3e190*/  STG.E.128 desc[UR4][R168.64], R112 ;  /* 0x00000070a8007986 */ /* 0x0001e8000c101d04 */
[----:B------:R-:W3:Y:S04]  /*3e1a0*/  LDL R110, [R1+0x2f8] ;  /* 0x0002f800016e7983 */ /* 0x000ee80000100800 */
[----:B------:R-:W2:Y:S04]  /*3e1b0*/  LDL R172, [R1+0x2fc] ;  /* 0x0002fc0001ac7983 */ /* 0x000ea80000100800 */
[----:B0-----:R-:W3:Y:S04]  /*3e1c0*/  LDL R112, [R1+0x1bc] ;  /* 0x0001bc0001707983 */ /* 0x001ee80000100800 */
[----:B------:R-:W2:Y:S04]  /*3e1d0*/  LDL R113, [R1+0x80] ;  /* 0x0000800001717983 */ /* 0x000ea80000100800 */
[----:B------:R-:W2:Y:S04]  /*3e1e0*/  LDL R168, [R1+0x300] ;  /* 0x0003000001a87983 */ /* 0x000ea80000100800 */
[----:B------:R-:W2:Y:S01]  /*3e1f0*/  LDL R169, [R1+0x1c0] ;  /* 0x0001c00001a97983 */ /* 0x000ea20000100800 */
[C---:B------:R-:W-:Y:S01]  /*3e200*/  FADD.FTZ R115, -R170.reuse, R109 ;  /* 0x0000006daa737221 */ /* 0x040fe20000010100 */
[----:B------:R-:W-:Y:S01]  /*3e210*/  FADD.FTZ R114, -R170, R108 ;  /* 0x0000006caa727221 */ /* 0x000fe20000010100 */
[C---:B------:R-:W-:Y:S01]  /*3e220*/  FMUL.FTZ R163, R167.reuse, R163 ;  /* 0x000000a3a7a37220 */ /* 0x040fe20000410000 */
[C---:B------:R-:W-:Y:S01]  /*3e230*/  FMUL.FTZ R166, R167.reuse, R166 ;  /* 0x000000a6a7a67220 */ /* 0x040fe20000410000 */
[C---:B------:R-:W-:Y:S01]  /*3e240*/  FMUL.FTZ R115, R167.reuse, R115 ;  /* 0x00000073a7737220 */ /* 0x040fe20000410000 */
[----:B------:R-:W-:-:S02]  /*3e250*/  FMUL.FTZ R114, R167, R114 ;  /* 0x00000072a7727220 */ /* 0x000fc40000410000 */
[----:B----4-:R-:W-:Y:S01]  /*3e260*/  FFMA.FTZ R111, R203, R166, R111 ;  /* 0x000000a6cb6f7223 */ /* 0x010fe2000001006f */
[----:B---3--:R-:W-:Y:S01]  /*3e270*/  FFMA.FTZ R110, R112, R163, R110 ;  /* 0x000000a3706e7223 */ /* 0x008fe2000001006e */
[----:B--2---:R-:W-:Y:S01]  /*3e280*/  FFMA.FTZ R109, R205, R115, R113 ;  /* 0x00000073cd6d7223 */ /* 0x004fe20000010071 */
[----:B------:R-:W-:-:S04]  /*3e290*/  IMAD.WIDE.U32 R112, R160, 0x10, R116 ;  /* 0x00000010a0707825 */ /* 0x000fc800078e0074 */
[----:B------:R-:W-:Y:S02]  /*3e2a0*/  FFMA.FTZ R108, R169, R114, R168 ;  /* 0x00000072a96c7223 */ /* 0x000fe400000100a8 */
[----:B------:R-:W2:Y:S04]  /*3e2b0*/  LDL R169, [R1+0x2e4] ;  /* 0x0002e40001a97983 */ /* 0x000ea80000100800 */
[----:B------:R0:W-:Y:S04]  /*3e2c0*/  STG.E.128 desc[UR4][R112.64], R108 ;  /* 0x0000006c70007986 */ /* 0x0001e8000c101d04 */
[----:B------:R-:W2:Y:S01]  /*3e2d0*/  LDL R168, [R1+0x1a4] ;  /* 0x0001a40001a87983 */ /* 0x000ea20000100800 */
[----:B0-----:R-:W-:Y:S01]  /*3e2e0*/  FFMA.FTZ R111, R202, R166, R176 ;  /* 0x000000a6ca6f7223 */ /* 0x001fe200000100b0 */
[----:B------:R-:W-:Y:S01]  /*3e2f0*/  FFMA.FTZ R110, R174, R163, R175 ;  /* 0x000000a3ae6e7223 */ /* 0x000fe200000100af */
[----:B------:R-:W-:Y:S01]  /*3e300*/  FFMA.FTZ R109, R204, R115, R173 ;  /* 0x00000073cc6d7223 */ /* 0x000fe200000100ad */
[----:B------:R-:W-:Y:S01]  /*3e310*/  FFMA.FTZ R108, R171, R114, R172 ;  /* 0x00000072ab6c7223 */ /* 0x000fe200000100ac */
[----:B------:R-:W3:Y:S04]  /*3e320*/  LDL R176, [R1+0x2e8] ;  /* 0x0002e80001b07983 */ /* 0x000ee80000100800 */
[----:B------:R-:W4:Y:S04]  /*3e330*/  LDL R114, [R1+0x68] ;  /* 0x0000680001727983 */ /* 0x000f280000100800 */
[----:B------:R-:W3:Y:S04]  /*3e340*/  LDL R175, [R1+0x1ac] ;  /* 0x0001ac0001af7983 */ /* 0x000ee80000100800 */
[----:B------:R-:W2:Y:S04]  /*3e350*/  LDL R174, [R1+0x70] ;  /* 0x0000700001ae7983 */ /* 0x000ea80000100800 */
[----:B------:R-:W2:Y:S04]  /*3e360*/  LDL R173, [R1+0x2f0] ;  /* 0x0002f00001ad7983 */ /* 0x000ea80000100800 */
[----:B------:R-:W2:Y:S04]  /*3e370*/  LDL R172, [R1+0x1b0] ;  /* 0x0001b00001ac7983 */ /* 0x000ea80000100800 */
[----:B------:R-:W2:Y:S04]  /*3e380*/  LDL R171, [R1+0x64] ;  /* 0x0000640001ab7983 */ /* 0x000ea80000100800 */
[----:B------:R-:W2:Y:S04]  /*3e390*/  LDL R166, [R1+0x6c] ;  /* 0x00006c0001a67983 */ /* 0x000ea80000100800 */
[----:B------:R-:W2:Y:S04]  /*3e3a0*/  LDL R163, [R1+0x2ec] ;  /* 0x0002ec0001a37983 */ /* 0x000ea80000100800 */
[----:B------:R-:W2:Y:S01]  /*3e3b0*/  LDL R115, [R1+0x1a8] ;  /* 0x0001a80001737983 */ /* 0x000ea20000100800 */
[----:B------:R-:W-:-:S03]  /*3e3c0*/  IMAD.WIDE.U32 R112, R160, 0x10, R118 ;  /* 0x00000010a0707825 */ /* 0x000fc600078e0076 */
[----:B------:R-:W2:Y:S04]  /*3e3d0*/  LDL R160, [R1+0x54] ;  /* 0x0000540001a07983 */ /* 0x000ea80000100800 */
[----:B------:R0:W-:Y:S02]  /*3e3e0*/  STG.E.128 desc[UR4][R112.64], R108 ;  /* 0x0000006c70007986 */ /* 0x0001e4000c101d04 */
[C---:B0-----:R-:W-:Y:S01]  /*3e3f0*/  FADD.FTZ R113, -R170.reuse, R107 ;  /* 0x0000006baa717221 */ /* 0x041fe20000010100 */
        /* <DEDUP_REMOVED lines=10> */
[----:B---3--:R-:W-:-:S03]  /*3e4a0*/  FFMA.FTZ R106, R175, R112, R176 ;  /* 0x00000070af6a7223 */ /* 0x008fc600000100b0 */
[----:B------:R-:W3:Y:S01]  /*3e4b0*/  LDL R176, [R1+0x2a8] ;  /* 0x0002a80001b07983 */ /* 0x000ee20000100800 */
[----:B--2---:R-:W-:-:S03]  /*3e4c0*/  FFMA.FTZ R105, R201, R111, R174 ;  /* 0x0000006fc9697223 */ /* 0x004fc600000100ae */
[----:B------:R-:W2:Y:S04]  /*3e4d0*/  LDL R174, [R1+0x30] ;  /* 0x0000300001ae7983 */ /* 0x000ea80000100800 */
[----:B------:R-:W3:Y:S01]  /*3e4e0*/  LDL R175, [R1+0x16c] ;  /* 0x00016c0001af7983 */ /* 0x000ee20000100800 */
[----:B------:R-:W-:-:S03]  /*3e4f0*/  FFMA.FTZ R104, R172, R110, R173 ;  /* 0x0000006eac687223 */ /* 0x000fc600000100ad */
[----:B------:R-:W4:Y:S04]  /*3e500*/  LDL R172, [R1+0x58] ;  /* 0x0000580001ac7983 */ /* 0x000f280000100800 */
[----:B------:R0:W-:Y:S04]  /*3e510*/  STG.E.128 desc[UR4][R108.64], R104 ;  /* 0x000000686c007986 */ /* 0x0001e8000c101d04 */
[----:B------:R-:W3:Y:S01]  /*3e520*/  LDL R173, [R1+0x2b0] ;  /* 0x0002b00001ad7983 */ /* 0x000ee20000100800 */
[----:B0-----:R-:W-:Y:S01]  /*3e530*/  FFMA.FTZ R107, R198, R113, R171 ;  /* 0x00000071c66b7223 */ /* 0x001fe200000100ab */
[----:B------:R-:W-:Y:S01]  /*3e540*/  FFMA.FTZ R106, R168, R112, R169 ;  /* 0x00000070a86a7223 */ /* 0x000fe200000100a9 */
[----:B------:R-:W-:Y:S01]  /*3e550*/  FFMA.FTZ R105, R200, R111, R166 ;  /* 0x0000006fc8697223 */ /* 0x000fe200000100a6 */
[----:B------:R-:W-:Y:S01]  /*3e560*/  FFMA.FTZ R104, R115, R110, R163 ;  /* 0x0000006e73687223 */ /* 0x000fe200000100a3 */
[----:B------:R-:W2:Y:S04]  /*3e570*/  LDL R169, [R1+0x19c] ;  /* 0x00019c0001a97983 */ /* 0x000ea80000100800 */
[----:B------:R-:W2:Y:S04]  /*3e580*/  LDL R171, [R1+0x2d8] ;  /* 0x0002d80001ab7983 */ /* 0x000ea80000100800 */
[----:B------:R-:W3:Y:S04]  /*3e590*/  LDL R168, [R1+0x60] ;  /* 0x0000600001a87983 */ /* 0x000ee80000100800 */
[----:B------:R-:W3:Y:S04]  /*3e5a0*/  LDL R166, [R1+0x2e0] ;  /* 0x0002e00001a67983 */ /* 0x000ee80000100800 */
[----:B------:R-:W3:Y:S04]  /*3e5b0*/  LDL R163, [R1+0x1a0] ;  /* 0x0001a00001a37983 */ /* 0x000ee80000100800 */
[----:B------:R-:W3:Y:S04]  /*3e5c0*/  LDL R115, [R1+0x2d4] ;  /* 0x0002d40001737983 */ /* 0x000ee80000100800 */
[----:B------:R-:W3:Y:S01]  /*3e5d0*/  LDL R111, [R1+0x194] ;  /* 0x00019400016f7983 */ /* 0x000ee20000100800 */
[----:B------:R-:W-:-:S03]  /*3e5e0*/  IMAD.WIDE.U32 R108, R156, 0x10, R118 ;  /* 0x000000109c6c7825 */ /* 0x000fc600078e0076 */
[----:B------:R-:W3:Y:S04]  /*3e5f0*/  LDL R113, [R1+0x2dc] ;  /* 0x0002dc0001717983 */ /* 0x000ee80000100800 */
[----:B------:R0:W-:Y:S04]  /*3e600*/  STG.E.128 desc[UR4][R108.64], R104 ;  /* 0x000000686c007986 */ /* 0x0001e8000c101d04 */
        /* <DEDUP_REMOVED lines=14> */
[----:B--2---:R-:W-:Y:S01]  /*3e6f0*/  FFMA.FTZ R102, R169, R108, R171 ;  /* 0x0000006ca9667223 */ /* 0x004fe200000100ab */
[----:B---3--:R-:W-:Y:S02]  /*3e700*/  FFMA.FTZ R101, R197, R107, R168 ;  /* 0x0000006bc5657223 */ /* 0x008fe400000100a8 */
[----:B------:R-:W2:Y:S01]  /*3e710*/  LDL R168, [R1+0x48] ;  /* 0x0000480001a87983 */ /* 0x000ea20000100800 */
[----:B------:R-:W-:-:S03]  /*3e720*/  FFMA.FTZ R100, R163, R106, R166 ;  /* 0x0000006aa3647223 */ /* 0x000fc600000100a6 */
[----:B------:R-:W3:Y:S04]  /*3e730*/  LDL R166, [R1+0x2c8] ;  /* 0x0002c80001a67983 */ /* 0x000ee80000100800 */
[----:B------:R0:W-:Y:S04]  /*3e740*/  STG.E.128 desc[UR4][R104.64], R100 ;  /* 0x0000006468007986 */ /* 0x0001e8000c101d04 */
[----:B------:R-:W3:Y:S01]  /*3e750*/  LDL R163, [R1+0x18c] ;  /* 0x00018c0001a37983 */ /* 0x000ee20000100800 */
[----:B0-----:R-:W-:-:S03]  /*3e760*/  FFMA.FTZ R102, R111, R108, R115 ;  /* 0x0000006c6f667223 */ /* 0x001fc60000010073 */
[----:B------:R-:W4:Y:S01]  /*3e770*/  LDL R111, [R1+0x50] ;  /* 0x00005000016f7983 */ /* 0x000f220000100800 */
[----:B------:R-:W-:Y:S01]  /*3e780*/  FFMA.FTZ R103, R194, R109, R160 ;  /* 0x0000006dc2677223 */ /* 0x000fe200000100a0 */
[----:B------:R-:W-:Y:S01]  /*3e790*/  FFMA.FTZ R101, R196, R107, R114 ;  /* 0x0000006bc4657223 */ /* 0x000fe20000010072 */
[----:B------:R-:W-:Y:S01]  /*3e7a0*/  FFMA.FTZ R100, R112, R106, R113 ;  /* 0x0000006a70647223 */ /* 0x000fe20000010071 */
[----:B------:R-:W-:Y:S01]  /*3e7b0*/  IMAD.WIDE.U32 R104, R153, 0x10, R118 ;  /* 0x0000001099687825 */ /* 0x000fe200078e0076 */
[----:B------:R-:W3:Y:S04]  /*3e7c0*/  LDL R109, [R1+0x190] ;  /* 0x00019000016d7983 */ /* 0x000ee80000100800 */
[----:B------:R0:W-:Y:S04]  /*3e7d0*/  STG.E.128 desc[UR4][R104.64], R100 ;  /* 0x0000006468007986 */ /* 0x0001e8000c101d04 */
[----:B------:R-:W3:Y:S04]  /*3e7e0*/  LDL R115, [R1+0x184] ;  /* 0x0001840001737983 */ /* 0x000ee80000100800 */
[----:B------:R-:W3:Y:S04]  /*3e7f0*/  LDL R113, [R1+0x2cc] ;  /* 0x0002cc0001717983 */ /* 0x000ee80000100800 */
[----:B------:R-:W3:Y:S04]  /*3e800*/  LDL R112, [R1+0x188] ;  /* 0x0001880001707983 */ /* 0x000ee80000100800 */
[----:B------:R-:W3:Y:S01]  /*3e810*/  LDL R160, [R1+0x44] ;  /* 0x0000440001a07983 */ /* 0x000ee20000100800 */
[----:B0-----:R-:W-:-:S03]  /*3e820*/  FADD.FTZ R103, -R170, R97 ;  /* 0x00000061aa677221 */ /* 0x001fc60000010100 */
[----:B------:R-:W3:Y:S01]  /*3e830*/  LDL R114, [R1+0x4c] ;  /* 0x00004c0001727983 */ /* 0x000ee20000100800 */
[----:B------:R-:W-:Y:S01]  /*3e840*/  FMUL.FTZ R103, R167, R103 ;  /* 0x00000067a7677220 */ /* 0x000fe20000410000 */
[----:B------:R-:W-:Y:S02]  /*3e850*/  FADD.FTZ R169, -R170, R95 ;  /* 0x0000005faaa97221 */ /* 0x000fe40000010100 */
[----:B------:R-:W3:Y:S04]  /*3e860*/  LDL R108, [R1+0x40] ;  /* 0x00004000016c7983 */ /* 0x000ee80000100800 */
[----:B------:R-:W3:Y:S04]  /*3e870*/  LDL R107, [R1+0x2c0] ;  /* 0x0002c000016b7983 */ /* 0x000ee80000100800 */
[----:B------:R-:W3:Y:S01]  /*3e880*/  LDL R106, [R1+0x180] ;  /* 0x00018000016a7983 */ /* 0x000ee20000100800 */
[----:B----4-:R-:W-:-:S03]  /*3e890*/  FFMA.FTZ R97, R193, R103, R111 ;  /* 0x00000067c1617223 */ /* 0x010fc6000001006f */
[----:B------:R-:W4:Y:S01]  /*3e8a0*/  LDL R111, [R1+0x38] ;  /* 0x00003800016f7983 */ /* 0x000f220000100800 */
[C---:B------:R-:W-:Y:S01]  /*3e8b0*/  FADD.FTZ R105, -R170.reuse, R99 ;  /* 0x00000063aa697221 */ /* 0x040fe20000010100 */
[C---:B------:R-:W-:Y:S01]  /*3e8c0*/  FADD.FTZ R104, -R170.reuse, R98 ;  /* 0x00000062aa687221 */ /* 0x040fe20000010100 */
[----:B------:R-:W-:Y:S02]  /*3e8d0*/  FADD.FTZ R102, -R170, R96 ;  /* 0x00000060aa667221 */ /* 0x000fe40000010100 */
[C---:B------:R-:W-:Y:S01]  /*3e8e0*/  FMUL.FTZ R105, R167.reuse, R105 ;  /* 0x00000069a7697220 */ /* 0x040fe20000410000 */
[C---:B------:R-:W-:Y:S01]  /*3e8f0*/  FMUL.FTZ R104, R167.reuse, R104 ;  /* 0x00000068a7687220 */ /* 0x040fe20000410000 */
[----:B------:R-:W-:Y:S01]  /*3e900*/  FMUL.FTZ R102, R167, R102 ;  /* 0x00000066a7667220 */ /* 0x000fe20000410000 */
[----:B------:R-:W-:-:S04]  /*3e910*/  IMAD.WIDE.U32 R100, R150, 0x10, R116 ;  /* 0x0000001096647825 */ /* 0x000fc800078e0074 */
[----:B--2---:R-:W-:Y:S01]  /*3e920*/  FFMA.FTZ R99, R191, R105, R168 ;  /* 0x00000069bf637223 */ /* 0x004fe200000100a8 */
[----:B---3--:R-:W-:Y:S01]  /*3e930*/  FFMA.FTZ R98, R163, R104, R166 ;  /* 0x00000068a3627223 */ /* 0x008fe200000100a6 */
[----:B------:R-:W-:Y:S01]  /*3e940*/  FFMA.FTZ R96, R109, R102, R110 ;  /* 0x000000666d607223 */ /* 0x000fe2000001006e */
[----:B------:R-:W-:Y:S01]  /*3e950*/  FMUL.FTZ R169, R167, R169 ;  /* 0x000000a9a7a97220 */ /* 0x000fe20000410000 */
[----:B------:R-:W2:Y:S01]  /*3e960*/  LDL R110, [R1+0x2b8] ;  /* 0x0002b800016e7983 */ /* 0x000ea20000100800 */
[----:B------:R-:W-:-:S03]  /*3e970*/  FADD.FTZ R166, -R170, R90 ;  /* 0x0000005aaaa67221 */ /* 0x000fc60000010100 */
[----:B------:R-:W2:Y:S01]  /*3e980*/  LDL R109, [R1+0x17c] ;  /* 0x00017c00016d7983 */ /* 0x000ea20000100800 */
[----:B------:R-:W-:-:S03]  /*3e990*/  FADD.FTZ R90, -R170, R81 ;  /* 0x00000051aa5a7221 */ /* 0x000fc60000010100 */
[----:B------:R0:W-:Y:S01]  /*3e9a0*/  STG.E.128 desc[UR4][R100.64], R96 ;  /* 0x0000006064007986 */ /* 0x0001e2000c101d04 */
[C---:B------:R-:W-:Y:S01]  /*3e9b0*/  FADD.FTZ R153, -R170.reuse, R88 ;  /* 0x00000058aa997221 */ /* 0x040fe20000010100 */
[C---:B------:R-:W-:Y:S01]  /*3e9c0*/  FADD.FTZ R81, -R170.reuse, R77 ;  /* 0x0000004daa517221 */ /* 0x040fe20000010100 */
[C---:B------:R-:W-:Y:S01]  /*3e9d0*/  FADD.FTZ R88, -R170.reuse, R86 ;  /* 0x00000056aa587221 */ /* 0x040fe20000010100 */
[----:B------:R-:W-:Y:S01]  /*3e9e0*/  FADD.FTZ R77, -R170, R73 ;  /* 0x00000049aa4d7221 */ /* 0x000fe20000010100 */
[----:B------:R-:W3:Y:S04]  /*3e9f0*/  LDL R86, [R1+0x178] ;  /* 0x0001780001567983 */ /* 0x000ee80000100800 */
[----:B------:R-:W3:Y:S01]  /*3ea00*/  LDL R73, [R1+0x3c] ;  /* 0x00003c0001497983 */ /* 0x000ee20000100800 */
[----:B0-----:R-:W-:-:S04]  /*3ea10*/  IMAD.WIDE.U32 R100, R150, 0x10, R118 ;  /* 0x0000001096647825 */ /* 0x001fc800078e0076 */
[----:B------:R-:W-:Y:S01]  /*3ea20*/  FADD.FTZ R150, -R170, R83 ;  /* 0x00000053aa967221 */ /* 0x000fe20000010100 */
[----:B------:R-:W-:Y:S01]  /*3ea30*/  FFMA.FTZ R98, R115, R104, R156 ;  /* 0x0000006873627223 */ /* 0x000fe2000001009c */
[----:B------:R-:W-:Y:S01]  /*3ea40*/  FFMA.FTZ R96, R112, R102, R113 ;  /* 0x0000006670607223 */ /* 0x000fe20000010071 */
[C---:B------:R-:W-:Y:S01]  /*3ea50*/  FADD.FTZ R83, -R170.reuse, R76 ;  /* 0x0000004caa537221 */ /* 0x040fe20000010100 */
[C---:B------:R-:W-:Y:S01]  /*3ea60*/  FADD.FTZ R115, -R170.reuse, R72 ;  /* 0x00000048aa737221 */ /* 0x040fe20000010100 */
[C---:B------:R-:W-:Y:S01]  /*3ea70*/  FADD.FTZ R76, -R170.reuse, R74 ;  /* 0x0000004aaa4c7221 */ /* 0x040fe20000010100 */
[C---:B------:R-:W-:Y:S01]  /*3ea80*/  FADD.FTZ R112, -R170.reuse, R69 ;  /* 0x00000045aa707221 */ /* 0x040fe20000010100 */
[----:B------:R-:W3:Y:S04]  /*3ea90*/  LDL R72, [R1+0x2bc] ;  /* 0x0002bc0001487983 */ /* 0x000ee80000100800 */
[----:B------:R-:W3:Y:S04]  /*3eaa0*/  LDL R74, [R1+0x174] ;  /* 0x00017400014a7983 */ /* 0x000ee80000100800 */
[----:B------:R-:W3:Y:S01]  /*3eab0*/  LDL R69, [R1+0x34] ;  /* 0x0000340001457983 */ /* 0x000ee20000100800 */
[C---:B------:R-:W-:Y:S01]  /*3eac0*/  FADD.FTZ R156, -R170.reuse, R89 ;  /* 0x00000059aa9c7221 */ /* 0x040fe20000010100 */
[----:B------:R-:W-:-:S02]  /*3ead0*/  FADD.FTZ R89, -R170, R85 ;  /* 0x00000055aa597221 */ /* 0x000fc40000010100 */
[----:B------:R-:W3:Y:S01]  /*3eae0*/  LDL R85, [R1+0x28] ;  /* 0x0000280001557983 */ /* 0x000ee20000100800 */
[----:B----4-:R-:W-:Y:S01]  /*3eaf0*/  FFMA.FTZ R95, R187, R169, R111 ;  /* 0x000000a9bb5f7223 */ /* 0x010fe2000001006f */
[----:B------:R-:W-:Y:S02]  /*3eb00*/  FADD.FTZ R111, -R170, R68 ;  /* 0x00000044aa6f7221 */ /* 0x000fe40000010100 */
[----:B------:R-:W4:Y:S01]  /*3eb10*/  LDL R68, [R1+0x2b4] ;  /* 0x0002b40001447983 */ /* 0x000f220000100800 */
[----:B------:R-:W-:Y:S01]  /*3eb20*/  FFMA.FTZ R99, R190, R105, R160 ;  /* 0x00000069be637223 */ /* 0x000fe200000100a0 */
[C---:B------:R-:W-:Y:S01]  /*3eb30*/  FADD.FTZ R168, -R170.reuse, R94 ;  /* 0x0000005eaaa87221 */ /* 0x040fe20000010100 */
[C---:B------:R-:W-:Y:S01]  /*3eb40*/  FADD.FTZ R163, -R170.reuse, R93 ;  /* 0x0000005daaa37221 */ /* 0x040fe20000010100 */
[----:B------:R-:W-:Y:S01]  /*3eb50*/  FADD.FTZ R160, -R170, R92 ;  /* 0x0000005caaa07221 */ /* 0x000fe20000010100 */
[----:B------:R-:W-:Y:S01]  /*3eb60*/  FFMA.FTZ R97, R192, R103, R114 ;  /* 0x00000067c0617223 */ /* 0x000fe20000010072 */
[C---:B------:R-:W-:Y:S01]  /*3eb70*/  FMUL.FTZ R168, R167.reuse, R168 ;  /* 0x000000a8a7a87220 */ /* 0x040fe20000410000 */
[C---:B------:R-:W-:Y:S01]  /*3eb80*/  FMUL.FTZ R163, R167.reuse, R163 ;  /* 0x000000a3a7a37220 */ /* 0x040fe20000410000 */
[----:B------:R-:W-:-:S02]  /*3eb90*/  FMUL.FTZ R160, R167, R160 ;  /* 0x000000a0a7a07220 */ /* 0x000fc40000410000 */
[----:B------:R0:W-:Y:S01]  /*3eba0*/  STG.E.128 desc[UR4][R100.64], R96 ;  /* 0x0000006064007986 */ /* 0x0001e2000c101d04 */
[----:B------:R-:W-:Y:S01]  /*3ebb0*/  FFMA.FTZ R93, R189, R163, R108 ;  /* 0x000000a3bd5d7223 */ /* 0x000fe2000001006c */
[----:B------:R-:W-:Y:S01]  /*3ebc0*/  FFMA.FTZ R92, R106, R160, R107 ;  /* 0x000000a06a5c7223 */ /* 0x000fe2000001006b */
[----:B--2---:R-:W-:Y:S01]  /*3ebd0*/  FFMA.FTZ R94, R109, R168, R110 ;  /* 0x000000a86d5e7223 */ /* 0x004fe2000001006e */
[C---:B------:R-:W-:Y:S01]  /*3ebe0*/  FADD.FTZ R171, -R170.reuse, R91 ;  /* 0x0000005baaab7221 */ /* 0x040fe20000010100 */
[----:B------:R-:W-:Y:S01]  /*3ebf0*/  FADD.FTZ R91, -R170, R48 ;  /* 0x00000030aa5b7221 */ /* 0x000fe20000010100 */
[----:B0-----:R-:W-:-:S05]  /*3ec00*/  IMAD.WIDE.U32 R96, R148, 0x10, R116 ;  /* 0x0000001094607825 */ /* 0x001fca00078e0074 */
[----:B------:R0:W-:Y:S01]  /*3ec10*/  STG.E.128 desc[UR4][R96.64], R92 ;  /* 0x0000005c60007986 */ /* 0x0001e2000c101d04 */
[C---:B------:R-:W-:Y:S01]  /*3ec20*/  FADD.FTZ R108, -R170.reuse, R65 ;  /* 0x00000041aa6c7221 */ /* 0x040fe20000010100 */
[----:B------:R-:W-:Y:S01]  /*3ec30*/  FADD.FTZ R110, -R170, R67 ;  /* 0x00000043aa6e7221 */ /* 0x000fe20000010100 */
[----:B---3--:R-:W-:Y:S01]  /*3ec40*/  FFMA.FTZ R48, R86, R160, R72 ;  /* 0x000000a056307223 */ /* 0x008fe20000010048 */
[C---:B0-----:R-:W-:Y:S01]  /*3ec50*/  FADD.FTZ R95, -R170.reuse, R52 ;  /* 0x00000034aa5f7221 */ /* 0x041fe20000010100 */
[C---:B------:R-:W-:Y:S01]  /*3ec60*/  FADD.FTZ R96, -R170.reuse, R53 ;  /* 0x00000035aa607221 */ /* 0x040fe20000010100 */
[C---:B------:R-:W-:Y:S01]  /*3ec70*/  FADD.FTZ R92, -R170.reuse, R49 ;  /* 0x00000031aa5c7221 */ /* 0x040fe20000010100 */
[C---:B------:R-:W-:Y:S01]  /*3ec80*/  FADD.FTZ R93, -R170.reuse, R50 ;  /* 0x00000032aa5d7221 */ /* 0x040fe20000010100 */
[----:B------:R-:W-:Y:S01]  /*3ec90*/  FADD.FTZ R94, -R170, R51 ;  /* 0x00000033aa5e7221 */ /* 0x000fe20000010100 */
[----:B------:R-:W-:-:S04]  /*3eca0*/  IMAD.WIDE.U32 R52, R148, 0x10, R118 ;  /* 0x0000001094347825 */ /* 0x000fc800078e0076 */
[----:B------:R-:W-:Y:S01]  /*3ecb0*/  FFMA.FTZ R51, R186, R169, R69 ;  /* 0x000000a9ba337223 */ /* 0x000fe20000010045 */
[----:B------:R-:W-:Y:S01]  /*3ecc0*/  FFMA.FTZ R49, R188, R163, R73 ;  /* 0x000000a3bc317223 */ /* 0x000fe20000010049 */
[C---:B------:R-:W-:Y:S01]  /*3ecd0*/  FADD.FTZ R67, -R170.reuse, R44 ;  /* 0x0000002caa437221 */ /* 0x040fe20000010100 */
[C---:B------:R-:W-:Y:S01]  /*3ece0*/  FADD.FTZ R65, -R170.reuse, R45 ;  /* 0x0000002daa417221 */ /* 0x040fe20000010100 */
[----:B------:R-:W-:Y:S01]  /*3ecf0*/  FMUL.FTZ R69, R167, R171 ;  /* 0x000000aba7457220 */ /* 0x000fe20000410000 */
[C---:B------:R-:W-:Y:S01]  /*3ed00*/  FADD.FTZ R114, -R170.reuse, R71 ;  /* 0x00000047aa727221 */ /* 0x040fe20000010100 */
[----:B------:R-:W2:Y:S01]  /*3ed10*/  LDL R171, [R1+0x2c] ;  /* 0x00002c0001ab7983 */ /* 0x000ea20000100800 */
[C---:B------:R-:W-:Y:S01]  /*3ed20*/  FADD.FTZ R75, -R170.reuse, R75 ;  /* 0x0000004baa4b7221 */ /* 0x040fe20000010100 */
[C---:B------:R-:W-:Y:S02]  /*3ed30*/  FADD.FTZ R109, -R170.reuse, R66 ;  /* 0x00000042aa6d7221 */ /* 0x040fe40000010100 */
[----:B------:R-:W3:Y:S01]  /*3ed40*/  LDL R169, [R1+0x2ac] ;  /* 0x0002ac0001a97983 */ /* 0x000ee20000100800 */
[----:B------:R-:W-:-:S03]  /*3ed50*/  FADD.FTZ R66, -R170, R47 ;  /* 0x0000002faa427221 */ /* 0x000fc60000010100 */
[----:B------:R-:W3:Y:S01]  /*3ed60*/  LDL R163, [R1+0x298] ;  /* 0x0002980001a37983 */ /* 0x000ee20000100800 */
[----:B------:R-:W-:-:S03]  /*3ed70*/  FADD.FTZ R113, -R170, R70 ;  /* 0x00000046aa717221 */ /* 0x000fc60000010100 */
[----:B------:R-:W3:Y:S01]  /*3ed80*/  LDL R160, [R1+0x15c] ;  /* 0x00015c0001a07983 */ /* 0x000ee20000100800 */
[----:B------:R-:W-:-:S03]  /*3ed90*/  FFMA.FTZ R47, R183, R69, R85 ;  /* 0x00000045b72f7223 */ /* 0x000fc60000010055 */
[----:B------:R-:W3:Y:S01]  /*3eda0*/  LDL R71, [R1+0x160] ;  /* 0x0001600001477983 */ /* 0x000ee20000100800 */
[C---:B------:R-:W-:Y:S01]  /*3edb0*/  FADD.FTZ R70, -R170.reuse, R128 ;  /* 0x00000080aa467221 */ /* 0x040fe20000010100 */
[C---:B------:R-:W-:Y:S01]  /*3edc0*/  FADD.FTZ R85, -R170.reuse, R129 ;  /* 0x00000081aa557221 */ /* 0x040fe20000010100 */
[----:B------:R-:W-:Y:S01]  /*3edd0*/  FADD.FTZ R86, -R170, R130 ;  /* 0x00000082aa567221 */ /* 0x000fe20000010100 */
[C---:B------:R-:W-:Y:S01]  /*3ede0*/  FMUL.FTZ R128, R167.reuse, R77 ;  /* 0x0000004da7807220 */ /* 0x040fe20000410000 */
[C---:B------:R-:W-:Y:S01]  /*3edf0*/  FMUL.FTZ R129, R167.reuse, R76 ;  /* 0x0000004ca7817220 */ /* 0x040fe20000410000 */
[----:B------:R-:W-:Y:S01]  /*3ee00*/  FMUL.FTZ R130, R167, R75 ;  /* 0x0000004ba7827220 */ /* 0x000fe20000410000 */
[----:B------:R-:W3:Y:S04]  /*3ee10*/  LDL R77, [R1+0x14] ;  /* 0x00001400014d7983 */ /* 0x000ee80000100800 */
[----:B------:R-:W3:Y:S04]  /*3ee20*/  LDL R76, [R1+0x294] ;  /* 0x00029400014c7983 */ /* 0x000ee80000100800 */
[----:B------:R-:W3:Y:S01]  /*3ee30*/  LDL R75, [R1+0x154] ;  /* 0x00015400014b7983 */ /* 0x000ee20000100800 */
[----:B----4-:R-:W-:-:S03]  /*3ee40*/  FFMA.FTZ R50, R74, R168, R68 ;  /* 0x000000a84a327223 */ /* 0x010fc60000010044 */
[----:B------:R-:W3:Y:S04]  /*3ee50*/  LDL R168, [R1+0x168] ;  /* 0x0001680001a87983 */ /* 0x000ee80000100800 */
[----:B------:R0:W-:Y:S01]  /*3ee60*/  STG.E.128 desc[UR4][R52.64], R48 ;  /* 0x0000003034007986 */ /* 0x0001e2000c101d04 */
[----:B------:R-:W-:-:S03]  /*3ee70*/  FMUL.FTZ R68, R167, R166 ;  /* 0x000000a6a7447220 */ /* 0x000fc60000410000 */
[----:B------:R-:W4:Y:S01]  /*3ee80*/  LDL R166, [R1+0x18] ;  /* 0x0000180001a67983 */ /* 0x000f220000100800 */
[C---:B0-----:R-:W-:Y:S01]  /*3ee90*/  FMUL.FTZ R51, R167.reuse, R156 ;  /* 0x0000009ca7337220 */ /* 0x041fe20000410000 */
[----:B------:R-:W-:Y:S02]  /*3eea0*/  FMUL.FTZ R50, R167, R153 ;  /* 0x00000099a7327220 */ /* 0x000fe40000410000 */
[----:B------:R-:W4:Y:S01]  /*3eeb0*/  LDL R156, [R1+0x20] ;  /* 0x00002000019c7983 */ /* 0x000f220000100800 */
[----:B------:R-:W-:Y:S01]  /*3eec0*/  FFMA.FTZ R45, R185, R51, R174 ;  /* 0x00000033b92d7223 */ /* 0x000fe200000100ae */
[----:B------:R-:W-:Y:S02]  /*3eed0*/  FFMA.FTZ R44, R172, R50, R173 ;  /* 0x00000032ac2c7223 */ /* 0x000fe400000100ad */
[----:B------:R-:W4:Y:S04]  /*3eee0*/  LDL R174, [R1+0x24] ;  /* 0x0000240001ae7983 */ /* 0x000f280000100800 */
[----:B------:R-:W4:Y:S04]  /*3eef0*/  LDL R173, [R1+0x2a4] ;  /* 0x0002a40001ad7983 */ /* 0x000f280000100800 */
[----:B------:R-:W4:Y:S04]  /*3ef00*/  LDL R172, [R1+0x164] ;  /* 0x0001640001ac7983 */ /* 0x000f280000100800 */
[----:B------:R-:W4:Y:S01]  /*3ef10*/  LDL R153, [R1+0x2a0] ;  /* 0x0002a00001997983 */ /* 0x000f220000100800 */
[C---:B------:R-:W-:Y:S01]  /*3ef20*/  FADD.FTZ R107, -R170.reuse, R64 ;  /* 0x00000040aa6b7221 */ /* 0x040fe20000010100 */
[C---:B------:R-:W-:Y:S01]  /*3ef30*/  FADD.FTZ R84, -R170.reuse, R84 ;  /* 0x00000054aa547221 */ /* 0x040fe20000010100 */
[C---:B------:R-:W-:Y:S01]  /*3ef40*/  FADD.FTZ R87, -R170.reuse, R87 ;  /* 0x00000057aa577221 */ /* 0x040fe20000010100 */
[----:B------:R-:W-:Y:S01]  /*3ef50*/  FADD.FTZ R64, -R170, R46 ;  /* 0x0000002eaa407221 */ /* 0x000fe20000010100 */
[----:B------:R-:W-:-:S04]  /*3ef60*/  IMAD.WIDE.U32 R48, R3, 0x10, R116 ;  /* 0x0000001003307825 */ /* 0x000fc800078e0074 */
[----:B------:R-:W-:Y:S01]  /*3ef70*/  FFMA.FTZ R46, R175, R68, R176 ;  /* 0x00000044af2e7223 */ /* 0x000fe200000100b0 */
[C---:B------:R-:W-:Y:S01]  /*3ef80*/  FMUL.FTZ R72, R167.reuse, R84 ;  /* 0x00000054a7487220 */ /* 0x040fe20000410000 */
[C---:B------:R-:W-:Y:S01]  /*3ef90*/  FMUL.FTZ R73, R167.reuse, R89 ;  /* 0x00000059a7497220 */ /* 0x040fe20000410000 */
[C---:B------:R-:W-:Y:S01]  /*3efa0*/  FMUL.FTZ R74, R167.reuse, R88 ;  /* 0x00000058a74a7220 */ /* 0x040fe20000410000 */
[----:B------:R-:W-:Y:S01]  /*3efb0*/  FMUL.FTZ R148, R167, R87 ;  /* 0x00000057a7947220 */ /* 0x000fe20000410000 */
[C---:B------:R-:W-:Y:S01]  /*3efc0*/  FADD.FTZ R97, -R170.reuse, R54 ;  /* 0x00000036aa617221 */ /* 0x040fe20000010100 */
[----:B------:R-:W-:Y:S01]  /*3efd0*/  FADD.FTZ R98, -R170, R55 ;  /* 0x00000037aa627221 */ /* 0x000fe20000010100 */
[----:B------:R2:W-:Y:S01]  /*3efe0*/  STG.E.128 desc[UR4][R48.64], R44 ;  /* 0x0000002c30007986 */ /* 0x0005e2000c101d04 */
        /* <DEDUP_REMOVED lines=14> */
[----:B------:R-:W-:-:S04]  /*3f0d0*/  IMAD.WIDE.U32 R52, R2, 0x10, R116 ;  /* 0x0000001002347825 */ /* 0x000fc800078e0074 */
[----:B--2---:R-:W-:Y:S01]  /*3f0e0*/  FFMA.FTZ R45, R184, R51, R171 ;  /* 0x00000033b82d7223 */ /* 0x004fe200000100ab */
        /* <DEDUP_REMOVED lines=41> */
[----:B------:R-:W2:Y:S01]  /*3f380*/  LDL R83, [R1+0x28c] ;  /* 0x00028c0001537983 */ /* 0x000ea20000100800 */
[----:B------:R-:W-:-:S03]  /*3f390*/  IMAD.WIDE.U32 R66, R0, 0x10, R116 ;  /* 0x0000001000427825 */ /* 0x000fc600078e0074 */
[----:B------:R-:W2:Y:S01]  /*3f3a0*/  LDL R131, [R1+0x290] ;  /* 0x0002900001837983 */ /* 0x000ea20000100800 */
[----:B---3--:R-:W-:Y:S01]  /*3f3b0*/  FFMA.FTZ R44, R168, R50, R169 ;  /* 0x00000032a82c7223 */ /* 0x008fe200000100a9 */
[----:B------:R-:W-:Y:S02]  /*3f3c0*/  FFMA.FTZ R50, R160, R74, R163 ;  /* 0x0000004aa0327223 */ /* 0x000fe400000100a3 */
[----:B------:R-:W3:Y:S01]  /*3f3d0*/  LDL R168, [R1+0x1c] ;  /* 0x00001c0001a87983 */ /* 0x000ee20000100800 */
[----:B----4-:R-:W-:-:S03]  /*3f3e0*/  FFMA.FTZ R51, R179, R148, R166 ;  /* 0x00000094b3337223 */ /* 0x010fc600000100a6 */
[----:B------:R-:W4:Y:S01]  /*3f3f0*/  LDL R163, [R1+0x158] ;  /* 0x0001580001a37983 */ /* 0x000f220000100800 */
[----:B------:R-:W-:-:S03]  /*3f400*/  FFMA.FTZ R49, R181, R73, R156 ;  /* 0x00000049b5317223 */ /* 0x000fc6000001009c */
[----:B------:R-:W4:Y:S01]  /*3f410*/  LDL R166, [R1+0x29c] ;  /* 0x00029c0001a67983 */ /* 0x000f220000100800 */
[----:B------:R-:W-:-:S03]  /*3f420*/  FFMA.FTZ R47, R182, R69, R174 ;  /* 0x00000045b62f7223 */ /* 0x000fc600000100ae */
[----:B------:R-:W4:Y:S01]  /*3f430*/  LDL R160, [R1+0x8] ;  /* 0x0000080001a07983 */ /* 0x000f220000100800 */
[----:B------:R-:W-:Y:S01]  /*3f440*/  FFMA.FTZ R46, R172, R68, R173 ;  /* 0x00000044ac2e7223 */ /* 0x000fe200000100ad */
[----:B------:R-:W-:-:S04]  /*3f450*/  FFMA.FTZ R48, R71, R72, R153 ;  /* 0x0000004847307223 */ /* 0x000fc80000010099 */
[----:B------:R0:W-:Y:S01]  /*3f460*/  STG.E.128 desc[UR4][R54.64], R44 ;  /* 0x0000002c36007986 */ /* 0x0001e2000c101d04 */
[----:B------:R-:W-:-:S03]  /*3f470*/  IMAD.WIDE.U32 R68, R0, 0x10, R118 ;  /* 0x0000001000447825 */ /* 0x000fc600078e0076 */
[----:B------:R1:W-:Y:S04]  /*3f480*/  STG.E.128 desc[UR4][R52.64], R48 ;  /* 0x0000003034007986 */ /* 0x0003e8000c101d04 */
[----:B------:R-:W3:Y:S01]  /*3f490*/  LDL R0, [R1+0x138] ;  /* 0x0001380001007983 */ /* 0x000ee20000100800 */
[----:B------:R-:W-:-:S03]  /*3f4a0*/  IMAD.WIDE.U32 R64, R139, 0x10, R116 ;  /* 0x000000108b407825 */ /* 0x000fc600078e0074 */
[----:B------:R-:W4:Y:S04]  /*3f4b0*/  LDL R153, [R1+0x288] ;  /* 0x0002880001997983 */ /* 0x000f280000100800 */
[----:B------:R-:W4:Y:S01]  /*3f4c0*/  LDL R150, [R1+0x14c] ;  /* 0x00014c0001967983 */ /* 0x000f220000100800 */
[----:B0-----:R-:W-:Y:S01]  /*3f4d0*/  FFMA.FTZ R47, R178, R148, R77 ;  /* 0x00000094b22f7223 */ /* 0x001fe2000001004d */
[----:B------:R-:W-:Y:S02]  /*3f4e0*/  FFMA.FTZ R46, R75, R74, R76 ;  /* 0x0000004a4b2e7223 */ /* 0x000fe4000001004c */
[----:B------:R-:W3:Y:S04]  /*3f4f0*/  LDL R77, [R1+0x280] ;  /* 0x00028000014d7983 */ /* 0x000ee80000100800 */
[----:B-1----:R-:W2:Y:S04]  /*3f500*/  LDL R48, [R1+0x150] ;  /* 0x0001500001307983 */ /* 0x002ea80000100800 */
[----:B------:R-:W4:Y:S04]  /*3f510*/  LDL R52, [R1+0x148] ;  /* 0x0001480001347983 */ /* 0x000f280000100800 */
[----:B------:R-:W3:Y:S04]  /*3f520*/  LDL R76, [R1+0x140] ;  /* 0x00014000014c7983 */ /* 0x000ee80000100800 */
[----:B------:R-:W3:Y:S01]  /*3f530*/  LDL R75, [R1+0x27c] ;  /* 0x00027c00014b7983 */ /* 0x000ee20000100800 */
[----:B------:R-:W-:-:S03]  /*3f540*/  IMAD.WIDE.U32 R70, R139, 0x10, R118 ;  /* 0x000000108b467825 */ /* 0x000fc600078e0076 */
[----:B------:R-:W3:Y:S04]  /*3f550*/  LDL R49, [R1+0x10] ;  /* 0x0000100001317983 */ /* 0x000ee80000100800 */
[----:B------:R-:W3:Y:S04]  /*3f560*/  LDL R156, [R1+0x4] ;  /* 0x00000400019c7983 */ /* 0x000ee80000100800 */
[----:B------:R-:W3:Y:S04]  /*3f570*/  LDL R139, [R1+0x284] ;  /* 0x00028400018b7983 */ /* 0x000ee80000100800 */
[----:B------:R-:W3:Y:S04]  /*3f580*/  LDL R54, [R1+0x144] ;  /* 0x0001440001367983 */ /* 0x000ee80000100800 */
[----:B------:R-:W3:Y:S04]  /*3f590*/  LDL R53, [R1+0xc] ;  /* 0x00000c0001357983 */ /* 0x000ee80000100800 */
[----:B------:R-:W3:Y:S04]  /*3f5a0*/  LDL R82, [R1+0x278] ;  /* 0x0002780001527983 */ /* 0x000ee80000100800 */
[----:B------:R-:W3:Y:S04]  /*3f5b0*/  LDL R81, [R1+0x13c] ;  /* 0x00013c0001517983 */ /* 0x000ee80000100800 */
[----:B------:R-:W3:Y:S04]  /*3f5c0*/  LDL R78, [R1] ;  /* 0x00000000014e7983 */ /* 0x000ee80000100800 */
[----:B------:R-:W3:Y:S04]  /*3f5d0*/  LDL R80, [R1+0x274] ;  /* 0x0002740001507983 */ /* 0x000ee80000100800 */
[----:B------:R-:W3:Y:S01]  /*3f5e0*/  LDL R79, [R1+0x134] ;  /* 0x00013400014f7983 */ /* 0x000ee20000100800 */
[----:B------:R-:W-:-:S03]  /*3f5f0*/  IMAD.WIDE.U32 R2, R2, 0x10, R118 ;  /* 0x0000001002027825 */ /* 0x000fc600078e0076 */
[----:B------:R-:W3:Y:S04]  /*3f600*/  LDL R169, [R1+0x268] ;  /* 0x0002680001a97983 */ /* 0x000ee80000100800 */
[----:B------:R-:W3:Y:S01]  /*3f610*/  LDL R148, [R1+0x120] ;  /* 0x0001200001947983 */ /* 0x000ee20000100800 */
[----:B--2---:R-:W-:-:S03]  /*3f620*/  FFMA.FTZ R48, R48, R56, R131 ;  /* 0x0000003830307223 */ /* 0x004fc60000010083 */
[----:B------:R-:W2:Y:S01]  /*3f630*/  LDL R131, [R1+0x270] ;  /* 0x0002700001837983 */ /* 0x000ea20000100800 */
[----:B----4-:R-:W-:Y:S01]  /*3f640*/  FFMA.FTZ R52, R52, R56, R83 ;  /* 0x0000003834347223 */ /* 0x010fe20000010053 */
[-C--:B---3--:R-:W-:Y:S01]  /*3f650*/  FFMA.FTZ R56, R76, R60.reuse, R77 ;  /* 0x0000003c4c387223 */ /* 0x088fe2000001004d */
[----:B------:R-:W-:Y:S02]  /*3f660*/  FFMA.FTZ R60, R0, R60, R75 ;  /* 0x0000003c003c7223 */ /* 0x000fe4000001004b */
[----:B------:R-:W2:Y:S01]  /*3f670*/  LDL R0, [R1+0x130] ;  /* 0x0001300001007983 */ /* 0x000ea20000100800 */
[----:B------:R-:W-:Y:S01]  /*3f680*/  FFMA.FTZ R45, R180, R73, R168 ;  /* 0x00000049b42d7223 */ /* 0x000fe200000100a8 */
[----:B------:R-:W-:Y:S01]  /*3f690*/  FFMA.FTZ R44, R163, R72, R166 ;  /* 0x00000048a32c7223 */ /* 0x000fe200000100a6 */
[----:B------:R-:W-:Y:S01]  /*3f6a0*/  FFMA.FTZ R51, R164, R59, R160 ;  /* 0x0000003ba4337223 */ /* 0x000fe200000100a0 */
[----:B------:R-:W-:Y:S01]  /*3f6b0*/  FFMA.FTZ R50, R150, R58, R153 ;  /* 0x0000003a96327223 */ /* 0x000fe20000010099 */
[----:B------:R-:W-:Y:S01]  /*3f6c0*/  FFMA.FTZ R49, R177, R57, R49 ;  /* 0x00000039b1317223 */ /* 0x000fe20000010031 */
[----:B------:R-:W-:Y:S01]  /*3f6d0*/  FFMA.FTZ R55, R162, R59, R156 ;  /* 0x0000003ba2377223 */ /* 0x000fe2000001009c */
[-C--:B------:R-:W-:Y:S01]  /*3f6e0*/  FFMA.FTZ R59, R157, R63.reuse, R251 ;  /* 0x0000003f9d3b7223 */ /* 0x080fe200000100fb */
[----:B------:R-:W3:Y:S01]  /*3f6f0*/  LDL R168, [R1+0x12c] ;  /* 0x00012c0001a87983 */ /* 0x000ee20000100800 */
        /* <DEDUP_REMOVED lines=9> */
[-C--:B------:R-:W-:Y:S01]  /*3f790*/  FFMA.FTZ R57, R161, R61.reuse, R78 ;  /* 0x0000003da1397223 */ /* 0x080fe2000001004e */
[----:B------:R-:W-:Y:S02]  /*3f7a0*/  FFMA.FTZ R61, R159, R61, R252 ;  /* 0x0000003d9f3d7223 */ /* 0x000fe400000100fc */
[----:B------:R-:W4:Y:S04]  /*3f7b0*/  LDL R153, [R1+0x11c] ;  /* 0x00011c0001997983 */ /* 0x000f280000100800 */
[----:B------:R-:W4:Y:S01]  /*3f7c0*/  LDL R150, [R1+0x260] ;  /* 0x0002600001967983 */ /* 0x000f220000100800 */
[----:B------:R-:W-:-:S03]  /*3f7d0*/  FFMA.FTZ R62, R79, R62, R80 ;  /* 0x0000003e4f3e7223 */ /* 0x000fc60000010050 */
[----:B------:R0:W-:Y:S01]  /*3f7e0*/  STG.E.128 desc[UR4][R2.64], R44 ;  /* 0x0000002c02007986 */ /* 0x0001e2000c101d04 */
[----:B------:R-:W-:-:S03]  /*3f7f0*/  IMAD.WIDE.U32 R74, R142, 0x10, R116 ;  /* 0x000000108e4a7825 */ /* 0x000fc600078e0074 */
[----:B------:R1:W-:Y:S01]  /*3f800*/  STG.E.128 desc[UR4][R66.64], R48 ;  /* 0x0000003042007986 */ /* 0x0003e2000c101d04 */
[----:B------:R-:W-:-:S03]  /*3f810*/  IMAD.WIDE.U32 R80, R142, 0x10, R118 ;  /* 0x000000108e507825 */ /* 0x000fc600078e0076 */
[----:B------:R-:W-:Y:S04]  /*3f820*/  STG.E.128 desc[UR4][R68.64], R52 ;  /* 0x0000003444007986 */ /* 0x000fe8000c101d04 */
[----:B------:R-:W-:Y:S04]  /*3f830*/  STG.E.128 desc[UR4][R64.64], R56 ;  /* 0x0000003840007986 */ /* 0x000fe8000c101d04 */
[----:B------:R1:W-:Y:S01]  /*3f840*/  STG.E.128 desc[UR4][R70.64], R60 ;  /* 0x0000003c46007986 */ /* 0x0003e2000c101d04 */
[----:B0-----:R-:W-:-:S03]  /*3f850*/  FFMA.FTZ R47, R146, R130, R247 ;  /* 0x00000082922f7223 */ /* 0x001fc600000100f7 */
[----:B------:R-:W4:Y:S01]  /*3f860*/  LDL R142, [R1+0x254] ;  /* 0x00025400018e7983 */ /* 0x000f220000100800 */
[----:B-1----:R-:W-:-:S03]  /*3f870*/  FFMA.FTZ R51, R42, R130, R246 ;  /* 0x000000822a337223 */ /* 0x002fc600000100f6 */
[----:B------:R-:W4:Y:S04]  /*3f880*/  LDL R130, [R1+0x244] ;  /* 0x0002440001827983 */ /* 0x000f280000100800 */
[----:B------:R-:W4:Y:S01]  /*3f890*/  LDL R62, [R1+0x114] ;  /* 0x00011400013e7983 */ /* 0x000f220000100800 */
[----:B--2---:R-:W-:Y:S01]  /*3f8a0*/  FFMA.FTZ R44, R0, R115, R131 ;  /* 0x00000073002c7223 */ /* 0x004fe20000010083 */
[----:B------:R-:W-:Y:S02]  /*3f8b0*/  IMAD.WIDE.U32 R56, R140, 0x10, R116 ;  /* 0x000000108c387825 */ /* 0x000fe400078e0074 */
[----:B------:R-:W2:Y:S02]  /*3f8c0*/  LDL R0, [R1+0x104] ;  /* 0x0001040001007983 */ /* 0x000ea40000100800 */
[-C--:B------:R-:W-:Y:S01]  /*3f8d0*/  FFMA.FTZ R45, R151, R128.reuse, R249 ;  /* 0x00000080972d7223 */ /* 0x080fe200000100f9 */
[----:B------:R-:W-:Y:S01]  /*3f8e0*/  FFMA.FTZ R49, R149, R128, R248 ;  /* 0x0000008095317223 */ /* 0x000fe200000100f8 */
[----:B------:R-:W-:Y:S01]  /*3f8f0*/  IMAD.WIDE.U32 R58, R141, 0x10, R116 ;  /* 0x000000108d3a7825 */ /* 0x000fe200078e0074 */
[----:B------:R-:W2:Y:S03]  /*3f900*/  LDL R131, [R1+0x10c] ;  /* 0x00010c0001837983 */ /* 0x000ea60000100800 */
[----:B---3--:R-:W-:Y:S01]  /*3f910*/  FFMA.FTZ R46, R168, R129, R169 ;  /* 0x00000081a82e7223 */ /* 0x008fe200000100a9 */
[----:B------:R-:W-:-:S04]  /*3f920*/  IMAD.WIDE.U32 R60, R140, 0x10, R118 ;  /* 0x000000108c3c7825 */ /* 0x000fc800078e0076 */
[----:B------:R-:W-:Y:S01]  /*3f930*/  FFMA.FTZ R55, R40, R114, R243 ;  /* 0x0000007228377223 */ /* 0x000fe200000100f3 */
[----:B------:R-:W3:Y:S01]  /*3f940*/  LDL R140, [R1+0x118] ;  /* 0x00011800018c7983 */ /* 0x000ee20000100800 */
[----:B------:R-:W-:Y:S01]  /*3f950*/  FFMA.FTZ R53, R41, R112, R245 ;  /* 0x0000007029357223 */ /* 0x000fe200000100f5 */
[----:B------:R-:W-:Y:S02]  /*3f960*/  IMAD.WIDE.U32 R78, R141, 0x10, R118 ;  /* 0x000000108d4e7825 */ /* 0x000fe400078e0076 */
[----:B------:R-:W3:Y:S02]  /*3f970*/  LDL R141, [R1+0x25c] ;  /* 0x00025c00018d7983 */ /* 0x000ee40000100800 */
[----:B----4-:R-:W-:Y:S02]  /*3f980*/  FFMA.FTZ R50, R139, R129, R166 ;  /* 0x000000818b327223 */ /* 0x010fe400000100a6 */
        /* <DEDUP_REMOVED lines=8> */
[----:B------:R0:W-:Y:S04]  /*3fa10*/  STG.E.128 desc[UR4][R56.64], R44 ;  /* 0x0000002c38007986 */ /* 0x0001e8000c101d04 */
[----:B------:R1:W-:Y:S04]  /*3fa20*/  STG.E.128 desc[UR4][R60.64], R48 ;  /* 0x000000303c007986 */ /* 0x0003e8000c101d04 */
[----:B------:R1:W-:Y:S04]  /*3fa30*/  STG.E.128 desc[UR4][R58.64], R52 ;  /* 0x000000343a007986 */ /* 0x0003e8000c101d04 */
[----:B0-----:R-:W4:Y:S04]  /*3fa40*/  LDL R57, [R1+0xf4] ;  /* 0x0000f40001397983 */ /* 0x001f280000100800 */
[----:B-1----:R-:W4:Y:S04]  /*3fa50*/  LDL R61, [R1+0x234] ;  /* 0x00023400013d7983 */ /* 0x002f280000100800 */
[----:B------:R-:W4:Y:S04]  /*3fa60*/  LDL R58, [R1+0xfc] ;  /* 0x0000fc00013a7983 */ /* 0x000f280000100800 */
[----:B------:R-:W4:Y:S04]  /*3fa70*/  LDL R60, [R1+0x23c] ;  /* 0x00023c00013c7983 */ /* 0x000f280000100800 */
[----:B------:R-:W4:Y:S01]  /*3fa80*/  LDL R56, [R1+0x100] ;  /* 0x0001000001387983 */ /* 0x000f220000100800 */
[----:B------:R-:W-:-:S03]  /*3fa90*/  FFMA.FTZ R46, R62, R113, R142 ;  /* 0x000000713e2e7223 */ /* 0x000fc6000001008e */
[----:B------:R-:W4:Y:S04]  /*3faa0*/  LDL R62, [R1+0x238] ;  /* 0x00023800013e7983 */ /* 0x000f280000100800 */
[----:B------:R-:W4:Y:S01]  /*3fab0*/  LDL R142, [R1+0x240] ;  /* 0x00024000018e7983 */ /* 0x000f220000100800 */
[----:B------:R-:W-:Y:S01]  /*3fac0*/  FFMA.FTZ R47, R38, R114, R242 ;  /* 0x00000072262f7223 */ /* 0x000fe200000100f2 */
[----:B------:R-:W-:Y:S02]  /*3fad0*/  FFMA.FTZ R45, R39, R112, R244 ;  /* 0x00000070272d7223 */ /* 0x000fe400000100f4 */
[----:B------:R-:W4:Y:S04]  /*3fae0*/  LDL R114, [R1+0x21c] ;  /* 0x00021c0001727983 */ /* 0x000f280000100800 */
[----:B------:R-:W4:Y:S04]  /*3faf0*/  LDL R113, [R1+0xdc] ;  /* 0x0000dc0001717983 */ /* 0x000f280000100800 */
[----:B------:R-:W4:Y:S01]  /*3fb00*/  LDL R112, [R1+0x214] ;  /* 0x0002140001707983 */ /* 0x000f220000100800 */
[----:B--2---:R-:W-:-:S03]  /*3fb10*/  FFMA.FTZ R54, R0, R109, R130 ;  /* 0x0000006d00367223 */ /* 0x004fc60000010082 */
[----:B------:R-:W2:Y:S04]  /*3fb20*/  LDL R0, [R1+0xf8] ;  /* 0x0000f80001007983 */ /* 0x000ea80000100800 */
[----:B------:R-:W2:Y:S01]  /*3fb30*/  LDL R130, [R1+0x230] ;  /* 0x0002300001827983 */ /* 0x000ea20000100800 */
[----:B------:R-:W-:Y:S01]  /*3fb40*/  FFMA.FTZ R51, R36, R110, R239 ;  /* 0x0000006e24337223 */ /* 0x000fe200000100ef */
[----:B---3--:R-:W-:Y:S02]  /*3fb50*/  FFMA.FTZ R44, R140, R111, R141 ;  /* 0x0000006f8c2c7223 */ /* 0x008fe4000001008d */
[----:B------:R-:W3:Y:S01]  /*3fb60*/  LDL R141, [R1+0x228] ;  /* 0x00022800018d7983 */ /* 0x000ee20000100800 */
[----:B----4-:R-:W-:-:S03]  /*3fb70*/  FFMA.FTZ R50, R131, R109, R139 ;  /* 0x0000006d83327223 */ /* 0x010fc6000001008b */
[----:B------:R-:W3:Y:S04]  /*3fb80*/  LDL R140, [R1+0xec] ;  /* 0x0000ec00018c7983 */ /* 0x000ee80000100800 */
[----:B------:R-:W4:Y:S01]  /*3fb90*/  LDL R139, [R1+0x224] ;  /* 0x00022400018b7983 */ /* 0x000f220000100800 */
[----:B------:R-:W-:-:S03]  /*3fba0*/  FFMA.FTZ R48, R128, R107, R129 ;  /* 0x0000006b80307223 */ /* 0x000fc60000010081 */
[----:B------:R-:W4:Y:S04]  /*3fbb0*/  LDL R131, [R1+0xe4] ;  /* 0x0000e40001837983 */ /* 0x000f280000100800 */
[----:B------:R-:W4:Y:S01]  /*3fbc0*/  LDL R129, [R1+0xf0] ;  /* 0x0000f00001817983 */ /* 0x000f220000100800 */
[----:B------:R-:W-:-:S03]  /*3fbd0*/  FFMA.FTZ R52, R63, R107, R115 ;  /* 0x0000006b3f347223 */ /* 0x000fc60000010073 */
[----:B------:R-:W4:Y:S04]  /*3fbe0*/  LDL R128, [R1+0x22c] ;  /* 0x00022c0001807983 */ /* 0x000f280000100800 */
[----:B------:R-:W4:Y:S04]  /*3fbf0*/  LDL R115, [R1+0xe8] ;  /* 0x0000e80001737983 */ /* 0x000f280000100800 */
[----:B------:R-:W4:Y:S01]  /*3fc00*/  LDL R111, [R1+0xd4] ;  /* 0x0000d400016f7983 */ /* 0x000f220000100800 */
[----:B------:R-:W-:Y:S01]  /*3fc10*/  FFMA.FTZ R55, R34, R110, R238 ;  /* 0x0000006e22377223 */ /* 0x000fe200000100ee */
[-C--:B------:R-:W-:Y:S01]  /*3fc20*/  FFMA.FTZ R49, R37, R108.reuse, R241 ;  /* 0x0000006c25317223 */ /* 0x080fe200000100f1 */
[----:B------:R-:W-:Y:S01]  /*3fc30*/  FFMA.FTZ R53, R35, R108, R240 ;  /* 0x0000006c23357223 */ /* 0x000fe200000100f0 */
[----:B------:R-:W4:Y:S04]  /*3fc40*/  LDL R110, [R1+0x220] ;  /* 0x00022000016e7983 */ /* 0x000f280000100800 */
[----:B------:R-:W4:Y:S04]  /*3fc50*/  LDL R109, [R1+0xe0] ;  /* 0x0000e000016d7983 */ /* 0x000f280000100800 */
[----:B------:R-:W4:Y:S04]  /*3fc60*/  LDL R108, [R1+0x218] ;  /* 0x00021800016c7983 */ /* 0x000f280000100800 */
[----:B------:R-:W4:Y:S01]  /*3fc70*/  LDL R107, [R1+0xd8] ;  /* 0x0000d800016b7983 */ /* 0x000f220000100800 */
[-C--:B------:R-:W-:Y:S01]  /*3fc80*/  FFMA.FTZ R58, R58, R105.reuse, R62 ;  /* 0x000000693a3a7223 */ /* 0x080fe2000001003e */
[----:B------:R-:W-:Y:S01]  /*3fc90*/  FFMA.FTZ R62, R57, R105, R61 ;  /* 0x00000069393e7223 */ /* 0x000fe2000001003d */
[-C--:B------:R-:W-:Y:S01]  /*3fca0*/  FFMA.FTZ R57, R33, R104.reuse, R237 ;  /* 0x0000006821397223 */ /* 0x080fe200000100ed */
[----:B------:R-:W-:Y:S01]  /*3fcb0*/  FFMA.FTZ R61, R31, R104, R236 ;  /* 0x000000681f3d7223 */ /* 0x000fe200000100ec */
[----:B--2---:R-:W-:Y:S01]  /*3fcc0*/  FFMA.FTZ R60, R0, R103, R60 ;  /* 0x00000067003c7223 */ /* 0x004fe2000001003c */
[----:B------:R-:W2:Y:S04]  /*3fcd0*/  LDL R104, [R1+0x210] ;  /* 0x0002100001687983 */ /* 0x000ea80000100800 */
[----:B------:R-:W2:Y:S01]  /*3fce0*/  LDL R0, [R1+0xd0] ;  /* 0x0000d00001007983 */ /* 0x000ea20000100800 */
[----:B------:R-:W-:-:S04]  /*3fcf0*/  IMAD.WIDE.U32 R76, R143, 0x10, R116 ;  /* 0x000000108f4c7825 */ /* 0x000fc800078e0074 */
[-C--:B------:R-:W-:Y:S01]  /*3fd00*/  FFMA.FTZ R59, R32, R106.reuse, R235 ;  /* 0x0000006a203b7223 */ /* 0x080fe200000100eb */
[----:B------:R-:W-:Y:S01]  /*3fd10*/  FFMA.FTZ R56, R56, R103, R142 ;  /* 0x0000006738387223 */ /* 0x000fe2000001008e */
[----:B------:R0:W-:Y:S01]  /*3fd20*/  STG.E.128 desc[UR4][R78.64], R44 ;  /* 0x0000002c4e007986 */ /* 0x0001e2000c101d04 */
[----:B------:R-:W-:-:S03]  /*3fd30*/  FFMA.FTZ R63, R30, R106, R234 ;  /* 0x0000006a1e3f7223 */ /* 0x000fc600000100ea */
[----:B------:R1:W-:Y:S01]  /*3fd40*/  STG.E.128 desc[UR4][R74.64], R48 ;  /* 0x000000304a007986 */ /* 0x0003e2000c101d04 */
[----:B------:R-:W-:-:S03]  /*3fd50*/  IMAD.WIDE.U32 R82, R143, 0x10, R118 ;  /* 0x000000108f527825 */ /* 0x000fc600078e0076 */
[----:B------:R4:W-:Y:S04]  /*3fd60*/  STG.E.128 desc[UR4][R80.64], R52 ;  /* 0x0000003450007986 */ /* 0x0009e8000c101d04 */
[----:B------:R-:W2:Y:S04]  /*3fd70*/  LDL R106, [R1+0x20c] ;  /* 0x00020c00016a7983 */ /* 0x000ea80000100800 */
[----:B------:R-:W2:Y:S01]  /*3fd80*/  LDL R105, [R1+0xcc] ;  /* 0x0000cc0001697983 */ /* 0x000ea20000100800 */
[----:B0-----:R-:W-:Y:S01]  /*3fd90*/  FFMA.FTZ R47, R28, R102, R231 ;  /* 0x000000661c2f7223 */ /* 0x001fe200000100e7 */
[----:B---3--:R-:W-:-:S02]  /*3fda0*/  FFMA.FTZ R46, R140, R101, R141 ;  /* 0x000000658c2e7223 */ /* 0x008fc4000001008d */
[----:B------:R0:W-:Y:S01]  /*3fdb0*/  STG.E.128 desc[UR4][R76.64], R56 ;  /* 0x000000384c007986 */ /* 0x0001e2000c101d04 */
[----:B------:R-:W-:Y:S01]  /*3fdc0*/  FFMA.FTZ R45, R29, R100, R233 ;  /* 0x000000641d2d7223 */ /* 0x000fe200000100e9 */
[----:B-1----:R-:W-:Y:S01]  /*3fdd0*/  FFMA.FTZ R51, R26, R102, R230 ;  /* 0x000000661a337223 */ /* 0x002fe200000100e6 */
[----:B----4-:R-:W-:Y:S01]  /*3fde0*/  FFMA.FTZ R50, R131, R101, R139 ;  /* 0x0000006583327223 */ /* 0x010fe2000001008b */
[----:B------:R-:W-:Y:S01]  /*3fdf0*/  FFMA.FTZ R49, R27, R100, R232 ;  /* 0x000000641b317223 */ /* 0x000fe200000100e8 */
[----:B------:R-:W-:Y:S01]  /*3fe00*/  FFMA.FTZ R44, R129, R99, R130 ;  /* 0x00000063812c7223 */ /* 0x000fe20000010082 */
[----:B------:R-:W-:Y:S01]  /*3fe10*/  FFMA.FTZ R55, R24, R98, R227 ;  /* 0x0000006218377223 */ /* 0x000fe200000100e3 */
[----:B------:R-:W-:Y:S01]  /*3fe20*/  FFMA.FTZ R54, R113, R97, R114 ;  /* 0x0000006171367223 */ /* 0x000fe20000010072 */
[----:B------:R-:W-:Y:S01]  /*3fe30*/  FFMA.FTZ R48, R115, R99, R128 ;  /* 0x0000006373307223 */ /* 0x000fe20000010080 */
[----:B------:R-:W-:Y:S01]  /*3fe40*/  FFMA.FTZ R53, R25, R96, R229 ;  /* 0x0000006019357223 */ /* 0x000fe200000100e5 */
[----:B------:R-:W3:Y:S04]  /*3fe50*/  LDL R103, [R1+0x204] ;  /* 0x0002040001677983 */ /* 0x000ee80000100800 */
[----:B------:R-:W3:Y:S01]  /*3fe60*/  LDL R102, [R1+0xc4] ;  /* 0x0000c40001667983 */ /* 0x000ee20000100800 */
[----:B0-----:R-:W-:Y:S01]  /*3fe70*/  FFMA.FTZ R59, R22, R98, R226 ;  /* 0x00000062163b7223 */ /* 0x001fe200000100e2 */
        /* <DEDUP_REMOVED lines=8> */
[-C--:B------:R-:W-:Y:S01]  /*3ff00*/  FFMA.FTZ R52, R109, R95.reuse, R110 ;  /* 0x0000005f6d347223 */ /* 0x080fe2000001006e */
[----:B------:R-:W-:-:S02]  /*3ff10*/  FFMA.FTZ R56, R107, R95, R108 ;  /* 0x0000005f6b387223 */ /* 0x000fc4000001006c */
[----:B------:R0:W-:Y:S04]  /*3ff20*/  STG.E.128 desc[UR4][R82.64], R60 ;  /* 0x0000003c52007986 */ /* 0x0001e8000c101d04 */
[----:B------:R-:W4:Y:S04]  /*3ff30*/  LDL R95, [R1+0x1f4] ;  /* 0x0001f400015f7983 */ /* 0x000f280000100800 */
[----:B------:R-:W4:Y:S04]  /*3ff40*/  LDL R81, [R1+0xb8] ;  /* 0x0000b80001517983 */ /* 0x000f280000100800 */
[----:B------:R-:W4:Y:S04]  /*3ff50*/  LDL R80, [R1+0x1ec] ;  /* 0x0001ec0001507983 */ /* 0x000f280000100800 */
[----:B------:R-:W4:Y:S04]  /*3ff60*/  LDL R79, [R1+0xac] ;  /* 0x0000ac00014f7983 */ /* 0x000f280000100800 */
[----:B0-----:R-:W4:Y:S04]  /*3ff70*/  LDL R83, [R1+0xb4] ;  /* 0x0000b40001537983 */ /* 0x001f280000100800 */
        /* <DEDUP_REMOVED lines=8> */
[----:B------:R-:W-:-:S04]  /*40000*/  IMAD.WIDE.U32 R2, R144, 0x10, R116 ;  /* 0x0000001090027825 */ /* 0x000fc800078e0074 */
[----:B------:R-:W-:Y:S01]  /*40010*/  IMAD.WIDE.U32 R70, R144, 0x10, R118 ;  /* 0x0000001090467825 */ /* 0x000fe200078e0076 */
[----:B------:R0:W-:Y:S03]  /*40020*/  STG.E.128 desc[UR4][R2.64], R44 ;  /* 0x0000002c02007986 */ /* 0x0001e6000c101d04 */
[C---:B------:R-:W-:Y:S01]  /*40030*/  IMAD.WIDE.U32 R64, R145.reuse, 0x10, R116 ;  /* 0x0000001091407825 */ /* 0x040fe200078e0074 */
[----:B------:R-:W-:Y:S03]  /*40040*/  STG.E.128 desc[UR4][R70.64], R48 ;  /* 0x0000003046007986 */ /* 0x000fe6000c101d04 */
[----:B------:R-:W-:Y:S01]  /*40050*/  IMAD.WIDE.U32 R72, R145, 0x10, R118 ;  /* 0x0000001091487825 */ /* 0x000fe200078e0076 */
[----:B------:R-:W-:Y:S04]  /*40060*/  STG.E.128 desc[UR4][R64.64], R52 ;  /* 0x0000003440007986 */ /* 0x000fe8000c101d04 */
[----:B------:R1:W-:Y:S01]  /*40070*/  STG.E.128 desc[UR4][R72.64], R56 ;  /* 0x0000003848007986 */ /* 0x0003e2000c101d04 */
[----:B------:R-:W-:-:S04]  /*40080*/  IMAD.WIDE.U32 R66, R147, 0x10, R116 ;  /* 0x0000001093427825 */ /* 0x000fc800078e0074 */
[----:B------:R-:W-:Y:S01]  /*40090*/  FFMA.FTZ R63, R20, R94, R223 ;  /* 0x0000005e143f7223 */ /* 0x000fe200000100df */
[----:B------:R-:W-:Y:S01]  /*400a0*/  FFMA.FTZ R62, R105, R93, R106 ;  /* 0x0000005d693e7223 */ /* 0x000fe2000001006a */
[----:B------:R-:W-:Y:S01]  /*400b0*/  FFMA.FTZ R61, R21, R92, R225 ;  /* 0x0000005c153d7223 */ /* 0x000fe200000100e1 */
[----:B------:R-:W-:-:S04]  /*400c0*/  IMAD.WIDE.U32 R68, R147, 0x10, R118 ;  /* 0x0000001093447825 */ /* 0x000fc800078e0076 */
[----:B0-----:R-:W-:Y:S01]  /*400d0*/  FFMA.FTZ R47, R18, R94, R222 ;  /* 0x0000005e122f7223 */ /* 0x001fe200000100de */
[----:B------:R-:W-:Y:S01]  /*400e0*/  FFMA.FTZ R45, R19, R92, R224 ;  /* 0x0000005c132d7223 */ /* 0x000fe200000100e0 */
[----:B-1----:R-:W0:Y:S01]  /*400f0*/  LDC.64 R58, c[0x0][0x210] ;  /* 0x00008400ff3a7b82 */ /* 0x002e220000000a00 */
[----:B------:R-:W-:Y:S02]  /*40100*/  IMAD.SHL.U32 R56, R155, 0x10, RZ ;  /* 0x000000109b387824 */ /* 0x000fe400078e00ff */
[----:B---3--:R-:W-:Y:S01]  /*40110*/  FFMA.FTZ R46, R102, R93, R103 ;  /* 0x0000005d662e7223 */ /* 0x008fe20000010067 */
[----:B------:R-:W-:-:S04]  /*40120*/  IMAD.WIDE.U32 R116, R152, 0x10, R116 ;  /* 0x0000001098747825 */ /* 0x000fc800078e0074 */
[----:B------:R-:W-:Y:S01]  /*40130*/  FFMA.FTZ R51, R16, R90, R219 ;  /* 0x0000005a10337223 */ /* 0x000fe200000100db */
[----:B------:R-:W-:Y:S01]  /*40140*/  FFMA.FTZ R49, R17, R88, R221 ;  /* 0x0000005811317223 */ /* 0x000fe200000100dd */
[----:B------:R-:W-:Y:S01]  /*40150*/  SHF.R.U32.HI R155, RZ, 0x1c, R155 ;  /* 0x0000001cff9b7819 */ /* 0x000fe2000001169b */
[----:B------:R-:W-:Y:S01]  /*40160*/  STG.E.128 desc[UR4][R66.64], R60 ;  /* 0x0000003c42007986 */ /* 0x000fe2000c101d04 */
[----:B------:R-:W-:Y:S01]  /*40170*/  IADD3 R2, P1, R56, UR18, RZ ;  /* 0x0000001238027c10 */ /* 0x000fe2000ff3e0ff */
[----:B----4-:R-:W-:Y:S01]  /*40180*/  FFMA.FTZ R44, R100, R91, R101 ;  /* 0x0000005b642c7223 */ /* 0x010fe20000010065 */
[----:B------:R-:W-:Y:S01]  /*40190*/  IADD3 R56, P2, R56, UR20, RZ ;  /* 0x0000001438387c10 */ /* 0x000fe2000ff5e0ff */
[----:B------:R-:W-:-:S04]  /*401a0*/  IMAD.WIDE.U32 R118, R152, 0x10, R118 ;  /* 0x0000001098767825 */ /* 0x000fc800078e0076 */
[----:B------:R-:W-:Y:S01]  /*401b0*/  FFMA.FTZ R50, R98, R89, R99 ;  /* 0x0000005962327223 */ /* 0x000fe20000010063 */
[----:B------:R1:W-:Y:S01]  /*401c0*/  STG.E.128 desc[UR4][R68.64], R44 ;  /* 0x0000002c44007986 */ /* 0x0003e2000c101d04 */
[C---:B------:R-:W-:Y:S01]  /*401d0*/  IADD3.X R3, R155.reuse, UR19, RZ, P1, !PT ;  /* 0x000000139b037c10 */ /* 0x040fe20008ffe4ff */
[----:B------:R-:W-:Y:S01]  /*401e0*/  FFMA.FTZ R48, R96, R87, R97 ;  /* 0x0000005760307223 */ /* 0x000fe20000010061 */
[----:B------:R-:W-:Y:S01]  /*401f0*/  IADD3.X R57, R155, UR21, RZ, P2, !PT ;  /* 0x000000159b397c10 */ /* 0x000fe200097fe4ff */
[----:B------:R-:W-:Y:S01]  /*40200*/  FFMA.FTZ R55, R10, R167, R214 ;  /* 0x000000a70a377223 */ /* 0x000fe200000100d6 */
[----:B------:R-:W-:Y:S02]  /*40210*/  FFMA.FTZ R53, R11, R85, R216 ;  /* 0x000000550b357223 */ /* 0x000fe400000100d8 */
[----:B------:R3:W-:Y:S01]  /*40220*/  STG.E.128 desc[UR4][R116.64], R48 ;  /* 0x0000003074007986 */ /* 0x0007e2000c101d04 */
[----:B-1----:R-:W-:Y:S01]  /*40230*/  FFMA.FTZ R47, R14, R90, R218 ;  /* 0x0000005a0e2f7223 */ /* 0x002fe200000100da */
[----:B------:R-:W-:Y:S01]  /*40240*/  FFMA.FTZ R45, R15, R88, R220 ;  /* 0x000000580f2d7223 */ /* 0x000fe200000100dc */
[----:B0-----:R-:W-:Y:S01]  /*40250*/  LEA R138, R58, R138, 0x2 ;  /* 0x0000008a3a8a7211 */ /* 0x001fe200078e10ff */
[----:B---3--:R-:W-:Y:S01]  /*40260*/  FFMA.FTZ R51, R12, R167, R215 ;  /* 0x000000a70c337223 */ /* 0x008fe200000100d7 */
[----:B------:R-:W-:Y:S01]  /*40270*/  FFMA.FTZ R46, R83, R89, R95 ;  /* 0x00000059532e7223 */ /* 0x000fe2000001005f */
[----:B------:R-:W-:Y:S01]  /*40280*/  FFMA.FTZ R50, R79, R86, R80 ;  /* 0x000000564f327223 */ /* 0x000fe20000010050 */
[----:B------:R-:W-:Y:S01]  /*40290*/  FFMA.FTZ R49, R13, R85, R217 ;  /* 0x000000550d317223 */ /* 0x000fe200000100d9 */
[----:B------:R-:W-:Y:S01]  /*402a0*/  FFMA.FTZ R44, R81, R87, R82 ;  /* 0x00000057512c7223 */ /* 0x000fe20000010052 */
[----:B------:R-:W-:-:S04]  /*402b0*/  FFMA.FTZ R48, R75, R84, R76 ;  /* 0x000000544b307223 */ /* 0x000fc8000001004c */
[----:B------:R0:W-:Y:S01]  /*402c0*/  STG.E.128 desc[UR4][R118.64], R44 ;  /* 0x0000002c76007986 */ /* 0x0001e2000c101d04 */
[----:B------:R-:W-:-:S03]  /*402d0*/  FFMA.FTZ R54, R77, R86, R78 ;  /* 0x000000564d367223 */ /* 0x000fc6000001004e */
[----:B------:R0:W-:Y:S01]  /*402e0*/  STG.E.128 desc[UR4][R2.64], R48 ;  /* 0x0000003002007986 */ /* 0x0001e2000c101d04 */
[----:B------:R-:W-:Y:S01]  /*402f0*/  ISETP.GE.AND P1, PT, R138, R59, PT ;  /* 0x0000003b8a00720c */ /* 0x000fe20003f26270 */
[----:B--2---:R-:W-:-:S05]  /*40300*/  FFMA.FTZ R52, R0, R84, R74 ;  /* 0x0000005400347223 */ /* 0x004fca000001004a */
[----:B------:R0:W-:Y:S07]  /*40310*/  STG.E.128 desc[UR4][R56.64], R52 ;  /* 0x0000003438007986 */ /* 0x0001ee000c101d04 */
[----:B------:R-:W-:Y:S05]  /*40320*/  @!P1 BRA `(.L_x_56186) ;  /* 0xfffffc4000589947 */ /* 0x000fea000383ffff */
[----:B------:R-:W-:Y:S05]  /*40330*/  BSYNC B0 ;  /* 0x0000000000007941 */ /* 0x000fea0003800000 */
.L_x_54884:
[----:B------:R-:W-:Y:S05]  /*40340*/  EXIT ;  /* 0x000000000000794d */ /* 0x000fea0003800000 */
.L_x_56185:
[----:B------:R-:W-:Y:S01]  /*40350*/  HFMA2.MMA R170, -RZ, RZ, 0, 5.9604644775390625e-08 ;  /* 0x00000001ffaa7435 */ /* 0x000fe200000001ff */
[----:B------:R-:W-:Y:S01]  /*40360*/  BSSY B1, `(.L_x_56187) ;  /* 0x0000007000017945 */ /* 0x000fe20003800000 */
[----:B------:R-:W-:Y:S01]  /*40370*/  IMAD.MOV.U32 R173, RZ, RZ, R167 ;  /* 0x000000ffffad7224 */ /* 0x000fe200078e00a7 */
[----:B------:R-:W-:Y:S01]  /*40380*/  MOV R168, 0xffffffff ;  /* 0xffffffff00a87802 */ /* 0x000fe20000000f00 */
[----:B------:R-:W-:-:S07]  /*40390*/  IMAD.MOV.U32 R169, RZ, RZ, 0x1f ;  /* 0x0000001fffa97424 */ /* 0x000fce00078e00ff */
[----:B------:R-:W-:Y:S05]  /*403a0*/  WARPSYNC.COLLECTIVE R168, `(.L_x_56188) ;  /* 0x00000000a8087348 */ /* 0x000fea0003c00000 */
[----:B------:R0:W1:Y:S02]  /*403b0*/  SHFL.BFLY P1, R168, R173, R170, R169 ;  /* 0x0c0000aaada87389 */ /* 0x00006400000200a9 */
[----:B01----:R-:W-:Y:S01]  /*403c0*/  ENDCOLLECTIVE ;  /* 0x000000000000791b */ /* 0x003fe20003800000 */
.L_x_56188:
[----:B------:R-:W-:Y:S05]  /*403d0*/  BSYNC B1 ;  /* 0x0000000000017941 */ /* 0x000fea0003800000 */
.L_x_56187:
[----:B------:R-:W-:Y:S01]  /*403e0*/  FADD.FTZ R167, R167, R168 ;  /* 0x000000a8a7a77221 */ /* 0x000fe20000010000 */
[----:B------:R-:W-:Y:S01]  /*403f0*/  HFMA2.MMA R170, -RZ, RZ, 0, 1.1920928955078125e-07 ;  /* 0x00000002ffaa7435 */ /* 0x000fe200000001ff */
[----:B------:R-:W-:Y:S01]  /*40400*/  MOV R168, 0xffffffff ;  /* 0xffffffff00a87802 */ /* 0x000fe20000000f00 */
[----:B------:R-:W-:Y:S02]  /*40410*/  IMAD.MOV.U32 R169, RZ, RZ, 0x1f ;  /* 0x0000001fffa97424 */ /* 0x000fe400078e00ff */
[----:B------:R-:W-:-:S07]  /*40420*/  IMAD.MOV.U32 R173, RZ, RZ, R167 ;  /* 0x000000ffffad7224 */ /* 0x000fce00078e00a7 */
[----:B------:R-:W-:Y:S05]  /*40430*/  WARPSYNC.COLLECTIVE R168, `(.L_x_56189) ;  /* 0x00000000a8087348 */ /* 0x000fea0003c00000 */
[----:B------:R0:W1:Y:S02]  /*40440*/  SHFL.BFLY P1, R168, R173, R170, R169 ;  /* 0x0c0000aaada87389 */ /* 0x00006400000200a9 */
[----:B01----:R-:W-:Y:S01]  /*40450*/  ENDCOLLECTIVE ;  /* 0x000000000000791b */ /* 0x003fe20003800000 */
.L_x_56189:
[----:B------:R-:W-:Y:S01]  /*40460*/  HFMA2.MMA R170, -RZ, RZ, 0, 2.384185791015625e-07 ;  /* 0x00000004ffaa7435 */ /* 0x000fe200000001ff */
[----:B------:R-:W-:Y:S01]  /*40470*/  FADD.FTZ R167, R167, R168 ;  /* 0x000000a8a7a77221 */ /* 0x000fe20000010000 */
[----:B------:R-:W-:-:S03]  /*40480*/  IMAD.MOV.U32 R168, RZ, RZ, -0x1 ;  /* 0xffffffffffa87424 */ /* 0x000fc600078e00ff */
[----:B------:R-:W-:-:S07]  /*40490*/  IMAD.MOV.U32 R173, RZ, RZ, R167 ;  /* 0x000000ffffad7224 */ /* 0x000fce00078e00a7 */
[----:B------:R-:W-:Y:S05]  /*404a0*/  WARPSYNC.COLLECTIVE R168, `(.L_x_56190) ;  /* 0x00000000a8087348 */ /* 0x000fea0003c00000 */
[----:B------:R0:W1:Y:S02]  /*404b0*/  SHFL.BFLY P1, R168, R173, R170, R169 ;  /* 0x0c0000aaada87389 */ /* 0x00006400000200a9 */
[----:B01----:R-:W-:Y:S01]  /*404c0*/  ENDCOLLECTIVE ;  /* 0x000000000000791b */ /* 0x003fe20003800000 */
.L_x_56190:
[----:B------:R-:W-:Y:S02]  /*404d0*/  IMAD.MOV.U32 R170, RZ, RZ, 0x8 ;  /* 0x00000008ffaa7424 */ /* 0x000fe400078e00ff */
[----:B------:R-:W-:Y:S01]  /*404e0*/  FADD.FTZ R167, R167, R168 ;  /* 0x000000a8a7a77221 */ /* 0x000fe20000010000 */
[----:B------:R-:W-:-:S04]  /*404f0*/  MOV R168, 0xffffffff ;  /* 0xffffffff00a87802 */ /* 0x000fc80000000f00 */
[----:B------:R-:W-:-:S07]  /*40500*/  MOV R173, R167 ;  /* 0x000000a700ad7202 */ /* 0x000fce0000000f00 */
[----:B------:R-:W-:Y:S05]  /*40510*/  WARPSYNC.COLLECTIVE R168, `(.L_x_56191) ;  /* 0x00000000a8087348 */ /* 0x000fea0003c00000 */
[----:B------:R0:W1:Y:S02]  /*40520*/  SHFL.BFLY P1, R168, R173, R170, R169 ;  /* 0x0c0000aaada87389 */ /* 0x00006400000200a9 */
[----:B01----:R-:W-:Y:S01]  /*40530*/  ENDCOLLECTIVE ;  /* 0x000000000000791b */ /* 0x003fe20003800000 */
.L_x_56191:
        /* <DEDUP_REMOVED lines=9> */
.L_x_56192:
        /* <DEDUP_REMOVED lines=169> */
.L_x_56193:
[----:B------:R-:W-:Y:S01]  /*41060*/  HFMA2.MMA R170, -RZ, RZ, 0, 1.1920928955078125e-07 ;  /* 0x00000002ffaa7435 */ /* 0x000fe200000001ff */
[----:B------:R-:W-:Y:S01]  /*41070*/  FADD.FTZ R171, R171, R168 ;  /* 0x000000a8abab7221 */ /* 0x000fe20000010000 */
[----:B------:R-:W-:-:S03]  /*41080*/  IMAD.MOV.U32 R168, RZ, RZ, -0x1 ;  /* 0xffffffffffa87424 */ /* 0x000fc600078e00ff */
[----:B------:R-:W-:-:S07]  /*41090*/  IMAD.MOV.U32 R173, RZ, RZ, R171 ;  /* 0x000000ffffad7224 */ /* 0x000fce00078e00ab */
[----:B------:R-:W-:Y:S05]  /*410a0*/  WARPSYNC.COLLECTIVE R168, `(.L_x_56194) ;  /* 0x00000000a8087348 */ /* 0x000fea0003c00000 */
[----:B------:R0:W1:Y:S02]  /*410b0*/  SHFL.BFLY P1, R168, R173, R170, R169 ;  /* 0x0c0000aaada87389 */ /* 0x00006400000200a9 */
[----:B01----:R-:W-:Y:S01]  /*410c0*/  ENDCOLLECTIVE ;  /* 0x000000000000791b */ /* 0x003fe20003800000 */
.L_x_56194:
[----:B------:R-:W-:Y:S02]  /*410d0*/  IMAD.MOV.U32 R170, RZ, RZ, 0x4 ;  /* 0x00000004ffaa7424 */ /* 0x000fe400078e00ff */
[----:B------:R-:W-:Y:S01]  /*410e0*/  FADD.FTZ R171, R171, R168 ;  /* 0x000000a8abab7221 */ /* 0x000fe20000010000 */
[----:B------:R-:W-:-:S04]  /*410f0*/  MOV R168, 0xffffffff ;  /* 0xffffffff00a87802 */ /* 0x000fc80000000f00 */
[----:B------:R-:W-:-:S07]  /*41100*/  MOV R173, R171 ;  /* 0x000000ab00ad7202 */ /* 0x000fce0000000f00 */
[----:B------:R-:W-:Y:S05]  /*41110*/  WARPSYNC.COLLECTIVE R168, `(.L_x_56195) ;  /* 0x00000000a8087348 */ /* 0x000fea0003c00000 */
[----:B------:R0:W1:Y:S02]  /*41120*/  SHFL.BFLY P1, R168, R173, R170, R169 ;  /* 0x0c0000aaada87389 */ /* 0x00006400000200a9 */
[----:B01----:R-:W-:Y:S01]  /*41130*/  ENDCOLLECTIVE ;  /* 0x000000000000791b */ /* 0x003fe20003800000 */
.L_x_56195:
[----:B------:R-:W-:Y:S01]  /*41140*/  HFMA2.MMA R170, -RZ, RZ, 0, 4.76837158203125e-07 ;  /* 0x00000008ffaa7435 */ /* 0x000fe200000001ff */
[----:B------:R-:W-:Y:S01]  /*41150*/  FADD.FTZ R171, R171, R168 ;  /* 0x000000a8abab7221 */ /* 0x000fe20000010000 */
[----:B------:R-:W-:-:S03]  /*41160*/  IMAD.MOV.U32 R168, RZ, RZ, -0x1 ;  /* 0xffffffffffa87424 */ /* 0x000fc600078e00ff */
[----:B------:R-:W-:-:S07]  /*41170*/  IMAD.MOV.U32 R173, RZ, RZ, R171 ;  /* 0x000000ffffad7224 */ /* 0x000fce00078e00ab */
[----:B------:R-:W-:Y:S05]  /*41180*/  WARPSYNC.COLLECTIVE R168, `(.L_x_56196) ;  /* 0x00000000a8087348 */ /* 0x000fea0003c00000 */
[----:B------:R0:W1:Y:S02]  /*41190*/  SHFL.BFLY P1, R168, R173, R170, R169 ;  /* 0x0c0000aaada87389 */ /* 0x00006400000200a9 */
[----:B01----:R-:W-:Y:S01]  /*411a0*/  ENDCOLLECTIVE ;  /* 0x000000000000791b */ /* 0x003fe20003800000 */
.L_x_56196:
[----:B------:R-:W-:Y:S02]  /*411b0*/  IMAD.MOV.U32 R170, RZ, RZ, 0x10 ;  /* 0x00000010ffaa7424 */ /* 0x000fe400078e00ff */
[----:B------:R-:W-:Y:S01]  /*411c0*/  FADD.FTZ R171, R171, R168 ;  /* 0x000000a8abab7221 */ /* 0x000fe20000010000 */
[----:B------:R-:W-:-:S04]  /*411d0*/  MOV R168, 0xffffffff ;  /* 0xffffffff00a87802 */ /* 0x000fc80000000f00 */
[----:B------:R-:W-:-:S07]  /*411e0*/  MOV R173, R171 ;  /* 0x000000ab00ad7202 */ /* 0x000fce0000000f00 */
[----:B------:R-:W-:Y:S05]  /*411f0*/  WARPSYNC.COLLECTIVE R168, `(.L_x_56197) ;  /* 0x00000000a8087348 */ /* 0x000fea0003c00000 */
[----:B------:R0:W1:Y:S02]  /*41200*/  SHFL.BFLY P1, R168, R173, R170, R169 ;  /* 0x0c0000aaada87389 */ /* 0x00006400000200a9 */
[----:B01----:R-:W-:Y:S01]  /*41210*/  ENDCOLLECTIVE ;  /* 0x000000000000791b */ /* 0x003fe20003800000 */
.L_x_56197:
[----:B------:R-:W-:Y:S05]  /*41220*/  BRA `(.L_x_56198) ;  /* 0xffffffc8005c7947 */ /* 0x000fea000383ffff */
.L_x_56199:
        /* <DEDUP_REMOVED lines=13> */
.L_x_66103:


//--------------------- .text._ZN10layer_norm31ln_parallel_residual_fwd_kernelINS_13Kernel_traitsI6__halfffffjLj2560ELj1ELj4ELj1ELj16ENS_18Kernel_traits_baseILj2560ES2_ffffjLj128EEEEELb1ELb1ELb0EEEvNS_9FwdParamsE --------------------------
	.section	.text._ZN10layer_norm31ln_parallel_residual_fwd_kernelINS_13Kernel_traitsI6__halfffffjLj2560ELj1ELj4ELj1ELj16ENS_18Kernel_traits_baseILj2560ES2_ffffjLj128EEEEELb1ELb1ELb0EEEvNS_9FwdParamsE,"ax",@progbits
	.align	128
        .global         _ZN10layer_norm31ln_parallel_residual_fwd_kernelINS_13Kernel_traitsI6__halfffffjLj2560ELj1ELj4ELj1ELj16ENS_18Kernel_traits_baseILj2560ES2_ffffjLj128EEEEELb1ELb1ELb0EEEvNS_9FwdParamsE
        .type           _ZN10layer_norm31ln_parallel_residual_fwd_kernelINS_13Kernel_traitsI6__halfffffjLj2560ELj1ELj4ELj1ELj16ENS_18Kernel_traits_baseILj2560ES2_ffffjLj128EEEEELb1ELb1ELb0EEEvNS_9FwdParamsE,@function
        .size           _ZN10layer_norm31ln_parallel_residual_fwd_kernelINS_13Kernel_traitsI6__halfffffjLj2560ELj1ELj4ELj1ELj16ENS_18Kernel_traits_baseILj2560ES2_ffffjLj128EEEEELb1ELb1ELb0EEEvNS_9FwdParamsE,(.L_x_66104 - _ZN10layer_norm31ln_parallel_residual_fwd_kernelINS_13Kernel_traitsI6__halfffffjLj2560ELj1ELj4ELj1ELj16ENS_18Kernel_traits_baseILj2560ES2_ffffjLj128EEEEELb1ELb1ELb0EEEvNS_9FwdParamsE)
        .other          _ZN10layer_norm31ln_parallel_residual_fwd_kernelINS_13Kernel_traitsI6__halfffffjLj2560ELj1ELj4ELj1ELj16ENS_18Kernel_traits_baseILj2560ES2_ffffjLj128EEEEELb1ELb1ELb0EEEvNS_9FwdParamsE,@"STO_CUDA_ENTRY STV_DEFAULT"
_ZN10layer_norm31ln_parallel_residual_fwd_kernelINS_13Kernel_traitsI6__halfffffjLj2560ELj1ELj4ELj1ELj16ENS_18Kernel_traits_baseILj2560ES2_ffffjLj128EEEEELb1ELb1ELb0EEEvNS_9FwdParamsE:
.text._ZN10layer_norm31ln_parallel_residual_fwd_kernelINS_13Kernel_traitsI6__halfffffjLj2560ELj1ELj4ELj1ELj16ENS_18Kernel_traits_baseILj2560ES2_ffffjLj128EEEEELb1ELb1ELb0EEEvNS_9FwdParamsE:
        /* <DEDUP_REMOVED lines=21> */
[----:B------:R-:W-:Y:S02]  /*0150*/  LOP3.LUT R0, R0, 0xfffffffd, RZ, 0xc0, !PT ;  /* 0xfffffffd00007812 */ /* 0x000fe400078ec0ff */
[----:B-1----:R-:W-:Y:S01]  /*0160*/  LOP3.LUT R10, R35, 0x1f, RZ, 0xc0, !PT ;  /* 0x0000001f230a7812 */ /* 0x002fe200078ec0ff */
[----:B----4-:R-:W-:-:S04]  /*0170*/  IMAD R132, R18, UR8, R35 ;  /* 0x0000000812847c24 */ /* 0x010fc8000f8e0223 */
[----:B------:R-:W-:Y:S01]  /*0180*/  IMAD.MOV.U32 R61, RZ, RZ, R10 ;  /* 0x000000ffff3d7224 */ /* 0x000fe200078e000a */
        /* <DEDUP_REMOVED lines=8> */
[----:B------:R-:W-:Y:S01]  /*0210*/  UIADD3 UR14, UR6, 0x78dde6e4, URZ ;  /* 0x78dde6e4060e7890 */ /* 0x000fe2000fffe03f */
[----:B------:R-:W-:Y:S01]  /*0220*/  @P0 IADD3.X R25, RZ, R5, RZ, P1, !PT ;  /* 0x00000005ff190210 */ /* 0x000fe20000ffe4ff */
[----:B------:R-:W-:Y:S01]  /*0230*/  IMAD.WIDE.U32 R4, R132, -0x326172a9, RZ ;  /* 0xcd9e8d5784047825 */ /* 0x000fe200078e00ff */
[----:B------:R-:W-:-:S02]  /*0240*/  UIADD3 UR13, UR6, -0x255992d5, URZ ;  /* 0xdaa66d2b060d7890 */ /* 0x000fc4000fffe03f */
        /* <DEDUP_REMOVED lines=28> */
[----:B------:R-:W-:Y:S02]  /*0410*/  LOP3.LUT R8, R61, 0x1f, RZ, 0x3c, !PT ;  /* 0x0000001f3d087812 */ /* 0x000fe400078e3cff */
[----:B------:R-:W-:Y:S02]  /*0420*/  LOP3.LUT R12, R7, UR14, R2, 0x96, !PT ;  /* 0x0000000e070c7c12 */ /* 0x000fe4000f8e9602 */
[----:B-----5:R-:W-:-:S03]  /*0430*/  SHF.R.S32.HI R2, RZ, 0x1f, R37 ;  /* 0x0000001fff027819 */ /* 0x020fc60000011425 */
[----:B------:R-:W-:Y:S01]  /*0440*/  IMAD.WIDE.U32 R12, R12, -0x2daee0ad, RZ ;  /* 0xd2511f530c0c7825 */ /* 0x000fe200078e00ff */
[----:B------:R-:W-:-:S03]  /*0450*/  LEA.HI R37, R2, R37, RZ, 0x2 ;  /* 0x0000002502257211 */ /* 0x000fc600078f10ff */
[----:B------:R-:W-:Y:S01]  /*0460*/  IMAD.WIDE.U32 R2, R3, -0x2daee0ad, RZ ;  /* 0xd2511f5303027825 */ /* 0x000fe200078e00ff */
[----:B------:R-:W-:-:S04]  /*0470*/  LEA.HI.SX32 R37, R37, R8, 0x1e ;  /* 0x0000000825257211 */ /* 0x000fc800078ff2ff */
[C---:B------:R-:W-:Y:S02]  /*0480*/  LOP3.LUT P6, RZ, R37.reuse, 0xffffffe0, RZ, 0xc0, !PT ;  /* 0xffffffe025ff7812 */ /* 0x040fe400078cc0ff */
[C---:B------:R-:W-:Y:S02]  /*0490*/  ISETP.GE.U32.AND P5, PT, R37.reuse, 0x40, PT ;  /* 0x000000402500780c */ /* 0x040fe40003fa6070 */
[C---:B------:R-:W-:Y:S02]  /*04a0*/  ISETP.GE.U32.AND P3, PT, R37.reuse, 0x80, PT ;  /* 0x000000802500780c */ /* 0x040fe40003f66070 */
[C---:B------:R-:W-:Y:S02]  /*04b0*/  ISETP.GE.U32.AND P4, PT, R37.reuse, 0x60, PT ;  /* 0x000000602500780c */ /* 0x040fe40003f86070 */
[----:B------:R-:W-:Y:S02]  /*04c0*/  ISETP.GE.U32.AND P2, PT, R37, 0xa0, PT ;  /* 0x000000a02500780c */ /* 0x000fe40003f46070 */
[----:B------:R-:W-:-:S02]  /*04d0*/  LOP3.LUT R3, R3, UR15, R4, 0x96, !PT ;  /* 0x0000000f03037c12 */ /* 0x000fc4000f8e9604 */
[----:B------:R-:W-:Y:S02]  /*04e0*/  LOP3.LUT R4, R13, UR17, R2, 0x96, !PT ;  /* 0x000000110d047c12 */ /* 0x000fe4000f8e9602 */
[----:B------:R-:W-:Y:S01]  /*04f0*/  @P6 LOP3.LUT R36, R36, 0x4000, RZ, 0xfc, !PT ;  /* 0x0000400024246812 */ /* 0x000fe200078efcff */
[----:B------:R-:W-:Y:S01]  /*0500*/  IMAD.WIDE.U32 R2, R3, -0x326172a9, RZ ;  /* 0xcd9e8d5703027825 */ /* 0x000fe200078e00ff */
[----:B------:R-:W-:Y:S02]  /*0510*/  @P5 LOP3.LUT R0, R0, 0x2, RZ, 0xfc, !PT ;  /* 0x0000000200005812 */ /* 0x000fe400078efcff */
[----:B------:R-:W-:Y:S01]  /*0520*/  LOP3.LUT R36, R36, 0x7fffffff, RZ, 0xc0, !PT ;  /* 0x7fffffff24247812 */ /* 0x000fe200078ec0ff */
[----:B------:R-:W-:Y:S01]  /*0530*/  IMAD.WIDE.U32 R4, R4, -0x326172a9, RZ ;  /* 0xcd9e8d5704047825 */ /* 0x000fe200078e00ff */
[----:B------:R-:W-:Y:S02]  /*0540*/  LOP3.LUT R0, R0, 0xfffffffe, RZ, 0xc0, !PT ;  /* 0xfffffffe00007812 */ /* 0x000fe400078ec0ff */
[----:B------:R-:W-:-:S02]  /*0550*/  @P3 LOP3.LUT R36, R36, 0x80000000, RZ, 0xfc, !PT ;  /* 0x8000000024243812 */ /* 0x000fc400078efcff */
[----:B------:R-:W-:Y:S02]  /*0560*/  @P4 LOP3.LUT R0, R0, 0x1, RZ, 0xfc, !PT ;  /* 0x0000000100004812 */ /* 0x000fe400078efcff */
[----:B------:R-:W-:Y:S02]  /*0570*/  LOP3.LUT R36, R36, 0xbfffffff, RZ, 0xc0, !PT ;  /* 0xbfffffff24247812 */ /* 0x000fe400078ec0ff */
[----:B------:R-:W-:Y:S02]  /*0580*/  LOP3.LUT R16, R3, UR16, R6, 0x96, !PT ;  /* 0x0000001003107c12 */ /* 0x000fe4000f8e9606 */
[----:B------:R-:W-:Y:S02]  /*0590*/  @P2 LOP3.LUT R36, R36, 0x40000000, RZ, 0xfc, !PT ;  /* 0x4000000024242812 */ /* 0x000fe400078efcff */
[----:B------:R-:W-:Y:S01]  /*05a0*/  LOP3.LUT R28, R5, UR18, R2, 0x96, !PT ;  /* 0x00000012051c7c12 */ /* 0x000fe2000f8e9602 */
        /* <DEDUP_REMOVED lines=8> */
[----:B------:R0:W5:Y:S04]  /*0630*/  @P0 LDG.E.64 R10, desc[UR4][R2.64] ;  /* 0x00000004020a0981 */ /* 0x000168000c1e1b00 */
[----:B------:R-:W5:Y:S01]  /*0640*/  LDG.E.64 R56, desc[UR4][R56.64] ;  /* 0x0000000438387981 */ /* 0x000f62000c1e1b00 */
[----:B------:R-:W-:Y:S02]  /*0650*/  LOP3.LUT R61, R61, 0x20, RZ, 0xfc, !PT ;  /* 0x000000203d3d7812 */ /* 0x000fe400078efcff */
[----:B0-----:R-:W-:-:S07]  /*0660*/  @!P0 CS2R R10, SRZ ;  /* 0x00000000000a8805 */ /* 0x001fce000001ff00 */
.L_x_56201:
[----:B------:R-:W-:Y:S05]  /*0670*/  BSYNC B0 ;  /* 0x0000000000007941 */ /* 0x000fea0003800000 */
.L_x_56200:
        /* <DEDUP_REMOVED lines=10> */
[----:B------:R0:W5:Y:S01]  /*0720*/  LDG.E.64 R52, desc[UR4][R6.64] ;  /* 0x0000000406347981 */ /* 0x000162000c1e1b00 */
[----:B------:R-:W-:Y:S01]  /*0730*/  VIADD R61, R61, 0x20 ;  /* 0x000000203d3d7836 */ /* 0x000fe20000000000 */
[----:B0-----:R-:W-:-:S07]  /*0740*/  @!P0 CS2R R8, SRZ ;  /* 0x0000000000088805 */ /* 0x001fce000001ff00 */
.L_x_56203:
[----:B------:R-:W-:Y:S05]  /*0750*/  BSYNC B0 ;  /* 0x0000000000007941 */ /* 0x000fea0003800000 */
.L_x_56202:
        /* <DEDUP_REMOVED lines=11> */
[----:B------:R-:W-:Y:S02]  /*0810*/  IADD3 R61, R61, 0x20, RZ ;  /* 0x000000203d3d7810 */ /* 0x000fe40007ffe0ff */
[----:B0-----:R-:W-:-:S07]  /*0820*/  @!P0 CS2R R6, SRZ ;  /* 0x0000000000068805 */ /* 0x001fce000001ff00 */
.L_x_56205:
[----:B------:R-:W-:Y:S05]  /*0830*/  BSYNC B0 ;  /* 0x0000000000007941 */ /* 0x000fea0003800000 */
.L_x_56204:
        /* <DEDUP_REMOVED lines=13> */
.L_x_56207:
[----:B------:R-:W-:Y:S05]  /*0910*/  BSYNC B0 ;  /* 0x0000000000007941 */ /* 0x000fea0003800000 */
.L_x_56206:
        /* <DEDUP_REMOVED lines=13> */
.L_x_56209:
[----:B------:R-:W-:Y:S05]  /*09f0*/  BSYNC B0 ;  /* 0x0000000000007941 */ /* 0x000fea0003800000 */
.L_x_56208:
        /* <DEDUP_REMOVED lines=22> */
.L_x_56211:
[----:B------:R-:W-:Y:S05]  /*0b60*/  BSYNC B0 ;  /* 0x0000000000007941 */ /* 0x000fea0003800000 */
.L_x_56210:
        /* <DEDUP_REMOVED lines=21> */
.L_x_56213:
[----:B------:R-:W-:Y:S05]  /*0cc0*/  BSYNC B0 ;  /* 0x0000000000007941 */ /* 0x000fea0003800000 */
.L_x_56212:
        /* <DEDUP_REMOVED lines=16> */
.L_x_56215:
[----:B------:R-:W-:Y:S05]  /*0dd0*/  BSYNC B0 ;  /* 0x0000000000007941 */ /* 0x000fea0003800000 */
.L_x_56214:
        /* <DEDUP_REMOVED lines=17> */
.L_x_56217:
[----:B------:R-:W-:Y:S05]  /*0ef0*/  BSYNC B0 ;  /* 0x0000000000007941 */ /* 0x000fea0003800000 */
.L_x_56216:
        /* <DEDUP_REMOVED lines=16> */
.L_x_56219:
[----:B------:R-:W-:Y:S05]  /*1000*/  BSYNC B0 ;  /* 0x0000000000007941 */ /* 0x000fea0003800000 */
.L_x_56218:
        /* <DEDUP_REMOVED lines=16> */
.L_x_56221:
[----:B------:R-:W-:Y:S05]  /*1110*/  BSYNC B0 ;  /* 0x0000000000007941 */ /* 0x000fea0003800000 */
.L_x_56220:
        /* <DEDUP_REMOVED lines=16> */
.L_x_56223:
[----:B------:R-:W-:Y:S05]  /*1220*/  BSYNC B0 ;  /* 0x0000000000007941 */ /* 0x000fea0003800000 */
.L_x_56222:
        /* <DEDUP_REMOVED lines=16> */
.L_x_56225:
[----:B------:R-:W-:Y:S05]  /*1330*/  BSYNC B0 ;  /* 0x0000000000007941 */ /* 0x000fea0003800000 */
.L_x_56224:
        /* <DEDUP_REMOVED lines=16> */
.L_x_56227:
[----:B------:R-:W-:Y:S05]  /*1440*/  BSYNC B0 ;  /* 0x0000000000007941 */ /* 0x000fea0003800000 */
.L_x_56226:
        /* <DEDUP_REMOVED lines=16> */
.L_x_56229:
[----:B------:R-:W-:Y:S05]  /*1550*/  BSYNC B0 ;  /* 0x0000000000007941 */ /* 0x000fea0003800000 */
.L_x_56228:
        /* <DEDUP_REMOVED lines=16> */
.L_x_56231:
[----:B------:R-:W-:Y:S05]  /*1660*/  BSYNC B0 ;  /* 0x0000000000007941 */ /* 0x000fea0003800000 */
.L_x_56230:
        /* <DEDUP_REMOVED lines=16> */
.L_x_56233:
[----:B------:R-:W-:Y:S05]  /*1770*/  BSYNC B0 ;  /* 0x0000000000007941 */ /* 0x000fea0003800000 */
.L_x_56232:
        /* <DEDUP_REMOVED lines=16> */
.L_x_56235:
[----:B------:R-:W-:Y:S05]  /*1880*/  BSYNC B0 ;  /* 0x0000000000007941 */ /* 0x000fea0003800000 */
.L_x_56234:
        /* <DEDUP_REMOVED lines=14> */
[----:B------:R-:W-:Y:S01]  /*1970*/  VIADD R61, R61, 0x20 ;  /* 0x000000203d3d7836 */ /* 0x000fe20000000000 */
[----:B0-----:R-:W-:-:S07]  /*1980*/  @!P0 CS2R R2, SRZ ;  /* 0x0000000000028805 */ /* 0x001fce000001ff00 */
.L_x_56237:
[----:B------:R-:W-:Y:S05]  /*1990*/  BSYNC B0 ;  /* 0x0000000000007941 */ /* 0x000fea0003800000 */
.L_x_56236:
        /* <DEDUP_REMOVED lines=14> */
[----:B0-----:R-:W-:-:S07]  /*1a80*/  @!P0 CS2R R26, SRZ ;  /* 0x00000000001a8805 */ /* 0x001fce000001ff00 */
.L_x_56239:
[----:B------:R-:W-:Y:S05]  /*1a90*/  BSYNC B0 ;  /* 0x0000000000007941 */ /* 0x000fea0003800000 */
.L_x_56238:
[----:B------:R-:W-:Y:S01]  /*1aa0*/  ULDC UR26, c[0x0][0x214] ;  /* 0x00008500001a7ab9 */ /* 0x000fe20000000800 */
[----:B------:R-:W-:Y:S02]  /*1ab0*/  LOP3.LUT R28, R63, UR23, R28, 0x96, !PT ;  /* 0x000000173f1c7c12 */ /* 0x000fe4000f8e961c */
[----:B------:R-:W-:-:S13]  /*1ac0*/  ISETP.GE.AND P0, PT, R35, UR26, PT ;  /* 0x0000001a23007c0c */ /* 0x000fda000bf06270 */
[----:B------:R-:W-:Y:S05]  /*1ad0*/  @P0 EXIT ;  /* 0x000000000000094d */ /* 0x000fea0003800000 */
[----:B-----5:R-:W-:Y:S01]  /*1ae0*/  IMAD.MOV.U32 R246, RZ, RZ, R44 ;  /* 0x000000fffff67224 */ /* 0x020fe200078e002c */
[----:B------:R-:W-:Y:S01]  /*1af0*/  SHF.R.U64 R244, R44, 0x10, R45 ;  /* 0x000000102cf47819 */ /* 0x000fe2000000122d */
[----:B------:R-:W-:Y:S01]  /*1b00*/  IMAD.MOV.U32 R68, RZ, RZ, R48 ;  /* 0x000000ffff447224 */ /* 0x000fe200078e0030 */
[----:B------:R-:W-:Y:S01]  /*1b10*/  SHF.R.U64 R44, R10, 0x10, R11 ;  /* 0x000000100a2c7819 */ /* 0x000fe2000000120b */
[----:B------:R-:W-:Y:S01]  /*1b20*/  HADD2.F32 R10, -RZ, R10.H0_H0 ;  /* 0x2000000aff0a7230 */ /* 0x000fe20000004100 */
[----:B------:R-:W-:Y:S01]  /*1b30*/  SHF.R.U64 R70, R48, 0x10, R49 ;  /* 0x0000001030467819 */ /* 0x000fe20000001231 */
[--C-:B------:R-:W-:Y:S01]  /*1b40*/  IMAD.MOV.U32 R61, RZ, RZ, R43.reuse ;  /* 0x000000ffff3d7224 */ /* 0x100fe200078e002b */
[--C-:B------:R-:W-:Y:S01]  /*1b50*/  SHF.R.U64 R188, R42, 0x10, R43.reuse ;  /* 0x000000102abc7819 */ /* 0x100fe2000000122b */
[----:B------:R-:W-:Y:S01]  /*1b60*/  IMAD.MOV.U32 R190, RZ, RZ, R42 ;  /* 0x000000ffffbe7224 */ /* 0x000fe200078e002a */
[----:B------:R-:W-:Y:S01]  /*1b70*/  SHF.R.U32.HI R48, RZ, 0x10, R43 ;  /* 0x00000010ff307819 */ /* 0x000fe2000001162b */
[----:B------:R0:W-:Y:S01]  /*1b80*/  STL [R1+0x60], R10 ;  /* 0x0000600a01007387 */ /* 0x0001e20000100800 */
[----:B------:R-:W-:Y:S01]  /*1b90*/  SHF.R.U32.HI R43, RZ, 0x10, R11 ;  /* 0x00000010ff2b7819 */ /* 0x000fe2000001160b */
[----:B------:R-:W-:Y:S01]  /*1ba0*/  HADD2.F32 R11, -RZ, R11.H0_H0 ;  /* 0x2000000bff0b7230 */ /* 0x000fe20000004100 */
[----:B------:R-:W-:Y:S01]  /*1bb0*/  SHF.R.U64 R42, R8, 0x10, R9 ;  /* 0x00000010082a7819 */ /* 0x000fe20000001209 */
[--C-:B------:R-:W-:Y:S01]  /*1bc0*/  IMAD.MOV.U32 R59, RZ, RZ, R41.reuse ;  /* 0x000000ffff3b7224 */ /* 0x100fe200078e0029 */
[----:B------:R-:W-:Y:S01]  /*1bd0*/  MOV R82, R56 ;  /* 0x0000003800527202 */ /* 0x000fe20000000f00 */
[----:B------:R-:W-:Y:S01]  /*1be0*/  IMAD.MOV.U32 R198, RZ, RZ, R50 ;  /* 0x000000ffffc67224 */ /* 0x000fe200078e0032 */
[--C-:B------:R-:W-:Y:S01]  /*1bf0*/  SHF.R.U64 R180, R40, 0x10, R41.reuse ;  /* 0x0000001028b47819 */ /* 0x100fe20000001229 */
[----:B------:R-:W-:Y:S01]  /*1c00*/  STL [R1+0x50], R11 ;  /* 0x0000500b01007387 */ /* 0x000fe20000100800 */
[----:B------:R-:W-:Y:S01]  /*1c10*/  SHF.R.U32.HI R168, RZ, 0x10, R41 ;  /* 0x00000010ffa87819 */ /* 0x000fe20000011629 */
[----:B0-----:R-:W-:Y:S01]  /*1c20*/  HADD2.F32 R10, -RZ, R8.H0_H0 ;  /* 0x20000008ff0a7230 */ /* 0x001fe20000004100 */
[----:B------:R-:W-:Y:S01]  /*1c30*/  SHF.R.U64 R196, R50, 0x10, R51 ;  /* 0x0000001032c47819 */ /* 0x000fe20000001233 */
[----:B------:R-:W-:Y:S01]  /*1c40*/  HADD2.F32 R8, -RZ, R9.H0_H0 ;  /* 0x20000009ff087230 */ /* 0x000fe20000004100 */
[----:B------:R-:W-:Y:S01]  /*1c50*/  MOV R182, R40 ;  /* 0x0000002800b67202 */ /* 0x000fe20000000f00 */
[----:B------:R-:W-:Y:S01]  /*1c60*/  IMAD.MOV.U32 R142, RZ, RZ, R30 ;  /* 0x000000ffff8e7224 */ /* 0x000fe200078e001e */
[----:B------:R-:W-:Y:S01]  /*1c70*/  SHF.R.U32.HI R41, RZ, 0x10, R9 ;  /* 0x00000010ff297819 */ /* 0x000fe20000011609 */
[----:B------:R-:W-:Y:S01]  /*1c80*/  STL [R1+0x40], R10 ;  /* 0x0000400a01007387 */ /* 0x000fe20000100800 */
[----:B------:R-:W-:Y:S01]  /*1c90*/  MOV R63, R51 ;  /* 0x00000033003f7202 */ /* 0x000fe20000000f00 */
[----:B------:R-:W-:Y:S01]  /*1ca0*/  HADD2.F32 R9, -RZ, R6.H0_H0 ;  /* 0x20000006ff097230 */ /* 0x000fe20000004100 */
[----:B------:R-:W-:Y:S01]  /*1cb0*/  SHF.R.U32.HI R50, RZ, 0x10, R51 ;  /* 0x00000010ff327819 */ /* 0x000fe20000011633 */
[----:B------:R0:W-:Y:S01]  /*1cc0*/  STL [R1+0x30], R8 ;  /* 0x0000300801007387 */ /* 0x0001e20000100800 */
[----:B------:R-:W-:Y:S01]  /*1cd0*/  SHF.R.U64 R140, R30, 0x10, R31 ;  /* 0x000000101e8c7819 */ /* 0x000fe2000000121f */
[----:B------:R-:W-:Y:S01]  /*1ce0*/  IMAD.MOV.U32 R73, RZ, RZ, R55 ;  /* 0x000000ffff497224 */ /* 0x000fe200078e0037 */
[----:B------:R-:W-:Y:S01]  /*1cf0*/  SHF.R.U64 R40, R6, 0x10, R7 ;  /* 0x0000001006287819 */ /* 0x000fe20000001207 */
[----:B------:R-:W-:Y:S01]  /*1d00*/  IMAD.MOV.U32 R158, RZ, RZ, R22 ;  /* 0x000000ffff9e7224 */ /* 0x000fe200078e0016 */
[--C-:B------:R-:W-:Y:S01]  /*1d10*/  SHF.R.U64 R236, R54, 0x10, R55.reuse ;  /* 0x0000001036ec7819 */ /* 0x100fe20000001237 */
[----:B------:R-:W-:Y:S01]  /*1d20*/  IMAD R25, R25, -0x2daee0ad, RZ ;  /* 0xd2511f5319197824 */ /* 0x000fe200078e02ff */
[----:B------:R-:W-:Y:S01]  /*1d30*/  SHF.R.U32.HI R60, RZ, 0x10, R55 ;  /* 0x00000010ff3c7819 */ /* 0x000fe20000011637 */
[----:B------:R-:W-:Y:S01]  /*1d40*/  IMAD.HI.U32 R30, R80, -0x2daee0ad, RZ ;  /* 0xd2511f53501e7827 */ /* 0x000fe200078e00ff */
[----:B------:R-:W-:Y:S01]  /*1d50*/  SHF.R.U64 R156, R22, 0x10, R23 ;  /* 0x00000010169c7819 */ /* 0x000fe20000001217 */
[----:B------:R-:W-:Y:S01]  /*1d60*/  STL [R1+0x20], R9 ;  /* 0x0000200901007387 */ /* 0x000fe20000100800 */
[----:B------:R-:W-:Y:S01]  /*1d70*/  MOV R51, R31 ;  /* 0x0000001f00337202 */ /* 0x000fe20000000f00 */
[----:B0-----:R-:W-:Y:S01]  /*1d80*/  HADD2.F32 R8, -RZ, R7.H0_H0 ;  /* 0x20000007ff087230 */ /* 0x001fe20000004100 */
[----:B------:R-:W-:Y:S01]  /*1d90*/  SHF.R.U32.HI R14, RZ, 0x10, R31 ;  /* 0x00000010ff0e7819 */ /* 0x000fe2000001161f */
[----:B------:R-:W-:Y:S01]  /*1da0*/  IMAD.MOV.U32 R55, RZ, RZ, R23 ;  /* 0x000000ffff377224 */ /* 0x000fe200078e0017 */
[----:B------:R-:W-:Y:S01]  /*1db0*/  SHF.R.U32.HI R6, RZ, 0x10, R7 ;  /* 0x00000010ff067819 */ /* 0x000fe20000011607 */
[----:B------:R-:W-:Y:S01]  /*1dc0*/  HADD2.F32 R7, -RZ, R248.H0_H0 ;  /* 0x200000f8ff077230 */ /* 0x000fe20000004100 */
[----:B------:R-:W-:Y:S01]  /*1dd0*/  SHF.R.U64 R84, R56, 0x10, R57 ;  /* 0x0000001038547819 */ /* 0x000fe20000001239 */
[----:B------:R-:W-:Y:S01]  /*1de0*/  HADD2.F32 R31, -RZ, R2.H0_H0 ;  /* 0x20000002ff1f7230 */ /* 0x000fe20000004100 */
[----:B------:R-:W-:Y:S01]  /*1df0*/  SHF.R.U64 R76, R52, 0x10, R53 ;  /* 0x00000010344c7819 */ /* 0x000fe20000001235 */
[----:B------:R-:W-:Y:S01]  /*1e00*/  IMAD.MOV.U32 R83, RZ, RZ, R57 ;  /* 0x000000ffff537224 */ /* 0x000fe200078e0039 */
[----:B------:R-:W-:Y:S01]  /*1e10*/  MOV R81, R53 ;  /* 0x0000003500517202 */ /* 0x000fe20000000f00 */
[----:B------:R-:W-:Y:S01]  /*1e20*/  IMAD.MOV.U32 R134, RZ, RZ, R20 ;  /* 0x000000ffff867224 */ /* 0x000fe200078e0014 */
[----:B------:R-:W-:Y:S01]  /*1e30*/  SHF.R.U32.HI R78, RZ, 0x10, R53 ;  /* 0x00000010ff4e7819 */ /* 0x000fe20000011635 */
[----:B------:R-:W-:Y:S01]  /*1e40*/  IMAD.MOV.U32 R53, RZ, RZ, R19 ;  /* 0x000000ffff357224 */ /* 0x000fe200078e0013 */
[----:B------:R-:W-:Y:S01]  /*1e50*/  SHF.R.U32.HI R22, RZ, 0x10, R23 ;  /* 0x00000010ff167819 */ /* 0x000fe20000011617 */
[----:B------:R-:W-:Y:S01]  /*1e60*/  IMAD R34, R15, -0x326172a9, RZ ;  /* 0xcd9e8d570f227824 */ /* 0x000fe200078e02ff */
[----:B------:R-:W-:Y:S01]  /*1e70*/  MOV R150, R18 ;  /* 0x0000001200967202 */ /* 0x000fe20000000f00 */
[----:B------:R-:W-:Y:S01]  /*1e80*/  STL [R1+0x10], R8 ;  /* 0x0000100801007387 */ /* 0x000fe20000100800 */
[----:B------:R-:W-:Y:S01]  /*1e90*/  SHF.R.U64 R148, R18, 0x10, R19 ;  /* 0x0000001012947819 */ /* 0x000fe20000001213 */
[----:B------:R-:W-:Y:S01]  /*1ea0*/  HADD2.F32 R133, -RZ, R4.H0_H0 ;  /* 0x20000004ff857230 */ /* 0x000fe20000004100 */
[----:B------:R-:W-:Y:S01]  /*1eb0*/  SHF.R.U64 R10, R2, 0x10, R3 ;  /* 0x00000010020a7819 */ /* 0x000fe20000001203 */
[----:B------:R-:W-:Y:S01]  /*1ec0*/  HADD2.F32 R2, -RZ, R82.H0_H0 ;  /* 0x20000052ff027230 */ /* 0x000fe20000004100 */
[----:B------:R-:W-:Y:S01]  /*1ed0*/  SHF.R.U32.HI R18, RZ, 0x10, R19 ;  /* 0x00000010ff127819 */ /* 0x000fe20000011613 */
[----:B------:R-:W-:Y:S01]  /*1ee0*/  STL [R1], R7 ;  /* 0x0000000701007387 */ /* 0x000fe20000100800 */
[----:B------:R-:W-:Y:S01]  /*1ef0*/  SHF.R.U64 R23, R20, 0x10, R21 ;  /* 0x0000001014177819 */ /* 0x000fe20000001215 */
[----:B------:R-:W-:Y:S01]  /*1f00*/  IMAD.MOV.U32 R74, RZ, RZ, R52 ;  /* 0x000000ffff4a7224 */ /* 0x000fe200078e0034 */
[----:B------:R-:W-:Y:S01]  /*1f10*/  SHF.R.U32.HI R85, RZ, 0x10, R57 ;  /* 0x00000010ff557819 */ /* 0x000fe20000011639 */
[----:B------:R0:W-:Y:S01]  /*1f20*/  STL [R1+0x64], R2 ;  /* 0x0000640201007387 */ /* 0x0001e20000100800 */
[----:B------:R-:W-:Y:S01]  /*1f30*/  MOV R66, R46 ;  /* 0x0000002e00427202 */ /* 0x000fe20000000f00 */
[----:B------:R-:W-:Y:S01]  /*1f40*/  IMAD.MOV.U32 R79, RZ, RZ, R49 ;  /* 0x000000ffff4f7224 */ /* 0x000fe200078e0031 */
[--C-:B------:R-:W-:Y:S01]  /*1f50*/  SHF.R.U64 R252, R46, 0x10, R47.reuse ;  /* 0x000000102efc7819 */ /* 0x100fe2000000122f */
[----:B------:R-:W-:Y:S01]  /*1f60*/  IMAD.MOV.U32 R77, RZ, RZ, R47 ;  /* 0x000000ffff4d7224 */ /* 0x000fe200078e002f */
[----:B------:R-:W-:Y:S01]  /*1f70*/  MOV R20, R16 ;  /* 0x0000001000147202 */ /* 0x000fe20000000f00 */
[----:B------:R-:W-:Y:S01]  /*1f80*/  IMAD.HI.U32 R29, R28, -0x326172a9, RZ ;  /* 0xcd9e8d571c1d7827 */ /* 0x000fe200078e00ff */
[----:B------:R-:W-:Y:S01]  /*1f90*/  SHF.R.U64 R19, R16, 0x10, R17 ;  /* 0x0000001010137819 */ /* 0x000fe20000001211 */
[----:B------:R-:W-:Y:S01]  /*1fa0*/  BSSY B0, `(.L_x_56240) ;  /* 0x0003dcc000007945 */ /* 0x000fe20003800000 */
[--C-:B------:R-:W-:Y:S01]  /*1fb0*/  SHF.R.U64 R164, R32, 0x10, R33.reuse ;  /* 0x0000001020a47819 */ /* 0x100fe20000001221 */
[----:B------:R-:W-:Y:S01]  /*1fc0*/  IMAD.MOV.U32 R16, RZ, RZ, R12 ;  /* 0x000000ffff107224 */ /* 0x000fe200078e000c */
[----:B------:R-:W-:Y:S01]  /*1fd0*/  MOV R57, R33 ;  /* 0x0000002100397202 */ /* 0x000fe20000000f00 */
[----:B0-----:R-:W-:Y:S01]  /*1fe0*/  HADD2.F32 R2, -RZ, R85.H0_H0 ;  /* 0x20000055ff027230 */ /* 0x001fe20000004100 */
[----:B------:R-:W-:Y:S01]  /*1ff0*/  SHF.R.U32.HI R46, RZ, 0x10, R33 ;  /* 0x00000010ff2e7819 */ /* 0x000fe20000011621 */
[----:B------:R-:W-:Y:S01]  /*2000*/  IMAD.MOV.U32 R238, RZ, RZ, R54 ;  /* 0x000000ffffee7224 */ /* 0x000fe200078e0036 */
[----:B------:R-:W-:Y:S01]  /*2010*/  SHF.R.U64 R15, R12, 0x10, R13 ;  /* 0x000000100c0f7819 */ /* 0x000fe2000000120d */
[----:B------:R-:W-:Y:S01]  /*2020*/  IMAD.MOV.U32 R71, RZ, RZ, R87 ;  /* 0x000000ffff477224 */ /* 0x000fe200078e0057 */
[----:B------:R-:W-:Y:S01]  /*2030*/  LOP3.LUT R33, R30, UR25, R25, 0x96, !PT ;  /* 0x000000191e217c12 */ /* 0x000fe2000f8e9619 */
[----:B------:R-:W-:Y:S01]  /*2040*/  HADD2.F32 R30, -RZ, R3.H0_H0 ;  /* 0x20000003ff1e7230 */ /* 0x000fe20000004100 */
[----:B------:R-:W-:Y:S01]  /*2050*/  SHF.R.U64 R12, R4, 0x10, R5 ;  /* 0x00000010040c7819 */ /* 0x000fe20000001205 */
[----:B------:R-:W-:Y:S01]  /*2060*/  HADD2.F32 R4, -RZ, R84.H0_H0 ;  /* 0x20000054ff047230 */ /* 0x000fe20000004100 */
[----:B------:R-:W-:Y:S01]  /*2070*/  SHF.R.U32.HI R9, RZ, 0x10, R3 ;  /* 0x00000010ff097819 */ /* 0x000fe20000011603 */
[----:B------:R-:W-:Y:S01]  /*2080*/  HADD2.F32 R3, -RZ, R83.H0_H0 ;  /* 0x20000053ff037230 */ /* 0x000fe20000004100 */
[----:B------:R-:W-:Y:S01]  /*2090*/  SHF.R.U32.HI R72, RZ, 0x10, R49 ;  /* 0x00000010ff487819 */ /* 0x000fe20000011631 */
[----:B------:R-:W-:Y:S01]  /*20a0*/  IMAD.MOV.U32 R49, RZ, RZ, R21 ;  /* 0x000000ffff317224 */ /* 0x000fe200078e0015 */
[----:B------:R0:W-:Y:S01]  /*20b0*/  STL [R1+0x5c], R4 ;  /* 0x00005c0401007387 */ /* 0x0001e20000100800 */
[----:B------:R-:W-:Y:S01]  /*20c0*/  SHF.R.U32.HI R64, RZ, 0x10, R47 ;  /* 0x00000010ff407819 */ /* 0x000fe2000001162f */
[----:B------:R-:W-:Y:S01]  /*20d0*/  IMAD.MOV.U32 R47, RZ, RZ, R17 ;  /* 0x000000ffff2f7224 */ /* 0x000fe200078e0011 */
[----:B------:R-:W-:Y:S01]  /*20e0*/  MOV R75, R45 ;  /* 0x0000002d004b7202 */ /* 0x000fe20000000f00 */
[----:B------:R1:W-:Y:S01]  /*20f0*/  STL [R1+0x54], R3 ;  /* 0x0000540301007387 */ /* 0x0003e20000100800 */
[----:B------:R-:W-:Y:S01]  /*2100*/  SHF.R.U32.HI R62, RZ, 0x10, R45 ;  /* 0x00000010ff3e7819 */ /* 0x000fe2000001162d */
[----:B------:R-:W-:Y:S01]  /*2110*/  IMAD.MOV.U32 R222, RZ, RZ, R88 ;  /* 0x000000ffffde7224 */ /* 0x000fe200078e0058 */
[----:B------:R-:W-:Y:S01]  /*2120*/  MOV R45, R13 ;  /* 0x0000000d002d7202 */ /* 0x000fe20000000f00 */
[----:B------:R2:W-:Y:S01]  /*2130*/  STL [R1+0x4c], R2 ;  /* 0x00004c0201007387 */ /* 0x0005e20000100800 */
[----:B------:R-:W-:Y:S01]  /*2140*/  MOV R230, R86 ;  /* 0x0000005600e67202 */ /* 0x000fe20000000f00 */
        /* <DEDUP_REMOVED lines=8> */
[----:B------:R-:W-:Y:S01]  /*21d0*/  MOV R69, R89 ;  /* 0x0000005900457202 */ /* 0x000fe20000000f00 */
[----:B--2---:R-:W-:Y:S01]  /*21e0*/  HADD2.F32 R2, -RZ, R81.H0_H0 ;  /* 0x20000051ff027230 */ /* 0x004fe20000004100 */
[----:B------:R1:W-:Y:S01]  /*21f0*/  STL [R1+0x3c], R3 ;  /* 0x00003c0301007387 */ /* 0x0003e20000100800 */
[----:B------:R-:W-:Y:S01]  /*2200*/  SHF.R.U32.HI R56, RZ, 0x10, R89 ;  /* 0x00000010ff387819 */ /* 0x000fe20000011659 */
[----:B------:R-:W-:Y:S01]  /*2210*/  IMAD.MOV.U32 R65, RZ, RZ, R93 ;  /* 0x000000ffff417224 */ /* 0x000fe200078e005d */
[--C-:B------:R-:W-:Y:S01]  /*2220*/  SHF.R.U64 R212, R90, 0x10, R91.reuse ;  /* 0x000000105ad47819 */ /* 0x100fe2000000125b */
[----:B------:R2:W-:Y:S01]  /*2230*/  STL [R1+0x34], R2 ;  /* 0x0000340201007387 */ /* 0x0005e20000100800 */
[----:B0-----:R-:W-:Y:S01]  /*2240*/  HADD2.F32 R4, -RZ, R78.H0_H0 ;  /* 0x2000004eff047230 */ /* 0x001fe20000004100 */
[----:B------:R-:W-:Y:S01]  /*2250*/  SHF.R.U32.HI R54, RZ, 0x10, R91 ;  /* 0x00000010ff367819 */ /* 0x000fe2000001165b */
[----:B------:R-:W-:Y:S01]  /*2260*/  IMAD.MOV.U32 R166, RZ, RZ, R32 ;  /* 0x000000ffffa67224 */ /* 0x000fe200078e0020 */
[----:B------:R-:W-:Y:S01]  /*2270*/  MOV R206, R92 ;  /* 0x0000005c00ce7202 */ /* 0x000fe20000000f00 */
[----:B------:R-:W-:Y:S01]  /*2280*/  HADD2.F32 R157, -RZ, R152.H0_H0 ;  /* 0x20000098ff9d7230 */ /* 0x000fe20000004100 */
[----:B------:R0:W-:Y:S01]  /*2290*/  STL [R1+0x2c], R4 ;  /* 0x00002c0401007387 */ /* 0x0001e20000100800 */
[----:B-1----:R-:W-:Y:S01]  /*22a0*/  HADD2.F32 R3, -RZ, R68.H0_H0 ;  /* 0x20000044ff037230 */ /* 0x002fe20000004100 */
[--C-:B------:R-:W-:Y:S01]  /*22b0*/  SHF.R.U64 R204, R92, 0x10, R93.reuse ;  /* 0x000000105ccc7819 */ /* 0x100fe2000000125d */
[----:B------:R-:W-:Y:S01]  /*22c0*/  HADD2.F32 R149, -RZ, R144.H0_H0 ;  /* 0x20000090ff957230 */ /* 0x000fe20000004100 */
[----:B------:R-:W-:Y:S01]  /*22d0*/  SHF.R.U32.HI R52, RZ, 0x10, R93 ;  /* 0x00000010ff347819 */ /* 0x000fe2000001165d */
[----:B--2---:R-:W-:Y:S01]  /*22e0*/  HADD2.F32 R2, -RZ, R70.H0_H0 ;  /* 0x20000046ff027230 */ /* 0x004fe20000004100 */
[----:B------:R1:W-:Y:S01]  /*22f0*/  STL [R1+0x24], R3 ;  /* 0x0000240301007387 */ /* 0x0003e20000100800 */
[----:B------:R-:W-:Y:S01]  /*2300*/  SHF.R.U32.HI R21, RZ, 0x10, R21 ;  /* 0x00000010ff157819 */ /* 0x000fe20000011615 */
[----:B------:R-:W-:Y:S01]  /*2310*/  HADD2.F32 R141, -RZ, R136.H0_H0 ;  /* 0x20000088ff8d7230 */ /* 0x000fe20000004100 */
[----:B------:R-:W-:Y:S01]  /*2320*/  SHF.R.U32.HI R17, RZ, 0x10, R17 ;  /* 0x00000010ff117819 */ /* 0x000fe20000011611 */
[----:B0-----:R-:W-:Y:S01]  /*2330*/  HADD2.F32 R4, -RZ, R79.H0_H0 ;  /* 0x2000004fff047230 */ /* 0x001fe20000004100 */
[----:B------:R0:W-:Y:S01]  /*2340*/  STL [R1+0x1c], R2 ;  /* 0x00001c0201007387 */ /* 0x0001e20000100800 */
[----:B------:R-:W-:Y:S01]  /*2350*/  SHF.R.U32.HI R13, RZ, 0x10, R13 ;  /* 0x00000010ff0d7819 */ /* 0x000fe2000001160d */
[----:B------:R-:W-:Y:S01]  /*2360*/  HADD2.F32 R245, -RZ, R240.H0_H0 ;  /* 0x200000f0fff57230 */ /* 0x000fe20000004100 */
[--C-:B------:R-:W-:Y:S01]  /*2370*/  SHF.R.U64 R251, R248, 0x10, R249.reuse ;  /* 0x00000010f8fb7819 */ /* 0x100fe200000012f9 */
[----:B------:R2:W-:Y:S01]  /*2380*/  STL [R1+0x14], R4 ;  /* 0x0000140401007387 */ /* 0x0005e20000100800 */
[----:B-1----:R-:W-:Y:S01]  /*2390*/  HADD2.F32 R3, -RZ, R72.H0_H0 ;  /* 0x20000048ff037230 */ /* 0x002fe20000004100 */
[----:B------:R-:W-:Y:S01]  /*23a0*/  SHF.R.U32.HI R247, RZ, 0x10, R249 ;  /* 0x00000010fff77819 */ /* 0x000fe200000116f9 */
[----:B------:R-:W-:Y:S01]  /*23b0*/  HADD2.F32 R237, -RZ, R232.H0_H0 ;  /* 0x200000e8ffed7230 */ /* 0x000fe20000004100 */
[--C-:B------:R-:W-:Y:S01]  /*23c0*/  SHF.R.U64 R243, R240, 0x10, R241.reuse ;  /* 0x00000010f0f37819 */ /* 0x100fe200000012f1 */
[----:B------:R-:W-:Y:S01]  /*23d0*/  HADD2.F32 R229, -RZ, R224.H0_H0 ;  /* 0x200000e0ffe57230 */ /* 0x000fe20000004100 */
[----:B------:R1:W-:Y:S01]  /*23e0*/  STL [R1+0xc], R3 ;  /* 0x00000c0301007387 */ /* 0x0003e20000100800 */
[----:B0-----:R-:W-:Y:S01]  /*23f0*/  HADD2.F32 R2, -RZ, R66.H0_H0 ;  /* 0x20000042ff027230 */ /* 0x001fe20000004100 */
[----:B------:R-:W-:Y:S01]  /*2400*/  SHF.R.U32.HI R239, RZ, 0x10, R241 ;  /* 0x00000010ffef7819 */ /* 0x000fe200000116f1 */
[----:B------:R-:W-:Y:S01]  /*2410*/  HADD2.F32 R221, -RZ, R216.H0_H0 ;  /* 0x200000d8ffdd7230 */ /* 0x000fe20000004100 */
[--C-:B------:R-:W-:Y:S01]  /*2420*/  SHF.R.U64 R235, R232, 0x10, R233.reuse ;  /* 0x00000010e8eb7819 */ /* 0x100fe200000012e9 */
[----:B--2---:R-:W-:Y:S01]  /*2430*/  HADD2.F32 R4, -RZ, R44.H0_H0 ;  /* 0x2000002cff047230 */ /* 0x004fe20000004100 */
[----:B------:R0:W-:Y:S01]  /*2440*/  STL [R1+0x4], R2 ;  /* 0x0000040201007387 */ /* 0x0001e20000100800 */
[----:B------:R-:W-:Y:S01]  /*2450*/  SHF.R.U32.HI R231, RZ, 0x10, R233 ;  /* 0x00000010ffe77819 */ /* 0x000fe200000116e9 */
[----:B------:R-:W-:Y:S01]  /*2460*/  HADD2.F32 R213, -RZ, R208.H0_H0 ;  /* 0x200000d0ffd57230 */ /* 0x000fe20000004100 */
[--C-:B------:R-:W-:Y:S01]  /*2470*/  SHF.R.U64 R227, R224, 0x10, R225.reuse ;  /* 0x00000010e0e37819 */ /* 0x100fe200000012e1 */
[----:B-1----:R-:W-:Y:S01]  /*2480*/  HADD2.F32 R3, -RZ, R43.H0_H0 ;  /* 0x2000002bff037230 */ /* 0x002fe20000004100 */
[----:B------:R1:W-:Y:S01]  /*2490*/  STL [R1+0x58], R4 ;  /* 0x0000580401007387 */ /* 0x0003e20000100800 */
[----:B------:R-:W-:Y:S01]  /*24a0*/  SHF.R.U32.HI R223, RZ, 0x10, R225 ;  /* 0x00000010ffdf7819 */ /* 0x000fe200000116e1 */
[----:B------:R-:W-:Y:S01]  /*24b0*/  HADD2.F32 R205, -RZ, R200.H0_H0 ;  /* 0x200000c8ffcd7230 */ /* 0x000fe20000004100 */
[--C-:B------:R-:W-:Y:S01]  /*24c0*/  SHF.R.U64 R219, R216, 0x10, R217.reuse ;  /* 0x00000010d8db7819 */ /* 0x100fe200000012d9 */
[----:B------:R2:W-:Y:S01]  /*24d0*/  STL [R1+0x48], R3 ;  /* 0x0000480301007387 */ /* 0x0005e20000100800 */
[----:B0-----:R-:W-:Y:S01]  /*24e0*/  HADD2.F32 R2, -RZ, R42.H0_H0 ;  /* 0x2000002aff027230 */ /* 0x001fe20000004100 */
[----:B------:R-:W-:Y:S01]  /*24f0*/  SHF.R.U32.HI R215, RZ, 0x10, R217 ;  /* 0x00000010ffd77819 */ /* 0x000fe200000116d9 */
[----:B------:R-:W-:Y:S01]  /*2500*/  HADD2.F32 R197, -RZ, R192.H0_H0 ;  /* 0x200000c0ffc57230 */ /* 0x000fe20000004100 */
[--C-:B------:R-:W-:Y:S01]  /*2510*/  SHF.R.U64 R211, R208, 0x10, R209.reuse ;  /* 0x00000010d0d37819 */ /* 0x100fe200000012d1 */
[----:B------:R-:W-:Y:S01]  /*2520*/  HADD2.F32 R189, -RZ, R184.H0_H0 ;  /* 0x200000b8ffbd7230 */ /* 0x000fe20000004100 */
[----:B------:R0:W-:Y:S01]  /*2530*/  STL [R1+0x38], R2 ;  /* 0x0000380201007387 */ /* 0x0001e20000100800 */
[----:B-1----:R-:W-:Y:S01]  /*2540*/  HADD2.F32 R4, -RZ, R41.H0_H0 ;  /* 0x20000029ff047230 */ /* 0x002fe20000004100 */
        /* <DEDUP_REMOVED lines=8> */
[----:B0-----:R-:W-:Y:S01]  /*25d0*/  HADD2.F32 R2, -RZ, R6.H0_H0 ;  /* 0x20000006ff027230 */ /* 0x001fe20000004100 */
[----:B------:R1:W-:Y:S01]  /*25e0*/  STL [R1+0x18], R3 ;  /* 0x0000180301007387 */ /* 0x0003e20000100800 */
[----:B------:R-:W-:Y:S01]  /*25f0*/  SHF.R.U32.HI R191, RZ, 0x10, R193 ;  /* 0x00000010ffbf7819 */ /* 0x000fe200000116c1 */
[----:B------:R-:W-:Y:S01]  /*2600*/  HADD2.F32 R241, -RZ, R241.H0_H0 ;  /* 0x200000f1fff17230 */ /* 0x000fe20000004100 */
[--C-:B------:R-:W-:Y:S01]  /*2610*/  SHF.R.U64 R187, R184, 0x10, R185.reuse ;  /* 0x00000010b8bb7819 */ /* 0x100fe200000012b9 */
[----:B------:R1:W-:Y:S01]  /*2620*/  STL [R1+0x8], R2 ;  /* 0x0000080201007387 */ /* 0x0003e20000100800 */
        /* <DEDUP_REMOVED lines=28> */
[----:B------:R-:W-:Y:S01]  /*27f0*/  LOP3.LUT R34, R29, UR24, R34, 0x96, !PT ;  /* 0x000000181d227c12 */ /* 0x000fe2000f8e9622 */
[----:B------:R-:W-:Y:S01]  /*2800*/  HADD2.F32 R29, -RZ, R26.H0_H0 ;  /* 0x2000001aff1d7230 */ /* 0x000fe20000004100 */
[----:B------:R-:W-:Y:S01]  /*2810*/  LOP3.LUT R25, R24, 0x3, RZ, 0xc0, !PT ;  /* 0x0000000318197812 */ /* 0x000fe200078ec0ff */
[----:B------:R-:W-:Y:S01]  /*2820*/  HADD2.F32 R145, -RZ, R145.H0_H0 ;  /* 0x20000091ff917230 */ /* 0x000fe20000004100 */
[----:B------:R-:W-:Y:S01]  /*2830*/  ULDC UR37, c[0x0][0x218] ;  /* 0x0000860000257ab9 */ /* 0x000fe20000000800 */
[----:B------:R-:W-:Y:S01]  /*2840*/  HADD2.F32 R137, -RZ, R137.H0_H0 ;  /* 0x20000089ff897230 */ /* 0x000fe20000004100 */
[----:B------:R-:W-:Y:S01]  /*2850*/  ULDC.U8 UR27, c[0x0][0x2a0] ;  /* 0x0000a800001b7ab9 */ /* 0x000fe20000000000 */
[----:B------:R-:W-:Y:S01]  /*2860*/  HADD2.F32 R32, -RZ, R5.H0_H0 ;  /* 0x20000005ff207230 */ /* 0x000fe20000004100 */
[----:B------:R-:W-:Y:S01]  /*2870*/  ULDC UR36, c[0x0][0x2d8] ;  /* 0x0000b60000247ab9 */ /* 0x000fe20000000800 */
[----:B------:R-:W-:Y:S01]  /*2880*/  HADD2.F32 R27, -RZ, R27.H0_H0 ;  /* 0x2000001bff1b7230 */ /* 0x000fe20000004100 */
[----:B------:R-:W-:Y:S01]  /*2890*/  ULDC.64 UR28, c[0x0][0x230] ;  /* 0x00008c00001c7ab9 */ /* 0x000fe20000000a00 */
[----:B------:R-:W-:Y:S01]  /*28a0*/  IMAD R28, R28, -0x326172a9, RZ ;  /* 0xcd9e8d571c1c7824 */ /* 0x000fe200078e02ff */
[----:B------:R-:W-:Y:S01]  /*28b0*/  ULDC.64 UR30, c[0x0][0x238] ;  /* 0x00008e00001e7ab9 */ /* 0x000fe20000000a00 */
[----:B------:R-:W-:Y:S01]  /*28c0*/  IMAD R26, R80, -0x2daee0ad, RZ ;  /* 0xd2511f53501a7824 */ /* 0x000fe200078e02ff */
[----:B------:R-:W-:Y:S01]  /*28d0*/  ULDC.64 UR32, c[0x0][0x240] ;  /* 0x0000900000207ab9 */ /* 0x000fe20000000a00 */
[----:B------:R-:W-:Y:S01]  /*28e0*/  IMAD.MOV.U32 R24, RZ, RZ, RZ ;  /* 0x000000ffff187224 */ /* 0x000fe200078e00ff */
        /* <DEDUP_REMOVED lines=99> */
.L_x_57621:
        /* <DEDUP_REMOVED lines=36> */
.L_x_56244:
[----:B------:R-:W-:-:S07]  /*3160*/  IMAD.MOV.U32 R169, RZ, RZ, R28 ;  /* 0x000000ffffa97224 */ /* 0x000fce00078e001c */
.L_x_56245:
[----:B------:R-:W-:Y:S05]  /*3170*/  BSYNC B2 ;  /* 0x0000000000027941 */ /* 0x000fea0003800000 */
.L_x_56243:
        /* <DEDUP_REMOVED lines=16> */
.L_x_56249:
[----:B------:R-:W-:Y:S05]  /*3280*/  BSYNC B3 ;  /* 0x0000000000037941 */ /* 0x000fea0003800000 */
.L_x_56248:
        /* <DEDUP_REMOVED lines=44> */
.L_x_56247:
[----:B------:R-:W-:Y:S05]  /*3550*/  BSYNC B2 ;  /* 0x0000000000027941 */ /* 0x000fea0003800000 */
.L_x_56246:
[----:B------:R-:W-:Y:S02]  /*3560*/  ISETP.NE.U32.AND P2, PT, R128, RZ, PT ;  /* 0x000000ff8000720c */ /* 0x000fe40003f45070 */
[----:B------:R-:W0:Y:S01]  /*3570*/  LDC R128, c[0x0][0x294] ;  /* 0x0000a500ff807b82 */ /* 0x000e220000000800 */
[----:B------:R-:W-:Y:S02]  /*3580*/  I2FP.F32.U32 R25, R169 ;  /* 0x000000a900197245 */ /* 0x000fe40000201000 */
[----:B------:R-:W-:Y:S01]  /*3590*/  ISETP.NE.AND.EX P2, PT, R129, RZ, PT, P2 ;  /* 0x000000ff8100720c */ /* 0x000fe20003f45320 */
[----:B------:R-:W-:Y:S01]  /*35a0*/  HFMA2.MMA R129, -RZ, RZ, 0.1171875, 0 ;  /* 0x2f800000ff817435 */ /* 0x000fe200000001ff */
[----:B------:R-:W-:-:S03]  /*35b0*/  LOP3.LUT R36, R36, 0xfffffffe, RZ, 0xc0, !PT ;  /* 0xfffffffe24247812 */ /* 0x000fc600078ec0ff */
[----:B------:R-:W1:Y:S06]  /*35c0*/  LDC R169, c[0x0][0x298] ;  /* 0x0000a600ffa97b82 */ /* 0x000e6c0000000800 */
        /* <DEDUP_REMOVED lines=11> */
.L_x_56250:
        /* <DEDUP_REMOVED lines=12> */
.L_x_56253:
[----:B------:R-:W-:-:S07]  /*3740*/  IMAD.MOV.U32 R5, RZ, RZ, R28 ;  /* 0x000000ffff057224 */ /* 0x000fce00078e001c */
.L_x_56254:
[----:B------:R-:W-:Y:S05]  /*3750*/  BSYNC B2 ;  /* 0x0000000000027941 */ /* 0x000fea0003800000 */
.L_x_56252:
        /* <DEDUP_REMOVED lines=16> */
.L_x_56258:
[----:B------:R-:W-:Y:S05]  /*3860*/  BSYNC B3 ;  /* 0x0000000000037941 */ /* 0x000fea0003800000 */
.L_x_56257:
        /* <DEDUP_REMOVED lines=44> */
.L_x_56256:
[----:B------:R-:W-:Y:S05]  /*3b30*/  BSYNC B2 ;  /* 0x0000000000027941 */ /* 0x000fea0003800000 */
.L_x_56255:
        /* <DEDUP_REMOVED lines=8> */
.L_x_56251:
        /* <DEDUP_REMOVED lines=12> */
.L_x_56260:
[----:B------:R-:W-:-:S07]  /*3c80*/  IMAD.MOV.U32 R25, RZ, RZ, R28 ;  /* 0x000000ffff197224 */ /* 0x000fce00078e001c */
.L_x_56261:
[----:B------:R-:W-:Y:S05]  /*3c90*/  BSYNC B2 ;  /* 0x0000000000027941 */ /* 0x000fea0003800000 */
.L_x_56259:
        /* <DEDUP_REMOVED lines=16> */
.L_x_56265:
[----:B------:R-:W-:Y:S05]  /*3da0*/  BSYNC B3 ;  /* 0x0000000000037941 */ /* 0x000fea0003800000 */
.L_x_56264:
        /* <DEDUP_REMOVED lines=44> */
.L_x_56263:
[----:B------:R-:W-:Y:S05]  /*4070*/  BSYNC B2 ;  /* 0x0000000000027941 */ /* 0x000fea0003800000 */
.L_x_56262:
        /* <DEDUP_REMOVED lines=11> */
.L_x_56266:
        /* <DEDUP_REMOVED lines=12> */
.L_x_56269:
[----:B------:R-:W-:-:S07]  /*41f0*/  MOV R4, R28 ;  /* 0x0000001c00047202 */ /* 0x000fce0000000f00 */
.L_x_56270:
[----:B------:R-:W-:Y:S05]  /*4200*/  BSYNC B2 ;  /* 0x0000000000027941 */ /* 0x000fea0003800000 */
.L_x_56268:
        /* <DEDUP_REMOVED lines=16> */
.L_x_56274:
[----:B------:R-:W-:Y:S05]  /*4310*/  BSYNC B3 ;  /* 0x0000000000037941 */ /* 0x000fea0003800000 */
.L_x_56273:
        /* <DEDUP_REMOVED lines=44> */
.L_x_56272:
[----:B------:R-:W-:Y:S05]  /*45e0*/  BSYNC B2 ;  /* 0x0000000000027941 */ /* 0x000fea0003800000 */
.L_x_56271:
        /* <DEDUP_REMOVED lines=8> */
.L_x_56267:
        /* <DEDUP_REMOVED lines=12> */
.L_x_56276:
[----:B------:R-:W-:-:S07]  /*4730*/  MOV R25, R28 ;  /* 0x0000001c00197202 */ /* 0x000fce0000000f00 */
.L_x_56277:
[----:B------:R-:W-:Y:S05]  /*4740*/  BSYNC B2 ;  /* 0x0000000000027941 */ /* 0x000fea0003800000 */
.L_x_56275:
        /* <DEDUP_REMOVED lines=16> */
.L_x_56281:
[----:B------:R-:W-:Y:S05]  /*4850*/  BSYNC B3 ;  /* 0x0000000000037941 */ /* 0x000fea0003800000 */
.L_x_56280:
        /* <DEDUP_REMOVED lines=44> */
.L_x_56279:
[----:B------:R-:W-:Y:S05]  /*4b20*/  BSYNC B2 ;  /* 0x0000000000027941 */ /* 0x000fea0003800000 */
.L_x_56278:
        /* <DEDUP_REMOVED lines=11> */
.L_x_56282:
        /* <DEDUP_REMOVED lines=12> */
.L_x_56285:
[----:B------:R-:W-:-:S07]  /*4ca0*/  IMAD.MOV.U32 R3, RZ, RZ, R28 ;  /* 0x000000ffff037224 */ /* 0x000fce00078e001c */
.L_x_56286:
[----:B------:R-:W-:Y:S05]  /*4cb0*/  BSYNC B2 ;  /* 0x0000000000027941 */ /* 0x000fea0003800000 */
.L_x_56284:
        /* <DEDUP_REMOVED lines=16> */
.L_x_56290:
[----:B------:R-:W-:Y:S05]  /*4dc0*/  BSYNC B3 ;  /* 0x0000000000037941 */ /* 0x000fea0003800000 */
.L_x_56289:
        /* <DEDUP_REMOVED lines=44> */
.L_x_56288:
[----:B------:R-:W-:Y:S05]  /*5090*/  BSYNC B2 ;  /* 0x0000000000027941 */ /* 0x000fea0003800000 */
.L_x_56287:
        /* <DEDUP_REMOVED lines=8> */
.L_x_56283:
        /* <DEDUP_REMOVED lines=12> */
.L_x_56292:
[----:B------:R-:W-:-:S07]  /*51e0*/  IMAD.MOV.U32 R25, RZ, RZ, R28 ;  /* 0x000000ffff197224 */ /* 0x000fce00078e001c */
.L_x_56293:
[----:B------:R-:W-:Y:S05]  /*51f0*/  BSYNC B2 ;  /* 0x0000000000027941 */ /* 0x000fea0003800000 */
.L_x_56291:
        /* <DEDUP_REMOVED lines=16> */
.L_x_56297:
[----:B------:R-:W-:Y:S05]  /*5300*/  BSYNC B3 ;  /* 0x0000000000037941 */ /* 0x000fea0003800000 */
.L_x_56296:
        /* <DEDUP_REMOVED lines=44> */
.L_x_56295:
[----:B------:R-:W-:Y:S05]  /*55d0*/  BSYNC B2 ;  /* 0x0000000000027941 */ /* 0x000fea0003800000 */
.L_x_56294:
        /* <DEDUP_REMOVED lines=11> */
.L_x_56298:
        /* <DEDUP_REMOVED lines=12> */
.L_x_56301:
[----:B------:R-:W-:-:S07]  /*5750*/  IMAD.MOV.U32 R2, RZ, RZ, R28 ;  /* 0x000000ffff027224 */ /* 0x000fce00078e001c */
.L_x_56302:
[----:B------:R-:W-:Y:S05]  /*5760*/  BSYNC B2 ;  /* 0x0000000000027941 */ /* 0x000fea0003800000 */
.L_x_56300:
        /* <DEDUP_REMOVED lines=16> */
.L_x_56306:
[----:B------:R-:W-:Y:S05]  /*5870*/  BSYNC B3 ;  /* 0x0000000000037941 */ /* 0x000fea0003800000 */
.L_x_56305:
        /* <DEDUP_REMOVED lines=44> */
.L_x_56304:
[----:B------:R-:W-:Y:S05]  /*5b40*/  BSYNC B2 ;  /* 0x0000000000027941 */ /* 0x000fea0003800000 */
.L_x_56303:
        /* <DEDUP_REMOVED lines=8> */
.L_x_56299:
[C---:B------:R-:W-:Y:S01]  /*5bd0*/  LEA R128, P0, R6.reuse, UR30, 0x4 ;  /* 0x0000001e06807c11 */ /* 0x040fe2000f8020ff */
[----:B------:R-:W-:Y:S01]  /*5be0*/  IMAD.SHL.U32 R131, R6, 0x4, RZ ;  /* 0x0000000406837824 */ /* 0x000fe200078e00ff */
[----:B------:R-:W-:Y:S02]  /*5bf0*/  LOP3.LUT P2, RZ, R36, 0x1, RZ, 0xc0, !PT ;  /* 0x0000000124ff7812 */ /* 0x000fe4000784c0ff */
[----:B------:R-:W-:Y:S02]  /*5c00*/  LEA.HI.X R129, R6, UR31, RZ, 0x4, P0 ;  /* 0x0000001f06817c11 */ /* 0x000fe400080f24ff */
[----:B------:R-:W-:Y:S02]  /*5c10*/  SEL R130, RZ, 0x100, P3 ;  /* 0x00000100ff827807 */ /* 0x000fe40001800000 */
[----:B------:R-:W-:Y:S01]  /*5c20*/  SEL R169, RZ, 0x1, P2 ;  /* 0x00000001ffa97807 */ /* 0x000fe20001000000 */
[----:B------:R0:W-:Y:S02]  /*5c30*/  STG.E.128 desc[UR4][R128.64], R48 ;  /* 0x0000003080007986 */ /* 0x0001e4000c101d04 */
[----:B0-----:R-:W-:-:S02]  /*5c40*/  SEL R128, RZ, 0x1000000, P5 ;  /* 0x01000000ff807807 */ /* 0x001fc40002800000 */
[----:B------:R-:W-:-:S04]  /*5c50*/  SEL R129, RZ, 0x10000, P4 ;  /* 0x00010000ff817807 */ /* 0x000fc80002000000 */
[----:B------:R-:W-:Y:S02]  /*5c60*/  IADD3 R128, R130, R128, R129 ;  /* 0x0000008082807210 */ /* 0x000fe40007ffe081 */
[----:B------:R-:W-:Y:S02]  /*5c70*/  SHF.L.U64.HI R130, R6, 0x2, RZ ;  /* 0x0000000206827819 */ /* 0x000fe400000102ff */
[----:B------:R-:W-:Y:S02]  /*5c80*/  IADD3 R169, R128, R169, RZ ;  /* 0x000000a980a97210 */ /* 0x000fe40007ffe0ff */
        /* <DEDUP_REMOVED lines=15> */
.L_x_56307:
[----:B01----:R-:W-:-:S07]  /*5d80*/  IADD3 R128, R6, 0x20, RZ ;  /* 0x0000002006807810 */ /* 0x003fce0007ffe0ff */
.L_x_56242:
[----:B------:R-:W-:Y:S05]  /*5d90*/  BSYNC B1 ;  /* 0x0000000000017941 */ /* 0x000fea0003800000 */
.L_x_56241:
[----:B------:R-:W-:Y:S01]  /*5da0*/  LOP3.LUT P0, RZ, R0, 0x2, RZ, 0xc0, !PT ;  /* 0x0000000200ff7812 */ /* 0x000fe2000780c0ff */
[----:B------:R-:W-:-:S12]  /*5db0*/  BSSY B1, `(.L_x_56308) ;  /* 0x00002df000017945 */ /* 0x000fd80003800000 */
[----:B------:R-:W-:Y:S05]  /*5dc0*/  @!P0 BRA `(.L_x_56309) ;  /* 0x0000002c00748947 */ /* 0x000fea0003800000 */
        /* <DEDUP_REMOVED lines=26> */
.L_x_56311:
[----:B------:R-:W-:-:S07]  /*5f70*/  IMAD.MOV.U32 R169, RZ, RZ, R28 ;  /* 0x000000ffffa97224 */ /* 0x000fce00078e001c */
.L_x_56312:
[----:B------:R-:W-:Y:S05]  /*5f80*/  BSYNC B2 ;  /* 0x0000000000027941 */ /* 0x000fea0003800000 */
.L_x_56310:
        /* <DEDUP_REMOVED lines=16> */
.L_x_56316:
[----:B------:R-:W-:Y:S05]  /*6090*/  BSYNC B3 ;  /* 0x0000000000037941 */ /* 0x000fea0003800000 */
.L_x_56315:
        /* <DEDUP_REMOVED lines=44> */
.L_x_56314:
[----:B------:R-:W-:Y:S05]  /*6360*/  BSYNC B2 ;  /* 0x0000000000027941 */ /* 0x000fea0003800000 */
.L_x_56313:
        /* <DEDUP_REMOVED lines=18> */
.L_x_56317:
        /* <DEDUP_REMOVED lines=12> */
.L_x_56320:
[----:B------:R-:W-:-:S07]  /*6550*/  IMAD.MOV.U32 R5, RZ, RZ, R28 ;  /* 0x000000ffff057224 */ /* 0x000fce00078e001c */
.L_x_56321:
[----:B------:R-:W-:Y:S05]  /*6560*/  BSYNC B2 ;  /* 0x0000000000027941 */ /* 0x000fea0003800000 */
.L_x_56319:
        /* <DEDUP_REMOVED lines=16> */
.L_x_56325:
[----:B------:R-:W-:Y:S05]  /*6670*/  BSYNC B3 ;  /* 0x0000000000037941 */ /* 0x000fea0003800000 */
.L_x_56324:
        /* <DEDUP_REMOVED lines=44> */
.L_x_56323:
[----:B------:R-:W-:Y:S05]  /*6940*/  BSYNC B2 ;  /* 0x0000000000027941 */ /* 0x000fea0003800000 */
.L_x_56322:
        /* <DEDUP_REMOVED lines=8> */
.L_x_56318:
        /* <DEDUP_REMOVED lines=12> */
.L_x_56327:
[----:B------:R-:W-:-:S07]  /*6a90*/  IMAD.MOV.U32 R25, RZ, RZ, R28 ;  /* 0x000000ffff197224 */ /* 0x000fce00078e001c */
.L_x_56328:
[----:B------:R-:W-:Y:S05]  /*6aa0*/  BSYNC B2 ;  /* 0x0000000000027941 */ /* 0x000fea0003800000 */
.L_x_56326:
        /* <DEDUP_REMOVED lines=16> */
.L_x_56332:
[----:B------:R-:W-:Y:S05]  /*6bb0*/  BSYNC B3 ;  /* 0x0000000000037941 */ /* 0x000fea0003800000 */
.L_x_56331:
        /* <DEDUP_REMOVED lines=44> */
.L_x_56330:
[----:B------:R-:W-:Y:S05]  /*6e80*/  BSYNC B2 ;  /* 0x0000000000027941 */ /* 0x000fea0003800000 */
.L_x_56329:
        /* <DEDUP_REMOVED lines=11> */
.L_x_56333:
        /* <DEDUP_REMOVED lines=12> */
.L_x_56336:
[----:B------:R-:W-:-:S07]  /*7000*/  IMAD.MOV.U32 R4, RZ, RZ, R28 ;  /* 0x000000ffff047224 */ /* 0x000fce00078e001c */
.L_x_56337:
[----:B------:R-:W-:Y:S05]  /*7010*/  BSYNC B2 ;  /* 0x0000000000027941 */ /* 0x000fea0003800000 */
.L_x_56335:
        /* <DEDUP_REMOVED lines=16> */
.L_x_56341:
[----:B------:R-:W-:Y:S05]  /*7120*/  BSYNC B3 ;  /* 0x0000000000037941 */ /* 0x000fea0003800000 */
.L_x_56340:
        /* <DEDUP_REMOVED lines=44> */
.L_x_56339:
[----:B------:R-:W-:Y:S05]  /*73f0*/  BSYNC B2 ;  /* 0x0000000000027941 */ /* 0x000fea0003800000 */
.L_x_56338:
        /* <DEDUP_REMOVED lines=8> */
.L_x_56334:
        /* <DEDUP_REMOVED lines=12> */
.L_x_56343:
[----:B------:R-:W-:-:S07]  /*7540*/  IMAD.MOV.U32 R25, RZ, RZ, R28 ;  /* 0x000000ffff197224 */ /* 0x000fce00078e001c */
.L_x_56344:
[----:B------:R-:W-:Y:S05]  /*7550*/  BSYNC B2 ;  /* 0x0000000000027941 */ /* 0x000fea0003800000 */
.L_x_56342:
        /* <DEDUP_REMOVED lines=16> */
.L_x_56348:
[----:B------:R-:W-:Y:S05]  /*7660*/  BSYNC B3 ;  /* 0x0000000000037941 */ /* 0x000fea0003800000 */
.L_x_56347:
        /* <DEDUP_REMOVED lines=44> */
.L_x_56346:
[----:B------:R-:W-:Y:S05]  /*7930*/  BSYNC B2 ;  /* 0x0000000000027941 */ /* 0x000fea0003800000 */
.L_x_56345:
        /* <DEDUP_REMOVED lines=11> */
.L_x_56349:
        /* <DEDUP_REMOVED lines=12> */
.L_x_56352:
[----:B------:R-:W-:-:S07]  /*7ab0*/  MOV R3, R28 ;  /* 0x0000001c00037202 */ /* 0x000fce0000000f00 */
.L_x_56353:
[----:B------:R-:W-:Y:S05]  /*7ac0*/  BSYNC B2 ;  /* 0x0000000000027941 */ /* 0x000fea0003800000 */
.L_x_56351:
        /* <DEDUP_REMOVED lines=16> */
.L_x_56357:
[----:B------:R-:W-:Y:S05]  /*7bd0*/  BSYNC B3 ;  /* 0x0000000000037941 */ /* 0x000fea0003800000 */
.L_x_56356:
        /* <DEDUP_REMOVED lines=44> */
.L_x_56355:
[----:B------:R-:W-:Y:S05]  /*7ea0*/  BSYNC B2 ;  /* 0x0000000000027941 */ /* 0x000fea0003800000 */
.L_x_56354:
        /* <DEDUP_REMOVED lines=8> */
.L_x_56350:
        /* <DEDUP_REMOVED lines=12> */
.L_x_56359:
[----:B------:R-:W-:-:S07]  /*7ff0*/  MOV R25, R28 ;  /* 0x0000001c00197202 */ /* 0x000fce0000000f00 */
.L_x_56360:
[----:B------:R-:W-:Y:S05]  /*8000*/  BSYNC B2 ;  /* 0x0000000000027941 */ /* 0x000fea0003800000 */
.L_x_56358:
        /* <DEDUP_REMOVED lines=16> */
.L_x_56364:
[----:B------:R-:W-:Y:S05]  /*8110*/  BSYNC B3 ;  /* 0x0000000000037941 */ /* 0x000fea0003800000 */
.L_x_56363:
        /* <DEDUP_REMOVED lines=44> */
.L_x_56362:
[----:B------:R-:W-:Y:S05]  /*83e0*/  BSYNC B2 ;  /* 0x0000000000027941 */ /* 0x000fea0003800000 */
.L_x_56361:
        /* <DEDUP_REMOVED lines=11> */
.L_x_56365:
        /* <DEDUP_REMOVED lines=12> */
.L_x_56368:
[----:B------:R-:W-:-:S07]  /*8560*/  IMAD.MOV.U32 R2, RZ, RZ, R28 ;  /* 0x000000ffff027224 */ /* 0x000fce00078e001c */
.L_x_56369:
[----:B------:R-:W-:Y:S05]  /*8570*/  BSYNC B2 ;  /* 0x0000000000027941 */ /* 0x000fea0003800000 */
.L_x_56367:
        /* <DEDUP_REMOVED lines=16> */
.L_x_56373:
[----:B------:R-:W-:Y:S05]  /*8680*/  BSYNC B3 ;  /* 0x0000000000037941 */ /* 0x000fea0003800000 */
.L_x_56372:
        /* <DEDUP_REMOVED lines=44> */
.L_x_56371:
[----:B------:R-:W-:Y:S05]  /*8950*/  BSYNC B2 ;  /* 0x0000000000027941 */ /* 0x000fea0003800000 */
.L_x_56370:
        /* <DEDUP_REMOVED lines=8> */
.L_x_56366:
        /* <DEDUP_REMOVED lines=10> */
[----:B------:R-:W-:-:S03]  /*8a80*/  IADD3 R130, P0, R169, UR32, RZ ;  /* 0x00000020a9827c10 */ /* 0x000fc6000ff1e0ff */
[----:B------:R-:W-:Y:S01]  /*8a90*/  IMAD.IADD R170, R129, 0x1, R170 ;  /* 0x0000000181aa7824 */ /* 0x000fe200078e02aa */
[----:B------:R-:W-:-:S04]  /*8aa0*/  SHF.L.U64.HI R129, R128, 0x2, RZ ;  /* 0x0000000280817819 */ /* 0x000fc800000102ff */
        /* <DEDUP_REMOVED lines=14> */
.L_x_56374:
[----:B------:R-:W-:-:S07]  /*8b90*/  VIADD R128, R128, 0x20 ;  /* 0x0000002080807836 */ /* 0x000fce0000000000 */
.L_x_56309:
[----:B------:R-:W-:Y:S05]  /*8ba0*/  BSYNC B1 ;  /* 0x0000000000017941 */ /* 0x000fea0003800000 */
.L_x_56308:
        /* <DEDUP_REMOVED lines=29> */
.L_x_56378:
[----:B------:R-:W-:-:S07]  /*8d80*/  MOV R169, R28 ;  /* 0x0000001c00a97202 */ /* 0x000fce0000000f00 */
.L_x_56379:
[----:B------:R-:W-:Y:S05]  /*8d90*/  BSYNC B2 ;  /* 0x0000000000027941 */ /* 0x000fea0003800000 */
.L_x_56377:
        /* <DEDUP_REMOVED lines=16> */
.L_x_56383:
[----:B------:R-:W-:Y:S05]  /*8ea0*/  BSYNC B3 ;  /* 0x0000000000037941 */ /* 0x000fea0003800000 */
.L_x_56382:
        /* <DEDUP_REMOVED lines=44> */
.L_x_56381:
[----:B------:R-:W-:Y:S05]  /*9170*/  BSYNC B2 ;  /* 0x0000000000027941 */ /* 0x000fea0003800000 */
.L_x_56380:
        /* <DEDUP_REMOVED lines=18> */
.L_x_56384:
        /* <DEDUP_REMOVED lines=12> */
.L_x_56387:
[----:B------:R-:W-:-:S07]  /*9360*/  MOV R5, R28 ;  /* 0x0000001c00057202 */ /* 0x000fce0000000f00 */
.L_x_56388:
[----:B------:R-:W-:Y:S05]  /*9370*/  BSYNC B2 ;  /* 0x0000000000027941 */ /* 0x000fea0003800000 */
.L_x_56386:
        /* <DEDUP_REMOVED lines=16> */
.L_x_56392:
[----:B------:R-:W-:Y:S05]  /*9480*/  BSYNC B3 ;  /* 0x0000000000037941 */ /* 0x000fea0003800000 */
.L_x_56391:
        /* <DEDUP_REMOVED lines=44> */
.L_x_56390:
[----:B------:R-:W-:Y:S05]  /*9750*/  BSYNC B2 ;  /* 0x0000000000027941 */ /* 0x000fea0003800000 */
.L_x_56389:
        /* <DEDUP_REMOVED lines=8> */
.L_x_56385:
        /* <DEDUP_REMOVED lines=12> */
.L_x_56394:
[----:B------:R-:W-:-:S07]  /*98a0*/  MOV R25, R28 ;  /* 0x0000001c00197202 */ /* 0x000fce0000000f00 */
.L_x_56395:
[----:B------:R-:W-:Y:S05]  /*98b0*/  BSYNC B2 ;  /* 0x0000000000027941 */ /* 0x000fea0003800000 */
.L_x_56393:
        /* <DEDUP_REMOVED lines=16> */
.L_x_56399:
[----:B------:R-:W-:Y:S05]  /*99c0*/  BSYNC B3 ;  /* 0x0000000000037941 */ /* 0x000fea0003800000 */
.L_x_56398:
        /* <DEDUP_REMOVED lines=44> */
.L_x_56397:
[----:B------:R-:W-:Y:S05]  /*9c90*/  BSYNC B2 ;  /* 0x0000000000027941 */ /* 0x000fea0003800000 */
.L_x_56396:
        /* <DEDUP_REMOVED lines=11> */
.L_x_56400:
        /* <DEDUP_REMOVED lines=12> */
.L_x_56403:
[----:B------:R-:W-:-:S07]  /*9e10*/  IMAD.MOV.U32 R4, RZ, RZ, R28 ;  /* 0x000000ffff047224 */ /* 0x000fce00078e001c */
.L_x_56404:
[----:B------:R-:W-:Y:S05]  /*9e20*/  BSYNC B2 ;  /* 0x0000000000027941 */ /* 0x000fea0003800000 */
.L_x_56402:
        /* <DEDUP_REMOVED lines=16> */
.L_x_56408:
[----:B------:R-:W-:Y:S05]  /*9f30*/  BSYNC B3 ;  /* 0x0000000000037941 */ /* 0x000fea0003800000 */
.L_x_56407:
        /* <DEDUP_REMOVED lines=44> */
.L_x_56406:
[----:B------:R-:W-:Y:S05]  /*a200*/  BSYNC B2 ;  /* 0x0000000000027941 */ /* 0x000fea0003800000 */
.L_x_56405:
        /* <DEDUP_REMOVED lines=8> */
.L_x_56401:
        /* <DEDUP_REMOVED lines=12> */
.L_x_56410:
[----:B------:R-:W-:-:S07]  /*a350*/  IMAD.MOV.U32 R25, RZ, RZ, R28 ;  /* 0x000000ffff197224 */ /* 0x000fce00078e001c */
.L_x_56411:
[----:B------:R-:W-:Y:S05]  /*a360*/  BSYNC B2 ;  /* 0x0000000000027941 */ /* 0x000fea0003800000 */
.L_x_56409:
        /* <DEDUP_REMOVED lines=16> */
.L_x_56415:
[----:B------:R-:W-:Y:S05]  /*a470*/  BSYNC B3 ;  /* 0x0000000000037941 */ /* 0x000fea0003800000 */
.L_x_56414:
        /* <DEDUP_REMOVED lines=44> */
.L_x_56413:
[----:B------:R-:W-:Y:S05]  /*a740*/  BSYNC B2 ;  /* 0x0000000000027941 */ /* 0x000fea0003800000 */
.L_x_56412:
        /* <DEDUP_REMOVED lines=11> */
.L_x_56416:
        /* <DEDUP_REMOVED lines=12> */
.L_x_56419:
[----:B------:R-:W-:-:S07]  /*a8c0*/  IMAD.MOV.U32 R3, RZ, RZ, R28 ;  /* 0x000000ffff037224 */ /* 0x000fce00078e001c */
.L_x_56420:
[----:B------:R-:W-:Y:S05]  /*a8d0*/  BSYNC B2 ;  /* 0x0000000000027941 */ /* 0x000fea0003800000 */
.L_x_56418:
        /* <DEDUP_REMOVED lines=16> */
.L_x_56424:
[----:B------:R-:W-:Y:S05]  /*a9e0*/  BSYNC B3 ;  /* 0x0000000000037941 */ /* 0x000fea0003800000 */
.L_x_56423:
        /* <DEDUP_REMOVED lines=44> */
.L_x_56422:
[----:B------:R-:W-:Y:S05]  /*acb0*/  BSYNC B2 ;  /* 0x0000000000027941 */ /* 0x000fea0003800000 */
.L_x_56421:
        /* <DEDUP_REMOVED lines=8> */
.L_x_56417:
        /* <DEDUP_REMOVED lines=12> */
.L_x_56426:
[----:B------:R-:W-:-:S07]  /*ae00*/  IMAD.MOV.U32 R25, RZ, RZ, R28 ;  /* 0x000000ffff197224 */ /* 0x000fce00078e001c */
.L_x_56427:
[----:B------:R-:W-:Y:S05]  /*ae10*/  BSYNC B2 ;  /* 0x0000000000027941 */ /* 0x000fea0003800000 */
.L_x_56425:
        /* <DEDUP_REMOVED lines=16> */
.L_x_56431:
[----:B------:R-:W-:Y:S05]  /*af20*/  BSYNC B3 ;  /* 0x0000000000037941 */ /* 0x000fea0003800000 */
.L_x_56430:
        /* <DEDUP_REMOVED lines=44> */
.L_x_56429:
[----:B------:R-:W-:Y:S05]  /*b1f0*/  BSYNC B2 ;  /* 0x0000000000027941 */ /* 0x000fea0003800000 */
.L_x_56428:
        /* <DEDUP_REMOVED lines=11> */
.L_x_56432:
        /* <DEDUP_REMOVED lines=12> */
.L_x_56435:
[----:B------:R-:W-:-:S07]  /*b370*/  MOV R2, R28 ;  /* 0x0000001c00027202 */ /* 0x000fce0000000f00 */
.L_x_56436:
[----:B------:R-:W-:Y:S05]  /*b380*/  BSYNC B2 ;  /* 0x0000000000027941 */ /* 0x000fea0003800000 */
.L_x_56434:
        /* <DEDUP_REMOVED lines=16> */
.L_x_56440:
[----:B------:R-:W-:Y:S05]  /*b490*/  BSYNC B3 ;  /* 0x0000000000037941 */ /* 0x000fea0003800000 */
.L_x_56439:
        /* <DEDUP_REMOVED lines=44> */
.L_x_56438:
[----:B------:R-:W-:Y:S05]  /*b760*/  BSYNC B2 ;  /* 0x0000000000027941 */ /* 0x000fea0003800000 */
.L_x_56437:
        /* <DEDUP_REMOVED lines=8> */
.L_x_56433:
[----:B------:R-:W-:Y:S02]  /*b7f0*/  LEA R130, P0, R128, UR30, 0x4 ;  /* 0x0000001e80827c11 */ /* 0x000fe4000f8020ff */
[----:B------:R-:W-:Y:S02]  /*b800*/  LOP3.LUT P2, RZ, R36, 0x1, RZ, 0xc0, !PT ;  /* 0x0000000124ff7812 */ /* 0x000fe4000784c0ff */
[C---:B------:R-:W-:Y:S02]  /*b810*/  LEA.HI.X R131, R128.reuse, UR31, RZ, 0x4, P0 ;  /* 0x0000001f80837c11 */ /* 0x040fe400080f24ff */
[----:B------:R-:W-:Y:S02]  /*b820*/  SEL R129, RZ, 0x1000000, P5 ;  /* 0x01000000ff817807 */ /* 0x000fe40002800000 */
[----:B------:R-:W-:Y:S01]  /*b830*/  SEL R170, RZ, 0x1, P2 ;  /* 0x00000001ffaa7807 */ /* 0x000fe20001000000 */
[----:B------:R0:W-:Y:S01]  /*b840*/  STG.E.128 desc[UR4][R130.64], R56 ;  /* 0x0000003882007986 */ /* 0x0001e2000c101d04 */
[----:B------:R-:W-:-:S02]  /*b850*/  SHF.L.U32 R169, R128, 0x2, RZ ;  /* 0x0000000280a97819 */ /* 0x000fc400000006ff */
[----:B0-----:R-:W-:Y:S02]  /*b860*/  SEL R130, RZ, 0x10000, P4 ;  /* 0x00010000ff827807 */ /* 0x001fe40002000000 */
        /* <DEDUP_REMOVED lines=19> */
.L_x_56441:
[----:B------:R-:W-:-:S07]  /*b9a0*/  VIADD R128, R128, 0x20 ;  /* 0x0000002080807836 */ /* 0x000fce0000000000 */
.L_x_56376:
[----:B------:R-:W-:Y:S05]  /*b9b0*/  BSYNC B1 ;  /* 0x0000000000017941 */ /* 0x000fea0003800000 */
.L_x_56375:
        /* <DEDUP_REMOVED lines=29> */
.L_x_56445:
[----:B------:R-:W-:-:S07]  /*bb90*/  IMAD.MOV.U32 R169, RZ, RZ, R28 ;  /* 0x000000ffffa97224 */ /* 0x000fce00078e001c */
.L_x_56446:
[----:B------:R-:W-:Y:S05]  /*bba0*/  BSYNC B2 ;  /* 0x0000000000027941 */ /* 0x000fea0003800000 */
.L_x_56444:
        /* <DEDUP_REMOVED lines=16> */
.L_x_56450:
[----:B------:R-:W-:Y:S05]  /*bcb0*/  BSYNC B3 ;  /* 0x0000000000037941 */ /* 0x000fea0003800000 */
.L_x_56449:
        /* <DEDUP_REMOVED lines=44> */
.L_x_56448:
[----:B------:R-:W-:Y:S05]  /*bf80*/  BSYNC B2 ;  /* 0x0000000000027941 */ /* 0x000fea0003800000 */
.L_x_56447:
        /* <DEDUP_REMOVED lines=18> */
.L_x_56451:
        /* <DEDUP_REMOVED lines=12> */
.L_x_56454:
[----:B------:R-:W-:-:S07]  /*c170*/  IMAD.MOV.U32 R5, RZ, RZ, R28 ;  /* 0x000000ffff057224 */ /* 0x000fce00078e001c */
.L_x_56455:
[----:B------:R-:W-:Y:S05]  /*c180*/  BSYNC B2 ;  /* 0x0000000000027941 */ /* 0x000fea0003800000 */
.L_x_56453:
        /* <DEDUP_REMOVED lines=16> */
.L_x_56459:
[----:B------:R-:W-:Y:S05]  /*c290*/  BSYNC B3 ;  /* 0x0000000000037941 */ /* 0x000fea0003800000 */
.L_x_56458:
        /* <DEDUP_REMOVED lines=44> */
.L_x_56457:
[----:B------:R-:W-:Y:S05]  /*c560*/  BSYNC B2 ;  /* 0x0000000000027941 */ /* 0x000fea0003800000 */
.L_x_56456:
        /* <DEDUP_REMOVED lines=8> */
.L_x_56452:
        /* <DEDUP_REMOVED lines=12> */
.L_x_56461:
[----:B------:R-:W-:-:S07]  /*c6b0*/  IMAD.MOV.U32 R25, RZ, RZ, R28 ;  /* 0x000000ffff197224 */ /* 0x000fce00078e001c */
.L_x_56462:
[----:B------:R-:W-:Y:S05]  /*c6c0*/  BSYNC B2 ;  /* 0x0000000000027941 */ /* 0x000fea0003800000 */
.L_x_56460:
        /* <DEDUP_REMOVED lines=16> */
.L_x_56466:
[----:B------:R-:W-:Y:S05]  /*c7d0*/  BSYNC B3 ;  /* 0x0000000000037941 */ /* 0x000fea0003800000 */
.L_x_56465:
        /* <DEDUP_REMOVED lines=44> */
.L_x_56464:
[----:B------:R-:W-:Y:S05]  /*caa0*/  BSYNC B2 ;  /* 0x0000000000027941 */ /* 0x000fea0003800000 */
.L_x_56463:
        /* <DEDUP_REMOVED lines=11> */
.L_x_56467:
        /* <DEDUP_REMOVED lines=12> */
.L_x_56470:
[----:B------:R-:W-:-:S07]  /*cc20*/  MOV R4, R28 ;  /* 0x0000001c00047202 */ /* 0x000fce0000000f00 */
.L_x_56471:
[----:B------:R-:W-:Y:S05]  /*cc30*/  BSYNC B2 ;  /* 0x0000000000027941 */ /* 0x000fea0003800000 */
.L_x_56469:
        /* <DEDUP_REMOVED lines=16> */
.L_x_56475:
[----:B------:R-:W-:Y:S05]  /*cd40*/  BSYNC B3 ;  /* 0x0000000000037941 */ /* 0x000fea0003800000 */
.L_x_56474:
        /* <DEDUP_REMOVED lines=44> */
.L_x_56473:
[----:B------:R-:W-:Y:S05]  /*d010*/  BSYNC B2 ;  /* 0x0000000000027941 */ /* 0x000fea0003800000 */
.L_x_56472:
        /* <DEDUP_REMOVED lines=8> */
.L_x_56468:
        /* <DEDUP_REMOVED lines=12> */
.L_x_56477:
[----:B------:R-:W-:-:S07]  /*d160*/  MOV R25, R28 ;  /* 0x0000001c00197202 */ /* 0x000fce0000000f00 */
.L_x_56478:
[----:B------:R-:W-:Y:S05]  /*d170*/  BSYNC B2 ;  /* 0x0000000000027941 */ /* 0x000fea0003800000 */
.L_x_56476:
        /* <DEDUP_REMOVED lines=16> */
.L_x_56482:
[----:B------:R-:W-:Y:S05]  /*d280*/  BSYNC B3 ;  /* 0x0000000000037941 */ /* 0x000fea0003800000 */
.L_x_56481:
        /* <DEDUP_REMOVED lines=44> */
.L_x_56480:
[----:B------:R-:W-:Y:S05]  /*d550*/  BSYNC B2 ;  /* 0x0000000000027941 */ /* 0x000fea0003800000 */
.L_x_56479:
        /* <DEDUP_REMOVED lines=11> */
.L_x_56483:
        /* <DEDUP_REMOVED lines=12> */
.L_x_56486:
[----:B------:R-:W-:-:S07]  /*d6d0*/  IMAD.MOV.U32 R3, RZ, RZ, R28 ;  /* 0x000000ffff037224 */ /* 0x000fce00078e001c */
.L_x_56487:
[----:B------:R-:W-:Y:S05]  /*d6e0*/  BSYNC B2 ;  /* 0x0000000000027941 */ /* 0x000fea0003800000 */
.L_x_56485:
        /* <DEDUP_REMOVED lines=16> */
.L_x_56491:
[----:B------:R-:W-:Y:S05]  /*d7f0*/  BSYNC B3 ;  /* 0x0000000000037941 */ /* 0x000fea0003800000 */
.L_x_56490:
        /* <DEDUP_REMOVED lines=44> */
.L_x_56489:
[----:B------:R-:W-:Y:S05]  /*dac0*/  BSYNC B2 ;  /* 0x0000000000027941 */ /* 0x000fea0003800000 */
.L_x_56488:
        /* <DEDUP_REMOVED lines=8> */
.L_x_56484:
        /* <DEDUP_REMOVED lines=12> */
.L_x_56493:
[----:B------:R-:W-:-:S07]  /*dc10*/  IMAD.MOV.U32 R25, RZ, RZ, R28 ;  /* 0x000000ffff197224 */ /* 0x000fce00078e001c */
.L_x_56494:
[----:B------:R-:W-:Y:S05]  /*dc20*/  BSYNC B2 ;  /* 0x0000000000027941 */ /* 0x000fea0003800000 */
.L_x_56492:
        /* <DEDUP_REMOVED lines=16> */
.L_x_56498:
[----:B------:R-:W-:Y:S05]  /*dd30*/  BSYNC B3 ;  /* 0x0000000000037941 */ /* 0x000fea0003800000 */
.L_x_56497:
        /* <DEDUP_REMOVED lines=44> */
.L_x_56496:
[----:B------:R-:W-:Y:S05]  /*e000*/  BSYNC B2 ;  /* 0x0000000000027941 */ /* 0x000fea0003800000 */
.L_x_56495:
        /* <DEDUP_REMOVED lines=11> */
.L_x_56499:
        /* <DEDUP_REMOVED lines=12> */
.L_x_56502:
[----:B------:R-:W-:-:S07]  /*e180*/  IMAD.MOV.U32 R2, RZ, RZ, R28 ;  /* 0x000000ffff027224 */ /* 0x000fce00078e001c */
.L_x_56503:
[----:B------:R-:W-:Y:S05]  /*e190*/  BSYNC B2 ;  /* 0x0000000000027941 */ /* 0x000fea0003800000 */
.L_x_56501:
        /* <DEDUP_REMOVED lines=16> */
.L_x_56507:
[----:B------:R-:W-:Y:S05]  /*e2a0*/  BSYNC B3 ;  /* 0x0000000000037941 */ /* 0x000fea0003800000 */
.L_x_56506:
        /* <DEDUP_REMOVED lines=44> */
.L_x_56505:
[----:B------:R-:W-:Y:S05]  /*e570*/  BSYNC B2 ;  /* 0x0000000000027941 */ /* 0x000fea0003800000 */
.L_x_56504:
        /* <DEDUP_REMOVED lines=8> */
.L_x_56500:
        /* <DEDUP_REMOVED lines=10> */
[----:B------:R-:W-:Y:S02]  /*e6a0*/  IADD3 R130, P0, R169, UR32, RZ ;  /* 0x00000020a9827c10 */ /* 0x000fe4000ff1e0ff */
[----:B------:R-:W-:Y:S02]  /*e6b0*/  IADD3 R170, R129, R170, RZ ;  /* 0x000000aa81aa7210 */ /* 0x000fe40007ffe0ff */
        /* <DEDUP_REMOVED lines=15> */
.L_x_56508:
[----:B------:R-:W-:-:S07]  /*e7b0*/  IADD3 R128, R128, 0x20, RZ ;  /* 0x0000002080807810 */ /* 0x000fce0007ffe0ff */
.L_x_56443:
[----:B------:R-:W-:Y:S05]  /*e7c0*/  BSYNC B1 ;  /* 0x0000000000017941 */ /* 0x000fea0003800000 */
.L_x_56442:
        /* <DEDUP_REMOVED lines=29> */
.L_x_56512:
[----:B------:R-:W-:-:S07]  /*e9a0*/  IMAD.MOV.U32 R169, RZ, RZ, R28 ;  /* 0x000000ffffa97224 */ /* 0x000fce00078e001c */
.L_x_56513:
[----:B------:R-:W-:Y:S05]  /*e9b0*/  BSYNC B2 ;  /* 0x0000000000027941 */ /* 0x000fea0003800000 */
.L_x_56511:
        /* <DEDUP_REMOVED lines=16> */
.L_x_56517:
[----:B------:R-:W-:Y:S05]  /*eac0*/  BSYNC B3 ;  /* 0x0000000000037941 */ /* 0x000fea0003800000 */
.L_x_56516:
        /* <DEDUP_REMOVED lines=44> */
.L_x_56515:
[----:B------:R-:W-:Y:S05]  /*ed90*/  BSYNC B2 ;  /* 0x0000000000027941 */ /* 0x000fea0003800000 */
.L_x_56514:
        /* <DEDUP_REMOVED lines=18> */
.L_x_56518:
        /* <DEDUP_REMOVED lines=12> */
.L_x_56521:
[----:B------:R-:W-:-:S07]  /*ef80*/  IMAD.MOV.U32 R5, RZ, RZ, R28 ;  /* 0x000000ffff057224 */ /* 0x000fce00078e001c */
.L_x_56522:
[----:B------:R-:W-:Y:S05]  /*ef90*/  BSYNC B2 ;  /* 0x0000000000027941 */ /* 0x000fea0003800000 */
.L_x_56520:
        /* <DEDUP_REMOVED lines=16> */
.L_x_56526:
[----:B------:R-:W-:Y:S05]  /*f0a0*/  BSYNC B3 ;  /* 0x0000000000037941 */ /* 0x000fea0003800000 */
.L_x_56525:
        /* <DEDUP_REMOVED lines=44> */
.L_x_56524:
[----:B------:R-:W-:Y:S05]  /*f370*/  BSYNC B2 ;  /* 0x0000000000027941 */ /* 0x000fea0003800000 */
.L_x_56523:
        /* <DEDUP_REMOVED lines=8> */
.L_x_56519:
        /* <DEDUP_REMOVED lines=12> */
.L_x_56528:
[----:B------:R-:W-:-:S07]  /*f4c0*/  IMAD.MOV.U32 R25, RZ, RZ, R28 ;  /* 0x000000ffff197224 */ /* 0x000fce00078e001c */
.L_x_56529:
[----:B------:R-:W-:Y:S05]  /*f4d0*/  BSYNC B2 ;  /* 0x0000000000027941 */ /* 0x000fea0003800000 */
.L_x_56527:
        /* <DEDUP_REMOVED lines=16> */
.L_x_56533:
[----:B------:R-:W-:Y:S05]  /*f5e0*/  BSYNC B3 ;  /* 0x0000000000037941 */ /* 0x000fea0003800000 */
.L_x_56532:
        /* <DEDUP_REMOVED lines=44> */
.L_x_56531:
[----:B------:R-:W-:Y:S05]  /*f8b0*/  BSYNC B2 ;  /* 0x0000000000027941 */ /* 0x000fea0003800000 */
.L_x_56530:
        /* <DEDUP_REMOVED lines=11> */
.L_x_56534:
        /* <DEDUP_REMOVED lines=12> */
.L_x_56537:
[----:B------:R-:W-:-:S07]  /*fa30*/  IMAD.MOV.U32 R4, RZ, RZ, R28 ;  /* 0x000000ffff047224 */ /* 0x000fce00078e001c */
.L_x_56538:
[----:B------:R-:W-:Y:S05]  /*fa40*/  BSYNC B2 ;  /* 0x0000000000027941 */ /* 0x000fea0003800000 */
.L_x_56536:
        /* <DEDUP_REMOVED lines=16> */
.L_x_56542:
[----:B------:R-:W-:Y:S05]  /*fb50*/  BSYNC B3 ;  /* 0x0000000000037941 */ /* 0x000fea0003800000 */
.L_x_56541:
        /* <DEDUP_REMOVED lines=44> */
.L_x_56540:
[----:B------:R-:W-:Y:S05]  /*fe20*/  BSYNC B2 ;  /* 0x0000000000027941 */ /* 0x000fea0003800000 */
.L_x_56539:
        /* <DEDUP_REMOVED lines=8> */
.L_x_56535:
        /* <DEDUP_REMOVED lines=12> */
.L_x_56544:
[----:B------:R-:W-:-:S07]  /*ff70*/  IMAD.MOV.U32 R25, RZ, RZ, R28 ;  /* 0x000000ffff197224 */ /* 0x000fce00078e001c */
.L_x_56545:
[----:B------:R-:W-:Y:S05]  /*ff80*/  BSYNC B2 ;  /* 0x0000000000027941 */ /* 0x000fea0003800000 */
.L_x_56543:
        /* <DEDUP_REMOVED lines=16> */
.L_x_56549:
[----:B------:R-:W-:Y:S05]  /*10090*/  BSYNC B3 ;  /* 0x0000000000037941 */ /* 0x000fea0003800000 */
.L_x_56548:
        /* <DEDUP_REMOVED lines=44> */
.L_x_56547:
[----:B------:R-:W-:Y:S05]  /*10360*/  BSYNC B2 ;  /* 0x0000000000027941 */ /* 0x000fea0003800000 */
.L_x_56546:
        /* <DEDUP_REMOVED lines=11> */
.L_x_56550:
        /* <DEDUP_REMOVED lines=12> */
.L_x_56553:
[----:B------:R-:W-:-:S07]  /*104e0*/  MOV R3, R28 ;  /* 0x0000001c00037202 */ /* 0x000fce0000000f00 */
.L_x_56554:
[----:B------:R-:W-:Y:S05]  /*104f0*/  BSYNC B2 ;  /* 0x0000000000027941 */ /* 0x000fea0003800000 */
.L_x_56552:
        /* <DEDUP_REMOVED lines=16> */
.L_x_56558:
[----:B------:R-:W-:Y:S05]  /*10600*/  BSYNC B3 ;  /* 0x0000000000037941 */ /* 0x000fea0003800000 */
.L_x_56557:
        /* <DEDUP_REMOVED lines=44> */
.L_x_56556:
[----:B------:R-:W-:Y:S05]  /*108d0*/  BSYNC B2 ;  /* 0x0000000000027941 */ /* 0x000fea0003800000 */
.L_x_56555:
        /* <DEDUP_REMOVED lines=8> */
.L_x_56551:
        /* <DEDUP_REMOVED lines=12> */
.L_x_56560:
[----:B------:R-:W-:-:S07]  /*10a20*/  MOV R25, R28 ;  /* 0x0000001c00197202 */ /* 0x000fce0000000f00 */
.L_x_56561:
[----:B------:R-:W-:Y:S05]  /*10a30*/  BSYNC B2 ;  /* 0x0000000000027941 */ /* 0x000fea0003800000 */
.L_x_56559:
        /* <DEDUP_REMOVED lines=16> */
.L_x_56565:
[----:B------:R-:W-:Y:S05]  /*10b40*/  BSYNC B3 ;  /* 0x0000000000037941 */ /* 0x000fea0003800000 */
.L_x_56564:
        /* <DEDUP_REMOVED lines=44> */
.L_x_56563:
[----:B------:R-:W-:Y:S05]  /*10e10*/  BSYNC B2 ;  /* 0x0000000000027941 */ /* 0x000fea0003800000 */
.L_x_56562:
        /* <DEDUP_REMOVED lines=11> */
.L_x_56566:
        /* <DEDUP_REMOVED lines=12> */
.L_x_56569:
[----:B------:R-:W-:-:S07]  /*10f90*/  IMAD.MOV.U32 R2, RZ, RZ, R28 ;  /* 0x000000ffff027224 */ /* 0x000fce00078e001c */
.L_x_56570:
[----:B------:R-:W-:Y:S05]  /*10fa0*/  BSYNC B2 ;  /* 0x0000000000027941 */ /* 0x000fea0003800000 */
.L_x_56568:
        /* <DEDUP_REMOVED lines=16> */
.L_x_56574:
[----:B------:R-:W-:Y:S05]  /*110b0*/  BSYNC B3 ;  /* 0x0000000000037941 */ /* 0x000fea0003800000 */
.L_x_56573:
        /* <DEDUP_REMOVED lines=44> */
.L_x_56572:
[----:B------:R-:W-:Y:S05]  /*11380*/  BSYNC B2 ;  /* 0x0000000000027941 */ /* 0x000fea0003800000 */
.L_x_56571:
        /* <DEDUP_REMOVED lines=8> */
.L_x_56567:
        /* <DEDUP_REMOVED lines=27> */
.L_x_56575:
[----:B------:R-:W-:-:S07]  /*115c0*/  VIADD R128, R128, 0x20 ;  /* 0x0000002080807836 */ /* 0x000fce0000000000 */
.L_x_56510:
[----:B------:R-:W-:Y:S05]  /*115d0*/  BSYNC B1 ;  /* 0x0000000000017941 */ /* 0x000fea0003800000 */
.L_x_56509:
        /* <DEDUP_REMOVED lines=29> */
.L_x_56579:
[----:B------:R-:W-:-:S07]  /*117b0*/  MOV R169, R28 ;  /* 0x0000001c00a97202 */ /* 0x000fce0000000f00 */
.L_x_56580:
[----:B------:R-:W-:Y:S05]  /*117c0*/  BSYNC B2 ;  /* 0x0000000000027941 */ /* 0x000fea0003800000 */
.L_x_56578:
        /* <DEDUP_REMOVED lines=16> */
.L_x_56584:
[----:B------:R-:W-:Y:S05]  /*118d0*/  BSYNC B3 ;  /* 0x0000000000037941 */ /* 0x000fea0003800000 */
.L_x_56583:
        /* <DEDUP_REMOVED lines=44> */
.L_x_56582:
[----:B------:R-:W-:Y:S05]  /*11ba0*/  BSYNC B2 ;  /* 0x0000000000027941 */ /* 0x000fea0003800000 */
.L_x_56581:
        /* <DEDUP_REMOVED lines=18> */
.L_x_56585:
        /* <DEDUP_REMOVED lines=12> */
.L_x_56588:
[----:B------:R-:W-:-:S07]  /*11d90*/  MOV R5, R28 ;  /* 0x0000001c00057202 */ /* 0x000fce0000000f00 */
.L_x_56589:
[----:B------:R-:W-:Y:S05]  /*11da0*/  BSYNC B2 ;  /* 0x0000000000027941 */ /* 0x000fea0003800000 */
.L_x_56587:
        /* <DEDUP_REMOVED lines=16> */
.L_x_56593:
[----:B------:R-:W-:Y:S05]  /*11eb0*/  BSYNC B3 ;  /* 0x0000000000037941 */ /* 0x000fea0003800000 */
.L_x_56592:
        /* <DEDUP_REMOVED lines=44> */
.L_x_56591:
[----:B------:R-:W-:Y:S05]  /*12180*/  BSYNC B2 ;  /* 0x0000000000027941 */ /* 0x000fea0003800000 */
.L_x_56590:
        /* <DEDUP_REMOVED lines=8> */
.L_x_56586:
        /* <DEDUP_REMOVED lines=12> */
.L_x_56595:
[----:B------:R-:W-:-:S07]  /*122d0*/  MOV R25, R28 ;  /* 0x0000001c00197202 */ /* 0x000fce0000000f00 */
.L_x_56596:
[----:B------:R-:W-:Y:S05]  /*122e0*/  BSYNC B2 ;  /* 0x0000000000027941 */ /* 0x000fea0003800000 */
.L_x_56594:
        /* <DEDUP_REMOVED lines=16> */
.L_x_56600:
[----:B------:R-:W-:Y:S05]  /*123f0*/  BSYNC B3 ;  /* 0x0000000000037941 */ /* 0x000fea0003800000 */
.L_x_56599:
        /* <DEDUP_REMOVED lines=44> */
.L_x_56598:
[----:B------:R-:W-:Y:S05]  /*126c0*/  BSYNC B2 ;  /* 0x0000000000027941 */ /* 0x000fea0003800000 */
.L_x_56597:
        /* <DEDUP_REMOVED lines=11> */
.L_x_56601:
        /* <DEDUP_REMOVED lines=12> */
.L_x_56604:
[----:B------:R-:W-:-:S07]  /*12840*/  IMAD.MOV.U32 R4, RZ, RZ, R28 ;  /* 0x000000ffff047224 */ /* 0x000fce00078e001c */
.L_x_56605:
[----:B------:R-:W-:Y:S05]  /*12850*/  BSYNC B2 ;  /* 0x0000000000027941 */ /* 0x000fea0003800000 */
.L_x_56603:
        /* <DEDUP_REMOVED lines=16> */
.L_x_56609:
[----:B------:R-:W-:Y:S05]  /*12960*/  BSYNC B3 ;  /* 0x0000000000037941 */ /* 0x000fea0003800000 */
.L_x_56608:
        /* <DEDUP_REMOVED lines=44> */
.L_x_56607:
[----:B------:R-:W-:Y:S05]  /*12c30*/  BSYNC B2 ;  /* 0x0000000000027941 */ /* 0x000fea0003800000 */
.L_x_56606:
        /* <DEDUP_REMOVED lines=8> */
.L_x_56602:
        /* <DEDUP_REMOVED lines=12> */
.L_x_56611:
[----:B------:R-:W-:-:S07]  /*12d80*/  IMAD.MOV.U32 R25, RZ, RZ, R28 ;  /* 0x000000ffff197224 */ /* 0x000fce00078e001c */
.L_x_56612:
[----:B------:R-:W-:Y:S05]  /*12d90*/  BSYNC B2 ;  /* 0x0000000000027941 */ /* 0x000fea0003800000 */
.L_x_56610:
        /* <DEDUP_REMOVED lines=16> */
.L_x_56616:
[----:B------:R-:W-:Y:S05]  /*12ea0*/  BSYNC B3 ;  /* 0x0000000000037941 */ /* 0x000fea0003800000 */
.L_x_56615:
        /* <DEDUP_REMOVED lines=44> */
.L_x_56614:
[----:B------:R-:W-:Y:S05]  /*13170*/  BSYNC B2 ;  /* 0x0000000000027941 */ /* 0x000fea0003800000 */
.L_x_56613:
        /* <DEDUP_REMOVED lines=11> */
.L_x_56617:
        /* <DEDUP_REMOVED lines=12> */
.L_x_56620:
[----:B------:R-:W-:-:S07]  /*132f0*/  IMAD.MOV.U32 R3, RZ, RZ, R28 ;  /* 0x000000ffff037224 */ /* 0x000fce00078e001c */
.L_x_56621:
[----:B------:R-:W-:Y:S05]  /*13300*/  BSYNC B2 ;  /* 0x0000000000027941 */ /* 0x000fea0003800000 */
.L_x_56619:
        /* <DEDUP_REMOVED lines=16> */
.L_x_56625:
[----:B------:R-:W-:Y:S05]  /*13410*/  BSYNC B3 ;  /* 0x0000000000037941 */ /* 0x000fea0003800000 */
.L_x_56624:
        /* <DEDUP_REMOVED lines=44> */
.L_x_56623:
[----:B------:R-:W-:Y:S05]  /*136e0*/  BSYNC B2 ;  /* 0x0000000000027941 */ /* 0x000fea0003800000 */
.L_x_56622:
        /* <DEDUP_REMOVED lines=8> */
.L_x_56618:
        /* <DEDUP_REMOVED lines=12> */
.L_x_56627:
[----:B------:R-:W-:-:S07]  /*13830*/  IMAD.MOV.U32 R25, RZ, RZ, R28 ;  /* 0x000000ffff197224 */ /* 0x000fce00078e001c */
.L_x_56628:
[----:B------:R-:W-:Y:S05]  /*13840*/  BSYNC B2 ;  /* 0x0000000000027941 */ /* 0x000fea0003800000 */
.L_x_56626:
        /* <DEDUP_REMOVED lines=16> */
.L_x_56632:
[----:B------:R-:W-:Y:S05]  /*13950*/  BSYNC B3 ;  /* 0x0000000000037941 */ /* 0x000fea0003800000 */
.L_x_56631:
        /* <DEDUP_REMOVED lines=44> */
.L_x_56630:
[----:B------:R-:W-:Y:S05]  /*13c20*/  BSYNC B2 ;  /* 0x0000000000027941 */ /* 0x000fea0003800000 */
.L_x_56629:
        /* <DEDUP_REMOVED lines=11> */
.L_x_56633:
        /* <DEDUP_REMOVED lines=12> */
.L_x_56636:
[----:B------:R-:W-:-:S07]  /*13da0*/  MOV R2, R28 ;  /* 0x0000001c00027202 */ /* 0x000fce0000000f00 */
.L_x_56637:
[----:B------:R-:W-:Y:S05]  /*13db0*/  BSYNC B2 ;  /* 0x0000000000027941 */ /* 0x000fea0003800000 */
.L_x_56635:
        /* <DEDUP_REMOVED lines=16> */
.L_x_56641:
[----:B------:R-:W-:Y:S05]  /*13ec0*/  BSYNC B3 ;  /* 0x0000000000037941 */ /* 0x000fea0003800000 */
.L_x_56640:
        /* <DEDUP_REMOVED lines=44> */
.L_x_56639:
[----:B------:R-:W-:Y:S05]  /*14190*/  BSYNC B2 ;  /* 0x0000000000027941 */ /* 0x000fea0003800000 */
.L_x_56638:
        /* <DEDUP_REMOVED lines=8> */
.L_x_56634:
        /* <DEDUP_REMOVED lines=27> */
.L_x_56642:
[----:B------:R-:W-:-:S07]  /*143d0*/  VIADD R128, R128, 0x20 ;  /* 0x0000002080807836 */ /* 0x000fce0000000000 */
.L_x_56577:
[----:B------:R-:W-:Y:S05]  /*143e0*/  BSYNC B1 ;  /* 0x0000000000017941 */ /* 0x000fea0003800000 */
.L_x_56576:
        /* <DEDUP_REMOVED lines=29> */
.L_x_56646:
[----:B------:R-:W-:-:S07]  /*145c0*/  IMAD.MOV.U32 R169, RZ, RZ, R28 ;  /* 0x000000ffffa97224 */ /* 0x000fce00078e001c */
.L_x_56647:
[----:B------:R-:W-:Y:S05]  /*145d0*/  BSYNC B2 ;  /* 0x0000000000027941 */ /* 0x000fea0003800000 */
.L_x_56645:
        /* <DEDUP_REMOVED lines=16> */
.L_x_56651:
[----:B------:R-:W-:Y:S05]  /*146e0*/  BSYNC B3 ;  /* 0x0000000000037941 */ /* 0x000fea0003800000 */
.L_x_56650:
        /* <DEDUP_REMOVED lines=44> */
.L_x_56649:
[----:B------:R-:W-:Y:S05]  /*149b0*/  BSYNC B2 ;  /* 0x0000000000027941 */ /* 0x000fea0003800000 */
.L_x_56648:
        /* <DEDUP_REMOVED lines=18> */
.L_x_56652:
        /* <DEDUP_REMOVED lines=12> */
.L_x_56655:
[----:B------:R-:W-:-:S07]  /*14ba0*/  IMAD.MOV.U32 R5, RZ, RZ, R28 ;  /* 0x000000ffff057224 */ /* 0x000fce00078e001c */
.L_x_56656:
[----:B------:R-:W-:Y:S05]  /*14bb0*/  BSYNC B2 ;  /* 0x0000000000027941 */ /* 0x000fea0003800000 */
.L_x_56654:
        /* <DEDUP_REMOVED lines=16> */
.L_x_56660:
[----:B------:R-:W-:Y:S05]  /*14cc0*/  BSYNC B3 ;  /* 0x0000000000037941 */ /* 0x000fea0003800000 */
.L_x_56659:
        /* <DEDUP_REMOVED lines=44> */
.L_x_56658:
[----:B------:R-:W-:Y:S05]  /*14f90*/  BSYNC B2 ;  /* 0x0000000000027941 */ /* 0x000fea0003800000 */
.L_x_56657:
        /* <DEDUP_REMOVED lines=8> */
.L_x_56653:
        /* <DEDUP_REMOVED lines=12> */
.L_x_56662:
[----:B------:R-:W-:-:S07]  /*150e0*/  IMAD.MOV.U32 R25, RZ, RZ, R28 ;  /* 0x000000ffff197224 */ /* 0x000fce00078e001c */
.L_x_56663:
[----:B------:R-:W-:Y:S05]  /*150f0*/  BSYNC B2 ;  /* 0x0000000000027941 */ /* 0x000fea0003800000 */
.L_x_56661:
        /* <DEDUP_REMOVED lines=16> */
.L_x_56667:
[----:B------:R-:W-:Y:S05]  /*15200*/  BSYNC B3 ;  /* 0x0000000000037941 */ /* 0x000fea0003800000 */
.L_x_56666:
        /* <DEDUP_REMOVED lines=44> */
.L_x_56665:
[----:B------:R-:W-:Y:S05]  /*154d0*/  BSYNC B2 ;  /* 0x0000000000027941 */ /* 0x000fea0003800000 */
.L_x_56664:
        /* <DEDUP_REMOVED lines=11> */
.L_x_56668:
        /* <DEDUP_REMOVED lines=12> */
.L_x_56671:
[----:B------:R-:W-:-:S07]  /*15650*/  MOV R4, R28 ;  /* 0x0000001c00047202 */ /* 0x000fce0000000f00 */
.L_x_56672:
[----:B------:R-:W-:Y:S05]  /*15660*/  BSYNC B2 ;  /* 0x0000000000027941 */ /* 0x000fea0003800000 */
.L_x_56670:
        /* <DEDUP_REMOVED lines=16> */
.L_x_56676:
[----:B------:R-:W-:Y:S05]  /*15770*/  BSYNC B3 ;  /* 0x0000000000037941 */ /* 0x000fea0003800000 */
.L_x_56675:
        /* <DEDUP_REMOVED lines=44> */
.L_x_56674:
[----:B------:R-:W-:Y:S05]  /*15a40*/  BSYNC B2 ;  /* 0x0000000000027941 */ /* 0x000fea0003800000 */
.L_x_56673:
        /* <DEDUP_REMOVED lines=8> */
.L_x_56669:
        /* <DEDUP_REMOVED lines=12> */
.L_x_56678:
[----:B------:R-:W-:-:S07]  /*15b90*/  MOV R25, R28 ;  /* 0x0000001c00197202 */ /* 0x000fce0000000f00 */
.L_x_56679:
[----:B------:R-:W-:Y:S05]  /*15ba0*/  BSYNC B2 ;  /* 0x0000000000027941 */ /* 0x000fea0003800000 */
.L_x_56677:
        /* <DEDUP_REMOVED lines=16> */
.L_x_56683:
[----:B------:R-:W-:Y:S05]  /*15cb0*/  BSYNC B3 ;  /* 0x0000000000037941 */ /* 0x000fea0003800000 */
.L_x_56682:
        /* <DEDUP_REMOVED lines=44> */
.L_x_56681:
[----:B------:R-:W-:Y:S05]  /*15f80*/  BSYNC B2 ;  /* 0x0000000000027941 */ /* 0x000fea0003800000 */
.L_x_56680:
        /* <DEDUP_REMOVED lines=11> */
.L_x_56684:
        /* <DEDUP_REMOVED lines=12> */
.L_x_56687:
[----:B------:R-:W-:-:S07]  /*16100*/  IMAD.MOV.U32 R3, RZ, RZ, R28 ;  /* 0x000000ffff037224 */ /* 0x000fce00078e001c */
.L_x_56688:
[----:B------:R-:W-:Y:S05]  /*16110*/  BSYNC B2 ;  /* 0x0000000000027941 */ /* 0x000fea0003800000 */
.L_x_56686:
        /* <DEDUP_REMOVED lines=16> */
.L_x_56692:
[----:B------:R-:W-:Y:S05]  /*16220*/  BSYNC B3 ;  /* 0x0000000000037941 */ /* 0x000fea0003800000 */
.L_x_56691:
        /* <DEDUP_REMOVED lines=44> */
.L_x_56690:
[----:B------:R-:W-:Y:S05]  /*164f0*/  BSYNC B2 ;  /* 0x0000000000027941 */ /* 0x000fea0003800000 */
.L_x_56689:
        /* <DEDUP_REMOVED lines=8> */
.L_x_56685:
        /* <DEDUP_REMOVED lines=12> */
.L_x_56694:
[----:B------:R-:W-:-:S07]  /*16640*/  IMAD.MOV.U32 R25, RZ, RZ, R28 ;  /* 0x000000ffff197224 */ /* 0x000fce00078e001c */
.L_x_56695:
[----:B------:R-:W-:Y:S05]  /*16650*/  BSYNC B2 ;  /* 0x0000000000027941 */ /* 0x000fea0003800000 */
.L_x_56693:
        /* <DEDUP_REMOVED lines=16> */
.L_x_56699:
[----:B------:R-:W-:Y:S05]  /*16760*/  BSYNC B3 ;  /* 0x0000000000037941 */ /* 0x000fea0003800000 */
.L_x_56698:
        /* <DEDUP_REMOVED lines=44> */
.L_x_56697:
[----:B------:R-:W-:Y:S05]  /*16a30*/  BSYNC B2 ;  /* 0x0000000000027941 */ /* 0x000fea0003800000 */
.L_x_56696:
        /* <DEDUP_REMOVED lines=11> */
.L_x_56700:
        /* <DEDUP_REMOVED lines=12> */
.L_x_56703:
[----:B------:R-:W-:-:S07]  /*16bb0*/  IMAD.MOV.U32 R2, RZ, RZ, R28 ;  /* 0x000000ffff027224 */ /* 0x000fce00078e001c */
.L_x_56704:
[----:B------:R-:W-:Y:S05]  /*16bc0*/  BSYNC B2 ;  /* 0x0000000000027941 */ /* 0x000fea0003800000 */
.L_x_56702:
        /* <DEDUP_REMOVED lines=16> */
.L_x_56708:
[----:B------:R-:W-:Y:S05]  /*16cd0*/  BSYNC B3 ;  /* 0x0000000000037941 */ /* 0x000fea0003800000 */
.L_x_56707:
        /* <DEDUP_REMOVED lines=44> */
.L_x_56706:
[----:B------:R-:W-:Y:S05]  /*16fa0*/  BSYNC B2 ;  /* 0x0000000000027941 */ /* 0x000fea0003800000 */
.L_x_56705:
        /* <DEDUP_REMOVED lines=8> */
.L_x_56701:
        /* <DEDUP_REMOVED lines=27> */
.L_x_56709:
[----:B------:R-:W-:-:S07]  /*171e0*/  IADD3 R128, R128, 0x20, RZ ;  /* 0x0000002080807810 */ /* 0x000fce0007ffe0ff */
.L_x_56644:
[----:B------:R-:W-:Y:S05]  /*171f0*/  BSYNC B1 ;  /* 0x0000000000017941 */ /* 0x000fea0003800000 */
.L_x_56643:
        /* <DEDUP_REMOVED lines=29> */
.L_x_56713:
[----:B------:R-:W-:-:S07]  /*173d0*/  IMAD.MOV.U32 R169, RZ, RZ, R28 ;  /* 0x000000ffffa97224 */ /* 0x000fce00078e001c */
.L_x_56714:
[----:B------:R-:W-:Y:S05]  /*173e0*/  BSYNC B2 ;  /* 0x0000000000027941 */ /* 0x000fea0003800000 */
.L_x_56712:
        /* <DEDUP_REMOVED lines=16> */
.L_x_56718:
[----:B------:R-:W-:Y:S05]  /*174f0*/  BSYNC B3 ;  /* 0x0000000000037941 */ /* 0x000fea0003800000 */
.L_x_56717:
        /* <DEDUP_REMOVED lines=44> */
.L_x_56716:
[----:B------:R-:W-:Y:S05]  /*177c0*/  BSYNC B2 ;  /* 0x0000000000027941 */ /* 0x000fea0003800000 */
.L_x_56715:
        /* <DEDUP_REMOVED lines=18> */
.L_x_56719:
        /* <DEDUP_REMOVED lines=12> */
.L_x_56722:
[----:B------:R-:W-:-:S07]  /*179b0*/  IMAD.MOV.U32 R5, RZ, RZ, R28 ;  /* 0x000000ffff057224 */ /* 0x000fce00078e001c */
.L_x_56723:
[----:B------:R-:W-:Y:S05]  /*179c0*/  BSYNC B2 ;  /* 0x0000000000027941 */ /* 0x000fea0003800000 */
.L_x_56721:
        /* <DEDUP_REMOVED lines=16> */
.L_x_56727:
[----:B------:R-:W-:Y:S05]  /*17ad0*/  BSYNC B3 ;  /* 0x0000000000037941 */ /* 0x000fea0003800000 */
.L_x_56726:
        /* <DEDUP_REMOVED lines=44> */
.L_x_56725:
[----:B------:R-:W-:Y:S05]  /*17da0*/  BSYNC B2 ;  /* 0x0000000000027941 */ /* 0x000fea0003800000 */
.L_x_56724:
        /* <DEDUP_REMOVED lines=8> */
.L_x_56720:
        /* <DEDUP_REMOVED lines=12> */
.L_x_56729:
[----:B------:R-:W-:-:S07]  /*17ef0*/  IMAD.MOV.U32 R25, RZ, RZ, R28 ;  /* 0x000000ffff197224 */ /* 0x000fce00078e001c */
.L_x_56730:
[----:B------:R-:W-:Y:S05]  /*17f00*/  BSYNC B2 ;  /* 0x0000000000027941 */ /* 0x000fea0003800000 */
.L_x_56728:
        /* <DEDUP_REMOVED lines=16> */
.L_x_56734:
[----:B------:R-:W-:Y:S05]  /*18010*/  BSYNC B3 ;  /* 0x0000000000037941 */ /* 0x000fea0003800000 */
.L_x_56733:
        /* <DEDUP_REMOVED lines=44> */
.L_x_56732:
[----:B------:R-:W-:Y:S05]  /*182e0*/  BSYNC B2 ;  /* 0x0000000000027941 */ /* 0x000fea0003800000 */
.L_x_56731:
        /* <DEDUP_REMOVED lines=11> */
.L_x_56735:
        /* <DEDUP_REMOVED lines=12> */
.L_x_56738:
[----:B------:R-:W-:-:S07]  /*18460*/  IMAD.MOV.U32 R4, RZ, RZ, R28 ;  /* 0x000000ffff047224 */ /* 0x000fce00078e001c */
.L_x_56739:
[----:B------:R-:W-:Y:S05]  /*18470*/  BSYNC B2 ;  /* 0x0000000000027941 */ /* 0x000fea0003800000 */
.L_x_56737:
        /* <DEDUP_REMOVED lines=16> */
.L_x_56743:
[----:B------:R-:W-:Y:S05]  /*18580*/  BSYNC B3 ;  /* 0x0000000000037941 */ /* 0x000fea0003800000 */
.L_x_56742:
        /* <DEDUP_REMOVED lines=44> */
.L_x_56741:
[----:B------:R-:W-:Y:S05]  /*18850*/  BSYNC B2 ;  /* 0x0000000000027941 */ /* 0x000fea0003800000 */
.L_x_56740:
        /* <DEDUP_REMOVED lines=8> */
.L_x_56736:
        /* <DEDUP_REMOVED lines=12> */
.L_x_56745:
[----:B------:R-:W-:-:S07]  /*189a0*/  IMAD.MOV.U32 R25, RZ, RZ, R28 ;  /* 0x000000ffff197224 */ /* 0x000fce00078e001c */
.L_x_56746:
[----:B------:R-:W-:Y:S05]  /*189b0*/  BSYNC B2 ;  /* 0x0000000000027941 */ /* 0x000fea0003800000 */
.L_x_56744:
        /* <DEDUP_REMOVED lines=16> */
.L_x_56750:
[----:B------:R-:W-:Y:S05]  /*18ac0*/  BSYNC B3 ;  /* 0x0000000000037941 */ /* 0x000fea0003800000 */
.L_x_56749:
        /* <DEDUP_REMOVED lines=44> */
.L_x_56748:
[----:B------:R-:W-:Y:S05]  /*18d90*/  BSYNC B2 ;  /* 0x0000000000027941 */ /* 0x000fea0003800000 */
.L_x_56747:
        /* <DEDUP_REMOVED lines=11> */
.L_x_56751:
        /* <DEDUP_REMOVED lines=12> */
.L_x_56754:
[----:B------:R-:W-:-:S07]  /*18f10*/  MOV R3, R28 ;  /* 0x0000001c00037202 */ /* 0x000fce0000000f00 */
.L_x_56755:
[----:B------:R-:W-:Y:S05]  /*18f20*/  BSYNC B2 ;  /* 0x0000000000027941 */ /* 0x000fea0003800000 */
.L_x_56753:
        /* <DEDUP_REMOVED lines=16> */
.L_x_56759:
[----:B------:R-:W-:Y:S05]  /*19030*/  BSYNC B3 ;  /* 0x0000000000037941 */ /* 0x000fea0003800000 */
.L_x_56758:
        /* <DEDUP_REMOVED lines=44> */
.L_x_56757:
[----:B------:R-:W-:Y:S05]  /*19300*/  BSYNC B2 ;  /* 0x0000000000027941 */ /* 0x000fea0003800000 */
.L_x_56756:
        /* <DEDUP_REMOVED lines=8> */
.L_x_56752:
        /* <DEDUP_REMOVED lines=12> */
.L_x_56761:
[----:B------:R-:W-:-:S07]  /*19450*/  MOV R25, R28 ;  /* 0x0000001c00197202 */ /* 0x000fce0000000f00 */
.L_x_56762:
[----:B------:R-:W-:Y:S05]  /*19460*/  BSYNC B2 ;  /* 0x0000000000027941 */ /* 0x000fea0003800000 */
.L_x_56760:
        /* <DEDUP_REMOVED lines=16> */
.L_x_56766:
[----:B------:R-:W-:Y:S05]  /*19570*/  BSYNC B3 ;  /* 0x0000000000037941 */ /* 0x000fea0003800000 */
.L_x_56765:
        /* <DEDUP_REMOVED lines=44> */
.L_x_56764:
[----:B------:R-:W-:Y:S05]  /*19840*/  BSYNC B2 ;  /* 0x0000000000027941 */ /* 0x000fea0003800000 */
.L_x_56763:
        /* <DEDUP_REMOVED lines=11> */
.L_x_56767:
        /* <DEDUP_REMOVED lines=12> */
.L_x_56770:
[----:B------:R-:W-:-:S07]  /*199c0*/  IMAD.MOV.U32 R2, RZ, RZ, R28 ;  /* 0x000000ffff027224 */ /* 0x000fce00078e001c */
.L_x_56771:
[----:B------:R-:W-:Y:S05]  /*199d0*/  BSYNC B2 ;  /* 0x0000000000027941 */ /* 0x000fea0003800000 */
.L_x_56769:
        /* <DEDUP_REMOVED lines=16> */
.L_x_56775:
[----:B------:R-:W-:Y:S05]  /*19ae0*/  BSYNC B3 ;  /* 0x0000000000037941 */ /* 0x000fea0003800000 */
.L_x_56774:
        /* <DEDUP_REMOVED lines=44> */
.L_x_56773:
[----:B------:R-:W-:Y:S05]  /*19db0*/  BSYNC B2 ;  /* 0x0000000000027941 */ /* 0x000fea0003800000 */
.L_x_56772:
        /* <DEDUP_REMOVED lines=8> */
.L_x_56768:
        /* <DEDUP_REMOVED lines=27> */
.L_x_56776:
[----:B------:R-:W-:-:S07]  /*19ff0*/  VIADD R128, R128, 0x20 ;  /* 0x0000002080807836 */ /* 0x000fce0000000000 */
.L_x_56711:
[----:B------:R-:W-:Y:S05]  /*1a000*/  BSYNC B1 ;  /* 0x0000000000017941 */ /* 0x000fea0003800000 */
.L_x_56710:
        /* <DEDUP_REMOVED lines=29> */
.L_x_56780:
[----:B------:R-:W-:-:S07]  /*1a1e0*/  MOV R169, R28 ;  /* 0x0000001c00a97202 */ /* 0x000fce0000000f00 */
.L_x_56781:
[----:B------:R-:W-:Y:S05]  /*1a1f0*/  BSYNC B2 ;  /* 0x0000000000027941 */ /* 0x000fea0003800000 */
.L_x_56779:
        /* <DEDUP_REMOVED lines=16> */
.L_x_56785:
[----:B------:R-:W-:Y:S05]  /*1a300*/  BSYNC B3 ;  /* 0x0000000000037941 */ /* 0x000fea0003800000 */
.L_x_56784:
        /* <DEDUP_REMOVED lines=44> */
.L_x_56783:
[----:B------:R-:W-:Y:S05]  /*1a5d0*/  BSYNC B2 ;  /* 0x0000000000027941 */ /* 0x000fea0003800000 */
.L_x_56782:
        /* <DEDUP_REMOVED lines=18> */
.L_x_56786:
        /* <DEDUP_REMOVED lines=12> */
.L_x_56789:
[----:B------:R-:W-:-:S07]  /*1a7c0*/  MOV R5, R28 ;  /* 0x0000001c00057202 */ /* 0x000fce0000000f00 */
.L_x_56790:
[----:B------:R-:W-:Y:S05]  /*1a7d0*/  BSYNC B2 ;  /* 0x0000000000027941 */ /* 0x000fea0003800000 */
.L_x_56788:
        /* <DEDUP_REMOVED lines=16> */
.L_x_56794:
[----:B------:R-:W-:Y:S05]  /*1a8e0*/  BSYNC B3 ;  /* 0x0000000000037941 */ /* 0x000fea0003800000 */
.L_x_56793:
        /* <DEDUP_REMOVED lines=44> */
.L_x_56792:
[----:B------:R-:W-:Y:S05]  /*1abb0*/  BSYNC B2 ;  /* 0x0000000000027941 */ /* 0x000fea0003800000 */
.L_x_56791:
        /* <DEDUP_REMOVED lines=8> */
.L_x_56787:
        /* <DEDUP_REMOVED lines=12> */
.L_x_56796:
[----:B------:R-:W-:-:S07]  /*1ad00*/  MOV R25, R28 ;  /* 0x0000001c00197202 */ /* 0x000fce0000000f00 */
.L_x_56797:
[----:B------:R-:W-:Y:S05]  /*1ad10*/  BSYNC B2 ;  /* 0x0000000000027941 */ /* 0x000fea0003800000 */
.L_x_56795:
        /* <DEDUP_REMOVED lines=16> */
.L_x_56801:
[----:B------:R-:W-:Y:S05]  /*1ae20*/  BSYNC B3 ;  /* 0x0000000000037941 */ /* 0x000fea0003800000 */
.L_x_56800:
        /* <DEDUP_REMOVED lines=44> */
.L_x_56799:
[----:B------:R-:W-:Y:S05]  /*1b0f0*/  BSYNC B2 ;  /* 0x0000000000027941 */ /* 0x000fea0003800000 */
.L_x_56798:
        /* <DEDUP_REMOVED lines=11> */
.L_x_56802:
        /* <DEDUP_REMOVED lines=12> */
.L_x_56805:
[----:B------:R-:W-:-:S07]  /*1b270*/  IMAD.MOV.U32 R4, RZ, RZ, R28 ;  /* 0x000000ffff047224 */ /* 0x000fce00078e001c */
.L_x_56806:
[----:B------:R-:W-:Y:S05]  /*1b280*/  BSYNC B2 ;  /* 0x0000000000027941 */ /* 0x000fea0003800000 */
.L_x_56804:
        /* <DEDUP_REMOVED lines=16> */
.L_x_56810:
[----:B------:R-:W-:Y:S05]  /*1b390*/  BSYNC B3 ;  /* 0x0000000000037941 */ /* 0x000fea0003800000 */
.L_x_56809:
        /* <DEDUP_REMOVED lines=44> */
.L_x_56808:
[----:B------:R-:W-:Y:S05]  /*1b660*/  BSYNC B2 ;  /* 0x0000000000027941 */ /* 0x000fea0003800000 */
.L_x_56807:
        /* <DEDUP_REMOVED lines=8> */
.L_x_56803:
        /* <DEDUP_REMOVED lines=12> */
.L_x_56812:
[----:B------:R-:W-:-:S07]  /*1b7b0*/  IMAD.MOV.U32 R25, RZ, RZ, R28 ;  /* 0x000000ffff197224 */ /* 0x000fce00078e001c */
.L_x_56813:
[----:B------:R-:W-:Y:S05]  /*1b7c0*/  BSYNC B2 ;  /* 0x0000000000027941 */ /* 0x000fea0003800000 */
.L_x_56811:
        /* <DEDUP_REMOVED lines=16> */
.L_x_56817:
[----:B------:R-:W-:Y:S05]  /*1b8d0*/  BSYNC B3 ;  /* 0x0000000000037941 */ /* 0x000fea0003800000 */
.L_x_56816:
        /* <DEDUP_REMOVED lines=44> */
.L_x_56815:
[----:B------:R-:W-:Y:S05]  /*1bba0*/  BSYNC B2 ;  /* 0x0000000000027941 */ /* 0x000fea0003800000 */
.L_x_56814:
        /* <DEDUP_REMOVED lines=11> */
.L_x_56818:
        /* <DEDUP_REMOVED lines=12> */
.L_x_56821:
[----:B------:R-:W-:-:S07]  /*1bd20*/  IMAD.MOV.U32 R3, RZ, RZ, R28 ;  /* 0x000000ffff037224 */ /* 0x000fce00078e001c */
.L_x_56822:
[----:B------:R-:W-:Y:S05]  /*1bd30*/  BSYNC B2 ;  /* 0x0000000000027941 */ /* 0x000fea0003800000 */
.L_x_56820:
        /* <DEDUP_REMOVED lines=16> */
.L_x_56826:
[----:B------:R-:W-:Y:S05]  /*1be40*/  BSYNC B3 ;  /* 0x0000000000037941 */ /* 0x000fea0003800000 */
.L_x_56825:
        /* <DEDUP_REMOVED lines=44> */
.L_x_56824:
[----:B------:R-:W-:Y:S05]  /*1c110*/  BSYNC B2 ;  /* 0x0000000000027941 */ /* 0x000fea0003800000 */
.L_x_56823:
        /* <DEDUP_REMOVED lines=8> */
.L_x_56819:
        /* <DEDUP_REMOVED lines=12> */
.L_x_56828:
[----:B------:R-:W-:-:S07]  /*1c260*/  IMAD.MOV.U32 R25, RZ, RZ, R28 ;  /* 0x000000ffff197224 */ /* 0x000fce00078e001c */
.L_x_56829:
[----:B------:R-:W-:Y:S05]  /*1c270*/  BSYNC B2 ;  /* 0x0000000000027941 */ /* 0x000fea0003800000 */
.L_x_56827:
        /* <DEDUP_REMOVED lines=16> */
.L_x_56833:
[----:B------:R-:W-:Y:S05]  /*1c380*/  BSYNC B3 ;  /* 0x0000000000037941 */ /* 0x000fea0003800000 */
.L_x_56832:
        /* <DEDUP_REMOVED lines=44> */
.L_x_56831:
[----:B------:R-:W-:Y:S05]  /*1c650*/  BSYNC B2 ;  /* 0x0000000000027941 */ /* 0x000fea0003800000 */
.L_x_56830:
        /* <DEDUP_REMOVED lines=11> */
.L_x_56834:
        /* <DEDUP_REMOVED lines=12> */
.L_x_56837:
[----:B------:R-:W-:-:S07]  /*1c7d0*/  MOV R2, R28 ;  /* 0x0000001c00027202 */ /* 0x000fce0000000f00 */
.L_x_56838:
[----:B------:R-:W-:Y:S05]  /*1c7e0*/  BSYNC B2 ;  /* 0x0000000000027941 */ /* 0x000fea0003800000 */
.L_x_56836:
        /* <DEDUP_REMOVED lines=16> */
.L_x_56842:
[----:B------:R-:W-:Y:S05]  /*1c8f0*/  BSYNC B3 ;  /* 0x0000000000037941 */ /* 0x000fea0003800000 */
.L_x_56841:
        /* <DEDUP_REMOVED lines=44> */
.L_x_56840:
[----:B------:R-:W-:Y:S05]  /*1cbc0*/  BSYNC B2 ;  /* 0x0000000000027941 */ /* 0x000fea0003800000 */
.L_x_56839:
        /* <DEDUP_REMOVED lines=8> */
.L_x_56835:
        /* <DEDUP_REMOVED lines=27> */
.L_x_56843:
[----:B------:R-:W-:-:S07]  /*1ce00*/  VIADD R128, R128, 0x20 ;  /* 0x0000002080807836 */ /* 0x000fce0000000000 */
.L_x_56778:
[----:B------:R-:W-:Y:S05]  /*1ce10*/  BSYNC B1 ;  /* 0x0000000000017941 */ /* 0x000fea0003800000 */
.L_x_56777:
        /* <DEDUP_REMOVED lines=29> */
.L_x_56847:
[----:B------:R-:W-:-:S07]  /*1cff0*/  IMAD.MOV.U32 R169, RZ, RZ, R28 ;  /* 0x000000ffffa97224 */ /* 0x000fce00078e001c */
.L_x_56848:
[----:B------:R-:W-:Y:S05]  /*1d000*/  BSYNC B2 ;  /* 0x0000000000027941 */ /* 0x000fea0003800000 */
.L_x_56846:
        /* <DEDUP_REMOVED lines=16> */
.L_x_56852:
[----:B------:R-:W-:Y:S05]  /*1d110*/  BSYNC B3 ;  /* 0x0000000000037941 */ /* 0x000fea0003800000 */
.L_x_56851:
        /* <DEDUP_REMOVED lines=44> */
.L_x_56850:
[----:B------:R-:W-:Y:S05]  /*1d3e0*/  BSYNC B2 ;  /* 0x0000000000027941 */ /* 0x000fea0003800000 */
.L_x_56849:
        /* <DEDUP_REMOVED lines=18> */
.L_x_56853:
        /* <DEDUP_REMOVED lines=12> */
.L_x_56856:
[----:B------:R-:W-:-:S07]  /*1d5d0*/  IMAD.MOV.U32 R5, RZ, RZ, R28 ;  /* 0x000000ffff057224 */ /* 0x000fce00078e001c */
.L_x_56857:
[----:B------:R-:W-:Y:S05]  /*1d5e0*/  BSYNC B2 ;  /* 0x0000000000027941 */ /* 0x000fea0003800000 */
.L_x_56855:
        /* <DEDUP_REMOVED lines=16> */
.L_x_56861:
[----:B------:R-:W-:Y:S05]  /*1d6f0*/  BSYNC B3 ;  /* 0x0000000000037941 */ /* 0x000fea0003800000 */
.L_x_56860:
        /* <DEDUP_REMOVED lines=44> */
.L_x_56859:
[----:B------:R-:W-:Y:S05]  /*1d9c0*/  BSYNC B2 ;  /* 0x0000000000027941 */ /* 0x000fea0003800000 */
.L_x_56858:
        /* <DEDUP_REMOVED lines=8> */
.L_x_56854:
        /* <DEDUP_REMOVED lines=12> */
.L_x_56863:
[----:B------:R-:W-:-:S07]  /*1db10*/  IMAD.MOV.U32 R25, RZ, RZ, R28 ;  /* 0x000000ffff197224 */ /* 0x000fce00078e001c */
.L_x_56864:
[----:B------:R-:W-:Y:S05]  /*1db20*/  BSYNC B2 ;  /* 0x0000000000027941 */ /* 0x000fea0003800000 */
.L_x_56862:
        /* <DEDUP_REMOVED lines=16> */
.L_x_56868:
[----:B------:R-:W-:Y:S05]  /*1dc30*/  BSYNC B3 ;  /* 0x0000000000037941 */ /* 0x000fea0003800000 */
.L_x_56867:
        /* <DEDUP_REMOVED lines=44> */
.L_x_56866:
[----:B------:R-:W-:Y:S05]  /*1df00*/  BSYNC B2 ;  /* 0x0000000000027941 */ /* 0x000fea0003800000 */
.L_x_56865:
        /* <DEDUP_REMOVED lines=11> */
.L_x_56869:
        /* <DEDUP_REMOVED lines=12> */
.L_x_56872:
[----:B------:R-:W-:-:S07]  /*1e080*/  MOV R4, R28 ;  /* 0x0000001c00047202 */ /* 0x000fce0000000f00 */
.L_x_56873:
[----:B------:R-:W-:Y:S05]  /*1e090*/  BSYNC B2 ;  /* 0x0000000000027941 */ /* 0x000fea0003800000 */
.L_x_56871:
        /* <DEDUP_REMOVED lines=16> */
.L_x_56877:
[----:B------:R-:W-:Y:S05]  /*1e1a0*/  BSYNC B3 ;  /* 0x0000000000037941 */ /* 0x000fea0003800000 */
.L_x_56876:
        /* <DEDUP_REMOVED lines=44> */
.L_x_56875:
[----:B------:R-:W-:Y:S05]  /*1e470*/  BSYNC B2 ;  /* 0x0000000000027941 */ /* 0x000fea0003800000 */
.L_x_56874:
        /* <DEDUP_REMOVED lines=8> */
.L_x_56870:
        /* <DEDUP_REMOVED lines=12> */
.L_x_56879:
[----:B------:R-:W-:-:S07]  /*1e5c0*/  MOV R25, R28 ;  /* 0x0000001c00197202 */ /* 0x000fce0000000f00 */
.L_x_56880:
[----:B------:R-:W-:Y:S05]  /*1e5d0*/  BSYNC B2 ;  /* 0x0000000000027941 */ /* 0x000fea0003800000 */
.L_x_56878:
        /* <DEDUP_REMOVED lines=16> */
.L_x_56884:
[----:B------:R-:W-:Y:S05]  /*1e6e0*/  BSYNC B3 ;  /* 0x0000000000037941 */ /* 0x000fea0003800000 */
.L_x_56883:
        /* <DEDUP_REMOVED lines=44> */
.L_x_56882:
[----:B------:R-:W-:Y:S05]  /*1e9b0*/  BSYNC B2 ;  /* 0x0000000000027941 */ /* 0x000fea0003800000 */
.L_x_56881:
        /* <DEDUP_REMOVED lines=11> */
.L_x_56885:
        /* <DEDUP_REMOVED lines=12> */
.L_x_56888:
[----:B------:R-:W-:-:S07]  /*1eb30*/  IMAD.MOV.U32 R3, RZ, RZ, R28 ;  /* 0x000000ffff037224 */ /* 0x000fce00078e001c */
.L_x_56889:
[----:B------:R-:W-:Y:S05]  /*1eb40*/  BSYNC B2 ;  /* 0x0000000000027941 */ /* 0x000fea0003800000 */
.L_x_56887:
        /* <DEDUP_REMOVED lines=16> */
.L_x_56893:
[----:B------:R-:W-:Y:S05]  /*1ec50*/  BSYNC B3 ;  /* 0x0000000000037941 */ /* 0x000fea0003800000 */
.L_x_56892:
        /* <DEDUP_REMOVED lines=44> */
.L_x_56891:
[----:B------:R-:W-:Y:S05]  /*1ef20*/  BSYNC B2 ;  /* 0x0000000000027941 */ /* 0x000fea0003800000 */
.L_x_56890:
        /* <DEDUP_REMOVED lines=8> */
.L_x_56886:
        /* <DEDUP_REMOVED lines=12> */
.L_x_56895:
[----:B------:R-:W-:-:S07]  /*1f070*/  IMAD.MOV.U32 R25, RZ, RZ, R28 ;  /* 0x000000ffff197224 */ /* 0x000fce00078e001c */
.L_x_56896:
[----:B------:R-:W-:Y:S05]  /*1f080*/  BSYNC B2 ;  /* 0x0000000000027941 */ /* 0x000fea0003800000 */
.L_x_56894:
        /* <DEDUP_REMOVED lines=16> */
.L_x_56900:
[----:B------:R-:W-:Y:S05]  /*1f190*/  BSYNC B3 ;  /* 0x0000000000037941 */ /* 0x000fea0003800000 */
.L_x_56899:
        /* <DEDUP_REMOVED lines=44> */
.L_x_56898:
[----:B------:R-:W-:Y:S05]  /*1f460*/  BSYNC B2 ;  /* 0x0000000000027941 */ /* 0x000fea0003800000 */
.L_x_56897:
        /* <DEDUP_REMOVED lines=11> */
.L_x_56901:
        /* <DEDUP_REMOVED lines=12> */
.L_x_56904:
[----:B------:R-:W-:-:S07]  /*1f5e0*/  IMAD.MOV.U32 R2, RZ, RZ, R28 ;  /* 0x000000ffff027224 */ /* 0x000fce00078e001c */
.L_x_56905:
[----:B------:R-:W-:Y:S05]  /*1f5f0*/  BSYNC B2 ;  /* 0x0000000000027941 */ /* 0x000fea0003800000 */
.L_x_56903:
        /* <DEDUP_REMOVED lines=16> */
.L_x_56909:
[----:B------:R-:W-:Y:S05]  /*1f700*/  BSYNC B3 ;  /* 0x0000000000037941 */ /* 0x000fea0003800000 */
.L_x_56908:
        /* <DEDUP_REMOVED lines=44> */
.L_x_56907:
[----:B------:R-:W-:Y:S05]  /*1f9d0*/  BSYNC B2 ;  /* 0x0000000000027941 */ /* 0x000fea0003800000 */
.L_x_56906:
        /* <DEDUP_REMOVED lines=8> */
.L_x_56902:
        /* <DEDUP_REMOVED lines=27> */
.L_x_56910:
[----:B------:R-:W-:-:S07]  /*1fc10*/  IADD3 R128, R128, 0x20, RZ ;  /* 0x0000002080807810 */ /* 0x000fce0007ffe0ff */
.L_x_56845:
[----:B------:R-:W-:Y:S05]  /*1fc20*/  BSYNC B1 ;  /* 0x0000000000017941 */ /* 0x000fea0003800000 */
.L_x_56844:
        /* <DEDUP_REMOVED lines=29> */
.L_x_56914:
[----:B------:R-:W-:-:S07]  /*1fe00*/  IMAD.MOV.U32 R169, RZ, RZ, R28 ;  /* 0x000000ffffa97224 */ /* 0x000fce00078e001c */
.L_x_56915:
[----:B------:R-:W-:Y:S05]  /*1fe10*/  BSYNC B2 ;  /* 0x0000000000027941 */ /* 0x000fea0003800000 */
.L_x_56913:
        /* <DEDUP_REMOVED lines=16> */
.L_x_56919:
[----:B------:R-:W-:Y:S05]  /*1ff20*/  BSYNC B3 ;  /* 0x0000000000037941 */ /* 0x000fea0003800000 */
.L_x_56918:
        /* <DEDUP_REMOVED lines=44> */
.L_x_56917:
[----:B------:R-:W-:Y:S05]  /*201f0*/  BSYNC B2 ;  /* 0x0000000000027941 */ /* 0x000fea0003800000 */
.L_x_56916:
        /* <DEDUP_REMOVED lines=18> */
.L_x_56920:
        /* <DEDUP_REMOVED lines=12> */
.L_x_56923:
[----:B------:R-:W-:-:S07]  /*203e0*/  IMAD.MOV.U32 R5, RZ, RZ, R28 ;  /* 0x000000ffff057224 */ /* 0x000fce00078e001c */
.L_x_56924:
[----:B------:R-:W-:Y:S05]  /*203f0*/  BSYNC B2 ;  /* 0x0000000000027941 */ /* 0x000fea0003800000 */
.L_x_56922:
        /* <DEDUP_REMOVED lines=16> */
.L_x_56928:
[----:B------:R-:W-:Y:S05]  /*20500*/  BSYNC B3 ;  /* 0x0000000000037941 */ /* 0x000fea0003800000 */
.L_x_56927:
        /* <DEDUP_REMOVED lines=44> */
.L_x_56926:
[----:B------:R-:W-:Y:S05]  /*207d0*/  BSYNC B2 ;  /* 0x0000000000027941 */ /* 0x000fea0003800000 */
.L_x_56925:
        /* <DEDUP_REMOVED lines=8> */
.L_x_56921:
        /* <DEDUP_REMOVED lines=12> */
.L_x_56930:
[----:B------:R-:W-:-:S07]  /*20920*/  IMAD.MOV.U32 R25, RZ, RZ, R28 ;  /* 0x000000ffff197224 */ /* 0x000fce00078e001c */
.L_x_56931:
[----:B------:R-:W-:Y:S05]  /*20930*/  BSYNC B2 ;  /* 0x0000000000027941 */ /* 0x000fea0003800000 */
.L_x_56929:
        /* <DEDUP_REMOVED lines=16> */
.L_x_56935:
[----:B------:R-:W-:Y:S05]  /*20a40*/  BSYNC B3 ;  /* 0x0000000000037941 */ /* 0x000fea0003800000 */
.L_x_56934:
        /* <DEDUP_REMOVED lines=44> */
.L_x_56933:
[----:B------:R-:W-:Y:S05]  /*20d10*/  BSYNC B2 ;  /* 0x0000000000027941 */ /* 0x000fea0003800000 */
.L_x_56932:
        /* <DEDUP_REMOVED lines=11> */
.L_x_56936:
        /* <DEDUP_REMOVED lines=12> */
.L_x_56939:
[----:B------:R-:W-:-:S07]  /*20e90*/  IMAD.MOV.U32 R4, RZ, RZ, R28 ;  /* 0x000000ffff047224 */ /* 0x000fce00078e001c */
.L_x_56940:
[----:B------:R-:W-:Y:S05]  /*20ea0*/  BSYNC B2 ;  /* 0x0000000000027941 */ /* 0x000fea0003800000 */
.L_x_56938:
        /* <DEDUP_REMOVED lines=16> */
.L_x_56944:
[----:B------:R-:W-:Y:S05]  /*20fb0*/  BSYNC B3 ;  /* 0x0000000000037941 */ /* 0x000fea0003800000 */
.L_x_56943:
        /* <DEDUP_REMOVED lines=44> */
.L_x_56942:
[----:B------:R-:W-:Y:S05]  /*21280*/  BSYNC B2 ;  /* 0x0000000000027941 */ /* 0x000fea0003800000 */
.L_x_56941:
        /* <DEDUP_REMOVED lines=8> */
.L_x_56937:
        /* <DEDUP_REMOVED lines=12> */
.L_x_56946:
[----:B------:R-:W-:-:S07]  /*213d0*/  IMAD.MOV.U32 R25, RZ, RZ, R28 ;  /* 0x000000ffff197224 */ /* 0x000fce00078e001c */
.L_x_56947:
[----:B------:R-:W-:Y:S05]  /*213e0*/  BSYNC B2 ;  /* 0x0000000000027941 */ /* 0x000fea0003800000 */
.L_x_56945:
        /* <DEDUP_REMOVED lines=16> */
.L_x_56951:
[----:B------:R-:W-:Y:S05]  /*214f0*/  BSYNC B3 ;  /* 0x0000000000037941 */ /* 0x000fea0003800000 */
.L_x_56950:
        /* <DEDUP_REMOVED lines=44> */
.L_x_56949:
[----:B------:R-:W-:Y:S05]  /*217c0*/  BSYNC B2 ;  /* 0x0000000000027941 */ /* 0x000fea0003800000 */
.L_x_56948:
        /* <DEDUP_REMOVED lines=11> */
.L_x_56952:
        /* <DEDUP_REMOVED lines=12> */
.L_x_56955:
[----:B------:R-:W-:-:S07]  /*21940*/  MOV R3, R28 ;  /* 0x0000001c00037202 */ /* 0x000fce0000000f00 */
.L_x_56956:
[----:B------:R-:W-:Y:S05]  /*21950*/  BSYNC B2 ;  /* 0x0000000000027941 */ /* 0x000fea0003800000 */
.L_x_56954:
        /* <DEDUP_REMOVED lines=16> */
.L_x_56960:
[----:B------:R-:W-:Y:S05]  /*21a60*/  BSYNC B3 ;  /* 0x0000000000037941 */ /* 0x000fea0003800000 */
.L_x_56959:
        /* <DEDUP_REMOVED lines=44> */
.L_x_56958:
[----:B------:R-:W-:Y:S05]  /*21d30*/  BSYNC B2 ;  /* 0x0000000000027941 */ /* 0x000fea0003800000 */
.L_x_56957:
        /* <DEDUP_REMOVED lines=8> */
.L_x_56953:
        /* <DEDUP_REMOVED lines=12> */
.L_x_56962:
[----:B------:R-:W-:-:S07]  /*21e80*/  MOV R25, R28 ;  /* 0x0000001c00197202 */ /* 0x000fce0000000f00 */
.L_x_56963:
[----:B------:R-:W-:Y:S05]  /*21e90*/  BSYNC B2 ;  /* 0x0000000000027941 */ /* 0x000fea0003800000 */
.L_x_56961:
        /* <DEDUP_REMOVED lines=16> */
.L_x_56967:
[----:B------:R-:W-:Y:S05]  /*21fa0*/  BSYNC B3 ;  /* 0x0000000000037941 */ /* 0x000fea0003800000 */
.L_x_56966:
        /* <DEDUP_REMOVED lines=44> */
.L_x_56965:
[----:B------:R-:W-:Y:S05]  /*22270*/  BSYNC B2 ;  /* 0x0000000000027941 */ /* 0x000fea0003800000 */
.L_x_56964:
        /* <DEDUP_REMOVED lines=11> */
.L_x_56968:
        /* <DEDUP_REMOVED lines=12> */
.L_x_56971:
[----:B------:R-:W-:-:S07]  /*223f0*/  IMAD.MOV.U32 R2, RZ, RZ, R28 ;  /* 0x000000ffff027224 */ /* 0x000fce00078e001c */
.L_x_56972:
[----:B------:R-:W-:Y:S05]  /*22400*/  BSYNC B2 ;  /* 0x0000000000027941 */ /* 0x000fea0003800000 */
.L_x_56970:
        /* <DEDUP_REMOVED lines=16> */
.L_x_56976:
[----:B------:R-:W-:Y:S05]  /*22510*/  BSYNC B3 ;  /* 0x0000000000037941 */ /* 0x000fea0003800000 */
.L_x_56975:
        /* <DEDUP_REMOVED lines=44> */
.L_x_56974:
[----:B------:R-:W-:Y:S05]  /*227e0*/  BSYNC B2 ;  /* 0x0000000000027941 */ /* 0x000fea0003800000 */
.L_x_56973:
        /* <DEDUP_REMOVED lines=8> */
.L_x_56969:
        /* <DEDUP_REMOVED lines=27> */
.L_x_56977:
[----:B------:R-:W-:-:S07]  /*22a20*/  VIADD R128, R128, 0x20 ;  /* 0x0000002080807836 */ /* 0x000fce0000000000 */
.L_x_56912:
[----:B------:R-:W-:Y:S05]  /*22a30*/  BSYNC B1 ;  /* 0x0000000000017941 */ /* 0x000fea0003800000 */
.L_x_56911:
        /* <DEDUP_REMOVED lines=29> */
.L_x_56981:
[----:B------:R-:W-:-:S07]  /*22c10*/  MOV R169, R28 ;  /* 0x0000001c00a97202 */ /* 0x000fce0000000f00 */
.L_x_56982:
[----:B------:R-:W-:Y:S05]  /*22c20*/  BSYNC B2 ;  /* 0x0000000000027941 */ /* 0x000fea0003800000 */
.L_x_56980:
        /* <DEDUP_REMOVED lines=16> */
.L_x_56986:
[----:B------:R-:W-:Y:S05]  /*22d30*/  BSYNC B3 ;  /* 0x0000000000037941 */ /* 0x000fea0003800000 */
.L_x_56985:
        /* <DEDUP_REMOVED lines=44> */
.L_x_56984:
[----:B------:R-:W-:Y:S05]  /*23000*/  BSYNC B2 ;  /* 0x0000000000027941 */ /* 0x000fea0003800000 */
.L_x_56983:
        /* <DEDUP_REMOVED lines=18> */
.L_x_56987:
        /* <DEDUP_REMOVED lines=12> */
.L_x_56990:
[----:B------:R-:W-:-:S07]  /*231f0*/  MOV R5, R28 ;  /* 0x0000001c00057202 */ /* 0x000fce0000000f00 */
.L_x_56991:
[----:B------:R-:W-:Y:S05]  /*23200*/  BSYNC B2 ;  /* 0x0000000000027941 */ /* 0x000fea0003800000 */
.L_x_56989:
        /* <DEDUP_REMOVED lines=16> */
.L_x_56995:
[----:B------:R-:W-:Y:S05]  /*23310*/  BSYNC B3 ;  /* 0x0000000000037941 */ /* 0x000fea0003800000 */
.L_x_56994:
        /* <DEDUP_REMOVED lines=44> */
.L_x_56993:
[----:B------:R-:W-:Y:S05]  /*235e0*/  BSYNC B2 ;  /* 0x0000000000027941 */ /* 0x000fea0003800000 */
.L_x_56992:
        /* <DEDUP_REMOVED lines=8> */
.L_x_56988:
        /* <DEDUP_REMOVED lines=12> */
.L_x_56997:
[----:B------:R-:W-:-:S07]  /*23730*/  MOV R25, R28 ;  /* 0x0000001c00197202 */ /* 0x000fce0000000f00 */
.L_x_56998:
[----:B------:R-:W-:Y:S05]  /*23740*/  BSYNC B2 ;  /* 0x0000000000027941 */ /* 0x000fea0003800000 */
.L_x_56996:
        /* <DEDUP_REMOVED lines=16> */
.L_x_57002:
[----:B------:R-:W-:Y:S05]  /*23850*/  BSYNC B3 ;  /* 0x0000000000037941 */ /* 0x000fea0003800000 */
.L_x_57001:
        /* <DEDUP_REMOVED lines=44> */
.L_x_57000:
[----:B------:R-:W-:Y:S05]  /*23b20*/  BSYNC B2 ;  /* 0x0000000000027941 */ /* 0x000fea0003800000 */
.L_x_56999:
        /* <DEDUP_REMOVED lines=11> */
.L_x_57003:
        /* <DEDUP_REMOVED lines=12> */
.L_x_57006:
[----:B------:R-:W-:-:S07]  /*23ca0*/  IMAD.MOV.U32 R4, RZ, RZ, R28 ;  /* 0x000000ffff047224 */ /* 0x000fce00078e001c */
.L_x_57007:
[----:B------:R-:W-:Y:S05]  /*23cb0*/  BSYNC B2 ;  /* 0x0000000000027941 */ /* 0x000fea0003800000 */
.L_x_57005:
        /* <DEDUP_REMOVED lines=16> */
.L_x_57011:
[----:B------:R-:W-:Y:S05]  /*23dc0*/  BSYNC B3 ;  /* 0x0000000000037941 */ /* 0x000fea0003800000 */
.L_x_57010:
        /* <DEDUP_REMOVED lines=44> */
.L_x_57009:
[----:B------:R-:W-:Y:S05]  /*24090*/  BSYNC B2 ;  /* 0x0000000000027941 */ /* 0x000fea0003800000 */
.L_x_57008:
        /* <DEDUP_REMOVED lines=8> */
.L_x_57004:
        /* <DEDUP_REMOVED lines=12> */
.L_x_57013:
[----:B------:R-:W-:-:S07]  /*241e0*/  IMAD.MOV.U32 R25, RZ, RZ, R28 ;  /* 0x000000ffff197224 */ /* 0x000fce00078e001c */
.L_x_57014:
[----:B------:R-:W-:Y:S05]  /*241f0*/  BSYNC B2 ;  /* 0x0000000000027941 */ /* 0x000fea0003800000 */
.L_x_57012:
        /* <DEDUP_REMOVED lines=16> */
.L_x_57018:
[----:B------:R-:W-:Y:S05]  /*24300*/  BSYNC B3 ;  /* 0x0000000000037941 */ /* 0x000fea0003800000 */
.L_x_57017:
        /* <DEDUP_REMOVED lines=44> */
.L_x_57016:
[----:B------:R-:W-:Y:S05]  /*245d0*/  BSYNC B2 ;  /* 0x0000000000027941 */ /* 0x000fea0003800000 */
.L_x_57015:
        /* <DEDUP_REMOVED lines=11> */
.L_x_57019:
        /* <DEDUP_REMOVED lines=12> */
.L_x_57022:
[----:B------:R-:W-:-:S07]  /*24750*/  IMAD.MOV.U32 R3, RZ, RZ, R28 ;  /* 0x000000ffff037224 */ /* 0x000fce00078e001c */
.L_x_57023:
[----:B------:R-:W-:Y:S05]  /*24760*/  BSYNC B2 ;  /* 0x0000000000027941 */ /* 0x000fea0003800000 */
.L_x_57021:
        /* <DEDUP_REMOVED lines=16> */
.L_x_57027:
[----:B------:R-:W-:Y:S05]  /*24870*/  BSYNC B3 ;  /* 0x0000000000037941 */ /* 0x000fea0003800000 */
.L_x_57026:
        /* <DEDUP_REMOVED lines=44> */
.L_x_57025:
[----:B------:R-:W-:Y:S05]  /*24b40*/  BSYNC B2 ;  /* 0x0000000000027941 */ /* 0x000fea0003800000 */
.L_x_57024:
        /* <DEDUP_REMOVED lines=8> */
.L_x_57020:
        /* <DEDUP_REMOVED lines=12> */
.L_x_57029:
[----:B------:R-:W-:-:S07]  /*24c90*/  IMAD.MOV.U32 R25, RZ, RZ, R28 ;  /* 0x000000ffff197224 */ /* 0x000fce00078e001c */
.L_x_57030:
[----:B------:R-:W-:Y:S05]  /*24ca0*/  BSYNC B2 ;  /* 0x0000000000027941 */ /* 0x000fea0003800000 */
.L_x_57028:
        /* <DEDUP_REMOVED lines=16> */
.L_x_57034:
[----:B------:R-:W-:Y:S05]  /*24db0*/  BSYNC B3 ;  /* 0x0000000000037941 */ /* 0x000fea0003800000 */
.L_x_57033:
        /* <DEDUP_REMOVED lines=44> */
.L_x_57032:
[----:B------:R-:W-:Y:S05]  /*25080*/  BSYNC B2 ;  /* 0x0000000000027941 */ /* 0x000fea0003800000 */
.L_x_57031:
        /* <DEDUP_REMOVED lines=11> */
.L_x_57035:
        /* <DEDUP_REMOVED lines=12> */
.L_x_57038:
[----:B------:R-:W-:-:S07]  /*25200*/  MOV R2, R28 ;  /* 0x0000001c00027202 */ /* 0x000fce0000000f00 */
.L_x_57039:
[----:B------:R-:W-:Y:S05]  /*25210*/  BSYNC B2 ;  /* 0x0000000000027941 */ /* 0x000fea0003800000 */
.L_x_57037:
        /* <DEDUP_REMOVED lines=16> */
.L_x_57043:
[----:B------:R-:W-:Y:S05]  /*25320*/  BSYNC B3 ;  /* 0x0000000000037941 */ /* 0x000fea0003800000 */
.L_x_57042:
        /* <DEDUP_REMOVED lines=44> */
.L_x_57041:
[----:B------:R-:W-:Y:S05]  /*255f0*/  BSYNC B2 ;  /* 0x0000000000027941 */ /* 0x000fea0003800000 */
.L_x_57040:
        /* <DEDUP_REMOVED lines=8> */
.L_x_57036:
        /* <DEDUP_REMOVED lines=27> */
.L_x_57044:
[----:B------:R-:W-:-:S07]  /*25830*/  VIADD R128, R128, 0x20 ;  /* 0x0000002080807836 */ /* 0x000fce0000000000 */
.L_x_56979:
[----:B------:R-:W-:Y:S05]  /*25840*/  BSYNC B1 ;  /* 0x0000000000017941 */ /* 0x000fea0003800000 */
.L_x_56978:
        /* <DEDUP_REMOVED lines=29> */
.L_x_57048:
[----:B------:R-:W-:-:S07]  /*25a20*/  IMAD.MOV.U32 R169, RZ, RZ, R28 ;  /* 0x000000ffffa97224 */ /* 0x000fce00078e001c */
.L_x_57049:
[----:B------:R-:W-:Y:S05]  /*25a30*/  BSYNC B2 ;  /* 0x0000000000027941 */ /* 0x000fea0003800000 */
.L_x_57047:
        /* <DEDUP_REMOVED lines=16> */
.L_x_57053:
[----:B------:R-:W-:Y:S05]  /*25b40*/  BSYNC B3 ;  /* 0x0000000000037941 */ /* 0x000fea0003800000 */
.L_x_57052:
        /* <DEDUP_REMOVED lines=44> */
.L_x_57051:
[----:B------:R-:W-:Y:S05]  /*25e10*/  BSYNC B2 ;  /* 0x0000000000027941 */ /* 0x000fea0003800000 */
.L_x_57050:
        /* <DEDUP_REMOVED lines=18> */
.L_x_57054:
        /* <DEDUP_REMOVED lines=12> */
.L_x_57057:
[----:B------:R-:W-:-:S07]  /*26000*/  IMAD.MOV.U32 R5, RZ, RZ, R28 ;  /* 0x000000ffff057224 */ /* 0x000fce00078e001c */
.L_x_57058:
[----:B------:R-:W-:Y:S05]  /*26010*/  BSYNC B2 ;  /* 0x0000000000027941 */ /* 0x000fea0003800000 */
.L_x_57056:
        /* <DEDUP_REMOVED lines=16> */
.L_x_57062:
[----:B------:R-:W-:Y:S05]  /*26120*/  BSYNC B3 ;  /* 0x0000000000037941 */ /* 0x000fea0003800000 */
.L_x_57061:
        /* <DEDUP_REMOVED lines=44> */
.L_x_57060:
[----:B------:R-:W-:Y:S05]  /*263f0*/  BSYNC B2 ;  /* 0x0000000000027941 */ /* 0x000fea0003800000 */
.L_x_57059:
        /* <DEDUP_REMOVED lines=8> */
.L_x_57055:
        /* <DEDUP_REMOVED lines=12> */
.L_x_57064:
[----:B------:R-:W-:-:S07]  /*26540*/  IMAD.MOV.U32 R25, RZ, RZ, R28 ;  /* 0x000000ffff197224 */ /* 0x000fce00078e001c */
.L_x_57065:
[----:B------:R-:W-:Y:S05]  /*26550*/  BSYNC B2 ;  /* 0x0000000000027941 */ /* 0x000fea0003800000 */
.L_x_57063:
        /* <DEDUP_REMOVED lines=16> */
.L_x_57069:
[----:B------:R-:W-:Y:S05]  /*26660*/  BSYNC B3 ;  /* 0x0000000000037941 */ /* 0x000fea0003800000 */
.L_x_57068:
        /* <DEDUP_REMOVED lines=44> */
.L_x_57067:
[----:B------:R-:W-:Y:S05]  /*26930*/  BSYNC B2 ;  /* 0x0000000000027941 */ /* 0x000fea0003800000 */
.L_x_57066:
        /* <DEDUP_REMOVED lines=11> */
.L_x_57070:
        /* <DEDUP_REMOVED lines=12> */
.L_x_57073:
[----:B------:R-:W-:-:S07]  /*26ab0*/  MOV R4, R28 ;  /* 0x0000001c00047202 */ /* 0x000fce0000000f00 */
.L_x_57074:
[----:B------:R-:W-:Y:S05]  /*26ac0*/  BSYNC B2 ;  /* 0x0000000000027941 */ /* 0x000fea0003800000 */
.L_x_57072:
        /* <DEDUP_REMOVED lines=16> */
.L_x_57078:
[----:B------:R-:W-:Y:S05]  /*26bd0*/  BSYNC B3 ;  /* 0x0000000000037941 */ /* 0x000fea0003800000 */
.L_x_57077:
        /* <DEDUP_REMOVED lines=44> */
.L_x_57076:
[----:B------:R-:W-:Y:S05]  /*26ea0*/  BSYNC B2 ;  /* 0x0000000000027941 */ /* 0x000fea0003800000 */
.L_x_57075:
        /* <DEDUP_REMOVED lines=8> */
.L_x_57071:
        /* <DEDUP_REMOVED lines=12> */
.L_x_57080:
[----:B------:R-:W-:-:S07]  /*26ff0*/  MOV R25, R28 ;  /* 0x0000001c00197202 */ /* 0x000fce0000000f00 */
.L_x_57081:
[----:B------:R-:W-:Y:S05]  /*27000*/  BSYNC B2 ;  /* 0x0000000000027941 */ /* 0x000fea0003800000 */
.L_x_57079:
        /* <DEDUP_REMOVED lines=16> */
.L_x_57085:
[----:B------:R-:W-:Y:S05]  /*27110*/  BSYNC B3 ;  /* 0x0000000000037941 */ /* 0x000fea0003800000 */
.L_x_57084:
        /* <DEDUP_REMOVED lines=44> */
.L_x_57083:
[----:B------:R-:W-:Y:S05]  /*273e0*/  BSYNC B2 ;  /* 0x0000000000027941 */ /* 0x000fea0003800000 */
.L_x_57082:
        /* <DEDUP_REMOVED lines=11> */
.L_x_57086:
        /* <DEDUP_REMOVED lines=12> */
.L_x_57089:
[----:B------:R-:W-:-:S07]  /*27560*/  IMAD.MOV.U32 R3, RZ, RZ, R28 ;  /* 0x000000ffff037224 */ /* 0x000fce00078e001c */
.L_x_57090:
[----:B------:R-:W-:Y:S05]  /*27570*/  BSYNC B2 ;  /* 0x0000000000027941 */ /* 0x000fea0003800000 */
.L_x_57088:
        /* <DEDUP_REMOVED lines=16> */
.L_x_57094:
[----:B------:R-:W-:Y:S05]  /*27680*/  BSYNC B3 ;  /* 0x0000000000037941 */ /* 0x000fea0003800000 */
.L_x_57093:
        /* <DEDUP_REMOVED lines=44> */
.L_x_57092:
[----:B------:R-:W-:Y:S05]  /*27950*/  BSYNC B2 ;  /* 0x0000000000027941 */ /* 0x000fea0003800000 */
.L_x_57091:
        /* <DEDUP_REMOVED lines=8> */
.L_x_57087:
        /* <DEDUP_REMOVED lines=12> */
.L_x_57096:
[----:B------:R-:W-:-:S07]  /*27aa0*/  IMAD.MOV.U32 R25, RZ, RZ, R28 ;  /* 0x000000ffff197224 */ /* 0x000fce00078e001c */
.L_x_57097:
[----:B------:R-:W-:Y:S05]  /*27ab0*/  BSYNC B2 ;  /* 0x0000000000027941 */ /* 0x000fea0003800000 */
.L_x_57095:
        /* <DEDUP_REMOVED lines=16> */
.L_x_57101:
[----:B------:R-:W-:Y:S05]  /*27bc0*/  BSYNC B3 ;  /* 0x0000000000037941 */ /* 0x000fea0003800000 */
.L_x_57100:
        /* <DEDUP_REMOVED lines=44> */
.L_x_57099:
[----:B------:R-:W-:Y:S05]  /*27e90*/  BSYNC B2 ;  /* 0x0000000000027941 */ /* 0x000fea0003800000 */
.L_x_57098:
        /* <DEDUP_REMOVED lines=11> */
.L_x_57102:
        /* <DEDUP_REMOVED lines=12> */
.L_x_57105:
[----:B------:R-:W-:-:S07]  /*28010*/  IMAD.MOV.U32 R2, RZ, RZ, R28 ;  /* 0x000000ffff027224 */ /* 0x000fce00078e001c */
.L_x_57106:
[----:B------:R-:W-:Y:S05]  /*28020*/  BSYNC B2 ;  /* 0x0000000000027941 */ /* 0x000fea0003800000 */
.L_x_57104:
        /* <DEDUP_REMOVED lines=16> */
.L_x_57110:
[----:B------:R-:W-:Y:S05]  /*28130*/  BSYNC B3 ;  /* 0x0000000000037941 */ /* 0x000fea0003800000 */
.L_x_57109:
        /* <DEDUP_REMOVED lines=44> */
.L_x_57108:
[----:B------:R-:W-:Y:S05]  /*28400*/  BSYNC B2 ;  /* 0x0000000000027941 */ /* 0x000fea0003800000 */
.L_x_57107:
        /* <DEDUP_REMOVED lines=8> */
.L_x_57103:
        /* <DEDUP_REMOVED lines=27> */
.L_x_57111:
[----:B------:R-:W-:-:S07]  /*28640*/  IADD3 R128, R128, 0x20, RZ ;  /* 0x0000002080807810 */ /* 0x000fce0007ffe0ff */
.L_x_57046:
[----:B------:R-:W-:Y:S05]  /*28650*/  BSYNC B1 ;  /* 0x0000000000017941 */ /* 0x000fea0003800000 */
.L_x_57045:
        /* <DEDUP_REMOVED lines=29> */
.L_x_57115:
[----:B------:R-:W-:-:S07]  /*28830*/  IMAD.MOV.U32 R169, RZ, RZ, R28 ;  /* 0x000000ffffa97224 */ /* 0x000fce00078e001c */
.L_x_57116:
[----:B------:R-:W-:Y:S05]  /*28840*/  BSYNC B2 ;  /* 0x0000000000027941 */ /* 0x000fea0003800000 */
.L_x_57114:
        /* <DEDUP_REMOVED lines=16> */
.L_x_57120:
[----:B------:R-:W-:Y:S05]  /*28950*/  BSYNC B3 ;  /* 0x0000000000037941 */ /* 0x000fea0003800000 */
.L_x_57119:
        /* <DEDUP_REMOVED lines=44> */
.L_x_57118:
[----:B------:R-:W-:Y:S05]  /*28c20*/  BSYNC B2 ;  /* 0x0000000000027941 */ /* 0x000fea0003800000 */
.L_x_57117:
        /* <DEDUP_REMOVED lines=18> */
.L_x_57121:
        /* <DEDUP_REMOVED lines=12> */
.L_x_57124:
[----:B------:R-:W-:-:S07]  /*28e10*/  IMAD.MOV.U32 R5, RZ, RZ, R28 ;  /* 0x000000ffff057224 */ /* 0x000fce00078e001c */
.L_x_57125:
[----:B------:R-:W-:Y:S05]  /*28e20*/  BSYNC B2 ;  /* 0x0000000000027941 */ /* 0x000fea0003800000 */
.L_x_57123:
        /* <DEDUP_REMOVED lines=16> */
.L_x_57129:
[----:B------:R-:W-:Y:S05]  /*28f30*/  BSYNC B3 ;  /* 0x0000000000037941 */ /* 0x000fea0003800000 */
.L_x_57128:
        /* <DEDUP_REMOVED lines=44> */
.L_x_57127:
[----:B------:R-:W-:Y:S05]  /*29200*/  BSYNC B2 ;  /* 0x0000000000027941 */ /* 0x000fea0003800000 */
.L_x_57126:
        /* <DEDUP_REMOVED lines=8> */
.L_x_57122:
        /* <DEDUP_REMOVED lines=12> */
.L_x_57131:
[----:B------:R-:W-:-:S07]  /*29350*/  IMAD.MOV.U32 R25, RZ, RZ, R28 ;  /* 0x000000ffff197224 */ /* 0x000fce00078e001c */
.L_x_57132:
[----:B------:R-:W-:Y:S05]  /*29360*/  BSYNC B2 ;  /* 0x0000000000027941 */ /* 0x000fea0003800000 */
.L_x_57130:
        /* <DEDUP_REMOVED lines=16> */
.L_x_57136:
[----:B------:R-:W-:Y:S05]  /*29470*/  BSYNC B3 ;  /* 0x0000000000037941 */ /* 0x000fea0003800000 */
.L_x_57135:
        /* <DEDUP_REMOVED lines=44> */
.L_x_57134:
[----:B------:R-:W-:Y:S05]  /*29740*/  BSYNC B2 ;  /* 0x0000000000027941 */ /* 0x000fea0003800000 */
.L_x_57133:
        /* <DEDUP_REMOVED lines=11> */
.L_x_57137:
        /* <DEDUP_REMOVED lines=12> */
.L_x_57140:
[----:B------:R-:W-:-:S07]  /*298c0*/  IMAD.MOV.U32 R4, RZ, RZ, R28 ;  /* 0x000000ffff047224 */ /* 0x000fce00078e001c */
.L_x_57141:
[----:B------:R-:W-:Y:S05]  /*298d0*/  BSYNC B2 ;  /* 0x0000000000027941 */ /* 0x000fea0003800000 */
.L_x_57139:
        /* <DEDUP_REMOVED lines=16> */
.L_x_57145:
[----:B------:R-:W-:Y:S05]  /*299e0*/  BSYNC B3 ;  /* 0x0000000000037941 */ /* 0x000fea0003800000 */
.L_x_57144:
        /* <DEDUP_REMOVED lines=44> */
.L_x_57143:
[----:B------:R-:W-:Y:S05]  /*29cb0*/  BSYNC B2 ;  /* 0x0000000000027941 */ /* 0x000fea0003800000 */
.L_x_57142:
        /* <DEDUP_REMOVED lines=8> */
.L_x_57138:
        /* <DEDUP_REMOVED lines=12> */
.L_x_57147:
[----:B------:R-:W-:-:S07]  /*29e00*/  IMAD.MOV.U32 R25, RZ, RZ, R28 ;  /* 0x000000ffff197224 */ /* 0x000fce00078e001c */
.L_x_57148:
[----:B------:R-:W-:Y:S05]  /*29e10*/  BSYNC B2 ;  /* 0x0000000000027941 */ /* 0x000fea0003800000 */
.L_x_57146:
        /* <DEDUP_REMOVED lines=16> */
.L_x_57152:
[----:B------:R-:W-:Y:S05]  /*29f20*/  BSYNC B3 ;  /* 0x0000000000037941 */ /* 0x000fea0003800000 */
.L_x_57151:
        /* <DEDUP_REMOVED lines=44> */
.L_x_57150:
[----:B------:R-:W-:Y:S05]  /*2a1f0*/  BSYNC B2 ;  /* 0x0000000000027941 */ /* 0x000fea0003800000 */
.L_x_57149:
        /* <DEDUP_REMOVED lines=11> */
.L_x_57153:
        /* <DEDUP_REMOVED lines=12> */
.L_x_57156:
[----:B------:R-:W-:-:S07]  /*2a370*/  MOV R3, R28 ;  /* 0x0000001c00037202 */ /* 0x000fce0000000f00 */
.L_x_57157:
[----:B------:R-:W-:Y:S05]  /*2a380*/  BSYNC B2 ;  /* 0x0000000000027941 */ /* 0x000fea0003800000 */
.L_x_57155:
        /* <DEDUP_REMOVED lines=16> */
.L_x_57161:
[----:B------:R-:W-:Y:S05]  /*2a490*/  BSYNC B3 ;  /* 0x0000000000037941 */ /* 0x000fea0003800000 */
.L_x_57160:
        /* <DEDUP_REMOVED lines=44> */
.L_x_57159:
[----:B------:R-:W-:Y:S05]  /*2a760*/  BSYNC B2 ;  /* 0x0000000000027941 */ /* 0x000fea0003800000 */
.L_x_57158:
        /* <DEDUP_REMOVED lines=8> */
.L_x_57154:
        /* <DEDUP_REMOVED lines=12> */
.L_x_57163:
[----:B------:R-:W-:-:S07]  /*2a8b0*/  MOV R25, R28 ;  /* 0x0000001c00197202 */ /* 0x000fce0000000f00 */
.L_x_57164:
[----:B------:R-:W-:Y:S05]  /*2a8c0*/  BSYNC B2 ;  /* 0x0000000000027941 */ /* 0x000fea0003800000 */
.L_x_57162:
        /* <DEDUP_REMOVED lines=16> */
.L_x_57168:
[----:B------:R-:W-:Y:S05]  /*2a9d0*/  BSYNC B3 ;  /* 0x0000000000037941 */ /* 0x000fea0003800000 */
.L_x_57167:
        /* <DEDUP_REMOVED lines=44> */
.L_x_57166:
[----:B------:R-:W-:Y:S05]  /*2aca0*/  BSYNC B2 ;  /* 0x0000000000027941 */ /* 0x000fea0003800000 */
.L_x_57165:
        /* <DEDUP_REMOVED lines=11> */
.L_x_57169:
        /* <DEDUP_REMOVED lines=12> */
.L_x_57172:
[----:B------:R-:W-:-:S07]  /*2ae20*/  IMAD.MOV.U32 R2, RZ, RZ, R28 ;  /* 0x000000ffff027224 */ /* 0x000fce00078e001c */
.L_x_57173:
[----:B------:R-:W-:Y:S05]  /*2ae30*/  BSYNC B2 ;  /* 0x0000000000027941 */ /* 0x000fea0003800000 */
.L_x_57171:
        /* <DEDUP_REMOVED lines=16> */
.L_x_57177:
[----:B------:R-:W-:Y:S05]  /*2af40*/  BSYNC B3 ;  /* 0x0000000000037941 */ /* 0x000fea0003800000 */
.L_x_57176:
        /* <DEDUP_REMOVED lines=44> */
.L_x_57175:
[----:B------:R-:W-:Y:S05]  /*2b210*/  BSYNC B2 ;  /* 0x0000000000027941 */ /* 0x000fea0003800000 */
.L_x_57174:
        /* <DEDUP_REMOVED lines=8> */
.L_x_57170:
        /* <DEDUP_REMOVED lines=27> */
.L_x_57178:
[----:B------:R-:W-:-:S07]  /*2b450*/  VIADD R128, R128, 0x20 ;  /* 0x0000002080807836 */ /* 0x000fce0000000000 */
.L_x_57113:
[----:B------:R-:W-:Y:S05]  /*2b460*/  BSYNC B1 ;  /* 0x0000000000017941 */ /* 0x000fea0003800000 */
.L_x_57112:
        /* <DEDUP_REMOVED lines=29> */
.L_x_57182:
[----:B------:R-:W-:-:S07]  /*2b640*/  MOV R169, R28 ;  /* 0x0000001c00a97202 */ /* 0x000fce0000000f00 */
.L_x_57183:
[----:B------:R-:W-:Y:S05]  /*2b650*/  BSYNC B2 ;  /* 0x0000000000027941 */ /* 0x000fea0003800000 */
.L_x_57181:
        /* <DEDUP_REMOVED lines=16> */
.L_x_57187:
[----:B------:R-:W-:Y:S05]  /*2b760*/  BSYNC B3 ;  /* 0x0000000000037941 */ /* 0x000fea0003800000 */
.L_x_57186:
        /* <DEDUP_REMOVED lines=44> */
.L_x_57185:
[----:B------:R-:W-:Y:S05]  /*2ba30*/  BSYNC B2 ;  /* 0x0000000000027941 */ /* 0x000fea0003800000 */
.L_x_57184:
        /* <DEDUP_REMOVED lines=18> */
.L_x_57188:
        /* <DEDUP_REMOVED lines=12> */
.L_x_57191:
[----:B------:R-:W-:-:S07]  /*2bc20*/  MOV R5, R28 ;  /* 0x0000001c00057202 */ /* 0x000fce0000000f00 */
.L_x_57192:
[----:B------:R-:W-:Y:S05]  /*2bc30*/  BSYNC B2 ;  /* 0x0000000000027941 */ /* 0x000fea0003800000 */
.L_x_57190:
        /* <DEDUP_REMOVED lines=16> */
.L_x_57196:
[----:B------:R-:W-:Y:S05]  /*2bd40*/  BSYNC B3 ;  /* 0x0000000000037941 */ /* 0x000fea0003800000 */
.L_x_57195:
        /* <DEDUP_REMOVED lines=44> */
.L_x_57194:
[----:B------:R-:W-:Y:S05]  /*2c010*/  BSYNC B2 ;  /* 0x0000000000027941 */ /* 0x000fea0003800000 */
.L_x_57193:
        /* <DEDUP_REMOVED lines=8> */
.L_x_57189:
        /* <DEDUP_REMOVED lines=12> */
.L_x_57198:
[----:B------:R-:W-:-:S07]  /*2c160*/  MOV R25, R28 ;  /* 0x0000001c00197202 */ /* 0x000fce0000000f00 */
.L_x_57199:
[----:B------:R-:W-:Y:S05]  /*2c170*/  BSYNC B2 ;  /* 0x0000000000027941 */ /* 0x000fea0003800000 */
.L_x_57197:
        /* <DEDUP_REMOVED lines=16> */
.L_x_57203:
[----:B------:R-:W-:Y:S05]  /*2c280*/  BSYNC B3 ;  /* 0x0000000000037941 */ /* 0x000fea0003800000 */
.L_x_57202:
        /* <DEDUP_REMOVED lines=44> */
.L_x_57201:
[----:B------:R-:W-:Y:S05]  /*2c550*/  BSYNC B2 ;  /* 0x0000000000027941 */ /* 0x000fea0003800000 */
.L_x_57200:
        /* <DEDUP_REMOVED lines=11> */
.L_x_57204:
        /* <DEDUP_REMOVED lines=12> */
.L_x_57207:
[----:B------:R-:W-:-:S07]  /*2c6d0*/  IMAD.MOV.U32 R4, RZ, RZ, R28 ;  /* 0x000000ffff047224 */ /* 0x000fce00078e001c */
.L_x_57208:
[----:B------:R-:W-:Y:S05]  /*2c6e0*/  BSYNC B2 ;  /* 0x0000000000027941 */ /* 0x000fea0003800000 */
.L_x_57206:
        /* <DEDUP_REMOVED lines=16> */
.L_x_57212:
[----:B------:R-:W-:Y:S05]  /*2c7f0*/  BSYNC B3 ;  /* 0x0000000000037941 */ /* 0x000fea0003800000 */
.L_x_57211:
        /* <DEDUP_REMOVED lines=44> */
.L_x_57210:
[----:B------:R-:W-:Y:S05]  /*2cac0*/  BSYNC B2 ;  /* 0x0000000000027941 */ /* 0x000fea0003800000 */
.L_x_57209:
        /* <DEDUP_REMOVED lines=8> */
.L_x_57205:
        /* <DEDUP_REMOVED lines=12> */
.L_x_57214:
[----:B------:R-:W-:-:S07]  /*2cc10*/  IMAD.MOV.U32 R25, RZ, RZ, R28 ;  /* 0x000000ffff197224 */ /* 0x000fce00078e001c */
.L_x_57215:
[----:B------:R-:W-:Y:S05]  /*2cc20*/  BSYNC B2 ;  /* 0x0000000000027941 */ /* 0x000fea0003800000 */
.L_x_57213:
        /* <DEDUP_REMOVED lines=16> */
.L_x_57219:
[----:B------:R-:W-:Y:S05]  /*2cd30*/  BSYNC B3 ;  /* 0x0000000000037941 */ /* 0x000fea0003800000 */
.L_x_57218:
        /* <DEDUP_REMOVED lines=44> */
.L_x_57217:
[----:B------:R-:W-:Y:S05]  /*2d000*/  BSYNC B2 ;  /* 0x0000000000027941 */ /* 0x000fea0003800000 */
.L_x_57216:
        /* <DEDUP_REMOVED lines=11> */
.L_x_57220:
        /* <DEDUP_REMOVED lines=12> */
.L_x_57223:
[----:B------:R-:W-:-:S07]  /*2d180*/  IMAD.MOV.U32 R3, RZ, RZ, R28 ;  /* 0x000000ffff037224 */ /* 0x000fce00078e001c */
.L_x_57224:
[----:B------:R-:W-:Y:S05]  /*2d190*/  BSYNC B2 ;  /* 0x0000000000027941 */ /* 0x000fea0003800000 */
.L_x_57222:
        /* <DEDUP_REMOVED lines=16> */
.L_x_57228:
[----:B------:R-:W-:Y:S05]  /*2d2a0*/  BSYNC B3 ;  /* 0x0000000000037941 */ /* 0x000fea0003800000 */
.L_x_57227:
        /* <DEDUP_REMOVED lines=44> */
.L_x_57226:
[----:B------:R-:W-:Y:S05]  /*2d570*/  BSYNC B2 ;  /* 0x0000000000027941 */ /* 0x000fea0003800000 */
.L_x_57225:
        /* <DEDUP_REMOVED lines=8> */
.L_x_57221:
        /* <DEDUP_REMOVED lines=12> */
.L_x_57230:
[----:B------:R-:W-:-:S07]  /*2d6c0*/  IMAD.MOV.U32 R25, RZ, RZ, R28 ;  /* 0x000000ffff197224 */ /* 0x000fce00078e001c */
.L_x_57231:
[----:B------:R-:W-:Y:S05]  /*2d6d0*/  BSYNC B2 ;  /* 0x0000000000027941 */ /* 0x000fea0003800000 */
.L_x_57229:
        /* <DEDUP_REMOVED lines=16> */
.L_x_57235:
[----:B------:R-:W-:Y:S05]  /*2d7e0*/  BSYNC B3 ;  /* 0x0000000000037941 */ /* 0x000fea0003800000 */
.L_x_57234:
        /* <DEDUP_REMOVED lines=44> */
.L_x_57233:
[----:B------:R-:W-:Y:S05]  /*2dab0*/  BSYNC B2 ;  /* 0x0000000000027941 */ /* 0x000fea0003800000 */
.L_x_57232:
        /* <DEDUP_REMOVED lines=11> */
.L_x_57236:
        /* <DEDUP_REMOVED lines=12> */
.L_x_57239:
[----:B------:R-:W-:-:S07]  /*2dc30*/  MOV R2, R28 ;  /* 0x0000001c00027202 */ /* 0x000fce0000000f00 */
.L_x_57240:
[----:B------:R-:W-:Y:S05]  /*2dc40*/  BSYNC B2 ;  /* 0x0000000000027941 */ /* 0x000fea0003800000 */
.L_x_57238:
        /* <DEDUP_REMOVED lines=16> */
.L_x_57244:
[----:B------:R-:W-:Y:S05]  /*2dd50*/  BSYNC B3 ;  /* 0x0000000000037941 */ /* 0x000fea0003800000 */
.L_x_57243:
        /* <DEDUP_REMOVED lines=44> */
.L_x_57242:
[----:B------:R-:W-:Y:S05]  /*2e020*/  BSYNC B2 ;  /* 0x0000000000027941 */ /* 0x000fea0003800000 */
.L_x_57241:
        /* <DEDUP_REMOVED lines=8> */
.L_x_57237:
        /* <DEDUP_REMOVED lines=27> */
.L_x_57245:
[----:B------:R-:W-:-:S07]  /*2e260*/  VIADD R128, R128, 0x20 ;  /* 0x0000002080807836 */ /* 0x000fce0000000000 */
.L_x_57180:
[----:B------:R-:W-:Y:S05]  /*2e270*/  BSYNC B1 ;  /* 0x0000000000017941 */ /* 0x000fea0003800000 */
.L_x_57179:
        /* <DEDUP_REMOVED lines=29> */
.L_x_57249:
[----:B------:R-:W-:-:S07]  /*2e450*/  IMAD.MOV.U32 R169, RZ, RZ, R28 ;  /* 0x000000ffffa97224 */ /* 0x000fce00078e001c */
.L_x_57250:
[----:B------:R-:W-:Y:S05]  /*2e460*/  BSYNC B2 ;  /* 0x0000000000027941 */ /* 0x000fea0003800000 */
.L_x_57248:
        /* <DEDUP_REMOVED lines=16> */
.L_x_57254:
[----:B------:R-:W-:Y:S05]  /*2e570*/  BSYNC B3 ;  /* 0x0000000000037941 */ /* 0x000fea0003800000 */
.L_x_57253:
        /* <DEDUP_REMOVED lines=44> */
.L_x_57252:
[----:B------:R-:W-:Y:S05]  /*2e840*/  BSYNC B2 ;  /* 0x0000000000027941 */ /* 0x000fea0003800000 */
.L_x_57251:
        /* <DEDUP_REMOVED lines=18> */
.L_x_57255:
        /* <DEDUP_REMOVED lines=12> */
.L_x_57258:
[----:B------:R-:W-:-:S07]  /*2ea30*/  IMAD.MOV.U32 R5, RZ, RZ, R28 ;  /* 0x000000ffff057224 */ /* 0x000fce00078e001c */
.L_x_57259:
[----:B------:R-:W-:Y:S05]  /*2ea40*/  BSYNC B2 ;  /* 0x0000000000027941 */ /* 0x000fea0003800000 */
.L_x_57257:
        /* <DEDUP_REMOVED lines=16> */
.L_x_57263:
[----:B------:R-:W-:Y:S05]  /*2eb50*/  BSYNC B3 ;  /* 0x0000000000037941 */ /* 0x000fea0003800000 */
.L_x_57262:
        /* <DEDUP_REMOVED lines=44> */
.L_x_57261:
[----:B------:R-:W-:Y:S05]  /*2ee20*/  BSYNC B2 ;  /* 0x0000000000027941 */ /* 0x000fea0003800000 */
.L_x_57260:
        /* <DEDUP_REMOVED lines=8> */
.L_x_57256:
        /* <DEDUP_REMOVED lines=12> */
.L_x_57265:
[----:B------:R-:W-:-:S07]  /*2ef70*/  IMAD.MOV.U32 R25, RZ, RZ, R28 ;  /* 0x000000ffff197224 */ /* 0x000fce00078e001c */
.L_x_57266:
[----:B------:R-:W-:Y:S05]  /*2ef80*/  BSYNC B2 ;  /* 0x0000000000027941 */ /* 0x000fea0003800000 */
.L_x_57264:
        /* <DEDUP_REMOVED lines=16> */
.L_x_57270:
[----:B------:R-:W-:Y:S05]  /*2f090*/  BSYNC B3 ;  /* 0x0000000000037941 */ /* 0x000fea0003800000 */
.L_x_57269:
        /* <DEDUP_REMOVED lines=44> */
.L_x_57268:
[----:B------:R-:W-:Y:S05]  /*2f360*/  BSYNC B2 ;  /* 0x0000000000027941 */ /* 0x000fea0003800000 */
.L_x_57267:
        /* <DEDUP_REMOVED lines=11> */
.L_x_57271:
        /* <DEDUP_REMOVED lines=12> */
.L_x_57274:
[----:B------:R-:W-:-:S07]  /*2f4e0*/  MOV R4, R28 ;  /* 0x0000001c00047202 */ /* 0x000fce0000000f00 */
.L_x_57275:
[----:B------:R-:W-:Y:S05]  /*2f4f0*/  BSYNC B2 ;  /* 0x0000000000027941 */ /* 0x000fea0003800000 */
.L_x_57273:
        /* <DEDUP_REMOVED lines=16> */
.L_x_57279:
[----:B------:R-:W-:Y:S05]  /*2f600*/  BSYNC B3 ;  /* 0x0000000000037941 */ /* 0x000fea0003800000 */
.L_x_57278:
        /* <DEDUP_REMOVED lines=44> */
.L_x_57277:
[----:B------:R-:W-:Y:S05]  /*2f8d0*/  BSYNC B2 ;  /* 0x0000000000027941 */ /* 0x000fea0003800000 */
.L_x_57276:
        /* <DEDUP_REMOVED lines=8> */
.L_x_57272:
        /* <DEDUP_REMOVED lines=12> */
.L_x_57281:
[----:B------:R-:W-:-:S07]  /*2fa20*/  MOV R25, R28 ;  /* 0x0000001c00197202 */ /* 0x000fce0000000f00 */
.L_x_57282:
[----:B------:R-:W-:Y:S05]  /*2fa30*/  BSYNC B2 ;  /* 0x0000000000027941 */ /* 0x000fea0003800000 */
.L_x_57280:
        /* <DEDUP_REMOVED lines=16> */
.L_x_57286:
[----:B------:R-:W-:Y:S05]  /*2fb40*/  BSYNC B3 ;  /* 0x0000000000037941 */ /* 0x000fea0003800000 */
.L_x_57285:
        /* <DEDUP_REMOVED lines=44> */
.L_x_57284:
[----:B------:R-:W-:Y:S05]  /*2fe10*/  BSYNC B2 ;  /* 0x0000000000027941 */ /* 0x000fea0003800000 */
.L_x_57283:
        /* <DEDUP_REMOVED lines=11> */
.L_x_57287:
        /* <DEDUP_REMOVED lines=12> */
.L_x_57290:
[----:B------:R-:W-:-:S07]  /*2ff90*/  IMAD.MOV.U32 R3, RZ, RZ, R28 ;  /* 0x000000ffff037224 */ /* 0x000fce00078e001c */
.L_x_57291:
[----:B------:R-:W-:Y:S05]  /*2ffa0*/  BSYNC B2 ;  /* 0x0000000000027941 */ /* 0x000fea0003800000 */
.L_x_57289:
        /* <DEDUP_REMOVED lines=16> */
.L_x_57295:
[----:B------:R-:W-:Y:S05]  /*300b0*/  BSYNC B3 ;  /* 0x0000000000037941 */ /* 0x000fea0003800000 */
.L_x_57294:
        /* <DEDUP_REMOVED lines=44> */
.L_x_57293:
[----:B------:R-:W-:Y:S05]  /*30380*/  BSYNC B2 ;  /* 0x0000000000027941 */ /* 0x000fea0003800000 */
.L_x_57292:
        /* <DEDUP_REMOVED lines=8> */
.L_x_57288:
        /* <DEDUP_REMOVED lines=12> */
.L_x_57297:
[----:B------:R-:W-:-:S07]  /*304d0*/  IMAD.MOV.U32 R25, RZ, RZ, R28 ;  /* 0x000000ffff197224 */ /* 0x000fce00078e001c */
.L_x_57298:
[----:B------:R-:W-:Y:S05]  /*304e0*/  BSYNC B2 ;  /* 0x0000000000027941 */ /* 0x000fea0003800000 */
.L_x_57296:
        /* <DEDUP_REMOVED lines=16> */
.L_x_57302:
[----:B------:R-:W-:Y:S05]  /*305f0*/  BSYNC B3 ;  /* 0x0000000000037941 */ /* 0x000fea0003800000 */
.L_x_57301:
        /* <DEDUP_REMOVED lines=44> */
.L_x_57300:
[----:B------:R-:W-:Y:S05]  /*308c0*/  BSYNC B2 ;  /* 0x0000000000027941 */ /* 0x000fea0003800000 */
.L_x_57299:
        /* <DEDUP_REMOVED lines=11> */
.L_x_57303:
        /* <DEDUP_REMOVED lines=12> */
.L_x_57306:
[----:B------:R-:W-:-:S07]  /*30a40*/  IMAD.MOV.U32 R2, RZ, RZ, R28 ;  /* 0x000000ffff027224 */ /* 0x000fce00078e001c */
.L_x_57307:
[----:B------:R-:W-:Y:S05]  /*30a50*/  BSYNC B2 ;  /* 0x0000000000027941 */ /* 0x000fea0003800000 */
.L_x_57305:
        /* <DEDUP_REMOVED lines=16> */
.L_x_57311:
[----:B------:R-:W-:Y:S05]  /*30b60*/  BSYNC B3 ;  /* 0x0000000000037941 */ /* 0x000fea0003800000 */
.L_x_57310:
        /* <DEDUP_REMOVED lines=44> */
.L_x_57309:
[----:B------:R-:W-:Y:S05]  /*30e30*/  BSYNC B2 ;  /* 0x0000000000027941 */ /* 0x000fea0003800000 */
.L_x_57308:
        /* <DEDUP_REMOVED lines=8> */
.L_x_57304:
        /* <DEDUP_REMOVED lines=27> */
.L_x_57312:
[----:B------:R-:W-:-:S07]  /*31070*/  IADD3 R128, R128, 0x20, RZ ;  /* 0x0000002080807810 */ /* 0x000fce0007ffe0ff */
.L_x_57247:
[----:B------:R-:W-:Y:S05]  /*31080*/  BSYNC B1 ;  /* 0x0000000000017941 */ /* 0x000fea0003800000 */
.L_x_57246:
        /* <DEDUP_REMOVED lines=29> */
.L_x_57316:
[----:B------:R-:W-:-:S07]  /*31260*/  IMAD.MOV.U32 R169, RZ, RZ, R28 ;  /* 0x000000ffffa97224 */ /* 0x000fce00078e001c */
.L_x_57317:
[----:B------:R-:W-:Y:S05]  /*31270*/  BSYNC B2 ;  /* 0x0000000000027941 */ /* 0x000fea0003800000 */
.L_x_57315:
        /* <DEDUP_REMOVED lines=16> */
.L_x_57321:
[----:B------:R-:W-:Y:S05]  /*31380*/  BSYNC B3 ;  /* 0x0000000000037941 */ /* 0x000fea0003800000 */
.L_x_57320:
        /* <DEDUP_REMOVED lines=44> */
.L_x_57319:
[----:B------:R-:W-:Y:S05]  /*31650*/  BSYNC B2 ;  /* 0x0000000000027941 */ /* 0x000fea0003800000 */
.L_x_57318:
        /* <DEDUP_REMOVED lines=18> */
.L_x_57322:
        /* <DEDUP_REMOVED lines=12> */
.L_x_57325:
[----:B------:R-:W-:-:S07]  /*31840*/  IMAD.MOV.U32 R5, RZ, RZ, R28 ;  /* 0x000000ffff057224 */ /* 0x000fce00078e001c */
.L_x_57326:
[----:B------:R-:W-:Y:S05]  /*31850*/  BSYNC B2 ;  /* 0x0000000000027941 */ /* 0x000fea0003800000 */
.L_x_57324:
        /* <DEDUP_REMOVED lines=16> */
.L_x_57330:
[----:B------:R-:W-:Y:S05]  /*31960*/  BSYNC B3 ;  /* 0x0000000000037941 */ /* 0x000fea0003800000 */
.L_x_57329:
        /* <DEDUP_REMOVED lines=44> */
.L_x_57328:
[----:B------:R-:W-:Y:S05]  /*31c30*/  BSYNC B2 ;  /* 0x0000000000027941 */ /* 0x000fea0003800000 */
.L_x_57327:
        /* <DEDUP_REMOVED lines=8> */
.L_x_57323:
        /* <DEDUP_REMOVED lines=12> */
.L_x_57332:
[----:B------:R-:W-:-:S07]  /*31d80*/  IMAD.MOV.U32 R25, RZ, RZ, R28 ;  /* 0x000000ffff197224 */ /* 0x000fce00078e001c */
.L_x_57333:
[----:B------:R-:W-:Y:S05]  /*31d90*/  BSYNC B2 ;  /* 0x0000000000027941 */ /* 0x000fea0003800000 */
.L_x_57331:
        /* <DEDUP_REMOVED lines=16> */
.L_x_57337:
[----:B------:R-:W-:Y:S05]  /*31ea0*/  BSYNC B3 ;  /* 0x0000000000037941 */ /* 0x000fea0003800000 */
.L_x_57336:
        /* <DEDUP_REMOVED lines=44> */
.L_x_57335:
[----:B------:R-:W-:Y:S05]  /*32170*/  BSYNC B2 ;  /* 0x0000000000027941 */ /* 0x000fea0003800000 */
.L_x_57334:
        /* <DEDUP_REMOVED lines=11> */
.L_x_57338:
        /* <DEDUP_REMOVED lines=12> */
.L_x_57341:
[----:B------:R-:W-:-:S07]  /*322f0*/  IMAD.MOV.U32 R4, RZ, RZ, R28 ;  /* 0x000000ffff047224 */ /* 0x000fce00078e001c */
.L_x_57342:
[----:B------:R-:W-:Y:S05]  /*32300*/  BSYNC B2 ;  /* 0x0000000000027941 */ /* 0x000fea0003800000 */
.L_x_57340:
        /* <DEDUP_REMOVED lines=16> */
.L_x_57346:
[----:B------:R-:W-:Y:S05]  /*32410*/  BSYNC B3 ;  /* 0x0000000000037941 */ /* 0x000fea0003800000 */
.L_x_57345:
        /* <DEDUP_REMOVED lines=44> */
.L_x_57344:
[----:B------:R-:W-:Y:S05]  /*326e0*/  BSYNC B2 ;  /* 0x0000000000027941 */ /* 0x000fea0003800000 */
.L_x_57343:
        /* <DEDUP_REMOVED lines=8> */
.L_x_57339:
        /* <DEDUP_REMOVED lines=12> */
.L_x_57348:
[----:B------:R-:W-:-:S07]  /*32830*/  IMAD.MOV.U32 R25, RZ, RZ, R28 ;  /* 0x000000ffff197224 */ /* 0x000fce00078e001c */
.L_x_57349:
[----:B------:R-:W-:Y:S05]  /*32840*/  BSYNC B2 ;  /* 0x0000000000027941 */ /* 0x000fea0003800000 */
.L_x_57347:
        /* <DEDUP_REMOVED lines=16> */
.L_x_57353:
[----:B------:R-:W-:Y:S05]  /*32950*/  BSYNC B3 ;  /* 0x0000000000037941 */ /* 0x000fea0003800000 */
.L_x_57352:
        /* <DEDUP_REMOVED lines=44> */
.L_x_57351:
[----:B------:R-:W-:Y:S05]  /*32c20*/  BSYNC B2 ;  /* 0x0000000000027941 */ /* 0x000fea0003800000 */
.L_x_57350:
        /* <DEDUP_REMOVED lines=11> */
.L_x_57354:
        /* <DEDUP_REMOVED lines=12> */
.L_x_57357:
[----:B------:R-:W-:-:S07]  /*32da0*/  MOV R3, R28 ;  /* 0x0000001c00037202 */ /* 0x000fce0000000f00 */
.L_x_57358:
[----:B------:R-:W-:Y:S05]  /*32db0*/  BSYNC B2 ;  /* 0x0000000000027941 */ /* 0x000fea0003800000 */
.L_x_57356:
        /* <DEDUP_REMOVED lines=16> */
.L_x_57362:
[----:B------:R-:W-:Y:S05]  /*32ec0*/  BSYNC B3 ;  /* 0x0000000000037941 */ /* 0x000fea0003800000 */
.L_x_57361:
        /* <DEDUP_REMOVED lines=44> */
.L_x_57360:
[----:B------:R-:W-:Y:S05]  /*33190*/  BSYNC B2 ;  /* 0x0000000000027941 */ /* 0x000fea0003800000 */
.L_x_57359:
        /* <DEDUP_REMOVED lines=8> */
.L_x_57355:
        /* <DEDUP_REMOVED lines=12> */
.L_x_57364:
[----:B------:R-:W-:-:S07]  /*332e0*/  MOV R25, R28 ;  /* 0x0000001c00197202 */ /* 0x000fce0000000f00 */
.L_x_57365:
[----:B------:R-:W-:Y:S05]  /*332f0*/  BSYNC B2 ;  /* 0x0000000000027941 */ /* 0x000fea0003800000 */
.L_x_57363:
        /* <DEDUP_REMOVED lines=16> */
.L_x_57369:
[----:B------:R-:W-:Y:S05]  /*33400*/  BSYNC B3 ;  /* 0x0000000000037941 */ /* 0x000fea0003800000 */
.L_x_57368:
        /* <DEDUP_REMOVED lines=44> */
.L_x_57367:
[----:B------:R-:W-:Y:S05]  /*336d0*/  BSYNC B2 ;  /* 0x0000000000027941 */ /* 0x000fea0003800000 */
.L_x_57366:
        /* <DEDUP_REMOVED lines=11> */
.L_x_57370:
        /* <DEDUP_REMOVED lines=12> */
.L_x_57373:
[----:B------:R-:W-:-:S07]  /*33850*/  IMAD.MOV.U32 R2, RZ, RZ, R28 ;  /* 0x000000ffff027224 */ /* 0x000fce00078e001c */
.L_x_57374:
[----:B------:R-:W-:Y:S05]  /*33860*/  BSYNC B2 ;  /* 0x0000000000027941 */ /* 0x000fea0003800000 */
.L_x_57372:
        /* <DEDUP_REMOVED lines=16> */
.L_x_57378:
[----:B------:R-:W-:Y:S05]  /*33970*/  BSYNC B3 ;  /* 0x0000000000037941 */ /* 0x000fea0003800000 */
.L_x_57377:
        /* <DEDUP_REMOVED lines=44> */
.L_x_57376:
[----:B------:R-:W-:Y:S05]  /*33c40*/  BSYNC B2 ;  /* 0x0000000000027941 */ /* 0x000fea0003800000 */
.L_x_57375:
        /* <DEDUP_REMOVED lines=8> */
.L_x_57371:
        /* <DEDUP_REMOVED lines=27> */
.L_x_57379:
[----:B------:R-:W-:-:S07]  /*33e80*/  VIADD R128, R128, 0x20 ;  /* 0x0000002080807836 */ /* 0x000fce0000000000 */
.L_x_57314:
[----:B------:R-:W-:Y:S05]  /*33e90*/  BSYNC B1 ;  /* 0x0000000000017941 */ /* 0x000fea0003800000 */
.L_x_57313:
        /* <DEDUP_REMOVED lines=29> */
.L_x_57383:
[----:B------:R-:W-:-:S07]  /*34070*/  MOV R169, R28 ;  /* 0x0000001c00a97202 */ /* 0x000fce0000000f00 */
.L_x_57384:
[----:B------:R-:W-:Y:S05]  /*34080*/  BSYNC B2 ;  /* 0x0000000000027941 */ /* 0x000fea0003800000 */
.L_x_57382:
        /* <DEDUP_REMOVED lines=16> */
.L_x_57388:
[----:B------:R-:W-:Y:S05]  /*34190*/  BSYNC B3 ;  /* 0x0000000000037941 */ /* 0x000fea0003800000 */
.L_x_57387:
        /* <DEDUP_REMOVED lines=44> */
.L_x_57386:
[----:B------:R-:W-:Y:S05]  /*34460*/  BSYNC B2 ;  /* 0x0000000000027941 */ /* 0x000fea0003800000 */
.L_x_57385:
        /* <DEDUP_REMOVED lines=18> */
.L_x_57389:
        /* <DEDUP_REMOVED lines=12> */
.L_x_57392:
[----:B------:R-:W-:-:S07]  /*34650*/  MOV R5, R28 ;  /* 0x0000001c00057202 */ /* 0x000fce0000000f00 */
.L_x_57393:
[----:B------:R-:W-:Y:S05]  /*34660*/  BSYNC B2 ;  /* 0x0000000000027941 */ /* 0x000fea0003800000 */
.L_x_57391:
        /* <DEDUP_REMOVED lines=16> */
.L_x_57397:
[----:B------:R-:W-:Y:S05]  /*34770*/  BSYNC B3 ;  /* 0x0000000000037941 */ /* 0x000fea0003800000 */
.L_x_57396:
        /* <DEDUP_REMOVED lines=44> */
.L_x_57395:
[----:B------:R-:W-:Y:S05]  /*34a40*/  BSYNC B2 ;  /* 0x0000000000027941 */ /* 0x000fea0003800000 */
.L_x_57394:
        /* <DEDUP_REMOVED lines=8> */
.L_x_57390:
        /* <DEDUP_REMOVED lines=12> */
.L_x_57399:
[----:B------:R-:W-:-:S07]  /*34b90*/  MOV R25, R28 ;  /* 0x0000001c00197202 */ /* 0x000fce0000000f00 */
.L_x_57400:
[----:B------:R-:W-:Y:S05]  /*34ba0*/  BSYNC B2 ;  /* 0x0000000000027941 */ /* 0x000fea0003800000 */
.L_x_57398:
        /* <DEDUP_REMOVED lines=16> */
.L_x_57404:
[----:B------:R-:W-:Y:S05]  /*34cb0*/  BSYNC B3 ;  /* 0x0000000000037941 */ /* 0x000fea0003800000 */
.L_x_57403:
        /* <DEDUP_REMOVED lines=44> */
.L_x_57402:
[----:B------:R-:W-:Y:S05]  /*34f80*/  BSYNC B2 ;  /* 0x0000000000027941 */ /* 0x000fea0003800000 */
.L_x_57401:
        /* <DEDUP_REMOVED lines=11> */
.L_x_57405:
        /* <DEDUP_REMOVED lines=12> */
.L_x_57408:
[----:B------:R-:W-:-:S07]  /*35100*/  IMAD.MOV.U32 R4, RZ, RZ, R28 ;  /* 0x000000ffff047224 */ /* 0x000fce00078e001c */
.L_x_57409:
[----:B------:R-:W-:Y:S05]  /*35110*/  BSYNC B2 ;  /* 0x0000000000027941 */ /* 0x000fea0003800000 */
.L_x_57407:
        /* <DEDUP_REMOVED lines=16> */
.L_x_57413:
[----:B------:R-:W-:Y:S05]  /*35220*/  BSYNC B3 ;  /* 0x0000000000037941 */ /* 0x000fea0003800000 */
.L_x_57412:
        /* <DEDUP_REMOVED lines=44> */
.L_x_57411:
[----:B------:R-:W-:Y:S05]  /*354f0*/  BSYNC B2 ;  /* 0x0000000000027941 */ /* 0x000fea0003800000 */
.L_x_57410:
        /* <DEDUP_REMOVED lines=8> */
.L_x_57406:
        /* <DEDUP_REMOVED lines=12> */
.L_x_57415:
[----:B------:R-:W-:-:S07]  /*35640*/  IMAD.MOV.U32 R25, RZ, RZ, R28 ;  /* 0x000000ffff197224 */ /* 0x000fce00078e001c */
.L_x_57416:
[----:B------:R-:W-:Y:S05]  /*35650*/  BSYNC B2 ;  /* 0x0000000000027941 */ /* 0x000fea0003800000 */
.L_x_57414:
        /* <DEDUP_REMOVED lines=16> */
.L_x_57420:
[----:B------:R-:W-:Y:S05]  /*35760*/  BSYNC B3 ;  /* 0x0000000000037941 */ /* 0x000fea0003800000 */
.L_x_57419:
        /* <DEDUP_REMOVED lines=44> */
.L_x_57418:
[----:B------:R-:W-:Y:S05]  /*35a30*/  BSYNC B2 ;  /* 0x0000000000027941 */ /* 0x000fea0003800000 */
.L_x_57417:
        /* <DEDUP_REMOVED lines=11> */
.L_x_57421:
        /* <DEDUP_REMOVED lines=12> */
.L_x_57424:
[----:B------:R-:W-:-:S07]  /*35bb0*/  IMAD.MOV.U32 R3, RZ, RZ, R28 ;  /* 0x000000ffff037224 */ /* 0x000fce00078e001c */
.L_x_57425:
[----:B------:R-:W-:Y:S05]  /*35bc0*/  BSYNC B2 ;  /* 0x0000000000027941 */ /* 0x000fea0003800000 */
.L_x_57423:
        /* <DEDUP_REMOVED lines=16> */
.L_x_57429:
[----:B------:R-:W-:Y:S05]  /*35cd0*/  BSYNC B3 ;  /* 0x0000000000037941 */ /* 0x000fea0003800000 */
.L_x_57428:
        /* <DEDUP_REMOVED lines=44> */
.L_x_57427:
[----:B------:R-:W-:Y:S05]  /*35fa0*/  BSYNC B2 ;  /* 0x0000000000027941 */ /* 0x000fea0003800000 */
.L_x_57426:
        /* <DEDUP_REMOVED lines=8> */
.L_x_57422:
        /* <DEDUP_REMOVED lines=12> */
.L_x_57431:
[----:B------:R-:W-:-:S07]  /*360f0*/  IMAD.MOV.U32 R25, RZ, RZ, R28 ;  /* 0x000000ffff197224 */ /* 0x000fce00078e001c */
.L_x_57432:
[----:B------:R-:W-:Y:S05]  /*36100*/  BSYNC B2 ;  /* 0x0000000000027941 */ /* 0x000fea0003800000 */
.L_x_57430:
        /* <DEDUP_REMOVED lines=16> */
.L_x_57436:
[----:B------:R-:W-:Y:S05]  /*36210*/  BSYNC B3 ;  /* 0x0000000000037941 */ /* 0x000fea0003800000 */
.L_x_57435:
        /* <DEDUP_REMOVED lines=44> */
.L_x_57434:
[----:B------:R-:W-:Y:S05]  /*364e0*/  BSYNC B2 ;  /* 0x0000000000027941 */ /* 0x000fea0003800000 */
.L_x_57433:
        /* <DEDUP_REMOVED lines=11> */
.L_x_57437:
        /* <DEDUP_REMOVED lines=12> */
.L_x_57440:
[----:B------:R-:W-:-:S07]  /*36660*/  MOV R2, R28 ;  /* 0x0000001c00027202 */ /* 0x000fce0000000f00 */
.L_x_57441:
[----:B------:R-:W-:Y:S05]  /*36670*/  BSYNC B2 ;  /* 0x0000000000027941 */ /* 0x000fea0003800000 */
.L_x_57439:
        /* <DEDUP_REMOVED lines=16> */
.L_x_57445:
[----:B------:R-:W-:Y:S05]  /*36780*/  BSYNC B3 ;  /* 0x0000000000037941 */ /* 0x000fea0003800000 */
.L_x_57444:
        /* <DEDUP_REMOVED lines=44> */
.L_x_57443:
[----:B------:R-:W-:Y:S05]  /*36a50*/  BSYNC B2 ;  /* 0x0000000000027941 */ /* 0x000fea0003800000 */
.L_x_57442:
        /* <DEDUP_REMOVED lines=8> */
.L_x_57438:
        /* <DEDUP_REMOVED lines=27> */
.L_x_57446:
[----:B------:R-:W-:-:S07]  /*36c90*/  VIADD R128, R128, 0x20 ;  /* 0x0000002080807836 */ /* 0x000fce0000000000 */
.L_x_57381:
[----:B------:R-:W-:Y:S05]  /*36ca0*/  BSYNC B1 ;  /* 0x0000000000017941 */ /* 0x000fea0003800000 */
.L_x_57380:
        /* <DEDUP_REMOVED lines=29> */
.L_x_57450:
[----:B------:R-:W-:-:S07]  /*36e80*/  IMAD.MOV.U32 R169, RZ, RZ, R28 ;  /* 0x000000ffffa97224 */ /* 0x000fce00078e001c */
.L_x_57451:
[----:B------:R-:W-:Y:S05]  /*36e90*/  BSYNC B2 ;  /* 0x0000000000027941 */ /* 0x000fea0003800000 */
.L_x_57449:
        /* <DEDUP_REMOVED lines=16> */
.L_x_57455:
[----:B------:R-:W-:Y:S05]  /*36fa0*/  BSYNC B3 ;  /* 0x0000000000037941 */ /* 0x000fea0003800000 */
.L_x_57454:
        /* <DEDUP_REMOVED lines=44> */
.L_x_57453:
[----:B------:R-:W-:Y:S05]  /*37270*/  BSYNC B2 ;  /* 0x0000000000027941 */ /* 0x000fea0003800000 */
.L_x_57452:
        /* <DEDUP_REMOVED lines=18> */
.L_x_57456:
        /* <DEDUP_REMOVED lines=12> */
.L_x_57459:
[----:B------:R-:W-:-:S07]  /*37460*/  IMAD.MOV.U32 R5, RZ, RZ, R28 ;  /* 0x000000ffff057224 */ /* 0x000fce00078e001c */
.L_x_57460:
[----:B------:R-:W-:Y:S05]  /*37470*/  BSYNC B2 ;  /* 0x0000000000027941 */ /* 0x000fea0003800000 */
.L_x_57458:
        /* <DEDUP_REMOVED lines=16> */
.L_x_57464:
[----:B------:R-:W-:Y:S05]  /*37580*/  BSYNC B3 ;  /* 0x0000000000037941 */ /* 0x000fea0003800000 */
.L_x_57463:
        /* <DEDUP_REMOVED lines=44> */
.L_x_57462:
[----:B------:R-:W-:Y:S05]  /*37850*/  BSYNC B2 ;  /* 0x0000000000027941 */ /* 0x000fea0003800000 */
.L_x_57461:
        /* <DEDUP_REMOVED lines=8> */
.L_x_57457:
        /* <DEDUP_REMOVED lines=12> */
.L_x_57466:
[----:B------:R-:W-:-:S07]  /*379a0*/  IMAD.MOV.U32 R25, RZ, RZ, R28 ;  /* 0x000000ffff197224 */ /* 0x000fce00078e001c */
.L_x_57467:
[----:B------:R-:W-:Y:S05]  /*379b0*/  BSYNC B2 ;  /* 0x0000000000027941 */ /* 0x000fea0003800000 */
.L_x_57465:
        /* <DEDUP_REMOVED lines=16> */
.L_x_57471:
[----:B------:R-:W-:Y:S05]  /*37ac0*/  BSYNC B3 ;  /* 0x0000000000037941 */ /* 0x000fea0003800000 */
.L_x_57470:
        /* <DEDUP_REMOVED lines=44> */
.L_x_57469:
[----:B------:R-:W-:Y:S05]  /*37d90*/  BSYNC B2 ;  /* 0x0000000000027941 */ /* 0x000fea0003800000 */
.L_x_57468:
        /* <DEDUP_REMOVED lines=11> */
.L_x_57472:
        /* <DEDUP_REMOVED lines=12> */
.L_x_57475:
[----:B------:R-:W-:-:S07]  /*37f10*/  MOV R4, R28 ;  /* 0x0000001c00047202 */ /* 0x000fce0000000f00 */
.L_x_57476:
[----:B------:R-:W-:Y:S05]  /*37f20*/  BSYNC B2 ;  /* 0x0000000000027941 */ /* 0x000fea0003800000 */
.L_x_57474:
        /* <DEDUP_REMOVED lines=16> */
.L_x_57480:
[----:B------:R-:W-:Y:S05]  /*38030*/  BSYNC B3 ;  /* 0x0000000000037941 */ /* 0x000fea0003800000 */
.L_x_57479:
        /* <DEDUP_REMOVED lines=44> */
.L_x_57478:
[----:B------:R-:W-:Y:S05]  /*38300*/  BSYNC B2 ;  /* 0x0000000000027941 */ /* 0x000fea0003800000 */
.L_x_57477:
        /* <DEDUP_REMOVED lines=8> */
.L_x_57473:
        /* <DEDUP_REMOVED lines=12> */
.L_x_57482:
[----:B------:R-:W-:-:S07]  /*38450*/  MOV R25, R28 ;  /* 0x0000001c00197202 */ /* 0x000fce0000000f00 */
.L_x_57483:
[----:B------:R-:W-:Y:S05]  /*38460*/  BSYNC B2 ;  /* 0x0000000000027941 */ /* 0x000fea0003800000 */
.L_x_57481:
        /* <DEDUP_REMOVED lines=16> */
.L_x_57487:
[----:B------:R-:W-:Y:S05]  /*38570*/  BSYNC B3 ;  /* 0x0000000000037941 */ /* 0x000fea0003800000 */
.L_x_57486:
        /* <DEDUP_REMOVED lines=44> */
.L_x_57485:
[----:B------:R-:W-:Y:S05]  /*38840*/  BSYNC B2 ;  /* 0x0000000000027941 */ /* 0x000fea0003800000 */
.L_x_57484:
        /* <DEDUP_REMOVED lines=11> */
.L_x_57488:
        /* <DEDUP_REMOVED lines=12> */
.L_x_57491:
[----:B------:R-:W-:-:S07]  /*389c0*/  IMAD.MOV.U32 R3, RZ, RZ, R28 ;  /* 0x000000ffff037224 */ /* 0x000fce00078e001c */
.L_x_57492:
[----:B------:R-:W-:Y:S05]  /*389d0*/  BSYNC B2 ;  /* 0x0000000000027941 */ /* 0x000fea0003800000 */
.L_x_57490:
        /* <DEDUP_REMOVED lines=16> */
.L_x_57496:
[----:B------:R-:W-:Y:S05]  /*38ae0*/  BSYNC B3 ;  /* 0x0000000000037941 */ /* 0x000fea0003800000 */
.L_x_57495:
        /* <DEDUP_REMOVED lines=44> */
.L_x_57494:
[----:B------:R-:W-:Y:S05]  /*38db0*/  BSYNC B2 ;  /* 0x0000000000027941 */ /* 0x000fea0003800000 */
.L_x_57493:
        /* <DEDUP_REMOVED lines=8> */
.L_x_57489:
        /* <DEDUP_REMOVED lines=12> */
.L_x_57498:
[----:B------:R-:W-:-:S07]  /*38f00*/  IMAD.MOV.U32 R25, RZ, RZ, R28 ;  /* 0x000000ffff197224 */ /* 0x000fce00078e001c */
.L_x_57499:
[----:B------:R-:W-:Y:S05]  /*38f10*/  BSYNC B2 ;  /* 0x0000000000027941 */ /* 0x000fea0003800000 */
.L_x_57497:
        /* <DEDUP_REMOVED lines=16> */
.L_x_57503:
[----:B------:R-:W-:Y:S05]  /*39020*/  BSYNC B3 ;  /* 0x0000000000037941 */ /* 0x000fea0003800000 */
.L_x_57502:
        /* <DEDUP_REMOVED lines=44> */
.L_x_57501:
[----:B------:R-:W-:Y:S05]  /*392f0*/  BSYNC B2 ;  /* 0x0000000000027941 */ /* 0x000fea0003800000 */
.L_x_57500:
        /* <DEDUP_REMOVED lines=11> */
.L_x_57504:
        /* <DEDUP_REMOVED lines=12> */
.L_x_57507:
[----:B------:R-:W-:-:S07]  /*39470*/  IMAD.MOV.U32 R2, RZ, RZ, R28 ;  /* 0x000000ffff027224 */ /* 0x000fce00078e001c */
.L_x_57508:
[----:B------:R-:W-:Y:S05]  /*39480*/  BSYNC B2 ;  /* 0x0000000000027941 */ /* 0x000fea0003800000 */
.L_x_57506:
        /* <DEDUP_REMOVED lines=16> */
.L_x_57512:
[----:B------:R-:W-:Y:S05]  /*39590*/  BSYNC B3 ;  /* 0x0000000000037941 */ /* 0x000fea0003800000 */
.L_x_57511:
        /* <DEDUP_REMOVED lines=44> */
.L_x_57510:
[----:B------:R-:W-:Y:S05]  /*39860*/  BSYNC B2 ;  /* 0x0000000000027941 */ /* 0x000fea0003800000 */
.L_x_57509:
        /* <DEDUP_REMOVED lines=8> */
.L_x_57505:
        /* <DEDUP_REMOVED lines=27> */
.L_x_57513:
[----:B------:R-:W-:-:S07]  /*39aa0*/  IADD3 R128, R128, 0x20, RZ ;  /* 0x0000002080807810 */ /* 0x000fce0007ffe0ff */
.L_x_57448:
[----:B------:R-:W-:Y:S05]  /*39ab0*/  BSYNC B1 ;  /* 0x0000000000017941 */ /* 0x000fea0003800000 */
.L_x_57447:
        /* <DEDUP_REMOVED lines=29> */
.L_x_57517:
[----:B------:R-:W-:-:S07]  /*39c90*/  IMAD.MOV.U32 R169, RZ, RZ, R28 ;  /* 0x000000ffffa97224 */ /* 0x000fce00078e001c */
.L_x_57518:
[----:B------:R-:W-:Y:S05]  /*39ca0*/  BSYNC B2 ;  /* 0x0000000000027941 */ /* 0x000fea0003800000 */
.L_x_57516:
        /* <DEDUP_REMOVED lines=16> */
.L_x_57522:
[----:B------:R-:W-:Y:S05]  /*39db0*/  BSYNC B3 ;  /* 0x0000000000037941 */ /* 0x000fea0003800000 */
.L_x_57521:
        /* <DEDUP_REMOVED lines=44> */
.L_x_57520:
[----:B------:R-:W-:Y:S05]  /*3a080*/  BSYNC B2 ;  /* 0x0000000000027941 */ /* 0x000fea0003800000 */
.L_x_57519:
        /* <DEDUP_REMOVED lines=18> */
.L_x_57523:
        /* <DEDUP_REMOVED lines=12> */
.L_x_57526:
[----:B------:R-:W-:-:S07]  /*3a270*/  IMAD.MOV.U32 R5, RZ, RZ, R28 ;  /* 0x000000ffff057224 */ /* 0x000fce00078e001c */
.L_x_57527:
[----:B------:R-:W-:Y:S05]  /*3a280*/  BSYNC B2 ;  /* 0x0000000000027941 */ /* 0x000fea0003800000 */
.L_x_57525:
        /* <DEDUP_REMOVED lines=16> */
.L_x_57531:
[----:B------:R-:W-:Y:S05]  /*3a390*/  BSYNC B3 ;  /* 0x0000000000037941 */ /* 0x000fea0003800000 */
.L_x_57530:
        /* <DEDUP_REMOVED lines=44> */
.L_x_57529:
[----:B------:R-:W-:Y:S05]  /*3a660*/  BSYNC B2 ;  /* 0x0000000000027941 */ /* 0x000fea0003800000 */
.L_x_57528:
        /* <DEDUP_REMOVED lines=8> */
.L_x_57524:
        /* <DEDUP_REMOVED lines=12> */
.L_x_57533:
[----:B------:R-:W-:-:S07]  /*3a7b0*/  IMAD.MOV.U32 R25, RZ, RZ, R28 ;  /* 0x000000ffff197224 */ /* 0x000fce00078e001c */
.L_x_57534:
[----:B------:R-:W-:Y:S05]  /*3a7c0*/  BSYNC B2 ;  /* 0x0000000000027941 */ /* 0x000fea0003800000 */
.L_x_57532:
        /* <DEDUP_REMOVED lines=16> */
.L_x_57538:
[----:B------:R-:W-:Y:S05]  /*3a8d0*/  BSYNC B3 ;  /* 0x0000000000037941 */ /* 0x000fea0003800000 */
.L_x_57537:
        /* <DEDUP_REMOVED lines=44> */
.L_x_57536:
[----:B------:R-:W-:Y:S05]  /*3aba0*/  BSYNC B2 ;  /* 0x0000000000027941 */ /* 0x000fea0003800000 */
.L_x_57535:
        /* <DEDUP_REMOVED lines=11> */
.L_x_57539:
        /* <DEDUP_REMOVED lines=12> */
.L_x_57542:
[----:B------:R-:W-:-:S07]  /*3ad20*/  IMAD.MOV.U32 R4, RZ, RZ, R28 ;  /* 0x000000ffff047224 */ /* 0x000fce00078e001c */
.L_x_57543:
[----:B------:R-:W-:Y:S05]  /*3ad30*/  BSYNC B2 ;  /* 0x0000000000027941 */ /* 0x000fea0003800000 */
.L_x_57541:
        /* <DEDUP_REMOVED lines=16> */
.L_x_57547:
[----:B------:R-:W-:Y:S05]  /*3ae40*/  BSYNC B3 ;  /* 0x0000000000037941 */ /* 0x000fea0003800000 */
.L_x_57546:
        /* <DEDUP_REMOVED lines=44> */
.L_x_57545:
[----:B------:R-:W-:Y:S05]  /*3b110*/  BSYNC B2 ;  /* 0x0000000000027941 */ /* 0x000fea0003800000 */
.L_x_57544:
        /* <DEDUP_REMOVED lines=8> */
.L_x_57540:
        /* <DEDUP_REMOVED lines=12> */
.L_x_57549:
[----:B------:R-:W-:-:S07]  /*3b260*/  IMAD.MOV.U32 R25, RZ, RZ, R28 ;  /* 0x000000ffff197224 */ /* 0x000fce00078e001c */
.L_x_57550:
[----:B------:R-:W-:Y:S05]  /*3b270*/  BSYNC B2 ;  /* 0x0000000000027941 */ /* 0x000fea0003800000 */
.L_x_57548:
        /* <DEDUP_REMOVED lines=16> */
.L_x_57554:
[----:B------:R-:W-:Y:S05]  /*3b380*/  BSYNC B3 ;  /* 0x0000000000037941 */ /* 0x000fea0003800000 */
.L_x_57553:
        /* <DEDUP_REMOVED lines=44> */
.L_x_57552:
[----:B------:R-:W-:Y:S05]  /*3b650*/  BSYNC B2 ;  /* 0x0000000000027941 */ /* 0x000fea0003800000 */
.L_x_57551:
        /* <DEDUP_REMOVED lines=11> */
.L_x_57555:
        /* <DEDUP_REMOVED lines=12> */
.L_x_57558:
[----:B------:R-:W-:-:S07]  /*3b7d0*/  IMAD.MOV.U32 R3, RZ, RZ, R28 ;  /* 0x000000ffff037224 */ /* 0x000fce00078e001c */
.L_x_57559:
[----:B------:R-:W-:Y:S05]  /*3b7e0*/  BSYNC B2 ;  /* 0x0000000000027941 */ /* 0x000fea0003800000 */
.L_x_57557:
        /* <DEDUP_REMOVED lines=16> */
.L_x_57563:
[----:B------:R-:W-:Y:S05]  /*3b8f0*/  BSYNC B3 ;  /* 0x0000000000037941 */ /* 0x000fea0003800000 */
.L_x_57562:
        /* <DEDUP_REMOVED lines=44> */
.L_x_57561:
[----:B------:R-:W-:Y:S05]  /*3bbc0*/  BSYNC B2 ;  /* 0x0000000000027941 */ /* 0x000fea0003800000 */
.L_x_57560:
        /* <DEDUP_REMOVED lines=8> */
.L_x_57556:
        /* <DEDUP_REMOVED lines=12> */
.L_x_57565:
[----:B------:R-:W-:-:S07]  /*3bd10*/  MOV R25, R28 ;  /* 0x0000001c00197202 */ /* 0x000fce0000000f00 */
.L_x_57566:
[----:B------:R-:W-:Y:S05]  /*3bd20*/  BSYNC B2 ;  /* 0x0000000000027941 */ /* 0x000fea0003800000 */
.L_x_57564:
        /* <DEDUP_REMOVED lines=16> */
.L_x_57570:
[----:B------:R-:W-:Y:S05]  /*3be30*/  BSYNC B3 ;  /* 0x0000000000037941 */ /* 0x000fea0003800000 */
.L_x_57569:
        /* <DEDUP_REMOVED lines=44> */
.L_x_57568:
[----:B------:R-:W-:Y:S05]  /*3c100*/  BSYNC B2 ;  /* 0x0000000000027941 */ /* 0x000fea0003800000 */
.L_x_57567:
        /* <DEDUP_REMOVED lines=11> */
.L_x_57571:
        /* <DEDUP_REMOVED lines=12> */
.L_x_57574:
[----:B------:R-:W-:-:S07]  /*3c280*/  IMAD.MOV.U32 R2, RZ, RZ, R28 ;  /* 0x000000ffff027224 */ /* 0x000fce00078e001c */
.L_x_57575:
[----:B------:R-:W-:Y:S05]  /*3c290*/  BSYNC B2 ;  /* 0x0000000000027941 */ /* 0x000fea0003800000 */
.L_x_57573:
        /* <DEDUP_REMOVED lines=16> */
.L_x_57579:
[----:B------:R-:W-:Y:S05]  /*3c3a0*/  BSYNC B3 ;  /* 0x0000000000037941 */ /* 0x000fea0003800000 */
.L_x_57578:
        /* <DEDUP_REMOVED lines=44> */
.L_x_57577:
[----:B------:R-:W-:Y:S05]  /*3c670*/  BSYNC B2 ;  /* 0x0000000000027941 */ /* 0x000fea0003800000 */
.L_x_57576:
        /* <DEDUP_REMOVED lines=8> */
.L_x_57572:
[C---:B------:R-:W-:Y:S02]  /*3c700*/  LEA R130, P0, R128.reuse, UR30, 0x4 ;  /* 0x0000001e80827c11 */ /* 0x040fe4000f8020ff */
[----:B------:R-:W-:Y:S02]  /*3c710*/  SEL R129, RZ, 0x1000000, P5 ;  /* 0x01000000ff817807 */ /* 0x000fe40002800000 */
[----:B------:R-:W-:Y:S02]  /*3c720*/  LEA.HI.X R131, R128, UR31, RZ, 0x4, P0 ;  /* 0x0000001f80837c11 */ /* 0x000fe400080f24ff */
[----:B------:R-:W-:-:S03]  /*3c730*/  LOP3.LUT P2, RZ, R36, 0x1, RZ, 0xc0, !PT ;  /* 0x0000000124ff7812 */ /* 0x000fc6000784c0ff */
[----:B------:R0:W-:Y:S01]  /*3c740*/  STG.E.128 desc[UR4][R130.64], R124 ;  /* 0x0000007c82007986 */ /* 0x0001e2000c101d04 */
[----:B------:R-:W-:Y:S02]  /*3c750*/  SEL R169, RZ, 0x1, P2 ;  /* 0x00000001ffa97807 */ /* 0x000fe40001000000 */
[----:B0-----:R-:W-:Y:S02]  /*3c760*/  SEL R130, RZ, 0x10000, P4 ;  /* 0x00010000ff827807 */ /* 0x001fe40002000000 */
[----:B------:R-:W-:-:S04]  /*3c770*/  SEL R131, RZ, 0x100, P3 ;  /* 0x00000100ff837807 */ /* 0x000fc80001800000 */
[----:B------:R-:W-:Y:S01]  /*3c780*/  IADD3 R129, R131, R129, R130 ;  /* 0x0000008183817210 */ /* 0x000fe20007ffe082 */
[----:B------:R-:W-:Y:S01]  /*3c790*/  IMAD.SHL.U32 R131, R128, 0x4, RZ ;  /* 0x0000000480837824 */ /* 0x000fe200078e00ff */
[----:B------:R-:W-:Y:S02]  /*3c7a0*/  SHF.R.U32.HI R130, RZ, 0x1e, R128 ;  /* 0x0000001eff827819 */ /* 0x000fe40000011680 */
[----:B------:R-:W-:Y:S02]  /*3c7b0*/  IADD3 R169, R129, R169, RZ ;  /* 0x000000a981a97210 */ /* 0x000fe40007ffe0ff */
[----:B------:R-:W-:-:S04]  /*3c7c0*/  IADD3 R128, P0, R131, UR32, RZ ;  /* 0x0000002083807c10 */ /* 0x000fc8000ff1e0ff */
[----:B------:R-:W-:-:S05]  /*3c7d0*/  IADD3.X R129, R130, UR33, RZ, P0, !PT ;  /* 0x0000002182817c10 */ /* 0x000fca00087fe4ff */
[----:B------:R2:W-:Y:S01]  /*3c7e0*/  STG.E desc[UR4][R128.64], R169 ;  /* 0x000000a980007986 */ /* 0x0005e2000c101904 */
[----:B------:R-:W-:Y:S05]  /*3c7f0*/  @!P1 BRA `(.L_x_57515) ;  /* 0x00000000002c9947 */ /* 0x000fea0003800000 */
[----:B--2---:R-:W-:Y:S02]  /*3c800*/  IADD3 R128, P0, R131, UR34, RZ ;  /* 0x0000002283807c10 */ /* 0x004fe4000ff1e0ff */
[----:B------:R-:W-:Y:S02]  /*3c810*/  LOP3.LUT R131, R2, 0xffff, RZ, 0xc0, !PT ;  /* 0x0000ffff02837812 */ /* 0x000fe400078ec0ff */
[----:B------:R-:W-:Y:S02]  /*3c820*/  IADD3.X R129, R130, UR35, RZ, P0, !PT ;  /* 0x0000002382817c10 */ /* 0x000fe400087fe4ff */
[----:B------:R-:W-:-:S04]  /*3c830*/  SHF.L.U32 R130, R3, 0x10, RZ ;  /* 0x0000001003827819 */ /* 0x000fc800000006ff */
[----:B------:R-:W-:-:S05]  /*3c840*/  LOP3.LUT R130, R130, 0xff0000, RZ, 0xc0, !PT ;  /* 0x00ff000082827812 */ /* 0x000fca00078ec0ff */
[----:B------:R-:W-:Y:S01]  /*3c850*/  IMAD R130, R131, 0x1000000, R130 ;  /* 0x0100000083827824 */ /* 0x000fe200078e0282 */
[----:B------:R-:W-:-:S04]  /*3c860*/  LOP3.LUT R131, R4, 0xff, RZ, 0xc0, !PT ;  /* 0x000000ff04837812 */ /* 0x000fc800078ec0ff */
[----:B------:R-:W-:Y:S02]  /*3c870*/  LEA R130, R131, R130, 0x8 ;  /* 0x0000008283827211 */ /* 0x000fe400078e40ff */
[----:B------:R-:W-:-:S05]  /*3c880*/  LOP3.LUT R131, R5, 0xff, RZ, 0xc0, !PT ;  /* 0x000000ff05837812 */ /* 0x000fca00078ec0ff */
[----:B------:R-:W-:-:S05]  /*3c890*/  IMAD.IADD R130, R130, 0x1, R131 ;  /* 0x0000000182827824 */ /* 0x000fca00078e0283 */
[----:B------:R3:W-:Y:S02]  /*3c8a0*/  STG.E desc[UR4][R128.64], R130 ;  /* 0x0000008280007986 */ /* 0x0007e4000c101904 */
.L_x_57515:
[----:B------:R-:W-:Y:S05]  /*3c8b0*/  BSYNC B1 ;  /* 0x0000000000017941 */ /* 0x000fea0003800000 */
.L_x_57514:
[----:B--23--:R-:W-:Y:S01]  /*3c8c0*/  FADD.FTZ R128, RZ, R48 ;  /* 0x00000030ff807221 */ /* 0x00cfe20000010000 */
[C---:B------:R-:W-:Y:S01]  /*3c8d0*/  LOP3.LUT P0, RZ, R36.reuse, 0x4000, RZ, 0xc0, !PT ;  /* 0x0000400024ff7812 */ /* 0x040fe2000780c0ff */
[----:B01----:R-:W0:Y:S01]  /*3c8e0*/  S2R R130, SR_TID.X ;  /* 0x0000000000827919 */ /* 0x003e220000002100 */
[----:B------:R-:W-:Y:S01]  /*3c8f0*/  LOP3.LUT R36, R36, 0xffffdfff, RZ, 0xc0, !PT ;  /* 0xffffdfff24247812 */ /* 0x000fe200078ec0ff */
[----:B------:R-:W-:Y:S01]  /*3c900*/  FADD.FTZ R128, R49, R128 ;  /* 0x0000008031807221 */ /* 0x000fe20000010000 */
[C---:B------:R-:W-:Y:S01]  /*3c910*/  ISETP.GT.U32.AND P1, PT, R37.reuse, 0x21f, PT ;  /* 0x0000021f2500780c */ /* 0x040fe20003f24070 */
[----:B------:R-:W-:Y:S01]  /*3c920*/  UMOV UR26, 0xffffffff ;  /* 0xffffffff001a7882 */ /* 0x000fe20000000000 */
[C---:B------:R-:W-:Y:S01]  /*3c930*/  ISETP.GT.U32.AND P2, PT, R37.reuse, 0x23f, PT ;  /* 0x0000023f2500780c */ /* 0x040fe20003f44070 */
[----:B------:R-:W-:Y:S01]  /*3c940*/  FADD.FTZ R128, R50, R128 ;  /* 0x0000008032807221 */ /* 0x000fe20000010000 */
[C---:B------:R-:W-:Y:S02]  /*3c950*/  ISETP.GT.U32.AND P3, PT, R37.reuse, 0x25f, PT ;  /* 0x0000025f2500780c */ /* 0x040fe40003f64070 */
[----:B------:R-:W-:Y:S01]  /*3c960*/  ISETP.GT.U32.AND P4, PT, R37, 0x27f, PT ;  /* 0x0000027f2500780c */ /* 0x000fe20003f84070 */
[----:B------:R-:W-:-:S05]  /*3c970*/  FADD.FTZ R128, R51, R128 ;  /* 0x0000008033807221 */ /* 0x000fca0000010000 */
[----:B------:R-:W-:Y:S02]  /*3c980*/  FSEL R128, R128, RZ, P0 ;  /* 0x000000ff80807208 */ /* 0x000fe40000000000 */
        /* <DEDUP_REMOVED lines=8> */
[----:B------:R-:W-:Y:S01]  /*3ca10*/  FADD.FTZ R129, R56, R128 ;  /* 0x0000008038817221 */ /* 0x000fe20000010000 */
[----:B0-----:R-:W-:-:S03]  /*3ca20*/  LOP3.LUT R130, R130, 0x1f, RZ, 0xc0, !PT ;  /* 0x0000001f82827812 */ /* 0x001fc600078ec0ff */
[----:B------:R-:W-:Y:S01]  /*3ca30*/  FADD.FTZ R129, R57, R129 ;  /* 0x0000008139817221 */ /* 0x000fe20000010000 */
[----:B------:R-:W-:-:S03]  /*3ca40*/  ISETP.NE.AND P5, PT, R130, RZ, PT ;  /* 0x000000ff8200720c */ /* 0x000fc60003fa5270 */
        /* <DEDUP_REMOVED lines=315> */
.L_x_57633:
        /* <DEDUP_REMOVED lines=12> */
[----:B0-----:R-:W0:Y:S01]  /*3dec0*/  MUFU.RSQ R169, R130 ;  /* 0x0000008200a97308 */ /* 0x001e220000001400 */
[----:B-1----:R-:W-:-:S05]  /*3ded0*/  @!P5 IMAD.WIDE R128, R35, 0x4, R128 ;  /* 0x000000042380d825 */ /* 0x002fca00078e0280 */
[----:B0-----:R0:W-:Y:S01]  /*3dee0*/  @!P5 STG.E desc[UR4][R128.64], R169 ;  /* 0x000000a98000d986 */ /* 0x0011e2000c101904 */
[----:B------:R-:W-:Y:S05]  /*3def0*/  @!P1 BRA `(.L_x_57582) ;  /* 0x0000000000849947 */ /* 0x000fea0003800000 */
[----:B------:R1:W-:Y:S01]  /*3df00*/  STL [R1+0x74], R4 ;  /* 0x0000740401007387 */ /* 0x0003e20000100800 */
[----:B------:R-:W2:Y:S03]  /*3df10*/  LDC.64 R172, c[0x0][0x2b8] ;  /* 0x0000ae00ffac7b82 */ /* 0x000ea60000000a00 */
[----:B-1----:R-:W3:Y:S04]  /*3df20*/  LDL R4, [R1+0x60] ;  /* 0x0000600001047983 */ /* 0x002ee80000100800 */
[----:B------:R1:W-:Y:S04]  /*3df30*/  STL [R1+0x70], R3 ;  /* 0x0000700301007387 */ /* 0x0003e80000100800 */
[----:B-1----:R-:W3:Y:S04]  /*3df40*/  LDL R3, [R1+0x64] ;  /* 0x0000640001037983 */ /* 0x002ee80000100800 */
[----:B------:R1:W-:Y:S04]  /*3df50*/  STL [R1+0x6c], R2 ;  /* 0x00006c0201007387 */ /* 0x0003e80000100800 */
[----:B-1----:R-:W4:Y:S04]  /*3df60*/  LDL R2, [R1+0x58] ;  /* 0x0000580001027983 */ /* 0x002f280000100800 */
[----:B------:R1:W-:Y:S04]  /*3df70*/  STL [R1+0x68], R0 ;  /* 0x0000680001007387 */ /* 0x0003e80000100800 */
[----:B------:R-:W2:Y:S04]  /*3df80*/  LDL R179, [R1+0x48] ;  /* 0x0000480001b37983 */ /* 0x000ea80000100800 */
[----:B------:R-:W2:Y:S04]  /*3df90*/  LDL R178, [R1+0x4c] ;  /* 0x00004c0001b27983 */ /* 0x000ea80000100800 */
[----:B-1----:R-:W4:Y:S04]  /*3dfa0*/  LDL R0, [R1+0x5c] ;  /* 0x00005c0001007983 */ /* 0x002f280000100800 */
[----:B------:R-:W2:Y:S04]  /*3dfb0*/  LDL R177, [R1+0x50] ;  /* 0x0000500001b17983 */ /* 0x000ea80000100800 */
[----:B------:R-:W2:Y:S01]  /*3dfc0*/  LDL R176, [R1+0x54] ;  /* 0x0000540001b07983 */ /* 0x000ea20000100800 */
[----:B------:R-:W-:-:S05]  /*3dfd0*/  FSEL R131, R170, RZ, !P0 ;  /* 0x000000ffaa837208 */ /* 0x000fca0004000000 */
[--C-:B0-----:R-:W-:Y:S01]  /*3dfe0*/  FADD.FTZ R128, R48, -R131.reuse ;  /* 0x8000008330807221 */ /* 0x101fe20000010000 */
[----:B------:R-:W-:-:S03]  /*3dff0*/  FADD.FTZ R129, R49, -R131 ;  /* 0x8000008331817221 */ /* 0x000fc60000010000 */
[C---:B------:R-:W-:Y:S01]  /*3e000*/  FMUL.FTZ R128, R169.reuse, R128 ;  /* 0x00000080a9807220 */ /* 0x040fe20000410000 */
[----:B------:R-:W-:-:S03]  /*3e010*/  FMUL.FTZ R129, R169, R129 ;  /* 0x00000081a9817220 */ /* 0x000fc60000410000 */
[----:B---3--:R-:W-:Y:S02]  /*3e020*/  FFMA.FTZ R128, R3, R128, R4 ;  /* 0x0000008003807223 */ /* 0x008fe40000010004 */
[----:B------:R1:W5:Y:S04]  /*3e030*/  LDL.LU R4, [R1+0x74] ;  /* 0x0000740001047983 */ /* 0x0003680000300800 */
[----:B------:R1:W5:Y:S01]  /*3e040*/  LDL.LU R3, [R1+0x70] ;  /* 0x0000700001037983 */ /* 0x0003620000300800 */
[----:B----4-:R-:W-:-:S03]  /*3e050*/  FFMA.FTZ R129, R0, R129, R2 ;  /* 0x0000008100817223 */ /* 0x010fc60000010002 */
[----:B------:R1:W5:Y:S04]  /*3e060*/  LDL.LU R2, [R1+0x6c] ;  /* 0x00006c0001027983 */ /* 0x0003680000300800 */
[----:B------:R1:W5:Y:S01]  /*3e070*/  LDL.LU R0, [R1+0x68] ;  /* 0x0000680001007983 */ /* 0x0003620000300800 */
[--C-:B------:R-:W-:Y:S01]  /*3e080*/  FADD.FTZ R130, R50, -R131.reuse ;  /* 0x8000008332827221 */ /* 0x100fe20000010000 */
[----:B------:R-:W-:-:S03]  /*3e090*/  FADD.FTZ R131, R51, -R131 ;  /* 0x8000008333837221 */ /* 0x000fc60000010000 */
[C---:B------:R-:W-:Y:S01]  /*3e0a0*/  FMUL.FTZ R130, R169.reuse, R130 ;  /* 0x00000082a9827220 */ /* 0x040fe20000410000 */
[----:B------:R-:W-:Y:S01]  /*3e0b0*/  FMUL.FTZ R131, R169, R131 ;  /* 0x00000083a9837220 */ /* 0x000fe20000410000 */
[----:B--2---:R-:W-:-:S04]  /*3e0c0*/  IMAD.WIDE.U32 R172, R6, 0x10, R172 ;  /* 0x0000001006ac7825 */ /* 0x004fc800078e00ac */
[----:B------:R-:W-:Y:S01]  /*3e0d0*/  FFMA.FTZ R130, R176, R130, R177 ;  /* 0x00000082b0827223 */ /* 0x000fe200000100b1 */
[----:B------:R-:W-:-:S05]  /*3e0e0*/  FFMA.FTZ R131, R178, R131, R179 ;  /* 0x00000083b2837223 */ /* 0x000fca00000100b3 */
[----:B------:R1:W-:Y:S01]  /*3e0f0*/  STG.E.128 desc[UR4][R172.64], R128 ;  /* 0x00000080ac007986 */ /* 0x0003e2000c101d04 */
[----:B------:R-:W-:-:S07]  /*3e100*/  IADD3 R6, R6, 0x20, RZ ;  /* 0x0000002006067810 */ /* 0x000fce0007ffe0ff */
.L_x_57582:
[----:B------:R-:W-:Y:S05]  /*3e110*/  BSYNC B1 ;  /* 0x0000000000017941 */ /* 0x000fea0003800000 */
.L_x_57581:
[----:B-----5:R-:W-:Y:S01]  /*3e120*/  LOP3.LUT P1, RZ, R0, 0x2, RZ, 0xc0, !PT ;  /* 0x0000000200ff7812 */ /* 0x020fe2000782c0ff */
[----:B------:R-:W-:-:S12]  /*3e130*/  BSSY B1, `(.L_x_57583) ;  /* 0x0000023000017945 */ /* 0x000fd80003800000 */
[----:B------:R-:W-:Y:S05]  /*3e140*/  @!P1 BRA `(.L_x_57584) ;  /* 0x0000000000849947 */ /* 0x000fea0003800000 */
[----:B------:R2:W-:Y:S01]  /*3e150*/  STL [R1+0x74], R4 ;  /* 0x0000740401007387 */ /* 0x0005e20000100800 */
[----:B-1----:R-:W1:Y:S03]  /*3e160*/  LDC.64 R172, c[0x0][0x2b8] ;  /* 0x0000ae00ffac7b82 */ /* 0x002e660000000a00 */
[----:B--2---:R-:W2:Y:S04]  /*3e170*/  LDL R4, [R1+0x40] ;  /* 0x0000400001047983 */ /* 0x004ea80000100800 */
[----:B------:R3:W-:Y:S04]  /*3e180*/  STL [R1+0x70], R3 ;  /* 0x0000700301007387 */ /* 0x0007e80000100800 */
[----:B---3--:R-:W2:Y:S04]  /*3e190*/  LDL R3, [R1+0x44] ;  /* 0x0000440001037983 */ /* 0x008ea80000100800 */
[----:B------:R3:W-:Y:S04]  /*3e1a0*/  STL [R1+0x6c], R2 ;  /* 0x00006c0201007387 */ /* 0x0007e80000100800 */
[----:B---3--:R-:W3:Y:S04]  /*3e1b0*/  LDL R2, [R1+0x38] ;  /* 0x0000380001027983 */ /* 0x008ee80000100800 */
[----:B------:R4:W-:Y:S04]  /*3e1c0*/  STL [R1+0x68], R0 ;  /* 0x0000680001007387 */ /* 0x0009e80000100800 */
[----:B------:R-:W3:Y:S04]  /*3e1d0*/  LDL R179, [R1+0x28] ;  /* 0x0000280001b37983 */ /* 0x000ee80000100800 */
[----:B------:R-:W3:Y:S04]  /*3e1e0*/  LDL R178, [R1+0x2c] ;  /* 0x00002c0001b27983 */ /* 0x000ee80000100800 */
[----:B----4-:R-:W3:Y:S04]  /*3e1f0*/  LDL R0, [R1+0x3c] ;  /* 0x00003c0001007983 */ /* 0x010ee80000100800 */
[----:B------:R-:W4:Y:S04]  /*3e200*/  LDL R177, [R1+0x30] ;  /* 0x0000300001b17983 */ /* 0x000f280000100800 */
[----:B------:R-:W4:Y:S01]  /*3e210*/  LDL R176, [R1+0x34] ;  /* 0x0000340001b07983 */ /* 0x000f220000100800 */
[----:B------:R-:W-:-:S05]  /*3e220*/  FSEL R131, R170, RZ, !P0 ;  /* 0x000000ffaa837208 */ /* 0x000fca0004000000 */
[--C-:B0-----:R-:W-:Y:S01]  /*3e230*/  FADD.FTZ R128, R52, -R131.reuse ;  /* 0x8000008334807221 */ /* 0x101fe20000010000 */
[----:B------:R-:W-:-:S03]  /*3e240*/  FADD.FTZ R129, R53, -R131 ;  /* 0x8000008335817221 */ /* 0x000fc60000010000 */
[C---:B------:R-:W-:Y:S01]  /*3e250*/  FMUL.FTZ R128, R169.reuse, R128 ;  /* 0x00000080a9807220 */ /* 0x040fe20000410000 */
[----:B------:R-:W-:-:S03]  /*3e260*/  FMUL.FTZ R129, R169, R129 ;  /* 0x00000081a9817220 */ /* 0x000fc60000410000 */
[----:B--2---:R-:W-:Y:S02]  /*3e270*/  FFMA.FTZ R128, R3, R128, R4 ;  /* 0x0000008003807223 */ /* 0x004fe40000010004 */
[----:B------:R2:W5:Y:S04]  /*3e280*/  LDL.LU R4, [R1+0x74] ;  /* 0x0000740001047983 */ /* 0x0005680000300800 */
[----:B------:R2:W5:Y:S01]  /*3e290*/  LDL.LU R3, [R1+0x70] ;  /* 0x0000700001037983 */ /* 0x0005620000300800 */
[----:B---3--:R-:W-:-:S03]  /*3e2a0*/  FFMA.FTZ R129, R0, R129, R2 ;  /* 0x0000008100817223 */ /* 0x008fc60000010002 */
[----:B------:R2:W5:Y:S04]  /*3e2b0*/  LDL.LU R2, [R1+0x6c] ;  /* 0x00006c0001027983 */ /* 0x0005680000300800 */
[----:B------:R2:W5:Y:S01]  /*3e2c0*/  LDL.LU R0, [R1+0x68] ;  /* 0x0000680001007983 */ /* 0x0005620000300800 */
[--C-:B------:R-:W-:Y:S01]  /*3e2d0*/  FADD.FTZ R130, R54, -R131.reuse ;  /* 0x8000008336827221 */ /* 0x100fe20000010000 */
[----:B------:R-:W-:-:S03]  /*3e2e0*/  FADD.FTZ R131, R55, -R131 ;  /* 0x8000008337837221 */ /* 0x000fc60000010000 */
[C---:B------:R-:W-:Y:S01]  /*3e2f0*/  FMUL.FTZ R130, R169.reuse, R130 ;  /* 0x00000082a9827220 */ /* 0x040fe20000410000 */
[----:B------:R-:W-:Y:S01]  /*3e300*/  FMUL.FTZ R131, R169, R131 ;  /* 0x00000083a9837220 */ /* 0x000fe20000410000 */
[----:B-1----:R-:W-:-:S04]  /*3e310*/  IMAD.WIDE.U32 R172, R6, 0x10, R172 ;  /* 0x0000001006ac7825 */ /* 0x002fc800078e00ac */
[----:B----4-:R-:W-:Y:S01]  /*3e320*/  FFMA.FTZ R130, R176, R130, R177 ;  /* 0x00000082b0827223 */ /* 0x010fe200000100b1 */
[----:B------:R-:W-:-:S05]  /*3e330*/  FFMA.FTZ R131, R178, R131, R179 ;  /* 0x00000083b2837223 */ /* 0x000fca00000100b3 */
[----:B------:R2:W-:Y:S01]  /*3e340*/  STG.E.128 desc[UR4][R172.64], R128 ;  /* 0x00000080ac007986 */ /* 0x0005e2000c101d04 */
[----:B------:R-:W-:-:S07]  /*3e350*/  VIADD R6, R6, 0x20 ;  /* 0x0000002006067836 */ /* 0x000fce0000000000 */
.L_x_57584:
[----:B------:R-:W-:Y:S05]  /*3e360*/  BSYNC B1 ;  /* 0x0000000000017941 */ /* 0x000fea0003800000 */
.L_x_57583:
[----:B-----5:R-:W-:Y:S01]  /*3e370*/  LOP3.LUT P1, RZ, R0, 0x1, RZ, 0xc0, !PT ;  /* 0x0000000100ff7812 */ /* 0x020fe2000782c0ff */
[----:B------:R-:W-:-:S12]  /*3e380*/  BSSY B1, `(.L_x_57585) ;  /* 0x0000023000017945 */ /* 0x000fd80003800000 */
[----:B------:R-:W-:Y:S05]  /*3e390*/  @!P1 BRA `(.L_x_57586) ;  /* 0x0000000000849947 */ /* 0x000fea0003800000 */
[----:B------:R3:W-:Y:S01]  /*3e3a0*/  STL [R1+0x74], R4 ;  /* 0x0000740401007387 */ /* 0x0007e20000100800 */
[----:B-12---:R-:W1:Y:S03]  /*3e3b0*/  LDC.64 R172, c[0x0][0x2b8] ;  /* 0x0000ae00ffac7b82 */ /* 0x006e660000000a00 */
[----:B---3--:R-:W2:Y:S04]  /*3e3c0*/  LDL R4, [R1+0x20] ;  /* 0x0000200001047983 */ /* 0x008ea80000100800 */
        /* <DEDUP_REMOVED lines=29> */
[----:B------:R-:W-:-:S07]  /*3e5a0*/  IADD3 R6, R6, 0x20, RZ ;  /* 0x0000002006067810 */ /* 0x000fce0007ffe0ff */
.L_x_57586:
[----:B------:R-:W-:Y:S05]  /*3e5b0*/  BSYNC B1 ;  /* 0x0000000000017941 */ /* 0x000fea0003800000 */
.L_x_57585:
[----:B------:R-:W-:Y:S01]  /*3e5c0*/  LOP3.LUT P1, RZ, R36, 0x80000000, RZ, 0xc0, !PT ;  /* 0x8000000024ff7812 */ /* 0x000fe2000782c0ff */
[----:B------:R-:W-:-:S12]  /*3e5d0*/  BSSY B1, `(.L_x_57587) ;  /* 0x0000015000017945 */ /* 0x000fd80003800000 */
[----:B------:R-:W-:Y:S05]  /*3e5e0*/  @!P1 BRA `(.L_x_57588) ;  /* 0x00000000004c9947 */ /* 0x000fea0003800000 */
[----:B------:R-:W3:Y:S01]  /*3e5f0*/  LDL R177, [R1] ;  /* 0x0000000001b17983 */ /* 0x000ee20000100800 */
[----:B012---:R-:W0:Y:S03]  /*3e600*/  LDC.64 R172, c[0x0][0x2b8] ;  /* 0x0000ae00ffac7b82 */ /* 0x007e260000000a00 */
[----:B------:R-:W3:Y:S01]  /*3e610*/  LDL R176, [R1+0x4] ;  /* 0x0000040001b07983 */ /* 0x000ee20000100800 */
        /* <DEDUP_REMOVED lines=11> */
[----:B------:R-:W-:Y:S01]  /*3e6d0*/  FFMA.FTZ R131, R248, R131, R247 ;  /* 0x00000083f8837223 */ /* 0x000fe200000100f7 */
[----:B0-----:R-:W-:-:S04]  /*3e6e0*/  IMAD.WIDE.U32 R172, R6, 0x10, R172 ;  /* 0x0000001006ac7825 */ /* 0x001fc800078e00ac */
[----:B------:R-:W-:Y:S02]  /*3e6f0*/  VIADD R6, R6, 0x20 ;  /* 0x0000002006067836 */ /* 0x000fe40000000000 */
[----:B---3--:R-:W-:-:S05]  /*3e700*/  FFMA.FTZ R128, R176, R128, R177 ;  /* 0x00000080b0807223 */ /* 0x008fca00000100b1 */
[----:B------:R3:W-:Y:S02]  /*3e710*/  STG.E.128 desc[UR4][R172.64], R128 ;  /* 0x00000080ac007986 */ /* 0x0007e4000c101d04 */
.L_x_57588:
[----:B------:R-:W-:Y:S05]  /*3e720*/  BSYNC B1 ;  /* 0x0000000000017941 */ /* 0x000fea0003800000 */
.L_x_57587:
[----:B------:R-:W-:Y:S01]  /*3e730*/  LOP3.LUT P1, RZ, R36, 0x40000000, RZ, 0xc0, !PT ;  /* 0x4000000024ff7812 */ /* 0x000fe2000782c0ff */
        /* <DEDUP_REMOVED lines=19> */
.L_x_57590:
[----:B------:R-:W-:Y:S05]  /*3e870*/  BSYNC B1 ;  /* 0x0000000000017941 */ /* 0x000fea0003800000 */
.L_x_57589:
[----:B------:R-:W-:Y:S01]  /*3e880*/  LOP3.LUT P1, RZ, R36, 0x20000000, RZ, 0xc0, !PT ;  /* 0x2000000024ff7812 */ /* 0x000fe2000782c0ff */
        /* <DEDUP_REMOVED lines=16> */
[----:B0-----:R-:W-:-:S04]  /*3e990*/  IMAD.WIDE.U32 R172, R6, 0x10, R172 ;  /* 0x0000001006ac7825 */ /* 0x001fc800078e00ac */
[----:B------:R-:W-:Y:S01]  /*3e9a0*/  VIADD R6, R6, 0x20 ;  /* 0x0000002006067836 */ /* 0x000fe20000000000 */
[----:B------:R0:W-:Y:S06]  /*3e9b0*/  STG.E.128 desc[UR4][R172.64], R128 ;  /* 0x00000080ac007986 */ /* 0x0001ec000c101d04 */
.L_x_57592:
[----:B------:R-:W-:Y:S05]  /*3e9c0*/  BSYNC B1 ;  /* 0x0000000000017941 */ /* 0x000fea0003800000 */
.L_x_57591:
        /* <DEDUP_REMOVED lines=20> */
.L_x_57594:
[----:B------:R-:W-:Y:S05]  /*3eb10*/  BSYNC B1 ;  /* 0x0000000000017941 */ /* 0x000fea0003800000 */
.L_x_57593:
        /* <DEDUP_REMOVED lines=20> */
.L_x_57596:
[----:B------:R-:W-:Y:S05]  /*3ec60*/  BSYNC B1 ;  /* 0x0000000000017941 */ /* 0x000fea0003800000 */
.L_x_57595:
        /* <DEDUP_REMOVED lines=20> */
.L_x_57598:
[----:B------:R-:W-:Y:S05]  /*3edb0*/  BSYNC B1 ;  /* 0x0000000000017941 */ /* 0x000fea0003800000 */
.L_x_57597:
        /* <DEDUP_REMOVED lines=20> */
.L_x_57600:
[----:B------:R-:W-:Y:S05]  /*3ef00*/  BSYNC B1 ;  /* 0x0000000000017941 */ /* 0x000fea0003800000 */
.L_x_57599:
        /* <DEDUP_REMOVED lines=20> */
.L_x_57602:
[----:B------:R-:W-:Y:S05]  /*3f050*/  BSYNC B1 ;  /* 0x0000000000017941 */ /* 0x000fea0003800000 */
.L_x_57601:
        /* <DEDUP_REMOVED lines=20> */
.L_x_57604:
[----:B------:R-:W-:Y:S05]  /*3f1a0*/  BSYNC B1 ;  /* 0x0000000000017941 */ /* 0x000fea0003800000 */
.L_x_57603:
        /* <DEDUP_REMOVED lines=20> */
.L_x_57606:
[----:B------:R-:W-:Y:S05]  /*3f2f0*/  BSYNC B1 ;  /* 0x0000000000017941 */ /* 0x000fea0003800000 */
.L_x_57605:
        /* <DEDUP_REMOVED lines=20> */
.L_x_57608:
[----:B------:R-:W-:Y:S05]  /*3f440*/  BSYNC B1 ;  /* 0x0000000000017941 */ /* 0x000fea0003800000 */
.L_x_57607:
        /* <DEDUP_REMOVED lines=20> */
.L_x_57610:
[----:B------:R-:W-:Y:S05]  /*3f590*/  BSYNC B1 ;  /* 0x0000000000017941 */ /* 0x000fea0003800000 */
.L_x_57609:
        /* <DEDUP_REMOVED lines=20> */
.L_x_57612:
[----:B------:R-:W-:Y:S05]  /*3f6e0*/  BSYNC B1 ;  /* 0x0000000000017941 */ /* 0x000fea0003800000 */
.L_x_57611:
        /* <DEDUP_REMOVED lines=20> */
.L_x_57614:
[----:B------:R-:W-:Y:S05]  /*3f830*/  BSYNC B1 ;  /* 0x0000000000017941 */ /* 0x000fea0003800000 */
.L_x_57613:
        /* <DEDUP_REMOVED lines=20> */
.L_x_57616:
[----:B------:R-:W-:Y:S05]  /*3f980*/  BSYNC B1 ;  /* 0x0000000000017941 */ /* 0x000fea0003800000 */
.L_x_57615:
        /* <DEDUP_REMOVED lines=20> */
.L_x_57618:
[----:B------:R-:W-:Y:S05]  /*3fad0*/  BSYNC B1 ;  /* 0x0000000000017941 */ /* 0x000fea0003800000 */
.L_x_57617:
        /* <DEDUP_REMOVED lines=19> */
.L_x_57620:
[----:B------:R-:W-:Y:S05]  /*3fc10*/  BSYNC B1 ;  /* 0x0000000000017941 */ /* 0x000fea0003800000 */
.L_x_57619:
[----:B01234-:R-:W0:Y:S02]  /*3fc20*/  LDC.64 R128, c[0x0][0x210] ;  /* 0x00008400ff807b82 */ /* 0x01fe240000000a00 */
[----:B0-----:R-:W-:-:S05]  /*3fc30*/  IMAD R35, R128, 0x4, R35 ;  /* 0x0000000480237824 */ /* 0x001fca00078e0223 */
[----:B------:R-:W-:-:S13]  /*3fc40*/  ISETP.GE.AND P0, PT, R35, R129, PT ;  /* 0x000000812300720c */ /* 0x000fda0003f06270 */
[----:B------:R-:W-:Y:S05]  /*3fc50*/  @!P0 BRA `(.L_x_57621) ;  /* 0xfffffc3000b08947 */ /* 0x000fea000383ffff */
[----:B------:R-:W-:Y:S05]  /*3fc60*/  BSYNC B0 ;  /* 0x0000000000007941 */ /* 0x000fea0003800000 */
.L_x_56240:
[----:B------:R-:W-:Y:S05]  /*3fc70*/  EXIT ;  /* 0x000000000000794d */ /* 0x000fea0003800000 */
.L_x_57580:
        /* <DEDUP_REMOVED lines=8> */
.L_x_57623:
[----:B------:R-:W-:Y:S05]  /*3fd00*/  BSYNC B1 ;  /* 0x0000000000017941 */ /* 0x000fea0003800000 */
.L_x_57622:
[----:B------:R-:W-:Y:S01]  /*3fd10*/  FADD.FTZ R128, R128, R129 ;  /* 0x0000008180807221 */ /* 0x000fe20000010000 */
[----:B------:R-:W-:Y:S01]  /*3fd20*/  HFMA2.MMA R130, -RZ, RZ, 0, 1.847743988037109375e-06 ;  /* 0x0000001fff827435 */ /* 0x000fe200000001ff */
[----:B------:R-:W-:Y:S01]  /*3fd30*/  IMAD.MOV.U32 R129, RZ, RZ, -0x1 ;  /* 0xffffffffff817424 */ /* 0x000fe200078e00ff */
[----:B------:R-:W-:Y:S01]  /*3fd40*/  LOP3.LUT R0, R0, 0xffffffef, RZ, 0xc0, !PT ;  /* 0xffffffef00007812 */ /* 0x000fe200078ec0ff */
[----:B------:R-:W-:Y:S01]  /*3fd50*/  IMAD.MOV.U32 R131, RZ, RZ, 0x2 ;  /* 0x00000002ff837424 */ /* 0x000fe200078e00ff */
[----:B------:R-:W-:Y:S02]  /*3fd60*/  MOV R172, R128 ;  /* 0x0000008000ac7202 */ /* 0x000fe40000000f00 */
[----:B------:R-:W-:Y:S02]  /*3fd70*/  @P3 LOP3.LUT R0, R0, 0x10, RZ, 0xfc, !PT ;  /* 0x0000001000003812 */ /* 0x000fe400078efcff */
[----:B------:R-:W-:-:S13]  /*3fd80*/  LOP3.LUT P3, RZ, R36, 0x800, RZ, 0xc0, !PT ;  /* 0x0000080024ff7812 */ /* 0x000fda000786c0ff */
[----:B------:R-:W-:Y:S05]  /*3fd90*/  WARPSYNC.COLLECTIVE R129, `(.L_x_57624) ;  /* 0x0000000081087348 */ /* 0x000fea0003c00000 */
[----:B------:R0:W1:Y:S02]  /*3fda0*/  SHFL.BFLY P6, R129, R172, R131, R130 ;  /* 0x0c000083ac817389 */ /* 0x00006400000c0082 */
[----:B01----:R-:W-:Y:S01]  /*3fdb0*/  ENDCOLLECTIVE ;  /* 0x000000000000791b */ /* 0x003fe20003800000 */
.L_x_57624:
[----:B------:R-:W-:-:S04]  /*3fdc0*/  LOP3.LUT R0, R0, 0xfffffff7, RZ, 0xc0, !PT ;  /* 0xfffffff700007812 */ /* 0x000fc800078ec0ff */
[----:B------:R-:W-:Y:S02]  /*3fdd0*/  @P4 LOP3.LUT R0, R0, 0x8, RZ, 0xfc, !PT ;  /* 0x0000000800004812 */ /* 0x000fe400078efcff */
[----:B------:R-:W-:Y:S02]  /*3fde0*/  LOP3.LUT P4, RZ, R36, 0x4000, RZ, 0xc0, !PT ;  /* 0x0000400024ff7812 */ /* 0x000fe4000788c0ff */
[----:B------:R-:W-:-:S04]  /*3fdf0*/  LOP3.LUT R0, R0, 0xfffffffb, RZ, 0xc0, !PT ;  /* 0xfffffffb00007812 */ /* 0x000fc800078ec0ff */
[----:B------:R-:W-:Y:S01]  /*3fe00*/  @P5 LOP3.LUT R0, R0, 0x4, RZ, 0xfc, !PT ;  /* 0x0000000400005812 */ /* 0x000fe200078efcff */
[----:B------:R-:W-:Y:S01]  /*3fe10*/  IMAD.MOV.U32 R131, RZ, RZ, 0x4 ;  /* 0x00000004ff837424 */ /* 0x000fe200078e00ff */
[----:B------:R-:W-:Y:S01]  /*3fe20*/  LOP3.LUT P5, RZ, R36, 0x2000, RZ, 0xc0, !PT ;  /* 0x0000200024ff7812 */ /* 0x000fe200078ac0ff */
[----:B------:R-:W-:Y:S01]  /*3fe30*/  FADD.FTZ R128, R128, R129 ;  /* 0x0000008180807221 */ /* 0x000fe20000010000 */
[----:B------:R-:W-:-:S04]  /*3fe40*/  MOV R129, 0xffffffff ;  /* 0xffffffff00817802 */ /* 0x000fc80000000f00 */
[----:B------:R-:W-:-:S07]  /*3fe50*/  MOV R172, R128 ;  /* 0x0000008000ac7202 */ /* 0x000fce0000000f00 */
[----:B------:R-:W-:Y:S05]  /*3fe60*/  WARPSYNC.COLLECTIVE R129, `(.L_x_57625) ;  /* 0x0000000081087348 */ /* 0x000fea0003c00000 */
[----:B------:R0:W1:Y:S02]  /*3fe70*/  SHFL.BFLY P6, R129, R172, R131, R130 ;  /* 0x0c000083ac817389 */ /* 0x00006400000c0082 */
[----:B01----:R-:W-:Y:S01]  /*3fe80*/  ENDCOLLECTIVE ;  /* 0x000000000000791b */ /* 0x003fe20003800000 */
.L_x_57625:
[----:B------:R-:W-:Y:S01]  /*3fe90*/  HFMA2.MMA R131, -RZ, RZ, 0, 4.76837158203125e-07 ;  /* 0x00000008ff837435 */ /* 0x000fe200000001ff */
[----:B------:R-:W-:Y:S01]  /*3fea0*/  FADD.FTZ R128, R128, R129 ;  /* 0x0000008180807221 */ /* 0x000fe20000010000 */
[----:B------:R-:W-:-:S03]  /*3feb0*/  IMAD.MOV.U32 R129, RZ, RZ, -0x1 ;  /* 0xffffffffff817424 */ /* 0x000fc600078e00ff */
[----:B------:R-:W-:-:S07]  /*3fec0*/  IMAD.MOV.U32 R172, RZ, RZ, R128 ;  /* 0x000000ffffac7224 */ /* 0x000fce00078e0080 */
[----:B------:R-:W-:Y:S05]  /*3fed0*/  WARPSYNC.COLLECTIVE R129, `(.L_x_57626) ;  /* 0x0000000081087348 */ /* 0x000fea0003c00000 */
[----:B------:R0:W1:Y:S02]  /*3fee0*/  SHFL.BFLY P6, R129, R172, R131, R130 ;  /* 0x0c000083ac817389 */ /* 0x00006400000c0082 */
[----:B01----:R-:W-:Y:S01]  /*3fef0*/  ENDCOLLECTIVE ;  /* 0x000000000000791b */ /* 0x003fe20003800000 */
.L_x_57626:
[----:B------:R-:W-:Y:S02]  /*3ff00*/  IMAD.MOV.U32 R131, RZ, RZ, 0x10 ;  /* 0x00000010ff837424 */ /* 0x000fe400078e00ff */
[----:B------:R-:W-:Y:S01]  /*3ff10*/  FADD.FTZ R128, R128, R129 ;  /* 0x0000008180807221 */ /* 0x000fe20000010000 */
[----:B------:R-:W-:-:S04]  /*3ff20*/  MOV R129, 0xffffffff ;  /* 0xffffffff00817802 */ /* 0x000fc80000000f00 */
[----:B------:R-:W-:-:S07]  /*3ff30*/  MOV R172, R128 ;  /* 0x0000008000ac7202 */ /* 0x000fce0000000f00 */
[----:B------:R-:W-:Y:S05]  /*3ff40*/  WARPSYNC.COLLECTIVE R129, `(.L_x_57627) ;  /* 0x0000000081087348 */ /* 0x000fea0003c00000 */
[----:B------:R0:W1:Y:S02]  /*3ff50*/  SHFL.BFLY P6, R129, R172, R131, R130 ;  /* 0x0c000083ac817389 */ /* 0x00006400000c0082 */
[----:B01----:R-:W-:Y:S01]  /*3ff60*/  ENDCOLLECTIVE ;  /* 0x000000000000791b */ /* 0x003fe20003800000 */
.L_x_57627:
        /* <DEDUP_REMOVED lines=186> */
.L_x_57628:
[----:B------:R-:W-:Y:S01]  /*40b10*/  HFMA2.MMA R131, -RZ, RZ, 0, 1.1920928955078125e-07 ;  /* 0x00000002ff837435 */ /* 0x000fe200000001ff */
[----:B------:R-:W-:Y:S01]  /*40b20*/  FADD.FTZ R169, R169, R129 ;  /* 0x00000081a9a97221 */ /* 0x000fe20000010000 */
[----:B------:R-:W-:-:S03]  /*40b30*/  IMAD.MOV.U32 R129, RZ, RZ, -0x1 ;  /* 0xffffffffff817424 */ /* 0x000fc600078e00ff */
[----:B------:R-:W-:-:S07]  /*40b40*/  IMAD.MOV.U32 R172, RZ, RZ, R169 ;  /* 0x000000ffffac7224 */ /* 0x000fce00078e00a9 */
[----:B------:R-:W-:Y:S05]  /*40b50*/  WARPSYNC.COLLECTIVE R129, `(.L_x_57629) ;  /* 0x0000000081087348 */ /* 0x000fea0003c00000 */
[----:B------:R0:W1:Y:S02]  /*40b60*/  SHFL.BFLY P6, R129, R172, R131, R130 ;  /* 0x0c000083ac817389 */ /* 0x00006400000c0082 */
[----:B01----:R-:W-:Y:S01]  /*40b70*/  ENDCOLLECTIVE ;  /* 0x000000000000791b */ /* 0x003fe20003800000 */
.L_x_57629:
[----:B------:R-:W-:Y:S02]  /*40b80*/  IMAD.MOV.U32 R131, RZ, RZ, 0x4 ;  /* 0x00000004ff837424 */ /* 0x000fe400078e00ff */
[----:B------:R-:W-:Y:S01]  /*40b90*/  FADD.FTZ R169, R169, R129 ;  /* 0x00000081a9a97221 */ /* 0x000fe20000010000 */
[----:B------:R-:W-:-:S04]  /*40ba0*/  MOV R129, 0xffffffff ;  /* 0xffffffff00817802 */ /* 0x000fc80000000f00 */
[----:B------:R-:W-:-:S07]  /*40bb0*/  MOV R172, R169 ;  /* 0x000000a900ac7202 */ /* 0x000fce0000000f00 */
[----:B------:R-:W-:Y:S05]  /*40bc0*/  WARPSYNC.COLLECTIVE R129, `(.L_x_57630) ;  /* 0x0000000081087348 */ /* 0x000fea0003c00000 */
[----:B------:R0:W1:Y:S02]  /*40bd0*/  SHFL.BFLY P6, R129, R172, R131, R130 ;  /* 0x0c000083ac817389 */ /* 0x00006400000c0082 */
[----:B01----:R-:W-:Y:S01]  /*40be0*/  ENDCOLLECTIVE ;  /* 0x000000000000791b */ /* 0x003fe20003800000 */
.L_x_57630:
[----:B------:R-:W-:Y:S01]  /*40bf0*/  HFMA2.MMA R131, -RZ, RZ, 0, 4.76837158203125e-07 ;  /* 0x00000008ff837435 */ /* 0x000fe200000001ff */
[----:B------:R-:W-:Y:S01]  /*40c00*/  FADD.FTZ R169, R169, R129 ;  /* 0x00000081a9a97221 */ /* 0x000fe20000010000 */
[----:B------:R-:W-:-:S03]  /*40c10*/  IMAD.MOV.U32 R129, RZ, RZ, -0x1 ;  /* 0xffffffffff817424 */ /* 0x000fc600078e00ff */
[----:B------:R-:W-:-:S07]  /*40c20*/  IMAD.MOV.U32 R172, RZ, RZ, R169 ;  /* 0x000000ffffac7224 */ /* 0x000fce00078e00a9 */
[----:B------:R-:W-:Y:S05]  /*40c30*/  WARPSYNC.COLLECTIVE R129, `(.L_x_57631) ;  /* 0x0000000081087348 */ /* 0x000fea0003c00000 */
[----:B------:R0:W1:Y:S02]  /*40c40*/  SHFL.BFLY P6, R129, R172, R131, R130 ;  /* 0x0c000083ac817389 */ /* 0x00006400000c0082 */
[----:B01----:R-:W-:Y:S01]  /*40c50*/  ENDCOLLECTIVE ;  /* 0x000000000000791b */ /* 0x003fe20003800000 */
.L_x_57631:
[----:B------:R-:W-:Y:S02]  /*40c60*/  IMAD.MOV.U32 R131, RZ, RZ, 0x10 ;  /* 0x00000010ff837424 */ /* 0x000fe400078e00ff */
[----:B------:R-:W-:Y:S01]  /*40c70*/  FADD.FTZ R169, R169, R129 ;  /* 0x00000081a9a97221 */ /* 0x000fe20000010000 */
[----:B------:R-:W-:-:S04]  /*40c80*/  MOV R129, 0xffffffff ;  /* 0xffffffff00817802 */ /* 0x000fc80000000f00 */
[----:B------:R-:W-:-:S07]  /*40c90*/  MOV R172, R169 ;  /* 0x000000a900ac7202 */ /* 0x000fce0000000f00 */
[----:B------:R-:W-:Y:S05]  /*40ca0*/  WARPSYNC.COLLECTIVE R129, `(.L_x_57632) ;  /* 0x0000000081087348 */ /* 0x000fea0003c00000 */
[----:B------:R0:W1:Y:S02]  /*40cb0*/  SHFL.BFLY P6, R129, R172, R131, R130 ;  /* 0x0c000083ac817389 */ /* 0x00006400000c0082 */
[----:B01----:R-:W-:Y:S01]  /*40cc0*/  ENDCOLLECTIVE ;  /* 0x000000000000791b */ /* 0x003fe20003800000 */
.L_x_57632:
[----:B------:R-:W-:Y:S05]  /*40cd0*/  BRA `(.L_x_57633) ;  /* 0xffffffd000487947 */ /* 0x000fea000383ffff */
.L_x_57634:
        /* <DEDUP_REMOVED lines=10> */
.L_x_66104:


//--------------------- .text._ZN10layer_norm31ln_parallel_residual_fwd_kernelINS_13Kernel_traitsI6__halfffffjLj2560ELj1ELj4ELj1ELj16ENS_18Kernel_traits_baseILj2560ES2_ffffjLj128EEEEELb1ELb1ELb1EEEvNS_9FwdParamsE --------------------------
	.section	.text._ZN10layer_norm31ln_parallel_residual_fwd_kernelINS_13Kernel_traitsI6__halfffffjLj2560ELj1ELj4ELj1ELj16ENS_18Kernel_traits_baseILj2560ES2_ffffjLj128EEEEELb1ELb1ELb1EEEvNS_9FwdParamsE,"ax",@progbits
	.align	128
        .global         _ZN10layer_norm31ln_parallel_residual_fwd_kernelINS_13Kernel_traitsI6__halfffffjLj2560ELj1ELj4ELj1ELj16ENS_18Kernel_traits_baseILj2560ES2_ffffjLj128EEEEELb1ELb1ELb1EEEvNS_9FwdParamsE
        .type           _ZN10layer_norm31ln_parallel_residual_fwd_kernelINS_13Kernel_traitsI6__halfffffjLj2560ELj1ELj4ELj1ELj16ENS_18Kernel_traits_baseILj2560ES2_ffffjLj128EEEEELb1ELb1ELb1EEEvNS_9FwdParamsE,@function
        .size           _ZN10layer_norm31ln_parallel_residual_fwd_kernelINS_13Kernel_traitsI6__halfffffjLj2560ELj1ELj4ELj1ELj16ENS_18Kernel_traits_baseILj2560ES2_ffffjLj128EEEEELb1ELb1ELb1EEEvNS_9FwdParamsE,(.L_x_66105 - _ZN10layer_norm31ln_parallel_residual_fwd_kernelINS_13Kernel_traitsI6__halfffffjLj2560ELj1ELj4ELj1ELj16ENS_18Kernel_traits_baseILj2560ES2_ffffjLj128EEEEELb1ELb1ELb1EEEvNS_9FwdParamsE)
        .other          _ZN10layer_norm31ln_parallel_residual_fwd_kernelINS_13Kernel_traitsI6__halfffffjLj2560ELj1ELj4ELj1ELj16ENS_18Kernel_traits_baseILj2560ES2_ffffjLj128EEEEELb1ELb1ELb1EEEvNS_9FwdParamsE,@"STO_CUDA_ENTRY STV_DEFAULT"
_ZN10layer_norm31ln_parallel_residual_fwd_kernelINS_13Kernel_traitsI6__halfffffjLj2560ELj1ELj4ELj1ELj16ENS_18Kernel_traits_baseILj2560ES2_ffffjLj128EEEEELb1ELb1ELb1EEEvNS_9FwdParamsE:
.text._ZN10layer_norm31ln_parallel_residual_fwd_kernelINS_13Kernel_traitsI6__halfffffjLj2560ELj1ELj4ELj1ELj16ENS_18Kernel_traits_baseILj2560ES2_ffffjLj128EEEEELb1ELb1ELb1EEEvNS_9FwdParamsE:
        /* <DEDUP_REMOVED lines=11> */
[----:B------:R-:W3:Y:S01]  /*00b0*/  S2R R11, SR_CTAID.X ;  /* 0x00000000000b7919 */ /* 0x000ee20000002500 */
[----:B------:R-:W-:Y:S01]  /*00c0*/  ULDC UR8, c[0x0][0x0] ;  /* 0x0000000000087ab9 */ /* 0x000fe20000000800 */
[----:B------:R-:W-:-:S04]  /*00d0*/  ULDC UR10, c[0x0][0x214] ;  /* 0x00008500000a7ab9 */ /* 0x000fc80000000800 */
[----:B------:R-:W4:Y:S01]  /*00e0*/  @P0 LDC R9, c[0x0][0x2f0] ;  /* 0x0000bc00ff090b82 */ /* 0x000f220000000800 */
[----:B------:R-:W4:Y:S01]  /*00f0*/  @P0 LDG.E.64 R2, desc[UR4][R2.64] ;  /* 0x0000000402020981 */ /* 0x000f22000c1e1b00 */
[----:B-1----:R-:W-:-:S06]  /*0100*/  @P0 IMAD.MOV.U32 R6, RZ, RZ, R86 ;  /* 0x000000ffff060224 */ /* 0x002fcc00078e0056 */
[----:B------:R-:W1:Y:S01]  /*0110*/  LDC.64 R216, c[0x0][0x260] ;  /* 0x00009800ffd87b82 */ /* 0x000e620000000a00 */
[----:B0-----:R-:W-:-:S05]  /*0120*/  @P0 IMAD.MOV.U32 R7, RZ, RZ, R85 ;  /* 0x000000ffff070224 */ /* 0x001fca00078e0055 */
[----:B------:R-:W4:Y:S01]  /*0130*/  @P0 LDG.E.64 R4, desc[UR4][R6.64] ;  /* 0x0000000406040981 */ /* 0x000f22000c1e1b00 */
[----:B--2---:R-:W-:Y:S02]  /*0140*/  LOP3.LUT R10, R0, 0x1f, RZ, 0xc0, !PT ;  /* 0x0000001f000a7812 */ /* 0x004fe400078ec0ff */
[--C-:B------:R-:W-:Y:S01]  /*0150*/  SHF.R.U32.HI R138, RZ, 0x5, R0.reuse ;  /* 0x00000005ff8a7819 */ /* 0x100fe20000011600 */
[C---:B---3--:R-:W-:Y:S01]  /*0160*/  IMAD R88, R11.reuse, UR8, R0 ;  /* 0x000000080b587c24 */ /* 0x048fe2000f8e0200 */
[----:B------:R-:W-:Y:S01]  /*0170*/  ULDC.64 UR8, c[0x0][0x2c8] ;  /* 0x0000b20000087ab9 */ /* 0x000fe20000000a00 */
[C---:B------:R-:W-:Y:S02]  /*0180*/  LOP3.LUT R23, R10.reuse, 0x20, RZ, 0xfc, !PT ;  /* 0x000000200a177812 */ /* 0x040fe400078efcff */
[----:B------:R-:W-:Y:S01]  /*0190*/  IMAD R138, R11, 0x4, R138 ;  /* 0x000000040b8a7824 */ /* 0x000fe200078e028a */
[C---:B------:R-:W-:Y:S02]  /*01a0*/  LOP3.LUT R19, R10.reuse, 0x40, RZ, 0xfc, !PT ;  /* 0x000000400a137812 */ /* 0x040fe400078efcff */
[----:B------:R-:W-:-:S02]  /*01b0*/  LOP3.LUT R17, R10, 0x60, RZ, 0xfc, !PT ;  /* 0x000000600a117812 */ /* 0x000fc400078efcff */
[C---:B------:R-:W-:Y:S02]  /*01c0*/  LOP3.LUT R15, R10.reuse, 0x80, RZ, 0xfc, !PT ;  /* 0x000000800a0f7812 */ /* 0x040fe400078efcff */
[C---:B------:R-:W-:Y:S02]  /*01d0*/  LOP3.LUT R13, R10.reuse, 0xa0, RZ, 0xfc, !PT ;  /* 0x000000a00a0d7812 */ /* 0x040fe400078efcff */
[C---:B------:R-:W-:Y:S02]  /*01e0*/  LOP3.LUT R11, R10.reuse, 0xc0, RZ, 0xfc, !PT ;  /* 0x000000c00a0b7812 */ /* 0x040fe400078efcff */
[C---:B------:R-:W-:Y:S02]  /*01f0*/  LOP3.LUT R21, R10.reuse, 0x100, RZ, 0xfc, !PT ;  /* 0x000001000a157812 */ /* 0x040fe400078efcff */
        /* <DEDUP_REMOVED lines=10> */
[----:B------:R-:W-:Y:S02]  /*02a0*/  LOP3.LUT R51, R10, 0x260, RZ, 0xfc, !PT ;  /* 0x000002600a337812 */ /* 0x000fe400078efcff */
[----:B----4-:R-:W-:Y:S02]  /*02b0*/  @P0 R2UR UR6, R2 ;  /* 0x00000000020602ca */ /* 0x010fe400000e0000 */
[----:B------:R-:W-:-:S11]  /*02c0*/  @P0 R2UR UR7, R3 ;  /* 0x00000000030702ca */ /* 0x000fd600000e0000 */
[----:B------:R-:W-:Y:S02]  /*02d0*/  UIADD3 UR23, UR6, -0x61c88647, URZ ;  /* 0x9e3779b906177890 */ /* 0x000fe4000fffe03f */
[----:B------:R-:W-:Y:S02]  /*02e0*/  UIADD3 UR24, UR7, -0x4498517b, URZ ;  /* 0xbb67ae8507187890 */ /* 0x000fe4000fffe03f */
[----:B------:R-:W-:Y:S02]  /*02f0*/  UIADD3 UR25, UR6, 0x3c6ef372, URZ ;  /* 0x3c6ef37206197890 */ /* 0x000fe4000fffe03f */
[----:B------:R-:W-:Y:S01]  /*0300*/  UIADD3 UR26, UR7, 0x76cf5d0a, URZ ;  /* 0x76cf5d0a071a7890 */ /* 0x000fe2000fffe03f */
[----:B------:R-:W-:Y:S01]  /*0310*/  @P0 IADD3 R86, P1, R4, R9, RZ ;  /* 0x0000000904560210 */ /* 0x000fe20007f3e0ff */
[----:B------:R-:W-:Y:S02]  /*0320*/  UIADD3 UR28, UR7, 0x32370b8f, URZ ;  /* 0x32370b8f071c7890 */ /* 0x000fe4000fffe03f */
[----:B------:R-:W-:Y:S01]  /*0330*/  UIADD3 UR27, UR6, -0x255992d5, URZ ;  /* 0xdaa66d2b061b7890 */ /* 0x000fe2000fffe03f */
[----:B------:R-:W-:Y:S01]  /*0340*/  @P0 IADD3.X R85, RZ, R5, RZ, P1, !PT ;  /* 0x00000005ff550210 */ /* 0x000fe20000ffe4ff */
[----:B------:R-:W-:Y:S01]  /*0350*/  IMAD.WIDE.U32 R4, R88, -0x326172a9, RZ ;  /* 0xcd9e8d5758047825 */ /* 0x000fe200078e00ff */
[----:B------:R-:W-:Y:S01]  /*0360*/  ISETP.NE.U32.AND P0, PT, RZ, UR8, PT ;  /* 0x00000008ff007c0c */ /* 0x000fe2000bf05070 */
[----:B------:R-:W-:Y:S01]  /*0370*/  UIADD3 UR29, UR6, 0x78dde6e4, URZ ;  /* 0x78dde6e4061d7890 */ /* 0x000fe2000fffe03f */
[--C-:B------:R-:W-:Y:S01]  /*0380*/  SHF.R.U32.HI R87, RZ, 0x2, R85.reuse ;  /* 0x00000002ff577819 */ /* 0x100fe20000011655 */
[----:B------:R-:W-:Y:S01]  /*0390*/  UIADD3 UR30, UR7, -0x126145ec, URZ ;  /* 0xed9eba14071e7890 */ /* 0x000fe2000fffe03f */
[----:B------:R-:W-:Y:S01]  /*03a0*/  SHF.R.U64 R85, R86, 0x2, R85 ;  /* 0x0000000256557819 */ /* 0x000fe20000001255 */
[----:B------:R-:W-:Y:S01]  /*03b0*/  UIADD3 UR32, UR7, -0x56f99767, URZ ;  /* 0xa906689907207890 */ /* 0x000fe2000fffe03f */
[----:B------:R-:W-:-:S02]  /*03c0*/  LOP3.LUT R6, R5, UR6, R87, 0x96, !PT ;  /* 0x0000000605067c12 */ /* 0x000fc4000f8e9657 */
[----:B------:R-:W-:Y:S01]  /*03d0*/  ISETP.NE.AND.EX P0, PT, RZ, UR9, PT, P0 ;  /* 0x00000009ff007c0c */ /* 0x000fe2000bf05300 */
[----:B------:R-:W-:-:S04]  /*03e0*/  IMAD.WIDE.U32 R2, R85, -0x2daee0ad, RZ ;  /* 0xd2511f5355027825 */ /* 0x000fc800078e00ff */
[----:B------:R-:W-:Y:S01]  /*03f0*/  IMAD.WIDE.U32 R6, R6, -0x2daee0ad, RZ ;  /* 0xd2511f5306067825 */ /* 0x000fe200078e00ff */
[----:B------:R-:W-:-:S04]  /*0400*/  LOP3.LUT R3, R3, UR7, RZ, 0x3c, !PT ;  /* 0x0000000703037c12 */ /* 0x000fc8000f8e3cff */
[----:B------:R-:W-:Y:S01]  /*0410*/  LOP3.LUT R8, R7, UR24, R2, 0x96, !PT ;  /* 0x0000001807087c12 */ /* 0x000fe2000f8e9602 */
[----:B------:R-:W-:Y:S02]  /*0420*/  IMAD.WIDE.U32 R2, R3, -0x326172a9, RZ ;  /* 0xcd9e8d5703027825 */ /* 0x000fe400078e00ff */
[----:B------:R-:W-:Y:S02]  /*0430*/  @P0 LEA R212, P1, R10, UR8, 0x3 ;  /* 0x000000080ad40c11 */ /* 0x000fe4000f8218ff */
[----:B------:R-:W-:Y:S01]  /*0440*/  IMAD.WIDE.U32 R8, R8, -0x326172a9, RZ ;  /* 0xcd9e8d5708087825 */ /* 0x000fe200078e00ff */
[----:B------:R-:W-:Y:S02]  /*0450*/  LOP3.LUT R3, R3, UR23, R4, 0x96, !PT ;  /* 0x0000001703037c12 */ /* 0x000fe4000f8e9604 */
[----:B------:R-:W-:Y:S01]  /*0460*/  @P0 LEA R208, P2, R23, UR8, 0x3 ;  /* 0x0000000817d00c11 */ /* 0x000fe2000f8418ff */
[----:B------:R-:W-:Y:S01]  /*0470*/  @P0 IMAD.X R213, RZ, RZ, UR9, P1 ;  /* 0x00000009ffd50e24 */ /* 0x000fe200088e06ff */
[----:B------:R-:W-:Y:S01]  /*0480*/  LOP3.LUT R4, R9, UR25, R2, 0x96, !PT ;  /* 0x0000001909047c12 */ /* 0x000fe2000f8e9602 */
[----:B------:R-:W-:Y:S01]  /*0490*/  IMAD.WIDE.U32 R2, R3, -0x2daee0ad, RZ ;  /* 0xd2511f5303027825 */ /* 0x000fe200078e00ff */
[----:B------:R-:W-:-:S02]  /*04a0*/  @P0 IADD3.X R209, RZ, UR9, RZ, P2, !PT ;  /* 0x00000009ffd10c10 */ /* 0x000fc400097fe4ff */
[----:B------:R-:W-:Y:S01]  /*04b0*/  @P0 LEA R204, P1, R19, UR8, 0x3 ;  /* 0x0000000813cc0c11 */ /* 0x000fe2000f8218ff */
[----:B------:R-:W-:Y:S01]  /*04c0*/  IMAD.WIDE.U32 R4, R4, -0x2daee0ad, RZ ;  /* 0xd2511f5304047825 */ /* 0x000fe200078e00ff */
[----:B------:R-:W-:Y:S01]  /*04d0*/  LOP3.LUT R3, R3, UR26, R6, 0x96, !PT ;  /* 0x0000001a03037c12 */ /* 0x000fe2000f8e9606 */
[----:B------:R-:W5:Y:S01]  /*04e0*/  @P0 LDG.E.64 R212, desc[UR4][R212.64] ;  /* 0x00000004d4d40981 */ /* 0x000f62000c1e1b00 */
[----:B------:R-:W-:Y:S02]  /*04f0*/  @P0 LEA R200, P2, R17, UR8, 0x3 ;  /* 0x0000000811c80c11 */ /* 0x000fe4000f8418ff */
[----:B------:R-:W-:Y:S01]  /*0500*/  LOP3.LUT R6, R5, UR28, R2, 0x96, !PT ;  /* 0x0000001c05067c12 */ /* 0x000fe2000f8e9602 */
[----:B------:R-:W-:Y:S01]  /*0510*/  IMAD.WIDE.U32 R2, R3, -0x326172a9, RZ ;  /* 0xcd9e8d5703027825 */ /* 0x000fe200078e00ff */
[----:B------:R-:W5:Y:S03]  /*0520*/  @P0 LDG.E.64 R208, desc[UR4][R208.64] ;  /* 0x00000004d0d00981 */ /* 0x000f66000c1e1b00 */
[----:B------:R-:W-:Y:S01]  /*0530*/  IMAD.WIDE.U32 R6, R6, -0x326172a9, RZ ;  /* 0xcd9e8d5706067825 */ /* 0x000fe200078e00ff */
[----:B------:R-:W-:-:S04]  /*0540*/  LOP3.LUT R3, R3, UR27, R8, 0x96, !PT ;  /* 0x0000001b03037c12 */ /* 0x000fc8000f8e9608 */
[----:B------:R-:W-:Y:S01]  /*0550*/  LOP3.LUT R8, R7, UR29, R2, 0x96, !PT ;  /* 0x0000001d07087c12 */ /* 0x000fe2000f8e9602 */
[----:B------:R-:W-:-:S04]  /*0560*/  IMAD.WIDE.U32 R2, R3, -0x2daee0ad, RZ ;  /* 0xd2511f5303027825 */ /* 0x000fc800078e00ff */
[----:B------:R-:W-:Y:S01]  /*0570*/  IMAD.WIDE.U32 R8, R8, -0x2daee0ad, RZ ;  /* 0xd2511f5308087825 */ /* 0x000fe200078e00ff */
[----:B------:R-:W-:-:S03]  /*0580*/  LOP3.LUT R3, R3, UR30, R4, 0x96, !PT ;  /* 0x0000001e03037c12 */ /* 0x000fc6000f8e9604 */
[----:B------:R-:W-:Y:S01]  /*0590*/  @P0 IMAD.X R205, RZ, RZ, UR9, P1 ;  /* 0x00000009ffcd0e24 */ /* 0x000fe200088e06ff */
[----:B------:R-:W-:Y:S01]  /*05a0*/  @P0 LEA R196, P1, R15, UR8, 0x3 ;  /* 0x000000080fc40c11 */ /* 0x000fe2000f8218ff */
[----:B------:R-:W-:Y:S01]  /*05b0*/  @P0 IMAD.X R201, RZ, RZ, UR9, P2 ;  /* 0x00000009ffc90e24 */ /* 0x000fe200090e06ff */
[----:B------:R-:W-:Y:S02]  /*05c0*/  @P0 LEA R192, P2, R13, UR8, 0x3 ;  /* 0x000000080dc00c11 */ /* 0x000fe4000f8418ff */
[----:B------:R-:W-:Y:S01]  /*05d0*/  LOP3.LUT R4, R9, UR32, R2, 0x96, !PT ;  /* 0x0000002009047c12 */ /* 0x000fe2000f8e9602 */
[----:B------:R-:W5:Y:S01]  /*05e0*/  @P0 LDG.E.64 R204, desc[UR4][R204.64] ;  /* 0x00000004cccc0981 */ /* 0x000f62000c1e1b00 */
[----:B------:R-:W-:Y:S01]  /*05f0*/  LOP3.LUT R9, R10, 0xe0, RZ, 0xfc, !PT ;  /* 0x000000e00a097812 */ /* 0x000fe200078efcff */
[----:B------:R-:W-:Y:S01]  /*0600*/  @P0 IMAD.X R193, RZ, RZ, UR9, P2 ;  /* 0x00000009ffc10e24 */ /* 0x000fe200090e06ff */
[----:B------:R-:W-:Y:S01]  /*0610*/  @P0 IADD3.X R197, RZ, UR9, RZ, P1, !PT ;  /* 0x00000009ffc50c10 */ /* 0x000fe20008ffe4ff */
[----:B------:R-:W5:Y:S01]  /*0620*/  @P0 LDG.E.64 R200, desc[UR4][R200.64] ;  /* 0x00000004c8c80981 */ /* 0x000f62000c1e1b00 */
[----:B------:R-:W-:-:S02]  /*0630*/  @P0 LEA R188, P1, R11, UR8, 0x3 ;  /* 0x000000080bbc0c11 */ /* 0x000fc4000f8218ff */
[----:B------:R-:W-:Y:S01]  /*0640*/  @P0 LEA R184, P2, R9, UR8, 0x3 ;  /* 0x0000000809b80c11 */ /* 0x000fe2000f8418ff */
[----:B------:R-:W5:Y:S02]  /*0650*/  @P0 LDG.E.64 R192, desc[UR4][R192.64] ;  /* 0x00000004c0c00981 */ /* 0x000f64000c1e1b00 */
[----:B------:R-:W-:Y:S01]  /*0660*/  @P0 IMAD.X R189, RZ, RZ, UR9, P1 ;  /* 0x00000009ffbd0e24 */ /* 0x000fe200088e06ff */
[----:B------:R-:W-:Y:S01]  /*0670*/  @P0 IADD3.X R185, RZ, UR9, RZ, P2, !PT ;  /* 0x00000009ffb90c10 */ /* 0x000fe200097fe4ff */
[----:B------:R-:W5:Y:S01]  /*0680*/  @P0 LDG.E.64 R196, desc[UR4][R196.64] ;  /* 0x00000004c4c40981 */ /* 0x000f62000c1e1b00 */
[----:B------:R-:W-:Y:S02]  /*0690*/  @P0 LEA R180, P1, R21, UR8, 0x3 ;  /* 0x0000000815b40c11 */ /* 0x000fe4000f8218ff */
[----:B------:R-:W-:Y:S01]  /*06a0*/  @P0 LEA R176, P2, R47, UR8, 0x3 ;  /* 0x000000082fb00c11 */ /* 0x000fe2000f8418ff */
[----:B------:R-:W5:Y:S02]  /*06b0*/  @P0 LDG.E.64 R188, desc[UR4][R188.64] ;  /* 0x00000004bcbc0981 */ /* 0x000f64000c1e1b00 */
[----:B------:R-:W-:Y:S01]  /*06c0*/  @P0 IMAD.X R181, RZ, RZ, UR9, P1 ;  /* 0x00000009ffb50e24 */ /* 0x000fe200088e06ff */
[----:B------:R-:W-:Y:S01]  /*06d0*/  @P0 LEA R44, P1, R49, UR8, 0x3 ;  /* 0x00000008312c0c11 */ /* 0x000fe2000f8218ff */
[----:B------:R-:W-:Y:S01]  /*06e0*/  @P0 IMAD.X R177, RZ, RZ, UR9, P2 ;  /* 0x00000009ffb10e24 */ /* 0x000fe200090e06ff */
[----:B------:R-:W-:Y:S01]  /*06f0*/  @P0 LEA R42, P2, R249, UR8, 0x3 ;  /* 0x00000008f92a0c11 */ /* 0x000fe2000f8418ff */
[----:B------:R-:W5:Y:S01]  /*0700*/  @P0 LDG.E.64 R184, desc[UR4][R184.64] ;  /* 0x00000004b8b80981 */ /* 0x000f62000c1e1b00 */
[----:B------:R-:W-:-:S02]  /*0710*/  @P0 IADD3.X R45, RZ, UR9, RZ, P1, !PT ;  /* 0x00000009ff2d0c10 */ /* 0x000fc40008ffe4ff */
[----:B------:R-:W-:Y:S01]  /*0720*/  @P0 LEA R40, P1, R245, UR8, 0x3 ;  /* 0x00000008f5280c11 */ /* 0x000fe2000f8218ff */
[----:B------:R-:W-:Y:S01]  /*0730*/  @P0 IMAD.X R43, RZ, RZ, UR9, P2 ;  /* 0x00000009ff2b0e24 */ /* 0x000fe200090e06ff */
        /* <DEDUP_REMOVED lines=26> */
[----:B------:R-:W5:Y:S01]  /*08e0*/  @P0 LDG.E.64 R26, desc[UR4][R26.64] ;  /* 0x000000041a1a0981 */ /* 0x000f62000c1e1b00 */
[----:B------:R-:W-:Y:S01]  /*08f0*/  UIADD3 UR31, UR6, 0x1715609d, URZ ;  /* 0x1715609d061f7890 */ /* 0x000fe2000fffe03f */
        /* <DEDUP_REMOVED lines=11> */
[----:B------:R-:W-:Y:S02]  /*09b0*/  ISETP.GE.AND P1, PT, R138, UR10, PT ;  /* 0x0000000a8a007c0c */ /* 0x000fe4000bf26270 */
[----:B------:R-:W-:Y:S01]  /*09c0*/  LOP3.LUT R137, R7, UR36, R2, 0x96, !PT ;  /* 0x0000002407897c12 */ /* 0x000fe2000f8e9602 */
[----:B------:R-:W-:Y:S01]  /*09d0*/  IMAD.WIDE.U32 R2, R3, -0x326172a9, RZ ;  /* 0xcd9e8d5703027825 */ /* 0x000fe200078e00ff */
[----:B------:R-:W-:-:S04]  /*09e0*/  UIADD3 UR37, UR6, -0xe443238, URZ ;  /* 0xf1bbcdc806257890 */ /* 0x000fc8000fffe03f */
[----:B------:R-:W-:Y:S01]  /*09f0*/  LOP3.LUT R136, R3, UR35, R4, 0x96, !PT ;  /* 0x0000002303887c12 */ /* 0x000fe2000f8e9604 */
[----:B------:R-:W-:Y:S01]  /*0a00*/  UIADD3 UR38, UR7, -0x24c28bd8, URZ ;  /* 0xdb3d742807267890 */ /* 0x000fe2000fffe03f */
[----:B------:R-:W-:-:S04]  /*0a10*/  IMAD.HI.U32 R83, R137, -0x326172a9, RZ ;  /* 0xcd9e8d5789537827 */ /* 0x000fc800078e00ff */
[----:B------:R-:W-:Y:S01]  /*0a20*/  IMAD.HI.U32 R3, R136, -0x2daee0ad, RZ ;  /* 0xd2511f5388037827 */ /* 0x000fe200078e00ff */
[----:B------:R-:W-:-:S04]  /*0a30*/  LOP3.LUT R83, R83, UR37, R2, 0x96, !PT ;  /* 0x0000002553537c12 */ /* 0x000fc8000f8e9602 */
[----:B------:R-:W-:Y:S01]  /*0a40*/  LOP3.LUT R84, R3, UR38, R6, 0x96, !PT ;  /* 0x0000002603547c12 */ /* 0x000fe2000f8e9606 */
[----:B-1----:R-:W-:Y:S06]  /*0a50*/  @P1 EXIT ;  /* 0x000000000000194d */ /* 0x002fec0003800000 */
[----:B------:R-:W-:-:S04]  /*0a60*/  IMAD.WIDE.U32 R24, R10, 0x8, R216 ;  /* 0x000000080a187825 */ /* 0x000fc800078e00d8 */
[----:B------:R-:W-:-:S04]  /*0a70*/  IMAD.WIDE.U32 R22, R23, 0x8, R216 ;  /* 0x0000000817167825 */ /* 0x000fc800078e00d8 */
[--C-:B------:R-:W-:Y:S01]  /*0a80*/  IMAD.WIDE.U32 R18, R19, 0x8, R216.reuse ;  /* 0x0000000813127825 */ /* 0x100fe200078e00d8 */
[----:B------:R-:W2:Y:S03]  /*0a90*/  LDG.E.64 R24, desc[UR4][R24.64] ;  /* 0x0000000418187981 */ /* 0x000ea6000c1e1b00 */
[--C-:B------:R-:W-:Y:S01]  /*0aa0*/  IMAD.WIDE.U32 R16, R17, 0x8, R216.reuse ;  /* 0x0000000811107825 */ /* 0x100fe200078e00d8 */
[----:B------:R-:W3:Y:S03]  /*0ab0*/  LDG.E.64 R22, desc[UR4][R22.64] ;  /* 0x0000000416167981 */ /* 0x000ee6000c1e1b00 */
        /* <DEDUP_REMOVED lines=33> */
[----:B------:R-:W-:Y:S02]  /*0cd0*/  @!P0 CS2R R36, SRZ ;  /* 0x0000000000248805 */ /* 0x000fe4000001ff00 */
[----:B------:R-:W-:Y:S01]  /*0ce0*/  @!P0 CS2R R34, SRZ ;  /* 0x0000000000228805 */ /* 0x000fe2000001ff00 */
[----:B------:R-:W4:Y:S01]  /*0cf0*/  LDG.E.64 R220, desc[UR4][R220.64] ;  /* 0x00000004dcdc7981 */ /* 0x000f22000c1e1b00 */
[----:B------:R-:W-:Y:S02]  /*0d00*/  @!P0 CS2R R32, SRZ ;  /* 0x0000000000208805 */ /* 0x000fe4000001ff00 */
[----:B------:R-:W-:Y:S01]  /*0d10*/  @!P0 CS2R R30, SRZ ;  /* 0x00000000001e8805 */ /* 0x000fe2000001ff00 */
[----:B------:R-:W-:Y:S01]  /*0d20*/  UIADD3 UR39, UR6, -0x700cb87f, URZ ;  /* 0x8ff3478106277890 */ /* 0x000fe2000fffe03f */
[----:B------:R-:W4:Y:S01]  /*0d30*/  LDG.E.64 R10, desc[UR4][R10.64] ;  /* 0x000000040a0a7981 */ /* 0x000f22000c1e1b00 */
[----:B------:R-:W-:Y:S01]  /*0d40*/  IMAD.WIDE.U32 R216, R51, 0x8, R216 ;  /* 0x0000000833d87825 */ /* 0x000fe200078e00d8 */
[----:B------:R-:W-:-:S02]  /*0d50*/  @!P0 CS2R R28, SRZ ;  /* 0x00000000001c8805 */ /* 0x000fc4000001ff00 */
[----:B------:R-:W-:Y:S02]  /*0d60*/  @!P0 CS2R R44, SRZ ;  /* 0x00000000002c8805 */ /* 0x000fe4000001ff00 */
[----:B------:R-:W-:Y:S01]  /*0d70*/  @!P0 CS2R R26, SRZ ;  /* 0x00000000001a8805 */ /* 0x000fe2000001ff00 */
[----:B------:R-:W-:Y:S02]  /*0d80*/  IMAD R137, R137, -0x326172a9, RZ ;  /* 0xcd9e8d5789897824 */ /* 0x000fe400078e02ff */
[----:B------:R-:W-:Y:S01]  /*0d90*/  IMAD.HI.U32 R0, R84, -0x326172a9, RZ ;  /* 0xcd9e8d5754007827 */ /* 0x000fe200078e00ff */
[----:B------:R-:W4:Y:S01]  /*0da0*/  LDG.E.64 R216, desc[UR4][R216.64] ;  /* 0x00000004d8d87981 */ /* 0x000f22000c1e1b00 */
[----:B------:R-:W-:Y:S01]  /*0db0*/  SHF.R.U64 R81, R42, 0x10, R43 ;  /* 0x000000102a517819 */ /* 0x000fe2000000122b */
[----:B------:R-:W-:Y:S01]  /*0dc0*/  UIADD3 UR40, UR7, -0x695add53, URZ ;  /* 0x96a522ad07287890 */ /* 0x000fe2000fffe03f */
[----:B------:R-:W-:Y:S01]  /*0dd0*/  HADD2.F32 R133, -RZ, R42.H0_H0 ;  /* 0x2000002aff857230 */ /* 0x000fe20000004100 */
[--C-:B------:R-:W-:Y:S01]  /*0de0*/  SHF.R.U64 R79, R40, 0x10, R41.reuse ;  /* 0x00000010284f7819 */ /* 0x100fe20000001229 */
[----:B------:R-:W-:Y:S01]  /*0df0*/  HADD2.F32 R42, -RZ, R41.H0_H0 ;  /* 0x20000029ff2a7230 */ /* 0x000fe20000004100 */
[----:B------:R-:W-:Y:S01]  /*0e00*/  SHF.R.U32.HI R78, RZ, 0x10, R41 ;  /* 0x00000010ff4e7819 */ /* 0x000fe20000011629 */
[----:B------:R-:W-:Y:S01]  /*0e10*/  HADD2.F32 R41, -RZ, R38.H0_H0 ;  /* 0x20000026ff297230 */ /* 0x000fe20000004100 */
[----:B------:R-:W-:Y:S01]  /*0e20*/  SHF.R.U64 R77, R38, 0x10, R39 ;  /* 0x00000010264d7819 */ /* 0x000fe20000001227 */
[----:B------:R-:W-:Y:S01]  /*0e30*/  HADD2.F32 R38, -RZ, R37.H0_H0 ;  /* 0x20000025ff267230 */ /* 0x000fe20000004100 */
[----:B------:R-:W-:-:S02]  /*0e40*/  SHF.R.U64 R75, R36, 0x10, R37 ;  /* 0x00000010244b7819 */ /* 0x000fc40000001225 */
[----:B------:R-:W-:Y:S02]  /*0e50*/  @!P0 CS2R R212, SRZ ;  /* 0x0000000000d48805 */ /* 0x000fe4000001ff00 */
[----:B------:R-:W-:Y:S01]  /*0e60*/  SHF.R.U32.HI R74, RZ, 0x10, R37 ;  /* 0x00000010ff4a7819 */ /* 0x000fe20000011625 */
[----:B------:R-:W-:Y:S01]  /*0e70*/  HADD2.F32 R37, -RZ, R34.H0_H0 ;  /* 0x20000022ff257230 */ /* 0x000fe20000004100 */
[----:B------:R-:W-:Y:S01]  /*0e80*/  SHF.R.U64 R73, R34, 0x10, R35 ;  /* 0x0000001022497819 */ /* 0x000fe20000001223 */
[----:B------:R-:W-:Y:S01]  /*0e90*/  HADD2.F32 R34, -RZ, R33.H0_H0 ;  /* 0x20000021ff227230 */ /* 0x000fe20000004100 */
[--C-:B------:R-:W-:Y:S02]  /*0ea0*/  SHF.R.U64 R71, R32, 0x10, R33.reuse ;  /* 0x0000001020477819 */ /* 0x100fe40000001221 */
[----:B------:R-:W-:Y:S02]  /*0eb0*/  @!P0 CS2R R208, SRZ ;  /* 0x0000000000d08805 */ /* 0x000fe4000001ff00 */
[----:B------:R-:W-:Y:S01]  /*0ec0*/  SHF.R.U32.HI R70, RZ, 0x10, R33 ;  /* 0x00000010ff467819 */ /* 0x000fe20000011621 */
[----:B------:R-:W-:Y:S01]  /*0ed0*/  HADD2.F32 R33, -RZ, R30.H0_H0 ;  /* 0x2000001eff217230 */ /* 0x000fe20000004100 */
[----:B------:R-:W-:Y:S01]  /*0ee0*/  SHF.R.U64 R50, R30, 0x10, R31 ;  /* 0x000000101e327819 */ /* 0x000fe2000000121f */
[----:B------:R-:W-:Y:S01]  /*0ef0*/  HADD2.F32 R30, -RZ, R29.H0_H0 ;  /* 0x2000001dff1e7230 */ /* 0x000fe20000004100 */
[----:B------:R-:W-:Y:S01]  /*0f00*/  LOP3.LUT R137, R0, UR39, R137, 0x96, !PT ;  /* 0x0000002700897c12 */ /* 0x000fe2000f8e9689 */
[----:B------:R-:W-:Y:S01]  /*0f10*/  HADD2.F32 R134, -RZ, R45.H0_H0 ;  /* 0x2000002dff867230 */ /* 0x000fe20000004100 */
[----:B------:R-:W-:-:S02]  /*0f20*/  SHF.R.U64 R48, R28, 0x10, R29 ;  /* 0x000000101c307819 */ /* 0x000fc4000000121d */
[----:B------:R-:W-:Y:S02]  /*0f30*/  @!P0 CS2R R204, SRZ ;  /* 0x0000000000cc8805 */ /* 0x000fe4000001ff00 */
[----:B------:R-:W-:Y:S01]  /*0f40*/  SHF.R.U32.HI R47, RZ, 0x10, R29 ;  /* 0x00000010ff2f7819 */ /* 0x000fe2000001161d */
[----:B------:R-:W-:Y:S01]  /*0f50*/  HADD2.F32 R29, -RZ, R26.H0_H0 ;  /* 0x2000001aff1d7230 */ /* 0x000fe20000004100 */
[--C-:B------:R-:W-:Y:S02]  /*0f60*/  SHF.R.U64 R20, R44, 0x10, R45.reuse ;  /* 0x000000102c147819 */ /* 0x100fe4000000122d */
[----:B------:R-:W-:Y:S02]  /*0f70*/  @!P0 CS2R R200, SRZ ;  /* 0x0000000000c88805 */ /* 0x000fe4000001ff00 */
[----:B------:R-:W-:Y:S02]  /*0f80*/  SHF.R.U32.HI R82, RZ, 0x10, R45 ;  /* 0x00000010ff527819 */ /* 0x000fe4000001162d */
[----:B------:R-:W-:-:S02]  /*0f90*/  @!P0 CS2R R196, SRZ ;  /* 0x0000000000c48805 */ /* 0x000fc4000001ff00 */
[--C-:B------:R-:W-:Y:S02]  /*0fa0*/  SHF.R.U64 R0, R26, 0x10, R27.reuse ;  /* 0x000000101a007819 */ /* 0x100fe4000000121b */
[----:B------:R-:W-:Y:S02]  /*0fb0*/  @!P0 CS2R R192, SRZ ;  /* 0x0000000000c08805 */ /* 0x000fe4000001ff00 */
[----:B------:R-:W-:Y:S01]  /*0fc0*/  SHF.R.U32.HI R46, RZ, 0x10, R27 ;  /* 0x00000010ff2e7819 */ /* 0x000fe2000001161b */
[----:B------:R-:W-:Y:S01]  /*0fd0*/  HADD2.F32 R135, -RZ, R44.H0_H0 ;  /* 0x2000002cff877230 */ /* 0x000fe20000004100 */
[----:B------:R-:W-:Y:S02]  /*0fe0*/  @!P0 CS2R R188, SRZ ;  /* 0x0000000000bc8805 */ /* 0x000fe4000001ff00 */
[----:B------:R-:W-:Y:S02]  /*0ff0*/  @!P0 CS2R R184, SRZ ;  /* 0x0000000000b88805 */ /* 0x000fe4000001ff00 */
[----:B------:R-:W-:Y:S01]  /*1000*/  @!P0 CS2R R180, SRZ ;  /* 0x0000000000b48805 */ /* 0x000fe2000001ff00 */
[----:B------:R-:W-:Y:S01]  /*1010*/  IMAD R136, R136, -0x2daee0ad, RZ ;  /* 0xd2511f5388887824 */ /* 0x000fe200078e02ff */
[----:B------:R-:W-:Y:S01]  /*1020*/  @!P0 CS2R R176, SRZ ;  /* 0x0000000000b08805 */ /* 0x000fe2000001ff00 */
[----:B------:R-:W-:Y:S01]  /*1030*/  IMAD.HI.U32 R21, R83, -0x2daee0ad, RZ ;  /* 0xd2511f5353157827 */ /* 0x000fe200078e00ff */
[----:B------:R-:W-:Y:S01]  /*1040*/  SHF.R.U32.HI R80, RZ, 0x10, R43 ;  /* 0x00000010ff507819 */ /* 0x000fe2000001162b */
[----:B------:R-:W-:Y:S01]  /*1050*/  ULDC.64 UR8, c[0x0][0x228] ;  /* 0x00008a0000087ab9 */ /* 0x000fe20000000a00 */
[----:B------:R-:W-:Y:S01]  /*1060*/  LOP3.LUT R163, R86, 0x3, RZ, 0xc0, !PT ;  /* 0x0000000356a37812 */ /* 0x000fe200078ec0ff */
[----:B------:R-:W-:Y:S01]  /*1070*/  HADD2.F32 R132, -RZ, R43.H0_H0 ;  /* 0x2000002bff847230 */ /* 0x000fe20000004100 */
[----:B------:R-:W-:Y:S01]  /*1080*/  SHF.R.U32.HI R76, RZ, 0x10, R39 ;  /* 0x00000010ff4c7819 */ /* 0x000fe20000011627 */
[----:B------:R-:W-:Y:S01]  /*1090*/  HADD2.F32 R43, -RZ, R40.H0_H0 ;  /* 0x20000028ff2b7230 */ /* 0x000fe20000004100 */
[----:B------:R-:W-:Y:S01]  /*10a0*/  LOP3.LUT R136, R21, UR40, R136, 0x96, !PT ;  /* 0x0000002815887c12 */ /* 0x000fe2000f8e9688 */
        /* <DEDUP_REMOVED lines=24> */
[----:B------:R-:W-:Y:S01]  /*1230*/  ULDC UR21, c[0x0][0x218] ;  /* 0x0000860000157ab9 */ /* 0x000fe20000000800 */
[----:B------:R-:W-:Y:S01]  /*1240*/  SHF.R.U32.HI R200, RZ, 0x10, R201 ;  /* 0x00000010ffc87819 */ /* 0x000fe200000116c9 */
[----:B------:R-:W-:Y:S01]  /*1250*/  ULDC.U8 UR41, c[0x0][0x2a0] ;  /* 0x0000a80000297ab9 */ /* 0x000fe20000000000 */
[----:B------:R-:W-:Y:S01]  /*1260*/  SHF.R.U32.HI R196, RZ, 0x10, R197 ;  /* 0x00000010ffc47819 */ /* 0x000fe200000116c5 */
[----:B------:R-:W-:Y:S01]  /*1270*/  ULDC UR22, c[0x0][0x2d8] ;  /* 0x0000b60000167ab9 */ /* 0x000fe20000000800 */
[----:B------:R-:W-:Y:S01]  /*1280*/  SHF.R.U32.HI R192, RZ, 0x10, R193 ;  /* 0x00000010ffc07819 */ /* 0x000fe200000116c1 */
[----:B------:R-:W-:Y:S01]  /*1290*/  ULDC.64 UR10, c[0x0][0x230] ;  /* 0x00008c00000a7ab9 */ /* 0x000fe20000000a00 */
[----:B------:R-:W-:Y:S01]  /*12a0*/  SHF.R.U32.HI R188, RZ, 0x10, R189 ;  /* 0x00000010ffbc7819 */ /* 0x000fe200000116bd */
[----:B------:R-:W-:Y:S01]  /*12b0*/  ULDC.64 UR12, c[0x0][0x238] ;  /* 0x00008e00000c7ab9 */ /* 0x000fe20000000a00 */
[----:B------:R-:W-:Y:S01]  /*12c0*/  SHF.R.U32.HI R184, RZ, 0x10, R185 ;  /* 0x00000010ffb87819 */ /* 0x000fe200000116b9 */
[----:B------:R-:W-:Y:S01]  /*12d0*/  ULDC.64 UR14, c[0x0][0x240] ;  /* 0x00009000000e7ab9 */ /* 0x000fe20000000a00 */
[----:B------:R-:W-:Y:S01]  /*12e0*/  SHF.R.U32.HI R180, RZ, 0x10, R181 ;  /* 0x00000010ffb47819 */ /* 0x000fe200000116b5 */
[----:B------:R-:W-:Y:S01]  /*12f0*/  ULDC.64 UR16, c[0x0][0x248] ;  /* 0x0000920000107ab9 */ /* 0x000fe20000000a00 */
[--C-:B------:R-:W-:Y:S01]  /*1300*/  SHF.R.U64 R178, R176, 0x10, R177.reuse ;  /* 0x00000010b0b27819 */ /* 0x100fe200000012b1 */
[----:B------:R-:W-:Y:S01]  /*1310*/  ULDC.64 UR18, c[0x0][0x2b8] ;  /* 0x0000ae0000127ab9 */ /* 0x000fe20000000a00 */
[----:B------:R-:W-:-:S02]  /*1320*/  SHF.R.U32.HI R21, RZ, 0x10, R177 ;  /* 0x00000010ff157819 */ /* 0x000fc400000116b1 */
[----:B------:R-:W-:Y:S01]  /*1330*/  SHF.R.U32.HI R72, RZ, 0x10, R35 ;  /* 0x00000010ff487819 */ /* 0x000fe20000011623 */
[----:B------:R-:W-:Y:S01]  /*1340*/  HADD2.F32 R35, -RZ, R32.H0_H0 ;  /* 0x20000020ff237230 */ /* 0x000fe20000004100 */
[----:B------:R-:W-:Y:S01]  /*1350*/  SHF.R.U32.HI R49, RZ, 0x10, R31 ;  /* 0x00000010ff317819 */ /* 0x000fe2000001161f */
[----:B------:R-:W-:Y:S01]  /*1360*/  HADD2.F32 R32, -RZ, R31.H0_H0 ;  /* 0x2000001fff207230 */ /* 0x000fe20000004100 */
[----:B------:R-:W-:Y:S01]  /*1370*/  ISETP.NE.U32.AND P0, PT, RZ, UR8, PT ;  /* 0x00000008ff007c0c */ /* 0x000fe2000bf05070 */
[----:B------:R-:W-:Y:S01]  /*1380*/  HADD2.F32 R31, -RZ, R28.H0_H0 ;  /* 0x2000001cff1f7230 */ /* 0x000fe20000004100 */
[----:B------:R-:W-:Y:S01]  /*1390*/  BSSY B0, `(.L_x_57635) ;  /* 0x0003b91000007945 */ /* 0x000fe20003800000 */
[----:B------:R-:W-:Y:S02]  /*13a0*/  HADD2.F32 R28, -RZ, R27.H0_H0 ;  /* 0x2000001bff1c7230 */ /* 0x000fe40000004100 */
[----:B------:R-:W-:Y:S02]  /*13b0*/  HADD2.F32 R213, -RZ, R213.H0_H0 ;  /* 0x200000d5ffd57230 */ /* 0x000fe40000004100 */
[----:B------:R-:W-:-:S02]  /*13c0*/  HADD2.F32 R209, -RZ, R209.H0_H0 ;  /* 0x200000d1ffd17230 */ /* 0x000fc40000004100 */
[----:B------:R-:W-:Y:S02]  /*13d0*/  HADD2.F32 R205, -RZ, R205.H0_H0 ;  /* 0x200000cdffcd7230 */ /* 0x000fe40000004100 */
[----:B------:R-:W-:Y:S02]  /*13e0*/  HADD2.F32 R201, -RZ, R201.H0_H0 ;  /* 0x200000c9ffc97230 */ /* 0x000fe40000004100 */
[----:B------:R-:W-:Y:S01]  /*13f0*/  HADD2.F32 R197, -RZ, R197.H0_H0 ;  /* 0x200000c5ffc57230 */ /* 0x000fe20000004100 */
[----:B--2---:R-:W-:Y:S01]  /*1400*/  SHF.R.U64 R45, R24, 0x10, R25 ;  /* 0x00000010182d7819 */ /* 0x004fe20000001219 */
[----:B------:R-:W-:Y:S02]  /*1410*/  HADD2.F32 R26, -RZ, R24.H0_H0 ;  /* 0x20000018ff1a7230 */ /* 0x000fe40000004100 */
[----:B------:R-:W-:Y:S01]  /*1420*/  HADD2.F32 R24, -RZ, R25.H0_H0 ;  /* 0x20000019ff187230 */ /* 0x000fe20000004100 */
[--C-:B---3--:R-:W-:Y:S01]  /*1430*/  SHF.R.U64 R51, R22, 0x10, R23.reuse ;  /* 0x0000001016337819 */ /* 0x108fe20000001217 */
[----:B------:R-:W-:Y:S01]  /*1440*/  HADD2.F32 R22, -RZ, R22.H0_H0 ;  /* 0x20000016ff167230 */ /* 0x000fe20000004100 */
[----:B------:R-:W-:Y:S01]  /*1450*/  STL [R1+0xa8], R26 ;  /* 0x0000a81a01007387 */ /* 0x000fe20000100800 */
[----:B------:R-:W-:Y:S01]  /*1460*/  SHF.R.U32.HI R52, RZ, 0x10, R23 ;  /* 0x00000010ff347819 */ /* 0x000fe20000011617 */
[----:B------:R-:W-:-:S02]  /*1470*/  HADD2.F32 R23, -RZ, R23.H0_H0 ;  /* 0x20000017ff177230 */ /* 0x000fc40000004100 */
[----:B------:R-:W-:Y:S01]  /*1480*/  STL [R1+0xa0], R24 ;  /* 0x0000a01801007387 */ /* 0x000fe20000100800 */
[----:B----4-:R-:W-:-:S03]  /*1490*/  SHF.R.U64 R53, R18, 0x10, R19 ;  /* 0x0000001012357819 */ /* 0x010fc60000001213 */
[----:B------:R0:W-:Y:S01]  /*14a0*/  STL [R1+0x98], R22 ;  /* 0x0000981601007387 */ /* 0x0001e20000100800 */
[--C-:B------:R-:W-:Y:S01]  /*14b0*/  SHF.R.U64 R55, R16, 0x10, R17.reuse ;  /* 0x0000001010377819 */ /* 0x100fe20000001211 */
[----:B------:R-:W-:Y:S02]  /*14c0*/  HADD2.F32 R16, -RZ, R16.H0_H0 ;  /* 0x20000010ff107230 */ /* 0x000fe40000004100 */
[----:B------:R-:W-:Y:S01]  /*14d0*/  STL [R1+0x90], R23 ;  /* 0x0000901701007387 */ /* 0x000fe20000100800 */
[----:B0-----:R-:W-:Y:S02]  /*14e0*/  HADD2.F32 R22, -RZ, R18.H0_H0 ;  /* 0x20000012ff167230 */ /* 0x001fe40000004100 */
[----:B------:R-:W-:Y:S01]  /*14f0*/  HADD2.F32 R18, -RZ, R19.H0_H0 ;  /* 0x20000013ff127230 */ /* 0x000fe20000004100 */
[----:B------:R-:W-:Y:S02]  /*1500*/  SHF.R.U32.HI R56, RZ, 0x10, R17 ;  /* 0x00000010ff387819 */ /* 0x000fe40000011611 */
[----:B------:R-:W-:Y:S01]  /*1510*/  STL [R1+0x88], R22 ;  /* 0x0000881601007387 */ /* 0x000fe20000100800 */
[----:B------:R-:W-:Y:S01]  /*1520*/  HADD2.F32 R17, -RZ, R17.H0_H0 ;  /* 0x20000011ff117230 */ /* 0x000fe20000004100 */
[----:B------:R-:W-:-:S02]  /*1530*/  SHF.R.U64 R57, R14, 0x10, R15 ;  /* 0x000000100e397819 */ /* 0x000fc4000000120f */
[----:B------:R-:W-:Y:S01]  /*1540*/  STL [R1+0x80], R18 ;  /* 0x0000801201007387 */ /* 0x000fe20000100800 */
[----:B------:R-:W-:-:S03]  /*1550*/  SHF.R.U64 R59, R12, 0x10, R13 ;  /* 0x000000100c3b7819 */ /* 0x000fc6000000120d */
[----:B------:R0:W-:Y:S01]  /*1560*/  STL [R1+0x78], R16 ;  /* 0x0000781001007387 */ /* 0x0001e20000100800 */
[----:B------:R-:W-:Y:S01]  /*1570*/  HADD2.F32 R12, -RZ, R12.H0_H0 ;  /* 0x2000000cff0c7230 */ /* 0x000fe20000004100 */
[----:B------:R-:W-:Y:S02]  /*1580*/  SHF.R.U32.HI R60, RZ, 0x10, R13 ;  /* 0x00000010ff3c7819 */ /* 0x000fe4000001160d */
[----:B------:R-:W-:Y:S01]  /*1590*/  STL [R1+0x70], R17 ;  /* 0x0000701101007387 */ /* 0x000fe20000100800 */
[----:B0-----:R-:W-:Y:S02]  /*15a0*/  HADD2.F32 R16, -RZ, R14.H0_H0 ;  /* 0x2000000eff107230 */ /* 0x001fe40000004100 */
[----:B------:R-:W-:-:S03]  /*15b0*/  HADD2.F32 R14, -RZ, R15.H0_H0 ;  /* 0x2000000fff0e7230 */ /* 0x000fc60000004100 */
[----:B------:R-:W-:Y:S01]  /*15c0*/  STL [R1+0x68], R16 ;  /* 0x0000681001007387 */ /* 0x000fe20000100800 */
[----:B------:R-:W-:-:S03]  /*15d0*/  HADD2.F32 R13, -RZ, R13.H0_H0 ;  /* 0x2000000dff0d7230 */ /* 0x000fc60000004100 */
[----:B------:R-:W-:Y:S01]  /*15e0*/  STL [R1+0x60], R14 ;  /* 0x0000600e01007387 */ /* 0x000fe20000100800 */
[----:B------:R-:W-:-:S03]  /*15f0*/  SHF.R.U64 R63, R8, 0x10, R9 ;  /* 0x00000010083f7819 */ /* 0x000fc60000001209 */
[----:B------:R0:W-:Y:S01]  /*1600*/  STL [R1+0x58], R12 ;  /* 0x0000580c01007387 */ /* 0x0001e20000100800 */
[----:B------:R-:W-:Y:S01]  /*1610*/  HADD2.F32 R8, -RZ, R8.H0_H0 ;  /* 0x20000008ff087230 */ /* 0x000fe20000004100 */
[----:B------:R-:W-:Y:S02]  /*1620*/  SHF.R.U32.HI R64, RZ, 0x10, R9 ;  /* 0x00000010ff407819 */ /* 0x000fe40000011609 */
[----:B------:R-:W-:Y:S01]  /*1630*/  STL [R1+0x50], R13 ;  /* 0x0000500d01007387 */ /* 0x000fe20000100800 */
[----:B------:R-:W-:Y:S01]  /*1640*/  HADD2.F32 R9, -RZ, R9.H0_H0 ;  /* 0x20000009ff097230 */ /* 0x000fe20000004100 */
[----:B------:R-:W-:Y:S01]  /*1650*/  SHF.R.U64 R61, R10, 0x10, R11 ;  /* 0x000000100a3d7819 */ /* 0x000fe2000000120b */
[----:B0-----:R-:W-:Y:S02]  /*1660*/  HADD2.F32 R12, -RZ, R10.H0_H0 ;  /* 0x2000000aff0c7230 */ /* 0x001fe40000004100 */
[----:B------:R-:W-:-:S03]  /*1670*/  HADD2.F32 R10, -RZ, R11.H0_H0 ;  /* 0x2000000bff0a7230 */ /* 0x000fc60000004100 */
[----:B------:R-:W-:Y:S01]  /*1680*/  STL [R1+0x48], R12 ;  /* 0x0000480c01007387 */ /* 0x000fe20000100800 */
[----:B------:R-:W-:-:S03]  /*1690*/  SHF.R.U64 R65, R6, 0x10, R7 ;  /* 0x0000001006417819 */ /* 0x000fc60000001207 */
        /* <DEDUP_REMOVED lines=9> */
[----:B------:R-:W-:Y:S01]  /*1730*/  HADD2.F32 R5, -RZ, R5.H0_H0 ;  /* 0x20000005ff057230 */ /* 0x000fe20000004100 */
[----:B------:R-:W-:Y:S02]  /*1740*/  SHF.R.U64 R69, R2, 0x10, R3 ;  /* 0x0000001002457819 */ /* 0x000fe40000001203 */
[----:B------:R-:W-:Y:S04]  /*1750*/  STL [R1+0x20], R6 ;  /* 0x0000200601007387 */ /* 0x000fe80000100800 */
[----:B------:R0:W-:Y:S04]  /*1760*/  STL [R1+0x18], R4 ;  /* 0x0000180401007387 */ /* 0x0001e80000100800 */
[----:B------:R-:W-:Y:S01]  /*1770*/  STL [R1+0x10], R5 ;  /* 0x0000100501007387 */ /* 0x000fe20000100800 */
[----:B0-----:R-:W-:-:S02]  /*1780*/  HADD2.F32 R4, -RZ, R2.H0_H0 ;  /* 0x20000002ff047230 */ /* 0x001fc40000004100 */
[----:B------:R-:W-:-:S03]  /*1790*/  HADD2.F32 R2, -RZ, R3.H0_H0 ;  /* 0x20000003ff027230 */ /* 0x000fc60000004100 */
[----:B------:R-:W-:Y:S04]  /*17a0*/  STL [R1+0x8], R4 ;  /* 0x0000080401007387 */ /* 0x000fe80000100800 */
[----:B------:R0:W-:Y:S01]  /*17b0*/  STL [R1], R2 ;  /* 0x0000000201007387 */ /* 0x0001e20000100800 */
[----:B------:R-:W-:Y:S02]  /*17c0*/  SHF.R.U32.HI R54, RZ, 0x10, R19 ;  /* 0x00000010ff367819 */ /* 0x000fe40000011613 */
[----:B------:R-:W-:Y:S01]  /*17d0*/  SHF.R.U32.HI R252, RZ, 0x10, R3 ;  /* 0x00000010fffc7819 */ /* 0x000fe20000011603 */
[----:B------:R-:W-:Y:S02]  /*17e0*/  HADD2.F32 R3, -RZ, R47.H0_H0 ;  /* 0x2000002fff037230 */ /* 0x000fe40000004100 */
[----:B0-----:R-:W-:-:S02]  /*17f0*/  HADD2.F32 R2, -RZ, R0.H0_H0 ;  /* 0x20000000ff027230 */ /* 0x001fc40000004100 */
[----:B------:R-:W-:Y:S02]  /*1800*/  HADD2.F32 R0, -RZ, R46.H0_H0 ;  /* 0x2000002eff007230 */ /* 0x000fe40000004100 */
[----:B------:R-:W-:Y:S02]  /*1810*/  HADD2.F32 R46, -RZ, R51.H0_H0 ;  /* 0x20000033ff2e7230 */ /* 0x000fe40000004100 */
[----:B------:R-:W-:Y:S02]  /*1820*/  HADD2.F32 R4, -RZ, R48.H0_H0 ;  /* 0x20000030ff047230 */ /* 0x000fe40000004100 */
[----:B------:R-:W-:Y:S01]  /*1830*/  HADD2.F32 R48, -RZ, R52.H0_H0 ;  /* 0x20000034ff307230 */ /* 0x000fe20000004100 */
[----:B------:R0:W-:Y:S01]  /*1840*/  STL [R1+0x94], R46 ;  /* 0x0000942e01007387 */ /* 0x0001e20000100800 */
[----:B------:R-:W-:Y:S01]  /*1850*/  HADD2.F32 R47, -RZ, R53.H0_H0 ;  /* 0x20000035ff2f7230 */ /* 0x000fe20000004100 */
[----:B------:R-:W-:Y:S02]  /*1860*/  SHF.R.U32.HI R58, RZ, 0x10, R15 ;  /* 0x00000010ff3a7819 */ /* 0x000fe4000001160f */
        /* <DEDUP_REMOVED lines=25> */
[----:B-1----:R-:W-:Y:S01]  /*1a00*/  HADD2.F32 R47, -RZ, R65.H0_H0 ;  /* 0x20000041ff2f7230 */ /* 0x002fe20000004100 */
[----:B------:R-:W-:Y:S01]  /*1a10*/  SHF.R.U32.HI R44, RZ, 0x10, R25 ;  /* 0x00000010ff2c7819 */ /* 0x000fe20000011619 */
[----:B--2---:R-:W-:Y:S01]  /*1a20*/  HADD2.F32 R46, -RZ, R66.H0_H0 ;  /* 0x20000042ff2e7230 */ /* 0x004fe20000004100 */
[----:B------:R0:W-:Y:S01]  /*1a30*/  STL [R1+0x2c], R48 ;  /* 0x00002c3001007387 */ /* 0x0001e20000100800 */
[----:B------:R-:W-:-:S03]  /*1a40*/  HADD2.F32 R45, -RZ, R45.H0_H0 ;  /* 0x2000002dff2d7230 */ /* 0x000fc60000004100 */
[----:B------:R1:W-:Y:S01]  /*1a50*/  STL [R1+0x24], R47 ;  /* 0x0000242f01007387 */ /* 0x0003e20000100800 */
[----:B------:R-:W-:-:S03]  /*1a60*/  HADD2.F32 R44, -RZ, R44.H0_H0 ;  /* 0x2000002cff2c7230 */ /* 0x000fc60000004100 */
[----:B------:R2:W-:Y:S01]  /*1a70*/  STL [R1+0x1c], R46 ;  /* 0x00001c2e01007387 */ /* 0x0005e20000100800 */
[----:B0-----:R-:W-:Y:S02]  /*1a80*/  HADD2.F32 R48, -RZ, R67.H0_H0 ;  /* 0x20000043ff307230 */ /* 0x001fe40000004100 */
[----:B-1----:R-:W-:-:S03]  /*1a90*/  HADD2.F32 R47, -RZ, R68.H0_H0 ;  /* 0x20000044ff2f7230 */ /* 0x002fc60000004100 */
[----:B------:R0:W-:Y:S01]  /*1aa0*/  STL [R1+0x14], R48 ;  /* 0x0000143001007387 */ /* 0x0001e20000100800 */
[----:B--2---:R-:W-:-:S03]  /*1ab0*/  HADD2.F32 R46, -RZ, R69.H0_H0 ;  /* 0x20000045ff2e7230 */ /* 0x004fc60000004100 */
[----:B------:R0:W-:Y:S04]  /*1ac0*/  STL [R1+0xc], R47 ;  /* 0x00000c2f01007387 */ /* 0x0001e80000100800 */
[----:B------:R0:W-:Y:S04]  /*1ad0*/  STL [R1+0x4], R46 ;  /* 0x0000042e01007387 */ /* 0x0001e80000100800 */
[----:B------:R0:W-:Y:S04]  /*1ae0*/  STL [R1+0xa4], R45 ;  /* 0x0000a42d01007387 */ /* 0x0001e80000100800 */
[----:B------:R0:W-:Y:S01]  /*1af0*/  STL [R1+0x9c], R44 ;  /* 0x00009c2c01007387 */ /* 0x0001e20000100800 */
        /* <DEDUP_REMOVED lines=18> */
[----:B------:R-:W-:-:S02]  /*1c20*/  SHF.R.U32.HI R248, RZ, 0x10, R249 ;  /* 0x00000010fff87819 */ /* 0x000fc400000116f9 */
[----:B------:R-:W-:Y:S02]  /*1c30*/  SHF.R.U32.HI R244, RZ, 0x10, R245 ;  /* 0x00000010fff47819 */ /* 0x000fe400000116f5 */
[----:B------:R-:W-:Y:S02]  /*1c40*/  SHF.R.U32.HI R240, RZ, 0x10, R241 ;  /* 0x00000010fff07819 */ /* 0x000fe400000116f1 */
[----:B------:R-:W-:Y:S02]  /*1c50*/  SHF.R.U32.HI R236, RZ, 0x10, R237 ;  /* 0x00000010ffec7819 */ /* 0x000fe400000116ed */
[----:B------:R-:W-:Y:S02]  /*1c60*/  SHF.R.U32.HI R232, RZ, 0x10, R233 ;  /* 0x00000010ffe87819 */ /* 0x000fe400000116e9 */
[----:B------:R-:W-:Y:S02]  /*1c70*/  SHF.R.U32.HI R228, RZ, 0x10, R229 ;  /* 0x00000010ffe47819 */ /* 0x000fe400000116e5 */
[----:B------:R-:W-:-:S02]  /*1c80*/  SHF.R.U32.HI R224, RZ, 0x10, R225 ;  /* 0x00000010ffe07819 */ /* 0x000fc400000116e1 */
[----:B------:R-:W-:Y:S02]  /*1c90*/  SHF.R.U32.HI R220, RZ, 0x10, R221 ;  /* 0x00000010ffdc7819 */ /* 0x000fe400000116dd */
[----:B------:R-:W-:Y:S01]  /*1ca0*/  SHF.R.U32.HI R216, RZ, 0x10, R217 ;  /* 0x00000010ffd87819 */ /* 0x000fe200000116d9 */
[----:B------:R-:W-:Y:S01]  /*1cb0*/  HADD2.F32 R193, -RZ, R193.H0_H0 ;  /* 0x200000c1ffc17230 */ /* 0x000fe20000004100 */
[----:B------:R-:W-:Y:S01]  /*1cc0*/  MOV R23, R87 ;  /* 0x0000005700177202 */ /* 0x000fe20000000f00 */
        /* <DEDUP_REMOVED lines=14> */
[----:B------:R-:W-:Y:S02]  /*1db0*/  IMAD.MOV.U32 R27, RZ, RZ, R88 ;  /* 0x000000ffff1b7224 */ /* 0x000fe400078e0058 */
[----:B------:R-:W-:-:S02]  /*1dc0*/  IMAD.MOV.U32 R25, RZ, RZ, R85 ;  /* 0x000000ffff197224 */ /* 0x000fc400078e0055 */
[----:B------:R-:W-:Y:S02]  /*1dd0*/  IMAD R26, R84, -0x326172a9, RZ ;  /* 0xcd9e8d57541a7824 */ /* 0x000fe400078e02ff */
[----:B------:R-:W-:Y:S02]  /*1de0*/  IMAD R24, R83, -0x2daee0ad, RZ ;  /* 0xd2511f5353187824 */ /* 0x000fe400078e02ff */
[----:B------:R-:W-:Y:S02]  /*1df0*/  IMAD.MOV.U32 R22, RZ, RZ, RZ ;  /* 0x000000ffff167224 */ /* 0x000fe400078e00ff */
        /* <DEDUP_REMOVED lines=54> */
[----:B------:R-:W-:Y:S01]  /*2160*/  HADD2.F32 R216, -RZ, R216.H0_H0 ;  /* 0x200000d8ffd87230 */ /* 0x000fe20000004100 */
[----:B------:R-:W-:Y:S01]  /*2170*/  ISETP.NE.AND.EX P0, PT, RZ, UR9, PT, P0 ;  /* 0x00000009ff007c0c */ /* 0x000fe2000bf05300 */
[----:B0-----:R-:W-:-:S12]  /*2180*/  ULDC.64 UR8, c[0x0][0x228] ;  /* 0x00008a0000087ab9 */ /* 0x001fd80000000a00 */
.L_x_58937:
[----:B-1----:R-:W0:Y:S01]  /*2190*/  S2R R46, SR_TID.X ;  /* 0x00000000002e7919 */ /* 0x002e220000002100 */
[----:B------:R-:W1:Y:S01]  /*21a0*/  @P0 LDC.64 R48, c[0x0][0x228] ;  /* 0x00008a00ff300b82 */ /* 0x000e620000000a00 */
        /* <DEDUP_REMOVED lines=12> */
[----:B------:R-:W-:Y:S01]  /*2270*/  @P0 LEA.HI.X R49, R156, R49, RZ, 0x4, P2 ;  /* 0x000000319c310211 */ /* 0x000fe200010f24ff */
[----:B------:R-:W5:Y:S04]  /*2280*/  LDG.E.128 R44, desc[UR4][R44.64] ;  /* 0x000000042c2c7981 */ /* 0x000f68000c1e1d00 */
[----:B------:R0:W5:Y:S04]  /*2290*/  @P1 LDG.E.128 R124, desc[UR4][R50.64] ;  /* 0x00000004327c1981 */ /* 0x000168000c1e1d00 */
[----:B------:R0:W5:Y:S01]  /*22a0*/  @P0 LDG.E.128 R120, desc[UR4][R48.64] ;  /* 0x0000000430780981 */ /* 0x000162000c1e1d00 */
        /* <DEDUP_REMOVED lines=12> */
.L_x_57637:
[----:B------:R-:W-:-:S07]  /*2370*/  MOV R56, R26 ;  /* 0x0000001a00387202 */ /* 0x000fce0000000f00 */
.L_x_57638:
[----:B------:R-:W-:Y:S05]  /*2380*/  BSYNC B1 ;  /* 0x0000000000017941 */ /* 0x000fea0003800000 */
.L_x_57636:
        /* <DEDUP_REMOVED lines=16> */
.L_x_57642:
[----:B------:R-:W-:Y:S05]  /*2490*/  BSYNC B2 ;  /* 0x0000000000027941 */ /* 0x000fea0003800000 */
.L_x_57641:
        /* <DEDUP_REMOVED lines=44> */
.L_x_57640:
[----:B------:R-:W-:Y:S05]  /*2760*/  BSYNC B1 ;  /* 0x0000000000017941 */ /* 0x000fea0003800000 */
.L_x_57639:
[----:B------:R-:W0:Y:S01]  /*2770*/  LDC R154, c[0x0][0x298] ;  /* 0x0000a600ff9a7b82 */ /* 0x000e220000000800 */
[----:B------:R-:W-:Y:S01]  /*2780*/  ISETP.NE.U32.AND P2, PT, RZ, UR8, PT ;  /* 0x00000008ff007c0c */ /* 0x000fe2000bf45070 */
[----:B------:R-:W-:Y:S01]  /*2790*/  IMAD.MOV.U32 R153, RZ, RZ, 0x2f800000 ;  /* 0x2f800000ff997424 */ /* 0x000fe200078e00ff */
[----:B------:R-:W-:Y:S02]  /*27a0*/  I2FP.F32.U32 R48, R56 ;  /* 0x0000003800307245 */ /* 0x000fe40000201000 */
[----:B------:R-:W-:-:S03]  /*27b0*/  ISETP.NE.AND.EX P2, PT, RZ, UR9, PT, P2 ;  /* 0x00000009ff007c0c */ /* 0x000fc6000bf45320 */
[----:B------:R-:W1:Y:S01]  /*27c0*/  LDC R155, c[0x0][0x294] ;  /* 0x0000a500ff9b7b82 */ /* 0x000e620000000800 */
[----:B------:R-:W-:Y:S01]  /*27d0*/  FFMA.FTZ R48, R48, R153, 1.1641532182693481445e-10 ;  /* 0x2f00000030307423 */ /* 0x000fe20000010099 */
[----:B0----5:R-:W-:-:S04]  /*27e0*/  FMUL.FTZ R44, R44, R154 ;  /* 0x0000009a2c2c7220 */ /* 0x021fc80000410000 */
        /* <DEDUP_REMOVED lines=9> */
.L_x_57643:
        /* <DEDUP_REMOVED lines=12> */
.L_x_57646:
[----:B------:R-:W-:-:S07]  /*2940*/  MOV R44, R26 ;  /* 0x0000001a002c7202 */ /* 0x000fce0000000f00 */
.L_x_57647:
[----:B------:R-:W-:Y:S05]  /*2950*/  BSYNC B1 ;  /* 0x0000000000017941 */ /* 0x000fea0003800000 */
.L_x_57645:
        /* <DEDUP_REMOVED lines=16> */
.L_x_57651:
[----:B------:R-:W-:Y:S05]  /*2a60*/  BSYNC B2 ;  /* 0x0000000000027941 */ /* 0x000fea0003800000 */
.L_x_57650:
        /* <DEDUP_REMOVED lines=44> */
.L_x_57649:
[----:B------:R-:W-:Y:S05]  /*2d30*/  BSYNC B1 ;  /* 0x0000000000017941 */ /* 0x000fea0003800000 */
.L_x_57648:
        /* <DEDUP_REMOVED lines=8> */
.L_x_57644:
        /* <DEDUP_REMOVED lines=12> */
.L_x_57653:
[----:B------:R-:W-:-:S07]  /*2e80*/  MOV R44, R26 ;  /* 0x0000001a002c7202 */ /* 0x000fce0000000f00 */
.L_x_57654:
[----:B------:R-:W-:Y:S05]  /*2e90*/  BSYNC B1 ;  /* 0x0000000000017941 */ /* 0x000fea0003800000 */
.L_x_57652:
        /* <DEDUP_REMOVED lines=16> */
.L_x_57658:
[----:B------:R-:W-:Y:S05]  /*2fa0*/  BSYNC B2 ;  /* 0x0000000000027941 */ /* 0x000fea0003800000 */
.L_x_57657:
        /* <DEDUP_REMOVED lines=44> */
.L_x_57656:
[----:B------:R-:W-:Y:S05]  /*3270*/  BSYNC B1 ;  /* 0x0000000000017941 */ /* 0x000fea0003800000 */
.L_x_57655:
        /* <DEDUP_REMOVED lines=11> */
.L_x_57659:
        /* <DEDUP_REMOVED lines=12> */
.L_x_57662:
[----:B------:R-:W-:-:S07]  /*33f0*/  IMAD.MOV.U32 R54, RZ, RZ, R26 ;  /* 0x000000ffff367224 */ /* 0x000fce00078e001a */
.L_x_57663:
[----:B------:R-:W-:Y:S05]  /*3400*/  BSYNC B1 ;  /* 0x0000000000017941 */ /* 0x000fea0003800000 */
.L_x_57661:
        /* <DEDUP_REMOVED lines=16> */
.L_x_57667:
[----:B------:R-:W-:Y:S05]  /*3510*/  BSYNC B2 ;  /* 0x0000000000027941 */ /* 0x000fea0003800000 */
.L_x_57666:
        /* <DEDUP_REMOVED lines=44> */
.L_x_57665:
[----:B------:R-:W-:Y:S05]  /*37e0*/  BSYNC B1 ;  /* 0x0000000000017941 */ /* 0x000fea0003800000 */
.L_x_57664:
        /* <DEDUP_REMOVED lines=8> */
.L_x_57660:
        /* <DEDUP_REMOVED lines=12> */
.L_x_57669:
[----:B------:R-:W-:-:S07]  /*3930*/  IMAD.MOV.U32 R54, RZ, RZ, R26 ;  /* 0x000000ffff367224 */ /* 0x000fce00078e001a */
.L_x_57670:
[----:B------:R-:W-:Y:S05]  /*3940*/  BSYNC B1 ;  /* 0x0000000000017941 */ /* 0x000fea0003800000 */
.L_x_57668:
        /* <DEDUP_REMOVED lines=16> */
.L_x_57674:
[----:B------:R-:W-:Y:S05]  /*3a50*/  BSYNC B2 ;  /* 0x0000000000027941 */ /* 0x000fea0003800000 */
.L_x_57673:
        /* <DEDUP_REMOVED lines=44> */
.L_x_57672:
[----:B------:R-:W-:Y:S05]  /*3d20*/  BSYNC B1 ;  /* 0x0000000000017941 */ /* 0x000fea0003800000 */
.L_x_57671:
        /* <DEDUP_REMOVED lines=11> */
.L_x_57675:
        /* <DEDUP_REMOVED lines=12> */
.L_x_57678:
[----:B------:R-:W-:-:S07]  /*3ea0*/  IMAD.MOV.U32 R46, RZ, RZ, R26 ;  /* 0x000000ffff2e7224 */ /* 0x000fce00078e001a */
.L_x_57679:
[----:B------:R-:W-:Y:S05]  /*3eb0*/  BSYNC B1 ;  /* 0x0000000000017941 */ /* 0x000fea0003800000 */
.L_x_57677:
        /* <DEDUP_REMOVED lines=16> */
.L_x_57683:
[----:B------:R-:W-:Y:S05]  /*3fc0*/  BSYNC B2 ;  /* 0x0000000000027941 */ /* 0x000fea0003800000 */
.L_x_57682:
        /* <DEDUP_REMOVED lines=44> */
.L_x_57681:
[----:B------:R-:W-:Y:S05]  /*4290*/  BSYNC B1 ;  /* 0x0000000000017941 */ /* 0x000fea0003800000 */
.L_x_57680:
        /* <DEDUP_REMOVED lines=8> */
.L_x_57676:
        /* <DEDUP_REMOVED lines=12> */
.L_x_57685:
[----:B------:R-:W-:-:S07]  /*43e0*/  IMAD.MOV.U32 R46, RZ, RZ, R26 ;  /* 0x000000ffff2e7224 */ /* 0x000fce00078e001a */
.L_x_57686:
[----:B------:R-:W-:Y:S05]  /*43f0*/  BSYNC B1 ;  /* 0x0000000000017941 */ /* 0x000fea0003800000 */
.L_x_57684:
        /* <DEDUP_REMOVED lines=16> */
.L_x_57690:
[----:B------:R-:W-:Y:S05]  /*4500*/  BSYNC B2 ;  /* 0x0000000000027941 */ /* 0x000fea0003800000 */
.L_x_57689:
        /* <DEDUP_REMOVED lines=44> */
.L_x_57688:
[----:B------:R-:W-:Y:S05]  /*47d0*/  BSYNC B1 ;  /* 0x0000000000017941 */ /* 0x000fea0003800000 */
.L_x_57687:
        /* <DEDUP_REMOVED lines=11> */
.L_x_57691:
        /* <DEDUP_REMOVED lines=12> */
.L_x_57694:
[----:B------:R-:W-:-:S07]  /*4950*/  MOV R52, R26 ;  /* 0x0000001a00347202 */ /* 0x000fce0000000f00 */
.L_x_57695:
[----:B------:R-:W-:Y:S05]  /*4960*/  BSYNC B1 ;  /* 0x0000000000017941 */ /* 0x000fea0003800000 */
.L_x_57693:
        /* <DEDUP_REMOVED lines=18> */
.L_x_57699:
[----:B------:R-:W-:Y:S05]  /*4a90*/  BSYNC B2 ;  /* 0x0000000000027941 */ /* 0x000fea0003800000 */
.L_x_57698:
        /* <DEDUP_REMOVED lines=44> */
.L_x_57697:
[----:B------:R-:W-:Y:S05]  /*4d60*/  BSYNC B1 ;  /* 0x0000000000017941 */ /* 0x000fea0003800000 */
.L_x_57696:
        /* <DEDUP_REMOVED lines=8> */
.L_x_57692:
[----:B------:R-:W-:Y:S01]  /*4df0*/  ISETP.NE.AND P6, PT, R56, RZ, PT ;  /* 0x000000ff3800720c */ /* 0x000fe20003fc5270 */
[C---:B------:R-:W-:Y:S01]  /*4e00*/  IMAD.SHL.U32 R54, R156.reuse, 0x4, RZ ;  /* 0x000000049c367824 */ /* 0x040fe200078e00ff */
[----:B------:R-:W-:Y:S01]  /*4e10*/  SEL R45, RZ, 0x1000000, P5 ;  /* 0x01000000ff2d7807 */ /* 0x000fe20002800000 */
[----:B------:R-:W0:Y:S01]  /*4e20*/  @P0 LDC.64 R50, c[0x0][0x228] ;  /* 0x00008a00ff320b82 */ /* 0x000e220000000a00 */
[----:B------:R-:W-:Y:S02]  /*4e30*/  SEL R48, RZ, 0x10000, P4 ;  /* 0x00010000ff307807 */ /* 0x000fe40002000000 */
[----:B------:R-:W-:Y:S02]  /*4e40*/  SEL R49, RZ, 0x100, P3 ;  /* 0x00000100ff317807 */ /* 0x000fe40001800000 */
[----:B------:R-:W-:Y:S02]  /*4e50*/  LEA R44, P3, R156, UR12, 0x4 ;  /* 0x0000000c9c2c7c11 */ /* 0x000fe4000f8620ff */
[----:B------:R-:W-:Y:S01]  /*4e60*/  IADD3 R49, R49, R45, R48 ;  /* 0x0000002d31317210 */ /* 0x000fe20007ffe030 */
[----:B------:R-:W1:Y:S01]  /*4e70*/  @P1 LDC.64 R46, c[0x0][0x230] ;  /* 0x00008c00ff2e1b82 */ /* 0x000e620000000a00 */
[----:B------:R-:W-:-:S02]  /*4e80*/  SEL R52, RZ, 0x1, P6 ;  /* 0x00000001ff347807 */ /* 0x000fc40003000000 */
[----:B------:R-:W-:Y:S02]  /*4e90*/  LEA.HI.X R45, R156, UR13, RZ, 0x4, P3 ;  /* 0x0000000d9c2d7c11 */ /* 0x000fe400098f24ff */
[----:B------:R-:W-:Y:S01]  /*4ea0*/  SHF.R.U32.HI R56, RZ, 0x1e, R156 ;  /* 0x0000001eff387819 */ /* 0x000fe2000001169c */
[----:B------:R-:W-:Y:S01]  /*4eb0*/  IMAD.IADD R55, R49, 0x1, R52 ;  /* 0x0000000131377824 */ /* 0x000fe200078e0234 */
[----:B------:R-:W-:Y:S01]  /*4ec0*/  IADD3 R48, P3, R54, UR14, RZ ;  /* 0x0000000e36307c10 */ /* 0x000fe2000ff7e0ff */
[----:B------:R2:W-:Y:S01]  /*4ed0*/  STG.E.128 desc[UR4][R44.64], R116 ;  /* 0x000000742c007986 */ /* 0x0005e2000c101d04 */
[----:B------:R-:W-:Y:S02]  /*4ee0*/  IADD3 R151, R156, 0x20, RZ ;  /* 0x000000209c977810 */ /* 0x000fe40007ffe0ff */
[----:B------:R-:W-:-:S05]  /*4ef0*/  IADD3.X R49, R56, UR15, RZ, P3, !PT ;  /* 0x0000000f38317c10 */ /* 0x000fca0009ffe4ff */
[----:B------:R3:W-:Y:S01]  /*4f00*/  STG.E desc[UR4][R48.64], R55 ;  /* 0x0000003730007986 */ /* 0x0007e2000c101904 */
[----:B0-----:R-:W-:-:S04]  /*4f10*/  @P0 IMAD.WIDE.U32 R50, R151, 0x10, R50 ;  /* 0x0000001097320825 */ /* 0x001fc800078e0032 */
[----:B-1----:R-:W-:-:S04]  /*4f20*/  @P1 IMAD.WIDE.U32 R46, R151, 0x10, R46 ;  /* 0x00000010972e1825 */ /* 0x002fc800078e002e */
[----:B--2---:R-:W-:Y:S01]  /*4f30*/  IMAD.WIDE.U32 R44, R151, 0x10, R128 ;  /* 0x00000010972c7825 */ /* 0x004fe200078e0080 */
[----:B---3--:R-:W-:Y:S06]  /*4f40*/  @!P0 BRA `(.L_x_57700) ;  /* 0x00000000002c8947 */ /* 0x008fec0003800000 */
[----:B------:R-:W-:Y:S01]  /*4f50*/  IMAD.U32 R49, R145, 0x10000, RZ ;  /* 0x0001000091317824 */ /* 0x000fe200078e00ff */
[----:B------:R-:W-:Y:S02]  /*4f60*/  LOP3.LUT R48, R146, 0xffff, RZ, 0xc0, !PT ;  /* 0x0000ffff92307812 */ /* 0x000fe400078ec0ff */
[----:B------:R-:W-:Y:S02]  /*4f70*/  LOP3.LUT R52, R144, 0xff, RZ, 0xc0, !PT ;  /* 0x000000ff90347812 */ /* 0x000fe400078ec0ff */
[----:B------:R-:W-:Y:S02]  /*4f80*/  LOP3.LUT R49, R49, 0xff0000, RZ, 0xc0, !PT ;  /* 0x00ff000031317812 */ /* 0x000fe400078ec0ff */
[----:B------:R-:W-:Y:S02]  /*4f90*/  LOP3.LUT R55, R139, 0xff, RZ, 0xc0, !PT ;  /* 0x000000ff8b377812 */ /* 0x000fe400078ec0ff */
[----:B------:R-:W-:Y:S02]  /*4fa0*/  LEA R49, R48, R49, 0x18 ;  /* 0x0000003130317211 */ /* 0x000fe400078ec0ff */
[----:B------:R-:W-:-:S03]  /*4fb0*/  IADD3 R48, P3, R54, UR16, RZ ;  /* 0x0000001036307c10 */ /* 0x000fc6000ff7e0ff */
[----:B------:R-:W-:Y:S01]  /*4fc0*/  IMAD R52, R52, 0x100, R49 ;  /* 0x0000010034347824 */ /* 0x000fe200078e0231 */
[----:B------:R-:W-:-:S03]  /*4fd0*/  IADD3.X R49, R56, UR17, RZ, P3, !PT ;  /* 0x0000001138317c10 */ /* 0x000fc60009ffe4ff */
[----:B------:R-:W-:-:S05]  /*4fe0*/  IMAD.IADD R55, R52, 0x1, R55 ;  /* 0x0000000134377824 */ /* 0x000fca00078e0237 */
[----:B------:R0:W-:Y:S02]  /*4ff0*/  STG.E desc[UR4][R48.64], R55 ;  /* 0x0000003730007986 */ /* 0x0001e4000c101904 */
.L_x_57700:
        /* <DEDUP_REMOVED lines=15> */
.L_x_57702:
[----:B------:R-:W-:-:S07]  /*50f0*/  IMAD.MOV.U32 R56, RZ, RZ, R26 ;  /* 0x000000ffff387224 */ /* 0x000fce00078e001a */
.L_x_57703:
[----:B------:R-:W-:Y:S05]  /*5100*/  BSYNC B1 ;  /* 0x0000000000017941 */ /* 0x000fea0003800000 */
.L_x_57701:
        /* <DEDUP_REMOVED lines=16> */
.L_x_57707:
[----:B------:R-:W-:Y:S05]  /*5210*/  BSYNC B2 ;  /* 0x0000000000027941 */ /* 0x000fea0003800000 */
.L_x_57706:
        /* <DEDUP_REMOVED lines=44> */
.L_x_57705:
[----:B------:R-:W-:Y:S05]  /*54e0*/  BSYNC B1 ;  /* 0x0000000000017941 */ /* 0x000fea0003800000 */
.L_x_57704:
        /* <DEDUP_REMOVED lines=12> */
.L_x_57708:
        /* <DEDUP_REMOVED lines=12> */
.L_x_57711:
[----:B------:R-:W-:-:S07]  /*5670*/  MOV R44, R26 ;  /* 0x0000001a002c7202 */ /* 0x000fce0000000f00 */
.L_x_57712:
[----:B------:R-:W-:Y:S05]  /*5680*/  BSYNC B1 ;  /* 0x0000000000017941 */ /* 0x000fea0003800000 */
.L_x_57710:
        /* <DEDUP_REMOVED lines=16> */
.L_x_57716:
[----:B------:R-:W-:Y:S05]  /*5790*/  BSYNC B2 ;  /* 0x0000000000027941 */ /* 0x000fea0003800000 */
.L_x_57715:
        /* <DEDUP_REMOVED lines=44> */
.L_x_57714:
[----:B------:R-:W-:Y:S05]  /*5a60*/  BSYNC B1 ;  /* 0x0000000000017941 */ /* 0x000fea0003800000 */
.L_x_57713:
        /* <DEDUP_REMOVED lines=8> */
.L_x_57709:
        /* <DEDUP_REMOVED lines=12> */
.L_x_57718:
[----:B------:R-:W-:-:S07]  /*5bb0*/  MOV R44, R26 ;  /* 0x0000001a002c7202 */ /* 0x000fce0000000f00 */
.L_x_57719:
[----:B------:R-:W-:Y:S05]  /*5bc0*/  BSYNC B1 ;  /* 0x0000000000017941 */ /* 0x000fea0003800000 */
.L_x_57717:
        /* <DEDUP_REMOVED lines=16> */
.L_x_57723:
[----:B------:R-:W-:Y:S05]  /*5cd0*/  BSYNC B2 ;  /* 0x0000000000027941 */ /* 0x000fea0003800000 */
.L_x_57722:
        /* <DEDUP_REMOVED lines=44> */
.L_x_57721:
[----:B------:R-:W-:Y:S05]  /*5fa0*/  BSYNC B1 ;  /* 0x0000000000017941 */ /* 0x000fea0003800000 */
.L_x_57720:
        /* <DEDUP_REMOVED lines=11> */
.L_x_57724:
        /* <DEDUP_REMOVED lines=12> */
.L_x_57727:
[----:B------:R-:W-:-:S07]  /*6120*/  IMAD.MOV.U32 R54, RZ, RZ, R26 ;  /* 0x000000ffff367224 */ /* 0x000fce00078e001a */
.L_x_57728:
[----:B------:R-:W-:Y:S05]  /*6130*/  BSYNC B1 ;  /* 0x0000000000017941 */ /* 0x000fea0003800000 */
.L_x_57726:
        /* <DEDUP_REMOVED lines=16> */
.L_x_57732:
[----:B------:R-:W-:Y:S05]  /*6240*/  BSYNC B2 ;  /* 0x0000000000027941 */ /* 0x000fea0003800000 */
.L_x_57731:
        /* <DEDUP_REMOVED lines=44> */
.L_x_57730:
[----:B------:R-:W-:Y:S05]  /*6510*/  BSYNC B1 ;  /* 0x0000000000017941 */ /* 0x000fea0003800000 */
.L_x_57729:
        /* <DEDUP_REMOVED lines=8> */
.L_x_57725:
        /* <DEDUP_REMOVED lines=12> */
.L_x_57734:
[----:B------:R-:W-:-:S07]  /*6660*/  IMAD.MOV.U32 R54, RZ, RZ, R26 ;  /* 0x000000ffff367224 */ /* 0x000fce00078e001a */
.L_x_57735:
[----:B------:R-:W-:Y:S05]  /*6670*/  BSYNC B1 ;  /* 0x0000000000017941 */ /* 0x000fea0003800000 */
.L_x_57733:
        /* <DEDUP_REMOVED lines=16> */
.L_x_57739:
[----:B------:R-:W-:Y:S05]  /*6780*/  BSYNC B2 ;  /* 0x0000000000027941 */ /* 0x000fea0003800000 */
.L_x_57738:
        /* <DEDUP_REMOVED lines=44> */
.L_x_57737:
[----:B------:R-:W-:Y:S05]  /*6a50*/  BSYNC B1 ;  /* 0x0000000000017941 */ /* 0x000fea0003800000 */
.L_x_57736:
        /* <DEDUP_REMOVED lines=11> */
.L_x_57740:
        /* <DEDUP_REMOVED lines=12> */
.L_x_57743:
[----:B------:R-:W-:-:S07]  /*6bd0*/  IMAD.MOV.U32 R46, RZ, RZ, R26 ;  /* 0x000000ffff2e7224 */ /* 0x000fce00078e001a */
.L_x_57744:
[----:B------:R-:W-:Y:S05]  /*6be0*/  BSYNC B1 ;  /* 0x0000000000017941 */ /* 0x000fea0003800000 */
.L_x_57742:
        /* <DEDUP_REMOVED lines=16> */
.L_x_57748:
[----:B------:R-:W-:Y:S05]  /*6cf0*/  BSYNC B2 ;  /* 0x0000000000027941 */ /* 0x000fea0003800000 */
.L_x_57747:
        /* <DEDUP_REMOVED lines=44> */
.L_x_57746:
[----:B------:R-:W-:Y:S05]  /*6fc0*/  BSYNC B1 ;  /* 0x0000000000017941 */ /* 0x000fea0003800000 */
.L_x_57745:
        /* <DEDUP_REMOVED lines=8> */
.L_x_57741:
        /* <DEDUP_REMOVED lines=12> */
.L_x_57750:
[----:B------:R-:W-:-:S07]  /*7110*/  IMAD.MOV.U32 R46, RZ, RZ, R26 ;  /* 0x000000ffff2e7224 */ /* 0x000fce00078e001a */
.L_x_57751:
[----:B------:R-:W-:Y:S05]  /*7120*/  BSYNC B1 ;  /* 0x0000000000017941 */ /* 0x000fea0003800000 */
.L_x_57749:
        /* <DEDUP_REMOVED lines=16> */
.L_x_57755:
[----:B------:R-:W-:Y:S05]  /*7230*/  BSYNC B2 ;  /* 0x0000000000027941 */ /* 0x000fea0003800000 */
.L_x_57754:
        /* <DEDUP_REMOVED lines=44> */
.L_x_57753:
[----:B------:R-:W-:Y:S05]  /*7500*/  BSYNC B1 ;  /* 0x0000000000017941 */ /* 0x000fea0003800000 */
.L_x_57752:
        /* <DEDUP_REMOVED lines=11> */
.L_x_57756:
        /* <DEDUP_REMOVED lines=12> */
.L_x_57759:
[----:B------:R-:W-:-:S07]  /*7680*/  MOV R52, R26 ;  /* 0x0000001a00347202 */ /* 0x000fce0000000f00 */
.L_x_57760:
[----:B------:R-:W-:Y:S05]  /*7690*/  BSYNC B1 ;  /* 0x0000000000017941 */ /* 0x000fea0003800000 */
.L_x_57758:
        /* <DEDUP_REMOVED lines=18> */
.L_x_57764:
[----:B------:R-:W-:Y:S05]  /*77c0*/  BSYNC B2 ;  /* 0x0000000000027941 */ /* 0x000fea0003800000 */
.L_x_57763:
        /* <DEDUP_REMOVED lines=44> */
.L_x_57762:
[----:B------:R-:W-:Y:S05]  /*7a90*/  BSYNC B1 ;  /* 0x0000000000017941 */ /* 0x000fea0003800000 */
.L_x_57761:
        /* <DEDUP_REMOVED lines=8> */
.L_x_57757:
[----:B------:R-:W0:Y:S01]  /*7b20*/  LDC.64 R140, c[0x0][0x238] ;  /* 0x00008e00ff8c7b82 */ /* 0x000e220000000a00 */
[----:B------:R-:W-:Y:S01]  /*7b30*/  ISETP.NE.AND P6, PT, R56, RZ, PT ;  /* 0x000000ff3800720c */ /* 0x000fe20003fc5270 */
[----:B------:R-:W-:Y:S01]  /*7b40*/  VIADD R150, R156, 0x40 ;  /* 0x000000409c967836 */ /* 0x000fe20000000000 */
[----:B------:R-:W-:Y:S02]  /*7b50*/  SEL R44, RZ, 0x1000000, P5 ;  /* 0x01000000ff2c7807 */ /* 0x000fe40002800000 */
[----:B------:R-:W-:Y:S02]  /*7b60*/  SEL R45, RZ, 0x10000, P4 ;  /* 0x00010000ff2d7807 */ /* 0x000fe40002000000 */
[----:B------:R-:W-:Y:S01]  /*7b70*/  SEL R48, RZ, 0x100, P3 ;  /* 0x00000100ff307807 */ /* 0x000fe20001800000 */
[----:B------:R-:W1:Y:S01]  /*7b80*/  LDC.64 R142, c[0x0][0x240] ;  /* 0x00009000ff8e7b82 */ /* 0x000e620000000a00 */
[----:B------:R-:W-:Y:S02]  /*7b90*/  SEL R49, RZ, 0x1, P6 ;  /* 0x00000001ff317807 */ /* 0x000fe40003000000 */
[----:B------:R-:W-:-:S04]  /*7ba0*/  IADD3 R48, R48, R44, R45 ;  /* 0x0000002c30307210 */ /* 0x000fc80007ffe02d */
[----:B------:R-:W-:Y:S01]  /*7bb0*/  IADD3 R55, R48, R49, RZ ;  /* 0x0000003130377210 */ /* 0x000fe20007ffe0ff */
[----:B------:R-:W2:Y:S01]  /*7bc0*/  @P0 LDC.64 R50, c[0x0][0x228] ;  /* 0x00008a00ff320b82 */ /* 0x000ea20000000a00 */
[----:B0-----:R-:W-:-:S07]  /*7bd0*/  IMAD.WIDE.U32 R44, R151, 0x10, R140 ;  /* 0x00000010972c7825 */ /* 0x001fce00078e008c */
[----:B------:R-:W0:Y:S01]  /*7be0*/  @P1 LDC.64 R46, c[0x0][0x230] ;  /* 0x00008c00ff2e1b82 */ /* 0x000e220000000a00 */
[----:B------:R3:W-:Y:S01]  /*7bf0*/  STG.E.128 desc[UR4][R44.64], R112 ;  /* 0x000000702c007986 */ /* 0x0007e2000c101d04 */
[----:B-1----:R-:W-:-:S05]  /*7c00*/  IMAD.WIDE.U32 R48, R151, 0x4, R142 ;  /* 0x0000000497307825 */ /* 0x002fca00078e008e */
[----:B------:R1:W-:Y:S01]  /*7c10*/  STG.E desc[UR4][R48.64], R55 ;  /* 0x0000003730007986 */ /* 0x0003e2000c101904 */
[----:B--2---:R-:W-:-:S04]  /*7c20*/  @P0 IMAD.WIDE.U32 R50, R150, 0x10, R50 ;  /* 0x0000001096320825 */ /* 0x004fc800078e0032 */
[----:B---3--:R-:W-:-:S04]  /*7c30*/  IMAD.WIDE.U32 R44, R150, 0x10, R128 ;  /* 0x00000010962c7825 */ /* 0x008fc800078e0080 */
[----:B0-----:R-:W-:Y:S01]  /*7c40*/  @P1 IMAD.WIDE.U32 R46, R150, 0x10, R46 ;  /* 0x00000010962e1825 */ /* 0x001fe200078e002e */
[----:B-1----:R-:W-:Y:S06]  /*7c50*/  @!P0 BRA `(.L_x_57765) ;  /* 0x00000000002c8947 */ /* 0x002fec0003800000 */
[----:B------:R-:W0:Y:S01]  /*7c60*/  LDC.64 R48, c[0x0][0x248] ;  /* 0x00009200ff307b82 */ /* 0x000e220000000a00 */
[----:B------:R-:W-:Y:S01]  /*7c70*/  IMAD.U32 R54, R145, 0x10000, RZ ;  /* 0x0001000091367824 */ /* 0x000fe200078e00ff */
[----:B------:R-:W-:Y:S02]  /*7c80*/  LOP3.LUT R52, R146, 0xffff, RZ, 0xc0, !PT ;  /* 0x0000ffff92347812 */ /* 0x000fe400078ec0ff */
[----:B------:R-:W-:Y:S02]  /*7c90*/  LOP3.LUT R57, R144, 0xff, RZ, 0xc0, !PT ;  /* 0x000000ff90397812 */ /* 0x000fe400078ec0ff */
[----:B------:R-:W-:-:S05]  /*7ca0*/  LOP3.LUT R55, R54, 0xff0000, RZ, 0xc0, !PT ;  /* 0x00ff000036377812 */ /* 0x000fca00078ec0ff */
[----:B------:R-:W-:Y:S01]  /*7cb0*/  IMAD R52, R52, 0x1000000, R55 ;  /* 0x0100000034347824 */ /* 0x000fe200078e0237 */
[----:B------:R-:W-:-:S04]  /*7cc0*/  LOP3.LUT R55, R139, 0xff, RZ, 0xc0, !PT ;  /* 0x000000ff8b377812 */ /* 0x000fc800078ec0ff */
[----:B------:R-:W-:-:S05]  /*7cd0*/  LEA R52, R57, R52, 0x8 ;  /* 0x0000003439347211 */ /* 0x000fca00078e40ff */
[----:B------:R-:W-:Y:S02]  /*7ce0*/  IMAD.IADD R55, R52, 0x1, R55 ;  /* 0x0000000134377824 */ /* 0x000fe400078e0237 */
[----:B0-----:R-:W-:-:S05]  /*7cf0*/  IMAD.WIDE.U32 R48, R151, 0x4, R48 ;  /* 0x0000000497307825 */ /* 0x001fca00078e0030 */
[----:B------:R0:W-:Y:S02]  /*7d00*/  STG.E desc[UR4][R48.64], R55 ;  /* 0x0000003730007986 */ /* 0x0001e4000c101904 */
.L_x_57765:
        /* <DEDUP_REMOVED lines=15> */
.L_x_57767:
[----:B------:R-:W-:-:S07]  /*7e00*/  MOV R56, R26 ;  /* 0x0000001a00387202 */ /* 0x000fce0000000f00 */
.L_x_57768:
[----:B------:R-:W-:Y:S05]  /*7e10*/  BSYNC B1 ;  /* 0x0000000000017941 */ /* 0x000fea0003800000 */
.L_x_57766:
        /* <DEDUP_REMOVED lines=16> */
.L_x_57772:
[----:B------:R-:W-:Y:S05]  /*7f20*/  BSYNC B2 ;  /* 0x0000000000027941 */ /* 0x000fea0003800000 */
.L_x_57771:
        /* <DEDUP_REMOVED lines=44> */
.L_x_57770:
[----:B------:R-:W-:Y:S05]  /*81f0*/  BSYNC B1 ;  /* 0x0000000000017941 */ /* 0x000fea0003800000 */
.L_x_57769:
[----:B------:R-:W-:Y:S01]  /*8200*/  I2FP.F32.U32 R50, R56 ;  /* 0x0000003800327245 */ /* 0x000fe20000201000 */
[----:B-----5:R-:W-:-:S04]  /*8210*/  FMUL.FTZ R44, R44, R154 ;  /* 0x0000009a2c2c7220 */ /* 0x020fc80000410000 */
[----:B------:R-:W-:-:S05]  /*8220*/  FFMA.FTZ R50, R50, R153, 1.1641532182693481445e-10 ;  /* 0x2f00000032327423 */ /* 0x000fca0000010099 */
        /* <DEDUP_REMOVED lines=9> */
.L_x_57773:
        /* <DEDUP_REMOVED lines=12> */
.L_x_57776:
[----:B------:R-:W-:-:S07]  /*8380*/  IMAD.MOV.U32 R44, RZ, RZ, R26 ;  /* 0x000000ffff2c7224 */ /* 0x000fce00078e001a */
.L_x_57777:
[----:B------:R-:W-:Y:S05]  /*8390*/  BSYNC B1 ;  /* 0x0000000000017941 */ /* 0x000fea0003800000 */
.L_x_57775:
        /* <DEDUP_REMOVED lines=16> */
.L_x_57781:
[----:B------:R-:W-:Y:S05]  /*84a0*/  BSYNC B2 ;  /* 0x0000000000027941 */ /* 0x000fea0003800000 */
.L_x_57780:
        /* <DEDUP_REMOVED lines=44> */
.L_x_57779:
[----:B------:R-:W-:Y:S05]  /*8770*/  BSYNC B1 ;  /* 0x0000000000017941 */ /* 0x000fea0003800000 */
.L_x_57778:
        /* <DEDUP_REMOVED lines=8> */
.L_x_57774:
        /* <DEDUP_REMOVED lines=12> */
.L_x_57783:
[----:B------:R-:W-:-:S07]  /*88c0*/  IMAD.MOV.U32 R44, RZ, RZ, R26 ;  /* 0x000000ffff2c7224 */ /* 0x000fce00078e001a */
.L_x_57784:
[----:B------:R-:W-:Y:S05]  /*88d0*/  BSYNC B1 ;  /* 0x0000000000017941 */ /* 0x000fea0003800000 */
.L_x_57782:
        /* <DEDUP_REMOVED lines=16> */
.L_x_57788:
[----:B------:R-:W-:Y:S05]  /*89e0*/  BSYNC B2 ;  /* 0x0000000000027941 */ /* 0x000fea0003800000 */
.L_x_57787:
        /* <DEDUP_REMOVED lines=44> */
.L_x_57786:
[----:B------:R-:W-:Y:S05]  /*8cb0*/  BSYNC B1 ;  /* 0x0000000000017941 */ /* 0x000fea0003800000 */
.L_x_57785:
        /* <DEDUP_REMOVED lines=11> */
.L_x_57789:
        /* <DEDUP_REMOVED lines=12> */
.L_x_57792:
[----:B------:R-:W-:-:S07]  /*8e30*/  IMAD.MOV.U32 R54, RZ, RZ, R26 ;  /* 0x000000ffff367224 */ /* 0x000fce00078e001a */
.L_x_57793:
[----:B------:R-:W-:Y:S05]  /*8e40*/  BSYNC B1 ;  /* 0x0000000000017941 */ /* 0x000fea0003800000 */
.L_x_57791:
        /* <DEDUP_REMOVED lines=16> */
.L_x_57797:
[----:B------:R-:W-:Y:S05]  /*8f50*/  BSYNC B2 ;  /* 0x0000000000027941 */ /* 0x000fea0003800000 */
.L_x_57796:
        /* <DEDUP_REMOVED lines=44> */
.L_x_57795:
[----:B------:R-:W-:Y:S05]  /*9220*/  BSYNC B1 ;  /* 0x0000000000017941 */ /* 0x000fea0003800000 */
.L_x_57794:
        /* <DEDUP_REMOVED lines=8> */
.L_x_57790:
        /* <DEDUP_REMOVED lines=12> */
.L_x_57799:
[----:B------:R-:W-:-:S07]  /*9370*/  IMAD.MOV.U32 R54, RZ, RZ, R26 ;  /* 0x000000ffff367224 */ /* 0x000fce00078e001a */
.L_x_57800:
[----:B------:R-:W-:Y:S05]  /*9380*/  BSYNC B1 ;  /* 0x0000000000017941 */ /* 0x000fea0003800000 */
.L_x_57798:
        /* <DEDUP_REMOVED lines=16> */
.L_x_57804:
[----:B------:R-:W-:Y:S05]  /*9490*/  BSYNC B2 ;  /* 0x0000000000027941 */ /* 0x000fea0003800000 */
.L_x_57803:
        /* <DEDUP_REMOVED lines=44> */
.L_x_57802:
[----:B------:R-:W-:Y:S05]  /*9760*/  BSYNC B1 ;  /* 0x0000000000017941 */ /* 0x000fea0003800000 */
.L_x_57801:
        /* <DEDUP_REMOVED lines=11> */
.L_x_57805:
        /* <DEDUP_REMOVED lines=12> */
.L_x_57808:
[----:B------:R-:W-:-:S07]  /*98e0*/  MOV R46, R26 ;  /* 0x0000001a002e7202 */ /* 0x000fce0000000f00 */
.L_x_57809:
[----:B------:R-:W-:Y:S05]  /*98f0*/  BSYNC B1 ;  /* 0x0000000000017941 */ /* 0x000fea0003800000 */
.L_x_57807:
        /* <DEDUP_REMOVED lines=16> */
.L_x_57813:
[----:B------:R-:W-:Y:S05]  /*9a00*/  BSYNC B2 ;  /* 0x0000000000027941 */ /* 0x000fea0003800000 */
.L_x_57812:
        /* <DEDUP_REMOVED lines=44> */
.L_x_57811:
[----:B------:R-:W-:Y:S05]  /*9cd0*/  BSYNC B1 ;  /* 0x0000000000017941 */ /* 0x000fea0003800000 */
.L_x_57810:
        /* <DEDUP_REMOVED lines=8> */
.L_x_57806:
        /* <DEDUP_REMOVED lines=12> */
.L_x_57815:
[----:B------:R-:W-:-:S07]  /*9e20*/  MOV R46, R26 ;  /* 0x0000001a002e7202 */ /* 0x000fce0000000f00 */
.L_x_57816:
[----:B------:R-:W-:Y:S05]  /*9e30*/  BSYNC B1 ;  /* 0x0000000000017941 */ /* 0x000fea0003800000 */
.L_x_57814:
        /* <DEDUP_REMOVED lines=16> */
.L_x_57820:
[----:B------:R-:W-:Y:S05]  /*9f40*/  BSYNC B2 ;  /* 0x0000000000027941 */ /* 0x000fea0003800000 */
.L_x_57819:
        /* <DEDUP_REMOVED lines=44> */
.L_x_57818:
[----:B------:R-:W-:Y:S05]  /*a210*/  BSYNC B1 ;  /* 0x0000000000017941 */ /* 0x000fea0003800000 */
.L_x_57817:
        /* <DEDUP_REMOVED lines=11> */
.L_x_57821:
        /* <DEDUP_REMOVED lines=12> */
.L_x_57824:
[----:B------:R-:W-:-:S07]  /*a390*/  IMAD.MOV.U32 R52, RZ, RZ, R26 ;  /* 0x000000ffff347224 */ /* 0x000fce00078e001a */
.L_x_57825:
[----:B------:R-:W-:Y:S05]  /*a3a0*/  BSYNC B1 ;  /* 0x0000000000017941 */ /* 0x000fea0003800000 */
.L_x_57823:
        /* <DEDUP_REMOVED lines=18> */
.L_x_57829:
[----:B------:R-:W-:Y:S05]  /*a4d0*/  BSYNC B2 ;  /* 0x0000000000027941 */ /* 0x000fea0003800000 */
.L_x_57828:
        /* <DEDUP_REMOVED lines=44> */
.L_x_57827:
[----:B------:R-:W-:Y:S05]  /*a7a0*/  BSYNC B1 ;  /* 0x0000000000017941 */ /* 0x000fea0003800000 */
.L_x_57826:
        /* <DEDUP_REMOVED lines=8> */
.L_x_57822:
[----:B------:R-:W-:Y:S01]  /*a830*/  ISETP.NE.AND P6, PT, R56, RZ, PT ;  /* 0x000000ff3800720c */ /* 0x000fe20003fc5270 */
[----:B------:R-:W0:Y:S01]  /*a840*/  @P0 LDC.64 R50, c[0x0][0x228] ;  /* 0x00008a00ff320b82 */ /* 0x000e220000000a00 */
[----:B------:R-:W-:Y:S01]  /*a850*/  SEL R44, RZ, 0x1000000, P5 ;  /* 0x01000000ff2c7807 */ /* 0x000fe20002800000 */
[----:B------:R-:W-:Y:S01]  /*a860*/  VIADD R149, R156, 0x60 ;  /* 0x000000609c957836 */ /* 0x000fe20000000000 */
[----:B------:R-:W-:Y:S02]  /*a870*/  SEL R45, RZ, 0x10000, P4 ;  /* 0x00010000ff2d7807 */ /* 0x000fe40002000000 */
[----:B------:R-:W-:Y:S02]  /*a880*/  SEL R48, RZ, 0x100, P3 ;  /* 0x00000100ff307807 */ /* 0x000fe40001800000 */
[----:B------:R-:W-:Y:S01]  /*a890*/  SEL R49, RZ, 0x1, P6 ;  /* 0x00000001ff317807 */ /* 0x000fe20003000000 */
[----:B------:R-:W1:Y:S01]  /*a8a0*/  @P1 LDC.64 R46, c[0x0][0x230] ;  /* 0x00008c00ff2e1b82 */ /* 0x000e620000000a00 */
[----:B------:R-:W-:Y:S01]  /*a8b0*/  IADD3 R48, R48, R44, R45 ;  /* 0x0000002c30307210 */ /* 0x000fe20007ffe02d */
[----:B------:R-:W-:-:S04]  /*a8c0*/  IMAD.WIDE.U32 R44, R150, 0x10, R140 ;  /* 0x00000010962c7825 */ /* 0x000fc800078e008c */
[----:B------:R-:W-:Y:S01]  /*a8d0*/  IMAD.IADD R55, R48, 0x1, R49 ;  /* 0x0000000130377824 */ /* 0x000fe200078e0231 */
[----:B------:R2:W-:Y:S01]  /*a8e0*/  STG.E.128 desc[UR4][R44.64], R108 ;  /* 0x0000006c2c007986 */ /* 0x0005e2000c101d04 */
[----:B------:R-:W-:-:S05]  /*a8f0*/  IMAD.WIDE.U32 R48, R150, 0x4, R142 ;  /* 0x0000000496307825 */ /* 0x000fca00078e008e */
[----:B------:R3:W-:Y:S01]  /*a900*/  STG.E desc[UR4][R48.64], R55 ;  /* 0x0000003730007986 */ /* 0x0007e2000c101904 */
[----:B0-----:R-:W-:-:S04]  /*a910*/  @P0 IMAD.WIDE.U32 R50, R149, 0x10, R50 ;  /* 0x0000001095320825 */ /* 0x001fc800078e0032 */
[----:B-1----:R-:W-:-:S04]  /*a920*/  @P1 IMAD.WIDE.U32 R46, R149, 0x10, R46 ;  /* 0x00000010952e1825 */ /* 0x002fc800078e002e */
[----:B--2---:R-:W-:Y:S01]  /*a930*/  IMAD.WIDE.U32 R44, R149, 0x10, R128 ;  /* 0x00000010952c7825 */ /* 0x004fe200078e0080 */
[----:B---3--:R-:W-:Y:S06]  /*a940*/  @!P0 BRA `(.L_x_57830) ;  /* 0x00000000002c8947 */ /* 0x008fec0003800000 */
[----:B------:R-:W0:Y:S01]  /*a950*/  LDC.64 R48, c[0x0][0x248] ;  /* 0x00009200ff307b82 */ /* 0x000e220000000a00 */
[----:B------:R-:W-:Y:S02]  /*a960*/  SHF.L.U32 R54, R145, 0x10, RZ ;  /* 0x0000001091367819 */ /* 0x000fe400000006ff */
[----:B------:R-:W-:Y:S02]  /*a970*/  LOP3.LUT R52, R146, 0xffff, RZ, 0xc0, !PT ;  /* 0x0000ffff92347812 */ /* 0x000fe400078ec0ff */
[----:B------:R-:W-:Y:S02]  /*a980*/  LOP3.LUT R55, R54, 0xff0000, RZ, 0xc0, !PT ;  /* 0x00ff000036377812 */ /* 0x000fe400078ec0ff */
[----:B------:R-:W-:-:S03]  /*a990*/  LOP3.LUT R57, R144, 0xff, RZ, 0xc0, !PT ;  /* 0x000000ff90397812 */ /* 0x000fc600078ec0ff */
[----:B------:R-:W-:Y:S01]  /*a9a0*/  IMAD R52, R52, 0x1000000, R55 ;  /* 0x0100000034347824 */ /* 0x000fe200078e0237 */
[----:B------:R-:W-:-:S03]  /*a9b0*/  LOP3.LUT R55, R139, 0xff, RZ, 0xc0, !PT ;  /* 0x000000ff8b377812 */ /* 0x000fc600078ec0ff */
[----:B------:R-:W-:-:S05]  /*a9c0*/  IMAD R52, R57, 0x100, R52 ;  /* 0x0000010039347824 */ /* 0x000fca00078e0234 */
[----:B------:R-:W-:Y:S01]  /*a9d0*/  IADD3 R55, R52, R55, RZ ;  /* 0x0000003734377210 */ /* 0x000fe20007ffe0ff */
[----:B0-----:R-:W-:-:S05]  /*a9e0*/  IMAD.WIDE.U32 R48, R150, 0x4, R48 ;  /* 0x0000000496307825 */ /* 0x001fca00078e0030 */
[----:B------:R0:W-:Y:S02]  /*a9f0*/  STG.E desc[UR4][R48.64], R55 ;  /* 0x0000003730007986 */ /* 0x0001e4000c101904 */
.L_x_57830:
        /* <DEDUP_REMOVED lines=15> */
.L_x_57832:
[----:B------:R-:W-:-:S07]  /*aaf0*/  IMAD.MOV.U32 R56, RZ, RZ, R26 ;  /* 0x000000ffff387224 */ /* 0x000fce00078e001a */
.L_x_57833:
[----:B------:R-:W-:Y:S05]  /*ab00*/  BSYNC B1 ;  /* 0x0000000000017941 */ /* 0x000fea0003800000 */
.L_x_57831:
        /* <DEDUP_REMOVED lines=16> */
.L_x_57837:
[----:B------:R-:W-:Y:S05]  /*ac10*/  BSYNC B2 ;  /* 0x0000000000027941 */ /* 0x000fea0003800000 */
.L_x_57836:
        /* <DEDUP_REMOVED lines=44> */
.L_x_57835:
[----:B------:R-:W-:Y:S05]  /*aee0*/  BSYNC B1 ;  /* 0x0000000000017941 */ /* 0x000fea0003800000 */
.L_x_57834:
        /* <DEDUP_REMOVED lines=12> */
.L_x_57838:
        /* <DEDUP_REMOVED lines=12> */
.L_x_57841:
[----:B------:R-:W-:-:S07]  /*b070*/  IMAD.MOV.U32 R44, RZ, RZ, R26 ;  /* 0x000000ffff2c7224 */ /* 0x000fce00078e001a */
.L_x_57842:
[----:B------:R-:W-:Y:S05]  /*b080*/  BSYNC B1 ;  /* 0x0000000000017941 */ /* 0x000fea0003800000 */
.L_x_57840:
        /* <DEDUP_REMOVED lines=16> */
.L_x_57846:
[----:B------:R-:W-:Y:S05]  /*b190*/  BSYNC B2 ;  /* 0x0000000000027941 */ /* 0x000fea0003800000 */
.L_x_57845:
        /* <DEDUP_REMOVED lines=44> */
.L_x_57844:
[----:B------:R-:W-:Y:S05]  /*b460*/  BSYNC B1 ;  /* 0x0000000000017941 */ /* 0x000fea0003800000 */
.L_x_57843:
        /* <DEDUP_REMOVED lines=8> */
.L_x_57839:
        /* <DEDUP_REMOVED lines=12> */
.L_x_57848:
[----:B------:R-:W-:-:S07]  /*b5b0*/  IMAD.MOV.U32 R44, RZ, RZ, R26 ;  /* 0x000000ffff2c7224 */ /* 0x000fce00078e001a */
.L_x_57849:
[----:B------:R-:W-:Y:S05]  /*b5c0*/  BSYNC B1 ;  /* 0x0000000000017941 */ /* 0x000fea0003800000 */
.L_x_57847:
        /* <DEDUP_REMOVED lines=16> */
.L_x_57853:
[----:B------:R-:W-:Y:S05]  /*b6d0*/  BSYNC B2 ;  /* 0x0000000000027941 */ /* 0x000fea0003800000 */
.L_x_57852:
        /* <DEDUP_REMOVED lines=44> */
.L_x_57851:
[----:B------:R-:W-:Y:S05]  /*b9a0*/  BSYNC B1 ;  /* 0x0000000000017941 */ /* 0x000fea0003800000 */
.L_x_57850:
        /* <DEDUP_REMOVED lines=11> */
.L_x_57854:
        /* <DEDUP_REMOVED lines=12> */
.L_x_57857:
[----:B------:R-:W-:-:S07]  /*bb20*/  MOV R54, R26 ;  /* 0x0000001a00367202 */ /* 0x000fce0000000f00 */
.L_x_57858:
[----:B------:R-:W-:Y:S05]  /*bb30*/  BSYNC B1 ;  /* 0x0000000000017941 */ /* 0x000fea0003800000 */
.L_x_57856:
        /* <DEDUP_REMOVED lines=16> */
.L_x_57862:
[----:B------:R-:W-:Y:S05]  /*bc40*/  BSYNC B2 ;  /* 0x0000000000027941 */ /* 0x000fea0003800000 */
.L_x_57861:
        /* <DEDUP_REMOVED lines=44> */
.L_x_57860:
[----:B------:R-:W-:Y:S05]  /*bf10*/  BSYNC B1 ;  /* 0x0000000000017941 */ /* 0x000fea0003800000 */
.L_x_57859:
        /* <DEDUP_REMOVED lines=8> */
.L_x_57855:
        /* <DEDUP_REMOVED lines=12> */
.L_x_57864:
[----:B------:R-:W-:-:S07]  /*c060*/  MOV R54, R26 ;  /* 0x0000001a00367202 */ /* 0x000fce0000000f00 */
.L_x_57865:
[----:B------:R-:W-:Y:S05]  /*c070*/  BSYNC B1 ;  /* 0x0000000000017941 */ /* 0x000fea0003800000 */
.L_x_57863:
        /* <DEDUP_REMOVED lines=16> */
.L_x_57869:
[----:B------:R-:W-:Y:S05]  /*c180*/  BSYNC B2 ;  /* 0x0000000000027941 */ /* 0x000fea0003800000 */
.L_x_57868:
        /* <DEDUP_REMOVED lines=44> */
.L_x_57867:
[----:B------:R-:W-:Y:S05]  /*c450*/  BSYNC B1 ;  /* 0x0000000000017941 */ /* 0x000fea0003800000 */
.L_x_57866:
        /* <DEDUP_REMOVED lines=11> */
.L_x_57870:
        /* <DEDUP_REMOVED lines=12> */
.L_x_57873:
[----:B------:R-:W-:-:S07]  /*c5d0*/  IMAD.MOV.U32 R46, RZ, RZ, R26 ;  /* 0x000000ffff2e7224 */ /* 0x000fce00078e001a */
.L_x_57874:
[----:B------:R-:W-:Y:S05]  /*c5e0*/  BSYNC B1 ;  /* 0x0000000000017941 */ /* 0x000fea0003800000 */
.L_x_57872:
        /* <DEDUP_REMOVED lines=16> */
.L_x_57878:
[----:B------:R-:W-:Y:S05]  /*c6f0*/  BSYNC B2 ;  /* 0x0000000000027941 */ /* 0x000fea0003800000 */
.L_x_57877:
        /* <DEDUP_REMOVED lines=44> */
.L_x_57876:
[----:B------:R-:W-:Y:S05]  /*c9c0*/  BSYNC B1 ;  /* 0x0000000000017941 */ /* 0x000fea0003800000 */
.L_x_57875:
        /* <DEDUP_REMOVED lines=8> */
.L_x_57871:
        /* <DEDUP_REMOVED lines=12> */
.L_x_57880:
[----:B------:R-:W-:-:S07]  /*cb10*/  IMAD.MOV.U32 R46, RZ, RZ, R26 ;  /* 0x000000ffff2e7224 */ /* 0x000fce00078e001a */
.L_x_57881:
[----:B------:R-:W-:Y:S05]  /*cb20*/  BSYNC B1 ;  /* 0x0000000000017941 */ /* 0x000fea0003800000 */
.L_x_57879:
        /* <DEDUP_REMOVED lines=16> */
.L_x_57885:
[----:B------:R-:W-:Y:S05]  /*cc30*/  BSYNC B2 ;  /* 0x0000000000027941 */ /* 0x000fea0003800000 */
.L_x_57884:
        /* <DEDUP_REMOVED lines=44> */
.L_x_57883:
[----:B------:R-:W-:Y:S05]  /*cf00*/  BSYNC B1 ;  /* 0x0000000000017941 */ /* 0x000fea0003800000 */
.L_x_57882:
        /* <DEDUP_REMOVED lines=11> */
.L_x_57886:
        /* <DEDUP_REMOVED lines=12> */
.L_x_57889:
[----:B------:R-:W-:-:S07]  /*d080*/  IMAD.MOV.U32 R52, RZ, RZ, R26 ;  /* 0x000000ffff347224 */ /* 0x000fce00078e001a */
.L_x_57890:
[----:B------:R-:W-:Y:S05]  /*d090*/  BSYNC B1 ;  /* 0x0000000000017941 */ /* 0x000fea0003800000 */
.L_x_57888:
        /* <DEDUP_REMOVED lines=18> */
.L_x_57894:
[----:B------:R-:W-:Y:S05]  /*d1c0*/  BSYNC B2 ;  /* 0x0000000000027941 */ /* 0x000fea0003800000 */
.L_x_57893:
        /* <DEDUP_REMOVED lines=44> */
.L_x_57892:
[----:B------:R-:W-:Y:S05]  /*d490*/  BSYNC B1 ;  /* 0x0000000000017941 */ /* 0x000fea0003800000 */
.L_x_57891:
        /* <DEDUP_REMOVED lines=8> */
.L_x_57887:
[----:B------:R-:W-:Y:S01]  /*d520*/  ISETP.NE.AND P6, PT, R56, RZ, PT ;  /* 0x000000ff3800720c */ /* 0x000fe20003fc5270 */
[----:B------:R-:W0:Y:S01]  /*d530*/  @P0 LDC.64 R50, c[0x0][0x228] ;  /* 0x00008a00ff320b82 */ /* 0x000e220000000a00 */
[----:B------:R-:W-:Y:S02]  /*d540*/  SEL R44, RZ, 0x1000000, P5 ;  /* 0x01000000ff2c7807 */ /* 0x000fe40002800000 */
[----:B------:R-:W-:Y:S02]  /*d550*/  SEL R45, RZ, 0x10000, P4 ;  /* 0x00010000ff2d7807 */ /* 0x000fe40002000000 */
[----:B------:R-:W-:Y:S02]  /*d560*/  SEL R48, RZ, 0x100, P3 ;  /* 0x00000100ff307807 */ /* 0x000fe40001800000 */
[----:B------:R-:W-:Y:S01]  /*d570*/  SEL R49, RZ, 0x1, P6 ;  /* 0x00000001ff317807 */ /* 0x000fe20003000000 */
[----:B------:R-:W1:Y:S01]  /*d580*/  @P1 LDC.64 R46, c[0x0][0x230] ;  /* 0x00008c00ff2e1b82 */ /* 0x000e620000000a00 */
[----:B------:R-:W-:Y:S01]  /*d590*/  IADD3 R48, R48, R44, R45 ;  /* 0x0000002c30307210 */ /* 0x000fe20007ffe02d */
[----:B------:R-:W-:Y:S01]  /*d5a0*/  IMAD.WIDE.U32 R44, R149, 0x10, R140 ;  /* 0x00000010952c7825 */ /* 0x000fe200078e008c */
[----:B------:R-:W-:-:S03]  /*d5b0*/  IADD3 R148, R156, 0x80, RZ ;  /* 0x000000809c947810 */ /* 0x000fc60007ffe0ff */
        /* <DEDUP_REMOVED lines=9> */
[----:B------:R-:W-:Y:S01]  /*d650*/  IMAD.U32 R54, R145, 0x10000, RZ ;  /* 0x0001000091367824 */ /* 0x000fe200078e00ff */
[----:B------:R-:W-:Y:S02]  /*d660*/  LOP3.LUT R52, R146, 0xffff, RZ, 0xc0, !PT ;  /* 0x0000ffff92347812 */ /* 0x000fe400078ec0ff */
[----:B------:R-:W-:Y:S02]  /*d670*/  LOP3.LUT R57, R144, 0xff, RZ, 0xc0, !PT ;  /* 0x000000ff90397812 */ /* 0x000fe400078ec0ff */
[----:B------:R-:W-:-:S04]  /*d680*/  LOP3.LUT R55, R54, 0xff0000, RZ, 0xc0, !PT ;  /* 0x00ff000036377812 */ /* 0x000fc800078ec0ff */
[----:B------:R-:W-:Y:S02]  /*d690*/  LEA R52, R52, R55, 0x18 ;  /* 0x0000003734347211 */ /* 0x000fe400078ec0ff */
[----:B------:R-:W-:-:S03]  /*d6a0*/  LOP3.LUT R55, R139, 0xff, RZ, 0xc0, !PT ;  /* 0x000000ff8b377812 */ /* 0x000fc600078ec0ff */
[----:B------:R-:W-:-:S04]  /*d6b0*/  IMAD R52, R57, 0x100, R52 ;  /* 0x0000010039347824 */ /* 0x000fc800078e0234 */
[----:B------:R-:W-:Y:S02]  /*d6c0*/  IMAD.IADD R55, R52, 0x1, R55 ;  /* 0x0000000134377824 */ /* 0x000fe400078e0237 */
[----:B0-----:R-:W-:-:S05]  /*d6d0*/  IMAD.WIDE.U32 R48, R149, 0x4, R48 ;  /* 0x0000000495307825 */ /* 0x001fca00078e0030 */
[----:B------:R0:W-:Y:S02]  /*d6e0*/  STG.E desc[UR4][R48.64], R55 ;  /* 0x0000003730007986 */ /* 0x0001e4000c101904 */
.L_x_57895:
        /* <DEDUP_REMOVED lines=15> */
.L_x_57897:
[----:B------:R-:W-:-:S07]  /*d7e0*/  IMAD.MOV.U32 R56, RZ, RZ, R26 ;  /* 0x000000ffff387224 */ /* 0x000fce00078e001a */
.L_x_57898:
[----:B------:R-:W-:Y:S05]  /*d7f0*/  BSYNC B1 ;  /* 0x0000000000017941 */ /* 0x000fea0003800000 */
.L_x_57896:
        /* <DEDUP_REMOVED lines=16> */
.L_x_57902:
[----:B------:R-:W-:Y:S05]  /*d900*/  BSYNC B2 ;  /* 0x0000000000027941 */ /* 0x000fea0003800000 */
.L_x_57901:
        /* <DEDUP_REMOVED lines=44> */
.L_x_57900:
[----:B------:R-:W-:Y:S05]  /*dbd0*/  BSYNC B1 ;  /* 0x0000000000017941 */ /* 0x000fea0003800000 */
.L_x_57899:
        /* <DEDUP_REMOVED lines=12> */
.L_x_57903:
        /* <DEDUP_REMOVED lines=12> */
.L_x_57906:
[----:B------:R-:W-:-:S07]  /*dd60*/  MOV R44, R26 ;  /* 0x0000001a002c7202 */ /* 0x000fce0000000f00 */
.L_x_57907:
[----:B------:R-:W-:Y:S05]  /*dd70*/  BSYNC B1 ;  /* 0x0000000000017941 */ /* 0x000fea0003800000 */
.L_x_57905:
        /* <DEDUP_REMOVED lines=16> */
.L_x_57911:
[----:B------:R-:W-:Y:S05]  /*de80*/  BSYNC B2 ;  /* 0x0000000000027941 */ /* 0x000fea0003800000 */
.L_x_57910:
        /* <DEDUP_REMOVED lines=44> */
.L_x_57909:
[----:B------:R-:W-:Y:S05]  /*e150*/  BSYNC B1 ;  /* 0x0000000000017941 */ /* 0x000fea0003800000 */
.L_x_57908:
        /* <DEDUP_REMOVED lines=8> */
.L_x_57904:
        /* <DEDUP_REMOVED lines=12> */
.L_x_57913:
[----:B------:R-:W-:-:S07]  /*e2a0*/  MOV R44, R26 ;  /* 0x0000001a002c7202 */ /* 0x000fce0000000f00 */
.L_x_57914:
[----:B------:R-:W-:Y:S05]  /*e2b0*/  BSYNC B1 ;  /* 0x0000000000017941 */ /* 0x000fea0003800000 */
.L_x_57912:
        /* <DEDUP_REMOVED lines=16> */
.L_x_57918:
[----:B------:R-:W-:Y:S05]  /*e3c0*/  BSYNC B2 ;  /* 0x0000000000027941 */ /* 0x000fea0003800000 */
.L_x_57917:
        /* <DEDUP_REMOVED lines=44> */
.L_x_57916:
[----:B------:R-:W-:Y:S05]  /*e690*/  BSYNC B1 ;  /* 0x0000000000017941 */ /* 0x000fea0003800000 */
.L_x_57915:
        /* <DEDUP_REMOVED lines=11> */
.L_x_57919:
        /* <DEDUP_REMOVED lines=12> */
.L_x_57922:
[----:B------:R-:W-:-:S07]  /*e810*/  IMAD.MOV.U32 R54, RZ, RZ, R26 ;  /* 0x000000ffff367224 */ /* 0x000fce00078e001a */
.L_x_57923:
[----:B------:R-:W-:Y:S05]  /*e820*/  BSYNC B1 ;  /* 0x0000000000017941 */ /* 0x000fea0003800000 */
.L_x_57921:
        /* <DEDUP_REMOVED lines=16> */
.L_x_57927:
[----:B------:R-:W-:Y:S05]  /*e930*/  BSYNC B2 ;  /* 0x0000000000027941 */ /* 0x000fea0003800000 */
.L_x_57926:
        /* <DEDUP_REMOVED lines=44> */
.L_x_57925:
[----:B------:R-:W-:Y:S05]  /*ec00*/  BSYNC B1 ;  /* 0x0000000000017941 */ /* 0x000fea0003800000 */
.L_x_57924:
        /* <DEDUP_REMOVED lines=8> */
.L_x_57920:
        /* <DEDUP_REMOVED lines=12> */
.L_x_57929:
[----:B------:R-:W-:-:S07]  /*ed50*/  IMAD.MOV.U32 R54, RZ, RZ, R26 ;  /* 0x000000ffff367224 */ /* 0x000fce00078e001a */
.L_x_57930:
[----:B------:R-:W-:Y:S05]  /*ed60*/  BSYNC B1 ;  /* 0x0000000000017941 */ /* 0x000fea0003800000 */
.L_x_57928:
        /* <DEDUP_REMOVED lines=16> */
.L_x_57934:
[----:B------:R-:W-:Y:S05]  /*ee70*/  BSYNC B2 ;  /* 0x0000000000027941 */ /* 0x000fea0003800000 */
.L_x_57933:
        /* <DEDUP_REMOVED lines=44> */
.L_x_57932:
[----:B------:R-:W-:Y:S05]  /*f140*/  BSYNC B1 ;  /* 0x0000000000017941 */ /* 0x000fea0003800000 */
.L_x_57931:
        /* <DEDUP_REMOVED lines=11> */
.L_x_57935:
        /* <DEDUP_REMOVED lines=12> */
.L_x_57938:
[----:B------:R-:W-:-:S07]  /*f2c0*/  IMAD.MOV.U32 R46, RZ, RZ, R26 ;  /* 0x000000ffff2e7224 */ /* 0x000fce00078e001a */
.L_x_57939:
[----:B------:R-:W-:Y:S05]  /*f2d0*/  BSYNC B1 ;  /* 0x0000000000017941 */ /* 0x000fea0003800000 */
.L_x_57937:
        /* <DEDUP_REMOVED lines=16> */
.L_x_57943:
[----:B------:R-:W-:Y:S05]  /*f3e0*/  BSYNC B2 ;  /* 0x0000000000027941 */ /* 0x000fea0003800000 */
.L_x_57942:
        /* <DEDUP_REMOVED lines=44> */
.L_x_57941:
[----:B------:R-:W-:Y:S05]  /*f6b0*/  BSYNC B1 ;  /* 0x0000000000017941 */ /* 0x000fea0003800000 */
.L_x_57940:
        /* <DEDUP_REMOVED lines=8> */
.L_x_57936:
        /* <DEDUP_REMOVED lines=12> */
.L_x_57945:
[----:B------:R-:W-:-:S07]  /*f800*/  IMAD.MOV.U32 R46, RZ, RZ, R26 ;  /* 0x000000ffff2e7224 */ /* 0x000fce00078e001a */
.L_x_57946:
[----:B------:R-:W-:Y:S05]  /*f810*/  BSYNC B1 ;  /* 0x0000000000017941 */ /* 0x000fea0003800000 */
.L_x_57944:
        /* <DEDUP_REMOVED lines=16> */
.L_x_57950:
[----:B------:R-:W-:Y:S05]  /*f920*/  BSYNC B2 ;  /* 0x0000000000027941 */ /* 0x000fea0003800000 */
.L_x_57949:
        /* <DEDUP_REMOVED lines=44> */
.L_x_57948:
[----:B------:R-:W-:Y:S05]  /*fbf0*/  BSYNC B1 ;  /* 0x0000000000017941 */ /* 0x000fea0003800000 */
.L_x_57947:
        /* <DEDUP_REMOVED lines=11> */
.L_x_57951:
        /* <DEDUP_REMOVED lines=12> */
.L_x_57954:
[----:B------:R-:W-:-:S07]  /*fd70*/  MOV R52, R26 ;  /* 0x0000001a00347202 */ /* 0x000fce0000000f00 */
.L_x_57955:
[----:B------:R-:W-:Y:S05]  /*fd80*/  BSYNC B1 ;  /* 0x0000000000017941 */ /* 0x000fea0003800000 */
.L_x_57953:
        /* <DEDUP_REMOVED lines=18> */
.L_x_57959:
[----:B------:R-:W-:Y:S05]  /*feb0*/  BSYNC B2 ;  /* 0x0000000000027941 */ /* 0x000fea0003800000 */
.L_x_57958:
        /* <DEDUP_REMOVED lines=44> */
.L_x_57957:
[----:B------:R-:W-:Y:S05]  /*10180*/  BSYNC B1 ;  /* 0x0000000000017941 */ /* 0x000fea0003800000 */
.L_x_57956:
        /* <DEDUP_REMOVED lines=8> */
.L_x_57952:
        /* <DEDUP_REMOVED lines=9> */
[----:B------:R-:W-:-:S03]  /*102a0*/  IMAD.WIDE.U32 R44, R148, 0x10, R140 ;  /* 0x00000010942c7825 */ /* 0x000fc600078e008c */
[----:B------:R-:W-:Y:S01]  /*102b0*/  IADD3 R55, R48, R49, RZ ;  /* 0x0000003130377210 */ /* 0x000fe20007ffe0ff */
[----:B------:R-:W-:Y:S01]  /*102c0*/  IMAD.WIDE.U32 R48, R148, 0x4, R142 ;  /* 0x0000000494307825 */ /* 0x000fe200078e008e */
[----:B------:R2:W-:Y:S04]  /*102d0*/  STG.E.128 desc[UR4][R44.64], R100 ;  /* 0x000000642c007986 */ /* 0x0005e8000c101d04 */
        /* <DEDUP_REMOVED lines=16> */
.L_x_57960:
        /* <DEDUP_REMOVED lines=15> */
.L_x_57962:
[----:B------:R-:W-:-:S07]  /*104d0*/  MOV R56, R26 ;  /* 0x0000001a00387202 */ /* 0x000fce0000000f00 */
.L_x_57963:
[----:B------:R-:W-:Y:S05]  /*104e0*/  BSYNC B1 ;  /* 0x0000000000017941 */ /* 0x000fea0003800000 */
.L_x_57961:
        /* <DEDUP_REMOVED lines=16> */
.L_x_57967:
[----:B------:R-:W-:Y:S05]  /*105f0*/  BSYNC B2 ;  /* 0x0000000000027941 */ /* 0x000fea0003800000 */
.L_x_57966:
        /* <DEDUP_REMOVED lines=44> */
.L_x_57965:
[----:B------:R-:W-:Y:S05]  /*108c0*/  BSYNC B1 ;  /* 0x0000000000017941 */ /* 0x000fea0003800000 */
.L_x_57964:
        /* <DEDUP_REMOVED lines=12> */
.L_x_57968:
        /* <DEDUP_REMOVED lines=12> */
.L_x_57971:
[----:B------:R-:W-:-:S07]  /*10a50*/  IMAD.MOV.U32 R44, RZ, RZ, R26 ;  /* 0x000000ffff2c7224 */ /* 0x000fce00078e001a */
.L_x_57972:
[----:B------:R-:W-:Y:S05]  /*10a60*/  BSYNC B1 ;  /* 0x0000000000017941 */ /* 0x000fea0003800000 */
.L_x_57970:
        /* <DEDUP_REMOVED lines=16> */
.L_x_57976:
[----:B------:R-:W-:Y:S05]  /*10b70*/  BSYNC B2 ;  /* 0x0000000000027941 */ /* 0x000fea0003800000 */
.L_x_57975:
        /* <DEDUP_REMOVED lines=44> */
.L_x_57974:
[----:B------:R-:W-:Y:S05]  /*10e40*/  BSYNC B1 ;  /* 0x0000000000017941 */ /* 0x000fea0003800000 */
.L_x_57973:
        /* <DEDUP_REMOVED lines=8> */
.L_x_57969:
        /* <DEDUP_REMOVED lines=12> */
.L_x_57978:
[----:B------:R-:W-:-:S07]  /*10f90*/  IMAD.MOV.U32 R44, RZ, RZ, R26 ;  /* 0x000000ffff2c7224 */ /* 0x000fce00078e001a */
.L_x_57979:
[----:B------:R-:W-:Y:S05]  /*10fa0*/  BSYNC B1 ;  /* 0x0000000000017941 */ /* 0x000fea0003800000 */
.L_x_57977:
        /* <DEDUP_REMOVED lines=16> */
.L_x_57983:
[----:B------:R-:W-:Y:S05]  /*110b0*/  BSYNC B2 ;  /* 0x0000000000027941 */ /* 0x000fea0003800000 */
.L_x_57982:
        /* <DEDUP_REMOVED lines=44> */
.L_x_57981:
[----:B------:R-:W-:Y:S05]  /*11380*/  BSYNC B1 ;  /* 0x0000000000017941 */ /* 0x000fea0003800000 */
.L_x_57980:
        /* <DEDUP_REMOVED lines=11> */
.L_x_57984:
        /* <DEDUP_REMOVED lines=12> */
.L_x_57987:
[----:B------:R-:W-:-:S07]  /*11500*/  IMAD.MOV.U32 R54, RZ, RZ, R26 ;  /* 0x000000ffff367224 */ /* 0x000fce00078e001a */
.L_x_57988:
[----:B------:R-:W-:Y:S05]  /*11510*/  BSYNC B1 ;  /* 0x0000000000017941 */ /* 0x000fea0003800000 */
.L_x_57986:
        /* <DEDUP_REMOVED lines=16> */
.L_x_57992:
[----:B------:R-:W-:Y:S05]  /*11620*/  BSYNC B2 ;  /* 0x0000000000027941 */ /* 0x000fea0003800000 */
.L_x_57991:
        /* <DEDUP_REMOVED lines=44> */
.L_x_57990:
[----:B------:R-:W-:Y:S05]  /*118f0*/  BSYNC B1 ;  /* 0x0000000000017941 */ /* 0x000fea0003800000 */
.L_x_57989:
        /* <DEDUP_REMOVED lines=8> */
.L_x_57985:
        /* <DEDUP_REMOVED lines=12> */
.L_x_57994:
[----:B------:R-:W-:-:S07]  /*11a40*/  IMAD.MOV.U32 R54, RZ, RZ, R26 ;  /* 0x000000ffff367224 */ /* 0x000fce00078e001a */
.L_x_57995:
[----:B------:R-:W-:Y:S05]  /*11a50*/  BSYNC B1 ;  /* 0x0000000000017941 */ /* 0x000fea0003800000 */
.L_x_57993:
        /* <DEDUP_REMOVED lines=16> */
.L_x_57999:
[----:B------:R-:W-:Y:S05]  /*11b60*/  BSYNC B2 ;  /* 0x0000000000027941 */ /* 0x000fea0003800000 */
.L_x_57998:
        /* <DEDUP_REMOVED lines=44> */
.L_x_57997:
[----:B------:R-:W-:Y:S05]  /*11e30*/  BSYNC B1 ;  /* 0x0000000000017941 */ /* 0x000fea0003800000 */
.L_x_57996:
        /* <DEDUP_REMOVED lines=11> */
.L_x_58000:
        /* <DEDUP_REMOVED lines=12> */
.L_x_58003:
[----:B------:R-:W-:-:S07]  /*11fb0*/  MOV R46, R26 ;  /* 0x0000001a002e7202 */ /* 0x000fce0000000f00 */
.L_x_58004:
[----:B------:R-:W-:Y:S05]  /*11fc0*/  BSYNC B1 ;  /* 0x0000000000017941 */ /* 0x000fea0003800000 */
.L_x_58002:
        /* <DEDUP_REMOVED lines=16> */
.L_x_58008:
[----:B------:R-:W-:Y:S05]  /*120d0*/  BSYNC B2 ;  /* 0x0000000000027941 */ /* 0x000fea0003800000 */
.L_x_58007:
        /* <DEDUP_REMOVED lines=44> */
.L_x_58006:
[----:B------:R-:W-:Y:S05]  /*123a0*/  BSYNC B1 ;  /* 0x0000000000017941 */ /* 0x000fea0003800000 */
.L_x_58005:
        /* <DEDUP_REMOVED lines=8> */
.L_x_58001:
        /* <DEDUP_REMOVED lines=12> */
.L_x_58010:
[----:B------:R-:W-:-:S07]  /*124f0*/  MOV R46, R26 ;  /* 0x0000001a002e7202 */ /* 0x000fce0000000f00 */
.L_x_58011:
[----:B------:R-:W-:Y:S05]  /*12500*/  BSYNC B1 ;  /* 0x0000000000017941 */ /* 0x000fea0003800000 */
.L_x_58009:
        /* <DEDUP_REMOVED lines=16> */
.L_x_58015:
[----:B------:R-:W-:Y:S05]  /*12610*/  BSYNC B2 ;  /* 0x0000000000027941 */ /* 0x000fea0003800000 */
.L_x_58014:
        /* <DEDUP_REMOVED lines=44> */
.L_x_58013:
[----:B------:R-:W-:Y:S05]  /*128e0*/  BSYNC B1 ;  /* 0x0000000000017941 */ /* 0x000fea0003800000 */
.L_x_58012:
        /* <DEDUP_REMOVED lines=11> */
.L_x_58016:
        /* <DEDUP_REMOVED lines=12> */
.L_x_58019:
[----:B------:R-:W-:-:S07]  /*12a60*/  IMAD.MOV.U32 R52, RZ, RZ, R26 ;  /* 0x000000ffff347224 */ /* 0x000fce00078e001a */
.L_x_58020:
[----:B------:R-:W-:Y:S05]  /*12a70*/  BSYNC B1 ;  /* 0x0000000000017941 */ /* 0x000fea0003800000 */
.L_x_58018:
        /* <DEDUP_REMOVED lines=18> */
.L_x_58024:
[----:B------:R-:W-:Y:S05]  /*12ba0*/  BSYNC B2 ;  /* 0x0000000000027941 */ /* 0x000fea0003800000 */
.L_x_58023:
        /* <DEDUP_REMOVED lines=44> */
.L_x_58022:
[----:B------:R-:W-:Y:S05]  /*12e70*/  BSYNC B1 ;  /* 0x0000000000017941 */ /* 0x000fea0003800000 */
.L_x_58021:
        /* <DEDUP_REMOVED lines=8> */
.L_x_58017:
        /* <DEDUP_REMOVED lines=29> */
.L_x_58025:
        /* <DEDUP_REMOVED lines=15> */
.L_x_58027:
[----:B------:R-:W-:-:S07]  /*131c0*/  MOV R56, R26 ;  /* 0x0000001a00387202 */ /* 0x000fce0000000f00 */
.L_x_58028:
[----:B------:R-:W-:Y:S05]  /*131d0*/  BSYNC B1 ;  /* 0x0000000000017941 */ /* 0x000fea0003800000 */
.L_x_58026:
        /* <DEDUP_REMOVED lines=16> */
.L_x_58032:
[----:B------:R-:W-:Y:S05]  /*132e0*/  BSYNC B2 ;  /* 0x0000000000027941 */ /* 0x000fea0003800000 */
.L_x_58031:
        /* <DEDUP_REMOVED lines=44> */
.L_x_58030:
[----:B------:R-:W-:Y:S05]  /*135b0*/  BSYNC B1 ;  /* 0x0000000000017941 */ /* 0x000fea0003800000 */
.L_x_58029:
        /* <DEDUP_REMOVED lines=12> */
.L_x_58033:
        /* <DEDUP_REMOVED lines=12> */
.L_x_58036:
[----:B------:R-:W-:-:S07]  /*13740*/  IMAD.MOV.U32 R44, RZ, RZ, R26 ;  /* 0x000000ffff2c7224 */ /* 0x000fce00078e001a */
.L_x_58037:
[----:B------:R-:W-:Y:S05]  /*13750*/  BSYNC B1 ;  /* 0x0000000000017941 */ /* 0x000fea0003800000 */
.L_x_58035:
        /* <DEDUP_REMOVED lines=16> */
.L_x_58041:
[----:B------:R-:W-:Y:S05]  /*13860*/  BSYNC B2 ;  /* 0x0000000000027941 */ /* 0x000fea0003800000 */
.L_x_58040:
        /* <DEDUP_REMOVED lines=44> */
.L_x_58039:
[----:B------:R-:W-:Y:S05]  /*13b30*/  BSYNC B1 ;  /* 0x0000000000017941 */ /* 0x000fea0003800000 */
.L_x_58038:
        /* <DEDUP_REMOVED lines=8> */
.L_x_58034:
        /* <DEDUP_REMOVED lines=12> */
.L_x_58043:
[----:B------:R-:W-:-:S07]  /*13c80*/  MOV R44, R26 ;  /* 0x0000001a002c7202 */ /* 0x000fce0000000f00 */
.L_x_58044:
[----:B------:R-:W-:Y:S05]  /*13c90*/  BSYNC B1 ;  /* 0x0000000000017941 */ /* 0x000fea0003800000 */
.L_x_58042:
        /* <DEDUP_REMOVED lines=16> */
.L_x_58048:
[----:B------:R-:W-:Y:S05]  /*13da0*/  BSYNC B2 ;  /* 0x0000000000027941 */ /* 0x000fea0003800000 */
.L_x_58047:
        /* <DEDUP_REMOVED lines=44> */
.L_x_58046:
[----:B------:R-:W-:Y:S05]  /*14070*/  BSYNC B1 ;  /* 0x0000000000017941 */ /* 0x000fea0003800000 */
.L_x_58045:
        /* <DEDUP_REMOVED lines=11> */
.L_x_58049:
        /* <DEDUP_REMOVED lines=12> */
.L_x_58052:
[----:B------:R-:W-:-:S07]  /*141f0*/  IMAD.MOV.U32 R54, RZ, RZ, R26 ;  /* 0x000000ffff367224 */ /* 0x000fce00078e001a */
.L_x_58053:
[----:B------:R-:W-:Y:S05]  /*14200*/  BSYNC B1 ;  /* 0x0000000000017941 */ /* 0x000fea0003800000 */
.L_x_58051:
        /* <DEDUP_REMOVED lines=16> */
.L_x_58057:
[----:B------:R-:W-:Y:S05]  /*14310*/  BSYNC B2 ;  /* 0x0000000000027941 */ /* 0x000fea0003800000 */
.L_x_58056:
        /* <DEDUP_REMOVED lines=44> */
.L_x_58055:
[----:B------:R-:W-:Y:S05]  /*145e0*/  BSYNC B1 ;  /* 0x0000000000017941 */ /* 0x000fea0003800000 */
.L_x_58054:
        /* <DEDUP_REMOVED lines=8> */
.L_x_58050:
        /* <DEDUP_REMOVED lines=12> */
.L_x_58059:
[----:B------:R-:W-:-:S07]  /*14730*/  MOV R54, R26 ;  /* 0x0000001a00367202 */ /* 0x000fce0000000f00 */
.L_x_58060:
[----:B------:R-:W-:Y:S05]  /*14740*/  BSYNC B1 ;  /* 0x0000000000017941 */ /* 0x000fea0003800000 */
.L_x_58058:
        /* <DEDUP_REMOVED lines=16> */
.L_x_58064:
[----:B------:R-:W-:Y:S05]  /*14850*/  BSYNC B2 ;  /* 0x0000000000027941 */ /* 0x000fea0003800000 */
.L_x_58063:
        /* <DEDUP_REMOVED lines=44> */
.L_x_58062:
[----:B------:R-:W-:Y:S05]  /*14b20*/  BSYNC B1 ;  /* 0x0000000000017941 */ /* 0x000fea0003800000 */
.L_x_58061:
        /* <DEDUP_REMOVED lines=11> */
.L_x_58065:
        /* <DEDUP_REMOVED lines=12> */
.L_x_58068:
[----:B------:R-:W-:-:S07]  /*14ca0*/  IMAD.MOV.U32 R46, RZ, RZ, R26 ;  /* 0x000000ffff2e7224 */ /* 0x000fce00078e001a */
.L_x_58069:
[----:B------:R-:W-:Y:S05]  /*14cb0*/  BSYNC B1 ;  /* 0x0000000000017941 */ /* 0x000fea0003800000 */
.L_x_58067:
        /* <DEDUP_REMOVED lines=16> */
.L_x_58073:
[----:B------:R-:W-:Y:S05]  /*14dc0*/  BSYNC B2 ;  /* 0x0000000000027941 */ /* 0x000fea0003800000 */
.L_x_58072:
        /* <DEDUP_REMOVED lines=44> */
.L_x_58071:
[----:B------:R-:W-:Y:S05]  /*15090*/  BSYNC B1 ;  /* 0x0000000000017941 */ /* 0x000fea0003800000 */
.L_x_58070:
        /* <DEDUP_REMOVED lines=8> */
.L_x_58066:
        /* <DEDUP_REMOVED lines=12> */
.L_x_58075:
[----:B------:R-:W-:-:S07]  /*151e0*/  MOV R46, R26 ;  /* 0x0000001a002e7202 */ /* 0x000fce0000000f00 */
.L_x_58076:
[----:B------:R-:W-:Y:S05]  /*151f0*/  BSYNC B1 ;  /* 0x0000000000017941 */ /* 0x000fea0003800000 */
.L_x_58074:
        /* <DEDUP_REMOVED lines=16> */
.L_x_58080:
[----:B------:R-:W-:Y:S05]  /*15300*/  BSYNC B2 ;  /* 0x0000000000027941 */ /* 0x000fea0003800000 */
.L_x_58079:
        /* <DEDUP_REMOVED lines=44> */
.L_x_58078:
[----:B------:R-:W-:Y:S05]  /*155d0*/  BSYNC B1 ;  /* 0x0000000000017941 */ /* 0x000fea0003800000 */
.L_x_58077:
        /* <DEDUP_REMOVED lines=11> */
.L_x_58081:
        /* <DEDUP_REMOVED lines=12> */
.L_x_58084:
[----:B------:R-:W-:-:S07]  /*15750*/  IMAD.MOV.U32 R52, RZ, RZ, R26 ;  /* 0x000000ffff347224 */ /* 0x000fce00078e001a */
.L_x_58085:
[----:B------:R-:W-:Y:S05]  /*15760*/  BSYNC B1 ;  /* 0x0000000000017941 */ /* 0x000fea0003800000 */
.L_x_58083:
        /* <DEDUP_REMOVED lines=18> */
.L_x_58089:
[----:B------:R-:W-:Y:S05]  /*15890*/  BSYNC B2 ;  /* 0x0000000000027941 */ /* 0x000fea0003800000 */
.L_x_58088:
        /* <DEDUP_REMOVED lines=44> */
.L_x_58087:
[----:B------:R-:W-:Y:S05]  /*15b60*/  BSYNC B1 ;  /* 0x0000000000017941 */ /* 0x000fea0003800000 */
.L_x_58086:
        /* <DEDUP_REMOVED lines=8> */
.L_x_58082:
[----:B------:R-:W0:Y:S01]  /*15bf0*/  @P0 LDC.64 R44, c[0x0][0x228] ;  /* 0x00008a00ff2c0b82 */ /* 0x000e220000000a00 */
[----:B------:R-:W-:Y:S01]  /*15c00*/  SEL R48, RZ, 0x1000000, P5 ;  /* 0x01000000ff307807 */ /* 0x000fe20002800000 */
[----:B------:R-:W-:Y:S01]  /*15c10*/  VIADD R158, R156, 0xe0 ;  /* 0x000000e09c9e7836 */ /* 0x000fe20000000000 */
[----:B------:R-:W-:Y:S02]  /*15c20*/  SEL R49, RZ, 0x10000, P4 ;  /* 0x00010000ff317807 */ /* 0x000fe40002000000 */
[----:B------:R-:W-:Y:S02]  /*15c30*/  SEL R50, RZ, 0x100, P3 ;  /* 0x00000100ff327807 */ /* 0x000fe40001800000 */
[----:B------:R-:W-:Y:S01]  /*15c40*/  ISETP.NE.AND P6, PT, R56, RZ, PT ;  /* 0x000000ff3800720c */ /* 0x000fe20003fc5270 */
[----:B------:R-:W1:Y:S01]  /*15c50*/  @P1 LDC.64 R46, c[0x0][0x230] ;  /* 0x00008c00ff2e1b82 */ /* 0x000e620000000a00 */
[----:B------:R-:W-:Y:S01]  /*15c60*/  IADD3 R50, R50, R48, R49 ;  /* 0x0000003032327210 */ /* 0x000fe20007ffe031 */
[----:B------:R-:W-:Y:S01]  /*15c70*/  IMAD.WIDE.U32 R48, R157, 0x10, R140 ;  /* 0x000000109d307825 */ /* 0x000fe200078e008c */
[----:B------:R-:W-:-:S04]  /*15c80*/  SEL R51, RZ, 0x1, P6 ;  /* 0x00000001ff337807 */ /* 0x000fc80003000000 */
[----:B------:R2:W-:Y:S01]  /*15c90*/  STG.E.128 desc[UR4][R48.64], R92 ;  /* 0x0000005c30007986 */ /* 0x0005e2000c101d04 */
[----:B------:R-:W-:Y:S01]  /*15ca0*/  IADD3 R51, R50, R51, RZ ;  /* 0x0000003332337210 */ /* 0x000fe20007ffe0ff */
[----:B0-----:R-:W-:-:S04]  /*15cb0*/  @P0 IMAD.WIDE.U32 R44, R158, 0x10, R44 ;  /* 0x000000109e2c0825 */ /* 0x001fc800078e002c */
[----:B-1----:R-:W-:-:S04]  /*15cc0*/  @P1 IMAD.WIDE.U32 R46, R158, 0x10, R46 ;  /* 0x000000109e2e1825 */ /* 0x002fc800078e002e */
[----:B--2---:R-:W-:-:S05]  /*15cd0*/  IMAD.WIDE.U32 R48, R157, 0x4, R142 ;  /* 0x000000049d307825 */ /* 0x004fca00078e008e */
[----:B------:R0:W-:Y:S02]  /*15ce0*/  STG.E desc[UR4][R48.64], R51 ;  /* 0x0000003330007986 */ /* 0x0001e4000c101904 */
[----:B0-----:R-:W-:Y:S01]  /*15cf0*/  IMAD.WIDE.U32 R48, R158, 0x10, R128 ;  /* 0x000000109e307825 */ /* 0x001fe200078e0080 */
[----:B------:R-:W-:Y:S06]  /*15d00*/  @!P0 BRA `(.L_x_58090) ;  /* 0x00000000002c8947 */ /* 0x000fec0003800000 */
[----:B------:R-:W0:Y:S01]  /*15d10*/  LDC.64 R50, c[0x0][0x248] ;  /* 0x00009200ff327b82 */ /* 0x000e220000000a00 */
[----:B------:R-:W-:-:S04]  /*15d20*/  SHF.L.U32 R52, R145, 0x10, RZ ;  /* 0x0000001091347819 */ /* 0x000fc800000006ff */
        /* <DEDUP_REMOVED lines=9> */
.L_x_58090:
        /* <DEDUP_REMOVED lines=15> */
.L_x_58092:
[----:B------:R-:W-:-:S07]  /*15eb0*/  MOV R54, R26 ;  /* 0x0000001a00367202 */ /* 0x000fce0000000f00 */
.L_x_58093:
[----:B------:R-:W-:Y:S05]  /*15ec0*/  BSYNC B1 ;  /* 0x0000000000017941 */ /* 0x000fea0003800000 */
.L_x_58091:
        /* <DEDUP_REMOVED lines=16> */
.L_x_58097:
[----:B------:R-:W-:Y:S05]  /*15fd0*/  BSYNC B2 ;  /* 0x0000000000027941 */ /* 0x000fea0003800000 */
.L_x_58096:
        /* <DEDUP_REMOVED lines=39> */
[----:B------:R-:W-:Y:S01]  /*16250*/  IMAD.WIDE.U32 R48, R49, -0x2daee0ad, RZ ;  /* 0xd2511f5331307825 */ /* 0x000fe200078e00ff */
[----:B------:R-:W-:Y:S01]  /*16260*/  MOV R26, R50 ;  /* 0x00000032001a7202 */ /* 0x000fe20000000f00 */
[----:B------:R-:W-:Y:S02]  /*16270*/  HFMA2.MMA R50, -RZ, RZ, 0, 0 ;  /* 0x00000000ff327435 */ /* 0x000fe400000001ff */
[----:B------:R-:W-:Y:S01]  /*16280*/  IMAD.MOV.U32 R24, RZ, RZ, R48 ;  /* 0x000000ffff187224 */ /* 0x000fe200078e0030 */
[----:B------:R-:W-:-:S08]  /*16290*/  LOP3.LUT R136, R49, UR40, R136, 0x96, !PT ;  /* 0x0000002831887c12 */ /* 0x000fd0000f8e9688 */
.L_x_58095:
[----:B------:R-:W-:Y:S05]  /*162a0*/  BSYNC B1 ;  /* 0x0000000000017941 */ /* 0x000fea0003800000 */
.L_x_58094:
        /* <DEDUP_REMOVED lines=12> */
.L_x_58098:
        /* <DEDUP_REMOVED lines=12> */
.L_x_58101:
[----:B------:R-:W-:-:S07]  /*16430*/  IMAD.MOV.U32 R44, RZ, RZ, R26 ;  /* 0x000000ffff2c7224 */ /* 0x000fce00078e001a */
.L_x_58102:
[----:B------:R-:W-:Y:S05]  /*16440*/  BSYNC B1 ;  /* 0x0000000000017941 */ /* 0x000fea0003800000 */
.L_x_58100:
        /* <DEDUP_REMOVED lines=16> */
.L_x_58106:
[----:B------:R-:W-:Y:S05]  /*16550*/  BSYNC B2 ;  /* 0x0000000000027941 */ /* 0x000fea0003800000 */
.L_x_58105:
        /* <DEDUP_REMOVED lines=44> */
.L_x_58104:
[----:B------:R-:W-:Y:S05]  /*16820*/  BSYNC B1 ;  /* 0x0000000000017941 */ /* 0x000fea0003800000 */
.L_x_58103:
        /* <DEDUP_REMOVED lines=8> */
.L_x_58099:
        /* <DEDUP_REMOVED lines=12> */
.L_x_58108:
[----:B------:R-:W-:-:S07]  /*16970*/  MOV R44, R26 ;  /* 0x0000001a002c7202 */ /* 0x000fce0000000f00 */
.L_x_58109:
[----:B------:R-:W-:Y:S05]  /*16980*/  BSYNC B1 ;  /* 0x0000000000017941 */ /* 0x000fea0003800000 */
.L_x_58107:
        /* <DEDUP_REMOVED lines=16> */
.L_x_58113:
[----:B------:R-:W-:Y:S05]  /*16a90*/  BSYNC B2 ;  /* 0x0000000000027941 */ /* 0x000fea0003800000 */
.L_x_58112:
        /* <DEDUP_REMOVED lines=43> */
[----:B------:R-:W-:-:S11]  /*16d50*/  HFMA2.MMA R49, -RZ, RZ, 0, 0 ;  /* 0x00000000ff317435 */ /* 0x000fd600000001ff */
.L_x_58111:
[----:B------:R-:W-:Y:S05]  /*16d60*/  BSYNC B1 ;  /* 0x0000000000017941 */ /* 0x000fea0003800000 */
.L_x_58110:
        /* <DEDUP_REMOVED lines=11> */
.L_x_58114:
        /* <DEDUP_REMOVED lines=12> */
.L_x_58117:
[----:B------:R-:W-:-:S07]  /*16ee0*/  IMAD.MOV.U32 R53, RZ, RZ, R26 ;  /* 0x000000ffff357224 */ /* 0x000fce00078e001a */
.L_x_58118:
[----:B------:R-:W-:Y:S05]  /*16ef0*/  BSYNC B1 ;  /* 0x0000000000017941 */ /* 0x000fea0003800000 */
.L_x_58116:
        /* <DEDUP_REMOVED lines=16> */
.L_x_58122:
[----:B------:R-:W-:Y:S05]  /*17000*/  BSYNC B2 ;  /* 0x0000000000027941 */ /* 0x000fea0003800000 */
.L_x_58121:
        /* <DEDUP_REMOVED lines=44> */
.L_x_58120:
[----:B------:R-:W-:Y:S05]  /*172d0*/  BSYNC B1 ;  /* 0x0000000000017941 */ /* 0x000fea0003800000 */
.L_x_58119:
        /* <DEDUP_REMOVED lines=8> */
.L_x_58115:
        /* <DEDUP_REMOVED lines=12> */
.L_x_58124:
[----:B------:R-:W-:-:S07]  /*17420*/  MOV R53, R26 ;  /* 0x0000001a00357202 */ /* 0x000fce0000000f00 */
.L_x_58125:
[----:B------:R-:W-:Y:S05]  /*17430*/  BSYNC B1 ;  /* 0x0000000000017941 */ /* 0x000fea0003800000 */
.L_x_58123:
        /* <DEDUP_REMOVED lines=16> */
.L_x_58129:
[----:B------:R-:W-:Y:S05]  /*17540*/  BSYNC B2 ;  /* 0x0000000000027941 */ /* 0x000fea0003800000 */
.L_x_58128:
        /* <DEDUP_REMOVED lines=44> */
.L_x_58127:
[----:B------:R-:W-:Y:S05]  /*17810*/  BSYNC B1 ;  /* 0x0000000000017941 */ /* 0x000fea0003800000 */
.L_x_58126:
        /* <DEDUP_REMOVED lines=11> */
.L_x_58130:
        /* <DEDUP_REMOVED lines=12> */
.L_x_58133:
[----:B------:R-:W-:-:S07]  /*17990*/  IMAD.MOV.U32 R46, RZ, RZ, R26 ;  /* 0x000000ffff2e7224 */ /* 0x000fce00078e001a */
.L_x_58134:
[----:B------:R-:W-:Y:S05]  /*179a0*/  BSYNC B1 ;  /* 0x0000000000017941 */ /* 0x000fea0003800000 */
.L_x_58132:
        /* <DEDUP_REMOVED lines=16> */
.L_x_58138:
[----:B------:R-:W-:Y:S05]  /*17ab0*/  BSYNC B2 ;  /* 0x0000000000027941 */ /* 0x000fea0003800000 */
.L_x_58137:
        /* <DEDUP_REMOVED lines=44> */
.L_x_58136:
[----:B------:R-:W-:Y:S05]  /*17d80*/  BSYNC B1 ;  /* 0x0000000000017941 */ /* 0x000fea0003800000 */
.L_x_58135:
        /* <DEDUP_REMOVED lines=8> */
.L_x_58131:
        /* <DEDUP_REMOVED lines=12> */
.L_x_58140:
[----:B------:R-:W-:-:S07]  /*17ed0*/  MOV R46, R26 ;  /* 0x0000001a002e7202 */ /* 0x000fce0000000f00 */
.L_x_58141:
[----:B------:R-:W-:Y:S05]  /*17ee0*/  BSYNC B1 ;  /* 0x0000000000017941 */ /* 0x000fea0003800000 */
.L_x_58139:
        /* <DEDUP_REMOVED lines=16> */
.L_x_58145:
[----:B------:R-:W-:Y:S05]  /*17ff0*/  BSYNC B2 ;  /* 0x0000000000027941 */ /* 0x000fea0003800000 */
.L_x_58144:
        /* <DEDUP_REMOVED lines=44> */
.L_x_58143:
[----:B------:R-:W-:Y:S05]  /*182c0*/  BSYNC B1 ;  /* 0x0000000000017941 */ /* 0x000fea0003800000 */
.L_x_58142:
        /* <DEDUP_REMOVED lines=11> */
.L_x_58146:
        /* <DEDUP_REMOVED lines=12> */
.L_x_58149:
[----:B------:R-:W-:-:S07]  /*18440*/  IMAD.MOV.U32 R53, RZ, RZ, R26 ;  /* 0x000000ffff357224 */ /* 0x000fce00078e001a */
.L_x_58150:
[----:B------:R-:W-:Y:S05]  /*18450*/  BSYNC B1 ;  /* 0x0000000000017941 */ /* 0x000fea0003800000 */
.L_x_58148:
        /* <DEDUP_REMOVED lines=18> */
.L_x_58154:
[----:B------:R-:W-:Y:S05]  /*18580*/  BSYNC B2 ;  /* 0x0000000000027941 */ /* 0x000fea0003800000 */
.L_x_58153:
        /* <DEDUP_REMOVED lines=44> */
.L_x_58152:
[----:B------:R-:W-:Y:S05]  /*18850*/  BSYNC B1 ;  /* 0x0000000000017941 */ /* 0x000fea0003800000 */
.L_x_58151:
        /* <DEDUP_REMOVED lines=8> */
.L_x_58147:
[----:B------:R-:W-:Y:S01]  /*188e0*/  ISETP.NE.AND P6, PT, R52, RZ, PT ;  /* 0x000000ff3400720c */ /* 0x000fe20003fc5270 */
[----:B------:R-:W-:Y:S01]  /*188f0*/  IMAD.WIDE.U32 R44, R158, 0x10, R140 ;  /* 0x000000109e2c7825 */ /* 0x000fe200078e008c */
[----:B------:R-:W-:Y:S02]  /*18900*/  SEL R46, RZ, 0x1000000, P5 ;  /* 0x01000000ff2e7807 */ /* 0x000fe40002800000 */
[----:B------:R-:W-:Y:S01]  /*18910*/  SEL R47, RZ, 0x10000, P4 ;  /* 0x00010000ff2f7807 */ /* 0x000fe20002000000 */
[----:B------:R-:W-:Y:S01]  /*18920*/  VIADD R159, R156, 0x100 ;  /* 0x000001009c9f7836 */ /* 0x000fe20000000000 */
[----:B------:R-:W-:Y:S01]  /*18930*/  SEL R48, RZ, 0x100, P3 ;  /* 0x00000100ff307807 */ /* 0x000fe20001800000 */
[----:B------:R0:W-:Y:S01]  /*18940*/  STG.E.128 desc[UR4][R44.64], R88 ;  /* 0x000000582c007986 */ /* 0x0001e2000c101d04 */
[----:B------:R-:W-:Y:S02]  /*18950*/  SEL R49, RZ, 0x1, P6 ;  /* 0x00000001ff317807 */ /* 0x000fe40003000000 */
[----:B------:R-:W-:-:S02]  /*18960*/  IADD3 R48, R48, R46, R47 ;  /* 0x0000002e30307210 */ /* 0x000fc40007ffe02f */
[----:B------:R-:W1:Y:S02]  /*18970*/  @P0 LDC.64 R46, c[0x0][0x228] ;  /* 0x00008a00ff2e0b82 */ /* 0x000e640000000a00 */
[----:B------:R-:W-:Y:S01]  /*18980*/  IADD3 R51, R48, R49, RZ ;  /* 0x0000003130337210 */ /* 0x000fe20007ffe0ff */
[----:B------:R-:W-:-:S05]  /*18990*/  IMAD.WIDE.U32 R48, R158, 0x4, R142 ;  /* 0x000000049e307825 */ /* 0x000fca00078e008e */
[----:B------:R2:W-:Y:S01]  /*189a0*/  STG.E desc[UR4][R48.64], R51 ;  /* 0x0000003330007986 */ /* 0x0005e2000c101904 */
[----:B0-----:R-:W0:Y:S01]  /*189b0*/  @P1 LDC.64 R44, c[0x0][0x230] ;  /* 0x00008c00ff2c1b82 */ /* 0x001e220000000a00 */
[----:B-1----:R-:W-:Y:S01]  /*189c0*/  @P0 IMAD.WIDE.U32 R46, R159, 0x10, R46 ;  /* 0x000000109f2e0825 */ /* 0x002fe200078e002e */
[----:B--2---:R-:W-:Y:S06]  /*189d0*/  @!P0 BRA `(.L_x_58155) ;  /* 0x00000000002c8947 */ /* 0x004fec0003800000 */
[----:B------:R-:W1:Y:S01]  /*189e0*/  LDC.64 R48, c[0x0][0x248] ;  /* 0x00009200ff307b82 */ /* 0x000e620000000a00 */
        /* <DEDUP_REMOVED lines=8> */
[----:B-1----:R-:W-:-:S05]  /*18a70*/  IMAD.WIDE.U32 R48, R158, 0x4, R48 ;  /* 0x000000049e307825 */ /* 0x002fca00078e0030 */
[----:B------:R1:W-:Y:S02]  /*18a80*/  STG.E desc[UR4][R48.64], R51 ;  /* 0x0000003330007986 */ /* 0x0003e4000c101904 */
.L_x_58155:
[C---:B0-----:R-:W-:Y:S01]  /*18a90*/  @P1 IMAD.WIDE.U32 R44, R159.reuse, 0x10, R44 ;  /* 0x000000109f2c1825 */ /* 0x041fe200078e002c */
[----:B------:R-:W5:Y:S04]  /*18aa0*/  @P0 LDG.E.128 R120, desc[UR4][R46.64] ;  /* 0x000000042e780981 */ /* 0x000f68000c1e1d00 */
[----:B------:R0:W5:Y:S02]  /*18ab0*/  @P1 LDG.E.128 R124, desc[UR4][R44.64] ;  /* 0x000000042c7c1981 */ /* 0x000164000c1e1d00 */
[----:B0-----:R-:W-:-:S06]  /*18ac0*/  IMAD.WIDE.U32 R44, R159, 0x10, R128 ;  /* 0x000000109f2c7825 */ /* 0x001fcc00078e0080 */
[----:B------:R-:W5:Y:S01]  /*18ad0*/  LDG.E.128 R44, desc[UR4][R44.64] ;  /* 0x000000042c2c7981 */ /* 0x000f62000c1e1d00 */
[C---:B------:R-:W-:Y:S01]  /*18ae0*/  ISETP.NE.AND P3, PT, R50.reuse, 0x1, PT ;  /* 0x000000013200780c */ /* 0x040fe20003f65270 */
[----:B------:R-:W-:Y:S01]  /*18af0*/  BSSY B1, `(.L_x_58156) ;  /* 0x000000c000017945 */ /* 0x000fe20003800000 */
[----:B-1----:R-:W-:-:S11]  /*18b00*/  IADD3 R48, R50, 0x1, RZ ;  /* 0x0000000132307810 */ /* 0x002fd60007ffe0ff */
        /* <DEDUP_REMOVED lines=9> */
.L_x_58157:
[----:B------:R-:W-:-:S07]  /*18ba0*/  MOV R54, R26 ;  /* 0x0000001a00367202 */ /* 0x000fce0000000f00 */
.L_x_58158:
[----:B------:R-:W-:Y:S05]  /*18bb0*/  BSYNC B1 ;  /* 0x0000000000017941 */ /* 0x000fea0003800000 */
.L_x_58156:
        /* <DEDUP_REMOVED lines=16> */
.L_x_58162:
[----:B------:R-:W-:Y:S05]  /*18cc0*/  BSYNC B2 ;  /* 0x0000000000027941 */ /* 0x000fea0003800000 */
.L_x_58161:
        /* <DEDUP_REMOVED lines=44> */
.L_x_58160:
[----:B------:R-:W-:Y:S05]  /*18f90*/  BSYNC B1 ;  /* 0x0000000000017941 */ /* 0x000fea0003800000 */
.L_x_58159:
        /* <DEDUP_REMOVED lines=12> */
.L_x_58163:
        /* <DEDUP_REMOVED lines=12> */
.L_x_58166:
[----:B------:R-:W-:-:S07]  /*19120*/  IMAD.MOV.U32 R44, RZ, RZ, R26 ;  /* 0x000000ffff2c7224 */ /* 0x000fce00078e001a */
.L_x_58167:
[----:B------:R-:W-:Y:S05]  /*19130*/  BSYNC B1 ;  /* 0x0000000000017941 */ /* 0x000fea0003800000 */
.L_x_58165:
        /* <DEDUP_REMOVED lines=16> */
.L_x_58171:
[----:B------:R-:W-:Y:S05]  /*19240*/  BSYNC B2 ;  /* 0x0000000000027941 */ /* 0x000fea0003800000 */
.L_x_58170:
        /* <DEDUP_REMOVED lines=44> */
.L_x_58169:
[----:B------:R-:W-:Y:S05]  /*19510*/  BSYNC B1 ;  /* 0x0000000000017941 */ /* 0x000fea0003800000 */
.L_x_58168:
        /* <DEDUP_REMOVED lines=8> */
.L_x_58164:
        /* <DEDUP_REMOVED lines=12> */
.L_x_58173:
[----:B------:R-:W-:-:S07]  /*19660*/  MOV R44, R26 ;  /* 0x0000001a002c7202 */ /* 0x000fce0000000f00 */
.L_x_58174:
[----:B------:R-:W-:Y:S05]  /*19670*/  BSYNC B1 ;  /* 0x0000000000017941 */ /* 0x000fea0003800000 */
.L_x_58172:
        /* <DEDUP_REMOVED lines=16> */
.L_x_58178:
[----:B------:R-:W-:Y:S05]  /*19780*/  BSYNC B2 ;  /* 0x0000000000027941 */ /* 0x000fea0003800000 */
.L_x_58177:
        /* <DEDUP_REMOVED lines=44> */
.L_x_58176:
[----:B------:R-:W-:Y:S05]  /*19a50*/  BSYNC B1 ;  /* 0x0000000000017941 */ /* 0x000fea0003800000 */
.L_x_58175:
        /* <DEDUP_REMOVED lines=11> */
.L_x_58179:
        /* <DEDUP_REMOVED lines=12> */
.L_x_58182:
[----:B------:R-:W-:-:S07]  /*19bd0*/  IMAD.MOV.U32 R52, RZ, RZ, R26 ;  /* 0x000000ffff347224 */ /* 0x000fce00078e001a */
.L_x_58183:
[----:B------:R-:W-:Y:S05]  /*19be0*/  BSYNC B1 ;  /* 0x0000000000017941 */ /* 0x000fea0003800000 */
.L_x_58181:
        /* <DEDUP_REMOVED lines=16> */
.L_x_58187:
[----:B------:R-:W-:Y:S05]  /*19cf0*/  BSYNC B2 ;  /* 0x0000000000027941 */ /* 0x000fea0003800000 */
.L_x_58186:
        /* <DEDUP_REMOVED lines=44> */
.L_x_58185:
[----:B------:R-:W-:Y:S05]  /*19fc0*/  BSYNC B1 ;  /* 0x0000000000017941 */ /* 0x000fea0003800000 */
.L_x_58184:
        /* <DEDUP_REMOVED lines=8> */
.L_x_58180:
        /* <DEDUP_REMOVED lines=12> */
.L_x_58189:
[----:B------:R-:W-:-:S07]  /*1a110*/  MOV R52, R26 ;  /* 0x0000001a00347202 */ /* 0x000fce0000000f00 */
.L_x_58190:
[----:B------:R-:W-:Y:S05]  /*1a120*/  BSYNC B1 ;  /* 0x0000000000017941 */ /* 0x000fea0003800000 */
.L_x_58188:
        /* <DEDUP_REMOVED lines=16> */
.L_x_58194:
[----:B------:R-:W-:Y:S05]  /*1a230*/  BSYNC B2 ;  /* 0x0000000000027941 */ /* 0x000fea0003800000 */
.L_x_58193:
        /* <DEDUP_REMOVED lines=44> */
.L_x_58192:
[----:B------:R-:W-:Y:S05]  /*1a500*/  BSYNC B1 ;  /* 0x0000000000017941 */ /* 0x000fea0003800000 */
.L_x_58191:
        /* <DEDUP_REMOVED lines=11> */
.L_x_58195:
        /* <DEDUP_REMOVED lines=12> */
.L_x_58198:
[----:B------:R-:W-:-:S07]  /*1a680*/  IMAD.MOV.U32 R46, RZ, RZ, R26 ;  /* 0x000000ffff2e7224 */ /* 0x000fce00078e001a */
.L_x_58199:
[----:B------:R-:W-:Y:S05]  /*1a690*/  BSYNC B1 ;  /* 0x0000000000017941 */ /* 0x000fea0003800000 */
.L_x_58197:
        /* <DEDUP_REMOVED lines=16> */
.L_x_58203:
[----:B------:R-:W-:Y:S05]  /*1a7a0*/  BSYNC B2 ;  /* 0x0000000000027941 */ /* 0x000fea0003800000 */
.L_x_58202:
        /* <DEDUP_REMOVED lines=44> */
.L_x_58201:
[----:B------:R-:W-:Y:S05]  /*1aa70*/  BSYNC B1 ;  /* 0x0000000000017941 */ /* 0x000fea0003800000 */
.L_x_58200:
        /* <DEDUP_REMOVED lines=8> */
.L_x_58196:
        /* <DEDUP_REMOVED lines=12> */
.L_x_58205:
[----:B------:R-:W-:-:S07]  /*1abc0*/  MOV R46, R26 ;  /* 0x0000001a002e7202 */ /* 0x000fce0000000f00 */
.L_x_58206:
[----:B------:R-:W-:Y:S05]  /*1abd0*/  BSYNC B1 ;  /* 0x0000000000017941 */ /* 0x000fea0003800000 */
.L_x_58204:
        /* <DEDUP_REMOVED lines=16> */
.L_x_58210:
[----:B------:R-:W-:Y:S05]  /*1ace0*/  BSYNC B2 ;  /* 0x0000000000027941 */ /* 0x000fea0003800000 */
.L_x_58209:
        /* <DEDUP_REMOVED lines=44> */
.L_x_58208:
[----:B------:R-:W-:Y:S05]  /*1afb0*/  BSYNC B1 ;  /* 0x0000000000017941 */ /* 0x000fea0003800000 */
.L_x_58207:
        /* <DEDUP_REMOVED lines=11> */
.L_x_58211:
        /* <DEDUP_REMOVED lines=12> */
.L_x_58214:
[----:B------:R-:W-:-:S07]  /*1b130*/  IMAD.MOV.U32 R50, RZ, RZ, R26 ;  /* 0x000000ffff327224 */ /* 0x000fce00078e001a */
.L_x_58215:
[----:B------:R-:W-:Y:S05]  /*1b140*/  BSYNC B1 ;  /* 0x0000000000017941 */ /* 0x000fea0003800000 */
.L_x_58213:
        /* <DEDUP_REMOVED lines=18> */
.L_x_58219:
[----:B------:R-:W-:Y:S05]  /*1b270*/  BSYNC B2 ;  /* 0x0000000000027941 */ /* 0x000fea0003800000 */
.L_x_58218:
        /* <DEDUP_REMOVED lines=44> */
.L_x_58217:
[----:B------:R-:W-:Y:S05]  /*1b540*/  BSYNC B1 ;  /* 0x0000000000017941 */ /* 0x000fea0003800000 */
.L_x_58216:
        /* <DEDUP_REMOVED lines=8> */
.L_x_58212:
        /* <DEDUP_REMOVED lines=27> */
.L_x_58220:
        /* <DEDUP_REMOVED lines=17> */
.L_x_58222:
[----:B------:R-:W-:-:S07]  /*1b890*/  MOV R54, R26 ;  /* 0x0000001a00367202 */ /* 0x000fce0000000f00 */
.L_x_58223:
[----:B------:R-:W-:Y:S05]  /*1b8a0*/  BSYNC B1 ;  /* 0x0000000000017941 */ /* 0x000fea0003800000 */
.L_x_58221:
        /* <DEDUP_REMOVED lines=16> */
.L_x_58227:
[----:B------:R-:W-:Y:S05]  /*1b9b0*/  BSYNC B2 ;  /* 0x0000000000027941 */ /* 0x000fea0003800000 */
.L_x_58226:
        /* <DEDUP_REMOVED lines=44> */
.L_x_58225:
[----:B------:R-:W-:Y:S05]  /*1bc80*/  BSYNC B1 ;  /* 0x0000000000017941 */ /* 0x000fea0003800000 */
.L_x_58224:
        /* <DEDUP_REMOVED lines=12> */
.L_x_58228:
        /* <DEDUP_REMOVED lines=12> */
.L_x_58231:
[----:B------:R-:W-:-:S07]  /*1be10*/  IMAD.MOV.U32 R44, RZ, RZ, R26 ;  /* 0x000000ffff2c7224 */ /* 0x000fce00078e001a */
.L_x_58232:
[----:B------:R-:W-:Y:S05]  /*1be20*/  BSYNC B1 ;  /* 0x0000000000017941 */ /* 0x000fea0003800000 */
.L_x_58230:
        /* <DEDUP_REMOVED lines=16> */
.L_x_58236:
[----:B------:R-:W-:Y:S05]  /*1bf30*/  BSYNC B2 ;  /* 0x0000000000027941 */ /* 0x000fea0003800000 */
.L_x_58235:
        /* <DEDUP_REMOVED lines=44> */
.L_x_58234:
[----:B------:R-:W-:Y:S05]  /*1c200*/  BSYNC B1 ;  /* 0x0000000000017941 */ /* 0x000fea0003800000 */
.L_x_58233:
        /* <DEDUP_REMOVED lines=8> */
.L_x_58229:
        /* <DEDUP_REMOVED lines=12> */
.L_x_58238:
[----:B------:R-:W-:-:S07]  /*1c350*/  MOV R44, R26 ;  /* 0x0000001a002c7202 */ /* 0x000fce0000000f00 */
.L_x_58239:
[----:B------:R-:W-:Y:S05]  /*1c360*/  BSYNC B1 ;  /* 0x0000000000017941 */ /* 0x000fea0003800000 */
.L_x_58237:
        /* <DEDUP_REMOVED lines=16> */
.L_x_58243:
[----:B------:R-:W-:Y:S05]  /*1c470*/  BSYNC B2 ;  /* 0x0000000000027941 */ /* 0x000fea0003800000 */
.L_x_58242:
        /* <DEDUP_REMOVED lines=44> */
.L_x_58241:
[----:B------:R-:W-:Y:S05]  /*1c740*/  BSYNC B1 ;  /* 0x0000000000017941 */ /* 0x000fea0003800000 */
.L_x_58240:
        /* <DEDUP_REMOVED lines=11> */
.L_x_58244:
        /* <DEDUP_REMOVED lines=12> */
.L_x_58247:
[----:B------:R-:W-:-:S07]  /*1c8c0*/  IMAD.MOV.U32 R52, RZ, RZ, R26 ;  /* 0x000000ffff347224 */ /* 0x000fce00078e001a */
.L_x_58248:
[----:B------:R-:W-:Y:S05]  /*1c8d0*/  BSYNC B1 ;  /* 0x0000000000017941 */ /* 0x000fea0003800000 */
.L_x_58246:
        /* <DEDUP_REMOVED lines=16> */
.L_x_58252:
[----:B------:R-:W-:Y:S05]  /*1c9e0*/  BSYNC B2 ;  /* 0x0000000000027941 */ /* 0x000fea0003800000 */
.L_x_58251:
        /* <DEDUP_REMOVED lines=44> */
.L_x_58250:
[----:B------:R-:W-:Y:S05]  /*1ccb0*/  BSYNC B1 ;  /* 0x0000000000017941 */ /* 0x000fea0003800000 */
.L_x_58249:
        /* <DEDUP_REMOVED lines=8> */
.L_x_58245:
        /* <DEDUP_REMOVED lines=12> */
.L_x_58254:
[----:B------:R-:W-:-:S07]  /*1ce00*/  MOV R52, R26 ;  /* 0x0000001a00347202 */ /* 0x000fce0000000f00 */
.L_x_58255:
[----:B------:R-:W-:Y:S05]  /*1ce10*/  BSYNC B1 ;  /* 0x0000000000017941 */ /* 0x000fea0003800000 */
.L_x_58253:
        /* <DEDUP_REMOVED lines=16> */
.L_x_58259:
[----:B------:R-:W-:Y:S05]  /*1cf20*/  BSYNC B2 ;  /* 0x0000000000027941 */ /* 0x000fea0003800000 */
.L_x_58258:
        /* <DEDUP_REMOVED lines=44> */
.L_x_58257:
[----:B------:R-:W-:Y:S05]  /*1d1f0*/  BSYNC B1 ;  /* 0x0000000000017941 */ /* 0x000fea0003800000 */
.L_x_58256:
        /* <DEDUP_REMOVED lines=11> */
.L_x_58260:
        /* <DEDUP_REMOVED lines=12> */
.L_x_58263:
[----:B------:R-:W-:-:S07]  /*1d370*/  IMAD.MOV.U32 R46, RZ, RZ, R26 ;  /* 0x000000ffff2e7224 */ /* 0x000fce00078e001a */
.L_x_58264:
[----:B------:R-:W-:Y:S05]  /*1d380*/  BSYNC B1 ;  /* 0x0000000000017941 */ /* 0x000fea0003800000 */
.L_x_58262:
        /* <DEDUP_REMOVED lines=16> */
.L_x_58268:
[----:B------:R-:W-:Y:S05]  /*1d490*/  BSYNC B2 ;  /* 0x0000000000027941 */ /* 0x000fea0003800000 */
.L_x_58267:
        /* <DEDUP_REMOVED lines=44> */
.L_x_58266:
[----:B------:R-:W-:Y:S05]  /*1d760*/  BSYNC B1 ;  /* 0x0000000000017941 */ /* 0x000fea0003800000 */
.L_x_58265:
        /* <DEDUP_REMOVED lines=8> */
.L_x_58261:
        /* <DEDUP_REMOVED lines=12> */
.L_x_58270:
[----:B------:R-:W-:-:S07]  /*1d8b0*/  MOV R46, R26 ;  /* 0x0000001a002e7202 */ /* 0x000fce0000000f00 */
.L_x_58271:
[----:B------:R-:W-:Y:S05]  /*1d8c0*/  BSYNC B1 ;  /* 0x0000000000017941 */ /* 0x000fea0003800000 */
.L_x_58269:
        /* <DEDUP_REMOVED lines=16> */
.L_x_58275:
[----:B------:R-:W-:Y:S05]  /*1d9d0*/  BSYNC B2 ;  /* 0x0000000000027941 */ /* 0x000fea0003800000 */
.L_x_58274:
        /* <DEDUP_REMOVED lines=44> */
.L_x_58273:
[----:B------:R-:W-:Y:S05]  /*1dca0*/  BSYNC B1 ;  /* 0x0000000000017941 */ /* 0x000fea0003800000 */
.L_x_58272:
        /* <DEDUP_REMOVED lines=11> */
.L_x_58276:
        /* <DEDUP_REMOVED lines=12> */
.L_x_58279:
[----:B------:R-:W-:-:S07]  /*1de20*/  IMAD.MOV.U32 R50, RZ, RZ, R26 ;  /* 0x000000ffff327224 */ /* 0x000fce00078e001a */
.L_x_58280:
[----:B------:R-:W-:Y:S05]  /*1de30*/  BSYNC B1 ;  /* 0x0000000000017941 */ /* 0x000fea0003800000 */
.L_x_58278:
        /* <DEDUP_REMOVED lines=18> */
.L_x_58284:
[----:B------:R-:W-:Y:S05]  /*1df60*/  BSYNC B2 ;  /* 0x0000000000027941 */ /* 0x000fea0003800000 */
.L_x_58283:
        /* <DEDUP_REMOVED lines=44> */
.L_x_58282:
[----:B------:R-:W-:Y:S05]  /*1e230*/  BSYNC B1 ;  /* 0x0000000000017941 */ /* 0x000fea0003800000 */
.L_x_58281:
        /* <DEDUP_REMOVED lines=8> */
.L_x_58277:
[----:B------:R-:W-:Y:S01]  /*1e2c0*/  ISETP.NE.AND P6, PT, R54, RZ, PT ;  /* 0x000000ff3600720c */ /* 0x000fe20003fc5270 */
[----:B------:R-:W-:Y:S01]  /*1e2d0*/  IMAD.WIDE.U32 R44, R160, 0x10, R140 ;  /* 0x00000010a02c7825 */ /* 0x000fe200078e008c */
[----:B------:R-:W-:Y:S02]  /*1e2e0*/  SEL R46, RZ, 0x1000000, P5 ;  /* 0x01000000ff2e7807 */ /* 0x000fe40002800000 */
[----:B------:R-:W-:Y:S02]  /*1e2f0*/  SEL R47, RZ, 0x10000, P4 ;  /* 0x00010000ff2f7807 */ /* 0x000fe40002000000 */
[----:B------:R-:W-:Y:S01]  /*1e300*/  SEL R49, RZ, 0x100, P3 ;  /* 0x00000100ff317807 */ /* 0x000fe20001800000 */
[----:B------:R0:W-:Y:S01]  /*1e310*/  STG.E.128 desc[UR4][R44.64], R80 ;  /* 0x000000502c007986 */ /* 0x0001e2000c101d04 */
[----:B------:R-:W-:Y:S02]  /*1e320*/  SEL R50, RZ, 0x1, P6 ;  /* 0x00000001ff327807 */ /* 0x000fe40003000000 */
[----:B------:R-:W-:-:S02]  /*1e330*/  IADD3 R49, R49, R46, R47 ;  /* 0x0000002e31317210 */ /* 0x000fc40007ffe02f */
[----:B------:R-:W1:Y:S02]  /*1e340*/  @P0 LDC.64 R46, c[0x0][0x228] ;  /* 0x00008a00ff2e0b82 */ /* 0x000e640000000a00 */
[----:B------:R-:W-:Y:S01]  /*1e350*/  IADD3 R49, R49, R50, RZ ;  /* 0x0000003231317210 */ /* 0x000fe20007ffe0ff */
[----:B0-----:R-:W-:-:S05]  /*1e360*/  IMAD.WIDE.U32 R44, R160, 0x4, R142 ;  /* 0x00000004a02c7825 */ /* 0x001fca00078e008e */
[----:B------:R0:W-:Y:S01]  /*1e370*/  STG.E desc[UR4][R44.64], R49 ;  /* 0x000000312c007986 */ /* 0x0001e2000c101904 */
[----:B------:R-:W-:Y:S05]  /*1e380*/  @!P0 BRA `(.L_x_58285) ;  /* 0x00000000002c8947 */ /* 0x000fea0003800000 */
[----:B0-----:R-:W0:Y:S01]  /*1e390*/  LDC.64 R44, c[0x0][0x248] ;  /* 0x00009200ff2c7b82 */ /* 0x001e220000000a00 */
[----:B------:R-:W-:-:S05]  /*1e3a0*/  IMAD.U32 R49, R145, 0x10000, RZ ;  /* 0x0001000091317824 */ /* 0x000fca00078e00ff */
[----:B------:R-:W-:Y:S02]  /*1e3b0*/  LOP3.LUT R50, R49, 0xff0000, RZ, 0xc0, !PT ;  /* 0x00ff000031327812 */ /* 0x000fe400078ec0ff */
[----:B------:R-:W-:-:S04]  /*1e3c0*/  LOP3.LUT R49, R146, 0xffff, RZ, 0xc0, !PT ;  /* 0x0000ffff92317812 */ /* 0x000fc800078ec0ff */
[----:B------:R-:W-:Y:S02]  /*1e3d0*/  LEA R49, R49, R50, 0x18 ;  /* 0x0000003231317211 */ /* 0x000fe400078ec0ff */
[----:B------:R-:W-:-:S05]  /*1e3e0*/  LOP3.LUT R50, R144, 0xff, RZ, 0xc0, !PT ;  /* 0x000000ff90327812 */ /* 0x000fca00078ec0ff */
[----:B------:R-:W-:Y:S01]  /*1e3f0*/  IMAD R49, R50, 0x100, R49 ;  /* 0x0000010032317824 */ /* 0x000fe200078e0231 */
[----:B------:R-:W-:-:S04]  /*1e400*/  LOP3.LUT R50, R139, 0xff, RZ, 0xc0, !PT ;  /* 0x000000ff8b327812 */ /* 0x000fc800078ec0ff */
[----:B------:R-:W-:Y:S01]  /*1e410*/  IADD3 R49, R49, R50, RZ ;  /* 0x0000003231317210 */ /* 0x000fe20007ffe0ff */
[----:B0-----:R-:W-:-:S05]  /*1e420*/  IMAD.WIDE.U32 R44, R160, 0x4, R44 ;  /* 0x00000004a02c7825 */ /* 0x001fca00078e002c */
[----:B------:R2:W-:Y:S02]  /*1e430*/  STG.E desc[UR4][R44.64], R49 ;  /* 0x000000312c007986 */ /* 0x0005e4000c101904 */
.L_x_58285:
[----:B0-2---:R-:W0:Y:S01]  /*1e440*/  @P1 LDC.64 R44, c[0x0][0x230] ;  /* 0x00008c00ff2c1b82 */ /* 0x005e220000000a00 */
[----:B------:R-:W-:-:S04]  /*1e450*/  VIADD R161, R156, 0x140 ;  /* 0x000001409ca17836 */ /* 0x000fc80000000000 */
[----:B-1----:R-:W-:-:S05]  /*1e460*/  @P0 IMAD.WIDE.U32 R46, R161, 0x10, R46 ;  /* 0x00000010a12e0825 */ /* 0x002fca00078e002e */
[----:B------:R-:W5:Y:S01]  /*1e470*/  @P0 LDG.E.128 R120, desc[UR4][R46.64] ;  /* 0x000000042e780981 */ /* 0x000f62000c1e1d00 */
[----:B0-----:R-:W-:-:S05]  /*1e480*/  @P1 IMAD.WIDE.U32 R44, R161, 0x10, R44 ;  /* 0x00000010a12c1825 */ /* 0x001fca00078e002c */
        /* <DEDUP_REMOVED lines=15> */
.L_x_58287:
[----:B------:R-:W-:-:S07]  /*1e580*/  MOV R54, R26 ;  /* 0x0000001a00367202 */ /* 0x000fce0000000f00 */
.L_x_58288:
[----:B------:R-:W-:Y:S05]  /*1e590*/  BSYNC B1 ;  /* 0x0000000000017941 */ /* 0x000fea0003800000 */
.L_x_58286:
        /* <DEDUP_REMOVED lines=16> */
.L_x_58292:
[----:B------:R-:W-:Y:S05]  /*1e6a0*/  BSYNC B2 ;  /* 0x0000000000027941 */ /* 0x000fea0003800000 */
.L_x_58291:
        /* <DEDUP_REMOVED lines=44> */
.L_x_58290:
[----:B------:R-:W-:Y:S05]  /*1e970*/  BSYNC B1 ;  /* 0x0000000000017941 */ /* 0x000fea0003800000 */
.L_x_58289:
        /* <DEDUP_REMOVED lines=13> */
.L_x_58293:
        /* <DEDUP_REMOVED lines=12> */
.L_x_58296:
[----:B------:R-:W-:-:S07]  /*1eb10*/  IMAD.MOV.U32 R44, RZ, RZ, R26 ;  /* 0x000000ffff2c7224 */ /* 0x000fce00078e001a */
.L_x_58297:
[----:B------:R-:W-:Y:S05]  /*1eb20*/  BSYNC B1 ;  /* 0x0000000000017941 */ /* 0x000fea0003800000 */
.L_x_58295:
        /* <DEDUP_REMOVED lines=16> */
.L_x_58301:
[----:B------:R-:W-:Y:S05]  /*1ec30*/  BSYNC B2 ;  /* 0x0000000000027941 */ /* 0x000fea0003800000 */
.L_x_58300:
        /* <DEDUP_REMOVED lines=44> */
.L_x_58299:
[----:B------:R-:W-:Y:S05]  /*1ef00*/  BSYNC B1 ;  /* 0x0000000000017941 */ /* 0x000fea0003800000 */
.L_x_58298:
        /* <DEDUP_REMOVED lines=8> */
.L_x_58294:
        /* <DEDUP_REMOVED lines=12> */
.L_x_58303:
[----:B------:R-:W-:-:S07]  /*1f050*/  MOV R44, R26 ;  /* 0x0000001a002c7202 */ /* 0x000fce0000000f00 */
.L_x_58304:
[----:B------:R-:W-:Y:S05]  /*1f060*/  BSYNC B1 ;  /* 0x0000000000017941 */ /* 0x000fea0003800000 */
.L_x_58302:
        /* <DEDUP_REMOVED lines=16> */
.L_x_58308:
[----:B------:R-:W-:Y:S05]  /*1f170*/  BSYNC B2 ;  /* 0x0000000000027941 */ /* 0x000fea0003800000 */
.L_x_58307:
        /* <DEDUP_REMOVED lines=44> */
.L_x_58306:
[----:B------:R-:W-:Y:S05]  /*1f440*/  BSYNC B1 ;  /* 0x0000000000017941 */ /* 0x000fea0003800000 */
.L_x_58305:
        /* <DEDUP_REMOVED lines=11> */
.L_x_58309:
        /* <DEDUP_REMOVED lines=12> */
.L_x_58312:
[----:B------:R-:W-:-:S07]  /*1f5c0*/  IMAD.MOV.U32 R52, RZ, RZ, R26 ;  /* 0x000000ffff347224 */ /* 0x000fce00078e001a */
.L_x_58313:
[----:B------:R-:W-:Y:S05]  /*1f5d0*/  BSYNC B1 ;  /* 0x0000000000017941 */ /* 0x000fea0003800000 */
.L_x_58311:
        /* <DEDUP_REMOVED lines=16> */
.L_x_58317:
[----:B------:R-:W-:Y:S05]  /*1f6e0*/  BSYNC B2 ;  /* 0x0000000000027941 */ /* 0x000fea0003800000 */
.L_x_58316:
        /* <DEDUP_REMOVED lines=44> */
.L_x_58315:
[----:B------:R-:W-:Y:S05]  /*1f9b0*/  BSYNC B1 ;  /* 0x0000000000017941 */ /* 0x000fea0003800000 */
.L_x_58314:
        /* <DEDUP_REMOVED lines=8> */
.L_x_58310:
        /* <DEDUP_REMOVED lines=12> */
.L_x_58319:
[----:B------:R-:W-:-:S07]  /*1fb00*/  MOV R52, R26 ;  /* 0x0000001a00347202 */ /* 0x000fce0000000f00 */
.L_x_58320:
[----:B------:R-:W-:Y:S05]  /*1fb10*/  BSYNC B1 ;  /* 0x0000000000017941 */ /* 0x000fea0003800000 */
.L_x_58318:
        /* <DEDUP_REMOVED lines=16> */
.L_x_58324:
[----:B------:R-:W-:Y:S05]  /*1fc20*/  BSYNC B2 ;  /* 0x0000000000027941 */ /* 0x000fea0003800000 */
.L_x_58323:
        /* <DEDUP_REMOVED lines=44> */
.L_x_58322:
[----:B------:R-:W-:Y:S05]  /*1fef0*/  BSYNC B1 ;  /* 0x0000000000017941 */ /* 0x000fea0003800000 */
.L_x_58321:
        /* <DEDUP_REMOVED lines=11> */
.L_x_58325:
        /* <DEDUP_REMOVED lines=12> */
.L_x_58328:
[----:B------:R-:W-:-:S07]  /*20070*/  IMAD.MOV.U32 R46, RZ, RZ, R26 ;  /* 0x000000ffff2e7224 */ /* 0x000fce00078e001a */
.L_x_58329:
[----:B------:R-:W-:Y:S05]  /*20080*/  BSYNC B1 ;  /* 0x0000000000017941 */ /* 0x000fea0003800000 */
.L_x_58327:
        /* <DEDUP_REMOVED lines=16> */
.L_x_58333:
[----:B------:R-:W-:Y:S05]  /*20190*/  BSYNC B2 ;  /* 0x0000000000027941 */ /* 0x000fea0003800000 */
.L_x_58332:
        /* <DEDUP_REMOVED lines=44> */
.L_x_58331:
[----:B------:R-:W-:Y:S05]  /*20460*/  BSYNC B1 ;  /* 0x0000000000017941 */ /* 0x000fea0003800000 */
.L_x_58330:
        /* <DEDUP_REMOVED lines=8> */
.L_x_58326:
        /* <DEDUP_REMOVED lines=12> */
.L_x_58335:
[----:B------:R-:W-:-:S07]  /*205b0*/  MOV R46, R26 ;  /* 0x0000001a002e7202 */ /* 0x000fce0000000f00 */
.L_x_58336:
[----:B------:R-:W-:Y:S05]  /*205c0*/  BSYNC B1 ;  /* 0x0000000000017941 */ /* 0x000fea0003800000 */
.L_x_58334:
        /* <DEDUP_REMOVED lines=16> */
.L_x_58340:
[----:B------:R-:W-:Y:S05]  /*206d0*/  BSYNC B2 ;  /* 0x0000000000027941 */ /* 0x000fea0003800000 */
.L_x_58339:
        /* <DEDUP_REMOVED lines=44> */
.L_x_58338:
[----:B------:R-:W-:Y:S05]  /*209a0*/  BSYNC B1 ;  /* 0x0000000000017941 */ /* 0x000fea0003800000 */
.L_x_58337:
        /* <DEDUP_REMOVED lines=11> */
.L_x_58341:
        /* <DEDUP_REMOVED lines=12> */
.L_x_58344:
[----:B------:R-:W-:-:S07]  /*20b20*/  IMAD.MOV.U32 R50, RZ, RZ, R26 ;  /* 0x000000ffff327224 */ /* 0x000fce00078e001a */
.L_x_58345:
[----:B------:R-:W-:Y:S05]  /*20b30*/  BSYNC B1 ;  /* 0x0000000000017941 */ /* 0x000fea0003800000 */
.L_x_58343:
        /* <DEDUP_REMOVED lines=18> */
.L_x_58349:
[----:B------:R-:W-:Y:S05]  /*20c60*/  BSYNC B2 ;  /* 0x0000000000027941 */ /* 0x000fea0003800000 */
.L_x_58348:
        /* <DEDUP_REMOVED lines=44> */
.L_x_58347:
[----:B------:R-:W-:Y:S05]  /*20f30*/  BSYNC B1 ;  /* 0x0000000000017941 */ /* 0x000fea0003800000 */
.L_x_58346:
        /* <DEDUP_REMOVED lines=8> */
.L_x_58342:
[----:B------:R-:W-:Y:S01]  /*20fc0*/  SEL R46, RZ, 0x1000000, P5 ;  /* 0x01000000ff2e7807 */ /* 0x000fe20002800000 */
[----:B------:R-:W-:Y:S01]  /*20fd0*/  IMAD.WIDE.U32 R44, R161, 0x10, R140 ;  /* 0x00000010a12c7825 */ /* 0x000fe200078e008c */
[----:B------:R-:W-:Y:S02]  /*20fe0*/  SEL R47, RZ, 0x10000, P4 ;  /* 0x00010000ff2f7807 */ /* 0x000fe40002000000 */
[----:B------:R-:W-:Y:S02]  /*20ff0*/  SEL R49, RZ, 0x100, P3 ;  /* 0x00000100ff317807 */ /* 0x000fe40001800000 */
[----:B------:R-:W-:Y:S01]  /*21000*/  LOP3.LUT P6, RZ, R147, 0x2, RZ, 0xc0, !PT ;  /* 0x0000000293ff7812 */ /* 0x000fe200078cc0ff */
[----:B------:R0:W-:Y:S01]  /*21010*/  STG.E.128 desc[UR4][R44.64], R76 ;  /* 0x0000004c2c007986 */ /* 0x0001e2000c101d04 */
[----:B------:R-:W-:Y:S02]  /*21020*/  IADD3 R46, R49, R46, R47 ;  /* 0x0000002e312e7210 */ /* 0x000fe40007ffe02f */
[----:B------:R-:W-:-:S04]  /*21030*/  SEL R47, RZ, 0x1, P6 ;  /* 0x00000001ff2f7807 */ /* 0x000fc80003000000 */
[----:B------:R-:W-:Y:S01]  /*21040*/  IADD3 R47, R46, R47, RZ ;  /* 0x0000002f2e2f7210 */ /* 0x000fe20007ffe0ff */
[----:B0-----:R-:W-:-:S05]  /*21050*/  IMAD.WIDE.U32 R44, R161, 0x4, R142 ;  /* 0x00000004a12c7825 */ /* 0x001fca00078e008e */
[----:B------:R0:W-:Y:S01]  /*21060*/  STG.E desc[UR4][R44.64], R47 ;  /* 0x0000002f2c007986 */ /* 0x0001e2000c101904 */
[----:B------:R-:W-:Y:S05]  /*21070*/  @!P0 BRA `(.L_x_58350) ;  /* 0x00000000002c8947 */ /* 0x000fea0003800000 */
[----:B0-----:R-:W-:-:S05]  /*21080*/  IMAD.U32 R44, R145, 0x10000, RZ ;  /* 0x00010000912c7824 */ /* 0x001fca00078e00ff */
[----:B------:R-:W-:Y:S02]  /*21090*/  LOP3.LUT R45, R44, 0xff0000, RZ, 0xc0, !PT ;  /* 0x00ff00002c2d7812 */ /* 0x000fe400078ec0ff */
[----:B------:R-:W-:-:S04]  /*210a0*/  LOP3.LUT R44, R146, 0xffff, RZ, 0xc0, !PT ;  /* 0x0000ffff922c7812 */ /* 0x000fc800078ec0ff */
[----:B------:R-:W-:Y:S02]  /*210b0*/  LEA R44, R44, R45, 0x18 ;  /* 0x0000002d2c2c7211 */ /* 0x000fe400078ec0ff */
[----:B------:R-:W-:-:S05]  /*210c0*/  LOP3.LUT R45, R144, 0xff, RZ, 0xc0, !PT ;  /* 0x000000ff902d7812 */ /* 0x000fca00078ec0ff */
[----:B------:R-:W-:Y:S01]  /*210d0*/  IMAD R44, R45, 0x100, R44 ;  /* 0x000001002d2c7824 */ /* 0x000fe200078e022c */
[----:B------:R-:W-:-:S04]  /*210e0*/  LOP3.LUT R45, R139, 0xff, RZ, 0xc0, !PT ;  /* 0x000000ff8b2d7812 */ /* 0x000fc800078ec0ff */
[----:B------:R-:W-:Y:S02]  /*210f0*/  IADD3 R46, R44, R45, RZ ;  /* 0x0000002d2c2e7210 */ /* 0x000fe40007ffe0ff */
[----:B------:R-:W0:Y:S02]  /*21100*/  LDC.64 R44, c[0x0][0x248] ;  /* 0x00009200ff2c7b82 */ /* 0x000e240000000a00 */
[----:B0-----:R-:W-:-:S05]  /*21110*/  IMAD.WIDE.U32 R44, R161, 0x4, R44 ;  /* 0x00000004a12c7825 */ /* 0x001fca00078e002c */
[----:B------:R1:W-:Y:S02]  /*21120*/  STG.E desc[UR4][R44.64], R46 ;  /* 0x0000002e2c007986 */ /* 0x0003e4000c101904 */
.L_x_58350:
        /* <DEDUP_REMOVED lines=21> */
.L_x_58352:
[----:B------:R-:W-:-:S07]  /*21280*/  MOV R54, R26 ;  /* 0x0000001a00367202 */ /* 0x000fce0000000f00 */
.L_x_58353:
[----:B------:R-:W-:Y:S05]  /*21290*/  BSYNC B1 ;  /* 0x0000000000017941 */ /* 0x000fea0003800000 */
.L_x_58351:
        /* <DEDUP_REMOVED lines=16> */
.L_x_58357:
[----:B------:R-:W-:Y:S05]  /*213a0*/  BSYNC B2 ;  /* 0x0000000000027941 */ /* 0x000fea0003800000 */
.L_x_58356:
        /* <DEDUP_REMOVED lines=44> */
.L_x_58355:
[----:B------:R-:W-:Y:S05]  /*21670*/  BSYNC B1 ;  /* 0x0000000000017941 */ /* 0x000fea0003800000 */
.L_x_58354:
        /* <DEDUP_REMOVED lines=13> */
.L_x_58358:
        /* <DEDUP_REMOVED lines=12> */
.L_x_58361:
[----:B------:R-:W-:-:S07]  /*21810*/  IMAD.MOV.U32 R44, RZ, RZ, R26 ;  /* 0x000000ffff2c7224 */ /* 0x000fce00078e001a */
.L_x_58362:
[----:B------:R-:W-:Y:S05]  /*21820*/  BSYNC B1 ;  /* 0x0000000000017941 */ /* 0x000fea0003800000 */
.L_x_58360:
        /* <DEDUP_REMOVED lines=16> */
.L_x_58366:
[----:B------:R-:W-:Y:S05]  /*21930*/  BSYNC B2 ;  /* 0x0000000000027941 */ /* 0x000fea0003800000 */
.L_x_58365:
        /* <DEDUP_REMOVED lines=44> */
.L_x_58364:
[----:B------:R-:W-:Y:S05]  /*21c00*/  BSYNC B1 ;  /* 0x0000000000017941 */ /* 0x000fea0003800000 */
.L_x_58363:
        /* <DEDUP_REMOVED lines=8> */
.L_x_58359:
        /* <DEDUP_REMOVED lines=12> */
.L_x_58368:
[----:B------:R-:W-:-:S07]  /*21d50*/  MOV R44, R26 ;  /* 0x0000001a002c7202 */ /* 0x000fce0000000f00 */
.L_x_58369:
[----:B------:R-:W-:Y:S05]  /*21d60*/  BSYNC B1 ;  /* 0x0000000000017941 */ /* 0x000fea0003800000 */
.L_x_58367:
        /* <DEDUP_REMOVED lines=16> */
.L_x_58373:
[----:B------:R-:W-:Y:S05]  /*21e70*/  BSYNC B2 ;  /* 0x0000000000027941 */ /* 0x000fea0003800000 */
.L_x_58372:
        /* <DEDUP_REMOVED lines=44> */
.L_x_58371:
[----:B------:R-:W-:Y:S05]  /*22140*/  BSYNC B1 ;  /* 0x0000000000017941 */ /* 0x000fea0003800000 */
.L_x_58370:
        /* <DEDUP_REMOVED lines=11> */
.L_x_58374:
        /* <DEDUP_REMOVED lines=12> */
.L_x_58377:
[----:B------:R-:W-:-:S07]  /*222c0*/  IMAD.MOV.U32 R52, RZ, RZ, R26 ;  /* 0x000000ffff347224 */ /* 0x000fce00078e001a */
.L_x_58378:
[----:B------:R-:W-:Y:S05]  /*222d0*/  BSYNC B1 ;  /* 0x0000000000017941 */ /* 0x000fea0003800000 */
.L_x_58376:
        /* <DEDUP_REMOVED lines=16> */
.L_x_58382:
[----:B------:R-:W-:Y:S05]  /*223e0*/  BSYNC B2 ;  /* 0x0000000000027941 */ /* 0x000fea0003800000 */
.L_x_58381:
        /* <DEDUP_REMOVED lines=44> */
.L_x_58380:
[----:B------:R-:W-:Y:S05]  /*226b0*/  BSYNC B1 ;  /* 0x0000000000017941 */ /* 0x000fea0003800000 */
.L_x_58379:
        /* <DEDUP_REMOVED lines=8> */
.L_x_58375:
        /* <DEDUP_REMOVED lines=12> */
.L_x_58384:
[----:B------:R-:W-:-:S07]  /*22800*/  MOV R52, R26 ;  /* 0x0000001a00347202 */ /* 0x000fce0000000f00 */
.L_x_58385:
[----:B------:R-:W-:Y:S05]  /*22810*/  BSYNC B1 ;  /* 0x0000000000017941 */ /* 0x000fea0003800000 */
.L_x_58383:
        /* <DEDUP_REMOVED lines=16> */
.L_x_58389:
[----:B------:R-:W-:Y:S05]  /*22920*/  BSYNC B2 ;  /* 0x0000000000027941 */ /* 0x000fea0003800000 */
.L_x_58388:
        /* <DEDUP_REMOVED lines=44> */
.L_x_58387:
[----:B------:R-:W-:Y:S05]  /*22bf0*/  BSYNC B1 ;  /* 0x0000000000017941 */ /* 0x000fea0003800000 */
.L_x_58386:
        /* <DEDUP_REMOVED lines=11> */
.L_x_58390:
        /* <DEDUP_REMOVED lines=12> */
.L_x_58393:
[----:B------:R-:W-:-:S07]  /*22d70*/  IMAD.MOV.U32 R46, RZ, RZ, R26 ;  /* 0x000000ffff2e7224 */ /* 0x000fce00078e001a */
.L_x_58394:
[----:B------:R-:W-:Y:S05]  /*22d80*/  BSYNC B1 ;  /* 0x0000000000017941 */ /* 0x000fea0003800000 */
.L_x_58392:
        /* <DEDUP_REMOVED lines=16> */
.L_x_58398:
[----:B------:R-:W-:Y:S05]  /*22e90*/  BSYNC B2 ;  /* 0x0000000000027941 */ /* 0x000fea0003800000 */
.L_x_58397:
        /* <DEDUP_REMOVED lines=44> */
.L_x_58396:
[----:B------:R-:W-:Y:S05]  /*23160*/  BSYNC B1 ;  /* 0x0000000000017941 */ /* 0x000fea0003800000 */
.L_x_58395:
        /* <DEDUP_REMOVED lines=8> */
.L_x_58391:
        /* <DEDUP_REMOVED lines=12> */
.L_x_58400:
[----:B------:R-:W-:-:S07]  /*232b0*/  MOV R46, R26 ;  /* 0x0000001a002e7202 */ /* 0x000fce0000000f00 */
.L_x_58401:
[----:B------:R-:W-:Y:S05]  /*232c0*/  BSYNC B1 ;  /* 0x0000000000017941 */ /* 0x000fea0003800000 */
.L_x_58399:
        /* <DEDUP_REMOVED lines=16> */
.L_x_58405:
[----:B------:R-:W-:Y:S05]  /*233d0*/  BSYNC B2 ;  /* 0x0000000000027941 */ /* 0x000fea0003800000 */
.L_x_58404:
        /* <DEDUP_REMOVED lines=44> */
.L_x_58403:
[----:B------:R-:W-:Y:S05]  /*236a0*/  BSYNC B1 ;  /* 0x0000000000017941 */ /* 0x000fea0003800000 */
.L_x_58402:
        /* <DEDUP_REMOVED lines=11> */
.L_x_58406:
        /* <DEDUP_REMOVED lines=12> */
.L_x_58409:
[----:B------:R-:W-:-:S07]  /*23820*/  IMAD.MOV.U32 R50, RZ, RZ, R26 ;  /* 0x000000ffff327224 */ /* 0x000fce00078e001a */
.L_x_58410:
[----:B------:R-:W-:Y:S05]  /*23830*/  BSYNC B1 ;  /* 0x0000000000017941 */ /* 0x000fea0003800000 */
.L_x_58408:
        /* <DEDUP_REMOVED lines=19> */
.L_x_58414:
[----:B------:R-:W-:Y:S05]  /*23970*/  BSYNC B2 ;  /* 0x0000000000027941 */ /* 0x000fea0003800000 */
.L_x_58413:
        /* <DEDUP_REMOVED lines=44> */
.L_x_58412:
[----:B------:R-:W-:Y:S05]  /*23c40*/  BSYNC B1 ;  /* 0x0000000000017941 */ /* 0x000fea0003800000 */
.L_x_58411:
        /* <DEDUP_REMOVED lines=8> */
.L_x_58407:
[----:B------:R-:W-:Y:S01]  /*23cd0*/  IMAD.WIDE.U32 R44, R164, 0x10, R140 ;  /* 0x00000010a42c7825 */ /* 0x000fe200078e008c */
[----:B------:R-:W-:Y:S02]  /*23ce0*/  SEL R46, RZ, 0x100, P3 ;  /* 0x00000100ff2e7807 */ /* 0x000fe40001800000 */
[----:B------:R-:W-:Y:S02]  /*23cf0*/  LOP3.LUT P6, RZ, R147, 0x2, RZ, 0xc0, !PT ;  /* 0x0000000293ff7812 */ /* 0x000fe400078cc0ff */
[----:B------:R0:W-:Y:S02]  /*23d00*/  STG.E.128 desc[UR4][R44.64], R72 ;  /* 0x000000482c007986 */ /* 0x0001e4000c101d04 */
[----:B0-----:R-:W-:Y:S02]  /*23d10*/  SEL R44, RZ, 0x1000000, P5 ;  /* 0x01000000ff2c7807 */ /* 0x001fe40002800000 */
[----:B------:R-:W-:-:S04]  /*23d20*/  SEL R45, RZ, 0x10000, P4 ;  /* 0x00010000ff2d7807 */ /* 0x000fc80002000000 */
[----:B------:R-:W-:Y:S02]  /*23d30*/  IADD3 R46, R46, R44, R45 ;  /* 0x0000002c2e2e7210 */ /* 0x000fe40007ffe02d */
[----:B------:R-:W-:-:S04]  /*23d40*/  SEL R44, RZ, 0x1, P6 ;  /* 0x00000001ff2c7807 */ /* 0x000fc80003000000 */
[----:B------:R-:W-:Y:S01]  /*23d50*/  IADD3 R46, R46, R44, RZ ;  /* 0x0000002c2e2e7210 */ /* 0x000fe20007ffe0ff */
[----:B------:R-:W-:-:S05]  /*23d60*/  IMAD.WIDE.U32 R44, R164, 0x4, R142 ;  /* 0x00000004a42c7825 */ /* 0x000fca00078e008e */
[----:B------:R0:W-:Y:S01]  /*23d70*/  STG.E desc[UR4][R44.64], R46 ;  /* 0x0000002e2c007986 */ /* 0x0001e2000c101904 */
[----:B------:R-:W-:Y:S05]  /*23d80*/  @!P0 BRA `(.L_x_58415) ;  /* 0x00000000002c8947 */ /* 0x000fea0003800000 */
[----:B0-----:R-:W-:Y:S01]  /*23d90*/  IMAD.U32 R44, R145, 0x10000, RZ ;  /* 0x00010000912c7824 */ /* 0x001fe200078e00ff */
[----:B------:R-:W-:Y:S02]  /*23da0*/  LOP3.LUT R45, R146, 0xffff, RZ, 0xc0, !PT ;  /* 0x0000ffff922d7812 */ /* 0x000fe400078ec0ff */
[----:B------:R-:W-:Y:S02]  /*23db0*/  LOP3.LUT R46, R139, 0xff, RZ, 0xc0, !PT ;  /* 0x000000ff8b2e7812 */ /* 0x000fe400078ec0ff */
[----:B------:R-:W-:-:S04]  /*23dc0*/  LOP3.LUT R44, R44, 0xff0000, RZ, 0xc0, !PT ;  /* 0x00ff00002c2c7812 */ /* 0x000fc800078ec0ff */
[----:B------:R-:W-:Y:S02]  /*23dd0*/  LEA R44, R45, R44, 0x18 ;  /* 0x0000002c2d2c7211 */ /* 0x000fe400078ec0ff */
[----:B------:R-:W-:-:S05]  /*23de0*/  LOP3.LUT R45, R144, 0xff, RZ, 0xc0, !PT ;  /* 0x000000ff902d7812 */ /* 0x000fca00078ec0ff */
[----:B------:R-:W-:-:S05]  /*23df0*/  IMAD R44, R45, 0x100, R44 ;  /* 0x000001002d2c7824 */ /* 0x000fca00078e022c */
[----:B------:R-:W-:Y:S02]  /*23e00*/  IADD3 R46, R44, R46, RZ ;  /* 0x0000002e2c2e7210 */ /* 0x000fe40007ffe0ff */
[----:B------:R-:W0:Y:S02]  /*23e10*/  LDC.64 R44, c[0x0][0x248] ;  /* 0x00009200ff2c7b82 */ /* 0x000e240000000a00 */
[----:B0-----:R-:W-:-:S05]  /*23e20*/  IMAD.WIDE.U32 R44, R164, 0x4, R44 ;  /* 0x00000004a42c7825 */ /* 0x001fca00078e002c */
[----:B------:R1:W-:Y:S02]  /*23e30*/  STG.E desc[UR4][R44.64], R46 ;  /* 0x0000002e2c007986 */ /* 0x0003e4000c101904 */
.L_x_58415:
        /* <DEDUP_REMOVED lines=21> */
.L_x_58417:
[----:B------:R-:W-:-:S07]  /*23f90*/  MOV R54, R26 ;  /* 0x0000001a00367202 */ /* 0x000fce0000000f00 */
.L_x_58418:
[----:B------:R-:W-:Y:S05]  /*23fa0*/  BSYNC B1 ;  /* 0x0000000000017941 */ /* 0x000fea0003800000 */
.L_x_58416:
        /* <DEDUP_REMOVED lines=16> */
.L_x_58422:
[----:B------:R-:W-:Y:S05]  /*240b0*/  BSYNC B2 ;  /* 0x0000000000027941 */ /* 0x000fea0003800000 */
.L_x_58421:
        /* <DEDUP_REMOVED lines=44> */
.L_x_58420:
[----:B------:R-:W-:Y:S05]  /*24380*/  BSYNC B1 ;  /* 0x0000000000017941 */ /* 0x000fea0003800000 */
.L_x_58419:
        /* <DEDUP_REMOVED lines=13> */
.L_x_58423:
        /* <DEDUP_REMOVED lines=12> */
.L_x_58426:
[----:B------:R-:W-:-:S07]  /*24520*/  IMAD.MOV.U32 R44, RZ, RZ, R26 ;  /* 0x000000ffff2c7224 */ /* 0x000fce00078e001a */
.L_x_58427:
[----:B------:R-:W-:Y:S05]  /*24530*/  BSYNC B1 ;  /* 0x0000000000017941 */ /* 0x000fea0003800000 */
.L_x_58425:
        /* <DEDUP_REMOVED lines=16> */
.L_x_58431:
[----:B------:R-:W-:Y:S05]  /*24640*/  BSYNC B2 ;  /* 0x0000000000027941 */ /* 0x000fea0003800000 */
.L_x_58430:
        /* <DEDUP_REMOVED lines=44> */
.L_x_58429:
[----:B------:R-:W-:Y:S05]  /*24910*/  BSYNC B1 ;  /* 0x0000000000017941 */ /* 0x000fea0003800000 */
.L_x_58428:
        /* <DEDUP_REMOVED lines=8> */
.L_x_58424:
        /* <DEDUP_REMOVED lines=12> */
.L_x_58433:
[----:B------:R-:W-:-:S07]  /*24a60*/  MOV R44, R26 ;  /* 0x0000001a002c7202 */ /* 0x000fce0000000f00 */
.L_x_58434:
[----:B------:R-:W-:Y:S05]  /*24a70*/  BSYNC B1 ;  /* 0x0000000000017941 */ /* 0x000fea0003800000 */
.L_x_58432:
        /* <DEDUP_REMOVED lines=16> */
.L_x_58438:
[----:B------:R-:W-:Y:S05]  /*24b80*/  BSYNC B2 ;  /* 0x0000000000027941 */ /* 0x000fea0003800000 */
.L_x_58437:
        /* <DEDUP_REMOVED lines=44> */
.L_x_58436:
[----:B------:R-:W-:Y:S05]  /*24e50*/  BSYNC B1 ;  /* 0x0000000000017941 */ /* 0x000fea0003800000 */
.L_x_58435:
        /* <DEDUP_REMOVED lines=11> */
.L_x_58439:
        /* <DEDUP_REMOVED lines=12> */
.L_x_58442:
[----:B------:R-:W-:-:S07]  /*24fd0*/  IMAD.MOV.U32 R52, RZ, RZ, R26 ;  /* 0x000000ffff347224 */ /* 0x000fce00078e001a */
.L_x_58443:
[----:B------:R-:W-:Y:S05]  /*24fe0*/  BSYNC B1 ;  /* 0x0000000000017941 */ /* 0x000fea0003800000 */
.L_x_58441:
        /* <DEDUP_REMOVED lines=16> */
.L_x_58447:
[----:B------:R-:W-:Y:S05]  /*250f0*/  BSYNC B2 ;  /* 0x0000000000027941 */ /* 0x000fea0003800000 */
.L_x_58446:
        /* <DEDUP_REMOVED lines=44> */
.L_x_58445:
[----:B------:R-:W-:Y:S05]  /*253c0*/  BSYNC B1 ;  /* 0x0000000000017941 */ /* 0x000fea0003800000 */
.L_x_58444:
        /* <DEDUP_REMOVED lines=8> */
.L_x_58440:
        /* <DEDUP_REMOVED lines=12> */
.L_x_58449:
[----:B------:R-:W-:-:S07]  /*25510*/  MOV R52, R26 ;  /* 0x0000001a00347202 */ /* 0x000fce0000000f00 */
.L_x_58450:
[----:B------:R-:W-:Y:S05]  /*25520*/  BSYNC B1 ;  /* 0x0000000000017941 */ /* 0x000fea0003800000 */
.L_x_58448:
        /* <DEDUP_REMOVED lines=16> */
.L_x_58454:
[----:B------:R-:W-:Y:S05]  /*25630*/  BSYNC B2 ;  /* 0x0000000000027941 */ /* 0x000fea0003800000 */
.L_x_58453:
        /* <DEDUP_REMOVED lines=44> */
.L_x_58452:
[----:B------:R-:W-:Y:S05]  /*25900*/  BSYNC B1 ;  /* 0x0000000000017941 */ /* 0x000fea0003800000 */
.L_x_58451:
        /* <DEDUP_REMOVED lines=11> */
.L_x_58455:
        /* <DEDUP_REMOVED lines=12> */
.L_x_58458:
[----:B------:R-:W-:-:S07]  /*25a80*/  IMAD.MOV.U32 R46, RZ, RZ, R26 ;  /* 0x000000ffff2e7224 */ /* 0x000fce00078e001a */
.L_x_58459:
[----:B------:R-:W-:Y:S05]  /*25a90*/  BSYNC B1 ;  /* 0x0000000000017941 */ /* 0x000fea0003800000 */
.L_x_58457:
        /* <DEDUP_REMOVED lines=16> */
.L_x_58463:
[----:B------:R-:W-:Y:S05]  /*25ba0*/  BSYNC B2 ;  /* 0x0000000000027941 */ /* 0x000fea0003800000 */
.L_x_58462:
        /* <DEDUP_REMOVED lines=44> */
.L_x_58461:
[----:B------:R-:W-:Y:S05]  /*25e70*/  BSYNC B1 ;  /* 0x0000000000017941 */ /* 0x000fea0003800000 */
.L_x_58460:
        /* <DEDUP_REMOVED lines=8> */
.L_x_58456:
        /* <DEDUP_REMOVED lines=12> */
.L_x_58465:
[----:B------:R-:W-:-:S07]  /*25fc0*/  MOV R46, R26 ;  /* 0x0000001a002e7202 */ /* 0x000fce0000000f00 */
.L_x_58466:
[----:B------:R-:W-:Y:S05]  /*25fd0*/  BSYNC B1 ;  /* 0x0000000000017941 */ /* 0x000fea0003800000 */
.L_x_58464:
        /* <DEDUP_REMOVED lines=16> */
.L_x_58470:
[----:B------:R-:W-:Y:S05]  /*260e0*/  BSYNC B2 ;  /* 0x0000000000027941 */ /* 0x000fea0003800000 */
.L_x_58469:
        /* <DEDUP_REMOVED lines=44> */
.L_x_58468:
[----:B------:R-:W-:Y:S05]  /*263b0*/  BSYNC B1 ;  /* 0x0000000000017941 */ /* 0x000fea0003800000 */
.L_x_58467:
        /* <DEDUP_REMOVED lines=11> */
.L_x_58471:
        /* <DEDUP_REMOVED lines=12> */
.L_x_58474:
[----:B------:R-:W-:-:S07]  /*26530*/  IMAD.MOV.U32 R50, RZ, RZ, R26 ;  /* 0x000000ffff327224 */ /* 0x000fce00078e001a */
.L_x_58475:
[----:B------:R-:W-:Y:S05]  /*26540*/  BSYNC B1 ;  /* 0x0000000000017941 */ /* 0x000fea0003800000 */
.L_x_58473:
        /* <DEDUP_REMOVED lines=19> */
.L_x_58479:
[----:B------:R-:W-:Y:S05]  /*26680*/  BSYNC B2 ;  /* 0x0000000000027941 */ /* 0x000fea0003800000 */
.L_x_58478:
        /* <DEDUP_REMOVED lines=44> */
.L_x_58477:
[----:B------:R-:W-:Y:S05]  /*26950*/  BSYNC B1 ;  /* 0x0000000000017941 */ /* 0x000fea0003800000 */
.L_x_58476:
        /* <DEDUP_REMOVED lines=8> */
.L_x_58472:
        /* <DEDUP_REMOVED lines=23> */
.L_x_58480:
        /* <DEDUP_REMOVED lines=21> */
.L_x_58482:
[----:B------:R-:W-:-:S07]  /*26ca0*/  MOV R54, R26 ;  /* 0x0000001a00367202 */ /* 0x000fce0000000f00 */
.L_x_58483:
[----:B------:R-:W-:Y:S05]  /*26cb0*/  BSYNC B1 ;  /* 0x0000000000017941 */ /* 0x000fea0003800000 */
.L_x_58481:
        /* <DEDUP_REMOVED lines=16> */
.L_x_58487:
[----:B------:R-:W-:Y:S05]  /*26dc0*/  BSYNC B2 ;  /* 0x0000000000027941 */ /* 0x000fea0003800000 */
.L_x_58486:
        /* <DEDUP_REMOVED lines=44> */
.L_x_58485:
[----:B------:R-:W-:Y:S05]  /*27090*/  BSYNC B1 ;  /* 0x0000000000017941 */ /* 0x000fea0003800000 */
.L_x_58484:
        /* <DEDUP_REMOVED lines=13> */
.L_x_58488:
        /* <DEDUP_REMOVED lines=12> */
.L_x_58491:
[----:B------:R-:W-:-:S07]  /*27230*/  IMAD.MOV.U32 R44, RZ, RZ, R26 ;  /* 0x000000ffff2c7224 */ /* 0x000fce00078e001a */
.L_x_58492:
[----:B------:R-:W-:Y:S05]  /*27240*/  BSYNC B1 ;  /* 0x0000000000017941 */ /* 0x000fea0003800000 */
.L_x_58490:
        /* <DEDUP_REMOVED lines=16> */
.L_x_58496:
[----:B------:R-:W-:Y:S05]  /*27350*/  BSYNC B2 ;  /* 0x0000000000027941 */ /* 0x000fea0003800000 */
.L_x_58495:
        /* <DEDUP_REMOVED lines=44> */
.L_x_58494:
[----:B------:R-:W-:Y:S05]  /*27620*/  BSYNC B1 ;  /* 0x0000000000017941 */ /* 0x000fea0003800000 */
.L_x_58493:
        /* <DEDUP_REMOVED lines=8> */
.L_x_58489:
        /* <DEDUP_REMOVED lines=12> */
.L_x_58498:
[----:B------:R-:W-:-:S07]  /*27770*/  MOV R44, R26 ;  /* 0x0000001a002c7202 */ /* 0x000fce0000000f00 */
.L_x_58499:
[----:B------:R-:W-:Y:S05]  /*27780*/  BSYNC B1 ;  /* 0x0000000000017941 */ /* 0x000fea0003800000 */
.L_x_58497:
        /* <DEDUP_REMOVED lines=16> */
.L_x_58503:
[----:B------:R-:W-:Y:S05]  /*27890*/  BSYNC B2 ;  /* 0x0000000000027941 */ /* 0x000fea0003800000 */
.L_x_58502:
        /* <DEDUP_REMOVED lines=44> */
.L_x_58501:
[----:B------:R-:W-:Y:S05]  /*27b60*/  BSYNC B1 ;  /* 0x0000000000017941 */ /* 0x000fea0003800000 */
.L_x_58500:
        /* <DEDUP_REMOVED lines=11> */
.L_x_58504:
        /* <DEDUP_REMOVED lines=12> */
.L_x_58507:
[----:B------:R-:W-:-:S07]  /*27ce0*/  IMAD.MOV.U32 R52, RZ, RZ, R26 ;  /* 0x000000ffff347224 */ /* 0x000fce00078e001a */
.L_x_58508:
[----:B------:R-:W-:Y:S05]  /*27cf0*/  BSYNC B1 ;  /* 0x0000000000017941 */ /* 0x000fea0003800000 */
.L_x_58506:
        /* <DEDUP_REMOVED lines=16> */
.L_x_58512:
[----:B------:R-:W-:Y:S05]  /*27e00*/  BSYNC B2 ;  /* 0x0000000000027941 */ /* 0x000fea0003800000 */
.L_x_58511:
        /* <DEDUP_REMOVED lines=44> */
.L_x_58510:
[----:B------:R-:W-:Y:S05]  /*280d0*/  BSYNC B1 ;  /* 0x0000000000017941 */ /* 0x000fea0003800000 */
.L_x_58509:
        /* <DEDUP_REMOVED lines=8> */
.L_x_58505:
        /* <DEDUP_REMOVED lines=12> */
.L_x_58514:
[----:B------:R-:W-:-:S07]  /*28220*/  MOV R52, R26 ;  /* 0x0000001a00347202 */ /* 0x000fce0000000f00 */
.L_x_58515:
[----:B------:R-:W-:Y:S05]  /*28230*/  BSYNC B1 ;  /* 0x0000000000017941 */ /* 0x000fea0003800000 */
.L_x_58513:
        /* <DEDUP_REMOVED lines=16> */
.L_x_58519:
[----:B------:R-:W-:Y:S05]  /*28340*/  BSYNC B2 ;  /* 0x0000000000027941 */ /* 0x000fea0003800000 */
.L_x_58518:
        /* <DEDUP_REMOVED lines=44> */
.L_x_58517:
[----:B------:R-:W-:Y:S05]  /*28610*/  BSYNC B1 ;  /* 0x0000000000017941 */ /* 0x000fea0003800000 */
.L_x_58516:
        /* <DEDUP_REMOVED lines=11> */
.L_x_58520:
        /* <DEDUP_REMOVED lines=12> */
.L_x_58523:
[----:B------:R-:W-:-:S07]  /*28790*/  IMAD.MOV.U32 R46, RZ, RZ, R26 ;  /* 0x000000ffff2e7224 */ /* 0x000fce00078e001a */
.L_x_58524:
[----:B------:R-:W-:Y:S05]  /*287a0*/  BSYNC B1 ;  /* 0x0000000000017941 */ /* 0x000fea0003800000 */
.L_x_58522:
        /* <DEDUP_REMOVED lines=16> */
.L_x_58528:
[----:B------:R-:W-:Y:S05]  /*288b0*/  BSYNC B2 ;  /* 0x0000000000027941 */ /* 0x000fea0003800000 */
.L_x_58527:
        /* <DEDUP_REMOVED lines=44> */
.L_x_58526:
[----:B------:R-:W-:Y:S05]  /*28b80*/  BSYNC B1 ;  /* 0x0000000000017941 */ /* 0x000fea0003800000 */
.L_x_58525:
        /* <DEDUP_REMOVED lines=8> */
.L_x_58521:
        /* <DEDUP_REMOVED lines=12> */
.L_x_58530:
[----:B------:R-:W-:-:S07]  /*28cd0*/  MOV R46, R26 ;  /* 0x0000001a002e7202 */ /* 0x000fce0000000f00 */
.L_x_58531:
[----:B------:R-:W-:Y:S05]  /*28ce0*/  BSYNC B1 ;  /* 0x0000000000017941 */ /* 0x000fea0003800000 */
.L_x_58529:
        /* <DEDUP_REMOVED lines=16> */
.L_x_58535:
[----:B------:R-:W-:Y:S05]  /*28df0*/  BSYNC B2 ;  /* 0x0000000000027941 */ /* 0x000fea0003800000 */
.L_x_58534:
        /* <DEDUP_REMOVED lines=44> */
.L_x_58533:
[----:B------:R-:W-:Y:S05]  /*290c0*/  BSYNC B1 ;  /* 0x0000000000017941 */ /* 0x000fea0003800000 */
.L_x_58532:
        /* <DEDUP_REMOVED lines=11> */
.L_x_58536:
        /* <DEDUP_REMOVED lines=12> */
.L_x_58539:
[----:B------:R-:W-:-:S07]  /*29240*/  IMAD.MOV.U32 R50, RZ, RZ, R26 ;  /* 0x000000ffff327224 */ /* 0x000fce00078e001a */
.L_x_58540:
[----:B------:R-:W-:Y:S05]  /*29250*/  BSYNC B1 ;  /* 0x0000000000017941 */ /* 0x000fea0003800000 */
.L_x_58538:
        /* <DEDUP_REMOVED lines=19> */
.L_x_58544:
[----:B------:R-:W-:Y:S05]  /*29390*/  BSYNC B2 ;  /* 0x0000000000027941 */ /* 0x000fea0003800000 */
.L_x_58543:
        /* <DEDUP_REMOVED lines=44> */
.L_x_58542:
[----:B------:R-:W-:Y:S05]  /*29660*/  BSYNC B1 ;  /* 0x0000000000017941 */ /* 0x000fea0003800000 */
.L_x_58541:
        /* <DEDUP_REMOVED lines=8> */
.L_x_58537:
        /* <DEDUP_REMOVED lines=23> */
.L_x_58545:
        /* <DEDUP_REMOVED lines=21> */
.L_x_58547:
[----:B------:R-:W-:-:S07]  /*299b0*/  MOV R54, R26 ;  /* 0x0000001a00367202 */ /* 0x000fce0000000f00 */
.L_x_58548:
[----:B------:R-:W-:Y:S05]  /*299c0*/  BSYNC B1 ;  /* 0x0000000000017941 */ /* 0x000fea0003800000 */
.L_x_58546:
        /* <DEDUP_REMOVED lines=16> */
.L_x_58552:
[----:B------:R-:W-:Y:S05]  /*29ad0*/  BSYNC B2 ;  /* 0x0000000000027941 */ /* 0x000fea0003800000 */
.L_x_58551:
        /* <DEDUP_REMOVED lines=44> */
.L_x_58550:
[----:B------:R-:W-:Y:S05]  /*29da0*/  BSYNC B1 ;  /* 0x0000000000017941 */ /* 0x000fea0003800000 */
.L_x_58549:
        /* <DEDUP_REMOVED lines=13> */
.L_x_58553:
        /* <DEDUP_REMOVED lines=12> */
.L_x_58556:
[----:B------:R-:W-:-:S07]  /*29f40*/  IMAD.MOV.U32 R44, RZ, RZ, R26 ;  /* 0x000000ffff2c7224 */ /* 0x000fce00078e001a */
.L_x_58557:
[----:B------:R-:W-:Y:S05]  /*29f50*/  BSYNC B1 ;  /* 0x0000000000017941 */ /* 0x000fea0003800000 */
.L_x_58555:
        /* <DEDUP_REMOVED lines=16> */
.L_x_58561:
[----:B------:R-:W-:Y:S05]  /*2a060*/  BSYNC B2 ;  /* 0x0000000000027941 */ /* 0x000fea0003800000 */
.L_x_58560:
        /* <DEDUP_REMOVED lines=44> */
.L_x_58559:
[----:B------:R-:W-:Y:S05]  /*2a330*/  BSYNC B1 ;  /* 0x0000000000017941 */ /* 0x000fea0003800000 */
.L_x_58558:
        /* <DEDUP_REMOVED lines=8> */
.L_x_58554:
        /* <DEDUP_REMOVED lines=12> */
.L_x_58563:
[----:B------:R-:W-:-:S07]  /*2a480*/  MOV R44, R26 ;  /* 0x0000001a002c7202 */ /* 0x000fce0000000f00 */
.L_x_58564:
[----:B------:R-:W-:Y:S05]  /*2a490*/  BSYNC B1 ;  /* 0x0000000000017941 */ /* 0x000fea0003800000 */
.L_x_58562:
        /* <DEDUP_REMOVED lines=16> */
.L_x_58568:
[----:B------:R-:W-:Y:S05]  /*2a5a0*/  BSYNC B2 ;  /* 0x0000000000027941 */ /* 0x000fea0003800000 */
.L_x_58567:
        /* <DEDUP_REMOVED lines=44> */
.L_x_58566:
[----:B------:R-:W-:Y:S05]  /*2a870*/  BSYNC B1 ;  /* 0x0000000000017941 */ /* 0x000fea0003800000 */
.L_x_58565:
        /* <DEDUP_REMOVED lines=11> */
.L_x_58569:
        /* <DEDUP_REMOVED lines=12> */
.L_x_58572:
[----:B------:R-:W-:-:S07]  /*2a9f0*/  IMAD.MOV.U32 R52, RZ, RZ, R26 ;  /* 0x000000ffff347224 */ /* 0x000fce00078e001a */
.L_x_58573:
[----:B------:R-:W-:Y:S05]  /*2aa00*/  BSYNC B1 ;  /* 0x0000000000017941 */ /* 0x000fea0003800000 */
.L_x_58571:
        /* <DEDUP_REMOVED lines=16> */
.L_x_58577:
[----:B------:R-:W-:Y:S05]  /*2ab10*/  BSYNC B2 ;  /* 0x0000000000027941 */ /* 0x000fea0003800000 */
.L_x_58576:
        /* <DEDUP_REMOVED lines=44> */
.L_x_58575:
[----:B------:R-:W-:Y:S05]  /*2ade0*/  BSYNC B1 ;  /* 0x0000000000017941 */ /* 0x000fea0003800000 */
.L_x_58574:
        /* <DEDUP_REMOVED lines=8> */
.L_x_58570:
        /* <DEDUP_REMOVED lines=12> */
.L_x_58579:
[----:B------:R-:W-:-:S07]  /*2af30*/  MOV R52, R26 ;  /* 0x0000001a00347202 */ /* 0x000fce0000000f00 */
.L_x_58580:
[----:B------:R-:W-:Y:S05]  /*2af40*/  BSYNC B1 ;  /* 0x0000000000017941 */ /* 0x000fea0003800000 */
.L_x_58578:
        /* <DEDUP_REMOVED lines=16> */
.L_x_58584:
[----:B------:R-:W-:Y:S05]  /*2b050*/  BSYNC B2 ;  /* 0x0000000000027941 */ /* 0x000fea0003800000 */
.L_x_58583:
        /* <DEDUP_REMOVED lines=44> */
.L_x_58582:
[----:B------:R-:W-:Y:S05]  /*2b320*/  BSYNC B1 ;  /* 0x0000000000017941 */ /* 0x000fea0003800000 */
.L_x_58581:
        /* <DEDUP_REMOVED lines=11> */
.L_x_58585:
        /* <DEDUP_REMOVED lines=12> */
.L_x_58588:
[----:B------:R-:W-:-:S07]  /*2b4a0*/  IMAD.MOV.U32 R46, RZ, RZ, R26 ;  /* 0x000000ffff2e7224 */ /* 0x000fce00078e001a */
.L_x_58589:
[----:B------:R-:W-:Y:S05]  /*2b4b0*/  BSYNC B1 ;  /* 0x0000000000017941 */ /* 0x000fea0003800000 */
.L_x_58587:
        /* <DEDUP_REMOVED lines=16> */
.L_x_58593:
[----:B------:R-:W-:Y:S05]  /*2b5c0*/  BSYNC B2 ;  /* 0x0000000000027941 */ /* 0x000fea0003800000 */
.L_x_58592:
        /* <DEDUP_REMOVED lines=44> */
.L_x_58591:
[----:B------:R-:W-:Y:S05]  /*2b890*/  BSYNC B1 ;  /* 0x0000000000017941 */ /* 0x000fea0003800000 */
.L_x_58590:
        /* <DEDUP_REMOVED lines=8> */
.L_x_58586:
        /* <DEDUP_REMOVED lines=12> */
.L_x_58595:
[----:B------:R-:W-:-:S07]  /*2b9e0*/  MOV R46, R26 ;  /* 0x0000001a002e7202 */ /* 0x000fce0000000f00 */
.L_x_58596:
[----:B------:R-:W-:Y:S05]  /*2b9f0*/  BSYNC B1 ;  /* 0x0000000000017941 */ /* 0x000fea0003800000 */
.L_x_58594:
        /* <DEDUP_REMOVED lines=16> */
.L_x_58600:
[----:B------:R-:W-:Y:S05]  /*2bb00*/  BSYNC B2 ;  /* 0x0000000000027941 */ /* 0x000fea0003800000 */
.L_x_58599:
        /* <DEDUP_REMOVED lines=44> */
.L_x_58598:
[----:B------:R-:W-:Y:S05]  /*2bdd0*/  BSYNC B1 ;  /* 0x0000000000017941 */ /* 0x000fea0003800000 */
.L_x_58597:
        /* <DEDUP_REMOVED lines=11> */
.L_x_58601:
        /* <DEDUP_REMOVED lines=12> */
.L_x_58604:
[----:B------:R-:W-:-:S07]  /*2bf50*/  IMAD.MOV.U32 R50, RZ, RZ, R26 ;  /* 0x000000ffff327224 */ /* 0x000fce00078e001a */
.L_x_58605:
[----:B------:R-:W-:Y:S05]  /*2bf60*/  BSYNC B1 ;  /* 0x0000000000017941 */ /* 0x000fea0003800000 */
.L_x_58603:
        /* <DEDUP_REMOVED lines=19> */
.L_x_58609:
[----:B------:R-:W-:Y:S05]  /*2c0a0*/  BSYNC B2 ;  /* 0x0000000000027941 */ /* 0x000fea0003800000 */
.L_x_58608:
        /* <DEDUP_REMOVED lines=44> */
.L_x_58607:
[----:B------:R-:W-:Y:S05]  /*2c370*/  BSYNC B1 ;  /* 0x0000000000017941 */ /* 0x000fea0003800000 */
.L_x_58606:
        /* <DEDUP_REMOVED lines=8> */
.L_x_58602:
        /* <DEDUP_REMOVED lines=23> */
.L_x_58610:
        /* <DEDUP_REMOVED lines=21> */
.L_x_58612:
[----:B------:R-:W-:-:S07]  /*2c6c0*/  MOV R54, R26 ;  /* 0x0000001a00367202 */ /* 0x000fce0000000f00 */
.L_x_58613:
[----:B------:R-:W-:Y:S05]  /*2c6d0*/  BSYNC B1 ;  /* 0x0000000000017941 */ /* 0x000fea0003800000 */
.L_x_58611:
        /* <DEDUP_REMOVED lines=16> */
.L_x_58617:
[----:B------:R-:W-:Y:S05]  /*2c7e0*/  BSYNC B2 ;  /* 0x0000000000027941 */ /* 0x000fea0003800000 */
.L_x_58616:
        /* <DEDUP_REMOVED lines=44> */
.L_x_58615:
[----:B------:R-:W-:Y:S05]  /*2cab0*/  BSYNC B1 ;  /* 0x0000000000017941 */ /* 0x000fea0003800000 */
.L_x_58614:
        /* <DEDUP_REMOVED lines=13> */
.L_x_58618:
        /* <DEDUP_REMOVED lines=12> */
.L_x_58621:
[----:B------:R-:W-:-:S07]  /*2cc50*/  IMAD.MOV.U32 R44, RZ, RZ, R26 ;  /* 0x000000ffff2c7224 */ /* 0x000fce00078e001a */
.L_x_58622:
[----:B------:R-:W-:Y:S05]  /*2cc60*/  BSYNC B1 ;  /* 0x0000000000017941 */ /* 0x000fea0003800000 */
.L_x_58620:
        /* <DEDUP_REMOVED lines=16> */
.L_x_58626:
[----:B------:R-:W-:Y:S05]  /*2cd70*/  BSYNC B2 ;  /* 0x0000000000027941 */ /* 0x000fea0003800000 */
.L_x_58625:
        /* <DEDUP_REMOVED lines=44> */
.L_x_58624:
[----:B------:R-:W-:Y:S05]  /*2d040*/  BSYNC B1 ;  /* 0x0000000000017941 */ /* 0x000fea0003800000 */
.L_x_58623:
        /* <DEDUP_REMOVED lines=8> */
.L_x_58619:
        /* <DEDUP_REMOVED lines=12> */
.L_x_58628:
[----:B------:R-:W-:-:S07]  /*2d190*/  MOV R44, R26 ;  /* 0x0000001a002c7202 */ /* 0x000fce0000000f00 */
.L_x_58629:
[----:B------:R-:W-:Y:S05]  /*2d1a0*/  BSYNC B1 ;  /* 0x0000000000017941 */ /* 0x000fea0003800000 */
.L_x_58627:
        /* <DEDUP_REMOVED lines=16> */
.L_x_58633:
[----:B------:R-:W-:Y:S05]  /*2d2b0*/  BSYNC B2 ;  /* 0x0000000000027941 */ /* 0x000fea0003800000 */
.L_x_58632:
        /* <DEDUP_REMOVED lines=44> */
.L_x_58631:
[----:B------:R-:W-:Y:S05]  /*2d580*/  BSYNC B1 ;  /* 0x0000000000017941 */ /* 0x000fea0003800000 */
.L_x_58630:
        /* <DEDUP_REMOVED lines=11> */
.L_x_58634:
        /* <DEDUP_REMOVED lines=12> */
.L_x_58637:
[----:B------:R-:W-:-:S07]  /*2d700*/  IMAD.MOV.U32 R52, RZ, RZ, R26 ;  /* 0x000000ffff347224 */ /* 0x000fce00078e001a */
.L_x_58638:
[----:B------:R-:W-:Y:S05]  /*2d710*/  BSYNC B1 ;  /* 0x0000000000017941 */ /* 0x000fea0003800000 */
.L_x_58636:
        /* <DEDUP_REMOVED lines=16> */
.L_x_58642:
[----:B------:R-:W-:Y:S05]  /*2d820*/  BSYNC B2 ;  /* 0x0000000000027941 */ /* 0x000fea0003800000 */
.L_x_58641:
        /* <DEDUP_REMOVED lines=44> */
.L_x_58640:
[----:B------:R-:W-:Y:S05]  /*2daf0*/  BSYNC B1 ;  /* 0x0000000000017941 */ /* 0x000fea0003800000 */
.L_x_58639:
        /* <DEDUP_REMOVED lines=8> */
.L_x_58635:
        /* <DEDUP_REMOVED lines=12> */
.L_x_58644:
[----:B------:R-:W-:-:S07]  /*2dc40*/  MOV R52, R26 ;  /* 0x0000001a00347202 */ /* 0x000fce0000000f00 */
.L_x_58645:
[----:B------:R-:W-:Y:S05]  /*2dc50*/  BSYNC B1 ;  /* 0x0000000000017941 */ /* 0x000fea0003800000 */
.L_x_58643:
        /* <DEDUP_REMOVED lines=16> */
.L_x_58649:
[----:B------:R-:W-:Y:S05]  /*2dd60*/  BSYNC B2 ;  /* 0x0000000000027941 */ /* 0x000fea0003800000 */
.L_x_58648:
        /* <DEDUP_REMOVED lines=44> */
.L_x_58647:
[----:B------:R-:W-:Y:S05]  /*2e030*/  BSYNC B1 ;  /* 0x0000000000017941 */ /* 0x000fea0003800000 */
.L_x_58646:
        /* <DEDUP_REMOVED lines=11> */
.L_x_58650:
        /* <DEDUP_REMOVED lines=12> */
.L_x_58653:
[----:B------:R-:W-:-:S07]  /*2e1b0*/  IMAD.MOV.U32 R46, RZ, RZ, R26 ;  /* 0x000000ffff2e7224 */ /* 0x000fce00078e001a */
.L_x_58654:
[----:B------:R-:W-:Y:S05]  /*2e1c0*/  BSYNC B1 ;  /* 0x0000000000017941 */ /* 0x000fea0003800000 */
.L_x_58652:
        /* <DEDUP_REMOVED lines=16> */
.L_x_58658:
[----:B------:R-:W-:Y:S05]  /*2e2d0*/  BSYNC B2 ;  /* 0x0000000000027941 */ /* 0x000fea0003800000 */
.L_x_58657:
        /* <DEDUP_REMOVED lines=44> */
.L_x_58656:
[----:B------:R-:W-:Y:S05]  /*2e5a0*/  BSYNC B1 ;  /* 0x0000000000017941 */ /* 0x000fea0003800000 */
.L_x_58655:
        /* <DEDUP_REMOVED lines=8> */
.L_x_58651:
        /* <DEDUP_REMOVED lines=12> */
.L_x_58660:
[----:B------:R-:W-:-:S07]  /*2e6f0*/  MOV R46, R26 ;  /* 0x0000001a002e7202 */ /* 0x000fce0000000f00 */
.L_x_58661:
[----:B------:R-:W-:Y:S05]  /*2e700*/  BSYNC B1 ;  /* 0x0000000000017941 */ /* 0x000fea0003800000 */
.L_x_58659:
        /* <DEDUP_REMOVED lines=16> */
.L_x_58665:
[----:B------:R-:W-:Y:S05]  /*2e810*/  BSYNC B2 ;  /* 0x0000000000027941 */ /* 0x000fea0003800000 */
.L_x_58664:
        /* <DEDUP_REMOVED lines=44> */
.L_x_58663:
[----:B------:R-:W-:Y:S05]  /*2eae0*/  BSYNC B1 ;  /* 0x0000000000017941 */ /* 0x000fea0003800000 */
.L_x_58662:
        /* <DEDUP_REMOVED lines=11> */
.L_x_58666:
        /* <DEDUP_REMOVED lines=12> */
.L_x_58669:
[----:B------:R-:W-:-:S07]  /*2ec60*/  IMAD.MOV.U32 R50, RZ, RZ, R26 ;  /* 0x000000ffff327224 */ /* 0x000fce00078e001a */
.L_x_58670:
[----:B------:R-:W-:Y:S05]  /*2ec70*/  BSYNC B1 ;  /* 0x0000000000017941 */ /* 0x000fea0003800000 */
.L_x_58668:
        /* <DEDUP_REMOVED lines=19> */
.L_x_58674:
[----:B------:R-:W-:Y:S05]  /*2edb0*/  BSYNC B2 ;  /* 0x0000000000027941 */ /* 0x000fea0003800000 */
.L_x_58673:
        /* <DEDUP_REMOVED lines=44> */
.L_x_58672:
[----:B------:R-:W-:Y:S05]  /*2f080*/  BSYNC B1 ;  /* 0x0000000000017941 */ /* 0x000fea0003800000 */
.L_x_58671:
        /* <DEDUP_REMOVED lines=8> */
.L_x_58667:
        /* <DEDUP_REMOVED lines=23> */
.L_x_58675:
        /* <DEDUP_REMOVED lines=21> */
.L_x_58677:
[----:B------:R-:W-:-:S07]  /*2f3d0*/  MOV R54, R26 ;  /* 0x0000001a00367202 */ /* 0x000fce0000000f00 */
.L_x_58678:
[----:B------:R-:W-:Y:S05]  /*2f3e0*/  BSYNC B1 ;  /* 0x0000000000017941 */ /* 0x000fea0003800000 */
.L_x_58676:
        /* <DEDUP_REMOVED lines=16> */
.L_x_58682:
[----:B------:R-:W-:Y:S05]  /*2f4f0*/  BSYNC B2 ;  /* 0x0000000000027941 */ /* 0x000fea0003800000 */
.L_x_58681:
        /* <DEDUP_REMOVED lines=44> */
.L_x_58680:
[----:B------:R-:W-:Y:S05]  /*2f7c0*/  BSYNC B1 ;  /* 0x0000000000017941 */ /* 0x000fea0003800000 */
.L_x_58679:
        /* <DEDUP_REMOVED lines=13> */
.L_x_58683:
        /* <DEDUP_REMOVED lines=12> */
.L_x_58686:
[----:B------:R-:W-:-:S07]  /*2f960*/  IMAD.MOV.U32 R44, RZ, RZ, R26 ;  /* 0x000000ffff2c7224 */ /* 0x000fce00078e001a */
.L_x_58687:
[----:B------:R-:W-:Y:S05]  /*2f970*/  BSYNC B1 ;  /* 0x0000000000017941 */ /* 0x000fea0003800000 */
.L_x_58685:
        /* <DEDUP_REMOVED lines=16> */
.L_x_58691:
[----:B------:R-:W-:Y:S05]  /*2fa80*/  BSYNC B2 ;  /* 0x0000000000027941 */ /* 0x000fea0003800000 */
.L_x_58690:
        /* <DEDUP_REMOVED lines=44> */
.L_x_58689:
[----:B------:R-:W-:Y:S05]  /*2fd50*/  BSYNC B1 ;  /* 0x0000000000017941 */ /* 0x000fea0003800000 */
.L_x_58688:
        /* <DEDUP_REMOVED lines=8> */
.L_x_58684:
        /* <DEDUP_REMOVED lines=12> */
.L_x_58693:
[----:B------:R-:W-:-:S07]  /*2fea0*/  MOV R44, R26 ;  /* 0x0000001a002c7202 */ /* 0x000fce0000000f00 */
.L_x_58694:
[----:B------:R-:W-:Y:S05]  /*2feb0*/  BSYNC B1 ;  /* 0x0000000000017941 */ /* 0x000fea0003800000 */
.L_x_58692:
        /* <DEDUP_REMOVED lines=16> */
.L_x_58698:
[----:B------:R-:W-:Y:S05]  /*2ffc0*/  BSYNC B2 ;  /* 0x0000000000027941 */ /* 0x000fea0003800000 */
.L_x_58697:
        /* <DEDUP_REMOVED lines=44> */
.L_x_58696:
[----:B------:R-:W-:Y:S05]  /*30290*/  BSYNC B1 ;  /* 0x0000000000017941 */ /* 0x000fea0003800000 */
.L_x_58695:
        /* <DEDUP_REMOVED lines=11> */
.L_x_58699:
        /* <DEDUP_REMOVED lines=12> */
.L_x_58702:
[----:B------:R-:W-:-:S07]  /*30410*/  IMAD.MOV.U32 R54, RZ, RZ, R26 ;  /* 0x000000ffff367224 */ /* 0x000fce00078e001a */
.L_x_58703:
[----:B------:R-:W-:Y:S05]  /*30420*/  BSYNC B1 ;  /* 0x0000000000017941 */ /* 0x000fea0003800000 */
.L_x_58701:
        /* <DEDUP_REMOVED lines=16> */
.L_x_58707:
[----:B------:R-:W-:Y:S05]  /*30530*/  BSYNC B2 ;  /* 0x0000000000027941 */ /* 0x000fea0003800000 */
.L_x_58706:
        /* <DEDUP_REMOVED lines=44> */
.L_x_58705:
[----:B------:R-:W-:Y:S05]  /*30800*/  BSYNC B1 ;  /* 0x0000000000017941 */ /* 0x000fea0003800000 */
.L_x_58704:
        /* <DEDUP_REMOVED lines=8> */
.L_x_58700:
        /* <DEDUP_REMOVED lines=12> */
.L_x_58709:
[----:B------:R-:W-:-:S07]  /*30950*/  MOV R54, R26 ;  /* 0x0000001a00367202 */ /* 0x000fce0000000f00 */
.L_x_58710:
[----:B------:R-:W-:Y:S05]  /*30960*/  BSYNC B1 ;  /* 0x0000000000017941 */ /* 0x000fea0003800000 */
.L_x_58708:
        /* <DEDUP_REMOVED lines=16> */
.L_x_58714:
[----:B------:R-:W-:Y:S05]  /*30a70*/  BSYNC B2 ;  /* 0x0000000000027941 */ /* 0x000fea0003800000 */
.L_x_58713:
        /* <DEDUP_REMOVED lines=44> */
.L_x_58712:
[----:B------:R-:W-:Y:S05]  /*30d40*/  BSYNC B1 ;  /* 0x0000000000017941 */ /* 0x000fea0003800000 */
.L_x_58711:
        /* <DEDUP_REMOVED lines=11> */
.L_x_58715:
        /* <DEDUP_REMOVED lines=12> */
.L_x_58718:
[----:B------:R-:W-:-:S07]  /*30ec0*/  IMAD.MOV.U32 R46, RZ, RZ, R26 ;  /* 0x000000ffff2e7224 */ /* 0x000fce00078e001a */
.L_x_58719:
[----:B------:R-:W-:Y:S05]  /*30ed0*/  BSYNC B1 ;  /* 0x0000000000017941 */ /* 0x000fea0003800000 */
.L_x_58717:
        /* <DEDUP_REMOVED lines=16> */
.L_x_58723:
[----:B------:R-:W-:Y:S05]  /*30fe0*/  BSYNC B2 ;  /* 0x0000000000027941 */ /* 0x000fea0003800000 */
.L_x_58722:
        /* <DEDUP_REMOVED lines=44> */
.L_x_58721:
[----:B------:R-:W-:Y:S05]  /*312b0*/  BSYNC B1 ;  /* 0x0000000000017941 */ /* 0x000fea0003800000 */
.L_x_58720:
        /* <DEDUP_REMOVED lines=8> */
.L_x_58716:
        /* <DEDUP_REMOVED lines=12> */
.L_x_58725:
[----:B------:R-:W-:-:S07]  /*31400*/  MOV R46, R26 ;  /* 0x0000001a002e7202 */ /* 0x000fce0000000f00 */
.L_x_58726:
[----:B------:R-:W-:Y:S05]  /*31410*/  BSYNC B1 ;  /* 0x0000000000017941 */ /* 0x000fea0003800000 */
.L_x_58724:
        /* <DEDUP_REMOVED lines=16> */
.L_x_58730:
[----:B------:R-:W-:Y:S05]  /*31520*/  BSYNC B2 ;  /* 0x0000000000027941 */ /* 0x000fea0003800000 */
.L_x_58729:
        /* <DEDUP_REMOVED lines=44> */
.L_x_58728:
[----:B------:R-:W-:Y:S05]  /*317f0*/  BSYNC B1 ;  /* 0x0000000000017941 */ /* 0x000fea0003800000 */
.L_x_58727:
        /* <DEDUP_REMOVED lines=11> */
.L_x_58731:
        /* <DEDUP_REMOVED lines=12> */
.L_x_58734:
[----:B------:R-:W-:-:S07]  /*31970*/  IMAD.MOV.U32 R50, RZ, RZ, R26 ;  /* 0x000000ffff327224 */ /* 0x000fce00078e001a */
.L_x_58735:
[----:B------:R-:W-:Y:S05]  /*31980*/  BSYNC B1 ;  /* 0x0000000000017941 */ /* 0x000fea0003800000 */
.L_x_58733:
        /* <DEDUP_REMOVED lines=19> */
.L_x_58739:
[----:B------:R-:W-:Y:S05]  /*31ac0*/  BSYNC B2 ;  /* 0x0000000000027941 */ /* 0x000fea0003800000 */
.L_x_58738:
        /* <DEDUP_REMOVED lines=44> */
.L_x_58737:
[----:B------:R-:W-:Y:S05]  /*31d90*/  BSYNC B1 ;  /* 0x0000000000017941 */ /* 0x000fea0003800000 */
.L_x_58736:
        /* <DEDUP_REMOVED lines=8> */
.L_x_58732:
        /* <DEDUP_REMOVED lines=23> */
.L_x_58740:
        /* <DEDUP_REMOVED lines=21> */
.L_x_58742:
[----:B------:R-:W-:-:S07]  /*320e0*/  MOV R162, R26 ;  /* 0x0000001a00a27202 */ /* 0x000fce0000000f00 */
.L_x_58743:
[----:B------:R-:W-:Y:S05]  /*320f0*/  BSYNC B1 ;  /* 0x0000000000017941 */ /* 0x000fea0003800000 */
.L_x_58741:
        /* <DEDUP_REMOVED lines=16> */
.L_x_58747:
[----:B------:R-:W-:Y:S05]  /*32200*/  BSYNC B2 ;  /* 0x0000000000027941 */ /* 0x000fea0003800000 */
.L_x_58746:
        /* <DEDUP_REMOVED lines=44> */
.L_x_58745:
[----:B------:R-:W-:Y:S05]  /*324d0*/  BSYNC B1 ;  /* 0x0000000000017941 */ /* 0x000fea0003800000 */
.L_x_58744:
        /* <DEDUP_REMOVED lines=13> */
.L_x_58748:
        /* <DEDUP_REMOVED lines=12> */
.L_x_58751:
[----:B------:R-:W-:-:S07]  /*32670*/  IMAD.MOV.U32 R44, RZ, RZ, R26 ;  /* 0x000000ffff2c7224 */ /* 0x000fce00078e001a */
.L_x_58752:
[----:B------:R-:W-:Y:S05]  /*32680*/  BSYNC B1 ;  /* 0x0000000000017941 */ /* 0x000fea0003800000 */
.L_x_58750:
        /* <DEDUP_REMOVED lines=16> */
.L_x_58756:
[----:B------:R-:W-:Y:S05]  /*32790*/  BSYNC B2 ;  /* 0x0000000000027941 */ /* 0x000fea0003800000 */
.L_x_58755:
        /* <DEDUP_REMOVED lines=44> */
.L_x_58754:
[----:B------:R-:W-:Y:S05]  /*32a60*/  BSYNC B1 ;  /* 0x0000000000017941 */ /* 0x000fea0003800000 */
.L_x_58753:
        /* <DEDUP_REMOVED lines=8> */
.L_x_58749:
        /* <DEDUP_REMOVED lines=12> */
.L_x_58758:
[----:B------:R-:W-:-:S07]  /*32bb0*/  MOV R44, R26 ;  /* 0x0000001a002c7202 */ /* 0x000fce0000000f00 */
.L_x_58759:
[----:B------:R-:W-:Y:S05]  /*32bc0*/  BSYNC B1 ;  /* 0x0000000000017941 */ /* 0x000fea0003800000 */
.L_x_58757:
        /* <DEDUP_REMOVED lines=16> */
.L_x_58763:
[----:B------:R-:W-:Y:S05]  /*32cd0*/  BSYNC B2 ;  /* 0x0000000000027941 */ /* 0x000fea0003800000 */
.L_x_58762:
        /* <DEDUP_REMOVED lines=44> */
.L_x_58761:
[----:B------:R-:W-:Y:S05]  /*32fa0*/  BSYNC B1 ;  /* 0x0000000000017941 */ /* 0x000fea0003800000 */
.L_x_58760:
        /* <DEDUP_REMOVED lines=11> */
.L_x_58764:
        /* <DEDUP_REMOVED lines=12> */
.L_x_58767:
[----:B------:R-:W-:-:S07]  /*33120*/  IMAD.MOV.U32 R144, RZ, RZ, R26 ;  /* 0x000000ffff907224 */ /* 0x000fce00078e001a */
.L_x_58768:
[----:B------:R-:W-:Y:S05]  /*33130*/  BSYNC B1 ;  /* 0x0000000000017941 */ /* 0x000fea0003800000 */
.L_x_58766:
        /* <DEDUP_REMOVED lines=16> */
.L_x_58772:
[----:B------:R-:W-:Y:S05]  /*33240*/  BSYNC B2 ;  /* 0x0000000000027941 */ /* 0x000fea0003800000 */
.L_x_58771:
        /* <DEDUP_REMOVED lines=44> */
.L_x_58770:
[----:B------:R-:W-:Y:S05]  /*33510*/  BSYNC B1 ;  /* 0x0000000000017941 */ /* 0x000fea0003800000 */
.L_x_58769:
        /* <DEDUP_REMOVED lines=8> */
.L_x_58765:
        /* <DEDUP_REMOVED lines=12> */
.L_x_58774:
[----:B------:R-:W-:-:S07]  /*33660*/  MOV R162, R26 ;  /* 0x0000001a00a27202 */ /* 0x000fce0000000f00 */
.L_x_58775:
[----:B------:R-:W-:Y:S05]  /*33670*/  BSYNC B1 ;  /* 0x0000000000017941 */ /* 0x000fea0003800000 */
.L_x_58773:
        /* <DEDUP_REMOVED lines=16> */
.L_x_58779:
[----:B------:R-:W-:Y:S05]  /*33780*/  BSYNC B2 ;  /* 0x0000000000027941 */ /* 0x000fea0003800000 */
.L_x_58778:
        /* <DEDUP_REMOVED lines=44> */
.L_x_58777:
[----:B------:R-:W-:Y:S05]  /*33a50*/  BSYNC B1 ;  /* 0x0000000000017941 */ /* 0x000fea0003800000 */
.L_x_58776:
        /* <DEDUP_REMOVED lines=11> */
.L_x_58780:
        /* <DEDUP_REMOVED lines=12> */
.L_x_58783:
[----:B------:R-:W-:-:S07]  /*33bd0*/  IMAD.MOV.U32 R46, RZ, RZ, R26 ;  /* 0x000000ffff2e7224 */ /* 0x000fce00078e001a */
.L_x_58784:
[----:B------:R-:W-:Y:S05]  /*33be0*/  BSYNC B1 ;  /* 0x0000000000017941 */ /* 0x000fea0003800000 */
.L_x_58782:
        /* <DEDUP_REMOVED lines=16> */
.L_x_58788:
[----:B------:R-:W-:Y:S05]  /*33cf0*/  BSYNC B2 ;  /* 0x0000000000027941 */ /* 0x000fea0003800000 */
.L_x_58787:
        /* <DEDUP_REMOVED lines=44> */
.L_x_58786:
[----:B------:R-:W-:Y:S05]  /*33fc0*/  BSYNC B1 ;  /* 0x0000000000017941 */ /* 0x000fea0003800000 */
.L_x_58785:
        /* <DEDUP_REMOVED lines=8> */
.L_x_58781:
        /* <DEDUP_REMOVED lines=12> */
.L_x_58790:
[----:B------:R-:W-:-:S07]  /*34110*/  MOV R46, R26 ;  /* 0x0000001a002e7202 */ /* 0x000fce0000000f00 */
.L_x_58791:
[----:B------:R-:W-:Y:S05]  /*34120*/  BSYNC B1 ;  /* 0x0000000000017941 */ /* 0x000fea0003800000 */
.L_x_58789:
        /* <DEDUP_REMOVED lines=16> */
.L_x_58795:
[----:B------:R-:W-:Y:S05]  /*34230*/  BSYNC B2 ;  /* 0x0000000000027941 */ /* 0x000fea0003800000 */
.L_x_58794:
        /* <DEDUP_REMOVED lines=44> */
.L_x_58793:
[----:B------:R-:W-:Y:S05]  /*34500*/  BSYNC B1 ;  /* 0x0000000000017941 */ /* 0x000fea0003800000 */
.L_x_58792:
        /* <DEDUP_REMOVED lines=11> */
.L_x_58796:
        /* <DEDUP_REMOVED lines=12> */
.L_x_58799:
[----:B------:R-:W-:-:S07]  /*34680*/  IMAD.MOV.U32 R146, RZ, RZ, R26 ;  /* 0x000000ffff927224 */ /* 0x000fce00078e001a */
.L_x_58800:
[----:B------:R-:W-:Y:S05]  /*34690*/  BSYNC B1 ;  /* 0x0000000000017941 */ /* 0x000fea0003800000 */
.L_x_58798:
        /* <DEDUP_REMOVED lines=19> */
.L_x_58804:
[----:B------:R-:W-:Y:S05]  /*347d0*/  BSYNC B2 ;  /* 0x0000000000027941 */ /* 0x000fea0003800000 */
.L_x_58803:
        /* <DEDUP_REMOVED lines=44> */
.L_x_58802:
[----:B------:R-:W-:Y:S05]  /*34aa0*/  BSYNC B1 ;  /* 0x0000000000017941 */ /* 0x000fea0003800000 */
.L_x_58801:
        /* <DEDUP_REMOVED lines=8> */
.L_x_58797:
        /* <DEDUP_REMOVED lines=23> */
.L_x_58805:
        /* <DEDUP_REMOVED lines=21> */
.L_x_58807:
[----:B------:R-:W-:-:S07]  /*34df0*/  MOV R172, R26 ;  /* 0x0000001a00ac7202 */ /* 0x000fce0000000f00 */
.L_x_58808:
[----:B------:R-:W-:Y:S05]  /*34e00*/  BSYNC B1 ;  /* 0x0000000000017941 */ /* 0x000fea0003800000 */
.L_x_58806:
        /* <DEDUP_REMOVED lines=16> */
.L_x_58812:
[----:B------:R-:W-:Y:S05]  /*34f10*/  BSYNC B2 ;  /* 0x0000000000027941 */ /* 0x000fea0003800000 */
.L_x_58811:
        /* <DEDUP_REMOVED lines=44> */
.L_x_58810:
[----:B------:R-:W-:Y:S05]  /*351e0*/  BSYNC B1 ;  /* 0x0000000000017941 */ /* 0x000fea0003800000 */
.L_x_58809:
        /* <DEDUP_REMOVED lines=13> */
.L_x_58813:
        /* <DEDUP_REMOVED lines=12> */
.L_x_58816:
[----:B------:R-:W-:-:S07]  /*35380*/  IMAD.MOV.U32 R139, RZ, RZ, R26 ;  /* 0x000000ffff8b7224 */ /* 0x000fce00078e001a */
.L_x_58817:
[----:B------:R-:W-:Y:S05]  /*35390*/  BSYNC B1 ;  /* 0x0000000000017941 */ /* 0x000fea0003800000 */
.L_x_58815:
        /* <DEDUP_REMOVED lines=16> */
.L_x_58821:
[----:B------:R-:W-:Y:S05]  /*354a0*/  BSYNC B2 ;  /* 0x0000000000027941 */ /* 0x000fea0003800000 */
.L_x_58820:
        /* <DEDUP_REMOVED lines=44> */
.L_x_58819:
[----:B------:R-:W-:Y:S05]  /*35770*/  BSYNC B1 ;  /* 0x0000000000017941 */ /* 0x000fea0003800000 */
.L_x_58818:
        /* <DEDUP_REMOVED lines=8> */
.L_x_58814:
        /* <DEDUP_REMOVED lines=12> */
.L_x_58823:
[----:B------:R-:W-:-:S07]  /*358c0*/  MOV R172, R26 ;  /* 0x0000001a00ac7202 */ /* 0x000fce0000000f00 */
.L_x_58824:
[----:B------:R-:W-:Y:S05]  /*358d0*/  BSYNC B1 ;  /* 0x0000000000017941 */ /* 0x000fea0003800000 */
.L_x_58822:
        /* <DEDUP_REMOVED lines=16> */
.L_x_58828:
[----:B------:R-:W-:Y:S05]  /*359e0*/  BSYNC B2 ;  /* 0x0000000000027941 */ /* 0x000fea0003800000 */
.L_x_58827:
        /* <DEDUP_REMOVED lines=44> */
.L_x_58826:
[----:B------:R-:W-:Y:S05]  /*35cb0*/  BSYNC B1 ;  /* 0x0000000000017941 */ /* 0x000fea0003800000 */
.L_x_58825:
        /* <DEDUP_REMOVED lines=11> */
.L_x_58829:
        /* <DEDUP_REMOVED lines=12> */
.L_x_58832:
[----:B------:R-:W-:-:S07]  /*35e30*/  IMAD.MOV.U32 R144, RZ, RZ, R26 ;  /* 0x000000ffff907224 */ /* 0x000fce00078e001a */
.L_x_58833:
[----:B------:R-:W-:Y:S05]  /*35e40*/  BSYNC B1 ;  /* 0x0000000000017941 */ /* 0x000fea0003800000 */
.L_x_58831:
        /* <DEDUP_REMOVED lines=16> */
.L_x_58837:
[----:B------:R-:W-:Y:S05]  /*35f50*/  BSYNC B2 ;  /* 0x0000000000027941 */ /* 0x000fea0003800000 */
.L_x_58836:
        /* <DEDUP_REMOVED lines=44> */
.L_x_58835:
[----:B------:R-:W-:Y:S05]  /*36220*/  BSYNC B1 ;  /* 0x0000000000017941 */ /* 0x000fea0003800000 */
.L_x_58834:
        /* <DEDUP_REMOVED lines=8> */
.L_x_58830:
        /* <DEDUP_REMOVED lines=12> */
.L_x_58839:
[----:B------:R-:W-:-:S07]  /*36370*/  MOV R172, R26 ;  /* 0x0000001a00ac7202 */ /* 0x000fce0000000f00 */
.L_x_58840:
[----:B------:R-:W-:Y:S05]  /*36380*/  BSYNC B1 ;  /* 0x0000000000017941 */ /* 0x000fea0003800000 */
.L_x_58838:
        /* <DEDUP_REMOVED lines=16> */
.L_x_58844:
[----:B------:R-:W-:Y:S05]  /*36490*/  BSYNC B2 ;  /* 0x0000000000027941 */ /* 0x000fea0003800000 */
.L_x_58843:
        /* <DEDUP_REMOVED lines=44> */
.L_x_58842:
[----:B------:R-:W-:Y:S05]  /*36760*/  BSYNC B1 ;  /* 0x0000000000017941 */ /* 0x000fea0003800000 */
.L_x_58841:
        /* <DEDUP_REMOVED lines=11> */
.L_x_58845:
        /* <DEDUP_REMOVED lines=12> */
.L_x_58848:
[----:B------:R-:W-:-:S07]  /*368e0*/  IMAD.MOV.U32 R145, RZ, RZ, R26 ;  /* 0x000000ffff917224 */ /* 0x000fce00078e001a */
.L_x_58849:
[----:B------:R-:W-:Y:S05]  /*368f0*/  BSYNC B1 ;  /* 0x0000000000017941 */ /* 0x000fea0003800000 */
.L_x_58847:
        /* <DEDUP_REMOVED lines=16> */
.L_x_58853:
[----:B------:R-:W-:Y:S05]  /*36a00*/  BSYNC B2 ;  /* 0x0000000000027941 */ /* 0x000fea0003800000 */
.L_x_58852:
        /* <DEDUP_REMOVED lines=44> */
.L_x_58851:
[----:B------:R-:W-:Y:S05]  /*36cd0*/  BSYNC B1 ;  /* 0x0000000000017941 */ /* 0x000fea0003800000 */
.L_x_58850:
        /* <DEDUP_REMOVED lines=8> */
.L_x_58846:
        /* <DEDUP_REMOVED lines=12> */
.L_x_58855:
[----:B------:R-:W-:-:S07]  /*36e20*/  MOV R172, R26 ;  /* 0x0000001a00ac7202 */ /* 0x000fce0000000f00 */
.L_x_58856:
[----:B------:R-:W-:Y:S05]  /*36e30*/  BSYNC B1 ;  /* 0x0000000000017941 */ /* 0x000fea0003800000 */
.L_x_58854:
        /* <DEDUP_REMOVED lines=16> */
.L_x_58860:
[----:B------:R-:W-:Y:S05]  /*36f40*/  BSYNC B2 ;  /* 0x0000000000027941 */ /* 0x000fea0003800000 */
.L_x_58859:
        /* <DEDUP_REMOVED lines=44> */
.L_x_58858:
[----:B------:R-:W-:Y:S05]  /*37210*/  BSYNC B1 ;  /* 0x0000000000017941 */ /* 0x000fea0003800000 */
.L_x_58857:
        /* <DEDUP_REMOVED lines=11> */
.L_x_58861:
        /* <DEDUP_REMOVED lines=12> */
.L_x_58864:
[----:B------:R-:W-:-:S07]  /*37390*/  IMAD.MOV.U32 R146, RZ, RZ, R26 ;  /* 0x000000ffff927224 */ /* 0x000fce00078e001a */
.L_x_58865:
[----:B------:R-:W-:Y:S05]  /*373a0*/  BSYNC B1 ;  /* 0x0000000000017941 */ /* 0x000fea0003800000 */
.L_x_58863:
        /* <DEDUP_REMOVED lines=19> */
.L_x_58869:
[----:B------:R-:W-:Y:S05]  /*374e0*/  BSYNC B2 ;  /* 0x0000000000027941 */ /* 0x000fea0003800000 */
.L_x_58868:
        /* <DEDUP_REMOVED lines=44> */
.L_x_58867:
[----:B------:R-:W-:Y:S05]  /*377b0*/  BSYNC B1 ;  /* 0x0000000000017941 */ /* 0x000fea0003800000 */
.L_x_58866:
        /* <DEDUP_REMOVED lines=8> */
.L_x_58862:
        /* <DEDUP_REMOVED lines=23> */
.L_x_58870:
[----:B01----:R-:W0:Y:S01]  /*379b0*/  @P0 LDC.64 R130, c[0x0][0x228] ;  /* 0x00008a00ff820b82 */ /* 0x003e220000000a00 */
[----:B------:R-:W-:-:S04]  /*379c0*/  VIADD R162, R156, 0x260 ;  /* 0x000002609ca27836 */ /* 0x000fc80000000000 */
[----:B0-----:R-:W-:-:S05]  /*379d0*/  @P0 IMAD.WIDE.U32 R130, R162, 0x10, R130 ;  /* 0x00000010a2820825 */ /* 0x001fca00078e0082 */
[----:B------:R0:W5:Y:S02]  /*379e0*/  @P0 LDG.E.128 R120, desc[UR4][R130.64] ;  /* 0x0000000482780981 */ /* 0x000164000c1e1d00 */
[----:B0-----:R-:W0:Y:S01]  /*379f0*/  @P1 LDC.64 R130, c[0x0][0x230] ;  /* 0x00008c00ff821b82 */ /* 0x001e220000000a00 */
[----:B------:R-:W-:-:S04]  /*37a00*/  IMAD.WIDE.U32 R128, R162, 0x10, R128 ;  /* 0x00000010a2807825 */ /* 0x000fc800078e0080 */
[----:B0-----:R-:W-:-:S05]  /*37a10*/  @P1 IMAD.WIDE.U32 R130, R162, 0x10, R130 ;  /* 0x00000010a2821825 */ /* 0x001fca00078e0082 */
        /* <DEDUP_REMOVED lines=14> */
.L_x_58872:
[----:B------:R-:W-:-:S07]  /*37b00*/  MOV R163, R26 ;  /* 0x0000001a00a37202 */ /* 0x000fce0000000f00 */
.L_x_58873:
[----:B------:R-:W-:Y:S05]  /*37b10*/  BSYNC B1 ;  /* 0x0000000000017941 */ /* 0x000fea0003800000 */
.L_x_58871:
        /* <DEDUP_REMOVED lines=16> */
.L_x_58877:
[----:B------:R-:W-:Y:S05]  /*37c20*/  BSYNC B2 ;  /* 0x0000000000027941 */ /* 0x000fea0003800000 */
.L_x_58876:
        /* <DEDUP_REMOVED lines=44> */
.L_x_58875:
[----:B------:R-:W-:Y:S05]  /*37ef0*/  BSYNC B1 ;  /* 0x0000000000017941 */ /* 0x000fea0003800000 */
.L_x_58874:
        /* <DEDUP_REMOVED lines=12> */
.L_x_58878:
        /* <DEDUP_REMOVED lines=12> */
.L_x_58881:
[----:B------:R-:W-:-:S07]  /*38080*/  IMAD.MOV.U32 R139, RZ, RZ, R26 ;  /* 0x000000ffff8b7224 */ /* 0x000fce00078e001a */
.L_x_58882:
[----:B------:R-:W-:Y:S05]  /*38090*/  BSYNC B1 ;  /* 0x0000000000017941 */ /* 0x000fea0003800000 */
.L_x_58880:
        /* <DEDUP_REMOVED lines=16> */
.L_x_58886:
[----:B------:R-:W-:Y:S05]  /*381a0*/  BSYNC B2 ;  /* 0x0000000000027941 */ /* 0x000fea0003800000 */
.L_x_58885:
        /* <DEDUP_REMOVED lines=44> */
.L_x_58884:
[----:B------:R-:W-:Y:S05]  /*38470*/  BSYNC B1 ;  /* 0x0000000000017941 */ /* 0x000fea0003800000 */
.L_x_58883:
        /* <DEDUP_REMOVED lines=8> */
.L_x_58879:
        /* <DEDUP_REMOVED lines=12> */
.L_x_58888:
[----:B------:R-:W-:-:S07]  /*385c0*/  MOV R163, R26 ;  /* 0x0000001a00a37202 */ /* 0x000fce0000000f00 */
.L_x_58889:
[----:B------:R-:W-:Y:S05]  /*385d0*/  BSYNC B1 ;  /* 0x0000000000017941 */ /* 0x000fea0003800000 */
.L_x_58887:
        /* <DEDUP_REMOVED lines=16> */
.L_x_58893:
[----:B------:R-:W-:Y:S05]  /*386e0*/  BSYNC B2 ;  /* 0x0000000000027941 */ /* 0x000fea0003800000 */
.L_x_58892:
        /* <DEDUP_REMOVED lines=44> */
.L_x_58891:
[----:B------:R-:W-:Y:S05]  /*389b0*/  BSYNC B1 ;  /* 0x0000000000017941 */ /* 0x000fea0003800000 */
.L_x_58890:
        /* <DEDUP_REMOVED lines=11> */
.L_x_58894:
        /* <DEDUP_REMOVED lines=12> */
.L_x_58897:
[----:B------:R-:W-:-:S07]  /*38b30*/  IMAD.MOV.U32 R144, RZ, RZ, R26 ;  /* 0x000000ffff907224 */ /* 0x000fce00078e001a */
.L_x_58898:
[----:B------:R-:W-:Y:S05]  /*38b40*/  BSYNC B1 ;  /* 0x0000000000017941 */ /* 0x000fea0003800000 */
.L_x_58896:
        /* <DEDUP_REMOVED lines=16> */
.L_x_58902:
[----:B------:R-:W-:Y:S05]  /*38c50*/  BSYNC B2 ;  /* 0x0000000000027941 */ /* 0x000fea0003800000 */
.L_x_58901:
        /* <DEDUP_REMOVED lines=44> */
.L_x_58900:
[----:B------:R-:W-:Y:S05]  /*38f20*/  BSYNC B1 ;  /* 0x0000000000017941 */ /* 0x000fea0003800000 */
.L_x_58899:
        /* <DEDUP_REMOVED lines=8> */
.L_x_58895:
        /* <DEDUP_REMOVED lines=12> */
.L_x_58904:
[----:B------:R-:W-:-:S07]  /*39070*/  MOV R163, R26 ;  /* 0x0000001a00a37202 */ /* 0x000fce0000000f00 */
.L_x_58905:
[----:B------:R-:W-:Y:S05]  /*39080*/  BSYNC B1 ;  /* 0x0000000000017941 */ /* 0x000fea0003800000 */
.L_x_58903:
        /* <DEDUP_REMOVED lines=16> */
.L_x_58909:
[----:B------:R-:W-:Y:S05]  /*39190*/  BSYNC B2 ;  /* 0x0000000000027941 */ /* 0x000fea0003800000 */
.L_x_58908:
        /* <DEDUP_REMOVED lines=44> */
.L_x_58907:
[----:B------:R-:W-:Y:S05]  /*39460*/  BSYNC B1 ;  /* 0x0000000000017941 */ /* 0x000fea0003800000 */
.L_x_58906:
        /* <DEDUP_REMOVED lines=11> */
.L_x_58910:
        /* <DEDUP_REMOVED lines=12> */
.L_x_58913:
[----:B------:R-:W-:-:S07]  /*395e0*/  IMAD.MOV.U32 R145, RZ, RZ, R26 ;  /* 0x000000ffff917224 */ /* 0x000fce00078e001a */
.L_x_58914:
[----:B------:R-:W-:Y:S05]  /*395f0*/  BSYNC B1 ;  /* 0x0000000000017941 */ /* 0x000fea0003800000 */
.L_x_58912:
        /* <DEDUP_REMOVED lines=16> */
.L_x_58918:
[----:B------:R-:W-:Y:S05]  /*39700*/  BSYNC B2 ;  /* 0x0000000000027941 */ /* 0x000fea0003800000 */
.L_x_58917:
        /* <DEDUP_REMOVED lines=44> */
.L_x_58916:
[----:B------:R-:W-:Y:S05]  /*399d0*/  BSYNC B1 ;  /* 0x0000000000017941 */ /* 0x000fea0003800000 */
.L_x_58915:
        /* <DEDUP_REMOVED lines=8> */
.L_x_58911:
        /* <DEDUP_REMOVED lines=12> */
.L_x_58920:
[----:B------:R-:W-:-:S07]  /*39b20*/  MOV R163, R26 ;  /* 0x0000001a00a37202 */ /* 0x000fce0000000f00 */
.L_x_58921:
[----:B------:R-:W-:Y:S05]  /*39b30*/  BSYNC B1 ;  /* 0x0000000000017941 */ /* 0x000fea0003800000 */
.L_x_58919:
        /* <DEDUP_REMOVED lines=16> */
.L_x_58925:
[----:B------:R-:W-:Y:S05]  /*39c40*/  BSYNC B2 ;  /* 0x0000000000027941 */ /* 0x000fea0003800000 */
.L_x_58924:
        /* <DEDUP_REMOVED lines=44> */
.L_x_58923:
[----:B------:R-:W-:Y:S05]  /*39f10*/  BSYNC B1 ;  /* 0x0000000000017941 */ /* 0x000fea0003800000 */
.L_x_58922:
        /* <DEDUP_REMOVED lines=11> */
.L_x_58926:
        /* <DEDUP_REMOVED lines=12> */
.L_x_58929:
[----:B------:R-:W-:-:S07]  /*3a090*/  IMAD.MOV.U32 R146, RZ, RZ, R26 ;  /* 0x000000ffff927224 */ /* 0x000fce00078e001a */
.L_x_58930:
[----:B------:R-:W-:Y:S05]  /*3a0a0*/  BSYNC B1 ;  /* 0x0000000000017941 */ /* 0x000fea0003800000 */
.L_x_58928:
        /* <DEDUP_REMOVED lines=16> */
.L_x_58934:
[----:B------:R-:W-:Y:S05]  /*3a1b0*/  BSYNC B2 ;  /* 0x0000000000027941 */ /* 0x000fea0003800000 */
.L_x_58933:
        /* <DEDUP_REMOVED lines=44> */
.L_x_58932:
[----:B------:R-:W-:Y:S05]  /*3a480*/  BSYNC B1 ;  /* 0x0000000000017941 */ /* 0x000fea0003800000 */
.L_x_58931:
        /* <DEDUP_REMOVED lines=8> */
.L_x_58927:
[----:B------:R-:W-:Y:S01]  /*3a510*/  IMAD.WIDE.U32 R140, R162, 0x10, R140 ;  /* 0x00000010a28c7825 */ /* 0x000fe200078e008c */
[----:B------:R-:W-:Y:S02]  /*3a520*/  SEL R153, RZ, 0x100, P3 ;  /* 0x00000100ff997807 */ /* 0x000fe40001800000 */
[----:B------:R-:W-:Y:S01]  /*3a530*/  ISETP.NE.AND P1, PT, R176, RZ, PT ;  /* 0x000000ffb000720c */ /* 0x000fe20003f25270 */
[----:B------:R-:W-:Y:S01]  /*3a540*/  IMAD.WIDE.U32 R142, R162, 0x4, R142 ;  /* 0x00000004a28e7825 */ /* 0x000fe200078e008e */
[----:B------:R0:W-:Y:S02]  /*3a550*/  STG.E.128 desc[UR4][R140.64], R128 ;  /* 0x000000808c007986 */ /* 0x0001e4000c101d04 */
[----:B0-----:R-:W-:Y:S02]  /*3a560*/  SEL R140, RZ, 0x1000000, P5 ;  /* 0x01000000ff8c7807 */ /* 0x001fe40002800000 */
[----:B------:R-:W-:-:S04]  /*3a570*/  SEL R141, RZ, 0x10000, P4 ;  /* 0x00010000ff8d7807 */ /* 0x000fc80002000000 */
[----:B------:R-:W-:Y:S02]  /*3a580*/  IADD3 R140, R153, R140, R141 ;  /* 0x0000008c998c7210 */ /* 0x000fe40007ffe08d */
[----:B------:R-:W-:-:S04]  /*3a590*/  SEL R141, RZ, 0x1, P1 ;  /* 0x00000001ff8d7807 */ /* 0x000fc80000800000 */
[----:B------:R-:W-:-:S05]  /*3a5a0*/  IADD3 R140, R140, R141, RZ ;  /* 0x0000008d8c8c7210 */ /* 0x000fca0007ffe0ff */
        /* <DEDUP_REMOVED lines=13> */
.L_x_58935:
        /* <DEDUP_REMOVED lines=266> */
.L_x_58949:
[----:B------:R-:W2:Y:S04]  /*3b720*/  LDL R174, [R1+0xa0] ;  /* 0x0000a00001ae7983 */ /* 0x000ea80000100800 */
[----:B------:R-:W3:Y:S04]  /*3b730*/  LDL R173, [R1+0xa4] ;  /* 0x0000a40001ad7983 */ /* 0x000ee80000100800 */
[----:B------:R-:W4:Y:S04]  /*3b740*/  LDL R172, [R1+0xa8] ;  /* 0x0000a80001ac7983 */ /* 0x000f280000100800 */
[----:B------:R-:W5:Y:S01]  /*3b750*/  LDL R155, [R1+0x8c] ;  /* 0x00008c00019b7983 */ /* 0x000f620000100800 */
[----:B-1----:R-:W-:Y:S01]  /*3b760*/  FADD.FTZ R141, R154, R141 ;  /* 0x0000008d9a8d7221 */ /* 0x002fe20000010000 */
[----:B------:R-:W-:-:S02]  /*3b770*/  ISETP.NE.AND P2, PT, RZ, UR41, PT ;  /* 0x00000029ff007c0c */ /* 0x000fc4000bf45270 */
[----:B------:R-:W5:Y:S01]  /*3b780*/  LDL R175, [R1+0x9c] ;  /* 0x00009c0001af7983 */ /* 0x000f620000100800 */
[----:B------:R-:W-:Y:S02]  /*3b790*/  FFMA.FTZ R142, R141, R140, UR22 ;  /* 0x000000168d8e7e23 */ /* 0x000fe4000801008c */
[----:B------:R-:W1:Y:S01]  /*3b7a0*/  @!P1 LDC.64 R140, c[0x0][0x250] ;  /* 0x00009400ff8c9b82 */ /* 0x000e620000000a00 */
[----:B0-----:R-:W5:Y:S04]  /*3b7b0*/  LDL R154, [R1+0x94] ;  /* 0x00009400019a7983 */ /* 0x001f680000100800 */
[----:B------:R-:W5:Y:S01]  /*3b7c0*/  LDL R176, [R1+0x38] ;  /* 0x0000380001b07983 */ /* 0x000f620000100800 */
[----:B-1----:R-:W-:-:S05]  /*3b7d0*/  @!P1 IMAD.WIDE R140, R138, 0x4, R140 ;  /* 0x000000048a8c9825 */ /* 0x002fca00078e028c */
[----:B------:R0:W-:Y:S02]  /*3b7e0*/  @!P1 STG.E desc[UR4][R140.64], R153 ;  /* 0x000000998c009986 */ /* 0x0001e4000c101904 */
[----:B0-----:R-:W-:-:S05]  /*3b7f0*/  FMUL.FTZ R140, R153, R153 ;  /* 0x00000099998c7220 */ /* 0x001fca0000410000 */
[----:B------:R-:W-:-:S05]  /*3b800*/  FSEL R140, R140, RZ, P2 ;  /* 0x000000ff8c8c7208 */ /* 0x000fca0001000000 */
[----:B------:R-:W-:Y:S02]  /*3b810*/  FADD.FTZ R142, R142, R140 ;  /* 0x0000008c8e8e7221 */ /* 0x000fe40000010000 */
[----:B------:R-:W0:Y:S04]  /*3b820*/  @!P1 LDC.64 R140, c[0x0][0x258] ;  /* 0x00009600ff8c9b82 */ /* 0x000e280000000a00 */
[----:B------:R-:W1:Y:S01]  /*3b830*/  MUFU.RSQ R142, R142 ;  /* 0x0000008e008e7308 */ /* 0x000e620000001400 */
[----:B------:R-:W-:Y:S02]  /*3b840*/  FSEL R143, R153, RZ, !P2 ;  /* 0x000000ff998f7208 */ /* 0x000fe40005000000 */
[----:B------:R-:W5:Y:S03]  /*3b850*/  LDL R153, [R1+0x98] ;  /* 0x0000980001997983 */ /* 0x000f660000100800 */
[----:B------:R-:W-:-:S04]  /*3b860*/  FADD.FTZ R118, -R143, R118 ;  /* 0x000000768f767221 */ /* 0x000fc80000010100 */
[----:B-1----:R-:W-:Y:S01]  /*3b870*/  FMUL.FTZ R118, R142, R118 ;  /* 0x000000768e767220 */ /* 0x002fe20000410000 */
[----:B------:R-:W-:Y:S01]  /*3b880*/  FADD.FTZ R116, -R143, R116 ;  /* 0x000000748f747221 */ /* 0x000fe20000010100 */
[----:B0-----:R-:W-:-:S04]  /*3b890*/  @!P1 IMAD.WIDE R140, R138, 0x4, R140 ;  /* 0x000000048a8c9825 */ /* 0x001fc800078e028c */
[C---:B------:R-:W-:Y:S01]  /*3b8a0*/  FADD.FTZ R117, -R143.reuse, R117 ;  /* 0x000000758f757221 */ /* 0x040fe20000010100 */
[----:B------:R-:W-:Y:S01]  /*3b8b0*/  FADD.FTZ R115, -R143, R115 ;  /* 0x000000738f737221 */ /* 0x000fe20000010100 */
[C---:B------:R-:W-:Y:S01]  /*3b8c0*/  FMUL.FTZ R116, R142.reuse, R116 ;  /* 0x000000748e747220 */ /* 0x040fe20000410000 */
[----:B------:R0:W-:Y:S01]  /*3b8d0*/  @!P1 STG.E desc[UR4][R140.64], R142 ;  /* 0x0000008e8c009986 */ /* 0x0001e2000c101904 */
[C---:B------:R-:W-:Y:S01]  /*3b8e0*/  FMUL.FTZ R117, R142.reuse, R117 ;  /* 0x000000758e757220 */ /* 0x040fe20000410000 */
        /* <DEDUP_REMOVED lines=12> */
[----:B------:R-:W-:-:S04]  /*3b9b0*/  FADD.FTZ R119, -R143, R119 ;  /* 0x000000778f777221 */ /* 0x000fc80000010100 */
[----:B------:R-:W-:-:S04]  /*3b9c0*/  FMUL.FTZ R119, R142, R119 ;  /* 0x000000778e777220 */ /* 0x000fc80000410000 */
[----:B------:R-:W-:Y:S01]  /*3b9d0*/  FFMA.FTZ R119, R175, R119, R212 ;  /* 0x00000077af777223 */ /* 0x000fe200000100d4 */
        /* <DEDUP_REMOVED lines=22> */
[----:B0-----:R-:W0:Y:S01]  /*3bb40*/  LDC.64 R116, c[0x0][0x2b8] ;  /* 0x0000ae00ff747b82 */ /* 0x001e220000000a00 */
[C---:B------:R-:W-:Y:S01]  /*3bb50*/  FMUL.FTZ R114, R142.reuse, R114 ;  /* 0x000000728e727220 */ /* 0x040fe20000410000 */
[C---:B------:R-:W-:Y:S01]  /*3bb60*/  FMUL.FTZ R113, R142.reuse, R113 ;  /* 0x000000718e717220 */ /* 0x040fe20000410000 */
[----:B------:R-:W-:Y:S01]  /*3bb70*/  FMUL.FTZ R112, R142, R112 ;  /* 0x000000708e707220 */ /* 0x000fe20000410000 */
[----:B------:R-:W5:Y:S02]  /*3bb80*/  LDL R141, [R1+0x74] ;  /* 0x00007400018d7983 */ /* 0x000f640000100800 */
[----:B------:R-:W-:-:S02]  /*3bb90*/  FFMA.FTZ R113, R154, R113, R210 ;  /* 0x000000719a717223 */ /* 0x000fc400000100d2 */
        /* <DEDUP_REMOVED lines=13> */
[----:B0-----:R-:W-:-:S04]  /*3bc70*/  IMAD.WIDE.U32 R118, R151, 0x10, R116 ;  /* 0x0000001097767825 */ /* 0x001fc800078e0074 */
        /* <DEDUP_REMOVED lines=9> */
[C---:B------:R-:W-:Y:S01]  /*3bd10*/  FADD.FTZ R74, -R143.reuse, R74 ;  /* 0x0000004a8f4a7221 */ /* 0x040fe20000010100 */
[----:B------:R-:W5:Y:S01]  /*3bd20*/  LDL R153, [R1+0x70] ;  /* 0x0000700001997983 */ /* 0x000f620000100800 */
[C---:B------:R-:W-:Y:S01]  /*3bd30*/  FMUL.FTZ R111, R142.reuse, R111 ;  /* 0x0000006f8e6f7220 */ /* 0x040fe20000410000 */
[C---:B------:R-:W-:Y:S01]  /*3bd40*/  FMUL.FTZ R110, R142.reuse, R110 ;  /* 0x0000006e8e6e7220 */ /* 0x040fe20000410000 */
[C---:B------:R-:W-:Y:S01]  /*3bd50*/  FMUL.FTZ R109, R142.reuse, R109 ;  /* 0x0000006d8e6d7220 */ /* 0x040fe20000410000 */
[----:B------:R-:W-:Y:S01]  /*3bd60*/  FMUL.FTZ R108, R142, R108 ;  /* 0x0000006c8e6c7220 */ /* 0x000fe20000410000 */
[C---:B------:R-:W-:Y:S01]  /*3bd70*/  FADD.FTZ R75, -R143.reuse, R75 ;  /* 0x0000004b8f4b7221 */ /* 0x040fe20000010100 */
[C---:B------:R-:W-:Y:S01]  /*3bd80*/  FADD.FTZ R48, -R143.reuse, R48 ;  /* 0x000000308f307221 */ /* 0x040fe20000010100 */
[----:B------:R-:W-:Y:S01]  /*3bd90*/  FADD.FTZ R49, -R143, R49 ;  /* 0x000000318f317221 */ /* 0x000fe20000010100 */
[----:B------:R-:W5:Y:S01]  /*3bda0*/  LDL R175, [R1+0x1c] ;  /* 0x00001c0001af7983 */ /* 0x000f620000100800 */
[----:B------:R-:W-:-:S03]  /*3bdb0*/  FFMA.FTZ R109, R156, R109, R206 ;  /* 0x0000006d9c6d7223 */ /* 0x000fc600000100ce */
[----:B------:R-:W5:Y:S01]  /*3bdc0*/  LDL R156, [R1+0x54] ;  /* 0x00005400019c7983 */ /* 0x000f620000100800 */
[----:B--2---:R-:W-:Y:S01]  /*3bdd0*/  FFMA.FTZ R114, R174, R114, R209 ;  /* 0x00000072ae727223 */ /* 0x004fe200000100d1 */
[----:B------:R-:W-:-:S04]  /*3bde0*/  IMAD.WIDE.U32 R150, R150, 0x10, R116 ;  /* 0x0000001096967825 */ /* 0x000fc800078e0074 */
[C---:B------:R-:W-:Y:S01]  /*3bdf0*/  FMUL.FTZ R107, R142.reuse, R107 ;  /* 0x0000006b8e6b7220 */ /* 0x040fe20000410000 */
[----:B------:R-:W-:Y:S01]  /*3be00*/  FMUL.FTZ R106, R142, R106 ;  /* 0x0000006a8e6a7220 */ /* 0x000fe20000410000 */
[----:B---3--:R-:W-:Y:S01]  /*3be10*/  FFMA.FTZ R111, R173, R111, R204 ;  /* 0x0000006fad6f7223 */ /* 0x008fe200000100cc */
[----:B------:R0:W-:Y:S01]  /*3be20*/  STG.E.128 desc[UR4][R118.64], R112 ;  /* 0x0000007076007986 */ /* 0x0001e2000c101d04 */
[----:B----4-:R-:W-:-:S03]  /*3be30*/  FFMA.FTZ R110, R172, R110, R205 ;  /* 0x0000006eac6e7223 */ /* 0x010fc600000100cd */
[----:B------:R-:W2:Y:S01]  /*3be40*/  LDL R173, [R1+0x4c] ;  /* 0x00004c0001ad7983 */ /* 0x000ea20000100800 */
[----:B-----5:R-:W-:-:S03]  /*3be50*/  FFMA.FTZ R108, R155, R108, R207 ;  /* 0x0000006c9b6c7223 */ /* 0x020fc600000100cf */
[----:B------:R-:W3:Y:S04]  /*3be60*/  LDL R172, [R1+0x50] ;  /* 0x0000500001ac7983 */ /* 0x000ee80000100800 */
[----:B------:R-:W4:Y:S01]  /*3be70*/  LDL R155, [R1+0x58] ;  /* 0x00005800019b7983 */ /* 0x000f220000100800 */
[C---:B------:R-:W-:Y:S01]  /*3be80*/  FMUL.FTZ R105, R142.reuse, R105 ;  /* 0x000000698e697220 */ /* 0x040fe20000410000 */
[C---:B------:R-:W-:Y:S01]  /*3be90*/  FMUL.FTZ R104, R142.reuse, R104 ;  /* 0x000000688e687220 */ /* 0x040fe20000410000 */
[C---:B------:R-:W-:Y:S01]  /*3bea0*/  FMUL.FTZ R103, R142.reuse, R103 ;  /* 0x000000678e677220 */ /* 0x040fe20000410000 */
[C---:B------:R-:W-:Y:S01]  /*3beb0*/  FMUL.FTZ R102, R142.reuse, R102 ;  /* 0x000000668e667220 */ /* 0x040fe20000410000 */
[C---:B------:R-:W-:Y:S01]  /*3bec0*/  FMUL.FTZ R101, R142.reuse, R101 ;  /* 0x000000658e657220 */ /* 0x040fe20000410000 */
[----:B0-----:R-:W5:Y:S04]  /*3bed0*/  LDL R115, [R1+0x5c] ;  /* 0x00005c0001737983 */ /* 0x001f680000100800 */
[----:B------:R-:W3:Y:S04]  /*3bee0*/  LDL R114, [R1+0x60] ;  /* 0x0000600001727983 */ /* 0x000ee80000100800 */
[----:B------:R-:W4:Y:S04]  /*3bef0*/  LDL R113, [R1+0x64] ;  /* 0x0000640001717983 */ /* 0x000f280000100800 */
[----:B------:R-:W4:Y:S01]  /*3bf00*/  LDL R112, [R1+0x68] ;  /* 0x0000680001707983 */ /* 0x000f220000100800 */
[----:B------:R-:W-:-:S03]  /*3bf10*/  FMUL.FTZ R100, R142, R100 ;  /* 0x000000648e647220 */ /* 0x000fc60000410000 */
[----:B------:R0:W-:Y:S01]  /*3bf20*/  STG.E.128 desc[UR4][R150.64], R108 ;  /* 0x0000006c96007986 */ /* 0x0001e2000c101d04 */
[C---:B------:R-:W-:Y:S01]  /*3bf30*/  FADD.FTZ R119, -R143.reuse, R84 ;  /* 0x000000548f777221 */ /* 0x040fe20000010100 */
[----:B------:R-:W-:Y:S02]  /*3bf40*/  FADD.FTZ R84, -R143, R86 ;  /* 0x000000568f547221 */ /* 0x000fe40000010100 */
[----:B------:R-:W4:Y:S01]  /*3bf50*/  LDL R174, [R1+0x20] ;  /* 0x0000200001ae7983 */ /* 0x000f220000100800 */
[----:B------:R-:W-:Y:S01]  /*3bf60*/  FFMA.FTZ R105, R141, R105, R202 ;  /* 0x000000698d697223 */ /* 0x000fe200000100ca */
[----:B------:R-:W-:Y:S01]  /*3bf70*/  FFMA.FTZ R107, R154, R107, R200 ;  /* 0x0000006b9a6b7223 */ /* 0x000fe200000100c8 */
[----:B------:R-:W-:Y:S01]  /*3bf80*/  FFMA.FTZ R104, R140, R104, R203 ;  /* 0x000000688c687223 */ /* 0x000fe200000100cb */
[----:B0-----:R-:W-:-:S04]  /*3bf90*/  IMAD.WIDE.U32 R108, R149, 0x10, R116 ;  /* 0x00000010956c7825 */ /* 0x001fc800078e0074 */
        /* <DEDUP_REMOVED lines=11> */
[----:B------:R-:W-:Y:S01]  /*3c050*/  FFMA.FTZ R106, R153, R106, R201 ;  /* 0x0000006a996a7223 */ /* 0x000fe200000100c9 */
[C---:B------:R-:W-:Y:S01]  /*3c060*/  FMUL.FTZ R151, R142.reuse, R98 ;  /* 0x000000628e977220 */ /* 0x040fe20000410000 */
[----:B------:R-:W-:-:S03]  /*3c070*/  FMUL.FTZ R154, R142, R99 ;  /* 0x000000638e9a7220 */ /* 0x000fc60000410000 */
[----:B------:R0:W-:Y:S01]  /*3c080*/  STG.E.128 desc[UR4][R108.64], R104 ;  /* 0x000000686c007986 */ /* 0x0001e2000c101d04 */
[----:B------:R-:W-:-:S04]  /*3c090*/  IMAD.WIDE.U32 R152, R152, 0x10, R116 ;  /* 0x0000001098987825 */ /* 0x000fc800078e0074 */
[C---:B------:R-:W-:Y:S01]  /*3c0a0*/  FMUL.FTZ R65, R142.reuse, R93 ;  /* 0x0000005d8e417220 */ /* 0x040fe20000410000 */
[C---:B------:R-:W-:Y:S01]  /*3c0b0*/  FMUL.FTZ R66, R142.reuse, R94 ;  /* 0x0000005e8e427220 */ /* 0x040fe20000410000 */
[C---:B------:R-:W-:Y:S01]  /*3c0c0*/  FMUL.FTZ R140, R142.reuse, R140 ;  /* 0x0000008c8e8c7220 */ /* 0x040fe20000410000 */
[C---:B0-----:R-:W-:Y:S01]  /*3c0d0*/  FADD.FTZ R109, -R143.reuse, R64 ;  /* 0x000000408f6d7221 */ /* 0x041fe20000010100 */
        /* <DEDUP_REMOVED lines=29> */
[----:B--2---:R-:W-:-:S02]  /*3c2b0*/  FFMA.FTZ R47, R173, R154, R192 ;  /* 0x0000009aad2f7223 */ /* 0x004fc400000100c0 */
[----:B------:R-:W2:Y:S04]  /*3c2c0*/  LDL R173, [R1+0x24] ;  /* 0x0000240001ad7983 */ /* 0x000ea80000100800 */
[----:B------:R-:W2:Y:S01]  /*3c2d0*/  LDL R154, [R1+0x14] ;  /* 0x00001400019a7983 */ /* 0x000ea20000100800 */
[----:B-----5:R-:W-:Y:S01]  /*3c2e0*/  FFMA.FTZ R103, R115, R103, R196 ;  /* 0x0000006773677223 */ /* 0x020fe200000100c4 */
[----:B---3--:R-:W-:Y:S01]  /*3c2f0*/  FFMA.FTZ R102, R114, R102, R197 ;  /* 0x0000006672667223 */ /* 0x008fe200000100c5 */
[----:B----4-:R-:W-:Y:S01]  /*3c300*/  FFMA.FTZ R101, R113, R101, R198 ;  /* 0x0000006571657223 */ /* 0x010fe200000100c6 */
[----:B------:R-:W-:Y:S01]  /*3c310*/  FFMA.FTZ R100, R112, R100, R199 ;  /* 0x0000006470647223 */ /* 0x000fe200000100c7 */
[C---:B------:R-:W-:Y:S01]  /*3c320*/  FADD.FTZ R113, -R143.reuse, R68 ;  /* 0x000000448f717221 */ /* 0x040fe20000010100 */
[C---:B------:R-:W-:Y:S01]  /*3c330*/  FADD.FTZ R114, -R143.reuse, R69 ;  /* 0x000000458f727221 */ /* 0x040fe20000010100 */
[----:B------:R-:W-:-:S02]  /*3c340*/  FADD.FTZ R115, -R143, R70 ;  /* 0x000000468f737221 */ /* 0x000fc40000010100 */
        /* <DEDUP_REMOVED lines=11> */
[C---:B------:R-:W-:Y:S01]  /*3c400*/  FMUL.FTZ R149, R142.reuse, R96 ;  /* 0x000000608e957220 */ /* 0x040fe20000410000 */
[----:B------:R-:W-:Y:S01]  /*3c410*/  FADD.FTZ R143, -R143, R131 ;  /* 0x000000838f8f7221 */ /* 0x000fe20000010100 */
        /* <DEDUP_REMOVED lines=11> */
[----:B------:R-:W3:Y:S04]  /*3c4d0*/  LDL R76, [R1+0x48] ;  /* 0x00004800014c7983 */ /* 0x000ee80000100800 */
[----:B------:R0:W-:Y:S01]  /*3c4e0*/  STG.E.128 desc[UR4][R152.64], R44 ;  /* 0x0000002c98007986 */ /* 0x0001e2000c101d04 */
[----:B------:R-:W-:-:S03]  /*3c4f0*/  FMUL.FTZ R67, R142, R95 ;  /* 0x0000005f8e437220 */ /* 0x000fc60000410000 */
        /* <DEDUP_REMOVED lines=14> */
[----:B0-----:R-:W5:Y:S04]  /*3c5e0*/  LDL R47, [R1+0x3c] ;  /* 0x00003c00012f7983 */ /* 0x001f680000100800 */
[----:B------:R-:W5:Y:S01]  /*3c5f0*/  LDL R152, [R1+0x40] ;  /* 0x0000400001987983 */ /* 0x000f620000100800 */
        /* <DEDUP_REMOVED lines=9> */
[----:B------:R-:W5:Y:S04]  /*3c690*/  LDL R153, [R1+0x2c] ;  /* 0x00002c0001997983 */ /* 0x000f680000100800 */
[----:B------:R-:W5:Y:S04]  /*3c6a0*/  LDL R172, [R1+0x28] ;  /* 0x0000280001ac7983 */ /* 0x000f680000100800 */
[----:B------:R-:W5:Y:S04]  /*3c6b0*/  LDL R156, [R1+0xc] ;  /* 0x00000c00019c7983 */ /* 0x000f680000100800 */
[----:B------:R-:W5:Y:S04]  /*3c6c0*/  LDL R155, [R1+0x10] ;  /* 0x00001000019b7983 */ /* 0x000f680000100800 */
[----:B------:R-:W5:Y:S04]  /*3c6d0*/  LDL R151, [R1+0x18] ;  /* 0x0000180001977983 */ /* 0x000f680000100800 */
[----:B------:R-:W5:Y:S04]  /*3c6e0*/  LDL R150, [R1] ;  /* 0x0000000001967983 */ /* 0x000f680000100800 */
[----:B------:R-:W5:Y:S04]  /*3c6f0*/  LDL R148, [R1+0x4] ;  /* 0x0000040001947983 */ /* 0x000f680000100800 */
[----:B------:R-:W5:Y:S01]  /*3c700*/  LDL R141, [R1+0x8] ;  /* 0x00000800018d7983 */ /* 0x000f620000100800 */
[----:B------:R-:W-:-:S04]  /*3c710*/  IMAD.WIDE.U32 R48, R157, 0x10, R116 ;  /* 0x000000109d307825 */ /* 0x000fc800078e0074 */
[----:B------:R-:W-:Y:S01]  /*3c720*/  FFMA.FTZ R51, R175, R51, R180 ;  /* 0x00000033af337223 */ /* 0x000fe200000100b4 */
[----:B------:R-:W-:Y:S01]  /*3c730*/  FFMA.FTZ R50, R174, R50, R181 ;  /* 0x00000032ae327223 */ /* 0x000fe200000100b5 */
[----:B------:R-:W-:-:S04]  /*3c740*/  IMAD.WIDE.U32 R74, R158, 0x10, R116 ;  /* 0x000000109e4a7825 */ /* 0x000fc800078e0074 */
[----:B------:R-:W-:Y:S01]  /*3c750*/  FFMA.FTZ R59, R252, R59, R19 ;  /* 0x0000003bfc3b7223 */ /* 0x000fe20000010013 */
[----:B------:R-:W-:-:S04]  /*3c760*/  IMAD.WIDE.U32 R78, R159, 0x10, R116 ;  /* 0x000000109f4e7825 */ /* 0x000fc800078e0074 */
[----:B------:R-:W-:Y:S01]  /*3c770*/  FFMA.FTZ R63, R248, R63, R17 ;  /* 0x0000003ff83f7223 */ /* 0x000fe20000010011 */
[----:B------:R-:W-:Y:S01]  /*3c780*/  FFMA.FTZ R62, R249, R62, R132 ;  /* 0x0000003ef93e7223 */ /* 0x000fe20000010084 */
[----:B------:R-:W-:-:S04]  /*3c790*/  IMAD.WIDE.U32 R80, R160, 0x10, R116 ;  /* 0x00000010a0507825 */ /* 0x000fc800078e0074 */
        /* <DEDUP_REMOVED lines=11> */
[----:B------:R-:W-:-:S05]  /*3c850*/  FFMA.FTZ R46, R152, R66, R189 ;  /* 0x00000042982e7223 */ /* 0x000fca00000100bd */
[----:B------:R0:W-:Y:S02]  /*3c860*/  STG.E.128 desc[UR4][R48.64], R44 ;  /* 0x0000002c30007986 */ /* 0x0001e4000c101d04 */
[----:B0-----:R-:W-:Y:S01]  /*3c870*/  FFMA.FTZ R47, R153, R140, R184 ;  /* 0x0000008c992f7223 */ /* 0x001fe200000100b8 */
        /* <DEDUP_REMOVED lines=9> */
[----:B------:R-:W-:-:S03]  /*3c910*/  FFMA.FTZ R58, R150, R58, R134 ;  /* 0x0000003a963a7223 */ /* 0x000fc60000010086 */
[----:B------:R1:W-:Y:S01]  /*3c920*/  STG.E.128 desc[UR4][R78.64], R48 ;  /* 0x000000304e007986 */ /* 0x0003e2000c101d04 */
[----:B------:R-:W-:Y:S01]  /*3c930*/  FFMA.FTZ R57, R148, R57, R20 ;  /* 0x0000003994397223 */ /* 0x000fe20000010014 */
[----:B------:R-:W-:Y:S02]  /*3c940*/  FFMA.FTZ R56, R141, R56, R135 ;  /* 0x000000388d387223 */ /* 0x000fe40000010087 */
[----:B------:R-:W-:Y:S04]  /*3c950*/  STG.E.128 desc[UR4][R80.64], R52 ;  /* 0x0000003450007986 */ /* 0x000fe8000c101d04 */
[----:B------:R-:W-:Y:S04]  /*3c960*/  STG.E.128 desc[UR4][R82.64], R56 ;  /* 0x0000003852007986 */ /* 0x000fe8000c101d04 */
[----:B------:R2:W-:Y:S01]  /*3c970*/  STG.E.128 desc[UR4][R84.64], R60 ;  /* 0x0000003c54007986 */ /* 0x0005e2000c101d04 */
[----:B0-----:R-:W-:Y:S01]  /*3c980*/  FFMA.FTZ R47, R244, R118, R15 ;  /* 0x00000076f42f7223 */ /* 0x001fe2000001000f */
[----:B------:R-:W-:Y:S01]  /*3c990*/  FFMA.FTZ R46, R245, R115, R42 ;  /* 0x00000073f52e7223 */ /* 0x000fe2000001002a */
[----:B------:R-:W-:Y:S01]  /*3c9a0*/  FFMA.FTZ R45, R246, R114, R16 ;  /* 0x00000072f62d7223 */ /* 0x000fe20000010010 */
[----:B------:R-:W-:Y:S01]  /*3c9b0*/  FFMA.FTZ R44, R247, R113, R43 ;  /* 0x00000071f72c7223 */ /* 0x000fe2000001002b */
[----:B-1----:R-:W-:Y:S01]  /*3c9c0*/  FFMA.FTZ R51, R240, R112, R13 ;  /* 0x00000070f0337223 */ /* 0x002fe2000001000d */
[----:B------:R-:W-:Y:S01]  /*3c9d0*/  FFMA.FTZ R50, R241, R111, R40 ;  /* 0x0000006ff1327223 */ /* 0x000fe20000010028 */
[----:B------:R-:W-:Y:S01]  /*3c9e0*/  FFMA.FTZ R49, R242, R110, R14 ;  /* 0x0000006ef2317223 */ /* 0x000fe2000001000e */
[----:B--2---:R-:W0:Y:S01]  /*3c9f0*/  LDC.64 R62, c[0x0][0x210] ;  /* 0x00008400ff3e7b82 */ /* 0x004e220000000a00 */
[----:B------:R-:W-:Y:S01]  /*3ca00*/  FFMA.FTZ R48, R243, R109, R41 ;  /* 0x0000006df3307223 */ /* 0x000fe20000010029 */
[----:B------:R-:W-:Y:S01]  /*3ca10*/  FFMA.FTZ R55, R236, R108, R11 ;  /* 0x0000006cec377223 */ /* 0x000fe2000001000b */
[----:B------:R-:W-:Y:S01]  /*3ca20*/  FFMA.FTZ R54, R237, R107, R38 ;  /* 0x0000006bed367223 */ /* 0x000fe20000010026 */
[----:B------:R-:W-:Y:S01]  /*3ca30*/  FFMA.FTZ R53, R238, R106, R12 ;  /* 0x0000006aee357223 */ /* 0x000fe2000001000c */
[----:B------:R-:W-:Y:S01]  /*3ca40*/  FFMA.FTZ R52, R239, R105, R39 ;  /* 0x00000069ef347223 */ /* 0x000fe20000010027 */
[----:B------:R-:W-:-:S04]  /*3ca50*/  IMAD.WIDE.U32 R76, R168, 0x10, R116 ;  /* 0x00000010a84c7825 */ /* 0x000fc800078e0074 */
[----:B------:R-:W-:Y:S01]  /*3ca60*/  FFMA.FTZ R59, R232, R104, R9 ;  /* 0x00000068e83b7223 */ /* 0x000fe20000010009 */
[----:B------:R-:W-:Y:S01]  /*3ca70*/  FFMA.FTZ R58, R233, R103, R36 ;  /* 0x00000067e93a7223 */ /* 0x000fe20000010024 */
[----:B------:R-:W-:Y:S01]  /*3ca80*/  FFMA.FTZ R57, R234, R102, R10 ;  /* 0x00000066ea397223 */ /* 0x000fe2000001000a */
[----:B------:R-:W-:Y:S01]  /*3ca90*/  FFMA.FTZ R56, R235, R101, R37 ;  /* 0x00000065eb387223 */ /* 0x000fe20000010025 */
[----:B------:R1:W-:Y:S01]  /*3caa0*/  STG.E.128 desc[UR4][R68.64], R44 ;  /* 0x0000002c44007986 */ /* 0x0003e2000c101d04 */
[----:B------:R-:W-:Y:S01]  /*3cab0*/  LEA R60, P1, R162, UR18, 0x4 ;  /* 0x00000012a23c7c11 */ /* 0x000fe2000f8220ff */
[--C-:B------:R-:W-:Y:S02]  /*3cac0*/  IMAD.WIDE.U32 R64, R169, 0x10, R116.reuse ;  /* 0x00000010a9407825 */ /* 0x100fe400078e0074 */
[----:B------:R2:W-:Y:S02]  /*3cad0*/  STG.E.128 desc[UR4][R70.64], R48 ;  /* 0x0000003046007986 */ /* 0x0005e4000c101d04 */
[----:B------:R-:W-:-:S02]  /*3cae0*/  IMAD.WIDE.U32 R66, R170, 0x10, R116 ;  /* 0x00000010aa427825 */ /* 0x000fc400078e0074 */
[----:B------:R3:W-:Y:S01]  /*3caf0*/  STG.E.128 desc[UR4][R72.64], R52 ;  /* 0x0000003448007986 */ /* 0x0007e2000c101d04 */
[----:B------:R-:W-:Y:S01]  /*3cb00*/  LEA.HI.X R61, R162, UR19, RZ, 0x4, P1 ;  /* 0x00000013a23d7c11 */ /* 0x000fe200088f24ff */
[----:B------:R-:W-:Y:S02]  /*3cb10*/  IMAD.WIDE.U32 R116, R171, 0x10, R116 ;  /* 0x00000010ab747825 */ /* 0x000fe400078e0074 */
[----:B------:R4:W-:Y:S02]  /*3cb20*/  STG.E.128 desc[UR4][R76.64], R56 ;  /* 0x000000384c007986 */ /* 0x0009e4000c101d04 */
        /* <DEDUP_REMOVED lines=24> */
.L_x_57635:
[----:B------:R-:W-:Y:S05]  /*3ccb0*/  EXIT ;  /* 0x000000000000794d */ /* 0x000fea0003800000 */
.L_x_58936:
        /* <DEDUP_REMOVED lines=8> */
.L_x_58939:
[----:B------:R-:W-:Y:S05]  /*3cd40*/  BSYNC B1 ;  /* 0x0000000000017941 */ /* 0x000fea0003800000 */
.L_x_58938:
        /* <DEDUP_REMOVED lines=8> */
.L_x_58940:
[----:B------:R-:W-:Y:S02]  /*3cdd0*/  IMAD.MOV.U32 R143, RZ, RZ, 0x4 ;  /* 0x00000004ff8f7424 */ /* 0x000fe400078e00ff */
[----:B------:R-:W-:Y:S01]  /*3cde0*/  FADD.FTZ R140, R140, R141 ;  /* 0x0000008d8c8c7221 */ /* 0x000fe20000010000 */
[----:B------:R-:W-:-:S04]  /*3cdf0*/  MOV R141, 0xffffffff ;  /* 0xffffffff008d7802 */ /* 0x000fc80000000f00 */
[----:B------:R-:W-:-:S07]  /*3ce00*/  MOV R172, R140 ;  /* 0x0000008c00ac7202 */ /* 0x000fce0000000f00 */
[----:B------:R-:W-:Y:S05]  /*3ce10*/  WARPSYNC.COLLECTIVE R141, `(.L_x_58941) ;  /* 0x000000008d087348 */ /* 0x000fea0003c00000 */
[----:B------:R0:W1:Y:S02]  /*3ce20*/  SHFL.BFLY P2, R141, R172, R143, R142 ;  /* 0x0c00008fac8d7389 */ /* 0x000064000004008e */
[----:B01----:R-:W-:Y:S01]  /*3ce30*/  ENDCOLLECTIVE ;  /* 0x000000000000791b */ /* 0x003fe20003800000 */
.L_x_58941:
[----:B------:R-:W-:Y:S01]  /*3ce40*/  HFMA2.MMA R143, -RZ, RZ, 0, 4.76837158203125e-07 ;  /* 0x00000008ff8f7435 */ /* 0x000fe200000001ff */
[----:B------:R-:W-:Y:S01]  /*3ce50*/  FADD.FTZ R140, R140, R141 ;  /* 0x0000008d8c8c7221 */ /* 0x000fe20000010000 */
[----:B------:R-:W-:-:S03]  /*3ce60*/  IMAD.MOV.U32 R141, RZ, RZ, -0x1 ;  /* 0xffffffffff8d7424 */ /* 0x000fc600078e00ff */
[----:B------:R-:W-:-:S07]  /*3ce70*/  IMAD.MOV.U32 R172, RZ, RZ, R140 ;  /* 0x000000ffffac7224 */ /* 0x000fce00078e008c */
[----:B------:R-:W-:Y:S05]  /*3ce80*/  WARPSYNC.COLLECTIVE R141, `(.L_x_58942) ;  /* 0x000000008d087348 */ /* 0x000fea0003c00000 */
[----:B------:R0:W1:Y:S02]  /*3ce90*/  SHFL.BFLY P2, R141, R172, R143, R142 ;  /* 0x0c00008fac8d7389 */ /* 0x000064000004008e */
[----:B01----:R-:W-:Y:S01]  /*3cea0*/  ENDCOLLECTIVE ;  /* 0x000000000000791b */ /* 0x003fe20003800000 */
.L_x_58942:
[----:B------:R-:W-:Y:S02]  /*3ceb0*/  IMAD.MOV.U32 R143, RZ, RZ, 0x10 ;  /* 0x00000010ff8f7424 */ /* 0x000fe400078e00ff */
[----:B------:R-:W-:Y:S01]  /*3cec0*/  FADD.FTZ R140, R140, R141 ;  /* 0x0000008d8c8c7221 */ /* 0x000fe20000010000 */
[----:B------:R-:W-:-:S04]  /*3ced0*/  MOV R141, 0xffffffff ;  /* 0xffffffff008d7802 */ /* 0x000fc80000000f00 */
[----:B------:R-:W-:-:S07]  /*3cee0*/  MOV R172, R140 ;  /* 0x0000008c00ac7202 */ /* 0x000fce0000000f00 */
[----:B------:R-:W-:Y:S05]  /*3cef0*/  WARPSYNC.COLLECTIVE R141, `(.L_x_58943) ;  /* 0x000000008d087348 */ /* 0x000fea0003c00000 */
[----:B------:R0:W1:Y:S02]  /*3cf00*/  SHFL.BFLY P2, R141, R172, R143, R142 ;  /* 0x0c00008fac8d7389 */ /* 0x000064000004008e */
[----:B01----:R-:W-:Y:S01]  /*3cf10*/  ENDCOLLECTIVE ;  /* 0x000000000000791b */ /* 0x003fe20003800000 */
.L_x_58943:
        /* <DEDUP_REMOVED lines=170> */
.L_x_58944:
[----:B------:R-:W-:Y:S01]  /*3d9c0*/  HFMA2.MMA R143, -RZ, RZ, 0, 1.1920928955078125e-07 ;  /* 0x00000002ff8f7435 */ /* 0x000fe200000001ff */
[----:B------:R-:W-:Y:S01]  /*3d9d0*/  FADD.FTZ R154, R154, R141 ;  /* 0x0000008d9a9a7221 */ /* 0x000fe20000010000 */
[----:B------:R-:W-:-:S03]  /*3d9e0*/  IMAD.MOV.U32 R141, RZ, RZ, -0x1 ;  /* 0xffffffffff8d7424 */ /* 0x000fc600078e00ff */
[----:B------:R-:W-:-:S07]  /*3d9f0*/  IMAD.MOV.U32 R172, RZ, RZ, R154 ;  /* 0x000000ffffac7224 */ /* 0x000fce00078e009a */
[----:B------:R-:W-:Y:S05]  /*3da00*/  WARPSYNC.COLLECTIVE R141, `(.L_x_58945) ;  /* 0x000000008d087348 */ /* 0x000fea0003c00000 */
[----:B------:R0:W1:Y:S02]  /*3da10*/  SHFL.BFLY P2, R141, R172, R143, R142 ;  /* 0x0c00008fac8d7389 */ /* 0x000064000004008e */
[----:B01----:R-:W-:Y:S01]  /*3da20*/  ENDCOLLECTIVE ;  /* 0x000000000000791b */ /* 0x003fe20003800000 */
.L_x_58945:
[----:B------:R-:W-:Y:S02]  /*3da30*/  IMAD.MOV.U32 R143, RZ, RZ, 0x4 ;  /* 0x00000004ff8f7424 */ /* 0x000fe400078e00ff */
[----:B------:R-:W-:Y:S01]  /*3da40*/  FADD.FTZ R154, R154, R141 ;  /* 0x0000008d9a9a7221 */ /* 0x000fe20000010000 */
[----:B------:R-:W-:-:S04]  /*3da50*/  MOV R141, 0xffffffff ;  /* 0xffffffff008d7802 */ /* 0x000fc80000000f00 */
[----:B------:R-:W-:-:S07]  /*3da60*/  MOV R172, R154 ;  /* 0x0000009a00ac7202 */ /* 0x000fce0000000f00 */
[----:B------:R-:W-:Y:S05]  /*3da70*/  WARPSYNC.COLLECTIVE R141, `(.L_x_58946) ;  /* 0x000000008d087348 */ /* 0x000fea0003c00000 */
[----:B------:R0:W1:Y:S02]  /*3da80*/  SHFL.BFLY P2, R141, R172, R143, R142 ;  /* 0x0c00008fac8d7389 */ /* 0x000064000004008e */
[----:B01----:R-:W-:Y:S01]  /*3da90*/  ENDCOLLECTIVE ;  /* 0x000000000000791b */ /* 0x003fe20003800000 */
.L_x_58946:
[----:B------:R-:W-:Y:S01]  /*3daa0*/  HFMA2.MMA R143, -RZ, RZ, 0, 4.76837158203125e-07 ;  /* 0x00000008ff8f7435 */ /* 0x000fe200000001ff */
[----:B------:R-:W-:Y:S01]  /*3dab0*/  FADD.FTZ R154, R154, R141 ;  /* 0x0000008d9a9a7221 */ /* 0x000fe20000010000 */
[----:B------:R-:W-:-:S03]  /*3dac0*/  IMAD.MOV.U32 R141, RZ, RZ, -0x1 ;  /* 0xffffffffff8d7424 */ /* 0x000fc600078e00ff */
[----:B------:R-:W-:-:S07]  /*3dad0*/  IMAD.MOV.U32 R172, RZ, RZ, R154 ;  /* 0x000000ffffac7224 */ /* 0x000fce00078e009a */
[----:B------:R-:W-:Y:S05]  /*3dae0*/  WARPSYNC.COLLECTIVE R141, `(.L_x_58947) ;  /* 0x000000008d087348 */ /* 0x000fea0003c00000 */
[----:B------:R0:W1:Y:S02]  /*3daf0*/  SHFL.BFLY P2, R141, R172, R143, R142 ;  /* 0x0c00008fac8d7389 */ /* 0x000064000004008e */
[----:B01----:R-:W-:Y:S01]  /*3db00*/  ENDCOLLECTIVE ;  /* 0x000000000000791b */ /* 0x003fe20003800000 */
.L_x_58947:
[----:B------:R-:W-:Y:S02]  /*3db10*/  IMAD.MOV.U32 R143, RZ, RZ, 0x10 ;  /* 0x00000010ff8f7424 */ /* 0x000fe400078e00ff */
[----:B------:R-:W-:Y:S01]  /*3db20*/  FADD.FTZ R154, R154, R141 ;  /* 0x0000008d9a9a7221 */ /* 0x000fe20000010000 */
[----:B------:R-:W-:-:S04]  /*3db30*/  MOV R141, 0xffffffff ;  /* 0xffffffff008d7802 */ /* 0x000fc80000000f00 */
[----:B------:R-:W-:-:S07]  /*3db40*/  MOV R172, R154 ;  /* 0x0000009a00ac7202 */ /* 0x000fce0000000f00 */
[----:B------:R-:W-:Y:S05]  /*3db50*/  WARPSYNC.COLLECTIVE R141, `(.L_x_58948) ;  /* 0x000000008d087348 */ /* 0x000fea0003c00000 */
[----:B------:R0:W1:Y:S02]  /*3db60*/  SHFL.BFLY P2, R141, R172, R143, R142 ;  /* 0x0c00008fac8d7389 */ /* 0x000064000004008e */
[----:B01----:R-:W-:Y:S01]  /*3db70*/  ENDCOLLECTIVE ;  /* 0x000000000000791b */ /* 0x003fe20003800000 */
.L_x_58948:
[----:B------:R-:W-:Y:S05]  /*3db80*/  BRA `(.L_x_58949) ;  /* 0xffffffd800e47947 */ /* 0x000fea000383ffff */
.L_x_58950:
        /* <DEDUP_REMOVED lines=15> */
.L_x_66105:


//--------------------- .text._ZN10layer_norm31ln_parallel_residual_fwd_kernelINS_13Kernel_traitsIfffffjLj2560ELj1ELj4ELj1ELj16ENS_18Kernel_traits_baseILj2560EfffffjLj128EEEEELb0ELb0ELb0EEEvNS_9FwdParamsE --------------------------
	.section	.text._ZN10layer_norm31ln_parallel_residual_fwd_kernelINS_13Kernel_traitsIfffffjLj2560ELj1ELj4ELj1ELj16ENS_18Kernel_traits_baseILj2560EfffffjLj128EEEEELb0ELb0ELb0EEEvNS_9FwdParamsE,"ax",@progbits
	.align	128
        .global         _ZN10layer_norm31ln_parallel_residual_fwd_kernelINS_13Kernel_traitsIfffffjLj2560ELj1ELj4ELj1ELj16ENS_18Kernel_traits_baseILj2560EfffffjLj128EEEEELb0ELb0ELb0EEEvNS_9FwdParamsE
        .type           _ZN10layer_norm31ln_parallel_residual_fwd_kernelINS_13Kernel_traitsIfffffjLj2560ELj1ELj4ELj1ELj16ENS_18Kernel_traits_baseILj2560EfffffjLj128EEEEELb0ELb0ELb0EEEvNS_9FwdParamsE,@function
        .size           _ZN10layer_norm31ln_parallel_residual_fwd_kernelINS_13Kernel_traitsIfffffjLj2560ELj1ELj4ELj1ELj16ENS_18Kernel_traits_baseILj2560EfffffjLj128EEEEELb0ELb0ELb0EEEvNS_9FwdParamsE,(.L_x_66106 - _ZN10layer_norm31ln_parallel_residual_fwd_kernelINS_13Kernel_traitsIfffffjLj2560ELj1ELj4ELj1ELj16ENS_18Kernel_traits_baseILj2560EfffffjLj128EEEEELb0ELb0ELb0EEEvNS_9FwdParamsE)
        .other          _ZN10layer_norm31ln_parallel_residual_fwd_kernelINS_13Kernel_traitsIfffffjLj2560ELj1ELj4ELj1ELj16ENS_18Kernel_traits_baseILj2560EfffffjLj128EEEEELb0ELb0ELb0EEEvNS_9FwdParamsE,@"STO_CUDA_ENTRY STV_DEFAULT"
_ZN10layer_norm31ln_parallel_residual_fwd_kernelINS_13Kernel_traitsIfffffjLj2560ELj1ELj4ELj1ELj16ENS_18Kernel_traits_baseILj2560EfffffjLj128EEEEELb0ELb0ELb0EEEvNS_9FwdParamsE:
.text._ZN10layer_norm31ln_parallel_residual_fwd_kernelINS_13Kernel_traitsIfffffjLj2560ELj1ELj4ELj1ELj16ENS_18Kernel_traits_baseILj2560EfffffjLj128EEEEELb0ELb0ELb0EEEvNS_9FwdParamsE:
        /* <DEDUP_REMOVED lines=15> */
[C---:B------:R-:W-:Y:S01]  /*00f0*/  SHF.L.U32 R10, R3.reuse, 0x4, RZ ;  /* 0x00000004030a7819 */ /* 0x040fe200000006ff */
[----:B------:R-:W-:Y:S01]  /*0100*/  ULDC.64 UR8, c[0x0][0x268] ;  /* 0x00009a0000087ab9 */ /* 0x000fe20000000a00 */
[----:B------:R-:W-:Y:S02]  /*0110*/  ISETP.NE.U32.AND P2, PT, RZ, UR10, PT ;  /* 0x0000000aff007c0c */ /* 0x000fe4000bf45070 */
[----:B------:R-:W-:Y:S02]  /*0120*/  CS2R R14, SRZ ;  /* 0x00000000000e7805 */ /* 0x000fe4000001ff00 */
[----:B------:R-:W-:Y:S02]  /*0130*/  IADD3 R8, P4, R10, UR8, RZ ;  /* 0x000000080a087c10 */ /* 0x000fe4000ff9e0ff */
[----:B------:R-:W-:Y:S02]  /*0140*/  CS2R R12, SRZ ;  /* 0x00000000000c7805 */ /* 0x000fe4000001ff00 */
[----:B------:R-:W-:Y:S01]  /*0150*/  ISETP.NE.AND.EX P2, PT, RZ, UR11, PT, P2 ;  /* 0x0000000bff007c0c */ /* 0x000fe2000bf45320 */
[----:B------:R-:W0:Y:S01]  /*0160*/  LDC.64 R4, c[0x0][0x260] ;  /* 0x00009800ff047b82 */ /* 0x000e220000000a00 */
[----:B------:R-:W-:Y:S01]  /*0170*/  SHF.L.U64.HI R2, R3, 0x4, RZ ;  /* 0x0000000403027819 */ /* 0x000fe200000102ff */
[----:B------:R-:W-:Y:S01]  /*0180*/  ULDC.64 UR6, c[0x0][0x2c8] ;  /* 0x0000b20000067ab9 */ /* 0x000fe20000000a00 */
[----:B------:R-:W-:-:S02]  /*0190*/  CS2R R18, SRZ ;  /* 0x0000000000127805 */ /* 0x000fc4000001ff00 */
[----:B------:R-:W-:Y:S02]  /*01a0*/  ISETP.NE.U32.AND P0, PT, RZ, UR6, PT ;  /* 0x00000006ff007c0c */ /* 0x000fe4000bf05070 */
[----:B------:R-:W-:Y:S02]  /*01b0*/  CS2R R16, SRZ ;  /* 0x0000000000107805 */ /* 0x000fe4000001ff00 */
[----:B------:R-:W-:Y:S02]  /*01c0*/  IADD3.X R9, R2, UR9, RZ, P4, !PT ;  /* 0x0000000902097c10 */ /* 0x000fe4000a7fe4ff */
[----:B------:R-:W-:Y:S02]  /*01d0*/  ISETP.NE.AND.EX P0, PT, RZ, UR7, PT, P0 ;  /* 0x00000007ff007c0c */ /* 0x000fe4000bf05300 */
[----:B------:R-:W-:-:S04]  /*01e0*/  @P2 IADD3 R10, P5, R10, UR10, RZ ;  /* 0x0000000a0a0a2c10 */ /* 0x000fc8000ffbe0ff */
[----:B------:R-:W-:-:S05]  /*01f0*/  @P2 IADD3.X R11, R2, UR11, RZ, P5, !PT ;  /* 0x0000000b020b2c10 */ /* 0x000fca000affe4ff */
[----:B------:R-:W2:Y:S02]  /*0200*/  @P2 LDG.E.128 R12, desc[UR4][R10.64] ;  /* 0x000000040a0c2981 */ /* 0x000ea4000c1e1d00 */
[C---:B------:R-:W-:Y:S01]  /*0210*/  @P0 LEA R6, P3, R3.reuse, UR6, 0x4 ;  /* 0x0000000603060c11 */ /* 0x040fe2000f8620ff */
[----:B0-----:R-:W-:-:S03]  /*0220*/  IMAD.WIDE.U32 R4, R3, 0x10, R4 ;  /* 0x0000001003047825 */ /* 0x001fc600078e0004 */
[----:B------:R-:W-:-:S05]  /*0230*/  @P0 LEA.HI.X R7, R3, UR7, RZ, 0x4, P3 ;  /* 0x0000000703070c11 */ /* 0x000fca00098f24ff */
[----:B------:R-:W3:Y:S04]  /*0240*/  @P0 LDG.E.128 R16, desc[UR4][R6.64] ;  /* 0x0000000406100981 */ /* 0x000ee8000c1e1d00 */
[----:B--2---:R-:W-:Y:S04]  /*0250*/  STL.64 [R1+0x30], R12 ;  /* 0x0000300c01007387 */ /* 0x004fe80000100a00 */
[----:B------:R0:W-:Y:S04]  /*0260*/  STL.64 [R1+0x38], R14 ;  /* 0x0000380e01007387 */ /* 0x0001e80000100a00 */
[----:B0-----:R-:W2:Y:S04]  /*0270*/  LDG.E.128 R12, desc[UR4][R4.64] ;  /* 0x00000004040c7981 */ /* 0x001ea8000c1e1d00 */
[----:B------:R-:W4:Y:S01]  /*0280*/  LDG.E.128 R4, desc[UR4][R8.64] ;  /* 0x0000000408047981 */ /* 0x000f22000c1e1d00 */
[----:B------:R-:W-:-:S03]  /*0290*/  LOP3.LUT R3, R3, 0x20, RZ, 0xfc, !PT ;  /* 0x0000002003037812 */ /* 0x000fc600078efcff */
[----:B----4-:R0:W-:Y:S04]  /*02a0*/  STL.64 [R1+0x2b0], R4 ;  /* 0x0002b00401007387 */ /* 0x0101e80000100a00 */
[----:B------:R0:W-:Y:S04]  /*02b0*/  STL.64 [R1+0x2b8], R6 ;  /* 0x0002b80601007387 */ /* 0x0001e80000100a00 */
[----:B--2---:R0:W-:Y:S04]  /*02c0*/  STL.64 [R1+0x2c0], R12 ;  /* 0x0002c00c01007387 */ /* 0x0041e80000100a00 */
[----:B------:R0:W-:Y:S04]  /*02d0*/  STL.64 [R1+0x2c8], R14 ;  /* 0x0002c80e01007387 */ /* 0x0001e80000100a00 */
[----:B---3--:R0:W-:Y:S04]  /*02e0*/  STL.64 [R1+0x40], R16 ;  /* 0x0000401001007387 */ /* 0x0081e80000100a00 */
[----:B------:R0:W-:Y:S02]  /*02f0*/  STL.64 [R1+0x48], R18 ;  /* 0x0000481201007387 */ /* 0x0001e40000100a00 */
.L_x_58952:
[----:B------:R-:W-:Y:S05]  /*0300*/  BSYNC B0 ;  /* 0x0000000000007941 */ /* 0x000fea0003800000 */
.L_x_58951:
        /* <DEDUP_REMOVED lines=8> */
[----:B------:R-:W1:Y:S01]  /*0390*/  LDC.64 R10, c[0x0][0x260] ;  /* 0x00009800ff0a7b82 */ /* 0x000e620000000a00 */
[----:B------:R-:W-:Y:S01]  /*03a0*/  ISETP.NE.U32.AND P2, PT, RZ, UR6, PT ;  /* 0x00000006ff007c0c */ /* 0x000fe2000bf45070 */
[----:B------:R-:W-:Y:S01]  /*03b0*/  ULDC.64 UR8, c[0x0][0x268] ;  /* 0x00009a0000087ab9 */ /* 0x000fe20000000a00 */
[----:B------:R-:W-:Y:S02]  /*03c0*/  ISETP.NE.AND.EX P0, PT, RZ, UR11, PT, P0 ;  /* 0x0000000bff007c0c */ /* 0x000fe4000bf05300 */
[----:B0-----:R-:W-:Y:S02]  /*03d0*/  CS2R R18, SRZ ;  /* 0x0000000000127805 */ /* 0x001fe4000001ff00 */
[----:B------:R-:W-:-:S02]  /*03e0*/  ISETP.NE.AND.EX P2, PT, RZ, UR7, PT, P2 ;  /* 0x00000007ff007c0c */ /* 0x000fc4000bf45320 */
[----:B------:R-:W-:Y:S02]  /*03f0*/  CS2R R16, SRZ ;  /* 0x0000000000107805 */ /* 0x000fe4000001ff00 */
[C---:B------:R-:W-:Y:S02]  /*0400*/  SHF.L.U32 R8, R3.reuse, 0x4, RZ ;  /* 0x0000000403087819 */ /* 0x040fe400000006ff */
[----:B------:R-:W-:Y:S02]  /*0410*/  CS2R R14, SRZ ;  /* 0x00000000000e7805 */ /* 0x000fe4000001ff00 */
[----:B------:R-:W-:Y:S02]  /*0420*/  SHF.L.U64.HI R5, R3, 0x4, RZ ;  /* 0x0000000403057819 */ /* 0x000fe400000102ff */
[----:B------:R-:W-:Y:S02]  /*0430*/  CS2R R12, SRZ ;  /* 0x00000000000c7805 */ /* 0x000fe4000001ff00 */
[----:B------:R-:W-:-:S04]  /*0440*/  IADD3 R6, P4, R8, UR8, RZ ;  /* 0x0000000808067c10 */ /* 0x000fc8000ff9e0ff */
[----:B------:R-:W-:Y:S02]  /*0450*/  IADD3.X R7, R5, UR9, RZ, P4, !PT ;  /* 0x0000000905077c10 */ /* 0x000fe4000a7fe4ff */
[----:B------:R-:W-:Y:S02]  /*0460*/  @P0 IADD3 R8, P5, R8, UR10, RZ ;  /* 0x0000000a08080c10 */ /* 0x000fe4000ffbe0ff */
[----:B------:R-:W-:Y:S02]  /*0470*/  @P2 LEA R4, P3, R3, UR6, 0x4 ;  /* 0x0000000603042c11 */ /* 0x000fe4000f8620ff */
[----:B------:R-:W-:Y:S02]  /*0480*/  @P0 IADD3.X R9, R5, UR11, RZ, P5, !PT ;  /* 0x0000000b05090c10 */ /* 0x000fe4000affe4ff */
[C---:B------:R-:W-:Y:S01]  /*0490*/  @P2 LEA.HI.X R5, R3.reuse, UR7, RZ, 0x4, P3 ;  /* 0x0000000703052c11 */ /* 0x040fe200098f24ff */
[C---:B-1----:R-:W-:Y:S02]  /*04a0*/  IMAD.WIDE.U32 R10, R3.reuse, 0x10, R10 ;  /* 0x00000010030a7825 */ /* 0x042fe400078e000a */
[----:B------:R-:W2:Y:S04]  /*04b0*/  @P0 LDG.E.128 R12, desc[UR4][R8.64] ;  /* 0x00000004080c0981 */ /* 0x000ea8000c1e1d00 */
[----:B------:R-:W3:Y:S04]  /*04c0*/  @P2 LDG.E.128 R16, desc[UR4][R4.64] ;  /* 0x0000000404102981 */ /* 0x000ee8000c1e1d00 */
[----:B------:R-:W4:Y:S04]  /*04d0*/  LDG.E.128 R8, desc[UR4][R10.64] ;  /* 0x000000040a087981 */ /* 0x000f28000c1e1d00 */
[----:B------:R-:W5:Y:S01]  /*04e0*/  LDG.E.128 R4, desc[UR4][R6.64] ;  /* 0x0000000406047981 */ /* 0x000f62000c1e1d00 */
[----:B------:R-:W-:-:S03]  /*04f0*/  IADD3 R3, R3, 0x20, RZ ;  /* 0x0000002003037810 */ /* 0x000fc60007ffe0ff */
[----:B-----5:R1:W-:Y:S04]  /*0500*/  STL.64 [R1+0x2a0], R4 ;  /* 0x0002a00401007387 */ /* 0x0203e80000100a00 */
[----:B------:R1:W-:Y:S04]  /*0510*/  STL.64 [R1+0x2a8], R6 ;  /* 0x0002a80601007387 */ /* 0x0003e80000100a00 */
[----:B----4-:R1:W-:Y:S04]  /*0520*/  STL.64 [R1+0x160], R8 ;  /* 0x0001600801007387 */ /* 0x0103e80000100a00 */
[----:B------:R1:W-:Y:S04]  /*0530*/  STL.64 [R1+0x168], R10 ;  /* 0x0001680a01007387 */ /* 0x0003e80000100a00 */
[----:B--2---:R1:W-:Y:S04]  /*0540*/  STL.64 [R1+0x10], R12 ;  /* 0x0000100c01007387 */ /* 0x0043e80000100a00 */
[----:B------:R1:W-:Y:S04]  /*0550*/  STL.64 [R1+0x18], R14 ;  /* 0x0000180e01007387 */ /* 0x0003e80000100a00 */
[----:B---3--:R1:W-:Y:S04]  /*0560*/  STL.64 [R1+0x20], R16 ;  /* 0x0000201001007387 */ /* 0x0083e80000100a00 */
[----:B------:R1:W-:Y:S02]  /*0570*/  STL.64 [R1+0x28], R18 ;  /* 0x0000281201007387 */ /* 0x0003e40000100a00 */
.L_x_58954:
[----:B------:R-:W-:Y:S05]  /*0580*/  BSYNC B0 ;  /* 0x0000000000007941 */ /* 0x000fea0003800000 */
.L_x_58953:
        /* <DEDUP_REMOVED lines=8> */
[----:B-1----:R-:W1:Y:S01]  /*0610*/  LDC.64 R10, c[0x0][0x260] ;  /* 0x00009800ff0a7b82 */ /* 0x002e620000000a00 */
        /* <DEDUP_REMOVED lines=17> */
[----:B------:R2:W5:Y:S04]  /*0730*/  @P0 LDG.E.128 R240, desc[UR4][R8.64] ;  /* 0x0000000408f00981 */ /* 0x000568000c1e1d00 */
[----:B------:R-:W3:Y:S04]  /*0740*/  @P2 LDG.E.128 R12, desc[UR4][R4.64] ;  /* 0x00000004040c2981 */ /* 0x000ee8000c1e1d00 */
[----:B------:R-:W4:Y:S04]  /*0750*/  LDG.E.128 R8, desc[UR4][R10.64] ;  /* 0x000000040a087981 */ /* 0x000f28000c1e1d00 */
[----:B------:R-:W2:Y:S01]  /*0760*/  LDG.E.128 R4, desc[UR4][R6.64] ;  /* 0x0000000406047981 */ /* 0x000ea2000c1e1d00 */
[----:B------:R-:W-:-:S03]  /*0770*/  IADD3 R3, R3, 0x20, RZ ;  /* 0x0000002003037810 */ /* 0x000fc60007ffe0ff */
[----:B--2---:R2:W-:Y:S04]  /*0780*/  STL.64 [R1+0x290], R4 ;  /* 0x0002900401007387 */ /* 0x0045e80000100a00 */
[----:B------:R2:W-:Y:S04]  /*0790*/  STL.64 [R1+0x298], R6 ;  /* 0x0002980601007387 */ /* 0x0005e80000100a00 */
[----:B----4-:R2:W-:Y:S04]  /*07a0*/  STL.64 [R1+0x150], R8 ;  /* 0x0001500801007387 */ /* 0x0105e80000100a00 */
[----:B------:R2:W-:Y:S04]  /*07b0*/  STL.64 [R1+0x158], R10 ;  /* 0x0001580a01007387 */ /* 0x0005e80000100a00 */
[----:B---3--:R2:W-:Y:S04]  /*07c0*/  STL.64 [R1], R12 ;  /* 0x0000000c01007387 */ /* 0x0085e80000100a00 */
[----:B------:R2:W-:Y:S02]  /*07d0*/  STL.64 [R1+0x8], R14 ;  /* 0x0000080e01007387 */ /* 0x0005e40000100a00 */
.L_x_58956:
[----:B------:R-:W-:Y:S05]  /*07e0*/  BSYNC B0 ;  /* 0x0000000000007941 */ /* 0x000fea0003800000 */
.L_x_58955:
[----:B------:R-:W-:Y:S01]  /*07f0*/  ISETP.GE.U32.AND P0, PT, R0, 0x80, PT ;  /* 0x000000800000780c */ /* 0x000fe20003f06070 */
[----:B------:R-:W-:-:S12]  /*0800*/  BSSY B0, `(.L_x_58957) ;  /* 0x0000020000007945 */ /* 0x000fd80003800000 */
[----:B------:R-:W-:Y:S05]  /*0810*/  @!P0 BRA `(.L_x_58958) ;  /* 0x0000000000788947 */ /* 0x000fea0003800000 */
[----:B------:R-:W-:Y:S01]  /*0820*/  ULDC.64 UR6, c[0x0][0x2c8] ;  /* 0x0000b20000067ab9 */ /* 0x000fe20000000a00 */
[----:B012---:R-:W0:Y:S01]  /*0830*/  LDC.64 R14, c[0x0][0x260] ;  /* 0x00009800ff0e7b82 */ /* 0x007e220000000a00 */
[----:B------:R-:W-:Y:S01]  /*0840*/  ISETP.NE.U32.AND P0, PT, RZ, UR6, PT ;  /* 0x00000006ff007c0c */ /* 0x000fe2000bf05070 */
[----:B------:R-:W-:Y:S01]  /*0850*/  ULDC.64 UR8, c[0x0][0x2d0] ;  /* 0x0000b40000087ab9 */ /* 0x000fe20000000a00 */
[----:B------:R-:W-:Y:S01]  /*0860*/  IMAD.SHL.U32 R12, R3, 0x10, RZ ;  /* 0x00000010030c7824 */ /* 0x000fe200078e00ff */
[----:B------:R-:W-:Y:S02]  /*0870*/  ISETP.NE.U32.AND P2, PT, RZ, UR8, PT ;  /* 0x00000008ff007c0c */ /* 0x000fe4000bf45070 */
[----:B------:R-:W-:Y:S02]  /*0880*/  CS2R R238, SRZ ;  /* 0x0000000000ee7805 */ /* 0x000fe4000001ff00 */
[----:B------:R-:W-:Y:S02]  /*0890*/  ISETP.NE.AND.EX P0, PT, RZ, UR7, PT, P0 ;  /* 0x00000007ff007c0c */ /* 0x000fe4000bf05300 */
[----:B------:R-:W-:-:S02]  /*08a0*/  CS2R R236, SRZ ;  /* 0x0000000000ec7805 */ /* 0x000fc4000001ff00 */
[----:B------:R-:W-:Y:S02]  /*08b0*/  ISETP.NE.AND.EX P2, PT, RZ, UR9, PT, P2 ;  /* 0x00000009ff007c0c */ /* 0x000fe4000bf45320 */
[----:B------:R-:W-:Y:S02]  /*08c0*/  CS2R R10, SRZ ;  /* 0x00000000000a7805 */ /* 0x000fe4000001ff00 */
[----:B------:R-:W-:Y:S02]  /*08d0*/  SHF.L.U64.HI R2, R3, 0x4, RZ ;  /* 0x0000000403027819 */ /* 0x000fe400000102ff */
[----:B------:R-:W-:-:S03]  /*08e0*/  CS2R R8, SRZ ;  /* 0x0000000000087805 */ /* 0x000fc6000001ff00 */
[----:B------:R-:W-:-:S04]  /*08f0*/  @P0 LEA R4, P3, R3, UR6, 0x4 ;  /* 0x0000000603040c11 */ /* 0x000fc8000f8620ff */
[C---:B------:R-:W-:Y:S01]  /*0900*/  @P0 LEA.HI.X R5, R3.reuse, UR7, RZ, 0x4, P3 ;  /* 0x0000000703050c11 */ /* 0x040fe200098f24ff */
[----:B------:R-:W-:Y:S01]  /*0910*/  ULDC.64 UR6, c[0x0][0x268] ;  /* 0x00009a0000067ab9 */ /* 0x000fe20000000a00 */
[----:B0-----:R-:W-:Y:S01]  /*0920*/  IMAD.WIDE.U32 R14, R3, 0x10, R14 ;  /* 0x00000010030e7825 */ /* 0x001fe200078e000e */
[----:B------:R-:W-:Y:S02]  /*0930*/  IADD3 R6, P3, R12, UR6, RZ ;  /* 0x000000060c067c10 */ /* 0x000fe4000ff7e0ff */
[----:B------:R3:W5:Y:S02]  /*0940*/  @P0 LDG.E.128 R236, desc[UR4][R4.64] ;  /* 0x0000000404ec0981 */ /* 0x000764000c1e1d00 */
[----:B------:R-:W-:Y:S02]  /*0950*/  IADD3.X R7, R2, UR7, RZ, P3, !PT ;  /* 0x0000000702077c10 */ /* 0x000fe40009ffe4ff */
[----:B------:R-:W-:-:S04]  /*0960*/  @P2 IADD3 R12, P3, R12, UR8, RZ ;  /* 0x000000080c0c2c10 */ /* 0x000fc8000ff7e0ff */
[----:B------:R-:W-:Y:S01]  /*0970*/  @P2 IADD3.X R13, R2, UR9, RZ, P3, !PT ;  /* 0x00000009020d2c10 */ /* 0x000fe20009ffe4ff */
[----:B------:R-:W2:Y:S04]  /*0980*/  LDG.E.128 R4, desc[UR4][R6.64] ;  /* 0x0000000406047981 */ /* 0x000ea8000c1e1d00 */
[----:B------:R3:W5:Y:S04]  /*0990*/  @P2 LDG.E.128 R8, desc[UR4][R12.64] ;  /* 0x000000040c082981 */ /* 0x000768000c1e1d00 */
[----:B------:R-:W4:Y:S01]  /*09a0*/  LDG.E.128 R12, desc[UR4][R14.64] ;  /* 0x000000040e0c7981 */ /* 0x000f22000c1e1d00 */
[----:B------:R-:W-:-:S03]  /*09b0*/  IADD3 R3, R3, 0x20, RZ ;  /* 0x0000002003037810 */ /* 0x000fc60007ffe0ff */
[----:B--2---:R3:W-:Y:S04]  /*09c0*/  STL.64 [R1+0x280], R4 ;  /* 0x0002800401007387 */ /* 0x0047e80000100a00 */
[----:B------:R3:W-:Y:S04]  /*09d0*/  STL.64 [R1+0x288], R6 ;  /* 0x0002880601007387 */ /* 0x0007e80000100a00 */
[----:B----4-:R3:W-:Y:S04]  /*09e0*/  STL.64 [R1+0x140], R12 ;  /* 0x0001400c01007387 */ /* 0x0107e80000100a00 */
[----:B------:R3:W-:Y:S02]  /*09f0*/  STL.64 [R1+0x148], R14 ;  /* 0x0001480e01007387 */ /* 0x0007e40000100a00 */
.L_x_58958:
[----:B------:R-:W-:Y:S05]  /*0a00*/  BSYNC B0 ;  /* 0x0000000000007941 */ /* 0x000fea0003800000 */
.L_x_58957:
        /* <DEDUP_REMOVED lines=8> */
[----:B------:R-:W4:Y:S01]  /*0a90*/  LDC.64 R22, c[0x0][0x260] ;  /* 0x00009800ff167b82 */ /* 0x000f220000000a00 */
[----:B0123--:R-:W-:Y:S02]  /*0aa0*/  CS2R R14, SRZ ;  /* 0x00000000000e7805 */ /* 0x00ffe4000001ff00 */
[----:B------:R-:W-:Y:S02]  /*0ab0*/  CS2R R12, SRZ ;  /* 0x00000000000c7805 */ /* 0x000fe4000001ff00 */
[----:B------:R-:W-:Y:S02]  /*0ac0*/  ISETP.NE.AND.EX P0, PT, RZ, UR7, PT, P0 ;  /* 0x00000007ff007c0c */ /* 0x000fe4000bf05300 */
[----:B------:R-:W-:-:S11]  /*0ad0*/  SHF.L.U32 R20, R3, 0x4, RZ ;  /* 0x0000000403147819 */ /* 0x000fd600000006ff */
[----:B------:R-:W-:-:S04]  /*0ae0*/  @P0 LEA R4, P2, R3, UR6, 0x4 ;  /* 0x0000000603040c11 */ /* 0x000fc8000f8420ff */
[C---:B------:R-:W-:Y:S01]  /*0af0*/  @P0 LEA.HI.X R5, R3.reuse, UR7, RZ, 0x4, P2 ;  /* 0x0000000703050c11 */ /* 0x040fe200090f24ff */
[----:B------:R-:W-:Y:S01]  /*0b00*/  ULDC.64 UR6, c[0x0][0x268] ;  /* 0x00009a0000067ab9 */ /* 0x000fe20000000a00 */
[----:B------:R-:W-:Y:S02]  /*0b10*/  ISETP.NE.U32.AND P2, PT, RZ, UR8, PT ;  /* 0x00000008ff007c0c */ /* 0x000fe4000bf45070 */
[----:B------:R-:W-:Y:S01]  /*0b20*/  SHF.L.U64.HI R16, R3, 0x4, RZ ;  /* 0x0000000403107819 */ /* 0x000fe200000102ff */
[----:B------:R0:W5:Y:S01]  /*0b30*/  @P0 LDG.E.128 R12, desc[UR4][R4.64] ;  /* 0x00000004040c0981 */ /* 0x000162000c1e1d00 */
[----:B------:R-:W-:Y:S02]  /*0b40*/  ISETP.NE.AND.EX P2, PT, RZ, UR9, PT, P2 ;  /* 0x00000009ff007c0c */ /* 0x000fe4000bf45320 */
[----:B------:R-:W-:-:S04]  /*0b50*/  IADD3 R6, P0, R20, UR6, RZ ;  /* 0x0000000614067c10 */ /* 0x000fc8000ff1e0ff */
[----:B------:R-:W-:Y:S02]  /*0b60*/  IADD3.X R7, R16, UR7, RZ, P0, !PT ;  /* 0x0000000710077c10 */ /* 0x000fe400087fe4ff */
[----:B------:R-:W-:Y:S01]  /*0b70*/  CS2R R18, SRZ ;  /* 0x0000000000127805 */ /* 0x000fe2000001ff00 */
[----:B----4-:R-:W-:-:S03]  /*0b80*/  IMAD.WIDE.U32 R22, R3, 0x10, R22 ;  /* 0x0000001003167825 */ /* 0x010fc600078e0016 */
[----:B------:R-:W2:Y:S01]  /*0b90*/  LDG.E.128 R4, desc[UR4][R6.64] ;  /* 0x0000000406047981 */ /* 0x000ea2000c1e1d00 */
[----:B------:R-:W-:-:S04]  /*0ba0*/  @P2 IADD3 R20, P0, R20, UR8, RZ ;  /* 0x0000000814142c10 */ /* 0x000fc8000ff1e0ff */
[----:B------:R-:W-:Y:S02]  /*0bb0*/  @P2 IADD3.X R21, R16, UR9, RZ, P0, !PT ;  /* 0x0000000910152c10 */ /* 0x000fe400087fe4ff */
[----:B------:R-:W-:-:S06]  /*0bc0*/  CS2R R16, SRZ ;  /* 0x0000000000107805 */ /* 0x000fcc000001ff00 */
[----:B------:R0:W5:Y:S04]  /*0bd0*/  @P2 LDG.E.128 R16, desc[UR4][R20.64] ;  /* 0x0000000414102981 */ /* 0x000168000c1e1d00 */
[----:B------:R-:W3:Y:S01]  /*0be0*/  LDG.E.128 R20, desc[UR4][R22.64] ;  /* 0x0000000416147981 */ /* 0x000ee2000c1e1d00 */
[----:B------:R-:W-:-:S03]  /*0bf0*/  IADD3 R3, R3, 0x20, RZ ;  /* 0x0000002003037810 */ /* 0x000fc60007ffe0ff */
[----:B--2---:R0:W-:Y:S04]  /*0c00*/  STL.64 [R1+0x270], R4 ;  /* 0x0002700401007387 */ /* 0x0041e80000100a00 */
[----:B------:R0:W-:Y:S04]  /*0c10*/  STL.64 [R1+0x278], R6 ;  /* 0x0002780601007387 */ /* 0x0001e80000100a00 */
[----:B---3--:R0:W-:Y:S04]  /*0c20*/  STL.64 [R1+0x130], R20 ;  /* 0x0001301401007387 */ /* 0x0081e80000100a00 */
[----:B------:R0:W-:Y:S02]  /*0c30*/  STL.64 [R1+0x138], R22 ;  /* 0x0001381601007387 */ /* 0x0001e40000100a00 */
.L_x_58960:
[----:B------:R-:W-:Y:S05]  /*0c40*/  BSYNC B0 ;  /* 0x0000000000007941 */ /* 0x000fea0003800000 */
.L_x_58959:
[----:B------:R-:W-:Y:S01]  /*0c50*/  ISETP.GE.U32.AND P0, PT, R0, 0xc0, PT ;  /* 0x000000c00000780c */ /* 0x000fe20003f06070 */
[----:B------:R-:W-:Y:S01]  /*0c60*/  BSSY B0, `(.L_x_58961) ;  /* 0x0000022000007945 */ /* 0x000fe20003800000 */
[----:B------:R-:W-:-:S11]  /*0c70*/  LOP3.LUT R2, R2, 0xbfffffff, RZ, 0xc0, !PT ;  /* 0xbfffffff02027812 */ /* 0x000fd600078ec0ff */
[----:B------:R-:W-:Y:S01]  /*0c80*/  @P0 LOP3.LUT R2, R2, 0x40000000, RZ, 0xfc, !PT ;  /* 0x4000000002020812 */ /* 0x000fe200078efcff */
[----:B------:R-:W-:Y:S06]  /*0c90*/  @!P0 BRA `(.L_x_58962) ;  /* 0x0000000000788947 */ /* 0x000fec0003800000 */
[C---:B------:R-:W-:Y:S01]  /*0ca0*/  SHF.L.U32 R28, R3.reuse, 0x4, RZ ;  /* 0x00000004031c7819 */ /* 0x040fe200000006ff */
[----:B------:R-:W-:Y:S01]  /*0cb0*/  ULDC.64 UR6, c[0x0][0x268] ;  /* 0x00009a0000067ab9 */ /* 0x000fe20000000a00 */
[----:B0123--:R-:W-:Y:S01]  /*0cc0*/  SHF.L.U64.HI R4, R3, 0x4, RZ ;  /* 0x0000000403047819 */ /* 0x00ffe200000102ff */
[----:B------:R-:W-:Y:S01]  /*0cd0*/  ULDC.64 UR8, c[0x0][0x2d0] ;  /* 0x0000b40000087ab9 */ /* 0x000fe20000000a00 */
[----:B------:R-:W-:Y:S01]  /*0ce0*/  IADD3 R6, P0, R28, UR6, RZ ;  /* 0x000000061c067c10 */ /* 0x000fe2000ff1e0ff */
[----:B------:R-:W0:Y:S01]  /*0cf0*/  LDC.64 R30, c[0x0][0x260] ;  /* 0x00009800ff1e7b82 */ /* 0x000e220000000a00 */
[----:B------:R-:W-:Y:S02]  /*0d00*/  CS2R R22, SRZ ;  /* 0x0000000000167805 */ /* 0x000fe4000001ff00 */
        /* <DEDUP_REMOVED lines=8> */
[----:B------:R-:W-:Y:S02]  /*0d90*/  ISETP.NE.AND.EX P2, PT, RZ, UR7, PT, P2 ;  /* 0x00000007ff007c0c */ /* 0x000fe4000bf45320 */
[----:B------:R-:W-:Y:S02]  /*0da0*/  CS2R R26, SRZ ;  /* 0x00000000001a7805 */ /* 0x000fe4000001ff00 */
[----:B------:R-:W-:Y:S01]  /*0db0*/  CS2R R24, SRZ ;  /* 0x0000000000187805 */ /* 0x000fe2000001ff00 */
[----:B0-----:R-:W-:-:S05]  /*0dc0*/  IMAD.WIDE.U32 R30, R3, 0x10, R30 ;  /* 0x00000010031e7825 */ /* 0x001fca00078e001e */
[----:B------:R4:W5:Y:S03]  /*0dd0*/  @P0 LDG.E.128 R24, desc[UR4][R28.64] ;  /* 0x000000041c180981 */ /* 0x000966000c1e1d00 */
[----:B------:R-:W-:-:S04]  /*0de0*/  @P2 LEA R4, P3, R3, UR6, 0x4 ;  /* 0x0000000603042c11 */ /* 0x000fc8000f8620ff */
[C---:B------:R-:W-:Y:S01]  /*0df0*/  @P2 LEA.HI.X R5, R3.reuse, UR7, RZ, 0x4, P3 ;  /* 0x0000000703052c11 */ /* 0x040fe200098f24ff */
        /* <DEDUP_REMOVED lines=8> */
.L_x_58962:
[----:B------:R-:W-:Y:S05]  /*0e80*/  BSYNC B0 ;  /* 0x0000000000007941 */ /* 0x000fea0003800000 */
.L_x_58961:
[----:B------:R-:W-:Y:S01]  /*0e90*/  ISETP.GE.U32.AND P0, PT, R0, 0xe0, PT ;  /* 0x000000e00000780c */ /* 0x000fe20003f06070 */
[----:B------:R-:W-:Y:S01]  /*0ea0*/  BSSY B0, `(.L_x_58963) ;  /* 0x0000022000007945 */ /* 0x000fe20003800000 */
[----:B------:R-:W-:-:S11]  /*0eb0*/  LOP3.LUT R2, R2, 0xdfffffff, RZ, 0xc0, !PT ;  /* 0xdfffffff02027812 */ /* 0x000fd600078ec0ff */
[----:B------:R-:W-:Y:S01]  /*0ec0*/  @P0 LOP3.LUT R2, R2, 0x20000000, RZ, 0xfc, !PT ;  /* 0x2000000002020812 */ /* 0x000fe200078efcff */
[----:B------:R-:W-:Y:S06]  /*0ed0*/  @!P0 BRA `(.L_x_58964) ;  /* 0x0000000000788947 */ /* 0x000fec0003800000 */
[C---:B------:R-:W-:Y:S01]  /*0ee0*/  SHF.L.U32 R36, R3.reuse, 0x4, RZ ;  /* 0x0000000403247819 */ /* 0x040fe200000006ff */
[----:B------:R-:W-:Y:S01]  /*0ef0*/  ULDC.64 UR6, c[0x0][0x268] ;  /* 0x00009a0000067ab9 */ /* 0x000fe20000000a00 */
[----:B01234-:R-:W-:Y:S01]  /*0f00*/  SHF.L.U64.HI R4, R3, 0x4, RZ ;  /* 0x0000000403047819 */ /* 0x01ffe200000102ff */
[----:B------:R-:W0:Y:S01]  /*0f10*/  LDC.64 R38, c[0x0][0x260] ;  /* 0x00009800ff267b82 */ /* 0x000e220000000a00 */
[----:B------:R-:W-:Y:S02]  /*0f20*/  IADD3 R6, P0, R36, UR6, RZ ;  /* 0x0000000624067c10 */ /* 0x000fe4000ff1e0ff */
[----:B------:R-:W-:Y:S02]  /*0f30*/  CS2R R30, SRZ ;  /* 0x00000000001e7805 */ /* 0x000fe4000001ff00 */
[----:B------:R-:W-:Y:S02]  /*0f40*/  CS2R R28, SRZ ;  /* 0x00000000001c7805 */ /* 0x000fe4000001ff00 */
[----:B------:R-:W-:Y:S01]  /*0f50*/  IADD3.X R7, R4, UR7, RZ, P0, !PT ;  /* 0x0000000704077c10 */ /* 0x000fe200087fe4ff */
[----:B------:R-:W-:-:S02]  /*0f60*/  ULDC.64 UR6, c[0x0][0x2d0] ;  /* 0x0000b40000067ab9 */ /* 0x000fc40000000a00 */
[----:B------:R-:W-:-:S04]  /*0f70*/  ISETP.NE.U32.AND P0, PT, RZ, UR6, PT ;  /* 0x00000006ff007c0c */ /* 0x000fc8000bf05070 */
[----:B------:R-:W-:-:S13]  /*0f80*/  ISETP.NE.AND.EX P0, PT, RZ, UR7, PT, P0 ;  /* 0x00000007ff007c0c */ /* 0x000fda000bf05300 */
[----:B------:R-:W-:-:S04]  /*0f90*/  @P0 IADD3 R36, P2, R36, UR6, RZ ;  /* 0x0000000624240c10 */ /* 0x000fc8000ff5e0ff */
[----:B------:R-:W-:Y:S01]  /*0fa0*/  @P0 IADD3.X R37, R4, UR7, RZ, P2, !PT ;  /* 0x0000000704250c10 */ /* 0x000fe200097fe4ff */
[----:B------:R-:W-:Y:S02]  /*0fb0*/  ULDC.64 UR6, c[0x0][0x2c8] ;  /* 0x0000b20000067ab9 */ /* 0x000fe40000000a00 */
        /* <DEDUP_REMOVED lines=16> */
.L_x_58964:
[----:B------:R-:W-:Y:S05]  /*10c0*/  BSYNC B0 ;  /* 0x0000000000007941 */ /* 0x000fea0003800000 */
.L_x_58963:
[----:B------:R-:W-:Y:S01]  /*10d0*/  ISETP.GE.U32.AND P0, PT, R0, 0x100, PT ;  /* 0x000001000000780c */ /* 0x000fe20003f06070 */
[----:B------:R-:W-:Y:S01]  /*10e0*/  BSSY B0, `(.L_x_58965) ;  /* 0x0000022000007945 */ /* 0x000fe20003800000 */
[----:B------:R-:W-:-:S11]  /*10f0*/  LOP3.LUT R2, R2, 0xefffffff, RZ, 0xc0, !PT ;  /* 0xefffffff02027812 */ /* 0x000fd600078ec0ff */
[----:B------:R-:W-:Y:S01]  /*1100*/  @P0 LOP3.LUT R2, R2, 0x10000000, RZ, 0xfc, !PT ;  /* 0x1000000002020812 */ /* 0x000fe200078efcff */
[----:B------:R-:W-:Y:S06]  /*1110*/  @!P0 BRA `(.L_x_58966) ;  /* 0x0000000000788947 */ /* 0x000fec0003800000 */
[C---:B------:R-:W-:Y:S01]  /*1120*/  IMAD.SHL.U32 R44, R3.reuse, 0x10, RZ ;  /* 0x00000010032c7824 */ /* 0x040fe200078e00ff */
[----:B------:R-:W-:Y:S01]  /*1130*/  ULDC.64 UR6, c[0x0][0x268] ;  /* 0x00009a0000067ab9 */ /* 0x000fe20000000a00 */
[----:B01234-:R-:W-:Y:S01]  /*1140*/  SHF.L.U64.HI R4, R3, 0x4, RZ ;  /* 0x0000000403047819 */ /* 0x01ffe200000102ff */
[----:B------:R-:W0:Y:S01]  /*1150*/  LDC.64 R46, c[0x0][0x260] ;  /* 0x00009800ff2e7b82 */ /* 0x000e220000000a00 */
[----:B------:R-:W-:Y:S02]  /*1160*/  CS2R R38, SRZ ;  /* 0x0000000000267805 */ /* 0x000fe4000001ff00 */
[----:B------:R-:W-:Y:S02]  /*1170*/  IADD3 R6, P0, R44, UR6, RZ ;  /* 0x000000062c067c10 */ /* 0x000fe4000ff1e0ff */
        /* <DEDUP_REMOVED lines=24> */
.L_x_58966:
[----:B------:R-:W-:Y:S05]  /*1300*/  BSYNC B0 ;  /* 0x0000000000007941 */ /* 0x000fea0003800000 */
.L_x_58965:
        /* <DEDUP_REMOVED lines=35> */
.L_x_58968:
[----:B------:R-:W-:Y:S05]  /*1540*/  BSYNC B0 ;  /* 0x0000000000007941 */ /* 0x000fea0003800000 */
.L_x_58967:
        /* <DEDUP_REMOVED lines=35> */
.L_x_58970:
[----:B------:R-:W-:Y:S05]  /*1780*/  BSYNC B0 ;  /* 0x0000000000007941 */ /* 0x000fea0003800000 */
.L_x_58969:
        /* <DEDUP_REMOVED lines=35> */
.L_x_58972:
[----:B------:R-:W-:Y:S05]  /*19c0*/  BSYNC B0 ;  /* 0x0000000000007941 */ /* 0x000fea0003800000 */
.L_x_58971:
        /* <DEDUP_REMOVED lines=35> */
.L_x_58974:
[----:B------:R-:W-:Y:S05]  /*1c00*/  BSYNC B0 ;  /* 0x0000000000007941 */ /* 0x000fea0003800000 */
.L_x_58973:
        /* <DEDUP_REMOVED lines=35> */
.L_x_58976:
[----:B------:R-:W-:Y:S05]  /*1e40*/  BSYNC B0 ;  /* 0x0000000000007941 */ /* 0x000fea0003800000 */
.L_x_58975:
        /* <DEDUP_REMOVED lines=35> */
.L_x_58978:
[----:B------:R-:W-:Y:S05]  /*2080*/  BSYNC B0 ;  /* 0x0000000000007941 */ /* 0x000fea0003800000 */
.L_x_58977:
        /* <DEDUP_REMOVED lines=9> */
[----:B------:R-:W-:-:S13]  /*2120*/  ISETP.NE.AND.EX P0, PT, RZ, UR7, PT, P0 ;  /* 0x00000007ff007c0c */ /* 0x000fda000bf05300 */
[----:B-1234-:R-:W-:-:S04]  /*2130*/  @P0 LEA R4, P2, R3, UR6, 0x4 ;  /* 0x0000000603040c11 */ /* 0x01efc8000f8420ff */
[----:B------:R-:W-:Y:S01]  /*2140*/  @P0 LEA.HI.X R5, R3, UR7, RZ, 0x4, P2 ;  /* 0x0000000703050c11 */ /* 0x000fe200090f24ff */
[----:B------:R-:W-:-:S04]  /*2150*/  ULDC.64 UR6, c[0x0][0x2d0] ;  /* 0x0000b40000067ab9 */ /* 0x000fc80000000a00 */
[----:B------:R0:W5:Y:S01]  /*2160*/  @P0 LDG.E.128 R92, desc[UR4][R4.64] ;  /* 0x00000004045c0981 */ /* 0x000162000c1e1d00 */
[----:B------:R-:W-:Y:S02]  /*2170*/  ISETP.NE.U32.AND P0, PT, RZ, UR6, PT ;  /* 0x00000006ff007c0c */ /* 0x000fe4000bf05070 */
[----:B------:R-:W-:Y:S02]  /*2180*/  CS2R R98, SRZ ;  /* 0x0000000000627805 */ /* 0x000fe4000001ff00 */
[C---:B------:R-:W-:Y:S02]  /*2190*/  SHF.L.U32 R101, R3.reuse, 0x4, RZ ;  /* 0x0000000403657819 */ /* 0x040fe400000006ff */
[----:B------:R-:W-:Y:S02]  /*21a0*/  CS2R R96, SRZ ;  /* 0x0000000000607805 */ /* 0x000fe4000001ff00 */
[----:B------:R-:W-:Y:S02]  /*21b0*/  ISETP.NE.AND.EX P0, PT, RZ, UR7, PT, P0 ;  /* 0x00000007ff007c0c */ /* 0x000fe4000bf05300 */
[----:B------:R-:W-:-:S11]  /*21c0*/  SHF.L.U64.HI R100, R3, 0x4, RZ ;  /* 0x0000000403647819 */ /* 0x000fd600000102ff */
[----:B------:R-:W-:-:S04]  /*21d0*/  @P0 IADD3 R6, P2, R101, UR6, RZ ;  /* 0x0000000665060c10 */ /* 0x000fc8000ff5e0ff */
[----:B------:R-:W-:Y:S01]  /*21e0*/  @P0 IADD3.X R7, R100, UR7, RZ, P2, !PT ;  /* 0x0000000764070c10 */ /* 0x000fe200097fe4ff */
[----:B------:R-:W-:-:S04]  /*21f0*/  ULDC.64 UR6, c[0x0][0x268] ;  /* 0x00009a0000067ab9 */ /* 0x000fc80000000a00 */
[----:B------:R1:W5:Y:S01]  /*2200*/  @P0 LDG.E.128 R96, desc[UR4][R6.64] ;  /* 0x0000000406600981 */ /* 0x000362000c1e1d00 */
[----:B0-----:R-:W-:-:S04]  /*2210*/  IADD3 R4, P0, R101, UR6, RZ ;  /* 0x0000000665047c10 */ /* 0x001fc8000ff1e0ff */
[----:B------:R-:W-:Y:S02]  /*2220*/  IADD3.X R5, R100, UR7, RZ, P0, !PT ;  /* 0x0000000764057c10 */ /* 0x000fe400087fe4ff */
[----:B------:R-:W0:Y:S04]  /*2230*/  LDC.64 R100, c[0x0][0x260] ;  /* 0x00009800ff647b82 */ /* 0x000e280000000a00 */
[----:B------:R-:W2:Y:S01]  /*2240*/  LDG.E.128 R4, desc[UR4][R4.64] ;  /* 0x0000000404047981 */ /* 0x000ea2000c1e1d00 */
[----:B0-----:R-:W-:-:S06]  /*2250*/  IMAD.WIDE.U32 R100, R3, 0x10, R100 ;  /* 0x0000001003647825 */ /* 0x001fcc00078e0064 */
[----:B------:R-:W3:Y:S01]  /*2260*/  LDG.E.128 R100, desc[UR4][R100.64] ;  /* 0x0000000464647981 */ /* 0x000ee2000c1e1d00 */
[----:B------:R-:W-:-:S03]  /*2270*/  IADD3 R3, R3, 0x20, RZ ;  /* 0x0000002003037810 */ /* 0x000fc60007ffe0ff */
[----:B--2---:R1:W-:Y:S04]  /*2280*/  STL.64 [R1+0x1d0], R4 ;  /* 0x0001d00401007387 */ /* 0x0043e80000100a00 */
[----:B------:R1:W-:Y:S04]  /*2290*/  STL.64 [R1+0x1d8], R6 ;  /* 0x0001d80601007387 */ /* 0x0003e80000100a00 */
[----:B---3--:R1:W-:Y:S04]  /*22a0*/  STL.64 [R1+0x90], R100 ;  /* 0x0000906401007387 */ /* 0x0083e80000100a00 */
[----:B------:R1:W-:Y:S02]  /*22b0*/  STL.64 [R1+0x98], R102 ;  /* 0x0000986601007387 */ /* 0x0003e40000100a00 */
.L_x_58980:
[----:B------:R-:W-:Y:S05]  /*22c0*/  BSYNC B0 ;  /* 0x0000000000007941 */ /* 0x000fea0003800000 */
.L_x_58979:
[----:B------:R-:W-:Y:S01]  /*22d0*/  ISETP.GE.U32.AND P0, PT, R0, 0x200, PT ;  /* 0x000002000000780c */ /* 0x000fe20003f06070 */
[----:B------:R-:W-:Y:S01]  /*22e0*/  BSSY B0, `(.L_x_58981) ;  /* 0x0000022000007945 */ /* 0x000fe20003800000 */
[----:B------:R-:W-:-:S11]  /*22f0*/  LOP3.LUT R2, R2, 0xffefffff, RZ, 0xc0, !PT ;  /* 0xffefffff02027812 */ /* 0x000fd600078ec0ff */
[----:B------:R-:W-:Y:S01]  /*2300*/  @P0 LOP3.LUT R2, R2, 0x100000, RZ, 0xfc, !PT ;  /* 0x0010000002020812 */ /* 0x000fe200078efcff */
[----:B------:R-:W-:Y:S06]  /*2310*/  @!P0 BRA `(.L_x_58982) ;  /* 0x0000000000788947 */ /* 0x000fec0003800000 */
[----:B------:R-:W-:Y:S01]  /*2320*/  ULDC.64 UR6, c[0x0][0x2c8] ;  /* 0x0000b20000067ab9 */ /* 0x000fe20000000a00 */
[----:B-1----:R-:W-:Y:S02]  /*2330*/  CS2R R102, SRZ ;  /* 0x0000000000667805 */ /* 0x002fe4000001ff00 */
[----:B------:R-:W-:Y:S02]  /*2340*/  ISETP.NE.U32.AND P0, PT, RZ, UR6, PT ;  /* 0x00000006ff007c0c */ /* 0x000fe4000bf05070 */
[----:B------:R-:W-:Y:S02]  /*2350*/  CS2R R100, SRZ ;  /* 0x0000000000647805 */ /* 0x000fe4000001ff00 */
[----:B------:R-:W-:-:S13]  /*2360*/  ISETP.NE.AND.EX P0, PT, RZ, UR7, PT, P0 ;  /* 0x00000007ff007c0c */ /* 0x000fda000bf05300 */
[----:B0-234-:R-:W-:-:S04]  /*2370*/  @P0 LEA R4, P2, R3, UR6, 0x4 ;  /* 0x0000000603040c11 */ /* 0x01dfc8000f8420ff */
[----:B------:R-:W-:Y:S01]  /*2380*/  @P0 LEA.HI.X R5, R3, UR7, RZ, 0x4, P2 ;  /* 0x0000000703050c11 */ /* 0x000fe200090f24ff */
[----:B------:R-:W-:-:S04]  /*2390*/  ULDC.64 UR6, c[0x0][0x2d0] ;  /* 0x0000b40000067ab9 */ /* 0x000fc80000000a00 */
[----:B------:R0:W5:Y:S01]  /*23a0*/  @P0 LDG.E.128 R100, desc[UR4][R4.64] ;  /* 0x0000000404640981 */ /* 0x000162000c1e1d00 */
[----:B------:R-:W-:Y:S01]  /*23b0*/  ISETP.NE.U32.AND P0, PT, RZ, UR6, PT ;  /* 0x00000006ff007c0c */ /* 0x000fe2000bf05070 */
[C---:B------:R-:W-:Y:S01]  /*23c0*/  IMAD.SHL.U32 R6, R3.reuse, 0x10, RZ ;  /* 0x0000001003067824 */ /* 0x040fe200078e00ff */
[----:B------:R-:W-:Y:S02]  /*23d0*/  SHF.L.U64.HI R7, R3, 0x4, RZ ;  /* 0x0000000403077819 */ /* 0x000fe400000102ff */
[----:B------:R-:W-:Y:S02]  /*23e0*/  CS2R R106, SRZ ;  /* 0x00000000006a7805 */ /* 0x000fe4000001ff00 */
[----:B------:R-:W-:Y:S02]  /*23f0*/  ISETP.NE.AND.EX P0, PT, RZ, UR7, PT, P0 ;  /* 0x00000007ff007c0c */ /* 0x000fe4000bf05300 */
[----:B------:R-:W-:-:S11]  /*2400*/  CS2R R104, SRZ ;  /* 0x0000000000687805 */ /* 0x000fd6000001ff00 */
[----:B0-----:R-:W-:-:S04]  /*2410*/  @P0 IADD3 R4, P2, R6, UR6, RZ ;  /* 0x0000000606040c10 */ /* 0x001fc8000ff5e0ff */
[----:B------:R-:W-:Y:S01]  /*2420*/  @P0 IADD3.X R5, R7, UR7, RZ, P2, !PT ;  /* 0x0000000707050c10 */ /* 0x000fe200097fe4ff */
[----:B------:R-:W-:-:S04]  /*2430*/  ULDC.64 UR6, c[0x0][0x268] ;  /* 0x00009a0000067ab9 */ /* 0x000fc80000000a00 */
[----:B------:R0:W5:Y:S02]  /*2440*/  @P0 LDG.E.128 R104, desc[UR4][R4.64] ;  /* 0x0000000404680981 */ /* 0x000164000c1e1d00 */
[----:B0-----:R-:W-:-:S04]  /*2450*/  IADD3 R4, P0, R6, UR6, RZ ;  /* 0x0000000606047c10 */ /* 0x001fc8000ff1e0ff */
[----:B------:R-:W-:Y:S02]  /*2460*/  IADD3.X R5, R7, UR7, RZ, P0, !PT ;  /* 0x0000000707057c10 */ /* 0x000fe400087fe4ff */
[----:B------:R-:W0:Y:S02]  /*2470*/  LDC.64 R6, c[0x0][0x260] ;  /* 0x00009800ff067b82 */ /* 0x000e240000000a00 */
[----:B0-----:R-:W-:-:S05]  /*2480*/  IMAD.WIDE.U32 R6, R3, 0x10, R6 ;  /* 0x0000001003067825 */ /* 0x001fca00078e0006 */
[----:B------:R-:W2:Y:S04]  /*2490*/  LDG.E.128 R108, desc[UR4][R6.64] ;  /* 0x00000004066c7981 */ /* 0x000ea8000c1e1d00 */
[----:B------:R-:W3:Y:S01]  /*24a0*/  LDG.E.128 R4, desc[UR4][R4.64] ;  /* 0x0000000404047981 */ /* 0x000ee2000c1e1d00 */
[----:B------:R-:W-:-:S03]  /*24b0*/  IADD3 R3, R3, 0x20, RZ ;  /* 0x0000002003037810 */ /* 0x000fc60007ffe0ff */
[----:B---3--:R0:W-:Y:S04]  /*24c0*/  STL.64 [R1+0x1c0], R4 ;  /* 0x0001c00401007387 */ /* 0x0081e80000100a00 */
[----:B------:R0:W-:Y:S04]  /*24d0*/  STL.64 [R1+0x1c8], R6 ;  /* 0x0001c80601007387 */ /* 0x0001e80000100a00 */
[----:B--2---:R0:W-:Y:S04]  /*24e0*/  STL.64 [R1+0x80], R108 ;  /* 0x0000806c01007387 */ /* 0x0041e80000100a00 */
[----:B------:R0:W-:Y:S02]  /*24f0*/  STL.64 [R1+0x88], R110 ;  /* 0x0000886e01007387 */ /* 0x0001e40000100a00 */
.L_x_58982:
[----:B------:R-:W-:Y:S05]  /*2500*/  BSYNC B0 ;  /* 0x0000000000007941 */ /* 0x000fea0003800000 */
.L_x_58981:
        /* <DEDUP_REMOVED lines=35> */
.L_x_58984:
[----:B------:R-:W-:Y:S05]  /*2740*/  BSYNC B0 ;  /* 0x0000000000007941 */ /* 0x000fea0003800000 */
.L_x_58983:
        /* <DEDUP_REMOVED lines=35> */
.L_x_58986:
[----:B------:R-:W-:Y:S05]  /*2980*/  BSYNC B0 ;  /* 0x0000000000007941 */ /* 0x000fea0003800000 */
.L_x_58985:
        /* <DEDUP_REMOVED lines=35> */
.L_x_58988:
[----:B------:R-:W-:Y:S05]  /*2bc0*/  BSYNC B0 ;  /* 0x0000000000007941 */ /* 0x000fea0003800000 */
.L_x_58987:
        /* <DEDUP_REMOVED lines=14> */
[----:B------:R-:W-:Y:S01]  /*2cb0*/  ISETP.NE.U32.AND P0, PT, RZ, UR6, PT ;  /* 0x00000006ff007c0c */ /* 0x000fe2000bf05070 */
[----:B------:R-:W-:Y:S01]  /*2cc0*/  IMAD.SHL.U32 R6, R3, 0x10, RZ ;  /* 0x0000001003067824 */ /* 0x000fe200078e00ff */
[----:B------:R-:W-:Y:S02]  /*2cd0*/  SHF.R.U32.HI R7, RZ, 0x1c, R3 ;  /* 0x0000001cff077819 */ /* 0x000fe40000011603 */
        /* <DEDUP_REMOVED lines=12> */
[----:B------:R-:W3:Y:S04]  /*2da0*/  LDG.E.128 R4, desc[UR4][R4.64] ;  /* 0x0000000404047981 */ /* 0x000ee8000c1e1d00 */
[----:B---3--:R0:W-:Y:S04]  /*2db0*/  STL.64 [R1+0x170], R4 ;  /* 0x0001700401007387 */ /* 0x0081e80000100a00 */
[----:B------:R0:W-:Y:S04]  /*2dc0*/  STL.64 [R1+0x178], R6 ;  /* 0x0001780601007387 */ /* 0x0001e80000100a00 */
[----:B--2---:R0:W-:Y:S04]  /*2dd0*/  STL.64 [R1+0x180], R144 ;  /* 0x0001809001007387 */ /* 0x0041e80000100a00 */
[----:B------:R0:W-:Y:S02]  /*2de0*/  STL.64 [R1+0x188], R146 ;  /* 0x0001889201007387 */ /* 0x0001e40000100a00 */
.L_x_58990:
[----:B------:R-:W-:Y:S05]  /*2df0*/  BSYNC B0 ;  /* 0x0000000000007941 */ /* 0x000fea0003800000 */
.L_x_58989:
[----:B------:R-:W0:Y:S02]  /*2e00*/  S2R R3, SR_CTAID.X ;  /* 0x0000000000037919 */ /* 0x000e240000002500 */
[----:B01234-:R-:W0:Y:S01]  /*2e10*/  LDC.64 R4, c[0x0][0x228] ;  /* 0x00008a00ff047b82 */ /* 0x01fe220000000a00 */
[----:B------:R-:W-:Y:S01]  /*2e20*/  SHF.R.U32.HI R6, RZ, 0x5, R140 ;  /* 0x00000005ff067819 */ /* 0x000fe2000001168c */
[----:B------:R-:W-:Y:S02]  /*2e30*/  ULDC.64 UR6, c[0x0][0x230] ;  /* 0x00008c0000067ab9 */ /* 0x000fe40000000a00 */
[----:B0-----:R-:W-:Y:S01]  /*2e40*/  LOP3.LUT P0, RZ, R4, UR6, RZ, 0xfc, !PT ;  /* 0x0000000604ff7c12 */ /* 0x001fe2000f80fcff */
[----:B------:R-:W-:-:S03]  /*2e50*/  ULDC UR6, c[0x0][0x214] ;  /* 0x0000850000067ab9 */ /* 0x000fc60000000800 */
[----:B------:R-:W-:Y:S02]  /*2e60*/  LOP3.LUT P0, RZ, R5, UR7, RZ, 0xfc, P0 ;  /* 0x0000000705ff7c12 */ /* 0x000fe4000800fcff */
[----:B------:R-:W-:-:S04]  /*2e70*/  LEA R6, R3, R6, 0x2 ;  /* 0x0000000603067211 */ /* 0x000fc800078e10ff */
[----:B------:R-:W-:-:S13]  /*2e80*/  ISETP.GE.AND P2, PT, R6, UR6, PT ;  /* 0x0000000606007c0c */ /* 0x000fda000bf46270 */
[----:B------:R-:W-:Y:S05]  /*2e90*/  @P2 EXIT ;  /* 0x000000000000294d */ /* 0x000fea0003800000 */
[----:B------:R-:W-:Y:S01]  /*2ea0*/  ULDC UR8, c[0x0][0x218] ;  /* 0x0000860000087ab9 */ /* 0x000fe20000000800 */
[----:B------:R-:W-:Y:S01]  /*2eb0*/  ULDC.U8 UR6, c[0x0][0x2a0] ;  /* 0x0000a80000067ab9 */ /* 0x000fe20000000000 */
[----:B------:R-:W-:Y:S01]  /*2ec0*/  ULDC UR7, c[0x0][0x2d8] ;  /* 0x0000b60000077ab9 */ /* 0x000fe20000000800 */
[----:B------:R-:W-:Y:S01]  /*2ed0*/  ULDC.64 UR10, c[0x0][0x228] ;  /* 0x00008a00000a7ab9 */ /* 0x000fe20000000a00 */
[----:B------:R-:W-:-:S05]  /*2ee0*/  ULDC.64 UR12, c[0x0][0x230] ;  /* 0x00008c00000c7ab9 */ /* 0x000fca0000000a00 */
.L_x_59392:
[----:B0-----:R-:W-:Y:S01]  /*2ef0*/  IMAD R3, R6, UR8, RZ ;  /* 0x0000000806037c24 */ /* 0x001fe2000f8e02ff */
[----:B------:R-:W-:Y:S04]  /*2f00*/  BSSY B0, `(.L_x_58991) ;  /* 0x0000046000007945 */ /* 0x000fe80003800000 */
[----:B------:R-:W-:-:S04]  /*2f10*/  SHF.R.S32.HI R4, RZ, 0x1f, R3 ;  /* 0x0000001fff047819 */ /* 0x000fc80000011403 */
[----:B------:R-:W-:-:S04]  /*2f20*/  LEA.HI R3, R4, R3, RZ, 0x2 ;  /* 0x0000000304037211 */ /* 0x000fc800078f10ff */
[----:B------:R-:W-:-:S04]  /*2f30*/  LEA.HI.SX32 R5, R3, R249, 0x1e ;  /* 0x000000f903057211 */ /* 0x000fc800078ff2ff */
[----:B------:R-:W-:Y:S01]  /*2f40*/  MOV R3, R5 ;  /* 0x0000000500037202 */ /* 0x000fe20000000f00 */
[----:B-1234-:R-:W-:Y:S06]  /*2f50*/  @!P1 BRA `(.L_x_58992) ;  /* 0x0000000400009947 */ /* 0x01efec0003800000 */
        /* <DEDUP_REMOVED lines=21> */
.L_x_58994:
[----:B-----5:R-:W-:Y:S01]  /*30b0*/  FADD.FTZ R148, R144, R148 ;  /* 0x0000009490947221 */ /* 0x020fe20000010000 */
[----:B------:R-:W-:Y:S06]  /*30c0*/  BRA `(.L_x_58995) ;  /* 0x0000000000087947 */ /* 0x000fec0003800000 */
.L_x_58993:
[----:B-----5:R-:W-:-:S04]  /*30d0*/  FADD.FTZ R148, R140, R148 ;  /* 0x000000948c947221 */ /* 0x020fc80000010000 */
[----:B------:R-:W-:-:S07]  /*30e0*/  @P2 FADD.FTZ R148, R144, R148 ;  /* 0x0000009490942221 */ /* 0x000fce0000010000 */
.L_x_58995:
[----:B-----5:R-:W-:-:S07]  /*30f0*/  MOV R152, R148 ;  /* 0x0000009400987202 */ /* 0x020fce0000000f00 */
.L_x_58996:
[----:B------:R-:W-:Y:S05]  /*3100*/  @P3 BRA `(.L_x_58997) ;  /* 0x00000000001c3947 */ /* 0x000fea0003800000 */
[----:B------:R-:W-:-:S04]  /*3110*/  ISETP.NE.U32.AND P4, PT, RZ, UR12, PT ;  /* 0x0000000cff007c0c */ /* 0x000fc8000bf85070 */
[----:B------:R-:W-:-:S13]  /*3120*/  ISETP.NE.AND.EX P4, PT, RZ, UR13, PT, P4 ;  /* 0x0000000dff007c0c */ /* 0x000fda000bf85340 */
[----:B------:R-:W-:Y:S05]  /*3130*/  @P4 BRA `(.L_x_58998) ;  /* 0x0000000000084947 */ /* 0x000fea0003800000 */
[----:B------:R-:W-:Y:S05]  /*3140*/  @P0 BRA `(.L_x_58999) ;  /* 0x0000000000140947 */ /* 0x000fea0003800000 */
[----:B------:R-:W-:Y:S05]  /*3150*/  BRA `(.L_x_59000) ;  /* 0x0000000000147947 */ /* 0x000fea0003800000 */
.L_x_58998:
[----:B-----5:R-:W-:Y:S01]  /*3160*/  FADD.FTZ R149, R145, R149 ;  /* 0x0000009591957221 */ /* 0x020fe20000010000 */
[----:B------:R-:W-:Y:S06]  /*3170*/  BRA `(.L_x_58999) ;  /* 0x0000000000087947 */ /* 0x000fec0003800000 */
.L_x_58997:
[----:B-----5:R-:W-:-:S04]  /*3180*/  FADD.FTZ R149, R141, R149 ;  /* 0x000000958d957221 */ /* 0x020fc80000010000 */
[----:B------:R-:W-:-:S07]  /*3190*/  @P2 FADD.FTZ R149, R145, R149 ;  /* 0x0000009591952221 */ /* 0x000fce0000010000 */
.L_x_58999:
[----:B-----5:R-:W-:-:S07]  /*31a0*/  MOV R153, R149 ;  /* 0x0000009500997202 */ /* 0x020fce0000000f00 */
.L_x_59000:
[----:B------:R-:W-:Y:S05]  /*31b0*/  @P3 BRA `(.L_x_59001) ;  /* 0x00000000001c3947 */ /* 0x000fea0003800000 */
[----:B------:R-:W-:-:S04]  /*31c0*/  ISETP.NE.U32.AND P4, PT, RZ, UR12, PT ;  /* 0x0000000cff007c0c */ /* 0x000fc8000bf85070 */
[----:B------:R-:W-:-:S13]  /*31d0*/  ISETP.NE.AND.EX P4, PT, RZ, UR13, PT, P4 ;  /* 0x0000000dff007c0c */ /* 0x000fda000bf85340 */
[----:B------:R-:W-:Y:S05]  /*31e0*/  @P4 BRA `(.L_x_59002) ;  /* 0x0000000000084947 */ /* 0x000fea0003800000 */
[----:B------:R-:W-:Y:S05]  /*31f0*/  @P0 BRA `(.L_x_59003) ;  /* 0x0000000000140947 */ /* 0x000fea0003800000 */
[----:B------:R-:W-:Y:S05]  /*3200*/  BRA `(.L_x_59004) ;  /* 0x0000000000147947 */ /* 0x000fea0003800000 */
.L_x_59002:
[----:B-----5:R-:W-:Y:S01]  /*3210*/  FADD.FTZ R150, R146, R150 ;  /* 0x0000009692967221 */ /* 0x020fe20000010000 */
[----:B------:R-:W-:Y:S06]  /*3220*/  BRA `(.L_x_59003) ;  /* 0x0000000000087947 */ /* 0x000fec0003800000 */
.L_x_59001:
[----:B-----5:R-:W-:-:S04]  /*3230*/  FADD.FTZ R150, R142, R150 ;  /* 0x000000968e967221 */ /* 0x020fc80000010000 */
[----:B------:R-:W-:-:S07]  /*3240*/  @P2 FADD.FTZ R150, R146, R150 ;  /* 0x0000009692962221 */ /* 0x000fce0000010000 */
.L_x_59003:
[----:B-----5:R-:W-:-:S07]  /*3250*/  MOV R154, R150 ;  /* 0x00000096009a7202 */ /* 0x020fce0000000f00 */
.L_x_59004:
[----:B------:R-:W-:Y:S05]  /*3260*/  @P3 BRA `(.L_x_59005) ;  /* 0x00000000001c3947 */ /* 0x000fea0003800000 */
[----:B------:R-:W-:-:S04]  /*3270*/  ISETP.NE.U32.AND P2, PT, RZ, UR12, PT ;  /* 0x0000000cff007c0c */ /* 0x000fc8000bf45070 */
[----:B------:R-:W-:-:S13]  /*3280*/  ISETP.NE.AND.EX P2, PT, RZ, UR13, PT, P2 ;  /* 0x0000000dff007c0c */ /* 0x000fda000bf45320 */
[----:B------:R-:W-:Y:S05]  /*3290*/  @P2 BRA `(.L_x_59006) ;  /* 0x0000000000082947 */ /* 0x000fea0003800000 */
[----:B------:R-:W-:Y:S05]  /*32a0*/  @P0 BRA `(.L_x_59007) ;  /* 0x0000000000140947 */ /* 0x000fea0003800000 */
[----:B------:R-:W-:Y:S05]  /*32b0*/  BRA `(.L_x_59008) ;  /* 0x0000000000147947 */ /* 0x000fea0003800000 */
.L_x_59006:
[----:B-----5:R-:W-:Y:S01]  /*32c0*/  FADD.FTZ R151, R147, R151 ;  /* 0x0000009793977221 */ /* 0x020fe20000010000 */
[----:B------:R-:W-:Y:S06]  /*32d0*/  BRA `(.L_x_59007) ;  /* 0x0000000000087947 */ /* 0x000fec0003800000 */
.L_x_59005:
[----:B-----5:R-:W-:-:S04]  /*32e0*/  FADD.FTZ R151, R143, R151 ;  /* 0x000000978f977221 */ /* 0x020fc80000010000 */
[----:B------:R-:W-:-:S07]  /*32f0*/  @P2 FADD.FTZ R151, R147, R151 ;  /* 0x0000009793972221 */ /* 0x000fce0000010000 */
.L_x_59007:
[----:B-----5:R-:W-:-:S07]  /*3300*/  MOV R155, R151 ;  /* 0x00000097009b7202 */ /* 0x020fce0000000f00 */
.L_x_59008:
[----:B------:R-:W0:Y:S01]  /*3310*/  @P0 LDC.64 R232, c[0x0][0x238] ;  /* 0x00008e00ffe80b82 */ /* 0x000e220000000a00 */
[C---:B------:R-:W-:Y:S02]  /*3320*/  IADD3 R3, R5.reuse, 0x20, RZ ;  /* 0x0000002005037810 */ /* 0x040fe40007ffe0ff */
[----:B0-----:R-:W-:-:S04]  /*3330*/  @P0 LEA R232, P2, R5, R232, 0x4 ;  /* 0x000000e805e80211 */ /* 0x001fc800078420ff */
[----:B------:R-:W-:-:S05]  /*3340*/  @P0 LEA.HI.X R233, R5, R233, RZ, 0x4, P2 ;  /* 0x000000e905e90211 */ /* 0x000fca00010f24ff */
[----:B------:R0:W-:Y:S04]  /*3350*/  @P0 STG.E.128 desc[UR4][R232.64], R152 ;  /* 0x00000098e8000986 */ /* 0x0001e8000c101d04 */
.L_x_58992:
[----:B------:R-:W-:Y:S05]  /*3360*/  BSYNC B0 ;  /* 0x0000000000007941 */ /* 0x000fea0003800000 */
.L_x_58991:
        /* <DEDUP_REMOVED lines=24> */
.L_x_59012:
[----:B-----5:R-:W-:Y:S01]  /*34f0*/  FADD.FTZ R156, R144, R156 ;  /* 0x0000009c909c7221 */ /* 0x020fe20000010000 */
[----:B------:R-:W-:Y:S06]  /*3500*/  BRA `(.L_x_59013) ;  /* 0x0000000000087947 */ /* 0x000fec0003800000 */
.L_x_59011:
[----:B-----5:R-:W-:-:S04]  /*3510*/  FADD.FTZ R156, R140, R156 ;  /* 0x0000009c8c9c7221 */ /* 0x020fc80000010000 */
[----:B------:R-:W-:-:S07]  /*3520*/  @P2 FADD.FTZ R156, R144, R156 ;  /* 0x0000009c909c2221 */ /* 0x000fce0000010000 */
.L_x_59013:
[----:B0----5:R-:W-:-:S07]  /*3530*/  IMAD.MOV.U32 R152, RZ, RZ, R156 ;  /* 0x000000ffff987224 */ /* 0x021fce00078e009c */
.L_x_59014:
[----:B------:R-:W-:Y:S05]  /*3540*/  @P3 BRA `(.L_x_59015) ;  /* 0x00000000001c3947 */ /* 0x000fea0003800000 */
[----:B------:R-:W-:-:S04]  /*3550*/  ISETP.NE.U32.AND P4, PT, RZ, UR12, PT ;  /* 0x0000000cff007c0c */ /* 0x000fc8000bf85070 */
[----:B------:R-:W-:-:S13]  /*3560*/  ISETP.NE.AND.EX P4, PT, RZ, UR13, PT, P4 ;  /* 0x0000000dff007c0c */ /* 0x000fda000bf85340 */
[----:B------:R-:W-:Y:S05]  /*3570*/  @P4 BRA `(.L_x_59016) ;  /* 0x0000000000084947 */ /* 0x000fea0003800000 */
[----:B------:R-:W-:Y:S05]  /*3580*/  @P0 BRA `(.L_x_59017) ;  /* 0x0000000000140947 */ /* 0x000fea0003800000 */
[----:B------:R-:W-:Y:S05]  /*3590*/  BRA `(.L_x_59018) ;  /* 0x0000000000147947 */ /* 0x000fea0003800000 */
.L_x_59016:
[----:B-----5:R-:W-:Y:S01]  /*35a0*/  FADD.FTZ R157, R145, R157 ;  /* 0x0000009d919d7221 */ /* 0x020fe20000010000 */
[----:B------:R-:W-:Y:S06]  /*35b0*/  BRA `(.L_x_59017) ;  /* 0x0000000000087947 */ /* 0x000fec0003800000 */
.L_x_59015:
[----:B-----5:R-:W-:-:S04]  /*35c0*/  FADD.FTZ R157, R141, R157 ;  /* 0x0000009d8d9d7221 */ /* 0x020fc80000010000 */
[----:B------:R-:W-:-:S07]  /*35d0*/  @P2 FADD.FTZ R157, R145, R157 ;  /* 0x0000009d919d2221 */ /* 0x000fce0000010000 */
.L_x_59017:
[----:B0----5:R-:W-:-:S07]  /*35e0*/  MOV R153, R157 ;  /* 0x0000009d00997202 */ /* 0x021fce0000000f00 */
.L_x_59018:
[----:B------:R-:W-:Y:S05]  /*35f0*/  @P3 BRA `(.L_x_59019) ;  /* 0x00000000001c3947 */ /* 0x000fea0003800000 */
[----:B------:R-:W-:-:S04]  /*3600*/  ISETP.NE.U32.AND P4, PT, RZ, UR12, PT ;  /* 0x0000000cff007c0c */ /* 0x000fc8000bf85070 */
[----:B------:R-:W-:-:S13]  /*3610*/  ISETP.NE.AND.EX P4, PT, RZ, UR13, PT, P4 ;  /* 0x0000000dff007c0c */ /* 0x000fda000bf85340 */
[----:B------:R-:W-:Y:S05]  /*3620*/  @P4 BRA `(.L_x_59020) ;  /* 0x0000000000084947 */ /* 0x000fea0003800000 */
[----:B------:R-:W-:Y:S05]  /*3630*/  @P0 BRA `(.L_x_59021) ;  /* 0x0000000000140947 */ /* 0x000fea0003800000 */
[----:B------:R-:W-:Y:S05]  /*3640*/  BRA `(.L_x_59022) ;  /* 0x0000000000147947 */ /* 0x000fea0003800000 */
.L_x_59020:
[----:B-----5:R-:W-:Y:S01]  /*3650*/  FADD.FTZ R158, R146, R158 ;  /* 0x0000009e929e7221 */ /* 0x020fe20000010000 */
[----:B------:R-:W-:Y:S06]  /*3660*/  BRA `(.L_x_59021) ;  /* 0x0000000000087947 */ /* 0x000fec0003800000 */
.L_x_59019:
[----:B-----5:R-:W-:-:S04]  /*3670*/  FADD.FTZ R158, R142, R158 ;  /* 0x0000009e8e9e7221 */ /* 0x020fc80000010000 */
[----:B------:R-:W-:-:S07]  /*3680*/  @P2 FADD.FTZ R158, R146, R158 ;  /* 0x0000009e929e2221 */ /* 0x000fce0000010000 */
.L_x_59021:
[----:B0----5:R-:W-:-:S07]  /*3690*/  MOV R154, R158 ;  /* 0x0000009e009a7202 */ /* 0x021fce0000000f00 */
.L_x_59022:
[----:B------:R-:W-:Y:S05]  /*36a0*/  @P3 BRA `(.L_x_59023) ;  /* 0x00000000001c3947 */ /* 0x000fea0003800000 */
[----:B------:R-:W-:-:S04]  /*36b0*/  ISETP.NE.U32.AND P2, PT, RZ, UR12, PT ;  /* 0x0000000cff007c0c */ /* 0x000fc8000bf45070 */
[----:B------:R-:W-:-:S13]  /*36c0*/  ISETP.NE.AND.EX P2, PT, RZ, UR13, PT, P2 ;  /* 0x0000000dff007c0c */ /* 0x000fda000bf45320 */
[----:B------:R-:W-:Y:S05]  /*36d0*/  @P2 BRA `(.L_x_59024) ;  /* 0x0000000000082947 */ /* 0x000fea0003800000 */
[----:B------:R-:W-:Y:S05]  /*36e0*/  @P0 BRA `(.L_x_59025) ;  /* 0x0000000000140947 */ /* 0x000fea0003800000 */
[----:B------:R-:W-:Y:S05]  /*36f0*/  BRA `(.L_x_59026) ;  /* 0x0000000000147947 */ /* 0x000fea0003800000 */
.L_x_59024:
[----:B-----5:R-:W-:Y:S01]  /*3700*/  FADD.FTZ R159, R147, R159 ;  /* 0x0000009f939f7221 */ /* 0x020fe20000010000 */
[----:B------:R-:W-:Y:S06]  /*3710*/  BRA `(.L_x_59025) ;  /* 0x0000000000087947 */ /* 0x000fec0003800000 */
.L_x_59023:
[----:B-----5:R-:W-:-:S04]  /*3720*/  FADD.FTZ R159, R143, R159 ;  /* 0x0000009f8f9f7221 */ /* 0x020fc80000010000 */
[----:B------:R-:W-:-:S07]  /*3730*/  @P2 FADD.FTZ R159, R147, R159 ;  /* 0x0000009f939f2221 */ /* 0x000fce0000010000 */
.L_x_59025:
[----:B0----5:R-:W-:-:S07]  /*3740*/  MOV R155, R159 ;  /* 0x0000009f009b7202 */ /* 0x021fce0000000f00 */
.L_x_59026:
[----:B0-----:R-:W0:Y:S02]  /*3750*/  @P0 LDC.64 R232, c[0x0][0x238] ;  /* 0x00008e00ffe80b82 */ /* 0x001e240000000a00 */
[----:B0-----:R-:W-:-:S04]  /*3760*/  @P0 LEA R232, P2, R3, R232, 0x4 ;  /* 0x000000e803e80211 */ /* 0x001fc800078420ff */
[C---:B------:R-:W-:Y:S02]  /*3770*/  @P0 LEA.HI.X R233, R3.reuse, R233, RZ, 0x4, P2 ;  /* 0x000000e903e90211 */ /* 0x040fe400010f24ff */
[----:B------:R-:W-:-:S03]  /*3780*/  IADD3 R3, R3, 0x20, RZ ;  /* 0x0000002003037810 */ /* 0x000fc60007ffe0ff */
[----:B------:R1:W-:Y:S04]  /*3790*/  @P0 STG.E.128 desc[UR4][R232.64], R152 ;  /* 0x00000098e8000986 */ /* 0x0003e8000c101d04 */
.L_x_59010:
[----:B------:R-:W-:Y:S05]  /*37a0*/  BSYNC B0 ;  /* 0x0000000000007941 */ /* 0x000fea0003800000 */
.L_x_59009:
        /* <DEDUP_REMOVED lines=24> */
.L_x_59030:
[----:B-----5:R-:W-:Y:S01]  /*3930*/  FADD.FTZ R160, R144, R160 ;  /* 0x000000a090a07221 */ /* 0x020fe20000010000 */
[----:B------:R-:W-:Y:S06]  /*3940*/  BRA `(.L_x_59031) ;  /* 0x0000000000087947 */ /* 0x000fec0003800000 */
.L_x_59029:
[----:B-----5:R-:W-:-:S04]  /*3950*/  FADD.FTZ R160, R140, R160 ;  /* 0x000000a08ca07221 */ /* 0x020fc80000010000 */
[----:B------:R-:W-:-:S07]  /*3960*/  @P2 FADD.FTZ R160, R144, R160 ;  /* 0x000000a090a02221 */ /* 0x000fce0000010000 */
.L_x_59031:
[----:B01---5:R-:W-:-:S07]  /*3970*/  MOV R152, R160 ;  /* 0x000000a000987202 */ /* 0x023fce0000000f00 */
.L_x_59032:
[----:B------:R-:W-:Y:S05]  /*3980*/  @P3 BRA `(.L_x_59033) ;  /* 0x00000000001c3947 */ /* 0x000fea0003800000 */
[----:B------:R-:W-:-:S04]  /*3990*/  ISETP.NE.U32.AND P4, PT, RZ, UR12, PT ;  /* 0x0000000cff007c0c */ /* 0x000fc8000bf85070 */
[----:B------:R-:W-:-:S13]  /*39a0*/  ISETP.NE.AND.EX P4, PT, RZ, UR13, PT, P4 ;  /* 0x0000000dff007c0c */ /* 0x000fda000bf85340 */
[----:B------:R-:W-:Y:S05]  /*39b0*/  @P4 BRA `(.L_x_59034) ;  /* 0x0000000000084947 */ /* 0x000fea0003800000 */
[----:B------:R-:W-:Y:S05]  /*39c0*/  @P0 BRA `(.L_x_59035) ;  /* 0x0000000000140947 */ /* 0x000fea0003800000 */
[----:B------:R-:W-:Y:S05]  /*39d0*/  BRA `(.L_x_59036) ;  /* 0x0000000000147947 */ /* 0x000fea0003800000 */
.L_x_59034:
[----:B-----5:R-:W-:Y:S01]  /*39e0*/  FADD.FTZ R161, R145, R161 ;  /* 0x000000a191a17221 */ /* 0x020fe20000010000 */
[----:B------:R-:W-:Y:S06]  /*39f0*/  BRA `(.L_x_59035) ;  /* 0x0000000000087947 */ /* 0x000fec0003800000 */
.L_x_59033:
[----:B-----5:R-:W-:-:S04]  /*3a00*/  FADD.FTZ R161, R141, R161 ;  /* 0x000000a18da17221 */ /* 0x020fc80000010000 */
[----:B------:R-:W-:-:S07]  /*3a10*/  @P2 FADD.FTZ R161, R145, R161 ;  /* 0x000000a191a12221 */ /* 0x000fce0000010000 */
.L_x_59035:
[----:B01---5:R-:W-:-:S07]  /*3a20*/  MOV R153, R161 ;  /* 0x000000a100997202 */ /* 0x023fce0000000f00 */
.L_x_59036:
[----:B------:R-:W-:Y:S05]  /*3a30*/  @P3 BRA `(.L_x_59037) ;  /* 0x00000000001c3947 */ /* 0x000fea0003800000 */
[----:B------:R-:W-:-:S04]  /*3a40*/  ISETP.NE.U32.AND P4, PT, RZ, UR12, PT ;  /* 0x0000000cff007c0c */ /* 0x000fc8000bf85070 */
[----:B------:R-:W-:-:S13]  /*3a50*/  ISETP.NE.AND.EX P4, PT, RZ, UR13, PT, P4 ;  /* 0x0000000dff007c0c */ /* 0x000fda000bf85340 */
[----:B------:R-:W-:Y:S05]  /*3a60*/  @P4 BRA `(.L_x_59038) ;  /* 0x0000000000084947 */ /* 0x000fea0003800000 */
[----:B------:R-:W-:Y:S05]  /*3a70*/  @P0 BRA `(.L_x_59039) ;  /* 0x0000000000140947 */ /* 0x000fea0003800000 */
[----:B------:R-:W-:Y:S05]  /*3a80*/  BRA `(.L_x_59040) ;  /* 0x0000000000147947 */ /* 0x000fea0003800000 */
.L_x_59038:
[----:B-----5:R-:W-:Y:S01]  /*3a90*/  FADD.FTZ R162, R146, R162 ;  /* 0x000000a292a27221 */ /* 0x020fe20000010000 */
[----:B------:R-:W-:Y:S06]  /*3aa0*/  BRA `(.L_x_59039) ;  /* 0x0000000000087947 */ /* 0x000fec0003800000 */
.L_x_59037:
[----:B-----5:R-:W-:-:S04]  /*3ab0*/  FADD.FTZ R162, R142, R162 ;  /* 0x000000a28ea27221 */ /* 0x020fc80000010000 */
[----:B------:R-:W-:-:S07]  /*3ac0*/  @P2 FADD.FTZ R162, R146, R162 ;  /* 0x000000a292a22221 */ /* 0x000fce0000010000 */
.L_x_59039:
[----:B01---5:R-:W-:-:S07]  /*3ad0*/  MOV R154, R162 ;  /* 0x000000a2009a7202 */ /* 0x023fce0000000f00 */
.L_x_59040:
[----:B------:R-:W-:Y:S05]  /*3ae0*/  @P3 BRA `(.L_x_59041) ;  /* 0x00000000001c3947 */ /* 0x000fea0003800000 */
[----:B------:R-:W-:-:S04]  /*3af0*/  ISETP.NE.U32.AND P2, PT, RZ, UR12, PT ;  /* 0x0000000cff007c0c */ /* 0x000fc8000bf45070 */
[----:B------:R-:W-:-:S13]  /*3b00*/  ISETP.NE.AND.EX P2, PT, RZ, UR13, PT, P2 ;  /* 0x0000000dff007c0c */ /* 0x000fda000bf45320 */
[----:B------:R-:W-:Y:S05]  /*3b10*/  @P2 BRA `(.L_x_59042) ;  /* 0x0000000000082947 */ /* 0x000fea0003800000 */
[----:B------:R-:W-:Y:S05]  /*3b20*/  @P0 BRA `(.L_x_59043) ;  /* 0x0000000000140947 */ /* 0x000fea0003800000 */
[----:B------:R-:W-:Y:S05]  /*3b30*/  BRA `(.L_x_59044) ;  /* 0x0000000000147947 */ /* 0x000fea0003800000 */
.L_x_59042:
[----:B-----5:R-:W-:Y:S01]  /*3b40*/  FADD.FTZ R163, R147, R163 ;  /* 0x000000a393a37221 */ /* 0x020fe20000010000 */
[----:B------:R-:W-:Y:S06]  /*3b50*/  BRA `(.L_x_59043) ;  /* 0x0000000000087947 */ /* 0x000fec0003800000 */
.L_x_59041:
[----:B-----5:R-:W-:-:S04]  /*3b60*/  FADD.FTZ R163, R143, R163 ;  /* 0x000000a38fa37221 */ /* 0x020fc80000010000 */
[----:B------:R-:W-:-:S07]  /*3b70*/  @P2 FADD.FTZ R163, R147, R163 ;  /* 0x000000a393a32221 */ /* 0x000fce0000010000 */
.L_x_59043:
[----:B01---5:R-:W-:-:S07]  /*3b80*/  IMAD.MOV.U32 R155, RZ, RZ, R163 ;  /* 0x000000ffff9b7224 */ /* 0x023fce00078e00a3 */
.L_x_59044:
[----:B01----:R-:W0:Y:S02]  /*3b90*/  @P0 LDC.64 R232, c[0x0][0x238] ;  /* 0x00008e00ffe80b82 */ /* 0x003e240000000a00 */
[----:B0-----:R-:W-:-:S04]  /*3ba0*/  @P0 LEA R232, P2, R3, R232, 0x4 ;  /* 0x000000e803e80211 */ /* 0x001fc800078420ff */
[C---:B------:R-:W-:Y:S02]  /*3bb0*/  @P0 LEA.HI.X R233, R3.reuse, R233, RZ, 0x4, P2 ;  /* 0x000000e903e90211 */ /* 0x040fe400010f24ff */
[----:B------:R-:W-:-:S03]  /*3bc0*/  IADD3 R3, R3, 0x20, RZ ;  /* 0x0000002003037810 */ /* 0x000fc60007ffe0ff */
[----:B------:R2:W-:Y:S04]  /*3bd0*/  @P0 STG.E.128 desc[UR4][R232.64], R152 ;  /* 0x00000098e8000986 */ /* 0x0005e8000c101d04 */
.L_x_59028:
[----:B------:R-:W-:Y:S05]  /*3be0*/  BSYNC B0 ;  /* 0x0000000000007941 */ /* 0x000fea0003800000 */
.L_x_59027:
        /* <DEDUP_REMOVED lines=24> */
.L_x_59048:
[----:B-----5:R-:W-:Y:S01]  /*3d70*/  FADD.FTZ R164, R144, R164 ;  /* 0x000000a490a47221 */ /* 0x020fe20000010000 */
[----:B------:R-:W-:Y:S06]  /*3d80*/  BRA `(.L_x_59049) ;  /* 0x0000000000087947 */ /* 0x000fec0003800000 */
.L_x_59047:
[----:B-----5:R-:W-:-:S04]  /*3d90*/  FADD.FTZ R164, R140, R164 ;  /* 0x000000a48ca47221 */ /* 0x020fc80000010000 */
[----:B------:R-:W-:-:S07]  /*3da0*/  @P2 FADD.FTZ R164, R144, R164 ;  /* 0x000000a490a42221 */ /* 0x000fce0000010000 */
.L_x_59049:
[----:B012--5:R-:W-:-:S07]  /*3db0*/  MOV R152, R164 ;  /* 0x000000a400987202 */ /* 0x027fce0000000f00 */
.L_x_59050:
[----:B------:R-:W-:Y:S05]  /*3dc0*/  @P3 BRA `(.L_x_59051) ;  /* 0x00000000001c3947 */ /* 0x000fea0003800000 */
[----:B------:R-:W-:-:S04]  /*3dd0*/  ISETP.NE.U32.AND P4, PT, RZ, UR12, PT ;  /* 0x0000000cff007c0c */ /* 0x000fc8000bf85070 */
[----:B------:R-:W-:-:S13]  /*3de0*/  ISETP.NE.AND.EX P4, PT, RZ, UR13, PT, P4 ;  /* 0x0000000dff007c0c */ /* 0x000fda000bf85340 */
[----:B------:R-:W-:Y:S05]  /*3df0*/  @P4 BRA `(.L_x_59052) ;  /* 0x0000000000084947 */ /* 0x000fea0003800000 */
[----:B------:R-:W-:Y:S05]  /*3e00*/  @P0 BRA `(.L_x_59053) ;  /* 0x0000000000140947 */ /* 0x000fea0003800000 */
[----:B------:R-:W-:Y:S05]  /*3e10*/  BRA `(.L_x_59054) ;  /* 0x0000000000147947 */ /* 0x000fea0003800000 */
.L_x_59052:
[----:B-----5:R-:W-:Y:S01]  /*3e20*/  FADD.FTZ R165, R145, R165 ;  /* 0x000000a591a57221 */ /* 0x020fe20000010000 */
[----:B------:R-:W-:Y:S06]  /*3e30*/  BRA `(.L_x_59053) ;  /* 0x0000000000087947 */ /* 0x000fec0003800000 */
.L_x_59051:
[----:B-----5:R-:W-:-:S04]  /*3e40*/  FADD.FTZ R165, R141, R165 ;  /* 0x000000a58da57221 */ /* 0x020fc80000010000 */
[----:B------:R-:W-:-:S07]  /*3e50*/  @P2 FADD.FTZ R165, R145, R165 ;  /* 0x000000a591a52221 */ /* 0x000fce0000010000 */
.L_x_59053:
[----:B012--5:R-:W-:-:S07]  /*3e60*/  MOV R153, R165 ;  /* 0x000000a500997202 */ /* 0x027fce0000000f00 */
.L_x_59054:
[----:B------:R-:W-:Y:S05]  /*3e70*/  @P3 BRA `(.L_x_59055) ;  /* 0x00000000001c3947 */ /* 0x000fea0003800000 */
[----:B------:R-:W-:-:S04]  /*3e80*/  ISETP.NE.U32.AND P4, PT, RZ, UR12, PT ;  /* 0x0000000cff007c0c */ /* 0x000fc8000bf85070 */
[----:B------:R-:W-:-:S13]  /*3e90*/  ISETP.NE.AND.EX P4, PT, RZ, UR13, PT, P4 ;  /* 0x0000000dff007c0c */ /* 0x000fda000bf85340 */
[----:B------:R-:W-:Y:S05]  /*3ea0*/  @P4 BRA `(.L_x_59056) ;  /* 0x0000000000084947 */ /* 0x000fea0003800000 */
[----:B------:R-:W-:Y:S05]  /*3eb0*/  @P0 BRA `(.L_x_59057) ;  /* 0x0000000000140947 */ /* 0x000fea0003800000 */
[----:B------:R-:W-:Y:S05]  /*3ec0*/  BRA `(.L_x_59058) ;  /* 0x0000000000147947 */ /* 0x000fea0003800000 */
.L_x_59056:
[----:B-----5:R-:W-:Y:S01]  /*3ed0*/  FADD.FTZ R166, R146, R166 ;  /* 0x000000a692a67221 */ /* 0x020fe20000010000 */
[----:B------:R-:W-:Y:S06]  /*3ee0*/  BRA `(.L_x_59057) ;  /* 0x0000000000087947 */ /* 0x000fec0003800000 */
.L_x_59055:
[----:B-----5:R-:W-:-:S04]  /*3ef0*/  FADD.FTZ R166, R142, R166 ;  /* 0x000000a68ea67221 */ /* 0x020fc80000010000 */
[----:B------:R-:W-:-:S07]  /*3f00*/  @P2 FADD.FTZ R166, R146, R166 ;  /* 0x000000a692a62221 */ /* 0x000fce0000010000 */
.L_x_59057:
[----:B012--5:R-:W-:-:S07]  /*3f10*/  MOV R154, R166 ;  /* 0x000000a6009a7202 */ /* 0x027fce0000000f00 */
.L_x_59058:
[----:B------:R-:W-:Y:S05]  /*3f20*/  @P3 BRA `(.L_x_59059) ;  /* 0x00000000001c3947 */ /* 0x000fea0003800000 */
[----:B------:R-:W-:-:S04]  /*3f30*/  ISETP.NE.U32.AND P2, PT, RZ, UR12, PT ;  /* 0x0000000cff007c0c */ /* 0x000fc8000bf45070 */
[----:B------:R-:W-:-:S13]  /*3f40*/  ISETP.NE.AND.EX P2, PT, RZ, UR13, PT, P2 ;  /* 0x0000000dff007c0c */ /* 0x000fda000bf45320 */
[----:B------:R-:W-:Y:S05]  /*3f50*/  @P2 BRA `(.L_x_59060) ;  /* 0x0000000000082947 */ /* 0x000fea0003800000 */
[----:B------:R-:W-:Y:S05]  /*3f60*/  @P0 BRA `(.L_x_59061) ;  /* 0x0000000000140947 */ /* 0x000fea0003800000 */
[----:B------:R-:W-:Y:S05]  /*3f70*/  BRA `(.L_x_59062) ;  /* 0x0000000000147947 */ /* 0x000fea0003800000 */
.L_x_59060:
[----:B-----5:R-:W-:Y:S01]  /*3f80*/  FADD.FTZ R167, R147, R167 ;  /* 0x000000a793a77221 */ /* 0x020fe20000010000 */
[----:B------:R-:W-:Y:S06]  /*3f90*/  BRA `(.L_x_59061) ;  /* 0x0000000000087947 */ /* 0x000fec0003800000 */
.L_x_59059:
[----:B-----5:R-:W-:-:S04]  /*3fa0*/  FADD.FTZ R167, R143, R167 ;  /* 0x000000a78fa77221 */ /* 0x020fc80000010000 */
[----:B------:R-:W-:-:S07]  /*3fb0*/  @P2 FADD.FTZ R167, R147, R167 ;  /* 0x000000a793a72221 */ /* 0x000fce0000010000 */
.L_x_59061:
[----:B012--5:R-:W-:-:S07]  /*3fc0*/  MOV R155, R167 ;  /* 0x000000a7009b7202 */ /* 0x027fce0000000f00 */
.L_x_59062:
[----:B012---:R-:W0:Y:S02]  /*3fd0*/  @P0 LDC.64 R232, c[0x0][0x238] ;  /* 0x00008e00ffe80b82 */ /* 0x007e240000000a00 */
[----:B0-----:R-:W-:-:S04]  /*3fe0*/  @P0 LEA R232, P2, R3, R232, 0x4 ;  /* 0x000000e803e80211 */ /* 0x001fc800078420ff */
[C---:B------:R-:W-:Y:S02]  /*3ff0*/  @P0 LEA.HI.X R233, R3.reuse, R233, RZ, 0x4, P2 ;  /* 0x000000e903e90211 */ /* 0x040fe400010f24ff */
[----:B------:R-:W-:-:S03]  /*4000*/  IADD3 R3, R3, 0x20, RZ ;  /* 0x0000002003037810 */ /* 0x000fc60007ffe0ff */
[----:B------:R3:W-:Y:S04]  /*4010*/  @P0 STG.E.128 desc[UR4][R232.64], R152 ;  /* 0x00000098e8000986 */ /* 0x0007e8000c101d04 */
.L_x_59046:
[----:B------:R-:W-:Y:S05]  /*4020*/  BSYNC B0 ;  /* 0x0000000000007941 */ /* 0x000fea0003800000 */
.L_x_59045:
        /* <DEDUP_REMOVED lines=24> */
.L_x_59066:
[----:B-----5:R-:W-:Y:S01]  /*41b0*/  FADD.FTZ R168, R144, R168 ;  /* 0x000000a890a87221 */ /* 0x020fe20000010000 */
[----:B------:R-:W-:Y:S06]  /*41c0*/  BRA `(.L_x_59067) ;  /* 0x0000000000087947 */ /* 0x000fec0003800000 */
.L_x_59065:
[----:B-----5:R-:W-:-:S04]  /*41d0*/  FADD.FTZ R168, R140, R168 ;  /* 0x000000a88ca87221 */ /* 0x020fc80000010000 */
[----:B------:R-:W-:-:S07]  /*41e0*/  @P2 FADD.FTZ R168, R144, R168 ;  /* 0x000000a890a82221 */ /* 0x000fce0000010000 */
.L_x_59067:
[----:B-123-5:R-:W-:-:S07]  /*41f0*/  MOV R152, R168 ;  /* 0x000000a800987202 */ /* 0x02efce0000000f00 */
.L_x_59068:
[----:B------:R-:W-:Y:S05]  /*4200*/  @P3 BRA `(.L_x_59069) ;  /* 0x00000000001c3947 */ /* 0x000fea0003800000 */
[----:B------:R-:W-:-:S04]  /*4210*/  ISETP.NE.U32.AND P4, PT, RZ, UR12, PT ;  /* 0x0000000cff007c0c */ /* 0x000fc8000bf85070 */
[----:B------:R-:W-:-:S13]  /*4220*/  ISETP.NE.AND.EX P4, PT, RZ, UR13, PT, P4 ;  /* 0x0000000dff007c0c */ /* 0x000fda000bf85340 */
[----:B------:R-:W-:Y:S05]  /*4230*/  @P4 BRA `(.L_x_59070) ;  /* 0x0000000000084947 */ /* 0x000fea0003800000 */
[----:B------:R-:W-:Y:S05]  /*4240*/  @P0 BRA `(.L_x_59071) ;  /* 0x0000000000140947 */ /* 0x000fea0003800000 */
[----:B------:R-:W-:Y:S05]  /*4250*/  BRA `(.L_x_59072) ;  /* 0x0000000000147947 */ /* 0x000fea0003800000 */
.L_x_59070:
[----:B-----5:R-:W-:Y:S01]  /*4260*/  FADD.FTZ R169, R145, R169 ;  /* 0x000000a991a97221 */ /* 0x020fe20000010000 */
[----:B------:R-:W-:Y:S06]  /*4270*/  BRA `(.L_x_59071) ;  /* 0x0000000000087947 */ /* 0x000fec0003800000 */
.L_x_59069:
[----:B-----5:R-:W-:-:S04]  /*4280*/  FADD.FTZ R169, R141, R169 ;  /* 0x000000a98da97221 */ /* 0x020fc80000010000 */
[----:B------:R-:W-:-:S07]  /*4290*/  @P2 FADD.FTZ R169, R145, R169 ;  /* 0x000000a991a92221 */ /* 0x000fce0000010000 */
.L_x_59071:
[----:B-123-5:R-:W-:-:S07]  /*42a0*/  IMAD.MOV.U32 R153, RZ, RZ, R169 ;  /* 0x000000ffff997224 */ /* 0x02efce00078e00a9 */
.L_x_59072:
[----:B------:R-:W-:Y:S05]  /*42b0*/  @P3 BRA `(.L_x_59073) ;  /* 0x00000000001c3947 */ /* 0x000fea0003800000 */
[----:B------:R-:W-:-:S04]  /*42c0*/  ISETP.NE.U32.AND P4, PT, RZ, UR12, PT ;  /* 0x0000000cff007c0c */ /* 0x000fc8000bf85070 */
[----:B------:R-:W-:-:S13]  /*42d0*/  ISETP.NE.AND.EX P4, PT, RZ, UR13, PT, P4 ;  /* 0x0000000dff007c0c */ /* 0x000fda000bf85340 */
[----:B------:R-:W-:Y:S05]  /*42e0*/  @P4 BRA `(.L_x_59074) ;  /* 0x0000000000084947 */ /* 0x000fea0003800000 */
[----:B------:R-:W-:Y:S05]  /*42f0*/  @P0 BRA `(.L_x_59075) ;  /* 0x0000000000140947 */ /* 0x000fea0003800000 */
[----:B------:R-:W-:Y:S05]  /*4300*/  BRA `(.L_x_59076) ;  /* 0x0000000000147947 */ /* 0x000fea0003800000 */
.L_x_59074:
[----:B-----5:R-:W-:Y:S01]  /*4310*/  FADD.FTZ R170, R146, R170 ;  /* 0x000000aa92aa7221 */ /* 0x020fe20000010000 */
[----:B------:R-:W-:Y:S06]  /*4320*/  BRA `(.L_x_59075) ;  /* 0x0000000000087947 */ /* 0x000fec0003800000 */
.L_x_59073:
[----:B-----5:R-:W-:-:S04]  /*4330*/  FADD.FTZ R170, R142, R170 ;  /* 0x000000aa8eaa7221 */ /* 0x020fc80000010000 */
[----:B------:R-:W-:-:S07]  /*4340*/  @P2 FADD.FTZ R170, R146, R170 ;  /* 0x000000aa92aa2221 */ /* 0x000fce0000010000 */
.L_x_59075:
[----:B-123-5:R-:W-:-:S07]  /*4350*/  MOV R154, R170 ;  /* 0x000000aa009a7202 */ /* 0x02efce0000000f00 */
.L_x_59076:
[----:B------:R-:W-:Y:S05]  /*4360*/  @P3 BRA `(.L_x_59077) ;  /* 0x00000000001c3947 */ /* 0x000fea0003800000 */
[----:B------:R-:W-:-:S04]  /*4370*/  ISETP.NE.U32.AND P2, PT, RZ, UR12, PT ;  /* 0x0000000cff007c0c */ /* 0x000fc8000bf45070 */
[----:B------:R-:W-:-:S13]  /*4380*/  ISETP.NE.AND.EX P2, PT, RZ, UR13, PT, P2 ;  /* 0x0000000dff007c0c */ /* 0x000fda000bf45320 */
[----:B------:R-:W-:Y:S05]  /*4390*/  @P2 BRA `(.L_x_59078) ;  /* 0x0000000000082947 */ /* 0x000fea0003800000 */
[----:B------:R-:W-:Y:S05]  /*43a0*/  @P0 BRA `(.L_x_59079) ;  /* 0x0000000000140947 */ /* 0x000fea0003800000 */
[----:B------:R-:W-:Y:S05]  /*43b0*/  BRA `(.L_x_59080) ;  /* 0x0000000000147947 */ /* 0x000fea0003800000 */
.L_x_59078:
[----:B-----5:R-:W-:Y:S01]  /*43c0*/  FADD.FTZ R171, R147, R171 ;  /* 0x000000ab93ab7221 */ /* 0x020fe20000010000 */
[----:B------:R-:W-:Y:S06]  /*43d0*/  BRA `(.L_x_59079) ;  /* 0x0000000000087947 */ /* 0x000fec0003800000 */
.L_x_59077:
[----:B-----5:R-:W-:-:S04]  /*43e0*/  FADD.FTZ R171, R143, R171 ;  /* 0x000000ab8fab7221 */ /* 0x020fc80000010000 */
[----:B------:R-:W-:-:S07]  /*43f0*/  @P2 FADD.FTZ R171, R147, R171 ;  /* 0x000000ab93ab2221 */ /* 0x000fce0000010000 */
.L_x_59079:
[----:B-123-5:R-:W-:-:S07]  /*4400*/  MOV R155, R171 ;  /* 0x000000ab009b7202 */ /* 0x02efce0000000f00 */
.L_x_59080:
[----:B-123--:R-:W0:Y:S02]  /*4410*/  @P0 LDC.64 R232, c[0x0][0x238] ;  /* 0x00008e00ffe80b82 */ /* 0x00ee240000000a00 */
[----:B0-----:R-:W-:-:S04]  /*4420*/  @P0 LEA R232, P2, R3, R232, 0x4 ;  /* 0x000000e803e80211 */ /* 0x001fc800078420ff */
[C---:B------:R-:W-:Y:S02]  /*4430*/  @P0 LEA.HI.X R233, R3.reuse, R233, RZ, 0x4, P2 ;  /* 0x000000e903e90211 */ /* 0x040fe400010f24ff */
[----:B------:R-:W-:-:S03]  /*4440*/  IADD3 R3, R3, 0x20, RZ ;  /* 0x0000002003037810 */ /* 0x000fc60007ffe0ff */
[----:B------:R4:W-:Y:S04]  /*4450*/  @P0 STG.E.128 desc[UR4][R232.64], R152 ;  /* 0x00000098e8000986 */ /* 0x0009e8000c101d04 */
.L_x_59064:
[----:B------:R-:W-:Y:S05]  /*4460*/  BSYNC B0 ;  /* 0x0000000000007941 */ /* 0x000fea0003800000 */
.L_x_59063:
        /* <DEDUP_REMOVED lines=24> */
.L_x_59084:
[----:B-----5:R-:W-:Y:S01]  /*45f0*/  FADD.FTZ R172, R144, R172 ;  /* 0x000000ac90ac7221 */ /* 0x020fe20000010000 */
[----:B------:R-:W-:Y:S06]  /*4600*/  BRA `(.L_x_59085) ;  /* 0x0000000000087947 */ /* 0x000fec0003800000 */
.L_x_59083:
[----:B-----5:R-:W-:-:S04]  /*4610*/  FADD.FTZ R172, R140, R172 ;  /* 0x000000ac8cac7221 */ /* 0x020fc80000010000 */
[----:B------:R-:W-:-:S07]  /*4620*/  @P2 FADD.FTZ R172, R144, R172 ;  /* 0x000000ac90ac2221 */ /* 0x000fce0000010000 */
.L_x_59085:
[----:B--2345:R-:W-:-:S07]  /*4630*/  MOV R152, R172 ;  /* 0x000000ac00987202 */ /* 0x03cfce0000000f00 */
.L_x_59086:
[----:B------:R-:W-:Y:S05]  /*4640*/  @P3 BRA `(.L_x_59087) ;  /* 0x00000000001c3947 */ /* 0x000fea0003800000 */
[----:B------:R-:W-:-:S04]  /*4650*/  ISETP.NE.U32.AND P4, PT, RZ, UR12, PT ;  /* 0x0000000cff007c0c */ /* 0x000fc8000bf85070 */
[----:B------:R-:W-:-:S13]  /*4660*/  ISETP.NE.AND.EX P4, PT, RZ, UR13, PT, P4 ;  /* 0x0000000dff007c0c */ /* 0x000fda000bf85340 */
[----:B------:R-:W-:Y:S05]  /*4670*/  @P4 BRA `(.L_x_59088) ;  /* 0x0000000000084947 */ /* 0x000fea0003800000 */
[----:B------:R-:W-:Y:S05]  /*4680*/  @P0 BRA `(.L_x_59089) ;  /* 0x0000000000140947 */ /* 0x000fea0003800000 */
[----:B------:R-:W-:Y:S05]  /*4690*/  BRA `(.L_x_59090) ;  /* 0x0000000000147947 */ /* 0x000fea0003800000 */
.L_x_59088:
[----:B-----5:R-:W-:Y:S01]  /*46a0*/  FADD.FTZ R173, R145, R173 ;  /* 0x000000ad91ad7221 */ /* 0x020fe20000010000 */
[----:B------:R-:W-:Y:S06]  /*46b0*/  BRA `(.L_x_59089) ;  /* 0x0000000000087947 */ /* 0x000fec0003800000 */
.L_x_59087:
[----:B-----5:R-:W-:-:S04]  /*46c0*/  FADD.FTZ R173, R141, R173 ;  /* 0x000000ad8dad7221 */ /* 0x020fc80000010000 */
[----:B------:R-:W-:-:S07]  /*46d0*/  @P2 FADD.FTZ R173, R145, R173 ;  /* 0x000000ad91ad2221 */ /* 0x000fce0000010000 */
.L_x_59089:
[----:B--2345:R-:W-:-:S07]  /*46e0*/  MOV R153, R173 ;  /* 0x000000ad00997202 */ /* 0x03cfce0000000f00 */
.L_x_59090:
[----:B------:R-:W-:Y:S05]  /*46f0*/  @P3 BRA `(.L_x_59091) ;  /* 0x00000000001c3947 */ /* 0x000fea0003800000 */
[----:B------:R-:W-:-:S04]  /*4700*/  ISETP.NE.U32.AND P4, PT, RZ, UR12, PT ;  /* 0x0000000cff007c0c */ /* 0x000fc8000bf85070 */
[----:B------:R-:W-:-:S13]  /*4710*/  ISETP.NE.AND.EX P4, PT, RZ, UR13, PT, P4 ;  /* 0x0000000dff007c0c */ /* 0x000fda000bf85340 */
[----:B------:R-:W-:Y:S05]  /*4720*/  @P4 BRA `(.L_x_59092) ;  /* 0x0000000000084947 */ /* 0x000fea0003800000 */
[----:B------:R-:W-:Y:S05]  /*4730*/  @P0 BRA `(.L_x_59093) ;  /* 0x0000000000140947 */ /* 0x000fea0003800000 */
[----:B------:R-:W-:Y:S05]  /*4740*/  BRA `(.L_x_59094) ;  /* 0x0000000000147947 */ /* 0x000fea0003800000 */
.L_x_59092:
[----:B-----5:R-:W-:Y:S01]  /*4750*/  FADD.FTZ R174, R146, R174 ;  /* 0x000000ae92ae7221 */ /* 0x020fe20000010000 */
[----:B------:R-:W-:Y:S06]  /*4760*/  BRA `(.L_x_59093) ;  /* 0x0000000000087947 */ /* 0x000fec0003800000 */
.L_x_59091:
[----:B-----5:R-:W-:-:S04]  /*4770*/  FADD.FTZ R174, R142, R174 ;  /* 0x000000ae8eae7221 */ /* 0x020fc80000010000 */
[----:B------:R-:W-:-:S07]  /*4780*/  @P2 FADD.FTZ R174, R146, R174 ;  /* 0x000000ae92ae2221 */ /* 0x000fce0000010000 */
.L_x_59093:
[----:B--2345:R-:W-:-:S07]  /*4790*/  MOV R154, R174 ;  /* 0x000000ae009a7202 */ /* 0x03cfce0000000f00 */
.L_x_59094:
[----:B------:R-:W-:Y:S05]  /*47a0*/  @P3 BRA `(.L_x_59095) ;  /* 0x00000000001c3947 */ /* 0x000fea0003800000 */
[----:B------:R-:W-:-:S04]  /*47b0*/  ISETP.NE.U32.AND P2, PT, RZ, UR12, PT ;  /* 0x0000000cff007c0c */ /* 0x000fc8000bf45070 */
[----:B------:R-:W-:-:S13]  /*47c0*/  ISETP.NE.AND.EX P2, PT, RZ, UR13, PT, P2 ;  /* 0x0000000dff007c0c */ /* 0x000fda000bf45320 */
[----:B------:R-:W-:Y:S05]  /*47d0*/  @P2 BRA `(.L_x_59096) ;  /* 0x0000000000082947 */ /* 0x000fea0003800000 */
[----:B------:R-:W-:Y:S05]  /*47e0*/  @P0 BRA `(.L_x_59097) ;  /* 0x0000000000140947 */ /* 0x000fea0003800000 */
[----:B------:R-:W-:Y:S05]  /*47f0*/  BRA `(.L_x_59098) ;  /* 0x0000000000147947 */ /* 0x000fea0003800000 */
.L_x_59096:
[----:B-----5:R-:W-:Y:S01]  /*4800*/  FADD.FTZ R175, R147, R175 ;  /* 0x000000af93af7221 */ /* 0x020fe20000010000 */
[----:B------:R-:W-:Y:S06]  /*4810*/  BRA `(.L_x_59097) ;  /* 0x0000000000087947 */ /* 0x000fec0003800000 */
.L_x_59095:
[----:B-----5:R-:W-:-:S04]  /*4820*/  FADD.FTZ R175, R143, R175 ;  /* 0x000000af8faf7221 */ /* 0x020fc80000010000 */
[----:B------:R-:W-:-:S07]  /*4830*/  @P2 FADD.FTZ R175, R147, R175 ;  /* 0x000000af93af2221 */ /* 0x000fce0000010000 */
.L_x_59097:
[----:B--2345:R-:W-:-:S07]  /*4840*/  MOV R155, R175 ;  /* 0x000000af009b7202 */ /* 0x03cfce0000000f00 */
.L_x_59098:
[----:B--234-:R-:W0:Y:S02]  /*4850*/  @P0 LDC.64 R232, c[0x0][0x238] ;  /* 0x00008e00ffe80b82 */ /* 0x01ce240000000a00 */
[----:B0-----:R-:W-:-:S04]  /*4860*/  @P0 LEA R232, P2, R3, R232, 0x4 ;  /* 0x000000e803e80211 */ /* 0x001fc800078420ff */
[C---:B------:R-:W-:Y:S01]  /*4870*/  @P0 LEA.HI.X R233, R3.reuse, R233, RZ, 0x4, P2 ;  /* 0x000000e903e90211 */ /* 0x040fe200010f24ff */
[----:B------:R-:W-:-:S04]  /*4880*/  VIADD R3, R3, 0x20 ;  /* 0x0000002003037836 */ /* 0x000fc80000000000 */
[----:B------:R0:W-:Y:S04]  /*4890*/  @P0 STG.E.128 desc[UR4][R232.64], R152 ;  /* 0x00000098e8000986 */ /* 0x0001e8000c101d04 */
.L_x_59082:
[----:B------:R-:W-:Y:S05]  /*48a0*/  BSYNC B0 ;  /* 0x0000000000007941 */ /* 0x000fea0003800000 */
.L_x_59081:
        /* <DEDUP_REMOVED lines=24> */
.L_x_59102:
[----:B-----5:R-:W-:Y:S01]  /*4a30*/  FADD.FTZ R176, R144, R176 ;  /* 0x000000b090b07221 */ /* 0x020fe20000010000 */
[----:B------:R-:W-:Y:S06]  /*4a40*/  BRA `(.L_x_59103) ;  /* 0x0000000000087947 */ /* 0x000fec0003800000 */
.L_x_59101:
[----:B-----5:R-:W-:-:S04]  /*4a50*/  FADD.FTZ R176, R140, R176 ;  /* 0x000000b08cb07221 */ /* 0x020fc80000010000 */
[----:B------:R-:W-:-:S07]  /*4a60*/  @P2 FADD.FTZ R176, R144, R176 ;  /* 0x000000b090b02221 */ /* 0x000fce0000010000 */
.L_x_59103:
[----:B--2345:R-:W-:-:S07]  /*4a70*/  MOV R152, R176 ;  /* 0x000000b000987202 */ /* 0x03cfce0000000f00 */
.L_x_59104:
[----:B------:R-:W-:Y:S05]  /*4a80*/  @P3 BRA `(.L_x_59105) ;  /* 0x00000000001c3947 */ /* 0x000fea0003800000 */
[----:B------:R-:W-:-:S04]  /*4a90*/  ISETP.NE.U32.AND P4, PT, RZ, UR12, PT ;  /* 0x0000000cff007c0c */ /* 0x000fc8000bf85070 */
[----:B------:R-:W-:-:S13]  /*4aa0*/  ISETP.NE.AND.EX P4, PT, RZ, UR13, PT, P4 ;  /* 0x0000000dff007c0c */ /* 0x000fda000bf85340 */
[----:B------:R-:W-:Y:S05]  /*4ab0*/  @P4 BRA `(.L_x_59106) ;  /* 0x0000000000084947 */ /* 0x000fea0003800000 */
[----:B------:R-:W-:Y:S05]  /*4ac0*/  @P0 BRA `(.L_x_59107) ;  /* 0x0000000000140947 */ /* 0x000fea0003800000 */
[----:B------:R-:W-:Y:S05]  /*4ad0*/  BRA `(.L_x_59108) ;  /* 0x0000000000147947 */ /* 0x000fea0003800000 */
.L_x_59106:
[----:B-----5:R-:W-:Y:S01]  /*4ae0*/  FADD.FTZ R177, R145, R177 ;  /* 0x000000b191b17221 */ /* 0x020fe20000010000 */
[----:B------:R-:W-:Y:S06]  /*4af0*/  BRA `(.L_x_59107) ;  /* 0x0000000000087947 */ /* 0x000fec0003800000 */
.L_x_59105:
[----:B-----5:R-:W-:-:S04]  /*4b00*/  FADD.FTZ R177, R141, R177 ;  /* 0x000000b18db17221 */ /* 0x020fc80000010000 */
[----:B------:R-:W-:-:S07]  /*4b10*/  @P2 FADD.FTZ R177, R145, R177 ;  /* 0x000000b191b12221 */ /* 0x000fce0000010000 */
.L_x_59107:
[----:B--2345:R-:W-:-:S07]  /*4b20*/  MOV R153, R177 ;  /* 0x000000b100997202 */ /* 0x03cfce0000000f00 */
.L_x_59108:
[----:B------:R-:W-:Y:S05]  /*4b30*/  @P3 BRA `(.L_x_59109) ;  /* 0x00000000001c3947 */ /* 0x000fea0003800000 */
[----:B------:R-:W-:-:S04]  /*4b40*/  ISETP.NE.U32.AND P4, PT, RZ, UR12, PT ;  /* 0x0000000cff007c0c */ /* 0x000fc8000bf85070 */
[----:B------:R-:W-:-:S13]  /*4b50*/  ISETP.NE.AND.EX P4, PT, RZ, UR13, PT, P4 ;  /* 0x0000000dff007c0c */ /* 0x000fda000bf85340 */
[----:B------:R-:W-:Y:S05]  /*4b60*/  @P4 BRA `(.L_x_59110) ;  /* 0x0000000000084947 */ /* 0x000fea0003800000 */
[----:B------:R-:W-:Y:S05]  /*4b70*/  @P0 BRA `(.L_x_59111) ;  /* 0x0000000000140947 */ /* 0x000fea0003800000 */
[----:B------:R-:W-:Y:S05]  /*4b80*/  BRA `(.L_x_59112) ;  /* 0x0000000000147947 */ /* 0x000fea0003800000 */
.L_x_59110:
[----:B-----5:R-:W-:Y:S01]  /*4b90*/  FADD.FTZ R178, R146, R178 ;  /* 0x000000b292b27221 */ /* 0x020fe20000010000 */
[----:B------:R-:W-:Y:S06]  /*4ba0*/  BRA `(.L_x_59111) ;  /* 0x0000000000087947 */ /* 0x000fec0003800000 */
.L_x_59109:
[----:B-----5:R-:W-:-:S04]  /*4bb0*/  FADD.FTZ R178, R142, R178 ;  /* 0x000000b28eb27221 */ /* 0x020fc80000010000 */
[----:B------:R-:W-:-:S07]  /*4bc0*/  @P2 FADD.FTZ R178, R146, R178 ;  /* 0x000000b292b22221 */ /* 0x000fce0000010000 */
.L_x_59111:
[----:B--2345:R-:W-:-:S07]  /*4bd0*/  MOV R154, R178 ;  /* 0x000000b2009a7202 */ /* 0x03cfce0000000f00 */
.L_x_59112:
[----:B------:R-:W-:Y:S05]  /*4be0*/  @P3 BRA `(.L_x_59113) ;  /* 0x00000000001c3947 */ /* 0x000fea0003800000 */
[----:B------:R-:W-:-:S04]  /*4bf0*/  ISETP.NE.U32.AND P2, PT, RZ, UR12, PT ;  /* 0x0000000cff007c0c */ /* 0x000fc8000bf45070 */
[----:B------:R-:W-:-:S13]  /*4c00*/  ISETP.NE.AND.EX P2, PT, RZ, UR13, PT, P2 ;  /* 0x0000000dff007c0c */ /* 0x000fda000bf45320 */
[----:B------:R-:W-:Y:S05]  /*4c10*/  @P2 BRA `(.L_x_59114) ;  /* 0x0000000000082947 */ /* 0x000fea0003800000 */
[----:B------:R-:W-:Y:S05]  /*4c20*/  @P0 BRA `(.L_x_59115) ;  /* 0x0000000000140947 */ /* 0x000fea0003800000 */
[----:B------:R-:W-:Y:S05]  /*4c30*/  BRA `(.L_x_59116) ;  /* 0x0000000000147947 */ /* 0x000fea0003800000 */
.L_x_59114:
[----:B-----5:R-:W-:Y:S01]  /*4c40*/  FADD.FTZ R179, R147, R179 ;  /* 0x000000b393b37221 */ /* 0x020fe20000010000 */
[----:B------:R-:W-:Y:S06]  /*4c50*/  BRA `(.L_x_59115) ;  /* 0x0000000000087947 */ /* 0x000fec0003800000 */
.L_x_59113:
[----:B-----5:R-:W-:-:S04]  /*4c60*/  FADD.FTZ R179, R143, R179 ;  /* 0x000000b38fb37221 */ /* 0x020fc80000010000 */
[----:B------:R-:W-:-:S07]  /*4c70*/  @P2 FADD.FTZ R179, R147, R179 ;  /* 0x000000b393b32221 */ /* 0x000fce0000010000 */
.L_x_59115:
[----:B--2345:R-:W-:-:S07]  /*4c80*/  MOV R155, R179 ;  /* 0x000000b3009b7202 */ /* 0x03cfce0000000f00 */
.L_x_59116:
[----:B--234-:R-:W0:Y:S02]  /*4c90*/  @P0 LDC.64 R232, c[0x0][0x238] ;  /* 0x00008e00ffe80b82 */ /* 0x01ce240000000a00 */
[----:B0-----:R-:W-:-:S04]  /*4ca0*/  @P0 LEA R232, P2, R3, R232, 0x4 ;  /* 0x000000e803e80211 */ /* 0x001fc800078420ff */
[C---:B------:R-:W-:Y:S02]  /*4cb0*/  @P0 LEA.HI.X R233, R3.reuse, R233, RZ, 0x4, P2 ;  /* 0x000000e903e90211 */ /* 0x040fe400010f24ff */
[----:B------:R-:W-:-:S03]  /*4cc0*/  IADD3 R3, R3, 0x20, RZ ;  /* 0x0000002003037810 */ /* 0x000fc60007ffe0ff */
[----:B------:R0:W-:Y:S04]  /*4cd0*/  @P0 STG.E.128 desc[UR4][R232.64], R152 ;  /* 0x00000098e8000986 */ /* 0x0001e8000c101d04 */
.L_x_59100:
[----:B------:R-:W-:Y:S05]  /*4ce0*/  BSYNC B0 ;  /* 0x0000000000007941 */ /* 0x000fea0003800000 */
.L_x_59099:
        /* <DEDUP_REMOVED lines=24> */
.L_x_59120:
[----:B-----5:R-:W-:Y:S01]  /*4e70*/  FADD.FTZ R180, R144, R180 ;  /* 0x000000b490b47221 */ /* 0x020fe20000010000 */
[----:B------:R-:W-:Y:S06]  /*4e80*/  BRA `(.L_x_59121) ;  /* 0x0000000000087947 */ /* 0x000fec0003800000 */
.L_x_59119:
[----:B-----5:R-:W-:-:S04]  /*4e90*/  FADD.FTZ R180, R140, R180 ;  /* 0x000000b48cb47221 */ /* 0x020fc80000010000 */
[----:B------:R-:W-:-:S07]  /*4ea0*/  @P2 FADD.FTZ R180, R144, R180 ;  /* 0x000000b490b42221 */ /* 0x000fce0000010000 */
.L_x_59121:
[----:B--2345:R-:W-:-:S07]  /*4eb0*/  MOV R152, R180 ;  /* 0x000000b400987202 */ /* 0x03cfce0000000f00 */
.L_x_59122:
[----:B------:R-:W-:Y:S05]  /*4ec0*/  @P3 BRA `(.L_x_59123) ;  /* 0x00000000001c3947 */ /* 0x000fea0003800000 */
[----:B------:R-:W-:-:S04]  /*4ed0*/  ISETP.NE.U32.AND P4, PT, RZ, UR12, PT ;  /* 0x0000000cff007c0c */ /* 0x000fc8000bf85070 */
[----:B------:R-:W-:-:S13]  /*4ee0*/  ISETP.NE.AND.EX P4, PT, RZ, UR13, PT, P4 ;  /* 0x0000000dff007c0c */ /* 0x000fda000bf85340 */
[----:B------:R-:W-:Y:S05]  /*4ef0*/  @P4 BRA `(.L_x_59124) ;  /* 0x0000000000084947 */ /* 0x000fea0003800000 */
[----:B------:R-:W-:Y:S05]  /*4f00*/  @P0 BRA `(.L_x_59125) ;  /* 0x0000000000140947 */ /* 0x000fea0003800000 */
[----:B------:R-:W-:Y:S05]  /*4f10*/  BRA `(.L_x_59126) ;  /* 0x0000000000147947 */ /* 0x000fea0003800000 */
.L_x_59124:
[----:B-----5:R-:W-:Y:S01]  /*4f20*/  FADD.FTZ R181, R145, R181 ;  /* 0x000000b591b57221 */ /* 0x020fe20000010000 */
[----:B------:R-:W-:Y:S06]  /*4f30*/  BRA `(.L_x_59125) ;  /* 0x0000000000087947 */ /* 0x000fec0003800000 */
.L_x_59123:
[----:B-----5:R-:W-:-:S04]  /*4f40*/  FADD.FTZ R181, R141, R181 ;  /* 0x000000b58db57221 */ /* 0x020fc80000010000 */
[----:B------:R-:W-:-:S07]  /*4f50*/  @P2 FADD.FTZ R181, R145, R181 ;  /* 0x000000b591b52221 */ /* 0x000fce0000010000 */
.L_x_59125:
[----:B--2345:R-:W-:-:S07]  /*4f60*/  MOV R153, R181 ;  /* 0x000000b500997202 */ /* 0x03cfce0000000f00 */
.L_x_59126:
[----:B------:R-:W-:Y:S05]  /*4f70*/  @P3 BRA `(.L_x_59127) ;  /* 0x00000000001c3947 */ /* 0x000fea0003800000 */
[----:B------:R-:W-:-:S04]  /*4f80*/  ISETP.NE.U32.AND P4, PT, RZ, UR12, PT ;  /* 0x0000000cff007c0c */ /* 0x000fc8000bf85070 */
[----:B------:R-:W-:-:S13]  /*4f90*/  ISETP.NE.AND.EX P4, PT, RZ, UR13, PT, P4 ;  /* 0x0000000dff007c0c */ /* 0x000fda000bf85340 */
[----:B------:R-:W-:Y:S05]  /*4fa0*/  @P4 BRA `(.L_x_59128) ;  /* 0x0000000000084947 */ /* 0x000fea0003800000 */
[----:B------:R-:W-:Y:S05]  /*4fb0*/  @P0 BRA `(.L_x_59129) ;  /* 0x0000000000140947 */ /* 0x000fea0003800000 */
[----:B------:R-:W-:Y:S05]  /*4fc0*/  BRA `(.L_x_59130) ;  /* 0x0000000000147947 */ /* 0x000fea0003800000 */
.L_x_59128:
[----:B-----5:R-:W-:Y:S01]  /*4fd0*/  FADD.FTZ R182, R146, R182 ;  /* 0x000000b692b67221 */ /* 0x020fe20000010000 */
[----:B------:R-:W-:Y:S06]  /*4fe0*/  BRA `(.L_x_59129) ;  /* 0x0000000000087947 */ /* 0x000fec0003800000 */
.L_x_59127:
[----:B-----5:R-:W-:-:S04]  /*4ff0*/  FADD.FTZ R182, R142, R182 ;  /* 0x000000b68eb67221 */ /* 0x020fc80000010000 */
[----:B------:R-:W-:-:S07]  /*5000*/  @P2 FADD.FTZ R182, R146, R182 ;  /* 0x000000b692b62221 */ /* 0x000fce0000010000 */
.L_x_59129:
[----:B--2345:R-:W-:-:S07]  /*5010*/  IMAD.MOV.U32 R154, RZ, RZ, R182 ;  /* 0x000000ffff9a7224 */ /* 0x03cfce00078e00b6 */
.L_x_59130:
[----:B------:R-:W-:Y:S05]  /*5020*/  @P3 BRA `(.L_x_59131) ;  /* 0x00000000001c3947 */ /* 0x000fea0003800000 */
[----:B------:R-:W-:-:S04]  /*5030*/  ISETP.NE.U32.AND P2, PT, RZ, UR12, PT ;  /* 0x0000000cff007c0c */ /* 0x000fc8000bf45070 */
[----:B------:R-:W-:-:S13]  /*5040*/  ISETP.NE.AND.EX P2, PT, RZ, UR13, PT, P2 ;  /* 0x0000000dff007c0c */ /* 0x000fda000bf45320 */
[----:B------:R-:W-:Y:S05]  /*5050*/  @P2 BRA `(.L_x_59132) ;  /* 0x0000000000082947 */ /* 0x000fea0003800000 */
[----:B------:R-:W-:Y:S05]  /*5060*/  @P0 BRA `(.L_x_59133) ;  /* 0x0000000000140947 */ /* 0x000fea0003800000 */
[----:B------:R-:W-:Y:S05]  /*5070*/  BRA `(.L_x_59134) ;  /* 0x0000000000147947 */ /* 0x000fea0003800000 */
.L_x_59132:
[----:B-----5:R-:W-:Y:S01]  /*5080*/  FADD.FTZ R183, R147, R183 ;  /* 0x000000b793b77221 */ /* 0x020fe20000010000 */
[----:B------:R-:W-:Y:S06]  /*5090*/  BRA `(.L_x_59133) ;  /* 0x0000000000087947 */ /* 0x000fec0003800000 */
.L_x_59131:
[----:B-----5:R-:W-:-:S04]  /*50a0*/  FADD.FTZ R183, R143, R183 ;  /* 0x000000b78fb77221 */ /* 0x020fc80000010000 */
[----:B------:R-:W-:-:S07]  /*50b0*/  @P2 FADD.FTZ R183, R147, R183 ;  /* 0x000000b793b72221 */ /* 0x000fce0000010000 */
.L_x_59133:
[----:B--2345:R-:W-:-:S07]  /*50c0*/  MOV R155, R183 ;  /* 0x000000b7009b7202 */ /* 0x03cfce0000000f00 */
.L_x_59134:
[----:B--234-:R-:W0:Y:S02]  /*50d0*/  @P0 LDC.64 R232, c[0x0][0x238] ;  /* 0x00008e00ffe80b82 */ /* 0x01ce240000000a00 */
[----:B0-----:R-:W-:-:S04]  /*50e0*/  @P0 LEA R232, P2, R3, R232, 0x4 ;  /* 0x000000e803e80211 */ /* 0x001fc800078420ff */
[C---:B------:R-:W-:Y:S02]  /*50f0*/  @P0 LEA.HI.X R233, R3.reuse, R233, RZ, 0x4, P2 ;  /* 0x000000e903e90211 */ /* 0x040fe400010f24ff */
[----:B------:R-:W-:-:S03]  /*5100*/  IADD3 R3, R3, 0x20, RZ ;  /* 0x0000002003037810 */ /* 0x000fc60007ffe0ff */
[----:B------:R0:W-:Y:S04]  /*5110*/  @P0 STG.E.128 desc[UR4][R232.64], R152 ;  /* 0x00000098e8000986 */ /* 0x0001e8000c101d04 */
.L_x_59118:
[----:B------:R-:W-:Y:S05]  /*5120*/  BSYNC B0 ;  /* 0x0000000000007941 */ /* 0x000fea0003800000 */
.L_x_59117:
        /* <DEDUP_REMOVED lines=24> */
.L_x_59138:
[----:B-----5:R-:W-:Y:S01]  /*52b0*/  FADD.FTZ R184, R144, R184 ;  /* 0x000000b890b87221 */ /* 0x020fe20000010000 */
[----:B------:R-:W-:Y:S06]  /*52c0*/  BRA `(.L_x_59139) ;  /* 0x0000000000087947 */ /* 0x000fec0003800000 */
.L_x_59137:
[----:B-----5:R-:W-:-:S04]  /*52d0*/  FADD.FTZ R184, R140, R184 ;  /* 0x000000b88cb87221 */ /* 0x020fc80000010000 */
[----:B------:R-:W-:-:S07]  /*52e0*/  @P2 FADD.FTZ R184, R144, R184 ;  /* 0x000000b890b82221 */ /* 0x000fce0000010000 */
.L_x_59139:
[----:B--2345:R-:W-:-:S07]  /*52f0*/  MOV R152, R184 ;  /* 0x000000b800987202 */ /* 0x03cfce0000000f00 */
.L_x_59140:
[----:B------:R-:W-:Y:S05]  /*5300*/  @P3 BRA `(.L_x_59141) ;  /* 0x00000000001c3947 */ /* 0x000fea0003800000 */
[----:B------:R-:W-:-:S04]  /*5310*/  ISETP.NE.U32.AND P4, PT, RZ, UR12, PT ;  /* 0x0000000cff007c0c */ /* 0x000fc8000bf85070 */
[----:B------:R-:W-:-:S13]  /*5320*/  ISETP.NE.AND.EX P4, PT, RZ, UR13, PT, P4 ;  /* 0x0000000dff007c0c */ /* 0x000fda000bf85340 */
[----:B------:R-:W-:Y:S05]  /*5330*/  @P4 BRA `(.L_x_59142) ;  /* 0x0000000000084947 */ /* 0x000fea0003800000 */
[----:B------:R-:W-:Y:S05]  /*5340*/  @P0 BRA `(.L_x_59143) ;  /* 0x0000000000140947 */ /* 0x000fea0003800000 */
[----:B------:R-:W-:Y:S05]  /*5350*/  BRA `(.L_x_59144) ;  /* 0x0000000000147947 */ /* 0x000fea0003800000 */
.L_x_59142:
[----:B-----5:R-:W-:Y:S01]  /*5360*/  FADD.FTZ R185, R145, R185 ;  /* 0x000000b991b97221 */ /* 0x020fe20000010000 */
[----:B------:R-:W-:Y:S06]  /*5370*/  BRA `(.L_x_59143) ;  /* 0x0000000000087947 */ /* 0x000fec0003800000 */
.L_x_59141:
[----:B-----5:R-:W-:-:S04]  /*5380*/  FADD.FTZ R185, R141, R185 ;  /* 0x000000b98db97221 */ /* 0x020fc80000010000 */
[----:B------:R-:W-:-:S07]  /*5390*/  @P2 FADD.FTZ R185, R145, R185 ;  /* 0x000000b991b92221 */ /* 0x000fce0000010000 */
.L_x_59143:
[----:B--2345:R-:W-:-:S07]  /*53a0*/  MOV R153, R185 ;  /* 0x000000b900997202 */ /* 0x03cfce0000000f00 */
.L_x_59144:
[----:B------:R-:W-:Y:S05]  /*53b0*/  @P3 BRA `(.L_x_59145) ;  /* 0x00000000001c3947 */ /* 0x000fea0003800000 */
[----:B------:R-:W-:-:S04]  /*53c0*/  ISETP.NE.U32.AND P4, PT, RZ, UR12, PT ;  /* 0x0000000cff007c0c */ /* 0x000fc8000bf85070 */
[----:B------:R-:W-:-:S13]  /*53d0*/  ISETP.NE.AND.EX P4, PT, RZ, UR13, PT, P4 ;  /* 0x0000000dff007c0c */ /* 0x000fda000bf85340 */
[----:B------:R-:W-:Y:S05]  /*53e0*/  @P4 BRA `(.L_x_59146) ;  /* 0x0000000000084947 */ /* 0x000fea0003800000 */
[----:B------:R-:W-:Y:S05]  /*53f0*/  @P0 BRA `(.L_x_59147) ;  /* 0x0000000000140947 */ /* 0x000fea0003800000 */
[----:B------:R-:W-:Y:S05]  /*5400*/  BRA `(.L_x_59148) ;  /* 0x0000000000147947 */ /* 0x000fea0003800000 */
.L_x_59146:
[----:B-----5:R-:W-:Y:S01]  /*5410*/  FADD.FTZ R186, R146, R186 ;  /* 0x000000ba92ba7221 */ /* 0x020fe20000010000 */
[----:B------:R-:W-:Y:S06]  /*5420*/  BRA `(.L_x_59147) ;  /* 0x0000000000087947 */ /* 0x000fec0003800000 */
.L_x_59145:
[----:B-----5:R-:W-:-:S04]  /*5430*/  FADD.FTZ R186, R142, R186 ;  /* 0x000000ba8eba7221 */ /* 0x020fc80000010000 */
[----:B------:R-:W-:-:S07]  /*5440*/  @P2 FADD.FTZ R186, R146, R186 ;  /* 0x000000ba92ba2221 */ /* 0x000fce0000010000 */
.L_x_59147:
[----:B--2345:R-:W-:-:S07]  /*5450*/  MOV R154, R186 ;  /* 0x000000ba009a7202 */ /* 0x03cfce0000000f00 */
.L_x_59148:
[----:B------:R-:W-:Y:S05]  /*5460*/  @P3 BRA `(.L_x_59149) ;  /* 0x00000000001c3947 */ /* 0x000fea0003800000 */
[----:B------:R-:W-:-:S04]  /*5470*/  ISETP.NE.U32.AND P2, PT, RZ, UR12, PT ;  /* 0x0000000cff007c0c */ /* 0x000fc8000bf45070 */
[----:B------:R-:W-:-:S13]  /*5480*/  ISETP.NE.AND.EX P2, PT, RZ, UR13, PT, P2 ;  /* 0x0000000dff007c0c */ /* 0x000fda000bf45320 */
[----:B------:R-:W-:Y:S05]  /*5490*/  @P2 BRA `(.L_x_59150) ;  /* 0x0000000000082947 */ /* 0x000fea0003800000 */
[----:B------:R-:W-:Y:S05]  /*54a0*/  @P0 BRA `(.L_x_59151) ;  /* 0x0000000000140947 */ /* 0x000fea0003800000 */
[----:B------:R-:W-:Y:S05]  /*54b0*/  BRA `(.L_x_59152) ;  /* 0x0000000000147947 */ /* 0x000fea0003800000 */
.L_x_59150:
[----:B-----5:R-:W-:Y:S01]  /*54c0*/  FADD.FTZ R187, R147, R187 ;  /* 0x000000bb93bb7221 */ /* 0x020fe20000010000 */
[----:B------:R-:W-:Y:S06]  /*54d0*/  BRA `(.L_x_59151) ;  /* 0x0000000000087947 */ /* 0x000fec0003800000 */
.L_x_59149:
[----:B-----5:R-:W-:-:S04]  /*54e0*/  FADD.FTZ R187, R143, R187 ;  /* 0x000000bb8fbb7221 */ /* 0x020fc80000010000 */
[----:B------:R-:W-:-:S07]  /*54f0*/  @P2 FADD.FTZ R187, R147, R187 ;  /* 0x000000bb93bb2221 */ /* 0x000fce0000010000 */
.L_x_59151:
[----:B--2345:R-:W-:-:S07]  /*5500*/  MOV R155, R187 ;  /* 0x000000bb009b7202 */ /* 0x03cfce0000000f00 */
.L_x_59152:
[----:B--234-:R-:W0:Y:S02]  /*5510*/  @P0 LDC.64 R232, c[0x0][0x238] ;  /* 0x00008e00ffe80b82 */ /* 0x01ce240000000a00 */
[----:B0-----:R-:W-:-:S04]  /*5520*/  @P0 LEA R232, P2, R3, R232, 0x4 ;  /* 0x000000e803e80211 */ /* 0x001fc800078420ff */
[C---:B------:R-:W-:Y:S02]  /*5530*/  @P0 LEA.HI.X R233, R3.reuse, R233, RZ, 0x4, P2 ;  /* 0x000000e903e90211 */ /* 0x040fe400010f24ff */
[----:B------:R-:W-:-:S03]  /*5540*/  IADD3 R3, R3, 0x20, RZ ;  /* 0x0000002003037810 */ /* 0x000fc60007ffe0ff */
[----:B------:R0:W-:Y:S04]  /*5550*/  @P0 STG.E.128 desc[UR4][R232.64], R152 ;  /* 0x00000098e8000986 */ /* 0x0001e8000c101d04 */
.L_x_59136:
[----:B------:R-:W-:Y:S05]  /*5560*/  BSYNC B0 ;  /* 0x0000000000007941 */ /* 0x000fea0003800000 */
.L_x_59135:
        /* <DEDUP_REMOVED lines=24> */
.L_x_59156:
[----:B-----5:R-:W-:Y:S01]  /*56f0*/  FADD.FTZ R188, R144, R188 ;  /* 0x000000bc90bc7221 */ /* 0x020fe20000010000 */
[----:B------:R-:W-:Y:S06]  /*5700*/  BRA `(.L_x_59157) ;  /* 0x0000000000087947 */ /* 0x000fec0003800000 */
.L_x_59155:
[----:B-----5:R-:W-:-:S04]  /*5710*/  FADD.FTZ R188, R140, R188 ;  /* 0x000000bc8cbc7221 */ /* 0x020fc80000010000 */
[----:B------:R-:W-:-:S07]  /*5720*/  @P2 FADD.FTZ R188, R144, R188 ;  /* 0x000000bc90bc2221 */ /* 0x000fce0000010000 */
.L_x_59157:
[----:B--2345:R-:W-:-:S07]  /*5730*/  IMAD.MOV.U32 R152, RZ, RZ, R188 ;  /* 0x000000ffff987224 */ /* 0x03cfce00078e00bc */
.L_x_59158:
[----:B------:R-:W-:Y:S05]  /*5740*/  @P3 BRA `(.L_x_59159) ;  /* 0x00000000001c3947 */ /* 0x000fea0003800000 */
[----:B------:R-:W-:-:S04]  /*5750*/  ISETP.NE.U32.AND P4, PT, RZ, UR12, PT ;  /* 0x0000000cff007c0c */ /* 0x000fc8000bf85070 */
[----:B------:R-:W-:-:S13]  /*5760*/  ISETP.NE.AND.EX P4, PT, RZ, UR13, PT, P4 ;  /* 0x0000000dff007c0c */ /* 0x000fda000bf85340 */
[----:B------:R-:W-:Y:S05]  /*5770*/  @P4 BRA `(.L_x_59160) ;  /* 0x0000000000084947 */ /* 0x000fea0003800000 */
[----:B------:R-:W-:Y:S05]  /*5780*/  @P0 BRA `(.L_x_59161) ;  /* 0x0000000000140947 */ /* 0x000fea0003800000 */
[----:B------:R-:W-:Y:S05]  /*5790*/  BRA `(.L_x_59162) ;  /* 0x0000000000147947 */ /* 0x000fea0003800000 */
.L_x_59160:
[----:B-----5:R-:W-:Y:S01]  /*57a0*/  FADD.FTZ R189, R145, R189 ;  /* 0x000000bd91bd7221 */ /* 0x020fe20000010000 */
[----:B------:R-:W-:Y:S06]  /*57b0*/  BRA `(.L_x_59161) ;  /* 0x0000000000087947 */ /* 0x000fec0003800000 */
.L_x_59159:
[----:B-----5:R-:W-:-:S04]  /*57c0*/  FADD.FTZ R189, R141, R189 ;  /* 0x000000bd8dbd7221 */ /* 0x020fc80000010000 */
[----:B------:R-:W-:-:S07]  /*57d0*/  @P2 FADD.FTZ R189, R145, R189 ;  /* 0x000000bd91bd2221 */ /* 0x000fce0000010000 */
.L_x_59161:
[----:B--2345:R-:W-:-:S07]  /*57e0*/  MOV R153, R189 ;  /* 0x000000bd00997202 */ /* 0x03cfce0000000f00 */
.L_x_59162:
[----:B------:R-:W-:Y:S05]  /*57f0*/  @P3 BRA `(.L_x_59163) ;  /* 0x00000000001c3947 */ /* 0x000fea0003800000 */
[----:B------:R-:W-:-:S04]  /*5800*/  ISETP.NE.U32.AND P4, PT, RZ, UR12, PT ;  /* 0x0000000cff007c0c */ /* 0x000fc8000bf85070 */
[----:B------:R-:W-:-:S13]  /*5810*/  ISETP.NE.AND.EX P4, PT, RZ, UR13, PT, P4 ;  /* 0x0000000dff007c0c */ /* 0x000fda000bf85340 */
[----:B------:R-:W-:Y:S05]  /*5820*/  @P4 BRA `(.L_x_59164) ;  /* 0x0000000000084947 */ /* 0x000fea0003800000 */
[----:B------:R-:W-:Y:S05]  /*5830*/  @P0 BRA `(.L_x_59165) ;  /* 0x0000000000140947 */ /* 0x000fea0003800000 */
[----:B------:R-:W-:Y:S05]  /*5840*/  BRA `(.L_x_59166) ;  /* 0x0000000000147947 */ /* 0x000fea0003800000 */
.L_x_59164:
[----:B-----5:R-:W-:Y:S01]  /*5850*/  FADD.FTZ R190, R146, R190 ;  /* 0x000000be92be7221 */ /* 0x020fe20000010000 */
[----:B------:R-:W-:Y:S06]  /*5860*/  BRA `(.L_x_59165) ;  /* 0x0000000000087947 */ /* 0x000fec0003800000 */
.L_x_59163:
[----:B-----5:R-:W-:-:S04]  /*5870*/  FADD.FTZ R190, R142, R190 ;  /* 0x000000be8ebe7221 */ /* 0x020fc80000010000 */
[----:B------:R-:W-:-:S07]  /*5880*/  @P2 FADD.FTZ R190, R146, R190 ;  /* 0x000000be92be2221 */ /* 0x000fce0000010000 */
.L_x_59165:
[----:B--2345:R-:W-:-:S07]  /*5890*/  MOV R154, R190 ;  /* 0x000000be009a7202 */ /* 0x03cfce0000000f00 */
.L_x_59166:
[----:B------:R-:W-:Y:S05]  /*58a0*/  @P3 BRA `(.L_x_59167) ;  /* 0x00000000001c3947 */ /* 0x000fea0003800000 */
[----:B------:R-:W-:-:S04]  /*58b0*/  ISETP.NE.U32.AND P2, PT, RZ, UR12, PT ;  /* 0x0000000cff007c0c */ /* 0x000fc8000bf45070 */
[----:B------:R-:W-:-:S13]  /*58c0*/  ISETP.NE.AND.EX P2, PT, RZ, UR13, PT, P2 ;  /* 0x0000000dff007c0c */ /* 0x000fda000bf45320 */
[----:B------:R-:W-:Y:S05]  /*58d0*/  @P2 BRA `(.L_x_59168) ;  /* 0x0000000000082947 */ /* 0x000fea0003800000 */
[----:B------:R-:W-:Y:S05]  /*58e0*/  @P0 BRA `(.L_x_59169) ;  /* 0x0000000000140947 */ /* 0x000fea0003800000 */
[----:B------:R-:W-:Y:S05]  /*58f0*/  BRA `(.L_x_59170) ;  /* 0x0000000000147947 */ /* 0x000fea0003800000 */
.L_x_59168:
[----:B-----5:R-:W-:Y:S01]  /*5900*/  FADD.FTZ R191, R147, R191 ;  /* 0x000000bf93bf7221 */ /* 0x020fe20000010000 */
[----:B------:R-:W-:Y:S06]  /*5910*/  BRA `(.L_x_59169) ;  /* 0x0000000000087947 */ /* 0x000fec0003800000 */
.L_x_59167:
[----:B-----5:R-:W-:-:S04]  /*5920*/  FADD.FTZ R191, R143, R191 ;  /* 0x000000bf8fbf7221 */ /* 0x020fc80000010000 */
[----:B------:R-:W-:-:S07]  /*5930*/  @P2 FADD.FTZ R191, R147, R191 ;  /* 0x000000bf93bf2221 */ /* 0x000fce0000010000 */
.L_x_59169:
[----:B--2345:R-:W-:-:S07]  /*5940*/  MOV R155, R191 ;  /* 0x000000bf009b7202 */ /* 0x03cfce0000000f00 */
.L_x_59170:
[----:B--234-:R-:W0:Y:S02]  /*5950*/  @P0 LDC.64 R232, c[0x0][0x238] ;  /* 0x00008e00ffe80b82 */ /* 0x01ce240000000a00 */
[----:B0-----:R-:W-:-:S04]  /*5960*/  @P0 LEA R232, P2, R3, R232, 0x4 ;  /* 0x000000e803e80211 */ /* 0x001fc800078420ff */
[C---:B------:R-:W-:Y:S02]  /*5970*/  @P0 LEA.HI.X R233, R3.reuse, R233, RZ, 0x4, P2 ;  /* 0x000000e903e90211 */ /* 0x040fe400010f24ff */
[----:B------:R-:W-:-:S03]  /*5980*/  IADD3 R3, R3, 0x20, RZ ;  /* 0x0000002003037810 */ /* 0x000fc60007ffe0ff */
[----:B------:R0:W-:Y:S04]  /*5990*/  @P0 STG.E.128 desc[UR4][R232.64], R152 ;  /* 0x00000098e8000986 */ /* 0x0001e8000c101d04 */
.L_x_59154:
[----:B------:R-:W-:Y:S05]  /*59a0*/  BSYNC B0 ;  /* 0x0000000000007941 */ /* 0x000fea0003800000 */
.L_x_59153:
        /* <DEDUP_REMOVED lines=24> */
.L_x_59174:
[----:B-----5:R-:W-:Y:S01]  /*5b30*/  FADD.FTZ R192, R144, R192 ;  /* 0x000000c090c07221 */ /* 0x020fe20000010000 */
[----:B------:R-:W-:Y:S06]  /*5b40*/  BRA `(.L_x_59175) ;  /* 0x0000000000087947 */ /* 0x000fec0003800000 */
.L_x_59173:
[----:B-----5:R-:W-:-:S04]  /*5b50*/  FADD.FTZ R192, R140, R192 ;  /* 0x000000c08cc07221 */ /* 0x020fc80000010000 */
[----:B------:R-:W-:-:S07]  /*5b60*/  @P2 FADD.FTZ R192, R144, R192 ;  /* 0x000000c090c02221 */ /* 0x000fce0000010000 */
.L_x_59175:
[----:B--2345:R-:W-:-:S07]  /*5b70*/  MOV R152, R192 ;  /* 0x000000c000987202 */ /* 0x03cfce0000000f00 */
.L_x_59176:
[----:B------:R-:W-:Y:S05]  /*5b80*/  @P3 BRA `(.L_x_59177) ;  /* 0x00000000001c3947 */ /* 0x000fea0003800000 */
[----:B------:R-:W-:-:S04]  /*5b90*/  ISETP.NE.U32.AND P4, PT, RZ, UR12, PT ;  /* 0x0000000cff007c0c */ /* 0x000fc8000bf85070 */
[----:B------:R-:W-:-:S13]  /*5ba0*/  ISETP.NE.AND.EX P4, PT, RZ, UR13, PT, P4 ;  /* 0x0000000dff007c0c */ /* 0x000fda000bf85340 */
[----:B------:R-:W-:Y:S05]  /*5bb0*/  @P4 BRA `(.L_x_59178) ;  /* 0x0000000000084947 */ /* 0x000fea0003800000 */
[----:B------:R-:W-:Y:S05]  /*5bc0*/  @P0 BRA `(.L_x_59179) ;  /* 0x0000000000140947 */ /* 0x000fea0003800000 */
[----:B------:R-:W-:Y:S05]  /*5bd0*/  BRA `(.L_x_59180) ;  /* 0x0000000000147947 */ /* 0x000fea0003800000 */
.L_x_59178:
[----:B-----5:R-:W-:Y:S01]  /*5be0*/  FADD.FTZ R193, R145, R193 ;  /* 0x000000c191c17221 */ /* 0x020fe20000010000 */
[----:B------:R-:W-:Y:S06]  /*5bf0*/  BRA `(.L_x_59179) ;  /* 0x0000000000087947 */ /* 0x000fec0003800000 */
.L_x_59177:
[----:B-----5:R-:W-:-:S04]  /*5c00*/  FADD.FTZ R193, R141, R193 ;  /* 0x000000c18dc17221 */ /* 0x020fc80000010000 */
[----:B------:R-:W-:-:S07]  /*5c10*/  @P2 FADD.FTZ R193, R145, R193 ;  /* 0x000000c191c12221 */ /* 0x000fce0000010000 */
.L_x_59179:
[----:B--2345:R-:W-:-:S07]  /*5c20*/  MOV R153, R193 ;  /* 0x000000c100997202 */ /* 0x03cfce0000000f00 */
.L_x_59180:
[----:B------:R-:W-:Y:S05]  /*5c30*/  @P3 BRA `(.L_x_59181) ;  /* 0x00000000001c3947 */ /* 0x000fea0003800000 */
[----:B------:R-:W-:-:S04]  /*5c40*/  ISETP.NE.U32.AND P4, PT, RZ, UR12, PT ;  /* 0x0000000cff007c0c */ /* 0x000fc8000bf85070 */
[----:B------:R-:W-:-:S13]  /*5c50*/  ISETP.NE.AND.EX P4, PT, RZ, UR13, PT, P4 ;  /* 0x0000000dff007c0c */ /* 0x000fda000bf85340 */
[----:B------:R-:W-:Y:S05]  /*5c60*/  @P4 BRA `(.L_x_59182) ;  /* 0x0000000000084947 */ /* 0x000fea0003800000 */
[----:B------:R-:W-:Y:S05]  /*5c70*/  @P0 BRA `(.L_x_59183) ;  /* 0x0000000000140947 */ /* 0x000fea0003800000 */
[----:B------:R-:W-:Y:S05]  /*5c80*/  BRA `(.L_x_59184) ;  /* 0x0000000000147947 */ /* 0x000fea0003800000 */
.L_x_59182:
[----:B-----5:R-:W-:Y:S01]  /*5c90*/  FADD.FTZ R194, R146, R194 ;  /* 0x000000c292c27221 */ /* 0x020fe20000010000 */
[----:B------:R-:W-:Y:S06]  /*5ca0*/  BRA `(.L_x_59183) ;  /* 0x0000000000087947 */ /* 0x000fec0003800000 */
.L_x_59181:
[----:B-----5:R-:W-:-:S04]  /*5cb0*/  FADD.FTZ R194, R142, R194 ;  /* 0x000000c28ec27221 */ /* 0x020fc80000010000 */
[----:B------:R-:W-:-:S07]  /*5cc0*/  @P2 FADD.FTZ R194, R146, R194 ;  /* 0x000000c292c22221 */ /* 0x000fce0000010000 */
.L_x_59183:
[----:B--2345:R-:W-:-:S07]  /*5cd0*/  MOV R154, R194 ;  /* 0x000000c2009a7202 */ /* 0x03cfce0000000f00 */
.L_x_59184:
[----:B------:R-:W-:Y:S05]  /*5ce0*/  @P3 BRA `(.L_x_59185) ;  /* 0x00000000001c3947 */ /* 0x000fea0003800000 */
[----:B------:R-:W-:-:S04]  /*5cf0*/  ISETP.NE.U32.AND P2, PT, RZ, UR12, PT ;  /* 0x0000000cff007c0c */ /* 0x000fc8000bf45070 */
[----:B------:R-:W-:-:S13]  /*5d00*/  ISETP.NE.AND.EX P2, PT, RZ, UR13, PT, P2 ;  /* 0x0000000dff007c0c */ /* 0x000fda000bf45320 */
[----:B------:R-:W-:Y:S05]  /*5d10*/  @P2 BRA `(.L_x_59186) ;  /* 0x0000000000082947 */ /* 0x000fea0003800000 */
[----:B------:R-:W-:Y:S05]  /*5d20*/  @P0 BRA `(.L_x_59187) ;  /* 0x0000000000140947 */ /* 0x000fea0003800000 */
[----:B------:R-:W-:Y:S05]  /*5d30*/  BRA `(.L_x_59188) ;  /* 0x0000000000147947 */ /* 0x000fea0003800000 */
.L_x_59186:
[----:B-----5:R-:W-:Y:S01]  /*5d40*/  FADD.FTZ R195, R147, R195 ;  /* 0x000000c393c37221 */ /* 0x020fe20000010000 */
[----:B------:R-:W-:Y:S06]  /*5d50*/  BRA `(.L_x_59187) ;  /* 0x0000000000087947 */ /* 0x000fec0003800000 */
.L_x_59185:
[----:B-----5:R-:W-:-:S04]  /*5d60*/  FADD.FTZ R195, R143, R195 ;  /* 0x000000c38fc37221 */ /* 0x020fc80000010000 */
[----:B------:R-:W-:-:S07]  /*5d70*/  @P2 FADD.FTZ R195, R147, R195 ;  /* 0x000000c393c32221 */ /* 0x000fce0000010000 */
.L_x_59187:
[----:B--2345:R-:W-:-:S07]  /*5d80*/  IMAD.MOV.U32 R155, RZ, RZ, R195 ;  /* 0x000000ffff9b7224 */ /* 0x03cfce00078e00c3 */
.L_x_59188:
[----:B--234-:R-:W0:Y:S02]  /*5d90*/  @P0 LDC.64 R232, c[0x0][0x238] ;  /* 0x00008e00ffe80b82 */ /* 0x01ce240000000a00 */
[----:B0-----:R-:W-:-:S04]  /*5da0*/  @P0 LEA R232, P2, R3, R232, 0x4 ;  /* 0x000000e803e80211 */ /* 0x001fc800078420ff */
[C---:B------:R-:W-:Y:S02]  /*5db0*/  @P0 LEA.HI.X R233, R3.reuse, R233, RZ, 0x4, P2 ;  /* 0x000000e903e90211 */ /* 0x040fe400010f24ff */
[----:B------:R-:W-:-:S03]  /*5dc0*/  IADD3 R3, R3, 0x20, RZ ;  /* 0x0000002003037810 */ /* 0x000fc60007ffe0ff */
[----:B------:R0:W-:Y:S04]  /*5dd0*/  @P0 STG.E.128 desc[UR4][R232.64], R152 ;  /* 0x00000098e8000986 */ /* 0x0001e8000c101d04 */
.L_x_59172:
[----:B------:R-:W-:Y:S05]  /*5de0*/  BSYNC B0 ;  /* 0x0000000000007941 */ /* 0x000fea0003800000 */
.L_x_59171:
        /* <DEDUP_REMOVED lines=24> */
.L_x_59192:
[----:B-----5:R-:W-:Y:S01]  /*5f70*/  FADD.FTZ R196, R144, R196 ;  /* 0x000000c490c47221 */ /* 0x020fe20000010000 */
[----:B------:R-:W-:Y:S06]  /*5f80*/  BRA `(.L_x_59193) ;  /* 0x0000000000087947 */ /* 0x000fec0003800000 */
.L_x_59191:
[----:B-----5:R-:W-:-:S04]  /*5f90*/  FADD.FTZ R196, R140, R196 ;  /* 0x000000c48cc47221 */ /* 0x020fc80000010000 */
[----:B------:R-:W-:-:S07]  /*5fa0*/  @P2 FADD.FTZ R196, R144, R196 ;  /* 0x000000c490c42221 */ /* 0x000fce0000010000 */
.L_x_59193:
[----:B--2345:R-:W-:-:S07]  /*5fb0*/  MOV R152, R196 ;  /* 0x000000c400987202 */ /* 0x03cfce0000000f00 */
.L_x_59194:
[----:B------:R-:W-:Y:S05]  /*5fc0*/  @P3 BRA `(.L_x_59195) ;  /* 0x00000000001c3947 */ /* 0x000fea0003800000 */
[----:B------:R-:W-:-:S04]  /*5fd0*/  ISETP.NE.U32.AND P4, PT, RZ, UR12, PT ;  /* 0x0000000cff007c0c */ /* 0x000fc8000bf85070 */
[----:B------:R-:W-:-:S13]  /*5fe0*/  ISETP.NE.AND.EX P4, PT, RZ, UR13, PT, P4 ;  /* 0x0000000dff007c0c */ /* 0x000fda000bf85340 */
[----:B------:R-:W-:Y:S05]  /*5ff0*/  @P4 BRA `(.L_x_59196) ;  /* 0x0000000000084947 */ /* 0x000fea0003800000 */
[----:B------:R-:W-:Y:S05]  /*6000*/  @P0 BRA `(.L_x_59197) ;  /* 0x0000000000140947 */ /* 0x000fea0003800000 */
[----:B------:R-:W-:Y:S05]  /*6010*/  BRA `(.L_x_59198) ;  /* 0x0000000000147947 */ /* 0x000fea0003800000 */
.L_x_59196:
[----:B-----5:R-:W-:Y:S01]  /*6020*/  FADD.FTZ R197, R145, R197 ;  /* 0x000000c591c57221 */ /* 0x020fe20000010000 */
[----:B------:R-:W-:Y:S06]  /*6030*/  BRA `(.L_x_59197) ;  /* 0x0000000000087947 */ /* 0x000fec0003800000 */
.L_x_59195:
[----:B-----5:R-:W-:-:S04]  /*6040*/  FADD.FTZ R197, R141, R197 ;  /* 0x000000c58dc57221 */ /* 0x020fc80000010000 */
[----:B------:R-:W-:-:S07]  /*6050*/  @P2 FADD.FTZ R197, R145, R197 ;  /* 0x000000c591c52221 */ /* 0x000fce0000010000 */
.L_x_59197:
[----:B--2345:R-:W-:-:S07]  /*6060*/  MOV R153, R197 ;  /* 0x000000c500997202 */ /* 0x03cfce0000000f00 */
.L_x_59198:
[----:B------:R-:W-:Y:S05]  /*6070*/  @P3 BRA `(.L_x_59199) ;  /* 0x00000000001c3947 */ /* 0x000fea0003800000 */
[----:B------:R-:W-:-:S04]  /*6080*/  ISETP.NE.U32.AND P4, PT, RZ, UR12, PT ;  /* 0x0000000cff007c0c */ /* 0x000fc8000bf85070 */
[----:B------:R-:W-:-:S13]  /*6090*/  ISETP.NE.AND.EX P4, PT, RZ, UR13, PT, P4 ;  /* 0x0000000dff007c0c */ /* 0x000fda000bf85340 */
[----:B------:R-:W-:Y:S05]  /*60a0*/  @P4 BRA `(.L_x_59200) ;  /* 0x0000000000084947 */ /* 0x000fea0003800000 */
[----:B------:R-:W-:Y:S05]  /*60b0*/  @P0 BRA `(.L_x_59201) ;  /* 0x0000000000140947 */ /* 0x000fea0003800000 */
[----:B------:R-:W-:Y:S05]  /*60c0*/  BRA `(.L_x_59202) ;  /* 0x0000000000147947 */ /* 0x000fea0003800000 */
.L_x_59200:
[----:B-----5:R-:W-:Y:S01]  /*60d0*/  FADD.FTZ R198, R146, R198 ;  /* 0x000000c692c67221 */ /* 0x020fe20000010000 */
[----:B------:R-:W-:Y:S06]  /*60e0*/  BRA `(.L_x_59201) ;  /* 0x0000000000087947 */ /* 0x000fec0003800000 */
.L_x_59199:
[----:B-----5:R-:W-:-:S04]  /*60f0*/  FADD.FTZ R198, R142, R198 ;  /* 0x000000c68ec67221 */ /* 0x020fc80000010000 */
[----:B------:R-:W-:-:S07]  /*6100*/  @P2 FADD.FTZ R198, R146, R198 ;  /* 0x000000c692c62221 */ /* 0x000fce0000010000 */
.L_x_59201:
[----:B--2345:R-:W-:-:S07]  /*6110*/  MOV R154, R198 ;  /* 0x000000c6009a7202 */ /* 0x03cfce0000000f00 */
.L_x_59202:
[----:B------:R-:W-:Y:S05]  /*6120*/  @P3 BRA `(.L_x_59203) ;  /* 0x00000000001c3947 */ /* 0x000fea0003800000 */
[----:B------:R-:W-:-:S04]  /*6130*/  ISETP.NE.U32.AND P2, PT, RZ, UR12, PT ;  /* 0x0000000cff007c0c */ /* 0x000fc8000bf45070 */
[----:B------:R-:W-:-:S13]  /*6140*/  ISETP.NE.AND.EX P2, PT, RZ, UR13, PT, P2 ;  /* 0x0000000dff007c0c */ /* 0x000fda000bf45320 */
[----:B------:R-:W-:Y:S05]  /*6150*/  @P2 BRA `(.L_x_59204) ;  /* 0x0000000000082947 */ /* 0x000fea0003800000 */
[----:B------:R-:W-:Y:S05]  /*6160*/  @P0 BRA `(.L_x_59205) ;  /* 0x0000000000140947 */ /* 0x000fea0003800000 */
[----:B------:R-:W-:Y:S05]  /*6170*/  BRA `(.L_x_59206) ;  /* 0x0000000000147947 */ /* 0x000fea0003800000 */
.L_x_59204:
[----:B-----5:R-:W-:Y:S01]  /*6180*/  FADD.FTZ R199, R147, R199 ;  /* 0x000000c793c77221 */ /* 0x020fe20000010000 */
[----:B------:R-:W-:Y:S06]  /*6190*/  BRA `(.L_x_59205) ;  /* 0x0000000000087947 */ /* 0x000fec0003800000 */
.L_x_59203:
[----:B-----5:R-:W-:-:S04]  /*61a0*/  FADD.FTZ R199, R143, R199 ;  /* 0x000000c78fc77221 */ /* 0x020fc80000010000 */
[----:B------:R-:W-:-:S07]  /*61b0*/  @P2 FADD.FTZ R199, R147, R199 ;  /* 0x000000c793c72221 */ /* 0x000fce0000010000 */
.L_x_59205:
[----:B--2345:R-:W-:-:S07]  /*61c0*/  MOV R155, R199 ;  /* 0x000000c7009b7202 */ /* 0x03cfce0000000f00 */
.L_x_59206:
[----:B--234-:R-:W0:Y:S02]  /*61d0*/  @P0 LDC.64 R232, c[0x0][0x238] ;  /* 0x00008e00ffe80b82 */ /* 0x01ce240000000a00 */
[----:B0-----:R-:W-:-:S04]  /*61e0*/  @P0 LEA R232, P2, R3, R232, 0x4 ;  /* 0x000000e803e80211 */ /* 0x001fc800078420ff */
[C---:B------:R-:W-:Y:S02]  /*61f0*/  @P0 LEA.HI.X R233, R3.reuse, R233, RZ, 0x4, P2 ;  /* 0x000000e903e90211 */ /* 0x040fe400010f24ff */
[----:B------:R-:W-:-:S03]  /*6200*/  IADD3 R3, R3, 0x20, RZ ;  /* 0x0000002003037810 */ /* 0x000fc60007ffe0ff */
[----:B------:R0:W-:Y:S04]  /*6210*/  @P0 STG.E.128 desc[UR4][R232.64], R152 ;  /* 0x00000098e8000986 */ /* 0x0001e8000c101d04 */
.L_x_59190:
[----:B------:R-:W-:Y:S05]  /*6220*/  BSYNC B0 ;  /* 0x0000000000007941 */ /* 0x000fea0003800000 */
.L_x_59189:
        /* <DEDUP_REMOVED lines=24> */
.L_x_59210:
[----:B-----5:R-:W-:Y:S01]  /*63b0*/  FADD.FTZ R200, R144, R200 ;  /* 0x000000c890c87221 */ /* 0x020fe20000010000 */
[----:B------:R-:W-:Y:S06]  /*63c0*/  BRA `(.L_x_59211) ;  /* 0x0000000000087947 */ /* 0x000fec0003800000 */
.L_x_59209:
[----:B-----5:R-:W-:-:S04]  /*63d0*/  FADD.FTZ R200, R140, R200 ;  /* 0x000000c88cc87221 */ /* 0x020fc80000010000 */
[----:B------:R-:W-:-:S07]  /*63e0*/  @P2 FADD.FTZ R200, R144, R200 ;  /* 0x000000c890c82221 */ /* 0x000fce0000010000 */
.L_x_59211:
[----:B--2345:R-:W-:-:S07]  /*63f0*/  MOV R152, R200 ;  /* 0x000000c800987202 */ /* 0x03cfce0000000f00 */
.L_x_59212:
[----:B------:R-:W-:Y:S05]  /*6400*/  @P3 BRA `(.L_x_59213) ;  /* 0x00000000001c3947 */ /* 0x000fea0003800000 */
[----:B------:R-:W-:-:S04]  /*6410*/  ISETP.NE.U32.AND P4, PT, RZ, UR12, PT ;  /* 0x0000000cff007c0c */ /* 0x000fc8000bf85070 */
[----:B------:R-:W-:-:S13]  /*6420*/  ISETP.NE.AND.EX P4, PT, RZ, UR13, PT, P4 ;  /* 0x0000000dff007c0c */ /* 0x000fda000bf85340 */
[----:B------:R-:W-:Y:S05]  /*6430*/  @P4 BRA `(.L_x_59214) ;  /* 0x0000000000084947 */ /* 0x000fea0003800000 */
[----:B------:R-:W-:Y:S05]  /*6440*/  @P0 BRA `(.L_x_59215) ;  /* 0x0000000000140947 */ /* 0x000fea0003800000 */
[----:B------:R-:W-:Y:S05]  /*6450*/  BRA `(.L_x_59216) ;  /* 0x0000000000147947 */ /* 0x000fea0003800000 */
.L_x_59214:
[----:B-----5:R-:W-:Y:S01]  /*6460*/  FADD.FTZ R201, R145, R201 ;  /* 0x000000c991c97221 */ /* 0x020fe20000010000 */
[----:B------:R-:W-:Y:S06]  /*6470*/  BRA `(.L_x_59215) ;  /* 0x0000000000087947 */ /* 0x000fec0003800000 */
.L_x_59213:
[----:B-----5:R-:W-:-:S04]  /*6480*/  FADD.FTZ R201, R141, R201 ;  /* 0x000000c98dc97221 */ /* 0x020fc80000010000 */
[----:B------:R-:W-:-:S07]  /*6490*/  @P2 FADD.FTZ R201, R145, R201 ;  /* 0x000000c991c92221 */ /* 0x000fce0000010000 */
.L_x_59215:
[----:B--2345:R-:W-:-:S07]  /*64a0*/  IMAD.MOV.U32 R153, RZ, RZ, R201 ;  /* 0x000000ffff997224 */ /* 0x03cfce00078e00c9 */
.L_x_59216:
[----:B------:R-:W-:Y:S05]  /*64b0*/  @P3 BRA `(.L_x_59217) ;  /* 0x00000000001c3947 */ /* 0x000fea0003800000 */
[----:B------:R-:W-:-:S04]  /*64c0*/  ISETP.NE.U32.AND P4, PT, RZ, UR12, PT ;  /* 0x0000000cff007c0c */ /* 0x000fc8000bf85070 */
[----:B------:R-:W-:-:S13]  /*64d0*/  ISETP.NE.AND.EX P4, PT, RZ, UR13, PT, P4 ;  /* 0x0000000dff007c0c */ /* 0x000fda000bf85340 */
[----:B------:R-:W-:Y:S05]  /*64e0*/  @P4 BRA `(.L_x_59218) ;  /* 0x0000000000084947 */ /* 0x000fea0003800000 */
[----:B------:R-:W-:Y:S05]  /*64f0*/  @P0 BRA `(.L_x_59219) ;  /* 0x0000000000140947 */ /* 0x000fea0003800000 */
[----:B------:R-:W-:Y:S05]  /*6500*/  BRA `(.L_x_59220) ;  /* 0x0000000000147947 */ /* 0x000fea0003800000 */
.L_x_59218:
[----:B-----5:R-:W-:Y:S01]  /*6510*/  FADD.FTZ R202, R146, R202 ;  /* 0x000000ca92ca7221 */ /* 0x020fe20000010000 */
[----:B------:R-:W-:Y:S06]  /*6520*/  BRA `(.L_x_59219) ;  /* 0x0000000000087947 */ /* 0x000fec0003800000 */
.L_x_59217:
[----:B-----5:R-:W-:-:S04]  /*6530*/  FADD.FTZ R202, R142, R202 ;  /* 0x000000ca8eca7221 */ /* 0x020fc80000010000 */
[----:B------:R-:W-:-:S07]  /*6540*/  @P2 FADD.FTZ R202, R146, R202 ;  /* 0x000000ca92ca2221 */ /* 0x000fce0000010000 */
.L_x_59219:
[----:B--2345:R-:W-:-:S07]  /*6550*/  MOV R154, R202 ;  /* 0x000000ca009a7202 */ /* 0x03cfce0000000f00 */
.L_x_59220:
[----:B------:R-:W-:Y:S05]  /*6560*/  @P3 BRA `(.L_x_59221) ;  /* 0x00000000001c3947 */ /* 0x000fea0003800000 */
[----:B------:R-:W-:-:S04]  /*6570*/  ISETP.NE.U32.AND P2, PT, RZ, UR12, PT ;  /* 0x0000000cff007c0c */ /* 0x000fc8000bf45070 */
[----:B------:R-:W-:-:S13]  /*6580*/  ISETP.NE.AND.EX P2, PT, RZ, UR13, PT, P2 ;  /* 0x0000000dff007c0c */ /* 0x000fda000bf45320 */
[----:B------:R-:W-:Y:S05]  /*6590*/  @P2 BRA `(.L_x_59222) ;  /* 0x0000000000082947 */ /* 0x000fea0003800000 */
[----:B------:R-:W-:Y:S05]  /*65a0*/  @P0 BRA `(.L_x_59223) ;  /* 0x0000000000140947 */ /* 0x000fea0003800000 */
[----:B------:R-:W-:Y:S05]  /*65b0*/  BRA `(.L_x_59224) ;  /* 0x0000000000147947 */ /* 0x000fea0003800000 */
.L_x_59222:
[----:B-----5:R-:W-:Y:S01]  /*65c0*/  FADD.FTZ R203, R147, R203 ;  /* 0x000000cb93cb7221 */ /* 0x020fe20000010000 */
[----:B------:R-:W-:Y:S06]  /*65d0*/  BRA `(.L_x_59223) ;  /* 0x0000000000087947 */ /* 0x000fec0003800000 */
.L_x_59221:
[----:B-----5:R-:W-:-:S04]  /*65e0*/  FADD.FTZ R203, R143, R203 ;  /* 0x000000cb8fcb7221 */ /* 0x020fc80000010000 */
[----:B------:R-:W-:-:S07]  /*65f0*/  @P2 FADD.FTZ R203, R147, R203 ;  /* 0x000000cb93cb2221 */ /* 0x000fce0000010000 */
.L_x_59223:
[----:B--2345:R-:W-:-:S07]  /*6600*/  MOV R155, R203 ;  /* 0x000000cb009b7202 */ /* 0x03cfce0000000f00 */
.L_x_59224:
[----:B--234-:R-:W0:Y:S02]  /*6610*/  @P0 LDC.64 R232, c[0x0][0x238] ;  /* 0x00008e00ffe80b82 */ /* 0x01ce240000000a00 */
[----:B0-----:R-:W-:-:S04]  /*6620*/  @P0 LEA R232, P2, R3, R232, 0x4 ;  /* 0x000000e803e80211 */ /* 0x001fc800078420ff */
[C---:B------:R-:W-:Y:S02]  /*6630*/  @P0 LEA.HI.X R233, R3.reuse, R233, RZ, 0x4, P2 ;  /* 0x000000e903e90211 */ /* 0x040fe400010f24ff */
[----:B------:R-:W-:-:S03]  /*6640*/  IADD3 R3, R3, 0x20, RZ ;  /* 0x0000002003037810 */ /* 0x000fc60007ffe0ff */
[----:B------:R0:W-:Y:S04]  /*6650*/  @P0 STG.E.128 desc[UR4][R232.64], R152 ;  /* 0x00000098e8000986 */ /* 0x0001e8000c101d04 */
.L_x_59208:
[----:B------:R-:W-:Y:S05]  /*6660*/  BSYNC B0 ;  /* 0x0000000000007941 */ /* 0x000fea0003800000 */
.L_x_59207:
        /* <DEDUP_REMOVED lines=24> */
.L_x_59228:
[----:B-----5:R-:W-:Y:S01]  /*67f0*/  FADD.FTZ R204, R144, R204 ;  /* 0x000000cc90cc7221 */ /* 0x020fe20000010000 */
[----:B------:R-:W-:Y:S06]  /*6800*/  BRA `(.L_x_59229) ;  /* 0x0000000000087947 */ /* 0x000fec0003800000 */
.L_x_59227:
[----:B-----5:R-:W-:-:S04]  /*6810*/  FADD.FTZ R204, R140, R204 ;  /* 0x000000cc8ccc7221 */ /* 0x020fc80000010000 */
[----:B------:R-:W-:-:S07]  /*6820*/  @P2 FADD.FTZ R204, R144, R204 ;  /* 0x000000cc90cc2221 */ /* 0x000fce0000010000 */
.L_x_59229:
[----:B--2345:R-:W-:-:S07]  /*6830*/  MOV R152, R204 ;  /* 0x000000cc00987202 */ /* 0x03cfce0000000f00 */
.L_x_59230:
[----:B------:R-:W-:Y:S05]  /*6840*/  @P3 BRA `(.L_x_59231) ;  /* 0x00000000001c3947 */ /* 0x000fea0003800000 */
[----:B------:R-:W-:-:S04]  /*6850*/  ISETP.NE.U32.AND P4, PT, RZ, UR12, PT ;  /* 0x0000000cff007c0c */ /* 0x000fc8000bf85070 */
[----:B------:R-:W-:-:S13]  /*6860*/  ISETP.NE.AND.EX P4, PT, RZ, UR13, PT, P4 ;  /* 0x0000000dff007c0c */ /* 0x000fda000bf85340 */
[----:B------:R-:W-:Y:S05]  /*6870*/  @P4 BRA `(.L_x_59232) ;  /* 0x0000000000084947 */ /* 0x000fea0003800000 */
[----:B------:R-:W-:Y:S05]  /*6880*/  @P0 BRA `(.L_x_59233) ;  /* 0x0000000000140947 */ /* 0x000fea0003800000 */
[----:B------:R-:W-:Y:S05]  /*6890*/  BRA `(.L_x_59234) ;  /* 0x0000000000147947 */ /* 0x000fea0003800000 */
.L_x_59232:
[----:B-----5:R-:W-:Y:S01]  /*68a0*/  FADD.FTZ R205, R145, R205 ;  /* 0x000000cd91cd7221 */ /* 0x020fe20000010000 */
[----:B------:R-:W-:Y:S06]  /*68b0*/  BRA `(.L_x_59233) ;  /* 0x0000000000087947 */ /* 0x000fec0003800000 */
.L_x_59231:
[----:B-----5:R-:W-:-:S04]  /*68c0*/  FADD.FTZ R205, R141, R205 ;  /* 0x000000cd8dcd7221 */ /* 0x020fc80000010000 */
[----:B------:R-:W-:-:S07]  /*68d0*/  @P2 FADD.FTZ R205, R145, R205 ;  /* 0x000000cd91cd2221 */ /* 0x000fce0000010000 */
.L_x_59233:
[----:B--2345:R-:W-:-:S07]  /*68e0*/  MOV R153, R205 ;  /* 0x000000cd00997202 */ /* 0x03cfce0000000f00 */
.L_x_59234:
[----:B------:R-:W-:Y:S05]  /*68f0*/  @P3 BRA `(.L_x_59235) ;  /* 0x00000000001c3947 */ /* 0x000fea0003800000 */
[----:B------:R-:W-:-:S04]  /*6900*/  ISETP.NE.U32.AND P4, PT, RZ, UR12, PT ;  /* 0x0000000cff007c0c */ /* 0x000fc8000bf85070 */
[----:B------:R-:W-:-:S13]  /*6910*/  ISETP.NE.AND.EX P4, PT, RZ, UR13, PT, P4 ;  /* 0x0000000dff007c0c */ /* 0x000fda000bf85340 */
[----:B------:R-:W-:Y:S05]  /*6920*/  @P4 BRA `(.L_x_59236) ;  /* 0x0000000000084947 */ /* 0x000fea0003800000 */
[----:B------:R-:W-:Y:S05]  /*6930*/  @P0 BRA `(.L_x_59237) ;  /* 0x0000000000140947 */ /* 0x000fea0003800000 */
[----:B------:R-:W-:Y:S05]  /*6940*/  BRA `(.L_x_59238) ;  /* 0x0000000000147947 */ /* 0x000fea0003800000 */
.L_x_59236:
[----:B-----5:R-:W-:Y:S01]  /*6950*/  FADD.FTZ R206, R146, R206 ;  /* 0x000000ce92ce7221 */ /* 0x020fe20000010000 */
[----:B------:R-:W-:Y:S06]  /*6960*/  BRA `(.L_x_59237) ;  /* 0x0000000000087947 */ /* 0x000fec0003800000 */
.L_x_59235:
[----:B-----5:R-:W-:-:S04]  /*6970*/  FADD.FTZ R206, R142, R206 ;  /* 0x000000ce8ece7221 */ /* 0x020fc80000010000 */
[----:B------:R-:W-:-:S07]  /*6980*/  @P2 FADD.FTZ R206, R146, R206 ;  /* 0x000000ce92ce2221 */ /* 0x000fce0000010000 */
.L_x_59237:
[----:B--2345:R-:W-:-:S07]  /*6990*/  MOV R154, R206 ;  /* 0x000000ce009a7202 */ /* 0x03cfce0000000f00 */
.L_x_59238:
[----:B------:R-:W-:Y:S05]  /*69a0*/  @P3 BRA `(.L_x_59239) ;  /* 0x00000000001c3947 */ /* 0x000fea0003800000 */
[----:B------:R-:W-:-:S04]  /*69b0*/  ISETP.NE.U32.AND P2, PT, RZ, UR12, PT ;  /* 0x0000000cff007c0c */ /* 0x000fc8000bf45070 */
[----:B------:R-:W-:-:S13]  /*69c0*/  ISETP.NE.AND.EX P2, PT, RZ, UR13, PT, P2 ;  /* 0x0000000dff007c0c */ /* 0x000fda000bf45320 */
[----:B------:R-:W-:Y:S05]  /*69d0*/  @P2 BRA `(.L_x_59240) ;  /* 0x0000000000082947 */ /* 0x000fea0003800000 */
[----:B------:R-:W-:Y:S05]  /*69e0*/  @P0 BRA `(.L_x_59241) ;  /* 0x0000000000140947 */ /* 0x000fea0003800000 */
[----:B------:R-:W-:Y:S05]  /*69f0*/  BRA `(.L_x_59242) ;  /* 0x0000000000147947 */ /* 0x000fea0003800000 */
.L_x_59240:
[----:B-----5:R-:W-:Y:S01]  /*6a00*/  FADD.FTZ R207, R147, R207 ;  /* 0x000000cf93cf7221 */ /* 0x020fe20000010000 */
[----:B------:R-:W-:Y:S06]  /*6a10*/  BRA `(.L_x_59241) ;  /* 0x0000000000087947 */ /* 0x000fec0003800000 */
.L_x_59239:
[----:B-----5:R-:W-:-:S04]  /*6a20*/  FADD.FTZ R207, R143, R207 ;  /* 0x000000cf8fcf7221 */ /* 0x020fc80000010000 */
[----:B------:R-:W-:-:S07]  /*6a30*/  @P2 FADD.FTZ R207, R147, R207 ;  /* 0x000000cf93cf2221 */ /* 0x000fce0000010000 */
.L_x_59241:
[----:B--2345:R-:W-:-:S07]  /*6a40*/  MOV R155, R207 ;  /* 0x000000cf009b7202 */ /* 0x03cfce0000000f00 */
.L_x_59242:
[----:B--234-:R-:W0:Y:S02]  /*6a50*/  @P0 LDC.64 R232, c[0x0][0x238] ;  /* 0x00008e00ffe80b82 */ /* 0x01ce240000000a00 */
[----:B0-----:R-:W-:-:S04]  /*6a60*/  @P0 LEA R232, P2, R3, R232, 0x4 ;  /* 0x000000e803e80211 */ /* 0x001fc800078420ff */
[C---:B------:R-:W-:Y:S01]  /*6a70*/  @P0 LEA.HI.X R233, R3.reuse, R233, RZ, 0x4, P2 ;  /* 0x000000e903e90211 */ /* 0x040fe200010f24ff */
[----:B------:R-:W-:-:S04]  /*6a80*/  VIADD R3, R3, 0x20 ;  /* 0x0000002003037836 */ /* 0x000fc80000000000 */
[----:B------:R0:W-:Y:S04]  /*6a90*/  @P0 STG.E.128 desc[UR4][R232.64], R152 ;  /* 0x00000098e8000986 */ /* 0x0001e8000c101d04 */
.L_x_59226:
[----:B------:R-:W-:Y:S05]  /*6aa0*/  BSYNC B0 ;  /* 0x0000000000007941 */ /* 0x000fea0003800000 */
.L_x_59225:
        /* <DEDUP_REMOVED lines=24> */
.L_x_59246:
[----:B-----5:R-:W-:Y:S01]  /*6c30*/  FADD.FTZ R208, R144, R208 ;  /* 0x000000d090d07221 */ /* 0x020fe20000010000 */
[----:B------:R-:W-:Y:S06]  /*6c40*/  BRA `(.L_x_59247) ;  /* 0x0000000000087947 */ /* 0x000fec0003800000 */
.L_x_59245:
[----:B-----5:R-:W-:-:S04]  /*6c50*/  FADD.FTZ R208, R140, R208 ;  /* 0x000000d08cd07221 */ /* 0x020fc80000010000 */
[----:B------:R-:W-:-:S07]  /*6c60*/  @P2 FADD.FTZ R208, R144, R208 ;  /* 0x000000d090d02221 */ /* 0x000fce0000010000 */
.L_x_59247:
[----:B--2345:R-:W-:-:S07]  /*6c70*/  MOV R152, R208 ;  /* 0x000000d000987202 */ /* 0x03cfce0000000f00 */
.L_x_59248:
[----:B------:R-:W-:Y:S05]  /*6c80*/  @P3 BRA `(.L_x_59249) ;  /* 0x00000000001c3947 */ /* 0x000fea0003800000 */
[----:B------:R-:W-:-:S04]  /*6c90*/  ISETP.NE.U32.AND P4, PT, RZ, UR12, PT ;  /* 0x0000000cff007c0c */ /* 0x000fc8000bf85070 */
[----:B------:R-:W-:-:S13]  /*6ca0*/  ISETP.NE.AND.EX P4, PT, RZ, UR13, PT, P4 ;  /* 0x0000000dff007c0c */ /* 0x000fda000bf85340 */
[----:B------:R-:W-:Y:S05]  /*6cb0*/  @P4 BRA `(.L_x_59250) ;  /* 0x0000000000084947 */ /* 0x000fea0003800000 */
[----:B------:R-:W-:Y:S05]  /*6cc0*/  @P0 BRA `(.L_x_59251) ;  /* 0x0000000000140947 */ /* 0x000fea0003800000 */
[----:B------:R-:W-:Y:S05]  /*6cd0*/  BRA `(.L_x_59252) ;  /* 0x0000000000147947 */ /* 0x000fea0003800000 */
.L_x_59250:
[----:B-----5:R-:W-:Y:S01]  /*6ce0*/  FADD.FTZ R209, R145, R209 ;  /* 0x000000d191d17221 */ /* 0x020fe20000010000 */
[----:B------:R-:W-:Y:S06]  /*6cf0*/  BRA `(.L_x_59251) ;  /* 0x0000000000087947 */ /* 0x000fec0003800000 */
.L_x_59249:
[----:B-----5:R-:W-:-:S04]  /*6d00*/  FADD.FTZ R209, R141, R209 ;  /* 0x000000d18dd17221 */ /* 0x020fc80000010000 */
[----:B------:R-:W-:-:S07]  /*6d10*/  @P2 FADD.FTZ R209, R145, R209 ;  /* 0x000000d191d12221 */ /* 0x000fce0000010000 */
.L_x_59251:
[----:B--2345:R-:W-:-:S07]  /*6d20*/  MOV R153, R209 ;  /* 0x000000d100997202 */ /* 0x03cfce0000000f00 */
.L_x_59252:
[----:B------:R-:W-:Y:S05]  /*6d30*/  @P3 BRA `(.L_x_59253) ;  /* 0x00000000001c3947 */ /* 0x000fea0003800000 */
[----:B------:R-:W-:-:S04]  /*6d40*/  ISETP.NE.U32.AND P4, PT, RZ, UR12, PT ;  /* 0x0000000cff007c0c */ /* 0x000fc8000bf85070 */
[----:B------:R-:W-:-:S13]  /*6d50*/  ISETP.NE.AND.EX P4, PT, RZ, UR13, PT, P4 ;  /* 0x0000000dff007c0c */ /* 0x000fda000bf85340 */
[----:B------:R-:W-:Y:S05]  /*6d60*/  @P4 BRA `(.L_x_59254) ;  /* 0x0000000000084947 */ /* 0x000fea0003800000 */
[----:B------:R-:W-:Y:S05]  /*6d70*/  @P0 BRA `(.L_x_59255) ;  /* 0x0000000000140947 */ /* 0x000fea0003800000 */
[----:B------:R-:W-:Y:S05]  /*6d80*/  BRA `(.L_x_59256) ;  /* 0x0000000000147947 */ /* 0x000fea0003800000 */
.L_x_59254:
[----:B-----5:R-:W-:Y:S01]  /*6d90*/  FADD.FTZ R210, R146, R210 ;  /* 0x000000d292d27221 */ /* 0x020fe20000010000 */
[----:B------:R-:W-:Y:S06]  /*6da0*/  BRA `(.L_x_59255) ;  /* 0x0000000000087947 */ /* 0x000fec0003800000 */
.L_x_59253:
[----:B-----5:R-:W-:-:S04]  /*6db0*/  FADD.FTZ R210, R142, R210 ;  /* 0x000000d28ed27221 */ /* 0x020fc80000010000 */
[----:B------:R-:W-:-:S07]  /*6dc0*/  @P2 FADD.FTZ R210, R146, R210 ;  /* 0x000000d292d22221 */ /* 0x000fce0000010000 */
.L_x_59255:
[----:B--2345:R-:W-:-:S07]  /*6dd0*/  MOV R154, R210 ;  /* 0x000000d2009a7202 */ /* 0x03cfce0000000f00 */
.L_x_59256:
[----:B------:R-:W-:Y:S05]  /*6de0*/  @P3 BRA `(.L_x_59257) ;  /* 0x00000000001c3947 */ /* 0x000fea0003800000 */
[----:B------:R-:W-:-:S04]  /*6df0*/  ISETP.NE.U32.AND P2, PT, RZ, UR12, PT ;  /* 0x0000000cff007c0c */ /* 0x000fc8000bf45070 */
[----:B------:R-:W-:-:S13]  /*6e00*/  ISETP.NE.AND.EX P2, PT, RZ, UR13, PT, P2 ;  /* 0x0000000dff007c0c */ /* 0x000fda000bf45320 */
[----:B------:R-:W-:Y:S05]  /*6e10*/  @P2 BRA `(.L_x_59258) ;  /* 0x0000000000082947 */ /* 0x000fea0003800000 */
[----:B------:R-:W-:Y:S05]  /*6e20*/  @P0 BRA `(.L_x_59259) ;  /* 0x0000000000140947 */ /* 0x000fea0003800000 */
[----:B------:R-:W-:Y:S05]  /*6e30*/  BRA `(.L_x_59260) ;  /* 0x0000000000147947 */ /* 0x000fea0003800000 */
.L_x_59258:
[----:B-----5:R-:W-:Y:S01]  /*6e40*/  FADD.FTZ R211, R147, R211 ;  /* 0x000000d393d37221 */ /* 0x020fe20000010000 */
[----:B------:R-:W-:Y:S06]  /*6e50*/  BRA `(.L_x_59259) ;  /* 0x0000000000087947 */ /* 0x000fec0003800000 */
.L_x_59257:
[----:B-----5:R-:W-:-:S04]  /*6e60*/  FADD.FTZ R211, R143, R211 ;  /* 0x000000d38fd37221 */ /* 0x020fc80000010000 */
[----:B------:R-:W-:-:S07]  /*6e70*/  @P2 FADD.FTZ R211, R147, R211 ;  /* 0x000000d393d32221 */ /* 0x000fce0000010000 */
.L_x_59259:
[----:B--2345:R-:W-:-:S07]  /*6e80*/  MOV R155, R211 ;  /* 0x000000d3009b7202 */ /* 0x03cfce0000000f00 */
.L_x_59260:
[----:B--234-:R-:W0:Y:S02]  /*6e90*/  @P0 LDC.64 R232, c[0x0][0x238] ;  /* 0x00008e00ffe80b82 */ /* 0x01ce240000000a00 */
[----:B0-----:R-:W-:-:S04]  /*6ea0*/  @P0 LEA R232, P2, R3, R232, 0x4 ;  /* 0x000000e803e80211 */ /* 0x001fc800078420ff */
[C---:B------:R-:W-:Y:S02]  /*6eb0*/  @P0 LEA.HI.X R233, R3.reuse, R233, RZ, 0x4, P2 ;  /* 0x000000e903e90211 */ /* 0x040fe400010f24ff */
[----:B------:R-:W-:-:S03]  /*6ec0*/  IADD3 R3, R3, 0x20, RZ ;  /* 0x0000002003037810 */ /* 0x000fc60007ffe0ff */
[----:B------:R0:W-:Y:S04]  /*6ed0*/  @P0 STG.E.128 desc[UR4][R232.64], R152 ;  /* 0x00000098e8000986 */ /* 0x0001e8000c101d04 */
.L_x_59244:
[----:B------:R-:W-:Y:S05]  /*6ee0*/  BSYNC B0 ;  /* 0x0000000000007941 */ /* 0x000fea0003800000 */
.L_x_59243:
        /* <DEDUP_REMOVED lines=24> */
.L_x_59264:
[----:B-----5:R-:W-:Y:S01]  /*7070*/  FADD.FTZ R212, R144, R212 ;  /* 0x000000d490d47221 */ /* 0x020fe20000010000 */
[----:B------:R-:W-:Y:S06]  /*7080*/  BRA `(.L_x_59265) ;  /* 0x0000000000087947 */ /* 0x000fec0003800000 */
.L_x_59263:
[----:B-----5:R-:W-:-:S04]  /*7090*/  FADD.FTZ R212, R140, R212 ;  /* 0x000000d48cd47221 */ /* 0x020fc80000010000 */
[----:B------:R-:W-:-:S07]  /*70a0*/  @P2 FADD.FTZ R212, R144, R212 ;  /* 0x000000d490d42221 */ /* 0x000fce0000010000 */
.L_x_59265:
[----:B--2345:R-:W-:-:S07]  /*70b0*/  MOV R152, R212 ;  /* 0x000000d400987202 */ /* 0x03cfce0000000f00 */
.L_x_59266:
[----:B------:R-:W-:Y:S05]  /*70c0*/  @P3 BRA `(.L_x_59267) ;  /* 0x00000000001c3947 */ /* 0x000fea0003800000 */
[----:B------:R-:W-:-:S04]  /*70d0*/  ISETP.NE.U32.AND P4, PT, RZ, UR12, PT ;  /* 0x0000000cff007c0c */ /* 0x000fc8000bf85070 */
[----:B------:R-:W-:-:S13]  /*70e0*/  ISETP.NE.AND.EX P4, PT, RZ, UR13, PT, P4 ;  /* 0x0000000dff007c0c */ /* 0x000fda000bf85340 */
[----:B------:R-:W-:Y:S05]  /*70f0*/  @P4 BRA `(.L_x_59268) ;  /* 0x0000000000084947 */ /* 0x000fea0003800000 */
[----:B------:R-:W-:Y:S05]  /*7100*/  @P0 BRA `(.L_x_59269) ;  /* 0x0000000000140947 */ /* 0x000fea0003800000 */
[----:B------:R-:W-:Y:S05]  /*7110*/  BRA `(.L_x_59270) ;  /* 0x0000000000147947 */ /* 0x000fea0003800000 */
.L_x_59268:
[----:B-----5:R-:W-:Y:S01]  /*7120*/  FADD.FTZ R213, R145, R213 ;  /* 0x000000d591d57221 */ /* 0x020fe20000010000 */
[----:B------:R-:W-:Y:S06]  /*7130*/  BRA `(.L_x_59269) ;  /* 0x0000000000087947 */ /* 0x000fec0003800000 */
.L_x_59267:
[----:B-----5:R-:W-:-:S04]  /*7140*/  FADD.FTZ R213, R141, R213 ;  /* 0x000000d58dd57221 */ /* 0x020fc80000010000 */
[----:B------:R-:W-:-:S07]  /*7150*/  @P2 FADD.FTZ R213, R145, R213 ;  /* 0x000000d591d52221 */ /* 0x000fce0000010000 */
.L_x_59269:
[----:B--2345:R-:W-:-:S07]  /*7160*/  MOV R153, R213 ;  /* 0x000000d500997202 */ /* 0x03cfce0000000f00 */
.L_x_59270:
[----:B------:R-:W-:Y:S05]  /*7170*/  @P3 BRA `(.L_x_59271) ;  /* 0x00000000001c3947 */ /* 0x000fea0003800000 */
[----:B------:R-:W-:-:S04]  /*7180*/  ISETP.NE.U32.AND P4, PT, RZ, UR12, PT ;  /* 0x0000000cff007c0c */ /* 0x000fc8000bf85070 */
[----:B------:R-:W-:-:S13]  /*7190*/  ISETP.NE.AND.EX P4, PT, RZ, UR13, PT, P4 ;  /* 0x0000000dff007c0c */ /* 0x000fda000bf85340 */
[----:B------:R-:W-:Y:S05]  /*71a0*/  @P4 BRA `(.L_x_59272) ;  /* 0x0000000000084947 */ /* 0x000fea0003800000 */
[----:B------:R-:W-:Y:S05]  /*71b0*/  @P0 BRA `(.L_x_59273) ;  /* 0x0000000000140947 */ /* 0x000fea0003800000 */
[----:B------:R-:W-:Y:S05]  /*71c0*/  BRA `(.L_x_59274) ;  /* 0x0000000000147947 */ /* 0x000fea0003800000 */
.L_x_59272:
[----:B-----5:R-:W-:Y:S01]  /*71d0*/  FADD.FTZ R214, R146, R214 ;  /* 0x000000d692d67221 */ /* 0x020fe20000010000 */
[----:B------:R-:W-:Y:S06]  /*71e0*/  BRA `(.L_x_59273) ;  /* 0x0000000000087947 */ /* 0x000fec0003800000 */
.L_x_59271:
[----:B-----5:R-:W-:-:S04]  /*71f0*/  FADD.FTZ R214, R142, R214 ;  /* 0x000000d68ed67221 */ /* 0x020fc80000010000 */
[----:B------:R-:W-:-:S07]  /*7200*/  @P2 FADD.FTZ R214, R146, R214 ;  /* 0x000000d692d62221 */ /* 0x000fce0000010000 */
.L_x_59273:
[----:B--2345:R-:W-:-:S07]  /*7210*/  IMAD.MOV.U32 R154, RZ, RZ, R214 ;  /* 0x000000ffff9a7224 */ /* 0x03cfce00078e00d6 */
.L_x_59274:
[----:B------:R-:W-:Y:S05]  /*7220*/  @P3 BRA `(.L_x_59275) ;  /* 0x00000000001c3947 */ /* 0x000fea0003800000 */
[----:B------:R-:W-:-:S04]  /*7230*/  ISETP.NE.U32.AND P2, PT, RZ, UR12, PT ;  /* 0x0000000cff007c0c */ /* 0x000fc8000bf45070 */
[----:B------:R-:W-:-:S13]  /*7240*/  ISETP.NE.AND.EX P2, PT, RZ, UR13, PT, P2 ;  /* 0x0000000dff007c0c */ /* 0x000fda000bf45320 */
[----:B------:R-:W-:Y:S05]  /*7250*/  @P2 BRA `(.L_x_59276) ;  /* 0x0000000000082947 */ /* 0x000fea0003800000 */
[----:B------:R-:W-:Y:S05]  /*7260*/  @P0 BRA `(.L_x_59277) ;  /* 0x0000000000140947 */ /* 0x000fea0003800000 */
[----:B------:R-:W-:Y:S05]  /*7270*/  BRA `(.L_x_59278) ;  /* 0x0000000000147947 */ /* 0x000fea0003800000 */
.L_x_59276:
[----:B-----5:R-:W-:Y:S01]  /*7280*/  FADD.FTZ R215, R147, R215 ;  /* 0x000000d793d77221 */ /* 0x020fe20000010000 */
[----:B------:R-:W-:Y:S06]  /*7290*/  BRA `(.L_x_59277) ;  /* 0x0000000000087947 */ /* 0x000fec0003800000 */
.L_x_59275:
[----:B-----5:R-:W-:-:S04]  /*72a0*/  FADD.FTZ R215, R143, R215 ;  /* 0x000000d78fd77221 */ /* 0x020fc80000010000 */
[----:B------:R-:W-:-:S07]  /*72b0*/  @P2 FADD.FTZ R215, R147, R215 ;  /* 0x000000d793d72221 */ /* 0x000fce0000010000 */
.L_x_59277:
[----:B--2345:R-:W-:-:S07]  /*72c0*/  MOV R155, R215 ;  /* 0x000000d7009b7202 */ /* 0x03cfce0000000f00 */
.L_x_59278:
[----:B--234-:R-:W0:Y:S02]  /*72d0*/  @P0 LDC.64 R232, c[0x0][0x238] ;  /* 0x00008e00ffe80b82 */ /* 0x01ce240000000a00 */
[----:B0-----:R-:W-:-:S04]  /*72e0*/  @P0 LEA R232, P2, R3, R232, 0x4 ;  /* 0x000000e803e80211 */ /* 0x001fc800078420ff */
[C---:B------:R-:W-:Y:S02]  /*72f0*/  @P0 LEA.HI.X R233, R3.reuse, R233, RZ, 0x4, P2 ;  /* 0x000000e903e90211 */ /* 0x040fe400010f24ff */
[----:B------:R-:W-:-:S03]  /*7300*/  IADD3 R3, R3, 0x20, RZ ;  /* 0x0000002003037810 */ /* 0x000fc60007ffe0ff */
[----:B------:R0:W-:Y:S04]  /*7310*/  @P0 STG.E.128 desc[UR4][R232.64], R152 ;  /* 0x00000098e8000986 */ /* 0x0001e8000c101d04 */
.L_x_59262:
[----:B------:R-:W-:Y:S05]  /*7320*/  BSYNC B0 ;  /* 0x0000000000007941 */ /* 0x000fea0003800000 */
.L_x_59261:
        /* <DEDUP_REMOVED lines=24> */
.L_x_59282:
[----:B-----5:R-:W-:Y:S01]  /*74b0*/  FADD.FTZ R216, R144, R216 ;  /* 0x000000d890d87221 */ /* 0x020fe20000010000 */
[----:B------:R-:W-:Y:S06]  /*74c0*/  BRA `(.L_x_59283) ;  /* 0x0000000000087947 */ /* 0x000fec0003800000 */
.L_x_59281:
[----:B-----5:R-:W-:-:S04]  /*74d0*/  FADD.FTZ R216, R140, R216 ;  /* 0x000000d88cd87221 */ /* 0x020fc80000010000 */
[----:B------:R-:W-:-:S07]  /*74e0*/  @P2 FADD.FTZ R216, R144, R216 ;  /* 0x000000d890d82221 */ /* 0x000fce0000010000 */
.L_x_59283:
[----:B--2345:R-:W-:-:S07]  /*74f0*/  MOV R152, R216 ;  /* 0x000000d800987202 */ /* 0x03cfce0000000f00 */
.L_x_59284:
[----:B------:R-:W-:Y:S05]  /*7500*/  @P3 BRA `(.L_x_59285) ;  /* 0x00000000001c3947 */ /* 0x000fea0003800000 */
[----:B------:R-:W-:-:S04]  /*7510*/  ISETP.NE.U32.AND P4, PT, RZ, UR12, PT ;  /* 0x0000000cff007c0c */ /* 0x000fc8000bf85070 */
[----:B------:R-:W-:-:S13]  /*7520*/  ISETP.NE.AND.EX P4, PT, RZ, UR13, PT, P4 ;  /* 0x0000000dff007c0c */ /* 0x000fda000bf85340 */
[----:B------:R-:W-:Y:S05]  /*7530*/  @P4 BRA `(.L_x_59286) ;  /* 0x0000000000084947 */ /* 0x000fea0003800000 */
[----:B------:R-:W-:Y:S05]  /*7540*/  @P0 BRA `(.L_x_59287) ;  /* 0x0000000000140947 */ /* 0x000fea0003800000 */
[----:B------:R-:W-:Y:S05]  /*7550*/  BRA `(.L_x_59288) ;  /* 0x0000000000147947 */ /* 0x000fea0003800000 */
.L_x_59286:
[----:B-----5:R-:W-:Y:S01]  /*7560*/  FADD.FTZ R217, R145, R217 ;  /* 0x000000d991d97221 */ /* 0x020fe20000010000 */
[----:B------:R-:W-:Y:S06]  /*7570*/  BRA `(.L_x_59287) ;  /* 0x0000000000087947 */ /* 0x000fec0003800000 */
.L_x_59285:
[----:B-----5:R-:W-:-:S04]  /*7580*/  FADD.FTZ R217, R141, R217 ;  /* 0x000000d98dd97221 */ /* 0x020fc80000010000 */
[----:B------:R-:W-:-:S07]  /*7590*/  @P2 FADD.FTZ R217, R145, R217 ;  /* 0x000000d991d92221 */ /* 0x000fce0000010000 */
.L_x_59287:
[----:B--2345:R-:W-:-:S07]  /*75a0*/  MOV R153, R217 ;  /* 0x000000d900997202 */ /* 0x03cfce0000000f00 */
.L_x_59288:
[----:B------:R-:W-:Y:S05]  /*75b0*/  @P3 BRA `(.L_x_59289) ;  /* 0x00000000001c3947 */ /* 0x000fea0003800000 */
[----:B------:R-:W-:-:S04]  /*75c0*/  ISETP.NE.U32.AND P4, PT, RZ, UR12, PT ;  /* 0x0000000cff007c0c */ /* 0x000fc8000bf85070 */
[----:B------:R-:W-:-:S13]  /*75d0*/  ISETP.NE.AND.EX P4, PT, RZ, UR13, PT, P4 ;  /* 0x0000000dff007c0c */ /* 0x000fda000bf85340 */
[----:B------:R-:W-:Y:S05]  /*75e0*/  @P4 BRA `(.L_x_59290) ;  /* 0x0000000000084947 */ /* 0x000fea0003800000 */
[----:B------:R-:W-:Y:S05]  /*75f0*/  @P0 BRA `(.L_x_59291) ;  /* 0x0000000000140947 */ /* 0x000fea0003800000 */
[----:B------:R-:W-:Y:S05]  /*7600*/  BRA `(.L_x_59292) ;  /* 0x0000000000147947 */ /* 0x000fea0003800000 */
.L_x_59290:
[----:B-----5:R-:W-:Y:S01]  /*7610*/  FADD.FTZ R218, R146, R218 ;  /* 0x000000da92da7221 */ /* 0x020fe20000010000 */
[----:B------:R-:W-:Y:S06]  /*7620*/  BRA `(.L_x_59291) ;  /* 0x0000000000087947 */ /* 0x000fec0003800000 */
.L_x_59289:
[----:B-----5:R-:W-:-:S04]  /*7630*/  FADD.FTZ R218, R142, R218 ;  /* 0x000000da8eda7221 */ /* 0x020fc80000010000 */
[----:B------:R-:W-:-:S07]  /*7640*/  @P2 FADD.FTZ R218, R146, R218 ;  /* 0x000000da92da2221 */ /* 0x000fce0000010000 */
.L_x_59291:
[----:B--2345:R-:W-:-:S07]  /*7650*/  MOV R154, R218 ;  /* 0x000000da009a7202 */ /* 0x03cfce0000000f00 */
.L_x_59292:
[----:B------:R-:W-:Y:S05]  /*7660*/  @P3 BRA `(.L_x_59293) ;  /* 0x00000000001c3947 */ /* 0x000fea0003800000 */
[----:B------:R-:W-:-:S04]  /*7670*/  ISETP.NE.U32.AND P2, PT, RZ, UR12, PT ;  /* 0x0000000cff007c0c */ /* 0x000fc8000bf45070 */
[----:B------:R-:W-:-:S13]  /*7680*/  ISETP.NE.AND.EX P2, PT, RZ, UR13, PT, P2 ;  /* 0x0000000dff007c0c */ /* 0x000fda000bf45320 */
[----:B------:R-:W-:Y:S05]  /*7690*/  @P2 BRA `(.L_x_59294) ;  /* 0x0000000000082947 */ /* 0x000fea0003800000 */
[----:B------:R-:W-:Y:S05]  /*76a0*/  @P0 BRA `(.L_x_59295) ;  /* 0x0000000000140947 */ /* 0x000fea0003800000 */
[----:B------:R-:W-:Y:S05]  /*76b0*/  BRA `(.L_x_59296) ;  /* 0x0000000000147947 */ /* 0x000fea0003800000 */
.L_x_59294:
[----:B-----5:R-:W-:Y:S01]  /*76c0*/  FADD.FTZ R219, R147, R219 ;  /* 0x000000db93db7221 */ /* 0x020fe20000010000 */
[----:B------:R-:W-:Y:S06]  /*76d0*/  BRA `(.L_x_59295) ;  /* 0x0000000000087947 */ /* 0x000fec0003800000 */
.L_x_59293:
[----:B-----5:R-:W-:-:S04]  /*76e0*/  FADD.FTZ R219, R143, R219 ;  /* 0x000000db8fdb7221 */ /* 0x020fc80000010000 */
[----:B------:R-:W-:-:S07]  /*76f0*/  @P2 FADD.FTZ R219, R147, R219 ;  /* 0x000000db93db2221 */ /* 0x000fce0000010000 */
.L_x_59295:
[----:B--2345:R-:W-:-:S07]  /*7700*/  MOV R155, R219 ;  /* 0x000000db009b7202 */ /* 0x03cfce0000000f00 */
.L_x_59296:
[----:B--234-:R-:W0:Y:S02]  /*7710*/  @P0 LDC.64 R232, c[0x0][0x238] ;  /* 0x00008e00ffe80b82 */ /* 0x01ce240000000a00 */
[----:B0-----:R-:W-:-:S04]  /*7720*/  @P0 LEA R232, P2, R3, R232, 0x4 ;  /* 0x000000e803e80211 */ /* 0x001fc800078420ff */
[C---:B------:R-:W-:Y:S02]  /*7730*/  @P0 LEA.HI.X R233, R3.reuse, R233, RZ, 0x4, P2 ;  /* 0x000000e903e90211 */ /* 0x040fe400010f24ff */
[----:B------:R-:W-:-:S03]  /*7740*/  IADD3 R3, R3, 0x20, RZ ;  /* 0x0000002003037810 */ /* 0x000fc60007ffe0ff */
[----:B------:R0:W-:Y:S04]  /*7750*/  @P0 STG.E.128 desc[UR4][R232.64], R152 ;  /* 0x00000098e8000986 */ /* 0x0001e8000c101d04 */
.L_x_59280:
[----:B------:R-:W-:Y:S05]  /*7760*/  BSYNC B0 ;  /* 0x0000000000007941 */ /* 0x000fea0003800000 */
.L_x_59279:
        /* <DEDUP_REMOVED lines=24> */
.L_x_59300:
[----:B-----5:R-:W-:Y:S01]  /*78f0*/  FADD.FTZ R220, R144, R220 ;  /* 0x000000dc90dc7221 */ /* 0x020fe20000010000 */
[----:B------:R-:W-:Y:S06]  /*7900*/  BRA `(.L_x_59301) ;  /* 0x0000000000087947 */ /* 0x000fec0003800000 */
.L_x_59299:
[----:B-----5:R-:W-:-:S04]  /*7910*/  FADD.FTZ R220, R140, R220 ;  /* 0x000000dc8cdc7221 */ /* 0x020fc80000010000 */
[----:B------:R-:W-:-:S07]  /*7920*/  @P2 FADD.FTZ R220, R144, R220 ;  /* 0x000000dc90dc2221 */ /* 0x000fce0000010000 */
.L_x_59301:
[----:B--2345:R-:W-:-:S07]  /*7930*/  IMAD.MOV.U32 R152, RZ, RZ, R220 ;  /* 0x000000ffff987224 */ /* 0x03cfce00078e00dc */
.L_x_59302:
[----:B------:R-:W-:Y:S05]  /*7940*/  @P3 BRA `(.L_x_59303) ;  /* 0x00000000001c3947 */ /* 0x000fea0003800000 */
[----:B------:R-:W-:-:S04]  /*7950*/  ISETP.NE.U32.AND P4, PT, RZ, UR12, PT ;  /* 0x0000000cff007c0c */ /* 0x000fc8000bf85070 */
[----:B------:R-:W-:-:S13]  /*7960*/  ISETP.NE.AND.EX P4, PT, RZ, UR13, PT, P4 ;  /* 0x0000000dff007c0c */ /* 0x000fda000bf85340 */
[----:B------:R-:W-:Y:S05]  /*7970*/  @P4 BRA `(.L_x_59304) ;  /* 0x0000000000084947 */ /* 0x000fea0003800000 */
[----:B------:R-:W-:Y:S05]  /*7980*/  @P0 BRA `(.L_x_59305) ;  /* 0x0000000000140947 */ /* 0x000fea0003800000 */
[----:B------:R-:W-:Y:S05]  /*7990*/  BRA `(.L_x_59306) ;  /* 0x0000000000147947 */ /* 0x000fea0003800000 */
.L_x_59304:
[----:B-----5:R-:W-:Y:S01]  /*79a0*/  FADD.FTZ R221, R145, R221 ;  /* 0x000000dd91dd7221 */ /* 0x020fe20000010000 */
[----:B------:R-:W-:Y:S06]  /*79b0*/  BRA `(.L_x_59305) ;  /* 0x0000000000087947 */ /* 0x000fec0003800000 */
.L_x_59303:
[----:B-----5:R-:W-:-:S04]  /*79c0*/  FADD.FTZ R221, R141, R221 ;  /* 0x000000dd8ddd7221 */ /* 0x020fc80000010000 */
[----:B------:R-:W-:-:S07]  /*79d0*/  @P2 FADD.FTZ R221, R145, R221 ;  /* 0x000000dd91dd2221 */ /* 0x000fce0000010000 */
.L_x_59305:
[----:B--2345:R-:W-:-:S07]  /*79e0*/  MOV R153, R221 ;  /* 0x000000dd00997202 */ /* 0x03cfce0000000f00 */
.L_x_59306:
[----:B------:R-:W-:Y:S05]  /*79f0*/  @P3 BRA `(.L_x_59307) ;  /* 0x00000000001c3947 */ /* 0x000fea0003800000 */
[----:B------:R-:W-:-:S04]  /*7a00*/  ISETP.NE.U32.AND P4, PT, RZ, UR12, PT ;  /* 0x0000000cff007c0c */ /* 0x000fc8000bf85070 */
[----:B------:R-:W-:-:S13]  /*7a10*/  ISETP.NE.AND.EX P4, PT, RZ, UR13, PT, P4 ;  /* 0x0000000dff007c0c */ /* 0x000fda000bf85340 */
[----:B------:R-:W-:Y:S05]  /*7a20*/  @P4 BRA `(.L_x_59308) ;  /* 0x0000000000084947 */ /* 0x000fea0003800000 */
[----:B------:R-:W-:Y:S05]  /*7a30*/  @P0 BRA `(.L_x_59309) ;  /* 0x0000000000140947 */ /* 0x000fea0003800000 */
[----:B------:R-:W-:Y:S05]  /*7a40*/  BRA `(.L_x_59310) ;  /* 0x0000000000147947 */ /* 0x000fea0003800000 */
.L_x_59308:
[----:B-----5:R-:W-:Y:S01]  /*7a50*/  FADD.FTZ R222, R146, R222 ;  /* 0x000000de92de7221 */ /* 0x020fe20000010000 */
[----:B------:R-:W-:Y:S06]  /*7a60*/  BRA `(.L_x_59309) ;  /* 0x0000000000087947 */ /* 0x000fec0003800000 */
.L_x_59307:
[----:B-----5:R-:W-:-:S04]  /*7a70*/  FADD.FTZ R222, R142, R222 ;  /* 0x000000de8ede7221 */ /* 0x020fc80000010000 */
[----:B------:R-:W-:-:S07]  /*7a80*/  @P2 FADD.FTZ R222, R146, R222 ;  /* 0x000000de92de2221 */ /* 0x000fce0000010000 */
.L_x_59309:
[----:B--2345:R-:W-:-:S07]  /*7a90*/  MOV R154, R222 ;  /* 0x000000de009a7202 */ /* 0x03cfce0000000f00 */
.L_x_59310:
[----:B------:R-:W-:Y:S05]  /*7aa0*/  @P3 BRA `(.L_x_59311) ;  /* 0x00000000001c3947 */ /* 0x000fea0003800000 */
[----:B------:R-:W-:-:S04]  /*7ab0*/  ISETP.NE.U32.AND P2, PT, RZ, UR12, PT ;  /* 0x0000000cff007c0c */ /* 0x000fc8000bf45070 */
[----:B------:R-:W-:-:S13]  /*7ac0*/  ISETP.NE.AND.EX P2, PT, RZ, UR13, PT, P2 ;  /* 0x0000000dff007c0c */ /* 0x000fda000bf45320 */
[----:B------:R-:W-:Y:S05]  /*7ad0*/  @P2 BRA `(.L_x_59312) ;  /* 0x0000000000082947 */ /* 0x000fea0003800000 */
[----:B------:R-:W-:Y:S05]  /*7ae0*/  @P0 BRA `(.L_x_59313) ;  /* 0x0000000000140947 */ /* 0x000fea0003800000 */
[----:B------:R-:W-:Y:S05]  /*7af0*/  BRA `(.L_x_59314) ;  /* 0x0000000000147947 */ /* 0x000fea0003800000 */
.L_x_59312:
[----:B-----5:R-:W-:Y:S01]  /*7b00*/  FADD.FTZ R223, R147, R223 ;  /* 0x000000df93df7221 */ /* 0x020fe20000010000 */
[----:B------:R-:W-:Y:S06]  /*7b10*/  BRA `(.L_x_59313) ;  /* 0x0000000000087947 */ /* 0x000fec0003800000 */
.L_x_59311:
[----:B-----5:R-:W-:-:S04]  /*7b20*/  FADD.FTZ R223, R143, R223 ;  /* 0x000000df8fdf7221 */ /* 0x020fc80000010000 */
[----:B------:R-:W-:-:S07]  /*7b30*/  @P2 FADD.FTZ R223, R147, R223 ;  /* 0x000000df93df2221 */ /* 0x000fce0000010000 */
.L_x_59313:
[----:B--2345:R-:W-:-:S07]  /*7b40*/  MOV R155, R223 ;  /* 0x000000df009b7202 */ /* 0x03cfce0000000f00 */
.L_x_59314:
[----:B--234-:R-:W0:Y:S02]  /*7b50*/  @P0 LDC.64 R232, c[0x0][0x238] ;  /* 0x00008e00ffe80b82 */ /* 0x01ce240000000a00 */
[----:B0-----:R-:W-:-:S04]  /*7b60*/  @P0 LEA R232, P2, R3, R232, 0x4 ;  /* 0x000000e803e80211 */ /* 0x001fc800078420ff */
[C---:B------:R-:W-:Y:S02]  /*7b70*/  @P0 LEA.HI.X R233, R3.reuse, R233, RZ, 0x4, P2 ;  /* 0x000000e903e90211 */ /* 0x040fe400010f24ff */
[----:B------:R-:W-:-:S03]  /*7b80*/  IADD3 R3, R3, 0x20, RZ ;  /* 0x0000002003037810 */ /* 0x000fc60007ffe0ff */
[----:B------:R0:W-:Y:S04]  /*7b90*/  @P0 STG.E.128 desc[UR4][R232.64], R152 ;  /* 0x00000098e8000986 */ /* 0x0001e8000c101d04 */
.L_x_59298:
[----:B------:R-:W-:Y:S05]  /*7ba0*/  BSYNC B0 ;  /* 0x0000000000007941 */ /* 0x000fea0003800000 */
.L_x_59297:
        /* <DEDUP_REMOVED lines=24> */
.L_x_59318:
[----:B-----5:R-:W-:Y:S01]  /*7d30*/  FADD.FTZ R224, R144, R224 ;  /* 0x000000e090e07221 */ /* 0x020fe20000010000 */
[----:B------:R-:W-:Y:S06]  /*7d40*/  BRA `(.L_x_59319) ;  /* 0x0000000000087947 */ /* 0x000fec0003800000 */
.L_x_59317:
[----:B-----5:R-:W-:-:S04]  /*7d50*/  FADD.FTZ R224, R140, R224 ;  /* 0x000000e08ce07221 */ /* 0x020fc80000010000 */
[----:B------:R-:W-:-:S07]  /*7d60*/  @P2 FADD.FTZ R224, R144, R224 ;  /* 0x000000e090e02221 */ /* 0x000fce0000010000 */
.L_x_59319:
[----:B--2345:R-:W-:-:S07]  /*7d70*/  MOV R152, R224 ;  /* 0x000000e000987202 */ /* 0x03cfce0000000f00 */
.L_x_59320:
[----:B------:R-:W-:Y:S05]  /*7d80*/  @P3 BRA `(.L_x_59321) ;  /* 0x00000000001c3947 */ /* 0x000fea0003800000 */
[----:B------:R-:W-:-:S04]  /*7d90*/  ISETP.NE.U32.AND P4, PT, RZ, UR12, PT ;  /* 0x0000000cff007c0c */ /* 0x000fc8000bf85070 */
[----:B------:R-:W-:-:S13]  /*7da0*/  ISETP.NE.AND.EX P4, PT, RZ, UR13, PT, P4 ;  /* 0x0000000dff007c0c */ /* 0x000fda000bf85340 */
[----:B------:R-:W-:Y:S05]  /*7db0*/  @P4 BRA `(.L_x_59322) ;  /* 0x0000000000084947 */ /* 0x000fea0003800000 */
[----:B------:R-:W-:Y:S05]  /*7dc0*/  @P0 BRA `(.L_x_59323) ;  /* 0x0000000000140947 */ /* 0x000fea0003800000 */
[----:B------:R-:W-:Y:S05]  /*7dd0*/  BRA `(.L_x_59324) ;  /* 0x0000000000147947 */ /* 0x000fea0003800000 */
.L_x_59322:
[----:B-----5:R-:W-:Y:S01]  /*7de0*/  FADD.FTZ R225, R145, R225 ;  /* 0x000000e191e17221 */ /* 0x020fe20000010000 */
[----:B------:R-:W-:Y:S06]  /*7df0*/  BRA `(.L_x_59323) ;  /* 0x0000000000087947 */ /* 0x000fec0003800000 */
.L_x_59321:
[----:B-----5:R-:W-:-:S04]  /*7e00*/  FADD.FTZ R225, R141, R225 ;  /* 0x000000e18de17221 */ /* 0x020fc80000010000 */
[----:B------:R-:W-:-:S07]  /*7e10*/  @P2 FADD.FTZ R225, R145, R225 ;  /* 0x000000e191e12221 */ /* 0x000fce0000010000 */
.L_x_59323:
[----:B--2345:R-:W-:-:S07]  /*7e20*/  MOV R153, R225 ;  /* 0x000000e100997202 */ /* 0x03cfce0000000f00 */
.L_x_59324:
[----:B------:R-:W-:Y:S05]  /*7e30*/  @P3 BRA `(.L_x_59325) ;  /* 0x00000000001c3947 */ /* 0x000fea0003800000 */
[----:B------:R-:W-:-:S04]  /*7e40*/  ISETP.NE.U32.AND P4, PT, RZ, UR12, PT ;  /* 0x0000000cff007c0c */ /* 0x000fc8000bf85070 */
[----:B------:R-:W-:-:S13]  /*7e50*/  ISETP.NE.AND.EX P4, PT, RZ, UR13, PT, P4 ;  /* 0x0000000dff007c0c */ /* 0x000fda000bf85340 */
[----:B------:R-:W-:Y:S05]  /*7e60*/  @P4 BRA `(.L_x_59326) ;  /* 0x0000000000084947 */ /* 0x000fea0003800000 */
[----:B------:R-:W-:Y:S05]  /*7e70*/  @P0 BRA `(.L_x_59327) ;  /* 0x0000000000140947 */ /* 0x000fea0003800000 */
[----:B------:R-:W-:Y:S05]  /*7e80*/  BRA `(.L_x_59328) ;  /* 0x0000000000147947 */ /* 0x000fea0003800000 */
.L_x_59326:
[----:B-----5:R-:W-:Y:S01]  /*7e90*/  FADD.FTZ R226, R146, R226 ;  /* 0x000000e292e27221 */ /* 0x020fe20000010000 */
[----:B------:R-:W-:Y:S06]  /*7ea0*/  BRA `(.L_x_59327) ;  /* 0x0000000000087947 */ /* 0x000fec0003800000 */
.L_x_59325:
[----:B-----5:R-:W-:-:S04]  /*7eb0*/  FADD.FTZ R226, R142, R226 ;  /* 0x000000e28ee27221 */ /* 0x020fc80000010000 */
[----:B------:R-:W-:-:S07]  /*7ec0*/  @P2 FADD.FTZ R226, R146, R226 ;  /* 0x000000e292e22221 */ /* 0x000fce0000010000 */
.L_x_59327:
[----:B--2345:R-:W-:-:S07]  /*7ed0*/  MOV R154, R226 ;  /* 0x000000e2009a7202 */ /* 0x03cfce0000000f00 */
.L_x_59328:
[----:B------:R-:W-:Y:S05]  /*7ee0*/  @P3 BRA `(.L_x_59329) ;  /* 0x00000000001c3947 */ /* 0x000fea0003800000 */
[----:B------:R-:W-:-:S04]  /*7ef0*/  ISETP.NE.U32.AND P2, PT, RZ, UR12, PT ;  /* 0x0000000cff007c0c */ /* 0x000fc8000bf45070 */
[----:B------:R-:W-:-:S13]  /*7f00*/  ISETP.NE.AND.EX P2, PT, RZ, UR13, PT, P2 ;  /* 0x0000000dff007c0c */ /* 0x000fda000bf45320 */
[----:B------:R-:W-:Y:S05]  /*7f10*/  @P2 BRA `(.L_x_59330) ;  /* 0x0000000000082947 */ /* 0x000fea0003800000 */
[----:B------:R-:W-:Y:S05]  /*7f20*/  @P0 BRA `(.L_x_59331) ;  /* 0x0000000000140947 */ /* 0x000fea0003800000 */
[----:B------:R-:W-:Y:S05]  /*7f30*/  BRA `(.L_x_59332) ;  /* 0x0000000000147947 */ /* 0x000fea0003800000 */
.L_x_59330:
[----:B-----5:R-:W-:Y:S01]  /*7f40*/  FADD.FTZ R227, R147, R227 ;  /* 0x000000e393e37221 */ /* 0x020fe20000010000 */
[----:B------:R-:W-:Y:S06]  /*7f50*/  BRA `(.L_x_59331) ;  /* 0x0000000000087947 */ /* 0x000fec0003800000 */
.L_x_59329:
[----:B-----5:R-:W-:-:S04]  /*7f60*/  FADD.FTZ R227, R143, R227 ;  /* 0x000000e38fe37221 */ /* 0x020fc80000010000 */
[----:B------:R-:W-:-:S07]  /*7f70*/  @P2 FADD.FTZ R227, R147, R227 ;  /* 0x000000e393e32221 */ /* 0x000fce0000010000 */
.L_x_59331:
[----:B--2345:R-:W-:-:S07]  /*7f80*/  IMAD.MOV.U32 R155, RZ, RZ, R227 ;  /* 0x000000ffff9b7224 */ /* 0x03cfce00078e00e3 */
.L_x_59332:
[----:B--234-:R-:W0:Y:S02]  /*7f90*/  @P0 LDC.64 R232, c[0x0][0x238] ;  /* 0x00008e00ffe80b82 */ /* 0x01ce240000000a00 */
[----:B0-----:R-:W-:-:S04]  /*7fa0*/  @P0 LEA R232, P2, R3, R232, 0x4 ;  /* 0x000000e803e80211 */ /* 0x001fc800078420ff */
[C---:B------:R-:W-:Y:S02]  /*7fb0*/  @P0 LEA.HI.X R233, R3.reuse, R233, RZ, 0x4, P2 ;  /* 0x000000e903e90211 */ /* 0x040fe400010f24ff */
[----:B------:R-:W-:-:S03]  /*7fc0*/  IADD3 R3, R3, 0x20, RZ ;  /* 0x0000002003037810 */ /* 0x000fc60007ffe0ff */
[----:B------:R0:W-:Y:S04]  /*7fd0*/  @P0 STG.E.128 desc[UR4][R232.64], R152 ;  /* 0x00000098e8000986 */ /* 0x0001e8000c101d04 */
.L_x_59316:
[----:B------:R-:W-:Y:S05]  /*7fe0*/  BSYNC B0 ;  /* 0x0000000000007941 */ /* 0x000fea0003800000 */
.L_x_59315:
        /* <DEDUP_REMOVED lines=24> */
.L_x_59336:
[----:B-----5:R-:W-:Y:S01]  /*8170*/  FADD.FTZ R228, R144, R228 ;  /* 0x000000e490e47221 */ /* 0x020fe20000010000 */
[----:B------:R-:W-:Y:S06]  /*8180*/  BRA `(.L_x_59337) ;  /* 0x0000000000087947 */ /* 0x000fec0003800000 */
.L_x_59335:
[----:B-----5:R-:W-:-:S04]  /*8190*/  FADD.FTZ R228, R140, R228 ;  /* 0x000000e48ce47221 */ /* 0x020fc80000010000 */
[----:B------:R-:W-:-:S07]  /*81a0*/  @P2 FADD.FTZ R228, R144, R228 ;  /* 0x000000e490e42221 */ /* 0x000fce0000010000 */
.L_x_59337:
[----:B--2345:R-:W-:-:S07]  /*81b0*/  MOV R152, R228 ;  /* 0x000000e400987202 */ /* 0x03cfce0000000f00 */
.L_x_59338:
[----:B------:R-:W-:Y:S05]  /*81c0*/  @P3 BRA `(.L_x_59339) ;  /* 0x00000000001c3947 */ /* 0x000fea0003800000 */
[----:B------:R-:W-:-:S04]  /*81d0*/  ISETP.NE.U32.AND P4, PT, RZ, UR12, PT ;  /* 0x0000000cff007c0c */ /* 0x000fc8000bf85070 */
[----:B------:R-:W-:-:S13]  /*81e0*/  ISETP.NE.AND.EX P4, PT, RZ, UR13, PT, P4 ;  /* 0x0000000dff007c0c */ /* 0x000fda000bf85340 */
[----:B------:R-:W-:Y:S05]  /*81f0*/  @P4 BRA `(.L_x_59340) ;  /* 0x0000000000084947 */ /* 0x000fea0003800000 */
[----:B------:R-:W-:Y:S05]  /*8200*/  @P0 BRA `(.L_x_59341) ;  /* 0x0000000000140947 */ /* 0x000fea0003800000 */
[----:B------:R-:W-:Y:S05]  /*8210*/  BRA `(.L_x_59342) ;  /* 0x0000000000147947 */ /* 0x000fea0003800000 */
.L_x_59340:
[----:B-----5:R-:W-:Y:S01]  /*8220*/  FADD.FTZ R229, R145, R229 ;  /* 0x000000e591e57221 */ /* 0x020fe20000010000 */
[----:B------:R-:W-:Y:S06]  /*8230*/  BRA `(.L_x_59341) ;  /* 0x0000000000087947 */ /* 0x000fec0003800000 */
.L_x_59339:
[----:B-----5:R-:W-:-:S04]  /*8240*/  FADD.FTZ R229, R141, R229 ;  /* 0x000000e58de57221 */ /* 0x020fc80000010000 */
[----:B------:R-:W-:-:S07]  /*8250*/  @P2 FADD.FTZ R229, R145, R229 ;  /* 0x000000e591e52221 */ /* 0x000fce0000010000 */
.L_x_59341:
[----:B--2345:R-:W-:-:S07]  /*8260*/  MOV R153, R229 ;  /* 0x000000e500997202 */ /* 0x03cfce0000000f00 */
.L_x_59342:
[----:B------:R-:W-:Y:S05]  /*8270*/  @P3 BRA `(.L_x_59343) ;  /* 0x00000000001c3947 */ /* 0x000fea0003800000 */
[----:B------:R-:W-:-:S04]  /*8280*/  ISETP.NE.U32.AND P4, PT, RZ, UR12, PT ;  /* 0x0000000cff007c0c */ /* 0x000fc8000bf85070 */
[----:B------:R-:W-:-:S13]  /*8290*/  ISETP.NE.AND.EX P4, PT, RZ, UR13, PT, P4 ;  /* 0x0000000dff007c0c */ /* 0x000fda000bf85340 */
[----:B------:R-:W-:Y:S05]  /*82a0*/  @P4 BRA `(.L_x_59344) ;  /* 0x0000000000084947 */ /* 0x000fea0003800000 */
[----:B------:R-:W-:Y:S05]  /*82b0*/  @P0 BRA `(.L_x_59345) ;  /* 0x0000000000140947 */ /* 0x000fea0003800000 */
[----:B------:R-:W-:Y:S05]  /*82c0*/  BRA `(.L_x_59346) ;  /* 0x0000000000147947 */ /* 0x000fea0003800000 */
.L_x_59344:
[----:B-----5:R-:W-:Y:S01]  /*82d0*/  FADD.FTZ R230, R146, R230 ;  /* 0x000000e692e67221 */ /* 0x020fe20000010000 */
[----:B------:R-:W-:Y:S06]  /*82e0*/  BRA `(.L_x_59345) ;  /* 0x0000000000087947 */ /* 0x000fec0003800000 */
.L_x_59343:
[----:B-----5:R-:W-:-:S04]  /*82f0*/  FADD.FTZ R230, R142, R230 ;  /* 0x000000e68ee67221 */ /* 0x020fc80000010000 */
[----:B------:R-:W-:-:S07]  /*8300*/  @P2 FADD.FTZ R230, R146, R230 ;  /* 0x000000e692e62221 */ /* 0x000fce0000010000 */
.L_x_59345:
[----:B--2345:R-:W-:-:S07]  /*8310*/  MOV R154, R230 ;  /* 0x000000e6009a7202 */ /* 0x03cfce0000000f00 */
.L_x_59346:
[----:B------:R-:W-:Y:S05]  /*8320*/  @P3 BRA `(.L_x_59347) ;  /* 0x00000000001c3947 */ /* 0x000fea0003800000 */
[----:B------:R-:W-:-:S04]  /*8330*/  ISETP.NE.U32.AND P2, PT, RZ, UR12, PT ;  /* 0x0000000cff007c0c */ /* 0x000fc8000bf45070 */
[----:B------:R-:W-:-:S13]  /*8340*/  ISETP.NE.AND.EX P2, PT, RZ, UR13, PT, P2 ;  /* 0x0000000dff007c0c */ /* 0x000fda000bf45320 */
[----:B------:R-:W-:Y:S05]  /*8350*/  @P2 BRA `(.L_x_59348) ;  /* 0x0000000000082947 */ /* 0x000fea0003800000 */
[----:B------:R-:W-:Y:S05]  /*8360*/  @P0 BRA `(.L_x_59349) ;  /* 0x0000000000140947 */ /* 0x000fea0003800000 */
[----:B------:R-:W-:Y:S05]  /*8370*/  BRA `(.L_x_59350) ;  /* 0x0000000000147947 */ /* 0x000fea0003800000 */
.L_x_59348:
[----:B-----5:R-:W-:Y:S01]  /*8380*/  FADD.FTZ R231, R147, R231 ;  /* 0x000000e793e77221 */ /* 0x020fe20000010000 */
[----:B------:R-:W-:Y:S06]  /*8390*/  BRA `(.L_x_59349) ;  /* 0x0000000000087947 */ /* 0x000fec0003800000 */
.L_x_59347:
[----:B-----5:R-:W-:-:S04]  /*83a0*/  FADD.FTZ R231, R143, R231 ;  /* 0x000000e78fe77221 */ /* 0x020fc80000010000 */
[----:B------:R-:W-:-:S07]  /*83b0*/  @P2 FADD.FTZ R231, R147, R231 ;  /* 0x000000e793e72221 */ /* 0x000fce0000010000 */
.L_x_59349:
[----:B--2345:R-:W-:-:S07]  /*83c0*/  MOV R155, R231 ;  /* 0x000000e7009b7202 */ /* 0x03cfce0000000f00 */
.L_x_59350:
[----:B--234-:R-:W0:Y:S02]  /*83d0*/  @P0 LDC.64 R232, c[0x0][0x238] ;  /* 0x00008e00ffe80b82 */ /* 0x01ce240000000a00 */
[----:B0-----:R-:W-:-:S04]  /*83e0*/  @P0 LEA R232, P2, R3, R232, 0x4 ;  /* 0x000000e803e80211 */ /* 0x001fc800078420ff */
[----:B------:R-:W-:-:S05]  /*83f0*/  @P0 LEA.HI.X R233, R3, R233, RZ, 0x4, P2 ;  /* 0x000000e903e90211 */ /* 0x000fca00010f24ff */
[----:B------:R0:W-:Y:S04]  /*8400*/  @P0 STG.E.128 desc[UR4][R232.64], R152 ;  /* 0x00000098e8000986 */ /* 0x0001e8000c101d04 */
.L_x_59334:
[----:B------:R-:W-:Y:S05]  /*8410*/  BSYNC B0 ;  /* 0x0000000000007941 */ /* 0x000fea0003800000 */
.L_x_59333:
[----:B-----5:R-:W-:Y:S01]  /*8420*/  FADD.FTZ R3, RZ, R148 ;  /* 0x00000094ff037221 */ /* 0x020fe20000010000 */
        /* <DEDUP_REMOVED lines=134> */
[----:B------:R-:W5:Y:S01]  /*8c90*/  SHFL.BFLY PT, R3, R4, 0x1, 0x1f ;  /* 0x0c201f0004037f89 */ /* 0x000f6200000e0000 */
[----:B------:R-:W0:Y:S01]  /*8ca0*/  LDC R235, c[0x0][0x290] ;  /* 0x0000a400ffeb7b82 */ /* 0x000e220000000800 */
[----:B------:R-:W-:Y:S01]  /*8cb0*/  ISETP.GT.U32.AND P6, PT, R0, 0x3f, PT ;  /* 0x0000003f0000780c */ /* 0x000fe20003fc4070 */
[----:B-----5:R-:W-:-:S05]  /*8cc0*/  FADD.FTZ R4, R4, R3 ;  /* 0x0000000304047221 */ /* 0x020fca0000010000 */
[----:B------:R-:W5:Y:S02]  /*8cd0*/  SHFL.BFLY PT, R3, R4, 0x2, 0x1f ;  /* 0x0c401f0004037f89 */ /* 0x000f6400000e0000 */
[----:B-----5:R-:W-:-:S05]  /*8ce0*/  FADD.FTZ R4, R4, R3 ;  /* 0x0000000304047221 */ /* 0x020fca0000010000 */
[----:B------:R-:W5:Y:S02]  /*8cf0*/  SHFL.BFLY PT, R3, R4, 0x4, 0x1f ;  /* 0x0c801f0004037f89 */ /* 0x000f6400000e0000 */
[----:B-----5:R-:W-:-:S05]  /*8d00*/  FADD.FTZ R4, R4, R3 ;  /* 0x0000000304047221 */ /* 0x020fca0000010000 */
[----:B------:R-:W5:Y:S02]  /*8d10*/  SHFL.BFLY PT, R3, R4, 0x8, 0x1f ;  /* 0x0d001f0004037f89 */ /* 0x000f6400000e0000 */
[----:B-----5:R-:W-:-:S05]  /*8d20*/  FADD.FTZ R4, R4, R3 ;  /* 0x0000000304047221 */ /* 0x020fca0000010000 */
[----:B------:R-:W5:Y:S02]  /*8d30*/  SHFL.BFLY PT, R3, R4, 0x10, 0x1f ;  /* 0x0e001f0004037f89 */ /* 0x000f6400000e0000 */
[----:B-----5:R-:W-:-:S04]  /*8d40*/  FADD.FTZ R3, R4, R3 ;  /* 0x0000000304037221 */ /* 0x020fc80000010000 */
        /* <DEDUP_REMOVED lines=10> */
[----:B-1234-:R-:W-:Y:S01]  /*8df0*/  FSEL R233, R3, RZ, P1 ;  /* 0x000000ff03e97208 */ /* 0x01efe20000800000 */
        /* <DEDUP_REMOVED lines=175> */
.L_x_59404:
[----:B-1----:R-:W-:Y:S01]  /*98f0*/  FADD.FTZ R3, R233, R3 ;  /* 0x00000003e9037221 */ /* 0x002fe20000010000 */
[----:B------:R-:W-:Y:S01]  /*9900*/  FMUL.FTZ R7, R4, R4 ;  /* 0x0000000404077220 */ /* 0x000fe20000410000 */
[----:B0-----:R-:W0:Y:S01]  /*9910*/  @!P5 LDC.64 R232, c[0x0][0x250] ;  /* 0x00009400ffe8db82 */ /* 0x001e220000000a00 */
[----:B------:R-:W-:Y:S01]  /*9920*/  ISETP.NE.AND P2, PT, RZ, UR6, PT ;  /* 0x00000006ff007c0c */ /* 0x000fe2000bf45270 */
[----:B------:R-:W-:Y:S01]  /*9930*/  FFMA.FTZ R3, R3, R235, UR7 ;  /* 0x0000000703037e23 */ /* 0x000fe200080100eb */
[----:B------:R-:W-:Y:S02]  /*9940*/  BSSY B0, `(.L_x_59352) ;  /* 0x000003c000007945 */ /* 0x000fe40003800000 */
[----:B------:R-:W-:-:S05]  /*9950*/  FSEL R7, R7, RZ, P2 ;  /* 0x000000ff07077208 */ /* 0x000fca0001000000 */
[----:B------:R-:W-:-:S06]  /*9960*/  FADD.FTZ R3, R3, R7 ;  /* 0x0000000703037221 */ /* 0x000fcc0000010000 */
[----:B------:R-:W1:Y:S01]  /*9970*/  MUFU.RSQ R3, R3 ;  /* 0x0000000300037308 */ /* 0x000e620000001400 */
[----:B0-----:R-:W-:-:S05]  /*9980*/  @!P5 IMAD.WIDE R232, R6, 0x4, R232 ;  /* 0x0000000406e8d825 */ /* 0x001fca00078e02e8 */
[----:B------:R0:W-:Y:S02]  /*9990*/  @!P5 STG.E desc[UR4][R232.64], R4 ;  /* 0x00000004e800d986 */ /* 0x0001e4000c101904 */
[----:B0-----:R-:W0:Y:S02]  /*99a0*/  @!P5 LDC.64 R232, c[0x0][0x258] ;  /* 0x00009600ffe8db82 */ /* 0x001e240000000a00 */
[----:B0-----:R-:W-:-:S05]  /*99b0*/  @!P5 IMAD.WIDE R232, R6, 0x4, R232 ;  /* 0x0000000406e8d825 */ /* 0x001fca00078e02e8 */
[----:B-1----:R0:W-:Y:S01]  /*99c0*/  @!P5 STG.E desc[UR4][R232.64], R3 ;  /* 0x00000003e800d986 */ /* 0x0021e2000c101904 */
[----:B------:R-:W-:Y:S05]  /*99d0*/  @!P1 BRA `(.L_x_59353) ;  /* 0x0000000000c89947 */ /* 0x000fea0003800000 */
[----:B0-----:R-:W-:Y:S01]  /*99e0*/  FSEL R232, R4, RZ, !P2 ;  /* 0x000000ff04e87208 */ /* 0x001fe20005000000 */
[----:B------:R0:W-:Y:S01]  /*99f0*/  STL [R1+0x2dc], R8 ;  /* 0x0002dc0801007387 */ /* 0x0001e20000100800 */
[----:B------:R-:W1:Y:S03]  /*9a00*/  LDC.64 R244, c[0x0][0x2b8] ;  /* 0x0000ae00fff47b82 */ /* 0x000e660000000a00 */
[--C-:B------:R-:W-:Y:S01]  /*9a10*/  FADD.FTZ R7, R148, -R232.reuse ;  /* 0x800000e894077221 */ /* 0x100fe20000010000 */
[--C-:B------:R-:W-:Y:S01]  /*9a20*/  FADD.FTZ R234, R151, -R232.reuse ;  /* 0x800000e897ea7221 */ /* 0x100fe20000010000 */
[--C-:B------:R-:W-:Y:S01]  /*9a30*/  FADD.FTZ R233, R150, -R232.reuse ;  /* 0x800000e896e97221 */ /* 0x100fe20000010000 */
[----:B------:R-:W2:Y:S01]  /*9a40*/  LDL R235, [R1+0x2cc] ;  /* 0x0002cc0001eb7983 */ /* 0x000ea20000100800 */
[----:B------:R-:W-:-:S03]  /*9a50*/  FADD.FTZ R232, R149, -R232 ;  /* 0x800000e895e87221 */ /* 0x000fc60000010000 */
[----:B0-----:R-:W2:Y:S04]  /*9a60*/  LDL R8, [R1+0x4c] ;  /* 0x00004c0001087983 */ /* 0x001ea80000100800 */
[----:B------:R0:W-:Y:S01]  /*9a70*/  STL [R1+0x2d8], R6 ;  /* 0x0002d80601007387 */ /* 0x0001e20000100800 */
[C---:B------:R-:W-:Y:S01]  /*9a80*/  FMUL.FTZ R248, R3.reuse, R234 ;  /* 0x000000ea03f87220 */ /* 0x040fe20000410000 */
[C---:B------:R-:W-:Y:S01]  /*9a90*/  FMUL.FTZ R247, R3.reuse, R233 ;  /* 0x000000e903f77220 */ /* 0x040fe20000410000 */
[C---:B------:R-:W-:Y:S01]  /*9aa0*/  FMUL.FTZ R246, R3.reuse, R232 ;  /* 0x000000e803f67220 */ /* 0x040fe20000410000 */
[----:B0-----:R-:W3:Y:S04]  /*9ab0*/  LDL R6, [R1+0x48] ;  /* 0x0000480001067983 */ /* 0x001ee80000100800 */
[----:B------:R0:W-:Y:S04]  /*9ac0*/  STL [R1+0x2d4], R2 ;  /* 0x0002d40201007387 */ /* 0x0001e80000100800 */
[----:B0-----:R-:W4:Y:S04]  /*9ad0*/  LDL R2, [R1+0x44] ;  /* 0x0000440001027983 */ /* 0x001f280000100800 */
[----:B------:R0:W-:Y:S04]  /*9ae0*/  STL [R1+0x2d0], R0 ;  /* 0x0002d00001007387 */ /* 0x0001e80000100800 */
[----:B------:R-:W3:Y:S04]  /*9af0*/  LDL R234, [R1+0x2c8] ;  /* 0x0002c80001ea7983 */ /* 0x000ee80000100800 */
[----:B------:R-:W4:Y:S04]  /*9b00*/  LDL R233, [R1+0x2c4] ;  /* 0x0002c40001e97983 */ /* 0x000f280000100800 */
[----:B0-----:R-:W4:Y:S04]  /*9b10*/  LDL R0, [R1+0x40] ;  /* 0x0000400001007983 */ /* 0x001f280000100800 */
[----:B------:R-:W4:Y:S01]  /*9b20*/  LDL R232, [R1+0x2c0] ;  /* 0x0002c00001e87983 */ /* 0x000f220000100800 */
[----:B------:R-:W-:Y:S01]  /*9b30*/  FMUL.FTZ R7, R3, R7 ;  /* 0x0000000703077220 */ /* 0x000fe20000410000 */
[----:B-1----:R-:W-:-:S02]  /*9b40*/  IMAD.WIDE.U32 R244, R5, 0x10, R244 ;  /* 0x0000001005f47825 */ /* 0x002fc400078e00f4 */
[----:B------:R-:W4:Y:S04]  /*9b50*/  LDL R249, [R1+0x3c] ;  /* 0x00003c0001f97983 */ /* 0x000f280000100800 */
[----:B------:R-:W4:Y:S04]  /*9b60*/  LDL R252, [R1+0x2b4] ;  /* 0x0002b40001fc7983 */ /* 0x000f280000100800 */
[----:B------:R-:W4:Y:S04]  /*9b70*/  LDL R251, [R1+0x30] ;  /* 0x0000300001fb7983 */ /* 0x000f280000100800 */
[----:B------:R-:W4:Y:S01]  /*9b80*/  LDL R250, [R1+0x2b0] ;  /* 0x0002b00001fa7983 */ /* 0x000f220000100800 */
[----:B--2---:R-:W-:-:S03]  /*9b90*/  FFMA.FTZ R235, R235, R248, R8 ;  /* 0x000000f8ebeb7223 */ /* 0x004fc60000010008 */
[----:B------:R1:W5:Y:S01]  /*9ba0*/  LDL.LU R8, [R1+0x2dc] ;  /* 0x0002dc0001087983 */ /* 0x0003620000300800 */
[----:B---3--:R-:W-:-:S03]  /*9bb0*/  FFMA.FTZ R234, R234, R247, R6 ;  /* 0x000000f7eaea7223 */ /* 0x008fc60000010006 */
[----:B------:R1:W5:Y:S01]  /*9bc0*/  LDL.LU R6, [R1+0x2d8] ;  /* 0x0002d80001067983 */ /* 0x0003620000300800 */
[----:B----4-:R-:W-:-:S03]  /*9bd0*/  FFMA.FTZ R233, R233, R246, R2 ;  /* 0x000000f6e9e97223 */ /* 0x010fc60000010002 */
[----:B------:R1:W5:Y:S01]  /*9be0*/  LDL.LU R2, [R1+0x2d4] ;  /* 0x0002d40001027983 */ /* 0x0003620000300800 */
[----:B------:R-:W-:-:S03]  /*9bf0*/  FFMA.FTZ R232, R232, R7, R0 ;  /* 0x00000007e8e87223 */ /* 0x000fc60000010000 */
[----:B------:R1:W5:Y:S04]  /*9c00*/  LDL.LU R0, [R1+0x2d0] ;  /* 0x0002d00001007983 */ /* 0x0003680000300800 */
[----:B------:R0:W-:Y:S04]  /*9c10*/  STG.E.128 desc[UR4][R244.64], R232 ;  /* 0x000000e8f4007986 */ /* 0x0001e8000c101d04 */
[----:B0-----:R-:W2:Y:S01]  /*9c20*/  LDL R235, [R1+0x2bc] ;  /* 0x0002bc0001eb7983 */ /* 0x001ea20000100800 */
[----:B------:R-:W0:Y:S03]  /*9c30*/  LDC.64 R244, c[0x0][0x2c0] ;  /* 0x0000b000fff47b82 */ /* 0x000e260000000a00 */
[----:B------:R-:W3:Y:S04]  /*9c40*/  LDL R232, [R1+0x38] ;  /* 0x0000380001e87983 */ /* 0x000ee80000100800 */
[----:B------:R-:W3:Y:S04]  /*9c50*/  LDL R234, [R1+0x2b8] ;  /* 0x0002b80001ea7983 */ /* 0x000ee80000100800 */
[----:B------:R-:W4:Y:S01]  /*9c60*/  LDL R233, [R1+0x34] ;  /* 0x0000340001e97983 */ /* 0x000f220000100800 */
[C---:B0-----:R-:W-:Y:S01]  /*9c70*/  IMAD.WIDE.U32 R244, R5.reuse, 0x10, R244 ;  /* 0x0000001005f47825 */ /* 0x041fe200078e00f4 */
[----:B------:R-:W-:-:S03]  /*9c80*/  IADD3 R5, R5, 0x20, RZ ;  /* 0x0000002005057810 */ /* 0x000fc60007ffe0ff */
[----:B--2---:R-:W-:Y:S02]  /*9c90*/  FFMA.FTZ R235, R235, R248, R249 ;  /* 0x000000f8ebeb7223 */ /* 0x004fe400000100f9 */
[----:B------:R-:W0:Y:S01]  /*9ca0*/  S2R R249, SR_TID.X ;  /* 0x0000000000f97919 */ /* 0x000e220000002100 */
[----:B---3--:R-:W-:Y:S01]  /*9cb0*/  FFMA.FTZ R234, R234, R247, R232 ;  /* 0x000000f7eaea7223 */ /* 0x008fe200000100e8 */
[----:B------:R-:W-:Y:S01]  /*9cc0*/  FFMA.FTZ R232, R250, R7, R251 ;  /* 0x00000007fae87223 */ /* 0x000fe200000100fb */
[----:B----4-:R-:W-:-:S05]  /*9cd0*/  FFMA.FTZ R233, R252, R246, R233 ;  /* 0x000000f6fce97223 */ /* 0x010fca00000100e9 */
[----:B------:R1:W-:Y:S01]  /*9ce0*/  STG.E.128 desc[UR4][R244.64], R232 ;  /* 0x000000e8f4007986 */ /* 0x0003e2000c101d04 */
[----:B0-----:R-:W-:-:S07]  /*9cf0*/  LOP3.LUT R249, R249, 0x1f, RZ, 0xc0, !PT ;  /* 0x0000001ff9f97812 */ /* 0x001fce00078ec0ff */
.L_x_59353:
[----:B------:R-:W-:Y:S05]  /*9d00*/  BSYNC B0 ;  /* 0x0000000000007941 */ /* 0x000fea0003800000 */
.L_x_59352:
[----:B-----5:R-:W-:Y:S01]  /*9d10*/  ISETP.GE.U32.AND P3, PT, R0, 0x40, PT ;  /* 0x000000400000780c */ /* 0x020fe20003f66070 */
[----:B------:R-:W-:-:S12]  /*9d20*/  BSSY B0, `(.L_x_59354) ;  /* 0x0000034000007945 */ /* 0x000fd80003800000 */
[----:B------:R-:W-:Y:S05]  /*9d30*/  @!P3 BRA `(.L_x_59355) ;  /* 0x0000000000c8b947 */ /* 0x000fea0003800000 */
[----:B01----:R-:W-:Y:S01]  /*9d40*/  FSEL R232, R4, RZ, !P2 ;  /* 0x000000ff04e87208 */ /* 0x003fe20005000000 */
        /* <DEDUP_REMOVED lines=35> */
[----:B0-----:R-:W3:Y:S01]  /*9f80*/  LDL R235, [R1+0x2ac] ;  /* 0x0002ac0001eb7983 */ /* 0x001ee20000100800 */
[----:B------:R-:W0:Y:S03]  /*9f90*/  LDC.64 R244, c[0x0][0x2c0] ;  /* 0x0000b000fff47b82 */ /* 0x000e260000000a00 */
[----:B------:R-:W4:Y:S04]  /*9fa0*/  LDL R232, [R1+0x18] ;  /* 0x0000180001e87983 */ /* 0x000f280000100800 */
[----:B------:R-:W4:Y:S04]  /*9fb0*/  LDL R234, [R1+0x2a8] ;  /* 0x0002a80001ea7983 */ /* 0x000f280000100800 */
[----:B------:R-:W2:Y:S01]  /*9fc0*/  LDL R233, [R1+0x14] ;  /* 0x0000140001e97983 */ /* 0x000ea20000100800 */
[C---:B0-----:R-:W-:Y:S01]  /*9fd0*/  IMAD.WIDE.U32 R244, R5.reuse, 0x10, R244 ;  /* 0x0000001005f47825 */ /* 0x041fe200078e00f4 */
[----:B------:R-:W-:-:S03]  /*9fe0*/  IADD3 R5, R5, 0x20, RZ ;  /* 0x0000002005057810 */ /* 0x000fc60007ffe0ff */
[----:B---3--:R-:W-:Y:S02]  /*9ff0*/  FFMA.FTZ R235, R235, R248, R249 ;  /* 0x000000f8ebeb7223 */ /* 0x008fe400000100f9 */
[----:B------:R-:W0:Y:S01]  /*a000*/  S2R R249, SR_TID.X ;  /* 0x0000000000f97919 */ /* 0x000e220000002100 */
[----:B----4-:R-:W-:Y:S01]  /*a010*/  FFMA.FTZ R234, R234, R247, R232 ;  /* 0x000000f7eaea7223 */ /* 0x010fe200000100e8 */
[----:B------:R-:W-:Y:S01]  /*a020*/  FFMA.FTZ R232, R250, R7, R251 ;  /* 0x00000007fae87223 */ /* 0x000fe200000100fb */
[----:B--2---:R-:W-:-:S05]  /*a030*/  FFMA.FTZ R233, R252, R246, R233 ;  /* 0x000000f6fce97223 */ /* 0x004fca00000100e9 */
[----:B------:R2:W-:Y:S01]  /*a040*/  STG.E.128 desc[UR4][R244.64], R232 ;  /* 0x000000e8f4007986 */ /* 0x0005e2000c101d04 */
[----:B0-----:R-:W-:-:S07]  /*a050*/  LOP3.LUT R249, R249, 0x1f, RZ, 0xc0, !PT ;  /* 0x0000001ff9f97812 */ /* 0x001fce00078ec0ff */
.L_x_59355:
[----:B------:R-:W-:Y:S05]  /*a060*/  BSYNC B0 ;  /* 0x0000000000007941 */ /* 0x000fea0003800000 */
.L_x_59354:
[----:B-----5:R-:W-:Y:S01]  /*a070*/  ISETP.GE.U32.AND P3, PT, R0, 0x60, PT ;  /* 0x000000600000780c */ /* 0x020fe20003f66070 */
[----:B------:R-:W-:-:S12]  /*a080*/  BSSY B0, `(.L_x_59356) ;  /* 0x000002e000007945 */ /* 0x000fd80003800000 */
[----:B------:R-:W-:Y:S05]  /*a090*/  @!P3 BRA `(.L_x_59357) ;  /* 0x0000000000b0b947 */ /* 0x000fea0003800000 */
[----:B012---:R-:W-:Y:S01]  /*a0a0*/  FSEL R232, R4, RZ, !P2 ;  /* 0x000000ff04e87208 */ /* 0x007fe20005000000 */
[----:B------:R0:W-:Y:S01]  /*a0b0*/  STL [R1+0x2d8], R6 ;  /* 0x0002d80601007387 */ /* 0x0001e20000100800 */
[----:B------:R-:W1:Y:S03]  /*a0c0*/  LDC.64 R244, c[0x0][0x2b8] ;  /* 0x0000ae00fff47b82 */ /* 0x000e660000000a00 */
[--C-:B------:R-:W-:Y:S01]  /*a0d0*/  FADD.FTZ R7, R160, -R232.reuse ;  /* 0x800000e8a0077221 */ /* 0x100fe20000010000 */
[--C-:B------:R-:W-:Y:S01]  /*a0e0*/  FADD.FTZ R234, R163, -R232.reuse ;  /* 0x800000e8a3ea7221 */ /* 0x100fe20000010000 */
[--C-:B------:R-:W-:Y:S01]  /*a0f0*/  FADD.FTZ R233, R162, -R232.reuse ;  /* 0x800000e8a2e97221 */ /* 0x100fe20000010000 */
[----:B------:R-:W-:Y:S01]  /*a100*/  FADD.FTZ R232, R161, -R232 ;  /* 0x800000e8a1e87221 */ /* 0x000fe20000010000 */
[----:B------:R-:W2:Y:S01]  /*a110*/  LDL R235, [R1+0x15c] ;  /* 0x00015c0001eb7983 */ /* 0x000ea20000100800 */
[----:B------:R-:W-:-:S03]  /*a120*/  FMUL.FTZ R248, R3, R234 ;  /* 0x000000ea03f87220 */ /* 0x000fc60000410000 */
[----:B0-----:R-:W2:Y:S01]  /*a130*/  LDL R6, [R1+0xc] ;  /* 0x00000c0001067983 */ /* 0x001ea20000100800 */
[C---:B------:R-:W-:Y:S01]  /*a140*/  FMUL.FTZ R247, R3.reuse, R233 ;  /* 0x000000e903f77220 */ /* 0x040fe20000410000 */
[C---:B------:R-:W-:Y:S02]  /*a150*/  FMUL.FTZ R246, R3.reuse, R232 ;  /* 0x000000e803f67220 */ /* 0x040fe40000410000 */
[----:B------:R0:W-:Y:S04]  /*a160*/  STL [R1+0x2d4], R2 ;  /* 0x0002d40201007387 */ /* 0x0001e80000100800 */
[----:B0-----:R-:W3:Y:S04]  /*a170*/  LDL R2, [R1+0x8] ;  /* 0x0000080001027983 */ /* 0x001ee80000100800 */
[----:B------:R0:W-:Y:S04]  /*a180*/  STL [R1+0x2d0], R0 ;  /* 0x0002d00001007387 */ /* 0x0001e80000100800 */
[----:B------:R-:W4:Y:S04]  /*a190*/  LDL R249, [R1] ;  /* 0x0000000001f97983 */ /* 0x000f280000100800 */
[----:B------:R-:W3:Y:S04]  /*a1a0*/  LDL R234, [R1+0x158] ;  /* 0x0001580001ea7983 */ /* 0x000ee80000100800 */
[----:B0-----:R-:W4:Y:S04]  /*a1b0*/  LDL R0, [R1+0x4] ;  /* 0x0000040001007983 */ /* 0x001f280000100800 */
[----:B------:R-:W4:Y:S04]  /*a1c0*/  LDL R233, [R1+0x154] ;  /* 0x0001540001e97983 */ /* 0x000f280000100800 */
[----:B------:R-:W4:Y:S01]  /*a1d0*/  LDL R232, [R1+0x150] ;  /* 0x0001500001e87983 */ /* 0x000f220000100800 */
[----:B------:R-:W-:Y:S01]  /*a1e0*/  FMUL.FTZ R7, R3, R7 ;  /* 0x0000000703077220 */ /* 0x000fe20000410000 */
[----:B-1----:R-:W-:-:S02]  /*a1f0*/  IMAD.WIDE.U32 R244, R5, 0x10, R244 ;  /* 0x0000001005f47825 */ /* 0x002fc400078e00f4 */
        /* <DEDUP_REMOVED lines=9> */
[----:B------:R-:W-:-:S05]  /*a290*/  FFMA.FTZ R232, R232, R7, R249 ;  /* 0x00000007e8e87223 */ /* 0x000fca00000100f9 */
[----:B------:R1:W-:Y:S04]  /*a2a0*/  STG.E.128 desc[UR4][R244.64], R232 ;  /* 0x000000e8f4007986 */ /* 0x0003e8000c101d04 */
[----:B-1----:R-:W2:Y:S01]  /*a2b0*/  LDL R235, [R1+0x29c] ;  /* 0x00029c0001eb7983 */ /* 0x002ea20000100800 */
[----:B------:R-:W1:Y:S01]  /*a2c0*/  LDC.64 R244, c[0x0][0x2c0] ;  /* 0x0000b000fff47b82 */ /* 0x000e620000000a00 */
[----:B------:R-:W3:Y:S01]  /*a2d0*/  S2R R249, SR_TID.X ;  /* 0x0000000000f97919 */ /* 0x000ee20000002100 */
[----:B------:R-:W-:Y:S01]  /*a2e0*/  FFMA.FTZ R234, R252, R247, R242 ;  /* 0x000000f7fcea7223 */ /* 0x000fe200000100f2 */
[----:B------:R-:W-:Y:S01]  /*a2f0*/  FFMA.FTZ R233, R251, R246, R241 ;  /* 0x000000f6fbe97223 */ /* 0x000fe200000100f1 */
[----:B------:R-:W-:Y:S01]  /*a300*/  FFMA.FTZ R232, R250, R7, R240 ;  /* 0x00000007fae87223 */ /* 0x000fe200000100f0 */
[----:B-1----:R-:W-:-:S04]  /*a310*/  IMAD.WIDE.U32 R244, R5, 0x10, R244 ;  /* 0x0000001005f47825 */ /* 0x002fc800078e00f4 */
[----:B------:R-:W-:Y:S01]  /*a320*/  VIADD R5, R5, 0x20 ;  /* 0x0000002005057836 */ /* 0x000fe20000000000 */
[----:B---3--:R-:W-:Y:S01]  /*a330*/  LOP3.LUT R249, R249, 0x1f, RZ, 0xc0, !PT ;  /* 0x0000001ff9f97812 */ /* 0x008fe200078ec0ff */
[----:B--2---:R-:W-:-:S05]  /*a340*/  FFMA.FTZ R235, R235, R248, R243 ;  /* 0x000000f8ebeb7223 */ /* 0x004fca00000100f3 */
[----:B------:R0:W-:Y:S02]  /*a350*/  STG.E.128 desc[UR4][R244.64], R232 ;  /* 0x000000e8f4007986 */ /* 0x0001e4000c101d04 */
.L_x_59357:
[----:B------:R-:W-:Y:S05]  /*a360*/  BSYNC B0 ;  /* 0x0000000000007941 */ /* 0x000fea0003800000 */
.L_x_59356:
[----:B-----5:R-:W-:Y:S01]  /*a370*/  ISETP.GE.U32.AND P3, PT, R0, 0x80, PT ;  /* 0x000000800000780c */ /* 0x020fe20003f66070 */
[----:B------:R-:W-:-:S12]  /*a380*/  BSSY B0, `(.L_x_59358) ;  /* 0x0000022000007945 */ /* 0x000fd80003800000 */
[----:B------:R-:W-:Y:S05]  /*a390*/  @!P3 BRA `(.L_x_59359) ;  /* 0x000000000080b947 */ /* 0x000fea0003800000 */
[----:B012---:R-:W-:Y:S01]  /*a3a0*/  FSEL R232, R4, RZ, !P2 ;  /* 0x000000ff04e87208 */ /* 0x007fe20005000000 */
[----:B------:R-:W2:Y:S01]  /*a3b0*/  LDL R235, [R1+0x14c] ;  /* 0x00014c0001eb7983 */ /* 0x000ea20000100800 */
[----:B------:R-:W0:Y:S03]  /*a3c0*/  LDC.64 R244, c[0x0][0x2b8] ;  /* 0x0000ae00fff47b82 */ /* 0x000e260000000a00 */
[--C-:B------:R-:W-:Y:S01]  /*a3d0*/  FADD.FTZ R7, R164, -R232.reuse ;  /* 0x800000e8a4077221 */ /* 0x100fe20000010000 */
[--C-:B------:R-:W-:Y:S01]  /*a3e0*/  FADD.FTZ R234, R167, -R232.reuse ;  /* 0x800000e8a7ea7221 */ /* 0x100fe20000010000 */
[--C-:B------:R-:W-:Y:S01]  /*a3f0*/  FADD.FTZ R233, R166, -R232.reuse ;  /* 0x800000e8a6e97221 */ /* 0x100fe20000010000 */
[----:B------:R-:W-:Y:S01]  /*a400*/  FADD.FTZ R232, R165, -R232 ;  /* 0x800000e8a5e87221 */ /* 0x000fe20000010000 */
[----:B------:R-:W3:Y:S01]  /*a410*/  LDL R252, [R1+0x288] ;  /* 0x0002880001fc7983 */ /* 0x000ee20000100800 */
[C---:B------:R-:W-:Y:S01]  /*a420*/  FMUL.FTZ R248, R3.reuse, R234 ;  /* 0x000000ea03f87220 */ /* 0x040fe20000410000 */
[C---:B------:R-:W-:Y:S01]  /*a430*/  FMUL.FTZ R247, R3.reuse, R233 ;  /* 0x000000e903f77220 */ /* 0x040fe20000410000 */
[C---:B------:R-:W-:Y:S01]  /*a440*/  FMUL.FTZ R246, R3.reuse, R232 ;  /* 0x000000e803f67220 */ /* 0x040fe20000410000 */
[----:B------:R-:W4:Y:S04]  /*a450*/  LDL R234, [R1+0x148] ;  /* 0x0001480001ea7983 */ /* 0x000f280000100800 */
[----:B------:R-:W5:Y:S04]  /*a460*/  LDL R233, [R1+0x144] ;  /* 0x0001440001e97983 */ /* 0x000f680000100800 */
[----:B------:R-:W3:Y:S01]  /*a470*/  LDL R232, [R1+0x140] ;  /* 0x0001400001e87983 */ /* 0x000ee20000100800 */
[----:B------:R-:W-:-:S03]  /*a480*/  FMUL.FTZ R7, R3, R7 ;  /* 0x0000000703077220 */ /* 0x000fc60000410000 */
[----:B------:R-:W3:Y:S01]  /*a490*/  LDL R251, [R1+0x284] ;  /* 0x0002840001fb7983 */ /* 0x000ee20000100800 */
[----:B0-----:R-:W-:-:S03]  /*a4a0*/  IMAD.WIDE.U32 R244, R5, 0x10, R244 ;  /* 0x0000001005f47825 */ /* 0x001fc600078e00f4 */
[----:B------:R-:W3:Y:S01]  /*a4b0*/  LDL R250, [R1+0x280] ;  /* 0x0002800001fa7983 */ /* 0x000ee20000100800 */
[----:B--2---:R-:W-:Y:S01]  /*a4c0*/  FFMA.FTZ R235, R235, R248, R239 ;  /* 0x000000f8ebeb7223 */ /* 0x004fe200000100ef */
[----:B----4-:R-:W-:Y:S01]  /*a4d0*/  FFMA.FTZ R234, R234, R247, R238 ;  /* 0x000000f7eaea7223 */ /* 0x010fe200000100ee */
[----:B-----5:R-:W-:Y:S01]  /*a4e0*/  FFMA.FTZ R233, R233, R246, R237 ;  /* 0x000000f6e9e97223 */ /* 0x020fe200000100ed */
[----:B---3--:R-:W-:-:S05]  /*a4f0*/  FFMA.FTZ R232, R232, R7, R236 ;  /* 0x00000007e8e87223 */ /* 0x008fca00000100ec */
[----:B------:R0:W-:Y:S04]  /*a500*/  STG.E.128 desc[UR4][R244.64], R232 ;  /* 0x000000e8f4007986 */ /* 0x0001e8000c101d04 */
[----:B0-----:R-:W2:Y:S01]  /*a510*/  LDL R235, [R1+0x28c] ;  /* 0x00028c0001eb7983 */ /* 0x001ea20000100800 */
[----:B------:R-:W0:Y:S01]  /*a520*/  LDC.64 R244, c[0x0][0x2c0] ;  /* 0x0000b000fff47b82 */ /* 0x000e220000000a00 */
[----:B------:R-:W-:Y:S01]  /*a530*/  FFMA.FTZ R234, R252, R247, R10 ;  /* 0x000000f7fcea7223 */ /* 0x000fe2000001000a */
[----:B------:R-:W-:Y:S01]  /*a540*/  FFMA.FTZ R233, R251, R246, R9 ;  /* 0x000000f6fbe97223 */ /* 0x000fe20000010009 */
[----:B------:R-:W-:Y:S01]  /*a550*/  FFMA.FTZ R232, R250, R7, R8 ;  /* 0x00000007fae87223 */ /* 0x000fe20000010008 */
[C---:B0-----:R-:W-:Y:S01]  /*a560*/  IMAD.WIDE.U32 R244, R5.reuse, 0x10, R244 ;  /* 0x0000001005f47825 */ /* 0x041fe200078e00f4 */
[----:B------:R-:W-:-:S03]  /*a570*/  IADD3 R5, R5, 0x20, RZ ;  /* 0x0000002005057810 */ /* 0x000fc60007ffe0ff */
[----:B--2---:R-:W-:-:S05]  /*a580*/  FFMA.FTZ R235, R235, R248, R11 ;  /* 0x000000f8ebeb7223 */ /* 0x004fca000001000b */
[----:B------:R3:W-:Y:S02]  /*a590*/  STG.E.128 desc[UR4][R244.64], R232 ;  /* 0x000000e8f4007986 */ /* 0x0007e4000c101d04 */
.L_x_59359:
[----:B------:R-:W-:Y:S05]  /*a5a0*/  BSYNC B0 ;  /* 0x0000000000007941 */ /* 0x000fea0003800000 */
.L_x_59358:
[----:B------:R-:W-:Y:S01]  /*a5b0*/  ISETP.GE.U32.AND P3, PT, R0, 0xa0, PT ;  /* 0x000000a00000780c */ /* 0x000fe20003f66070 */
[----:B------:R-:W-:-:S12]  /*a5c0*/  BSSY B0, `(.L_x_59360) ;  /* 0x0000022000007945 */ /* 0x000fd80003800000 */
[----:B------:R-:W-:Y:S05]  /*a5d0*/  @!P3 BRA `(.L_x_59361) ;  /* 0x000000000080b947 */ /* 0x000fea0003800000 */
[----:B0123--:R-:W-:Y:S01]  /*a5e0*/  FSEL R232, R4, RZ, !P2 ;  /* 0x000000ff04e87208 */ /* 0x00ffe20005000000 */
        /* <DEDUP_REMOVED lines=31> */
.L_x_59361:
[----:B------:R-:W-:Y:S05]  /*a7e0*/  BSYNC B0 ;  /* 0x0000000000007941 */ /* 0x000fea0003800000 */
.L_x_59360:
[----:B------:R-:W-:Y:S01]  /*a7f0*/  ISETP.GE.U32.AND P3, PT, R0, 0xc0, PT ;  /* 0x000000c00000780c */ /* 0x000fe20003f66070 */
[----:B------:R-:W-:-:S12]  /*a800*/  BSSY B0, `(.L_x_59362) ;  /* 0x0000022000007945 */ /* 0x000fd80003800000 */
[----:B------:R-:W-:Y:S05]  /*a810*/  @!P3 BRA `(.L_x_59363) ;  /* 0x000000000080b947 */ /* 0x000fea0003800000 */
[----:B01234-:R-:W-:Y:S01]  /*a820*/  FSEL R232, R4, RZ, !P2 ;  /* 0x000000ff04e87208 */ /* 0x01ffe20005000000 */
        /* <DEDUP_REMOVED lines=31> */
.L_x_59363:
[----:B------:R-:W-:Y:S05]  /*aa20*/  BSYNC B0 ;  /* 0x0000000000007941 */ /* 0x000fea0003800000 */
.L_x_59362:
        /* <DEDUP_REMOVED lines=35> */
.L_x_59365:
[----:B------:R-:W-:Y:S05]  /*ac60*/  BSYNC B0 ;  /* 0x0000000000007941 */ /* 0x000fea0003800000 */
.L_x_59364:
        /* <DEDUP_REMOVED lines=35> */
.L_x_59367:
[----:B------:R-:W-:Y:S05]  /*aea0*/  BSYNC B0 ;  /* 0x0000000000007941 */ /* 0x000fea0003800000 */
.L_x_59366:
        /* <DEDUP_REMOVED lines=35> */
.L_x_59369:
[----:B------:R-:W-:Y:S05]  /*b0e0*/  BSYNC B0 ;  /* 0x0000000000007941 */ /* 0x000fea0003800000 */
.L_x_59368:
        /* <DEDUP_REMOVED lines=35> */
.L_x_59371:
[----:B------:R-:W-:Y:S05]  /*b320*/  BSYNC B0 ;  /* 0x0000000000007941 */ /* 0x000fea0003800000 */
.L_x_59370:
        /* <DEDUP_REMOVED lines=31> */
[----:B0-----:R-:W-:-:S04]  /*b520*/  IMAD.WIDE.U32 R244, R5, 0x10, R244 ;  /* 0x0000001005f47825 */ /* 0x001fc800078e00f4 */
[----:B------:R-:W-:Y:S02]  /*b530*/  VIADD R5, R5, 0x20 ;  /* 0x0000002005057836 */ /* 0x000fe40000000000 */
[----:B--2---:R-:W-:-:S05]  /*b540*/  FFMA.FTZ R235, R235, R248, R67 ;  /* 0x000000f8ebeb7223 */ /* 0x004fca0000010043 */
[----:B------:R0:W-:Y:S02]  /*b550*/  STG.E.128 desc[UR4][R244.64], R232 ;  /* 0x000000e8f4007986 */ /* 0x0001e4000c101d04 */
.L_x_59373:
[----:B------:R-:W-:Y:S05]  /*b560*/  BSYNC B0 ;  /* 0x0000000000007941 */ /* 0x000fea0003800000 */
.L_x_59372:
        /* <DEDUP_REMOVED lines=35> */
.L_x_59375:
[----:B------:R-:W-:Y:S05]  /*b7a0*/  BSYNC B0 ;  /* 0x0000000000007941 */ /* 0x000fea0003800000 */
.L_x_59374:
        /* <DEDUP_REMOVED lines=35> */
.L_x_59377:
[----:B------:R-:W-:Y:S05]  /*b9e0*/  BSYNC B0 ;  /* 0x0000000000007941 */ /* 0x000fea0003800000 */
.L_x_59376:
        /* <DEDUP_REMOVED lines=35> */
.L_x_59379:
[----:B------:R-:W-:Y:S05]  /*bc20*/  BSYNC B0 ;  /* 0x0000000000007941 */ /* 0x000fea0003800000 */
.L_x_59378:
        /* <DEDUP_REMOVED lines=35> */
.L_x_59381:
[----:B------:R-:W-:Y:S05]  /*be60*/  BSYNC B0 ;  /* 0x0000000000007941 */ /* 0x000fea0003800000 */
.L_x_59380:
        /* <DEDUP_REMOVED lines=35> */
.L_x_59383:
[----:B------:R-:W-:Y:S05]  /*c0a0*/  BSYNC B0 ;  /* 0x0000000000007941 */ /* 0x000fea0003800000 */
.L_x_59382:
        /* <DEDUP_REMOVED lines=35> */
.L_x_59385:
[----:B------:R-:W-:Y:S05]  /*c2e0*/  BSYNC B0 ;  /* 0x0000000000007941 */ /* 0x000fea0003800000 */
.L_x_59384:
        /* <DEDUP_REMOVED lines=35> */
.L_x_59387:
[----:B------:R-:W-:Y:S05]  /*c520*/  BSYNC B0 ;  /* 0x0000000000007941 */ /* 0x000fea0003800000 */
.L_x_59386:
        /* <DEDUP_REMOVED lines=35> */
.L_x_59389:
[----:B------:R-:W-:Y:S05]  /*c760*/  BSYNC B0 ;  /* 0x0000000000007941 */ /* 0x000fea0003800000 */
.L_x_59388:
[----:B------:R-:W-:Y:S01]  /*c770*/  ISETP.GE.U32.AND P3, PT, R0, 0x280, PT ;  /* 0x000002800000780c */ /* 0x000fe20003f66070 */
[----:B------:R-:W-:-:S12]  /*c780*/  BSSY B0, `(.L_x_59390) ;  /* 0x0000021000007945 */ /* 0x000fd80003800000 */
[----:B------:R-:W-:Y:S05]  /*c790*/  @!P3 BRA `(.L_x_59391) ;  /* 0x00000000007cb947 */ /* 0x000fea0003800000 */
[----:B01234-:R-:W-:Y:S01]  /*c7a0*/  FSEL R232, R4, RZ, !P2 ;  /* 0x000000ff04e87208 */ /* 0x01ffe20005000000 */
[----:B------:R-:W2:Y:S01]  /*c7b0*/  LDL R235, [R1+0x18c] ;  /* 0x00018c0001eb7983 */ /* 0x000ea20000100800 */
[----:B------:R-:W0:Y:S03]  /*c7c0*/  LDC.64 R244, c[0x0][0x2b8] ;  /* 0x0000ae00fff47b82 */ /* 0x000e260000000a00 */
[--C-:B------:R-:W-:Y:S01]  /*c7d0*/  FADD.FTZ R233, R231, -R232.reuse ;  /* 0x800000e8e7e97221 */ /* 0x100fe20000010000 */
[----:B------:R-:W3:Y:S03]  /*c7e0*/  LDL R234, [R1+0x188] ;  /* 0x0001880001ea7983 */ /* 0x000ee60000100800 */
[----:B------:R-:W-:Y:S01]  /*c7f0*/  FMUL.FTZ R246, R3, R233 ;  /* 0x000000e903f67220 */ /* 0x000fe20000410000 */
[----:B------:R-:W4:Y:S04]  /*c800*/  LDL R252, [R1+0x180] ;  /* 0x0001800001fc7983 */ /* 0x000f280000100800 */
[----:B------:R-:W5:Y:S04]  /*c810*/  LDL R233, [R1+0x184] ;  /* 0x0001840001e97983 */ /* 0x000f680000100800 */
[----:B------:R-:W5:Y:S04]  /*c820*/  LDL R251, [R1+0x17c] ;  /* 0x00017c0001fb7983 */ /* 0x000f680000100800 */
[----:B------:R-:W5:Y:S04]  /*c830*/  LDL R250, [R1+0x178] ;  /* 0x0001780001fa7983 */ /* 0x000f680000100800 */
[----:B------:R-:W5:Y:S04]  /*c840*/  LDL R248, [R1+0x174] ;  /* 0x0001740001f87983 */ /* 0x000f680000100800 */
[----:B------:R-:W5:Y:S01]  /*c850*/  LDL R247, [R1+0x170] ;  /* 0x0001700001f77983 */ /* 0x000f620000100800 */
[--C-:B------:R-:W-:Y:S01]  /*c860*/  FADD.FTZ R4, R228, -R232.reuse ;  /* 0x800000e8e4047221 */ /* 0x100fe20000010000 */
[--C-:B------:R-:W-:Y:S01]  /*c870*/  FADD.FTZ R7, R230, -R232.reuse ;  /* 0x800000e8e6077221 */ /* 0x100fe20000010000 */
[----:B------:R-:W-:-:S02]  /*c880*/  FADD.FTZ R232, R229, -R232 ;  /* 0x800000e8e5e87221 */ /* 0x000fc40000010000 */
[C---:B------:R-:W-:Y:S01]  /*c890*/  FMUL.FTZ R4, R3.reuse, R4 ;  /* 0x0000000403047220 */ /* 0x040fe20000410000 */
[C---:B------:R-:W-:Y:S01]  /*c8a0*/  FMUL.FTZ R7, R3.reuse, R7 ;  /* 0x0000000703077220 */ /* 0x040fe20000410000 */
[----:B------:R-:W-:Y:S01]  /*c8b0*/  FMUL.FTZ R3, R3, R232 ;  /* 0x000000e803037220 */ /* 0x000fe20000410000 */
[----:B0-----:R-:W-:-:S04]  /*c8c0*/  IMAD.WIDE.U32 R244, R5, 0x10, R244 ;  /* 0x0000001005f47825 */ /* 0x001fc800078e00f4 */
[----:B--2---:R-:W-:Y:S01]  /*c8d0*/  FFMA.FTZ R235, R235, R246, R135 ;  /* 0x000000f6ebeb7223 */ /* 0x004fe20000010087 */
[----:B---3--:R-:W-:Y:S01]  /*c8e0*/  FFMA.FTZ R234, R234, R7, R134 ;  /* 0x00000007eaea7223 */ /* 0x008fe20000010086 */
[----:B----4-:R-:W-:Y:S01]  /*c8f0*/  FFMA.FTZ R232, R252, R4, R132 ;  /* 0x00000004fce87223 */ /* 0x010fe20000010084 */
[----:B-----5:R-:W-:-:S05]  /*c900*/  FFMA.FTZ R233, R233, R3, R133 ;  /* 0x00000003e9e97223 */ /* 0x020fca0000010085 */
        /* <DEDUP_REMOVED lines=8> */
.L_x_59391:
[----:B------:R-:W-:Y:S05]  /*c990*/  BSYNC B0 ;  /* 0x0000000000007941 */ /* 0x000fea0003800000 */
.L_x_59390:
[----:B------:R-:W5:Y:S02]  /*c9a0*/  LDC.64 R4, c[0x0][0x210] ;  /* 0x00008400ff047b82 */ /* 0x000f640000000a00 */
[----:B-----5:R-:W-:-:S04]  /*c9b0*/  LEA R6, R4, R6, 0x2 ;  /* 0x0000000604067211 */ /* 0x020fc800078e10ff */
[----:B------:R-:W-:-:S13]  /*c9c0*/  ISETP.GE.AND P2, PT, R6, R5, PT ;  /* 0x000000050600720c */ /* 0x000fda0003f46270 */
[----:B------:R-:W-:Y:S05]  /*c9d0*/  @!P2 BRA `(.L_x_59392) ;  /* 0xffffff640044a947 */ /* 0x000fea000383ffff */
[----:B------:R-:W-:Y:S05]  /*c9e0*/  EXIT ;  /* 0x000000000000794d */ /* 0x000fea0003800000 */
.L_x_59351:
[----:B01234-:R-:W-:Y:S01]  /*c9f0*/  HFMA2.MMA R232, -RZ, RZ, 0, 5.9604644775390625e-08 ;  /* 0x00000001ffe87435 */ /* 0x01ffe200000001ff */
[----:B------:R-:W-:Y:S01]  /*ca00*/  BSSY B0, `(.L_x_59393) ;  /* 0x0000007000007945 */ /* 0x000fe20003800000 */
[----:B------:R-:W-:Y:S02]  /*ca10*/  MOV R234, R4 ;  /* 0x0000000400ea7202 */ /* 0x000fe40000000f00 */
[----:B------:R-:W-:Y:S02]  /*ca20*/  MOV R7, 0x1f ;  /* 0x0000001f00077802 */ /* 0x000fe40000000f00 */
[----:B------:R-:W-:-:S07]  /*ca30*/  MOV R3, 0xffffffff ;  /* 0xffffffff00037802 */ /* 0x000fce0000000f00 */
[----:B------:R-:W-:Y:S05]  /*ca40*/  WARPSYNC.COLLECTIVE R3, `(.L_x_59394) ;  /* 0x0000000003087348 */ /* 0x000fea0003c00000 */
[----:B------:R0:W1:Y:S02]  /*ca50*/  SHFL.BFLY P6, R3, R234, R232, R7 ;  /* 0x0c0000e8ea037389 */ /* 0x00006400000c0007 */
[----:B01----:R-:W-:Y:S01]  /*ca60*/  ENDCOLLECTIVE ;  /* 0x000000000000791b */ /* 0x003fe20003800000 */
.L_x_59394:
[----:B------:R-:W-:Y:S05]  /*ca70*/  BSYNC B0 ;  /* 0x0000000000007941 */ /* 0x000fea0003800000 */
.L_x_59393:
        /* <DEDUP_REMOVED lines=9> */
.L_x_59395:
[----:B------:R-:W-:Y:S01]  /*cb10*/  HFMA2.MMA R232, -RZ, RZ, 0, 2.384185791015625e-07 ;  /* 0x00000004ffe87435 */ /* 0x000fe200000001ff */
[----:B------:R-:W-:Y:S01]  /*cb20*/  FADD.FTZ R4, R4, R3 ;  /* 0x0000000304047221 */ /* 0x000fe20000010000 */
[----:B------:R-:W-:-:S04]  /*cb30*/  MOV R3, 0xffffffff ;  /* 0xffffffff00037802 */ /* 0x000fc80000000f00 */
[----:B------:R-:W-:-:S07]  /*cb40*/  MOV R234, R4 ;  /* 0x0000000400ea7202 */ /* 0x000fce0000000f00 */
[----:B------:R-:W-:Y:S05]  /*cb50*/  WARPSYNC.COLLECTIVE R3, `(.L_x_59396) ;  /* 0x0000000003087348 */ /* 0x000fea0003c00000 */
[----:B------:R0:W1:Y:S02]  /*cb60*/  SHFL.BFLY P6, R3, R234, R232, R7 ;  /* 0x0c0000e8ea037389 */ /* 0x00006400000c0007 */
[----:B01----:R-:W-:Y:S01]  /*cb70*/  ENDCOLLECTIVE ;  /* 0x000000000000791b */ /* 0x003fe20003800000 */
.L_x_59396:
[----:B------:R-:W-:Y:S01]  /*cb80*/  HFMA2.MMA R232, -RZ, RZ, 0, 4.76837158203125e-07 ;  /* 0x00000008ffe87435 */ /* 0x000fe200000001ff */
[----:B------:R-:W-:Y:S01]  /*cb90*/  FADD.FTZ R4, R4, R3 ;  /* 0x0000000304047221 */ /* 0x000fe20000010000 */
[----:B------:R-:W-:-:S04]  /*cba0*/  MOV R3, 0xffffffff ;  /* 0xffffffff00037802 */ /* 0x000fc80000000f00 */
[----:B------:R-:W-:-:S07]  /*cbb0*/  MOV R234, R4 ;  /* 0x0000000400ea7202 */ /* 0x000fce0000000f00 */
[----:B------:R-:W-:Y:S05]  /*cbc0*/  WARPSYNC.COLLECTIVE R3, `(.L_x_59397) ;  /* 0x0000000003087348 */ /* 0x000fea0003c00000 */
[----:B------:R0:W1:Y:S02]  /*cbd0*/  SHFL.BFLY P6, R3, R234, R232, R7 ;  /* 0x0c0000e8ea037389 */ /* 0x00006400000c0007 */
[----:B01----:R-:W-:Y:S01]  /*cbe0*/  ENDCOLLECTIVE ;  /* 0x000000000000791b */ /* 0x003fe20003800000 */
.L_x_59397:
[----:B------:R-:W-:Y:S02]  /*cbf0*/  IMAD.MOV.U32 R232, RZ, RZ, 0x10 ;  /* 0x00000010ffe87424 */ /* 0x000fe400078e00ff */
[----:B------:R-:W-:Y:S01]  /*cc00*/  FADD.FTZ R4, R4, R3 ;  /* 0x0000000304047221 */ /* 0x000fe20000010000 */
[----:B------:R-:W-:-:S04]  /*cc10*/  MOV R3, 0xffffffff ;  /* 0xffffffff00037802 */ /* 0x000fc80000000f00 */
[----:B------:R-:W-:-:S07]  /*cc20*/  MOV R234, R4 ;  /* 0x0000000400ea7202 */ /* 0x000fce0000000f00 */
[----:B------:R-:W-:Y:S05]  /*cc30*/  WARPSYNC.COLLECTIVE R3, `(.L_x_59398) ;  /* 0x0000000003087348 */ /* 0x000fea0003c00000 */
[----:B------:R0:W1:Y:S02]  /*cc40*/  SHFL.BFLY P6, R3, R234, R232, R7 ;  /* 0x0c0000e8ea037389 */ /* 0x00006400000c0007 */
[----:B01----:R-:W-:Y:S01]  /*cc50*/  ENDCOLLECTIVE ;  /* 0x000000000000791b */ /* 0x003fe20003800000 */
.L_x_59398:
        /* <DEDUP_REMOVED lines=186> */
.L_x_59399:
[----:B------:R-:W-:Y:S01]  /*d800*/  HFMA2.MMA R232, -RZ, RZ, 0, 1.1920928955078125e-07 ;  /* 0x00000002ffe87435 */ /* 0x000fe200000001ff */
[----:B------:R-:W-:Y:S01]  /*d810*/  FADD.FTZ R233, R233, R3 ;  /* 0x00000003e9e97221 */ /* 0x000fe20000010000 */
[----:B------:R-:W-:-:S04]  /*d820*/  MOV R3, 0xffffffff ;  /* 0xffffffff00037802 */ /* 0x000fc80000000f00 */
[----:B------:R-:W-:-:S07]  /*d830*/  MOV R234, R233 ;  /* 0x000000e900ea7202 */ /* 0x000fce0000000f00 */
[----:B------:R-:W-:Y:S05]  /*d840*/  WARPSYNC.COLLECTIVE R3, `(.L_x_59400) ;  /* 0x0000000003087348 */ /* 0x000fea0003c00000 */
[----:B------:R0:W1:Y:S02]  /*d850*/  SHFL.BFLY P6, R3, R234, R232, R7 ;  /* 0x0c0000e8ea037389 */ /* 0x00006400000c0007 */
[----:B01----:R-:W-:Y:S01]  /*d860*/  ENDCOLLECTIVE ;  /* 0x000000000000791b */ /* 0x003fe20003800000 */
.L_x_59400:
[----:B------:R-:W-:Y:S01]  /*d870*/  HFMA2.MMA R232, -RZ, RZ, 0, 2.384185791015625e-07 ;  /* 0x00000004ffe87435 */ /* 0x000fe200000001ff */
[----:B------:R-:W-:Y:S01]  /*d880*/  FADD.FTZ R233, R233, R3 ;  /* 0x00000003e9e97221 */ /* 0x000fe20000010000 */
[----:B------:R-:W-:-:S03]  /*d890*/  MOV R3, 0xffffffff ;  /* 0xffffffff00037802 */ /* 0x000fc60000000f00 */
[----:B------:R-:W-:-:S07]  /*d8a0*/  IMAD.MOV.U32 R234, RZ, RZ, R233 ;  /* 0x000000ffffea7224 */ /* 0x000fce00078e00e9 */
[----:B------:R-:W-:Y:S05]  /*d8b0*/  WARPSYNC.COLLECTIVE R3, `(.L_x_59401) ;  /* 0x0000000003087348 */ /* 0x000fea0003c00000 */
[----:B------:R0:W1:Y:S02]  /*d8c0*/  SHFL.BFLY P6, R3, R234, R232, R7 ;  /* 0x0c0000e8ea037389 */ /* 0x00006400000c0007 */
[----:B01----:R-:W-:Y:S01]  /*d8d0*/  ENDCOLLECTIVE ;  /* 0x000000000000791b */ /* 0x003fe20003800000 */
.L_x_59401:
[----:B------:R-:W-:Y:S01]  /*d8e0*/  HFMA2.MMA R232, -RZ, RZ, 0, 4.76837158203125e-07 ;  /* 0x00000008ffe87435 */ /* 0x000fe200000001ff */
[----:B------:R-:W-:Y:S01]  /*d8f0*/  FADD.FTZ R233, R233, R3 ;  /* 0x00000003e9e97221 */ /* 0x000fe20000010000 */
[----:B------:R-:W-:-:S04]  /*d900*/  MOV R3, 0xffffffff ;  /* 0xffffffff00037802 */ /* 0x000fc80000000f00 */
[----:B------:R-:W-:-:S07]  /*d910*/  MOV R234, R233 ;  /* 0x000000e900ea7202 */ /* 0x000fce0000000f00 */
[----:B------:R-:W-:Y:S05]  /*d920*/  WARPSYNC.COLLECTIVE R3, `(.L_x_59402) ;  /* 0x0000000003087348 */ /* 0x000fea0003c00000 */
[----:B------:R0:W1:Y:S02]  /*d930*/  SHFL.BFLY P6, R3, R234, R232, R7 ;  /* 0x0c0000e8ea037389 */ /* 0x00006400000c0007 */
[----:B01----:R-:W-:Y:S01]  /*d940*/  ENDCOLLECTIVE ;  /* 0x000000000000791b */ /* 0x003fe20003800000 */
.L_x_59402:
[----:B------:R-:W-:Y:S01]  /*d950*/  HFMA2.MMA R232, -RZ, RZ, 0, 9.5367431640625e-07 ;  /* 0x00000010ffe87435 */ /* 0x000fe200000001ff */
[----:B------:R-:W-:Y:S01]  /*d960*/  FADD.FTZ R233, R233, R3 ;  /* 0x00000003e9e97221 */ /* 0x000fe20000010000 */
[----:B------:R-:W-:-:S04]  /*d970*/  MOV R3, 0xffffffff ;  /* 0xffffffff00037802 */ /* 0x000fc80000000f00 */
[----:B------:R-:W-:-:S07]  /*d980*/  MOV R234, R233 ;  /* 0x000000e900ea7202 */ /* 0x000fce0000000f00 */
[----:B------:R-:W-:Y:S05]  /*d990*/  WARPSYNC.COLLECTIVE R3, `(.L_x_59403) ;  /* 0x0000000003087348 */ /* 0x000fea0003c00000 */
[----:B------:R0:W1:Y:S02]  /*d9a0*/  SHFL.BFLY P6, R3, R234, R232, R7 ;  /* 0x0c0000e8ea037389 */ /* 0x00006400000c0007 */
[----:B01----:R-:W-:Y:S01]  /*d9b0*/  ENDCOLLECTIVE ;  /* 0x000000000000791b */ /* 0x003fe20003800000 */
.L_x_59403:
[----:B------:R-:W-:Y:S05]  /*d9c0*/  BRA `(.L_x_59404) ;  /* 0xffffffbc00c87947 */ /* 0x000fea000383ffff */
.L_x_59405:
        /* <DEDUP_REMOVED lines=11> */
.L_x_66106:


//--------------------- .text._ZN10layer_norm31ln_parallel_residual_fwd_kernelINS_13Kernel_traitsIfffffjLj2560ELj1ELj4ELj1ELj16ENS_18Kernel_traits_baseILj2560EfffffjLj128EEEEELb0ELb0ELb1EEEvNS_9FwdParamsE --------------------------
	.section	.text._ZN10layer_norm31ln_parallel_residual_fwd_kernelINS_13Kernel_traitsIfffffjLj2560ELj1ELj4ELj1ELj16ENS_18Kernel_traits_baseILj2560EfffffjLj128EEEEELb0ELb0ELb1EEEvNS_9FwdParamsE,"ax",@progbits
	.align	128
        .global         _ZN10layer_norm31ln_parallel_residual_fwd_kernelINS_13Kernel_traitsIfffffjLj2560ELj1ELj4ELj1ELj16ENS_18Kernel_traits_baseILj2560EfffffjLj128EEEEELb0ELb0ELb1EEEvNS_9FwdParamsE
        .type           _ZN10layer_norm31ln_parallel_residual_fwd_kernelINS_13Kernel_traitsIfffffjLj2560ELj1ELj4ELj1ELj16ENS_18Kernel_traits_baseILj2560EfffffjLj128EEEEELb0ELb0ELb1EEEvNS_9FwdParamsE,@function
        .size           _ZN10layer_norm31ln_parallel_residual_fwd_kernelINS_13Kernel_traitsIfffffjLj2560ELj1ELj4ELj1ELj16ENS_18Kernel_traits_baseILj2560EfffffjLj128EEEEELb0ELb0ELb1EEEvNS_9FwdParamsE,(.L_x_66107 - _ZN10layer_norm31ln_parallel_residual_fwd_kernelINS_13Kernel_traitsIfffffjLj2560ELj1ELj4ELj1ELj16ENS_18Kernel_traits_baseILj2560EfffffjLj128EEEEELb0ELb0ELb1EEEvNS_9FwdParamsE)
        .other          _ZN10layer_norm31ln_parallel_residual_fwd_kernelINS_13Kernel_traitsIfffffjLj2560ELj1ELj4ELj1ELj16ENS_18Kernel_traits_baseILj2560EfffffjLj128EEEEELb0ELb0ELb1EEEvNS_9FwdParamsE,@"STO_CUDA_ENTRY STV_DEFAULT"
_ZN10layer_norm31ln_parallel_residual_fwd_kernelINS_13Kernel_traitsIfffffjLj2560ELj1ELj4ELj1ELj16ENS_18Kernel_traits_baseILj2560EfffffjLj128EEEEELb0ELb0ELb1EEEvNS_9FwdParamsE:
.text._ZN10layer_norm31ln_parallel_residual_fwd_kernelINS_13Kernel_traitsIfffffjLj2560ELj1ELj4ELj1ELj16ENS_18Kernel_traits_baseILj2560EfffffjLj128EEEEELb0ELb0ELb1EEEvNS_9FwdParamsE:
[----:B------:R-:W0:Y:S01]  /*0000*/  LDC R1, c[0x0][0x28] ;  /* 0x00000a00ff017b82 */ /* 0x000e220000000800 */
[----:B------:R-:W1:Y:S01]  /*0010*/  S2R R2, SR_TID.X ;  /* 0x0000000000027919 */ /* 0x000e620000002100 */
[----:B------:R-:W-:Y:S01]  /*0020*/  ULDC.64 UR6, c[0x0][0x2c8] ;  /* 0x0000b20000067ab9 */ /* 0x000fe20000000a00 */
[----:B------:R-:W-:Y:S01]  /*0030*/  ULDC.64 UR4, c[0x0][0x260] ;  /* 0x0000980000047ab9 */ /* 0x000fe20000000a00 */
[----:B------:R-:W-:Y:S01]  /*0040*/  ISETP.NE.U32.AND P1, PT, RZ, UR6, PT ;  /* 0x00000006ff007c0c */ /* 0x000fe2000bf25070 */
[----:B------:R-:W2:Y:S01]  /*0050*/  S2R R0, SR_CTAID.X ;  /* 0x0000000000007919 */ /* 0x000ea20000002500 */
[----:B------:R-:W-:Y:S02]  /*0060*/  ULDC.64 UR8, c[0x0][0x2d0] ;  /* 0x0000b40000087ab9 */ /* 0x000fe40000000a00 */
[----:B------:R-:W3:Y:S01]  /*0070*/  LDC.64 R216, c[0x0][0x228] ;  /* 0x00008a00ffd87b82 */ /* 0x000ee20000000a00 */
[----:B------:R-:W-:Y:S02]  /*0080*/  ISETP.NE.AND.EX P1, PT, RZ, UR7, PT, P1 ;  /* 0x00000007ff007c0c */ /* 0x000fe4000bf25310 */
[----:B------:R-:W-:-:S02]  /*0090*/  CS2R R48, SRZ ;  /* 0x0000000000307805 */ /* 0x000fc4000001ff00 */
[----:B------:R-:W-:Y:S02]  /*00a0*/  ISETP.NE.U32.AND P0, PT, RZ, UR8, PT ;  /* 0x00000008ff007c0c */ /* 0x000fe4000bf05070 */
[----:B------:R-:W-:Y:S02]  /*00b0*/  CS2R R50, SRZ ;  /* 0x0000000000327805 */ /* 0x000fe4000001ff00 */
[----:B0-----:R-:W-:Y:S02]  /*00c0*/  IADD3 R1, R1, -0x318, RZ ;  /* 0xfffffce801017810 */ /* 0x001fe40007ffe0ff */
        /* <DEDUP_REMOVED lines=16> */
[----:B------:R-:W-:Y:S01]  /*01d0*/  CS2R R124, SRZ ;  /* 0x00000000007c7805 */ /* 0x000fe2000001ff00 */
[----:B------:R-:W0:Y:S01]  /*01e0*/  LDC.64 R202, c[0x0][0x260] ;  /* 0x00009800ffca7b82 */ /* 0x000e220000000a00 */
[----:B-1----:R-:W-:Y:S02]  /*01f0*/  SHF.R.U32.HI R251, RZ, 0x5, R2 ;  /* 0x00000005fffb7819 */ /* 0x002fe40000011602 */
[----:B------:R-:W-:Y:S02]  /*0200*/  LOP3.LUT R3, R2, 0x1f, RZ, 0xc0, !PT ;  /* 0x0000001f02037812 */ /* 0x000fe400078ec0ff */
[----:B--2---:R-:W-:Y:S02]  /*0210*/  LEA R251, R0, R251, 0x2 ;  /* 0x000000fb00fb7211 */ /* 0x004fe400078e10ff */
[----:B------:R-:W-:-:S02]  /*0220*/  SHF.L.U32 R0, R2, 0x4, RZ ;  /* 0x0000000402007819 */ /* 0x000fc400000006ff */
[C---:B------:R-:W-:Y:S02]  /*0230*/  LOP3.LUT R209, R3.reuse, 0x20, RZ, 0xfc, !PT ;  /* 0x0000002003d17812 */ /* 0x040fe400078efcff */
[----:B------:R-:W-:Y:S02]  /*0240*/  LOP3.LUT R0, R0, 0x1f0, RZ, 0xc0, !PT ;  /* 0x000001f000007812 */ /* 0x000fe400078ec0ff */
[C---:B------:R-:W-:Y:S02]  /*0250*/  LOP3.LUT R205, R3.reuse, 0x40, RZ, 0xfc, !PT ;  /* 0x0000004003cd7812 */ /* 0x040fe400078efcff */
[----:B------:R-:W-:Y:S02]  /*0260*/  IADD3 R212, P2, R0, UR4, RZ ;  /* 0x0000000400d47c10 */ /* 0x000fe4000ff5e0ff */
[----:B------:R-:W-:Y:S02]  /*0270*/  @P1 LEA R12, P3, R3, UR6, 0x4 ;  /* 0x00000006030c1c11 */ /* 0x000fe4000f8620ff */
[----:B------:R-:W-:-:S02]  /*0280*/  @P1 LEA R20, P4, R209, UR6, 0x4 ;  /* 0x00000006d1141c11 */ /* 0x000fc4000f8820ff */
[----:B------:R-:W-:Y:S02]  /*0290*/  @P1 LEA R18, P5, R205, UR6, 0x4 ;  /* 0x00000006cd121c11 */ /* 0x000fe4000f8a20ff */
[C---:B------:R-:W-:Y:S02]  /*02a0*/  LOP3.LUT R189, R3.reuse, 0x80, RZ, 0xfc, !PT ;  /* 0x0000008003bd7812 */ /* 0x040fe400078efcff */
[C---:B------:R-:W-:Y:S02]  /*02b0*/  LOP3.LUT R181, R3.reuse, 0xa0, RZ, 0xfc, !PT ;  /* 0x000000a003b57812 */ /* 0x040fe400078efcff */
[C---:B------:R-:W-:Y:S02]  /*02c0*/  LOP3.LUT R173, R3.reuse, 0xc0, RZ, 0xfc, !PT ;  /* 0x000000c003ad7812 */ /* 0x040fe400078efcff */
[----:B------:R-:W-:Y:S02]  /*02d0*/  SHF.L.U32 R16, R3, 0x4, RZ ;  /* 0x0000000403107819 */ /* 0x000fe400000006ff */
[----:B------:R-:W-:-:S02]  /*02e0*/  @P1 IADD3.X R13, RZ, UR7, RZ, P3, !PT ;  /* 0x00000007ff0d1c10 */ /* 0x000fc40009ffe4ff */
[----:B------:R-:W-:Y:S02]  /*02f0*/  @P1 LEA.HI.X R21, R209, UR7, RZ, 0x4, P4 ;  /* 0x00000007d1151c11 */ /* 0x000fe4000a0f24ff */
[----:B------:R-:W-:Y:S02]  /*0300*/  @P1 LEA.HI.X R19, R205, UR7, RZ, 0x4, P5 ;  /* 0x00000007cd131c11 */ /* 0x000fe4000a8f24ff */
[----:B------:R-:W-:Y:S01]  /*0310*/  IADD3.X R213, RZ, UR5, RZ, P2, !PT ;  /* 0x00000005ffd57c10 */ /* 0x000fe200097fe4ff */
[----:B------:R-:W-:Y:S01]  /*0320*/  ULDC.64 UR4, c[0x0][0x268] ;  /* 0x00009a0000047ab9 */ /* 0x000fe20000000a00 */
[----:B------:R-:W-:Y:S02]  /*0330*/  @P1 LEA R32, P3, R189, UR6, 0x4 ;  /* 0x00000006bd201c11 */ /* 0x000fe4000f8620ff */
[----:B------:R-:W-:Y:S02]  /*0340*/  @P1 LEA R30, P4, R181, UR6, 0x4 ;  /* 0x00000006b51e1c11 */ /* 0x000fe4000f8820ff */
[----:B------:R-:W-:-:S02]  /*0350*/  @P1 LEA R40, P5, R173, UR6, 0x4 ;  /* 0x00000006ad281c11 */ /* 0x000fc4000f8a20ff */
[C---:B------:R-:W-:Y:S02]  /*0360*/  LOP3.LUT R221, R3.reuse, 0x100, RZ, 0xfc, !PT ;  /* 0x0000010003dd7812 */ /* 0x040fe400078efcff */
[C---:B------:R-:W-:Y:S02]  /*0370*/  LOP3.LUT R219, R3.reuse, 0x120, RZ, 0xfc, !PT ;  /* 0x0000012003db7812 */ /* 0x040fe400078efcff */
[----:B------:R-:W-:Y:S02]  /*0380*/  LOP3.LUT R167, R3, 0x140, RZ, 0xfc, !PT ;  /* 0x0000014003a77812 */ /* 0x000fe400078efcff */
[----:B------:R-:W-:Y:S02]  /*0390*/  ISETP.NE.AND.EX P2, PT, RZ, UR9, PT, P0 ;  /* 0x00000009ff007c0c */ /* 0x000fe4000bf45300 */
[----:B------:R-:W-:Y:S02]  /*03a0*/  IADD3 R210, P0, R16, UR4, RZ ;  /* 0x0000000410d27c10 */ /* 0x000fe4000ff1e0ff */
[----:B------:R-:W-:-:S02]  /*03b0*/  SHF.L.U32 R98, R189, 0x4, RZ ;  /* 0x00000004bd627819 */ /* 0x000fc400000006ff */
[----:B------:R-:W-:Y:S02]  /*03c0*/  @P1 LEA.HI.X R33, R189, UR7, RZ, 0x4, P3 ;  /* 0x00000007bd211c11 */ /* 0x000fe400098f24ff */
[----:B------:R-:W-:Y:S02]  /*03d0*/  @P1 LEA.HI.X R31, R181, UR7, RZ, 0x4, P4 ;  /* 0x00000007b51f1c11 */ /* 0x000fe4000a0f24ff */
[----:B------:R-:W-:Y:S02]  /*03e0*/  @P1 LEA.HI.X R41, R173, UR7, RZ, 0x4, P5 ;  /* 0x00000007ad291c11 */ /* 0x000fe4000a8f24ff */
[----:B------:R-:W-:Y:S02]  /*03f0*/  @P1 LEA R42, P3, R221, UR6, 0x4 ;  /* 0x00000006dd2a1c11 */ /* 0x000fe4000f8620ff */
[----:B------:R-:W-:Y:S02]  /*0400*/  @P1 LEA R52, P4, R219, UR6, 0x4 ;  /* 0x00000006db341c11 */ /* 0x000fe4000f8820ff */
[----:B------:R-:W-:-:S02]  /*0410*/  @P1 LEA R56, P5, R167, UR6, 0x4 ;  /* 0x00000006a7381c11 */ /* 0x000fc4000f8a20ff */
[C---:B------:R-:W-:Y:S02]  /*0420*/  LOP3.LUT R175, R3.reuse, 0x180, RZ, 0xfc, !PT ;  /* 0x0000018003af7812 */ /* 0x040fe400078efcff */
[C---:B------:R-:W-:Y:S02]  /*0430*/  LOP3.LUT R179, R3.reuse, 0x1a0, RZ, 0xfc, !PT ;  /* 0x000001a003b37812 */ /* 0x040fe400078efcff */
[----:B------:R-:W-:Y:S02]  /*0440*/  LOP3.LUT R183, R3, 0x1c0, RZ, 0xfc, !PT ;  /* 0x000001c003b77812 */ /* 0x000fe400078efcff */
[----:B------:R-:W-:Y:S02]  /*0450*/  IADD3.X R211, RZ, UR5, RZ, P0, !PT ;  /* 0x00000005ffd37c10 */ /* 0x000fe400087fe4ff */
[----:B------:R-:W-:Y:S02]  /*0460*/  SHF.R.U32.HI R10, RZ, 0x1c, R189 ;  /* 0x0000001cff0a7819 */ /* 0x000fe400000116bd */
[----:B------:R-:W-:-:S02]  /*0470*/  IADD3 R184, P0, R98, UR4, RZ ;  /* 0x0000000462b87c10 */ /* 0x000fc4000ff1e0ff */
[C---:B------:R-:W-:Y:S02]  /*0480*/  SHF.L.U32 R116, R221.reuse, 0x4, RZ ;  /* 0x00000004dd747819 */ /* 0x040fe400000006ff */
[----:B------:R-:W-:Y:S02]  /*0490*/  @P1 LEA.HI.X R43, R221, UR7, RZ, 0x4, P3 ;  /* 0x00000007dd2b1c11 */ /* 0x000fe400098f24ff */
[----:B------:R-:W-:Y:S02]  /*04a0*/  @P1 LEA.HI.X R53, R219, UR7, RZ, 0x4, P4 ;  /* 0x00000007db351c11 */ /* 0x000fe4000a0f24ff */
[----:B------:R-:W-:Y:S02]  /*04b0*/  @P1 LEA.HI.X R57, R167, UR7, RZ, 0x4, P5 ;  /* 0x00000007a7391c11 */ /* 0x000fe4000a8f24ff */
[----:B------:R-:W-:Y:S02]  /*04c0*/  @P1 LEA R64, P3, R175, UR6, 0x4 ;  /* 0x00000006af401c11 */ /* 0x000fe4000f8620ff */
[----:B------:R-:W-:-:S02]  /*04d0*/  @P1 LEA R66, P4, R179, UR6, 0x4 ;  /* 0x00000006b3421c11 */ /* 0x000fc4000f8820ff */
[----:B------:R-:W-:Y:S02]  /*04e0*/  @P1 LEA R68, P5, R183, UR6, 0x4 ;  /* 0x00000006b7441c11 */ /* 0x000fe4000f8a20ff */
[C---:B------:R-:W-:Y:S02]  /*04f0*/  LOP3.LUT R191, R3.reuse, 0x200, RZ, 0xfc, !PT ;  /* 0x0000020003bf7812 */ /* 0x040fe400078efcff */
[C---:B------:R-:W-:Y:S02]  /*0500*/  LOP3.LUT R195, R3.reuse, 0x220, RZ, 0xfc, !PT ;  /* 0x0000022003c37812 */ /* 0x040fe400078efcff */
[C---:B------:R-:W-:Y:S02]  /*0510*/  LOP3.LUT R199, R3.reuse, 0x240, RZ, 0xfc, !PT ;  /* 0x0000024003c77812 */ /* 0x040fe400078efcff */
[----:B------:R-:W-:Y:S02]  /*0520*/  IADD3.X R185, R10, UR5, RZ, P0, !PT ;  /* 0x000000050ab97c10 */ /* 0x000fe400087fe4ff */
[----:B------:R-:W-:-:S02]  /*0530*/  LOP3.LUT R197, R3, 0x60, RZ, 0xfc, !PT ;  /* 0x0000006003c57812 */ /* 0x000fc400078efcff */
[----:B------:R-:W-:Y:S02]  /*0540*/  SHF.R.U32.HI R24, RZ, 0x1c, R221 ;  /* 0x0000001cff187819 */ /* 0x000fe400000116dd */
[----:B------:R-:W-:Y:S02]  /*0550*/  IADD3 R154, P0, R116, UR4, RZ ;  /* 0x00000004749a7c10 */ /* 0x000fe4000ff1e0ff */
[C---:B------:R-:W-:Y:S02]  /*0560*/  SHF.L.U32 R130, R175.reuse, 0x4, RZ ;  /* 0x00000004af827819 */ /* 0x040fe400000006ff */
[----:B------:R-:W-:Y:S02]  /*0570*/  @P1 LEA.HI.X R65, R175, UR7, RZ, 0x4, P3 ;  /* 0x00000007af411c11 */ /* 0x000fe400098f24ff */
[----:B------:R-:W-:Y:S02]  /*0580*/  @P1 LEA.HI.X R67, R179, UR7, RZ, 0x4, P4 ;  /* 0x00000007b3431c11 */ /* 0x000fe4000a0f24ff */
[----:B------:R-:W-:-:S02]  /*0590*/  @P1 LEA.HI.X R69, R183, UR7, RZ, 0x4, P5 ;  /* 0x00000007b7451c11 */ /* 0x000fc4000a8f24ff */
[----:B------:R-:W-:Y:S02]  /*05a0*/  @P1 LEA R82, P3, R191, UR6, 0x4 ;  /* 0x00000006bf521c11 */ /* 0x000fe4000f8620ff */
[----:B------:R-:W-:Y:S02]  /*05b0*/  @P1 LEA R78, P4, R195, UR6, 0x4 ;  /* 0x00000006c34e1c11 */ /* 0x000fe4000f8820ff */
[----:B------:R-:W-:Y:S02]  /*05c0*/  @P1 LEA R80, P5, R199, UR6, 0x4 ;  /* 0x00000006c7501c11 */ /* 0x000fe4000f8a20ff */
[----:B------:R-:W-:Y:S02]  /*05d0*/  SHF.L.U32 R84, R209, 0x4, RZ ;  /* 0x00000004d1547819 */ /* 0x000fe400000006ff */
[----:B------:R-:W-:Y:S02]  /*05e0*/  SHF.L.U32 R92, R205, 0x4, RZ ;  /* 0x00000004cd5c7819 */ /* 0x000fe400000006ff */
[----:B------:R-:W-:-:S02]  /*05f0*/  SHF.L.U32 R96, R197, 0x4, RZ ;  /* 0x00000004c5607819 */ /* 0x000fc400000006ff */
[----:B------:R-:W-:Y:S02]  /*0600*/  IADD3.X R155, R24, UR5, RZ, P0, !PT ;  /* 0x00000005189b7c10 */ /* 0x000fe400087fe4ff */
[----:B------:R-:W-:Y:S02]  /*0610*/  LOP3.LUT R223, R3, 0xe0, RZ, 0xfc, !PT ;  /* 0x000000e003df7812 */ /* 0x000fe400078efcff */
[----:B------:R-:W-:Y:S02]  /*0620*/  SHF.R.U32.HI R34, RZ, 0x1c, R175 ;  /* 0x0000001cff227819 */ /* 0x000fe400000116af */
[----:B------:R-:W-:Y:S02]  /*0630*/  IADD3 R4, P0, R130, UR4, RZ ;  /* 0x0000000482047c10 */ /* 0x000fe4000ff1e0ff */
[C---:B------:R-:W-:Y:S02]  /*0640*/  SHF.L.U32 R158, R191.reuse, 0x4, RZ ;  /* 0x00000004bf9e7819 */ /* 0x040fe400000006ff */
[----:B------:R-:W-:-:S02]  /*0650*/  @P1 LEA.HI.X R83, R191, UR7, RZ, 0x4, P3 ;  /* 0x00000007bf531c11 */ /* 0x000fc400098f24ff */
[----:B------:R-:W-:Y:S02]  /*0660*/  @P1 LEA.HI.X R79, R195, UR7, RZ, 0x4, P4 ;  /* 0x00000007c34f1c11 */ /* 0x000fe4000a0f24ff */
[----:B------:R-:W-:Y:S02]  /*0670*/  @P1 LEA.HI.X R81, R199, UR7, RZ, 0x4, P5 ;  /* 0x00000007c7511c11 */ /* 0x000fe4000a8f24ff */
[----:B------:R-:W-:Y:S02]  /*0680*/  SHF.R.U32.HI R0, RZ, 0x1c, R209 ;  /* 0x0000001cff007819 */ /* 0x000fe400000116d1 */
[----:B------:R-:W-:Y:S02]  /*0690*/  SHF.R.U32.HI R8, RZ, 0x1c, R205 ;  /* 0x0000001cff087819 */ /* 0x000fe400000116cd */
[----:B------:R-:W-:Y:S02]  /*06a0*/  SHF.R.U32.HI R9, RZ, 0x1c, R197 ;  /* 0x0000001cff097819 */ /* 0x000fe400000116c5 */
[----:B------:R-:W-:-:S02]  /*06b0*/  IADD3 R206, P3, R84, UR4, RZ ;  /* 0x0000000454ce7c10 */ /* 0x000fc4000ff7e0ff */
[----:B------:R-:W-:Y:S02]  /*06c0*/  IADD3 R200, P4, R92, UR4, RZ ;  /* 0x000000045cc87c10 */ /* 0x000fe4000ff9e0ff */
[----:B------:R-:W-:Y:S02]  /*06d0*/  IADD3 R192, P5, R96, UR4, RZ ;  /* 0x0000000460c07c10 */ /* 0x000fe4000ffbe0ff */
[----:B------:R-:W-:Y:S02]  /*06e0*/  SHF.L.U32 R104, R181, 0x4, RZ ;  /* 0x00000004b5687819 */ /* 0x000fe400000006ff */
[----:B------:R-:W-:Y:S02]  /*06f0*/  SHF.L.U32 R108, R173, 0x4, RZ ;  /* 0x00000004ad6c7819 */ /* 0x000fe400000006ff */
[----:B------:R-:W-:Y:S02]  /*0700*/  SHF.L.U32 R110, R223, 0x4, RZ ;  /* 0x00000004df6e7819 */ /* 0x000fe400000006ff */
[----:B------:R-:W-:-:S02]  /*0710*/  IADD3.X R5, R34, UR5, RZ, P0, !PT ;  /* 0x0000000522057c10 */ /* 0x000fc400087fe4ff */
[----:B------:R-:W-:Y:S02]  /*0720*/  LOP3.LUT R171, R3, 0x160, RZ, 0xfc, !PT ;  /* 0x0000016003ab7812 */ /* 0x000fe400078efcff */
[----:B------:R-:W-:Y:S02]  /*0730*/  SHF.R.U32.HI R38, RZ, 0x1c, R191 ;  /* 0x0000001cff267819 */ /* 0x000fe400000116bf */
[----:B------:R-:W-:Y:S02]  /*0740*/  IADD3 R148, P0, R158, UR4, RZ ;  /* 0x000000049e947c10 */ /* 0x000fe4000ff1e0ff */
[----:B------:R-:W-:Y:S02]  /*0750*/  IADD3.X R207, R0, UR5, RZ, P3, !PT ;  /* 0x0000000500cf7c10 */ /* 0x000fe40009ffe4ff */
[----:B------:R-:W-:Y:S02]  /*0760*/  IADD3.X R201, R8, UR5, RZ, P4, !PT ;  /* 0x0000000508c97c10 */ /* 0x000fe4000a7fe4ff */
        /* <DEDUP_REMOVED lines=11> */
[----:B------:R-:W-:Y:S02]  /*0820*/  LOP3.LUT R187, R3, 0x1e0, RZ, 0xfc, !PT ;  /* 0x000001e003bb7812 */ /* 0x000fe400078efcff */
[----:B------:R-:W-:-:S02]  /*0830*/  @P2 IADD3 R96, P0, R96, UR8, RZ ;  /* 0x0000000860602c10 */ /* 0x000fc4000ff1e0ff */
        /* <DEDUP_REMOVED lines=9> */
[----:B------:R-:W-:Y:S02]  /*08d0*/  SHF.L.U32 R132, R179, 0x4, RZ ;  /* 0x00000004b3847819 */ /* 0x000fe400000006ff */
[----:B------:R-:W-:Y:S02]  /*08e0*/  SHF.L.U32 R136, R183, 0x4, RZ ;  /* 0x00000004b7887819 */ /* 0x000fe400000006ff */
[----:B------:R-:W-:-:S02]  /*08f0*/  SHF.L.U32 R138, R187, 0x4, RZ ;  /* 0x00000004bb8a7819 */ /* 0x000fc400000006ff */
[----:B------:R-:W-:Y:S02]  /*0900*/  @P2 IADD3.X R97, R9, UR9, RZ, P0, !PT ;  /* 0x0000000909612c10 */ /* 0x000fe400087fe4ff */
[----:B------:R-:W-:Y:S02]  /*0910*/  LOP3.LUT R215, R3, 0x260, RZ, 0xfc, !PT ;  /* 0x0000026003d77812 */ /* 0x000fe400078efcff */
[----:B------:R-:W-:Y:S02]  /*0920*/  @P2 IADD3 R110, P0, R110, UR8, RZ ;  /* 0x000000086e6e2c10 */ /* 0x000fe4000ff1e0ff */
        /* <DEDUP_REMOVED lines=12> */
[----:B------:R-:W-:Y:S02]  /*09f0*/  @P2 IADD3.X R111, R23, UR9, RZ, P0, !PT ;  /* 0x00000009176f2c10 */ /* 0x000fe400087fe4ff */
        /* <DEDUP_REMOVED lines=10> */
[----:B------:R-:W-:Y:S02]  /*0aa0*/  @P2 IADD3.X R129, R27, UR9, RZ, P0, !PT ;  /* 0x000000091b812c10 */ /* 0x000fe400087fe4ff */
        /* <DEDUP_REMOVED lines=10> */
[----:B------:R-:W-:Y:S01]  /*0b50*/  @P2 IADD3.X R17, RZ, UR9, RZ, P4, !PT ;  /* 0x00000009ff112c10 */ /* 0x000fe2000a7fe4ff */
[----:B------:R-:W2:Y:S01]  /*0b60*/  @P1 LDG.E.128 R48, desc[UR4][R12.64] ;  /* 0x000000040c301981 */ /* 0x000ea2000c1e1d00 */
[----:B------:R-:W-:-:S02]  /*0b70*/  @P2 IADD3 R92, P3, R92, UR8, RZ ;  /* 0x000000085c5c2c10 */ /* 0x000fc4000ff7e0ff */
[----:B------:R-:W-:Y:S01]  /*0b80*/  @P2 IADD3 R98, P5, R98, UR8, RZ ;  /* 0x0000000862622c10 */ /* 0x000fe2000ffbe0ff */
[----:B------:R1:W5:Y:S01]  /*0b90*/  @P1 LDG.E.128 R60, desc[UR4][R82.64] ;  /* 0x00000004523c1981 */ /* 0x000362000c1e1d00 */
[----:B------:R-:W-:Y:S02]  /*0ba0*/  @P2 IADD3 R104, P4, R104, UR8, RZ ;  /* 0x0000000868682c10 */ /* 0x000fe4000ff9e0ff */
[----:B------:R-:W-:Y:S02]  /*0bb0*/  @P2 IADD3.X R93, R8, UR9, RZ, P3, !PT ;  /* 0x00000009085d2c10 */ /* 0x000fe40009ffe4ff */
[----:B------:R-:W-:Y:S02]  /*0bc0*/  CS2R R8, SRZ ;  /* 0x0000000000087805 */ /* 0x000fe4000001ff00 */
[----:B------:R-:W-:Y:S01]  /*0bd0*/  @P2 IADD3.X R99, R10, UR9, RZ, P5, !PT ;  /* 0x000000090a632c10 */ /* 0x000fe2000affe4ff */
[----:B------:R3:W5:Y:S01]  /*0be0*/  @P1 LDG.E.128 R72, desc[UR4][R80.64] ;  /* 0x0000000450481981 */ /* 0x000762000c1e1d00 */
[----:B------:R-:W-:-:S02]  /*0bf0*/  @P2 IADD3.X R105, R11, UR9, RZ, P4, !PT ;  /* 0x000000090b692c10 */ /* 0x000fc4000a7fe4ff */
[----:B------:R-:W-:Y:S02]  /*0c00*/  CS2R R10, SRZ ;  /* 0x00000000000a7805 */ /* 0x000fe4000001ff00 */
[----:B------:R-:W-:Y:S01]  /*0c10*/  @P2 IADD3 R108, P3, R108, UR8, RZ ;  /* 0x000000086c6c2c10 */ /* 0x000fe2000ff7e0ff */
[----:B------:R-:W5:Y:S01]  /*0c20*/  @P2 LDG.E.128 R124, desc[UR4][R138.64] ;  /* 0x000000048a7c2981 */ /* 0x000f62000c1e1d00 */
[----:B------:R-:W-:Y:S02]  /*0c30*/  @P2 IADD3 R116, P5, R116, UR8, RZ ;  /* 0x0000000874742c10 */ /* 0x000fe4000ffbe0ff */
[----:B------:R-:W-:Y:S02]  /*0c40*/  @P2 IADD3 R120, P4, R120, UR8, RZ ;  /* 0x0000000878782c10 */ /* 0x000fe4000ff9e0ff */
[----:B------:R-:W-:Y:S02]  /*0c50*/  @P1 LEA R28, P6, R197, UR6, 0x4 ;  /* 0x00000006c51c1c11 */ /* 0x000fe4000f8c20ff */
[----:B------:R-:W-:-:S02]  /*0c60*/  @P2 IADD3.X R109, R22, UR9, RZ, P3, !PT ;  /* 0x00000009166d2c10 */ /* 0x000fc40009ffe4ff */
[----:B------:R-:W-:Y:S02]  /*0c70*/  @P2 IADD3.X R117, R24, UR9, RZ, P5, !PT ;  /* 0x0000000918752c10 */ /* 0x000fe4000affe4ff */
[----:B------:R-:W-:Y:S02]  /*0c80*/  @P2 IADD3.X R121, R25, UR9, RZ, P4, !PT ;  /* 0x0000000919792c10 */ /* 0x000fe4000a7fe4ff */
[----:B------:R-:W-:Y:S02]  /*0c90*/  @P2 IADD3 R122, P3, R122, UR8, RZ ;  /* 0x000000087a7a2c10 */ /* 0x000fe4000ff7e0ff */
[----:B------:R-:W-:Y:S02]  /*0ca0*/  @P2 IADD3 R130, P5, R130, UR8, RZ ;  /* 0x0000000882822c10 */ /* 0x000fe4000ffbe0ff */
[----:B------:R-:W-:Y:S02]  /*0cb0*/  @P1 LEA.HI.X R29, R197, UR7, RZ, 0x4, P6 ;  /* 0x00000007c51d1c11 */ /* 0x000fe4000b0f24ff */
[----:B------:R-:W-:-:S02]  /*0cc0*/  CS2R R22, SRZ ;  /* 0x0000000000167805 */ /* 0x000fc4000001ff00 */
[----:B------:R-:W-:Y:S02]  /*0cd0*/  @P2 IADD3 R132, P4, R132, UR8, RZ ;  /* 0x0000000884842c10 */ /* 0x000fe4000ff9e0ff */
[----:B------:R-:W-:Y:S02]  /*0ce0*/  CS2R R24, SRZ ;  /* 0x0000000000187805 */ /* 0x000fe4000001ff00 */
[----:B------:R-:W-:Y:S01]  /*0cf0*/  @P1 LEA R44, P6, R223, UR6, 0x4 ;  /* 0x00000006df2c1c11 */ /* 0x000fe2000f8c20ff */
[----:B--2---:R2:W-:Y:S01]  /*0d00*/  STL.64 [R1+0x60], R48 ;  /* 0x0000603001007387 */ /* 0x0045e20000100a00 */
[----:B------:R-:W-:Y:S02]  /*0d10*/  @P2 IADD3.X R123, R26, UR9, RZ, P3, !PT ;  /* 0x000000091a7b2c10 */ /* 0x000fe40009ffe4ff */
[----:B------:R-:W-:Y:S02]  /*0d20*/  @P2 IADD3.X R131, R34, UR9, RZ, P5, !PT ;  /* 0x0000000922832c10 */ /* 0x000fe4000affe4ff */
[----:B------:R-:W-:-:S02]  /*0d30*/  CS2R R12, SRZ ;  /* 0x00000000000c7805 */ /* 0x000fc4000001ff00 */
[----:B------:R-:W-:Y:S02]  /*0d40*/  @P2 IADD3.X R133, R35, UR9, RZ, P4, !PT ;  /* 0x0000000923852c10 */ /* 0x000fe4000a7fe4ff */
[----:B-1----:R-:W-:Y:S02]  /*0d50*/  CS2R R82, SRZ ;  /* 0x0000000000527805 */ /* 0x002fe4000001ff00 */
[----:B------:R-:W-:Y:S02]  /*0d60*/  @P2 IADD3 R136, P3, R136, UR8, RZ ;  /* 0x0000000888882c10 */ /* 0x000fe4000ff7e0ff */
[----:B---3--:R-:W-:Y:S02]  /*0d70*/  CS2R R80, SRZ ;  /* 0x0000000000507805 */ /* 0x008fe4000001ff00 */
[----:B------:R-:W-:Y:S01]  /*0d80*/  @P2 IADD3 R158, P5, R158, UR8, RZ ;  /* 0x000000089e9e2c10 */ /* 0x000fe2000ffbe0ff */
[----:B------:R-:W5:Y:S01]  /*0d90*/  @P2 LDG.E.128 R100, desc[UR4][R120.64] ;  /* 0x0000000478642981 */ /* 0x000f62000c1e1d00 */
[----:B------:R-:W-:-:S02]  /*0da0*/  @P2 IADD3 R162, P4, R162, UR8, RZ ;  /* 0x00000008a2a22c10 */ /* 0x000fc4000ff9e0ff */
[----:B------:R-:W-:Y:S02]  /*0db0*/  @P1 LEA.HI.X R45, R223, UR7, RZ, 0x4, P6 ;  /* 0x00000007df2d1c11 */ /* 0x000fe4000b0f24ff */
[----:B------:R-:W-:Y:S02]  /*0dc0*/  CS2R R26, SRZ ;  /* 0x00000000001a7805 */ /* 0x000fe4000001ff00 */
[----:B------:R-:W-:Y:S01]  /*0dd0*/  @P1 LEA R54, P6, R171, UR6, 0x4 ;  /* 0x00000006ab361c11 */ /* 0x000fe2000f8c20ff */
[----:B------:R1:W-:Y:S01]  /*0de0*/  STL.64 [R1+0x68], R50 ;  /* 0x0000683201007387 */ /* 0x0003e20000100a00 */
[----:B------:R-:W-:Y:S02]  /*0df0*/  @P2 IADD3.X R137, R36, UR9, RZ, P3, !PT ;  /* 0x0000000924892c10 */ /* 0x000fe40009ffe4ff */
[----:B------:R-:W-:Y:S02]  /*0e00*/  CS2R R36, SRZ ;  /* 0x0000000000247805 */ /* 0x000fe4000001ff00 */
[----:B------:R-:W-:-:S02]  /*0e10*/  @P2 IADD3.X R159, R38, UR9, RZ, P5, !PT ;  /* 0x00000009269f2c10 */ /* 0x000fc4000affe4ff */
[----:B--2---:R-:W-:Y:S02]  /*0e20*/  CS2R R48, SRZ ;  /* 0x0000000000307805 */ /* 0x004fe4000001ff00 */
[----:B------:R-:W-:Y:S02]  /*0e30*/  @P2 IADD3.X R163, R39, UR9, RZ, P4, !PT ;  /* 0x0000000927a32c10 */ /* 0x000fe4000a7fe4ff */
[----:B------:R-:W-:Y:S02]  /*0e40*/  CS2R R38, SRZ ;  /* 0x0000000000267805 */ /* 0x000fe4000001ff00 */
[----:B------:R-:W-:Y:S01]  /*0e50*/  @P1 LEA.HI.X R55, R171, UR7, RZ, 0x4, P6 ;  /* 0x00000007ab371c11 */ /* 0x000fe2000b0f24ff */
[----:B------:R2:W3:Y:S01]  /*0e60*/  @P1 LDG.E.128 R24, desc[UR4][R18.64] ;  /* 0x0000000412181981 */ /* 0x0004e2000c1e1d00 */
[----:B------:R-:W-:Y:S02]  /*0e70*/  @P1 LEA R76, P6, R187, UR6, 0x4 ;  /* 0x00000006bb4c1c11 */ /* 0x000fe4000f8c20ff */
[----:B------:R-:W-:-:S02]  /*0e80*/  CS2R R34, SRZ ;  /* 0x0000000000227805 */ /* 0x000fc4000001ff00 */
[----:B------:R-:W-:Y:S01]  /*0e90*/  @P2 IADD3 R164, P3, R164, UR8, RZ ;  /* 0x00000008a4a42c10 */ /* 0x000fe2000ff7e0ff */
[----:B------:R4:W3:Y:S01]  /*0ea0*/  @P1 LDG.E.128 R36, desc[UR4][R20.64] ;  /* 0x0000000414241981 */ /* 0x0008e2000c1e1d00 */
[----:B------:R-:W-:Y:S02]  /*0eb0*/  @P1 LEA.HI.X R77, R187, UR7, RZ, 0x4, P6 ;  /* 0x00000007bb4d1c11 */ /* 0x000fe4000b0f24ff */
[----:B------:R-:W-:Y:S02]  /*0ec0*/  @P1 LEA R14, P6, R215, UR6, 0x4 ;  /* 0x00000006d70e1c11 */ /* 0x000fe4000f8c20ff */
[----:B-1----:R-:W-:Y:S02]  /*0ed0*/  CS2R R50, SRZ ;  /* 0x0000000000327805 */ /* 0x002fe4000001ff00 */
[----:B------:R-:W-:Y:S02]  /*0ee0*/  @P2 IADD3.X R165, R46, UR9, RZ, P3, !PT ;  /* 0x000000092ea52c10 */ /* 0x000fe40009ffe4ff */
[----:B--2---:R-:W-:-:S02]  /*0ef0*/  CS2R R18, SRZ ;  /* 0x0000000000127805 */ /* 0x004fc4000001ff00 */
[----:B------:R-:W-:Y:S01]  /*0f00*/  @P1 LEA.HI.X R15, R215, UR7, RZ, 0x4, P6 ;  /* 0x00000007d70f1c11 */ /* 0x000fe2000b0f24ff */
[----:B------:R-:W5:Y:S01]  /*0f10*/  @P2 LDG.E.128 R80, desc[UR4][R98.64] ;  /* 0x0000000462502981 */ /* 0x000f62000c1e1d00 */
[----:B------:R-:W-:Y:S02]  /*0f20*/  @P2 IADD3 R84, P6, R84, UR8, RZ ;  /* 0x0000000854542c10 */ /* 0x000fe4000ffde0ff */
[----:B----4-:R-:W-:Y:S02]  /*0f30*/  CS2R R20, SRZ ;  /* 0x0000000000147805 */ /* 0x010fe4000001ff00 */
[----:B------:R-:W-:Y:S01]  /*0f40*/  CS2R R120, SRZ ;  /* 0x0000000000787805 */ /* 0x000fe2000001ff00 */
[----:B------:R1:W2:Y:S01]  /*0f50*/  @P2 LDG.E.128 R48, desc[UR4][R16.64] ;  /* 0x0000000410302981 */ /* 0x0002a2000c1e1d00 */
[----:B------:R-:W-:Y:S02]  /*0f60*/  @P2 IADD3.X R85, R0, UR9, RZ, P6, !PT ;  /* 0x0000000900552c10 */ /* 0x000fe4000b7fe4ff */
[----:B------:R-:W-:-:S02]  /*0f70*/  CS2R R134, SRZ ;  /* 0x0000000000867805 */ /* 0x000fc4000001ff00 */
[----:B------:R-:W-:Y:S01]  /*0f80*/  @P2 IADD3 R86, P6, R86, UR8, RZ ;  /* 0x0000000856562c10 */ /* 0x000fe2000ffde0ff */
[----:B------:R4:W3:Y:S01]  /*0f90*/  @P1 LDG.E.128 R20, desc[UR4][R28.64] ;  /* 0x000000041c141981 */ /* 0x0008e2000c1e1d00 */
[----:B------:R-:W-:Y:S01]  /*0fa0*/  CS2R R138, SRZ ;  /* 0x00000000008a7805 */ /* 0x000fe2000001ff00 */
[----:B------:R-:W-:Y:S01]  /*0fb0*/  ULDC UR6, c[0x0][0x214] ;  /* 0x0000850000067ab9 */ /* 0x000fe20000000800 */
[----:B------:R-:W-:Y:S01]  /*0fc0*/  @P2 IADD3.X R87, R47, UR9, RZ, P6, !PT ;  /* 0x000000092f572c10 */ /* 0x000fe2000b7fe4ff */
[----:B------:R-:W2:Y:S01]  /*0fd0*/  @P2 LDG.E.128 R88, desc[UR4][R84.64] ;  /* 0x0000000454582981 */ /* 0x000ea2000c1e1d00 */
[----:B-1----:R-:W-:-:S03]  /*0fe0*/  CS2R R16, SRZ ;  /* 0x0000000000107805 */ /* 0x002fc6000001ff00 */
[----:B------:R1:W5:Y:S01]  /*0ff0*/  @P1 LDG.E.128 R8, desc[UR4][R14.64] ;  /* 0x000000040e081981 */ /* 0x000362000c1e1d00 */
[----:B----4-:R-:W-:-:S03]  /*1000*/  CS2R R28, SRZ ;  /* 0x00000000001c7805 */ /* 0x010fc6000001ff00 */
[----:B------:R4:W5:Y:S04]  /*1010*/  @P1 LDG.E.128 R16, desc[UR4][R30.64] ;  /* 0x000000041e101981 */ /* 0x000968000c1e1d00 */
[----:B------:R-:W5:Y:S04]  /*1020*/  @P2 LDG.E.128 R112, desc[UR4][R130.64] ;  /* 0x0000000482702981 */ /* 0x000f68000c1e1d00 */
[----:B---3--:R-:W-:Y:S04]  /*1030*/  STL.64 [R1], R20 ;  /* 0x0000001401007387 */ /* 0x008fe80000100a00 */
[----:B------:R-:W-:Y:S04]  /*1040*/  STL.64 [R1+0x8], R22 ;  /* 0x0000081601007387 */ /* 0x000fe80000100a00 */
[----:B------:R-:W-:Y:S04]  /*1050*/  STL.64 [R1+0x20], R24 ;  /* 0x0000201801007387 */ /* 0x000fe80000100a00 */
[----:B------:R-:W-:Y:S04]  /*1060*/  STL.64 [R1+0x28], R26 ;  /* 0x0000281a01007387 */ /* 0x000fe80000100a00 */
[----:B--2---:R-:W-:Y:S04]  /*1070*/  STL.64 [R1+0x50], R48 ;  /* 0x0000503001007387 */ /* 0x004fe80000100a00 */
[----:B------:R-:W-:Y:S04]  /*1080*/  STL.64 [R1+0x58], R50 ;  /* 0x0000583201007387 */ /* 0x000fe80000100a00 */
[----:B------:R-:W-:Y:S04]  /*1090*/  STL.64 [R1+0x40], R36 ;  /* 0x0000402401007387 */ /* 0x000fe80000100a00 */
[----:B------:R-:W-:Y:S04]  /*10a0*/  STL.64 [R1+0x48], R38 ;  /* 0x0000482601007387 */ /* 0x000fe80000100a00 */
[----:B------:R2:W-:Y:S04]  /*10b0*/  STL.64 [R1+0x30], R88 ;  /* 0x0000305801007387 */ /* 0x0005e80000100a00 */
[----:B------:R3:W-:Y:S01]  /*10c0*/  STL.64 [R1+0x38], R90 ;  /* 0x0000385a01007387 */ /* 0x0007e20000100a00 */
[----:B--2---:R-:W-:-:S02]  /*10d0*/  CS2R R88, SRZ ;  /* 0x0000000000587805 */ /* 0x004fc4000001ff00 */
[----:B---3--:R-:W-:-:S06]  /*10e0*/  CS2R R90, SRZ ;  /* 0x00000000005a7805 */ /* 0x008fcc000001ff00 */
[----:B------:R-:W2:Y:S01]  /*10f0*/  @P2 LDG.E.128 R88, desc[UR4][R92.64] ;  /* 0x000000045c582981 */ /* 0x000ea2000c1e1d00 */
[----:B-1----:R-:W-:Y:S02]  /*1100*/  CS2R R14, SRZ ;  /* 0x00000000000e7805 */ /* 0x002fe4000001ff00 */
[----:B------:R-:W-:Y:S02]  /*1110*/  CS2R R20, SRZ ;  /* 0x0000000000147805 */ /* 0x000fe4000001ff00 */
[----:B------:R-:W-:Y:S02]  /*1120*/  CS2R R22, SRZ ;  /* 0x0000000000167805 */ /* 0x000fe4000001ff00 */
[----:B----4-:R-:W-:Y:S02]  /*1130*/  CS2R R30, SRZ ;  /* 0x00000000001e7805 */ /* 0x010fe4000001ff00 */
[----:B------:R-:W-:Y:S02]  /*1140*/  CS2R R24, SRZ ;  /* 0x0000000000187805 */ /* 0x000fe4000001ff00 */
[----:B------:R-:W-:Y:S01]  /*1150*/  CS2R R26, SRZ ;  /* 0x00000000001a7805 */ /* 0x000fe2000001ff00 */
[----:B------:R1:W5:Y:S04]  /*1160*/  @P1 LDG.E.128 R12, desc[UR4][R32.64] ;  /* 0x00000004200c1981 */ /* 0x000368000c1e1d00 */
[----:B------:R3:W5:Y:S04]  /*1170*/  @P1 LDG.E.128 R20, desc[UR4][R40.64] ;  /* 0x0000000428141981 */ /* 0x000768000c1e1d00 */
[----:B------:R4:W5:Y:S01]  /*1180*/  @P1 LDG.E.128 R28, desc[UR4][R42.64] ;  /* 0x000000042a1c1981 */ /* 0x000962000c1e1d00 */
[----:B-1----:R-:W-:-:S02]  /*1190*/  CS2R R32, SRZ ;  /* 0x0000000000207805 */ /* 0x002fc4000001ff00 */
[----:B------:R-:W-:Y:S01]  /*11a0*/  CS2R R36, SRZ ;  /* 0x0000000000247805 */ /* 0x000fe2000001ff00 */
[----:B------:R1:W5:Y:S01]  /*11b0*/  @P1 LDG.E.128 R24, desc[UR4][R44.64] ;  /* 0x000000042c181981 */ /* 0x000362000c1e1d00 */
[----:B---3--:R-:W-:Y:S02]  /*11c0*/  CS2R R40, SRZ ;  /* 0x0000000000287805 */ /* 0x008fe4000001ff00 */
[----:B------:R-:W-:Y:S01]  /*11d0*/  CS2R R38, SRZ ;  /* 0x0000000000267805 */ /* 0x000fe2000001ff00 */
[----:B------:R3:W5:Y:S01]  /*11e0*/  @P1 LDG.E.128 R32, desc[UR4][R52.64] ;  /* 0x0000000434201981 */ /* 0x000762000c1e1d00 */
[----:B----4-:R-:W-:Y:S02]  /*11f0*/  CS2R R42, SRZ ;  /* 0x00000000002a7805 */ /* 0x010fe4000001ff00 */
[----:B------:R-:W-:Y:S02]  /*1200*/  CS2R R46, SRZ ;  /* 0x00000000002e7805 */ /* 0x000fe4000001ff00 */
[----:B------:R-:W-:-:S02]  /*1210*/  CS2R R48, SRZ ;  /* 0x0000000000307805 */ /* 0x000fc4000001ff00 */
[----:B------:R-:W-:Y:S02]  /*1220*/  CS2R R50, SRZ ;  /* 0x0000000000327805 */ /* 0x000fe4000001ff00 */
[----:B-1----:R-:W-:Y:S01]  /*1230*/  CS2R R44, SRZ ;  /* 0x00000000002c7805 */ /* 0x002fe2000001ff00 */
[----:B------:R-:W5:Y:S01]  /*1240*/  @P1 LDG.E.128 R36, desc[UR4][R56.64] ;  /* 0x0000000438241981 */ /* 0x000f62000c1e1d00 */
[----:B---3--:R-:W-:-:S03]  /*1250*/  CS2R R52, SRZ ;  /* 0x0000000000347805 */ /* 0x008fc6000001ff00 */
[----:B------:R1:W5:Y:S04]  /*1260*/  @P1 LDG.E.128 R40, desc[UR4][R54.64] ;  /* 0x0000000436281981 */ /* 0x000368000c1e1d00 */
[----:B------:R3:W5:Y:S04]  /*1270*/  @P1 LDG.E.128 R44, desc[UR4][R64.64] ;  /* 0x00000004402c1981 */ /* 0x000768000c1e1d00 */
[----:B------:R4:W5:Y:S01]  /*1280*/  @P1 LDG.E.128 R48, desc[UR4][R66.64] ;  /* 0x0000000442301981 */ /* 0x000962000c1e1d00 */
[----:B-1----:R-:W-:Y:S02]  /*1290*/  CS2R R54, SRZ ;  /* 0x0000000000367805 */ /* 0x002fe4000001ff00 */
[----:B------:R-:W-:-:S02]  /*12a0*/  CS2R R56, SRZ ;  /* 0x0000000000387805 */ /* 0x000fc4000001ff00 */
[----:B---3--:R-:W-:Y:S02]  /*12b0*/  CS2R R64, SRZ ;  /* 0x0000000000407805 */ /* 0x008fe4000001ff00 */
[----:B------:R1:W5:Y:S01]  /*12c0*/  @P1 LDG.E.128 R52, desc[UR4][R68.64] ;  /* 0x0000000444341981 */ /* 0x000362000c1e1d00 */
[----:B----4-:R-:W-:Y:S02]  /*12d0*/  CS2R R66, SRZ ;  /* 0x0000000000427805 */ /* 0x010fe4000001ff00 */
[----:B------:R-:W-:Y:S01]  /*12e0*/  CS2R R84, SRZ ;  /* 0x0000000000547805 */ /* 0x000fe2000001ff00 */
[----:B------:R3:W5:Y:S04]  /*12f0*/  @P1 LDG.E.128 R56, desc[UR4][R76.64] ;  /* 0x000000044c381981 */ /* 0x000768000c1e1d00 */
[----:B------:R4:W5:Y:S01]  /*1300*/  @P1 LDG.E.128 R64, desc[UR4][R78.64] ;  /* 0x000000044e401981 */ /* 0x000962000c1e1d00 */
[----:B-1----:R-:W-:-:S02]  /*1310*/  CS2R R68, SRZ ;  /* 0x0000000000447805 */ /* 0x002fc4000001ff00 */
[----:B---3--:R-:W-:-:S04]  /*1320*/  CS2R R76, SRZ ;  /* 0x00000000004c7805 */ /* 0x008fc8000001ff00 */
[----:B------:R1:W5:Y:S01]  /*1330*/  @P2 LDG.E.128 R68, desc[UR4][R86.64] ;  /* 0x0000000456442981 */ /* 0x000362000c1e1d00 */
[----:B----4-:R-:W-:Y:S02]  /*1340*/  CS2R R78, SRZ ;  /* 0x00000000004e7805 */ /* 0x010fe4000001ff00 */
[----:B------:R-:W-:Y:S02]  /*1350*/  CS2R R92, SRZ ;  /* 0x00000000005c7805 */ /* 0x000fe4000001ff00 */
[----:B------:R-:W-:Y:S02]  /*1360*/  CS2R R98, SRZ ;  /* 0x0000000000627805 */ /* 0x000fe4000001ff00 */
[----:B------:R3:W5:Y:S01]  /*1370*/  @P2 LDG.E.128 R76, desc[UR4][R96.64] ;  /* 0x00000004604c2981 */ /* 0x000762000c1e1d00 */
[----:B-1----:R-:W-:-:S03]  /*1380*/  CS2R R86, SRZ ;  /* 0x0000000000567805 */ /* 0x002fc6000001ff00 */
[----:B------:R1:W5:Y:S04]  /*1390*/  @P2 LDG.E.128 R92, desc[UR4][R110.64] ;  /* 0x000000046e5c2981 */ /* 0x000368000c1e1d00 */
[----:B------:R4:W5:Y:S01]  /*13a0*/  @P2 LDG.E.128 R84, desc[UR4][R104.64] ;  /* 0x0000000468542981 */ /* 0x000962000c1e1d00 */
[----:B---3--:R-:W-:Y:S02]  /*13b0*/  CS2R R96, SRZ ;  /* 0x0000000000607805 */ /* 0x008fe4000001ff00 */
[----:B-1----:R-:W-:-:S04]  /*13c0*/  CS2R R110, SRZ ;  /* 0x00000000006e7805 */ /* 0x002fc8000001ff00 */
[----:B------:R1:W5:Y:S01]  /*13d0*/  @P2 LDG.E.128 R96, desc[UR4][R116.64] ;  /* 0x0000000474602981 */ /* 0x000362000c1e1d00 */
[----:B----4-:R-:W-:-:S06]  /*13e0*/  CS2R R104, SRZ ;  /* 0x0000000000687805 */ /* 0x010fcc000001ff00 */
[----:B------:R3:W5:Y:S01]  /*13f0*/  @P2 LDG.E.128 R104, desc[UR4][R122.64] ;  /* 0x000000047a682981 */ /* 0x000762000c1e1d00 */
[----:B-1----:R-:W-:Y:S02]  /*1400*/  CS2R R116, SRZ ;  /* 0x0000000000747805 */ /* 0x002fe4000001ff00 */
[----:B------:R-:W-:-:S04]  /*1410*/  CS2R R130, SRZ ;  /* 0x0000000000827805 */ /* 0x000fc8000001ff00 */
[----:B------:R1:W5:Y:S01]  /*1420*/  @P2 LDG.E.128 R116, desc[UR4][R132.64] ;  /* 0x0000000484742981 */ /* 0x000362000c1e1d00 */
[----:B---3--:R-:W-:-:S06]  /*1430*/  CS2R R122, SRZ ;  /* 0x00000000007a7805 */ /* 0x008fcc000001ff00 */
[----:B------:R3:W5:Y:S01]  /*1440*/  @P2 LDG.E.128 R120, desc[UR4][R136.64] ;  /* 0x0000000488782981 */ /* 0x000762000c1e1d00 */
[----:B-1----:R-:W-:-:S06]  /*1450*/  CS2R R132, SRZ ;  /* 0x0000000000847805 */ /* 0x002fcc000001ff00 */
[----:B------:R-:W5:Y:S01]  /*1460*/  @P2 LDG.E.128 R132, desc[UR4][R162.64] ;  /* 0x00000004a2842981 */ /* 0x000f62000c1e1d00 */
[----:B---3--:R-:W-:-:S06]  /*1470*/  CS2R R136, SRZ ;  /* 0x0000000000887805 */ /* 0x008fcc000001ff00 */
[----:B------:R-:W5:Y:S04]  /*1480*/  @P2 LDG.E.128 R136, desc[UR4][R164.64] ;  /* 0x00000004a4882981 */ /* 0x000f68000c1e1d00 */
[----:B--2---:R1:W-:Y:S04]  /*1490*/  STL.64 [R1+0x10], R88 ;  /* 0x0000105801007387 */ /* 0x0043e80000100a00 */
[----:B------:R2:W-:Y:S01]  /*14a0*/  STL.64 [R1+0x18], R90 ;  /* 0x0000185a01007387 */ /* 0x0005e20000100a00 */
[----:B-1----:R-:W-:Y:S02]  /*14b0*/  CS2R R88, SRZ ;  /* 0x0000000000587805 */ /* 0x002fe4000001ff00 */
[----:B--2---:R-:W-:-:S06]  /*14c0*/  CS2R R90, SRZ ;  /* 0x00000000005a7805 */ /* 0x004fcc000001ff00 */
[----:B------:R1:W5:Y:S02]  /*14d0*/  @P2 LDG.E.128 R88, desc[UR4][R108.64] ;  /* 0x000000046c582981 */ /* 0x000364000c1e1d00 */
[----:B-1----:R-:W-:-:S06]  /*14e0*/  CS2R R108, SRZ ;  /* 0x00000000006c7805 */ /* 0x002fcc000001ff00 */
[----:B------:R1:W5:Y:S02]  /*14f0*/  @P2 LDG.E.128 R108, desc[UR4][R128.64] ;  /* 0x00000004806c2981 */ /* 0x000364000c1e1d00 */
[----:B-1----:R-:W-:-:S06]  /*1500*/  CS2R R128, SRZ ;  /* 0x0000000000807805 */ /* 0x002fcc000001ff00 */
[----:B------:R1:W5:Y:S01]  /*1510*/  @P2 LDG.E.128 R128, desc[UR4][R158.64] ;  /* 0x000000049e802981 */ /* 0x000362000c1e1d00 */
[----:B------:R-:W-:Y:S01]  /*1520*/  ISETP.GE.AND P1, PT, R251, UR6, PT ;  /* 0x00000006fb007c0c */ /* 0x000fe2000bf26270 */
[----:B0-----:R-:W-:-:S04]  /*1530*/  IMAD.WIDE.U32 R208, R209, 0x10, R202 ;  /* 0x00000010d1d07825 */ /* 0x001fc800078e00ca */
[----:B------:R-:W-:-:S08]  /*1540*/  IMAD.WIDE.U32 R204, R205, 0x10, R202 ;  /* 0x00000010cdcc7825 */ /* 0x000fd000078e00ca */
[----:B-1----:R-:W-:Y:S05]  /*1550*/  @P1 EXIT ;  /* 0x000000000000194d */ /* 0x002fea0003800000 */
[----:B------:R-:W2:Y:S01]  /*1560*/  LDG.E.128 R228, desc[UR4][R212.64] ;  /* 0x00000004d4e47981 */ /* 0x000ea2000c1e1d00 */
[----:B------:R-:W-:Y:S01]  /*1570*/  ISETP.NE.U32.AND P1, PT, R216, RZ, PT ;  /* 0x000000ffd800720c */ /* 0x000fe20003f25070 */
[--C-:B------:R-:W-:Y:S01]  /*1580*/  IMAD.WIDE.U32 R164, R223, 0x10, R202.reuse ;  /* 0x00000010dfa47825 */ /* 0x100fe200078e00ca */
[----:B------:R-:W-:Y:S01]  /*1590*/  ULDC UR6, c[0x0][0x218] ;  /* 0x0000860000067ab9 */ /* 0x000fe20000000800 */
[----:B------:R-:W3:Y:S01]  /*15a0*/  LDG.E.128 R224, desc[UR4][R210.64] ;  /* 0x00000004d2e07981 */ /* 0x000ee2000c1e1d00 */
[----:B------:R-:W-:Y:S01]  /*15b0*/  ISETP.NE.AND.EX P1, PT, R217, RZ, PT, P1 ;  /* 0x000000ffd900720c */ /* 0x000fe20003f25310 */
[--C-:B------:R-:W-:Y:S01]  /*15c0*/  IMAD.WIDE.U32 R158, R221, 0x10, R202.reuse ;  /* 0x00000010dd9e7825 */ /* 0x100fe200078e00ca */
[----:B------:R-:W-:Y:S01]  /*15d0*/  ULDC.U8 UR7, c[0x0][0x2a0] ;  /* 0x0000a80000077ab9 */ /* 0x000fe20000000000 */
[----:B------:R-:W4:Y:S01]  /*15e0*/  LDG.E.128 R220, desc[UR4][R208.64] ;  /* 0x00000004d0dc7981 */ /* 0x000f22000c1e1d00 */
[----:B------:R-:W-:Y:S01]  /*15f0*/  ULDC UR8, c[0x0][0x2d8] ;  /* 0x0000b60000087ab9 */ /* 0x000fe20000000800 */
[--C-:B------:R-:W-:Y:S01]  /*1600*/  IMAD.WIDE.U32 R162, R219, 0x10, R202.reuse ;  /* 0x00000010dba27825 */ /* 0x100fe200078e00ca */
[----:B------:R-:W-:Y:S01]  /*1610*/  ULDC.64 UR16, c[0x0][0x230] ;  /* 0x00008c0000107ab9 */ /* 0x000fe20000000a00 */
[----:B------:R-:W4:Y:S01]  /*1620*/  LDG.E.128 R216, desc[UR4][R206.64] ;  /* 0x00000004ced87981 */ /* 0x000f22000c1e1d00 */
[----:B------:R-:W-:Y:S01]  /*1630*/  ULDC.64 UR14, c[0x0][0x228] ;  /* 0x00008a00000e7ab9 */ /* 0x000fe20000000a00 */
[--C-:B------:R-:W-:Y:S01]  /*1640*/  IMAD.WIDE.U32 R196, R197, 0x10, R202.reuse ;  /* 0x00000010c5c47825 */ /* 0x100fe200078e00ca */
[----:B------:R-:W-:Y:S01]  /*1650*/  ULDC.64 UR10, c[0x0][0x2b8] ;  /* 0x0000ae00000a7ab9 */ /* 0x000fe20000000a00 */
[----:B------:R-:W4:Y:S01]  /*1660*/  LDG.E.128 R244, desc[UR4][R192.64] ;  /* 0x00000004c0f47981 */ /* 0x000f22000c1e1d00 */
[----:B------:R-:W-:Y:S01]  /*1670*/  ULDC.64 UR12, c[0x0][0x2c0] ;  /* 0x0000b000000c7ab9 */ /* 0x000fe20000000a00 */
[----:B------:R-:W-:-:S02]  /*1680*/  IMAD.WIDE.U32 R188, R189, 0x10, R202 ;  /* 0x00000010bdbc7825 */ /* 0x000fc400078e00ca */
[----:B------:R-:W4:Y:S02]  /*1690*/  LDG.E.128 R208, desc[UR4][R200.64] ;  /* 0x00000004c8d07981 */ /* 0x000f24000c1e1d00 */
[--C-:B------:R-:W-:Y:S02]  /*16a0*/  IMAD.WIDE.U32 R180, R181, 0x10, R202.reuse ;  /* 0x00000010b5b47825 */ /* 0x100fe400078e00ca */
[----:B------:R-:W4:Y:S02]  /*16b0*/  LDG.E.128 R240, desc[UR4][R188.64] ;  /* 0x00000004bcf07981 */ /* 0x000f24000c1e1d00 */
[--C-:B------:R-:W-:Y:S02]  /*16c0*/  IMAD.WIDE.U32 R172, R173, 0x10, R202.reuse ;  /* 0x00000010adac7825 */ /* 0x100fe400078e00ca */
[----:B------:R-:W4:Y:S02]  /*16d0*/  LDG.E.128 R236, desc[UR4][R184.64] ;  /* 0x00000004b8ec7981 */ /* 0x000f24000c1e1d00 */
[----:B------:R-:W-:-:S02]  /*16e0*/  IMAD.WIDE.U32 R166, R167, 0x10, R202 ;  /* 0x00000010a7a67825 */ /* 0x000fc400078e00ca */
[----:B------:R-:W4:Y:S02]  /*16f0*/  LDG.E.128 R232, desc[UR4][R180.64] ;  /* 0x00000004b4e87981 */ /* 0x000f24000c1e1d00 */
        /* <DEDUP_REMOVED lines=8> */
[----:B------:R-:W-:Y:S02]  /*1780*/  IMAD.WIDE.U32 R202, R215, 0x10, R202 ;  /* 0x00000010d7ca7825 */ /* 0x000fe400078e00ca */
[----:B------:R-:W4:Y:S04]  /*1790*/  LDG.E.128 R212, desc[UR4][R204.64] ;  /* 0x00000004ccd47981 */ /* 0x000f28000c1e1d00 */
        /* <DEDUP_REMOVED lines=12> */
[----:B-1----:R-:W4:Y:S04]  /*1860*/  LDG.E.128 R216, desc[UR4][R164.64] ;  /* 0x00000004a4d87981 */ /* 0x002f28000c1e1d00 */
[----:B------:R-:W-:Y:S04]  /*1870*/  STL.64 [R1+0x2a0], R212 ;  /* 0x0002a0d401007387 */ /* 0x000fe80000100a00 */
        /* <DEDUP_REMOVED lines=8> */
[----:B0-----:R-:W4:Y:S04]  /*1900*/  LDG.E.128 R204, desc[UR4][R154.64] ;  /* 0x000000049acc7981 */ /* 0x001f28000c1e1d00 */
        /* <DEDUP_REMOVED lines=9> */
[----:B------:R-:W4:Y:S04]  /*19a0*/  LDG.E.128 R244, desc[UR4][R146.64] ;  /* 0x0000000492f47981 */ /* 0x000f28000c1e1d00 */
[----:B------:R-:W4:Y:S04]  /*19b0*/  LDG.E.128 R240, desc[UR4][R166.64] ;  /* 0x00000004a6f07981 */ /* 0x000f28000c1e1d00 */
[----:B-1----:R-:W4:Y:S04]  /*19c0*/  LDG.E.128 R232, desc[UR4][R170.64] ;  /* 0x00000004aae87981 */ /* 0x002f28000c1e1d00 */
[----:B------:R-:W4:Y:S04]  /*19d0*/  LDG.E.128 R164, desc[UR4][R194.64] ;  /* 0x00000004c2a47981 */ /* 0x000f28000c1e1d00 */
[----:B------:R-:W4:Y:S04]  /*19e0*/  LDG.E.128 R168, desc[UR4][R148.64] ;  /* 0x0000000494a87981 */ /* 0x000f28000c1e1d00 */
[----:B--2---:R-:W-:Y:S04]  /*19f0*/  STL.64 [R1+0x230], R228 ;  /* 0x000230e401007387 */ /* 0x004fe80000100a00 */
[----:B------:R0:W-:Y:S04]  /*1a00*/  STL.64 [R1+0x238], R230 ;  /* 0x000238e601007387 */ /* 0x0001e80000100a00 */
[----:B---3--:R-:W-:Y:S04]  /*1a10*/  STL.64 [R1+0x220], R224 ;  /* 0x000220e001007387 */ /* 0x008fe80000100a00 */
[----:B------:R-:W-:Y:S04]  /*1a20*/  STL.64 [R1+0x228], R226 ;  /* 0x000228e201007387 */ /* 0x000fe80000100a00 */
[----:B0-----:R-:W2:Y:S04]  /*1a30*/  LDG.E.128 R228, desc[UR4][R2.64] ;  /* 0x0000000402e47981 */ /* 0x001ea8000c1e1d00 */
[----:B----4-:R-:W-:Y:S04]  /*1a40*/  STL.64 [R1+0x210], R220 ;  /* 0x000210dc01007387 */ /* 0x010fe80000100a00 */
[----:B------:R0:W-:Y:S04]  /*1a50*/  STL.64 [R1+0x218], R222 ;  /* 0x000218de01007387 */ /* 0x0001e80000100a00 */
[----:B------:R-:W-:Y:S04]  /*1a60*/  STL.64 [R1+0x200], R216 ;  /* 0x000200d801007387 */ /* 0x000fe80000100a00 */
[----:B------:R1:W-:Y:S04]  /*1a70*/  STL.64 [R1+0x208], R218 ;  /* 0x000208da01007387 */ /* 0x0003e80000100a00 */
[----:B0-----:R-:W3:Y:S04]  /*1a80*/  LDG.E.128 R220, desc[UR4][R4.64] ;  /* 0x0000000404dc7981 */ /* 0x001ee8000c1e1d00 */
[----:B------:R-:W4:Y:S04]  /*1a90*/  LDG.E.128 R224, desc[UR4][R174.64] ;  /* 0x00000004aee07981 */ /* 0x000f28000c1e1d00 */
[----:B-1----:R-:W3:Y:S04]  /*1aa0*/  LDG.E.128 R216, desc[UR4][R178.64] ;  /* 0x00000004b2d87981 */ /* 0x002ee8000c1e1d00 */
[----:B------:R-:W2:Y:S04]  /*1ab0*/  LDG.E.128 R4, desc[UR4][R156.64] ;  /* 0x000000049c047981 */ /* 0x000ea8000c1e1d00 */
[----:B------:R-:W3:Y:S04]  /*1ac0*/  LDG.E.128 R172, desc[UR4][R190.64] ;  /* 0x00000004beac7981 */ /* 0x000ee8000c1e1d00 */
[----:B------:R-:W3:Y:S04]  /*1ad0*/  LDG.E.128 R176, desc[UR4][R144.64] ;  /* 0x0000000490b07981 */ /* 0x000ee8000c1e1d00 */
[----:B------:R-:W-:Y:S04]  /*1ae0*/  STL.64 [R1+0x1f0], R212 ;  /* 0x0001f0d401007387 */ /* 0x000fe80000100a00 */
[----:B------:R0:W-:Y:S04]  /*1af0*/  STL.64 [R1+0x1f8], R214 ;  /* 0x0001f8d601007387 */ /* 0x0001e80000100a00 */
[----:B------:R-:W-:Y:S04]  /*1b00*/  STL.64 [R1+0x1e0], R208 ;  /* 0x0001e0d001007387 */ /* 0x000fe80000100a00 */
[----:B------:R1:W-:Y:S04]  /*1b10*/  STL.64 [R1+0x1e8], R210 ;  /* 0x0001e8d201007387 */ /* 0x0003e80000100a00 */
[----:B0-----:R-:W3:Y:S04]  /*1b20*/  LDG.E.128 R212, desc[UR4][R140.64] ;  /* 0x000000048cd47981 */ /* 0x001ee8000c1e1d00 */
[----:B------:R-:W4:Y:S04]  /*1b30*/  LDG.E.128 R144, desc[UR4][R152.64] ;  /* 0x0000000498907981 */ /* 0x000f28000c1e1d00 */
[----:B------:R-:W-:Y:S04]  /*1b40*/  STL.64 [R1+0x1d0], R204 ;  /* 0x0001d0cc01007387 */ /* 0x000fe80000100a00 */
[----:B------:R0:W-:Y:S04]  /*1b50*/  STL.64 [R1+0x1d8], R206 ;  /* 0x0001d8ce01007387 */ /* 0x0001e80000100a00 */
[----:B-1----:R-:W3:Y:S04]  /*1b60*/  LDG.E.128 R208, desc[UR4][R182.64] ;  /* 0x00000004b6d07981 */ /* 0x002ee8000c1e1d00 */
[----:B0-----:R-:W3:Y:S04]  /*1b70*/  LDG.E.128 R204, desc[UR4][R142.64] ;  /* 0x000000048ecc7981 */ /* 0x001ee8000c1e1d00 */
[----:B------:R-:W-:Y:S04]  /*1b80*/  STL.64 [R1+0x1c0], R160 ;  /* 0x0001c0a001007387 */ /* 0x000fe80000100a00 */
[----:B------:R-:W3:Y:S04]  /*1b90*/  LDG.E.128 R180, desc[UR4][R186.64] ;  /* 0x00000004bab47981 */ /* 0x000ee8000c1e1d00 */
[----:B------:R-:W4:Y:S04]  /*1ba0*/  LDG.E.128 R140, desc[UR4][R202.64] ;  /* 0x00000004ca8c7981 */ /* 0x000f28000c1e1d00 */
[----:B------:R0:W-:Y:S04]  /*1bb0*/  STL.64 [R1+0x1c8], R162 ;  /* 0x0001c8a201007387 */ /* 0x0001e80000100a00 */
[----:B0-----:R-:W3:Y:S04]  /*1bc0*/  LDG.E.128 R160, desc[UR4][R150.64] ;  /* 0x0000000496a07981 */ /* 0x001ee8000c1e1d00 */
[----:B------:R-:W3:Y:S01]  /*1bd0*/  LDG.E.128 R148, desc[UR4][R198.64] ;  /* 0x00000004c6947981 */ /* 0x000ee2000c1e1d00 */
[----:B------:R-:W-:Y:S03]  /*1be0*/  BSSY B0, `(.L_x_59406) ;  /* 0x0000814000007945 */ /* 0x000fe60003800000 */
[----:B--2---:R0:W-:Y:S04]  /*1bf0*/  STL.64 [R1+0x70], R4 ;  /* 0x0000700401007387 */ /* 0x0041e80000100a00 */
        /* <DEDUP_REMOVED lines=15> */
[----:B---3--:R0:W-:Y:S04]  /*1cf0*/  STL.64 [R1+0xa0], R148 ;  /* 0x0000a09401007387 */ /* 0x0081e80000100a00 */
        /* <DEDUP_REMOVED lines=25> */
.L_x_59728:
        /* <DEDUP_REMOVED lines=15> */
[----:B-1----:R-:W-:-:S05]  /*1f80*/  IMAD.WIDE.U32 R2, R246, 0x10, R248 ;  /* 0x00000010f6027825 */ /* 0x002fca00078e00f8 */
[----:B------:R0:W5:Y:S01]  /*1f90*/  LDG.E.128 R228, desc[UR4][R2.64] ;  /* 0x0000000402e47981 */ /* 0x000162000c1e1d00 */
        /* <DEDUP_REMOVED lines=8> */
.L_x_59408:
[----:B-----5:R-:W-:Y:S01]  /*2020*/  FADD.FTZ R228, R144, R228 ;  /* 0x000000e490e47221 */ /* 0x020fe20000010000 */
[----:B------:R-:W-:Y:S06]  /*2030*/  BRA `(.L_x_59409) ;  /* 0x0000000000087947 */ /* 0x000fec0003800000 */
.L_x_59407:
[----:B-----5:R-:W-:-:S04]  /*2040*/  FADD.FTZ R228, R140, R228 ;  /* 0x000000e48ce47221 */ /* 0x020fc80000010000 */
[----:B------:R-:W-:-:S07]  /*2050*/  @P2 FADD.FTZ R228, R144, R228 ;  /* 0x000000e490e42221 */ /* 0x000fce0000010000 */
.L_x_59409:
[----:B-----5:R-:W-:-:S07]  /*2060*/  MOV R148, R228 ;  /* 0x000000e400947202 */ /* 0x020fce0000000f00 */
.L_x_59410:
[----:B------:R-:W-:Y:S05]  /*2070*/  @P3 BRA `(.L_x_59411) ;  /* 0x00000000001c3947 */ /* 0x000fea0003800000 */
[----:B------:R-:W-:-:S04]  /*2080*/  ISETP.NE.U32.AND P4, PT, RZ, UR16, PT ;  /* 0x00000010ff007c0c */ /* 0x000fc8000bf85070 */
[----:B------:R-:W-:-:S13]  /*2090*/  ISETP.NE.AND.EX P4, PT, RZ, UR17, PT, P4 ;  /* 0x00000011ff007c0c */ /* 0x000fda000bf85340 */
[----:B------:R-:W-:Y:S05]  /*20a0*/  @P4 BRA `(.L_x_59412) ;  /* 0x0000000000084947 */ /* 0x000fea0003800000 */
[----:B------:R-:W-:Y:S05]  /*20b0*/  @P0 BRA `(.L_x_59413) ;  /* 0x0000000000140947 */ /* 0x000fea0003800000 */
[----:B------:R-:W-:Y:S05]  /*20c0*/  BRA `(.L_x_59414) ;  /* 0x0000000000147947 */ /* 0x000fea0003800000 */
.L_x_59412:
[----:B-----5:R-:W-:Y:S01]  /*20d0*/  FADD.FTZ R229, R145, R229 ;  /* 0x000000e591e57221 */ /* 0x020fe20000010000 */
[----:B------:R-:W-:Y:S06]  /*20e0*/  BRA `(.L_x_59413) ;  /* 0x0000000000087947 */ /* 0x000fec0003800000 */
.L_x_59411:
[----:B-----5:R-:W-:-:S04]  /*20f0*/  FADD.FTZ R229, R141, R229 ;  /* 0x000000e58de57221 */ /* 0x020fc80000010000 */
[----:B------:R-:W-:-:S07]  /*2100*/  @P2 FADD.FTZ R229, R145, R229 ;  /* 0x000000e591e52221 */ /* 0x000fce0000010000 */
.L_x_59413:
[----:B-----5:R-:W-:-:S07]  /*2110*/  MOV R149, R229 ;  /* 0x000000e500957202 */ /* 0x020fce0000000f00 */
.L_x_59414:
[----:B------:R-:W-:Y:S05]  /*2120*/  @P3 BRA `(.L_x_59415) ;  /* 0x00000000001c3947 */ /* 0x000fea0003800000 */
[----:B------:R-:W-:-:S04]  /*2130*/  ISETP.NE.U32.AND P4, PT, RZ, UR16, PT ;  /* 0x00000010ff007c0c */ /* 0x000fc8000bf85070 */
[----:B------:R-:W-:-:S13]  /*2140*/  ISETP.NE.AND.EX P4, PT, RZ, UR17, PT, P4 ;  /* 0x00000011ff007c0c */ /* 0x000fda000bf85340 */
[----:B------:R-:W-:Y:S05]  /*2150*/  @P4 BRA `(.L_x_59416) ;  /* 0x0000000000084947 */ /* 0x000fea0003800000 */
[----:B------:R-:W-:Y:S05]  /*2160*/  @P0 BRA `(.L_x_59417) ;  /* 0x0000000000140947 */ /* 0x000fea0003800000 */
[----:B------:R-:W-:Y:S05]  /*2170*/  BRA `(.L_x_59418) ;  /* 0x0000000000147947 */ /* 0x000fea0003800000 */
.L_x_59416:
[----:B-----5:R-:W-:Y:S01]  /*2180*/  FADD.FTZ R230, R146, R230 ;  /* 0x000000e692e67221 */ /* 0x020fe20000010000 */
[----:B------:R-:W-:Y:S06]  /*2190*/  BRA `(.L_x_59417) ;  /* 0x0000000000087947 */ /* 0x000fec0003800000 */
.L_x_59415:
[----:B-----5:R-:W-:-:S04]  /*21a0*/  FADD.FTZ R230, R142, R230 ;  /* 0x000000e68ee67221 */ /* 0x020fc80000010000 */
[----:B------:R-:W-:-:S07]  /*21b0*/  @P2 FADD.FTZ R230, R146, R230 ;  /* 0x000000e692e62221 */ /* 0x000fce0000010000 */
.L_x_59417:
[----:B-----5:R-:W-:-:S07]  /*21c0*/  MOV R150, R230 ;  /* 0x000000e600967202 */ /* 0x020fce0000000f00 */
.L_x_59418:
[----:B------:R-:W-:Y:S05]  /*21d0*/  @P3 BRA `(.L_x_59419) ;  /* 0x00000000001c3947 */ /* 0x000fea0003800000 */
[----:B------:R-:W-:-:S04]  /*21e0*/  ISETP.NE.U32.AND P4, PT, RZ, UR16, PT ;  /* 0x00000010ff007c0c */ /* 0x000fc8000bf85070 */
[----:B------:R-:W-:-:S13]  /*21f0*/  ISETP.NE.AND.EX P4, PT, RZ, UR17, PT, P4 ;  /* 0x00000011ff007c0c */ /* 0x000fda000bf85340 */
[----:B------:R-:W-:Y:S05]  /*2200*/  @P4 BRA `(.L_x_59420) ;  /* 0x0000000000084947 */ /* 0x000fea0003800000 */
[----:B------:R-:W-:Y:S05]  /*2210*/  @P0 BRA `(.L_x_59421) ;  /* 0x0000000000140947 */ /* 0x000fea0003800000 */
[----:B------:R-:W-:Y:S05]  /*2220*/  BRA `(.L_x_59422) ;  /* 0x0000000000147947 */ /* 0x000fea0003800000 */
.L_x_59420:
[----:B-----5:R-:W-:Y:S01]  /*2230*/  FADD.FTZ R231, R147, R231 ;  /* 0x000000e793e77221 */ /* 0x020fe20000010000 */
[----:B------:R-:W-:Y:S06]  /*2240*/  BRA `(.L_x_59421) ;  /* 0x0000000000087947 */ /* 0x000fec0003800000 */
.L_x_59419:
[----:B-----5:R-:W-:-:S04]  /*2250*/  FADD.FTZ R231, R143, R231 ;  /* 0x000000e78fe77221 */ /* 0x020fc80000010000 */
[----:B------:R-:W-:-:S07]  /*2260*/  @P2 FADD.FTZ R231, R147, R231 ;  /* 0x000000e793e72221 */ /* 0x000fce0000010000 */
.L_x_59421:
[----:B-----5:R-:W-:-:S07]  /*2270*/  MOV R151, R231 ;  /* 0x000000e700977202 */ /* 0x020fce0000000f00 */
.L_x_59422:
[----:B------:R-:W0:Y:S01]  /*2280*/  @P0 LDC.64 R2, c[0x0][0x238] ;  /* 0x00008e00ff020b82 */ /* 0x000e220000000a00 */
[----:B------:R-:W-:-:S07]  /*2290*/  IADD3 R236, R246, 0x20, RZ ;  /* 0x00000020f6ec7810 */ /* 0x000fce0007ffe0ff */
[----:B------:R-:W1:Y:S01]  /*22a0*/  @P1 LDC.64 R4, c[0x0][0x228] ;  /* 0x00008a00ff041b82 */ /* 0x000e620000000a00 */
[----:B0-----:R-:W-:-:S04]  /*22b0*/  @P0 LEA R2, P4, R246, R2, 0x4 ;  /* 0x00000002f6020211 */ /* 0x001fc800078820ff */
[----:B------:R-:W-:Y:S01]  /*22c0*/  @P0 LEA.HI.X R3, R246, R3, RZ, 0x4, P4 ;  /* 0x00000003f6030211 */ /* 0x000fe200020f24ff */
[----:B-1----:R-:W-:-:S04]  /*22d0*/  @P1 IMAD.WIDE.U32 R4, R236, 0x10, R4 ;  /* 0x00000010ec041825 */ /* 0x002fc800078e0004 */
[----:B------:R0:W-:Y:S04]  /*22e0*/  @P0 STG.E.128 desc[UR4][R2.64], R148 ;  /* 0x0000009402000986 */ /* 0x0001e8000c101d04 */
[----:B-----5:R-:W5:Y:S01]  /*22f0*/  @P1 LDG.E.128 R140, desc[UR4][R4.64] ;  /* 0x00000004048c1981 */ /* 0x020f62000c1e1d00 */
[----:B0-----:R-:W0:Y:S02]  /*2300*/  @P2 LDC.64 R2, c[0x0][0x230] ;  /* 0x00008c00ff022b82 */ /* 0x001e240000000a00 */
[----:B0-----:R-:W-:-:S05]  /*2310*/  @P2 IMAD.WIDE.U32 R2, R236, 0x10, R2 ;  /* 0x00000010ec022825 */ /* 0x001fca00078e0002 */
[----:B------:R0:W5:Y:S02]  /*2320*/  @P2 LDG.E.128 R144, desc[UR4][R2.64] ;  /* 0x0000000402902981 */ /* 0x000164000c1e1d00 */
[----:B0-----:R-:W-:-:S05]  /*2330*/  IMAD.WIDE.U32 R2, R236, 0x10, R248 ;  /* 0x00000010ec027825 */ /* 0x001fca00078e00f8 */
[----:B------:R0:W5:Y:S01]  /*2340*/  LDG.E.128 R224, desc[UR4][R2.64] ;  /* 0x0000000402e07981 */ /* 0x000162000c1e1d00 */
[----:B------:R-:W-:Y:S05]  /*2350*/  @P3 BRA `(.L_x_59423) ;  /* 0x00000000001c3947 */ /* 0x000fea0003800000 */
[----:B------:R-:W-:-:S04]  /*2360*/  ISETP.NE.U32.AND P4, PT, RZ, UR16, PT ;  /* 0x00000010ff007c0c */ /* 0x000fc8000bf85070 */
[----:B------:R-:W-:-:S13]  /*2370*/  ISETP.NE.AND.EX P4, PT, RZ, UR17, PT, P4 ;  /* 0x00000011ff007c0c */ /* 0x000fda000bf85340 */
[----:B------:R-:W-:Y:S05]  /*2380*/  @P4 BRA `(.L_x_59424) ;  /* 0x0000000000084947 */ /* 0x000fea0003800000 */
[----:B------:R-:W-:Y:S05]  /*2390*/  @P0 BRA `(.L_x_59425) ;  /* 0x0000000000140947 */ /* 0x000fea0003800000 */
[----:B------:R-:W-:Y:S05]  /*23a0*/  BRA `(.L_x_59426) ;  /* 0x0000000000147947 */ /* 0x000fea0003800000 */
.L_x_59424:
[----:B-----5:R-:W-:Y:S01]  /*23b0*/  FADD.FTZ R224, R144, R224 ;  /* 0x000000e090e07221 */ /* 0x020fe20000010000 */
[----:B------:R-:W-:Y:S06]  /*23c0*/  BRA `(.L_x_59425) ;  /* 0x0000000000087947 */ /* 0x000fec0003800000 */
.L_x_59423:
[----:B-----5:R-:W-:-:S04]  /*23d0*/  FADD.FTZ R224, R140, R224 ;  /* 0x000000e08ce07221 */ /* 0x020fc80000010000 */
[----:B------:R-:W-:-:S07]  /*23e0*/  @P2 FADD.FTZ R224, R144, R224 ;  /* 0x000000e090e02221 */ /* 0x000fce0000010000 */
.L_x_59425:
[----:B-----5:R-:W-:-:S07]  /*23f0*/  MOV R148, R224 ;  /* 0x000000e000947202 */ /* 0x020fce0000000f00 */
.L_x_59426:
[----:B------:R-:W-:Y:S05]  /*2400*/  @P3 BRA `(.L_x_59427) ;  /* 0x00000000001c3947 */ /* 0x000fea0003800000 */
[----:B------:R-:W-:-:S04]  /*2410*/  ISETP.NE.U32.AND P4, PT, RZ, UR16, PT ;  /* 0x00000010ff007c0c */ /* 0x000fc8000bf85070 */
[----:B------:R-:W-:-:S13]  /*2420*/  ISETP.NE.AND.EX P4, PT, RZ, UR17, PT, P4 ;  /* 0x00000011ff007c0c */ /* 0x000fda000bf85340 */
[----:B------:R-:W-:Y:S05]  /*2430*/  @P4 BRA `(.L_x_59428) ;  /* 0x0000000000084947 */ /* 0x000fea0003800000 */
[----:B------:R-:W-:Y:S05]  /*2440*/  @P0 BRA `(.L_x_59429) ;  /* 0x0000000000140947 */ /* 0x000fea0003800000 */
[----:B------:R-:W-:Y:S05]  /*2450*/  BRA `(.L_x_59430) ;  /* 0x0000000000147947 */ /* 0x000fea0003800000 */
.L_x_59428:
[----:B-----5:R-:W-:Y:S01]  /*2460*/  FADD.FTZ R225, R145, R225 ;  /* 0x000000e191e17221 */ /* 0x020fe20000010000 */
[----:B------:R-:W-:Y:S06]  /*2470*/  BRA `(.L_x_59429) ;  /* 0x0000000000087947 */ /* 0x000fec0003800000 */
.L_x_59427:
[----:B-----5:R-:W-:-:S04]  /*2480*/  FADD.FTZ R225, R141, R225 ;  /* 0x000000e18de17221 */ /* 0x020fc80000010000 */
[----:B------:R-:W-:-:S07]  /*2490*/  @P2 FADD.FTZ R225, R145, R225 ;  /* 0x000000e191e12221 */ /* 0x000fce0000010000 */
.L_x_59429:
[----:B-----5:R-:W-:-:S07]  /*24a0*/  MOV R149, R225 ;  /* 0x000000e100957202 */ /* 0x020fce0000000f00 */
.L_x_59430:
[----:B------:R-:W-:Y:S05]  /*24b0*/  @P3 BRA `(.L_x_59431) ;  /* 0x00000000001c3947 */ /* 0x000fea0003800000 */
[----:B------:R-:W-:-:S04]  /*24c0*/  ISETP.NE.U32.AND P4, PT, RZ, UR16, PT ;  /* 0x00000010ff007c0c */ /* 0x000fc8000bf85070 */
[----:B------:R-:W-:-:S13]  /*24d0*/  ISETP.NE.AND.EX P4, PT, RZ, UR17, PT, P4 ;  /* 0x00000011ff007c0c */ /* 0x000fda000bf85340 */
[----:B------:R-:W-:Y:S05]  /*24e0*/  @P4 BRA `(.L_x_59432) ;  /* 0x0000000000084947 */ /* 0x000fea0003800000 */
[----:B------:R-:W-:Y:S05]  /*24f0*/  @P0 BRA `(.L_x_59433) ;  /* 0x0000000000140947 */ /* 0x000fea0003800000 */
[----:B------:R-:W-:Y:S05]  /*2500*/  BRA `(.L_x_59434) ;  /* 0x0000000000147947 */ /* 0x000fea0003800000 */
.L_x_59432:
[----:B-----5:R-:W-:Y:S01]  /*2510*/  FADD.FTZ R226, R146, R226 ;  /* 0x000000e292e27221 */ /* 0x020fe20000010000 */
[----:B------:R-:W-:Y:S06]  /*2520*/  BRA `(.L_x_59433) ;  /* 0x0000000000087947 */ /* 0x000fec0003800000 */
.L_x_59431:
[----:B-----5:R-:W-:-:S04]  /*2530*/  FADD.FTZ R226, R142, R226 ;  /* 0x000000e28ee27221 */ /* 0x020fc80000010000 */
[----:B------:R-:W-:-:S07]  /*2540*/  @P2 FADD.FTZ R226, R146, R226 ;  /* 0x000000e292e22221 */ /* 0x000fce0000010000 */
.L_x_59433:
[----:B-----5:R-:W-:-:S07]  /*2550*/  MOV R150, R226 ;  /* 0x000000e200967202 */ /* 0x020fce0000000f00 */
.L_x_59434:
[----:B------:R-:W-:Y:S05]  /*2560*/  @P3 BRA `(.L_x_59435) ;  /* 0x00000000001c3947 */ /* 0x000fea0003800000 */
[----:B------:R-:W-:-:S04]  /*2570*/  ISETP.NE.U32.AND P4, PT, RZ, UR16, PT ;  /* 0x00000010ff007c0c */ /* 0x000fc8000bf85070 */
[----:B------:R-:W-:-:S13]  /*2580*/  ISETP.NE.AND.EX P4, PT, RZ, UR17, PT, P4 ;  /* 0x00000011ff007c0c */ /* 0x000fda000bf85340 */
[----:B------:R-:W-:Y:S05]  /*2590*/  @P4 BRA `(.L_x_59436) ;  /* 0x0000000000084947 */ /* 0x000fea0003800000 */
[----:B------:R-:W-:Y:S05]  /*25a0*/  @P0 BRA `(.L_x_59437) ;  /* 0x0000000000140947 */ /* 0x000fea0003800000 */
[----:B------:R-:W-:Y:S05]  /*25b0*/  BRA `(.L_x_59438) ;  /* 0x0000000000147947 */ /* 0x000fea0003800000 */
.L_x_59436:
[----:B-----5:R-:W-:Y:S01]  /*25c0*/  FADD.FTZ R227, R147, R227 ;  /* 0x000000e393e37221 */ /* 0x020fe20000010000 */
[----:B------:R-:W-:Y:S06]  /*25d0*/  BRA `(.L_x_59437) ;  /* 0x0000000000087947 */ /* 0x000fec0003800000 */
.L_x_59435:
[----:B-----5:R-:W-:-:S04]  /*25e0*/  FADD.FTZ R227, R143, R227 ;  /* 0x000000e38fe37221 */ /* 0x020fc80000010000 */
[----:B------:R-:W-:-:S07]  /*25f0*/  @P2 FADD.FTZ R227, R147, R227 ;  /* 0x000000e393e32221 */ /* 0x000fce0000010000 */
.L_x_59437:
[----:B-----5:R-:W-:-:S07]  /*2600*/  MOV R151, R227 ;  /* 0x000000e300977202 */ /* 0x020fce0000000f00 */
.L_x_59438:
[----:B0-----:R-:W0:Y:S01]  /*2610*/  @P0 LDC.64 R2, c[0x0][0x238] ;  /* 0x00008e00ff020b82 */ /* 0x001e220000000a00 */
        /* <DEDUP_REMOVED lines=17> */
.L_x_59440:
[----:B-----5:R-:W-:Y:S01]  /*2730*/  FADD.FTZ R220, R144, R220 ;  /* 0x000000dc90dc7221 */ /* 0x020fe20000010000 */
[----:B------:R-:W-:Y:S06]  /*2740*/  BRA `(.L_x_59441) ;  /* 0x0000000000087947 */ /* 0x000fec0003800000 */
.L_x_59439:
[----:B-----5:R-:W-:-:S04]  /*2750*/  FADD.FTZ R220, R140, R220 ;  /* 0x000000dc8cdc7221 */ /* 0x020fc80000010000 */
[----:B------:R-:W-:-:S07]  /*2760*/  @P2 FADD.FTZ R220, R144, R220 ;  /* 0x000000dc90dc2221 */ /* 0x000fce0000010000 */
.L_x_59441:
[----:B-----5:R-:W-:-:S07]  /*2770*/  MOV R148, R220 ;  /* 0x000000dc00947202 */ /* 0x020fce0000000f00 */
.L_x_59442:
[----:B------:R-:W-:Y:S05]  /*2780*/  @P3 BRA `(.L_x_59443) ;  /* 0x00000000001c3947 */ /* 0x000fea0003800000 */
[----:B------:R-:W-:-:S04]  /*2790*/  ISETP.NE.U32.AND P4, PT, RZ, UR16, PT ;  /* 0x00000010ff007c0c */ /* 0x000fc8000bf85070 */
[----:B------:R-:W-:-:S13]  /*27a0*/  ISETP.NE.AND.EX P4, PT, RZ, UR17, PT, P4 ;  /* 0x00000011ff007c0c */ /* 0x000fda000bf85340 */
[----:B------:R-:W-:Y:S05]  /*27b0*/  @P4 BRA `(.L_x_59444) ;  /* 0x0000000000084947 */ /* 0x000fea0003800000 */
[----:B------:R-:W-:Y:S05]  /*27c0*/  @P0 BRA `(.L_x_59445) ;  /* 0x0000000000140947 */ /* 0x000fea0003800000 */
[----:B------:R-:W-:Y:S05]  /*27d0*/  BRA `(.L_x_59446) ;  /* 0x0000000000147947 */ /* 0x000fea0003800000 */
.L_x_59444:
[----:B-----5:R-:W-:Y:S01]  /*27e0*/  FADD.FTZ R221, R145, R221 ;  /* 0x000000dd91dd7221 */ /* 0x020fe20000010000 */
[----:B------:R-:W-:Y:S06]  /*27f0*/  BRA `(.L_x_59445) ;  /* 0x0000000000087947 */ /* 0x000fec0003800000 */
.L_x_59443:
[----:B-----5:R-:W-:-:S04]  /*2800*/  FADD.FTZ R221, R141, R221 ;  /* 0x000000dd8ddd7221 */ /* 0x020fc80000010000 */
[----:B------:R-:W-:-:S07]  /*2810*/  @P2 FADD.FTZ R221, R145, R221 ;  /* 0x000000dd91dd2221 */ /* 0x000fce0000010000 */
.L_x_59445:
[----:B-----5:R-:W-:-:S07]  /*2820*/  MOV R149, R221 ;  /* 0x000000dd00957202 */ /* 0x020fce0000000f00 */
.L_x_59446:
[----:B------:R-:W-:Y:S05]  /*2830*/  @P3 BRA `(.L_x_59447) ;  /* 0x00000000001c3947 */ /* 0x000fea0003800000 */
[----:B------:R-:W-:-:S04]  /*2840*/  ISETP.NE.U32.AND P4, PT, RZ, UR16, PT ;  /* 0x00000010ff007c0c */ /* 0x000fc8000bf85070 */
[----:B------:R-:W-:-:S13]  /*2850*/  ISETP.NE.AND.EX P4, PT, RZ, UR17, PT, P4 ;  /* 0x00000011ff007c0c */ /* 0x000fda000bf85340 */
[----:B------:R-:W-:Y:S05]  /*2860*/  @P4 BRA `(.L_x_59448) ;  /* 0x0000000000084947 */ /* 0x000fea0003800000 */
[----:B------:R-:W-:Y:S05]  /*2870*/  @P0 BRA `(.L_x_59449) ;  /* 0x0000000000140947 */ /* 0x000fea0003800000 */
[----:B------:R-:W-:Y:S05]  /*2880*/  BRA `(.L_x_59450) ;  /* 0x0000000000147947 */ /* 0x000fea0003800000 */
.L_x_59448:
[----:B-----5:R-:W-:Y:S01]  /*2890*/  FADD.FTZ R222, R146, R222 ;  /* 0x000000de92de7221 */ /* 0x020fe20000010000 */
[----:B------:R-:W-:Y:S06]  /*28a0*/  BRA `(.L_x_59449) ;  /* 0x0000000000087947 */ /* 0x000fec0003800000 */
.L_x_59447:
[----:B-----5:R-:W-:-:S04]  /*28b0*/  FADD.FTZ R222, R142, R222 ;  /* 0x000000de8ede7221 */ /* 0x020fc80000010000 */
[----:B------:R-:W-:-:S07]  /*28c0*/  @P2 FADD.FTZ R222, R146, R222 ;  /* 0x000000de92de2221 */ /* 0x000fce0000010000 */
.L_x_59449:
[----:B-----5:R-:W-:-:S07]  /*28d0*/  MOV R150, R222 ;  /* 0x000000de00967202 */ /* 0x020fce0000000f00 */
.L_x_59450:
[----:B------:R-:W-:Y:S05]  /*28e0*/  @P3 BRA `(.L_x_59451) ;  /* 0x00000000001c3947 */ /* 0x000fea0003800000 */
[----:B------:R-:W-:-:S04]  /*28f0*/  ISETP.NE.U32.AND P4, PT, RZ, UR16, PT ;  /* 0x00000010ff007c0c */ /* 0x000fc8000bf85070 */
[----:B------:R-:W-:-:S13]  /*2900*/  ISETP.NE.AND.EX P4, PT, RZ, UR17, PT, P4 ;  /* 0x00000011ff007c0c */ /* 0x000fda000bf85340 */
[----:B------:R-:W-:Y:S05]  /*2910*/  @P4 BRA `(.L_x_59452) ;  /* 0x0000000000084947 */ /* 0x000fea0003800000 */
[----:B------:R-:W-:Y:S05]  /*2920*/  @P0 BRA `(.L_x_59453) ;  /* 0x0000000000140947 */ /* 0x000fea0003800000 */
[----:B------:R-:W-:Y:S05]  /*2930*/  BRA `(.L_x_59454) ;  /* 0x0000000000147947 */ /* 0x000fea0003800000 */
.L_x_59452:
[----:B-----5:R-:W-:Y:S01]  /*2940*/  FADD.FTZ R223, R147, R223 ;  /* 0x000000df93df7221 */ /* 0x020fe20000010000 */
[----:B------:R-:W-:Y:S06]  /*2950*/  BRA `(.L_x_59453) ;  /* 0x0000000000087947 */ /* 0x000fec0003800000 */
.L_x_59451:
[----:B-----5:R-:W-:-:S04]  /*2960*/  FADD.FTZ R223, R143, R223 ;  /* 0x000000df8fdf7221 */ /* 0x020fc80000010000 */
[----:B------:R-:W-:-:S07]  /*2970*/  @P2 FADD.FTZ R223, R147, R223 ;  /* 0x000000df93df2221 */ /* 0x000fce0000010000 */
.L_x_59453:
[----:B-----5:R-:W-:-:S07]  /*2980*/  MOV R151, R223 ;  /* 0x000000df00977202 */ /* 0x020fce0000000f00 */
.L_x_59454:
        /* <DEDUP_REMOVED lines=18> */
.L_x_59456:
[----:B-----5:R-:W-:Y:S01]  /*2ab0*/  FADD.FTZ R216, R144, R216 ;  /* 0x000000d890d87221 */ /* 0x020fe20000010000 */
[----:B------:R-:W-:Y:S06]  /*2ac0*/  BRA `(.L_x_59457) ;  /* 0x0000000000087947 */ /* 0x000fec0003800000 */
.L_x_59455:
[----:B-----5:R-:W-:-:S04]  /*2ad0*/  FADD.FTZ R216, R140, R216 ;  /* 0x000000d88cd87221 */ /* 0x020fc80000010000 */
[----:B------:R-:W-:-:S07]  /*2ae0*/  @P2 FADD.FTZ R216, R144, R216 ;  /* 0x000000d890d82221 */ /* 0x000fce0000010000 */
.L_x_59457:
[----:B-----5:R-:W-:-:S07]  /*2af0*/  MOV R148, R216 ;  /* 0x000000d800947202 */ /* 0x020fce0000000f00 */
.L_x_59458:
[----:B------:R-:W-:Y:S05]  /*2b00*/  @P3 BRA `(.L_x_59459) ;  /* 0x00000000001c3947 */ /* 0x000fea0003800000 */
[----:B------:R-:W-:-:S04]  /*2b10*/  ISETP.NE.U32.AND P4, PT, RZ, UR16, PT ;  /* 0x00000010ff007c0c */ /* 0x000fc8000bf85070 */
[----:B------:R-:W-:-:S13]  /*2b20*/  ISETP.NE.AND.EX P4, PT, RZ, UR17, PT, P4 ;  /* 0x00000011ff007c0c */ /* 0x000fda000bf85340 */
[----:B------:R-:W-:Y:S05]  /*2b30*/  @P4 BRA `(.L_x_59460) ;  /* 0x0000000000084947 */ /* 0x000fea0003800000 */
[----:B------:R-:W-:Y:S05]  /*2b40*/  @P0 BRA `(.L_x_59461) ;  /* 0x0000000000140947 */ /* 0x000fea0003800000 */
[----:B------:R-:W-:Y:S05]  /*2b50*/  BRA `(.L_x_59462) ;  /* 0x0000000000147947 */ /* 0x000fea0003800000 */
.L_x_59460:
[----:B-----5:R-:W-:Y:S01]  /*2b60*/  FADD.FTZ R217, R145, R217 ;  /* 0x000000d991d97221 */ /* 0x020fe20000010000 */
[----:B------:R-:W-:Y:S06]  /*2b70*/  BRA `(.L_x_59461) ;  /* 0x0000000000087947 */ /* 0x000fec0003800000 */
.L_x_59459:
[----:B-----5:R-:W-:-:S04]  /*2b80*/  FADD.FTZ R217, R141, R217 ;  /* 0x000000d98dd97221 */ /* 0x020fc80000010000 */
[----:B------:R-:W-:-:S07]  /*2b90*/  @P2 FADD.FTZ R217, R145, R217 ;  /* 0x000000d991d92221 */ /* 0x000fce0000010000 */
.L_x_59461:
[----:B-----5:R-:W-:-:S07]  /*2ba0*/  MOV R149, R217 ;  /* 0x000000d900957202 */ /* 0x020fce0000000f00 */
.L_x_59462:
[----:B------:R-:W-:Y:S05]  /*2bb0*/  @P3 BRA `(.L_x_59463) ;  /* 0x00000000001c3947 */ /* 0x000fea0003800000 */
[----:B------:R-:W-:-:S04]  /*2bc0*/  ISETP.NE.U32.AND P4, PT, RZ, UR16, PT ;  /* 0x00000010ff007c0c */ /* 0x000fc8000bf85070 */
[----:B------:R-:W-:-:S13]  /*2bd0*/  ISETP.NE.AND.EX P4, PT, RZ, UR17, PT, P4 ;  /* 0x00000011ff007c0c */ /* 0x000fda000bf85340 */
[----:B------:R-:W-:Y:S05]  /*2be0*/  @P4 BRA `(.L_x_59464) ;  /* 0x0000000000084947 */ /* 0x000fea0003800000 */
[----:B------:R-:W-:Y:S05]  /*2bf0*/  @P0 BRA `(.L_x_59465) ;  /* 0x0000000000140947 */ /* 0x000fea0003800000 */
[----:B------:R-:W-:Y:S05]  /*2c00*/  BRA `(.L_x_59466) ;  /* 0x0000000000147947 */ /* 0x000fea0003800000 */
.L_x_59464:
[----:B-----5:R-:W-:Y:S01]  /*2c10*/  FADD.FTZ R218, R146, R218 ;  /* 0x000000da92da7221 */ /* 0x020fe20000010000 */
[----:B------:R-:W-:Y:S06]  /*2c20*/  BRA `(.L_x_59465) ;  /* 0x0000000000087947 */ /* 0x000fec0003800000 */
.L_x_59463:
[----:B-----5:R-:W-:-:S04]  /*2c30*/  FADD.FTZ R218, R142, R218 ;  /* 0x000000da8eda7221 */ /* 0x020fc80000010000 */
[----:B------:R-:W-:-:S07]  /*2c40*/  @P2 FADD.FTZ R218, R146, R218 ;  /* 0x000000da92da2221 */ /* 0x000fce0000010000 */
.L_x_59465:
[----:B-----5:R-:W-:-:S07]  /*2c50*/  MOV R150, R218 ;  /* 0x000000da00967202 */ /* 0x020fce0000000f00 */
.L_x_59466:
[----:B------:R-:W-:Y:S05]  /*2c60*/  @P3 BRA `(.L_x_59467) ;  /* 0x00000000001c3947 */ /* 0x000fea0003800000 */
[----:B------:R-:W-:-:S04]  /*2c70*/  ISETP.NE.U32.AND P4, PT, RZ, UR16, PT ;  /* 0x00000010ff007c0c */ /* 0x000fc8000bf85070 */
[----:B------:R-:W-:-:S13]  /*2c80*/  ISETP.NE.AND.EX P4, PT, RZ, UR17, PT, P4 ;  /* 0x00000011ff007c0c */ /* 0x000fda000bf85340 */
[----:B------:R-:W-:Y:S05]  /*2c90*/  @P4 BRA `(.L_x_59468) ;  /* 0x0000000000084947 */ /* 0x000fea0003800000 */
[----:B------:R-:W-:Y:S05]  /*2ca0*/  @P0 BRA `(.L_x_59469) ;  /* 0x0000000000140947 */ /* 0x000fea0003800000 */
[----:B------:R-:W-:Y:S05]  /*2cb0*/  BRA `(.L_x_59470) ;  /* 0x0000000000147947 */ /* 0x000fea0003800000 */
.L_x_59468:
[----:B-----5:R-:W-:Y:S01]  /*2cc0*/  FADD.FTZ R219, R147, R219 ;  /* 0x000000db93db7221 */ /* 0x020fe20000010000 */
[----:B------:R-:W-:Y:S06]  /*2cd0*/  BRA `(.L_x_59469) ;  /* 0x0000000000087947 */ /* 0x000fec0003800000 */
.L_x_59467:
[----:B-----5:R-:W-:-:S04]  /*2ce0*/  FADD.FTZ R219, R143, R219 ;  /* 0x000000db8fdb7221 */ /* 0x020fc80000010000 */
[----:B------:R-:W-:-:S07]  /*2cf0*/  @P2 FADD.FTZ R219, R147, R219 ;  /* 0x000000db93db2221 */ /* 0x000fce0000010000 */
.L_x_59469:
[----:B-----5:R-:W-:-:S07]  /*2d00*/  MOV R151, R219 ;  /* 0x000000db00977202 */ /* 0x020fce0000000f00 */
.L_x_59470:
        /* <DEDUP_REMOVED lines=18> */
.L_x_59472:
[----:B-----5:R-:W-:Y:S01]  /*2e30*/  FADD.FTZ R212, R144, R212 ;  /* 0x000000d490d47221 */ /* 0x020fe20000010000 */
[----:B------:R-:W-:Y:S06]  /*2e40*/  BRA `(.L_x_59473) ;  /* 0x0000000000087947 */ /* 0x000fec0003800000 */
.L_x_59471:
[----:B-----5:R-:W-:-:S04]  /*2e50*/  FADD.FTZ R212, R140, R212 ;  /* 0x000000d48cd47221 */ /* 0x020fc80000010000 */
[----:B------:R-:W-:-:S07]  /*2e60*/  @P2 FADD.FTZ R212, R144, R212 ;  /* 0x000000d490d42221 */ /* 0x000fce0000010000 */
.L_x_59473:
[----:B-----5:R-:W-:-:S07]  /*2e70*/  MOV R148, R212 ;  /* 0x000000d400947202 */ /* 0x020fce0000000f00 */
.L_x_59474:
[----:B------:R-:W-:Y:S05]  /*2e80*/  @P3 BRA `(.L_x_59475) ;  /* 0x00000000001c3947 */ /* 0x000fea0003800000 */
[----:B------:R-:W-:-:S04]  /*2e90*/  ISETP.NE.U32.AND P4, PT, RZ, UR16, PT ;  /* 0x00000010ff007c0c */ /* 0x000fc8000bf85070 */
[----:B------:R-:W-:-:S13]  /*2ea0*/  ISETP.NE.AND.EX P4, PT, RZ, UR17, PT, P4 ;  /* 0x00000011ff007c0c */ /* 0x000fda000bf85340 */
[----:B------:R-:W-:Y:S05]  /*2eb0*/  @P4 BRA `(.L_x_59476) ;  /* 0x0000000000084947 */ /* 0x000fea0003800000 */
[----:B------:R-:W-:Y:S05]  /*2ec0*/  @P0 BRA `(.L_x_59477) ;  /* 0x0000000000140947 */ /* 0x000fea0003800000 */
[----:B------:R-:W-:Y:S05]  /*2ed0*/  BRA `(.L_x_59478) ;  /* 0x0000000000147947 */ /* 0x000fea0003800000 */
.L_x_59476:
[----:B-----5:R-:W-:Y:S01]  /*2ee0*/  FADD.FTZ R213, R145, R213 ;  /* 0x000000d591d57221 */ /* 0x020fe20000010000 */
[----:B------:R-:W-:Y:S06]  /*2ef0*/  BRA `(.L_x_59477) ;  /* 0x0000000000087947 */ /* 0x000fec0003800000 */
.L_x_59475:
[----:B-----5:R-:W-:-:S04]  /*2f00*/  FADD.FTZ R213, R141, R213 ;  /* 0x000000d58dd57221 */ /* 0x020fc80000010000 */
[----:B------:R-:W-:-:S07]  /*2f10*/  @P2 FADD.FTZ R213, R145, R213 ;  /* 0x000000d591d52221 */ /* 0x000fce0000010000 */
.L_x_59477:
[----:B-----5:R-:W-:-:S07]  /*2f20*/  MOV R149, R213 ;  /* 0x000000d500957202 */ /* 0x020fce0000000f00 */
.L_x_59478:
[----:B------:R-:W-:Y:S05]  /*2f30*/  @P3 BRA `(.L_x_59479) ;  /* 0x00000000001c3947 */ /* 0x000fea0003800000 */
[----:B------:R-:W-:-:S04]  /*2f40*/  ISETP.NE.U32.AND P4, PT, RZ, UR16, PT ;  /* 0x00000010ff007c0c */ /* 0x000fc8000bf85070 */
[----:B------:R-:W-:-:S13]  /*2f50*/  ISETP.NE.AND.EX P4, PT, RZ, UR17, PT, P4 ;  /* 0x00000011ff007c0c */ /* 0x000fda000bf85340 */
[----:B------:R-:W-:Y:S05]  /*2f60*/  @P4 BRA `(.L_x_59480) ;  /* 0x0000000000084947 */ /* 0x000fea0003800000 */
[----:B------:R-:W-:Y:S05]  /*2f70*/  @P0 BRA `(.L_x_59481) ;  /* 0x0000000000140947 */ /* 0x000fea0003800000 */
[----:B------:R-:W-:Y:S05]  /*2f80*/  BRA `(.L_x_59482) ;  /* 0x0000000000147947 */ /* 0x000fea0003800000 */
.L_x_59480:
[----:B-----5:R-:W-:Y:S01]  /*2f90*/  FADD.FTZ R214, R146, R214 ;  /* 0x000000d692d67221 */ /* 0x020fe20000010000 */
[----:B------:R-:W-:Y:S06]  /*2fa0*/  BRA `(.L_x_59481) ;  /* 0x0000000000087947 */ /* 0x000fec0003800000 */
.L_x_59479:
[----:B-----5:R-:W-:-:S04]  /*2fb0*/  FADD.FTZ R214, R142, R214 ;  /* 0x000000d68ed67221 */ /* 0x020fc80000010000 */
[----:B------:R-:W-:-:S07]  /*2fc0*/  @P2 FADD.FTZ R214, R146, R214 ;  /* 0x000000d692d62221 */ /* 0x000fce0000010000 */
.L_x_59481:
[----:B-----5:R-:W-:-:S07]  /*2fd0*/  MOV R150, R214 ;  /* 0x000000d600967202 */ /* 0x020fce0000000f00 */
.L_x_59482:
[----:B------:R-:W-:Y:S05]  /*2fe0*/  @P3 BRA `(.L_x_59483) ;  /* 0x00000000001c3947 */ /* 0x000fea0003800000 */
[----:B------:R-:W-:-:S04]  /*2ff0*/  ISETP.NE.U32.AND P4, PT, RZ, UR16, PT ;  /* 0x00000010ff007c0c */ /* 0x000fc8000bf85070 */
[----:B------:R-:W-:-:S13]  /*3000*/  ISETP.NE.AND.EX P4, PT, RZ, UR17, PT, P4 ;  /* 0x00000011ff007c0c */ /* 0x000fda000bf85340 */
[----:B------:R-:W-:Y:S05]  /*3010*/  @P4 BRA `(.L_x_59484) ;  /* 0x0000000000084947 */ /* 0x000fea0003800000 */
[----:B------:R-:W-:Y:S05]  /*3020*/  @P0 BRA `(.L_x_59485) ;  /* 0x0000000000140947 */ /* 0x000fea0003800000 */
[----:B------:R-:W-:Y:S05]  /*3030*/  BRA `(.L_x_59486) ;  /* 0x0000000000147947 */ /* 0x000fea0003800000 */
.L_x_59484:
[----:B-----5:R-:W-:Y:S01]  /*3040*/  FADD.FTZ R215, R147, R215 ;  /* 0x000000d793d77221 */ /* 0x020fe20000010000 */
[----:B------:R-:W-:Y:S06]  /*3050*/  BRA `(.L_x_59485) ;  /* 0x0000000000087947 */ /* 0x000fec0003800000 */
.L_x_59483:
[----:B-----5:R-:W-:-:S04]  /*3060*/  FADD.FTZ R215, R143, R215 ;  /* 0x000000d78fd77221 */ /* 0x020fc80000010000 */
[----:B------:R-:W-:-:S07]  /*3070*/  @P2 FADD.FTZ R215, R147, R215 ;  /* 0x000000d793d72221 */ /* 0x000fce0000010000 */
.L_x_59485:
[----:B-----5:R-:W-:-:S07]  /*3080*/  MOV R151, R215 ;  /* 0x000000d700977202 */ /* 0x020fce0000000f00 */
.L_x_59486:
        /* <DEDUP_REMOVED lines=18> */
.L_x_59488:
[----:B-----5:R-:W-:Y:S01]  /*31b0*/  FADD.FTZ R208, R144, R208 ;  /* 0x000000d090d07221 */ /* 0x020fe20000010000 */
[----:B------:R-:W-:Y:S06]  /*31c0*/  BRA `(.L_x_59489) ;  /* 0x0000000000087947 */ /* 0x000fec0003800000 */
.L_x_59487:
[----:B-----5:R-:W-:-:S04]  /*31d0*/  FADD.FTZ R208, R140, R208 ;  /* 0x000000d08cd07221 */ /* 0x020fc80000010000 */
[----:B------:R-:W-:-:S07]  /*31e0*/  @P2 FADD.FTZ R208, R144, R208 ;  /* 0x000000d090d02221 */ /* 0x000fce0000010000 */
.L_x_59489:
[----:B-----5:R-:W-:-:S07]  /*31f0*/  MOV R148, R208 ;  /* 0x000000d000947202 */ /* 0x020fce0000000f00 */
.L_x_59490:
[----:B------:R-:W-:Y:S05]  /*3200*/  @P3 BRA `(.L_x_59491) ;  /* 0x00000000001c3947 */ /* 0x000fea0003800000 */
[----:B------:R-:W-:-:S04]  /*3210*/  ISETP.NE.U32.AND P4, PT, RZ, UR16, PT ;  /* 0x00000010ff007c0c */ /* 0x000fc8000bf85070 */
[----:B------:R-:W-:-:S13]  /*3220*/  ISETP.NE.AND.EX P4, PT, RZ, UR17, PT, P4 ;  /* 0x00000011ff007c0c */ /* 0x000fda000bf85340 */
[----:B------:R-:W-:Y:S05]  /*3230*/  @P4 BRA `(.L_x_59492) ;  /* 0x0000000000084947 */ /* 0x000fea0003800000 */
[----:B------:R-:W-:Y:S05]  /*3240*/  @P0 BRA `(.L_x_59493) ;  /* 0x0000000000140947 */ /* 0x000fea0003800000 */
[----:B------:R-:W-:Y:S05]  /*3250*/  BRA `(.L_x_59494) ;  /* 0x0000000000147947 */ /* 0x000fea0003800000 */
.L_x_59492:
[----:B-----5:R-:W-:Y:S01]  /*3260*/  FADD.FTZ R209, R145, R209 ;  /* 0x000000d191d17221 */ /* 0x020fe20000010000 */
[----:B------:R-:W-:Y:S06]  /*3270*/  BRA `(.L_x_59493) ;  /* 0x0000000000087947 */ /* 0x000fec0003800000 */
.L_x_59491:
[----:B-----5:R-:W-:-:S04]  /*3280*/  FADD.FTZ R209, R141, R209 ;  /* 0x000000d18dd17221 */ /* 0x020fc80000010000 */
[----:B------:R-:W-:-:S07]  /*3290*/  @P2 FADD.FTZ R209, R145, R209 ;  /* 0x000000d191d12221 */ /* 0x000fce0000010000 */
.L_x_59493:
[----:B-----5:R-:W-:-:S07]  /*32a0*/  MOV R149, R209 ;  /* 0x000000d100957202 */ /* 0x020fce0000000f00 */
.L_x_59494:
[----:B------:R-:W-:Y:S05]  /*32b0*/  @P3 BRA `(.L_x_59495) ;  /* 0x00000000001c3947 */ /* 0x000fea0003800000 */
[----:B------:R-:W-:-:S04]  /*32c0*/  ISETP.NE.U32.AND P4, PT, RZ, UR16, PT ;  /* 0x00000010ff007c0c */ /* 0x000fc8000bf85070 */
[----:B------:R-:W-:-:S13]  /*32d0*/  ISETP.NE.AND.EX P4, PT, RZ, UR17, PT, P4 ;  /* 0x00000011ff007c0c */ /* 0x000fda000bf85340 */
[----:B------:R-:W-:Y:S05]  /*32e0*/  @P4 BRA `(.L_x_59496) ;  /* 0x0000000000084947 */ /* 0x000fea0003800000 */
[----:B------:R-:W-:Y:S05]  /*32f0*/  @P0 BRA `(.L_x_59497) ;  /* 0x0000000000140947 */ /* 0x000fea0003800000 */
[----:B------:R-:W-:Y:S05]  /*3300*/  BRA `(.L_x_59498) ;  /* 0x0000000000147947 */ /* 0x000fea0003800000 */
.L_x_59496:
[----:B-----5:R-:W-:Y:S01]  /*3310*/  FADD.FTZ R210, R146, R210 ;  /* 0x000000d292d27221 */ /* 0x020fe20000010000 */
[----:B------:R-:W-:Y:S06]  /*3320*/  BRA `(.L_x_59497) ;  /* 0x0000000000087947 */ /* 0x000fec0003800000 */
.L_x_59495:
[----:B-----5:R-:W-:-:S04]  /*3330*/  FADD.FTZ R210, R142, R210 ;  /* 0x000000d28ed27221 */ /* 0x020fc80000010000 */
[----:B------:R-:W-:-:S07]  /*3340*/  @P2 FADD.FTZ R210, R146, R210 ;  /* 0x000000d292d22221 */ /* 0x000fce0000010000 */
.L_x_59497:
[----:B-----5:R-:W-:-:S07]  /*3350*/  MOV R150, R210 ;  /* 0x000000d200967202 */ /* 0x020fce0000000f00 */
.L_x_59498:
[----:B------:R-:W-:Y:S05]  /*3360*/  @P3 BRA `(.L_x_59499) ;  /* 0x00000000001c3947 */ /* 0x000fea0003800000 */
[----:B------:R-:W-:-:S04]  /*3370*/  ISETP.NE.U32.AND P4, PT, RZ, UR16, PT ;  /* 0x00000010ff007c0c */ /* 0x000fc8000bf85070 */
[----:B------:R-:W-:-:S13]  /*3380*/  ISETP.NE.AND.EX P4, PT, RZ, UR17, PT, P4 ;  /* 0x00000011ff007c0c */ /* 0x000fda000bf85340 */
[----:B------:R-:W-:Y:S05]  /*3390*/  @P4 BRA `(.L_x_59500) ;  /* 0x0000000000084947 */ /* 0x000fea0003800000 */
[----:B------:R-:W-:Y:S05]  /*33a0*/  @P0 BRA `(.L_x_59501) ;  /* 0x0000000000140947 */ /* 0x000fea0003800000 */
[----:B------:R-:W-:Y:S05]  /*33b0*/  BRA `(.L_x_59502) ;  /* 0x0000000000147947 */ /* 0x000fea0003800000 */
.L_x_59500:
[----:B-----5:R-:W-:Y:S01]  /*33c0*/  FADD.FTZ R211, R147, R211 ;  /* 0x000000d393d37221 */ /* 0x020fe20000010000 */
[----:B------:R-:W-:Y:S06]  /*33d0*/  BRA `(.L_x_59501) ;  /* 0x0000000000087947 */ /* 0x000fec0003800000 */
.L_x_59499:
[----:B-----5:R-:W-:-:S04]  /*33e0*/  FADD.FTZ R211, R143, R211 ;  /* 0x000000d38fd37221 */ /* 0x020fc80000010000 */
[----:B------:R-:W-:-:S07]  /*33f0*/  @P2 FADD.FTZ R211, R147, R211 ;  /* 0x000000d393d32221 */ /* 0x000fce0000010000 */
.L_x_59501:
[----:B-----5:R-:W-:-:S07]  /*3400*/  MOV R151, R211 ;  /* 0x000000d300977202 */ /* 0x020fce0000000f00 */
.L_x_59502:
        /* <DEDUP_REMOVED lines=18> */
.L_x_59504:
[----:B-----5:R-:W-:Y:S01]  /*3530*/  FADD.FTZ R204, R144, R204 ;  /* 0x000000cc90cc7221 */ /* 0x020fe20000010000 */
[----:B------:R-:W-:Y:S06]  /*3540*/  BRA `(.L_x_59505) ;  /* 0x0000000000087947 */ /* 0x000fec0003800000 */
.L_x_59503:
[----:B-----5:R-:W-:-:S04]  /*3550*/  FADD.FTZ R204, R140, R204 ;  /* 0x000000cc8ccc7221 */ /* 0x020fc80000010000 */
[----:B------:R-:W-:-:S07]  /*3560*/  @P2 FADD.FTZ R204, R144, R204 ;  /* 0x000000cc90cc2221 */ /* 0x000fce0000010000 */
.L_x_59505:
[----:B-----5:R-:W-:-:S07]  /*3570*/  MOV R148, R204 ;  /* 0x000000cc00947202 */ /* 0x020fce0000000f00 */
.L_x_59506:
[----:B------:R-:W-:Y:S05]  /*3580*/  @P3 BRA `(.L_x_59507) ;  /* 0x00000000001c3947 */ /* 0x000fea0003800000 */
[----:B------:R-:W-:-:S04]  /*3590*/  ISETP.NE.U32.AND P4, PT, RZ, UR16, PT ;  /* 0x00000010ff007c0c */ /* 0x000fc8000bf85070 */
[----:B------:R-:W-:-:S13]  /*35a0*/  ISETP.NE.AND.EX P4, PT, RZ, UR17, PT, P4 ;  /* 0x00000011ff007c0c */ /* 0x000fda000bf85340 */
[----:B------:R-:W-:Y:S05]  /*35b0*/  @P4 BRA `(.L_x_59508) ;  /* 0x0000000000084947 */ /* 0x000fea0003800000 */
[----:B------:R-:W-:Y:S05]  /*35c0*/  @P0 BRA `(.L_x_59509) ;  /* 0x0000000000140947 */ /* 0x000fea0003800000 */
[----:B------:R-:W-:Y:S05]  /*35d0*/  BRA `(.L_x_59510) ;  /* 0x0000000000147947 */ /* 0x000fea0003800000 */
.L_x_59508:
[----:B-----5:R-:W-:Y:S01]  /*35e0*/  FADD.FTZ R205, R145, R205 ;  /* 0x000000cd91cd7221 */ /* 0x020fe20000010000 */
[----:B------:R-:W-:Y:S06]  /*35f0*/  BRA `(.L_x_59509) ;  /* 0x0000000000087947 */ /* 0x000fec0003800000 */
.L_x_59507:
[----:B-----5:R-:W-:-:S04]  /*3600*/  FADD.FTZ R205, R141, R205 ;  /* 0x000000cd8dcd7221 */ /* 0x020fc80000010000 */
[----:B------:R-:W-:-:S07]  /*3610*/  @P2 FADD.FTZ R205, R145, R205 ;  /* 0x000000cd91cd2221 */ /* 0x000fce0000010000 */
.L_x_59509:
[----:B-----5:R-:W-:-:S07]  /*3620*/  MOV R149, R205 ;  /* 0x000000cd00957202 */ /* 0x020fce0000000f00 */
.L_x_59510:
[----:B------:R-:W-:Y:S05]  /*3630*/  @P3 BRA `(.L_x_59511) ;  /* 0x00000000001c3947 */ /* 0x000fea0003800000 */
[----:B------:R-:W-:-:S04]  /*3640*/  ISETP.NE.U32.AND P4, PT, RZ, UR16, PT ;  /* 0x00000010ff007c0c */ /* 0x000fc8000bf85070 */
[----:B------:R-:W-:-:S13]  /*3650*/  ISETP.NE.AND.EX P4, PT, RZ, UR17, PT, P4 ;  /* 0x00000011ff007c0c */ /* 0x000fda000bf85340 */
[----:B------:R-:W-:Y:S05]  /*3660*/  @P4 BRA `(.L_x_59512) ;  /* 0x0000000000084947 */ /* 0x000fea0003800000 */
[----:B------:R-:W-:Y:S05]  /*3670*/  @P0 BRA `(.L_x_59513) ;  /* 0x0000000000140947 */ /* 0x000fea0003800000 */
[----:B------:R-:W-:Y:S05]  /*3680*/  BRA `(.L_x_59514) ;  /* 0x0000000000147947 */ /* 0x000fea0003800000 */
.L_x_59512:
[----:B-----5:R-:W-:Y:S01]  /*3690*/  FADD.FTZ R206, R146, R206 ;  /* 0x000000ce92ce7221 */ /* 0x020fe20000010000 */
[----:B------:R-:W-:Y:S06]  /*36a0*/  BRA `(.L_x_59513) ;  /* 0x0000000000087947 */ /* 0x000fec0003800000 */
.L_x_59511:
[----:B-----5:R-:W-:-:S04]  /*36b0*/  FADD.FTZ R206, R142, R206 ;  /* 0x000000ce8ece7221 */ /* 0x020fc80000010000 */
[----:B------:R-:W-:-:S07]  /*36c0*/  @P2 FADD.FTZ R206, R146, R206 ;  /* 0x000000ce92ce2221 */ /* 0x000fce0000010000 */
.L_x_59513:
[----:B-----5:R-:W-:-:S07]  /*36d0*/  MOV R150, R206 ;  /* 0x000000ce00967202 */ /* 0x020fce0000000f00 */
.L_x_59514:
[----:B------:R-:W-:Y:S05]  /*36e0*/  @P3 BRA `(.L_x_59515) ;  /* 0x00000000001c3947 */ /* 0x000fea0003800000 */
[----:B------:R-:W-:-:S04]  /*36f0*/  ISETP.NE.U32.AND P4, PT, RZ, UR16, PT ;  /* 0x00000010ff007c0c */ /* 0x000fc8000bf85070 */
[----:B------:R-:W-:-:S13]  /*3700*/  ISETP.NE.AND.EX P4, PT, RZ, UR17, PT, P4 ;  /* 0x00000011ff007c0c */ /* 0x000fda000bf85340 */
[----:B------:R-:W-:Y:S05]  /*3710*/  @P4 BRA `(.L_x_59516) ;  /* 0x0000000000084947 */ /* 0x000fea0003800000 */
[----:B------:R-:W-:Y:S05]  /*3720*/  @P0 BRA `(.L_x_59517) ;  /* 0x0000000000140947 */ /* 0x000fea0003800000 */
[----:B------:R-:W-:Y:S05]  /*3730*/  BRA `(.L_x_59518) ;  /* 0x0000000000147947 */ /* 0x000fea0003800000 */
.L_x_59516:
[----:B-----5:R-:W-:Y:S01]  /*3740*/  FADD.FTZ R207, R147, R207 ;  /* 0x000000cf93cf7221 */ /* 0x020fe20000010000 */
[----:B------:R-:W-:Y:S06]  /*3750*/  BRA `(.L_x_59517) ;  /* 0x0000000000087947 */ /* 0x000fec0003800000 */
.L_x_59515:
[----:B-----5:R-:W-:-:S04]  /*3760*/  FADD.FTZ R207, R143, R207 ;  /* 0x000000cf8fcf7221 */ /* 0x020fc80000010000 */
[----:B------:R-:W-:-:S07]  /*3770*/  @P2 FADD.FTZ R207, R147, R207 ;  /* 0x000000cf93cf2221 */ /* 0x000fce0000010000 */
.L_x_59517:
[----:B-----5:R-:W-:-:S07]  /*3780*/  MOV R151, R207 ;  /* 0x000000cf00977202 */ /* 0x020fce0000000f00 */
.L_x_59518:
        /* <DEDUP_REMOVED lines=18> */
.L_x_59520:
[----:B-----5:R-:W-:Y:S01]  /*38b0*/  FADD.FTZ R200, R144, R200 ;  /* 0x000000c890c87221 */ /* 0x020fe20000010000 */
[----:B------:R-:W-:Y:S06]  /*38c0*/  BRA `(.L_x_59521) ;  /* 0x0000000000087947 */ /* 0x000fec0003800000 */
.L_x_59519:
[----:B-----5:R-:W-:-:S04]  /*38d0*/  FADD.FTZ R200, R140, R200 ;  /* 0x000000c88cc87221 */ /* 0x020fc80000010000 */
[----:B------:R-:W-:-:S07]  /*38e0*/  @P2 FADD.FTZ R200, R144, R200 ;  /* 0x000000c890c82221 */ /* 0x000fce0000010000 */
.L_x_59521:
[----:B-----5:R-:W-:-:S07]  /*38f0*/  MOV R148, R200 ;  /* 0x000000c800947202 */ /* 0x020fce0000000f00 */
.L_x_59522:
[----:B------:R-:W-:Y:S05]  /*3900*/  @P3 BRA `(.L_x_59523) ;  /* 0x00000000001c3947 */ /* 0x000fea0003800000 */
[----:B------:R-:W-:-:S04]  /*3910*/  ISETP.NE.U32.AND P4, PT, RZ, UR16, PT ;  /* 0x00000010ff007c0c */ /* 0x000fc8000bf85070 */
[----:B------:R-:W-:-:S13]  /*3920*/  ISETP.NE.AND.EX P4, PT, RZ, UR17, PT, P4 ;  /* 0x00000011ff007c0c */ /* 0x000fda000bf85340 */
[----:B------:R-:W-:Y:S05]  /*3930*/  @P4 BRA `(.L_x_59524) ;  /* 0x0000000000084947 */ /* 0x000fea0003800000 */
[----:B------:R-:W-:Y:S05]  /*3940*/  @P0 BRA `(.L_x_59525) ;  /* 0x0000000000140947 */ /* 0x000fea0003800000 */
[----:B------:R-:W-:Y:S05]  /*3950*/  BRA `(.L_x_59526) ;  /* 0x0000000000147947 */ /* 0x000fea0003800000 */
.L_x_59524:
[----:B-----5:R-:W-:Y:S01]  /*3960*/  FADD.FTZ R201, R145, R201 ;  /* 0x000000c991c97221 */ /* 0x020fe20000010000 */
[----:B------:R-:W-:Y:S06]  /*3970*/  BRA `(.L_x_59525) ;  /* 0x0000000000087947 */ /* 0x000fec0003800000 */
.L_x_59523:
[----:B-----5:R-:W-:-:S04]  /*3980*/  FADD.FTZ R201, R141, R201 ;  /* 0x000000c98dc97221 */ /* 0x020fc80000010000 */
[----:B------:R-:W-:-:S07]  /*3990*/  @P2 FADD.FTZ R201, R145, R201 ;  /* 0x000000c991c92221 */ /* 0x000fce0000010000 */
.L_x_59525:
[----:B-----5:R-:W-:-:S07]  /*39a0*/  MOV R149, R201 ;  /* 0x000000c900957202 */ /* 0x020fce0000000f00 */
.L_x_59526:
[----:B------:R-:W-:Y:S05]  /*39b0*/  @P3 BRA `(.L_x_59527) ;  /* 0x00000000001c3947 */ /* 0x000fea0003800000 */
[----:B------:R-:W-:-:S04]  /*39c0*/  ISETP.NE.U32.AND P4, PT, RZ, UR16, PT ;  /* 0x00000010ff007c0c */ /* 0x000fc8000bf85070 */
[----:B------:R-:W-:-:S13]  /*39d0*/  ISETP.NE.AND.EX P4, PT, RZ, UR17, PT, P4 ;  /* 0x00000011ff007c0c */ /* 0x000fda000bf85340 */
[----:B------:R-:W-:Y:S05]  /*39e0*/  @P4 BRA `(.L_x_59528) ;  /* 0x0000000000084947 */ /* 0x000fea0003800000 */
[----:B------:R-:W-:Y:S05]  /*39f0*/  @P0 BRA `(.L_x_59529) ;  /* 0x0000000000140947 */ /* 0x000fea0003800000 */
[----:B------:R-:W-:Y:S05]  /*3a00*/  BRA `(.L_x_59530) ;  /* 0x0000000000147947 */ /* 0x000fea0003800000 */
.L_x_59528:
[----:B-----5:R-:W-:Y:S01]  /*3a10*/  FADD.FTZ R202, R146, R202 ;  /* 0x000000ca92ca7221 */ /* 0x020fe20000010000 */
[----:B------:R-:W-:Y:S06]  /*3a20*/  BRA `(.L_x_59529) ;  /* 0x0000000000087947 */ /* 0x000fec0003800000 */
.L_x_59527:
[----:B-----5:R-:W-:-:S04]  /*3a30*/  FADD.FTZ R202, R142, R202 ;  /* 0x000000ca8eca7221 */ /* 0x020fc80000010000 */
[----:B------:R-:W-:-:S07]  /*3a40*/  @P2 FADD.FTZ R202, R146, R202 ;  /* 0x000000ca92ca2221 */ /* 0x000fce0000010000 */
.L_x_59529:
[----:B-----5:R-:W-:-:S07]  /*3a50*/  MOV R150, R202 ;  /* 0x000000ca00967202 */ /* 0x020fce0000000f00 */
.L_x_59530:
[----:B------:R-:W-:Y:S05]  /*3a60*/  @P3 BRA `(.L_x_59531) ;  /* 0x00000000001c3947 */ /* 0x000fea0003800000 */
[----:B------:R-:W-:-:S04]  /*3a70*/  ISETP.NE.U32.AND P4, PT, RZ, UR16, PT ;  /* 0x00000010ff007c0c */ /* 0x000fc8000bf85070 */
[----:B------:R-:W-:-:S13]  /*3a80*/  ISETP.NE.AND.EX P4, PT, RZ, UR17, PT, P4 ;  /* 0x00000011ff007c0c */ /* 0x000fda000bf85340 */
[----:B------:R-:W-:Y:S05]  /*3a90*/  @P4 BRA `(.L_x_59532) ;  /* 0x0000000000084947 */ /* 0x000fea0003800000 */
[----:B------:R-:W-:Y:S05]  /*3aa0*/  @P0 BRA `(.L_x_59533) ;  /* 0x0000000000140947 */ /* 0x000fea0003800000 */
[----:B------:R-:W-:Y:S05]  /*3ab0*/  BRA `(.L_x_59534) ;  /* 0x0000000000147947 */ /* 0x000fea0003800000 */
.L_x_59532:
[----:B-----5:R-:W-:Y:S01]  /*3ac0*/  FADD.FTZ R203, R147, R203 ;  /* 0x000000cb93cb7221 */ /* 0x020fe20000010000 */
[----:B------:R-:W-:Y:S06]  /*3ad0*/  BRA `(.L_x_59533) ;  /* 0x0000000000087947 */ /* 0x000fec0003800000 */
.L_x_59531:
[----:B-----5:R-:W-:-:S04]  /*3ae0*/  FADD.FTZ R203, R143, R203 ;  /* 0x000000cb8fcb7221 */ /* 0x020fc80000010000 */
[----:B------:R-:W-:-:S07]  /*3af0*/  @P2 FADD.FTZ R203, R147, R203 ;  /* 0x000000cb93cb2221 */ /* 0x000fce0000010000 */
.L_x_59533:
[----:B-----5:R-:W-:-:S07]  /*3b00*/  MOV R151, R203 ;  /* 0x000000cb00977202 */ /* 0x020fce0000000f00 */
.L_x_59534:
[----:B0-----:R-:W0:Y:S08]  /*3b10*/  @P0 LDC.64 R2, c[0x0][0x238] ;  /* 0x00008e00ff020b82 */ /* 0x001e300000000a00 */
        /* <DEDUP_REMOVED lines=10> */
[----:B------:R-:W5:Y:S01]  /*3bc0*/  LDG.E.128 R152, desc[UR4][R152.64] ;  /* 0x0000000498987981 */ /* 0x000f62000c1e1d00 */
[----:B-1----:R-:W-:Y:S05]  /*3bd0*/  @P3 BRA `(.L_x_59535) ;  /* 0x00000000001c3947 */ /* 0x002fea0003800000 */
[----:B------:R-:W-:-:S04]  /*3be0*/  ISETP.NE.U32.AND P4, PT, RZ, UR16, PT ;  /* 0x00000010ff007c0c */ /* 0x000fc8000bf85070 */
[----:B------:R-:W-:-:S13]  /*3bf0*/  ISETP.NE.AND.EX P4, PT, RZ, UR17, PT, P4 ;  /* 0x00000011ff007c0c */ /* 0x000fda000bf85340 */
[----:B------:R-:W-:Y:S05]  /*3c00*/  @P4 BRA `(.L_x_59536) ;  /* 0x0000000000084947 */ /* 0x000fea0003800000 */
[----:B------:R-:W-:Y:S05]  /*3c10*/  @P0 BRA `(.L_x_59537) ;  /* 0x0000000000140947 */ /* 0x000fea0003800000 */
[----:B------:R-:W-:Y:S05]  /*3c20*/  BRA `(.L_x_59538) ;  /* 0x0000000000147947 */ /* 0x000fea0003800000 */
.L_x_59536:
[----:B-----5:R-:W-:Y:S01]  /*3c30*/  FADD.FTZ R152, R144, R152 ;  /* 0x0000009890987221 */ /* 0x020fe20000010000 */
[----:B------:R-:W-:Y:S06]  /*3c40*/  BRA `(.L_x_59537) ;  /* 0x0000000000087947 */ /* 0x000fec0003800000 */
.L_x_59535:
[----:B-----5:R-:W-:-:S04]  /*3c50*/  FADD.FTZ R152, R140, R152 ;  /* 0x000000988c987221 */ /* 0x020fc80000010000 */
[----:B------:R-:W-:-:S07]  /*3c60*/  @P2 FADD.FTZ R152, R144, R152 ;  /* 0x0000009890982221 */ /* 0x000fce0000010000 */
.L_x_59537:
[----:B-----5:R-:W-:-:S07]  /*3c70*/  MOV R148, R152 ;  /* 0x0000009800947202 */ /* 0x020fce0000000f00 */
.L_x_59538:
[----:B------:R-:W-:Y:S05]  /*3c80*/  @P3 BRA `(.L_x_59539) ;  /* 0x00000000001c3947 */ /* 0x000fea0003800000 */
[----:B------:R-:W-:-:S04]  /*3c90*/  ISETP.NE.U32.AND P4, PT, RZ, UR16, PT ;  /* 0x00000010ff007c0c */ /* 0x000fc8000bf85070 */
[----:B------:R-:W-:-:S13]  /*3ca0*/  ISETP.NE.AND.EX P4, PT, RZ, UR17, PT, P4 ;  /* 0x00000011ff007c0c */ /* 0x000fda000bf85340 */
[----:B------:R-:W-:Y:S05]  /*3cb0*/  @P4 BRA `(.L_x_59540) ;  /* 0x0000000000084947 */ /* 0x000fea0003800000 */
[----:B------:R-:W-:Y:S05]  /*3cc0*/  @P0 BRA `(.L_x_59541) ;  /* 0x0000000000140947 */ /* 0x000fea0003800000 */
[----:B------:R-:W-:Y:S05]  /*3cd0*/  BRA `(.L_x_59542) ;  /* 0x0000000000147947 */ /* 0x000fea0003800000 */
.L_x_59540:
[----:B-----5:R-:W-:Y:S01]  /*3ce0*/  FADD.FTZ R153, R145, R153 ;  /* 0x0000009991997221 */ /* 0x020fe20000010000 */
[----:B------:R-:W-:Y:S06]  /*3cf0*/  BRA `(.L_x_59541) ;  /* 0x0000000000087947 */ /* 0x000fec0003800000 */
.L_x_59539:
[----:B-----5:R-:W-:-:S04]  /*3d00*/  FADD.FTZ R153, R141, R153 ;  /* 0x000000998d997221 */ /* 0x020fc80000010000 */
[----:B------:R-:W-:-:S07]  /*3d10*/  @P2 FADD.FTZ R153, R145, R153 ;  /* 0x0000009991992221 */ /* 0x000fce0000010000 */
.L_x_59541:
[----:B-----5:R-:W-:-:S07]  /*3d20*/  MOV R149, R153 ;  /* 0x0000009900957202 */ /* 0x020fce0000000f00 */
.L_x_59542:
[----:B------:R-:W-:Y:S05]  /*3d30*/  @P3 BRA `(.L_x_59543) ;  /* 0x00000000001c3947 */ /* 0x000fea0003800000 */
[----:B------:R-:W-:-:S04]  /*3d40*/  ISETP.NE.U32.AND P4, PT, RZ, UR16, PT ;  /* 0x00000010ff007c0c */ /* 0x000fc8000bf85070 */
[----:B------:R-:W-:-:S13]  /*3d50*/  ISETP.NE.AND.EX P4, PT, RZ, UR17, PT, P4 ;  /* 0x00000011ff007c0c */ /* 0x000fda000bf85340 */
[----:B------:R-:W-:Y:S05]  /*3d60*/  @P4 BRA `(.L_x_59544) ;  /* 0x0000000000084947 */ /* 0x000fea0003800000 */
[----:B------:R-:W-:Y:S05]  /*3d70*/  @P0 BRA `(.L_x_59545) ;  /* 0x0000000000140947 */ /* 0x000fea0003800000 */
[----:B------:R-:W-:Y:S05]  /*3d80*/  BRA `(.L_x_59546) ;  /* 0x0000000000147947 */ /* 0x000fea0003800000 */
.L_x_59544:
[----:B-----5:R-:W-:Y:S01]  /*3d90*/  FADD.FTZ R154, R146, R154 ;  /* 0x0000009a929a7221 */ /* 0x020fe20000010000 */
[----:B------:R-:W-:Y:S06]  /*3da0*/  BRA `(.L_x_59545) ;  /* 0x0000000000087947 */ /* 0x000fec0003800000 */
.L_x_59543:
[----:B-----5:R-:W-:-:S04]  /*3db0*/  FADD.FTZ R154, R142, R154 ;  /* 0x0000009a8e9a7221 */ /* 0x020fc80000010000 */
[----:B------:R-:W-:-:S07]  /*3dc0*/  @P2 FADD.FTZ R154, R146, R154 ;  /* 0x0000009a929a2221 */ /* 0x000fce0000010000 */
.L_x_59545:
[----:B-----5:R-:W-:-:S07]  /*3dd0*/  MOV R150, R154 ;  /* 0x0000009a00967202 */ /* 0x020fce0000000f00 */
.L_x_59546:
[----:B------:R-:W-:Y:S05]  /*3de0*/  @P3 BRA `(.L_x_59547) ;  /* 0x00000000001c3947 */ /* 0x000fea0003800000 */
[----:B------:R-:W-:-:S04]  /*3df0*/  ISETP.NE.U32.AND P4, PT, RZ, UR16, PT ;  /* 0x00000010ff007c0c */ /* 0x000fc8000bf85070 */
[----:B------:R-:W-:-:S13]  /*3e00*/  ISETP.NE.AND.EX P4, PT, RZ, UR17, PT, P4 ;  /* 0x00000011ff007c0c */ /* 0x000fda000bf85340 */
[----:B------:R-:W-:Y:S05]  /*3e10*/  @P4 BRA `(.L_x_59548) ;  /* 0x0000000000084947 */ /* 0x000fea0003800000 */
[----:B------:R-:W-:Y:S05]  /*3e20*/  @P0 BRA `(.L_x_59549) ;  /* 0x0000000000140947 */ /* 0x000fea0003800000 */
[----:B------:R-:W-:Y:S05]  /*3e30*/  BRA `(.L_x_59550) ;  /* 0x0000000000147947 */ /* 0x000fea0003800000 */
.L_x_59548:
[----:B-----5:R-:W-:Y:S01]  /*3e40*/  FADD.FTZ R155, R147, R155 ;  /* 0x0000009b939b7221 */ /* 0x020fe20000010000 */
[----:B------:R-:W-:Y:S06]  /*3e50*/  BRA `(.L_x_59549) ;  /* 0x0000000000087947 */ /* 0x000fec0003800000 */
.L_x_59547:
[----:B-----5:R-:W-:-:S04]  /*3e60*/  FADD.FTZ R155, R143, R155 ;  /* 0x0000009b8f9b7221 */ /* 0x020fc80000010000 */
[----:B------:R-:W-:-:S07]  /*3e70*/  @P2 FADD.FTZ R155, R147, R155 ;  /* 0x0000009b939b2221 */ /* 0x000fce0000010000 */
.L_x_59549:
[----:B-----5:R-:W-:-:S07]  /*3e80*/  MOV R151, R155 ;  /* 0x0000009b00977202 */ /* 0x020fce0000000f00 */
.L_x_59550:
        /* <DEDUP_REMOVED lines=18> */
.L_x_59552:
[----:B-----5:R-:W-:Y:S01]  /*3fb0*/  FADD.FTZ R180, R144, R180 ;  /* 0x000000b490b47221 */ /* 0x020fe20000010000 */
[----:B------:R-:W-:Y:S06]  /*3fc0*/  BRA `(.L_x_59553) ;  /* 0x0000000000087947 */ /* 0x000fec0003800000 */
.L_x_59551:
[----:B-----5:R-:W-:-:S04]  /*3fd0*/  FADD.FTZ R180, R140, R180 ;  /* 0x000000b48cb47221 */ /* 0x020fc80000010000 */
[----:B------:R-:W-:-:S07]  /*3fe0*/  @P2 FADD.FTZ R180, R144, R180 ;  /* 0x000000b490b42221 */ /* 0x000fce0000010000 */
.L_x_59553:
[----:B-----5:R-:W-:-:S07]  /*3ff0*/  MOV R148, R180 ;  /* 0x000000b400947202 */ /* 0x020fce0000000f00 */
.L_x_59554:
[----:B------:R-:W-:Y:S05]  /*4000*/  @P3 BRA `(.L_x_59555) ;  /* 0x00000000001c3947 */ /* 0x000fea0003800000 */
[----:B------:R-:W-:-:S04]  /*4010*/  ISETP.NE.U32.AND P4, PT, RZ, UR16, PT ;  /* 0x00000010ff007c0c */ /* 0x000fc8000bf85070 */
[----:B------:R-:W-:-:S13]  /*4020*/  ISETP.NE.AND.EX P4, PT, RZ, UR17, PT, P4 ;  /* 0x00000011ff007c0c */ /* 0x000fda000bf85340 */
[----:B------:R-:W-:Y:S05]  /*4030*/  @P4 BRA `(.L_x_59556) ;  /* 0x0000000000084947 */ /* 0x000fea0003800000 */
[----:B------:R-:W-:Y:S05]  /*4040*/  @P0 BRA `(.L_x_59557) ;  /* 0x0000000000140947 */ /* 0x000fea0003800000 */
[----:B------:R-:W-:Y:S05]  /*4050*/  BRA `(.L_x_59558) ;  /* 0x0000000000147947 */ /* 0x000fea0003800000 */
.L_x_59556:
[----:B-----5:R-:W-:Y:S01]  /*4060*/  FADD.FTZ R181, R145, R181 ;  /* 0x000000b591b57221 */ /* 0x020fe20000010000 */
[----:B------:R-:W-:Y:S06]  /*4070*/  BRA `(.L_x_59557) ;  /* 0x0000000000087947 */ /* 0x000fec0003800000 */
.L_x_59555:
[----:B-----5:R-:W-:-:S04]  /*4080*/  FADD.FTZ R181, R141, R181 ;  /* 0x000000b58db57221 */ /* 0x020fc80000010000 */
[----:B------:R-:W-:-:S07]  /*4090*/  @P2 FADD.FTZ R181, R145, R181 ;  /* 0x000000b591b52221 */ /* 0x000fce0000010000 */
.L_x_59557:
[----:B-----5:R-:W-:-:S07]  /*40a0*/  MOV R149, R181 ;  /* 0x000000b500957202 */ /* 0x020fce0000000f00 */
.L_x_59558:
[----:B------:R-:W-:Y:S05]  /*40b0*/  @P3 BRA `(.L_x_59559) ;  /* 0x00000000001c3947 */ /* 0x000fea0003800000 */
[----:B------:R-:W-:-:S04]  /*40c0*/  ISETP.NE.U32.AND P4, PT, RZ, UR16, PT ;  /* 0x00000010ff007c0c */ /* 0x000fc8000bf85070 */
[----:B------:R-:W-:-:S13]  /*40d0*/  ISETP.NE.AND.EX P4, PT, RZ, UR17, PT, P4 ;  /* 0x00000011ff007c0c */ /* 0x000fda000bf85340 */
[----:B------:R-:W-:Y:S05]  /*40e0*/  @P4 BRA `(.L_x_59560) ;  /* 0x0000000000084947 */ /* 0x000fea0003800000 */
[----:B------:R-:W-:Y:S05]  /*40f0*/  @P0 BRA `(.L_x_59561) ;  /* 0x0000000000140947 */ /* 0x000fea0003800000 */
[----:B------:R-:W-:Y:S05]  /*4100*/  BRA `(.L_x_59562) ;  /* 0x0000000000147947 */ /* 0x000fea0003800000 */
.L_x_59560:
[----:B-----5:R-:W-:Y:S01]  /*4110*/  FADD.FTZ R182, R146, R182 ;  /* 0x000000b692b67221 */ /* 0x020fe20000010000 */
[----:B------:R-:W-:Y:S06]  /*4120*/  BRA `(.L_x_59561) ;  /* 0x0000000000087947 */ /* 0x000fec0003800000 */
.L_x_59559:
[----:B-----5:R-:W-:-:S04]  /*4130*/  FADD.FTZ R182, R142, R182 ;  /* 0x000000b68eb67221 */ /* 0x020fc80000010000 */
[----:B------:R-:W-:-:S07]  /*4140*/  @P2 FADD.FTZ R182, R146, R182 ;  /* 0x000000b692b62221 */ /* 0x000fce0000010000 */
.L_x_59561:
[----:B-----5:R-:W-:-:S07]  /*4150*/  MOV R150, R182 ;  /* 0x000000b600967202 */ /* 0x020fce0000000f00 */
.L_x_59562:
[----:B------:R-:W-:Y:S05]  /*4160*/  @P3 BRA `(.L_x_59563) ;  /* 0x00000000001c3947 */ /* 0x000fea0003800000 */
[----:B------:R-:W-:-:S04]  /*4170*/  ISETP.NE.U32.AND P4, PT, RZ, UR16, PT ;  /* 0x00000010ff007c0c */ /* 0x000fc8000bf85070 */
[----:B------:R-:W-:-:S13]  /*4180*/  ISETP.NE.AND.EX P4, PT, RZ, UR17, PT, P4 ;  /* 0x00000011ff007c0c */ /* 0x000fda000bf85340 */
[----:B------:R-:W-:Y:S05]  /*4190*/  @P4 BRA `(.L_x_59564) ;  /* 0x0000000000084947 */ /* 0x000fea0003800000 */
[----:B------:R-:W-:Y:S05]  /*41a0*/  @P0 BRA `(.L_x_59565) ;  /* 0x0000000000140947 */ /* 0x000fea0003800000 */
[----:B------:R-:W-:Y:S05]  /*41b0*/  BRA `(.L_x_59566) ;  /* 0x0000000000147947 */ /* 0x000fea0003800000 */
.L_x_59564:
[----:B-----5:R-:W-:Y:S01]  /*41c0*/  FADD.FTZ R183, R147, R183 ;  /* 0x000000b793b77221 */ /* 0x020fe20000010000 */
[----:B------:R-:W-:Y:S06]  /*41d0*/  BRA `(.L_x_59565) ;  /* 0x0000000000087947 */ /* 0x000fec0003800000 */
.L_x_59563:
[----:B-----5:R-:W-:-:S04]  /*41e0*/  FADD.FTZ R183, R143, R183 ;  /* 0x000000b78fb77221 */ /* 0x020fc80000010000 */
[----:B------:R-:W-:-:S07]  /*41f0*/  @P2 FADD.FTZ R183, R147, R183 ;  /* 0x000000b793b72221 */ /* 0x000fce0000010000 */
.L_x_59565:
[----:B-----5:R-:W-:-:S07]  /*4200*/  MOV R151, R183 ;  /* 0x000000b700977202 */ /* 0x020fce0000000f00 */
.L_x_59566:
        /* <DEDUP_REMOVED lines=18> */
.L_x_59568:
[----:B-----5:R-:W-:Y:S01]  /*4330*/  FADD.FTZ R188, R144, R188 ;  /* 0x000000bc90bc7221 */ /* 0x020fe20000010000 */
[----:B------:R-:W-:Y:S06]  /*4340*/  BRA `(.L_x_59569) ;  /* 0x0000000000087947 */ /* 0x000fec0003800000 */
.L_x_59567:
[----:B-----5:R-:W-:-:S04]  /*4350*/  FADD.FTZ R188, R140, R188 ;  /* 0x000000bc8cbc7221 */ /* 0x020fc80000010000 */
[----:B------:R-:W-:-:S07]  /*4360*/  @P2 FADD.FTZ R188, R144, R188 ;  /* 0x000000bc90bc2221 */ /* 0x000fce0000010000 */
.L_x_59569:
[----:B-----5:R-:W-:-:S07]  /*4370*/  MOV R148, R188 ;  /* 0x000000bc00947202 */ /* 0x020fce0000000f00 */
.L_x_59570:
[----:B------:R-:W-:Y:S05]  /*4380*/  @P3 BRA `(.L_x_59571) ;  /* 0x00000000001c3947 */ /* 0x000fea0003800000 */
[----:B------:R-:W-:-:S04]  /*4390*/  ISETP.NE.U32.AND P4, PT, RZ, UR16, PT ;  /* 0x00000010ff007c0c */ /* 0x000fc8000bf85070 */
[----:B------:R-:W-:-:S13]  /*43a0*/  ISETP.NE.AND.EX P4, PT, RZ, UR17, PT, P4 ;  /* 0x00000011ff007c0c */ /* 0x000fda000bf85340 */
[----:B------:R-:W-:Y:S05]  /*43b0*/  @P4 BRA `(.L_x_59572) ;  /* 0x0000000000084947 */ /* 0x000fea0003800000 */
[----:B------:R-:W-:Y:S05]  /*43c0*/  @P0 BRA `(.L_x_59573) ;  /* 0x0000000000140947 */ /* 0x000fea0003800000 */
[----:B------:R-:W-:Y:S05]  /*43d0*/  BRA `(.L_x_59574) ;  /* 0x0000000000147947 */ /* 0x000fea0003800000 */
.L_x_59572:
[----:B-----5:R-:W-:Y:S01]  /*43e0*/  FADD.FTZ R189, R145, R189 ;  /* 0x000000bd91bd7221 */ /* 0x020fe20000010000 */
[----:B------:R-:W-:Y:S06]  /*43f0*/  BRA `(.L_x_59573) ;  /* 0x0000000000087947 */ /* 0x000fec0003800000 */
.L_x_59571:
[----:B-----5:R-:W-:-:S04]  /*4400*/  FADD.FTZ R189, R141, R189 ;  /* 0x000000bd8dbd7221 */ /* 0x020fc80000010000 */
[----:B------:R-:W-:-:S07]  /*4410*/  @P2 FADD.FTZ R189, R145, R189 ;  /* 0x000000bd91bd2221 */ /* 0x000fce0000010000 */
.L_x_59573:
[----:B-----5:R-:W-:-:S07]  /*4420*/  MOV R149, R189 ;  /* 0x000000bd00957202 */ /* 0x020fce0000000f00 */
.L_x_59574:
[----:B------:R-:W-:Y:S05]  /*4430*/  @P3 BRA `(.L_x_59575) ;  /* 0x00000000001c3947 */ /* 0x000fea0003800000 */
[----:B------:R-:W-:-:S04]  /*4440*/  ISETP.NE.U32.AND P4, PT, RZ, UR16, PT ;  /* 0x00000010ff007c0c */ /* 0x000fc8000bf85070 */
[----:B------:R-:W-:-:S13]  /*4450*/  ISETP.NE.AND.EX P4, PT, RZ, UR17, PT, P4 ;  /* 0x00000011ff007c0c */ /* 0x000fda000bf85340 */
[----:B------:R-:W-:Y:S05]  /*4460*/  @P4 BRA `(.L_x_59576) ;  /* 0x0000000000084947 */ /* 0x000fea0003800000 */
[----:B------:R-:W-:Y:S05]  /*4470*/  @P0 BRA `(.L_x_59577) ;  /* 0x0000000000140947 */ /* 0x000fea0003800000 */
[----:B------:R-:W-:Y:S05]  /*4480*/  BRA `(.L_x_59578) ;  /* 0x0000000000147947 */ /* 0x000fea0003800000 */
.L_x_59576:
[----:B-----5:R-:W-:Y:S01]  /*4490*/  FADD.FTZ R190, R146, R190 ;  /* 0x000000be92be7221 */ /* 0x020fe20000010000 */
[----:B------:R-:W-:Y:S06]  /*44a0*/  BRA `(.L_x_59577) ;  /* 0x0000000000087947 */ /* 0x000fec0003800000 */
.L_x_59575:
[----:B-----5:R-:W-:-:S04]  /*44b0*/  FADD.FTZ R190, R142, R190 ;  /* 0x000000be8ebe7221 */ /* 0x020fc80000010000 */
[----:B------:R-:W-:-:S07]  /*44c0*/  @P2 FADD.FTZ R190, R146, R190 ;  /* 0x000000be92be2221 */ /* 0x000fce0000010000 */
.L_x_59577:
[----:B-----5:R-:W-:-:S07]  /*44d0*/  MOV R150, R190 ;  /* 0x000000be00967202 */ /* 0x020fce0000000f00 */
.L_x_59578:
[----:B------:R-:W-:Y:S05]  /*44e0*/  @P3 BRA `(.L_x_59579) ;  /* 0x00000000001c3947 */ /* 0x000fea0003800000 */
[----:B------:R-:W-:-:S04]  /*44f0*/  ISETP.NE.U32.AND P4, PT, RZ, UR16, PT ;  /* 0x00000010ff007c0c */ /* 0x000fc8000bf85070 */
[----:B------:R-:W-:-:S13]  /*4500*/  ISETP.NE.AND.EX P4, PT, RZ, UR17, PT, P4 ;  /* 0x00000011ff007c0c */ /* 0x000fda000bf85340 */
[----:B------:R-:W-:Y:S05]  /*4510*/  @P4 BRA `(.L_x_59580) ;  /* 0x0000000000084947 */ /* 0x000fea0003800000 */
[----:B------:R-:W-:Y:S05]  /*4520*/  @P0 BRA `(.L_x_59581) ;  /* 0x0000000000140947 */ /* 0x000fea0003800000 */
[----:B------:R-:W-:Y:S05]  /*4530*/  BRA `(.L_x_59582) ;  /* 0x0000000000147947 */ /* 0x000fea0003800000 */
.L_x_59580:
[----:B-----5:R-:W-:Y:S01]  /*4540*/  FADD.FTZ R191, R147, R191 ;  /* 0x000000bf93bf7221 */ /* 0x020fe20000010000 */
[----:B------:R-:W-:Y:S06]  /*4550*/  BRA `(.L_x_59581) ;  /* 0x0000000000087947 */ /* 0x000fec0003800000 */
.L_x_59579:
[----:B-----5:R-:W-:-:S04]  /*4560*/  FADD.FTZ R191, R143, R191 ;  /* 0x000000bf8fbf7221 */ /* 0x020fc80000010000 */
[----:B------:R-:W-:-:S07]  /*4570*/  @P2 FADD.FTZ R191, R147, R191 ;  /* 0x000000bf93bf2221 */ /* 0x000fce0000010000 */
.L_x_59581:
[----:B-----5:R-:W-:-:S07]  /*4580*/  MOV R151, R191 ;  /* 0x000000bf00977202 */ /* 0x020fce0000000f00 */
.L_x_59582:
        /* <DEDUP_REMOVED lines=18> */
.L_x_59584:
[----:B-----5:R-:W-:Y:S01]  /*46b0*/  FADD.FTZ R184, R144, R184 ;  /* 0x000000b890b87221 */ /* 0x020fe20000010000 */
[----:B------:R-:W-:Y:S06]  /*46c0*/  BRA `(.L_x_59585) ;  /* 0x0000000000087947 */ /* 0x000fec0003800000 */
.L_x_59583:
[----:B-----5:R-:W-:-:S04]  /*46d0*/  FADD.FTZ R184, R140, R184 ;  /* 0x000000b88cb87221 */ /* 0x020fc80000010000 */
[----:B------:R-:W-:-:S07]  /*46e0*/  @P2 FADD.FTZ R184, R144, R184 ;  /* 0x000000b890b82221 */ /* 0x000fce0000010000 */
.L_x_59585:
[----:B-----5:R-:W-:-:S07]  /*46f0*/  MOV R148, R184 ;  /* 0x000000b800947202 */ /* 0x020fce0000000f00 */
.L_x_59586:
[----:B------:R-:W-:Y:S05]  /*4700*/  @P3 BRA `(.L_x_59587) ;  /* 0x00000000001c3947 */ /* 0x000fea0003800000 */
[----:B------:R-:W-:-:S04]  /*4710*/  ISETP.NE.U32.AND P4, PT, RZ, UR16, PT ;  /* 0x00000010ff007c0c */ /* 0x000fc8000bf85070 */
[----:B------:R-:W-:-:S13]  /*4720*/  ISETP.NE.AND.EX P4, PT, RZ, UR17, PT, P4 ;  /* 0x00000011ff007c0c */ /* 0x000fda000bf85340 */
[----:B------:R-:W-:Y:S05]  /*4730*/  @P4 BRA `(.L_x_59588) ;  /* 0x0000000000084947 */ /* 0x000fea0003800000 */
[----:B------:R-:W-:Y:S05]  /*4740*/  @P0 BRA `(.L_x_59589) ;  /* 0x0000000000140947 */ /* 0x000fea0003800000 */
[----:B------:R-:W-:Y:S05]  /*4750*/  BRA `(.L_x_59590) ;  /* 0x0000000000147947 */ /* 0x000fea0003800000 */
.L_x_59588:
[----:B-----5:R-:W-:Y:S01]  /*4760*/  FADD.FTZ R185, R145, R185 ;  /* 0x000000b991b97221 */ /* 0x020fe20000010000 */
[----:B------:R-:W-:Y:S06]  /*4770*/  BRA `(.L_x_59589) ;  /* 0x0000000000087947 */ /* 0x000fec0003800000 */
.L_x_59587:
[----:B-----5:R-:W-:-:S04]  /*4780*/  FADD.FTZ R185, R141, R185 ;  /* 0x000000b98db97221 */ /* 0x020fc80000010000 */
[----:B------:R-:W-:-:S07]  /*4790*/  @P2 FADD.FTZ R185, R145, R185 ;  /* 0x000000b991b92221 */ /* 0x000fce0000010000 */
.L_x_59589:
[----:B-----5:R-:W-:-:S07]  /*47a0*/  MOV R149, R185 ;  /* 0x000000b900957202 */ /* 0x020fce0000000f00 */
.L_x_59590:
[----:B------:R-:W-:Y:S05]  /*47b0*/  @P3 BRA `(.L_x_59591) ;  /* 0x00000000001c3947 */ /* 0x000fea0003800000 */
[----:B------:R-:W-:-:S04]  /*47c0*/  ISETP.NE.U32.AND P4, PT, RZ, UR16, PT ;  /* 0x00000010ff007c0c */ /* 0x000fc8000bf85070 */
[----:B------:R-:W-:-:S13]  /*47d0*/  ISETP.NE.AND.EX P4, PT, RZ, UR17, PT, P4 ;  /* 0x00000011ff007c0c */ /* 0x000fda000bf85340 */
[----:B------:R-:W-:Y:S05]  /*47e0*/  @P4 BRA `(.L_x_59592) ;  /* 0x0000000000084947 */ /* 0x000fea0003800000 */
[----:B------:R-:W-:Y:S05]  /*47f0*/  @P0 BRA `(.L_x_59593) ;  /* 0x0000000000140947 */ /* 0x000fea0003800000 */
[----:B------:R-:W-:Y:S05]  /*4800*/  BRA `(.L_x_59594) ;  /* 0x0000000000147947 */ /* 0x000fea0003800000 */
.L_x_59592:
[----:B-----5:R-:W-:Y:S01]  /*4810*/  FADD.FTZ R186, R146, R186 ;  /* 0x000000ba92ba7221 */ /* 0x020fe20000010000 */
[----:B------:R-:W-:Y:S06]  /*4820*/  BRA `(.L_x_59593) ;  /* 0x0000000000087947 */ /* 0x000fec0003800000 */
.L_x_59591:
[----:B-----5:R-:W-:-:S04]  /*4830*/  FADD.FTZ R186, R142, R186 ;  /* 0x000000ba8eba7221 */ /* 0x020fc80000010000 */
[----:B------:R-:W-:-:S07]  /*4840*/  @P2 FADD.FTZ R186, R146, R186 ;  /* 0x000000ba92ba2221 */ /* 0x000fce0000010000 */
.L_x_59593:
[----:B-----5:R-:W-:-:S07]  /*4850*/  MOV R150, R186 ;  /* 0x000000ba00967202 */ /* 0x020fce0000000f00 */
.L_x_59594:
[----:B------:R-:W-:Y:S05]  /*4860*/  @P3 BRA `(.L_x_59595) ;  /* 0x00000000001c3947 */ /* 0x000fea0003800000 */
[----:B------:R-:W-:-:S04]  /*4870*/  ISETP.NE.U32.AND P4, PT, RZ, UR16, PT ;  /* 0x00000010ff007c0c */ /* 0x000fc8000bf85070 */
[----:B------:R-:W-:-:S13]  /*4880*/  ISETP.NE.AND.EX P4, PT, RZ, UR17, PT, P4 ;  /* 0x00000011ff007c0c */ /* 0x000fda000bf85340 */
[----:B------:R-:W-:Y:S05]  /*4890*/  @P4 BRA `(.L_x_59596) ;  /* 0x0000000000084947 */ /* 0x000fea0003800000 */
[----:B------:R-:W-:Y:S05]  /*48a0*/  @P0 BRA `(.L_x_59597) ;  /* 0x0000000000140947 */ /* 0x000fea0003800000 */
[----:B------:R-:W-:Y:S05]  /*48b0*/  BRA `(.L_x_59598) ;  /* 0x0000000000147947 */ /* 0x000fea0003800000 */
.L_x_59596:
[----:B-----5:R-:W-:Y:S01]  /*48c0*/  FADD.FTZ R187, R147, R187 ;  /* 0x000000bb93bb7221 */ /* 0x020fe20000010000 */
[----:B------:R-:W-:Y:S06]  /*48d0*/  BRA `(.L_x_59597) ;  /* 0x0000000000087947 */ /* 0x000fec0003800000 */
.L_x_59595:
[----:B-----5:R-:W-:-:S04]  /*48e0*/  FADD.FTZ R187, R143, R187 ;  /* 0x000000bb8fbb7221 */ /* 0x020fc80000010000 */
[----:B------:R-:W-:-:S07]  /*48f0*/  @P2 FADD.FTZ R187, R147, R187 ;  /* 0x000000bb93bb2221 */ /* 0x000fce0000010000 */
.L_x_59597:
[----:B-----5:R-:W-:-:S07]  /*4900*/  MOV R151, R187 ;  /* 0x000000bb00977202 */ /* 0x020fce0000000f00 */
.L_x_59598:
        /* <DEDUP_REMOVED lines=18> */
.L_x_59600:
[----:B-----5:R-:W-:Y:S01]  /*4a30*/  FADD.FTZ R172, R144, R172 ;  /* 0x000000ac90ac7221 */ /* 0x020fe20000010000 */
[----:B------:R-:W-:Y:S06]  /*4a40*/  BRA `(.L_x_59601) ;  /* 0x0000000000087947 */ /* 0x000fec0003800000 */
.L_x_59599:
[----:B-----5:R-:W-:-:S04]  /*4a50*/  FADD.FTZ R172, R140, R172 ;  /* 0x000000ac8cac7221 */ /* 0x020fc80000010000 */
[----:B------:R-:W-:-:S07]  /*4a60*/  @P2 FADD.FTZ R172, R144, R172 ;  /* 0x000000ac90ac2221 */ /* 0x000fce0000010000 */
.L_x_59601:
[----:B-----5:R-:W-:-:S07]  /*4a70*/  MOV R148, R172 ;  /* 0x000000ac00947202 */ /* 0x020fce0000000f00 */
.L_x_59602:
[----:B------:R-:W-:Y:S05]  /*4a80*/  @P3 BRA `(.L_x_59603) ;  /* 0x00000000001c3947 */ /* 0x000fea0003800000 */
[----:B------:R-:W-:-:S04]  /*4a90*/  ISETP.NE.U32.AND P4, PT, RZ, UR16, PT ;  /* 0x00000010ff007c0c */ /* 0x000fc8000bf85070 */
[----:B------:R-:W-:-:S13]  /*4aa0*/  ISETP.NE.AND.EX P4, PT, RZ, UR17, PT, P4 ;  /* 0x00000011ff007c0c */ /* 0x000fda000bf85340 */
[----:B------:R-:W-:Y:S05]  /*4ab0*/  @P4 BRA `(.L_x_59604) ;  /* 0x0000000000084947 */ /* 0x000fea0003800000 */
[----:B------:R-:W-:Y:S05]  /*4ac0*/  @P0 BRA `(.L_x_59605) ;  /* 0x0000000000140947 */ /* 0x000fea0003800000 */
[----:B------:R-:W-:Y:S05]  /*4ad0*/  BRA `(.L_x_59606) ;  /* 0x0000000000147947 */ /* 0x000fea0003800000 */
.L_x_59604:
[----:B-----5:R-:W-:Y:S01]  /*4ae0*/  FADD.FTZ R173, R145, R173 ;  /* 0x000000ad91ad7221 */ /* 0x020fe20000010000 */
[----:B------:R-:W-:Y:S06]  /*4af0*/  BRA `(.L_x_59605) ;  /* 0x0000000000087947 */ /* 0x000fec0003800000 */
.L_x_59603:
[----:B-----5:R-:W-:-:S04]  /*4b00*/  FADD.FTZ R173, R141, R173 ;  /* 0x000000ad8dad7221 */ /* 0x020fc80000010000 */
[----:B------:R-:W-:-:S07]  /*4b10*/  @P2 FADD.FTZ R173, R145, R173 ;  /* 0x000000ad91ad2221 */ /* 0x000fce0000010000 */
.L_x_59605:
[----:B-----5:R-:W-:-:S07]  /*4b20*/  MOV R149, R173 ;  /* 0x000000ad00957202 */ /* 0x020fce0000000f00 */
.L_x_59606:
[----:B------:R-:W-:Y:S05]  /*4b30*/  @P3 BRA `(.L_x_59607) ;  /* 0x00000000001c3947 */ /* 0x000fea0003800000 */
[----:B------:R-:W-:-:S04]  /*4b40*/  ISETP.NE.U32.AND P4, PT, RZ, UR16, PT ;  /* 0x00000010ff007c0c */ /* 0x000fc8000bf85070 */
[----:B------:R-:W-:-:S13]  /*4b50*/  ISETP.NE.AND.EX P4, PT, RZ, UR17, PT, P4 ;  /* 0x00000011ff007c0c */ /* 0x000fda000bf85340 */
[----:B------:R-:W-:Y:S05]  /*4b60*/  @P4 BRA `(.L_x_59608) ;  /* 0x0000000000084947 */ /* 0x000fea0003800000 */
[----:B------:R-:W-:Y:S05]  /*4b70*/  @P0 BRA `(.L_x_59609) ;  /* 0x0000000000140947 */ /* 0x000fea0003800000 */
[----:B------:R-:W-:Y:S05]  /*4b80*/  BRA `(.L_x_59610) ;  /* 0x0000000000147947 */ /* 0x000fea0003800000 */
.L_x_59608:
[----:B-----5:R-:W-:Y:S01]  /*4b90*/  FADD.FTZ R174, R146, R174 ;  /* 0x000000ae92ae7221 */ /* 0x020fe20000010000 */
[----:B------:R-:W-:Y:S06]  /*4ba0*/  BRA `(.L_x_59609) ;  /* 0x0000000000087947 */ /* 0x000fec0003800000 */
.L_x_59607:
[----:B-----5:R-:W-:-:S04]  /*4bb0*/  FADD.FTZ R174, R142, R174 ;  /* 0x000000ae8eae7221 */ /* 0x020fc80000010000 */
[----:B------:R-:W-:-:S07]  /*4bc0*/  @P2 FADD.FTZ R174, R146, R174 ;  /* 0x000000ae92ae2221 */ /* 0x000fce0000010000 */
.L_x_59609:
[----:B-----5:R-:W-:-:S07]  /*4bd0*/  MOV R150, R174 ;  /* 0x000000ae00967202 */ /* 0x020fce0000000f00 */
.L_x_59610:
[----:B------:R-:W-:Y:S05]  /*4be0*/  @P3 BRA `(.L_x_59611) ;  /* 0x00000000001c3947 */ /* 0x000fea0003800000 */
[----:B------:R-:W-:-:S04]  /*4bf0*/  ISETP.NE.U32.AND P4, PT, RZ, UR16, PT ;  /* 0x00000010ff007c0c */ /* 0x000fc8000bf85070 */
[----:B------:R-:W-:-:S13]  /*4c00*/  ISETP.NE.AND.EX P4, PT, RZ, UR17, PT, P4 ;  /* 0x00000011ff007c0c */ /* 0x000fda000bf85340 */
[----:B------:R-:W-:Y:S05]  /*4c10*/  @P4 BRA `(.L_x_59612) ;  /* 0x0000000000084947 */ /* 0x000fea0003800000 */
[----:B------:R-:W-:Y:S05]  /*4c20*/  @P0 BRA `(.L_x_59613) ;  /* 0x0000000000140947 */ /* 0x000fea0003800000 */
[----:B------:R-:W-:Y:S05]  /*4c30*/  BRA `(.L_x_59614) ;  /* 0x0000000000147947 */ /* 0x000fea0003800000 */
.L_x_59612:
[----:B-----5:R-:W-:Y:S01]  /*4c40*/  FADD.FTZ R175, R147, R175 ;  /* 0x000000af93af7221 */ /* 0x020fe20000010000 */
[----:B------:R-:W-:Y:S06]  /*4c50*/  BRA `(.L_x_59613) ;  /* 0x0000000000087947 */ /* 0x000fec0003800000 */
.L_x_59611:
[----:B-----5:R-:W-:-:S04]  /*4c60*/  FADD.FTZ R175, R143, R175 ;  /* 0x000000af8faf7221 */ /* 0x020fc80000010000 */
[----:B------:R-:W-:-:S07]  /*4c70*/  @P2 FADD.FTZ R175, R147, R175 ;  /* 0x000000af93af2221 */ /* 0x000fce0000010000 */
.L_x_59613:
[----:B-----5:R-:W-:-:S07]  /*4c80*/  MOV R151, R175 ;  /* 0x000000af00977202 */ /* 0x020fce0000000f00 */
.L_x_59614:
        /* <DEDUP_REMOVED lines=18> */
.L_x_59616:
[----:B-----5:R-:W-:Y:S01]  /*4db0*/  FADD.FTZ R164, R144, R164 ;  /* 0x000000a490a47221 */ /* 0x020fe20000010000 */
[----:B------:R-:W-:Y:S06]  /*4dc0*/  BRA `(.L_x_59617) ;  /* 0x0000000000087947 */ /* 0x000fec0003800000 */
.L_x_59615:
[----:B-----5:R-:W-:-:S04]  /*4dd0*/  FADD.FTZ R164, R140, R164 ;  /* 0x000000a48ca47221 */ /* 0x020fc80000010000 */
[----:B------:R-:W-:-:S07]  /*4de0*/  @P2 FADD.FTZ R164, R144, R164 ;  /* 0x000000a490a42221 */ /* 0x000fce0000010000 */
.L_x_59617:
[----:B-----5:R-:W-:-:S07]  /*4df0*/  MOV R148, R164 ;  /* 0x000000a400947202 */ /* 0x020fce0000000f00 */
.L_x_59618:
[----:B------:R-:W-:Y:S05]  /*4e00*/  @P3 BRA `(.L_x_59619) ;  /* 0x00000000001c3947 */ /* 0x000fea0003800000 */
[----:B------:R-:W-:-:S04]  /*4e10*/  ISETP.NE.U32.AND P4, PT, RZ, UR16, PT ;  /* 0x00000010ff007c0c */ /* 0x000fc8000bf85070 */
[----:B------:R-:W-:-:S13]  /*4e20*/  ISETP.NE.AND.EX P4, PT, RZ, UR17, PT, P4 ;  /* 0x00000011ff007c0c */ /* 0x000fda000bf85340 */
[----:B------:R-:W-:Y:S05]  /*4e30*/  @P4 BRA `(.L_x_59620) ;  /* 0x0000000000084947 */ /* 0x000fea0003800000 */
[----:B------:R-:W-:Y:S05]  /*4e40*/  @P0 BRA `(.L_x_59621) ;  /* 0x0000000000140947 */ /* 0x000fea0003800000 */
[----:B------:R-:W-:Y:S05]  /*4e50*/  BRA `(.L_x_59622) ;  /* 0x0000000000147947 */ /* 0x000fea0003800000 */
.L_x_59620:
[----:B-----5:R-:W-:Y:S01]  /*4e60*/  FADD.FTZ R165, R145, R165 ;  /* 0x000000a591a57221 */ /* 0x020fe20000010000 */
[----:B------:R-:W-:Y:S06]  /*4e70*/  BRA `(.L_x_59621) ;  /* 0x0000000000087947 */ /* 0x000fec0003800000 */
.L_x_59619:
[----:B-----5:R-:W-:-:S04]  /*4e80*/  FADD.FTZ R165, R141, R165 ;  /* 0x000000a58da57221 */ /* 0x020fc80000010000 */
[----:B------:R-:W-:-:S07]  /*4e90*/  @P2 FADD.FTZ R165, R145, R165 ;  /* 0x000000a591a52221 */ /* 0x000fce0000010000 */
.L_x_59621:
[----:B-----5:R-:W-:-:S07]  /*4ea0*/  MOV R149, R165 ;  /* 0x000000a500957202 */ /* 0x020fce0000000f00 */
.L_x_59622:
[----:B------:R-:W-:Y:S05]  /*4eb0*/  @P3 BRA `(.L_x_59623) ;  /* 0x00000000001c3947 */ /* 0x000fea0003800000 */
[----:B------:R-:W-:-:S04]  /*4ec0*/  ISETP.NE.U32.AND P4, PT, RZ, UR16, PT ;  /* 0x00000010ff007c0c */ /* 0x000fc8000bf85070 */
[----:B------:R-:W-:-:S13]  /*4ed0*/  ISETP.NE.AND.EX P4, PT, RZ, UR17, PT, P4 ;  /* 0x00000011ff007c0c */ /* 0x000fda000bf85340 */
[----:B------:R-:W-:Y:S05]  /*4ee0*/  @P4 BRA `(.L_x_59624) ;  /* 0x0000000000084947 */ /* 0x000fea0003800000 */
[----:B------:R-:W-:Y:S05]  /*4ef0*/  @P0 BRA `(.L_x_59625) ;  /* 0x0000000000140947 */ /* 0x000fea0003800000 */
[----:B------:R-:W-:Y:S05]  /*4f00*/  BRA `(.L_x_59626) ;  /* 0x0000000000147947 */ /* 0x000fea0003800000 */
.L_x_59624:
[----:B-----5:R-:W-:Y:S01]  /*4f10*/  FADD.FTZ R166, R146, R166 ;  /* 0x000000a692a67221 */ /* 0x020fe20000010000 */
[----:B------:R-:W-:Y:S06]  /*4f20*/  BRA `(.L_x_59625) ;  /* 0x0000000000087947 */ /* 0x000fec0003800000 */
.L_x_59623:
[----:B-----5:R-:W-:-:S04]  /*4f30*/  FADD.FTZ R166, R142, R166 ;  /* 0x000000a68ea67221 */ /* 0x020fc80000010000 */
[----:B------:R-:W-:-:S07]  /*4f40*/  @P2 FADD.FTZ R166, R146, R166 ;  /* 0x000000a692a62221 */ /* 0x000fce0000010000 */
.L_x_59625:
[----:B-----5:R-:W-:-:S07]  /*4f50*/  MOV R150, R166 ;  /* 0x000000a600967202 */ /* 0x020fce0000000f00 */
.L_x_59626:
[----:B------:R-:W-:Y:S05]  /*4f60*/  @P3 BRA `(.L_x_59627) ;  /* 0x00000000001c3947 */ /* 0x000fea0003800000 */
[----:B------:R-:W-:-:S04]  /*4f70*/  ISETP.NE.U32.AND P4, PT, RZ, UR16, PT ;  /* 0x00000010ff007c0c */ /* 0x000fc8000bf85070 */
[----:B------:R-:W-:-:S13]  /*4f80*/  ISETP.NE.AND.EX P4, PT, RZ, UR17, PT, P4 ;  /* 0x00000011ff007c0c */ /* 0x000fda000bf85340 */
[----:B------:R-:W-:Y:S05]  /*4f90*/  @P4 BRA `(.L_x_59628) ;  /* 0x0000000000084947 */ /* 0x000fea0003800000 */
[----:B------:R-:W-:Y:S05]  /*4fa0*/  @P0 BRA `(.L_x_59629) ;  /* 0x0000000000140947 */ /* 0x000fea0003800000 */
[----:B------:R-:W-:Y:S05]  /*4fb0*/  BRA `(.L_x_59630) ;  /* 0x0000000000147947 */ /* 0x000fea0003800000 */
.L_x_59628:
[----:B-----5:R-:W-:Y:S01]  /*4fc0*/  FADD.FTZ R167, R147, R167 ;  /* 0x000000a793a77221 */ /* 0x020fe20000010000 */
[----:B------:R-:W-:Y:S06]  /*4fd0*/  BRA `(.L_x_59629) ;  /* 0x0000000000087947 */ /* 0x000fec0003800000 */
.L_x_59627:
[----:B-----5:R-:W-:-:S04]  /*4fe0*/  FADD.FTZ R167, R143, R167 ;  /* 0x000000a78fa77221 */ /* 0x020fc80000010000 */
[----:B------:R-:W-:-:S07]  /*4ff0*/  @P2 FADD.FTZ R167, R147, R167 ;  /* 0x000000a793a72221 */ /* 0x000fce0000010000 */
.L_x_59629:
[----:B-----5:R-:W-:-:S07]  /*5000*/  MOV R151, R167 ;  /* 0x000000a700977202 */ /* 0x020fce0000000f00 */
.L_x_59630:
        /* <DEDUP_REMOVED lines=18> */
.L_x_59632:
[----:B-----5:R-:W-:Y:S01]  /*5130*/  FADD.FTZ R176, R144, R176 ;  /* 0x000000b090b07221 */ /* 0x020fe20000010000 */
[----:B------:R-:W-:Y:S06]  /*5140*/  BRA `(.L_x_59633) ;  /* 0x0000000000087947 */ /* 0x000fec0003800000 */
.L_x_59631:
[----:B-----5:R-:W-:-:S04]  /*5150*/  FADD.FTZ R176, R140, R176 ;  /* 0x000000b08cb07221 */ /* 0x020fc80000010000 */
[----:B------:R-:W-:-:S07]  /*5160*/  @P2 FADD.FTZ R176, R144, R176 ;  /* 0x000000b090b02221 */ /* 0x000fce0000010000 */
.L_x_59633:
[----:B-----5:R-:W-:-:S07]  /*5170*/  MOV R148, R176 ;  /* 0x000000b000947202 */ /* 0x020fce0000000f00 */
.L_x_59634:
[----:B------:R-:W-:Y:S05]  /*5180*/  @P3 BRA `(.L_x_59635) ;  /* 0x00000000001c3947 */ /* 0x000fea0003800000 */
[----:B------:R-:W-:-:S04]  /*5190*/  ISETP.NE.U32.AND P4, PT, RZ, UR16, PT ;  /* 0x00000010ff007c0c */ /* 0x000fc8000bf85070 */
[----:B------:R-:W-:-:S13]  /*51a0*/  ISETP.NE.AND.EX P4, PT, RZ, UR17, PT, P4 ;  /* 0x00000011ff007c0c */ /* 0x000fda000bf85340 */
[----:B------:R-:W-:Y:S05]  /*51b0*/  @P4 BRA `(.L_x_59636) ;  /* 0x0000000000084947 */ /* 0x000fea0003800000 */
[----:B------:R-:W-:Y:S05]  /*51c0*/  @P0 BRA `(.L_x_59637) ;  /* 0x0000000000140947 */ /* 0x000fea0003800000 */
[----:B------:R-:W-:Y:S05]  /*51d0*/  BRA `(.L_x_59638) ;  /* 0x0000000000147947 */ /* 0x000fea0003800000 */
.L_x_59636:
[----:B-----5:R-:W-:Y:S01]  /*51e0*/  FADD.FTZ R177, R145, R177 ;  /* 0x000000b191b17221 */ /* 0x020fe20000010000 */
[----:B------:R-:W-:Y:S06]  /*51f0*/  BRA `(.L_x_59637) ;  /* 0x0000000000087947 */ /* 0x000fec0003800000 */
.L_x_59635:
[----:B-----5:R-:W-:-:S04]  /*5200*/  FADD.FTZ R177, R141, R177 ;  /* 0x000000b18db17221 */ /* 0x020fc80000010000 */
[----:B------:R-:W-:-:S07]  /*5210*/  @P2 FADD.FTZ R177, R145, R177 ;  /* 0x000000b191b12221 */ /* 0x000fce0000010000 */
.L_x_59637:
[----:B-----5:R-:W-:-:S07]  /*5220*/  MOV R149, R177 ;  /* 0x000000b100957202 */ /* 0x020fce0000000f00 */
.L_x_59638:
[----:B------:R-:W-:Y:S05]  /*5230*/  @P3 BRA `(.L_x_59639) ;  /* 0x00000000001c3947 */ /* 0x000fea0003800000 */
[----:B------:R-:W-:-:S04]  /*5240*/  ISETP.NE.U32.AND P4, PT, RZ, UR16, PT ;  /* 0x00000010ff007c0c */ /* 0x000fc8000bf85070 */
[----:B------:R-:W-:-:S13]  /*5250*/  ISETP.NE.AND.EX P4, PT, RZ, UR17, PT, P4 ;  /* 0x00000011ff007c0c */ /* 0x000fda000bf85340 */
[----:B------:R-:W-:Y:S05]  /*5260*/  @P4 BRA `(.L_x_59640) ;  /* 0x0000000000084947 */ /* 0x000fea0003800000 */
[----:B------:R-:W-:Y:S05]  /*5270*/  @P0 BRA `(.L_x_59641) ;  /* 0x0000000000140947 */ /* 0x000fea0003800000 */
[----:B------:R-:W-:Y:S05]  /*5280*/  BRA `(.L_x_59642) ;  /* 0x0000000000147947 */ /* 0x000fea0003800000 */
.L_x_59640:
[----:B-----5:R-:W-:Y:S01]  /*5290*/  FADD.FTZ R178, R146, R178 ;  /* 0x000000b292b27221 */ /* 0x020fe20000010000 */
[----:B------:R-:W-:Y:S06]  /*52a0*/  BRA `(.L_x_59641) ;  /* 0x0000000000087947 */ /* 0x000fec0003800000 */
.L_x_59639:
[----:B-----5:R-:W-:-:S04]  /*52b0*/  FADD.FTZ R178, R142, R178 ;  /* 0x000000b28eb27221 */ /* 0x020fc80000010000 */
[----:B------:R-:W-:-:S07]  /*52c0*/  @P2 FADD.FTZ R178, R146, R178 ;  /* 0x000000b292b22221 */ /* 0x000fce0000010000 */
.L_x_59641:
[----:B-----5:R-:W-:-:S07]  /*52d0*/  MOV R150, R178 ;  /* 0x000000b200967202 */ /* 0x020fce0000000f00 */
.L_x_59642:
[----:B------:R-:W-:Y:S05]  /*52e0*/  @P3 BRA `(.L_x_59643) ;  /* 0x00000000001c3947 */ /* 0x000fea0003800000 */
[----:B------:R-:W-:-:S04]  /*52f0*/  ISETP.NE.U32.AND P4, PT, RZ, UR16, PT ;  /* 0x00000010ff007c0c */ /* 0x000fc8000bf85070 */
[----:B------:R-:W-:-:S13]  /*5300*/  ISETP.NE.AND.EX P4, PT, RZ, UR17, PT, P4 ;  /* 0x00000011ff007c0c */ /* 0x000fda000bf85340 */
[----:B------:R-:W-:Y:S05]  /*5310*/  @P4 BRA `(.L_x_59644) ;  /* 0x0000000000084947 */ /* 0x000fea0003800000 */
[----:B------:R-:W-:Y:S05]  /*5320*/  @P0 BRA `(.L_x_59645) ;  /* 0x0000000000140947 */ /* 0x000fea0003800000 */
[----:B------:R-:W-:Y:S05]  /*5330*/  BRA `(.L_x_59646) ;  /* 0x0000000000147947 */ /* 0x000fea0003800000 */
.L_x_59644:
[----:B-----5:R-:W-:Y:S01]  /*5340*/  FADD.FTZ R179, R147, R179 ;  /* 0x000000b393b37221 */ /* 0x020fe20000010000 */
[----:B------:R-:W-:Y:S06]  /*5350*/  BRA `(.L_x_59645) ;  /* 0x0000000000087947 */ /* 0x000fec0003800000 */
.L_x_59643:
[----:B-----5:R-:W-:-:S04]  /*5360*/  FADD.FTZ R179, R143, R179 ;  /* 0x000000b38fb37221 */ /* 0x020fc80000010000 */
[----:B------:R-:W-:-:S07]  /*5370*/  @P2 FADD.FTZ R179, R147, R179 ;  /* 0x000000b393b32221 */ /* 0x000fce0000010000 */
.L_x_59645:
[----:B-----5:R-:W-:-:S07]  /*5380*/  MOV R151, R179 ;  /* 0x000000b300977202 */ /* 0x020fce0000000f00 */
.L_x_59646:
        /* <DEDUP_REMOVED lines=18> */
.L_x_59648:
[----:B-----5:R-:W-:Y:S01]  /*54b0*/  FADD.FTZ R168, R144, R168 ;  /* 0x000000a890a87221 */ /* 0x020fe20000010000 */
[----:B------:R-:W-:Y:S06]  /*54c0*/  BRA `(.L_x_59649) ;  /* 0x0000000000087947 */ /* 0x000fec0003800000 */
.L_x_59647:
[----:B-----5:R-:W-:-:S04]  /*54d0*/  FADD.FTZ R168, R140, R168 ;  /* 0x000000a88ca87221 */ /* 0x020fc80000010000 */
[----:B------:R-:W-:-:S07]  /*54e0*/  @P2 FADD.FTZ R168, R144, R168 ;  /* 0x000000a890a82221 */ /* 0x000fce0000010000 */
.L_x_59649:
[----:B-----5:R-:W-:-:S07]  /*54f0*/  MOV R148, R168 ;  /* 0x000000a800947202 */ /* 0x020fce0000000f00 */
.L_x_59650:
[----:B------:R-:W-:Y:S05]  /*5500*/  @P3 BRA `(.L_x_59651) ;  /* 0x00000000001c3947 */ /* 0x000fea0003800000 */
[----:B------:R-:W-:-:S04]  /*5510*/  ISETP.NE.U32.AND P4, PT, RZ, UR16, PT ;  /* 0x00000010ff007c0c */ /* 0x000fc8000bf85070 */
[----:B------:R-:W-:-:S13]  /*5520*/  ISETP.NE.AND.EX P4, PT, RZ, UR17, PT, P4 ;  /* 0x00000011ff007c0c */ /* 0x000fda000bf85340 */
[----:B------:R-:W-:Y:S05]  /*5530*/  @P4 BRA `(.L_x_59652) ;  /* 0x0000000000084947 */ /* 0x000fea0003800000 */
[----:B------:R-:W-:Y:S05]  /*5540*/  @P0 BRA `(.L_x_59653) ;  /* 0x0000000000140947 */ /* 0x000fea0003800000 */
[----:B------:R-:W-:Y:S05]  /*5550*/  BRA `(.L_x_59654) ;  /* 0x0000000000147947 */ /* 0x000fea0003800000 */
.L_x_59652:
[----:B-----5:R-:W-:Y:S01]  /*5560*/  FADD.FTZ R169, R145, R169 ;  /* 0x000000a991a97221 */ /* 0x020fe20000010000 */
[----:B------:R-:W-:Y:S06]  /*5570*/  BRA `(.L_x_59653) ;  /* 0x0000000000087947 */ /* 0x000fec0003800000 */
.L_x_59651:
[----:B-----5:R-:W-:-:S04]  /*5580*/  FADD.FTZ R169, R141, R169 ;  /* 0x000000a98da97221 */ /* 0x020fc80000010000 */
[----:B------:R-:W-:-:S07]  /*5590*/  @P2 FADD.FTZ R169, R145, R169 ;  /* 0x000000a991a92221 */ /* 0x000fce0000010000 */
.L_x_59653:
[----:B-----5:R-:W-:-:S07]  /*55a0*/  MOV R149, R169 ;  /* 0x000000a900957202 */ /* 0x020fce0000000f00 */
.L_x_59654:
[----:B------:R-:W-:Y:S05]  /*55b0*/  @P3 BRA `(.L_x_59655) ;  /* 0x00000000001c3947 */ /* 0x000fea0003800000 */
[----:B------:R-:W-:-:S04]  /*55c0*/  ISETP.NE.U32.AND P4, PT, RZ, UR16, PT ;  /* 0x00000010ff007c0c */ /* 0x000fc8000bf85070 */
[----:B------:R-:W-:-:S13]  /*55d0*/  ISETP.NE.AND.EX P4, PT, RZ, UR17, PT, P4 ;  /* 0x00000011ff007c0c */ /* 0x000fda000bf85340 */
[----:B------:R-:W-:Y:S05]  /*55e0*/  @P4 BRA `(.L_x_59656) ;  /* 0x0000000000084947 */ /* 0x000fea0003800000 */
[----:B------:R-:W-:Y:S05]  /*55f0*/  @P0 BRA `(.L_x_59657) ;  /* 0x0000000000140947 */ /* 0x000fea0003800000 */
[----:B------:R-:W-:Y:S05]  /*5600*/  BRA `(.L_x_59658) ;  /* 0x0000000000147947 */ /* 0x000fea0003800000 */
.L_x_59656:
[----:B-----5:R-:W-:Y:S01]  /*5610*/  FADD.FTZ R170, R146, R170 ;  /* 0x000000aa92aa7221 */ /* 0x020fe20000010000 */
[----:B------:R-:W-:Y:S06]  /*5620*/  BRA `(.L_x_59657) ;  /* 0x0000000000087947 */ /* 0x000fec0003800000 */
.L_x_59655:
[----:B-----5:R-:W-:-:S04]  /*5630*/  FADD.FTZ R170, R142, R170 ;  /* 0x000000aa8eaa7221 */ /* 0x020fc80000010000 */
[----:B------:R-:W-:-:S07]  /*5640*/  @P2 FADD.FTZ R170, R146, R170 ;  /* 0x000000aa92aa2221 */ /* 0x000fce0000010000 */
.L_x_59657:
[----:B-----5:R-:W-:-:S07]  /*5650*/  MOV R150, R170 ;  /* 0x000000aa00967202 */ /* 0x020fce0000000f00 */
.L_x_59658:
[----:B------:R-:W-:Y:S05]  /*5660*/  @P3 BRA `(.L_x_59659) ;  /* 0x00000000001c3947 */ /* 0x000fea0003800000 */
[----:B------:R-:W-:-:S04]  /*5670*/  ISETP.NE.U32.AND P4, PT, RZ, UR16, PT ;  /* 0x00000010ff007c0c */ /* 0x000fc8000bf85070 */
[----:B------:R-:W-:-:S13]  /*5680*/  ISETP.NE.AND.EX P4, PT, RZ, UR17, PT, P4 ;  /* 0x00000011ff007c0c */ /* 0x000fda000bf85340 */
[----:B------:R-:W-:Y:S05]  /*5690*/  @P4 BRA `(.L_x_59660) ;  /* 0x0000000000084947 */ /* 0x000fea0003800000 */
[----:B------:R-:W-:Y:S05]  /*56a0*/  @P0 BRA `(.L_x_59661) ;  /* 0x0000000000140947 */ /* 0x000fea0003800000 */
[----:B------:R-:W-:Y:S05]  /*56b0*/  BRA `(.L_x_59662) ;  /* 0x0000000000147947 */ /* 0x000fea0003800000 */
.L_x_59660:
[----:B-----5:R-:W-:Y:S01]  /*56c0*/  FADD.FTZ R171, R147, R171 ;  /* 0x000000ab93ab7221 */ /* 0x020fe20000010000 */
[----:B------:R-:W-:Y:S06]  /*56d0*/  BRA `(.L_x_59661) ;  /* 0x0000000000087947 */ /* 0x000fec0003800000 */
.L_x_59659:
[----:B-----5:R-:W-:-:S04]  /*56e0*/  FADD.FTZ R171, R143, R171 ;  /* 0x000000ab8fab7221 */ /* 0x020fc80000010000 */
[----:B------:R-:W-:-:S07]  /*56f0*/  @P2 FADD.FTZ R171, R147, R171 ;  /* 0x000000ab93ab2221 */ /* 0x000fce0000010000 */
.L_x_59661:
[----:B-----5:R-:W-:-:S07]  /*5700*/  MOV R151, R171 ;  /* 0x000000ab00977202 */ /* 0x020fce0000000f00 */
.L_x_59662:
[----:B0-----:R-:W0:Y:S01]  /*5710*/  @P0 LDC.64 R156, c[0x0][0x238] ;  /* 0x00008e00ff9c0b82 */ /* 0x001e220000000a00 */
[----:B------:R-:W-:-:S07]  /*5720*/  IADD3 R237, R246, 0x200, RZ ;  /* 0x00000200f6ed7810 */ /* 0x000fce0007ffe0ff */
[----:B------:R-:W1:Y:S01]  /*5730*/  @P2 LDC.64 R158, c[0x0][0x230] ;  /* 0x00008c00ff9e2b82 */ /* 0x000e620000000a00 */
[----:B0-----:R-:W-:-:S05]  /*5740*/  @P0 IMAD.WIDE.U32 R156, R238, 0x10, R156 ;  /* 0x00000010ee9c0825 */ /* 0x001fca00078e009c */
[----:B------:R0:W-:Y:S02]  /*5750*/  @P0 STG.E.128 desc[UR4][R156.64], R148 ;  /* 0x000000949c000986 */ /* 0x0001e4000c101d04 */
[----:B0-----:R-:W0:Y:S01]  /*5760*/  @P1 LDC.64 R156, c[0x0][0x228] ;  /* 0x00008a00ff9c1b82 */ /* 0x001e220000000a00 */
[----:B-1----:R-:W-:-:S05]  /*5770*/  @P2 IMAD.WIDE.U32 R158, R237, 0x10, R158 ;  /* 0x00000010ed9e2825 */ /* 0x002fca00078e009e */
[----:B-----5:R-:W5:Y:S01]  /*5780*/  @P2 LDG.E.128 R144, desc[UR4][R158.64] ;  /* 0x000000049e902981 */ /* 0x020f62000c1e1d00 */
        /* <DEDUP_REMOVED lines=10> */
.L_x_59664:
[----:B-----5:R-:W-:Y:S01]  /*5830*/  FADD.FTZ R156, R144, R156 ;  /* 0x0000009c909c7221 */ /* 0x020fe20000010000 */
[----:B------:R-:W-:Y:S06]  /*5840*/  BRA `(.L_x_59665) ;  /* 0x0000000000087947 */ /* 0x000fec0003800000 */
.L_x_59663:
[----:B-----5:R-:W-:-:S04]  /*5850*/  FADD.FTZ R156, R140, R156 ;  /* 0x0000009c8c9c7221 */ /* 0x020fc80000010000 */
[----:B------:R-:W-:-:S07]  /*5860*/  @P2 FADD.FTZ R156, R144, R156 ;  /* 0x0000009c909c2221 */ /* 0x000fce0000010000 */
.L_x_59665:
[----:B-----5:R-:W-:-:S07]  /*5870*/  MOV R148, R156 ;  /* 0x0000009c00947202 */ /* 0x020fce0000000f00 */
.L_x_59666:
[----:B------:R-:W-:Y:S05]  /*5880*/  @P3 BRA `(.L_x_59667) ;  /* 0x00000000001c3947 */ /* 0x000fea0003800000 */
[----:B------:R-:W-:-:S04]  /*5890*/  ISETP.NE.U32.AND P4, PT, RZ, UR16, PT ;  /* 0x00000010ff007c0c */ /* 0x000fc8000bf85070 */
[----:B------:R-:W-:-:S13]  /*58a0*/  ISETP.NE.AND.EX P4, PT, RZ, UR17, PT, P4 ;  /* 0x00000011ff007c0c */ /* 0x000fda000bf85340 */
[----:B------:R-:W-:Y:S05]  /*58b0*/  @P4 BRA `(.L_x_59668) ;  /* 0x0000000000084947 */ /* 0x000fea0003800000 */
[----:B------:R-:W-:Y:S05]  /*58c0*/  @P0 BRA `(.L_x_59669) ;  /* 0x0000000000140947 */ /* 0x000fea0003800000 */
[----:B------:R-:W-:Y:S05]  /*58d0*/  BRA `(.L_x_59670) ;  /* 0x0000000000147947 */ /* 0x000fea0003800000 */
.L_x_59668:
[----:B-----5:R-:W-:Y:S01]  /*58e0*/  FADD.FTZ R157, R145, R157 ;  /* 0x0000009d919d7221 */ /* 0x020fe20000010000 */
[----:B------:R-:W-:Y:S06]  /*58f0*/  BRA `(.L_x_59669) ;  /* 0x0000000000087947 */ /* 0x000fec0003800000 */
.L_x_59667:
[----:B-----5:R-:W-:-:S04]  /*5900*/  FADD.FTZ R157, R141, R157 ;  /* 0x0000009d8d9d7221 */ /* 0x020fc80000010000 */
[----:B------:R-:W-:-:S07]  /*5910*/  @P2 FADD.FTZ R157, R145, R157 ;  /* 0x0000009d919d2221 */ /* 0x000fce0000010000 */
.L_x_59669:
[----:B-----5:R-:W-:-:S07]  /*5920*/  MOV R149, R157 ;  /* 0x0000009d00957202 */ /* 0x020fce0000000f00 */
.L_x_59670:
[----:B------:R-:W-:Y:S05]  /*5930*/  @P3 BRA `(.L_x_59671) ;  /* 0x00000000001c3947 */ /* 0x000fea0003800000 */
[----:B------:R-:W-:-:S04]  /*5940*/  ISETP.NE.U32.AND P4, PT, RZ, UR16, PT ;  /* 0x00000010ff007c0c */ /* 0x000fc8000bf85070 */
[----:B------:R-:W-:-:S13]  /*5950*/  ISETP.NE.AND.EX P4, PT, RZ, UR17, PT, P4 ;  /* 0x00000011ff007c0c */ /* 0x000fda000bf85340 */
[----:B------:R-:W-:Y:S05]  /*5960*/  @P4 BRA `(.L_x_59672) ;  /* 0x0000000000084947 */ /* 0x000fea0003800000 */
[----:B------:R-:W-:Y:S05]  /*5970*/  @P0 BRA `(.L_x_59673) ;  /* 0x0000000000140947 */ /* 0x000fea0003800000 */
[----:B------:R-:W-:Y:S05]  /*5980*/  BRA `(.L_x_59674) ;  /* 0x0000000000147947 */ /* 0x000fea0003800000 */
.L_x_59672:
[----:B-----5:R-:W-:Y:S01]  /*5990*/  FADD.FTZ R158, R146, R158 ;  /* 0x0000009e929e7221 */ /* 0x020fe20000010000 */
[----:B------:R-:W-:Y:S06]  /*59a0*/  BRA `(.L_x_59673) ;  /* 0x0000000000087947 */ /* 0x000fec0003800000 */
.L_x_59671:
[----:B-----5:R-:W-:-:S04]  /*59b0*/  FADD.FTZ R158, R142, R158 ;  /* 0x0000009e8e9e7221 */ /* 0x020fc80000010000 */
[----:B------:R-:W-:-:S07]  /*59c0*/  @P2 FADD.FTZ R158, R146, R158 ;  /* 0x0000009e929e2221 */ /* 0x000fce0000010000 */
.L_x_59673:
[----:B-----5:R-:W-:-:S07]  /*59d0*/  MOV R150, R158 ;  /* 0x0000009e00967202 */ /* 0x020fce0000000f00 */
.L_x_59674:
[----:B------:R-:W-:Y:S05]  /*59e0*/  @P3 BRA `(.L_x_59675) ;  /* 0x00000000001c3947 */ /* 0x000fea0003800000 */
[----:B------:R-:W-:-:S04]  /*59f0*/  ISETP.NE.U32.AND P4, PT, RZ, UR16, PT ;  /* 0x00000010ff007c0c */ /* 0x000fc8000bf85070 */
[----:B------:R-:W-:-:S13]  /*5a00*/  ISETP.NE.AND.EX P4, PT, RZ, UR17, PT, P4 ;  /* 0x00000011ff007c0c */ /* 0x000fda000bf85340 */
[----:B------:R-:W-:Y:S05]  /*5a10*/  @P4 BRA `(.L_x_59676) ;  /* 0x0000000000084947 */ /* 0x000fea0003800000 */
[----:B------:R-:W-:Y:S05]  /*5a20*/  @P0 BRA `(.L_x_59677) ;  /* 0x0000000000140947 */ /* 0x000fea0003800000 */
[----:B------:R-:W-:Y:S05]  /*5a30*/  BRA `(.L_x_59678) ;  /* 0x0000000000147947 */ /* 0x000fea0003800000 */
.L_x_59676:
[----:B-----5:R-:W-:Y:S01]  /*5a40*/  FADD.FTZ R159, R147, R159 ;  /* 0x0000009f939f7221 */ /* 0x020fe20000010000 */
[----:B------:R-:W-:Y:S06]  /*5a50*/  BRA `(.L_x_59677) ;  /* 0x0000000000087947 */ /* 0x000fec0003800000 */
.L_x_59675:
[----:B-----5:R-:W-:-:S04]  /*5a60*/  FADD.FTZ R159, R143, R159 ;  /* 0x0000009f8f9f7221 */ /* 0x020fc80000010000 */
[----:B------:R-:W-:-:S07]  /*5a70*/  @P2 FADD.FTZ R159, R147, R159 ;  /* 0x0000009f939f2221 */ /* 0x000fce0000010000 */
.L_x_59677:
[----:B-----5:R-:W-:-:S07]  /*5a80*/  MOV R151, R159 ;  /* 0x0000009f00977202 */ /* 0x020fce0000000f00 */
.L_x_59678:
[----:B------:R-:W0:Y:S01]  /*5a90*/  @P0 LDC.64 R160, c[0x0][0x238] ;  /* 0x00008e00ffa00b82 */ /* 0x000e220000000a00 */
[----:B------:R-:W-:-:S07]  /*5aa0*/  IADD3 R235, R246, 0x220, RZ ;  /* 0x00000220f6eb7810 */ /* 0x000fce0007ffe0ff */
[----:B------:R-:W1:Y:S01]  /*5ab0*/  @P2 LDC.64 R162, c[0x0][0x230] ;  /* 0x00008c00ffa22b82 */ /* 0x000e620000000a00 */
[----:B0-----:R-:W-:-:S05]  /*5ac0*/  @P0 IMAD.WIDE.U32 R160, R237, 0x10, R160 ;  /* 0x00000010eda00825 */ /* 0x001fca00078e00a0 */
[----:B------:R0:W-:Y:S02]  /*5ad0*/  @P0 STG.E.128 desc[UR4][R160.64], R148 ;  /* 0x00000094a0000986 */ /* 0x0001e4000c101d04 */
[----:B0-----:R-:W0:Y:S02]  /*5ae0*/  @P1 LDC.64 R160, c[0x0][0x228] ;  /* 0x00008a00ffa01b82 */ /* 0x001e240000000a00 */
[----:B0-----:R-:W-:-:S05]  /*5af0*/  @P1 IMAD.WIDE.U32 R160, R235, 0x10, R160 ;  /* 0x00000010eba01825 */ /* 0x001fca00078e00a0 */
[----:B-----5:R1:W5:Y:S02]  /*5b00*/  @P1 LDG.E.128 R140, desc[UR4][R160.64] ;  /* 0x00000004a08c1981 */ /* 0x020364000c1e1d00 */
[----:B-1----:R-:W-:-:S05]  /*5b10*/  @P2 IMAD.WIDE.U32 R160, R235, 0x10, R162 ;  /* 0x00000010eba02825 */ /* 0x002fca00078e00a2 */
        /* <DEDUP_REMOVED lines=9> */
.L_x_59680:
[----:B-----5:R-:W-:Y:S01]  /*5bb0*/  FADD.FTZ R160, R144, R160 ;  /* 0x000000a090a07221 */ /* 0x020fe20000010000 */
[----:B------:R-:W-:Y:S06]  /*5bc0*/  BRA `(.L_x_59681) ;  /* 0x0000000000087947 */ /* 0x000fec0003800000 */
.L_x_59679:
[----:B-----5:R-:W-:-:S04]  /*5bd0*/  FADD.FTZ R160, R140, R160 ;  /* 0x000000a08ca07221 */ /* 0x020fc80000010000 */
[----:B------:R-:W-:-:S07]  /*5be0*/  @P2 FADD.FTZ R160, R144, R160 ;  /* 0x000000a090a02221 */ /* 0x000fce0000010000 */
.L_x_59681:
[----:B-----5:R-:W-:-:S07]  /*5bf0*/  MOV R148, R160 ;  /* 0x000000a000947202 */ /* 0x020fce0000000f00 */
.L_x_59682:
[----:B------:R-:W-:Y:S05]  /*5c00*/  @P3 BRA `(.L_x_59683) ;  /* 0x00000000001c3947 */ /* 0x000fea0003800000 */
[----:B------:R-:W-:-:S04]  /*5c10*/  ISETP.NE.U32.AND P4, PT, RZ, UR16, PT ;  /* 0x00000010ff007c0c */ /* 0x000fc8000bf85070 */
[----:B------:R-:W-:-:S13]  /*5c20*/  ISETP.NE.AND.EX P4, PT, RZ, UR17, PT, P4 ;  /* 0x00000011ff007c0c */ /* 0x000fda000bf85340 */
[----:B------:R-:W-:Y:S05]  /*5c30*/  @P4 BRA `(.L_x_59684) ;  /* 0x0000000000084947 */ /* 0x000fea0003800000 */
[----:B------:R-:W-:Y:S05]  /*5c40*/  @P0 BRA `(.L_x_59685) ;  /* 0x0000000000140947 */ /* 0x000fea0003800000 */
[----:B------:R-:W-:Y:S05]  /*5c50*/  BRA `(.L_x_59686) ;  /* 0x0000000000147947 */ /* 0x000fea0003800000 */
.L_x_59684:
[----:B-----5:R-:W-:Y:S01]  /*5c60*/  FADD.FTZ R161, R145, R161 ;  /* 0x000000a191a17221 */ /* 0x020fe20000010000 */
[----:B------:R-:W-:Y:S06]  /*5c70*/  BRA `(.L_x_59685) ;  /* 0x0000000000087947 */ /* 0x000fec0003800000 */
.L_x_59683:
[----:B-----5:R-:W-:-:S04]  /*5c80*/  FADD.FTZ R161, R141, R161 ;  /* 0x000000a18da17221 */ /* 0x020fc80000010000 */
[----:B------:R-:W-:-:S07]  /*5c90*/  @P2 FADD.FTZ R161, R145, R161 ;  /* 0x000000a191a12221 */ /* 0x000fce0000010000 */
.L_x_59685:
[----:B-----5:R-:W-:-:S07]  /*5ca0*/  MOV R149, R161 ;  /* 0x000000a100957202 */ /* 0x020fce0000000f00 */
.L_x_59686:
[----:B------:R-:W-:Y:S05]  /*5cb0*/  @P3 BRA `(.L_x_59687) ;  /* 0x00000000001c3947 */ /* 0x000fea0003800000 */
[----:B------:R-:W-:-:S04]  /*5cc0*/  ISETP.NE.U32.AND P4, PT, RZ, UR16, PT ;  /* 0x00000010ff007c0c */ /* 0x000fc8000bf85070 */
[----:B------:R-:W-:-:S13]  /*5cd0*/  ISETP.NE.AND.EX P4, PT, RZ, UR17, PT, P4 ;  /* 0x00000011ff007c0c */ /* 0x000fda000bf85340 */
[----:B------:R-:W-:Y:S05]  /*5ce0*/  @P4 BRA `(.L_x_59688) ;  /* 0x0000000000084947 */ /* 0x000fea0003800000 */
[----:B------:R-:W-:Y:S05]  /*5cf0*/  @P0 BRA `(.L_x_59689) ;  /* 0x0000000000140947 */ /* 0x000fea0003800000 */
[----:B------:R-:W-:Y:S05]  /*5d00*/  BRA `(.L_x_59690) ;  /* 0x0000000000147947 */ /* 0x000fea0003800000 */
.L_x_59688:
[----:B-----5:R-:W-:Y:S01]  /*5d10*/  FADD.FTZ R162, R146, R162 ;  /* 0x000000a292a27221 */ /* 0x020fe20000010000 */
[----:B------:R-:W-:Y:S06]  /*5d20*/  BRA `(.L_x_59689) ;  /* 0x0000000000087947 */ /* 0x000fec0003800000 */
.L_x_59687:
[----:B-----5:R-:W-:-:S04]  /*5d30*/  FADD.FTZ R162, R142, R162 ;  /* 0x000000a28ea27221 */ /* 0x020fc80000010000 */
[----:B------:R-:W-:-:S07]  /*5d40*/  @P2 FADD.FTZ R162, R146, R162 ;  /* 0x000000a292a22221 */ /* 0x000fce0000010000 */
.L_x_59689:
[----:B-----5:R-:W-:-:S07]  /*5d50*/  MOV R150, R162 ;  /* 0x000000a200967202 */ /* 0x020fce0000000f00 */
.L_x_59690:
[----:B------:R-:W-:Y:S05]  /*5d60*/  @P3 BRA `(.L_x_59691) ;  /* 0x00000000001c3947 */ /* 0x000fea0003800000 */
[----:B------:R-:W-:-:S04]  /*5d70*/  ISETP.NE.U32.AND P4, PT, RZ, UR16, PT ;  /* 0x00000010ff007c0c */ /* 0x000fc8000bf85070 */
[----:B------:R-:W-:-:S13]  /*5d80*/  ISETP.NE.AND.EX P4, PT, RZ, UR17, PT, P4 ;  /* 0x00000011ff007c0c */ /* 0x000fda000bf85340 */
[----:B------:R-:W-:Y:S05]  /*5d90*/  @P4 BRA `(.L_x_59692) ;  /* 0x0000000000084947 */ /* 0x000fea0003800000 */
[----:B------:R-:W-:Y:S05]  /*5da0*/  @P0 BRA `(.L_x_59693) ;  /* 0x0000000000140947 */ /* 0x000fea0003800000 */
[----:B------:R-:W-:Y:S05]  /*5db0*/  BRA `(.L_x_59694) ;  /* 0x0000000000147947 */ /* 0x000fea0003800000 */
.L_x_59692:
[----:B-----5:R-:W-:Y:S01]  /*5dc0*/  FADD.FTZ R163, R147, R163 ;  /* 0x000000a393a37221 */ /* 0x020fe20000010000 */
[----:B------:R-:W-:Y:S06]  /*5dd0*/  BRA `(.L_x_59693) ;  /* 0x0000000000087947 */ /* 0x000fec0003800000 */
.L_x_59691:
[----:B-----5:R-:W-:-:S04]  /*5de0*/  FADD.FTZ R163, R143, R163 ;  /* 0x000000a38fa37221 */ /* 0x020fc80000010000 */
[----:B------:R-:W-:-:S07]  /*5df0*/  @P2 FADD.FTZ R163, R147, R163 ;  /* 0x000000a393a32221 */ /* 0x000fce0000010000 */
.L_x_59693:
[----:B-----5:R-:W-:-:S07]  /*5e00*/  MOV R151, R163 ;  /* 0x000000a300977202 */ /* 0x020fce0000000f00 */
.L_x_59694:
        /* <DEDUP_REMOVED lines=18> */
.L_x_59696:
[----:B-----5:R-:W-:Y:S01]  /*5f30*/  FADD.FTZ R196, R144, R196 ;  /* 0x000000c490c47221 */ /* 0x020fe20000010000 */
[----:B------:R-:W-:Y:S06]  /*5f40*/  BRA `(.L_x_59697) ;  /* 0x0000000000087947 */ /* 0x000fec0003800000 */
.L_x_59695:
[----:B-----5:R-:W-:-:S04]  /*5f50*/  FADD.FTZ R196, R140, R196 ;  /* 0x000000c48cc47221 */ /* 0x020fc80000010000 */
[----:B------:R-:W-:-:S07]  /*5f60*/  @P2 FADD.FTZ R196, R144, R196 ;  /* 0x000000c490c42221 */ /* 0x000fce0000010000 */
.L_x_59697:
[----:B-----5:R-:W-:-:S07]  /*5f70*/  MOV R148, R196 ;  /* 0x000000c400947202 */ /* 0x020fce0000000f00 */
.L_x_59698:
[----:B------:R-:W-:Y:S05]  /*5f80*/  @P3 BRA `(.L_x_59699) ;  /* 0x00000000001c3947 */ /* 0x000fea0003800000 */
[----:B------:R-:W-:-:S04]  /*5f90*/  ISETP.NE.U32.AND P4, PT, RZ, UR16, PT ;  /* 0x00000010ff007c0c */ /* 0x000fc8000bf85070 */
[----:B------:R-:W-:-:S13]  /*5fa0*/  ISETP.NE.AND.EX P4, PT, RZ, UR17, PT, P4 ;  /* 0x00000011ff007c0c */ /* 0x000fda000bf85340 */
[----:B------:R-:W-:Y:S05]  /*5fb0*/  @P4 BRA `(.L_x_59700) ;  /* 0x0000000000084947 */ /* 0x000fea0003800000 */
[----:B------:R-:W-:Y:S05]  /*5fc0*/  @P0 BRA `(.L_x_59701) ;  /* 0x0000000000140947 */ /* 0x000fea0003800000 */
[----:B------:R-:W-:Y:S05]  /*5fd0*/  BRA `(.L_x_59702) ;  /* 0x0000000000147947 */ /* 0x000fea0003800000 */
.L_x_59700:
[----:B-----5:R-:W-:Y:S01]  /*5fe0*/  FADD.FTZ R197, R145, R197 ;  /* 0x000000c591c57221 */ /* 0x020fe20000010000 */
[----:B------:R-:W-:Y:S06]  /*5ff0*/  BRA `(.L_x_59701) ;  /* 0x0000000000087947 */ /* 0x000fec0003800000 */
.L_x_59699:
[----:B-----5:R-:W-:-:S04]  /*6000*/  FADD.FTZ R197, R141, R197 ;  /* 0x000000c58dc57221 */ /* 0x020fc80000010000 */
[----:B------:R-:W-:-:S07]  /*6010*/  @P2 FADD.FTZ R197, R145, R197 ;  /* 0x000000c591c52221 */ /* 0x000fce0000010000 */
.L_x_59701:
[----:B-----5:R-:W-:-:S07]  /*6020*/  MOV R149, R197 ;  /* 0x000000c500957202 */ /* 0x020fce0000000f00 */
.L_x_59702:
[----:B------:R-:W-:Y:S05]  /*6030*/  @P3 BRA `(.L_x_59703) ;  /* 0x00000000001c3947 */ /* 0x000fea0003800000 */
[----:B------:R-:W-:-:S04]  /*6040*/  ISETP.NE.U32.AND P4, PT, RZ, UR16, PT ;  /* 0x00000010ff007c0c */ /* 0x000fc8000bf85070 */
[----:B------:R-:W-:-:S13]  /*6050*/  ISETP.NE.AND.EX P4, PT, RZ, UR17, PT, P4 ;  /* 0x00000011ff007c0c */ /* 0x000fda000bf85340 */
[----:B------:R-:W-:Y:S05]  /*6060*/  @P4 BRA `(.L_x_59704) ;  /* 0x0000000000084947 */ /* 0x000fea0003800000 */
[----:B------:R-:W-:Y:S05]  /*6070*/  @P0 BRA `(.L_x_59705) ;  /* 0x0000000000140947 */ /* 0x000fea0003800000 */
[----:B------:R-:W-:Y:S05]  /*6080*/  BRA `(.L_x_59706) ;  /* 0x0000000000147947 */ /* 0x000fea0003800000 */
.L_x_59704:
[----:B-----5:R-:W-:Y:S01]  /*6090*/  FADD.FTZ R198, R146, R198 ;  /* 0x000000c692c67221 */ /* 0x020fe20000010000 */
[----:B------:R-:W-:Y:S06]  /*60a0*/  BRA `(.L_x_59705) ;  /* 0x0000000000087947 */ /* 0x000fec0003800000 */
.L_x_59703:
[----:B-----5:R-:W-:-:S04]  /*60b0*/  FADD.FTZ R198, R142, R198 ;  /* 0x000000c68ec67221 */ /* 0x020fc80000010000 */
[----:B------:R-:W-:-:S07]  /*60c0*/  @P2 FADD.FTZ R198, R146, R198 ;  /* 0x000000c692c62221 */ /* 0x000fce0000010000 */
.L_x_59705:
[----:B-----5:R-:W-:-:S07]  /*60d0*/  MOV R150, R198 ;  /* 0x000000c600967202 */ /* 0x020fce0000000f00 */
.L_x_59706:
[----:B------:R-:W-:Y:S05]  /*60e0*/  @P3 BRA `(.L_x_59707) ;  /* 0x00000000001c3947 */ /* 0x000fea0003800000 */
[----:B------:R-:W-:-:S04]  /*60f0*/  ISETP.NE.U32.AND P4, PT, RZ, UR16, PT ;  /* 0x00000010ff007c0c */ /* 0x000fc8000bf85070 */
[----:B------:R-:W-:-:S13]  /*6100*/  ISETP.NE.AND.EX P4, PT, RZ, UR17, PT, P4 ;  /* 0x00000011ff007c0c */ /* 0x000fda000bf85340 */
[----:B------:R-:W-:Y:S05]  /*6110*/  @P4 BRA `(.L_x_59708) ;  /* 0x0000000000084947 */ /* 0x000fea0003800000 */
[----:B------:R-:W-:Y:S05]  /*6120*/  @P0 BRA `(.L_x_59709) ;  /* 0x0000000000140947 */ /* 0x000fea0003800000 */
[----:B------:R-:W-:Y:S05]  /*6130*/  BRA `(.L_x_59710) ;  /* 0x0000000000147947 */ /* 0x000fea0003800000 */
.L_x_59708:
[----:B-----5:R-:W-:Y:S01]  /*6140*/  FADD.FTZ R199, R147, R199 ;  /* 0x000000c793c77221 */ /* 0x020fe20000010000 */
[----:B------:R-:W-:Y:S06]  /*6150*/  BRA `(.L_x_59709) ;  /* 0x0000000000087947 */ /* 0x000fec0003800000 */
.L_x_59707:
[----:B-----5:R-:W-:-:S04]  /*6160*/  FADD.FTZ R199, R143, R199 ;  /* 0x000000c78fc77221 */ /* 0x020fc80000010000 */
[----:B------:R-:W-:-:S07]  /*6170*/  @P2 FADD.FTZ R199, R147, R199 ;  /* 0x000000c793c72221 */ /* 0x000fce0000010000 */
.L_x_59709:
[----:B-----5:R-:W-:-:S07]  /*6180*/  MOV R151, R199 ;  /* 0x000000c700977202 */ /* 0x020fce0000000f00 */
.L_x_59710:
[----:B0-----:R-:W0:Y:S01]  /*6190*/  @P0 LDC.64 R192, c[0x0][0x238] ;  /* 0x00008e00ffc00b82 */ /* 0x001e220000000a00 */
[----:B------:R-:W-:Y:S01]  /*61a0*/  IADD3 R245, R246, 0x260, RZ ;  /* 0x00000260f6f57810 */ /* 0x000fe20007ffe0ff */
[----:B0-----:R-:W-:-:S05]  /*61b0*/  @P0 IMAD.WIDE.U32 R192, R234, 0x10, R192 ;  /* 0x00000010eac00825 */ /* 0x001fca00078e00c0 */
[----:B------:R0:W-:Y:S02]  /*61c0*/  @P0 STG.E.128 desc[UR4][R192.64], R148 ;  /* 0x00000094c0000986 */ /* 0x0001e4000c101d04 */
[----:B0-----:R-:W0:Y:S02]  /*61d0*/  @P1 LDC.64 R192, c[0x0][0x228] ;  /* 0x00008a00ffc01b82 */ /* 0x001e240000000a00 */
[----:B0-----:R-:W-:-:S05]  /*61e0*/  @P1 IMAD.WIDE.U32 R192, R245, 0x10, R192 ;  /* 0x00000010f5c01825 */ /* 0x001fca00078e00c0 */
[----:B-----5:R0:W5:Y:S02]  /*61f0*/  @P1 LDG.E.128 R140, desc[UR4][R192.64] ;  /* 0x00000004c08c1981 */ /* 0x020164000c1e1d00 */
        /* <DEDUP_REMOVED lines=11> */
.L_x_59712:
[----:B-----5:R-:W-:Y:S01]  /*62b0*/  FADD.FTZ R192, R144, R192 ;  /* 0x000000c090c07221 */ /* 0x020fe20000010000 */
[----:B------:R-:W-:Y:S06]  /*62c0*/  BRA `(.L_x_59713) ;  /* 0x0000000000087947 */ /* 0x000fec0003800000 */
.L_x_59711:
[----:B-----5:R-:W-:-:S04]  /*62d0*/  FADD.FTZ R192, R140, R192 ;  /* 0x000000c08cc07221 */ /* 0x020fc80000010000 */
[----:B------:R-:W-:-:S07]  /*62e0*/  @P2 FADD.FTZ R192, R144, R192 ;  /* 0x000000c090c02221 */ /* 0x000fce0000010000 */
.L_x_59713:
[----:B-----5:R-:W-:-:S07]  /*62f0*/  MOV R148, R192 ;  /* 0x000000c000947202 */ /* 0x020fce0000000f00 */
.L_x_59714:
[----:B------:R-:W-:Y:S05]  /*6300*/  @P3 BRA `(.L_x_59715) ;  /* 0x00000000001c3947 */ /* 0x000fea0003800000 */
[----:B------:R-:W-:-:S04]  /*6310*/  ISETP.NE.U32.AND P4, PT, RZ, UR16, PT ;  /* 0x00000010ff007c0c */ /* 0x000fc8000bf85070 */
[----:B------:R-:W-:-:S13]  /*6320*/  ISETP.NE.AND.EX P4, PT, RZ, UR17, PT, P4 ;  /* 0x00000011ff007c0c */ /* 0x000fda000bf85340 */
[----:B------:R-:W-:Y:S05]  /*6330*/  @P4 BRA `(.L_x_59716) ;  /* 0x0000000000084947 */ /* 0x000fea0003800000 */
[----:B------:R-:W-:Y:S05]  /*6340*/  @P0 BRA `(.L_x_59717) ;  /* 0x0000000000140947 */ /* 0x000fea0003800000 */
[----:B------:R-:W-:Y:S05]  /*6350*/  BRA `(.L_x_59718) ;  /* 0x0000000000147947 */ /* 0x000fea0003800000 */
.L_x_59716:
[----:B-----5:R-:W-:Y:S01]  /*6360*/  FADD.FTZ R193, R145, R193 ;  /* 0x000000c191c17221 */ /* 0x020fe20000010000 */
[----:B------:R-:W-:Y:S06]  /*6370*/  BRA `(.L_x_59717) ;  /* 0x0000000000087947 */ /* 0x000fec0003800000 */
.L_x_59715:
[----:B-----5:R-:W-:-:S04]  /*6380*/  FADD.FTZ R193, R141, R193 ;  /* 0x000000c18dc17221 */ /* 0x020fc80000010000 */
[----:B------:R-:W-:-:S07]  /*6390*/  @P2 FADD.FTZ R193, R145, R193 ;  /* 0x000000c191c12221 */ /* 0x000fce0000010000 */
.L_x_59717:
[----:B-----5:R-:W-:-:S07]  /*63a0*/  MOV R149, R193 ;  /* 0x000000c100957202 */ /* 0x020fce0000000f00 */
.L_x_59718:
[----:B------:R-:W-:Y:S05]  /*63b0*/  @P3 BRA `(.L_x_59719) ;  /* 0x00000000001c3947 */ /* 0x000fea0003800000 */
[----:B------:R-:W-:-:S04]  /*63c0*/  ISETP.NE.U32.AND P4, PT, RZ, UR16, PT ;  /* 0x00000010ff007c0c */ /* 0x000fc8000bf85070 */
[----:B------:R-:W-:-:S13]  /*63d0*/  ISETP.NE.AND.EX P4, PT, RZ, UR17, PT, P4 ;  /* 0x00000011ff007c0c */ /* 0x000fda000bf85340 */
[----:B------:R-:W-:Y:S05]  /*63e0*/  @P4 BRA `(.L_x_59720) ;  /* 0x0000000000084947 */ /* 0x000fea0003800000 */
[----:B------:R-:W-:Y:S05]  /*63f0*/  @P0 BRA `(.L_x_59721) ;  /* 0x0000000000140947 */ /* 0x000fea0003800000 */
[----:B------:R-:W-:Y:S05]  /*6400*/  BRA `(.L_x_59722) ;  /* 0x0000000000147947 */ /* 0x000fea0003800000 */
.L_x_59720:
[----:B-----5:R-:W-:Y:S01]  /*6410*/  FADD.FTZ R194, R146, R194 ;  /* 0x000000c292c27221 */ /* 0x020fe20000010000 */
[----:B------:R-:W-:Y:S06]  /*6420*/  BRA `(.L_x_59721) ;  /* 0x0000000000087947 */ /* 0x000fec0003800000 */
.L_x_59719:
[----:B-----5:R-:W-:-:S04]  /*6430*/  FADD.FTZ R194, R142, R194 ;  /* 0x000000c28ec27221 */ /* 0x020fc80000010000 */
[----:B------:R-:W-:-:S07]  /*6440*/  @P2 FADD.FTZ R194, R146, R194 ;  /* 0x000000c292c22221 */ /* 0x000fce0000010000 */
.L_x_59721:
[----:B-----5:R-:W-:-:S07]  /*6450*/  MOV R150, R194 ;  /* 0x000000c200967202 */ /* 0x020fce0000000f00 */
.L_x_59722:
[----:B------:R-:W-:Y:S05]  /*6460*/  @P3 BRA `(.L_x_59723) ;  /* 0x00000000001c3947 */ /* 0x000fea0003800000 */
[----:B------:R-:W-:-:S04]  /*6470*/  ISETP.NE.U32.AND P2, PT, RZ, UR16, PT ;  /* 0x00000010ff007c0c */ /* 0x000fc8000bf45070 */
[----:B------:R-:W-:-:S13]  /*6480*/  ISETP.NE.AND.EX P2, PT, RZ, UR17, PT, P2 ;  /* 0x00000011ff007c0c */ /* 0x000fda000bf45320 */
[----:B------:R-:W-:Y:S05]  /*6490*/  @P2 BRA `(.L_x_59724) ;  /* 0x0000000000082947 */ /* 0x000fea0003800000 */
[----:B------:R-:W-:Y:S05]  /*64a0*/  @P0 BRA `(.L_x_59725) ;  /* 0x0000000000140947 */ /* 0x000fea0003800000 */
[----:B------:R-:W-:Y:S05]  /*64b0*/  BRA `(.L_x_59726) ;  /* 0x0000000000147947 */ /* 0x000fea0003800000 */
.L_x_59724:
[----:B-----5:R-:W-:Y:S01]  /*64c0*/  FADD.FTZ R195, R147, R195 ;  /* 0x000000c393c37221 */ /* 0x020fe20000010000 */
[----:B------:R-:W-:Y:S06]  /*64d0*/  BRA `(.L_x_59725) ;  /* 0x0000000000087947 */ /* 0x000fec0003800000 */
.L_x_59723:
[----:B-----5:R-:W-:-:S04]  /*64e0*/  FADD.FTZ R195, R143, R195 ;  /* 0x000000c38fc37221 */ /* 0x020fc80000010000 */
[----:B------:R-:W-:-:S07]  /*64f0*/  @P2 FADD.FTZ R195, R147, R195 ;  /* 0x000000c393c32221 */ /* 0x000fce0000010000 */
.L_x_59725:
[----:B-----5:R-:W-:-:S07]  /*6500*/  MOV R151, R195 ;  /* 0x000000c300977202 */ /* 0x020fce0000000f00 */
.L_x_59726:
        /* <DEDUP_REMOVED lines=267> */
.L_x_59740:
[----:B-1----:R-:W-:Y:S01]  /*75c0*/  FADD.FTZ R3, R249, R3 ;  /* 0x00000003f9037221 */ /* 0x002fe20000010000 */
[----:B------:R-:W-:Y:S01]  /*75d0*/  ISETP.NE.AND P2, PT, RZ, UR7, PT ;  /* 0x00000007ff007c0c */ /* 0x000fe2000bf45270 */
[----:B0-----:R-:W0:Y:S01]  /*75e0*/  @!P3 LDC.64 R248, c[0x0][0x250] ;  /* 0x00009400fff8bb82 */ /* 0x001e220000000a00 */
[----:B------:R-:W-:Y:S01]  /*75f0*/  STL [R1+0x310], R148 ;  /* 0x0003109401007387 */ /* 0x000fe20000100800 */
[----:B------:R-:W-:Y:S01]  /*7600*/  FFMA.FTZ R5, R3, R252, UR8 ;  /* 0x0000000803057e23 */ /* 0x000fe200080100fc */
[----:B------:R-:W-:Y:S02]  /*7610*/  FMUL.FTZ R3, R247, R247 ;  /* 0x000000f7f7037220 */ /* 0x000fe40000410000 */
[----:B------:R-:W-:Y:S03]  /*7620*/  STL [R1+0x30c], R147 ;  /* 0x00030c9301007387 */ /* 0x000fe60000100800 */
[----:B------:R-:W-:Y:S01]  /*7630*/  FSEL R3, R3, RZ, P2 ;  /* 0x000000ff03037208 */ /* 0x000fe20001000000 */
[----:B------:R1:W-:Y:S04]  /*7640*/  STL [R1+0x308], R146 ;  /* 0x0003089201007387 */ /* 0x0003e80000100800 */
[----:B------:R-:W-:Y:S01]  /*7650*/  FADD.FTZ R3, R5, R3 ;  /* 0x0000000305037221 */ /* 0x000fe20000010000 */
[----:B------:R-:W-:Y:S01]  /*7660*/  STL [R1+0x304], R145 ;  /* 0x0003049101007387 */ /* 0x000fe20000100800 */
[----:B-1----:R-:W1:Y:S04]  /*7670*/  @!P3 LDC.64 R146, c[0x0][0x258] ;  /* 0x00009600ff92bb82 */ /* 0x002e680000000a00 */
[----:B------:R-:W2:Y:S01]  /*7680*/  MUFU.RSQ R3, R3 ;  /* 0x0000000300037308 */ /* 0x000ea20000001400 */
[----:B------:R-:W-:Y:S01]  /*7690*/  FSEL R5, R247, RZ, !P2 ;  /* 0x000000fff7057208 */ /* 0x000fe20005000000 */
[----:B------:R-:W-:Y:S01]  /*76a0*/  STL [R1+0x300], R144 ;  /* 0x0003009001007387 */ /* 0x000fe20000100800 */
[----:B0-----:R-:W-:-:S04]  /*76b0*/  @!P3 IMAD.WIDE R248, R251, 0x4, R248 ;  /* 0x00000004fbf8b825 */ /* 0x001fc800078e02f8 */
[C---:B------:R-:W-:Y:S01]  /*76c0*/  FADD.FTZ R228, -R5.reuse, R228 ;  /* 0x000000e405e47221 */ /* 0x040fe20000010100 */
[----:B------:R-:W-:Y:S01]  /*76d0*/  FADD.FTZ R230, -R5, R230 ;  /* 0x000000e605e67221 */ /* 0x000fe20000010100 */
[----:B------:R-:W-:Y:S04]  /*76e0*/  STL [R1+0x2fc], R143 ;  /* 0x0002fc8f01007387 */ /* 0x000fe80000100800 */
[----:B------:R0:W-:Y:S04]  /*76f0*/  @!P3 STG.E desc[UR4][R248.64], R247 ;  /* 0x000000f7f800b986 */ /* 0x0001e8000c101904 */
[----:B------:R-:W-:Y:S01]  /*7700*/  STL [R1+0x2f8], R142 ;  /* 0x0002f88e01007387 */ /* 0x000fe20000100800 */
[----:B--2---:R-:W-:-:S03]  /*7710*/  FMUL.FTZ R252, R3, R230 ;  /* 0x000000e603fc7220 */ /* 0x004fc60000410000 */
[----:B------:R2:W-:Y:S01]  /*7720*/  STL [R1+0x2f4], R141 ;  /* 0x0002f48d01007387 */ /* 0x0005e20000100800 */
[C---:B0-----:R-:W-:Y:S01]  /*7730*/  FADD.FTZ R247, -R5.reuse, R229 ;  /* 0x000000e505f77221 */ /* 0x041fe20000010100 */
[----:B------:R-:W-:Y:S02]  /*7740*/  FADD.FTZ R229, -R5, R231 ;  /* 0x000000e705e57221 */ /* 0x000fe40000010100 */
[----:B------:R-:W-:Y:S01]  /*7750*/  STL [R1+0x2f0], R140 ;  /* 0x0002f08c01007387 */ /* 0x000fe20000100800 */
[----:B-1----:R-:W-:-:S04]  /*7760*/  @!P3 IMAD.WIDE R248, R251, 0x4, R146 ;  /* 0x00000004fbf8b825 */ /* 0x002fc800078e0292 */
[C---:B------:R-:W-:Y:S01]  /*7770*/  FMUL.FTZ R250, R3.reuse, R229 ;  /* 0x000000e503fa7220 */ /* 0x040fe20000410000 */
[C---:B--2---:R-:W-:Y:S01]  /*7780*/  FMUL.FTZ R141, R3.reuse, R228 ;  /* 0x000000e4038d7220 */ /* 0x044fe20000410000 */
[----:B------:R-:W2:Y:S04]  /*7790*/  LDL R148, [R1+0x6c] ;  /* 0x00006c0001947983 */ /* 0x000ea80000100800 */
[----:B------:R-:W3:Y:S04]  /*77a0*/  LDL R147, [R1+0x68] ;  /* 0x0000680001937983 */ /* 0x000ee80000100800 */
[----:B------:R-:W4:Y:S04]  /*77b0*/  LDL R146, [R1+0x64] ;  /* 0x0000640001927983 */ /* 0x000f280000100800 */
[----:B------:R-:W3:Y:S04]  /*77c0*/  LDL R145, [R1+0x60] ;  /* 0x0000600001917983 */ /* 0x000ee80000100800 */
[----:B------:R-:W2:Y:S04]  /*77d0*/  LDL R231, [R1+0x2ec] ;  /* 0x0002ec0001e77983 */ /* 0x000ea80000100800 */
[----:B------:R-:W3:Y:S04]  /*77e0*/  LDL R228, [R1+0x2e0] ;  /* 0x0002e00001e47983 */ /* 0x000ee80000100800 */
[----:B------:R-:W4:Y:S04]  /*77f0*/  LDL R229, [R1+0x2e4] ;  /* 0x0002e40001e57983 */ /* 0x000f280000100800 */
[----:B------:R-:W4:Y:S04]  /*7800*/  LDL R230, [R1+0x2e8] ;  /* 0x0002e80001e67983 */ /* 0x000f280000100800 */
[----:B------:R0:W-:Y:S01]  /*7810*/  @!P3 STG.E desc[UR4][R248.64], R3 ;  /* 0x00000003f800b986 */ /* 0x0001e2000c101904 */
[----:B------:R-:W-:-:S03]  /*7820*/  FMUL.FTZ R144, R3, R247 ;  /* 0x000000f703907220 */ /* 0x000fc60000410000 */
[----:B------:R-:W4:Y:S04]  /*7830*/  LDL R143, [R1+0x2d4] ;  /* 0x0002d400018f7983 */ /* 0x000f280000100800 */
[----:B------:R-:W4:Y:S01]  /*7840*/  LDL R142, [R1+0x50] ;  /* 0x00005000018e7983 */ /* 0x000f220000100800 */
[----:B0-----:R-:W-:-:S03]  /*7850*/  SHF.L.U32 R248, R246, 0x4, RZ ;  /* 0x00000004f6f87819 */ /* 0x001fc600000006ff */
[----:B------:R-:W4:Y:S01]  /*7860*/  LDL R140, [R1+0x2d0] ;  /* 0x0002d000018c7983 */ /* 0x000f220000100800 */
[----:B------:R-:W-:Y:S02]  /*7870*/  SHF.R.U32.HI R249, RZ, 0x1c, R246 ;  /* 0x0000001cfff97819 */ /* 0x000fe400000116f6 */
[----:B------:R-:W-:-:S04]  /*7880*/  IADD3 R246, P2, R248, UR10, RZ ;  /* 0x0000000af8f67c10 */ /* 0x000fc8000ff5e0ff */
[----:B------:R-:W-:Y:S01]  /*7890*/  IADD3.X R247, R249, UR11, RZ, P2, !PT ;  /* 0x0000000bf9f77c10 */ /* 0x000fe200097fe4ff */
[----:B--2---:R-:W-:Y:S02]  /*78a0*/  FFMA.FTZ R231, R231, R250, R148 ;  /* 0x000000fae7e77223 */ /* 0x004fe40000010094 */
[----:B------:R1:W5:Y:S01]  /*78b0*/  LDL.LU R148, [R1+0x310] ;  /* 0x0003100001947983 */ /* 0x0003620000300800 */
[----:B---3--:R-:W-:Y:S01]  /*78c0*/  FFMA.FTZ R228, R228, R141, R145 ;  /* 0x0000008de4e47223 */ /* 0x008fe20000010091 */
[----:B----4-:R-:W-:Y:S01]  /*78d0*/  FFMA.FTZ R229, R229, R144, R146 ;  /* 0x00000090e5e57223 */ /* 0x010fe20000010092 */
[----:B------:R-:W-:Y:S02]  /*78e0*/  FFMA.FTZ R230, R230, R252, R147 ;  /* 0x000000fce6e67223 */ /* 0x000fe40000010093 */
[----:B------:R1:W5:Y:S04]  /*78f0*/  LDL.LU R147, [R1+0x30c] ;  /* 0x00030c0001937983 */ /* 0x0003680000300800 */
[----:B------:R1:W5:Y:S04]  /*7900*/  LDL.LU R146, [R1+0x308] ;  /* 0x0003080001927983 */ /* 0x0003680000300800 */
[----:B------:R1:W5:Y:S04]  /*7910*/  LDL.LU R145, [R1+0x304] ;  /* 0x0003040001917983 */ /* 0x0003680000300800 */
[----:B------:R0:W-:Y:S04]  /*7920*/  STG.E.128 desc[UR4][R246.64], R228 ;  /* 0x000000e4f6007986 */ /* 0x0001e8000c101d04 */
[----:B0-----:R-:W2:Y:S01]  /*7930*/  LDL R228, [R1+0x58] ;  /* 0x0000580001e47983 */ /* 0x001ea20000100800 */
[----:B------:R-:W-:-:S03]  /*7940*/  IADD3 R246, P2, R248, UR12, RZ ;  /* 0x0000000cf8f67c10 */ /* 0x000fc6000ff5e0ff */
[----:B------:R-:W2:Y:S04]  /*7950*/  LDL R230, [R1+0x2d8] ;  /* 0x0002d80001e67983 */ /* 0x000ea80000100800 */
[----:B------:R-:W3:Y:S04]  /*7960*/  LDL R231, [R1+0x2dc] ;  /* 0x0002dc0001e77983 */ /* 0x000ee80000100800 */
[----:B------:R-:W4:Y:S04]  /*7970*/  LDL R229, [R1+0x54] ;  /* 0x0000540001e57983 */ /* 0x000f280000100800 */
[----:B------:R-:W3:Y:S01]  /*7980*/  LDL R248, [R1+0x5c] ;  /* 0x00005c0001f87983 */ /* 0x000ee20000100800 */
[----:B------:R-:W-:Y:S01]  /*7990*/  IADD3.X R247, R249, UR13, RZ, P2, !PT ;  /* 0x0000000df9f77c10 */ /* 0x000fe200097fe4ff */
[C---:B------:R-:W-:Y:S01]  /*79a0*/  FADD.FTZ R225, -R5.reuse, R225 ;  /* 0x000000e105e17221 */ /* 0x040fe20000010100 */
[C---:B------:R-:W-:Y:S01]  /*79b0*/  FADD.FTZ R224, -R5.reuse, R224 ;  /* 0x000000e005e07221 */ /* 0x040fe20000010100 */
[C---:B------:R-:W-:Y:S01]  /*79c0*/  FADD.FTZ R226, -R5.reuse, R226 ;  /* 0x000000e205e27221 */ /* 0x040fe20000010100 */
[----:B------:R-:W-:Y:S01]  /*79d0*/  FADD.FTZ R227, -R5, R227 ;  /* 0x000000e305e37221 */ /* 0x000fe20000010100 */
[----:B--2---:R-:W-:Y:S01]  /*79e0*/  FFMA.FTZ R230, R230, R252, R228 ;  /* 0x000000fce6e67223 */ /* 0x004fe200000100e4 */
[----:B------:R-:W-:Y:S01]  /*79f0*/  FFMA.FTZ R228, R140, R141, R142 ;  /* 0x0000008d8ce47223 */ /* 0x000fe2000001008e */
[----:B----4-:R-:W-:-:S02]  /*7a00*/  FFMA.FTZ R229, R143, R144, R229 ;  /* 0x000000908fe57223 */ /* 0x010fc400000100e5 */
[----:B------:R1:W5:Y:S01]  /*7a10*/  LDL.LU R144, [R1+0x300] ;  /* 0x0003000001907983 */ /* 0x0003620000300800 */
[----:B---3--:R-:W-:-:S03]  /*7a20*/  FFMA.FTZ R231, R231, R250, R248 ;  /* 0x000000fae7e77223 */ /* 0x008fc600000100f8 */
[----:B------:R-:W2:Y:S01]  /*7a30*/  LDL R143, [R1+0x4c] ;  /* 0x00004c00018f7983 */ /* 0x000ea20000100800 */
[----:B------:R-:W0:Y:S03]  /*7a40*/  LDC.64 R248, c[0x0][0x2b8] ;  /* 0x0000ae00fff87b82 */ /* 0x000e260000000a00 */
[----:B------:R3:W-:Y:S04]  /*7a50*/  STG.E.128 desc[UR4][R246.64], R228 ;  /* 0x000000e4f6007986 */ /* 0x0007e8000c101d04 */
[----:B------:R-:W4:Y:S04]  /*7a60*/  LDL R142, [R1+0x48] ;  /* 0x00004800018e7983 */ /* 0x000f280000100800 */
[----:B------:R-:W4:Y:S04]  /*7a70*/  LDL R252, [R1+0x34] ;  /* 0x0000340001fc7983 */ /* 0x000f280000100800 */
[----:B------:R-:W4:Y:S04]  /*7a80*/  LDL R250, [R1+0x2b4] ;  /* 0x0002b40001fa7983 */ /* 0x000f280000100800 */
[----:B------:R-:W4:Y:S01]  /*7a90*/  LDL R141, [R1+0x30] ;  /* 0x00003000018d7983 */ /* 0x000f220000100800 */
[C---:B---3--:R-:W-:Y:S01]  /*7aa0*/  FMUL.FTZ R231, R3.reuse, R225 ;  /* 0x000000e103e77220 */ /* 0x048fe20000410000 */
[----:B------:R-:W-:-:S02]  /*7ab0*/  FMUL.FTZ R230, R3, R224 ;  /* 0x000000e003e67220 */ /* 0x000fc40000410000 */
[----:B------:R-:W3:Y:S01]  /*7ac0*/  LDL R225, [R1+0x2c4] ;  /* 0x0002c40001e17983 */ /* 0x000ee20000100800 */
[C---:B------:R-:W-:Y:S01]  /*7ad0*/  FMUL.FTZ R247, R3.reuse, R227 ;  /* 0x000000e303f77220 */ /* 0x040fe20000410000 */
[----:B------:R-:W-:Y:S02]  /*7ae0*/  FMUL.FTZ R246, R3, R226 ;  /* 0x000000e203f67220 */ /* 0x000fe40000410000 */
[----:B------:R-:W3:Y:S04]  /*7af0*/  LDL R224, [R1+0x44] ;  /* 0x0000440001e07983 */ /* 0x000ee80000100800 */
[----:B------:R-:W2:Y:S04]  /*7b00*/  LDL R228, [R1+0x40] ;  /* 0x0000400001e47983 */ /* 0x000ea80000100800 */
[----:B------:R-:W2:Y:S04]  /*7b10*/  LDL R229, [R1+0x2c0] ;  /* 0x0002c00001e57983 */ /* 0x000ea80000100800 */
[----:B------:R-:W4:Y:S04]  /*7b20*/  LDL R227, [R1+0x2cc] ;  /* 0x0002cc0001e37983 */ /* 0x000f280000100800 */
[----:B------:R-:W4:Y:S04]  /*7b30*/  LDL R226, [R1+0x2c8] ;  /* 0x0002c80001e27983 */ /* 0x000f280000100800 */
[----:B------:R-:W4:Y:S01]  /*7b40*/  LDL R140, [R1+0x2b0] ;  /* 0x0002b000018c7983 */ /* 0x000f220000100800 */
[----:B---3--:R-:W-:Y:S01]  /*7b50*/  FFMA.FTZ R225, R225, R231, R224 ;  /* 0x000000e7e1e17223 */ /* 0x008fe200000100e0 */
[----:B--2---:R-:W-:Y:S01]  /*7b60*/  FFMA.FTZ R224, R229, R230, R228 ;  /* 0x000000e6e5e07223 */ /* 0x004fe200000100e4 */
[----:B0-----:R-:W-:-:S04]  /*7b70*/  IMAD.WIDE.U32 R228, R236, 0x10, R248 ;  /* 0x00000010ece47825 */ /* 0x001fc800078e00f8 */
[----:B----4-:R-:W-:Y:S02]  /*7b80*/  FFMA.FTZ R227, R227, R247, R143 ;  /* 0x000000f7e3e37223 */ /* 0x010fe4000001008f */
[----:B------:R1:W5:Y:S01]  /*7b90*/  LDL.LU R143, [R1+0x2fc] ;  /* 0x0002fc00018f7983 */ /* 0x0003620000300800 */
[----:B------:R-:W-:-:S03]  /*7ba0*/  FFMA.FTZ R226, R226, R246, R142 ;  /* 0x000000f6e2e27223 */ /* 0x000fc6000001008e */
[----:B------:R1:W5:Y:S04]  /*7bb0*/  LDL.LU R142, [R1+0x2f8] ;  /* 0x0002f800018e7983 */ /* 0x0003680000300800 */
[----:B------:R0:W-:Y:S04]  /*7bc0*/  STG.E.128 desc[UR4][R228.64], R224 ;  /* 0x000000e0e4007986 */ /* 0x0001e8000c101d04 */
[----:B0-----:R-:W2:Y:S04]  /*7bd0*/  LDL R226, [R1+0x3c] ;  /* 0x00003c0001e27983 */ /* 0x001ea80000100800 */
[----:B------:R-:W2:Y:S04]  /*7be0*/  LDL R227, [R1+0x2bc] ;  /* 0x0002bc0001e37983 */ /* 0x000ea80000100800 */
[----:B------:R-:W3:Y:S04]  /*7bf0*/  LDL R228, [R1+0x38] ;  /* 0x0000380001e47983 */ /* 0x000ee80000100800 */
[----:B------:R-:W3:Y:S01]  /*7c00*/  LDL R229, [R1+0x2b8] ;  /* 0x0002b80001e57983 */ /* 0x000ee20000100800 */
[----:B------:R-:W-:Y:S01]  /*7c10*/  FFMA.FTZ R225, R250, R231, R252 ;  /* 0x000000e7fae17223 */ /* 0x000fe200000100fc */
[----:B------:R-:W-:Y:S01]  /*7c20*/  FFMA.FTZ R224, R140, R230, R141 ;  /* 0x000000e68ce07223 */ /* 0x000fe2000001008d */
[C---:B------:R-:W-:Y:S01]  /*7c30*/  FADD.FTZ R221, -R5.reuse, R221 ;  /* 0x000000dd05dd7221 */ /* 0x040fe20000010100 */
[C---:B------:R-:W-:Y:S01]  /*7c40*/  FADD.FTZ R220, -R5.reuse, R220 ;  /* 0x000000dc05dc7221 */ /* 0x040fe20000010100 */
        /* <DEDUP_REMOVED lines=8> */
[----:B--2---:R-:W-:Y:S01]  /*7cd0*/  FFMA.FTZ R227, R227, R247, R226 ;  /* 0x000000f7e3e37223 */ /* 0x004fe200000100e2 */
[----:B---3--:R-:W-:-:S02]  /*7ce0*/  FFMA.FTZ R226, R229, R246, R228 ;  /* 0x000000f6e5e27223 */ /* 0x008fc400000100e4 */
[----:B------:R-:W0:Y:S02]  /*7cf0*/  LDC.64 R246, c[0x0][0x2c0] ;  /* 0x0000b000fff67b82 */ /* 0x000e240000000a00 */
[----:B0-----:R-:W-:Y:S02]  /*7d00*/  IMAD.WIDE.U32 R228, R236, 0x10, R246 ;  /* 0x00000010ece47825 */ /* 0x001fe400078e00f6 */
[----:B------:R-:W2:Y:S04]  /*7d10*/  LDL R236, [R1+0x298] ;  /* 0x0002980001ec7983 */ /* 0x000ea80000100800 */
[----:B------:R0:W-:Y:S02]  /*7d20*/  STG.E.128 desc[UR4][R228.64], R224 ;  /* 0x000000e0e4007986 */ /* 0x0001e4000c101d04 */
[C---:B0-----:R-:W-:Y:S01]  /*7d30*/  FMUL.FTZ R227, R3.reuse, R221 ;  /* 0x000000dd03e37220 */ /* 0x041fe20000410000 */
[C---:B------:R-:W-:Y:S01]  /*7d40*/  FMUL.FTZ R226, R3.reuse, R220 ;  /* 0x000000dc03e27220 */ /* 0x040fe20000410000 */
[----:B------:R-:W3:Y:S01]  /*7d50*/  LDL R221, [R1+0x2a4] ;  /* 0x0002a40001dd7983 */ /* 0x000ee20000100800 */
[C---:B------:R-:W-:Y:S01]  /*7d60*/  FMUL.FTZ R229, R3.reuse, R223 ;  /* 0x000000df03e57220 */ /* 0x040fe20000410000 */
[----:B------:R-:W-:-:S02]  /*7d70*/  FMUL.FTZ R228, R3, R222 ;  /* 0x000000de03e47220 */ /* 0x000fc40000410000 */
[----:B------:R-:W3:Y:S04]  /*7d80*/  LDL R220, [R1+0x24] ;  /* 0x0000240001dc7983 */ /* 0x000ee80000100800 */
[----:B------:R-:W4:Y:S04]  /*7d90*/  LDL R224, [R1+0x20] ;  /* 0x0000200001e07983 */ /* 0x000f280000100800 */
[----:B------:R-:W4:Y:S04]  /*7da0*/  LDL R225, [R1+0x2a0] ;  /* 0x0002a00001e17983 */ /* 0x000f280000100800 */
[----:B------:R-:W2:Y:S04]  /*7db0*/  LDL R223, [R1+0x2ac] ;  /* 0x0002ac0001df7983 */ /* 0x000ea80000100800 */
[----:B------:R-:W2:Y:S01]  /*7dc0*/  LDL R222, [R1+0x2a8] ;  /* 0x0002a80001de7983 */ /* 0x000ea20000100800 */
[----:B---3--:R-:W-:Y:S01]  /*7dd0*/  FFMA.FTZ R221, R221, R227, R220 ;  /* 0x000000e3dddd7223 */ /* 0x008fe200000100dc */
[----:B----4-:R-:W-:Y:S01]  /*7de0*/  FFMA.FTZ R220, R225, R226, R224 ;  /* 0x000000e2e1dc7223 */ /* 0x010fe200000100e0 */
[----:B------:R-:W-:-:S04]  /*7df0*/  IMAD.WIDE.U32 R224, R233, 0x10, R248 ;  /* 0x00000010e9e07825 */ /* 0x000fc800078e00f8 */
[----:B--2---:R-:W-:Y:S02]  /*7e00*/  FFMA.FTZ R223, R223, R229, R141 ;  /* 0x000000e5dfdf7223 */ /* 0x004fe4000001008d */
[----:B------:R1:W5:Y:S01]  /*7e10*/  LDL.LU R141, [R1+0x2f4] ;  /* 0x0002f400018d7983 */ /* 0x0003620000300800 */
[----:B------:R-:W-:-:S03]  /*7e20*/  FFMA.FTZ R222, R222, R228, R140 ;  /* 0x000000e4dede7223 */ /* 0x000fc6000001008c */
[----:B------:R1:W5:Y:S04]  /*7e30*/  LDL.LU R140, [R1+0x2f0] ;  /* 0x0002f000018c7983 */ /* 0x0003680000300800 */
[----:B------:R0:W-:Y:S04]  /*7e40*/  STG.E.128 desc[UR4][R224.64], R220 ;  /* 0x000000dce0007986 */ /* 0x0001e8000c101d04 */
[----:B0-----:R-:W2:Y:S04]  /*7e50*/  LDL R223, [R1+0x1c] ;  /* 0x00001c0001df7983 */ /* 0x001ea80000100800 */
[----:B------:R-:W2:Y:S04]  /*7e60*/  LDL R224, [R1+0x29c] ;  /* 0x00029c0001e07983 */ /* 0x000ea80000100800 */
[----:B------:R-:W3:Y:S01]  /*7e70*/  LDL R225, [R1+0x18] ;  /* 0x0000180001e17983 */ /* 0x000ee20000100800 */
[----:B------:R-:W-:Y:S01]  /*7e80*/  FFMA.FTZ R221, R252, R227, R230 ;  /* 0x000000e3fcdd7223 */ /* 0x000fe200000100e6 */
[----:B------:R-:W-:-:S02]  /*7e90*/  FFMA.FTZ R220, R231, R226, R250 ;  /* 0x000000e2e7dc7223 */ /* 0x000fc400000100fa */
        /* <DEDUP_REMOVED lines=8> */
[----:B---3--:R-:W-:Y:S01]  /*7f20*/  FFMA.FTZ R222, R236, R228, R225 ;  /* 0x000000e4ecde7223 */ /* 0x008fe200000100e1 */
[----:B------:R-:W-:Y:S02]  /*7f30*/  IMAD.WIDE.U32 R224, R233, 0x10, R246 ;  /* 0x00000010e9e07825 */ /* 0x000fe400078e00f6 */
[----:B------:R-:W3:Y:S04]  /*7f40*/  LDL R236, [R1] ;  /* 0x0000000001ec7983 */ /* 0x000ee80000100800 */
[----:B------:R0:W-:Y:S04]  /*7f50*/  STG.E.128 desc[UR4][R224.64], R220 ;  /* 0x000000dce0007986 */ /* 0x0001e8000c101d04 */
[----:B------:R-:W2:Y:S04]  /*7f60*/  LDL R233, [R1+0x8] ;  /* 0x0000080001e97983 */ /* 0x000ea80000100800 */
[----:B------:R-:W2:Y:S04]  /*7f70*/  LDL R228, [R1+0x274] ;  /* 0x0002740001e47983 */ /* 0x000ea80000100800 */
[----:B0-----:R-:W2:Y:S04]  /*7f80*/  LDL R220, [R1+0xc] ;  /* 0x00000c0001dc7983 */ /* 0x001ea80000100800 */
[----:B------:R-:W2:Y:S01]  /*7f90*/  LDL R221, [R1+0x28c] ;  /* 0x00028c0001dd7983 */ /* 0x000ea20000100800 */
[C---:B------:R-:W-:Y:S01]  /*7fa0*/  FADD.FTZ R219, -R5.reuse, R219 ;  /* 0x000000db05db7221 */ /* 0x040fe20000010100 */
[C---:B------:R-:W-:Y:S01]  /*7fb0*/  FADD.FTZ R218, -R5.reuse, R218 ;  /* 0x000000da05da7221 */ /* 0x040fe20000010100 */
[C---:B------:R-:W-:Y:S01]  /*7fc0*/  FADD.FTZ R217, -R5.reuse, R217 ;  /* 0x000000d905d97221 */ /* 0x040fe20000010100 */
[----:B------:R-:W-:Y:S01]  /*7fd0*/  FADD.FTZ R216, -R5, R216 ;  /* 0x000000d805d87221 */ /* 0x000fe20000010100 */
[C---:B------:R-:W-:Y:S01]  /*7fe0*/  FMUL.FTZ R225, R3.reuse, R219 ;  /* 0x000000db03e17220 */ /* 0x040fe20000410000 */
[C---:B------:R-:W-:Y:S01]  /*7ff0*/  FMUL.FTZ R224, R3.reuse, R218 ;  /* 0x000000da03e07220 */ /* 0x040fe20000410000 */
[C---:B------:R-:W-:Y:S01]  /*8000*/  FMUL.FTZ R223, R3.reuse, R217 ;  /* 0x000000d903df7220 */ /* 0x040fe20000410000 */
[----:B------:R-:W-:-:S03]  /*8010*/  FMUL.FTZ R222, R3, R216 ;  /* 0x000000d803de7220 */ /* 0x000fc60000410000 */
[----:B----4-:R-:W-:Y:S02]  /*8020*/  FFMA.FTZ R217, R250, R223, R252 ;  /* 0x000000dffad97223 */ /* 0x010fe400000100fc */
[----:B------:R-:W4:Y:S04]  /*8030*/  LDL R252, [R1+0x260] ;  /* 0x0002600001fc7983 */ /* 0x000f280000100800 */
[----:B------:R-:W4:Y:S01]  /*8040*/  LDL R250, [R1+0x25c] ;  /* 0x00025c0001fa7983 */ /* 0x000f220000100800 */
[----:B---3--:R-:W-:-:S03]  /*8050*/  FFMA.FTZ R216, R231, R222, R236 ;  /* 0x000000dee7d87223 */ /* 0x008fc600000100ec */
[----:B------:R-:W3:Y:S04]  /*8060*/  LDL R236, [R1+0x258] ;  /* 0x0002580001ec7983 */ /* 0x000ee80000100800 */
[----:B------:R-:W3:Y:S01]  /*8070*/  LDL R231, [R1+0x250] ;  /* 0x0002500001e77983 */ /* 0x000ee20000100800 */
[----:B--2---:R-:W-:-:S03]  /*8080*/  FFMA.FTZ R218, R226, R224, R233 ;  /* 0x000000e0e2da7223 */ /* 0x004fc600000100e9 */
[----:B------:R-:W2:Y:S01]  /*8090*/  LDL R233, [R1+0x254] ;  /* 0x0002540001e97983 */ /* 0x000ea20000100800 */
[C---:B------:R-:W-:Y:S01]  /*80a0*/  FADD.FTZ R215, -R5.reuse, R215 ;  /* 0x000000d705d77221 */ /* 0x040fe20000010100 */
[C---:B------:R-:W-:Y:S01]  /*80b0*/  FADD.FTZ R214, -R5.reuse, R214 ;  /* 0x000000d605d67221 */ /* 0x040fe20000010100 */
[C---:B------:R-:W-:Y:S01]  /*80c0*/  FADD.FTZ R213, -R5.reuse, R213 ;  /* 0x000000d505d57221 */ /* 0x040fe20000010100 */
[----:B------:R-:W-:Y:S01]  /*80d0*/  FADD.FTZ R212, -R5, R212 ;  /* 0x000000d405d47221 */ /* 0x000fe20000010100 */
[----:B------:R-:W2:Y:S01]  /*80e0*/  LDL R226, [R1+0x23c] ;  /* 0x00023c0001e27983 */ /* 0x000ea20000100800 */
[----:B------:R-:W-:Y:S01]  /*80f0*/  FFMA.FTZ R219, R221, R225, R220 ;  /* 0x000000e1dddb7223 */ /* 0x000fe200000100dc */
[----:B------:R-:W-:-:S05]  /*8100*/  IMAD.WIDE.U32 R220, R232, 0x10, R248 ;  /* 0x00000010e8dc7825 */ /* 0x000fca00078e00f8 */
[----:B------:R0:W-:Y:S02]  /*8110*/  STG.E.128 desc[UR4][R220.64], R216 ;  /* 0x000000d8dc007986 */ /* 0x0001e4000c101d04 */
[----:B0-----:R-:W-:Y:S01]  /*8120*/  FFMA.FTZ R219, R230, R225, R79 ;  /* 0x000000e1e6db7223 */ /* 0x001fe2000001004f */
[----:B------:R-:W-:Y:S01]  /*8130*/  FFMA.FTZ R218, R229, R224, R78 ;  /* 0x000000e0e5da7223 */ /* 0x000fe2000001004e */
[----:B------:R-:W-:Y:S01]  /*8140*/  FFMA.FTZ R217, R228, R223, R77 ;  /* 0x000000dfe4d97223 */ /* 0x000fe2000001004d */
[----:B------:R-:W-:Y:S01]  /*8150*/  FFMA.FTZ R216, R227, R222, R76 ;  /* 0x000000dee3d87223 */ /* 0x000fe2000001004c */
[----:B------:R-:W-:Y:S01]  /*8160*/  IMAD.WIDE.U32 R220, R232, 0x10, R246 ;  /* 0x00000010e8dc7825 */ /* 0x000fe200078e00f6 */
[----:B------:R-:W3:Y:S04]  /*8170*/  LDL R222, [R1+0x264] ;  /* 0x0002640001de7983 */ /* 0x000ee80000100800 */
[----:B------:R0:W-:Y:S04]  /*8180*/  STG.E.128 desc[UR4][R220.64], R216 ;  /* 0x000000d8dc007986 */ /* 0x0001e8000c101d04 */
[----:B------:R-:W2:Y:S04]  /*8190*/  LDL R232, [R1+0x268] ;  /* 0x0002680001e87983 */ /* 0x000ea80000100800 */
[----:B------:R-:W2:Y:S04]  /*81a0*/  LDL R230, [R1+0x24c] ;  /* 0x00024c0001e67983 */ /* 0x000ea80000100800 */
[----:B------:R-:W2:Y:S04]  /*81b0*/  LDL R229, [R1+0x248] ;  /* 0x0002480001e57983 */ /* 0x000ea80000100800 */
[----:B------:R-:W2:Y:S04]  /*81c0*/  LDL R228, [R1+0x244] ;  /* 0x0002440001e47983 */ /* 0x000ea80000100800 */
[----:B0-----:R-:W2:Y:S04]  /*81d0*/  LDL R217, [R1+0x26c] ;  /* 0x00026c0001d97983 */ /* 0x001ea80000100800 */
[----:B------:R-:W2:Y:S01]  /*81e0*/  LDL R227, [R1+0x240] ;  /* 0x0002400001e37983 */ /* 0x000ea20000100800 */
[----:B------:R-:W-:-:S03]  /*81f0*/  FMUL.FTZ R221, R3, R215 ;  /* 0x000000d703dd7220 */ /* 0x000fc60000410000 */
[----:B------:R-:W2:Y:S01]  /*8200*/  LDL R223, [R1+0x230] ;  /* 0x0002300001df7983 */ /* 0x000ea20000100800 */
[----:B------:R-:W-:-:S03]  /*8210*/  FMUL.FTZ R220, R3, R214 ;  /* 0x000000d603dc7220 */ /* 0x000fc60000410000 */
[----:B------:R-:W2:Y:S01]  /*8220*/  LDL R225, [R1+0x238] ;  /* 0x0002380001e17983 */ /* 0x000ea20000100800 */
[----:B------:R-:W-:-:S03]  /*8230*/  FMUL.FTZ R219, R3, R213 ;  /* 0x000000d503db7220 */ /* 0x000fc60000410000 */
[----:B------:R-:W2:Y:S01]  /*8240*/  LDL R224, [R1+0x234] ;  /* 0x0002340001e07983 */ /* 0x000ea20000100800 */
[----:B------:R-:W-:-:S04]  /*8250*/  FMUL.FTZ R218, R3, R212 ;  /* 0x000000d403da7220 */ /* 0x000fc80000410000 */
[----:B----4-:R-:W-:Y:S01]  /*8260*/  FFMA.FTZ R212, R252, R218, R12 ;  /* 0x000000dafcd47223 */ /* 0x010fe2000001000c */
        /* <DEDUP_REMOVED lines=14> */
[----:B------:R-:W4:Y:S01]  /*8350*/  LDL R252, [R1+0x1dc] ;  /* 0x0001dc0001fc7983 */ /* 0x000f220000100800 */
[----:B---3--:R-:W-:-:S03]  /*8360*/  FFMA.FTZ R213, R222, R219, R13 ;  /* 0x000000dbded57223 */ /* 0x008fc6000001000d */
[----:B------:R-:W3:Y:S01]  /*8370*/  LDL R222, [R1+0x22c] ;  /* 0x00022c0001de7983 */ /* 0x000ee20000100800 */
[----:B--2---:R-:W-:-:S03]  /*8380*/  FFMA.FTZ R214, R232, R220, R14 ;  /* 0x000000dce8d67223 */ /* 0x004fc6000001000e */
[----:B------:R-:W2:Y:S01]  /*8390*/  LDL R232, [R1+0x210] ;  /* 0x0002100001e87983 */ /* 0x000ea20000100800 */
[----:B------:R-:W-:Y:S01]  /*83a0*/  FFMA.FTZ R215, R217, R221, R15 ;  /* 0x000000ddd9d77223 */ /* 0x000fe2000001000f */
[----:B------:R-:W-:-:S05]  /*83b0*/  IMAD.WIDE.U32 R216, R7, 0x10, R248 ;  /* 0x0000001007d87825 */ /* 0x000fca00078e00f8 */
[----:B------:R0:W-:Y:S02]  /*83c0*/  STG.E.128 desc[UR4][R216.64], R212 ;  /* 0x000000d4d8007986 */ /* 0x0001e4000c101d04 */
[----:B0-----:R-:W-:Y:S01]  /*83d0*/  FFMA.FTZ R215, R250, R221, R83 ;  /* 0x000000ddfad77223 */ /* 0x001fe20000010053 */
[----:B------:R-:W-:Y:S01]  /*83e0*/  FFMA.FTZ R214, R236, R220, R82 ;  /* 0x000000dcecd67223 */ /* 0x000fe20000010052 */
[----:B------:R-:W-:Y:S01]  /*83f0*/  FFMA.FTZ R213, R233, R219, R81 ;  /* 0x000000dbe9d57223 */ /* 0x000fe20000010051 */
[----:B------:R-:W4:Y:S01]  /*8400*/  LDL R221, [R1+0x228] ;  /* 0x0002280001dd7983 */ /* 0x000f220000100800 */
[----:B------:R-:W-:-:S03]  /*8410*/  FFMA.FTZ R212, R231, R218, R80 ;  /* 0x000000dae7d47223 */ /* 0x000fc60000010050 */
[----:B------:R-:W4:Y:S01]  /*8420*/  LDL R220, [R1+0x224] ;  /* 0x0002240001dc7983 */ /* 0x000f220000100800 */
[----:B------:R-:W-:-:S03]  /*8430*/  IMAD.WIDE.U32 R216, R7, 0x10, R246 ;  /* 0x0000001007d87825 */ /* 0x000fc600078e00f6 */
[----:B------:R-:W4:Y:S01]  /*8440*/  LDL R219, [R1+0x220] ;  /* 0x0002200001db7983 */ /* 0x000f220000100800 */
[----:B------:R-:W-:-:S03]  /*8450*/  FADD.FTZ R7, -R5, R211 ;  /* 0x000000d305077221 */ /* 0x000fc60000010100 */
[----:B------:R0:W-:Y:S04]  /*8460*/  STG.E.128 desc[UR4][R216.64], R212 ;  /* 0x000000d4d8007986 */ /* 0x0001e8000c101d04 */
[----:B------:R-:W4:Y:S04]  /*8470*/  LDL R250, [R1+0x21c] ;  /* 0x00021c0001fa7983 */ /* 0x000f280000100800 */
[----:B------:R-:W4:Y:S04]  /*8480*/  LDL R236, [R1+0x218] ;  /* 0x0002180001ec7983 */ /* 0x000f280000100800 */
[----:B------:R-:W4:Y:S04]  /*8490*/  LDL R233, [R1+0x214] ;  /* 0x0002140001e97983 */ /* 0x000f280000100800 */
[----:B------:R-:W4:Y:S01]  /*84a0*/  LDL R231, [R1+0x20c] ;  /* 0x00020c0001e77983 */ /* 0x000f220000100800 */
[C---:B0-----:R-:W-:Y:S01]  /*84b0*/  FMUL.FTZ R216, R3.reuse, R7 ;  /* 0x0000000703d87220 */ /* 0x041fe20000410000 */
[C---:B------:R-:W-:Y:S01]  /*84c0*/  FMUL.FTZ R215, R3.reuse, R210 ;  /* 0x000000d203d77220 */ /* 0x040fe20000410000 */
[----:B------:R-:W-:-:S02]  /*84d0*/  FMUL.FTZ R214, R3, R209 ;  /* 0x000000d103d67220 */ /* 0x000fc40000410000 */
[----:B------:R-:W-:Y:S01]  /*84e0*/  FFMA.FTZ R211, R230, R216, R19 ;  /* 0x000000d8e6d37223 */ /* 0x000fe20000010013 */
[----:B------:R-:W-:Y:S01]  /*84f0*/  FFMA.FTZ R210, R229, R215, R18 ;  /* 0x000000d7e5d27223 */ /* 0x000fe20000010012 */
[----:B------:R-:W-:Y:S01]  /*8500*/  FFMA.FTZ R209, R228, R214, R17 ;  /* 0x000000d6e4d17223 */ /* 0x000fe20000010011 */
[----:B------:R-:W4:Y:S04]  /*8510*/  LDL R230, [R1+0x208] ;  /* 0x0002080001e67983 */ /* 0x000f280000100800 */
[----:B------:R-:W4:Y:S04]  /*8520*/  LDL R229, [R1+0x204] ;  /* 0x0002040001e57983 */ /* 0x000f280000100800 */
[----:B------:R-:W4:Y:S01]  /*8530*/  LDL R228, [R1+0x200] ;  /* 0x0002000001e47983 */ /* 0x000f220000100800 */
[----:B------:R-:W-:Y:S01]  /*8540*/  FMUL.FTZ R7, R3, R208 ;  /* 0x000000d003077220 */ /* 0x000fe20000410000 */
[----:B------:R-:W-:-:S04]  /*8550*/  IMAD.WIDE.U32 R212, R6, 0x10, R248 ;  /* 0x0000001006d47825 */ /* 0x000fc800078e00f8 */
[----:B------:R-:W-:-:S05]  /*8560*/  FFMA.FTZ R208, R227, R7, R16 ;  /* 0x00000007e3d07223 */ /* 0x000fca0000010010 */
[----:B------:R0:W-:Y:S02]  /*8570*/  STG.E.128 desc[UR4][R212.64], R208 ;  /* 0x000000d0d4007986 */ /* 0x0001e4000c101d04 */
[----:B0-----:R-:W-:Y:S01]  /*8580*/  FFMA.FTZ R208, R223, R7, R84 ;  /* 0x00000007dfd07223 */ /* 0x001fe20000010054 */
[----:B------:R-:W-:Y:S01]  /*8590*/  FFMA.FTZ R211, R226, R216, R87 ;  /* 0x000000d8e2d37223 */ /* 0x000fe20000010057 */
[----:B------:R-:W-:Y:S01]  /*85a0*/  FFMA.FTZ R210, R225, R215, R86 ;  /* 0x000000d7e1d27223 */ /* 0x000fe20000010056 */
[----:B------:R-:W-:Y:S01]  /*85b0*/  FFMA.FTZ R209, R224, R214, R85 ;  /* 0x000000d6e0d17223 */ /* 0x000fe20000010055 */
[----:B------:R-:W-:-:S05]  /*85c0*/  IMAD.WIDE.U32 R6, R6, 0x10, R246 ;  /* 0x0000001006067825 */ /* 0x000fca00078e00f6 */
[----:B------:R0:W-:Y:S01]  /*85d0*/  STG.E.128 desc[UR4][R6.64], R208 ;  /* 0x000000d006007986 */ /* 0x0001e2000c101d04 */
[C---:B------:R-:W-:Y:S01]  /*85e0*/  FADD.FTZ R227, -R5.reuse, R152 ;  /* 0x0000009805e37221 */ /* 0x040fe20000010100 */
[C---:B------:R-:W-:Y:S01]  /*85f0*/  FADD.FTZ R226, -R5.reuse, R153 ;  /* 0x0000009905e27221 */ /* 0x040fe20000010100 */
[C---:B------:R-:W-:Y:S01]  /*8600*/  FADD.FTZ R225, -R5.reuse, R154 ;  /* 0x0000009a05e17221 */ /* 0x040fe20000010100 */
[C---:B0-----:R-:W-:Y:S01]  /*8610*/  FADD.FTZ R6, -R5.reuse, R207 ;  /* 0x000000cf05067221 */ /* 0x041fe20000010100 */
[----:B------:R-:W-:Y:S01]  /*8620*/  FADD.FTZ R7, -R5, R206 ;  /* 0x000000ce05077221 */ /* 0x000fe20000010100 */
[C---:B------:R-:W-:Y:S01]  /*8630*/  FMUL.FTZ R209, R3.reuse, R205 ;  /* 0x000000cd03d17220 */ /* 0x040fe20000410000 */
[C---:B------:R-:W-:Y:S01]  /*8640*/  FMUL.FTZ R208, R3.reuse, R204 ;  /* 0x000000cc03d07220 */ /* 0x040fe20000410000 */
        /* <DEDUP_REMOVED lines=24> */
[----:B---3--:R-:W-:Y:S01]  /*87d0*/  FFMA.FTZ R207, R222, R211, R23 ;  /* 0x000000d3decf7223 */ /* 0x008fe20000010017 */
[----:B--2---:R-:W-:Y:S01]  /*87e0*/  FFMA.FTZ R152, R232, R208, R88 ;  /* 0x000000d0e8987223 */ /* 0x004fe20000010058 */
[C---:B------:R-:W-:Y:S01]  /*87f0*/  FADD.FTZ R222, -R5.reuse, R181 ;  /* 0x000000b505de7221 */ /* 0x040fe20000010100 */
[----:B------:R-:W-:Y:S01]  /*8800*/  FADD.FTZ R181, -R5, R174 ;  /* 0x000000ae05b57221 */ /* 0x000fe20000010100 */
[----:B------:R-:W2:Y:S01]  /*8810*/  LDL R232, [R1+0x1cc] ;  /* 0x0001cc0001e87983 */ /* 0x000ea20000100800 */
[----:B----4-:R-:W-:Y:S01]  /*8820*/  FFMA.FTZ R206, R221, R210, R22 ;  /* 0x000000d2ddce7223 */ /* 0x010fe20000010016 */
[----:B------:R-:W-:Y:S01]  /*8830*/  FFMA.FTZ R205, R220, R209, R21 ;  /* 0x000000d1dccd7223 */ /* 0x000fe20000010015 */
[----:B------:R-:W-:Y:S01]  /*8840*/  FFMA.FTZ R204, R219, R208, R20 ;  /* 0x000000d0dbcc7223 */ /* 0x000fe20000010014 */
[C---:B------:R-:W-:Y:S01]  /*8850*/  FADD.FTZ R219, -R5.reuse, R188 ;  /* 0x000000bc05db7221 */ /* 0x040fe20000010100 */
[----:B------:R-:W-:-:S03]  /*8860*/  FADD.FTZ R188, -R5, R169 ;  /* 0x000000a905bc7221 */ /* 0x000fc60000010100 */
[----:B------:R0:W-:Y:S01]  /*8870*/  STG.E.128 desc[UR4][R6.64], R204 ;  /* 0x000000cc06007986 */ /* 0x0001e2000c101d04 */
[----:B------:R-:W-:-:S03]  /*8880*/  FFMA.FTZ R155, R250, R211, R91 ;  /* 0x000000d3fa9b7223 */ /* 0x000fc6000001005b */
[----:B------:R-:W3:Y:S01]  /*8890*/  LDL R211, [R1+0x1f8] ;  /* 0x0001f80001d37983 */ /* 0x000ee20000100800 */
[----:B------:R-:W-:-:S03]  /*88a0*/  FFMA.FTZ R154, R236, R210, R90 ;  /* 0x000000d2ec9a7223 */ /* 0x000fc6000001005a */
[----:B------:R-:W4:Y:S01]  /*88b0*/  LDL R210, [R1+0x1f4] ;  /* 0x0001f40001d27983 */ /* 0x000f220000100800 */
[----:B------:R-:W-:-:S03]  /*88c0*/  FFMA.FTZ R153, R233, R209, R89 ;  /* 0x000000d1e9997223 */ /* 0x000fc60000010059 */
[----:B------:R-:W2:Y:S01]  /*88d0*/  LDL R209, [R1+0x1f0] ;  /* 0x0001f00001d17983 */ /* 0x000ea20000100800 */
[C---:B------:R-:W-:Y:S01]  /*88e0*/  FADD.FTZ R221, -R5.reuse, R182 ;  /* 0x000000b605dd7221 */ /* 0x040fe20000010100 */
[C---:B0-----:R-:W-:Y:S01]  /*88f0*/  FADD.FTZ R204, -R5.reuse, R200 ;  /* 0x000000c805cc7221 */ /* 0x041fe20000010100 */
[C---:B------:R-:W-:Y:S01]  /*8900*/  FADD.FTZ R205, -R5.reuse, R201 ;  /* 0x000000c905cd7221 */ /* 0x040fe20000010100 */
[C---:B------:R-:W-:Y:S01]  /*8910*/  FADD.FTZ R201, -R5.reuse, R168 ;  /* 0x000000a805c97221 */ /* 0x040fe20000010100 */
[C---:B------:R-:W-:Y:S01]  /*8920*/  FADD.FTZ R7, -R5.reuse, R162 ;  /* 0x000000a205077221 */ /* 0x040fe20000010100 */
[----:B------:R-:W-:Y:S01]  /*8930*/  FADD.FTZ R6, -R5, R163 ;  /* 0x000000a305067221 */ /* 0x000fe20000010100 */
[----:B------:R-:W-:-:S04]  /*8940*/  IMAD.WIDE.U32 R168, R0, 0x10, R246 ;  /* 0x0000001000a87825 */ /* 0x000fc800078e00f6 */
[C---:B------:R-:W-:Y:S01]  /*8950*/  FADD.FTZ R162, -R5.reuse, R198 ;  /* 0x000000c605a27221 */ /* 0x040fe20000010100 */
[----:B------:R-:W-:Y:S01]  /*8960*/  FADD.FTZ R163, -R5, R199 ;  /* 0x000000c705a37221 */ /* 0x000fe20000010100 */
[C---:B------:R-:W-:Y:S01]  /*8970*/  FMUL.FTZ R207, R3.reuse, R203 ;  /* 0x000000cb03cf7220 */ /* 0x040fe20000410000 */
[C---:B------:R-:W-:Y:S01]  /*8980*/  FMUL.FTZ R199, R3.reuse, R202 ;  /* 0x000000ca03c77220 */ /* 0x040fe20000410000 */
[C---:B------:R-:W-:Y:S01]  /*8990*/  FMUL.FTZ R198, R3.reuse, R205 ;  /* 0x000000cd03c67220 */ /* 0x040fe20000410000 */
[----:B------:R-:W-:Y:S01]  /*89a0*/  FMUL.FTZ R160, R3, R204 ;  /* 0x000000cc03a07220 */ /* 0x000fe20000410000 */
        /* <DEDUP_REMOVED lines=10> */
[----:B------:R-:W2:Y:S04]  /*8a50*/  LDL R5, [R1+0x1e0] ;  /* 0x0001e00001057983 */ /* 0x000ea80000100800 */
[----:B------:R-:W2:Y:S01]  /*8a60*/  LDL R233, [R1+0x1d0] ;  /* 0x0001d00001e97983 */ /* 0x000ea20000100800 */
[----:B0-----:R-:W-:-:S04]  /*8a70*/  IMAD.WIDE.U32 R168, R4, 0x10, R248 ;  /* 0x0000001004a87825 */ /* 0x001fc800078e00f8 */
[----:B------:R-:W-:Y:S01]  /*8a80*/  FFMA.FTZ R155, R231, R207, R27 ;  /* 0x000000cfe79b7223 */ /* 0x000fe2000001001b */
[----:B------:R-:W-:Y:S01]  /*8a90*/  FFMA.FTZ R154, R230, R199, R26 ;  /* 0x000000c7e69a7223 */ /* 0x000fe2000001001a */
[----:B------:R-:W-:Y:S01]  /*8aa0*/  FFMA.FTZ R153, R229, R198, R25 ;  /* 0x000000c6e5997223 */ /* 0x000fe20000010019 */
[----:B------:R-:W-:Y:S01]  /*8ab0*/  FFMA.FTZ R152, R228, R160, R24 ;  /* 0x000000a0e4987223 */ /* 0x000fe20000010018 */
[----:B------:R-:W2:Y:S04]  /*8ac0*/  LDL R229, [R1+0x1fc] ;  /* 0x0001fc0001e57983 */ /* 0x000ea80000100800 */
[----:B------:R0:W-:Y:S04]  /*8ad0*/  STG.E.128 desc[UR4][R168.64], R152 ;  /* 0x00000098a8007986 */ /* 0x0001e8000c101d04 */
[----:B------:R-:W2:Y:S01]  /*8ae0*/  LDL R4, [R1+0x1e4] ;  /* 0x0001e40001047983 */ /* 0x000ea20000100800 */
[C---:B------:R-:W-:Y:S01]  /*8af0*/  FMUL.FTZ R175, R3.reuse, R223 ;  /* 0x000000df03af7220 */ /* 0x040fe20000410000 */
[----:B------:R-:W-:-:S02]  /*8b00*/  FMUL.FTZ R178, R3, R221 ;  /* 0x000000dd03b27220 */ /* 0x000fc40000410000 */
[----:B------:R-:W2:Y:S04]  /*8b10*/  LDL R250, [R1+0x1d8] ;  /* 0x0001d80001fa7983 */ /* 0x000ea80000100800 */
[----:B------:R-:W2:Y:S04]  /*8b20*/  LDL R230, [R1+0x1c8] ;  /* 0x0001c80001e67983 */ /* 0x000ea80000100800 */
[----:B------:R-:W2:Y:S01]  /*8b30*/  LDL R223, [R1+0x1c4] ;  /* 0x0001c40001df7983 */ /* 0x000ea20000100800 */
[C---:B0-----:R-:W-:Y:S01]  /*8b40*/  FMUL.FTZ R153, R3.reuse, R190 ;  /* 0x000000be03997220 */ /* 0x041fe20000410000 */
[----:B------:R-:W-:-:S02]  /*8b50*/  FMUL.FTZ R154, R3, R191 ;  /* 0x000000bf039a7220 */ /* 0x000fc40000410000 */
[----:B------:R-:W2:Y:S04]  /*8b60*/  LDL R190, [R1+0x1e8] ;  /* 0x0001e80001be7983 */ /* 0x000ea80000100800 */
[----:B------:R-:W2:Y:S04]  /*8b70*/  LDL R191, [R1+0x1ec] ;  /* 0x0001ec0001bf7983 */ /* 0x000ea80000100800 */
[----:B------:R-:W2:Y:S01]  /*8b80*/  LDL R221, [R1+0x1c0] ;  /* 0x0001c00001dd7983 */ /* 0x000ea20000100800 */
[----:B------:R-:W-:-:S03]  /*8b90*/  FMUL.FTZ R203, R3, R214 ;  /* 0x000000d603cb7220 */ /* 0x000fc60000410000 */
        /* <DEDUP_REMOVED lines=15> */
[----:B------:R-:W2:Y:S01]  /*8c90*/  LDL R222, [R1+0x1b4] ;  /* 0x0001b40001de7983 */ /* 0x000ea20000100800 */
[C---:B------:R-:W-:Y:S01]  /*8ca0*/  FMUL.FTZ R205, R3.reuse, R212 ;  /* 0x000000d403cd7220 */ /* 0x040fe20000410000 */
[----:B------:R-:W-:-:S02]  /*8cb0*/  FMUL.FTZ R224, R3, R161 ;  /* 0x000000a103e07220 */ /* 0x000fc40000410000 */
[----:B------:R-:W2:Y:S01]  /*8cc0*/  LDL R206, [R1+0x198] ;  /* 0x0001980001ce7983 */ /* 0x000ea20000100800 */
[C---:B------:R-:W-:Y:S01]  /*8cd0*/  FMUL.FTZ R179, R3.reuse, R220 ;  /* 0x000000dc03b37220 */ /* 0x040fe20000410000 */
[C---:B------:R-:W-:Y:S01]  /*8ce0*/  FMUL.FTZ R176, R3.reuse, R219 ;  /* 0x000000db03b07220 */ /* 0x040fe20000410000 */
[C---:B------:R-:W-:Y:S01]  /*8cf0*/  FMUL.FTZ R173, R3.reuse, R217 ;  /* 0x000000d903ad7220 */ /* 0x040fe20000410000 */
        /* <DEDUP_REMOVED lines=24> */
[----:B------:R-:W-:-:S04]  /*8e80*/  IMAD.WIDE.U32 R168, R2, 0x10, R248 ;  /* 0x0000001002a87825 */ /* 0x000fc800078e00f8 */
[----:B------:R-:W-:Y:S02]  /*8e90*/  IMAD.WIDE.U32 R188, R2, 0x10, R246 ;  /* 0x0000001002bc7825 */ /* 0x000fe400078e00f6 */
[----:B------:R-:W2:Y:S02]  /*8ea0*/  LDL R2, [R1+0x160] ;  /* 0x0001600001027983 */ /* 0x000ea40000100800 */
[----:B---3--:R-:W-:Y:S02]  /*8eb0*/  FFMA.FTZ R158, R211, R199, R94 ;  /* 0x000000c7d39e7223 */ /* 0x008fe4000001005e */
[----:B------:R-:W3:Y:S01]  /*8ec0*/  LDL R211, [R1+0x1b0] ;  /* 0x0001b00001d37983 */ /* 0x000ee20000100800 */
[----:B----4-:R-:W-:-:S03]  /*8ed0*/  FFMA.FTZ R157, R210, R198, R93 ;  /* 0x000000c6d29d7223 */ /* 0x010fc6000001005d */
[----:B------:R-:W4:Y:S01]  /*8ee0*/  LDL R210, [R1+0x1ac] ;  /* 0x0001ac0001d27983 */ /* 0x000f220000100800 */
[----:B--2---:R-:W-:-:S03]  /*8ef0*/  FFMA.FTZ R156, R209, R160, R92 ;  /* 0x000000a0d19c7223 */ /* 0x004fc6000001005c */
[----:B------:R-:W2:Y:S04]  /*8f00*/  LDL R209, [R1+0x19c] ;  /* 0x00019c0001d17983 */ /* 0x000ea80000100800 */
[----:B------:R-:W2:Y:S04]  /*8f10*/  LDL R199, [R1+0x1a0] ;  /* 0x0001a00001c77983 */ /* 0x000ea80000100800 */
[----:B------:R-:W2:Y:S01]  /*8f20*/  LDL R198, [R1+0x190] ;  /* 0x0001900001c67983 */ /* 0x000ea20000100800 */
[----:B------:R-:W-:Y:S01]  /*8f30*/  FFMA.FTZ R160, R5, R194, R28 ;  /* 0x000000c205a07223 */ /* 0x000fe2000001001c */
[----:B------:R-:W-:Y:S01]  /*8f40*/  FMUL.FTZ R5, R3, R193 ;  /* 0x000000c103057220 */ /* 0x000fe20000410000 */
[----:B------:R-:W-:-:S04]  /*8f50*/  IMAD.WIDE.U32 R192, R243, 0x10, R246 ;  /* 0x00000010f3c07825 */ /* 0x000fc800078e00f6 */
[----:B------:R-:W-:Y:S02]  /*8f60*/  FFMA.FTZ R159, R229, R207, R95 ;  /* 0x000000cfe59f7223 */ /* 0x000fe4000001005f */
[----:B------:R-:W2:Y:S04]  /*8f70*/  LDL R229, [R1+0x1b8] ;  /* 0x0001b80001e57983 */ /* 0x000ea80000100800 */
[----:B------:R-:W2:Y:S01]  /*8f80*/  LDL R207, [R1+0x1a8] ;  /* 0x0001a80001cf7983 */ /* 0x000ea20000100800 */
[----:B------:R-:W-:Y:S01]  /*8f90*/  FFMA.FTZ R161, R4, R195, R29 ;  /* 0x000000c304a17223 */ /* 0x000fe2000001001d */
[C---:B------:R-:W-:Y:S01]  /*8fa0*/  FMUL.FTZ R4, R3.reuse, R208 ;  /* 0x000000d003047220 */ /* 0x040fe20000410000 */
[----:B------:R-:W-:Y:S01]  /*8fb0*/  FMUL.FTZ R3, R3, R184 ;  /* 0x000000b803037220 */ /* 0x000fe20000410000 */
[----:B------:R0:W-:Y:S01]  /*8fc0*/  STG.E.128 desc[UR4][R170.64], R156 ;  /* 0x0000009caa007986 */ /* 0x0001e2000c101d04 */
[----:B------:R-:W-:-:S03]  /*8fd0*/  IMAD.WIDE.U32 R184, R243, 0x10, R248 ;  /* 0x00000010f3b87825 */ /* 0x000fc600078e00f8 */
[----:B------:R-:W2:Y:S01]  /*8fe0*/  LDL R243, [R1+0x174] ;  /* 0x0001740001f37983 */ /* 0x000ea20000100800 */
[----:B------:R-:W-:Y:S01]  /*8ff0*/  FFMA.FTZ R162, R190, R196, R30 ;  /* 0x000000c4bea27223 */ /* 0x000fe2000001001e */
[----:B------:R-:W-:Y:S01]  /*9000*/  FFMA.FTZ R163, R191, R197, R31 ;  /* 0x000000c5bfa37223 */ /* 0x000fe2000001001f */
[----:B------:R-:W-:-:S04]  /*9010*/  IMAD.WIDE.U32 R190, R244, 0x10, R246 ;  /* 0x00000010f4be7825 */ /* 0x000fc800078e00f6 */
[----:B0-----:R-:W-:Y:S01]  /*9020*/  FFMA.FTZ R157, R236, R195, R97 ;  /* 0x000000c3ec9d7223 */ /* 0x001fe20000010061 */
[----:B------:R-:W-:Y:S01]  /*9030*/  FFMA.FTZ R156, R233, R194, R96 ;  /* 0x000000c2e99c7223 */ /* 0x000fe20000010060 */
[----:B------:R-:W2:Y:S04]  /*9040*/  LDL R244, [R1+0x184] ;  /* 0x0001840001f47983 */ /* 0x000ea80000100800 */
[----:B------:R-:W2:Y:S04]  /*9050*/  LDL R236, [R1+0x180] ;  /* 0x0001800001ec7983 */ /* 0x000ea80000100800 */
[----:B------:R-:W2:Y:S01]  /*9060*/  LDL R233, [R1+0x170] ;  /* 0x0001700001e97983 */ /* 0x000ea20000100800 */
[----:B------:R-:W-:Y:S01]  /*9070*/  FFMA.FTZ R159, R252, R197, R99 ;  /* 0x000000c5fc9f7223 */ /* 0x000fe20000010063 */
[----:B------:R-:W-:-:S02]  /*9080*/  FFMA.FTZ R158, R250, R196, R98 ;  /* 0x000000c4fa9e7223 */ /* 0x000fc40000010062 */
[----:B------:R0:W-:Y:S04]  /*9090*/  STG.E.128 desc[UR4][R168.64], R160 ;  /* 0x000000a0a8007986 */ /* 0x0001e8000c101d04 */
[----:B------:R1:W-:Y:S01]  /*90a0*/  STG.E.128 desc[UR4][R188.64], R156 ;  /* 0x0000009cbc007986 */ /* 0x0003e2000c101d04 */
[----:B------:R-:W-:-:S03]  /*90b0*/  FFMA.FTZ R171, R231, R179, R103 ;  /* 0x000000b3e7ab7223 */ /* 0x000fc60000010067 */
[----:B------:R-:W2:Y:S04]  /*90c0*/  LDL R252, [R1+0x188] ;  /* 0x0001880001fc7983 */ /* 0x000ea80000100800 */
[----:B------:R-:W2:Y:S04]  /*90d0*/  LDL R250, [R1+0x178] ;  /* 0x0001780001fa7983 */ /* 0x000ea80000100800 */
[----:B------:R-:W2:Y:S01]  /*90e0*/  LDL R231, [R1+0x168] ;  /* 0x0001680001e77983 */ /* 0x000ea20000100800 */
[----:B0-----:R-:W-:Y:S01]  /*90f0*/  FFMA.FTZ R163, R232, R179, R35 ;  /* 0x000000b3e8a37223 */ /* 0x001fe20000010023 */
[----:B------:R-:W-:Y:S01]  /*9100*/  FFMA.FTZ R162, R230, R178, R34 ;  /* 0x000000b2e6a27223 */ /* 0x000fe20000010022 */
[----:B------:R-:W-:Y:S01]  /*9110*/  FFMA.FTZ R161, R223, R177, R33 ;  /* 0x000000b1dfa17223 */ /* 0x000fe20000010021 */
[----:B------:R-:W-:Y:S01]  /*9120*/  FFMA.FTZ R160, R221, R175, R32 ;  /* 0x000000afdda07223 */ /* 0x000fe20000010020 */
[----:B------:R-:W2:Y:S04]  /*9130*/  LDL R232, [R1+0x16c] ;  /* 0x00016c0001e87983 */ /* 0x000ea80000100800 */
[----:B------:R0:W-:Y:S04]  /*9140*/  STG.E.128 desc[UR4][R186.64], R160 ;  /* 0x000000a0ba007986 */ /* 0x0001e8000c101d04 */
[----:B------:R-:W2:Y:S01]  /*9150*/  LDL R230, [R1+0x164] ;  /* 0x0001640001e67983 */ /* 0x000ea20000100800 */
[----:B------:R-:W-:Y:S01]  /*9160*/  FFMA.FTZ R169, R222, R177, R101 ;  /* 0x000000b1dea97223 */ /* 0x000fe20000010065 */
[----:B------:R-:W-:-:S02]  /*9170*/  FFMA.FTZ R177, R200, R172, R105 ;  /* 0x000000acc8b17223 */ /* 0x000fc40000010069 */
[----:B------:R-:W2:Y:S01]  /*9180*/  LDL R223, [R1+0x158] ;  /* 0x0001580001df7983 */ /* 0x000ea20000100800 */
[----:B-1----:R-:W-:-:S03]  /*9190*/  IMAD.WIDE.U32 R158, R234, 0x10, R248 ;  /* 0x00000010ea9e7825 */ /* 0x002fc600078e00f8 */
[----:B------:R-:W2:Y:S04]  /*91a0*/  LDL R221, [R1+0x150] ;  /* 0x0001500001dd7983 */ /* 0x000ea80000100800 */
[----:B------:R-:W2:Y:S04]  /*91b0*/  LDL R222, [R1+0x154] ;  /* 0x0001540001de7983 */ /* 0x000ea80000100800 */
[----:B0-----:R-:W2:Y:S04]  /*91c0*/  LDL R162, [R1+0x17c] ;  /* 0x00017c0001a27983 */ /* 0x001ea80000100800 */
[----:B------:R-:W2:Y:S01]  /*91d0*/  LDL R163, [R1+0x18c] ;  /* 0x00018c0001a37983 */ /* 0x000ea20000100800 */
[----:B---3--:R-:W-:Y:S01]  /*91e0*/  FFMA.FTZ R168, R211, R175, R100 ;  /* 0x000000afd3a87223 */ /* 0x008fe20000010064 */
[-C--:B----4-:R-:W-:Y:S01]  /*91f0*/  FFMA.FTZ R175, R210, R174.reuse, R39 ;  /* 0x000000aed2af7223 */ /* 0x090fe20000010027 */
[----:B--2---:R-:W-:Y:S01]  /*9200*/  FFMA.FTZ R179, R209, R174, R107 ;  /* 0x000000aed1b37223 */ /* 0x004fe2000001006b */
[----:B------:R-:W-:Y:S01]  /*9210*/  FFMA.FTZ R170, R229, R178, R102 ;  /* 0x000000b2e5aa7223 */ /* 0x000fe20000010066 */
[-C--:B------:R-:W-:Y:S01]  /*9220*/  FFMA.FTZ R178, R206, R173.reuse, R106 ;  /* 0x000000adceb27223 */ /* 0x080fe2000001006a */
[----:B------:R-:W2:Y:S01]  /*9230*/  LDL R229, [R1+0x15c] ;  /* 0x00015c0001e57983 */ /* 0x000ea20000100800 */
[----:B------:R-:W-:Y:S01]  /*9240*/  FFMA.FTZ R174, R207, R173, R38 ;  /* 0x000000adcfae7223 */ /* 0x000fe20000010026 */
[----:B------:R-:W-:Y:S01]  /*9250*/  FFMA.FTZ R173, R201, R172, R37 ;  /* 0x000000acc9ad7223 */ /* 0x000fe20000010025 */
[----:B------:R-:W-:Y:S01]  /*9260*/  FFMA.FTZ R172, R199, R176, R36 ;  /* 0x000000b0c7ac7223 */ /* 0x000fe20000010024 */
[----:B------:R0:W-:Y:S04]  /*9270*/  STG.E.128 desc[UR4][R190.64], R168 ;  /* 0x000000a8be007986 */ /* 0x0001e8000c101d04 */
[----:B------:R1:W-:Y:S01]  /*9280*/  STG.E.128 desc[UR4][R184.64], R172 ;  /* 0x000000acb8007986 */ /* 0x0003e2000c101d04 */
[-C--:B0-----:R-:W-:Y:S01]  /*9290*/  FFMA.FTZ R169, R243, R203.reuse, R109 ;  /* 0x000000cbf3a97223 */ /* 0x081fe2000001006d */
[----:B------:R-:W-:Y:S01]  /*92a0*/  FFMA.FTZ R161, R244, R203, R41 ;  /* 0x000000cbf4a17223 */ /* 0x000fe20000010029 */
[----:B-1----:R-:W-:-:S02]  /*92b0*/  FFMA.FTZ R172, R2, R180, R44 ;  /* 0x000000b402ac7223 */ /* 0x002fc4000001002c */
[----:B------:R-:W3:Y:S01]  /*92c0*/  LDL R2, [R1+0x130] ;  /* 0x0001300001027983 */ /* 0x000ee20000100800 */
[-C--:B------:R-:W-:Y:S01]  /*92d0*/  FFMA.FTZ R160, R236, R202.reuse, R40 ;  /* 0x000000caeca07223 */ /* 0x080fe20000010028 */
[----:B------:R-:W-:Y:S01]  /*92e0*/  FFMA.FTZ R168, R233, R202, R108 ;  /* 0x000000cae9a87223 */ /* 0x000fe2000001006c */
[----:B------:R-:W-:-:S04]  /*92f0*/  IMAD.WIDE.U32 R202, R234, 0x10, R246 ;  /* 0x00000010eaca7825 */ /* 0x000fc800078e00f6 */
[----:B------:R-:W-:Y:S01]  /*9300*/  FFMA.FTZ R176, R198, R176, R104 ;  /* 0x000000b0c6b07223 */ /* 0x000fe20000010068 */
[----:B------:R-:W4:Y:S01]  /*9310*/  LDL R234, [R1+0x140] ;  /* 0x0001400001ea7983 */ /* 0x000f220000100800 */
[----:B------:R-:W-:-:S04]  /*9320*/  IMAD.WIDE.U32 R206, R242, 0x10, R248 ;  /* 0x00000010f2ce7825 */ /* 0x000fc800078e00f8 */
[----:B------:R-:W-:Y:S01]  /*9330*/  IMAD.WIDE.U32 R210, R242, 0x10, R246 ;  /* 0x00000010f2d27825 */ /* 0x000fe200078e00f6 */
[----:B------:R0:W-:Y:S03]  /*9340*/  STG.E.128 desc[UR4][R192.64], R176 ;  /* 0x000000b0c0007986 */ /* 0x0001e6000c101d04 */
[----:B------:R-:W-:Y:S01]  /*9350*/  IMAD.WIDE.U32 R208, R241, 0x10, R248 ;  /* 0x00000010f1d07825 */ /* 0x000fe200078e00f8 */
[----:B------:R-:W3:Y:S03]  /*9360*/  LDL R236, [R1+0x144] ;  /* 0x0001440001ec7983 */ /* 0x000ee60000100800 */
[----:B------:R-:W-:Y:S01]  /*9370*/  FFMA.FTZ R170, R250, R204, R110 ;  /* 0x000000ccfaaa7223 */ /* 0x000fe2000001006e */
[----:B------:R-:W-:Y:S01]  /*9380*/  IMAD.WIDE.U32 R188, R240, 0x10, R248 ;  /* 0x00000010f0bc7825 */ /* 0x000fe200078e00f8 */
[----:B------:R-:W3:Y:S03]  /*9390*/  LDL R233, [R1+0x11c] ;  /* 0x00011c0001e97983 */ /* 0x000ee60000100800 */
[----:B------:R-:W-:Y:S01]  /*93a0*/  FFMA.FTZ R174, R231, R181, R46 ;  /* 0x000000b5e7ae7223 */ /* 0x000fe2000001002e */
[----:B------:R-:W-:Y:S01]  /*93b0*/  IMAD.WIDE.U32 R196, R238, 0x10, R246 ;  /* 0x00000010eec47825 */ /* 0x000fe200078e00f6 */
[----:B------:R-:W3:Y:S03]  /*93c0*/  LDL R231, [R1+0x114] ;  /* 0x0001140001e77983 */ /* 0x000ee60000100800 */
[----:B------:R-:W-:Y:S01]  /*93d0*/  FFMA.FTZ R175, R232, R183, R47 ;  /* 0x000000b7e8af7223 */ /* 0x000fe2000001002f */
[--C-:B------:R-:W-:Y:S01]  /*93e0*/  IMAD.WIDE.U32 R186, R239, 0x10, R248.reuse ;  /* 0x00000010efba7825 */ /* 0x100fe200078e00f8 */
[----:B------:R-:W3:Y:S03]  /*93f0*/  LDL R232, [R1+0x118] ;  /* 0x0001180001e87983 */ /* 0x000ee60000100800 */
[----:B0-----:R-:W-:-:S02]  /*9400*/  IMAD.WIDE.U32 R176, R238, 0x10, R248 ;  /* 0x00000010eeb07825 */ /* 0x001fc400078e00f8 */
[----:B------:R-:W3:Y:S02]  /*9410*/  LDL R238, [R1+0x148] ;  /* 0x0001480001ee7983 */ /* 0x000ee40000100800 */
[----:B------:R-:W-:Y:S01]  /*9420*/  FFMA.FTZ R173, R230, R182, R45 ;  /* 0x000000b6e6ad7223 */ /* 0x000fe2000001002d */
[----:B------:R-:W-:Y:S02]  /*9430*/  IMAD.WIDE.U32 R192, R240, 0x10, R246 ;  /* 0x00000010f0c07825 */ /* 0x000fe400078e00f6 */
[----:B------:R-:W3:Y:S02]  /*9440*/  LDL R240, [R1+0x14c] ;  /* 0x00014c0001f07983 */ /* 0x000ee40000100800 */
[--C-:B------:R-:W-:Y:S02]  /*9450*/  IMAD.WIDE.U32 R184, R237, 0x10, R248.reuse ;  /* 0x00000010edb87825 */ /* 0x100fe400078e00f8 */
[----:B------:R-:W3:Y:S02]  /*9460*/  LDL R230, [R1+0x110] ;  /* 0x0001100001e67983 */ /* 0x000ee40000100800 */
[----:B------:R-:W-:-:S04]  /*9470*/  IMAD.WIDE.U32 R178, R235, 0x10, R248 ;  /* 0x00000010ebb27825 */ /* 0x000fc800078e00f8 */
[-C--:B------:R-:W-:Y:S01]  /*9480*/  FFMA.FTZ R171, R162, R205.reuse, R111 ;  /* 0x000000cda2ab7223 */ /* 0x080fe2000001006f */
[----:B------:R-:W-:Y:S01]  /*9490*/  FFMA.FTZ R162, R252, R204, R42 ;  /* 0x000000ccfca27223 */ /* 0x000fe2000001002a */
[----:B------:R-:W-:Y:S01]  /*94a0*/  FFMA.FTZ R163, R163, R205, R43 ;  /* 0x000000cda3a37223 */ /* 0x000fe2000001002b */
[--C-:B------:R-:W-:Y:S02]  /*94b0*/  IMAD.WIDE.U32 R194, R239, 0x10, R246.reuse ;  /* 0x00000010efc27825 */ /* 0x100fe400078e00f6 */
[----:B------:R-:W3:Y:S02]  /*94c0*/  LDL R239, [R1+0x13c] ;  /* 0x00013c0001ef7983 */ /* 0x000ee40000100800 */
[--C-:B------:R-:W-:Y:S02]  /*94d0*/  IMAD.WIDE.U32 R198, R237, 0x10, R246.reuse ;  /* 0x00000010edc67825 */ /* 0x100fe400078e00f6 */
[----:B------:R0:W-:Y:S02]  /*94e0*/  STG.E.128 desc[UR4][R206.64], R160 ;  /* 0x000000a0ce007986 */ /* 0x0001e4000c101d04 */
[----:B------:R-:W-:-:S02]  /*94f0*/  IMAD.WIDE.U32 R200, R235, 0x10, R246 ;  /* 0x00000010ebc87825 */ /* 0x000fc400078e00f6 */
[----:B------:R-:W-:Y:S04]  /*9500*/  STG.E.128 desc[UR4][R210.64], R168 ;  /* 0x000000a8d2007986 */ /* 0x000fe8000c101d04 */
[----:B------:R-:W3:Y:S04]  /*9510*/  LDL R237, [R1+0x138] ;  /* 0x0001380001ed7983 */ /* 0x000ee80000100800 */
[----:B------:R-:W3:Y:S04]  /*9520*/  LDL R235, [R1+0x134] ;  /* 0x0001340001eb7983 */ /* 0x000ee80000100800 */
[----:B------:R1:W-:Y:S01]  /*9530*/  STG.E.128 desc[UR4][R208.64], R172 ;  /* 0x000000acd0007986 */ /* 0x0003e2000c101d04 */
[----:B0-----:R-:W-:Y:S01]  /*9540*/  FFMA.FTZ R162, R223, R181, R114 ;  /* 0x000000b5dfa27223 */ /* 0x001fe20000010072 */
[----:B------:R-:W-:-:S02]  /*9550*/  FFMA.FTZ R160, R221, R180, R112 ;  /* 0x000000b4dda07223 */ /* 0x000fc40000010070 */
[----:B------:R-:W3:Y:S01]  /*9560*/  LDL R207, [R1+0xf0] ;  /* 0x0000f00001cf7983 */ /* 0x000ee20000100800 */
[----:B------:R-:W-:-:S03]  /*9570*/  FFMA.FTZ R161, R222, R182, R113 ;  /* 0x000000b6dea17223 */ /* 0x000fc60000010071 */
[----:B------:R-:W3:Y:S04]  /*9580*/  LDL R223, [R1+0xfc] ;  /* 0x0000fc0001df7983 */ /* 0x000ee80000100800 */
[----:B------:R-:W3:Y:S04]  /*9590*/  LDL R221, [R1+0xf8] ;  /* 0x0000f80001dd7983 */ /* 0x000ee80000100800 */
        /* <DEDUP_REMOVED lines=14> */
[----:B------:R-:W2:Y:S04]  /*9680*/  LDL R183, [R1+0xe8] ;  /* 0x0000e80001b77983 */ /* 0x000ea80000100800 */
[----:B------:R-:W2:Y:S01]  /*9690*/  LDL R229, [R1+0x10c] ;  /* 0x00010c0001e57983 */ /* 0x000ea20000100800 */
[-C--:B----4-:R-:W-:Y:S01]  /*96a0*/  FFMA.FTZ R168, R234, R164.reuse, R48 ;  /* 0x000000a4eaa87223 */ /* 0x090fe20000010030 */
[----:B---3--:R-:W-:Y:S02]  /*96b0*/  FFMA.FTZ R164, R2, R164, R116 ;  /* 0x000000a402a47223 */ /* 0x008fe40000010074 */
[----:B------:R-:W3:Y:S01]  /*96c0*/  LDL R2, [R1+0xe0] ;  /* 0x0000e00001027983 */ /* 0x000ee20000100800 */
[----:B------:R-:W-:-:S04]  /*96d0*/  IMAD.WIDE.U32 R190, R241, 0x10, R246 ;  /* 0x00000010f1be7825 */ /* 0x000fc800078e00f6 */
[----:B------:R-:W-:Y:S01]  /*96e0*/  FFMA.FTZ R169, R236, R165, R49 ;  /* 0x000000a5eca97223 */ /* 0x000fe20000010031 */
[----:B------:R0:W-:Y:S01]  /*96f0*/  STG.E.128 desc[UR4][R190.64], R160 ;  /* 0x000000a0be007986 */ /* 0x0001e2000c101d04 */
[----:B------:R-:W-:-:S03]  /*9700*/  FFMA.FTZ R170, R238, R166, R50 ;  /* 0x000000a6eeaa7223 */ /* 0x000fc60000010032 */
[----:B0-----:R-:W4:Y:S01]  /*9710*/  LDL R191, [R1+0x9c] ;  /* 0x00009c0001bf7983 */ /* 0x001f220000100800 */
[----:B------:R-:W-:-:S03]  /*9720*/  FFMA.FTZ R171, R240, R167, R51 ;  /* 0x000000a7f0ab7223 */ /* 0x000fc60000010033 */
[----:B------:R-:W4:Y:S04]  /*9730*/  LDL R190, [R1+0xa8] ;  /* 0x0000a80001be7983 */ /* 0x000f280000100800 */
[----:B------:R0:W-:Y:S01]  /*9740*/  STG.E.128 desc[UR4][R188.64], R168 ;  /* 0x000000a8bc007986 */ /* 0x0001e2000c101d04 */
[----:B------:R-:W-:-:S03]  /*9750*/  FFMA.FTZ R167, R239, R167, R119 ;  /* 0x000000a7efa77223 */ /* 0x000fc60000010077 */
[----:B0-----:R-:W4:Y:S04]  /*9760*/  LDL R171, [R1+0xcc] ;  /* 0x0000cc0001ab7983 */ /* 0x001f280000100800 */
[----:B------:R-:W4:Y:S04]  /*9770*/  LDL R170, [R1+0xc8] ;  /* 0x0000c80001aa7983 */ /* 0x000f280000100800 */
[----:B------:R-:W4:Y:S01]  /*9780*/  LDL R169, [R1+0xc4] ;  /* 0x0000c40001a97983 */ /* 0x000f220000100800 */
[----:B------:R-:W-:-:S03]  /*9790*/  FFMA.FTZ R166, R237, R166, R118 ;  /* 0x000000a6eda67223 */ /* 0x000fc60000010076 */
[----:B------:R-:W4:Y:S01]  /*97a0*/  LDL R168, [R1+0xc0] ;  /* 0x0000c00001a87983 */ /* 0x000f220000100800 */
[----:B------:R-:W-:-:S03]  /*97b0*/  FFMA.FTZ R165, R235, R165, R117 ;  /* 0x000000a5eba57223 */ /* 0x000fc60000010075 */
[----:B------:R-:W4:Y:S04]  /*97c0*/  LDL R188, [R1+0xa4] ;  /* 0x0000a40001bc7983 */ /* 0x000f280000100800 */
[----:B------:R0:W-:Y:S01]  /*97d0*/  STG.E.128 desc[UR4][R192.64], R164 ;  /* 0x000000a4c0007986 */ /* 0x0001e2000c101d04 */
[----:B------:R-:W-:-:S03]  /*97e0*/  FFMA.FTZ R160, R207, R218, R124 ;  /* 0x000000dacfa07223 */ /* 0x000fc6000001007c */
[----:B------:R-:W4:Y:S01]  /*97f0*/  LDL R207, [R1+0xd0] ;  /* 0x0000d00001cf7983 */ /* 0x000f220000100800 */
[----:B------:R-:W-:-:S03]  /*9800*/  FFMA.FTZ R163, R223, R215, R127 ;  /* 0x000000d7dfa37223 */ /* 0x000fc6000001007f */
[----:B------:R-:W4:Y:S01]  /*9810*/  LDL R189, [R1+0x98] ;  /* 0x0000980001bd7983 */ /* 0x000f220000100800 */
[----:B------:R-:W-:Y:S01]  /*9820*/  FFMA.FTZ R162, R221, R216, R126 ;  /* 0x000000d8dda27223 */ /* 0x000fe2000001007e */
[-C--:B------:R-:W-:Y:S01]  /*9830*/  FFMA.FTZ R175, R175, R155.reuse, R55 ;  /* 0x0000009bafaf7223 */ /* 0x080fe20000010037 */
[----:B------:R-:W-:Y:S01]  /*9840*/  FFMA.FTZ R155, R233, R155, R123 ;  /* 0x0000009be99b7223 */ /* 0x000fe2000001007b */
[-C--:B------:R-:W-:Y:S01]  /*9850*/  FFMA.FTZ R174, R174, R154.reuse, R54 ;  /* 0x0000009aaeae7223 */ /* 0x080fe20000010036 */
[----:B------:R-:W-:Y:S01]  /*9860*/  FFMA.FTZ R154, R232, R154, R122 ;  /* 0x0000009ae89a7223 */ /* 0x000fe2000001007a */
[-C--:B------:R-:W-:Y:S01]  /*9870*/  FFMA.FTZ R173, R173, R153.reuse, R53 ;  /* 0x00000099adad7223 */ /* 0x080fe20000010035 */
[----:B------:R-:W-:Y:S01]  /*9880*/  FFMA.FTZ R153, R231, R153, R121 ;  /* 0x00000099e7997223 */ /* 0x000fe20000010079 */
[-C--:B------:R-:W-:Y:S01]  /*9890*/  FFMA.FTZ R172, R172, R152.reuse, R52 ;  /* 0x00000098acac7223 */ /* 0x080fe20000010034 */
[----:B------:R-:W-:Y:S01]  /*98a0*/  FFMA.FTZ R152, R230, R152, R120 ;  /* 0x00000098e6987223 */ /* 0x000fe20000010078 */
[----:B------:R-:W-:Y:S01]  /*98b0*/  FFMA.FTZ R223, R206, R213, R131 ;  /* 0x000000d5cedf7223 */ /* 0x000fe20000010083 */
[----:B0-----:R-:W4:Y:S01]  /*98c0*/  LDL R193, [R1+0xb0] ;  /* 0x0000b00001c17983 */ /* 0x001f220000100800 */
[----:B------:R-:W-:-:S03]  /*98d0*/  FFMA.FTZ R221, R180, R219, R129 ;  /* 0x000000dbb4dd7223 */ /* 0x000fc60000010081 */
[----:B------:R0:W-:Y:S04]  /*98e0*/  STG.E.128 desc[UR4][R186.64], R172 ;  /* 0x000000acba007986 */ /* 0x0001e8000c101d04 */
[----:B------:R1:W-:Y:S04]  /*98f0*/  STG.E.128 desc[UR4][R194.64], R152 ;  /* 0x00000098c2007986 */ /* 0x0003e8000c101d04 */
[----:B------:R-:W4:Y:S01]  /*9900*/  LDL R206, [R1+0xbc] ;  /* 0x0000bc0001ce7983 */ /* 0x000f220000100800 */
[----:B------:R-:W-:-:S03]  /*9910*/  FFMA.FTZ R165, R181, R219, R61 ;  /* 0x000000dbb5a57223 */ /* 0x000fc6000001003d */
[----:B------:R-:W4:Y:S04]  /*9920*/  LDL R192, [R1+0xac] ;  /* 0x0000ac0001c07983 */ /* 0x000f280000100800 */
[----:B------:R-:W4:Y:S04]  /*9930*/  LDL R180, [R1+0x88] ;  /* 0x0000880001b47983 */ /* 0x000f280000100800 */
[----:B0-----:R-:W4:Y:S01]  /*9940*/  LDL R186, [R1+0xa0] ;  /* 0x0000a00001ba7983 */ /* 0x001f220000100800 */
[----:B-1----:R-:W-:-:S03]  /*9950*/  FFMA.FTZ R154, R222, R216, R58 ;  /* 0x000000d8de9a7223 */ /* 0x002fc6000001003a */
[----:B------:R-:W4:Y:S01]  /*9960*/  LDL R194, [R1+0xb4] ;  /* 0x0000b40001c27983 */ /* 0x000f220000100800 */
[----:B------:R-:W-:-:S03]  /*9970*/  FFMA.FTZ R222, R182, R214, R130 ;  /* 0x000000d6b6de7223 */ /* 0x000fc60000010082 */
        /* <DEDUP_REMOVED lines=12> */
[----:B------:R-:W-:Y:S01]  /*9a40*/  FFMA.FTZ R155, R229, R215, R59 ;  /* 0x000000d7e59b7223 */ /* 0x000fe2000001003b */
[-C--:B------:R-:W-:Y:S01]  /*9a50*/  FFMA.FTZ R153, R211, R217.reuse, R57 ;  /* 0x000000d9d3997223 */ /* 0x080fe20000010039 */
[----:B------:R-:W-:Y:S01]  /*9a60*/  FFMA.FTZ R152, R209, R218, R56 ;  /* 0x000000dad1987223 */ /* 0x000fe20000010038 */
[----:B------:R-:W-:Y:S01]  /*9a70*/  FFMA.FTZ R161, R210, R217, R125 ;  /* 0x000000d9d2a17223 */ /* 0x000fe2000001007d */
[----:B------:R-:W-:-:S03]  /*9a80*/  FFMA.FTZ R167, R208, R213, R63 ;  /* 0x000000d5d0a77223 */ /* 0x000fc6000001003f */
[----:B------:R-:W-:Y:S04]  /*9a90*/  STG.E.128 desc[UR4][R176.64], R152 ;  /* 0x00000098b0007986 */ /* 0x000fe8000c101d04 */
[----:B------:R-:W-:Y:S04]  /*9aa0*/  STG.E.128 desc[UR4][R196.64], R160 ;  /* 0x000000a0c4007986 */ /* 0x000fe8000c101d04 */
[----:B------:R0:W-:Y:S01]  /*9ab0*/  STG.E.128 desc[UR4][R184.64], R164 ;  /* 0x000000a4b8007986 */ /* 0x0001e2000c101d04 */
[C---:B------:R-:W-:Y:S01]  /*9ac0*/  IMAD.WIDE.U32 R156, R245.reuse, 0x10, R248 ;  /* 0x00000010f59c7825 */ /* 0x040fe200078e00f8 */
[----:B0-----:R-:W0:Y:S03]  /*9ad0*/  LDC.64 R164, c[0x0][0x210] ;  /* 0x00008400ffa47b82 */ /* 0x001e260000000a00 */
[----:B----4-:R-:W-:Y:S01]  /*9ae0*/  FFMA.FTZ R154, R190, R7, R74 ;  /* 0x00000007be9a7223 */ /* 0x010fe2000001004a */
[----:B------:R-:W-:-:S04]  /*9af0*/  IMAD.WIDE.U32 R204, R245, 0x10, R246 ;  /* 0x00000010f5cc7825 */ /* 0x000fc800078e00f6 */
[----:B------:R-:W-:Y:S01]  /*9b00*/  FFMA.FTZ R171, R171, R225, R67 ;  /* 0x000000e1abab7223 */ /* 0x000fe20000010043 */
[----:B------:R-:W-:Y:S01]  /*9b10*/  FFMA.FTZ R170, R170, R226, R66 ;  /* 0x000000e2aaaa7223 */ /* 0x000fe20000010042 */
[----:B------:R-:W-:Y:S01]  /*9b20*/  FFMA.FTZ R169, R169, R227, R65 ;  /* 0x000000e3a9a97223 */ /* 0x000fe20000010041 */
[----:B------:R-:W-:Y:S01]  /*9b30*/  FFMA.FTZ R168, R168, R228, R64 ;  /* 0x000000e4a8a87223 */ /* 0x000fe20000010040 */
[----:B------:R-:W-:Y:S01]  /*9b40*/  FFMA.FTZ R153, R188, R212, R73 ;  /* 0x000000d4bc997223 */ /* 0x000fe20000010049 */
[----:B------:R-:W-:-:S05]  /*9b50*/  FFMA.FTZ R220, R207, R220, R128 ;  /* 0x000000dccfdc7223 */ /* 0x000fca0000010080 */
[----:B------:R1:W-:Y:S04]  /*9b60*/  STG.E.128 desc[UR4][R198.64], R220 ;  /* 0x000000dcc6007986 */ /* 0x0003e8000c101d04 */
[----:B------:R1:W-:Y:S01]  /*9b70*/  STG.E.128 desc[UR4][R178.64], R168 ;  /* 0x000000a8b2007986 */ /* 0x0003e2000c101d04 */
[----:B0-----:R-:W-:-:S04]  /*9b80*/  LEA R251, R164, R251, 0x2 ;  /* 0x000000fba4fb7211 */ /* 0x001fc800078e10ff */
[----:B------:R-:W-:Y:S01]  /*9b90*/  ISETP.GE.AND P2, PT, R251, R165, PT ;  /* 0x000000a5fb00720c */ /* 0x000fe20003f46270 */
        /* <DEDUP_REMOVED lines=9> */
[----:B------:R-:W-:-:S03]  /*9c30*/  FFMA.FTZ R162, R175, R5, R70 ;  /* 0x00000005afa27223 */ /* 0x000fc60000010046 */
[----:B------:R1:W-:Y:S01]  /*9c40*/  STG.E.128 desc[UR4][R200.64], R228 ;  /* 0x000000e4c8007986 */ /* 0x0003e2000c101d04 */
[----:B------:R-:W-:Y:S01]  /*9c50*/  FFMA.FTZ R225, R187, R212, R137 ;  /* 0x000000d4bbe17223 */ /* 0x000fe20000010089 */
[-C--:B------:R-:W-:Y:S01]  /*9c60*/  FFMA.FTZ R5, R174, R4.reuse, R9 ;  /* 0x00000004ae057223 */ /* 0x080fe20000010009 */
[----:B------:R-:W-:Y:S01]  /*9c70*/  FFMA.FTZ R161, R173, R4, R69 ;  /* 0x00000004ada17223 */ /* 0x000fe20000010045 */
[----:B------:R1:W-:Y:S01]  /*9c80*/  STG.E.128 desc[UR4][R158.64], R152 ;  /* 0x000000989e007986 */ /* 0x0003e2000c101d04 */
[-C--:B------:R-:W-:Y:S01]  /*9c90*/  FFMA.FTZ R7, R182, R3.reuse, R11 ;  /* 0x00000003b6077223 */ /* 0x080fe2000001000b */
[----:B------:R-:W-:Y:S01]  /*9ca0*/  FFMA.FTZ R4, R172, R0, R8 ;  /* 0x00000000ac047223 */ /* 0x000fe20000010008 */
[----:B------:R-:W-:Y:S01]  /*9cb0*/  FFMA.FTZ R163, R181, R3, R71 ;  /* 0x00000003b5a37223 */ /* 0x000fe20000010047 */
[----:B--2---:R-:W-:-:S05]  /*9cc0*/  FFMA.FTZ R224, R183, R224, R136 ;  /* 0x000000e0b7e07223 */ /* 0x004fca0000010088 */
[----:B------:R1:W-:Y:S04]  /*9cd0*/  STG.E.128 desc[UR4][R202.64], R224 ;  /* 0x000000e0ca007986 */ /* 0x0003e8000c101d04 */
[----:B------:R1:W-:Y:S01]  /*9ce0*/  STG.E.128 desc[UR4][R156.64], R4 ;  /* 0x000000049c007986 */ /* 0x0003e2000c101d04 */
[----:B---3--:R-:W-:-:S05]  /*9cf0*/  FFMA.FTZ R160, R2, R0, R68 ;  /* 0x0000000002a07223 */ /* 0x008fca0000010044 */
[----:B------:R1:W-:Y:S01]  /*9d00*/  STG.E.128 desc[UR4][R204.64], R160 ;  /* 0x000000a0cc007986 */ /* 0x0003e2000c101d04 */
[----:B------:R-:W-:Y:S05]  /*9d10*/  @!P2 BRA `(.L_x_59728) ;  /* 0xffffff80005ca947 */ /* 0x000fea000383ffff */
[----:B------:R-:W-:Y:S05]  /*9d20*/  BSYNC B0 ;  /* 0x0000000000007941 */ /* 0x000fea0003800000 */
.L_x_59406:
[----:B------:R-:W-:Y:S05]  /*9d30*/  EXIT ;  /* 0x000000000000794d */ /* 0x000fea0003800000 */
.L_x_59727:
        /* <DEDUP_REMOVED lines=8> */
.L_x_59730:
[----:B------:R-:W-:Y:S05]  /*9dc0*/  BSYNC B1 ;  /* 0x0000000000017941 */ /* 0x000fea0003800000 */
.L_x_59729:
        /* <DEDUP_REMOVED lines=9> */
.L_x_59731:
[----:B------:R-:W-:Y:S01]  /*9e60*/  FADD.FTZ R247, R247, R3 ;  /* 0x00000003f7f77221 */ /* 0x000fe20000010000 */
[----:B------:R-:W-:-:S04]  /*9e70*/  HFMA2.MMA R3, -RZ, RZ, 0, 2.384185791015625e-07 ;  /* 0x00000004ff037435 */ /* 0x000fc800000001ff */
[----:B------:R-:W-:-:S07]  /*9e80*/  MOV R250, R247 ;  /* 0x000000f700fa7202 */ /* 0x000fce0000000f00 */
[----:B------:R-:W-:Y:S05]  /*9e90*/  WARPSYNC.COLLECTIVE R248, `(.L_x_59732) ;  /* 0x00000000f8087348 */ /* 0x000fea0003c00000 */
[----:B------:R0:W1:Y:S02]  /*9ea0*/  SHFL.BFLY P2, R3, R250, R3, R5 ;  /* 0x0c000003fa037389 */ /* 0x0000640000040005 */
[----:B01----:R-:W-:Y:S01]  /*9eb0*/  ENDCOLLECTIVE ;  /* 0x000000000000791b */ /* 0x003fe20003800000 */
.L_x_59732:
[----:B------:R-:W-:Y:S01]  /*9ec0*/  FADD.FTZ R247, R247, R3 ;  /* 0x00000003f7f77221 */ /* 0x000fe20000010000 */
[----:B------:R-:W-:-:S04]  /*9ed0*/  HFMA2.MMA R3, -RZ, RZ, 0, 4.76837158203125e-07 ;  /* 0x00000008ff037435 */ /* 0x000fc800000001ff */
[----:B------:R-:W-:-:S07]  /*9ee0*/  MOV R250, R247 ;  /* 0x000000f700fa7202 */ /* 0x000fce0000000f00 */
[----:B------:R-:W-:Y:S05]  /*9ef0*/  WARPSYNC.COLLECTIVE R248, `(.L_x_59733) ;  /* 0x00000000f8087348 */ /* 0x000fea0003c00000 */
[----:B------:R0:W1:Y:S02]  /*9f00*/  SHFL.BFLY P2, R3, R250, R3, R5 ;  /* 0x0c000003fa037389 */ /* 0x0000640000040005 */
[----:B01----:R-:W-:Y:S01]  /*9f10*/  ENDCOLLECTIVE ;  /* 0x000000000000791b */ /* 0x003fe20003800000 */
.L_x_59733:
[----:B------:R-:W-:Y:S01]  /*9f20*/  FADD.FTZ R247, R247, R3 ;  /* 0x00000003f7f77221 */ /* 0x000fe20000010000 */
[----:B------:R-:W-:-:S04]  /*9f30*/  HFMA2.MMA R3, -RZ, RZ, 0, 9.5367431640625e-07 ;  /* 0x00000010ff037435 */ /* 0x000fc800000001ff */
[----:B------:R-:W-:-:S07]  /*9f40*/  MOV R250, R247 ;  /* 0x000000f700fa7202 */ /* 0x000fce0000000f00 */
[----:B------:R-:W-:Y:S05]  /*9f50*/  WARPSYNC.COLLECTIVE R248, `(.L_x_59734) ;  /* 0x00000000f8087348 */ /* 0x000fea0003c00000 */
[----:B------:R0:W1:Y:S02]  /*9f60*/  SHFL.BFLY P2, R3, R250, R3, R5 ;  /* 0x0c000003fa037389 */ /* 0x0000640000040005 */
[----:B01----:R-:W-:Y:S01]  /*9f70*/  ENDCOLLECTIVE ;  /* 0x000000000000791b */ /* 0x003fe20003800000 */
.L_x_59734:
        /* <DEDUP_REMOVED lines=168> */
.L_x_59735:
[----:B------:R-:W-:Y:S01]  /*aa00*/  FADD.FTZ R249, R249, R3 ;  /* 0x00000003f9f97221 */ /* 0x000fe20000010000 */
[----:B------:R-:W-:-:S04]  /*aa10*/  HFMA2.MMA R3, -RZ, RZ, 0, 1.1920928955078125e-07 ;  /* 0x00000002ff037435 */ /* 0x000fc800000001ff */
[----:B------:R-:W-:-:S07]  /*aa20*/  MOV R250, R249 ;  /* 0x000000f900fa7202 */ /* 0x000fce0000000f00 */
[----:B------:R-:W-:Y:S05]  /*aa30*/  WARPSYNC.COLLECTIVE R248, `(.L_x_59736) ;  /* 0x00000000f8087348 */ /* 0x000fea0003c00000 */
[----:B------:R0:W1:Y:S02]  /*aa40*/  SHFL.BFLY P2, R3, R250, R3, R5 ;  /* 0x0c000003fa037389 */ /* 0x0000640000040005 */
[----:B01----:R-:W-:Y:S01]  /*aa50*/  ENDCOLLECTIVE ;  /* 0x000000000000791b */ /* 0x003fe20003800000 */
.L_x_59736:
[----:B------:R-:W-:Y:S01]  /*aa60*/  FADD.FTZ R249, R249, R3 ;  /* 0x00000003f9f97221 */ /* 0x000fe20000010000 */
[----:B------:R-:W-:-:S04]  /*aa70*/  HFMA2.MMA R3, -RZ, RZ, 0, 2.384185791015625e-07 ;  /* 0x00000004ff037435 */ /* 0x000fc800000001ff */
[----:B------:R-:W-:-:S07]  /*aa80*/  MOV R250, R249 ;  /* 0x000000f900fa7202 */ /* 0x000fce0000000f00 */
[----:B------:R-:W-:Y:S05]  /*aa90*/  WARPSYNC.COLLECTIVE R248, `(.L_x_59737) ;  /* 0x00000000f8087348 */ /* 0x000fea0003c00000 */
[----:B------:R0:W1:Y:S02]  /*aaa0*/  SHFL.BFLY P2, R3, R250, R3, R5 ;  /* 0x0c000003fa037389 */ /* 0x0000640000040005 */
[----:B01----:R-:W-:Y:S01]  /*aab0*/  ENDCOLLECTIVE ;  /* 0x000000000000791b */ /* 0x003fe20003800000 */
.L_x_59737:
[----:B------:R-:W-:Y:S01]  /*aac0*/  FADD.FTZ R249, R249, R3 ;  /* 0x00000003f9f97221 */ /* 0x000fe20000010000 */
[----:B------:R-:W-:-:S04]  /*aad0*/  HFMA2.MMA R3, -RZ, RZ, 0, 4.76837158203125e-07 ;  /* 0x00000008ff037435 */ /* 0x000fc800000001ff */
[----:B------:R-:W-:-:S07]  /*aae0*/  MOV R250, R249 ;  /* 0x000000f900fa7202 */ /* 0x000fce0000000f00 */
[----:B------:R-:W-:Y:S05]  /*aaf0*/  WARPSYNC.COLLECTIVE R248, `(.L_x_59738) ;  /* 0x00000000f8087348 */ /* 0x000fea0003c00000 */
[----:B------:R0:W1:Y:S02]  /*ab00*/  SHFL.BFLY P2, R3, R250, R3, R5 ;  /* 0x0c000003fa037389 */ /* 0x0000640000040005 */
[----:B01----:R-:W-:Y:S01]  /*ab10*/  ENDCOLLECTIVE ;  /* 0x000000000000791b */ /* 0x003fe20003800000 */
.L_x_59738:
[----:B------:R-:W-:Y:S01]  /*ab20*/  FADD.FTZ R249, R249, R3 ;  /* 0x00000003f9f97221 */ /* 0x000fe20000010000 */
[----:B------:R-:W-:-:S04]  /*ab30*/  HFMA2.MMA R3, -RZ, RZ, 0, 9.5367431640625e-07 ;  /* 0x00000010ff037435 */ /* 0x000fc800000001ff */
[----:B------:R-:W-:-:S07]  /*ab40*/  MOV R250, R249 ;  /* 0x000000f900fa7202 */ /* 0x000fce0000000f00 */
[----:B------:R-:W-:Y:S05]  /*ab50*/  WARPSYNC.COLLECTIVE R248, `(.L_x_59739) ;  /* 0x00000000f8087348 */ /* 0x000fea0003c00000 */
[----:B------:R0:W1:Y:S02]  /*ab60*/  SHFL.BFLY P2, R3, R250, R3, R5 ;  /* 0x0c000003fa037389 */ /* 0x0000640000040005 */
[----:B01----:R-:W-:Y:S01]  /*ab70*/  ENDCOLLECTIVE ;  /* 0x000000000000791b */ /* 0x003fe20003800000 */
.L_x_59739:
[----:B------:R-:W-:Y:S05]  /*ab80*/  BRA `(.L_x_59740) ;  /* 0xffffffc8008c7947 */ /* 0x000fea000383ffff */
.L_x_59741:
        /* <DEDUP_REMOVED lines=15> */
.L_x_66107:


//--------------------- .text._ZN10layer_norm31ln_parallel_residual_fwd_kernelINS_13Kernel_traitsIfffffjLj2560ELj1ELj4ELj1ELj16ENS_18Kernel_traits_baseILj2560EfffffjLj128EEEEELb0ELb1ELb0EEEvNS_9FwdParamsE --------------------------
	.section	.text._ZN10layer_norm31ln_parallel_residual_fwd_kernelINS_13Kernel_traitsIfffffjLj2560ELj1ELj4ELj1ELj16ENS_18Kernel_traits_baseILj2560EfffffjLj128EEEEELb0ELb1ELb0EEEvNS_9FwdParamsE,"ax",@progbits
	.align	128
        .global         _ZN10layer_norm31ln_parallel_residual_fwd_kernelINS_13Kernel_traitsIfffffjLj2560ELj1ELj4ELj1ELj16ENS_18Kernel_traits_baseILj2560EfffffjLj128EEEEELb0ELb1ELb0EEEvNS_9FwdParamsE
        .type           _ZN10layer_norm31ln_parallel_residual_fwd_kernelINS_13Kernel_traitsIfffffjLj2560ELj1ELj4ELj1ELj16ENS_18Kernel_traits_baseILj2560EfffffjLj128EEEEELb0ELb1ELb0EEEvNS_9FwdParamsE,@function
        .size           _ZN10layer_norm31ln_parallel_residual_fwd_kernelINS_13Kernel_traitsIfffffjLj2560ELj1ELj4ELj1ELj16ENS_18Kernel_traits_baseILj2560EfffffjLj128EEEEELb0ELb1ELb0EEEvNS_9FwdParamsE,(.L_x_66108 - _ZN10layer_norm31ln_parallel_residual_fwd_kernelINS_13Kernel_traitsIfffffjLj2560ELj1ELj4ELj1ELj16ENS_18Kernel_traits_baseILj2560EfffffjLj128EEEEELb0ELb1ELb0EEEvNS_9FwdParamsE)
        .other          _ZN10layer_norm31ln_parallel_residual_fwd_kernelINS_13Kernel_traitsIfffffjLj2560ELj1ELj4ELj1ELj16ENS_18Kernel_traits_baseILj2560EfffffjLj128EEEEELb0ELb1ELb0EEEvNS_9FwdParamsE,@"STO_CUDA_ENTRY STV_DEFAULT"
_ZN10layer_norm31ln_parallel_residual_fwd_kernelINS_13Kernel_traitsIfffffjLj2560ELj1ELj4ELj1ELj16ENS_18Kernel_traits_baseILj2560EfffffjLj128EEEEELb0ELb1ELb0EEEvNS_9FwdParamsE:
.text._ZN10layer_norm31ln_parallel_residual_fwd_kernelINS_13Kernel_traitsIfffffjLj2560ELj1ELj4ELj1ELj16ENS_18Kernel_traits_baseILj2560EfffffjLj128EEEEELb0ELb1ELb0EEEvNS_9FwdParamsE:
        /* <DEDUP_REMOVED lines=20> */
[----:B------:R-:W1:Y:S01]  /*0140*/  LDC.64 R4, c[0x0][0x260] ;  /* 0x00009800ff047b82 */ /* 0x000e620000000a00 */
[----:B------:R-:W-:Y:S01]  /*0150*/  ULDC.64 UR6, c[0x0][0x2c8] ;  /* 0x0000b20000067ab9 */ /* 0x000fe20000000a00 */
[----:B------:R-:W-:Y:S02]  /*0160*/  CS2R R10, SRZ ;  /* 0x00000000000a7805 */ /* 0x000fe4000001ff00 */
[----:B------:R-:W-:Y:S02]  /*0170*/  ISETP.NE.U32.AND P0, PT, RZ, UR6, PT ;  /* 0x00000006ff007c0c */ /* 0x000fe4000bf05070 */
[----:B------:R-:W-:Y:S02]  /*0180*/  CS2R R8, SRZ ;  /* 0x0000000000087805 */ /* 0x000fe4000001ff00 */
[----:B------:R-:W-:-:S13]  /*0190*/  ISETP.NE.AND.EX P0, PT, RZ, UR7, PT, P0 ;  /* 0x00000007ff007c0c */ /* 0x000fda000bf05300 */
[C---:B------:R-:W-:Y:S01]  /*01a0*/  @P0 LEA R6, P1, R3.reuse, UR6, 0x4 ;  /* 0x0000000603060c11 */ /* 0x040fe2000f8220ff */
[----:B-1----:R-:W-:-:S03]  /*01b0*/  IMAD.WIDE.U32 R4, R3, 0x10, R4 ;  /* 0x0000001003047825 */ /* 0x002fc600078e0004 */
[C---:B------:R-:W-:Y:S02]  /*01c0*/  @P0 LEA.HI.X R7, R3.reuse, UR7, RZ, 0x4, P1 ;  /* 0x0000000703070c11 */ /* 0x040fe400088f24ff */
[----:B------:R-:W2:Y:S04]  /*01d0*/  LDG.E.128 R12, desc[UR4][R4.64] ;  /* 0x00000004040c7981 */ /* 0x000ea8000c1e1d00 */
[----:B------:R1:W5:Y:S01]  /*01e0*/  @P0 LDG.E.128 R8, desc[UR4][R6.64] ;  /* 0x0000000406080981 */ /* 0x000362000c1e1d00 */
[----:B------:R-:W-:-:S03]  /*01f0*/  LOP3.LUT R3, R3, 0x20, RZ, 0xfc, !PT ;  /* 0x0000002003037812 */ /* 0x000fc600078efcff */
[----:B--2---:R1:W-:Y:S04]  /*0200*/  STL.64 [R1+0x20], R12 ;  /* 0x0000200c01007387 */ /* 0x0043e80000100a00 */
[----:B------:R1:W-:Y:S02]  /*0210*/  STL.64 [R1+0x28], R14 ;  /* 0x0000280e01007387 */ /* 0x0003e40000100a00 */
.L_x_59743:
[----:B------:R-:W-:Y:S05]  /*0220*/  BSYNC B0 ;  /* 0x0000000000007941 */ /* 0x000fea0003800000 */
.L_x_59742:
[----:B------:R-:W-:Y:S04]  /*0230*/  BSSY B0, `(.L_x_59744) ;  /* 0x0000010000007945 */ /* 0x000fe80003800000 */
[----:B------:R-:W-:Y:S05]  /*0240*/  @!P6 BRA `(.L_x_59745) ;  /* 0x000000000038e947 */ /* 0x000fea0003800000 */
[----:B-1----:R-:W1:Y:S01]  /*0250*/  LDC.64 R6, c[0x0][0x260] ;  /* 0x00009800ff067b82 */ /* 0x002e620000000a00 */
        /* <DEDUP_REMOVED lines=10> */
[----:B------:R-:W-:-:S03]  /*0300*/  IADD3 R3, R3, 0x20, RZ ;  /* 0x0000002003037810 */ /* 0x000fc60007ffe0ff */
[----:B--2---:R3:W-:Y:S04]  /*0310*/  STL.64 [R1], R16 ;  /* 0x0000001001007387 */ /* 0x0047e80000100a00 */
[----:B------:R3:W-:Y:S02]  /*0320*/  STL.64 [R1+0x8], R18 ;  /* 0x0000081201007387 */ /* 0x0007e40000100a00 */
.L_x_59745:
[----:B------:R-:W-:Y:S05]  /*0330*/  BSYNC B0 ;  /* 0x0000000000007941 */ /* 0x000fea0003800000 */
.L_x_59744:
[----:B------:R-:W-:Y:S04]  /*0340*/  BSSY B0, `(.L_x_59746) ;  /* 0x000000e000007945 */ /* 0x000fe80003800000 */
[----:B------:R-:W-:Y:S05]  /*0350*/  @!P5 BRA `(.L_x_59747) ;  /* 0x000000000030d947 */ /* 0x000fea0003800000 */
[----:B-1----:R-:W1:Y:S01]  /*0360*/  LDC.64 R6, c[0x0][0x260] ;  /* 0x00009800ff067b82 */ /* 0x002e620000000a00 */
[----:B------:R-:W-:Y:S01]  /*0370*/  ULDC.64 UR6, c[0x0][0x2c8] ;  /* 0x0000b20000067ab9 */ /* 0x000fe20000000a00 */
[----:B---3--:R-:W-:Y:S02]  /*0380*/  CS2R R18, SRZ ;  /* 0x0000000000127805 */ /* 0x008fe4000001ff00 */
[----:B------:R-:W-:Y:S02]  /*0390*/  ISETP.NE.U32.AND P0, PT, RZ, UR6, PT ;  /* 0x00000006ff007c0c */ /* 0x000fe4000bf05070 */
[----:B------:R-:W-:Y:S02]  /*03a0*/  CS2R R16, SRZ ;  /* 0x0000000000107805 */ /* 0x000fe4000001ff00 */
[----:B------:R-:W-:-:S13]  /*03b0*/  ISETP.NE.AND.EX P0, PT, RZ, UR7, PT, P0 ;  /* 0x00000007ff007c0c */ /* 0x000fda000bf05300 */
[----:B------:R-:W-:-:S04]  /*03c0*/  @P0 LEA R4, P1, R3, UR6, 0x4 ;  /* 0x0000000603040c11 */ /* 0x000fc8000f8220ff */
[C---:B------:R-:W-:Y:S01]  /*03d0*/  @P0 LEA.HI.X R5, R3.reuse, UR7, RZ, 0x4, P1 ;  /* 0x0000000703050c11 */ /* 0x040fe200088f24ff */
[----:B-1----:R-:W-:-:S04]  /*03e0*/  IMAD.WIDE.U32 R6, R3, 0x10, R6 ;  /* 0x0000001003067825 */ /* 0x002fc800078e0006 */
[----:B------:R2:W5:Y:S04]  /*03f0*/  @P0 LDG.E.128 R16, desc[UR4][R4.64] ;  /* 0x0000000404100981 */ /* 0x000568000c1e1d00 */
[----:B------:R2:W5:Y:S01]  /*0400*/  LDG.E.128 R248, desc[UR4][R6.64] ;  /* 0x0000000406f87981 */ /* 0x000562000c1e1d00 */
[----:B------:R-:W-:-:S07]  /*0410*/  IADD3 R3, R3, 0x20, RZ ;  /* 0x0000002003037810 */ /* 0x000fce0007ffe0ff */
.L_x_59747:
[----:B------:R-:W-:Y:S05]  /*0420*/  BSYNC B0 ;  /* 0x0000000000007941 */ /* 0x000fea0003800000 */
.L_x_59746:
[----:B------:R-:W-:Y:S04]  /*0430*/  BSSY B0, `(.L_x_59748) ;  /* 0x000000e000007945 */ /* 0x000fe80003800000 */
[----:B------:R-:W-:Y:S05]  /*0440*/  @!P4 BRA `(.L_x_59749) ;  /* 0x000000000030c947 */ /* 0x000fea0003800000 */
[----:B-12---:R-:W1:Y:S01]  /*0450*/  LDC.64 R6, c[0x0][0x260] ;  /* 0x00009800ff067b82 */ /* 0x006e620000000a00 */
[----:B------:R-:W-:Y:S01]  /*0460*/  ULDC.64 UR6, c[0x0][0x2c8] ;  /* 0x0000b20000067ab9 */ /* 0x000fe20000000a00 */
[----:B------:R-:W-:Y:S02]  /*0470*/  CS2R R22, SRZ ;  /* 0x0000000000167805 */ /* 0x000fe4000001ff00 */
[----:B------:R-:W-:Y:S02]  /*0480*/  ISETP.NE.U32.AND P0, PT, RZ, UR6, PT ;  /* 0x00000006ff007c0c */ /* 0x000fe4000bf05070 */
[----:B------:R-:W-:Y:S02]  /*0490*/  CS2R R20, SRZ ;  /* 0x0000000000147805 */ /* 0x000fe4000001ff00 */
[----:B------:R-:W-:-:S13]  /*04a0*/  ISETP.NE.AND.EX P0, PT, RZ, UR7, PT, P0 ;  /* 0x00000007ff007c0c */ /* 0x000fda000bf05300 */
[----:B---3--:R-:W-:-:S04]  /*04b0*/  @P0 LEA R4, P1, R3, UR6, 0x4 ;  /* 0x0000000603040c11 */ /* 0x008fc8000f8220ff */
[C---:B------:R-:W-:Y:S01]  /*04c0*/  @P0 LEA.HI.X R5, R3.reuse, UR7, RZ, 0x4, P1 ;  /* 0x0000000703050c11 */ /* 0x040fe200088f24ff */
[----:B-1----:R-:W-:-:S04]  /*04d0*/  IMAD.WIDE.U32 R6, R3, 0x10, R6 ;  /* 0x0000001003067825 */ /* 0x002fc800078e0006 */
[----:B------:R4:W5:Y:S04]  /*04e0*/  @P0 LDG.E.128 R20, desc[UR4][R4.64] ;  /* 0x0000000404140981 */ /* 0x000968000c1e1d00 */
[----:B------:R4:W5:Y:S01]  /*04f0*/  LDG.E.128 R244, desc[UR4][R6.64] ;  /* 0x0000000406f47981 */ /* 0x000962000c1e1d00 */
[----:B------:R-:W-:-:S07]  /*0500*/  IADD3 R3, R3, 0x20, RZ ;  /* 0x0000002003037810 */ /* 0x000fce0007ffe0ff */
.L_x_59749:
[----:B------:R-:W-:Y:S05]  /*0510*/  BSYNC B0 ;  /* 0x0000000000007941 */ /* 0x000fea0003800000 */
.L_x_59748:
[----:B------:R-:W-:Y:S04]  /*0520*/  BSSY B0, `(.L_x_59750) ;  /* 0x000000e000007945 */ /* 0x000fe80003800000 */
[----:B------:R-:W-:Y:S05]  /*0530*/  @!P3 BRA `(.L_x_59751) ;  /* 0x000000000030b947 */ /* 0x000fea0003800000 */
[----:B-12-4-:R-:W1:Y:S01]  /*0540*/  LDC.64 R6, c[0x0][0x260] ;  /* 0x00009800ff067b82 */ /* 0x016e620000000a00 */
        /* <DEDUP_REMOVED lines=11> */
.L_x_59751:
[----:B------:R-:W-:Y:S05]  /*0600*/  BSYNC B0 ;  /* 0x0000000000007941 */ /* 0x000fea0003800000 */
.L_x_59750:
[----:B------:R-:W-:Y:S01]  /*0610*/  ISETP.GE.U32.AND P0, PT, R0, 0xc0, PT ;  /* 0x000000c00000780c */ /* 0x000fe20003f06070 */
[----:B------:R-:W-:Y:S01]  /*0620*/  BSSY B0, `(.L_x_59752) ;  /* 0x0000010000007945 */ /* 0x000fe20003800000 */
[----:B------:R-:W-:-:S11]  /*0630*/  LOP3.LUT R2, R2, 0x7fffffff, RZ, 0xc0, !PT ;  /* 0x7fffffff02027812 */ /* 0x000fd600078ec0ff */
[----:B------:R-:W-:Y:S01]  /*0640*/  @P0 LOP3.LUT R2, R2, 0x80000000, RZ, 0xfc, !PT ;  /* 0x8000000002020812 */ /* 0x000fe200078efcff */
[----:B------:R-:W-:Y:S06]  /*0650*/  @!P0 BRA `(.L_x_59753) ;  /* 0x0000000000308947 */ /* 0x000fec0003800000 */
        /* <DEDUP_REMOVED lines=12> */
.L_x_59753:
[----:B------:R-:W-:Y:S05]  /*0720*/  BSYNC B0 ;  /* 0x0000000000007941 */ /* 0x000fea0003800000 */
.L_x_59752:
[----:B------:R-:W-:Y:S01]  /*0730*/  ISETP.GE.U32.AND P0, PT, R0, 0xe0, PT ;  /* 0x000000e00000780c */ /* 0x000fe20003f06070 */
[----:B------:R-:W-:Y:S01]  /*0740*/  BSSY B0, `(.L_x_59754) ;  /* 0x0000012000007945 */ /* 0x000fe20003800000 */
[----:B-1234-:R-:W-:Y:S02]  /*0750*/  SHF.R.U32.HI R4, RZ, 0x5, R32 ;  /* 0x00000005ff047819 */ /* 0x01efe40000011620 */
[----:B------:R-:W-:Y:S02]  /*0760*/  LOP3.LUT R2, R2, 0xbfffffff, RZ, 0xc0, !PT ;  /* 0xbfffffff02027812 */ /* 0x000fe400078ec0ff */
[----:B------:R-:W-:-:S07]  /*0770*/  LEA R252, R33, R4, 0x2 ;  /* 0x0000000421fc7211 */ /* 0x000fce00078e10ff */
[----:B------:R-:W-:Y:S01]  /*0780*/  @P0 LOP3.LUT R2, R2, 0x40000000, RZ, 0xfc, !PT ;  /* 0x4000000002020812 */ /* 0x000fe200078efcff */
[----:B------:R-:W-:Y:S06]  /*0790*/  @!P0 BRA `(.L_x_59755) ;  /* 0x0000000000308947 */ /* 0x000fec0003800000 */
[----:B------:R-:W1:Y:S01]  /*07a0*/  LDC.64 R6, c[0x0][0x260] ;  /* 0x00009800ff067b82 */ /* 0x000e620000000a00 */
[----:B------:R-:W-:Y:S01]  /*07b0*/  ULDC.64 UR6, c[0x0][0x2c8] ;  /* 0x0000b20000067ab9 */ /* 0x000fe20000000a00 */
[----:B------:R-:W-:Y:S02]  /*07c0*/  CS2R R34, SRZ ;  /* 0x0000000000227805 */ /* 0x000fe4000001ff00 */
        /* <DEDUP_REMOVED lines=9> */
.L_x_59755:
[----:B------:R-:W-:Y:S05]  /*0860*/  BSYNC B0 ;  /* 0x0000000000007941 */ /* 0x000fea0003800000 */
.L_x_59754:
[----:B------:R-:W-:Y:S01]  /*0870*/  ISETP.GE.U32.AND P0, PT, R0, 0x100, PT ;  /* 0x000001000000780c */ /* 0x000fe20003f06070 */
[----:B------:R-:W-:Y:S01]  /*0880*/  BSSY B0, `(.L_x_59756) ;  /* 0x0000010000007945 */ /* 0x000fe20003800000 */
[----:B------:R-:W-:-:S11]  /*0890*/  LOP3.LUT R2, R2, 0xdfffffff, RZ, 0xc0, !PT ;  /* 0xdfffffff02027812 */ /* 0x000fd600078ec0ff */
[----:B------:R-:W-:Y:S01]  /*08a0*/  @P0 LOP3.LUT R2, R2, 0x20000000, RZ, 0xfc, !PT ;  /* 0x2000000002020812 */ /* 0x000fe200078efcff */
[----:B------:R-:W-:Y:S06]  /*08b0*/  @!P0 BRA `(.L_x_59757) ;  /* 0x0000000000308947 */ /* 0x000fec0003800000 */
[----:B-1----:R-:W1:Y:S01]  /*08c0*/  LDC.64 R6, c[0x0][0x260] ;  /* 0x00009800ff067b82 */ /* 0x002e620000000a00 */
        /* <DEDUP_REMOVED lines=11> */
.L_x_59757:
[----:B------:R-:W-:Y:S05]  /*0980*/  BSYNC B0 ;  /* 0x0000000000007941 */ /* 0x000fea0003800000 */
.L_x_59756:
[----:B------:R-:W-:Y:S01]  /*0990*/  ISETP.GE.U32.AND P0, PT, R0, 0x120, PT ;  /* 0x000001200000780c */ /* 0x000fe20003f06070 */
[----:B------:R-:W-:Y:S01]  /*09a0*/  BSSY B0, `(.L_x_59758) ;  /* 0x0000010000007945 */ /* 0x000fe20003800000 */
[----:B------:R-:W-:-:S11]  /*09b0*/  LOP3.LUT R2, R2, 0xefffffff, RZ, 0xc0, !PT ;  /* 0xefffffff02027812 */ /* 0x000fd600078ec0ff */
[----:B------:R-:W-:Y:S01]  /*09c0*/  @P0 LOP3.LUT R2, R2, 0x10000000, RZ, 0xfc, !PT ;  /* 0x1000000002020812 */ /* 0x000fe200078efcff */
[----:B------:R-:W-:Y:S06]  /*09d0*/  @!P0 BRA `(.L_x_59759) ;  /* 0x0000000000308947 */ /* 0x000fec0003800000 */
[----:B-12---:R-:W1:Y:S01]  /*09e0*/  LDC.64 R6, c[0x0][0x260] ;  /* 0x00009800ff067b82 */ /* 0x006e620000000a00 */
        /* <DEDUP_REMOVED lines=11> */
.L_x_59759:
[----:B------:R-:W-:Y:S05]  /*0aa0*/  BSYNC B0 ;  /* 0x0000000000007941 */ /* 0x000fea0003800000 */
.L_x_59758:
[----:B------:R-:W-:Y:S01]  /*0ab0*/  ISETP.GE.U32.AND P0, PT, R0, 0x140, PT ;  /* 0x000001400000780c */ /* 0x000fe20003f06070 */
[----:B------:R-:W-:Y:S01]  /*0ac0*/  BSSY B0, `(.L_x_59760) ;  /* 0x0000010000007945 */ /* 0x000fe20003800000 */
[----:B------:R-:W-:-:S11]  /*0ad0*/  LOP3.LUT R2, R2, 0xf7ffffff, RZ, 0xc0, !PT ;  /* 0xf7ffffff02027812 */ /* 0x000fd600078ec0ff */
[----:B------:R-:W-:Y:S01]  /*0ae0*/  @P0 LOP3.LUT R2, R2, 0x8000000, RZ, 0xfc, !PT ;  /* 0x0800000002020812 */ /* 0x000fe200078efcff */
[----:B------:R-:W-:Y:S06]  /*0af0*/  @!P0 BRA `(.L_x_59761) ;  /* 0x0000000000308947 */ /* 0x000fec0003800000 */
[----:B-123--:R-:W1:Y:S01]  /*0b00*/  LDC.64 R6, c[0x0][0x260] ;  /* 0x00009800ff067b82 */ /* 0x00ee620000000a00 */
        /* <DEDUP_REMOVED lines=11> */
.L_x_59761:
[----:B------:R-:W-:Y:S05]  /*0bc0*/  BSYNC B0 ;  /* 0x0000000000007941 */ /* 0x000fea0003800000 */
.L_x_59760:
[----:B------:R-:W-:Y:S01]  /*0bd0*/  ISETP.GE.U32.AND P0, PT, R0, 0x160, PT ;  /* 0x000001600000780c */ /* 0x000fe20003f06070 */
[----:B------:R-:W-:Y:S01]  /*0be0*/  BSSY B0, `(.L_x_59762) ;  /* 0x0000010000007945 */ /* 0x000fe20003800000 */
[----:B------:R-:W-:-:S11]  /*0bf0*/  LOP3.LUT R2, R2, 0xfbffffff, RZ, 0xc0, !PT ;  /* 0xfbffffff02027812 */ /* 0x000fd600078ec0ff */
[----:B------:R-:W-:Y:S01]  /*0c00*/  @P0 LOP3.LUT R2, R2, 0x4000000, RZ, 0xfc, !PT ;  /* 0x0400000002020812 */ /* 0x000fe200078efcff */
[----:B------:R-:W-:Y:S06]  /*0c10*/  @!P0 BRA `(.L_x_59763) ;  /* 0x0000000000308947 */ /* 0x000fec0003800000 */
[----:B-1234-:R-:W1:Y:S01]  /*0c20*/  LDC.64 R6, c[0x0][0x260] ;  /* 0x00009800ff067b82 */ /* 0x01ee620000000a00 */
        /* <DEDUP_REMOVED lines=11> */
.L_x_59763:
[----:B------:R-:W-:Y:S05]  /*0ce0*/  BSYNC B0 ;  /* 0x0000000000007941 */ /* 0x000fea0003800000 */
.L_x_59762:
        /* <DEDUP_REMOVED lines=17> */
.L_x_59765:
[----:B------:R-:W-:Y:S05]  /*0e00*/  BSYNC B0 ;  /* 0x0000000000007941 */ /* 0x000fea0003800000 */
.L_x_59764:
        /* <DEDUP_REMOVED lines=17> */
.L_x_59767:
[----:B------:R-:W-:Y:S05]  /*0f20*/  BSYNC B0 ;  /* 0x0000000000007941 */ /* 0x000fea0003800000 */
.L_x_59766:
        /* <DEDUP_REMOVED lines=17> */
.L_x_59769:
[----:B------:R-:W-:Y:S05]  /*1040*/  BSYNC B0 ;  /* 0x0000000000007941 */ /* 0x000fea0003800000 */
.L_x_59768:
        /* <DEDUP_REMOVED lines=17> */
.L_x_59771:
[----:B------:R-:W-:Y:S05]  /*1160*/  BSYNC B0 ;  /* 0x0000000000007941 */ /* 0x000fea0003800000 */
.L_x_59770:
        /* <DEDUP_REMOVED lines=17> */
.L_x_59773:
[----:B------:R-:W-:Y:S05]  /*1280*/  BSYNC B0 ;  /* 0x0000000000007941 */ /* 0x000fea0003800000 */
.L_x_59772:
        /* <DEDUP_REMOVED lines=17> */
.L_x_59775:
[----:B------:R-:W-:Y:S05]  /*13a0*/  BSYNC B0 ;  /* 0x0000000000007941 */ /* 0x000fea0003800000 */
.L_x_59774:
        /* <DEDUP_REMOVED lines=17> */
.L_x_59777:
[----:B------:R-:W-:Y:S05]  /*14c0*/  BSYNC B0 ;  /* 0x0000000000007941 */ /* 0x000fea0003800000 */
.L_x_59776:
        /* <DEDUP_REMOVED lines=17> */
.L_x_59779:
[----:B------:R-:W-:Y:S05]  /*15e0*/  BSYNC B0 ;  /* 0x0000000000007941 */ /* 0x000fea0003800000 */
.L_x_59778:
        /* <DEDUP_REMOVED lines=15> */
[----:B------:R-:W2:Y:S04]  /*16e0*/  LDG.E.128 R4, desc[UR4][R4.64] ;  /* 0x0000000404047981 */ /* 0x000ea8000c1e1d00 */
[----:B--2---:R1:W-:Y:S04]  /*16f0*/  STL.64 [R1+0x10], R4 ;  /* 0x0000100401007387 */ /* 0x0043e80000100a00 */
[----:B------:R1:W-:Y:S02]  /*1700*/  STL.64 [R1+0x18], R6 ;  /* 0x0000180601007387 */ /* 0x0003e40000100a00 */
.L_x_59781:
[----:B------:R-:W-:Y:S05]  /*1710*/  BSYNC B0 ;  /* 0x0000000000007941 */ /* 0x000fea0003800000 */
.L_x_59780:
[----:B------:R-:W-:Y:S01]  /*1720*/  ULDC UR8, c[0x0][0x214] ;  /* 0x0000850000087ab9 */ /* 0x000fe20000000800 */
[----:B------:R-:W-:Y:S01]  /*1730*/  ULDC.64 UR6, c[0x0][0x230] ;  /* 0x00008c0000067ab9 */ /* 0x000fe20000000a00 */
[----:B------:R-:W-:Y:S02]  /*1740*/  ISETP.GE.AND P0, PT, R252, UR8, PT ;  /* 0x00000008fc007c0c */ /* 0x000fe4000bf06270 */
[----:B0-----:R-:W-:-:S04]  /*1750*/  LOP3.LUT P1, RZ, R140, UR6, RZ, 0xfc, !PT ;  /* 0x000000068cff7c12 */ /* 0x001fc8000f82fcff */
[----:B------:R-:W-:-:S07]  /*1760*/  LOP3.LUT P1, RZ, R141, UR7, RZ, 0xfc, P1 ;  /* 0x000000078dff7c12 */ /* 0x000fce000882fcff */
[----:B------:R-:W-:Y:S06]  /*1770*/  @P0 EXIT ;  /* 0x000000000000094d */ /* 0x000fec0003800000 */
[----:B------:R-:W-:Y:S01]  /*1780*/  ULDC.U8 UR6, c[0x0][0x2a0] ;  /* 0x0000a80000067ab9 */ /* 0x000fe20000000000 */
[----:B------:R-:W-:Y:S01]  /*1790*/  ULDC UR8, c[0x0][0x218] ;  /* 0x0000860000087ab9 */ /* 0x000fe20000000800 */
[----:B------:R-:W-:Y:S01]  /*17a0*/  ISETP.NE.AND P0, PT, RZ, UR6, PT ;  /* 0x00000006ff007c0c */ /* 0x000fe2000bf05270 */
[----:B------:R-:W-:Y:S01]  /*17b0*/  ULDC UR7, c[0x0][0x2d8] ;  /* 0x0000b60000077ab9 */ /* 0x000fe20000000800 */
[----:B------:R-:W-:Y:S01]  /*17c0*/  ULDC.64 UR10, c[0x0][0x228] ;  /* 0x00008a00000a7ab9 */ /* 0x000fe20000000a00 */
[----:B------:R-:W-:-:S10]  /*17d0*/  ULDC.64 UR12, c[0x0][0x230] ;  /* 0x00008c00000c7ab9 */ /* 0x000fd40000000a00 */
.L_x_60183:
[----:B--234-:R-:W0:Y:S01]  /*17e0*/  S2R R232, SR_TID.X ;  /* 0x0000000000e87919 */ /* 0x01ce220000002100 */
[----:B-1----:R-:W-:Y:S01]  /*17f0*/  IMAD R3, R252, UR8, RZ ;  /* 0x00000008fc037c24 */ /* 0x002fe2000f8e02ff */
[----:B------:R-:W-:Y:S04]  /*1800*/  BSSY B0, `(.L_x_59782) ;  /* 0x0000047000007945 */ /* 0x000fe80003800000 */
[----:B-1234-:R-:W-:-:S04]  /*1810*/  SHF.R.S32.HI R4, RZ, 0x1f, R3 ;  /* 0x0000001fff047819 */ /* 0x01efc80000011403 */
        /* <DEDUP_REMOVED lines=16> */
[----:B0-----:R-:W-:-:S05]  /*1920*/  IMAD.WIDE.U32 R6, R5, 0x10, R148 ;  /* 0x0000001005067825 */ /* 0x001fca00078e0094 */
        /* <DEDUP_REMOVED lines=9> */
.L_x_59785:
[----:B-----5:R-:W-:Y:S01]  /*19c0*/  FADD.FTZ R148, R144, R148 ;  /* 0x0000009490947221 */ /* 0x020fe20000010000 */
[----:B------:R-:W-:Y:S06]  /*19d0*/  BRA `(.L_x_59786) ;  /* 0x0000000000087947 */ /* 0x000fec0003800000 */
.L_x_59784:
[----:B-----5:R-:W-:-:S04]  /*19e0*/  FADD.FTZ R148, R140, R148 ;  /* 0x000000948c947221 */ /* 0x020fc80000010000 */
[----:B------:R-:W-:-:S07]  /*19f0*/  @P3 FADD.FTZ R148, R144, R148 ;  /* 0x0000009490943221 */ /* 0x000fce0000010000 */
.L_x_59786:
[----:B-----5:R-:W-:-:S07]  /*1a00*/  MOV R152, R148 ;  /* 0x0000009400987202 */ /* 0x020fce0000000f00 */
.L_x_59787:
[----:B------:R-:W-:Y:S05]  /*1a10*/  @P4 BRA `(.L_x_59788) ;  /* 0x00000000001c4947 */ /* 0x000fea0003800000 */
[----:B------:R-:W-:-:S04]  /*1a20*/  ISETP.NE.U32.AND P5, PT, RZ, UR12, PT ;  /* 0x0000000cff007c0c */ /* 0x000fc8000bfa5070 */
[----:B------:R-:W-:-:S13]  /*1a30*/  ISETP.NE.AND.EX P5, PT, RZ, UR13, PT, P5 ;  /* 0x0000000dff007c0c */ /* 0x000fda000bfa5350 */
[----:B------:R-:W-:Y:S05]  /*1a40*/  @P5 BRA `(.L_x_59789) ;  /* 0x0000000000085947 */ /* 0x000fea0003800000 */
[----:B------:R-:W-:Y:S05]  /*1a50*/  @P1 BRA `(.L_x_59790) ;  /* 0x0000000000141947 */ /* 0x000fea0003800000 */
[----:B------:R-:W-:Y:S05]  /*1a60*/  BRA `(.L_x_59791) ;  /* 0x0000000000147947 */ /* 0x000fea0003800000 */
.L_x_59789:
[----:B-----5:R-:W-:Y:S01]  /*1a70*/  FADD.FTZ R149, R145, R149 ;  /* 0x0000009591957221 */ /* 0x020fe20000010000 */
[----:B------:R-:W-:Y:S06]  /*1a80*/  BRA `(.L_x_59790) ;  /* 0x0000000000087947 */ /* 0x000fec0003800000 */
.L_x_59788:
[----:B-----5:R-:W-:-:S04]  /*1a90*/  FADD.FTZ R149, R141, R149 ;  /* 0x000000958d957221 */ /* 0x020fc80000010000 */
[----:B------:R-:W-:-:S07]  /*1aa0*/  @P3 FADD.FTZ R149, R145, R149 ;  /* 0x0000009591953221 */ /* 0x000fce0000010000 */
.L_x_59790:
[----:B-----5:R-:W-:-:S07]  /*1ab0*/  MOV R153, R149 ;  /* 0x0000009500997202 */ /* 0x020fce0000000f00 */
.L_x_59791:
[----:B------:R-:W-:Y:S05]  /*1ac0*/  @P4 BRA `(.L_x_59792) ;  /* 0x00000000001c4947 */ /* 0x000fea0003800000 */
[----:B------:R-:W-:-:S04]  /*1ad0*/  ISETP.NE.U32.AND P5, PT, RZ, UR12, PT ;  /* 0x0000000cff007c0c */ /* 0x000fc8000bfa5070 */
[----:B------:R-:W-:-:S13]  /*1ae0*/  ISETP.NE.AND.EX P5, PT, RZ, UR13, PT, P5 ;  /* 0x0000000dff007c0c */ /* 0x000fda000bfa5350 */
[----:B------:R-:W-:Y:S05]  /*1af0*/  @P5 BRA `(.L_x_59793) ;  /* 0x0000000000085947 */ /* 0x000fea0003800000 */
[----:B------:R-:W-:Y:S05]  /*1b00*/  @P1 BRA `(.L_x_59794) ;  /* 0x0000000000141947 */ /* 0x000fea0003800000 */
[----:B------:R-:W-:Y:S05]  /*1b10*/  BRA `(.L_x_59795) ;  /* 0x0000000000147947 */ /* 0x000fea0003800000 */
.L_x_59793:
[----:B-----5:R-:W-:Y:S01]  /*1b20*/  FADD.FTZ R150, R146, R150 ;  /* 0x0000009692967221 */ /* 0x020fe20000010000 */
[----:B------:R-:W-:Y:S06]  /*1b30*/  BRA `(.L_x_59794) ;  /* 0x0000000000087947 */ /* 0x000fec0003800000 */
.L_x_59792:
[----:B-----5:R-:W-:-:S04]  /*1b40*/  FADD.FTZ R150, R142, R150 ;  /* 0x000000968e967221 */ /* 0x020fc80000010000 */
[----:B------:R-:W-:-:S07]  /*1b50*/  @P3 FADD.FTZ R150, R146, R150 ;  /* 0x0000009692963221 */ /* 0x000fce0000010000 */
.L_x_59794:
[----:B-----5:R-:W-:-:S07]  /*1b60*/  MOV R154, R150 ;  /* 0x00000096009a7202 */ /* 0x020fce0000000f00 */
.L_x_59795:
[----:B------:R-:W-:Y:S05]  /*1b70*/  @P4 BRA `(.L_x_59796) ;  /* 0x00000000001c4947 */ /* 0x000fea0003800000 */
[----:B------:R-:W-:-:S04]  /*1b80*/  ISETP.NE.U32.AND P3, PT, RZ, UR12, PT ;  /* 0x0000000cff007c0c */ /* 0x000fc8000bf65070 */
[----:B------:R-:W-:-:S13]  /*1b90*/  ISETP.NE.AND.EX P3, PT, RZ, UR13, PT, P3 ;  /* 0x0000000dff007c0c */ /* 0x000fda000bf65330 */
[----:B------:R-:W-:Y:S05]  /*1ba0*/  @P3 BRA `(.L_x_59797) ;  /* 0x0000000000083947 */ /* 0x000fea0003800000 */
[----:B------:R-:W-:Y:S05]  /*1bb0*/  @P1 BRA `(.L_x_59798) ;  /* 0x0000000000141947 */ /* 0x000fea0003800000 */
[----:B------:R-:W-:Y:S05]  /*1bc0*/  BRA `(.L_x_59799) ;  /* 0x0000000000147947 */ /* 0x000fea0003800000 */
.L_x_59797:
[----:B-----5:R-:W-:Y:S01]  /*1bd0*/  FADD.FTZ R151, R147, R151 ;  /* 0x0000009793977221 */ /* 0x020fe20000010000 */
[----:B------:R-:W-:Y:S06]  /*1be0*/  BRA `(.L_x_59798) ;  /* 0x0000000000087947 */ /* 0x000fec0003800000 */
.L_x_59796:
[----:B-----5:R-:W-:-:S04]  /*1bf0*/  FADD.FTZ R151, R143, R151 ;  /* 0x000000978f977221 */ /* 0x020fc80000010000 */
[----:B------:R-:W-:-:S07]  /*1c00*/  @P3 FADD.FTZ R151, R147, R151 ;  /* 0x0000009793973221 */ /* 0x000fce0000010000 */
.L_x_59798:
[----:B-----5:R-:W-:-:S07]  /*1c10*/  MOV R155, R151 ;  /* 0x00000097009b7202 */ /* 0x020fce0000000f00 */
.L_x_59799:
[----:B------:R-:W0:Y:S01]  /*1c20*/  @P1 LDC.64 R6, c[0x0][0x238] ;  /* 0x00008e00ff061b82 */ /* 0x000e220000000a00 */
[C---:B------:R-:W-:Y:S02]  /*1c30*/  IADD3 R3, R5.reuse, 0x20, RZ ;  /* 0x0000002005037810 */ /* 0x040fe40007ffe0ff */
[----:B0-----:R-:W-:-:S04]  /*1c40*/  @P1 LEA R6, P3, R5, R6, 0x4 ;  /* 0x0000000605061211 */ /* 0x001fc800078620ff */
[----:B------:R-:W-:-:S05]  /*1c50*/  @P1 LEA.HI.X R7, R5, R7, RZ, 0x4, P3 ;  /* 0x0000000705071211 */ /* 0x000fca00018f24ff */
[----:B------:R0:W-:Y:S04]  /*1c60*/  @P1 STG.E.128 desc[UR4][R6.64], R152 ;  /* 0x0000009806001986 */ /* 0x0001e8000c101d04 */
.L_x_59783:
[----:B------:R-:W-:Y:S05]  /*1c70*/  BSYNC B0 ;  /* 0x0000000000007941 */ /* 0x000fea0003800000 */
.L_x_59782:
        /* <DEDUP_REMOVED lines=24> */
.L_x_59803:
[----:B-----5:R-:W-:Y:S01]  /*1e00*/  FADD.FTZ R156, R144, R156 ;  /* 0x0000009c909c7221 */ /* 0x020fe20000010000 */
[----:B------:R-:W-:Y:S06]  /*1e10*/  BRA `(.L_x_59804) ;  /* 0x0000000000087947 */ /* 0x000fec0003800000 */
.L_x_59802:
[----:B-----5:R-:W-:-:S04]  /*1e20*/  FADD.FTZ R156, R140, R156 ;  /* 0x0000009c8c9c7221 */ /* 0x020fc80000010000 */
[----:B------:R-:W-:-:S07]  /*1e30*/  @P3 FADD.FTZ R156, R144, R156 ;  /* 0x0000009c909c3221 */ /* 0x000fce0000010000 */
.L_x_59804:
[----:B-----5:R-:W-:-:S07]  /*1e40*/  MOV R152, R156 ;  /* 0x0000009c00987202 */ /* 0x020fce0000000f00 */
.L_x_59805:
[----:B------:R-:W-:Y:S05]  /*1e50*/  @P4 BRA `(.L_x_59806) ;  /* 0x00000000001c4947 */ /* 0x000fea0003800000 */
[----:B------:R-:W-:-:S04]  /*1e60*/  ISETP.NE.U32.AND P5, PT, RZ, UR12, PT ;  /* 0x0000000cff007c0c */ /* 0x000fc8000bfa5070 */
[----:B------:R-:W-:-:S13]  /*1e70*/  ISETP.NE.AND.EX P5, PT, RZ, UR13, PT, P5 ;  /* 0x0000000dff007c0c */ /* 0x000fda000bfa5350 */
[----:B------:R-:W-:Y:S05]  /*1e80*/  @P5 BRA `(.L_x_59807) ;  /* 0x0000000000085947 */ /* 0x000fea0003800000 */
[----:B------:R-:W-:Y:S05]  /*1e90*/  @P1 BRA `(.L_x_59808) ;  /* 0x0000000000141947 */ /* 0x000fea0003800000 */
[----:B------:R-:W-:Y:S05]  /*1ea0*/  BRA `(.L_x_59809) ;  /* 0x0000000000147947 */ /* 0x000fea0003800000 */
.L_x_59807:
[----:B-----5:R-:W-:Y:S01]  /*1eb0*/  FADD.FTZ R157, R145, R157 ;  /* 0x0000009d919d7221 */ /* 0x020fe20000010000 */
[----:B------:R-:W-:Y:S06]  /*1ec0*/  BRA `(.L_x_59808) ;  /* 0x0000000000087947 */ /* 0x000fec0003800000 */
.L_x_59806:
[----:B-----5:R-:W-:-:S04]  /*1ed0*/  FADD.FTZ R157, R141, R157 ;  /* 0x0000009d8d9d7221 */ /* 0x020fc80000010000 */
[----:B------:R-:W-:-:S07]  /*1ee0*/  @P3 FADD.FTZ R157, R145, R157 ;  /* 0x0000009d919d3221 */ /* 0x000fce0000010000 */
.L_x_59808:
[----:B-----5:R-:W-:-:S07]  /*1ef0*/  MOV R153, R157 ;  /* 0x0000009d00997202 */ /* 0x020fce0000000f00 */
.L_x_59809:
[----:B------:R-:W-:Y:S05]  /*1f00*/  @P4 BRA `(.L_x_59810) ;  /* 0x00000000001c4947 */ /* 0x000fea0003800000 */
[----:B------:R-:W-:-:S04]  /*1f10*/  ISETP.NE.U32.AND P5, PT, RZ, UR12, PT ;  /* 0x0000000cff007c0c */ /* 0x000fc8000bfa5070 */
[----:B------:R-:W-:-:S13]  /*1f20*/  ISETP.NE.AND.EX P5, PT, RZ, UR13, PT, P5 ;  /* 0x0000000dff007c0c */ /* 0x000fda000bfa5350 */
[----:B------:R-:W-:Y:S05]  /*1f30*/  @P5 BRA `(.L_x_59811) ;  /* 0x0000000000085947 */ /* 0x000fea0003800000 */
[----:B------:R-:W-:Y:S05]  /*1f40*/  @P1 BRA `(.L_x_59812) ;  /* 0x0000000000141947 */ /* 0x000fea0003800000 */
[----:B------:R-:W-:Y:S05]  /*1f50*/  BRA `(.L_x_59813) ;  /* 0x0000000000147947 */ /* 0x000fea0003800000 */
.L_x_59811:
[----:B-----5:R-:W-:Y:S01]  /*1f60*/  FADD.FTZ R158, R146, R158 ;  /* 0x0000009e929e7221 */ /* 0x020fe20000010000 */
[----:B------:R-:W-:Y:S06]  /*1f70*/  BRA `(.L_x_59812) ;  /* 0x0000000000087947 */ /* 0x000fec0003800000 */
.L_x_59810:
[----:B-----5:R-:W-:-:S04]  /*1f80*/  FADD.FTZ R158, R142, R158 ;  /* 0x0000009e8e9e7221 */ /* 0x020fc80000010000 */
[----:B------:R-:W-:-:S07]  /*1f90*/  @P3 FADD.FTZ R158, R146, R158 ;  /* 0x0000009e929e3221 */ /* 0x000fce0000010000 */
.L_x_59812:
[----:B-----5:R-:W-:-:S07]  /*1fa0*/  MOV R154, R158 ;  /* 0x0000009e009a7202 */ /* 0x020fce0000000f00 */
.L_x_59813:
[----:B------:R-:W-:Y:S05]  /*1fb0*/  @P4 BRA `(.L_x_59814) ;  /* 0x00000000001c4947 */ /* 0x000fea0003800000 */
[----:B------:R-:W-:-:S04]  /*1fc0*/  ISETP.NE.U32.AND P3, PT, RZ, UR12, PT ;  /* 0x0000000cff007c0c */ /* 0x000fc8000bf65070 */
[----:B------:R-:W-:-:S13]  /*1fd0*/  ISETP.NE.AND.EX P3, PT, RZ, UR13, PT, P3 ;  /* 0x0000000dff007c0c */ /* 0x000fda000bf65330 */
[----:B------:R-:W-:Y:S05]  /*1fe0*/  @P3 BRA `(.L_x_59815) ;  /* 0x0000000000083947 */ /* 0x000fea0003800000 */
[----:B------:R-:W-:Y:S05]  /*1ff0*/  @P1 BRA `(.L_x_59816) ;  /* 0x0000000000141947 */ /* 0x000fea0003800000 */
[----:B------:R-:W-:Y:S05]  /*2000*/  BRA `(.L_x_59817) ;  /* 0x0000000000147947 */ /* 0x000fea0003800000 */
.L_x_59815:
[----:B-----5:R-:W-:Y:S01]  /*2010*/  FADD.FTZ R159, R147, R159 ;  /* 0x0000009f939f7221 */ /* 0x020fe20000010000 */
[----:B------:R-:W-:Y:S06]  /*2020*/  BRA `(.L_x_59816) ;  /* 0x0000000000087947 */ /* 0x000fec0003800000 */
.L_x_59814:
[----:B-----5:R-:W-:-:S04]  /*2030*/  FADD.FTZ R159, R143, R159 ;  /* 0x0000009f8f9f7221 */ /* 0x020fc80000010000 */
[----:B------:R-:W-:-:S07]  /*2040*/  @P3 FADD.FTZ R159, R147, R159 ;  /* 0x0000009f939f3221 */ /* 0x000fce0000010000 */
.L_x_59816:
[----:B-----5:R-:W-:-:S07]  /*2050*/  MOV R155, R159 ;  /* 0x0000009f009b7202 */ /* 0x020fce0000000f00 */
.L_x_59817:
[----:B------:R-:W0:Y:S02]  /*2060*/  @P1 LDC.64 R6, c[0x0][0x238] ;  /* 0x00008e00ff061b82 */ /* 0x000e240000000a00 */
[----:B0-----:R-:W-:-:S04]  /*2070*/  @P1 LEA R6, P3, R3, R6, 0x4 ;  /* 0x0000000603061211 */ /* 0x001fc800078620ff */
[C---:B------:R-:W-:Y:S02]  /*2080*/  @P1 LEA.HI.X R7, R3.reuse, R7, RZ, 0x4, P3 ;  /* 0x0000000703071211 */ /* 0x040fe400018f24ff */
[----:B------:R-:W-:-:S03]  /*2090*/  IADD3 R3, R3, 0x20, RZ ;  /* 0x0000002003037810 */ /* 0x000fc60007ffe0ff */
[----:B------:R1:W-:Y:S04]  /*20a0*/  @P1 STG.E.128 desc[UR4][R6.64], R152 ;  /* 0x0000009806001986 */ /* 0x0003e8000c101d04 */
.L_x_59801:
[----:B------:R-:W-:Y:S05]  /*20b0*/  BSYNC B0 ;  /* 0x0000000000007941 */ /* 0x000fea0003800000 */
.L_x_59800:
        /* <DEDUP_REMOVED lines=14> */
[----:B--2---:R-:W-:-:S05]  /*21a0*/  IMAD.WIDE.U32 R6, R3, 0x10, R160 ;  /* 0x0000001003067825 */ /* 0x004fca00078e00a0 */
        /* <DEDUP_REMOVED lines=9> */
.L_x_59821:
[----:B-----5:R-:W-:Y:S01]  /*2240*/  FADD.FTZ R160, R144, R160 ;  /* 0x000000a090a07221 */ /* 0x020fe20000010000 */
[----:B------:R-:W-:Y:S06]  /*2250*/  BRA `(.L_x_59822) ;  /* 0x0000000000087947 */ /* 0x000fec0003800000 */
.L_x_59820:
[----:B-----5:R-:W-:-:S04]  /*2260*/  FADD.FTZ R160, R140, R160 ;  /* 0x000000a08ca07221 */ /* 0x020fc80000010000 */
[----:B------:R-:W-:-:S07]  /*2270*/  @P3 FADD.FTZ R160, R144, R160 ;  /* 0x000000a090a03221 */ /* 0x000fce0000010000 */
.L_x_59822:
[----:B-----5:R-:W-:-:S07]  /*2280*/  MOV R152, R160 ;  /* 0x000000a000987202 */ /* 0x020fce0000000f00 */
.L_x_59823:
[----:B------:R-:W-:Y:S05]  /*2290*/  @P4 BRA `(.L_x_59824) ;  /* 0x00000000001c4947 */ /* 0x000fea0003800000 */
[----:B------:R-:W-:-:S04]  /*22a0*/  ISETP.NE.U32.AND P5, PT, RZ, UR12, PT ;  /* 0x0000000cff007c0c */ /* 0x000fc8000bfa5070 */
[----:B------:R-:W-:-:S13]  /*22b0*/  ISETP.NE.AND.EX P5, PT, RZ, UR13, PT, P5 ;  /* 0x0000000dff007c0c */ /* 0x000fda000bfa5350 */
[----:B------:R-:W-:Y:S05]  /*22c0*/  @P5 BRA `(.L_x_59825) ;  /* 0x0000000000085947 */ /* 0x000fea0003800000 */
[----:B------:R-:W-:Y:S05]  /*22d0*/  @P1 BRA `(.L_x_59826) ;  /* 0x0000000000141947 */ /* 0x000fea0003800000 */
[----:B------:R-:W-:Y:S05]  /*22e0*/  BRA `(.L_x_59827) ;  /* 0x0000000000147947 */ /* 0x000fea0003800000 */
.L_x_59825:
[----:B-----5:R-:W-:Y:S01]  /*22f0*/  FADD.FTZ R161, R145, R161 ;  /* 0x000000a191a17221 */ /* 0x020fe20000010000 */
[----:B------:R-:W-:Y:S06]  /*2300*/  BRA `(.L_x_59826) ;  /* 0x0000000000087947 */ /* 0x000fec0003800000 */
.L_x_59824:
[----:B-----5:R-:W-:-:S04]  /*2310*/  FADD.FTZ R161, R141, R161 ;  /* 0x000000a18da17221 */ /* 0x020fc80000010000 */
[----:B------:R-:W-:-:S07]  /*2320*/  @P3 FADD.FTZ R161, R145, R161 ;  /* 0x000000a191a13221 */ /* 0x000fce0000010000 */
.L_x_59826:
[----:B-----5:R-:W-:-:S07]  /*2330*/  MOV R153, R161 ;  /* 0x000000a100997202 */ /* 0x020fce0000000f00 */
.L_x_59827:
[----:B------:R-:W-:Y:S05]  /*2340*/  @P4 BRA `(.L_x_59828) ;  /* 0x00000000001c4947 */ /* 0x000fea0003800000 */
[----:B------:R-:W-:-:S04]  /*2350*/  ISETP.NE.U32.AND P5, PT, RZ, UR12, PT ;  /* 0x0000000cff007c0c */ /* 0x000fc8000bfa5070 */
[----:B------:R-:W-:-:S13]  /*2360*/  ISETP.NE.AND.EX P5, PT, RZ, UR13, PT, P5 ;  /* 0x0000000dff007c0c */ /* 0x000fda000bfa5350 */
[----:B------:R-:W-:Y:S05]  /*2370*/  @P5 BRA `(.L_x_59829) ;  /* 0x0000000000085947 */ /* 0x000fea0003800000 */
[----:B------:R-:W-:Y:S05]  /*2380*/  @P1 BRA `(.L_x_59830) ;  /* 0x0000000000141947 */ /* 0x000fea0003800000 */
[----:B------:R-:W-:Y:S05]  /*2390*/  BRA `(.L_x_59831) ;  /* 0x0000000000147947 */ /* 0x000fea0003800000 */
.L_x_59829:
[----:B-----5:R-:W-:Y:S01]  /*23a0*/  FADD.FTZ R162, R146, R162 ;  /* 0x000000a292a27221 */ /* 0x020fe20000010000 */
[----:B------:R-:W-:Y:S06]  /*23b0*/  BRA `(.L_x_59830) ;  /* 0x0000000000087947 */ /* 0x000fec0003800000 */
.L_x_59828:
[----:B-----5:R-:W-:-:S04]  /*23c0*/  FADD.FTZ R162, R142, R162 ;  /* 0x000000a28ea27221 */ /* 0x020fc80000010000 */
[----:B------:R-:W-:-:S07]  /*23d0*/  @P3 FADD.FTZ R162, R146, R162 ;  /* 0x000000a292a23221 */ /* 0x000fce0000010000 */
.L_x_59830:
[----:B-----5:R-:W-:-:S07]  /*23e0*/  MOV R154, R162 ;  /* 0x000000a2009a7202 */ /* 0x020fce0000000f00 */
.L_x_59831:
[----:B------:R-:W-:Y:S05]  /*23f0*/  @P4 BRA `(.L_x_59832) ;  /* 0x00000000001c4947 */ /* 0x000fea0003800000 */
[----:B------:R-:W-:-:S04]  /*2400*/  ISETP.NE.U32.AND P3, PT, RZ, UR12, PT ;  /* 0x0000000cff007c0c */ /* 0x000fc8000bf65070 */
[----:B------:R-:W-:-:S13]  /*2410*/  ISETP.NE.AND.EX P3, PT, RZ, UR13, PT, P3 ;  /* 0x0000000dff007c0c */ /* 0x000fda000bf65330 */
[----:B------:R-:W-:Y:S05]  /*2420*/  @P3 BRA `(.L_x_59833) ;  /* 0x0000000000083947 */ /* 0x000fea0003800000 */
[----:B------:R-:W-:Y:S05]  /*2430*/  @P1 BRA `(.L_x_59834) ;  /* 0x0000000000141947 */ /* 0x000fea0003800000 */
[----:B------:R-:W-:Y:S05]  /*2440*/  BRA `(.L_x_59835) ;  /* 0x0000000000147947 */ /* 0x000fea0003800000 */
.L_x_59833:
[----:B-----5:R-:W-:Y:S01]  /*2450*/  FADD.FTZ R163, R147, R163 ;  /* 0x000000a393a37221 */ /* 0x020fe20000010000 */
[----:B------:R-:W-:Y:S06]  /*2460*/  BRA `(.L_x_59834) ;  /* 0x0000000000087947 */ /* 0x000fec0003800000 */
.L_x_59832:
[----:B-----5:R-:W-:-:S04]  /*2470*/  FADD.FTZ R163, R143, R163 ;  /* 0x000000a38fa37221 */ /* 0x020fc80000010000 */
[----:B------:R-:W-:-:S07]  /*2480*/  @P3 FADD.FTZ R163, R147, R163 ;  /* 0x000000a393a33221 */ /* 0x000fce0000010000 */
.L_x_59834:
[----:B-----5:R-:W-:-:S07]  /*2490*/  MOV R155, R163 ;  /* 0x000000a3009b7202 */ /* 0x020fce0000000f00 */
.L_x_59835:
[----:B------:R-:W0:Y:S02]  /*24a0*/  @P1 LDC.64 R6, c[0x0][0x238] ;  /* 0x00008e00ff061b82 */ /* 0x000e240000000a00 */
[----:B0-----:R-:W-:-:S04]  /*24b0*/  @P1 LEA R6, P3, R3, R6, 0x4 ;  /* 0x0000000603061211 */ /* 0x001fc800078620ff */
[C---:B------:R-:W-:Y:S02]  /*24c0*/  @P1 LEA.HI.X R7, R3.reuse, R7, RZ, 0x4, P3 ;  /* 0x0000000703071211 */ /* 0x040fe400018f24ff */
[----:B------:R-:W-:-:S03]  /*24d0*/  IADD3 R3, R3, 0x20, RZ ;  /* 0x0000002003037810 */ /* 0x000fc60007ffe0ff */
[----:B------:R2:W-:Y:S04]  /*24e0*/  @P1 STG.E.128 desc[UR4][R6.64], R152 ;  /* 0x0000009806001986 */ /* 0x0005e8000c101d04 */
.L_x_59819:
[----:B------:R-:W-:Y:S05]  /*24f0*/  BSYNC B0 ;  /* 0x0000000000007941 */ /* 0x000fea0003800000 */
.L_x_59818:
        /* <DEDUP_REMOVED lines=13> */
[----:B------:R3:W5:Y:S02]  /*25d0*/  @P3 LDG.E.128 R144, desc[UR4][R6.64] ;  /* 0x0000000406903981 */ /* 0x000764000c1e1d00 */
[----:B---3--:R-:W-:-:S05]  /*25e0*/  IMAD.WIDE.U32 R6, R3, 0x10, R164 ;  /* 0x0000001003067825 */ /* 0x008fca00078e00a4 */
        /* <DEDUP_REMOVED lines=9> */
.L_x_59839:
[----:B-----5:R-:W-:Y:S01]  /*2680*/  FADD.FTZ R164, R144, R164 ;  /* 0x000000a490a47221 */ /* 0x020fe20000010000 */
[----:B------:R-:W-:Y:S06]  /*2690*/  BRA `(.L_x_59840) ;  /* 0x0000000000087947 */ /* 0x000fec0003800000 */
.L_x_59838:
[----:B-----5:R-:W-:-:S04]  /*26a0*/  FADD.FTZ R164, R140, R164 ;  /* 0x000000a48ca47221 */ /* 0x020fc80000010000 */
[----:B------:R-:W-:-:S07]  /*26b0*/  @P3 FADD.FTZ R164, R144, R164 ;  /* 0x000000a490a43221 */ /* 0x000fce0000010000 */
.L_x_59840:
[----:B-----5:R-:W-:-:S07]  /*26c0*/  MOV R152, R164 ;  /* 0x000000a400987202 */ /* 0x020fce0000000f00 */
.L_x_59841:
[----:B------:R-:W-:Y:S05]  /*26d0*/  @P4 BRA `(.L_x_59842) ;  /* 0x00000000001c4947 */ /* 0x000fea0003800000 */
[----:B------:R-:W-:-:S04]  /*26e0*/  ISETP.NE.U32.AND P5, PT, RZ, UR12, PT ;  /* 0x0000000cff007c0c */ /* 0x000fc8000bfa5070 */
[----:B------:R-:W-:-:S13]  /*26f0*/  ISETP.NE.AND.EX P5, PT, RZ, UR13, PT, P5 ;  /* 0x0000000dff007c0c */ /* 0x000fda000bfa5350 */
[----:B------:R-:W-:Y:S05]  /*2700*/  @P5 BRA `(.L_x_59843) ;  /* 0x0000000000085947 */ /* 0x000fea0003800000 */
[----:B------:R-:W-:Y:S05]  /*2710*/  @P1 BRA `(.L_x_59844) ;  /* 0x0000000000141947 */ /* 0x000fea0003800000 */
[----:B------:R-:W-:Y:S05]  /*2720*/  BRA `(.L_x_59845) ;  /* 0x0000000000147947 */ /* 0x000fea0003800000 */
.L_x_59843:
[----:B-----5:R-:W-:Y:S01]  /*2730*/  FADD.FTZ R165, R145, R165 ;  /* 0x000000a591a57221 */ /* 0x020fe20000010000 */
[----:B------:R-:W-:Y:S06]  /*2740*/  BRA `(.L_x_59844) ;  /* 0x0000000000087947 */ /* 0x000fec0003800000 */
.L_x_59842:
[----:B-----5:R-:W-:-:S04]  /*2750*/  FADD.FTZ R165, R141, R165 ;  /* 0x000000a58da57221 */ /* 0x020fc80000010000 */
[----:B------:R-:W-:-:S07]  /*2760*/  @P3 FADD.FTZ R165, R145, R165 ;  /* 0x000000a591a53221 */ /* 0x000fce0000010000 */
.L_x_59844:
[----:B-----5:R-:W-:-:S07]  /*2770*/  MOV R153, R165 ;  /* 0x000000a500997202 */ /* 0x020fce0000000f00 */
.L_x_59845:
[----:B------:R-:W-:Y:S05]  /*2780*/  @P4 BRA `(.L_x_59846) ;  /* 0x00000000001c4947 */ /* 0x000fea0003800000 */
[----:B------:R-:W-:-:S04]  /*2790*/  ISETP.NE.U32.AND P5, PT, RZ, UR12, PT ;  /* 0x0000000cff007c0c */ /* 0x000fc8000bfa5070 */
[----:B------:R-:W-:-:S13]  /*27a0*/  ISETP.NE.AND.EX P5, PT, RZ, UR13, PT, P5 ;  /* 0x0000000dff007c0c */ /* 0x000fda000bfa5350 */
[----:B------:R-:W-:Y:S05]  /*27b0*/  @P5 BRA `(.L_x_59847) ;  /* 0x0000000000085947 */ /* 0x000fea0003800000 */
[----:B------:R-:W-:Y:S05]  /*27c0*/  @P1 BRA `(.L_x_59848) ;  /* 0x0000000000141947 */ /* 0x000fea0003800000 */
[----:B------:R-:W-:Y:S05]  /*27d0*/  BRA `(.L_x_59849) ;  /* 0x0000000000147947 */ /* 0x000fea0003800000 */
.L_x_59847:
[----:B-----5:R-:W-:Y:S01]  /*27e0*/  FADD.FTZ R166, R146, R166 ;  /* 0x000000a692a67221 */ /* 0x020fe20000010000 */
[----:B------:R-:W-:Y:S06]  /*27f0*/  BRA `(.L_x_59848) ;  /* 0x0000000000087947 */ /* 0x000fec0003800000 */
.L_x_59846:
[----:B-----5:R-:W-:-:S04]  /*2800*/  FADD.FTZ R166, R142, R166 ;  /* 0x000000a68ea67221 */ /* 0x020fc80000010000 */
[----:B------:R-:W-:-:S07]  /*2810*/  @P3 FADD.FTZ R166, R146, R166 ;  /* 0x000000a692a63221 */ /* 0x000fce0000010000 */
.L_x_59848:
[----:B-----5:R-:W-:-:S07]  /*2820*/  MOV R154, R166 ;  /* 0x000000a6009a7202 */ /* 0x020fce0000000f00 */
.L_x_59849:
[----:B------:R-:W-:Y:S05]  /*2830*/  @P4 BRA `(.L_x_59850) ;  /* 0x00000000001c4947 */ /* 0x000fea0003800000 */
[----:B------:R-:W-:-:S04]  /*2840*/  ISETP.NE.U32.AND P3, PT, RZ, UR12, PT ;  /* 0x0000000cff007c0c */ /* 0x000fc8000bf65070 */
[----:B------:R-:W-:-:S13]  /*2850*/  ISETP.NE.AND.EX P3, PT, RZ, UR13, PT, P3 ;  /* 0x0000000dff007c0c */ /* 0x000fda000bf65330 */
[----:B------:R-:W-:Y:S05]  /*2860*/  @P3 BRA `(.L_x_59851) ;  /* 0x0000000000083947 */ /* 0x000fea0003800000 */
[----:B------:R-:W-:Y:S05]  /*2870*/  @P1 BRA `(.L_x_59852) ;  /* 0x0000000000141947 */ /* 0x000fea0003800000 */
[----:B------:R-:W-:Y:S05]  /*2880*/  BRA `(.L_x_59853) ;  /* 0x0000000000147947 */ /* 0x000fea0003800000 */
.L_x_59851:
[----:B-----5:R-:W-:Y:S01]  /*2890*/  FADD.FTZ R167, R147, R167 ;  /* 0x000000a793a77221 */ /* 0x020fe20000010000 */
[----:B------:R-:W-:Y:S06]  /*28a0*/  BRA `(.L_x_59852) ;  /* 0x0000000000087947 */ /* 0x000fec0003800000 */
.L_x_59850:
[----:B-----5:R-:W-:-:S04]  /*28b0*/  FADD.FTZ R167, R143, R167 ;  /* 0x000000a78fa77221 */ /* 0x020fc80000010000 */
[----:B------:R-:W-:-:S07]  /*28c0*/  @P3 FADD.FTZ R167, R147, R167 ;  /* 0x000000a793a73221 */ /* 0x000fce0000010000 */
.L_x_59852:
[----:B-----5:R-:W-:-:S07]  /*28d0*/  MOV R155, R167 ;  /* 0x000000a7009b7202 */ /* 0x020fce0000000f00 */
.L_x_59853:
[----:B------:R-:W0:Y:S02]  /*28e0*/  @P1 LDC.64 R6, c[0x0][0x238] ;  /* 0x00008e00ff061b82 */ /* 0x000e240000000a00 */
[----:B0-----:R-:W-:-:S04]  /*28f0*/  @P1 LEA R6, P3, R3, R6, 0x4 ;  /* 0x0000000603061211 */ /* 0x001fc800078620ff */
[C---:B------:R-:W-:Y:S02]  /*2900*/  @P1 LEA.HI.X R7, R3.reuse, R7, RZ, 0x4, P3 ;  /* 0x0000000703071211 */ /* 0x040fe400018f24ff */
[----:B------:R-:W-:-:S03]  /*2910*/  IADD3 R3, R3, 0x20, RZ ;  /* 0x0000002003037810 */ /* 0x000fc60007ffe0ff */
[----:B------:R3:W-:Y:S04]  /*2920*/  @P1 STG.E.128 desc[UR4][R6.64], R152 ;  /* 0x0000009806001986 */ /* 0x0007e8000c101d04 */
.L_x_59837:
[----:B------:R-:W-:Y:S05]  /*2930*/  BSYNC B0 ;  /* 0x0000000000007941 */ /* 0x000fea0003800000 */
.L_x_59836:
        /* <DEDUP_REMOVED lines=24> */
.L_x_59857:
[----:B-----5:R-:W-:Y:S01]  /*2ac0*/  FADD.FTZ R168, R144, R168 ;  /* 0x000000a890a87221 */ /* 0x020fe20000010000 */
[----:B------:R-:W-:Y:S06]  /*2ad0*/  BRA `(.L_x_59858) ;  /* 0x0000000000087947 */ /* 0x000fec0003800000 */
.L_x_59856:
[----:B-----5:R-:W-:-:S04]  /*2ae0*/  FADD.FTZ R168, R140, R168 ;  /* 0x000000a88ca87221 */ /* 0x020fc80000010000 */
[----:B------:R-:W-:-:S07]  /*2af0*/  @P3 FADD.FTZ R168, R144, R168 ;  /* 0x000000a890a83221 */ /* 0x000fce0000010000 */
.L_x_59858:
[----:B-----5:R-:W-:-:S07]  /*2b00*/  MOV R152, R168 ;  /* 0x000000a800987202 */ /* 0x020fce0000000f00 */
.L_x_59859:
[----:B------:R-:W-:Y:S05]  /*2b10*/  @P4 BRA `(.L_x_59860) ;  /* 0x00000000001c4947 */ /* 0x000fea0003800000 */
[----:B------:R-:W-:-:S04]  /*2b20*/  ISETP.NE.U32.AND P5, PT, RZ, UR12, PT ;  /* 0x0000000cff007c0c */ /* 0x000fc8000bfa5070 */
[----:B------:R-:W-:-:S13]  /*2b30*/  ISETP.NE.AND.EX P5, PT, RZ, UR13, PT, P5 ;  /* 0x0000000dff007c0c */ /* 0x000fda000bfa5350 */
[----:B------:R-:W-:Y:S05]  /*2b40*/  @P5 BRA `(.L_x_59861) ;  /* 0x0000000000085947 */ /* 0x000fea0003800000 */
[----:B------:R-:W-:Y:S05]  /*2b50*/  @P1 BRA `(.L_x_59862) ;  /* 0x0000000000141947 */ /* 0x000fea0003800000 */
[----:B------:R-:W-:Y:S05]  /*2b60*/  BRA `(.L_x_59863) ;  /* 0x0000000000147947 */ /* 0x000fea0003800000 */
.L_x_59861:
[----:B-----5:R-:W-:Y:S01]  /*2b70*/  FADD.FTZ R169, R145, R169 ;  /* 0x000000a991a97221 */ /* 0x020fe20000010000 */
[----:B------:R-:W-:Y:S06]  /*2b80*/  BRA `(.L_x_59862) ;  /* 0x0000000000087947 */ /* 0x000fec0003800000 */
.L_x_59860:
[----:B-----5:R-:W-:-:S04]  /*2b90*/  FADD.FTZ R169, R141, R169 ;  /* 0x000000a98da97221 */ /* 0x020fc80000010000 */
[----:B------:R-:W-:-:S07]  /*2ba0*/  @P3 FADD.FTZ R169, R145, R169 ;  /* 0x000000a991a93221 */ /* 0x000fce0000010000 */
.L_x_59862:
[----:B-----5:R-:W-:-:S07]  /*2bb0*/  MOV R153, R169 ;  /* 0x000000a900997202 */ /* 0x020fce0000000f00 */
.L_x_59863:
[----:B------:R-:W-:Y:S05]  /*2bc0*/  @P4 BRA `(.L_x_59864) ;  /* 0x00000000001c4947 */ /* 0x000fea0003800000 */
[----:B------:R-:W-:-:S04]  /*2bd0*/  ISETP.NE.U32.AND P5, PT, RZ, UR12, PT ;  /* 0x0000000cff007c0c */ /* 0x000fc8000bfa5070 */
[----:B------:R-:W-:-:S13]  /*2be0*/  ISETP.NE.AND.EX P5, PT, RZ, UR13, PT, P5 ;  /* 0x0000000dff007c0c */ /* 0x000fda000bfa5350 */
[----:B------:R-:W-:Y:S05]  /*2bf0*/  @P5 BRA `(.L_x_59865) ;  /* 0x0000000000085947 */ /* 0x000fea0003800000 */
[----:B------:R-:W-:Y:S05]  /*2c00*/  @P1 BRA `(.L_x_59866) ;  /* 0x0000000000141947 */ /* 0x000fea0003800000 */
[----:B------:R-:W-:Y:S05]  /*2c10*/  BRA `(.L_x_59867) ;  /* 0x0000000000147947 */ /* 0x000fea0003800000 */
.L_x_59865:
[----:B-----5:R-:W-:Y:S01]  /*2c20*/  FADD.FTZ R170, R146, R170 ;  /* 0x000000aa92aa7221 */ /* 0x020fe20000010000 */
[----:B------:R-:W-:Y:S06]  /*2c30*/  BRA `(.L_x_59866) ;  /* 0x0000000000087947 */ /* 0x000fec0003800000 */
.L_x_59864:
[----:B-----5:R-:W-:-:S04]  /*2c40*/  FADD.FTZ R170, R142, R170 ;  /* 0x000000aa8eaa7221 */ /* 0x020fc80000010000 */
[----:B------:R-:W-:-:S07]  /*2c50*/  @P3 FADD.FTZ R170, R146, R170 ;  /* 0x000000aa92aa3221 */ /* 0x000fce0000010000 */
.L_x_59866:
[----:B-----5:R-:W-:-:S07]  /*2c60*/  MOV R154, R170 ;  /* 0x000000aa009a7202 */ /* 0x020fce0000000f00 */
.L_x_59867:
[----:B------:R-:W-:Y:S05]  /*2c70*/  @P4 BRA `(.L_x_59868) ;  /* 0x00000000001c4947 */ /* 0x000fea0003800000 */
[----:B------:R-:W-:-:S04]  /*2c80*/  ISETP.NE.U32.AND P3, PT, RZ, UR12, PT ;  /* 0x0000000cff007c0c */ /* 0x000fc8000bf65070 */
[----:B------:R-:W-:-:S13]  /*2c90*/  ISETP.NE.AND.EX P3, PT, RZ, UR13, PT, P3 ;  /* 0x0000000dff007c0c */ /* 0x000fda000bf65330 */
[----:B------:R-:W-:Y:S05]  /*2ca0*/  @P3 BRA `(.L_x_59869) ;  /* 0x0000000000083947 */ /* 0x000fea0003800000 */
[----:B------:R-:W-:Y:S05]  /*2cb0*/  @P1 BRA `(.L_x_59870) ;  /* 0x0000000000141947 */ /* 0x000fea0003800000 */
[----:B------:R-:W-:Y:S05]  /*2cc0*/  BRA `(.L_x_59871) ;  /* 0x0000000000147947 */ /* 0x000fea0003800000 */
.L_x_59869:
[----:B-----5:R-:W-:Y:S01]  /*2cd0*/  FADD.FTZ R171, R147, R171 ;  /* 0x000000ab93ab7221 */ /* 0x020fe20000010000 */
[----:B------:R-:W-:Y:S06]  /*2ce0*/  BRA `(.L_x_59870) ;  /* 0x0000000000087947 */ /* 0x000fec0003800000 */
.L_x_59868:
[----:B-----5:R-:W-:-:S04]  /*2cf0*/  FADD.FTZ R171, R143, R171 ;  /* 0x000000ab8fab7221 */ /* 0x020fc80000010000 */
[----:B------:R-:W-:-:S07]  /*2d00*/  @P3 FADD.FTZ R171, R147, R171 ;  /* 0x000000ab93ab3221 */ /* 0x000fce0000010000 */
.L_x_59870:
[----:B-----5:R-:W-:-:S07]  /*2d10*/  MOV R155, R171 ;  /* 0x000000ab009b7202 */ /* 0x020fce0000000f00 */
.L_x_59871:
[----:B------:R-:W0:Y:S02]  /*2d20*/  @P1 LDC.64 R6, c[0x0][0x238] ;  /* 0x00008e00ff061b82 */ /* 0x000e240000000a00 */
[----:B0-----:R-:W-:-:S04]  /*2d30*/  @P1 LEA R6, P3, R3, R6, 0x4 ;  /* 0x0000000603061211 */ /* 0x001fc800078620ff */
[C---:B------:R-:W-:Y:S02]  /*2d40*/  @P1 LEA.HI.X R7, R3.reuse, R7, RZ, 0x4, P3 ;  /* 0x0000000703071211 */ /* 0x040fe400018f24ff */
[----:B------:R-:W-:-:S03]  /*2d50*/  IADD3 R3, R3, 0x20, RZ ;  /* 0x0000002003037810 */ /* 0x000fc60007ffe0ff */
[----:B------:R4:W-:Y:S04]  /*2d60*/  @P1 STG.E.128 desc[UR4][R6.64], R152 ;  /* 0x0000009806001986 */ /* 0x0009e8000c101d04 */
.L_x_59855:
[----:B------:R-:W-:Y:S05]  /*2d70*/  BSYNC B0 ;  /* 0x0000000000007941 */ /* 0x000fea0003800000 */
.L_x_59854:
        /* <DEDUP_REMOVED lines=24> */
.L_x_59875:
[----:B-----5:R-:W-:Y:S01]  /*2f00*/  FADD.FTZ R172, R144, R172 ;  /* 0x000000ac90ac7221 */ /* 0x020fe20000010000 */
[----:B------:R-:W-:Y:S06]  /*2f10*/  BRA `(.L_x_59876) ;  /* 0x0000000000087947 */ /* 0x000fec0003800000 */
.L_x_59874:
[----:B-----5:R-:W-:-:S04]  /*2f20*/  FADD.FTZ R172, R140, R172 ;  /* 0x000000ac8cac7221 */ /* 0x020fc80000010000 */
[----:B------:R-:W-:-:S07]  /*2f30*/  @P3 FADD.FTZ R172, R144, R172 ;  /* 0x000000ac90ac3221 */ /* 0x000fce0000010000 */
.L_x_59876:
[----:B-----5:R-:W-:-:S07]  /*2f40*/  MOV R152, R172 ;  /* 0x000000ac00987202 */ /* 0x020fce0000000f00 */
.L_x_59877:
[----:B------:R-:W-:Y:S05]  /*2f50*/  @P4 BRA `(.L_x_59878) ;  /* 0x00000000001c4947 */ /* 0x000fea0003800000 */
[----:B------:R-:W-:-:S04]  /*2f60*/  ISETP.NE.U32.AND P5, PT, RZ, UR12, PT ;  /* 0x0000000cff007c0c */ /* 0x000fc8000bfa5070 */
[----:B------:R-:W-:-:S13]  /*2f70*/  ISETP.NE.AND.EX P5, PT, RZ, UR13, PT, P5 ;  /* 0x0000000dff007c0c */ /* 0x000fda000bfa5350 */
[----:B------:R-:W-:Y:S05]  /*2f80*/  @P5 BRA `(.L_x_59879) ;  /* 0x0000000000085947 */ /* 0x000fea0003800000 */
[----:B------:R-:W-:Y:S05]  /*2f90*/  @P1 BRA `(.L_x_59880) ;  /* 0x0000000000141947 */ /* 0x000fea0003800000 */
[----:B------:R-:W-:Y:S05]  /*2fa0*/  BRA `(.L_x_59881) ;  /* 0x0000000000147947 */ /* 0x000fea0003800000 */
.L_x_59879:
[----:B-----5:R-:W-:Y:S01]  /*2fb0*/  FADD.FTZ R173, R145, R173 ;  /* 0x000000ad91ad7221 */ /* 0x020fe20000010000 */
[----:B------:R-:W-:Y:S06]  /*2fc0*/  BRA `(.L_x_59880) ;  /* 0x0000000000087947 */ /* 0x000fec0003800000 */
.L_x_59878:
[----:B-----5:R-:W-:-:S04]  /*2fd0*/  FADD.FTZ R173, R141, R173 ;  /* 0x000000ad8dad7221 */ /* 0x020fc80000010000 */
[----:B------:R-:W-:-:S07]  /*2fe0*/  @P3 FADD.FTZ R173, R145, R173 ;  /* 0x000000ad91ad3221 */ /* 0x000fce0000010000 */
.L_x_59880:
[----:B-----5:R-:W-:-:S07]  /*2ff0*/  MOV R153, R173 ;  /* 0x000000ad00997202 */ /* 0x020fce0000000f00 */
.L_x_59881:
[----:B------:R-:W-:Y:S05]  /*3000*/  @P4 BRA `(.L_x_59882) ;  /* 0x00000000001c4947 */ /* 0x000fea0003800000 */
[----:B------:R-:W-:-:S04]  /*3010*/  ISETP.NE.U32.AND P5, PT, RZ, UR12, PT ;  /* 0x0000000cff007c0c */ /* 0x000fc8000bfa5070 */
[----:B------:R-:W-:-:S13]  /*3020*/  ISETP.NE.AND.EX P5, PT, RZ, UR13, PT, P5 ;  /* 0x0000000dff007c0c */ /* 0x000fda000bfa5350 */
[----:B------:R-:W-:Y:S05]  /*3030*/  @P5 BRA `(.L_x_59883) ;  /* 0x0000000000085947 */ /* 0x000fea0003800000 */
[----:B------:R-:W-:Y:S05]  /*3040*/  @P1 BRA `(.L_x_59884) ;  /* 0x0000000000141947 */ /* 0x000fea0003800000 */
[----:B------:R-:W-:Y:S05]  /*3050*/  BRA `(.L_x_59885) ;  /* 0x0000000000147947 */ /* 0x000fea0003800000 */
.L_x_59883:
[----:B-----5:R-:W-:Y:S01]  /*3060*/  FADD.FTZ R174, R146, R174 ;  /* 0x000000ae92ae7221 */ /* 0x020fe20000010000 */
[----:B------:R-:W-:Y:S06]  /*3070*/  BRA `(.L_x_59884) ;  /* 0x0000000000087947 */ /* 0x000fec0003800000 */
.L_x_59882:
[----:B-----5:R-:W-:-:S04]  /*3080*/  FADD.FTZ R174, R142, R174 ;  /* 0x000000ae8eae7221 */ /* 0x020fc80000010000 */
[----:B------:R-:W-:-:S07]  /*3090*/  @P3 FADD.FTZ R174, R146, R174 ;  /* 0x000000ae92ae3221 */ /* 0x000fce0000010000 */
.L_x_59884:
[----:B-----5:R-:W-:-:S07]  /*30a0*/  MOV R154, R174 ;  /* 0x000000ae009a7202 */ /* 0x020fce0000000f00 */
.L_x_59885:
[----:B------:R-:W-:Y:S05]  /*30b0*/  @P4 BRA `(.L_x_59886) ;  /* 0x00000000001c4947 */ /* 0x000fea0003800000 */
[----:B------:R-:W-:-:S04]  /*30c0*/  ISETP.NE.U32.AND P3, PT, RZ, UR12, PT ;  /* 0x0000000cff007c0c */ /* 0x000fc8000bf65070 */
[----:B------:R-:W-:-:S13]  /*30d0*/  ISETP.NE.AND.EX P3, PT, RZ, UR13, PT, P3 ;  /* 0x0000000dff007c0c */ /* 0x000fda000bf65330 */
[----:B------:R-:W-:Y:S05]  /*30e0*/  @P3 BRA `(.L_x_59887) ;  /* 0x0000000000083947 */ /* 0x000fea0003800000 */
[----:B------:R-:W-:Y:S05]  /*30f0*/  @P1 BRA `(.L_x_59888) ;  /* 0x0000000000141947 */ /* 0x000fea0003800000 */
[----:B------:R-:W-:Y:S05]  /*3100*/  BRA `(.L_x_59889) ;  /* 0x0000000000147947 */ /* 0x000fea0003800000 */
.L_x_59887:
[----:B-----5:R-:W-:Y:S01]  /*3110*/  FADD.FTZ R175, R147, R175 ;  /* 0x000000af93af7221 */ /* 0x020fe20000010000 */
[----:B------:R-:W-:Y:S06]  /*3120*/  BRA `(.L_x_59888) ;  /* 0x0000000000087947 */ /* 0x000fec0003800000 */
.L_x_59886:
[----:B-----5:R-:W-:-:S04]  /*3130*/  FADD.FTZ R175, R143, R175 ;  /* 0x000000af8faf7221 */ /* 0x020fc80000010000 */
[----:B------:R-:W-:-:S07]  /*3140*/  @P3 FADD.FTZ R175, R147, R175 ;  /* 0x000000af93af3221 */ /* 0x000fce0000010000 */
.L_x_59888:
[----:B-----5:R-:W-:-:S07]  /*3150*/  MOV R155, R175 ;  /* 0x000000af009b7202 */ /* 0x020fce0000000f00 */
.L_x_59889:
[----:B------:R-:W0:Y:S02]  /*3160*/  @P1 LDC.64 R6, c[0x0][0x238] ;  /* 0x00008e00ff061b82 */ /* 0x000e240000000a00 */
[----:B0-----:R-:W-:-:S04]  /*3170*/  @P1 LEA R6, P3, R3, R6, 0x4 ;  /* 0x0000000603061211 */ /* 0x001fc800078620ff */
[C---:B------:R-:W-:Y:S02]  /*3180*/  @P1 LEA.HI.X R7, R3.reuse, R7, RZ, 0x4, P3 ;  /* 0x0000000703071211 */ /* 0x040fe400018f24ff */
[----:B------:R-:W-:-:S03]  /*3190*/  IADD3 R3, R3, 0x20, RZ ;  /* 0x0000002003037810 */ /* 0x000fc60007ffe0ff */
[----:B------:R0:W-:Y:S04]  /*31a0*/  @P1 STG.E.128 desc[UR4][R6.64], R152 ;  /* 0x0000009806001986 */ /* 0x0001e8000c101d04 */
.L_x_59873:
[----:B------:R-:W-:Y:S05]  /*31b0*/  BSYNC B0 ;  /* 0x0000000000007941 */ /* 0x000fea0003800000 */
.L_x_59872:
        /* <DEDUP_REMOVED lines=24> */
.L_x_59893:
[----:B-----5:R-:W-:Y:S01]  /*3340*/  FADD.FTZ R176, R144, R176 ;  /* 0x000000b090b07221 */ /* 0x020fe20000010000 */
[----:B------:R-:W-:Y:S06]  /*3350*/  BRA `(.L_x_59894) ;  /* 0x0000000000087947 */ /* 0x000fec0003800000 */
.L_x_59892:
[----:B-----5:R-:W-:-:S04]  /*3360*/  FADD.FTZ R176, R140, R176 ;  /* 0x000000b08cb07221 */ /* 0x020fc80000010000 */
[----:B------:R-:W-:-:S07]  /*3370*/  @P3 FADD.FTZ R176, R144, R176 ;  /* 0x000000b090b03221 */ /* 0x000fce0000010000 */
.L_x_59894:
[----:B-----5:R-:W-:-:S07]  /*3380*/  MOV R152, R176 ;  /* 0x000000b000987202 */ /* 0x020fce0000000f00 */
.L_x_59895:
[----:B------:R-:W-:Y:S05]  /*3390*/  @P4 BRA `(.L_x_59896) ;  /* 0x00000000001c4947 */ /* 0x000fea0003800000 */
[----:B------:R-:W-:-:S04]  /*33a0*/  ISETP.NE.U32.AND P5, PT, RZ, UR12, PT ;  /* 0x0000000cff007c0c */ /* 0x000fc8000bfa5070 */
[----:B------:R-:W-:-:S13]  /*33b0*/  ISETP.NE.AND.EX P5, PT, RZ, UR13, PT, P5 ;  /* 0x0000000dff007c0c */ /* 0x000fda000bfa5350 */
[----:B------:R-:W-:Y:S05]  /*33c0*/  @P5 BRA `(.L_x_59897) ;  /* 0x0000000000085947 */ /* 0x000fea0003800000 */
[----:B------:R-:W-:Y:S05]  /*33d0*/  @P1 BRA `(.L_x_59898) ;  /* 0x0000000000141947 */ /* 0x000fea0003800000 */
[----:B------:R-:W-:Y:S05]  /*33e0*/  BRA `(.L_x_59899) ;  /* 0x0000000000147947 */ /* 0x000fea0003800000 */
.L_x_59897:
[----:B-----5:R-:W-:Y:S01]  /*33f0*/  FADD.FTZ R177, R145, R177 ;  /* 0x000000b191b17221 */ /* 0x020fe20000010000 */
[----:B------:R-:W-:Y:S06]  /*3400*/  BRA `(.L_x_59898) ;  /* 0x0000000000087947 */ /* 0x000fec0003800000 */
.L_x_59896:
[----:B-----5:R-:W-:-:S04]  /*3410*/  FADD.FTZ R177, R141, R177 ;  /* 0x000000b18db17221 */ /* 0x020fc80000010000 */
[----:B------:R-:W-:-:S07]  /*3420*/  @P3 FADD.FTZ R177, R145, R177 ;  /* 0x000000b191b13221 */ /* 0x000fce0000010000 */
.L_x_59898:
[----:B-----5:R-:W-:-:S07]  /*3430*/  MOV R153, R177 ;  /* 0x000000b100997202 */ /* 0x020fce0000000f00 */
.L_x_59899:
[----:B------:R-:W-:Y:S05]  /*3440*/  @P4 BRA `(.L_x_59900) ;  /* 0x00000000001c4947 */ /* 0x000fea0003800000 */
[----:B------:R-:W-:-:S04]  /*3450*/  ISETP.NE.U32.AND P5, PT, RZ, UR12, PT ;  /* 0x0000000cff007c0c */ /* 0x000fc8000bfa5070 */
[----:B------:R-:W-:-:S13]  /*3460*/  ISETP.NE.AND.EX P5, PT, RZ, UR13, PT, P5 ;  /* 0x0000000dff007c0c */ /* 0x000fda000bfa5350 */
[----:B------:R-:W-:Y:S05]  /*3470*/  @P5 BRA `(.L_x_59901) ;  /* 0x0000000000085947 */ /* 0x000fea0003800000 */
[----:B------:R-:W-:Y:S05]  /*3480*/  @P1 BRA `(.L_x_59902) ;  /* 0x0000000000141947 */ /* 0x000fea0003800000 */
[----:B------:R-:W-:Y:S05]  /*3490*/  BRA `(.L_x_59903) ;  /* 0x0000000000147947 */ /* 0x000fea0003800000 */
.L_x_59901:
[----:B-----5:R-:W-:Y:S01]  /*34a0*/  FADD.FTZ R178, R146, R178 ;  /* 0x000000b292b27221 */ /* 0x020fe20000010000 */
[----:B------:R-:W-:Y:S06]  /*34b0*/  BRA `(.L_x_59902) ;  /* 0x0000000000087947 */ /* 0x000fec0003800000 */
.L_x_59900:
[----:B-----5:R-:W-:-:S04]  /*34c0*/  FADD.FTZ R178, R142, R178 ;  /* 0x000000b28eb27221 */ /* 0x020fc80000010000 */
[----:B------:R-:W-:-:S07]  /*34d0*/  @P3 FADD.FTZ R178, R146, R178 ;  /* 0x000000b292b23221 */ /* 0x000fce0000010000 */
.L_x_59902:
[----:B-----5:R-:W-:-:S07]  /*34e0*/  MOV R154, R178 ;  /* 0x000000b2009a7202 */ /* 0x020fce0000000f00 */
.L_x_59903:
[----:B------:R-:W-:Y:S05]  /*34f0*/  @P4 BRA `(.L_x_59904) ;  /* 0x00000000001c4947 */ /* 0x000fea0003800000 */
[----:B------:R-:W-:-:S04]  /*3500*/  ISETP.NE.U32.AND P3, PT, RZ, UR12, PT ;  /* 0x0000000cff007c0c */ /* 0x000fc8000bf65070 */
[----:B------:R-:W-:-:S13]  /*3510*/  ISETP.NE.AND.EX P3, PT, RZ, UR13, PT, P3 ;  /* 0x0000000dff007c0c */ /* 0x000fda000bf65330 */
[----:B------:R-:W-:Y:S05]  /*3520*/  @P3 BRA `(.L_x_59905) ;  /* 0x0000000000083947 */ /* 0x000fea0003800000 */
[----:B------:R-:W-:Y:S05]  /*3530*/  @P1 BRA `(.L_x_59906) ;  /* 0x0000000000141947 */ /* 0x000fea0003800000 */
[----:B------:R-:W-:Y:S05]  /*3540*/  BRA `(.L_x_59907) ;  /* 0x0000000000147947 */ /* 0x000fea0003800000 */
.L_x_59905:
[----:B-----5:R-:W-:Y:S01]  /*3550*/  FADD.FTZ R179, R147, R179 ;  /* 0x000000b393b37221 */ /* 0x020fe20000010000 */
[----:B------:R-:W-:Y:S06]  /*3560*/  BRA `(.L_x_59906) ;  /* 0x0000000000087947 */ /* 0x000fec0003800000 */
.L_x_59904:
[----:B-----5:R-:W-:-:S04]  /*3570*/  FADD.FTZ R179, R143, R179 ;  /* 0x000000b38fb37221 */ /* 0x020fc80000010000 */
[----:B------:R-:W-:-:S07]  /*3580*/  @P3 FADD.FTZ R179, R147, R179 ;  /* 0x000000b393b33221 */ /* 0x000fce0000010000 */
.L_x_59906:
[----:B-----5:R-:W-:-:S07]  /*3590*/  MOV R155, R179 ;  /* 0x000000b3009b7202 */ /* 0x020fce0000000f00 */
.L_x_59907:
[----:B------:R-:W0:Y:S02]  /*35a0*/  @P1 LDC.64 R6, c[0x0][0x238] ;  /* 0x00008e00ff061b82 */ /* 0x000e240000000a00 */
[----:B0-----:R-:W-:-:S04]  /*35b0*/  @P1 LEA R6, P3, R3, R6, 0x4 ;  /* 0x0000000603061211 */ /* 0x001fc800078620ff */
[C---:B------:R-:W-:Y:S02]  /*35c0*/  @P1 LEA.HI.X R7, R3.reuse, R7, RZ, 0x4, P3 ;  /* 0x0000000703071211 */ /* 0x040fe400018f24ff */
[----:B------:R-:W-:-:S03]  /*35d0*/  IADD3 R3, R3, 0x20, RZ ;  /* 0x0000002003037810 */ /* 0x000fc60007ffe0ff */
[----:B------:R0:W-:Y:S04]  /*35e0*/  @P1 STG.E.128 desc[UR4][R6.64], R152 ;  /* 0x0000009806001986 */ /* 0x0001e8000c101d04 */
.L_x_59891:
[----:B------:R-:W-:Y:S05]  /*35f0*/  BSYNC B0 ;  /* 0x0000000000007941 */ /* 0x000fea0003800000 */
.L_x_59890:
        /* <DEDUP_REMOVED lines=24> */
.L_x_59911:
[----:B-----5:R-:W-:Y:S01]  /*3780*/  FADD.FTZ R180, R144, R180 ;  /* 0x000000b490b47221 */ /* 0x020fe20000010000 */
[----:B------:R-:W-:Y:S06]  /*3790*/  BRA `(.L_x_59912) ;  /* 0x0000000000087947 */ /* 0x000fec0003800000 */
.L_x_59910:
[----:B-----5:R-:W-:-:S04]  /*37a0*/  FADD.FTZ R180, R140, R180 ;  /* 0x000000b48cb47221 */ /* 0x020fc80000010000 */
[----:B------:R-:W-:-:S07]  /*37b0*/  @P3 FADD.FTZ R180, R144, R180 ;  /* 0x000000b490b43221 */ /* 0x000fce0000010000 */
.L_x_59912:
[----:B-----5:R-:W-:-:S07]  /*37c0*/  MOV R152, R180 ;  /* 0x000000b400987202 */ /* 0x020fce0000000f00 */
.L_x_59913:
[----:B------:R-:W-:Y:S05]  /*37d0*/  @P4 BRA `(.L_x_59914) ;  /* 0x00000000001c4947 */ /* 0x000fea0003800000 */
[----:B------:R-:W-:-:S04]  /*37e0*/  ISETP.NE.U32.AND P5, PT, RZ, UR12, PT ;  /* 0x0000000cff007c0c */ /* 0x000fc8000bfa5070 */
[----:B------:R-:W-:-:S13]  /*37f0*/  ISETP.NE.AND.EX P5, PT, RZ, UR13, PT, P5 ;  /* 0x0000000dff007c0c */ /* 0x000fda000bfa5350 */
[----:B------:R-:W-:Y:S05]  /*3800*/  @P5 BRA `(.L_x_59915) ;  /* 0x0000000000085947 */ /* 0x000fea0003800000 */
[----:B------:R-:W-:Y:S05]  /*3810*/  @P1 BRA `(.L_x_59916) ;  /* 0x0000000000141947 */ /* 0x000fea0003800000 */
[----:B------:R-:W-:Y:S05]  /*3820*/  BRA `(.L_x_59917) ;  /* 0x0000000000147947 */ /* 0x000fea0003800000 */
.L_x_59915:
[----:B-----5:R-:W-:Y:S01]  /*3830*/  FADD.FTZ R181, R145, R181 ;  /* 0x000000b591b57221 */ /* 0x020fe20000010000 */
[----:B------:R-:W-:Y:S06]  /*3840*/  BRA `(.L_x_59916) ;  /* 0x0000000000087947 */ /* 0x000fec0003800000 */
.L_x_59914:
[----:B-----5:R-:W-:-:S04]  /*3850*/  FADD.FTZ R181, R141, R181 ;  /* 0x000000b58db57221 */ /* 0x020fc80000010000 */
[----:B------:R-:W-:-:S07]  /*3860*/  @P3 FADD.FTZ R181, R145, R181 ;  /* 0x000000b591b53221 */ /* 0x000fce0000010000 */
.L_x_59916:
[----:B-----5:R-:W-:-:S07]  /*3870*/  MOV R153, R181 ;  /* 0x000000b500997202 */ /* 0x020fce0000000f00 */
.L_x_59917:
[----:B------:R-:W-:Y:S05]  /*3880*/  @P4 BRA `(.L_x_59918) ;  /* 0x00000000001c4947 */ /* 0x000fea0003800000 */
[----:B------:R-:W-:-:S04]  /*3890*/  ISETP.NE.U32.AND P5, PT, RZ, UR12, PT ;  /* 0x0000000cff007c0c */ /* 0x000fc8000bfa5070 */
[----:B------:R-:W-:-:S13]  /*38a0*/  ISETP.NE.AND.EX P5, PT, RZ, UR13, PT, P5 ;  /* 0x0000000dff007c0c */ /* 0x000fda000bfa5350 */
[----:B------:R-:W-:Y:S05]  /*38b0*/  @P5 BRA `(.L_x_59919) ;  /* 0x0000000000085947 */ /* 0x000fea0003800000 */
[----:B------:R-:W-:Y:S05]  /*38c0*/  @P1 BRA `(.L_x_59920) ;  /* 0x0000000000141947 */ /* 0x000fea0003800000 */
[----:B------:R-:W-:Y:S05]  /*38d0*/  BRA `(.L_x_59921) ;  /* 0x0000000000147947 */ /* 0x000fea0003800000 */
.L_x_59919:
[----:B-----5:R-:W-:Y:S01]  /*38e0*/  FADD.FTZ R182, R146, R182 ;  /* 0x000000b692b67221 */ /* 0x020fe20000010000 */
[----:B------:R-:W-:Y:S06]  /*38f0*/  BRA `(.L_x_59920) ;  /* 0x0000000000087947 */ /* 0x000fec0003800000 */
.L_x_59918:
[----:B-----5:R-:W-:-:S04]  /*3900*/  FADD.FTZ R182, R142, R182 ;  /* 0x000000b68eb67221 */ /* 0x020fc80000010000 */
[----:B------:R-:W-:-:S07]  /*3910*/  @P3 FADD.FTZ R182, R146, R182 ;  /* 0x000000b692b63221 */ /* 0x000fce0000010000 */
.L_x_59920:
[----:B-----5:R-:W-:-:S07]  /*3920*/  MOV R154, R182 ;  /* 0x000000b6009a7202 */ /* 0x020fce0000000f00 */
.L_x_59921:
[----:B------:R-:W-:Y:S05]  /*3930*/  @P4 BRA `(.L_x_59922) ;  /* 0x00000000001c4947 */ /* 0x000fea0003800000 */
[----:B------:R-:W-:-:S04]  /*3940*/  ISETP.NE.U32.AND P3, PT, RZ, UR12, PT ;  /* 0x0000000cff007c0c */ /* 0x000fc8000bf65070 */
[----:B------:R-:W-:-:S13]  /*3950*/  ISETP.NE.AND.EX P3, PT, RZ, UR13, PT, P3 ;  /* 0x0000000dff007c0c */ /* 0x000fda000bf65330 */
[----:B------:R-:W-:Y:S05]  /*3960*/  @P3 BRA `(.L_x_59923) ;  /* 0x0000000000083947 */ /* 0x000fea0003800000 */
[----:B------:R-:W-:Y:S05]  /*3970*/  @P1 BRA `(.L_x_59924) ;  /* 0x0000000000141947 */ /* 0x000fea0003800000 */
[----:B------:R-:W-:Y:S05]  /*3980*/  BRA `(.L_x_59925) ;  /* 0x0000000000147947 */ /* 0x000fea0003800000 */
.L_x_59923:
[----:B-----5:R-:W-:Y:S01]  /*3990*/  FADD.FTZ R183, R147, R183 ;  /* 0x000000b793b77221 */ /* 0x020fe20000010000 */
[----:B------:R-:W-:Y:S06]  /*39a0*/  BRA `(.L_x_59924) ;  /* 0x0000000000087947 */ /* 0x000fec0003800000 */
.L_x_59922:
[----:B-----5:R-:W-:-:S04]  /*39b0*/  FADD.FTZ R183, R143, R183 ;  /* 0x000000b78fb77221 */ /* 0x020fc80000010000 */
[----:B------:R-:W-:-:S07]  /*39c0*/  @P3 FADD.FTZ R183, R147, R183 ;  /* 0x000000b793b73221 */ /* 0x000fce0000010000 */
.L_x_59924:
[----:B-----5:R-:W-:-:S07]  /*39d0*/  MOV R155, R183 ;  /* 0x000000b7009b7202 */ /* 0x020fce0000000f00 */
.L_x_59925:
[----:B------:R-:W0:Y:S02]  /*39e0*/  @P1 LDC.64 R6, c[0x0][0x238] ;  /* 0x00008e00ff061b82 */ /* 0x000e240000000a00 */
[----:B0-----:R-:W-:-:S04]  /*39f0*/  @P1 LEA R6, P3, R3, R6, 0x4 ;  /* 0x0000000603061211 */ /* 0x001fc800078620ff */
[C---:B------:R-:W-:Y:S02]  /*3a00*/  @P1 LEA.HI.X R7, R3.reuse, R7, RZ, 0x4, P3 ;  /* 0x0000000703071211 */ /* 0x040fe400018f24ff */
[----:B------:R-:W-:-:S03]  /*3a10*/  IADD3 R3, R3, 0x20, RZ ;  /* 0x0000002003037810 */ /* 0x000fc60007ffe0ff */
[----:B------:R0:W-:Y:S04]  /*3a20*/  @P1 STG.E.128 desc[UR4][R6.64], R152 ;  /* 0x0000009806001986 */ /* 0x0001e8000c101d04 */
.L_x_59909:
[----:B------:R-:W-:Y:S05]  /*3a30*/  BSYNC B0 ;  /* 0x0000000000007941 */ /* 0x000fea0003800000 */
.L_x_59908:
        /* <DEDUP_REMOVED lines=24> */
.L_x_59929:
[----:B-----5:R-:W-:Y:S01]  /*3bc0*/  FADD.FTZ R184, R144, R184 ;  /* 0x000000b890b87221 */ /* 0x020fe20000010000 */
[----:B------:R-:W-:Y:S06]  /*3bd0*/  BRA `(.L_x_59930) ;  /* 0x0000000000087947 */ /* 0x000fec0003800000 */
.L_x_59928:
[----:B-----5:R-:W-:-:S04]  /*3be0*/  FADD.FTZ R184, R140, R184 ;  /* 0x000000b88cb87221 */ /* 0x020fc80000010000 */
[----:B------:R-:W-:-:S07]  /*3bf0*/  @P3 FADD.FTZ R184, R144, R184 ;  /* 0x000000b890b83221 */ /* 0x000fce0000010000 */
.L_x_59930:
[----:B-----5:R-:W-:-:S07]  /*3c00*/  MOV R152, R184 ;  /* 0x000000b800987202 */ /* 0x020fce0000000f00 */
.L_x_59931:
[----:B------:R-:W-:Y:S05]  /*3c10*/  @P4 BRA `(.L_x_59932) ;  /* 0x00000000001c4947 */ /* 0x000fea0003800000 */
[----:B------:R-:W-:-:S04]  /*3c20*/  ISETP.NE.U32.AND P5, PT, RZ, UR12, PT ;  /* 0x0000000cff007c0c */ /* 0x000fc8000bfa5070 */
[----:B------:R-:W-:-:S13]  /*3c30*/  ISETP.NE.AND.EX P5, PT, RZ, UR13, PT, P5 ;  /* 0x0000000dff007c0c */ /* 0x000fda000bfa5350 */
[----:B------:R-:W-:Y:S05]  /*3c40*/  @P5 BRA `(.L_x_59933) ;  /* 0x0000000000085947 */ /* 0x000fea0003800000 */
[----:B------:R-:W-:Y:S05]  /*3c50*/  @P1 BRA `(.L_x_59934) ;  /* 0x0000000000141947 */ /* 0x000fea0003800000 */
[----:B------:R-:W-:Y:S05]  /*3c60*/  BRA `(.L_x_59935) ;  /* 0x0000000000147947 */ /* 0x000fea0003800000 */
.L_x_59933:
[----:B-----5:R-:W-:Y:S01]  /*3c70*/  FADD.FTZ R185, R145, R185 ;  /* 0x000000b991b97221 */ /* 0x020fe20000010000 */
[----:B------:R-:W-:Y:S06]  /*3c80*/  BRA `(.L_x_59934) ;  /* 0x0000000000087947 */ /* 0x000fec0003800000 */
.L_x_59932:
[----:B-----5:R-:W-:-:S04]  /*3c90*/  FADD.FTZ R185, R141, R185 ;  /* 0x000000b98db97221 */ /* 0x020fc80000010000 */
[----:B------:R-:W-:-:S07]  /*3ca0*/  @P3 FADD.FTZ R185, R145, R185 ;  /* 0x000000b991b93221 */ /* 0x000fce0000010000 */
.L_x_59934:
[----:B-----5:R-:W-:-:S07]  /*3cb0*/  MOV R153, R185 ;  /* 0x000000b900997202 */ /* 0x020fce0000000f00 */
.L_x_59935:
[----:B------:R-:W-:Y:S05]  /*3cc0*/  @P4 BRA `(.L_x_59936) ;  /* 0x00000000001c4947 */ /* 0x000fea0003800000 */
[----:B------:R-:W-:-:S04]  /*3cd0*/  ISETP.NE.U32.AND P5, PT, RZ, UR12, PT ;  /* 0x0000000cff007c0c */ /* 0x000fc8000bfa5070 */
[----:B------:R-:W-:-:S13]  /*3ce0*/  ISETP.NE.AND.EX P5, PT, RZ, UR13, PT, P5 ;  /* 0x0000000dff007c0c */ /* 0x000fda000bfa5350 */
[----:B------:R-:W-:Y:S05]  /*3cf0*/  @P5 BRA `(.L_x_59937) ;  /* 0x0000000000085947 */ /* 0x000fea0003800000 */
[----:B------:R-:W-:Y:S05]  /*3d00*/  @P1 BRA `(.L_x_59938) ;  /* 0x0000000000141947 */ /* 0x000fea0003800000 */
[----:B------:R-:W-:Y:S05]  /*3d10*/  BRA `(.L_x_59939) ;  /* 0x0000000000147947 */ /* 0x000fea0003800000 */
.L_x_59937:
[----:B-----5:R-:W-:Y:S01]  /*3d20*/  FADD.FTZ R186, R146, R186 ;  /* 0x000000ba92ba7221 */ /* 0x020fe20000010000 */
[----:B------:R-:W-:Y:S06]  /*3d30*/  BRA `(.L_x_59938) ;  /* 0x0000000000087947 */ /* 0x000fec0003800000 */
.L_x_59936:
[----:B-----5:R-:W-:-:S04]  /*3d40*/  FADD.FTZ R186, R142, R186 ;  /* 0x000000ba8eba7221 */ /* 0x020fc80000010000 */
[----:B------:R-:W-:-:S07]  /*3d50*/  @P3 FADD.FTZ R186, R146, R186 ;  /* 0x000000ba92ba3221 */ /* 0x000fce0000010000 */
.L_x_59938:
[----:B-----5:R-:W-:-:S07]  /*3d60*/  MOV R154, R186 ;  /* 0x000000ba009a7202 */ /* 0x020fce0000000f00 */
.L_x_59939:
[----:B------:R-:W-:Y:S05]  /*3d70*/  @P4 BRA `(.L_x_59940) ;  /* 0x00000000001c4947 */ /* 0x000fea0003800000 */
[----:B------:R-:W-:-:S04]  /*3d80*/  ISETP.NE.U32.AND P3, PT, RZ, UR12, PT ;  /* 0x0000000cff007c0c */ /* 0x000fc8000bf65070 */
[----:B------:R-:W-:-:S13]  /*3d90*/  ISETP.NE.AND.EX P3, PT, RZ, UR13, PT, P3 ;  /* 0x0000000dff007c0c */ /* 0x000fda000bf65330 */
[----:B------:R-:W-:Y:S05]  /*3da0*/  @P3 BRA `(.L_x_59941) ;  /* 0x0000000000083947 */ /* 0x000fea0003800000 */
[----:B------:R-:W-:Y:S05]  /*3db0*/  @P1 BRA `(.L_x_59942) ;  /* 0x0000000000141947 */ /* 0x000fea0003800000 */
[----:B------:R-:W-:Y:S05]  /*3dc0*/  BRA `(.L_x_59943) ;  /* 0x0000000000147947 */ /* 0x000fea0003800000 */
.L_x_59941:
[----:B-----5:R-:W-:Y:S01]  /*3dd0*/  FADD.FTZ R187, R147, R187 ;  /* 0x000000bb93bb7221 */ /* 0x020fe20000010000 */
[----:B------:R-:W-:Y:S06]  /*3de0*/  BRA `(.L_x_59942) ;  /* 0x0000000000087947 */ /* 0x000fec0003800000 */
.L_x_59940:
[----:B-----5:R-:W-:-:S04]  /*3df0*/  FADD.FTZ R187, R143, R187 ;  /* 0x000000bb8fbb7221 */ /* 0x020fc80000010000 */
[----:B------:R-:W-:-:S07]  /*3e00*/  @P3 FADD.FTZ R187, R147, R187 ;  /* 0x000000bb93bb3221 */ /* 0x000fce0000010000 */
.L_x_59942:
[----:B-----5:R-:W-:-:S07]  /*3e10*/  MOV R155, R187 ;  /* 0x000000bb009b7202 */ /* 0x020fce0000000f00 */
.L_x_59943:
[----:B------:R-:W0:Y:S02]  /*3e20*/  @P1 LDC.64 R6, c[0x0][0x238] ;  /* 0x00008e00ff061b82 */ /* 0x000e240000000a00 */
[----:B0-----:R-:W-:-:S04]  /*3e30*/  @P1 LEA R6, P3, R3, R6, 0x4 ;  /* 0x0000000603061211 */ /* 0x001fc800078620ff */
[C---:B------:R-:W-:Y:S02]  /*3e40*/  @P1 LEA.HI.X R7, R3.reuse, R7, RZ, 0x4, P3 ;  /* 0x0000000703071211 */ /* 0x040fe400018f24ff */
[----:B------:R-:W-:-:S03]  /*3e50*/  IADD3 R3, R3, 0x20, RZ ;  /* 0x0000002003037810 */ /* 0x000fc60007ffe0ff */
[----:B------:R0:W-:Y:S04]  /*3e60*/  @P1 STG.E.128 desc[UR4][R6.64], R152 ;  /* 0x0000009806001986 */ /* 0x0001e8000c101d04 */
.L_x_59927:
[----:B------:R-:W-:Y:S05]  /*3e70*/  BSYNC B0 ;  /* 0x0000000000007941 */ /* 0x000fea0003800000 */
.L_x_59926:
        /* <DEDUP_REMOVED lines=24> */
.L_x_59947:
[----:B-----5:R-:W-:Y:S01]  /*4000*/  FADD.FTZ R188, R144, R188 ;  /* 0x000000bc90bc7221 */ /* 0x020fe20000010000 */
[----:B------:R-:W-:Y:S06]  /*4010*/  BRA `(.L_x_59948) ;  /* 0x0000000000087947 */ /* 0x000fec0003800000 */
.L_x_59946:
[----:B-----5:R-:W-:-:S04]  /*4020*/  FADD.FTZ R188, R140, R188 ;  /* 0x000000bc8cbc7221 */ /* 0x020fc80000010000 */
[----:B------:R-:W-:-:S07]  /*4030*/  @P3 FADD.FTZ R188, R144, R188 ;  /* 0x000000bc90bc3221 */ /* 0x000fce0000010000 */
.L_x_59948:
[----:B-----5:R-:W-:-:S07]  /*4040*/  MOV R152, R188 ;  /* 0x000000bc00987202 */ /* 0x020fce0000000f00 */
.L_x_59949:
[----:B------:R-:W-:Y:S05]  /*4050*/  @P4 BRA `(.L_x_59950) ;  /* 0x00000000001c4947 */ /* 0x000fea0003800000 */
[----:B------:R-:W-:-:S04]  /*4060*/  ISETP.NE.U32.AND P5, PT, RZ, UR12, PT ;  /* 0x0000000cff007c0c */ /* 0x000fc8000bfa5070 */
[----:B------:R-:W-:-:S13]  /*4070*/  ISETP.NE.AND.EX P5, PT, RZ, UR13, PT, P5 ;  /* 0x0000000dff007c0c */ /* 0x000fda000bfa5350 */
[----:B------:R-:W-:Y:S05]  /*4080*/  @P5 BRA `(.L_x_59951) ;  /* 0x0000000000085947 */ /* 0x000fea0003800000 */
[----:B------:R-:W-:Y:S05]  /*4090*/  @P1 BRA `(.L_x_59952) ;  /* 0x0000000000141947 */ /* 0x000fea0003800000 */
[----:B------:R-:W-:Y:S05]  /*40a0*/  BRA `(.L_x_59953) ;  /* 0x0000000000147947 */ /* 0x000fea0003800000 */
.L_x_59951:
[----:B-----5:R-:W-:Y:S01]  /*40b0*/  FADD.FTZ R189, R145, R189 ;  /* 0x000000bd91bd7221 */ /* 0x020fe20000010000 */
[----:B------:R-:W-:Y:S06]  /*40c0*/  BRA `(.L_x_59952) ;  /* 0x0000000000087947 */ /* 0x000fec0003800000 */
.L_x_59950:
[----:B-----5:R-:W-:-:S04]  /*40d0*/  FADD.FTZ R189, R141, R189 ;  /* 0x000000bd8dbd7221 */ /* 0x020fc80000010000 */
[----:B------:R-:W-:-:S07]  /*40e0*/  @P3 FADD.FTZ R189, R145, R189 ;  /* 0x000000bd91bd3221 */ /* 0x000fce0000010000 */
.L_x_59952:
[----:B-----5:R-:W-:-:S07]  /*40f0*/  MOV R153, R189 ;  /* 0x000000bd00997202 */ /* 0x020fce0000000f00 */
.L_x_59953:
[----:B------:R-:W-:Y:S05]  /*4100*/  @P4 BRA `(.L_x_59954) ;  /* 0x00000000001c4947 */ /* 0x000fea0003800000 */
[----:B------:R-:W-:-:S04]  /*4110*/  ISETP.NE.U32.AND P5, PT, RZ, UR12, PT ;  /* 0x0000000cff007c0c */ /* 0x000fc8000bfa5070 */
[----:B------:R-:W-:-:S13]  /*4120*/  ISETP.NE.AND.EX P5, PT, RZ, UR13, PT, P5 ;  /* 0x0000000dff007c0c */ /* 0x000fda000bfa5350 */
[----:B------:R-:W-:Y:S05]  /*4130*/  @P5 BRA `(.L_x_59955) ;  /* 0x0000000000085947 */ /* 0x000fea0003800000 */
[----:B------:R-:W-:Y:S05]  /*4140*/  @P1 BRA `(.L_x_59956) ;  /* 0x0000000000141947 */ /* 0x000fea0003800000 */
[----:B------:R-:W-:Y:S05]  /*4150*/  BRA `(.L_x_59957) ;  /* 0x0000000000147947 */ /* 0x000fea0003800000 */
.L_x_59955:
[----:B-----5:R-:W-:Y:S01]  /*4160*/  FADD.FTZ R190, R146, R190 ;  /* 0x000000be92be7221 */ /* 0x020fe20000010000 */
[----:B------:R-:W-:Y:S06]  /*4170*/  BRA `(.L_x_59956) ;  /* 0x0000000000087947 */ /* 0x000fec0003800000 */
.L_x_59954:
[----:B-----5:R-:W-:-:S04]  /*4180*/  FADD.FTZ R190, R142, R190 ;  /* 0x000000be8ebe7221 */ /* 0x020fc80000010000 */
[----:B------:R-:W-:-:S07]  /*4190*/  @P3 FADD.FTZ R190, R146, R190 ;  /* 0x000000be92be3221 */ /* 0x000fce0000010000 */
.L_x_59956:
[----:B-----5:R-:W-:-:S07]  /*41a0*/  MOV R154, R190 ;  /* 0x000000be009a7202 */ /* 0x020fce0000000f00 */
.L_x_59957:
[----:B------:R-:W-:Y:S05]  /*41b0*/  @P4 BRA `(.L_x_59958) ;  /* 0x00000000001c4947 */ /* 0x000fea0003800000 */
[----:B------:R-:W-:-:S04]  /*41c0*/  ISETP.NE.U32.AND P3, PT, RZ, UR12, PT ;  /* 0x0000000cff007c0c */ /* 0x000fc8000bf65070 */
[----:B------:R-:W-:-:S13]  /*41d0*/  ISETP.NE.AND.EX P3, PT, RZ, UR13, PT, P3 ;  /* 0x0000000dff007c0c */ /* 0x000fda000bf65330 */
[----:B------:R-:W-:Y:S05]  /*41e0*/  @P3 BRA `(.L_x_59959) ;  /* 0x0000000000083947 */ /* 0x000fea0003800000 */
[----:B------:R-:W-:Y:S05]  /*41f0*/  @P1 BRA `(.L_x_59960) ;  /* 0x0000000000141947 */ /* 0x000fea0003800000 */
[----:B------:R-:W-:Y:S05]  /*4200*/  BRA `(.L_x_59961) ;  /* 0x0000000000147947 */ /* 0x000fea0003800000 */
.L_x_59959:
[----:B-----5:R-:W-:Y:S01]  /*4210*/  FADD.FTZ R191, R147, R191 ;  /* 0x000000bf93bf7221 */ /* 0x020fe20000010000 */
[----:B------:R-:W-:Y:S06]  /*4220*/  BRA `(.L_x_59960) ;  /* 0x0000000000087947 */ /* 0x000fec0003800000 */
.L_x_59958:
[----:B-----5:R-:W-:-:S04]  /*4230*/  FADD.FTZ R191, R143, R191 ;  /* 0x000000bf8fbf7221 */ /* 0x020fc80000010000 */
[----:B------:R-:W-:-:S07]  /*4240*/  @P3 FADD.FTZ R191, R147, R191 ;  /* 0x000000bf93bf3221 */ /* 0x000fce0000010000 */
.L_x_59960:
[----:B-----5:R-:W-:-:S07]  /*4250*/  MOV R155, R191 ;  /* 0x000000bf009b7202 */ /* 0x020fce0000000f00 */
.L_x_59961:
[----:B------:R-:W0:Y:S02]  /*4260*/  @P1 LDC.64 R6, c[0x0][0x238] ;  /* 0x00008e00ff061b82 */ /* 0x000e240000000a00 */
[----:B0-----:R-:W-:-:S04]  /*4270*/  @P1 LEA R6, P3, R3, R6, 0x4 ;  /* 0x0000000603061211 */ /* 0x001fc800078620ff */
[C---:B------:R-:W-:Y:S02]  /*4280*/  @P1 LEA.HI.X R7, R3.reuse, R7, RZ, 0x4, P3 ;  /* 0x0000000703071211 */ /* 0x040fe400018f24ff */
[----:B------:R-:W-:-:S03]  /*4290*/  IADD3 R3, R3, 0x20, RZ ;  /* 0x0000002003037810 */ /* 0x000fc60007ffe0ff */
[----:B------:R0:W-:Y:S04]  /*42a0*/  @P1 STG.E.128 desc[UR4][R6.64], R152 ;  /* 0x0000009806001986 */ /* 0x0001e8000c101d04 */
.L_x_59945:
[----:B------:R-:W-:Y:S05]  /*42b0*/  BSYNC B0 ;  /* 0x0000000000007941 */ /* 0x000fea0003800000 */
.L_x_59944:
        /* <DEDUP_REMOVED lines=24> */
.L_x_59965:
[----:B-----5:R-:W-:Y:S01]  /*4440*/  FADD.FTZ R192, R144, R192 ;  /* 0x000000c090c07221 */ /* 0x020fe20000010000 */
[----:B------:R-:W-:Y:S06]  /*4450*/  BRA `(.L_x_59966) ;  /* 0x0000000000087947 */ /* 0x000fec0003800000 */
.L_x_59964:
[----:B-----5:R-:W-:-:S04]  /*4460*/  FADD.FTZ R192, R140, R192 ;  /* 0x000000c08cc07221 */ /* 0x020fc80000010000 */
[----:B------:R-:W-:-:S07]  /*4470*/  @P3 FADD.FTZ R192, R144, R192 ;  /* 0x000000c090c03221 */ /* 0x000fce0000010000 */
.L_x_59966:
[----:B-----5:R-:W-:-:S07]  /*4480*/  MOV R152, R192 ;  /* 0x000000c000987202 */ /* 0x020fce0000000f00 */
.L_x_59967:
[----:B------:R-:W-:Y:S05]  /*4490*/  @P4 BRA `(.L_x_59968) ;  /* 0x00000000001c4947 */ /* 0x000fea0003800000 */
[----:B------:R-:W-:-:S04]  /*44a0*/  ISETP.NE.U32.AND P5, PT, RZ, UR12, PT ;  /* 0x0000000cff007c0c */ /* 0x000fc8000bfa5070 */
[----:B------:R-:W-:-:S13]  /*44b0*/  ISETP.NE.AND.EX P5, PT, RZ, UR13, PT, P5 ;  /* 0x0000000dff007c0c */ /* 0x000fda000bfa5350 */
[----:B------:R-:W-:Y:S05]  /*44c0*/  @P5 BRA `(.L_x_59969) ;  /* 0x0000000000085947 */ /* 0x000fea0003800000 */
[----:B------:R-:W-:Y:S05]  /*44d0*/  @P1 BRA `(.L_x_59970) ;  /* 0x0000000000141947 */ /* 0x000fea0003800000 */
[----:B------:R-:W-:Y:S05]  /*44e0*/  BRA `(.L_x_59971) ;  /* 0x0000000000147947 */ /* 0x000fea0003800000 */
.L_x_59969:
[----:B-----5:R-:W-:Y:S01]  /*44f0*/  FADD.FTZ R193, R145, R193 ;  /* 0x000000c191c17221 */ /* 0x020fe20000010000 */
[----:B------:R-:W-:Y:S06]  /*4500*/  BRA `(.L_x_59970) ;  /* 0x0000000000087947 */ /* 0x000fec0003800000 */
.L_x_59968:
[----:B-----5:R-:W-:-:S04]  /*4510*/  FADD.FTZ R193, R141, R193 ;  /* 0x000000c18dc17221 */ /* 0x020fc80000010000 */
[----:B------:R-:W-:-:S07]  /*4520*/  @P3 FADD.FTZ R193, R145, R193 ;  /* 0x000000c191c13221 */ /* 0x000fce0000010000 */
.L_x_59970:
[----:B-----5:R-:W-:-:S07]  /*4530*/  MOV R153, R193 ;  /* 0x000000c100997202 */ /* 0x020fce0000000f00 */
.L_x_59971:
[----:B------:R-:W-:Y:S05]  /*4540*/  @P4 BRA `(.L_x_59972) ;  /* 0x00000000001c4947 */ /* 0x000fea0003800000 */
[----:B------:R-:W-:-:S04]  /*4550*/  ISETP.NE.U32.AND P5, PT, RZ, UR12, PT ;  /* 0x0000000cff007c0c */ /* 0x000fc8000bfa5070 */
[----:B------:R-:W-:-:S13]  /*4560*/  ISETP.NE.AND.EX P5, PT, RZ, UR13, PT, P5 ;  /* 0x0000000dff007c0c */ /* 0x000fda000bfa5350 */
[----:B------:R-:W-:Y:S05]  /*4570*/  @P5 BRA `(.L_x_59973) ;  /* 0x0000000000085947 */ /* 0x000fea0003800000 */
[----:B------:R-:W-:Y:S05]  /*4580*/  @P1 BRA `(.L_x_59974) ;  /* 0x0000000000141947 */ /* 0x000fea0003800000 */
[----:B------:R-:W-:Y:S05]  /*4590*/  BRA `(.L_x_59975) ;  /* 0x0000000000147947 */ /* 0x000fea0003800000 */
.L_x_59973:
[----:B-----5:R-:W-:Y:S01]  /*45a0*/  FADD.FTZ R194, R146, R194 ;  /* 0x000000c292c27221 */ /* 0x020fe20000010000 */
[----:B------:R-:W-:Y:S06]  /*45b0*/  BRA `(.L_x_59974) ;  /* 0x0000000000087947 */ /* 0x000fec0003800000 */
.L_x_59972:
[----:B-----5:R-:W-:-:S04]  /*45c0*/  FADD.FTZ R194, R142, R194 ;  /* 0x000000c28ec27221 */ /* 0x020fc80000010000 */
[----:B------:R-:W-:-:S07]  /*45d0*/  @P3 FADD.FTZ R194, R146, R194 ;  /* 0x000000c292c23221 */ /* 0x000fce0000010000 */
.L_x_59974:
[----:B-----5:R-:W-:-:S07]  /*45e0*/  MOV R154, R194 ;  /* 0x000000c2009a7202 */ /* 0x020fce0000000f00 */
.L_x_59975:
[----:B------:R-:W-:Y:S05]  /*45f0*/  @P4 BRA `(.L_x_59976) ;  /* 0x00000000001c4947 */ /* 0x000fea0003800000 */
[----:B------:R-:W-:-:S04]  /*4600*/  ISETP.NE.U32.AND P3, PT, RZ, UR12, PT ;  /* 0x0000000cff007c0c */ /* 0x000fc8000bf65070 */
[----:B------:R-:W-:-:S13]  /*4610*/  ISETP.NE.AND.EX P3, PT, RZ, UR13, PT, P3 ;  /* 0x0000000dff007c0c */ /* 0x000fda000bf65330 */
[----:B------:R-:W-:Y:S05]  /*4620*/  @P3 BRA `(.L_x_59977) ;  /* 0x0000000000083947 */ /* 0x000fea0003800000 */
[----:B------:R-:W-:Y:S05]  /*4630*/  @P1 BRA `(.L_x_59978) ;  /* 0x0000000000141947 */ /* 0x000fea0003800000 */
[----:B------:R-:W-:Y:S05]  /*4640*/  BRA `(.L_x_59979) ;  /* 0x0000000000147947 */ /* 0x000fea0003800000 */
.L_x_59977:
[----:B-----5:R-:W-:Y:S01]  /*4650*/  FADD.FTZ R195, R147, R195 ;  /* 0x000000c393c37221 */ /* 0x020fe20000010000 */
[----:B------:R-:W-:Y:S06]  /*4660*/  BRA `(.L_x_59978) ;  /* 0x0000000000087947 */ /* 0x000fec0003800000 */
.L_x_59976:
[----:B-----5:R-:W-:-:S04]  /*4670*/  FADD.FTZ R195, R143, R195 ;  /* 0x000000c38fc37221 */ /* 0x020fc80000010000 */
[----:B------:R-:W-:-:S07]  /*4680*/  @P3 FADD.FTZ R195, R147, R195 ;  /* 0x000000c393c33221 */ /* 0x000fce0000010000 */
.L_x_59978:
[----:B-----5:R-:W-:-:S07]  /*4690*/  MOV R155, R195 ;  /* 0x000000c3009b7202 */ /* 0x020fce0000000f00 */
.L_x_59979:
[----:B------:R-:W0:Y:S02]  /*46a0*/  @P1 LDC.64 R6, c[0x0][0x238] ;  /* 0x00008e00ff061b82 */ /* 0x000e240000000a00 */
[----:B0-----:R-:W-:-:S04]  /*46b0*/  @P1 LEA R6, P3, R3, R6, 0x4 ;  /* 0x0000000603061211 */ /* 0x001fc800078620ff */
[C---:B------:R-:W-:Y:S02]  /*46c0*/  @P1 LEA.HI.X R7, R3.reuse, R7, RZ, 0x4, P3 ;  /* 0x0000000703071211 */ /* 0x040fe400018f24ff */
[----:B------:R-:W-:-:S03]  /*46d0*/  IADD3 R3, R3, 0x20, RZ ;  /* 0x0000002003037810 */ /* 0x000fc60007ffe0ff */
[----:B------:R0:W-:Y:S04]  /*46e0*/  @P1 STG.E.128 desc[UR4][R6.64], R152 ;  /* 0x0000009806001986 */ /* 0x0001e8000c101d04 */
.L_x_59963:
[----:B------:R-:W-:Y:S05]  /*46f0*/  BSYNC B0 ;  /* 0x0000000000007941 */ /* 0x000fea0003800000 */
.L_x_59962:
        /* <DEDUP_REMOVED lines=24> */
.L_x_59983:
[----:B-----5:R-:W-:Y:S01]  /*4880*/  FADD.FTZ R196, R144, R196 ;  /* 0x000000c490c47221 */ /* 0x020fe20000010000 */
[----:B------:R-:W-:Y:S06]  /*4890*/  BRA `(.L_x_59984) ;  /* 0x0000000000087947 */ /* 0x000fec0003800000 */
.L_x_59982:
[----:B-----5:R-:W-:-:S04]  /*48a0*/  FADD.FTZ R196, R140, R196 ;  /* 0x000000c48cc47221 */ /* 0x020fc80000010000 */
[----:B------:R-:W-:-:S07]  /*48b0*/  @P3 FADD.FTZ R196, R144, R196 ;  /* 0x000000c490c43221 */ /* 0x000fce0000010000 */
.L_x_59984:
[----:B-----5:R-:W-:-:S07]  /*48c0*/  MOV R152, R196 ;  /* 0x000000c400987202 */ /* 0x020fce0000000f00 */
.L_x_59985:
[----:B------:R-:W-:Y:S05]  /*48d0*/  @P4 BRA `(.L_x_59986) ;  /* 0x00000000001c4947 */ /* 0x000fea0003800000 */
[----:B------:R-:W-:-:S04]  /*48e0*/  ISETP.NE.U32.AND P5, PT, RZ, UR12, PT ;  /* 0x0000000cff007c0c */ /* 0x000fc8000bfa5070 */
[----:B------:R-:W-:-:S13]  /*48f0*/  ISETP.NE.AND.EX P5, PT, RZ, UR13, PT, P5 ;  /* 0x0000000dff007c0c */ /* 0x000fda000bfa5350 */
[----:B------:R-:W-:Y:S05]  /*4900*/  @P5 BRA `(.L_x_59987) ;  /* 0x0000000000085947 */ /* 0x000fea0003800000 */
[----:B------:R-:W-:Y:S05]  /*4910*/  @P1 BRA `(.L_x_59988) ;  /* 0x0000000000141947 */ /* 0x000fea0003800000 */
[----:B------:R-:W-:Y:S05]  /*4920*/  BRA `(.L_x_59989) ;  /* 0x0000000000147947 */ /* 0x000fea0003800000 */
.L_x_59987:
[----:B-----5:R-:W-:Y:S01]  /*4930*/  FADD.FTZ R197, R145, R197 ;  /* 0x000000c591c57221 */ /* 0x020fe20000010000 */
[----:B------:R-:W-:Y:S06]  /*4940*/  BRA `(.L_x_59988) ;  /* 0x0000000000087947 */ /* 0x000fec0003800000 */
.L_x_59986:
[----:B-----5:R-:W-:-:S04]  /*4950*/  FADD.FTZ R197, R141, R197 ;  /* 0x000000c58dc57221 */ /* 0x020fc80000010000 */
[----:B------:R-:W-:-:S07]  /*4960*/  @P3 FADD.FTZ R197, R145, R197 ;  /* 0x000000c591c53221 */ /* 0x000fce0000010000 */
.L_x_59988:
[----:B-----5:R-:W-:-:S07]  /*4970*/  MOV R153, R197 ;  /* 0x000000c500997202 */ /* 0x020fce0000000f00 */
.L_x_59989:
[----:B------:R-:W-:Y:S05]  /*4980*/  @P4 BRA `(.L_x_59990) ;  /* 0x00000000001c4947 */ /* 0x000fea0003800000 */
[----:B------:R-:W-:-:S04]  /*4990*/  ISETP.NE.U32.AND P5, PT, RZ, UR12, PT ;  /* 0x0000000cff007c0c */ /* 0x000fc8000bfa5070 */
[----:B------:R-:W-:-:S13]  /*49a0*/  ISETP.NE.AND.EX P5, PT, RZ, UR13, PT, P5 ;  /* 0x0000000dff007c0c */ /* 0x000fda000bfa5350 */
[----:B------:R-:W-:Y:S05]  /*49b0*/  @P5 BRA `(.L_x_59991) ;  /* 0x0000000000085947 */ /* 0x000fea0003800000 */
[----:B------:R-:W-:Y:S05]  /*49c0*/  @P1 BRA `(.L_x_59992) ;  /* 0x0000000000141947 */ /* 0x000fea0003800000 */
[----:B------:R-:W-:Y:S05]  /*49d0*/  BRA `(.L_x_59993) ;  /* 0x0000000000147947 */ /* 0x000fea0003800000 */
.L_x_59991:
[----:B-----5:R-:W-:Y:S01]  /*49e0*/  FADD.FTZ R198, R146, R198 ;  /* 0x000000c692c67221 */ /* 0x020fe20000010000 */
[----:B------:R-:W-:Y:S06]  /*49f0*/  BRA `(.L_x_59992) ;  /* 0x0000000000087947 */ /* 0x000fec0003800000 */
.L_x_59990:
[----:B-----5:R-:W-:-:S04]  /*4a00*/  FADD.FTZ R198, R142, R198 ;  /* 0x000000c68ec67221 */ /* 0x020fc80000010000 */
[----:B------:R-:W-:-:S07]  /*4a10*/  @P3 FADD.FTZ R198, R146, R198 ;  /* 0x000000c692c63221 */ /* 0x000fce0000010000 */
.L_x_59992:
[----:B-----5:R-:W-:-:S07]  /*4a20*/  MOV R154, R198 ;  /* 0x000000c6009a7202 */ /* 0x020fce0000000f00 */
.L_x_59993:
[----:B------:R-:W-:Y:S05]  /*4a30*/  @P4 BRA `(.L_x_59994) ;  /* 0x00000000001c4947 */ /* 0x000fea0003800000 */
[----:B------:R-:W-:-:S04]  /*4a40*/  ISETP.NE.U32.AND P3, PT, RZ, UR12, PT ;  /* 0x0000000cff007c0c */ /* 0x000fc8000bf65070 */
[----:B------:R-:W-:-:S13]  /*4a50*/  ISETP.NE.AND.EX P3, PT, RZ, UR13, PT, P3 ;  /* 0x0000000dff007c0c */ /* 0x000fda000bf65330 */
[----:B------:R-:W-:Y:S05]  /*4a60*/  @P3 BRA `(.L_x_59995) ;  /* 0x0000000000083947 */ /* 0x000fea0003800000 */
[----:B------:R-:W-:Y:S05]  /*4a70*/  @P1 BRA `(.L_x_59996) ;  /* 0x0000000000141947 */ /* 0x000fea0003800000 */
[----:B------:R-:W-:Y:S05]  /*4a80*/  BRA `(.L_x_59997) ;  /* 0x0000000000147947 */ /* 0x000fea0003800000 */
.L_x_59995:
[----:B-----5:R-:W-:Y:S01]  /*4a90*/  FADD.FTZ R199, R147, R199 ;  /* 0x000000c793c77221 */ /* 0x020fe20000010000 */
[----:B------:R-:W-:Y:S06]  /*4aa0*/  BRA `(.L_x_59996) ;  /* 0x0000000000087947 */ /* 0x000fec0003800000 */
.L_x_59994:
[----:B-----5:R-:W-:-:S04]  /*4ab0*/  FADD.FTZ R199, R143, R199 ;  /* 0x000000c78fc77221 */ /* 0x020fc80000010000 */
[----:B------:R-:W-:-:S07]  /*4ac0*/  @P3 FADD.FTZ R199, R147, R199 ;  /* 0x000000c793c73221 */ /* 0x000fce0000010000 */
.L_x_59996:
[----:B-----5:R-:W-:-:S07]  /*4ad0*/  MOV R155, R199 ;  /* 0x000000c7009b7202 */ /* 0x020fce0000000f00 */
.L_x_59997:
[----:B------:R-:W0:Y:S02]  /*4ae0*/  @P1 LDC.64 R6, c[0x0][0x238] ;  /* 0x00008e00ff061b82 */ /* 0x000e240000000a00 */
[----:B0-----:R-:W-:-:S04]  /*4af0*/  @P1 LEA R6, P3, R3, R6, 0x4 ;  /* 0x0000000603061211 */ /* 0x001fc800078620ff */
[C---:B------:R-:W-:Y:S02]  /*4b00*/  @P1 LEA.HI.X R7, R3.reuse, R7, RZ, 0x4, P3 ;  /* 0x0000000703071211 */ /* 0x040fe400018f24ff */
[----:B------:R-:W-:-:S03]  /*4b10*/  IADD3 R3, R3, 0x20, RZ ;  /* 0x0000002003037810 */ /* 0x000fc60007ffe0ff */
[----:B------:R0:W-:Y:S04]  /*4b20*/  @P1 STG.E.128 desc[UR4][R6.64], R152 ;  /* 0x0000009806001986 */ /* 0x0001e8000c101d04 */
.L_x_59981:
[----:B------:R-:W-:Y:S05]  /*4b30*/  BSYNC B0 ;  /* 0x0000000000007941 */ /* 0x000fea0003800000 */
.L_x_59980:
        /* <DEDUP_REMOVED lines=24> */
.L_x_60001:
[----:B-----5:R-:W-:Y:S01]  /*4cc0*/  FADD.FTZ R200, R144, R200 ;  /* 0x000000c890c87221 */ /* 0x020fe20000010000 */
[----:B------:R-:W-:Y:S06]  /*4cd0*/  BRA `(.L_x_60002) ;  /* 0x0000000000087947 */ /* 0x000fec0003800000 */
.L_x_60000:
[----:B-----5:R-:W-:-:S04]  /*4ce0*/  FADD.FTZ R200, R140, R200 ;  /* 0x000000c88cc87221 */ /* 0x020fc80000010000 */
[----:B------:R-:W-:-:S07]  /*4cf0*/  @P3 FADD.FTZ R200, R144, R200 ;  /* 0x000000c890c83221 */ /* 0x000fce0000010000 */
.L_x_60002:
[----:B-----5:R-:W-:-:S07]  /*4d00*/  MOV R152, R200 ;  /* 0x000000c800987202 */ /* 0x020fce0000000f00 */
.L_x_60003:
[----:B------:R-:W-:Y:S05]  /*4d10*/  @P4 BRA `(.L_x_60004) ;  /* 0x00000000001c4947 */ /* 0x000fea0003800000 */
[----:B------:R-:W-:-:S04]  /*4d20*/  ISETP.NE.U32.AND P5, PT, RZ, UR12, PT ;  /* 0x0000000cff007c0c */ /* 0x000fc8000bfa5070 */
[----:B------:R-:W-:-:S13]  /*4d30*/  ISETP.NE.AND.EX P5, PT, RZ, UR13, PT, P5 ;  /* 0x0000000dff007c0c */ /* 0x000fda000bfa5350 */
[----:B------:R-:W-:Y:S05]  /*4d40*/  @P5 BRA `(.L_x_60005) ;  /* 0x0000000000085947 */ /* 0x000fea0003800000 */
[----:B------:R-:W-:Y:S05]  /*4d50*/  @P1 BRA `(.L_x_60006) ;  /* 0x0000000000141947 */ /* 0x000fea0003800000 */
[----:B------:R-:W-:Y:S05]  /*4d60*/  BRA `(.L_x_60007) ;  /* 0x0000000000147947 */ /* 0x000fea0003800000 */
.L_x_60005:
[----:B-----5:R-:W-:Y:S01]  /*4d70*/  FADD.FTZ R201, R145, R201 ;  /* 0x000000c991c97221 */ /* 0x020fe20000010000 */
[----:B------:R-:W-:Y:S06]  /*4d80*/  BRA `(.L_x_60006) ;  /* 0x0000000000087947 */ /* 0x000fec0003800000 */
.L_x_60004:
[----:B-----5:R-:W-:-:S04]  /*4d90*/  FADD.FTZ R201, R141, R201 ;  /* 0x000000c98dc97221 */ /* 0x020fc80000010000 */
[----:B------:R-:W-:-:S07]  /*4da0*/  @P3 FADD.FTZ R201, R145, R201 ;  /* 0x000000c991c93221 */ /* 0x000fce0000010000 */
.L_x_60006:
[----:B-----5:R-:W-:-:S07]  /*4db0*/  MOV R153, R201 ;  /* 0x000000c900997202 */ /* 0x020fce0000000f00 */
.L_x_60007:
[----:B------:R-:W-:Y:S05]  /*4dc0*/  @P4 BRA `(.L_x_60008) ;  /* 0x00000000001c4947 */ /* 0x000fea0003800000 */
[----:B------:R-:W-:-:S04]  /*4dd0*/  ISETP.NE.U32.AND P5, PT, RZ, UR12, PT ;  /* 0x0000000cff007c0c */ /* 0x000fc8000bfa5070 */
[----:B------:R-:W-:-:S13]  /*4de0*/  ISETP.NE.AND.EX P5, PT, RZ, UR13, PT, P5 ;  /* 0x0000000dff007c0c */ /* 0x000fda000bfa5350 */
[----:B------:R-:W-:Y:S05]  /*4df0*/  @P5 BRA `(.L_x_60009) ;  /* 0x0000000000085947 */ /* 0x000fea0003800000 */
[----:B------:R-:W-:Y:S05]  /*4e00*/  @P1 BRA `(.L_x_60010) ;  /* 0x0000000000141947 */ /* 0x000fea0003800000 */
[----:B------:R-:W-:Y:S05]  /*4e10*/  BRA `(.L_x_60011) ;  /* 0x0000000000147947 */ /* 0x000fea0003800000 */
.L_x_60009:
[----:B-----5:R-:W-:Y:S01]  /*4e20*/  FADD.FTZ R202, R146, R202 ;  /* 0x000000ca92ca7221 */ /* 0x020fe20000010000 */
[----:B------:R-:W-:Y:S06]  /*4e30*/  BRA `(.L_x_60010) ;  /* 0x0000000000087947 */ /* 0x000fec0003800000 */
.L_x_60008:
[----:B-----5:R-:W-:-:S04]  /*4e40*/  FADD.FTZ R202, R142, R202 ;  /* 0x000000ca8eca7221 */ /* 0x020fc80000010000 */
[----:B------:R-:W-:-:S07]  /*4e50*/  @P3 FADD.FTZ R202, R146, R202 ;  /* 0x000000ca92ca3221 */ /* 0x000fce0000010000 */
.L_x_60010:
[----:B-----5:R-:W-:-:S07]  /*4e60*/  MOV R154, R202 ;  /* 0x000000ca009a7202 */ /* 0x020fce0000000f00 */
.L_x_60011:
[----:B------:R-:W-:Y:S05]  /*4e70*/  @P4 BRA `(.L_x_60012) ;  /* 0x00000000001c4947 */ /* 0x000fea0003800000 */
[----:B------:R-:W-:-:S04]  /*4e80*/  ISETP.NE.U32.AND P3, PT, RZ, UR12, PT ;  /* 0x0000000cff007c0c */ /* 0x000fc8000bf65070 */
[----:B------:R-:W-:-:S13]  /*4e90*/  ISETP.NE.AND.EX P3, PT, RZ, UR13, PT, P3 ;  /* 0x0000000dff007c0c */ /* 0x000fda000bf65330 */
[----:B------:R-:W-:Y:S05]  /*4ea0*/  @P3 BRA `(.L_x_60013) ;  /* 0x0000000000083947 */ /* 0x000fea0003800000 */
[----:B------:R-:W-:Y:S05]  /*4eb0*/  @P1 BRA `(.L_x_60014) ;  /* 0x0000000000141947 */ /* 0x000fea0003800000 */
[----:B------:R-:W-:Y:S05]  /*4ec0*/  BRA `(.L_x_60015) ;  /* 0x0000000000147947 */ /* 0x000fea0003800000 */
.L_x_60013:
[----:B-----5:R-:W-:Y:S01]  /*4ed0*/  FADD.FTZ R203, R147, R203 ;  /* 0x000000cb93cb7221 */ /* 0x020fe20000010000 */
[----:B------:R-:W-:Y:S06]  /*4ee0*/  BRA `(.L_x_60014) ;  /* 0x0000000000087947 */ /* 0x000fec0003800000 */
.L_x_60012:
[----:B-----5:R-:W-:-:S04]  /*4ef0*/  FADD.FTZ R203, R143, R203 ;  /* 0x000000cb8fcb7221 */ /* 0x020fc80000010000 */
[----:B------:R-:W-:-:S07]  /*4f00*/  @P3 FADD.FTZ R203, R147, R203 ;  /* 0x000000cb93cb3221 */ /* 0x000fce0000010000 */
.L_x_60014:
[----:B-----5:R-:W-:-:S07]  /*4f10*/  MOV R155, R203 ;  /* 0x000000cb009b7202 */ /* 0x020fce0000000f00 */
.L_x_60015:
[----:B------:R-:W0:Y:S02]  /*4f20*/  @P1 LDC.64 R6, c[0x0][0x238] ;  /* 0x00008e00ff061b82 */ /* 0x000e240000000a00 */
[----:B0-----:R-:W-:-:S04]  /*4f30*/  @P1 LEA R6, P3, R3, R6, 0x4 ;  /* 0x0000000603061211 */ /* 0x001fc800078620ff */
[C---:B------:R-:W-:Y:S02]  /*4f40*/  @P1 LEA.HI.X R7, R3.reuse, R7, RZ, 0x4, P3 ;  /* 0x0000000703071211 */ /* 0x040fe400018f24ff */
[----:B------:R-:W-:-:S03]  /*4f50*/  IADD3 R3, R3, 0x20, RZ ;  /* 0x0000002003037810 */ /* 0x000fc60007ffe0ff */
[----:B------:R0:W-:Y:S04]  /*4f60*/  @P1 STG.E.128 desc[UR4][R6.64], R152 ;  /* 0x0000009806001986 */ /* 0x0001e8000c101d04 */
.L_x_59999:
[----:B------:R-:W-:Y:S05]  /*4f70*/  BSYNC B0 ;  /* 0x0000000000007941 */ /* 0x000fea0003800000 */
.L_x_59998:
        /* <DEDUP_REMOVED lines=24> */
.L_x_60019:
[----:B-----5:R-:W-:Y:S01]  /*5100*/  FADD.FTZ R204, R144, R204 ;  /* 0x000000cc90cc7221 */ /* 0x020fe20000010000 */
[----:B------:R-:W-:Y:S06]  /*5110*/  BRA `(.L_x_60020) ;  /* 0x0000000000087947 */ /* 0x000fec0003800000 */
.L_x_60018:
[----:B-----5:R-:W-:-:S04]  /*5120*/  FADD.FTZ R204, R140, R204 ;  /* 0x000000cc8ccc7221 */ /* 0x020fc80000010000 */
[----:B------:R-:W-:-:S07]  /*5130*/  @P3 FADD.FTZ R204, R144, R204 ;  /* 0x000000cc90cc3221 */ /* 0x000fce0000010000 */
.L_x_60020:
[----:B-----5:R-:W-:-:S07]  /*5140*/  MOV R152, R204 ;  /* 0x000000cc00987202 */ /* 0x020fce0000000f00 */
.L_x_60021:
[----:B------:R-:W-:Y:S05]  /*5150*/  @P4 BRA `(.L_x_60022) ;  /* 0x00000000001c4947 */ /* 0x000fea0003800000 */
[----:B------:R-:W-:-:S04]  /*5160*/  ISETP.NE.U32.AND P5, PT, RZ, UR12, PT ;  /* 0x0000000cff007c0c */ /* 0x000fc8000bfa5070 */
[----:B------:R-:W-:-:S13]  /*5170*/  ISETP.NE.AND.EX P5, PT, RZ, UR13, PT, P5 ;  /* 0x0000000dff007c0c */ /* 0x000fda000bfa5350 */
[----:B------:R-:W-:Y:S05]  /*5180*/  @P5 BRA `(.L_x_60023) ;  /* 0x0000000000085947 */ /* 0x000fea0003800000 */
[----:B------:R-:W-:Y:S05]  /*5190*/  @P1 BRA `(.L_x_60024) ;  /* 0x0000000000141947 */ /* 0x000fea0003800000 */
[----:B------:R-:W-:Y:S05]  /*51a0*/  BRA `(.L_x_60025) ;  /* 0x0000000000147947 */ /* 0x000fea0003800000 */
.L_x_60023:
[----:B-----5:R-:W-:Y:S01]  /*51b0*/  FADD.FTZ R205, R145, R205 ;  /* 0x000000cd91cd7221 */ /* 0x020fe20000010000 */
[----:B------:R-:W-:Y:S06]  /*51c0*/  BRA `(.L_x_60024) ;  /* 0x0000000000087947 */ /* 0x000fec0003800000 */
.L_x_60022:
[----:B-----5:R-:W-:-:S04]  /*51d0*/  FADD.FTZ R205, R141, R205 ;  /* 0x000000cd8dcd7221 */ /* 0x020fc80000010000 */
[----:B------:R-:W-:-:S07]  /*51e0*/  @P3 FADD.FTZ R205, R145, R205 ;  /* 0x000000cd91cd3221 */ /* 0x000fce0000010000 */
.L_x_60024:
[----:B-----5:R-:W-:-:S07]  /*51f0*/  MOV R153, R205 ;  /* 0x000000cd00997202 */ /* 0x020fce0000000f00 */
.L_x_60025:
[----:B------:R-:W-:Y:S05]  /*5200*/  @P4 BRA `(.L_x_60026) ;  /* 0x00000000001c4947 */ /* 0x000fea0003800000 */
[----:B------:R-:W-:-:S04]  /*5210*/  ISETP.NE.U32.AND P5, PT, RZ, UR12, PT ;  /* 0x0000000cff007c0c */ /* 0x000fc8000bfa5070 */
[----:B------:R-:W-:-:S13]  /*5220*/  ISETP.NE.AND.EX P5, PT, RZ, UR13, PT, P5 ;  /* 0x0000000dff007c0c */ /* 0x000fda000bfa5350 */
[----:B------:R-:W-:Y:S05]  /*5230*/  @P5 BRA `(.L_x_60027) ;  /* 0x0000000000085947 */ /* 0x000fea0003800000 */
[----:B------:R-:W-:Y:S05]  /*5240*/  @P1 BRA `(.L_x_60028) ;  /* 0x0000000000141947 */ /* 0x000fea0003800000 */
[----:B------:R-:W-:Y:S05]  /*5250*/  BRA `(.L_x_60029) ;  /* 0x0000000000147947 */ /* 0x000fea0003800000 */
.L_x_60027:
[----:B-----5:R-:W-:Y:S01]  /*5260*/  FADD.FTZ R206, R146, R206 ;  /* 0x000000ce92ce7221 */ /* 0x020fe20000010000 */
[----:B------:R-:W-:Y:S06]  /*5270*/  BRA `(.L_x_60028) ;  /* 0x0000000000087947 */ /* 0x000fec0003800000 */
.L_x_60026:
[----:B-----5:R-:W-:-:S04]  /*5280*/  FADD.FTZ R206, R142, R206 ;  /* 0x000000ce8ece7221 */ /* 0x020fc80000010000 */
[----:B------:R-:W-:-:S07]  /*5290*/  @P3 FADD.FTZ R206, R146, R206 ;  /* 0x000000ce92ce3221 */ /* 0x000fce0000010000 */
.L_x_60028:
[----:B-----5:R-:W-:-:S07]  /*52a0*/  MOV R154, R206 ;  /* 0x000000ce009a7202 */ /* 0x020fce0000000f00 */
.L_x_60029:
[----:B------:R-:W-:Y:S05]  /*52b0*/  @P4 BRA `(.L_x_60030) ;  /* 0x00000000001c4947 */ /* 0x000fea0003800000 */
[----:B------:R-:W-:-:S04]  /*52c0*/  ISETP.NE.U32.AND P3, PT, RZ, UR12, PT ;  /* 0x0000000cff007c0c */ /* 0x000fc8000bf65070 */
[----:B------:R-:W-:-:S13]  /*52d0*/  ISETP.NE.AND.EX P3, PT, RZ, UR13, PT, P3 ;  /* 0x0000000dff007c0c */ /* 0x000fda000bf65330 */
[----:B------:R-:W-:Y:S05]  /*52e0*/  @P3 BRA `(.L_x_60031) ;  /* 0x0000000000083947 */ /* 0x000fea0003800000 */
[----:B------:R-:W-:Y:S05]  /*52f0*/  @P1 BRA `(.L_x_60032) ;  /* 0x0000000000141947 */ /* 0x000fea0003800000 */
[----:B------:R-:W-:Y:S05]  /*5300*/  BRA `(.L_x_60033) ;  /* 0x0000000000147947 */ /* 0x000fea0003800000 */
.L_x_60031:
[----:B-----5:R-:W-:Y:S01]  /*5310*/  FADD.FTZ R207, R147, R207 ;  /* 0x000000cf93cf7221 */ /* 0x020fe20000010000 */
[----:B------:R-:W-:Y:S06]  /*5320*/  BRA `(.L_x_60032) ;  /* 0x0000000000087947 */ /* 0x000fec0003800000 */
.L_x_60030:
[----:B-----5:R-:W-:-:S04]  /*5330*/  FADD.FTZ R207, R143, R207 ;  /* 0x000000cf8fcf7221 */ /* 0x020fc80000010000 */
[----:B------:R-:W-:-:S07]  /*5340*/  @P3 FADD.FTZ R207, R147, R207 ;  /* 0x000000cf93cf3221 */ /* 0x000fce0000010000 */
.L_x_60032:
[----:B-----5:R-:W-:-:S07]  /*5350*/  MOV R155, R207 ;  /* 0x000000cf009b7202 */ /* 0x020fce0000000f00 */
.L_x_60033:
[----:B------:R-:W0:Y:S02]  /*5360*/  @P1 LDC.64 R6, c[0x0][0x238] ;  /* 0x00008e00ff061b82 */ /* 0x000e240000000a00 */
[----:B0-----:R-:W-:-:S04]  /*5370*/  @P1 LEA R6, P3, R3, R6, 0x4 ;  /* 0x0000000603061211 */ /* 0x001fc800078620ff */
[C---:B------:R-:W-:Y:S02]  /*5380*/  @P1 LEA.HI.X R7, R3.reuse, R7, RZ, 0x4, P3 ;  /* 0x0000000703071211 */ /* 0x040fe400018f24ff */
[----:B------:R-:W-:-:S03]  /*5390*/  IADD3 R3, R3, 0x20, RZ ;  /* 0x0000002003037810 */ /* 0x000fc60007ffe0ff */
[----:B------:R0:W-:Y:S04]  /*53a0*/  @P1 STG.E.128 desc[UR4][R6.64], R152 ;  /* 0x0000009806001986 */ /* 0x0001e8000c101d04 */
.L_x_60017:
[----:B------:R-:W-:Y:S05]  /*53b0*/  BSYNC B0 ;  /* 0x0000000000007941 */ /* 0x000fea0003800000 */
.L_x_60016:
        /* <DEDUP_REMOVED lines=24> */
.L_x_60037:
[----:B-----5:R-:W-:Y:S01]  /*5540*/  FADD.FTZ R208, R144, R208 ;  /* 0x000000d090d07221 */ /* 0x020fe20000010000 */
[----:B------:R-:W-:Y:S06]  /*5550*/  BRA `(.L_x_60038) ;  /* 0x0000000000087947 */ /* 0x000fec0003800000 */
.L_x_60036:
[----:B-----5:R-:W-:-:S04]  /*5560*/  FADD.FTZ R208, R140, R208 ;  /* 0x000000d08cd07221 */ /* 0x020fc80000010000 */
[----:B------:R-:W-:-:S07]  /*5570*/  @P3 FADD.FTZ R208, R144, R208 ;  /* 0x000000d090d03221 */ /* 0x000fce0000010000 */
.L_x_60038:
[----:B-----5:R-:W-:-:S07]  /*5580*/  MOV R152, R208 ;  /* 0x000000d000987202 */ /* 0x020fce0000000f00 */
.L_x_60039:
[----:B------:R-:W-:Y:S05]  /*5590*/  @P4 BRA `(.L_x_60040) ;  /* 0x00000000001c4947 */ /* 0x000fea0003800000 */
[----:B------:R-:W-:-:S04]  /*55a0*/  ISETP.NE.U32.AND P5, PT, RZ, UR12, PT ;  /* 0x0000000cff007c0c */ /* 0x000fc8000bfa5070 */
[----:B------:R-:W-:-:S13]  /*55b0*/  ISETP.NE.AND.EX P5, PT, RZ, UR13, PT, P5 ;  /* 0x0000000dff007c0c */ /* 0x000fda000bfa5350 */
[----:B------:R-:W-:Y:S05]  /*55c0*/  @P5 BRA `(.L_x_60041) ;  /* 0x0000000000085947 */ /* 0x000fea0003800000 */
[----:B------:R-:W-:Y:S05]  /*55d0*/  @P1 BRA `(.L_x_60042) ;  /* 0x0000000000141947 */ /* 0x000fea0003800000 */
[----:B------:R-:W-:Y:S05]  /*55e0*/  BRA `(.L_x_60043) ;  /* 0x0000000000147947 */ /* 0x000fea0003800000 */
.L_x_60041:
[----:B-----5:R-:W-:Y:S01]  /*55f0*/  FADD.FTZ R209, R145, R209 ;  /* 0x000000d191d17221 */ /* 0x020fe20000010000 */
[----:B------:R-:W-:Y:S06]  /*5600*/  BRA `(.L_x_60042) ;  /* 0x0000000000087947 */ /* 0x000fec0003800000 */
.L_x_60040:
[----:B-----5:R-:W-:-:S04]  /*5610*/  FADD.FTZ R209, R141, R209 ;  /* 0x000000d18dd17221 */ /* 0x020fc80000010000 */
[----:B------:R-:W-:-:S07]  /*5620*/  @P3 FADD.FTZ R209, R145, R209 ;  /* 0x000000d191d13221 */ /* 0x000fce0000010000 */
.L_x_60042:
[----:B-----5:R-:W-:-:S07]  /*5630*/  MOV R153, R209 ;  /* 0x000000d100997202 */ /* 0x020fce0000000f00 */
.L_x_60043:
[----:B------:R-:W-:Y:S05]  /*5640*/  @P4 BRA `(.L_x_60044) ;  /* 0x00000000001c4947 */ /* 0x000fea0003800000 */
[----:B------:R-:W-:-:S04]  /*5650*/  ISETP.NE.U32.AND P5, PT, RZ, UR12, PT ;  /* 0x0000000cff007c0c */ /* 0x000fc8000bfa5070 */
[----:B------:R-:W-:-:S13]  /*5660*/  ISETP.NE.AND.EX P5, PT, RZ, UR13, PT, P5 ;  /* 0x0000000dff007c0c */ /* 0x000fda000bfa5350 */
[----:B------:R-:W-:Y:S05]  /*5670*/  @P5 BRA `(.L_x_60045) ;  /* 0x0000000000085947 */ /* 0x000fea0003800000 */
[----:B------:R-:W-:Y:S05]  /*5680*/  @P1 BRA `(.L_x_60046) ;  /* 0x0000000000141947 */ /* 0x000fea0003800000 */
[----:B------:R-:W-:Y:S05]  /*5690*/  BRA `(.L_x_60047) ;  /* 0x0000000000147947 */ /* 0x000fea0003800000 */
.L_x_60045:
[----:B-----5:R-:W-:Y:S01]  /*56a0*/  FADD.FTZ R210, R146, R210 ;  /* 0x000000d292d27221 */ /* 0x020fe20000010000 */
[----:B------:R-:W-:Y:S06]  /*56b0*/  BRA `(.L_x_60046) ;  /* 0x0000000000087947 */ /* 0x000fec0003800000 */
.L_x_60044:
[----:B-----5:R-:W-:-:S04]  /*56c0*/  FADD.FTZ R210, R142, R210 ;  /* 0x000000d28ed27221 */ /* 0x020fc80000010000 */
[----:B------:R-:W-:-:S07]  /*56d0*/  @P3 FADD.FTZ R210, R146, R210 ;  /* 0x000000d292d23221 */ /* 0x000fce0000010000 */
.L_x_60046:
[----:B-----5:R-:W-:-:S07]  /*56e0*/  MOV R154, R210 ;  /* 0x000000d2009a7202 */ /* 0x020fce0000000f00 */
.L_x_60047:
[----:B------:R-:W-:Y:S05]  /*56f0*/  @P4 BRA `(.L_x_60048) ;  /* 0x00000000001c4947 */ /* 0x000fea0003800000 */
[----:B------:R-:W-:-:S04]  /*5700*/  ISETP.NE.U32.AND P3, PT, RZ, UR12, PT ;  /* 0x0000000cff007c0c */ /* 0x000fc8000bf65070 */
[----:B------:R-:W-:-:S13]  /*5710*/  ISETP.NE.AND.EX P3, PT, RZ, UR13, PT, P3 ;  /* 0x0000000dff007c0c */ /* 0x000fda000bf65330 */
[----:B------:R-:W-:Y:S05]  /*5720*/  @P3 BRA `(.L_x_60049) ;  /* 0x0000000000083947 */ /* 0x000fea0003800000 */
[----:B------:R-:W-:Y:S05]  /*5730*/  @P1 BRA `(.L_x_60050) ;  /* 0x0000000000141947 */ /* 0x000fea0003800000 */
[----:B------:R-:W-:Y:S05]  /*5740*/  BRA `(.L_x_60051) ;  /* 0x0000000000147947 */ /* 0x000fea0003800000 */
.L_x_60049:
[----:B-----5:R-:W-:Y:S01]  /*5750*/  FADD.FTZ R211, R147, R211 ;  /* 0x000000d393d37221 */ /* 0x020fe20000010000 */
[----:B------:R-:W-:Y:S06]  /*5760*/  BRA `(.L_x_60050) ;  /* 0x0000000000087947 */ /* 0x000fec0003800000 */
.L_x_60048:
[----:B-----5:R-:W-:-:S04]  /*5770*/  FADD.FTZ R211, R143, R211 ;  /* 0x000000d38fd37221 */ /* 0x020fc80000010000 */
[----:B------:R-:W-:-:S07]  /*5780*/  @P3 FADD.FTZ R211, R147, R211 ;  /* 0x000000d393d33221 */ /* 0x000fce0000010000 */
.L_x_60050:
[----:B-----5:R-:W-:-:S07]  /*5790*/  MOV R155, R211 ;  /* 0x000000d3009b7202 */ /* 0x020fce0000000f00 */
.L_x_60051:
[----:B------:R-:W0:Y:S02]  /*57a0*/  @P1 LDC.64 R6, c[0x0][0x238] ;  /* 0x00008e00ff061b82 */ /* 0x000e240000000a00 */
[----:B0-----:R-:W-:-:S04]  /*57b0*/  @P1 LEA R6, P3, R3, R6, 0x4 ;  /* 0x0000000603061211 */ /* 0x001fc800078620ff */
[C---:B------:R-:W-:Y:S02]  /*57c0*/  @P1 LEA.HI.X R7, R3.reuse, R7, RZ, 0x4, P3 ;  /* 0x0000000703071211 */ /* 0x040fe400018f24ff */
[----:B------:R-:W-:-:S03]  /*57d0*/  IADD3 R3, R3, 0x20, RZ ;  /* 0x0000002003037810 */ /* 0x000fc60007ffe0ff */
[----:B------:R0:W-:Y:S04]  /*57e0*/  @P1 STG.E.128 desc[UR4][R6.64], R152 ;  /* 0x0000009806001986 */ /* 0x0001e8000c101d04 */
.L_x_60035:
[----:B------:R-:W-:Y:S05]  /*57f0*/  BSYNC B0 ;  /* 0x0000000000007941 */ /* 0x000fea0003800000 */
.L_x_60034:
        /* <DEDUP_REMOVED lines=24> */
.L_x_60055:
[----:B-----5:R-:W-:Y:S01]  /*5980*/  FADD.FTZ R212, R144, R212 ;  /* 0x000000d490d47221 */ /* 0x020fe20000010000 */
[----:B------:R-:W-:Y:S06]  /*5990*/  BRA `(.L_x_60056) ;  /* 0x0000000000087947 */ /* 0x000fec0003800000 */
.L_x_60054:
[----:B-----5:R-:W-:-:S04]  /*59a0*/  FADD.FTZ R212, R140, R212 ;  /* 0x000000d48cd47221 */ /* 0x020fc80000010000 */
[----:B------:R-:W-:-:S07]  /*59b0*/  @P3 FADD.FTZ R212, R144, R212 ;  /* 0x000000d490d43221 */ /* 0x000fce0000010000 */
.L_x_60056:
[----:B-----5:R-:W-:-:S07]  /*59c0*/  MOV R152, R212 ;  /* 0x000000d400987202 */ /* 0x020fce0000000f00 */
.L_x_60057:
[----:B------:R-:W-:Y:S05]  /*59d0*/  @P4 BRA `(.L_x_60058) ;  /* 0x00000000001c4947 */ /* 0x000fea0003800000 */
[----:B------:R-:W-:-:S04]  /*59e0*/  ISETP.NE.U32.AND P5, PT, RZ, UR12, PT ;  /* 0x0000000cff007c0c */ /* 0x000fc8000bfa5070 */
[----:B------:R-:W-:-:S13]  /*59f0*/  ISETP.NE.AND.EX P5, PT, RZ, UR13, PT, P5 ;  /* 0x0000000dff007c0c */ /* 0x000fda000bfa5350 */
[----:B------:R-:W-:Y:S05]  /*5a00*/  @P5 BRA `(.L_x_60059) ;  /* 0x0000000000085947 */ /* 0x000fea0003800000 */
[----:B------:R-:W-:Y:S05]  /*5a10*/  @P1 BRA `(.L_x_60060) ;  /* 0x0000000000141947 */ /* 0x000fea0003800000 */
[----:B------:R-:W-:Y:S05]  /*5a20*/  BRA `(.L_x_60061) ;  /* 0x0000000000147947 */ /* 0x000fea0003800000 */
.L_x_60059:
[----:B-----5:R-:W-:Y:S01]  /*5a30*/  FADD.FTZ R213, R145, R213 ;  /* 0x000000d591d57221 */ /* 0x020fe20000010000 */
[----:B------:R-:W-:Y:S06]  /*5a40*/  BRA `(.L_x_60060) ;  /* 0x0000000000087947 */ /* 0x000fec0003800000 */
.L_x_60058:
[----:B-----5:R-:W-:-:S04]  /*5a50*/  FADD.FTZ R213, R141, R213 ;  /* 0x000000d58dd57221 */ /* 0x020fc80000010000 */
[----:B------:R-:W-:-:S07]  /*5a60*/  @P3 FADD.FTZ R213, R145, R213 ;  /* 0x000000d591d53221 */ /* 0x000fce0000010000 */
.L_x_60060:
[----:B-----5:R-:W-:-:S07]  /*5a70*/  MOV R153, R213 ;  /* 0x000000d500997202 */ /* 0x020fce0000000f00 */
.L_x_60061:
[----:B------:R-:W-:Y:S05]  /*5a80*/  @P4 BRA `(.L_x_60062) ;  /* 0x00000000001c4947 */ /* 0x000fea0003800000 */
[----:B------:R-:W-:-:S04]  /*5a90*/  ISETP.NE.U32.AND P5, PT, RZ, UR12, PT ;  /* 0x0000000cff007c0c */ /* 0x000fc8000bfa5070 */
[----:B------:R-:W-:-:S13]  /*5aa0*/  ISETP.NE.AND.EX P5, PT, RZ, UR13, PT, P5 ;  /* 0x0000000dff007c0c */ /* 0x000fda000bfa5350 */
[----:B------:R-:W-:Y:S05]  /*5ab0*/  @P5 BRA `(.L_x_60063) ;  /* 0x0000000000085947 */ /* 0x000fea0003800000 */
[----:B------:R-:W-:Y:S05]  /*5ac0*/  @P1 BRA `(.L_x_60064) ;  /* 0x0000000000141947 */ /* 0x000fea0003800000 */
[----:B------:R-:W-:Y:S05]  /*5ad0*/  BRA `(.L_x_60065) ;  /* 0x0000000000147947 */ /* 0x000fea0003800000 */
.L_x_60063:
[----:B-----5:R-:W-:Y:S01]  /*5ae0*/  FADD.FTZ R214, R146, R214 ;  /* 0x000000d692d67221 */ /* 0x020fe20000010000 */
[----:B------:R-:W-:Y:S06]  /*5af0*/  BRA `(.L_x_60064) ;  /* 0x0000000000087947 */ /* 0x000fec0003800000 */
.L_x_60062:
[----:B-----5:R-:W-:-:S04]  /*5b00*/  FADD.FTZ R214, R142, R214 ;  /* 0x000000d68ed67221 */ /* 0x020fc80000010000 */
[----:B------:R-:W-:-:S07]  /*5b10*/  @P3 FADD.FTZ R214, R146, R214 ;  /* 0x000000d692d63221 */ /* 0x000fce0000010000 */
.L_x_60064:
[----:B-----5:R-:W-:-:S07]  /*5b20*/  MOV R154, R214 ;  /* 0x000000d6009a7202 */ /* 0x020fce0000000f00 */
.L_x_60065:
[----:B------:R-:W-:Y:S05]  /*5b30*/  @P4 BRA `(.L_x_60066) ;  /* 0x00000000001c4947 */ /* 0x000fea0003800000 */
[----:B------:R-:W-:-:S04]  /*5b40*/  ISETP.NE.U32.AND P3, PT, RZ, UR12, PT ;  /* 0x0000000cff007c0c */ /* 0x000fc8000bf65070 */
[----:B------:R-:W-:-:S13]  /*5b50*/  ISETP.NE.AND.EX P3, PT, RZ, UR13, PT, P3 ;  /* 0x0000000dff007c0c */ /* 0x000fda000bf65330 */
[----:B------:R-:W-:Y:S05]  /*5b60*/  @P3 BRA `(.L_x_60067) ;  /* 0x0000000000083947 */ /* 0x000fea0003800000 */
[----:B------:R-:W-:Y:S05]  /*5b70*/  @P1 BRA `(.L_x_60068) ;  /* 0x0000000000141947 */ /* 0x000fea0003800000 */
[----:B------:R-:W-:Y:S05]  /*5b80*/  BRA `(.L_x_60069) ;  /* 0x0000000000147947 */ /* 0x000fea0003800000 */
.L_x_60067:
[----:B-----5:R-:W-:Y:S01]  /*5b90*/  FADD.FTZ R215, R147, R215 ;  /* 0x000000d793d77221 */ /* 0x020fe20000010000 */
[----:B------:R-:W-:Y:S06]  /*5ba0*/  BRA `(.L_x_60068) ;  /* 0x0000000000087947 */ /* 0x000fec0003800000 */
.L_x_60066:
[----:B-----5:R-:W-:-:S04]  /*5bb0*/  FADD.FTZ R215, R143, R215 ;  /* 0x000000d78fd77221 */ /* 0x020fc80000010000 */
[----:B------:R-:W-:-:S07]  /*5bc0*/  @P3 FADD.FTZ R215, R147, R215 ;  /* 0x000000d793d73221 */ /* 0x000fce0000010000 */
.L_x_60068:
[----:B-----5:R-:W-:-:S07]  /*5bd0*/  MOV R155, R215 ;  /* 0x000000d7009b7202 */ /* 0x020fce0000000f00 */
.L_x_60069:
[----:B------:R-:W0:Y:S02]  /*5be0*/  @P1 LDC.64 R6, c[0x0][0x238] ;  /* 0x00008e00ff061b82 */ /* 0x000e240000000a00 */
[----:B0-----:R-:W-:-:S04]  /*5bf0*/  @P1 LEA R6, P3, R3, R6, 0x4 ;  /* 0x0000000603061211 */ /* 0x001fc800078620ff */
[C---:B------:R-:W-:Y:S02]  /*5c00*/  @P1 LEA.HI.X R7, R3.reuse, R7, RZ, 0x4, P3 ;  /* 0x0000000703071211 */ /* 0x040fe400018f24ff */
[----:B------:R-:W-:-:S03]  /*5c10*/  IADD3 R3, R3, 0x20, RZ ;  /* 0x0000002003037810 */ /* 0x000fc60007ffe0ff */
[----:B------:R0:W-:Y:S04]  /*5c20*/  @P1 STG.E.128 desc[UR4][R6.64], R152 ;  /* 0x0000009806001986 */ /* 0x0001e8000c101d04 */
.L_x_60053:
[----:B------:R-:W-:Y:S05]  /*5c30*/  BSYNC B0 ;  /* 0x0000000000007941 */ /* 0x000fea0003800000 */
.L_x_60052:
        /* <DEDUP_REMOVED lines=24> */
.L_x_60073:
[----:B-----5:R-:W-:Y:S01]  /*5dc0*/  FADD.FTZ R216, R144, R216 ;  /* 0x000000d890d87221 */ /* 0x020fe20000010000 */
[----:B------:R-:W-:Y:S06]  /*5dd0*/  BRA `(.L_x_60074) ;  /* 0x0000000000087947 */ /* 0x000fec0003800000 */
.L_x_60072:
[----:B-----5:R-:W-:-:S04]  /*5de0*/  FADD.FTZ R216, R140, R216 ;  /* 0x000000d88cd87221 */ /* 0x020fc80000010000 */
[----:B------:R-:W-:-:S07]  /*5df0*/  @P3 FADD.FTZ R216, R144, R216 ;  /* 0x000000d890d83221 */ /* 0x000fce0000010000 */
.L_x_60074:
[----:B-----5:R-:W-:-:S07]  /*5e00*/  MOV R152, R216 ;  /* 0x000000d800987202 */ /* 0x020fce0000000f00 */
.L_x_60075:
[----:B------:R-:W-:Y:S05]  /*5e10*/  @P4 BRA `(.L_x_60076) ;  /* 0x00000000001c4947 */ /* 0x000fea0003800000 */
[----:B------:R-:W-:-:S04]  /*5e20*/  ISETP.NE.U32.AND P5, PT, RZ, UR12, PT ;  /* 0x0000000cff007c0c */ /* 0x000fc8000bfa5070 */
[----:B------:R-:W-:-:S13]  /*5e30*/  ISETP.NE.AND.EX P5, PT, RZ, UR13, PT, P5 ;  /* 0x0000000dff007c0c */ /* 0x000fda000bfa5350 */
[----:B------:R-:W-:Y:S05]  /*5e40*/  @P5 BRA `(.L_x_60077) ;  /* 0x0000000000085947 */ /* 0x000fea0003800000 */
[----:B------:R-:W-:Y:S05]  /*5e50*/  @P1 BRA `(.L_x_60078) ;  /* 0x0000000000141947 */ /* 0x000fea0003800000 */
[----:B------:R-:W-:Y:S05]  /*5e60*/  BRA `(.L_x_60079) ;  /* 0x0000000000147947 */ /* 0x000fea0003800000 */
.L_x_60077:
[----:B-----5:R-:W-:Y:S01]  /*5e70*/  FADD.FTZ R217, R145, R217 ;  /* 0x000000d991d97221 */ /* 0x020fe20000010000 */
[----:B------:R-:W-:Y:S06]  /*5e80*/  BRA `(.L_x_60078) ;  /* 0x0000000000087947 */ /* 0x000fec0003800000 */
.L_x_60076:
[----:B-----5:R-:W-:-:S04]  /*5e90*/  FADD.FTZ R217, R141, R217 ;  /* 0x000000d98dd97221 */ /* 0x020fc80000010000 */
[----:B------:R-:W-:-:S07]  /*5ea0*/  @P3 FADD.FTZ R217, R145, R217 ;  /* 0x000000d991d93221 */ /* 0x000fce0000010000 */
.L_x_60078:
[----:B-----5:R-:W-:-:S07]  /*5eb0*/  MOV R153, R217 ;  /* 0x000000d900997202 */ /* 0x020fce0000000f00 */
.L_x_60079:
[----:B------:R-:W-:Y:S05]  /*5ec0*/  @P4 BRA `(.L_x_60080) ;  /* 0x00000000001c4947 */ /* 0x000fea0003800000 */
[----:B------:R-:W-:-:S04]  /*5ed0*/  ISETP.NE.U32.AND P5, PT, RZ, UR12, PT ;  /* 0x0000000cff007c0c */ /* 0x000fc8000bfa5070 */
[----:B------:R-:W-:-:S13]  /*5ee0*/  ISETP.NE.AND.EX P5, PT, RZ, UR13, PT, P5 ;  /* 0x0000000dff007c0c */ /* 0x000fda000bfa5350 */
[----:B------:R-:W-:Y:S05]  /*5ef0*/  @P5 BRA `(.L_x_60081) ;  /* 0x0000000000085947 */ /* 0x000fea0003800000 */
[----:B------:R-:W-:Y:S05]  /*5f00*/  @P1 BRA `(.L_x_60082) ;  /* 0x0000000000141947 */ /* 0x000fea0003800000 */
[----:B------:R-:W-:Y:S05]  /*5f10*/  BRA `(.L_x_60083) ;  /* 0x0000000000147947 */ /* 0x000fea0003800000 */
.L_x_60081:
[----:B-----5:R-:W-:Y:S01]  /*5f20*/  FADD.FTZ R218, R146, R218 ;  /* 0x000000da92da7221 */ /* 0x020fe20000010000 */
[----:B------:R-:W-:Y:S06]  /*5f30*/  BRA `(.L_x_60082) ;  /* 0x0000000000087947 */ /* 0x000fec0003800000 */
.L_x_60080:
[----:B-----5:R-:W-:-:S04]  /*5f40*/  FADD.FTZ R218, R142, R218 ;  /* 0x000000da8eda7221 */ /* 0x020fc80000010000 */
[----:B------:R-:W-:-:S07]  /*5f50*/  @P3 FADD.FTZ R218, R146, R218 ;  /* 0x000000da92da3221 */ /* 0x000fce0000010000 */
.L_x_60082:
[----:B-----5:R-:W-:-:S07]  /*5f60*/  MOV R154, R218 ;  /* 0x000000da009a7202 */ /* 0x020fce0000000f00 */
.L_x_60083:
[----:B------:R-:W-:Y:S05]  /*5f70*/  @P4 BRA `(.L_x_60084) ;  /* 0x00000000001c4947 */ /* 0x000fea0003800000 */
[----:B------:R-:W-:-:S04]  /*5f80*/  ISETP.NE.U32.AND P3, PT, RZ, UR12, PT ;  /* 0x0000000cff007c0c */ /* 0x000fc8000bf65070 */
[----:B------:R-:W-:-:S13]  /*5f90*/  ISETP.NE.AND.EX P3, PT, RZ, UR13, PT, P3 ;  /* 0x0000000dff007c0c */ /* 0x000fda000bf65330 */
[----:B------:R-:W-:Y:S05]  /*5fa0*/  @P3 BRA `(.L_x_60085) ;  /* 0x0000000000083947 */ /* 0x000fea0003800000 */
[----:B------:R-:W-:Y:S05]  /*5fb0*/  @P1 BRA `(.L_x_60086) ;  /* 0x0000000000141947 */ /* 0x000fea0003800000 */
[----:B------:R-:W-:Y:S05]  /*5fc0*/  BRA `(.L_x_60087) ;  /* 0x0000000000147947 */ /* 0x000fea0003800000 */
.L_x_60085:
[----:B-----5:R-:W-:Y:S01]  /*5fd0*/  FADD.FTZ R219, R147, R219 ;  /* 0x000000db93db7221 */ /* 0x020fe20000010000 */
[----:B------:R-:W-:Y:S06]  /*5fe0*/  BRA `(.L_x_60086) ;  /* 0x0000000000087947 */ /* 0x000fec0003800000 */
.L_x_60084:
[----:B-----5:R-:W-:-:S04]  /*5ff0*/  FADD.FTZ R219, R143, R219 ;  /* 0x000000db8fdb7221 */ /* 0x020fc80000010000 */
[----:B------:R-:W-:-:S07]  /*6000*/  @P3 FADD.FTZ R219, R147, R219 ;  /* 0x000000db93db3221 */ /* 0x000fce0000010000 */
.L_x_60086:
[----:B-----5:R-:W-:-:S07]  /*6010*/  MOV R155, R219 ;  /* 0x000000db009b7202 */ /* 0x020fce0000000f00 */
.L_x_60087:
[----:B------:R-:W0:Y:S02]  /*6020*/  @P1 LDC.64 R6, c[0x0][0x238] ;  /* 0x00008e00ff061b82 */ /* 0x000e240000000a00 */
[----:B0-----:R-:W-:-:S04]  /*6030*/  @P1 LEA R6, P3, R3, R6, 0x4 ;  /* 0x0000000603061211 */ /* 0x001fc800078620ff */
[C---:B------:R-:W-:Y:S02]  /*6040*/  @P1 LEA.HI.X R7, R3.reuse, R7, RZ, 0x4, P3 ;  /* 0x0000000703071211 */ /* 0x040fe400018f24ff */
[----:B------:R-:W-:-:S03]  /*6050*/  IADD3 R3, R3, 0x20, RZ ;  /* 0x0000002003037810 */ /* 0x000fc60007ffe0ff */
[----:B------:R0:W-:Y:S04]  /*6060*/  @P1 STG.E.128 desc[UR4][R6.64], R152 ;  /* 0x0000009806001986 */ /* 0x0001e8000c101d04 */
.L_x_60071:
[----:B------:R-:W-:Y:S05]  /*6070*/  BSYNC B0 ;  /* 0x0000000000007941 */ /* 0x000fea0003800000 */
.L_x_60070:
        /* <DEDUP_REMOVED lines=24> */
.L_x_60091:
[----:B-----5:R-:W-:Y:S01]  /*6200*/  FADD.FTZ R220, R144, R220 ;  /* 0x000000dc90dc7221 */ /* 0x020fe20000010000 */
[----:B------:R-:W-:Y:S06]  /*6210*/  BRA `(.L_x_60092) ;  /* 0x0000000000087947 */ /* 0x000fec0003800000 */
.L_x_60090:
[----:B-----5:R-:W-:-:S04]  /*6220*/  FADD.FTZ R220, R140, R220 ;  /* 0x000000dc8cdc7221 */ /* 0x020fc80000010000 */
[----:B------:R-:W-:-:S07]  /*6230*/  @P3 FADD.FTZ R220, R144, R220 ;  /* 0x000000dc90dc3221 */ /* 0x000fce0000010000 */
.L_x_60092:
[----:B-----5:R-:W-:-:S07]  /*6240*/  MOV R152, R220 ;  /* 0x000000dc00987202 */ /* 0x020fce0000000f00 */
.L_x_60093:
[----:B------:R-:W-:Y:S05]  /*6250*/  @P4 BRA `(.L_x_60094) ;  /* 0x00000000001c4947 */ /* 0x000fea0003800000 */
[----:B------:R-:W-:-:S04]  /*6260*/  ISETP.NE.U32.AND P5, PT, RZ, UR12, PT ;  /* 0x0000000cff007c0c */ /* 0x000fc8000bfa5070 */
[----:B------:R-:W-:-:S13]  /*6270*/  ISETP.NE.AND.EX P5, PT, RZ, UR13, PT, P5 ;  /* 0x0000000dff007c0c */ /* 0x000fda000bfa5350 */
[----:B------:R-:W-:Y:S05]  /*6280*/  @P5 BRA `(.L_x_60095) ;  /* 0x0000000000085947 */ /* 0x000fea0003800000 */
[----:B------:R-:W-:Y:S05]  /*6290*/  @P1 BRA `(.L_x_60096) ;  /* 0x0000000000141947 */ /* 0x000fea0003800000 */
[----:B------:R-:W-:Y:S05]  /*62a0*/  BRA `(.L_x_60097) ;  /* 0x0000000000147947 */ /* 0x000fea0003800000 */
.L_x_60095:
[----:B-----5:R-:W-:Y:S01]  /*62b0*/  FADD.FTZ R221, R145, R221 ;  /* 0x000000dd91dd7221 */ /* 0x020fe20000010000 */
[----:B------:R-:W-:Y:S06]  /*62c0*/  BRA `(.L_x_60096) ;  /* 0x0000000000087947 */ /* 0x000fec0003800000 */
.L_x_60094:
[----:B-----5:R-:W-:-:S04]  /*62d0*/  FADD.FTZ R221, R141, R221 ;  /* 0x000000dd8ddd7221 */ /* 0x020fc80000010000 */
[----:B------:R-:W-:-:S07]  /*62e0*/  @P3 FADD.FTZ R221, R145, R221 ;  /* 0x000000dd91dd3221 */ /* 0x000fce0000010000 */
.L_x_60096:
[----:B-----5:R-:W-:-:S07]  /*62f0*/  MOV R153, R221 ;  /* 0x000000dd00997202 */ /* 0x020fce0000000f00 */
.L_x_60097:
[----:B------:R-:W-:Y:S05]  /*6300*/  @P4 BRA `(.L_x_60098) ;  /* 0x00000000001c4947 */ /* 0x000fea0003800000 */
[----:B------:R-:W-:-:S04]  /*6310*/  ISETP.NE.U32.AND P5, PT, RZ, UR12, PT ;  /* 0x0000000cff007c0c */ /* 0x000fc8000bfa5070 */
[----:B------:R-:W-:-:S13]  /*6320*/  ISETP.NE.AND.EX P5, PT, RZ, UR13, PT, P5 ;  /* 0x0000000dff007c0c */ /* 0x000fda000bfa5350 */
[----:B------:R-:W-:Y:S05]  /*6330*/  @P5 BRA `(.L_x_60099) ;  /* 0x0000000000085947 */ /* 0x000fea0003800000 */
[----:B------:R-:W-:Y:S05]  /*6340*/  @P1 BRA `(.L_x_60100) ;  /* 0x0000000000141947 */ /* 0x000fea0003800000 */
[----:B------:R-:W-:Y:S05]  /*6350*/  BRA `(.L_x_60101) ;  /* 0x0000000000147947 */ /* 0x000fea0003800000 */
.L_x_60099:
[----:B-----5:R-:W-:Y:S01]  /*6360*/  FADD.FTZ R222, R146, R222 ;  /* 0x000000de92de7221 */ /* 0x020fe20000010000 */
[----:B------:R-:W-:Y:S06]  /*6370*/  BRA `(.L_x_60100) ;  /* 0x0000000000087947 */ /* 0x000fec0003800000 */
.L_x_60098:
[----:B-----5:R-:W-:-:S04]  /*6380*/  FADD.FTZ R222, R142, R222 ;  /* 0x000000de8ede7221 */ /* 0x020fc80000010000 */
[----:B------:R-:W-:-:S07]  /*6390*/  @P3 FADD.FTZ R222, R146, R222 ;  /* 0x000000de92de3221 */ /* 0x000fce0000010000 */
.L_x_60100:
[----:B-----5:R-:W-:-:S07]  /*63a0*/  MOV R154, R222 ;  /* 0x000000de009a7202 */ /* 0x020fce0000000f00 */
.L_x_60101:
[----:B------:R-:W-:Y:S05]  /*63b0*/  @P4 BRA `(.L_x_60102) ;  /* 0x00000000001c4947 */ /* 0x000fea0003800000 */
[----:B------:R-:W-:-:S04]  /*63c0*/  ISETP.NE.U32.AND P3, PT, RZ, UR12, PT ;  /* 0x0000000cff007c0c */ /* 0x000fc8000bf65070 */
[----:B------:R-:W-:-:S13]  /*63d0*/  ISETP.NE.AND.EX P3, PT, RZ, UR13, PT, P3 ;  /* 0x0000000dff007c0c */ /* 0x000fda000bf65330 */
[----:B------:R-:W-:Y:S05]  /*63e0*/  @P3 BRA `(.L_x_60103) ;  /* 0x0000000000083947 */ /* 0x000fea0003800000 */
[----:B------:R-:W-:Y:S05]  /*63f0*/  @P1 BRA `(.L_x_60104) ;  /* 0x0000000000141947 */ /* 0x000fea0003800000 */
[----:B------:R-:W-:Y:S05]  /*6400*/  BRA `(.L_x_60105) ;  /* 0x0000000000147947 */ /* 0x000fea0003800000 */
.L_x_60103:
[----:B-----5:R-:W-:Y:S01]  /*6410*/  FADD.FTZ R223, R147, R223 ;  /* 0x000000df93df7221 */ /* 0x020fe20000010000 */
[----:B------:R-:W-:Y:S06]  /*6420*/  BRA `(.L_x_60104) ;  /* 0x0000000000087947 */ /* 0x000fec0003800000 */
.L_x_60102:
[----:B-----5:R-:W-:-:S04]  /*6430*/  FADD.FTZ R223, R143, R223 ;  /* 0x000000df8fdf7221 */ /* 0x020fc80000010000 */
[----:B------:R-:W-:-:S07]  /*6440*/  @P3 FADD.FTZ R223, R147, R223 ;  /* 0x000000df93df3221 */ /* 0x000fce0000010000 */
.L_x_60104:
[----:B-----5:R-:W-:-:S07]  /*6450*/  MOV R155, R223 ;  /* 0x000000df009b7202 */ /* 0x020fce0000000f00 */
.L_x_60105:
[----:B------:R-:W0:Y:S02]  /*6460*/  @P1 LDC.64 R6, c[0x0][0x238] ;  /* 0x00008e00ff061b82 */ /* 0x000e240000000a00 */
[----:B0-----:R-:W-:-:S04]  /*6470*/  @P1 LEA R6, P3, R3, R6, 0x4 ;  /* 0x0000000603061211 */ /* 0x001fc800078620ff */
[C---:B------:R-:W-:Y:S02]  /*6480*/  @P1 LEA.HI.X R7, R3.reuse, R7, RZ, 0x4, P3 ;  /* 0x0000000703071211 */ /* 0x040fe400018f24ff */
[----:B------:R-:W-:-:S03]  /*6490*/  IADD3 R3, R3, 0x20, RZ ;  /* 0x0000002003037810 */ /* 0x000fc60007ffe0ff */
[----:B------:R0:W-:Y:S04]  /*64a0*/  @P1 STG.E.128 desc[UR4][R6.64], R152 ;  /* 0x0000009806001986 */ /* 0x0001e8000c101d04 */
.L_x_60089:
[----:B------:R-:W-:Y:S05]  /*64b0*/  BSYNC B0 ;  /* 0x0000000000007941 */ /* 0x000fea0003800000 */
.L_x_60088:
        /* <DEDUP_REMOVED lines=24> */
.L_x_60109:
[----:B-----5:R-:W-:Y:S01]  /*6640*/  FADD.FTZ R224, R144, R224 ;  /* 0x000000e090e07221 */ /* 0x020fe20000010000 */
[----:B------:R-:W-:Y:S06]  /*6650*/  BRA `(.L_x_60110) ;  /* 0x0000000000087947 */ /* 0x000fec0003800000 */
.L_x_60108:
[----:B-----5:R-:W-:-:S04]  /*6660*/  FADD.FTZ R224, R140, R224 ;  /* 0x000000e08ce07221 */ /* 0x020fc80000010000 */
[----:B------:R-:W-:-:S07]  /*6670*/  @P3 FADD.FTZ R224, R144, R224 ;  /* 0x000000e090e03221 */ /* 0x000fce0000010000 */
.L_x_60110:
[----:B-----5:R-:W-:-:S07]  /*6680*/  MOV R152, R224 ;  /* 0x000000e000987202 */ /* 0x020fce0000000f00 */
.L_x_60111:
[----:B------:R-:W-:Y:S05]  /*6690*/  @P4 BRA `(.L_x_60112) ;  /* 0x00000000001c4947 */ /* 0x000fea0003800000 */
[----:B------:R-:W-:-:S04]  /*66a0*/  ISETP.NE.U32.AND P5, PT, RZ, UR12, PT ;  /* 0x0000000cff007c0c */ /* 0x000fc8000bfa5070 */
[----:B------:R-:W-:-:S13]  /*66b0*/  ISETP.NE.AND.EX P5, PT, RZ, UR13, PT, P5 ;  /* 0x0000000dff007c0c */ /* 0x000fda000bfa5350 */
[----:B------:R-:W-:Y:S05]  /*66c0*/  @P5 BRA `(.L_x_60113) ;  /* 0x0000000000085947 */ /* 0x000fea0003800000 */
[----:B------:R-:W-:Y:S05]  /*66d0*/  @P1 BRA `(.L_x_60114) ;  /* 0x0000000000141947 */ /* 0x000fea0003800000 */
[----:B------:R-:W-:Y:S05]  /*66e0*/  BRA `(.L_x_60115) ;  /* 0x0000000000147947 */ /* 0x000fea0003800000 */
.L_x_60113:
[----:B-----5:R-:W-:Y:S01]  /*66f0*/  FADD.FTZ R225, R145, R225 ;  /* 0x000000e191e17221 */ /* 0x020fe20000010000 */
[----:B------:R-:W-:Y:S06]  /*6700*/  BRA `(.L_x_60114) ;  /* 0x0000000000087947 */ /* 0x000fec0003800000 */
.L_x_60112:
[----:B-----5:R-:W-:-:S04]  /*6710*/  FADD.FTZ R225, R141, R225 ;  /* 0x000000e18de17221 */ /* 0x020fc80000010000 */
[----:B------:R-:W-:-:S07]  /*6720*/  @P3 FADD.FTZ R225, R145, R225 ;  /* 0x000000e191e13221 */ /* 0x000fce0000010000 */
.L_x_60114:
[----:B-----5:R-:W-:-:S07]  /*6730*/  MOV R153, R225 ;  /* 0x000000e100997202 */ /* 0x020fce0000000f00 */
.L_x_60115:
[----:B------:R-:W-:Y:S05]  /*6740*/  @P4 BRA `(.L_x_60116) ;  /* 0x00000000001c4947 */ /* 0x000fea0003800000 */
[----:B------:R-:W-:-:S04]  /*6750*/  ISETP.NE.U32.AND P5, PT, RZ, UR12, PT ;  /* 0x0000000cff007c0c */ /* 0x000fc8000bfa5070 */
[----:B------:R-:W-:-:S13]  /*6760*/  ISETP.NE.AND.EX P5, PT, RZ, UR13, PT, P5 ;  /* 0x0000000dff007c0c */ /* 0x000fda000bfa5350 */
[----:B------:R-:W-:Y:S05]  /*6770*/  @P5 BRA `(.L_x_60117) ;  /* 0x0000000000085947 */ /* 0x000fea0003800000 */
[----:B------:R-:W-:Y:S05]  /*6780*/  @P1 BRA `(.L_x_60118) ;  /* 0x0000000000141947 */ /* 0x000fea0003800000 */
[----:B------:R-:W-:Y:S05]  /*6790*/  BRA `(.L_x_60119) ;  /* 0x0000000000147947 */ /* 0x000fea0003800000 */
.L_x_60117:
[----:B-----5:R-:W-:Y:S01]  /*67a0*/  FADD.FTZ R226, R146, R226 ;  /* 0x000000e292e27221 */ /* 0x020fe20000010000 */
[----:B------:R-:W-:Y:S06]  /*67b0*/  BRA `(.L_x_60118) ;  /* 0x0000000000087947 */ /* 0x000fec0003800000 */
.L_x_60116:
[----:B-----5:R-:W-:-:S04]  /*67c0*/  FADD.FTZ R226, R142, R226 ;  /* 0x000000e28ee27221 */ /* 0x020fc80000010000 */
[----:B------:R-:W-:-:S07]  /*67d0*/  @P3 FADD.FTZ R226, R146, R226 ;  /* 0x000000e292e23221 */ /* 0x000fce0000010000 */
.L_x_60118:
[----:B-----5:R-:W-:-:S07]  /*67e0*/  MOV R154, R226 ;  /* 0x000000e2009a7202 */ /* 0x020fce0000000f00 */
.L_x_60119:
[----:B------:R-:W-:Y:S05]  /*67f0*/  @P4 BRA `(.L_x_60120) ;  /* 0x00000000001c4947 */ /* 0x000fea0003800000 */
[----:B------:R-:W-:-:S04]  /*6800*/  ISETP.NE.U32.AND P3, PT, RZ, UR12, PT ;  /* 0x0000000cff007c0c */ /* 0x000fc8000bf65070 */
[----:B------:R-:W-:-:S13]  /*6810*/  ISETP.NE.AND.EX P3, PT, RZ, UR13, PT, P3 ;  /* 0x0000000dff007c0c */ /* 0x000fda000bf65330 */
[----:B------:R-:W-:Y:S05]  /*6820*/  @P3 BRA `(.L_x_60121) ;  /* 0x0000000000083947 */ /* 0x000fea0003800000 */
[----:B------:R-:W-:Y:S05]  /*6830*/  @P1 BRA `(.L_x_60122) ;  /* 0x0000000000141947 */ /* 0x000fea0003800000 */
[----:B------:R-:W-:Y:S05]  /*6840*/  BRA `(.L_x_60123) ;  /* 0x0000000000147947 */ /* 0x000fea0003800000 */
.L_x_60121:
[----:B-----5:R-:W-:Y:S01]  /*6850*/  FADD.FTZ R227, R147, R227 ;  /* 0x000000e393e37221 */ /* 0x020fe20000010000 */
[----:B------:R-:W-:Y:S06]  /*6860*/  BRA `(.L_x_60122) ;  /* 0x0000000000087947 */ /* 0x000fec0003800000 */
.L_x_60120:
[----:B-----5:R-:W-:-:S04]  /*6870*/  FADD.FTZ R227, R143, R227 ;  /* 0x000000e38fe37221 */ /* 0x020fc80000010000 */
[----:B------:R-:W-:-:S07]  /*6880*/  @P3 FADD.FTZ R227, R147, R227 ;  /* 0x000000e393e33221 */ /* 0x000fce0000010000 */
.L_x_60122:
[----:B-----5:R-:W-:-:S07]  /*6890*/  MOV R155, R227 ;  /* 0x000000e3009b7202 */ /* 0x020fce0000000f00 */
.L_x_60123:
[----:B------:R-:W0:Y:S02]  /*68a0*/  @P1 LDC.64 R6, c[0x0][0x238] ;  /* 0x00008e00ff061b82 */ /* 0x000e240000000a00 */
[----:B0-----:R-:W-:-:S04]  /*68b0*/  @P1 LEA R6, P3, R3, R6, 0x4 ;  /* 0x0000000603061211 */ /* 0x001fc800078620ff */
[C---:B------:R-:W-:Y:S02]  /*68c0*/  @P1 LEA.HI.X R7, R3.reuse, R7, RZ, 0x4, P3 ;  /* 0x0000000703071211 */ /* 0x040fe400018f24ff */
[----:B------:R-:W-:-:S03]  /*68d0*/  IADD3 R3, R3, 0x20, RZ ;  /* 0x0000002003037810 */ /* 0x000fc60007ffe0ff */
[----:B------:R0:W-:Y:S04]  /*68e0*/  @P1 STG.E.128 desc[UR4][R6.64], R152 ;  /* 0x0000009806001986 */ /* 0x0001e8000c101d04 */
.L_x_60107:
[----:B------:R-:W-:Y:S05]  /*68f0*/  BSYNC B0 ;  /* 0x0000000000007941 */ /* 0x000fea0003800000 */
.L_x_60106:
        /* <DEDUP_REMOVED lines=24> */
.L_x_60127:
[----:B-----5:R-:W-:Y:S01]  /*6a80*/  FADD.FTZ R228, R144, R228 ;  /* 0x000000e490e47221 */ /* 0x020fe20000010000 */
[----:B------:R-:W-:Y:S06]  /*6a90*/  BRA `(.L_x_60128) ;  /* 0x0000000000087947 */ /* 0x000fec0003800000 */
.L_x_60126:
[----:B-----5:R-:W-:-:S04]  /*6aa0*/  FADD.FTZ R228, R140, R228 ;  /* 0x000000e48ce47221 */ /* 0x020fc80000010000 */
[----:B------:R-:W-:-:S07]  /*6ab0*/  @P3 FADD.FTZ R228, R144, R228 ;  /* 0x000000e490e43221 */ /* 0x000fce0000010000 */
.L_x_60128:
[----:B-----5:R-:W-:-:S07]  /*6ac0*/  MOV R152, R228 ;  /* 0x000000e400987202 */ /* 0x020fce0000000f00 */
.L_x_60129:
[----:B------:R-:W-:Y:S05]  /*6ad0*/  @P4 BRA `(.L_x_60130) ;  /* 0x00000000001c4947 */ /* 0x000fea0003800000 */
[----:B------:R-:W-:-:S04]  /*6ae0*/  ISETP.NE.U32.AND P5, PT, RZ, UR12, PT ;  /* 0x0000000cff007c0c */ /* 0x000fc8000bfa5070 */
[----:B------:R-:W-:-:S13]  /*6af0*/  ISETP.NE.AND.EX P5, PT, RZ, UR13, PT, P5 ;  /* 0x0000000dff007c0c */ /* 0x000fda000bfa5350 */
[----:B------:R-:W-:Y:S05]  /*6b00*/  @P5 BRA `(.L_x_60131) ;  /* 0x0000000000085947 */ /* 0x000fea0003800000 */
[----:B------:R-:W-:Y:S05]  /*6b10*/  @P1 BRA `(.L_x_60132) ;  /* 0x0000000000141947 */ /* 0x000fea0003800000 */
[----:B------:R-:W-:Y:S05]  /*6b20*/  BRA `(.L_x_60133) ;  /* 0x0000000000147947 */ /* 0x000fea0003800000 */
.L_x_60131:
[----:B-----5:R-:W-:Y:S01]  /*6b30*/  FADD.FTZ R229, R145, R229 ;  /* 0x000000e591e57221 */ /* 0x020fe20000010000 */
[----:B------:R-:W-:Y:S06]  /*6b40*/  BRA `(.L_x_60132) ;  /* 0x0000000000087947 */ /* 0x000fec0003800000 */
.L_x_60130:
[----:B-----5:R-:W-:-:S04]  /*6b50*/  FADD.FTZ R229, R141, R229 ;  /* 0x000000e58de57221 */ /* 0x020fc80000010000 */
[----:B------:R-:W-:-:S07]  /*6b60*/  @P3 FADD.FTZ R229, R145, R229 ;  /* 0x000000e591e53221 */ /* 0x000fce0000010000 */
.L_x_60132:
[----:B-----5:R-:W-:-:S07]  /*6b70*/  MOV R153, R229 ;  /* 0x000000e500997202 */ /* 0x020fce0000000f00 */
.L_x_60133:
[----:B------:R-:W-:Y:S05]  /*6b80*/  @P4 BRA `(.L_x_60134) ;  /* 0x00000000001c4947 */ /* 0x000fea0003800000 */
[----:B------:R-:W-:-:S04]  /*6b90*/  ISETP.NE.U32.AND P5, PT, RZ, UR12, PT ;  /* 0x0000000cff007c0c */ /* 0x000fc8000bfa5070 */
[----:B------:R-:W-:-:S13]  /*6ba0*/  ISETP.NE.AND.EX P5, PT, RZ, UR13, PT, P5 ;  /* 0x0000000dff007c0c */ /* 0x000fda000bfa5350 */
[----:B------:R-:W-:Y:S05]  /*6bb0*/  @P5 BRA `(.L_x_60135) ;  /* 0x0000000000085947 */ /* 0x000fea0003800000 */
[----:B------:R-:W-:Y:S05]  /*6bc0*/  @P1 BRA `(.L_x_60136) ;  /* 0x0000000000141947 */ /* 0x000fea0003800000 */
[----:B------:R-:W-:Y:S05]  /*6bd0*/  BRA `(.L_x_60137) ;  /* 0x0000000000147947 */ /* 0x000fea0003800000 */
.L_x_60135:
[----:B-----5:R-:W-:Y:S01]  /*6be0*/  FADD.FTZ R230, R146, R230 ;  /* 0x000000e692e67221 */ /* 0x020fe20000010000 */
[----:B------:R-:W-:Y:S06]  /*6bf0*/  BRA `(.L_x_60136) ;  /* 0x0000000000087947 */ /* 0x000fec0003800000 */
.L_x_60134:
[----:B-----5:R-:W-:-:S04]  /*6c00*/  FADD.FTZ R230, R142, R230 ;  /* 0x000000e68ee67221 */ /* 0x020fc80000010000 */
[----:B------:R-:W-:-:S07]  /*6c10*/  @P3 FADD.FTZ R230, R146, R230 ;  /* 0x000000e692e63221 */ /* 0x000fce0000010000 */
.L_x_60136:
[----:B-----5:R-:W-:-:S07]  /*6c20*/  MOV R154, R230 ;  /* 0x000000e6009a7202 */ /* 0x020fce0000000f00 */
.L_x_60137:
[----:B------:R-:W-:Y:S05]  /*6c30*/  @P4 BRA `(.L_x_60138) ;  /* 0x00000000001c4947 */ /* 0x000fea0003800000 */
[----:B------:R-:W-:-:S04]  /*6c40*/  ISETP.NE.U32.AND P3, PT, RZ, UR12, PT ;  /* 0x0000000cff007c0c */ /* 0x000fc8000bf65070 */
[----:B------:R-:W-:-:S13]  /*6c50*/  ISETP.NE.AND.EX P3, PT, RZ, UR13, PT, P3 ;  /* 0x0000000dff007c0c */ /* 0x000fda000bf65330 */
[----:B------:R-:W-:Y:S05]  /*6c60*/  @P3 BRA `(.L_x_60139) ;  /* 0x0000000000083947 */ /* 0x000fea0003800000 */
[----:B------:R-:W-:Y:S05]  /*6c70*/  @P1 BRA `(.L_x_60140) ;  /* 0x0000000000141947 */ /* 0x000fea0003800000 */
[----:B------:R-:W-:Y:S05]  /*6c80*/  BRA `(.L_x_60141) ;  /* 0x0000000000147947 */ /* 0x000fea0003800000 */
.L_x_60139:
[----:B-----5:R-:W-:Y:S01]  /*6c90*/  FADD.FTZ R231, R147, R231 ;  /* 0x000000e793e77221 */ /* 0x020fe20000010000 */
[----:B------:R-:W-:Y:S06]  /*6ca0*/  BRA `(.L_x_60140) ;  /* 0x0000000000087947 */ /* 0x000fec0003800000 */
.L_x_60138:
[----:B-----5:R-:W-:-:S04]  /*6cb0*/  FADD.FTZ R231, R143, R231 ;  /* 0x000000e78fe77221 */ /* 0x020fc80000010000 */
[----:B------:R-:W-:-:S07]  /*6cc0*/  @P3 FADD.FTZ R231, R147, R231 ;  /* 0x000000e793e73221 */ /* 0x000fce0000010000 */
.L_x_60140:
[----:B-----5:R-:W-:-:S07]  /*6cd0*/  MOV R155, R231 ;  /* 0x000000e7009b7202 */ /* 0x020fce0000000f00 */
.L_x_60141:
[----:B------:R-:W0:Y:S02]  /*6ce0*/  @P1 LDC.64 R6, c[0x0][0x238] ;  /* 0x00008e00ff061b82 */ /* 0x000e240000000a00 */
[----:B0-----:R-:W-:-:S04]  /*6cf0*/  @P1 LEA R6, P3, R3, R6, 0x4 ;  /* 0x0000000603061211 */ /* 0x001fc800078620ff */
[----:B------:R-:W-:-:S05]  /*6d00*/  @P1 LEA.HI.X R7, R3, R7, RZ, 0x4, P3 ;  /* 0x0000000703071211 */ /* 0x000fca00018f24ff */
[----:B------:R0:W-:Y:S04]  /*6d10*/  @P1 STG.E.128 desc[UR4][R6.64], R152 ;  /* 0x0000009806001986 */ /* 0x0001e8000c101d04 */
.L_x_60125:
[----:B------:R-:W-:Y:S05]  /*6d20*/  BSYNC B0 ;  /* 0x0000000000007941 */ /* 0x000fea0003800000 */
.L_x_60124:
[----:B-----5:R-:W-:Y:S01]  /*6d30*/  FADD.FTZ R3, RZ, R148 ;  /* 0x00000094ff037221 */ /* 0x020fe20000010000 */
        /* <DEDUP_REMOVED lines=150> */
[----:B-1234-:R-:W-:-:S03]  /*76a0*/  FADD.FTZ R6, R149, -R4 ;  /* 0x8000000495067221 */ /* 0x01efc60000010000 */
        /* <DEDUP_REMOVED lines=184> */
.L_x_60195:
[----:B------:R-:W2:Y:S01]  /*8230*/  @!P5 LDC.64 R6, c[0x0][0x250] ;  /* 0x00009400ff06db82 */ /* 0x000ea20000000a00 */
        /* <DEDUP_REMOVED lines=13> */
[----:B------:R2:W-:Y:S04]  /*8310*/  STL [R1+0x3c], R13 ;  /* 0x00003c0d01007387 */ /* 0x0005e80000100800 */
[----:B--2---:R-:W2:Y:S04]  /*8320*/  LDL R13, [R1+0x20] ;  /* 0x00002000010d7983 */ /* 0x004ea80000100800 */
[----:B------:R3:W-:Y:S04]  /*8330*/  STL [R1+0x38], R12 ;  /* 0x0000380c01007387 */ /* 0x0007e80000100800 */
[----:B---3--:R-:W3:Y:S04]  /*8340*/  LDL R12, [R1+0x24] ;  /* 0x00002400010c7983 */ /* 0x008ee80000100800 */
[----:B------:R4:W-:Y:S04]  /*8350*/  STL [R1+0x34], R2 ;  /* 0x0000340201007387 */ /* 0x0009e80000100800 */
[----:B----4-:R-:W4:Y:S04]  /*8360*/  LDL R2, [R1+0x2c] ;  /* 0x00002c0001027983 */ /* 0x010f280000100800 */
[----:B------:R0:W-:Y:S04]  /*8370*/  STL [R1+0x30], R0 ;  /* 0x0000300001007387 */ /* 0x0001e80000100800 */
[----:B0-----:R-:W4:Y:S01]  /*8380*/  LDL R0, [R1+0x28] ;  /* 0x0000280001007983 */ /* 0x001f220000100800 */
[----:B-1----:R-:W-:-:S05]  /*8390*/  FSEL R6, R4, RZ, !P0 ;  /* 0x000000ff04067208 */ /* 0x002fca0004000000 */
        /* <DEDUP_REMOVED lines=8> */
[----:B------:R-:W0:Y:S02]  /*8420*/  LDC.64 R6, c[0x0][0x2b8] ;  /* 0x0000ae00ff067b82 */ /* 0x000e240000000a00 */
[----:B0-----:R-:W-:-:S04]  /*8430*/  IMAD.WIDE.U32 R6, R5, 0x10, R6 ;  /* 0x0000001005067825 */ /* 0x001fc800078e0006 */
[----:B--2---:R-:W-:Y:S02]  /*8440*/  FFMA.FTZ R232, R13, R232, R8 ;  /* 0x000000e80de87223 */ /* 0x004fe40000010008 */
[----:B------:R2:W5:Y:S01]  /*8450*/  LDL.LU R13, [R1+0x3c] ;  /* 0x00003c00010d7983 */ /* 0x0005620000300800 */
[----:B---3--:R-:W-:-:S03]  /*8460*/  FFMA.FTZ R233, R12, R233, R9 ;  /* 0x000000e90ce97223 */ /* 0x008fc60000010009 */
[----:B------:R2:W5:Y:S01]  /*8470*/  LDL.LU R12, [R1+0x38] ;  /* 0x00003800010c7983 */ /* 0x0005620000300800 */
[----:B----4-:R-:W-:-:S03]  /*8480*/  FFMA.FTZ R235, R2, R235, R11 ;  /* 0x000000eb02eb7223 */ /* 0x010fc6000001000b */
[----:B------:R2:W5:Y:S01]  /*8490*/  LDL.LU R2, [R1+0x34] ;  /* 0x0000340001027983 */ /* 0x0005620000300800 */
[----:B------:R-:W-:-:S03]  /*84a0*/  FFMA.FTZ R234, R0, R234, R10 ;  /* 0x000000ea00ea7223 */ /* 0x000fc6000001000a */
[----:B------:R2:W5:Y:S01]  /*84b0*/  LDL.LU R0, [R1+0x30] ;  /* 0x0000300001007983 */ /* 0x0005620000300800 */
[----:B------:R-:W-:-:S03]  /*84c0*/  IADD3 R5, R5, 0x20, RZ ;  /* 0x0000002005057810 */ /* 0x000fc60007ffe0ff */
[----:B------:R2:W-:Y:S04]  /*84d0*/  STG.E.128 desc[UR4][R6.64], R232 ;  /* 0x000000e806007986 */ /* 0x0005e8000c101d04 */
.L_x_60144:
[----:B------:R-:W-:Y:S05]  /*84e0*/  BSYNC B0 ;  /* 0x0000000000007941 */ /* 0x000fea0003800000 */
.L_x_60143:
[----:B-----5:R-:W-:Y:S01]  /*84f0*/  ISETP.GE.U32.AND P3, PT, R0, 0x40, PT ;  /* 0x000000400000780c */ /* 0x020fe20003f66070 */
[----:B------:R-:W-:-:S12]  /*8500*/  BSSY B0, `(.L_x_60145) ;  /* 0x000001f000007945 */ /* 0x000fd80003800000 */
[----:B------:R-:W-:Y:S05]  /*8510*/  @!P3 BRA `(.L_x_60146) ;  /* 0x000000000074b947 */ /* 0x000fea0003800000 */
[----:B------:R3:W-:Y:S04]  /*8520*/  STL [R1+0x3c], R9 ;  /* 0x00003c0901007387 */ /* 0x0007e80000100800 */
[----:B---3--:R-:W3:Y:S04]  /*8530*/  LDL R9, [R1] ;  /* 0x0000000001097983 */ /* 0x008ee80000100800 */
[----:B------:R4:W-:Y:S04]  /*8540*/  STL [R1+0x38], R8 ;  /* 0x0000380801007387 */ /* 0x0009e80000100800 */
[----:B----4-:R-:W4:Y:S04]  /*8550*/  LDL R8, [R1+0x4] ;  /* 0x0000040001087983 */ /* 0x010f280000100800 */
[----:B------:R0:W-:Y:S04]  /*8560*/  STL [R1+0x34], R2 ;  /* 0x0000340201007387 */ /* 0x0001e80000100800 */
[----:B0-----:R-:W4:Y:S04]  /*8570*/  LDL R2, [R1+0xc] ;  /* 0x00000c0001027983 */ /* 0x001f280000100800 */
[----:B------:R0:W-:Y:S04]  /*8580*/  STL [R1+0x30], R0 ;  /* 0x0000300001007387 */ /* 0x0001e80000100800 */
[----:B0-----:R-:W4:Y:S01]  /*8590*/  LDL R0, [R1+0x8] ;  /* 0x0000080001007983 */ /* 0x001f220000100800 */
[----:B-12---:R-:W-:-:S05]  /*85a0*/  FSEL R6, R4, RZ, !P0 ;  /* 0x000000ff04067208 */ /* 0x006fca0004000000 */
        /* <DEDUP_REMOVED lines=10> */
[----:B---3--:R-:W-:Y:S02]  /*8650*/  FFMA.FTZ R232, R9, R232, R12 ;  /* 0x000000e809e87223 */ /* 0x008fe4000001000c */
[----:B------:R3:W5:Y:S01]  /*8660*/  LDL.LU R9, [R1+0x3c] ;  /* 0x00003c0001097983 */ /* 0x0007620000300800 */
[----:B----4-:R-:W-:-:S03]  /*8670*/  FFMA.FTZ R233, R8, R233, R13 ;  /* 0x000000e908e97223 */ /* 0x010fc6000001000d */
[----:B------:R3:W5:Y:S01]  /*8680*/  LDL.LU R8, [R1+0x38] ;  /* 0x0000380001087983 */ /* 0x0007620000300800 */
[----:B------:R-:W-:-:S03]  /*8690*/  FFMA.FTZ R235, R2, R235, R15 ;  /* 0x000000eb02eb7223 */ /* 0x000fc6000001000f */
[----:B------:R3:W5:Y:S01]  /*86a0*/  LDL.LU R2, [R1+0x34] ;  /* 0x0000340001027983 */ /* 0x0007620000300800 */
[----:B------:R-:W-:-:S03]  /*86b0*/  FFMA.FTZ R234, R0, R234, R14 ;  /* 0x000000ea00ea7223 */ /* 0x000fc6000001000e */
[----:B------:R3:W5:Y:S01]  /*86c0*/  LDL.LU R0, [R1+0x30] ;  /* 0x0000300001007983 */ /* 0x0007620000300800 */
[----:B------:R-:W-:-:S03]  /*86d0*/  IADD3 R5, R5, 0x20, RZ ;  /* 0x0000002005057810 */ /* 0x000fc60007ffe0ff */
[----:B------:R3:W-:Y:S04]  /*86e0*/  STG.E.128 desc[UR4][R6.64], R232 ;  /* 0x000000e806007986 */ /* 0x0007e8000c101d04 */
.L_x_60146:
[----:B------:R-:W-:Y:S05]  /*86f0*/  BSYNC B0 ;  /* 0x0000000000007941 */ /* 0x000fea0003800000 */
.L_x_60145:
[----:B-----5:R-:W-:Y:S01]  /*8700*/  ISETP.GE.U32.AND P3, PT, R0, 0x60, PT ;  /* 0x000000600000780c */ /* 0x020fe20003f66070 */
[----:B------:R-:W-:-:S12]  /*8710*/  BSSY B0, `(.L_x_60147) ;  /* 0x0000013000007945 */ /* 0x000fd80003800000 */
[----:B------:R-:W-:Y:S05]  /*8720*/  @!P3 BRA `(.L_x_60148) ;  /* 0x000000000044b947 */ /* 0x000fea0003800000 */
[----:B-123--:R-:W-:-:S05]  /*8730*/  FSEL R6, R4, RZ, !P0 ;  /* 0x000000ff04067208 */ /* 0x00efca0004000000 */
[--C-:B0-----:R-:W-:Y:S01]  /*8740*/  FADD.FTZ R232, R160, -R6.reuse ;  /* 0x80000006a0e87221 */ /* 0x101fe20000010000 */
[--C-:B------:R-:W-:Y:S01]  /*8750*/  FADD.FTZ R233, R161, -R6.reuse ;  /* 0x80000006a1e97221 */ /* 0x100fe20000010000 */
[--C-:B------:R-:W-:Y:S01]  /*8760*/  FADD.FTZ R234, R162, -R6.reuse ;  /* 0x80000006a2ea7221 */ /* 0x100fe20000010000 */
[----:B------:R-:W-:Y:S01]  /*8770*/  FADD.FTZ R235, R163, -R6 ;  /* 0x80000006a3eb7221 */ /* 0x000fe20000010000 */
[C---:B------:R-:W-:Y:S01]  /*8780*/  FMUL.FTZ R232, R3.reuse, R232 ;  /* 0x000000e803e87220 */ /* 0x040fe20000410000 */
[----:B------:R-:W0:Y:S01]  /*8790*/  LDC.64 R6, c[0x0][0x2b8] ;  /* 0x0000ae00ff067b82 */ /* 0x000e220000000a00 */
        /* <DEDUP_REMOVED lines=10> */
.L_x_60148:
[----:B------:R-:W-:Y:S05]  /*8840*/  BSYNC B0 ;  /* 0x0000000000007941 */ /* 0x000fea0003800000 */
.L_x_60147:
[----:B------:R-:W-:Y:S01]  /*8850*/  ISETP.GE.U32.AND P3, PT, R0, 0x80, PT ;  /* 0x000000800000780c */ /* 0x000fe20003f66070 */
[----:B------:R-:W-:-:S12]  /*8860*/  BSSY B0, `(.L_x_60149) ;  /* 0x0000013000007945 */ /* 0x000fd80003800000 */
[----:B------:R-:W-:Y:S05]  /*8870*/  @!P3 BRA `(.L_x_60150) ;  /* 0x000000000044b947 */ /* 0x000fea0003800000 */
[----:B-1234-:R-:W-:-:S05]  /*8880*/  FSEL R6, R4, RZ, !P0 ;  /* 0x000000ff04067208 */ /* 0x01efca0004000000 */
        /* <DEDUP_REMOVED lines=16> */
.L_x_60150:
[----:B------:R-:W-:Y:S05]  /*8990*/  BSYNC B0 ;  /* 0x0000000000007941 */ /* 0x000fea0003800000 */
.L_x_60149:
[----:B------:R-:W-:Y:S01]  /*89a0*/  ISETP.GE.U32.AND P3, PT, R0, 0xa0, PT ;  /* 0x000000a00000780c */ /* 0x000fe20003f66070 */
[----:B------:R-:W-:-:S12]  /*89b0*/  BSSY B0, `(.L_x_60151) ;  /* 0x0000013000007945 */ /* 0x000fd80003800000 */
[----:B------:R-:W-:Y:S05]  /*89c0*/  @!P3 BRA `(.L_x_60152) ;  /* 0x000000000044b947 */ /* 0x000fea0003800000 */
[----:B01234-:R-:W-:-:S05]  /*89d0*/  FSEL R6, R4, RZ, !P0 ;  /* 0x000000ff04067208 */ /* 0x01ffca0004000000 */
[--C-:B------:R-:W-:Y:S01]  /*89e0*/  FADD.FTZ R232, R168, -R6.reuse ;  /* 0x80000006a8e87221 */ /* 0x100fe20000010000 */
        /* <DEDUP_REMOVED lines=15> */
.L_x_60152:
[----:B------:R-:W-:Y:S05]  /*8ae0*/  BSYNC B0 ;  /* 0x0000000000007941 */ /* 0x000fea0003800000 */
.L_x_60151:
        /* <DEDUP_REMOVED lines=20> */
.L_x_60154:
[----:B------:R-:W-:Y:S05]  /*8c30*/  BSYNC B0 ;  /* 0x0000000000007941 */ /* 0x000fea0003800000 */
.L_x_60153:
        /* <DEDUP_REMOVED lines=20> */
.L_x_60156:
[----:B------:R-:W-:Y:S05]  /*8d80*/  BSYNC B0 ;  /* 0x0000000000007941 */ /* 0x000fea0003800000 */
.L_x_60155:
        /* <DEDUP_REMOVED lines=20> */
.L_x_60158:
[----:B------:R-:W-:Y:S05]  /*8ed0*/  BSYNC B0 ;  /* 0x0000000000007941 */ /* 0x000fea0003800000 */
.L_x_60157:
        /* <DEDUP_REMOVED lines=20> */
.L_x_60160:
[----:B------:R-:W-:Y:S05]  /*9020*/  BSYNC B0 ;  /* 0x0000000000007941 */ /* 0x000fea0003800000 */
.L_x_60159:
        /* <DEDUP_REMOVED lines=20> */
.L_x_60162:
[----:B------:R-:W-:Y:S05]  /*9170*/  BSYNC B0 ;  /* 0x0000000000007941 */ /* 0x000fea0003800000 */
.L_x_60161:
        /* <DEDUP_REMOVED lines=20> */
.L_x_60164:
[----:B------:R-:W-:Y:S05]  /*92c0*/  BSYNC B0 ;  /* 0x0000000000007941 */ /* 0x000fea0003800000 */
.L_x_60163:
        /* <DEDUP_REMOVED lines=20> */
.L_x_60166:
[----:B------:R-:W-:Y:S05]  /*9410*/  BSYNC B0 ;  /* 0x0000000000007941 */ /* 0x000fea0003800000 */
.L_x_60165:
        /* <DEDUP_REMOVED lines=20> */
.L_x_60168:
[----:B------:R-:W-:Y:S05]  /*9560*/  BSYNC B0 ;  /* 0x0000000000007941 */ /* 0x000fea0003800000 */
.L_x_60167:
        /* <DEDUP_REMOVED lines=20> */
.L_x_60170:
[----:B------:R-:W-:Y:S05]  /*96b0*/  BSYNC B0 ;  /* 0x0000000000007941 */ /* 0x000fea0003800000 */
.L_x_60169:
        /* <DEDUP_REMOVED lines=20> */
.L_x_60172:
[----:B------:R-:W-:Y:S05]  /*9800*/  BSYNC B0 ;  /* 0x0000000000007941 */ /* 0x000fea0003800000 */
.L_x_60171:
        /* <DEDUP_REMOVED lines=20> */
.L_x_60174:
[----:B------:R-:W-:Y:S05]  /*9950*/  BSYNC B0 ;  /* 0x0000000000007941 */ /* 0x000fea0003800000 */
.L_x_60173:
        /* <DEDUP_REMOVED lines=20> */
.L_x_60176:
[----:B------:R-:W-:Y:S05]  /*9aa0*/  BSYNC B0 ;  /* 0x0000000000007941 */ /* 0x000fea0003800000 */
.L_x_60175:
        /* <DEDUP_REMOVED lines=20> */
.L_x_60178:
[----:B------:R-:W-:Y:S05]  /*9bf0*/  BSYNC B0 ;  /* 0x0000000000007941 */ /* 0x000fea0003800000 */
.L_x_60177:
        /* <DEDUP_REMOVED lines=20> */
.L_x_60180:
[----:B------:R-:W-:Y:S05]  /*9d40*/  BSYNC B0 ;  /* 0x0000000000007941 */ /* 0x000fea0003800000 */
.L_x_60179:
[----:B------:R-:W-:Y:S01]  /*9d50*/  ISETP.GE.U32.AND P3, PT, R0, 0x280, PT ;  /* 0x000002800000780c */ /* 0x000fe20003f66070 */
[----:B------:R-:W-:-:S12]  /*9d60*/  BSSY B0, `(.L_x_60181) ;  /* 0x0000018000007945 */ /* 0x000fd80003800000 */
[----:B------:R-:W-:Y:S05]  /*9d70*/  @!P3 BRA `(.L_x_60182) ;  /* 0x000000000058b947 */ /* 0x000fea0003800000 */
[----:B------:R1:W-:Y:S01]  /*9d80*/  STL [R1+0x30], R0 ;  /* 0x0000300001007387 */ /* 0x0003e20000100800 */
[----:B0-234-:R-:W-:-:S03]  /*9d90*/  FSEL R232, R4, RZ, !P0 ;  /* 0x000000ff04e87208 */ /* 0x01dfc60004000000 */
[----:B------:R-:W2:Y:S04]  /*9da0*/  LDL R235, [R1+0x1c] ;  /* 0x00001c0001eb7983 */ /* 0x000ea80000100800 */
[----:B------:R-:W3:Y:S04]  /*9db0*/  LDL R234, [R1+0x18] ;  /* 0x0000180001ea7983 */ /* 0x000ee80000100800 */
[----:B-1----:R-:W4:Y:S01]  /*9dc0*/  LDL R0, [R1+0x10] ;  /* 0x0000100001007983 */ /* 0x002f220000100800 */
        /* <DEDUP_REMOVED lines=8> */
[----:B------:R-:W0:Y:S02]  /*9e50*/  LDC.64 R232, c[0x0][0x2b8] ;  /* 0x0000ae00ffe87b82 */ /* 0x000e240000000a00 */
[----:B0-----:R-:W-:Y:S02]  /*9e60*/  IMAD.WIDE.U32 R232, R5, 0x10, R232 ;  /* 0x0000001005e87825 */ /* 0x001fe400078e00e8 */
[----:B------:R-:W2:Y:S02]  /*9e70*/  LDL R5, [R1+0x14] ;  /* 0x0000140001057983 */ /* 0x000ea40000100800 */
[----:B----4-:R-:W-:Y:S02]  /*9e80*/  FFMA.FTZ R4, R0, R4, R136 ;  /* 0x0000000400047223 */ /* 0x010fe40000010088 */
[----:B------:R0:W5:Y:S01]  /*9e90*/  LDL.LU R0, [R1+0x30] ;  /* 0x0000300001007983 */ /* 0x0001620000300800 */
[----:B---3--:R-:W-:Y:S01]  /*9ea0*/  FFMA.FTZ R6, R234, R6, R138 ;  /* 0x00000006ea067223 */ /* 0x008fe2000001008a */
[----:B--2---:R-:W-:Y:S01]  /*9eb0*/  FFMA.FTZ R5, R5, R7, R137 ;  /* 0x0000000705057223 */ /* 0x004fe20000010089 */
[----:B------:R-:W-:-:S05]  /*9ec0*/  FFMA.FTZ R7, R235, R3, R139 ;  /* 0x00000003eb077223 */ /* 0x000fca000001008b */
[----:B------:R0:W-:Y:S02]  /*9ed0*/  STG.E.128 desc[UR4][R232.64], R4 ;  /* 0x00000004e8007986 */ /* 0x0001e4000c101d04 */
.L_x_60182:
[----:B------:R-:W-:Y:S05]  /*9ee0*/  BSYNC B0 ;  /* 0x0000000000007941 */ /* 0x000fea0003800000 */
.L_x_60181:
[----:B0-----:R-:W0:Y:S02]  /*9ef0*/  LDC.64 R4, c[0x0][0x210] ;  /* 0x00008400ff047b82 */ /* 0x001e240000000a00 */
[----:B0-----:R-:W-:-:S04]  /*9f00*/  LEA R252, R4, R252, 0x2 ;  /* 0x000000fc04fc7211 */ /* 0x001fc800078e10ff */
[----:B------:R-:W-:-:S13]  /*9f10*/  ISETP.GE.AND P3, PT, R252, R5, PT ;  /* 0x00000005fc00720c */ /* 0x000fda0003f66270 */
[----:B------:R-:W-:Y:S05]  /*9f20*/  @!P3 BRA `(.L_x_60183) ;  /* 0xffffff78002cb947 */ /* 0x000fea000383ffff */
[----:B------:R-:W-:Y:S05]  /*9f30*/  EXIT ;  /* 0x000000000000794d */ /* 0x000fea0003800000 */
.L_x_60142:
        /* <DEDUP_REMOVED lines=8> */
.L_x_60185:
[----:B------:R-:W-:Y:S05]  /*9fc0*/  BSYNC B0 ;  /* 0x0000000000007941 */ /* 0x000fea0003800000 */
.L_x_60184:
        /* <DEDUP_REMOVED lines=9> */
.L_x_60186:
[----:B------:R-:W-:Y:S01]  /*a060*/  HFMA2.MMA R7, -RZ, RZ, 0, 2.384185791015625e-07 ;  /* 0x00000004ff077435 */ /* 0x000fe200000001ff */
[----:B------:R-:W-:Y:S01]  /*a070*/  FADD.FTZ R4, R4, R3 ;  /* 0x0000000304047221 */ /* 0x000fe20000010000 */
[----:B------:R-:W-:-:S04]  /*a080*/  MOV R3, 0xffffffff ;  /* 0xffffffff00037802 */ /* 0x000fc80000000f00 */
[----:B------:R-:W-:-:S07]  /*a090*/  MOV R234, R4 ;  /* 0x0000000400ea7202 */ /* 0x000fce0000000f00 */
[----:B------:R-:W-:Y:S05]  /*a0a0*/  WARPSYNC.COLLECTIVE R3, `(.L_x_60187) ;  /* 0x0000000003087348 */ /* 0x000fea0003c00000 */
[----:B------:R0:W1:Y:S02]  /*a0b0*/  SHFL.BFLY P6, R3, R234, R7, R6 ;  /* 0x0c000007ea037389 */ /* 0x00006400000c0006 */
[----:B01----:R-:W-:Y:S01]  /*a0c0*/  ENDCOLLECTIVE ;  /* 0x000000000000791b */ /* 0x003fe20003800000 */
.L_x_60187:
[----:B------:R-:W-:Y:S01]  /*a0d0*/  HFMA2.MMA R7, -RZ, RZ, 0, 4.76837158203125e-07 ;  /* 0x00000008ff077435 */ /* 0x000fe200000001ff */
[----:B------:R-:W-:Y:S01]  /*a0e0*/  FADD.FTZ R4, R4, R3 ;  /* 0x0000000304047221 */ /* 0x000fe20000010000 */
[----:B------:R-:W-:-:S04]  /*a0f0*/  MOV R3, 0xffffffff ;  /* 0xffffffff00037802 */ /* 0x000fc80000000f00 */
[----:B------:R-:W-:-:S07]  /*a100*/  MOV R234, R4 ;  /* 0x0000000400ea7202 */ /* 0x000fce0000000f00 */
[----:B------:R-:W-:Y:S05]  /*a110*/  WARPSYNC.COLLECTIVE R3, `(.L_x_60188) ;  /* 0x0000000003087348 */ /* 0x000fea0003c00000 */
[----:B------:R0:W1:Y:S02]  /*a120*/  SHFL.BFLY P6, R3, R234, R7, R6 ;  /* 0x0c000007ea037389 */ /* 0x00006400000c0006 */
[----:B01----:R-:W-:Y:S01]  /*a130*/  ENDCOLLECTIVE ;  /* 0x000000000000791b */ /* 0x003fe20003800000 */
.L_x_60188:
[----:B------:R-:W-:Y:S01]  /*a140*/  HFMA2.MMA R7, -RZ, RZ, 0, 9.5367431640625e-07 ;  /* 0x00000010ff077435 */ /* 0x000fe200000001ff */
[----:B------:R-:W-:Y:S01]  /*a150*/  FADD.FTZ R4, R4, R3 ;  /* 0x0000000304047221 */ /* 0x000fe20000010000 */
[----:B------:R-:W-:-:S04]  /*a160*/  MOV R3, 0xffffffff ;  /* 0xffffffff00037802 */ /* 0x000fc80000000f00 */
[----:B------:R-:W-:-:S07]  /*a170*/  MOV R234, R4 ;  /* 0x0000000400ea7202 */ /* 0x000fce0000000f00 */
[----:B------:R-:W-:Y:S05]  /*a180*/  WARPSYNC.COLLECTIVE R3, `(.L_x_60189) ;  /* 0x0000000003087348 */ /* 0x000fea0003c00000 */
[----:B------:R0:W1:Y:S02]  /*a190*/  SHFL.BFLY P6, R3, R234, R7, R6 ;  /* 0x0c000007ea037389 */ /* 0x00006400000c0006 */
[----:B01----:R-:W-:Y:S01]  /*a1a0*/  ENDCOLLECTIVE ;  /* 0x000000000000791b */ /* 0x003fe20003800000 */
.L_x_60189:
        /* <DEDUP_REMOVED lines=187> */
.L_x_60190:
[----:B------:R-:W-:Y:S01]  /*ad60*/  HFMA2.MMA R7, -RZ, RZ, 0, 1.1920928955078125e-07 ;  /* 0x00000002ff077435 */ /* 0x000fe200000001ff */
[----:B------:R-:W-:Y:S01]  /*ad70*/  FADD.FTZ R232, R232, R3 ;  /* 0x00000003e8e87221 */ /* 0x000fe20000010000 */
[----:B------:R-:W-:-:S04]  /*ad80*/  MOV R3, 0xffffffff ;  /* 0xffffffff00037802 */ /* 0x000fc80000000f00 */
[----:B------:R-:W-:-:S07]  /*ad90*/  MOV R234, R232 ;  /* 0x000000e800ea7202 */ /* 0x000fce0000000f00 */
[----:B------:R-:W-:Y:S05]  /*ada0*/  WARPSYNC.COLLECTIVE R3, `(.L_x_60191) ;  /* 0x0000000003087348 */ /* 0x000fea0003c00000 */
[----:B------:R0:W1:Y:S02]  /*adb0*/  SHFL.BFLY P6, R3, R234, R7, R6 ;  /* 0x0c000007ea037389 */ /* 0x00006400000c0006 */
[----:B01----:R-:W-:Y:S01]  /*adc0*/  ENDCOLLECTIVE ;  /* 0x000000000000791b */ /* 0x003fe20003800000 */
.L_x_60191:
[----:B------:R-:W-:Y:S01]  /*add0*/  HFMA2.MMA R7, -RZ, RZ, 0, 2.384185791015625e-07 ;  /* 0x00000004ff077435 */ /* 0x000fe200000001ff */
[----:B------:R-:W-:Y:S01]  /*ade0*/  FADD.FTZ R232, R232, R3 ;  /* 0x00000003e8e87221 */ /* 0x000fe20000010000 */
[----:B------:R-:W-:-:S04]  /*adf0*/  MOV R3, 0xffffffff ;  /* 0xffffffff00037802 */ /* 0x000fc80000000f00 */
[----:B------:R-:W-:-:S07]  /*ae00*/  MOV R234, R232 ;  /* 0x000000e800ea7202 */ /* 0x000fce0000000f00 */
[----:B------:R-:W-:Y:S05]  /*ae10*/  WARPSYNC.COLLECTIVE R3, `(.L_x_60192) ;  /* 0x0000000003087348 */ /* 0x000fea0003c00000 */
[----:B------:R0:W1:Y:S02]  /*ae20*/  SHFL.BFLY P6, R3, R234, R7, R6 ;  /* 0x0c000007ea037389 */ /* 0x00006400000c0006 */
[----:B01----:R-:W-:Y:S01]  /*ae30*/  ENDCOLLECTIVE ;  /* 0x000000000000791b */ /* 0x003fe20003800000 */
.L_x_60192:
[----:B------:R-:W-:Y:S01]  /*ae40*/  HFMA2.MMA R7, -RZ, RZ, 0, 4.76837158203125e-07 ;  /* 0x00000008ff077435 */ /* 0x000fe200000001ff */
[----:B------:R-:W-:Y:S01]  /*ae50*/  FADD.FTZ R232, R232, R3 ;  /* 0x00000003e8e87221 */ /* 0x000fe20000010000 */
[----:B------:R-:W-:-:S04]  /*ae60*/  MOV R3, 0xffffffff ;  /* 0xffffffff00037802 */ /* 0x000fc80000000f00 */
[----:B------:R-:W-:-:S07]  /*ae70*/  MOV R234, R232 ;  /* 0x000000e800ea7202 */ /* 0x000fce0000000f00 */
[----:B------:R-:W-:Y:S05]  /*ae80*/  WARPSYNC.COLLECTIVE R3, `(.L_x_60193) ;  /* 0x0000000003087348 */ /* 0x000fea0003c00000 */
[----:B------:R0:W1:Y:S02]  /*ae90*/  SHFL.BFLY P6, R3, R234, R7, R6 ;  /* 0x0c000007ea037389 */ /* 0x00006400000c0006 */
[----:B01----:R-:W-:Y:S01]  /*aea0*/  ENDCOLLECTIVE ;  /* 0x000000000000791b */ /* 0x003fe20003800000 */
.L_x_60193:
[----:B------:R-:W-:Y:S01]  /*aeb0*/  HFMA2.MMA R7, -RZ, RZ, 0, 9.5367431640625e-07 ;  /* 0x00000010ff077435 */ /* 0x000fe200000001ff */
[----:B------:R-:W-:Y:S01]  /*aec0*/  FADD.FTZ R232, R232, R3 ;  /* 0x00000003e8e87221 */ /* 0x000fe20000010000 */
[----:B------:R-:W-:-:S04]  /*aed0*/  MOV R3, 0xffffffff ;  /* 0xffffffff00037802 */ /* 0x000fc80000000f00 */
[----:B------:R-:W-:-:S07]  /*aee0*/  MOV R234, R232 ;  /* 0x000000e800ea7202 */ /* 0x000fce0000000f00 */
[----:B------:R-:W-:Y:S05]  /*aef0*/  WARPSYNC.COLLECTIVE R3, `(.L_x_60194) ;  /* 0x0000000003087348 */ /* 0x000fea0003c00000 */
[----:B------:R0:W1:Y:S02]  /*af00*/  SHFL.BFLY P6, R3, R234, R7, R6 ;  /* 0x0c000007ea037389 */ /* 0x00006400000c0006 */
[----:B01----:R-:W-:Y:S01]  /*af10*/  ENDCOLLECTIVE ;  /* 0x000000000000791b */ /* 0x003fe20003800000 */
.L_x_60194:
[----:B------:R-:W-:Y:S05]  /*af20*/  BRA `(.L_x_60195) ;  /* 0xffffffd000c07947 */ /* 0x000fea000383ffff */
.L_x_60196:
        /* <DEDUP_REMOVED lines=13> */
.L_x_66108:


//--------------------- .text._ZN10layer_norm31ln_parallel_residual_fwd_kernelINS_13Kernel_traitsIfffffjLj2560ELj1ELj4ELj1ELj16ENS_18Kernel_traits_baseILj2560EfffffjLj128EEEEELb0ELb1ELb1EEEvNS_9FwdParamsE --------------------------
	.section	.text._ZN10layer_norm31ln_parallel_residual_fwd_kernelINS_13Kernel_traitsIfffffjLj2560ELj1ELj4ELj1ELj16ENS_18Kernel_traits_baseILj2560EfffffjLj128EEEEELb0ELb1ELb1EEEvNS_9FwdParamsE,"ax",@progbits
	.align	128
        .global         _ZN10layer_norm31ln_parallel_residual_fwd_kernelINS_13Kernel_traitsIfffffjLj2560ELj1ELj4ELj1ELj16ENS_18Kernel_traits_baseILj2560EfffffjLj128EEEEELb0ELb1ELb1EEEvNS_9FwdParamsE
        .type           _ZN10layer_norm31ln_parallel_residual_fwd_kernelINS_13Kernel_traitsIfffffjLj2560ELj1ELj4ELj1ELj16ENS_18Kernel_traits_baseILj2560EfffffjLj128EEEEELb0ELb1ELb1EEEvNS_9FwdParamsE,@function
        .size           _ZN10layer_norm31ln_parallel_residual_fwd_kernelINS_13Kernel_traitsIfffffjLj2560ELj1ELj4ELj1ELj16ENS_18Kernel_traits_baseILj2560EfffffjLj128EEEEELb0ELb1ELb1EEEvNS_9FwdParamsE,(.L_x_66109 - _ZN10layer_norm31ln_parallel_residual_fwd_kernelINS_13Kernel_traitsIfffffjLj2560ELj1ELj4ELj1ELj16ENS_18Kernel_traits_baseILj2560EfffffjLj128EEEEELb0ELb1ELb1EEEvNS_9FwdParamsE)
        .other          _ZN10layer_norm31ln_parallel_residual_fwd_kernelINS_13Kernel_traitsIfffffjLj2560ELj1ELj4ELj1ELj16ENS_18Kernel_traits_baseILj2560EfffffjLj128EEEEELb0ELb1ELb1EEEvNS_9FwdParamsE,@"STO_CUDA_ENTRY STV_DEFAULT"
_ZN10layer_norm31ln_parallel_residual_fwd_kernelINS_13Kernel_traitsIfffffjLj2560ELj1ELj4ELj1ELj16ENS_18Kernel_traits_baseILj2560EfffffjLj128EEEEELb0ELb1ELb1EEEvNS_9FwdParamsE:
.text._ZN10layer_norm31ln_parallel_residual_fwd_kernelINS_13Kernel_traitsIfffffjLj2560ELj1ELj4ELj1ELj16ENS_18Kernel_traits_baseILj2560EfffffjLj128EEEEELb0ELb1ELb1EEEvNS_9FwdParamsE:
[----:B------:R-:W0:Y:S01]  /*0000*/  LDC R1, c[0x0][0x28] ;  /* 0x00000a00ff017b82 */ /* 0x000e220000000800 */
[----:B------:R-:W1:Y:S01]  /*0010*/  S2R R3, SR_TID.X ;  /* 0x0000000000037919 */ /* 0x000e620000002100 */
[----:B------:R-:W-:-:S06]  /*0020*/  ULDC.64 UR6, c[0x0][0x2c8] ;  /* 0x0000b20000067ab9 */ /* 0x000fcc0000000a00 */
[----:B------:R-:W2:Y:S01]  /*0030*/  LDC.64 R140, c[0x0][0x260] ;  /* 0x00009800ff8c7b82 */ /* 0x000ea20000000a00 */
[----:B------:R-:W-:Y:S01]  /*0040*/  ISETP.NE.U32.AND P1, PT, RZ, UR6, PT ;  /* 0x00000006ff007c0c */ /* 0x000fe2000bf25070 */
[----:B------:R-:W3:Y:S01]  /*0050*/  S2R R5, SR_CTAID.X ;  /* 0x0000000000057919 */ /* 0x000ee20000002500 */
[----:B------:R-:W-:Y:S01]  /*0060*/  ULDC.64 UR4, c[0x0][0x260] ;  /* 0x0000980000047ab9 */ /* 0x000fe20000000a00 */
[----:B------:R-:W-:Y:S02]  /*0070*/  CS2R R14, SRZ ;  /* 0x00000000000e7805 */ /* 0x000fe4000001ff00 */
[----:B------:R-:W-:Y:S01]  /*0080*/  ISETP.NE.AND.EX P1, PT, RZ, UR7, PT, P1 ;  /* 0x00000007ff007c0c */ /* 0x000fe2000bf25310 */
[----:B------:R-:W-:Y:S01]  /*0090*/  ULDC.64 UR8, c[0x0][0x230] ;  /* 0x00008c0000087ab9 */ /* 0x000fe20000000a00 */
[----:B0-----:R-:W-:Y:S01]  /*00a0*/  IADD3 R1, R1, -0x70, RZ ;  /* 0xffffff9001017810 */ /* 0x001fe20007ffe0ff */
[----:B------:R-:W0:Y:S01]  /*00b0*/  LDC.64 R144, c[0x0][0x228] ;  /* 0x00008a00ff907b82 */ /* 0x000e220000000a00 */
[----:B-1----:R-:W-:-:S02]  /*00c0*/  SHF.R.U32.HI R0, RZ, 0x5, R3 ;  /* 0x00000005ff007819 */ /* 0x002fc40000011603 */
[----:B------:R-:W-:Y:S02]  /*00d0*/  LOP3.LUT R4, R3, 0x1f, RZ, 0xc0, !PT ;  /* 0x0000001f03047812 */ /* 0x000fe400078ec0ff */
[----:B---3--:R-:W-:Y:S02]  /*00e0*/  LEA R0, R5, R0, 0x2 ;  /* 0x0000000005007211 */ /* 0x008fe400078e10ff */
[----:B------:R-:W-:Y:S02]  /*00f0*/  SHF.L.U32 R2, R3, 0x4, RZ ;  /* 0x0000000403027819 */ /* 0x000fe400000006ff */
[C---:B------:R-:W-:Y:S02]  /*0100*/  LOP3.LUT R3, R4.reuse, 0x20, RZ, 0xfc, !PT ;  /* 0x0000002004037812 */ /* 0x040fe400078efcff */
[C---:B------:R-:W-:Y:S02]  /*0110*/  LOP3.LUT R5, R4.reuse, 0x40, RZ, 0xfc, !PT ;  /* 0x0000004004057812 */ /* 0x040fe400078efcff */
[----:B------:R-:W-:-:S02]  /*0120*/  LOP3.LUT R125, R4, 0x80, RZ, 0xfc, !PT ;  /* 0x00000080047d7812 */ /* 0x000fc400078efcff */
[C---:B------:R-:W-:Y:S02]  /*0130*/  LOP3.LUT R7, R4.reuse, 0x60, RZ, 0xfc, !PT ;  /* 0x0000006004077812 */ /* 0x040fe400078efcff */
[----:B------:R-:W-:Y:S02]  /*0140*/  @P1 LEA R36, P3, R3, UR6, 0x4 ;  /* 0x0000000603241c11 */ /* 0x000fe4000f8620ff */
[----:B------:R-:W-:Y:S02]  /*0150*/  @P1 LEA R38, P4, R5, UR6, 0x4 ;  /* 0x0000000605261c11 */ /* 0x000fe4000f8820ff */
[----:B------:R-:W-:Y:S02]  /*0160*/  @P1 LEA R48, P6, R125, UR6, 0x4 ;  /* 0x000000067d301c11 */ /* 0x000fe4000f8c20ff */
[C---:B------:R-:W-:Y:S02]  /*0170*/  LOP3.LUT R129, R4.reuse, 0xa0, RZ, 0xfc, !PT ;  /* 0x000000a004817812 */ /* 0x040fe400078efcff */
[----:B------:R-:W-:-:S02]  /*0180*/  LOP3.LUT R89, R4, 0xc0, RZ, 0xfc, !PT ;  /* 0x000000c004597812 */ /* 0x000fc400078efcff */
[C---:B------:R-:W-:Y:S02]  /*0190*/  LOP3.LUT R97, R4.reuse, 0x100, RZ, 0xfc, !PT ;  /* 0x0000010004617812 */ /* 0x040fe400078efcff */
[----:B------:R-:W-:Y:S02]  /*01a0*/  @P1 LEA R40, P5, R7, UR6, 0x4 ;  /* 0x0000000607281c11 */ /* 0x000fe4000f8a20ff */
[----:B------:R-:W-:Y:S02]  /*01b0*/  LOP3.LUT R93, R4, 0xe0, RZ, 0xfc, !PT ;  /* 0x000000e0045d7812 */ /* 0x000fe400078efcff */
[----:B------:R-:W-:Y:S02]  /*01c0*/  @P1 LEA.HI.X R37, R3, UR7, RZ, 0x4, P3 ;  /* 0x0000000703251c11 */ /* 0x000fe400098f24ff */
[----:B------:R-:W-:Y:S02]  /*01d0*/  @P1 LEA.HI.X R39, R5, UR7, RZ, 0x4, P4 ;  /* 0x0000000705271c11 */ /* 0x000fe4000a0f24ff */
[C---:B------:R-:W-:Y:S01]  /*01e0*/  @P1 LEA.HI.X R49, R125.reuse, UR7, RZ, 0x4, P6 ;  /* 0x000000077d311c11 */ /* 0x040fe2000b0f24ff */
[----:B--2---:R-:W-:Y:S01]  /*01f0*/  IMAD.WIDE.U32 R124, R125, 0x10, R140 ;  /* 0x000000107d7c7825 */ /* 0x004fe200078e008c */
[----:B------:R-:W-:-:S02]  /*0200*/  @P1 LEA R50, P3, R129, UR6, 0x4 ;  /* 0x0000000681321c11 */ /* 0x000fc4000f8620ff */
[----:B------:R-:W-:Y:S02]  /*0210*/  @P1 LEA R52, P4, R89, UR6, 0x4 ;  /* 0x0000000659341c11 */ /* 0x000fe4000f8820ff */
[----:B------:R-:W-:Y:S02]  /*0220*/  @P1 LEA R62, P6, R97, UR6, 0x4 ;  /* 0x00000006613e1c11 */ /* 0x000fe4000f8c20ff */
[C---:B------:R-:W-:Y:S02]  /*0230*/  LOP3.LUT R101, R4.reuse, 0x120, RZ, 0xfc, !PT ;  /* 0x0000012004657812 */ /* 0x040fe400078efcff */
[C---:B------:R-:W-:Y:S02]  /*0240*/  LOP3.LUT R105, R4.reuse, 0x140, RZ, 0xfc, !PT ;  /* 0x0000014004697812 */ /* 0x040fe400078efcff */
[----:B------:R-:W-:Y:S02]  /*0250*/  LOP3.LUT R113, R4, 0x180, RZ, 0xfc, !PT ;  /* 0x0000018004717812 */ /* 0x000fe400078efcff */
[C---:B------:R-:W-:Y:S01]  /*0260*/  @P1 LEA.HI.X R41, R7.reuse, UR7, RZ, 0x4, P5 ;  /* 0x0000000707291c11 */ /* 0x040fe2000a8f24ff */
[----:B------:R-:W-:Y:S01]  /*0270*/  IMAD.WIDE.U32 R6, R7, 0x10, R140 ;  /* 0x0000001007067825 */ /* 0x000fe200078e008c */
[----:B------:R-:W-:-:S02]  /*0280*/  @P1 LEA R60, P5, R93, UR6, 0x4 ;  /* 0x000000065d3c1c11 */ /* 0x000fc4000f8a20ff */
[----:B------:R-:W-:Y:S02]  /*0290*/  LOP3.LUT R109, R4, 0x160, RZ, 0xfc, !PT ;  /* 0x00000160046d7812 */ /* 0x000fe400078efcff */
[C---:B------:R-:W-:Y:S01]  /*02a0*/  @P1 LEA.HI.X R51, R129.reuse, UR7, RZ, 0x4, P3 ;  /* 0x0000000781331c11 */ /* 0x040fe200098f24ff */
[--C-:B------:R-:W-:Y:S01]  /*02b0*/  IMAD.WIDE.U32 R128, R129, 0x10, R140.reuse ;  /* 0x0000001081807825 */ /* 0x100fe200078e008c */
[----:B------:R-:W-:Y:S02]  /*02c0*/  @P1 LEA.HI.X R53, R89, UR7, RZ, 0x4, P4 ;  /* 0x0000000759351c11 */ /* 0x000fe4000a0f24ff */
[----:B------:R-:W-:Y:S01]  /*02d0*/  @P1 LEA.HI.X R63, R97, UR7, RZ, 0x4, P6 ;  /* 0x00000007613f1c11 */ /* 0x000fe2000b0f24ff */
[--C-:B------:R-:W-:Y:S01]  /*02e0*/  IMAD.WIDE.U32 R88, R89, 0x10, R140.reuse ;  /* 0x0000001059587825 */ /* 0x100fe200078e008c */
[----:B------:R-:W-:Y:S02]  /*02f0*/  @P1 LEA R64, P3, R101, UR6, 0x4 ;  /* 0x0000000665401c11 */ /* 0x000fe4000f8620ff */
[----:B------:R-:W-:Y:S01]  /*0300*/  @P1 LEA R72, P4, R105, UR6, 0x4 ;  /* 0x0000000669481c11 */ /* 0x000fe2000f8820ff */
[----:B------:R-:W-:Y:S01]  /*0310*/  IMAD.WIDE.U32 R96, R97, 0x10, R140 ;  /* 0x0000001061607825 */ /* 0x000fe200078e008c */
[----:B------:R-:W-:-:S02]  /*0320*/  @P1 LEA R76, P6, R113, UR6, 0x4 ;  /* 0x00000006714c1c11 */ /* 0x000fc4000f8c20ff */
[C---:B------:R-:W-:Y:S02]  /*0330*/  LOP3.LUT R117, R4.reuse, 0x1a0, RZ, 0xfc, !PT ;  /* 0x000001a004757812 */ /* 0x040fe400078efcff */
[C---:B------:R-:W-:Y:S02]  /*0340*/  LOP3.LUT R121, R4.reuse, 0x1c0, RZ, 0xfc, !PT ;  /* 0x000001c004797812 */ /* 0x040fe400078efcff */
[C---:B------:R-:W-:Y:S02]  /*0350*/  LOP3.LUT R131, R4.reuse, 0x200, RZ, 0xfc, !PT ;  /* 0x0000020004837812 */ /* 0x040fe400078efcff */
[C---:B------:R-:W-:Y:S01]  /*0360*/  @P1 LEA.HI.X R61, R93.reuse, UR7, RZ, 0x4, P5 ;  /* 0x000000075d3d1c11 */ /* 0x040fe2000a8f24ff */
[----:B------:R-:W-:Y:S01]  /*0370*/  IMAD.WIDE.U32 R92, R93, 0x10, R140 ;  /* 0x000000105d5c7825 */ /* 0x000fe200078e008c */
[----:B------:R-:W-:Y:S02]  /*0380*/  @P1 LEA R74, P5, R109, UR6, 0x4 ;  /* 0x000000066d4a1c11 */ /* 0x000fe4000f8a20ff */
[----:B------:R-:W-:-:S02]  /*0390*/  LOP3.LUT R127, R4, 0x1e0, RZ, 0xfc, !PT ;  /* 0x000001e0047f7812 */ /* 0x000fc400078efcff */
        /* <DEDUP_REMOVED lines=11> */
[----:B------:R-:W-:Y:S01]  /*0450*/  LOP3.LUT R13, R4, 0x260, RZ, 0xfc, !PT ;  /* 0x00000260040d7812 */ /* 0x000fe200078efcff */
[--C-:B------:R-:W-:Y:S01]  /*0460*/  IMAD.WIDE.U32 R132, R9, 0x10, R140.reuse ;  /* 0x0000001009847825 */ /* 0x100fe200078e008c */
[----:B------:R-:W-:Y:S02]  /*0470*/  @P1 LEA.HI.X R75, R109, UR7, RZ, 0x4, P5 ;  /* 0x000000076d4b1c11 */ /* 0x000fe4000a8f24ff */
[----:B------:R-:W-:Y:S01]  /*0480*/  @P1 LEA R90, P5, R127, UR6, 0x4 ;  /* 0x000000067f5a1c11 */ /* 0x000fe2000f8a20ff */
[----:B------:R-:W-:Y:S01]  /*0490*/  IMAD.WIDE.U32 R108, R109, 0x10, R140 ;  /* 0x000000106d6c7825 */ /* 0x000fe200078e008c */
        /* <DEDUP_REMOVED lines=10> */
[C---:B------:R-:W-:Y:S01]  /*0540*/  @P1 LEA.HI.X R91, R127.reuse, UR7, RZ, 0x4, P5 ;  /* 0x000000077f5b1c11 */ /* 0x040fe2000a8f24ff */
[--C-:B------:R-:W-:Y:S01]  /*0550*/  IMAD.WIDE.U32 R126, R127, 0x10, R140.reuse ;  /* 0x000000107f7e7825 */ /* 0x100fe200078e008c */
[----:B------:R-:W-:Y:S02]  /*0560*/  IADD3 R110, P2, R2, UR4, RZ ;  /* 0x00000004026e7c10 */ /* 0x000fe4000ff5e0ff */
[----:B------:R-:W-:Y:S01]  /*0570*/  @P1 LEA R26, P5, R4, UR6, 0x4 ;  /* 0x00000006041a1c11 */ /* 0x000fe2000f8a20ff */
[--C-:B------:R-:W-:Y:S01]  /*0580*/  IMAD.WIDE.U32 R2, R3, 0x10, R140.reuse ;  /* 0x0000001003027825 */ /* 0x100fe200078e008c */
[----:B------:R-:W-:Y:S02]  /*0590*/  @P1 LEA.HI.X R99, R9, UR7, RZ, 0x4, P3 ;  /* 0x0000000709631c11 */ /* 0x000fe400098f24ff */
[----:B------:R-:W-:Y:S02]  /*05a0*/  CS2R R8, SRZ ;  /* 0x0000000000087805 */ /* 0x000fe4000001ff00 */
[----:B------:R-:W-:Y:S01]  /*05b0*/  @P1 LEA.HI.X R103, R11, UR7, RZ, 0x4, P4 ;  /* 0x000000070b671c11 */ /* 0x000fe2000a0f24ff */
[----:B------:R-:W-:Y:S01]  /*05c0*/  IMAD.WIDE.U32 R4, R5, 0x10, R140 ;  /* 0x0000001005047825 */ /* 0x000fe200078e008c */
[----:B------:R-:W-:-:S02]  /*05d0*/  @P1 LEA.HI.X R29, R13, UR7, RZ, 0x4, P6 ;  /* 0x000000070d1d1c11 */ /* 0x000fc4000b0f24ff */
[----:B------:R-:W-:Y:S02]  /*05e0*/  CS2R R16, SRZ ;  /* 0x0000000000107805 */ /* 0x000fe4000001ff00 */
[----:B------:R-:W-:Y:S01]  /*05f0*/  @P1 IADD3.X R27, RZ, UR7, RZ, P5, !PT ;  /* 0x00000007ff1b1c10 */ /* 0x000fe2000affe4ff */
[--C-:B------:R-:W-:Y:S01]  /*0600*/  IMAD.WIDE.U32 R136, R11, 0x10, R140.reuse ;  /* 0x000000100b887825 */ /* 0x100fe200078e008c */
[----:B------:R-:W-:Y:S02]  /*0610*/  CS2R R10, SRZ ;  /* 0x00000000000a7805 */ /* 0x000fe4000001ff00 */
[----:B------:R-:W-:Y:S01]  /*0620*/  IADD3.X R111, RZ, UR5, RZ, P2, !PT ;  /* 0x00000005ff6f7c10 */ /* 0x000fe200097fe4ff */
[----:B------:R-:W-:Y:S01]  /*0630*/  ULDC.64 UR4, c[0x0][0x208] ;  /* 0x0000820000047ab9 */ /* 0x000fe20000000a00 */
[----:B------:R-:W-:Y:S01]  /*0640*/  IMAD.WIDE.U32 R140, R13, 0x10, R140 ;  /* 0x000000100d8c7825 */ /* 0x000fe200078e008c */
[----:B------:R-:W-:Y:S02]  /*0650*/  CS2R R12, SRZ ;  /* 0x00000000000c7805 */ /* 0x000fe4000001ff00 */
        /* <DEDUP_REMOVED lines=9> */
[----:B------:R3:W5:Y:S01]  /*06f0*/  @P1 LDG.E.128 R16, desc[UR4][R36.64] ;  /* 0x0000000424101981 */ /* 0x000762000c1e1d00 */
[----:B------:R-:W-:-:S02]  /*0700*/  CS2R R42, SRZ ;  /* 0x00000000002a7805 */ /* 0x000fc4000001ff00 */
[----:B-1----:R-:W-:Y:S02]  /*0710*/  CS2R R28, SRZ ;  /* 0x00000000001c7805 */ /* 0x002fe4000001ff00 */
[----:B------:R-:W-:Y:S01]  /*0720*/  CS2R R44, SRZ ;  /* 0x00000000002c7805 */ /* 0x000fe2000001ff00 */
[----:B------:R1:W5:Y:S01]  /*0730*/  @P1 LDG.E.128 R20, desc[UR4][R38.64] ;  /* 0x0000000426141981 */ /* 0x000362000c1e1d00 */
[----:B------:R-:W-:Y:S02]  /*0740*/  CS2R R46, SRZ ;  /* 0x00000000002e7805 */ /* 0x000fe4000001ff00 */
[----:B--2---:R-:W-:Y:S02]  /*0750*/  CS2R R26, SRZ ;  /* 0x00000000001a7805 */ /* 0x004fe4000001ff00 */
[----:B------:R-:W-:Y:S01]  /*0760*/  CS2R R54, SRZ ;  /* 0x0000000000367805 */ /* 0x000fe2000001ff00 */
[----:B------:R2:W5:Y:S01]  /*0770*/  @P1 LDG.E.128 R28, desc[UR4][R48.64] ;  /* 0x00000004301c1981 */ /* 0x000562000c1e1d00 */
[----:B------:R-:W-:-:S02]  /*0780*/  CS2R R56, SRZ ;  /* 0x0000000000387805 */ /* 0x000fc4000001ff00 */
[----:B---3--:R-:W-:Y:S02]  /*0790*/  CS2R R36, SRZ ;  /* 0x0000000000247805 */ /* 0x008fe4000001ff00 */
[----:B------:R-:W-:Y:S01]  /*07a0*/  CS2R R58, SRZ ;  /* 0x00000000003a7805 */ /* 0x000fe2000001ff00 */
[----:B------:R3:W5:Y:S01]  /*07b0*/  @P1 LDG.E.128 R24, desc[UR4][R40.64] ;  /* 0x0000000428181981 */ /* 0x000762000c1e1d00 */
[----:B------:R-:W-:Y:S02]  /*07c0*/  CS2R R66, SRZ ;  /* 0x0000000000427805 */ /* 0x000fe4000001ff00 */
[----:B-1----:R-:W-:Y:S02]  /*07d0*/  CS2R R38, SRZ ;  /* 0x0000000000267805 */ /* 0x002fe4000001ff00 */
[----:B------:R-:W-:Y:S01]  /*07e0*/  CS2R R68, SRZ ;  /* 0x0000000000447805 */ /* 0x000fe2000001ff00 */
[----:B------:R1:W5:Y:S01]  /*07f0*/  @P1 LDG.E.128 R32, desc[UR4][R50.64] ;  /* 0x0000000432201981 */ /* 0x000362000c1e1d00 */
[----:B------:R-:W-:-:S02]  /*0800*/  CS2R R70, SRZ ;  /* 0x0000000000467805 */ /* 0x000fc4000001ff00 */
[----:B--2---:R-:W-:Y:S02]  /*0810*/  CS2R R48, SRZ ;  /* 0x0000000000307805 */ /* 0x004fe4000001ff00 */
[----:B------:R-:W-:Y:S01]  /*0820*/  CS2R R78, SRZ ;  /* 0x00000000004e7805 */ /* 0x000fe2000001ff00 */
[----:B------:R2:W5:Y:S01]  /*0830*/  @P1 LDG.E.128 R36, desc[UR4][R52.64] ;  /* 0x0000000434241981 */ /* 0x000562000c1e1d00 */
[----:B------:R-:W-:Y:S02]  /*0840*/  CS2R R80, SRZ ;  /* 0x0000000000507805 */ /* 0x000fe4000001ff00 */
[----:B---3--:R-:W-:Y:S02]  /*0850*/  CS2R R40, SRZ ;  /* 0x0000000000287805 */ /* 0x008fe4000001ff00 */
[----:B------:R-:W-:Y:S01]  /*0860*/  CS2R R82, SRZ ;  /* 0x0000000000527805 */ /* 0x000fe2000001ff00 */
[----:B------:R3:W5:Y:S01]  /*0870*/  @P1 LDG.E.128 R44, desc[UR4][R62.64] ;  /* 0x000000043e2c1981 */ /* 0x000762000c1e1d00 */
[----:B------:R-:W-:Y:S01]  /*0880*/  ULDC UR6, c[0x0][0x214] ;  /* 0x0000850000067ab9 */ /* 0x000fe20000000800 */
[----:B-1----:R-:W-:-:S02]  /*0890*/  CS2R R50, SRZ ;  /* 0x0000000000327805 */ /* 0x002fc4000001ff00 */
[----:B0-----:R-:W-:Y:S01]  /*08a0*/  LOP3.LUT P0, RZ, R144, UR8, RZ, 0xfc, !PT ;  /* 0x0000000890ff7c12 */ /* 0x001fe2000f80fcff */
[----:B------:R0:W5:Y:S01]  /*08b0*/  @P1 LDG.E.128 R40, desc[UR4][R60.64] ;  /* 0x000000043c281981 */ /* 0x000162000c1e1d00 */
[----:B--2---:R-:W-:-:S03]  /*08c0*/  CS2R R52, SRZ ;  /* 0x0000000000347805 */ /* 0x004fc6000001ff00 */
[----:B------:R1:W5:Y:S01]  /*08d0*/  @P1 LDG.E.128 R56, desc[UR4][R74.64] ;  /* 0x000000044a381981 */ /* 0x000362000c1e1d00 */
[----:B---3--:R-:W-:-:S03]  /*08e0*/  CS2R R62, SRZ ;  /* 0x00000000003e7805 */ /* 0x008fc6000001ff00 */
[----:B------:R2:W5:Y:S04]  /*08f0*/  @P1 LDG.E.128 R68, desc[UR4][R86.64] ;  /* 0x0000000456441981 */ /* 0x000568000c1e1d00 */
[----:B------:R-:W5:Y:S01]  /*0900*/  @P1 LDG.E.128 R80, desc[UR4][R98.64] ;  /* 0x0000000462501981 */ /* 0x000f62000c1e1d00 */
[----:B0-----:R-:W-:-:S03]  /*0910*/  CS2R R60, SRZ ;  /* 0x00000000003c7805 */ /* 0x001fc6000001ff00 */
[----:B------:R0:W5:Y:S01]  /*0920*/  @P1 LDG.E.128 R48, desc[UR4][R64.64] ;  /* 0x0000000440301981 */ /* 0x000162000c1e1d00 */
[----:B-1----:R-:W-:Y:S02]  /*0930*/  CS2R R74, SRZ ;  /* 0x00000000004a7805 */ /* 0x002fe4000001ff00 */
[----:B--2---:R-:W-:Y:S02]  /*0940*/  CS2R R86, SRZ ;  /* 0x0000000000567805 */ /* 0x004fe4000001ff00 */
[----:B------:R-:W-:Y:S01]  /*0950*/  ISETP.GE.AND P2, PT, R0, UR6, PT ;  /* 0x0000000600007c0c */ /* 0x000fe2000bf46270 */
[----:B------:R1:W5:Y:S01]  /*0960*/  @P1 LDG.E.128 R52, desc[UR4][R72.64] ;  /* 0x0000000448341981 */ /* 0x000362000c1e1d00 */
[----:B------:R-:W-:-:S03]  /*0970*/  LOP3.LUT P0, RZ, R145, UR9, RZ, 0xfc, P0 ;  /* 0x0000000991ff7c12 */ /* 0x000fc6000800fcff */
[----:B------:R2:W5:Y:S01]  /*0980*/  @P1 LDG.E.128 R60, desc[UR4][R76.64] ;  /* 0x000000044c3c1981 */ /* 0x000562000c1e1d00 */
[----:B0-----:R-:W-:Y:S02]  /*0990*/  CS2R R64, SRZ ;  /* 0x0000000000407805 */ /* 0x001fe4000001ff00 */
[----:B-1----:R-:W-:-:S04]  /*09a0*/  CS2R R72, SRZ ;  /* 0x0000000000487805 */ /* 0x002fc8000001ff00 */
[----:B------:R0:W5:Y:S01]  /*09b0*/  @P1 LDG.E.128 R64, desc[UR4][R84.64] ;  /* 0x0000000454401981 */ /* 0x000162000c1e1d00 */
[----:B--2---:R-:W-:-:S03]  /*09c0*/  CS2R R76, SRZ ;  /* 0x00000000004c7805 */ /* 0x004fc6000001ff00 */
[----:B------:R1:W5:Y:S04]  /*09d0*/  @P1 LDG.E.128 R72, desc[UR4][R90.64] ;  /* 0x000000045a481981 */ /* 0x000368000c1e1d00 */
[----:B------:R1:W5:Y:S01]  /*09e0*/  @P1 LDG.E.128 R76, desc[UR4][R94.64] ;  /* 0x000000045e4c1981 */ /* 0x000362000c1e1d00 */
[----:B0-----:R-:W-:-:S06]  /*09f0*/  CS2R R84, SRZ ;  /* 0x0000000000547805 */ /* 0x001fcc000001ff00 */
[----:B------:R1:W5:Y:S01]  /*0a00*/  @P1 LDG.E.128 R84, desc[UR4][R102.64] ;  /* 0x0000000466541981 */ /* 0x000362000c1e1d00 */
[----:B------:R-:W-:Y:S05]  /*0a10*/  @P2 EXIT ;  /* 0x000000000000294d */ /* 0x000fea0003800000 */
[----:B------:R-:W2:Y:S04]  /*0a20*/  LDG.E.128 R156, desc[UR4][R4.64] ;  /* 0x00000004049c7981 */ /* 0x000ea8000c1e1d00 */
[----:B------:R-:W3:Y:S04]  /*0a30*/  LDG.E.128 R152, desc[UR4][R6.64] ;  /* 0x0000000406987981 */ /* 0x000ee8000c1e1d00 */
[----:B------:R-:W4:Y:S04]  /*0a40*/  LDG.E.128 R164, desc[UR4][R110.64] ;  /* 0x000000046ea47981 */ /* 0x000f28000c1e1d00 */
[----:B------:R-:W2:Y:S04]  /*0a50*/  LDG.E.128 R160, desc[UR4][R2.64] ;  /* 0x0000000402a07981 */ /* 0x000ea8000c1e1d00 */
[----:B------:R-:W3:Y:S04]  /*0a60*/  LDG.E.128 R148, desc[UR4][R124.64] ;  /* 0x000000047c947981 */ /* 0x000ee8000c1e1d00 */
[----:B-1----:R-:W5:Y:S04]  /*0a70*/  LDG.E.128 R88, desc[UR4][R88.64] ;  /* 0x0000000458587981 */ /* 0x002f68000c1e1d00 */
        /* <DEDUP_REMOVED lines=10> */
[----:B------:R-:W-:Y:S01]  /*0b20*/  ISETP.NE.U32.AND P1, PT, R144, RZ, PT ;  /* 0x000000ff9000720c */ /* 0x000fe20003f25070 */
[----:B------:R-:W-:Y:S01]  /*0b30*/  ULDC.U8 UR6, c[0x0][0x2a0] ;  /* 0x0000a80000067ab9 */ /* 0x000fe20000000000 */
[----:B------:R-:W-:Y:S01]  /*0b40*/  ULDC UR7, c[0x0][0x2d8] ;  /* 0x0000b60000077ab9 */ /* 0x000fe20000000800 */
[----:B------:R-:W4:Y:S01]  /*0b50*/  LDG.E.128 R4, desc[UR4][R128.64] ;  /* 0x0000000480047981 */ /* 0x000f22000c1e1d00 */
[----:B------:R-:W-:Y:S01]  /*0b60*/  ULDC.64 UR12, c[0x0][0x230] ;  /* 0x00008c00000c7ab9 */ /* 0x000fe20000000a00 */
[----:B------:R-:W-:Y:S01]  /*0b70*/  ULDC.64 UR10, c[0x0][0x228] ;  /* 0x00008a00000a7ab9 */ /* 0x000fe20000000a00 */
[----:B------:R-:W-:Y:S01]  /*0b80*/  ULDC.64 UR8, c[0x0][0x2b8] ;  /* 0x0000ae0000087ab9 */ /* 0x000fe20000000a00 */
[----:B------:R-:W5:Y:S04]  /*0b90*/  LDG.E.128 R108, desc[UR4][R108.64] ;  /* 0x000000046c6c7981 */ /* 0x000f68000c1e1d00 */
[----:B------:R-:W5:Y:S04]  /*0ba0*/  LDG.E.128 R124, desc[UR4][R126.64] ;  /* 0x000000047e7c7981 */ /* 0x000f68000c1e1d00 */
[----:B------:R-:W5:Y:S01]  /*0bb0*/  LDG.E.128 R128, desc[UR4][R130.64] ;  /* 0x0000000482807981 */ /* 0x000f62000c1e1d00 */
[----:B------:R-:W-:-:S02]  /*0bc0*/  ISETP.NE.AND.EX P1, PT, R145, RZ, PT, P1 ;  /* 0x000000ff9100720c */ /* 0x000fc40003f25310 */
[----:B------:R-:W-:Y:S01]  /*0bd0*/  ISETP.NE.AND P5, PT, RZ, UR6, PT ;  /* 0x00000006ff007c0c */ /* 0x000fe2000bfa5270 */
[----:B------:R-:W-:Y:S01]  /*0be0*/  ULDC UR6, c[0x0][0x218] ;  /* 0x0000860000067ab9 */ /* 0x000fe20000000800 */
[----:B----4-:R0:W-:Y:S04]  /*0bf0*/  STL.64 [R1+0x8], R4 ;  /* 0x0000080401007387 */ /* 0x0101e80000100a00 */
        /* <DEDUP_REMOVED lines=9> */
[----:B------:R0:W-:Y:S04]  /*0c90*/  STL.64 [R1+0x28], R152 ;  /* 0x0000289801007387 */ /* 0x0001e80000100a00 */
[----:B------:R0:W-:Y:S02]  /*0ca0*/  STL.64 [R1+0x30], R154 ;  /* 0x0000309a01007387 */ /* 0x0001e40000100a00 */
.L_x_60518:
[----:B-1----:R-:W1:Y:S01]  /*0cb0*/  S2R R236, SR_TID.X ;  /* 0x0000000000ec7919 */ /* 0x002e620000002100 */
[----:B------:R-:W2:Y:S01]  /*0cc0*/  LDC.64 R250, c[0x0][0x220] ;  /* 0x00008800fffa7b82 */ /* 0x000ea20000000a00 */
[----:B------:R-:W-:Y:S01]  /*0cd0*/  ISETP.NE.U32.AND P2, PT, RZ, UR12, PT ;  /* 0x0000000cff007c0c */ /* 0x000fe2000bf45070 */
[----:B------:R-:W-:-:S03]  /*0ce0*/  IMAD R2, R0, UR6, RZ ;  /* 0x0000000600027c24 */ /* 0x000fc6000f8e02ff */
[----:B------:R-:W-:Y:S02]  /*0cf0*/  ISETP.NE.AND.EX P2, PT, RZ, UR13, PT, P2 ;  /* 0x0000000dff007c0c */ /* 0x000fe4000bf45320 */
[----:B------:R-:W-:-:S04]  /*0d00*/  SHF.R.S32.HI R3, RZ, 0x1f, R2 ;  /* 0x0000001fff037819 */ /* 0x000fc80000011402 */
[----:B------:R-:W-:Y:S02]  /*0d10*/  LEA.HI R3, R3, R2, RZ, 0x2 ;  /* 0x0000000203037211 */ /* 0x000fe400078f10ff */
[----:B-1----:R-:W-:-:S04]  /*0d20*/  LOP3.LUT R236, R236, 0x1f, RZ, 0xc0, !PT ;  /* 0x0000001fecec7812 */ /* 0x002fc800078ec0ff */
[----:B------:R-:W-:-:S04]  /*0d30*/  LEA.HI.SX32 R248, R3, R236, 0x1e ;  /* 0x000000ec03f87211 */ /* 0x000fc800078ff2ff */
[C---:B------:R-:W-:Y:S01]  /*0d40*/  @P1 LEA R2, P3, R248.reuse, UR10, 0x4 ;  /* 0x0000000af8021c11 */ /* 0x040fe2000f8620ff */
[C---:B--2---:R-:W-:Y:S01]  /*0d50*/  IMAD.WIDE.U32 R232, R248.reuse, 0x10, R250 ;  /* 0x00000010f8e87825 */ /* 0x044fe200078e00fa */
[C---:B0-----:R-:W-:Y:S02]  /*0d60*/  @P2 LEA R4, P4, R248.reuse, UR12, 0x4 ;  /* 0x0000000cf8042c11 */ /* 0x041fe4000f8820ff */
[C---:B------:R-:W-:Y:S02]  /*0d70*/  @P1 LEA.HI.X R3, R248.reuse, UR11, RZ, 0x4, P3 ;  /* 0x0000000bf8031c11 */ /* 0x040fe400098f24ff */
[----:B------:R-:W-:Y:S01]  /*0d80*/  @P2 LEA.HI.X R5, R248, UR13, RZ, 0x4, P4 ;  /* 0x0000000df8052c11 */ /* 0x000fe2000a0f24ff */
[----:B-----5:R-:W5:Y:S04]  /*0d90*/  LDG.E.128 R232, desc[UR4][R232.64] ;  /* 0x00000004e8e87981 */ /* 0x020f68000c1e1d00 */
        /* <DEDUP_REMOVED lines=10> */
.L_x_60198:
[----:B-----5:R-:W-:Y:S01]  /*0e40*/  FADD.FTZ R232, R152, R232 ;  /* 0x000000e898e87221 */ /* 0x020fe20000010000 */
[----:B------:R-:W-:Y:S06]  /*0e50*/  BRA `(.L_x_60199) ;  /* 0x0000000000087947 */ /* 0x000fec0003800000 */
.L_x_60197:
[----:B-----5:R-:W-:-:S04]  /*0e60*/  FADD.FTZ R232, R148, R232 ;  /* 0x000000e894e87221 */ /* 0x020fc80000010000 */
[----:B------:R-:W-:-:S07]  /*0e70*/  @P2 FADD.FTZ R232, R152, R232 ;  /* 0x000000e898e82221 */ /* 0x000fce0000010000 */
.L_x_60199:
[----:B-----5:R-:W-:-:S07]  /*0e80*/  MOV R156, R232 ;  /* 0x000000e8009c7202 */ /* 0x020fce0000000f00 */
.L_x_60200:
[----:B------:R-:W-:Y:S05]  /*0e90*/  @P3 BRA `(.L_x_60201) ;  /* 0x00000000001c3947 */ /* 0x000fea0003800000 */
[----:B------:R-:W-:-:S04]  /*0ea0*/  ISETP.NE.U32.AND P4, PT, RZ, UR12, PT ;  /* 0x0000000cff007c0c */ /* 0x000fc8000bf85070 */
[----:B------:R-:W-:-:S13]  /*0eb0*/  ISETP.NE.AND.EX P4, PT, RZ, UR13, PT, P4 ;  /* 0x0000000dff007c0c */ /* 0x000fda000bf85340 */
[----:B------:R-:W-:Y:S05]  /*0ec0*/  @P4 BRA `(.L_x_60202) ;  /* 0x0000000000084947 */ /* 0x000fea0003800000 */
[----:B------:R-:W-:Y:S05]  /*0ed0*/  @P0 BRA `(.L_x_60203) ;  /* 0x0000000000140947 */ /* 0x000fea0003800000 */
[----:B------:R-:W-:Y:S05]  /*0ee0*/  BRA `(.L_x_60204) ;  /* 0x0000000000147947 */ /* 0x000fea0003800000 */
.L_x_60202:
[----:B-----5:R-:W-:Y:S01]  /*0ef0*/  FADD.FTZ R233, R153, R233 ;  /* 0x000000e999e97221 */ /* 0x020fe20000010000 */
[----:B------:R-:W-:Y:S06]  /*0f00*/  BRA `(.L_x_60203) ;  /* 0x0000000000087947 */ /* 0x000fec0003800000 */
.L_x_60201:
[----:B-----5:R-:W-:-:S04]  /*0f10*/  FADD.FTZ R233, R149, R233 ;  /* 0x000000e995e97221 */ /* 0x020fc80000010000 */
[----:B------:R-:W-:-:S07]  /*0f20*/  @P2 FADD.FTZ R233, R153, R233 ;  /* 0x000000e999e92221 */ /* 0x000fce0000010000 */
.L_x_60203:
[----:B-----5:R-:W-:-:S07]  /*0f30*/  MOV R157, R233 ;  /* 0x000000e9009d7202 */ /* 0x020fce0000000f00 */
.L_x_60204:
[----:B------:R-:W-:Y:S05]  /*0f40*/  @P3 BRA `(.L_x_60205) ;  /* 0x00000000001c3947 */ /* 0x000fea0003800000 */
[----:B------:R-:W-:-:S04]  /*0f50*/  ISETP.NE.U32.AND P4, PT, RZ, UR12, PT ;  /* 0x0000000cff007c0c */ /* 0x000fc8000bf85070 */
[----:B------:R-:W-:-:S13]  /*0f60*/  ISETP.NE.AND.EX P4, PT, RZ, UR13, PT, P4 ;  /* 0x0000000dff007c0c */ /* 0x000fda000bf85340 */
[----:B------:R-:W-:Y:S05]  /*0f70*/  @P4 BRA `(.L_x_60206) ;  /* 0x0000000000084947 */ /* 0x000fea0003800000 */
[----:B------:R-:W-:Y:S05]  /*0f80*/  @P0 BRA `(.L_x_60207) ;  /* 0x0000000000140947 */ /* 0x000fea0003800000 */
[----:B------:R-:W-:Y:S05]  /*0f90*/  BRA `(.L_x_60208) ;  /* 0x0000000000147947 */ /* 0x000fea0003800000 */
.L_x_60206:
[----:B-----5:R-:W-:Y:S01]  /*0fa0*/  FADD.FTZ R234, R154, R234 ;  /* 0x000000ea9aea7221 */ /* 0x020fe20000010000 */
[----:B------:R-:W-:Y:S06]  /*0fb0*/  BRA `(.L_x_60207) ;  /* 0x0000000000087947 */ /* 0x000fec0003800000 */
.L_x_60205:
[----:B-----5:R-:W-:-:S04]  /*0fc0*/  FADD.FTZ R234, R150, R234 ;  /* 0x000000ea96ea7221 */ /* 0x020fc80000010000 */
[----:B------:R-:W-:-:S07]  /*0fd0*/  @P2 FADD.FTZ R234, R154, R234 ;  /* 0x000000ea9aea2221 */ /* 0x000fce0000010000 */
.L_x_60207:
[----:B-----5:R-:W-:-:S07]  /*0fe0*/  MOV R158, R234 ;  /* 0x000000ea009e7202 */ /* 0x020fce0000000f00 */
.L_x_60208:
[----:B------:R-:W-:Y:S05]  /*0ff0*/  @P3 BRA `(.L_x_60209) ;  /* 0x00000000001c3947 */ /* 0x000fea0003800000 */
[----:B------:R-:W-:-:S04]  /*1000*/  ISETP.NE.U32.AND P4, PT, RZ, UR12, PT ;  /* 0x0000000cff007c0c */ /* 0x000fc8000bf85070 */
[----:B------:R-:W-:-:S13]  /*1010*/  ISETP.NE.AND.EX P4, PT, RZ, UR13, PT, P4 ;  /* 0x0000000dff007c0c */ /* 0x000fda000bf85340 */
[----:B------:R-:W-:Y:S05]  /*1020*/  @P4 BRA `(.L_x_60210) ;  /* 0x0000000000084947 */ /* 0x000fea0003800000 */
[----:B------:R-:W-:Y:S05]  /*1030*/  @P0 BRA `(.L_x_60211) ;  /* 0x0000000000140947 */ /* 0x000fea0003800000 */
[----:B------:R-:W-:Y:S05]  /*1040*/  BRA `(.L_x_60212) ;  /* 0x0000000000147947 */ /* 0x000fea0003800000 */
.L_x_60210:
[----:B-----5:R-:W-:Y:S01]  /*1050*/  FADD.FTZ R235, R155, R235 ;  /* 0x000000eb9beb7221 */ /* 0x020fe20000010000 */
[----:B------:R-:W-:Y:S06]  /*1060*/  BRA `(.L_x_60211) ;  /* 0x0000000000087947 */ /* 0x000fec0003800000 */
.L_x_60209:
[----:B-----5:R-:W-:-:S04]  /*1070*/  FADD.FTZ R235, R151, R235 ;  /* 0x000000eb97eb7221 */ /* 0x020fc80000010000 */
[----:B------:R-:W-:-:S07]  /*1080*/  @P2 FADD.FTZ R235, R155, R235 ;  /* 0x000000eb9beb2221 */ /* 0x000fce0000010000 */
.L_x_60211:
[----:B-----5:R-:W-:-:S07]  /*1090*/  MOV R159, R235 ;  /* 0x000000eb009f7202 */ /* 0x020fce0000000f00 */
.L_x_60212:
        /* <DEDUP_REMOVED lines=19> */
.L_x_60214:
[----:B-----5:R-:W-:Y:S01]  /*11d0*/  FADD.FTZ R228, R152, R228 ;  /* 0x000000e498e47221 */ /* 0x020fe20000010000 */
[----:B------:R-:W-:Y:S06]  /*11e0*/  BRA `(.L_x_60215) ;  /* 0x0000000000087947 */ /* 0x000fec0003800000 */
.L_x_60213:
[----:B-----5:R-:W-:-:S04]  /*11f0*/  FADD.FTZ R228, R148, R228 ;  /* 0x000000e494e47221 */ /* 0x020fc80000010000 */
[----:B------:R-:W-:-:S07]  /*1200*/  @P2 FADD.FTZ R228, R152, R228 ;  /* 0x000000e498e42221 */ /* 0x000fce0000010000 */
.L_x_60215:
[----:B0----5:R-:W-:-:S07]  /*1210*/  MOV R156, R228 ;  /* 0x000000e4009c7202 */ /* 0x021fce0000000f00 */
.L_x_60216:
[----:B------:R-:W-:Y:S05]  /*1220*/  @P3 BRA `(.L_x_60217) ;  /* 0x00000000001c3947 */ /* 0x000fea0003800000 */
[----:B------:R-:W-:-:S04]  /*1230*/  ISETP.NE.U32.AND P4, PT, RZ, UR12, PT ;  /* 0x0000000cff007c0c */ /* 0x000fc8000bf85070 */
[----:B------:R-:W-:-:S13]  /*1240*/  ISETP.NE.AND.EX P4, PT, RZ, UR13, PT, P4 ;  /* 0x0000000dff007c0c */ /* 0x000fda000bf85340 */
[----:B------:R-:W-:Y:S05]  /*1250*/  @P4 BRA `(.L_x_60218) ;  /* 0x0000000000084947 */ /* 0x000fea0003800000 */
[----:B------:R-:W-:Y:S05]  /*1260*/  @P0 BRA `(.L_x_60219) ;  /* 0x0000000000140947 */ /* 0x000fea0003800000 */
[----:B------:R-:W-:Y:S05]  /*1270*/  BRA `(.L_x_60220) ;  /* 0x0000000000147947 */ /* 0x000fea0003800000 */
.L_x_60218:
[----:B-----5:R-:W-:Y:S01]  /*1280*/  FADD.FTZ R229, R153, R229 ;  /* 0x000000e599e57221 */ /* 0x020fe20000010000 */
[----:B------:R-:W-:Y:S06]  /*1290*/  BRA `(.L_x_60219) ;  /* 0x0000000000087947 */ /* 0x000fec0003800000 */
.L_x_60217:
[----:B-----5:R-:W-:-:S04]  /*12a0*/  FADD.FTZ R229, R149, R229 ;  /* 0x000000e595e57221 */ /* 0x020fc80000010000 */
[----:B------:R-:W-:-:S07]  /*12b0*/  @P2 FADD.FTZ R229, R153, R229 ;  /* 0x000000e599e52221 */ /* 0x000fce0000010000 */
.L_x_60219:
[----:B0----5:R-:W-:-:S07]  /*12c0*/  MOV R157, R229 ;  /* 0x000000e5009d7202 */ /* 0x021fce0000000f00 */
.L_x_60220:
[----:B------:R-:W-:Y:S05]  /*12d0*/  @P3 BRA `(.L_x_60221) ;  /* 0x00000000001c3947 */ /* 0x000fea0003800000 */
[----:B------:R-:W-:-:S04]  /*12e0*/  ISETP.NE.U32.AND P4, PT, RZ, UR12, PT ;  /* 0x0000000cff007c0c */ /* 0x000fc8000bf85070 */
[----:B------:R-:W-:-:S13]  /*12f0*/  ISETP.NE.AND.EX P4, PT, RZ, UR13, PT, P4 ;  /* 0x0000000dff007c0c */ /* 0x000fda000bf85340 */
[----:B------:R-:W-:Y:S05]  /*1300*/  @P4 BRA `(.L_x_60222) ;  /* 0x0000000000084947 */ /* 0x000fea0003800000 */
[----:B------:R-:W-:Y:S05]  /*1310*/  @P0 BRA `(.L_x_60223) ;  /* 0x0000000000140947 */ /* 0x000fea0003800000 */
[----:B------:R-:W-:Y:S05]  /*1320*/  BRA `(.L_x_60224) ;  /* 0x0000000000147947 */ /* 0x000fea0003800000 */
.L_x_60222:
[----:B-----5:R-:W-:Y:S01]  /*1330*/  FADD.FTZ R230, R154, R230 ;  /* 0x000000e69ae67221 */ /* 0x020fe20000010000 */
[----:B------:R-:W-:Y:S06]  /*1340*/  BRA `(.L_x_60223) ;  /* 0x0000000000087947 */ /* 0x000fec0003800000 */
.L_x_60221:
[----:B-----5:R-:W-:-:S04]  /*1350*/  FADD.FTZ R230, R150, R230 ;  /* 0x000000e696e67221 */ /* 0x020fc80000010000 */
[----:B------:R-:W-:-:S07]  /*1360*/  @P2 FADD.FTZ R230, R154, R230 ;  /* 0x000000e69ae62221 */ /* 0x000fce0000010000 */
.L_x_60223:
[----:B0----5:R-:W-:-:S07]  /*1370*/  MOV R158, R230 ;  /* 0x000000e6009e7202 */ /* 0x021fce0000000f00 */
.L_x_60224:
[----:B------:R-:W-:Y:S05]  /*1380*/  @P3 BRA `(.L_x_60225) ;  /* 0x00000000001c3947 */ /* 0x000fea0003800000 */
[----:B------:R-:W-:-:S04]  /*1390*/  ISETP.NE.U32.AND P4, PT, RZ, UR12, PT ;  /* 0x0000000cff007c0c */ /* 0x000fc8000bf85070 */
[----:B------:R-:W-:-:S13]  /*13a0*/  ISETP.NE.AND.EX P4, PT, RZ, UR13, PT, P4 ;  /* 0x0000000dff007c0c */ /* 0x000fda000bf85340 */
[----:B------:R-:W-:Y:S05]  /*13b0*/  @P4 BRA `(.L_x_60226) ;  /* 0x0000000000084947 */ /* 0x000fea0003800000 */
[----:B------:R-:W-:Y:S05]  /*13c0*/  @P0 BRA `(.L_x_60227) ;  /* 0x0000000000140947 */ /* 0x000fea0003800000 */
[----:B------:R-:W-:Y:S05]  /*13d0*/  BRA `(.L_x_60228) ;  /* 0x0000000000147947 */ /* 0x000fea0003800000 */
.L_x_60226:
[----:B-----5:R-:W-:Y:S01]  /*13e0*/  FADD.FTZ R231, R155, R231 ;  /* 0x000000e79be77221 */ /* 0x020fe20000010000 */
[----:B------:R-:W-:Y:S06]  /*13f0*/  BRA `(.L_x_60227) ;  /* 0x0000000000087947 */ /* 0x000fec0003800000 */
.L_x_60225:
[----:B-----5:R-:W-:-:S04]  /*1400*/  FADD.FTZ R231, R151, R231 ;  /* 0x000000e797e77221 */ /* 0x020fc80000010000 */
[----:B------:R-:W-:-:S07]  /*1410*/  @P2 FADD.FTZ R231, R155, R231 ;  /* 0x000000e79be72221 */ /* 0x000fce0000010000 */
.L_x_60227:
[----:B0----5:R-:W-:-:S07]  /*1420*/  MOV R159, R231 ;  /* 0x000000e7009f7202 */ /* 0x021fce0000000f00 */
.L_x_60228:
        /* <DEDUP_REMOVED lines=18> */
.L_x_60230:
[----:B-----5:R-:W-:Y:S01]  /*1550*/  FADD.FTZ R224, R152, R224 ;  /* 0x000000e098e07221 */ /* 0x020fe20000010000 */
[----:B------:R-:W-:Y:S06]  /*1560*/  BRA `(.L_x_60231) ;  /* 0x0000000000087947 */ /* 0x000fec0003800000 */
.L_x_60229:
[----:B-----5:R-:W-:-:S04]  /*1570*/  FADD.FTZ R224, R148, R224 ;  /* 0x000000e094e07221 */ /* 0x020fc80000010000 */
[----:B------:R-:W-:-:S07]  /*1580*/  @P2 FADD.FTZ R224, R152, R224 ;  /* 0x000000e098e02221 */ /* 0x000fce0000010000 */
.L_x_60231:
[----:B0-----:R-:W-:-:S07]  /*1590*/  MOV R156, R224 ;  /* 0x000000e0009c7202 */ /* 0x001fce0000000f00 */
.L_x_60232:
[----:B------:R-:W-:Y:S05]  /*15a0*/  @P3 BRA `(.L_x_60233) ;  /* 0x00000000001c3947 */ /* 0x000fea0003800000 */
[----:B------:R-:W-:-:S04]  /*15b0*/  ISETP.NE.U32.AND P4, PT, RZ, UR12, PT ;  /* 0x0000000cff007c0c */ /* 0x000fc8000bf85070 */
[----:B------:R-:W-:-:S13]  /*15c0*/  ISETP.NE.AND.EX P4, PT, RZ, UR13, PT, P4 ;  /* 0x0000000dff007c0c */ /* 0x000fda000bf85340 */
[----:B------:R-:W-:Y:S05]  /*15d0*/  @P4 BRA `(.L_x_60234) ;  /* 0x0000000000084947 */ /* 0x000fea0003800000 */
[----:B------:R-:W-:Y:S05]  /*15e0*/  @P0 BRA `(.L_x_60235) ;  /* 0x0000000000140947 */ /* 0x000fea0003800000 */
[----:B------:R-:W-:Y:S05]  /*15f0*/  BRA `(.L_x_60236) ;  /* 0x0000000000147947 */ /* 0x000fea0003800000 */
.L_x_60234:
[----:B-----5:R-:W-:Y:S01]  /*1600*/  FADD.FTZ R225, R153, R225 ;  /* 0x000000e199e17221 */ /* 0x020fe20000010000 */
[----:B------:R-:W-:Y:S06]  /*1610*/  BRA `(.L_x_60235) ;  /* 0x0000000000087947 */ /* 0x000fec0003800000 */
.L_x_60233:
[----:B-----5:R-:W-:-:S04]  /*1620*/  FADD.FTZ R225, R149, R225 ;  /* 0x000000e195e17221 */ /* 0x020fc80000010000 */
[----:B------:R-:W-:-:S07]  /*1630*/  @P2 FADD.FTZ R225, R153, R225 ;  /* 0x000000e199e12221 */ /* 0x000fce0000010000 */
.L_x_60235:
[----:B0-----:R-:W-:-:S07]  /*1640*/  MOV R157, R225 ;  /* 0x000000e1009d7202 */ /* 0x001fce0000000f00 */
.L_x_60236:
[----:B------:R-:W-:Y:S05]  /*1650*/  @P3 BRA `(.L_x_60237) ;  /* 0x00000000001c3947 */ /* 0x000fea0003800000 */
[----:B------:R-:W-:-:S04]  /*1660*/  ISETP.NE.U32.AND P4, PT, RZ, UR12, PT ;  /* 0x0000000cff007c0c */ /* 0x000fc8000bf85070 */
[----:B------:R-:W-:-:S13]  /*1670*/  ISETP.NE.AND.EX P4, PT, RZ, UR13, PT, P4 ;  /* 0x0000000dff007c0c */ /* 0x000fda000bf85340 */
[----:B------:R-:W-:Y:S05]  /*1680*/  @P4 BRA `(.L_x_60238) ;  /* 0x0000000000084947 */ /* 0x000fea0003800000 */
[----:B------:R-:W-:Y:S05]  /*1690*/  @P0 BRA `(.L_x_60239) ;  /* 0x0000000000140947 */ /* 0x000fea0003800000 */
[----:B------:R-:W-:Y:S05]  /*16a0*/  BRA `(.L_x_60240) ;  /* 0x0000000000147947 */ /* 0x000fea0003800000 */
.L_x_60238:
[----:B-----5:R-:W-:Y:S01]  /*16b0*/  FADD.FTZ R226, R154, R226 ;  /* 0x000000e29ae27221 */ /* 0x020fe20000010000 */
[----:B------:R-:W-:Y:S06]  /*16c0*/  BRA `(.L_x_60239) ;  /* 0x0000000000087947 */ /* 0x000fec0003800000 */
.L_x_60237:
[----:B-----5:R-:W-:-:S04]  /*16d0*/  FADD.FTZ R226, R150, R226 ;  /* 0x000000e296e27221 */ /* 0x020fc80000010000 */
[----:B------:R-:W-:-:S07]  /*16e0*/  @P2 FADD.FTZ R226, R154, R226 ;  /* 0x000000e29ae22221 */ /* 0x000fce0000010000 */
.L_x_60239:
[----:B0-----:R-:W-:-:S07]  /*16f0*/  MOV R158, R226 ;  /* 0x000000e2009e7202 */ /* 0x001fce0000000f00 */
.L_x_60240:
[----:B------:R-:W-:Y:S05]  /*1700*/  @P3 BRA `(.L_x_60241) ;  /* 0x00000000001c3947 */ /* 0x000fea0003800000 */
[----:B------:R-:W-:-:S04]  /*1710*/  ISETP.NE.U32.AND P4, PT, RZ, UR12, PT ;  /* 0x0000000cff007c0c */ /* 0x000fc8000bf85070 */
[----:B------:R-:W-:-:S13]  /*1720*/  ISETP.NE.AND.EX P4, PT, RZ, UR13, PT, P4 ;  /* 0x0000000dff007c0c */ /* 0x000fda000bf85340 */
[----:B------:R-:W-:Y:S05]  /*1730*/  @P4 BRA `(.L_x_60242) ;  /* 0x0000000000084947 */ /* 0x000fea0003800000 */
[----:B------:R-:W-:Y:S05]  /*1740*/  @P0 BRA `(.L_x_60243) ;  /* 0x0000000000140947 */ /* 0x000fea0003800000 */
[----:B------:R-:W-:Y:S05]  /*1750*/  BRA `(.L_x_60244) ;  /* 0x0000000000147947 */ /* 0x000fea0003800000 */
.L_x_60242:
[----:B-----5:R-:W-:Y:S01]  /*1760*/  FADD.FTZ R227, R155, R227 ;  /* 0x000000e39be37221 */ /* 0x020fe20000010000 */
[----:B------:R-:W-:Y:S06]  /*1770*/  BRA `(.L_x_60243) ;  /* 0x0000000000087947 */ /* 0x000fec0003800000 */
.L_x_60241:
[----:B-----5:R-:W-:-:S04]  /*1780*/  FADD.FTZ R227, R151, R227 ;  /* 0x000000e397e37221 */ /* 0x020fc80000010000 */
[----:B------:R-:W-:-:S07]  /*1790*/  @P2 FADD.FTZ R227, R155, R227 ;  /* 0x000000e39be32221 */ /* 0x000fce0000010000 */
.L_x_60243:
[----:B0-----:R-:W-:-:S07]  /*17a0*/  MOV R159, R227 ;  /* 0x000000e3009f7202 */ /* 0x001fce0000000f00 */
.L_x_60244:
[----:B0-----:R-:W0:Y:S01]  /*17b0*/  @P0 LDC.64 R2, c[0x0][0x238] ;  /* 0x00008e00ff020b82 */ /* 0x001e220000000a00 */
[----:B------:R-:W-:-:S05]  /*17c0*/  IADD3 R144, R248, 0x60, RZ ;  /* 0x00000060f8907810 */ /* 0x000fca0007ffe0ff */
[----:B------:R-:W-:Y:S01]  /*17d0*/  IMAD.WIDE.U32 R220, R144, 0x10, R250 ;  /* 0x0000001090dc7825 */ /* 0x000fe200078e00fa */
[----:B------:R1:W-:Y:S01]  /*17e0*/  STL [R1], R144 ;  /* 0x0000009001007387 */ /* 0x0003e20000100800 */
[----:B------:R-:W2:Y:S08]  /*17f0*/  @P1 LDC.64 R4, c[0x0][0x228] ;  /* 0x00008a00ff041b82 */ /* 0x000eb00000000a00 */
[----:B------:R-:W3:Y:S01]  /*1800*/  @P2 LDC.64 R6, c[0x0][0x230] ;  /* 0x00008c00ff062b82 */ /* 0x000ee20000000a00 */
[----:B0-----:R-:W-:-:S05]  /*1810*/  @P0 IMAD.WIDE.U32 R2, R240, 0x10, R2 ;  /* 0x00000010f0020825 */ /* 0x001fca00078e0002 */
[----:B------:R1:W-:Y:S01]  /*1820*/  @P0 STG.E.128 desc[UR4][R2.64], R156 ;  /* 0x0000009c02000986 */ /* 0x0003e2000c101d04 */
[----:B--2---:R-:W-:-:S03]  /*1830*/  @P1 IMAD.WIDE.U32 R4, R144, 0x10, R4 ;  /* 0x0000001090041825 */ /* 0x004fc600078e0004 */
[----:B------:R-:W5:Y:S04]  /*1840*/  LDG.E.128 R220, desc[UR4][R220.64] ;  /* 0x00000004dcdc7981 */ /* 0x000f68000c1e1d00 */
[----:B-----5:R1:W5:Y:S01]  /*1850*/  @P1 LDG.E.128 R148, desc[UR4][R4.64] ;  /* 0x0000000404941981 */ /* 0x020362000c1e1d00 */
[----:B---3--:R-:W-:-:S05]  /*1860*/  @P2 IMAD.WIDE.U32 R6, R144, 0x10, R6 ;  /* 0x0000001090062825 */ /* 0x008fca00078e0006 */
[----:B------:R1:W5:Y:S01]  /*1870*/  @P2 LDG.E.128 R152, desc[UR4][R6.64] ;  /* 0x0000000406982981 */ /* 0x000362000c1e1d00 */
[----:B------:R-:W-:Y:S05]  /*1880*/  @P3 BRA `(.L_x_60245) ;  /* 0x00000000001c3947 */ /* 0x000fea0003800000 */
[----:B------:R-:W-:-:S04]  /*1890*/  ISETP.NE.U32.AND P4, PT, RZ, UR12, PT ;  /* 0x0000000cff007c0c */ /* 0x000fc8000bf85070 */
[----:B------:R-:W-:-:S13]  /*18a0*/  ISETP.NE.AND.EX P4, PT, RZ, UR13, PT, P4 ;  /* 0x0000000dff007c0c */ /* 0x000fda000bf85340 */
[----:B------:R-:W-:Y:S05]  /*18b0*/  @P4 BRA `(.L_x_60246) ;  /* 0x0000000000084947 */ /* 0x000fea0003800000 */
[----:B------:R-:W-:Y:S05]  /*18c0*/  @P0 BRA `(.L_x_60247) ;  /* 0x0000000000140947 */ /* 0x000fea0003800000 */
[----:B------:R-:W-:Y:S05]  /*18d0*/  BRA `(.L_x_60248) ;  /* 0x0000000000147947 */ /* 0x000fea0003800000 */
.L_x_60246:
[----:B-----5:R-:W-:Y:S01]  /*18e0*/  FADD.FTZ R220, R152, R220 ;  /* 0x000000dc98dc7221 */ /* 0x020fe20000010000 */
[----:B------:R-:W-:Y:S06]  /*18f0*/  BRA `(.L_x_60247) ;  /* 0x0000000000087947 */ /* 0x000fec0003800000 */
.L_x_60245:
[----:B-----5:R-:W-:-:S04]  /*1900*/  FADD.FTZ R220, R148, R220 ;  /* 0x000000dc94dc7221 */ /* 0x020fc80000010000 */
[----:B------:R-:W-:-:S07]  /*1910*/  @P2 FADD.FTZ R220, R152, R220 ;  /* 0x000000dc98dc2221 */ /* 0x000fce0000010000 */
.L_x_60247:
[----:B-1----:R-:W-:-:S07]  /*1920*/  MOV R156, R220 ;  /* 0x000000dc009c7202 */ /* 0x002fce0000000f00 */
.L_x_60248:
[----:B------:R-:W-:Y:S05]  /*1930*/  @P3 BRA `(.L_x_60249) ;  /* 0x00000000001c3947 */ /* 0x000fea0003800000 */
[----:B------:R-:W-:-:S04]  /*1940*/  ISETP.NE.U32.AND P4, PT, RZ, UR12, PT ;  /* 0x0000000cff007c0c */ /* 0x000fc8000bf85070 */
[----:B------:R-:W-:-:S13]  /*1950*/  ISETP.NE.AND.EX P4, PT, RZ, UR13, PT, P4 ;  /* 0x0000000dff007c0c */ /* 0x000fda000bf85340 */
[----:B------:R-:W-:Y:S05]  /*1960*/  @P4 BRA `(.L_x_60250) ;  /* 0x0000000000084947 */ /* 0x000fea0003800000 */
[----:B------:R-:W-:Y:S05]  /*1970*/  @P0 BRA `(.L_x_60251) ;  /* 0x0000000000140947 */ /* 0x000fea0003800000 */
[----:B------:R-:W-:Y:S05]  /*1980*/  BRA `(.L_x_60252) ;  /* 0x0000000000147947 */ /* 0x000fea0003800000 */
.L_x_60250:
[----:B-----5:R-:W-:Y:S01]  /*1990*/  FADD.FTZ R221, R153, R221 ;  /* 0x000000dd99dd7221 */ /* 0x020fe20000010000 */
[----:B------:R-:W-:Y:S06]  /*19a0*/  BRA `(.L_x_60251) ;  /* 0x0000000000087947 */ /* 0x000fec0003800000 */
.L_x_60249:
[----:B-----5:R-:W-:-:S04]  /*19b0*/  FADD.FTZ R221, R149, R221 ;  /* 0x000000dd95dd7221 */ /* 0x020fc80000010000 */
[----:B------:R-:W-:-:S07]  /*19c0*/  @P2 FADD.FTZ R221, R153, R221 ;  /* 0x000000dd99dd2221 */ /* 0x000fce0000010000 */
.L_x_60251:
[----:B-1----:R-:W-:-:S07]  /*19d0*/  MOV R157, R221 ;  /* 0x000000dd009d7202 */ /* 0x002fce0000000f00 */
.L_x_60252:
[----:B------:R-:W-:Y:S05]  /*19e0*/  @P3 BRA `(.L_x_60253) ;  /* 0x00000000001c3947 */ /* 0x000fea0003800000 */
[----:B------:R-:W-:-:S04]  /*19f0*/  ISETP.NE.U32.AND P4, PT, RZ, UR12, PT ;  /* 0x0000000cff007c0c */ /* 0x000fc8000bf85070 */
[----:B------:R-:W-:-:S13]  /*1a00*/  ISETP.NE.AND.EX P4, PT, RZ, UR13, PT, P4 ;  /* 0x0000000dff007c0c */ /* 0x000fda000bf85340 */
[----:B------:R-:W-:Y:S05]  /*1a10*/  @P4 BRA `(.L_x_60254) ;  /* 0x0000000000084947 */ /* 0x000fea0003800000 */
[----:B------:R-:W-:Y:S05]  /*1a20*/  @P0 BRA `(.L_x_60255) ;  /* 0x0000000000140947 */ /* 0x000fea0003800000 */
[----:B------:R-:W-:Y:S05]  /*1a30*/  BRA `(.L_x_60256) ;  /* 0x0000000000147947 */ /* 0x000fea0003800000 */
.L_x_60254:
[----:B-----5:R-:W-:Y:S01]  /*1a40*/  FADD.FTZ R222, R154, R222 ;  /* 0x000000de9ade7221 */ /* 0x020fe20000010000 */
[----:B------:R-:W-:Y:S06]  /*1a50*/  BRA `(.L_x_60255) ;  /* 0x0000000000087947 */ /* 0x000fec0003800000 */
.L_x_60253:
[----:B-----5:R-:W-:-:S04]  /*1a60*/  FADD.FTZ R222, R150, R222 ;  /* 0x000000de96de7221 */ /* 0x020fc80000010000 */
[----:B------:R-:W-:-:S07]  /*1a70*/  @P2 FADD.FTZ R222, R154, R222 ;  /* 0x000000de9ade2221 */ /* 0x000fce0000010000 */
.L_x_60255:
[----:B-1----:R-:W-:-:S07]  /*1a80*/  MOV R158, R222 ;  /* 0x000000de009e7202 */ /* 0x002fce0000000f00 */
.L_x_60256:
[----:B------:R-:W-:Y:S05]  /*1a90*/  @P3 BRA `(.L_x_60257) ;  /* 0x00000000001c3947 */ /* 0x000fea0003800000 */
[----:B------:R-:W-:-:S04]  /*1aa0*/  ISETP.NE.U32.AND P4, PT, RZ, UR12, PT ;  /* 0x0000000cff007c0c */ /* 0x000fc8000bf85070 */
[----:B------:R-:W-:-:S13]  /*1ab0*/  ISETP.NE.AND.EX P4, PT, RZ, UR13, PT, P4 ;  /* 0x0000000dff007c0c */ /* 0x000fda000bf85340 */
[----:B------:R-:W-:Y:S05]  /*1ac0*/  @P4 BRA `(.L_x_60258) ;  /* 0x0000000000084947 */ /* 0x000fea0003800000 */
[----:B------:R-:W-:Y:S05]  /*1ad0*/  @P0 BRA `(.L_x_60259) ;  /* 0x0000000000140947 */ /* 0x000fea0003800000 */
[----:B------:R-:W-:Y:S05]  /*1ae0*/  BRA `(.L_x_60260) ;  /* 0x0000000000147947 */ /* 0x000fea0003800000 */
.L_x_60258:
[----:B-----5:R-:W-:Y:S01]  /*1af0*/  FADD.FTZ R223, R155, R223 ;  /* 0x000000df9bdf7221 */ /* 0x020fe20000010000 */
[----:B------:R-:W-:Y:S06]  /*1b00*/  BRA `(.L_x_60259) ;  /* 0x0000000000087947 */ /* 0x000fec0003800000 */
.L_x_60257:
[----:B-----5:R-:W-:-:S04]  /*1b10*/  FADD.FTZ R223, R151, R223 ;  /* 0x000000df97df7221 */ /* 0x020fc80000010000 */
[----:B------:R-:W-:-:S07]  /*1b20*/  @P2 FADD.FTZ R223, R155, R223 ;  /* 0x000000df9bdf2221 */ /* 0x000fce0000010000 */
.L_x_60259:
[----:B-1----:R-:W-:-:S07]  /*1b30*/  MOV R159, R223 ;  /* 0x000000df009f7202 */ /* 0x002fce0000000f00 */
.L_x_60260:
[----:B-1----:R-:W0:Y:S01]  /*1b40*/  @P0 LDC.64 R2, c[0x0][0x238] ;  /* 0x00008e00ff020b82 */ /* 0x002e220000000a00 */
        /* <DEDUP_REMOVED lines=17> */
.L_x_60262:
[----:B-----5:R-:W-:Y:S01]  /*1c60*/  FADD.FTZ R216, R152, R216 ;  /* 0x000000d898d87221 */ /* 0x020fe20000010000 */
[----:B------:R-:W-:Y:S06]  /*1c70*/  BRA `(.L_x_60263) ;  /* 0x0000000000087947 */ /* 0x000fec0003800000 */
.L_x_60261:
[----:B-----5:R-:W-:-:S04]  /*1c80*/  FADD.FTZ R216, R148, R216 ;  /* 0x000000d894d87221 */ /* 0x020fc80000010000 */
[----:B------:R-:W-:-:S07]  /*1c90*/  @P2 FADD.FTZ R216, R152, R216 ;  /* 0x000000d898d82221 */ /* 0x000fce0000010000 */
.L_x_60263:
[----:B0-----:R-:W-:-:S07]  /*1ca0*/  MOV R156, R216 ;  /* 0x000000d8009c7202 */ /* 0x001fce0000000f00 */
.L_x_60264:
[----:B------:R-:W-:Y:S05]  /*1cb0*/  @P3 BRA `(.L_x_60265) ;  /* 0x00000000001c3947 */ /* 0x000fea0003800000 */
[----:B------:R-:W-:-:S04]  /*1cc0*/  ISETP.NE.U32.AND P4, PT, RZ, UR12, PT ;  /* 0x0000000cff007c0c */ /* 0x000fc8000bf85070 */
[----:B------:R-:W-:-:S13]  /*1cd0*/  ISETP.NE.AND.EX P4, PT, RZ, UR13, PT, P4 ;  /* 0x0000000dff007c0c */ /* 0x000fda000bf85340 */
[----:B------:R-:W-:Y:S05]  /*1ce0*/  @P4 BRA `(.L_x_60266) ;  /* 0x0000000000084947 */ /* 0x000fea0003800000 */
[----:B------:R-:W-:Y:S05]  /*1cf0*/  @P0 BRA `(.L_x_60267) ;  /* 0x0000000000140947 */ /* 0x000fea0003800000 */
[----:B------:R-:W-:Y:S05]  /*1d00*/  BRA `(.L_x_60268) ;  /* 0x0000000000147947 */ /* 0x000fea0003800000 */
.L_x_60266:
[----:B-----5:R-:W-:Y:S01]  /*1d10*/  FADD.FTZ R217, R153, R217 ;  /* 0x000000d999d97221 */ /* 0x020fe20000010000 */
[----:B------:R-:W-:Y:S06]  /*1d20*/  BRA `(.L_x_60267) ;  /* 0x0000000000087947 */ /* 0x000fec0003800000 */
.L_x_60265:
[----:B-----5:R-:W-:-:S04]  /*1d30*/  FADD.FTZ R217, R149, R217 ;  /* 0x000000d995d97221 */ /* 0x020fc80000010000 */
[----:B------:R-:W-:-:S07]  /*1d40*/  @P2 FADD.FTZ R217, R153, R217 ;  /* 0x000000d999d92221 */ /* 0x000fce0000010000 */
.L_x_60267:
[----:B0-----:R-:W-:-:S07]  /*1d50*/  MOV R157, R217 ;  /* 0x000000d9009d7202 */ /* 0x001fce0000000f00 */
.L_x_60268:
[----:B------:R-:W-:Y:S05]  /*1d60*/  @P3 BRA `(.L_x_60269) ;  /* 0x00000000001c3947 */ /* 0x000fea0003800000 */
[----:B------:R-:W-:-:S04]  /*1d70*/  ISETP.NE.U32.AND P4, PT, RZ, UR12, PT ;  /* 0x0000000cff007c0c */ /* 0x000fc8000bf85070 */
[----:B------:R-:W-:-:S13]  /*1d80*/  ISETP.NE.AND.EX P4, PT, RZ, UR13, PT, P4 ;  /* 0x0000000dff007c0c */ /* 0x000fda000bf85340 */
[----:B------:R-:W-:Y:S05]  /*1d90*/  @P4 BRA `(.L_x_60270) ;  /* 0x0000000000084947 */ /* 0x000fea0003800000 */
[----:B------:R-:W-:Y:S05]  /*1da0*/  @P0 BRA `(.L_x_60271) ;  /* 0x0000000000140947 */ /* 0x000fea0003800000 */
[----:B------:R-:W-:Y:S05]  /*1db0*/  BRA `(.L_x_60272) ;  /* 0x0000000000147947 */ /* 0x000fea0003800000 */
.L_x_60270:
[----:B-----5:R-:W-:Y:S01]  /*1dc0*/  FADD.FTZ R218, R154, R218 ;  /* 0x000000da9ada7221 */ /* 0x020fe20000010000 */
[----:B------:R-:W-:Y:S06]  /*1dd0*/  BRA `(.L_x_60271) ;  /* 0x0000000000087947 */ /* 0x000fec0003800000 */
.L_x_60269:
[----:B-----5:R-:W-:-:S04]  /*1de0*/  FADD.FTZ R218, R150, R218 ;  /* 0x000000da96da7221 */ /* 0x020fc80000010000 */
[----:B------:R-:W-:-:S07]  /*1df0*/  @P2 FADD.FTZ R218, R154, R218 ;  /* 0x000000da9ada2221 */ /* 0x000fce0000010000 */
.L_x_60271:
[----:B0-----:R-:W-:-:S07]  /*1e00*/  MOV R158, R218 ;  /* 0x000000da009e7202 */ /* 0x001fce0000000f00 */
.L_x_60272:
[----:B------:R-:W-:Y:S05]  /*1e10*/  @P3 BRA `(.L_x_60273) ;  /* 0x00000000001c3947 */ /* 0x000fea0003800000 */
[----:B------:R-:W-:-:S04]  /*1e20*/  ISETP.NE.U32.AND P4, PT, RZ, UR12, PT ;  /* 0x0000000cff007c0c */ /* 0x000fc8000bf85070 */
[----:B------:R-:W-:-:S13]  /*1e30*/  ISETP.NE.AND.EX P4, PT, RZ, UR13, PT, P4 ;  /* 0x0000000dff007c0c */ /* 0x000fda000bf85340 */
[----:B------:R-:W-:Y:S05]  /*1e40*/  @P4 BRA `(.L_x_60274) ;  /* 0x0000000000084947 */ /* 0x000fea0003800000 */
[----:B------:R-:W-:Y:S05]  /*1e50*/  @P0 BRA `(.L_x_60275) ;  /* 0x0000000000140947 */ /* 0x000fea0003800000 */
[----:B------:R-:W-:Y:S05]  /*1e60*/  BRA `(.L_x_60276) ;  /* 0x0000000000147947 */ /* 0x000fea0003800000 */
.L_x_60274:
[----:B-----5:R-:W-:Y:S01]  /*1e70*/  FADD.FTZ R219, R155, R219 ;  /* 0x000000db9bdb7221 */ /* 0x020fe20000010000 */
[----:B------:R-:W-:Y:S06]  /*1e80*/  BRA `(.L_x_60275) ;  /* 0x0000000000087947 */ /* 0x000fec0003800000 */
.L_x_60273:
[----:B-----5:R-:W-:-:S04]  /*1e90*/  FADD.FTZ R219, R151, R219 ;  /* 0x000000db97db7221 */ /* 0x020fc80000010000 */
[----:B------:R-:W-:-:S07]  /*1ea0*/  @P2 FADD.FTZ R219, R155, R219 ;  /* 0x000000db9bdb2221 */ /* 0x000fce0000010000 */
.L_x_60275:
[----:B0-----:R-:W-:-:S07]  /*1eb0*/  MOV R159, R219 ;  /* 0x000000db009f7202 */ /* 0x001fce0000000f00 */
.L_x_60276:
        /* <DEDUP_REMOVED lines=18> */
.L_x_60278:
[----:B-----5:R-:W-:Y:S01]  /*1fe0*/  FADD.FTZ R212, R152, R212 ;  /* 0x000000d498d47221 */ /* 0x020fe20000010000 */
[----:B------:R-:W-:Y:S06]  /*1ff0*/  BRA `(.L_x_60279) ;  /* 0x0000000000087947 */ /* 0x000fec0003800000 */
.L_x_60277:
[----:B-----5:R-:W-:-:S04]  /*2000*/  FADD.FTZ R212, R148, R212 ;  /* 0x000000d494d47221 */ /* 0x020fc80000010000 */
[----:B------:R-:W-:-:S07]  /*2010*/  @P2 FADD.FTZ R212, R152, R212 ;  /* 0x000000d498d42221 */ /* 0x000fce0000010000 */
.L_x_60279:
[----:B0-----:R-:W-:-:S07]  /*2020*/  MOV R156, R212 ;  /* 0x000000d4009c7202 */ /* 0x001fce0000000f00 */
.L_x_60280:
[----:B------:R-:W-:Y:S05]  /*2030*/  @P3 BRA `(.L_x_60281) ;  /* 0x00000000001c3947 */ /* 0x000fea0003800000 */
[----:B------:R-:W-:-:S04]  /*2040*/  ISETP.NE.U32.AND P4, PT, RZ, UR12, PT ;  /* 0x0000000cff007c0c */ /* 0x000fc8000bf85070 */
[----:B------:R-:W-:-:S13]  /*2050*/  ISETP.NE.AND.EX P4, PT, RZ, UR13, PT, P4 ;  /* 0x0000000dff007c0c */ /* 0x000fda000bf85340 */
[----:B------:R-:W-:Y:S05]  /*2060*/  @P4 BRA `(.L_x_60282) ;  /* 0x0000000000084947 */ /* 0x000fea0003800000 */
[----:B------:R-:W-:Y:S05]  /*2070*/  @P0 BRA `(.L_x_60283) ;  /* 0x0000000000140947 */ /* 0x000fea0003800000 */
[----:B------:R-:W-:Y:S05]  /*2080*/  BRA `(.L_x_60284) ;  /* 0x0000000000147947 */ /* 0x000fea0003800000 */
.L_x_60282:
[----:B-----5:R-:W-:Y:S01]  /*2090*/  FADD.FTZ R213, R153, R213 ;  /* 0x000000d599d57221 */ /* 0x020fe20000010000 */
[----:B------:R-:W-:Y:S06]  /*20a0*/  BRA `(.L_x_60283) ;  /* 0x0000000000087947 */ /* 0x000fec0003800000 */
.L_x_60281:
[----:B-----5:R-:W-:-:S04]  /*20b0*/  FADD.FTZ R213, R149, R213 ;  /* 0x000000d595d57221 */ /* 0x020fc80000010000 */
[----:B------:R-:W-:-:S07]  /*20c0*/  @P2 FADD.FTZ R213, R153, R213 ;  /* 0x000000d599d52221 */ /* 0x000fce0000010000 */
.L_x_60283:
[----:B0-----:R-:W-:-:S07]  /*20d0*/  MOV R157, R213 ;  /* 0x000000d5009d7202 */ /* 0x001fce0000000f00 */
.L_x_60284:
[----:B------:R-:W-:Y:S05]  /*20e0*/  @P3 BRA `(.L_x_60285) ;  /* 0x00000000001c3947 */ /* 0x000fea0003800000 */
[----:B------:R-:W-:-:S04]  /*20f0*/  ISETP.NE.U32.AND P4, PT, RZ, UR12, PT ;  /* 0x0000000cff007c0c */ /* 0x000fc8000bf85070 */
[----:B------:R-:W-:-:S13]  /*2100*/  ISETP.NE.AND.EX P4, PT, RZ, UR13, PT, P4 ;  /* 0x0000000dff007c0c */ /* 0x000fda000bf85340 */
[----:B------:R-:W-:Y:S05]  /*2110*/  @P4 BRA `(.L_x_60286) ;  /* 0x0000000000084947 */ /* 0x000fea0003800000 */
[----:B------:R-:W-:Y:S05]  /*2120*/  @P0 BRA `(.L_x_60287) ;  /* 0x0000000000140947 */ /* 0x000fea0003800000 */
[----:B------:R-:W-:Y:S05]  /*2130*/  BRA `(.L_x_60288) ;  /* 0x0000000000147947 */ /* 0x000fea0003800000 */
.L_x_60286:
[----:B-----5:R-:W-:Y:S01]  /*2140*/  FADD.FTZ R214, R154, R214 ;  /* 0x000000d69ad67221 */ /* 0x020fe20000010000 */
[----:B------:R-:W-:Y:S06]  /*2150*/  BRA `(.L_x_60287) ;  /* 0x0000000000087947 */ /* 0x000fec0003800000 */
.L_x_60285:
[----:B-----5:R-:W-:-:S04]  /*2160*/  FADD.FTZ R214, R150, R214 ;  /* 0x000000d696d67221 */ /* 0x020fc80000010000 */
[----:B------:R-:W-:-:S07]  /*2170*/  @P2 FADD.FTZ R214, R154, R214 ;  /* 0x000000d69ad62221 */ /* 0x000fce0000010000 */
.L_x_60287:
[----:B0-----:R-:W-:-:S07]  /*2180*/  MOV R158, R214 ;  /* 0x000000d6009e7202 */ /* 0x001fce0000000f00 */
.L_x_60288:
[----:B------:R-:W-:Y:S05]  /*2190*/  @P3 BRA `(.L_x_60289) ;  /* 0x00000000001c3947 */ /* 0x000fea0003800000 */
[----:B------:R-:W-:-:S04]  /*21a0*/  ISETP.NE.U32.AND P4, PT, RZ, UR12, PT ;  /* 0x0000000cff007c0c */ /* 0x000fc8000bf85070 */
[----:B------:R-:W-:-:S13]  /*21b0*/  ISETP.NE.AND.EX P4, PT, RZ, UR13, PT, P4 ;  /* 0x0000000dff007c0c */ /* 0x000fda000bf85340 */
[----:B------:R-:W-:Y:S05]  /*21c0*/  @P4 BRA `(.L_x_60290) ;  /* 0x0000000000084947 */ /* 0x000fea0003800000 */
[----:B------:R-:W-:Y:S05]  /*21d0*/  @P0 BRA `(.L_x_60291) ;  /* 0x0000000000140947 */ /* 0x000fea0003800000 */
[----:B------:R-:W-:Y:S05]  /*21e0*/  BRA `(.L_x_60292) ;  /* 0x0000000000147947 */ /* 0x000fea0003800000 */
.L_x_60290:
[----:B-----5:R-:W-:Y:S01]  /*21f0*/  FADD.FTZ R215, R155, R215 ;  /* 0x000000d79bd77221 */ /* 0x020fe20000010000 */
[----:B------:R-:W-:Y:S06]  /*2200*/  BRA `(.L_x_60291) ;  /* 0x0000000000087947 */ /* 0x000fec0003800000 */
.L_x_60289:
[----:B-----5:R-:W-:-:S04]  /*2210*/  FADD.FTZ R215, R151, R215 ;  /* 0x000000d797d77221 */ /* 0x020fc80000010000 */
[----:B------:R-:W-:-:S07]  /*2220*/  @P2 FADD.FTZ R215, R155, R215 ;  /* 0x000000d79bd72221 */ /* 0x000fce0000010000 */
.L_x_60291:
[----:B0-----:R-:W-:-:S07]  /*2230*/  MOV R159, R215 ;  /* 0x000000d7009f7202 */ /* 0x001fce0000000f00 */
.L_x_60292:
        /* <DEDUP_REMOVED lines=18> */
.L_x_60294:
[----:B-----5:R-:W-:Y:S01]  /*2360*/  FADD.FTZ R208, R152, R208 ;  /* 0x000000d098d07221 */ /* 0x020fe20000010000 */
[----:B------:R-:W-:Y:S06]  /*2370*/  BRA `(.L_x_60295) ;  /* 0x0000000000087947 */ /* 0x000fec0003800000 */
.L_x_60293:
[----:B-----5:R-:W-:-:S04]  /*2380*/  FADD.FTZ R208, R148, R208 ;  /* 0x000000d094d07221 */ /* 0x020fc80000010000 */
[----:B------:R-:W-:-:S07]  /*2390*/  @P2 FADD.FTZ R208, R152, R208 ;  /* 0x000000d098d02221 */ /* 0x000fce0000010000 */
.L_x_60295:
[----:B0-----:R-:W-:-:S07]  /*23a0*/  MOV R156, R208 ;  /* 0x000000d0009c7202 */ /* 0x001fce0000000f00 */
.L_x_60296:
[----:B------:R-:W-:Y:S05]  /*23b0*/  @P3 BRA `(.L_x_60297) ;  /* 0x00000000001c3947 */ /* 0x000fea0003800000 */
[----:B------:R-:W-:-:S04]  /*23c0*/  ISETP.NE.U32.AND P4, PT, RZ, UR12, PT ;  /* 0x0000000cff007c0c */ /* 0x000fc8000bf85070 */
[----:B------:R-:W-:-:S13]  /*23d0*/  ISETP.NE.AND.EX P4, PT, RZ, UR13, PT, P4 ;  /* 0x0000000dff007c0c */ /* 0x000fda000bf85340 */
[----:B------:R-:W-:Y:S05]  /*23e0*/  @P4 BRA `(.L_x_60298) ;  /* 0x0000000000084947 */ /* 0x000fea0003800000 */
[----:B------:R-:W-:Y:S05]  /*23f0*/  @P0 BRA `(.L_x_60299) ;  /* 0x0000000000140947 */ /* 0x000fea0003800000 */
[----:B------:R-:W-:Y:S05]  /*2400*/  BRA `(.L_x_60300) ;  /* 0x0000000000147947 */ /* 0x000fea0003800000 */
.L_x_60298:
[----:B-----5:R-:W-:Y:S01]  /*2410*/  FADD.FTZ R209, R153, R209 ;  /* 0x000000d199d17221 */ /* 0x020fe20000010000 */
[----:B------:R-:W-:Y:S06]  /*2420*/  BRA `(.L_x_60299) ;  /* 0x0000000000087947 */ /* 0x000fec0003800000 */
.L_x_60297:
[----:B-----5:R-:W-:-:S04]  /*2430*/  FADD.FTZ R209, R149, R209 ;  /* 0x000000d195d17221 */ /* 0x020fc80000010000 */
[----:B------:R-:W-:-:S07]  /*2440*/  @P2 FADD.FTZ R209, R153, R209 ;  /* 0x000000d199d12221 */ /* 0x000fce0000010000 */
.L_x_60299:
[----:B0-----:R-:W-:-:S07]  /*2450*/  MOV R157, R209 ;  /* 0x000000d1009d7202 */ /* 0x001fce0000000f00 */
.L_x_60300:
[----:B------:R-:W-:Y:S05]  /*2460*/  @P3 BRA `(.L_x_60301) ;  /* 0x00000000001c3947 */ /* 0x000fea0003800000 */
[----:B------:R-:W-:-:S04]  /*2470*/  ISETP.NE.U32.AND P4, PT, RZ, UR12, PT ;  /* 0x0000000cff007c0c */ /* 0x000fc8000bf85070 */
[----:B------:R-:W-:-:S13]  /*2480*/  ISETP.NE.AND.EX P4, PT, RZ, UR13, PT, P4 ;  /* 0x0000000dff007c0c */ /* 0x000fda000bf85340 */
[----:B------:R-:W-:Y:S05]  /*2490*/  @P4 BRA `(.L_x_60302) ;  /* 0x0000000000084947 */ /* 0x000fea0003800000 */
[----:B------:R-:W-:Y:S05]  /*24a0*/  @P0 BRA `(.L_x_60303) ;  /* 0x0000000000140947 */ /* 0x000fea0003800000 */
[----:B------:R-:W-:Y:S05]  /*24b0*/  BRA `(.L_x_60304) ;  /* 0x0000000000147947 */ /* 0x000fea0003800000 */
.L_x_60302:
[----:B-----5:R-:W-:Y:S01]  /*24c0*/  FADD.FTZ R210, R154, R210 ;  /* 0x000000d29ad27221 */ /* 0x020fe20000010000 */
[----:B------:R-:W-:Y:S06]  /*24d0*/  BRA `(.L_x_60303) ;  /* 0x0000000000087947 */ /* 0x000fec0003800000 */
.L_x_60301:
[----:B-----5:R-:W-:-:S04]  /*24e0*/  FADD.FTZ R210, R150, R210 ;  /* 0x000000d296d27221 */ /* 0x020fc80000010000 */
[----:B------:R-:W-:-:S07]  /*24f0*/  @P2 FADD.FTZ R210, R154, R210 ;  /* 0x000000d29ad22221 */ /* 0x000fce0000010000 */
.L_x_60303:
[----:B0-----:R-:W-:-:S07]  /*2500*/  MOV R158, R210 ;  /* 0x000000d2009e7202 */ /* 0x001fce0000000f00 */
.L_x_60304:
[----:B------:R-:W-:Y:S05]  /*2510*/  @P3 BRA `(.L_x_60305) ;  /* 0x00000000001c3947 */ /* 0x000fea0003800000 */
[----:B------:R-:W-:-:S04]  /*2520*/  ISETP.NE.U32.AND P4, PT, RZ, UR12, PT ;  /* 0x0000000cff007c0c */ /* 0x000fc8000bf85070 */
[----:B------:R-:W-:-:S13]  /*2530*/  ISETP.NE.AND.EX P4, PT, RZ, UR13, PT, P4 ;  /* 0x0000000dff007c0c */ /* 0x000fda000bf85340 */
[----:B------:R-:W-:Y:S05]  /*2540*/  @P4 BRA `(.L_x_60306) ;  /* 0x0000000000084947 */ /* 0x000fea0003800000 */
[----:B------:R-:W-:Y:S05]  /*2550*/  @P0 BRA `(.L_x_60307) ;  /* 0x0000000000140947 */ /* 0x000fea0003800000 */
[----:B------:R-:W-:Y:S05]  /*2560*/  BRA `(.L_x_60308) ;  /* 0x0000000000147947 */ /* 0x000fea0003800000 */
.L_x_60306:
[----:B-----5:R-:W-:Y:S01]  /*2570*/  FADD.FTZ R211, R155, R211 ;  /* 0x000000d39bd37221 */ /* 0x020fe20000010000 */
[----:B------:R-:W-:Y:S06]  /*2580*/  BRA `(.L_x_60307) ;  /* 0x0000000000087947 */ /* 0x000fec0003800000 */
.L_x_60305:
[----:B-----5:R-:W-:-:S04]  /*2590*/  FADD.FTZ R211, R151, R211 ;  /* 0x000000d397d37221 */ /* 0x020fc80000010000 */
[----:B------:R-:W-:-:S07]  /*25a0*/  @P2 FADD.FTZ R211, R155, R211 ;  /* 0x000000d39bd32221 */ /* 0x000fce0000010000 */
.L_x_60307:
[----:B0-----:R-:W-:-:S07]  /*25b0*/  MOV R159, R211 ;  /* 0x000000d3009f7202 */ /* 0x001fce0000000f00 */
.L_x_60308:
        /* <DEDUP_REMOVED lines=18> */
.L_x_60310:
[----:B-----5:R-:W-:Y:S01]  /*26e0*/  FADD.FTZ R204, R152, R204 ;  /* 0x000000cc98cc7221 */ /* 0x020fe20000010000 */
[----:B------:R-:W-:Y:S06]  /*26f0*/  BRA `(.L_x_60311) ;  /* 0x0000000000087947 */ /* 0x000fec0003800000 */
.L_x_60309:
[----:B-----5:R-:W-:-:S04]  /*2700*/  FADD.FTZ R204, R148, R204 ;  /* 0x000000cc94cc7221 */ /* 0x020fc80000010000 */
[----:B------:R-:W-:-:S07]  /*2710*/  @P2 FADD.FTZ R204, R152, R204 ;  /* 0x000000cc98cc2221 */ /* 0x000fce0000010000 */
.L_x_60311:
[----:B0-----:R-:W-:-:S07]  /*2720*/  MOV R156, R204 ;  /* 0x000000cc009c7202 */ /* 0x001fce0000000f00 */
.L_x_60312:
[----:B------:R-:W-:Y:S05]  /*2730*/  @P3 BRA `(.L_x_60313) ;  /* 0x00000000001c3947 */ /* 0x000fea0003800000 */
[----:B------:R-:W-:-:S04]  /*2740*/  ISETP.NE.U32.AND P4, PT, RZ, UR12, PT ;  /* 0x0000000cff007c0c */ /* 0x000fc8000bf85070 */
[----:B------:R-:W-:-:S13]  /*2750*/  ISETP.NE.AND.EX P4, PT, RZ, UR13, PT, P4 ;  /* 0x0000000dff007c0c */ /* 0x000fda000bf85340 */
[----:B------:R-:W-:Y:S05]  /*2760*/  @P4 BRA `(.L_x_60314) ;  /* 0x0000000000084947 */ /* 0x000fea0003800000 */
[----:B------:R-:W-:Y:S05]  /*2770*/  @P0 BRA `(.L_x_60315) ;  /* 0x0000000000140947 */ /* 0x000fea0003800000 */
[----:B------:R-:W-:Y:S05]  /*2780*/  BRA `(.L_x_60316) ;  /* 0x0000000000147947 */ /* 0x000fea0003800000 */
.L_x_60314:
[----:B-----5:R-:W-:Y:S01]  /*2790*/  FADD.FTZ R205, R153, R205 ;  /* 0x000000cd99cd7221 */ /* 0x020fe20000010000 */
[----:B------:R-:W-:Y:S06]  /*27a0*/  BRA `(.L_x_60315) ;  /* 0x0000000000087947 */ /* 0x000fec0003800000 */
.L_x_60313:
[----:B-----5:R-:W-:-:S04]  /*27b0*/  FADD.FTZ R205, R149, R205 ;  /* 0x000000cd95cd7221 */ /* 0x020fc80000010000 */
[----:B------:R-:W-:-:S07]  /*27c0*/  @P2 FADD.FTZ R205, R153, R205 ;  /* 0x000000cd99cd2221 */ /* 0x000fce0000010000 */
.L_x_60315:
[----:B0-----:R-:W-:-:S07]  /*27d0*/  MOV R157, R205 ;  /* 0x000000cd009d7202 */ /* 0x001fce0000000f00 */
.L_x_60316:
[----:B------:R-:W-:Y:S05]  /*27e0*/  @P3 BRA `(.L_x_60317) ;  /* 0x00000000001c3947 */ /* 0x000fea0003800000 */
[----:B------:R-:W-:-:S04]  /*27f0*/  ISETP.NE.U32.AND P4, PT, RZ, UR12, PT ;  /* 0x0000000cff007c0c */ /* 0x000fc8000bf85070 */
[----:B------:R-:W-:-:S13]  /*2800*/  ISETP.NE.AND.EX P4, PT, RZ, UR13, PT, P4 ;  /* 0x0000000dff007c0c */ /* 0x000fda000bf85340 */
[----:B------:R-:W-:Y:S05]  /*2810*/  @P4 BRA `(.L_x_60318) ;  /* 0x0000000000084947 */ /* 0x000fea0003800000 */
[----:B------:R-:W-:Y:S05]  /*2820*/  @P0 BRA `(.L_x_60319) ;  /* 0x0000000000140947 */ /* 0x000fea0003800000 */
[----:B------:R-:W-:Y:S05]  /*2830*/  BRA `(.L_x_60320) ;  /* 0x0000000000147947 */ /* 0x000fea0003800000 */
.L_x_60318:
[----:B-----5:R-:W-:Y:S01]  /*2840*/  FADD.FTZ R206, R154, R206 ;  /* 0x000000ce9ace7221 */ /* 0x020fe20000010000 */
[----:B------:R-:W-:Y:S06]  /*2850*/  BRA `(.L_x_60319) ;  /* 0x0000000000087947 */ /* 0x000fec0003800000 */
.L_x_60317:
[----:B-----5:R-:W-:-:S04]  /*2860*/  FADD.FTZ R206, R150, R206 ;  /* 0x000000ce96ce7221 */ /* 0x020fc80000010000 */
[----:B------:R-:W-:-:S07]  /*2870*/  @P2 FADD.FTZ R206, R154, R206 ;  /* 0x000000ce9ace2221 */ /* 0x000fce0000010000 */
.L_x_60319:
[----:B0-----:R-:W-:-:S07]  /*2880*/  MOV R158, R206 ;  /* 0x000000ce009e7202 */ /* 0x001fce0000000f00 */
.L_x_60320:
[----:B------:R-:W-:Y:S05]  /*2890*/  @P3 BRA `(.L_x_60321) ;  /* 0x00000000001c3947 */ /* 0x000fea0003800000 */
[----:B------:R-:W-:-:S04]  /*28a0*/  ISETP.NE.U32.AND P4, PT, RZ, UR12, PT ;  /* 0x0000000cff007c0c */ /* 0x000fc8000bf85070 */
[----:B------:R-:W-:-:S13]  /*28b0*/  ISETP.NE.AND.EX P4, PT, RZ, UR13, PT, P4 ;  /* 0x0000000dff007c0c */ /* 0x000fda000bf85340 */
[----:B------:R-:W-:Y:S05]  /*28c0*/  @P4 BRA `(.L_x_60322) ;  /* 0x0000000000084947 */ /* 0x000fea0003800000 */
[----:B------:R-:W-:Y:S05]  /*28d0*/  @P0 BRA `(.L_x_60323) ;  /* 0x0000000000140947 */ /* 0x000fea0003800000 */
[----:B------:R-:W-:Y:S05]  /*28e0*/  BRA `(.L_x_60324) ;  /* 0x0000000000147947 */ /* 0x000fea0003800000 */
.L_x_60322:
[----:B-----5:R-:W-:Y:S01]  /*28f0*/  FADD.FTZ R207, R155, R207 ;  /* 0x000000cf9bcf7221 */ /* 0x020fe20000010000 */
[----:B------:R-:W-:Y:S06]  /*2900*/  BRA `(.L_x_60323) ;  /* 0x0000000000087947 */ /* 0x000fec0003800000 */
.L_x_60321:
[----:B-----5:R-:W-:-:S04]  /*2910*/  FADD.FTZ R207, R151, R207 ;  /* 0x000000cf97cf7221 */ /* 0x020fc80000010000 */
[----:B------:R-:W-:-:S07]  /*2920*/  @P2 FADD.FTZ R207, R155, R207 ;  /* 0x000000cf9bcf2221 */ /* 0x000fce0000010000 */
.L_x_60323:
[----:B0-----:R-:W-:-:S07]  /*2930*/  MOV R159, R207 ;  /* 0x000000cf009f7202 */ /* 0x001fce0000000f00 */
.L_x_60324:
        /* <DEDUP_REMOVED lines=18> */
.L_x_60326:
[----:B-----5:R-:W-:Y:S01]  /*2a60*/  FADD.FTZ R200, R152, R200 ;  /* 0x000000c898c87221 */ /* 0x020fe20000010000 */
[----:B------:R-:W-:Y:S06]  /*2a70*/  BRA `(.L_x_60327) ;  /* 0x0000000000087947 */ /* 0x000fec0003800000 */
.L_x_60325:
[----:B-----5:R-:W-:-:S04]  /*2a80*/  FADD.FTZ R200, R148, R200 ;  /* 0x000000c894c87221 */ /* 0x020fc80000010000 */
[----:B------:R-:W-:-:S07]  /*2a90*/  @P2 FADD.FTZ R200, R152, R200 ;  /* 0x000000c898c82221 */ /* 0x000fce0000010000 */
.L_x_60327:
[----:B0-----:R-:W-:-:S07]  /*2aa0*/  MOV R156, R200 ;  /* 0x000000c8009c7202 */ /* 0x001fce0000000f00 */
.L_x_60328:
[----:B------:R-:W-:Y:S05]  /*2ab0*/  @P3 BRA `(.L_x_60329) ;  /* 0x00000000001c3947 */ /* 0x000fea0003800000 */
[----:B------:R-:W-:-:S04]  /*2ac0*/  ISETP.NE.U32.AND P4, PT, RZ, UR12, PT ;  /* 0x0000000cff007c0c */ /* 0x000fc8000bf85070 */
[----:B------:R-:W-:-:S13]  /*2ad0*/  ISETP.NE.AND.EX P4, PT, RZ, UR13, PT, P4 ;  /* 0x0000000dff007c0c */ /* 0x000fda000bf85340 */
[----:B------:R-:W-:Y:S05]  /*2ae0*/  @P4 BRA `(.L_x_60330) ;  /* 0x0000000000084947 */ /* 0x000fea0003800000 */
[----:B------:R-:W-:Y:S05]  /*2af0*/  @P0 BRA `(.L_x_60331) ;  /* 0x0000000000140947 */ /* 0x000fea0003800000 */
[----:B------:R-:W-:Y:S05]  /*2b00*/  BRA `(.L_x_60332) ;  /* 0x0000000000147947 */ /* 0x000fea0003800000 */
.L_x_60330:
[----:B-----5:R-:W-:Y:S01]  /*2b10*/  FADD.FTZ R201, R153, R201 ;  /* 0x000000c999c97221 */ /* 0x020fe20000010000 */
[----:B------:R-:W-:Y:S06]  /*2b20*/  BRA `(.L_x_60331) ;  /* 0x0000000000087947 */ /* 0x000fec0003800000 */
.L_x_60329:
[----:B-----5:R-:W-:-:S04]  /*2b30*/  FADD.FTZ R201, R149, R201 ;  /* 0x000000c995c97221 */ /* 0x020fc80000010000 */
[----:B------:R-:W-:-:S07]  /*2b40*/  @P2 FADD.FTZ R201, R153, R201 ;  /* 0x000000c999c92221 */ /* 0x000fce0000010000 */
.L_x_60331:
[----:B0-----:R-:W-:-:S07]  /*2b50*/  MOV R157, R201 ;  /* 0x000000c9009d7202 */ /* 0x001fce0000000f00 */
.L_x_60332:
[----:B------:R-:W-:Y:S05]  /*2b60*/  @P3 BRA `(.L_x_60333) ;  /* 0x00000000001c3947 */ /* 0x000fea0003800000 */
[----:B------:R-:W-:-:S04]  /*2b70*/  ISETP.NE.U32.AND P4, PT, RZ, UR12, PT ;  /* 0x0000000cff007c0c */ /* 0x000fc8000bf85070 */
[----:B------:R-:W-:-:S13]  /*2b80*/  ISETP.NE.AND.EX P4, PT, RZ, UR13, PT, P4 ;  /* 0x0000000dff007c0c */ /* 0x000fda000bf85340 */
[----:B------:R-:W-:Y:S05]  /*2b90*/  @P4 BRA `(.L_x_60334) ;  /* 0x0000000000084947 */ /* 0x000fea0003800000 */
[----:B------:R-:W-:Y:S05]  /*2ba0*/  @P0 BRA `(.L_x_60335) ;  /* 0x0000000000140947 */ /* 0x000fea0003800000 */
[----:B------:R-:W-:Y:S05]  /*2bb0*/  BRA `(.L_x_60336) ;  /* 0x0000000000147947 */ /* 0x000fea0003800000 */
.L_x_60334:
[----:B-----5:R-:W-:Y:S01]  /*2bc0*/  FADD.FTZ R202, R154, R202 ;  /* 0x000000ca9aca7221 */ /* 0x020fe20000010000 */
[----:B------:R-:W-:Y:S06]  /*2bd0*/  BRA `(.L_x_60335) ;  /* 0x0000000000087947 */ /* 0x000fec0003800000 */
.L_x_60333:
[----:B-----5:R-:W-:-:S04]  /*2be0*/  FADD.FTZ R202, R150, R202 ;  /* 0x000000ca96ca7221 */ /* 0x020fc80000010000 */
[----:B------:R-:W-:-:S07]  /*2bf0*/  @P2 FADD.FTZ R202, R154, R202 ;  /* 0x000000ca9aca2221 */ /* 0x000fce0000010000 */
.L_x_60335:
[----:B0-----:R-:W-:-:S07]  /*2c00*/  MOV R158, R202 ;  /* 0x000000ca009e7202 */ /* 0x001fce0000000f00 */
.L_x_60336:
[----:B------:R-:W-:Y:S05]  /*2c10*/  @P3 BRA `(.L_x_60337) ;  /* 0x00000000001c3947 */ /* 0x000fea0003800000 */
[----:B------:R-:W-:-:S04]  /*2c20*/  ISETP.NE.U32.AND P4, PT, RZ, UR12, PT ;  /* 0x0000000cff007c0c */ /* 0x000fc8000bf85070 */
[----:B------:R-:W-:-:S13]  /*2c30*/  ISETP.NE.AND.EX P4, PT, RZ, UR13, PT, P4 ;  /* 0x0000000dff007c0c */ /* 0x000fda000bf85340 */
[----:B------:R-:W-:Y:S05]  /*2c40*/  @P4 BRA `(.L_x_60338) ;  /* 0x0000000000084947 */ /* 0x000fea0003800000 */
[----:B------:R-:W-:Y:S05]  /*2c50*/  @P0 BRA `(.L_x_60339) ;  /* 0x0000000000140947 */ /* 0x000fea0003800000 */
[----:B------:R-:W-:Y:S05]  /*2c60*/  BRA `(.L_x_60340) ;  /* 0x0000000000147947 */ /* 0x000fea0003800000 */
.L_x_60338:
[----:B-----5:R-:W-:Y:S01]  /*2c70*/  FADD.FTZ R203, R155, R203 ;  /* 0x000000cb9bcb7221 */ /* 0x020fe20000010000 */
[----:B------:R-:W-:Y:S06]  /*2c80*/  BRA `(.L_x_60339) ;  /* 0x0000000000087947 */ /* 0x000fec0003800000 */
.L_x_60337:
[----:B-----5:R-:W-:-:S04]  /*2c90*/  FADD.FTZ R203, R151, R203 ;  /* 0x000000cb97cb7221 */ /* 0x020fc80000010000 */
[----:B------:R-:W-:-:S07]  /*2ca0*/  @P2 FADD.FTZ R203, R155, R203 ;  /* 0x000000cb9bcb2221 */ /* 0x000fce0000010000 */
.L_x_60339:
[----:B0-----:R-:W-:-:S07]  /*2cb0*/  MOV R159, R203 ;  /* 0x000000cb009f7202 */ /* 0x001fce0000000f00 */
.L_x_60340:
        /* <DEDUP_REMOVED lines=18> */
.L_x_60342:
[----:B-----5:R-:W-:Y:S01]  /*2de0*/  FADD.FTZ R196, R152, R196 ;  /* 0x000000c498c47221 */ /* 0x020fe20000010000 */
[----:B------:R-:W-:Y:S06]  /*2df0*/  BRA `(.L_x_60343) ;  /* 0x0000000000087947 */ /* 0x000fec0003800000 */
.L_x_60341:
[----:B-----5:R-:W-:-:S04]  /*2e00*/  FADD.FTZ R196, R148, R196 ;  /* 0x000000c494c47221 */ /* 0x020fc80000010000 */
[----:B------:R-:W-:-:S07]  /*2e10*/  @P2 FADD.FTZ R196, R152, R196 ;  /* 0x000000c498c42221 */ /* 0x000fce0000010000 */
.L_x_60343:
[----:B0-----:R-:W-:-:S07]  /*2e20*/  MOV R156, R196 ;  /* 0x000000c4009c7202 */ /* 0x001fce0000000f00 */
.L_x_60344:
[----:B------:R-:W-:Y:S05]  /*2e30*/  @P3 BRA `(.L_x_60345) ;  /* 0x00000000001c3947 */ /* 0x000fea0003800000 */
[----:B------:R-:W-:-:S04]  /*2e40*/  ISETP.NE.U32.AND P4, PT, RZ, UR12, PT ;  /* 0x0000000cff007c0c */ /* 0x000fc8000bf85070 */
[----:B------:R-:W-:-:S13]  /*2e50*/  ISETP.NE.AND.EX P4, PT, RZ, UR13, PT, P4 ;  /* 0x0000000dff007c0c */ /* 0x000fda000bf85340 */
[----:B------:R-:W-:Y:S05]  /*2e60*/  @P4 BRA `(.L_x_60346) ;  /* 0x0000000000084947 */ /* 0x000fea0003800000 */
[----:B------:R-:W-:Y:S05]  /*2e70*/  @P0 BRA `(.L_x_60347) ;  /* 0x0000000000140947 */ /* 0x000fea0003800000 */
[----:B------:R-:W-:Y:S05]  /*2e80*/  BRA `(.L_x_60348) ;  /* 0x0000000000147947 */ /* 0x000fea0003800000 */
.L_x_60346:
[----:B-----5:R-:W-:Y:S01]  /*2e90*/  FADD.FTZ R197, R153, R197 ;  /* 0x000000c599c57221 */ /* 0x020fe20000010000 */
[----:B------:R-:W-:Y:S06]  /*2ea0*/  BRA `(.L_x_60347) ;  /* 0x0000000000087947 */ /* 0x000fec0003800000 */
.L_x_60345:
[----:B-----5:R-:W-:-:S04]  /*2eb0*/  FADD.FTZ R197, R149, R197 ;  /* 0x000000c595c57221 */ /* 0x020fc80000010000 */
[----:B------:R-:W-:-:S07]  /*2ec0*/  @P2 FADD.FTZ R197, R153, R197 ;  /* 0x000000c599c52221 */ /* 0x000fce0000010000 */
.L_x_60347:
[----:B0-----:R-:W-:-:S07]  /*2ed0*/  MOV R157, R197 ;  /* 0x000000c5009d7202 */ /* 0x001fce0000000f00 */
.L_x_60348:
[----:B------:R-:W-:Y:S05]  /*2ee0*/  @P3 BRA `(.L_x_60349) ;  /* 0x00000000001c3947 */ /* 0x000fea0003800000 */
[----:B------:R-:W-:-:S04]  /*2ef0*/  ISETP.NE.U32.AND P4, PT, RZ, UR12, PT ;  /* 0x0000000cff007c0c */ /* 0x000fc8000bf85070 */
[----:B------:R-:W-:-:S13]  /*2f00*/  ISETP.NE.AND.EX P4, PT, RZ, UR13, PT, P4 ;  /* 0x0000000dff007c0c */ /* 0x000fda000bf85340 */
[----:B------:R-:W-:Y:S05]  /*2f10*/  @P4 BRA `(.L_x_60350) ;  /* 0x0000000000084947 */ /* 0x000fea0003800000 */
[----:B------:R-:W-:Y:S05]  /*2f20*/  @P0 BRA `(.L_x_60351) ;  /* 0x0000000000140947 */ /* 0x000fea0003800000 */
[----:B------:R-:W-:Y:S05]  /*2f30*/  BRA `(.L_x_60352) ;  /* 0x0000000000147947 */ /* 0x000fea0003800000 */
.L_x_60350:
[----:B-----5:R-:W-:Y:S01]  /*2f40*/  FADD.FTZ R198, R154, R198 ;  /* 0x000000c69ac67221 */ /* 0x020fe20000010000 */
[----:B------:R-:W-:Y:S06]  /*2f50*/  BRA `(.L_x_60351) ;  /* 0x0000000000087947 */ /* 0x000fec0003800000 */
.L_x_60349:
[----:B-----5:R-:W-:-:S04]  /*2f60*/  FADD.FTZ R198, R150, R198 ;  /* 0x000000c696c67221 */ /* 0x020fc80000010000 */
[----:B------:R-:W-:-:S07]  /*2f70*/  @P2 FADD.FTZ R198, R154, R198 ;  /* 0x000000c69ac62221 */ /* 0x000fce0000010000 */
.L_x_60351:
[----:B0-----:R-:W-:-:S07]  /*2f80*/  MOV R158, R198 ;  /* 0x000000c6009e7202 */ /* 0x001fce0000000f00 */
.L_x_60352:
[----:B------:R-:W-:Y:S05]  /*2f90*/  @P3 BRA `(.L_x_60353) ;  /* 0x00000000001c3947 */ /* 0x000fea0003800000 */
[----:B------:R-:W-:-:S04]  /*2fa0*/  ISETP.NE.U32.AND P4, PT, RZ, UR12, PT ;  /* 0x0000000cff007c0c */ /* 0x000fc8000bf85070 */
[----:B------:R-:W-:-:S13]  /*2fb0*/  ISETP.NE.AND.EX P4, PT, RZ, UR13, PT, P4 ;  /* 0x0000000dff007c0c */ /* 0x000fda000bf85340 */
[----:B------:R-:W-:Y:S05]  /*2fc0*/  @P4 BRA `(.L_x_60354) ;  /* 0x0000000000084947 */ /* 0x000fea0003800000 */
[----:B------:R-:W-:Y:S05]  /*2fd0*/  @P0 BRA `(.L_x_60355) ;  /* 0x0000000000140947 */ /* 0x000fea0003800000 */
[----:B------:R-:W-:Y:S05]  /*2fe0*/  BRA `(.L_x_60356) ;  /* 0x0000000000147947 */ /* 0x000fea0003800000 */
.L_x_60354:
[----:B-----5:R-:W-:Y:S01]  /*2ff0*/  FADD.FTZ R199, R155, R199 ;  /* 0x000000c79bc77221 */ /* 0x020fe20000010000 */
[----:B------:R-:W-:Y:S06]  /*3000*/  BRA `(.L_x_60355) ;  /* 0x0000000000087947 */ /* 0x000fec0003800000 */
.L_x_60353:
[----:B-----5:R-:W-:-:S04]  /*3010*/  FADD.FTZ R199, R151, R199 ;  /* 0x000000c797c77221 */ /* 0x020fc80000010000 */
[----:B------:R-:W-:-:S07]  /*3020*/  @P2 FADD.FTZ R199, R155, R199 ;  /* 0x000000c79bc72221 */ /* 0x000fce0000010000 */
.L_x_60355:
[----:B0-----:R-:W-:-:S07]  /*3030*/  MOV R159, R199 ;  /* 0x000000c7009f7202 */ /* 0x001fce0000000f00 */
.L_x_60356:
        /* <DEDUP_REMOVED lines=18> */
.L_x_60358:
[----:B-----5:R-:W-:Y:S01]  /*3160*/  FADD.FTZ R192, R152, R192 ;  /* 0x000000c098c07221 */ /* 0x020fe20000010000 */
[----:B------:R-:W-:Y:S06]  /*3170*/  BRA `(.L_x_60359) ;  /* 0x0000000000087947 */ /* 0x000fec0003800000 */
.L_x_60357:
[----:B-----5:R-:W-:-:S04]  /*3180*/  FADD.FTZ R192, R148, R192 ;  /* 0x000000c094c07221 */ /* 0x020fc80000010000 */
[----:B------:R-:W-:-:S07]  /*3190*/  @P2 FADD.FTZ R192, R152, R192 ;  /* 0x000000c098c02221 */ /* 0x000fce0000010000 */
.L_x_60359:
[----:B0-----:R-:W-:-:S07]  /*31a0*/  MOV R156, R192 ;  /* 0x000000c0009c7202 */ /* 0x001fce0000000f00 */
.L_x_60360:
[----:B------:R-:W-:Y:S05]  /*31b0*/  @P3 BRA `(.L_x_60361) ;  /* 0x00000000001c3947 */ /* 0x000fea0003800000 */
[----:B------:R-:W-:-:S04]  /*31c0*/  ISETP.NE.U32.AND P4, PT, RZ, UR12, PT ;  /* 0x0000000cff007c0c */ /* 0x000fc8000bf85070 */
[----:B------:R-:W-:-:S13]  /*31d0*/  ISETP.NE.AND.EX P4, PT, RZ, UR13, PT, P4 ;  /* 0x0000000dff007c0c */ /* 0x000fda000bf85340 */
[----:B------:R-:W-:Y:S05]  /*31e0*/  @P4 BRA `(.L_x_60362) ;  /* 0x0000000000084947 */ /* 0x000fea0003800000 */
[----:B------:R-:W-:Y:S05]  /*31f0*/  @P0 BRA `(.L_x_60363) ;  /* 0x0000000000140947 */ /* 0x000fea0003800000 */
[----:B------:R-:W-:Y:S05]  /*3200*/  BRA `(.L_x_60364) ;  /* 0x0000000000147947 */ /* 0x000fea0003800000 */
.L_x_60362:
[----:B-----5:R-:W-:Y:S01]  /*3210*/  FADD.FTZ R193, R153, R193 ;  /* 0x000000c199c17221 */ /* 0x020fe20000010000 */
[----:B------:R-:W-:Y:S06]  /*3220*/  BRA `(.L_x_60363) ;  /* 0x0000000000087947 */ /* 0x000fec0003800000 */
.L_x_60361:
[----:B-----5:R-:W-:-:S04]  /*3230*/  FADD.FTZ R193, R149, R193 ;  /* 0x000000c195c17221 */ /* 0x020fc80000010000 */
[----:B------:R-:W-:-:S07]  /*3240*/  @P2 FADD.FTZ R193, R153, R193 ;  /* 0x000000c199c12221 */ /* 0x000fce0000010000 */
.L_x_60363:
[----:B0-----:R-:W-:-:S07]  /*3250*/  MOV R157, R193 ;  /* 0x000000c1009d7202 */ /* 0x001fce0000000f00 */
.L_x_60364:
[----:B------:R-:W-:Y:S05]  /*3260*/  @P3 BRA `(.L_x_60365) ;  /* 0x00000000001c3947 */ /* 0x000fea0003800000 */
[----:B------:R-:W-:-:S04]  /*3270*/  ISETP.NE.U32.AND P4, PT, RZ, UR12, PT ;  /* 0x0000000cff007c0c */ /* 0x000fc8000bf85070 */
[----:B------:R-:W-:-:S13]  /*3280*/  ISETP.NE.AND.EX P4, PT, RZ, UR13, PT, P4 ;  /* 0x0000000dff007c0c */ /* 0x000fda000bf85340 */
[----:B------:R-:W-:Y:S05]  /*3290*/  @P4 BRA `(.L_x_60366) ;  /* 0x0000000000084947 */ /* 0x000fea0003800000 */
[----:B------:R-:W-:Y:S05]  /*32a0*/  @P0 BRA `(.L_x_60367) ;  /* 0x0000000000140947 */ /* 0x000fea0003800000 */
[----:B------:R-:W-:Y:S05]  /*32b0*/  BRA `(.L_x_60368) ;  /* 0x0000000000147947 */ /* 0x000fea0003800000 */
.L_x_60366:
[----:B-----5:R-:W-:Y:S01]  /*32c0*/  FADD.FTZ R194, R154, R194 ;  /* 0x000000c29ac27221 */ /* 0x020fe20000010000 */
[----:B------:R-:W-:Y:S06]  /*32d0*/  BRA `(.L_x_60367) ;  /* 0x0000000000087947 */ /* 0x000fec0003800000 */
.L_x_60365:
[----:B-----5:R-:W-:-:S04]  /*32e0*/  FADD.FTZ R194, R150, R194 ;  /* 0x000000c296c27221 */ /* 0x020fc80000010000 */
[----:B------:R-:W-:-:S07]  /*32f0*/  @P2 FADD.FTZ R194, R154, R194 ;  /* 0x000000c29ac22221 */ /* 0x000fce0000010000 */
.L_x_60367:
[----:B0-----:R-:W-:-:S07]  /*3300*/  MOV R158, R194 ;  /* 0x000000c2009e7202 */ /* 0x001fce0000000f00 */
.L_x_60368:
[----:B------:R-:W-:Y:S05]  /*3310*/  @P3 BRA `(.L_x_60369) ;  /* 0x00000000001c3947 */ /* 0x000fea0003800000 */
[----:B------:R-:W-:-:S04]  /*3320*/  ISETP.NE.U32.AND P4, PT, RZ, UR12, PT ;  /* 0x0000000cff007c0c */ /* 0x000fc8000bf85070 */
[----:B------:R-:W-:-:S13]  /*3330*/  ISETP.NE.AND.EX P4, PT, RZ, UR13, PT, P4 ;  /* 0x0000000dff007c0c */ /* 0x000fda000bf85340 */
[----:B------:R-:W-:Y:S05]  /*3340*/  @P4 BRA `(.L_x_60370) ;  /* 0x0000000000084947 */ /* 0x000fea0003800000 */
[----:B------:R-:W-:Y:S05]  /*3350*/  @P0 BRA `(.L_x_60371) ;  /* 0x0000000000140947 */ /* 0x000fea0003800000 */
[----:B------:R-:W-:Y:S05]  /*3360*/  BRA `(.L_x_60372) ;  /* 0x0000000000147947 */ /* 0x000fea0003800000 */
.L_x_60370:
[----:B-----5:R-:W-:Y:S01]  /*3370*/  FADD.FTZ R195, R155, R195 ;  /* 0x000000c39bc37221 */ /* 0x020fe20000010000 */
[----:B------:R-:W-:Y:S06]  /*3380*/  BRA `(.L_x_60371) ;  /* 0x0000000000087947 */ /* 0x000fec0003800000 */
.L_x_60369:
[----:B-----5:R-:W-:-:S04]  /*3390*/  FADD.FTZ R195, R151, R195 ;  /* 0x000000c397c37221 */ /* 0x020fc80000010000 */
[----:B------:R-:W-:-:S07]  /*33a0*/  @P2 FADD.FTZ R195, R155, R195 ;  /* 0x000000c39bc32221 */ /* 0x000fce0000010000 */
.L_x_60371:
[----:B0-----:R-:W-:-:S07]  /*33b0*/  MOV R159, R195 ;  /* 0x000000c3009f7202 */ /* 0x001fce0000000f00 */
.L_x_60372:
        /* <DEDUP_REMOVED lines=18> */
.L_x_60374:
[----:B-----5:R-:W-:Y:S01]  /*34e0*/  FADD.FTZ R188, R152, R188 ;  /* 0x000000bc98bc7221 */ /* 0x020fe20000010000 */
[----:B------:R-:W-:Y:S06]  /*34f0*/  BRA `(.L_x_60375) ;  /* 0x0000000000087947 */ /* 0x000fec0003800000 */
.L_x_60373:
[----:B-----5:R-:W-:-:S04]  /*3500*/  FADD.FTZ R188, R148, R188 ;  /* 0x000000bc94bc7221 */ /* 0x020fc80000010000 */
[----:B------:R-:W-:-:S07]  /*3510*/  @P2 FADD.FTZ R188, R152, R188 ;  /* 0x000000bc98bc2221 */ /* 0x000fce0000010000 */
.L_x_60375:
[----:B0-----:R-:W-:-:S07]  /*3520*/  MOV R156, R188 ;  /* 0x000000bc009c7202 */ /* 0x001fce0000000f00 */
.L_x_60376:
[----:B------:R-:W-:Y:S05]  /*3530*/  @P3 BRA `(.L_x_60377) ;  /* 0x00000000001c3947 */ /* 0x000fea0003800000 */
[----:B------:R-:W-:-:S04]  /*3540*/  ISETP.NE.U32.AND P4, PT, RZ, UR12, PT ;  /* 0x0000000cff007c0c */ /* 0x000fc8000bf85070 */
[----:B------:R-:W-:-:S13]  /*3550*/  ISETP.NE.AND.EX P4, PT, RZ, UR13, PT, P4 ;  /* 0x0000000dff007c0c */ /* 0x000fda000bf85340 */
[----:B------:R-:W-:Y:S05]  /*3560*/  @P4 BRA `(.L_x_60378) ;  /* 0x0000000000084947 */ /* 0x000fea0003800000 */
[----:B------:R-:W-:Y:S05]  /*3570*/  @P0 BRA `(.L_x_60379) ;  /* 0x0000000000140947 */ /* 0x000fea0003800000 */
[----:B------:R-:W-:Y:S05]  /*3580*/  BRA `(.L_x_60380) ;  /* 0x0000000000147947 */ /* 0x000fea0003800000 */
.L_x_60378:
[----:B-----5:R-:W-:Y:S01]  /*3590*/  FADD.FTZ R189, R153, R189 ;  /* 0x000000bd99bd7221 */ /* 0x020fe20000010000 */
[----:B------:R-:W-:Y:S06]  /*35a0*/  BRA `(.L_x_60379) ;  /* 0x0000000000087947 */ /* 0x000fec0003800000 */
.L_x_60377:
[----:B-----5:R-:W-:-:S04]  /*35b0*/  FADD.FTZ R189, R149, R189 ;  /* 0x000000bd95bd7221 */ /* 0x020fc80000010000 */
[----:B------:R-:W-:-:S07]  /*35c0*/  @P2 FADD.FTZ R189, R153, R189 ;  /* 0x000000bd99bd2221 */ /* 0x000fce0000010000 */
.L_x_60379:
[----:B0-----:R-:W-:-:S07]  /*35d0*/  MOV R157, R189 ;  /* 0x000000bd009d7202 */ /* 0x001fce0000000f00 */
.L_x_60380:
[----:B------:R-:W-:Y:S05]  /*35e0*/  @P3 BRA `(.L_x_60381) ;  /* 0x00000000001c3947 */ /* 0x000fea0003800000 */
[----:B------:R-:W-:-:S04]  /*35f0*/  ISETP.NE.U32.AND P4, PT, RZ, UR12, PT ;  /* 0x0000000cff007c0c */ /* 0x000fc8000bf85070 */
[----:B------:R-:W-:-:S13]  /*3600*/  ISETP.NE.AND.EX P4, PT, RZ, UR13, PT, P4 ;  /* 0x0000000dff007c0c */ /* 0x000fda000bf85340 */
[----:B------:R-:W-:Y:S05]  /*3610*/  @P4 BRA `(.L_x_60382) ;  /* 0x0000000000084947 */ /* 0x000fea0003800000 */
[----:B------:R-:W-:Y:S05]  /*3620*/  @P0 BRA `(.L_x_60383) ;  /* 0x0000000000140947 */ /* 0x000fea0003800000 */
[----:B------:R-:W-:Y:S05]  /*3630*/  BRA `(.L_x_60384) ;  /* 0x0000000000147947 */ /* 0x000fea0003800000 */
.L_x_60382:
[----:B-----5:R-:W-:Y:S01]  /*3640*/  FADD.FTZ R190, R154, R190 ;  /* 0x000000be9abe7221 */ /* 0x020fe20000010000 */
[----:B------:R-:W-:Y:S06]  /*3650*/  BRA `(.L_x_60383) ;  /* 0x0000000000087947 */ /* 0x000fec0003800000 */
.L_x_60381:
[----:B-----5:R-:W-:-:S04]  /*3660*/  FADD.FTZ R190, R150, R190 ;  /* 0x000000be96be7221 */ /* 0x020fc80000010000 */
[----:B------:R-:W-:-:S07]  /*3670*/  @P2 FADD.FTZ R190, R154, R190 ;  /* 0x000000be9abe2221 */ /* 0x000fce0000010000 */
.L_x_60383:
[----:B0-----:R-:W-:-:S07]  /*3680*/  MOV R158, R190 ;  /* 0x000000be009e7202 */ /* 0x001fce0000000f00 */
.L_x_60384:
[----:B------:R-:W-:Y:S05]  /*3690*/  @P3 BRA `(.L_x_60385) ;  /* 0x00000000001c3947 */ /* 0x000fea0003800000 */
[----:B------:R-:W-:-:S04]  /*36a0*/  ISETP.NE.U32.AND P4, PT, RZ, UR12, PT ;  /* 0x0000000cff007c0c */ /* 0x000fc8000bf85070 */
[----:B------:R-:W-:-:S13]  /*36b0*/  ISETP.NE.AND.EX P4, PT, RZ, UR13, PT, P4 ;  /* 0x0000000dff007c0c */ /* 0x000fda000bf85340 */
[----:B------:R-:W-:Y:S05]  /*36c0*/  @P4 BRA `(.L_x_60386) ;  /* 0x0000000000084947 */ /* 0x000fea0003800000 */
[----:B------:R-:W-:Y:S05]  /*36d0*/  @P0 BRA `(.L_x_60387) ;  /* 0x0000000000140947 */ /* 0x000fea0003800000 */
[----:B------:R-:W-:Y:S05]  /*36e0*/  BRA `(.L_x_60388) ;  /* 0x0000000000147947 */ /* 0x000fea0003800000 */
.L_x_60386:
[----:B-----5:R-:W-:Y:S01]  /*36f0*/  FADD.FTZ R191, R155, R191 ;  /* 0x000000bf9bbf7221 */ /* 0x020fe20000010000 */
[----:B------:R-:W-:Y:S06]  /*3700*/  BRA `(.L_x_60387) ;  /* 0x0000000000087947 */ /* 0x000fec0003800000 */
.L_x_60385:
[----:B-----5:R-:W-:-:S04]  /*3710*/  FADD.FTZ R191, R151, R191 ;  /* 0x000000bf97bf7221 */ /* 0x020fc80000010000 */
[----:B------:R-:W-:-:S07]  /*3720*/  @P2 FADD.FTZ R191, R155, R191 ;  /* 0x000000bf9bbf2221 */ /* 0x000fce0000010000 */
.L_x_60387:
[----:B0-----:R-:W-:-:S07]  /*3730*/  MOV R159, R191 ;  /* 0x000000bf009f7202 */ /* 0x001fce0000000f00 */
.L_x_60388:
[----:B0-----:R-:W0:Y:S01]  /*3740*/  @P0 LDC.64 R6, c[0x0][0x238] ;  /* 0x00008e00ff060b82 */ /* 0x001e220000000a00 */
        /* <DEDUP_REMOVED lines=10> */
[----:B------:R0:W5:Y:S01]  /*37f0*/  LDG.E.128 R184, desc[UR4][R2.64] ;  /* 0x0000000402b87981 */ /* 0x000162000c1e1d00 */
[----:B------:R-:W-:Y:S05]  /*3800*/  @P3 BRA `(.L_x_60389) ;  /* 0x00000000001c3947 */ /* 0x000fea0003800000 */
[----:B------:R-:W-:-:S04]  /*3810*/  ISETP.NE.U32.AND P4, PT, RZ, UR12, PT ;  /* 0x0000000cff007c0c */ /* 0x000fc8000bf85070 */
[----:B------:R-:W-:-:S13]  /*3820*/  ISETP.NE.AND.EX P4, PT, RZ, UR13, PT, P4 ;  /* 0x0000000dff007c0c */ /* 0x000fda000bf85340 */
[----:B------:R-:W-:Y:S05]  /*3830*/  @P4 BRA `(.L_x_60390) ;  /* 0x0000000000084947 */ /* 0x000fea0003800000 */
[----:B------:R-:W-:Y:S05]  /*3840*/  @P0 BRA `(.L_x_60391) ;  /* 0x0000000000140947 */ /* 0x000fea0003800000 */
[----:B------:R-:W-:Y:S05]  /*3850*/  BRA `(.L_x_60392) ;  /* 0x0000000000147947 */ /* 0x000fea0003800000 */
.L_x_60390:
[----:B-----5:R-:W-:Y:S01]  /*3860*/  FADD.FTZ R184, R152, R184 ;  /* 0x000000b898b87221 */ /* 0x020fe20000010000 */
[----:B------:R-:W-:Y:S06]  /*3870*/  BRA `(.L_x_60391) ;  /* 0x0000000000087947 */ /* 0x000fec0003800000 */
.L_x_60389:
[----:B-----5:R-:W-:-:S04]  /*3880*/  FADD.FTZ R184, R148, R184 ;  /* 0x000000b894b87221 */ /* 0x020fc80000010000 */
[----:B------:R-:W-:-:S07]  /*3890*/  @P2 FADD.FTZ R184, R152, R184 ;  /* 0x000000b898b82221 */ /* 0x000fce0000010000 */
.L_x_60391:
[----:B0----5:R-:W-:-:S07]  /*38a0*/  MOV R156, R184 ;  /* 0x000000b8009c7202 */ /* 0x021fce0000000f00 */
.L_x_60392:
[----:B------:R-:W-:Y:S05]  /*38b0*/  @P3 BRA `(.L_x_60393) ;  /* 0x00000000001c3947 */ /* 0x000fea0003800000 */
[----:B------:R-:W-:-:S04]  /*38c0*/  ISETP.NE.U32.AND P4, PT, RZ, UR12, PT ;  /* 0x0000000cff007c0c */ /* 0x000fc8000bf85070 */
[----:B------:R-:W-:-:S13]  /*38d0*/  ISETP.NE.AND.EX P4, PT, RZ, UR13, PT, P4 ;  /* 0x0000000dff007c0c */ /* 0x000fda000bf85340 */
[----:B------:R-:W-:Y:S05]  /*38e0*/  @P4 BRA `(.L_x_60394) ;  /* 0x0000000000084947 */ /* 0x000fea0003800000 */
[----:B------:R-:W-:Y:S05]  /*38f0*/  @P0 BRA `(.L_x_60395) ;  /* 0x0000000000140947 */ /* 0x000fea0003800000 */
[----:B------:R-:W-:Y:S05]  /*3900*/  BRA `(.L_x_60396) ;  /* 0x0000000000147947 */ /* 0x000fea0003800000 */
.L_x_60394:
[----:B-----5:R-:W-:Y:S01]  /*3910*/  FADD.FTZ R185, R153, R185 ;  /* 0x000000b999b97221 */ /* 0x020fe20000010000 */
[----:B------:R-:W-:Y:S06]  /*3920*/  BRA `(.L_x_60395) ;  /* 0x0000000000087947 */ /* 0x000fec0003800000 */
.L_x_60393:
[----:B-----5:R-:W-:-:S04]  /*3930*/  FADD.FTZ R185, R149, R185 ;  /* 0x000000b995b97221 */ /* 0x020fc80000010000 */
[----:B------:R-:W-:-:S07]  /*3940*/  @P2 FADD.FTZ R185, R153, R185 ;  /* 0x000000b999b92221 */ /* 0x000fce0000010000 */
.L_x_60395:
[----:B0----5:R-:W-:-:S07]  /*3950*/  MOV R157, R185 ;  /* 0x000000b9009d7202 */ /* 0x021fce0000000f00 */
.L_x_60396:
[----:B------:R-:W-:Y:S05]  /*3960*/  @P3 BRA `(.L_x_60397) ;  /* 0x00000000001c3947 */ /* 0x000fea0003800000 */
[----:B------:R-:W-:-:S04]  /*3970*/  ISETP.NE.U32.AND P4, PT, RZ, UR12, PT ;  /* 0x0000000cff007c0c */ /* 0x000fc8000bf85070 */
[----:B------:R-:W-:-:S13]  /*3980*/  ISETP.NE.AND.EX P4, PT, RZ, UR13, PT, P4 ;  /* 0x0000000dff007c0c */ /* 0x000fda000bf85340 */
[----:B------:R-:W-:Y:S05]  /*3990*/  @P4 BRA `(.L_x_60398) ;  /* 0x0000000000084947 */ /* 0x000fea0003800000 */
[----:B------:R-:W-:Y:S05]  /*39a0*/  @P0 BRA `(.L_x_60399) ;  /* 0x0000000000140947 */ /* 0x000fea0003800000 */
[----:B------:R-:W-:Y:S05]  /*39b0*/  BRA `(.L_x_60400) ;  /* 0x0000000000147947 */ /* 0x000fea0003800000 */
.L_x_60398:
[----:B-----5:R-:W-:Y:S01]  /*39c0*/  FADD.FTZ R186, R154, R186 ;  /* 0x000000ba9aba7221 */ /* 0x020fe20000010000 */
[----:B------:R-:W-:Y:S06]  /*39d0*/  BRA `(.L_x_60399) ;  /* 0x0000000000087947 */ /* 0x000fec0003800000 */
.L_x_60397:
[----:B-----5:R-:W-:-:S04]  /*39e0*/  FADD.FTZ R186, R150, R186 ;  /* 0x000000ba96ba7221 */ /* 0x020fc80000010000 */
[----:B------:R-:W-:-:S07]  /*39f0*/  @P2 FADD.FTZ R186, R154, R186 ;  /* 0x000000ba9aba2221 */ /* 0x000fce0000010000 */
.L_x_60399:
[----:B0----5:R-:W-:-:S07]  /*3a00*/  MOV R158, R186 ;  /* 0x000000ba009e7202 */ /* 0x021fce0000000f00 */
.L_x_60400:
[----:B------:R-:W-:Y:S05]  /*3a10*/  @P3 BRA `(.L_x_60401) ;  /* 0x00000000001c3947 */ /* 0x000fea0003800000 */
[----:B------:R-:W-:-:S04]  /*3a20*/  ISETP.NE.U32.AND P4, PT, RZ, UR12, PT ;  /* 0x0000000cff007c0c */ /* 0x000fc8000bf85070 */
[----:B------:R-:W-:-:S13]  /*3a30*/  ISETP.NE.AND.EX P4, PT, RZ, UR13, PT, P4 ;  /* 0x0000000dff007c0c */ /* 0x000fda000bf85340 */
[----:B------:R-:W-:Y:S05]  /*3a40*/  @P4 BRA `(.L_x_60402) ;  /* 0x0000000000084947 */ /* 0x000fea0003800000 */
[----:B------:R-:W-:Y:S05]  /*3a50*/  @P0 BRA `(.L_x_60403) ;  /* 0x0000000000140947 */ /* 0x000fea0003800000 */
[----:B------:R-:W-:Y:S05]  /*3a60*/  BRA `(.L_x_60404) ;  /* 0x0000000000147947 */ /* 0x000fea0003800000 */
.L_x_60402:
[----:B-----5:R-:W-:Y:S01]  /*3a70*/  FADD.FTZ R187, R155, R187 ;  /* 0x000000bb9bbb7221 */ /* 0x020fe20000010000 */
[----:B------:R-:W-:Y:S06]  /*3a80*/  BRA `(.L_x_60403) ;  /* 0x0000000000087947 */ /* 0x000fec0003800000 */
.L_x_60401:
[----:B-----5:R-:W-:-:S04]  /*3a90*/  FADD.FTZ R187, R151, R187 ;  /* 0x000000bb97bb7221 */ /* 0x020fc80000010000 */
[----:B------:R-:W-:-:S07]  /*3aa0*/  @P2 FADD.FTZ R187, R155, R187 ;  /* 0x000000bb9bbb2221 */ /* 0x000fce0000010000 */
.L_x_60403:
[----:B0----5:R-:W-:-:S07]  /*3ab0*/  MOV R159, R187 ;  /* 0x000000bb009f7202 */ /* 0x021fce0000000f00 */
.L_x_60404:
        /* <DEDUP_REMOVED lines=18> */
.L_x_60406:
[----:B-----5:R-:W-:Y:S01]  /*3be0*/  FADD.FTZ R180, R152, R180 ;  /* 0x000000b498b47221 */ /* 0x020fe20000010000 */
[----:B------:R-:W-:Y:S06]  /*3bf0*/  BRA `(.L_x_60407) ;  /* 0x0000000000087947 */ /* 0x000fec0003800000 */
.L_x_60405:
[----:B-----5:R-:W-:-:S04]  /*3c00*/  FADD.FTZ R180, R148, R180 ;  /* 0x000000b494b47221 */ /* 0x020fc80000010000 */
[----:B------:R-:W-:-:S07]  /*3c10*/  @P2 FADD.FTZ R180, R152, R180 ;  /* 0x000000b498b42221 */ /* 0x000fce0000010000 */
.L_x_60407:
[----:B0----5:R-:W-:-:S07]  /*3c20*/  MOV R156, R180 ;  /* 0x000000b4009c7202 */ /* 0x021fce0000000f00 */
.L_x_60408:
[----:B------:R-:W-:Y:S05]  /*3c30*/  @P3 BRA `(.L_x_60409) ;  /* 0x00000000001c3947 */ /* 0x000fea0003800000 */
[----:B------:R-:W-:-:S04]  /*3c40*/  ISETP.NE.U32.AND P4, PT, RZ, UR12, PT ;  /* 0x0000000cff007c0c */ /* 0x000fc8000bf85070 */
[----:B------:R-:W-:-:S13]  /*3c50*/  ISETP.NE.AND.EX P4, PT, RZ, UR13, PT, P4 ;  /* 0x0000000dff007c0c */ /* 0x000fda000bf85340 */
[----:B------:R-:W-:Y:S05]  /*3c60*/  @P4 BRA `(.L_x_60410) ;  /* 0x0000000000084947 */ /* 0x000fea0003800000 */
[----:B------:R-:W-:Y:S05]  /*3c70*/  @P0 BRA `(.L_x_60411) ;  /* 0x0000000000140947 */ /* 0x000fea0003800000 */
[----:B------:R-:W-:Y:S05]  /*3c80*/  BRA `(.L_x_60412) ;  /* 0x0000000000147947 */ /* 0x000fea0003800000 */
.L_x_60410:
[----:B-----5:R-:W-:Y:S01]  /*3c90*/  FADD.FTZ R181, R153, R181 ;  /* 0x000000b599b57221 */ /* 0x020fe20000010000 */
[----:B------:R-:W-:Y:S06]  /*3ca0*/  BRA `(.L_x_60411) ;  /* 0x0000000000087947 */ /* 0x000fec0003800000 */
.L_x_60409:
[----:B-----5:R-:W-:-:S04]  /*3cb0*/  FADD.FTZ R181, R149, R181 ;  /* 0x000000b595b57221 */ /* 0x020fc80000010000 */
[----:B------:R-:W-:-:S07]  /*3cc0*/  @P2 FADD.FTZ R181, R153, R181 ;  /* 0x000000b599b52221 */ /* 0x000fce0000010000 */
.L_x_60411:
[----:B0----5:R-:W-:-:S07]  /*3cd0*/  MOV R157, R181 ;  /* 0x000000b5009d7202 */ /* 0x021fce0000000f00 */
.L_x_60412:
[----:B------:R-:W-:Y:S05]  /*3ce0*/  @P3 BRA `(.L_x_60413) ;  /* 0x00000000001c3947 */ /* 0x000fea0003800000 */
[----:B------:R-:W-:-:S04]  /*3cf0*/  ISETP.NE.U32.AND P4, PT, RZ, UR12, PT ;  /* 0x0000000cff007c0c */ /* 0x000fc8000bf85070 */
[----:B------:R-:W-:-:S13]  /*3d00*/  ISETP.NE.AND.EX P4, PT, RZ, UR13, PT, P4 ;  /* 0x0000000dff007c0c */ /* 0x000fda000bf85340 */
[----:B------:R-:W-:Y:S05]  /*3d10*/  @P4 BRA `(.L_x_60414) ;  /* 0x0000000000084947 */ /* 0x000fea0003800000 */
[----:B------:R-:W-:Y:S05]  /*3d20*/  @P0 BRA `(.L_x_60415) ;  /* 0x0000000000140947 */ /* 0x000fea0003800000 */
[----:B------:R-:W-:Y:S05]  /*3d30*/  BRA `(.L_x_60416) ;  /* 0x0000000000147947 */ /* 0x000fea0003800000 */
.L_x_60414:
[----:B-----5:R-:W-:Y:S01]  /*3d40*/  FADD.FTZ R182, R154, R182 ;  /* 0x000000b69ab67221 */ /* 0x020fe20000010000 */
[----:B------:R-:W-:Y:S06]  /*3d50*/  BRA `(.L_x_60415) ;  /* 0x0000000000087947 */ /* 0x000fec0003800000 */
.L_x_60413:
[----:B-----5:R-:W-:-:S04]  /*3d60*/  FADD.FTZ R182, R150, R182 ;  /* 0x000000b696b67221 */ /* 0x020fc80000010000 */
[----:B------:R-:W-:-:S07]  /*3d70*/  @P2 FADD.FTZ R182, R154, R182 ;  /* 0x000000b69ab62221 */ /* 0x000fce0000010000 */
.L_x_60415:
[----:B0----5:R-:W-:-:S07]  /*3d80*/  MOV R158, R182 ;  /* 0x000000b6009e7202 */ /* 0x021fce0000000f00 */
.L_x_60416:
[----:B------:R-:W-:Y:S05]  /*3d90*/  @P3 BRA `(.L_x_60417) ;  /* 0x00000000001c3947 */ /* 0x000fea0003800000 */
[----:B------:R-:W-:-:S04]  /*3da0*/  ISETP.NE.U32.AND P4, PT, RZ, UR12, PT ;  /* 0x0000000cff007c0c */ /* 0x000fc8000bf85070 */
[----:B------:R-:W-:-:S13]  /*3db0*/  ISETP.NE.AND.EX P4, PT, RZ, UR13, PT, P4 ;  /* 0x0000000dff007c0c */ /* 0x000fda000bf85340 */
[----:B------:R-:W-:Y:S05]  /*3dc0*/  @P4 BRA `(.L_x_60418) ;  /* 0x0000000000084947 */ /* 0x000fea0003800000 */
[----:B------:R-:W-:Y:S05]  /*3dd0*/  @P0 BRA `(.L_x_60419) ;  /* 0x0000000000140947 */ /* 0x000fea0003800000 */
[----:B------:R-:W-:Y:S05]  /*3de0*/  BRA `(.L_x_60420) ;  /* 0x0000000000147947 */ /* 0x000fea0003800000 */
.L_x_60418:
[----:B-----5:R-:W-:Y:S01]  /*3df0*/  FADD.FTZ R183, R155, R183 ;  /* 0x000000b79bb77221 */ /* 0x020fe20000010000 */
[----:B------:R-:W-:Y:S06]  /*3e00*/  BRA `(.L_x_60419) ;  /* 0x0000000000087947 */ /* 0x000fec0003800000 */
.L_x_60417:
[----:B-----5:R-:W-:-:S04]  /*3e10*/  FADD.FTZ R183, R151, R183 ;  /* 0x000000b797b77221 */ /* 0x020fc80000010000 */
[----:B------:R-:W-:-:S07]  /*3e20*/  @P2 FADD.FTZ R183, R155, R183 ;  /* 0x000000b79bb72221 */ /* 0x000fce0000010000 */
.L_x_60419:
[----:B0----5:R-:W-:-:S07]  /*3e30*/  MOV R159, R183 ;  /* 0x000000b7009f7202 */ /* 0x021fce0000000f00 */
.L_x_60420:
        /* <DEDUP_REMOVED lines=18> */
.L_x_60422:
[----:B-----5:R-:W-:Y:S01]  /*3f60*/  FADD.FTZ R176, R152, R176 ;  /* 0x000000b098b07221 */ /* 0x020fe20000010000 */
[----:B------:R-:W-:Y:S06]  /*3f70*/  BRA `(.L_x_60423) ;  /* 0x0000000000087947 */ /* 0x000fec0003800000 */
.L_x_60421:
[----:B-----5:R-:W-:-:S04]  /*3f80*/  FADD.FTZ R176, R148, R176 ;  /* 0x000000b094b07221 */ /* 0x020fc80000010000 */
[----:B------:R-:W-:-:S07]  /*3f90*/  @P2 FADD.FTZ R176, R152, R176 ;  /* 0x000000b098b02221 */ /* 0x000fce0000010000 */
.L_x_60423:
[----:B-----5:R-:W-:-:S07]  /*3fa0*/  MOV R156, R176 ;  /* 0x000000b0009c7202 */ /* 0x020fce0000000f00 */
.L_x_60424:
[----:B------:R-:W-:Y:S05]  /*3fb0*/  @P3 BRA `(.L_x_60425) ;  /* 0x00000000001c3947 */ /* 0x000fea0003800000 */
[----:B------:R-:W-:-:S04]  /*3fc0*/  ISETP.NE.U32.AND P4, PT, RZ, UR12, PT ;  /* 0x0000000cff007c0c */ /* 0x000fc8000bf85070 */
[----:B------:R-:W-:-:S13]  /*3fd0*/  ISETP.NE.AND.EX P4, PT, RZ, UR13, PT, P4 ;  /* 0x0000000dff007c0c */ /* 0x000fda000bf85340 */
[----:B------:R-:W-:Y:S05]  /*3fe0*/  @P4 BRA `(.L_x_60426) ;  /* 0x0000000000084947 */ /* 0x000fea0003800000 */
[----:B------:R-:W-:Y:S05]  /*3ff0*/  @P0 BRA `(.L_x_60427) ;  /* 0x0000000000140947 */ /* 0x000fea0003800000 */
[----:B------:R-:W-:Y:S05]  /*4000*/  BRA `(.L_x_60428) ;  /* 0x0000000000147947 */ /* 0x000fea0003800000 */
.L_x_60426:
[----:B-----5:R-:W-:Y:S01]  /*4010*/  FADD.FTZ R177, R153, R177 ;  /* 0x000000b199b17221 */ /* 0x020fe20000010000 */
[----:B------:R-:W-:Y:S06]  /*4020*/  BRA `(.L_x_60427) ;  /* 0x0000000000087947 */ /* 0x000fec0003800000 */
.L_x_60425:
[----:B-----5:R-:W-:-:S04]  /*4030*/  FADD.FTZ R177, R149, R177 ;  /* 0x000000b195b17221 */ /* 0x020fc80000010000 */
[----:B------:R-:W-:-:S07]  /*4040*/  @P2 FADD.FTZ R177, R153, R177 ;  /* 0x000000b199b12221 */ /* 0x000fce0000010000 */
.L_x_60427:
[----:B-----5:R-:W-:-:S07]  /*4050*/  MOV R157, R177 ;  /* 0x000000b1009d7202 */ /* 0x020fce0000000f00 */
.L_x_60428:
[----:B------:R-:W-:Y:S05]  /*4060*/  @P3 BRA `(.L_x_60429) ;  /* 0x00000000001c3947 */ /* 0x000fea0003800000 */
[----:B------:R-:W-:-:S04]  /*4070*/  ISETP.NE.U32.AND P4, PT, RZ, UR12, PT ;  /* 0x0000000cff007c0c */ /* 0x000fc8000bf85070 */
[----:B------:R-:W-:-:S13]  /*4080*/  ISETP.NE.AND.EX P4, PT, RZ, UR13, PT, P4 ;  /* 0x0000000dff007c0c */ /* 0x000fda000bf85340 */
[----:B------:R-:W-:Y:S05]  /*4090*/  @P4 BRA `(.L_x_60430) ;  /* 0x0000000000084947 */ /* 0x000fea0003800000 */
[----:B------:R-:W-:Y:S05]  /*40a0*/  @P0 BRA `(.L_x_60431) ;  /* 0x0000000000140947 */ /* 0x000fea0003800000 */
[----:B------:R-:W-:Y:S05]  /*40b0*/  BRA `(.L_x_60432) ;  /* 0x0000000000147947 */ /* 0x000fea0003800000 */
.L_x_60430:
[----:B-----5:R-:W-:Y:S01]  /*40c0*/  FADD.FTZ R178, R154, R178 ;  /* 0x000000b29ab27221 */ /* 0x020fe20000010000 */
[----:B------:R-:W-:Y:S06]  /*40d0*/  BRA `(.L_x_60431) ;  /* 0x0000000000087947 */ /* 0x000fec0003800000 */
.L_x_60429:
[----:B-----5:R-:W-:-:S04]  /*40e0*/  FADD.FTZ R178, R150, R178 ;  /* 0x000000b296b27221 */ /* 0x020fc80000010000 */
[----:B------:R-:W-:-:S07]  /*40f0*/  @P2 FADD.FTZ R178, R154, R178 ;  /* 0x000000b29ab22221 */ /* 0x000fce0000010000 */
.L_x_60431:
[----:B-----5:R-:W-:-:S07]  /*4100*/  MOV R158, R178 ;  /* 0x000000b2009e7202 */ /* 0x020fce0000000f00 */
.L_x_60432:
[----:B------:R-:W-:Y:S05]  /*4110*/  @P3 BRA `(.L_x_60433) ;  /* 0x00000000001c3947 */ /* 0x000fea0003800000 */
[----:B------:R-:W-:-:S04]  /*4120*/  ISETP.NE.U32.AND P4, PT, RZ, UR12, PT ;  /* 0x0000000cff007c0c */ /* 0x000fc8000bf85070 */
[----:B------:R-:W-:-:S13]  /*4130*/  ISETP.NE.AND.EX P4, PT, RZ, UR13, PT, P4 ;  /* 0x0000000dff007c0c */ /* 0x000fda000bf85340 */
[----:B------:R-:W-:Y:S05]  /*4140*/  @P4 BRA `(.L_x_60434) ;  /* 0x0000000000084947 */ /* 0x000fea0003800000 */
[----:B------:R-:W-:Y:S05]  /*4150*/  @P0 BRA `(.L_x_60435) ;  /* 0x0000000000140947 */ /* 0x000fea0003800000 */
[----:B------:R-:W-:Y:S05]  /*4160*/  BRA `(.L_x_60436) ;  /* 0x0000000000147947 */ /* 0x000fea0003800000 */
.L_x_60434:
[----:B-----5:R-:W-:Y:S01]  /*4170*/  FADD.FTZ R179, R155, R179 ;  /* 0x000000b39bb37221 */ /* 0x020fe20000010000 */
[----:B------:R-:W-:Y:S06]  /*4180*/  BRA `(.L_x_60435) ;  /* 0x0000000000087947 */ /* 0x000fec0003800000 */
.L_x_60433:
[----:B-----5:R-:W-:-:S04]  /*4190*/  FADD.FTZ R179, R151, R179 ;  /* 0x000000b397b37221 */ /* 0x020fc80000010000 */
[----:B------:R-:W-:-:S07]  /*41a0*/  @P2 FADD.FTZ R179, R155, R179 ;  /* 0x000000b39bb32221 */ /* 0x000fce0000010000 */
.L_x_60435:
[----:B-----5:R-:W-:-:S07]  /*41b0*/  MOV R159, R179 ;  /* 0x000000b3009f7202 */ /* 0x020fce0000000f00 */
.L_x_60436:
        /* <DEDUP_REMOVED lines=18> */
.L_x_60438:
[----:B-----5:R-:W-:Y:S01]  /*42e0*/  FADD.FTZ R172, R152, R172 ;  /* 0x000000ac98ac7221 */ /* 0x020fe20000010000 */
[----:B------:R-:W-:Y:S06]  /*42f0*/  BRA `(.L_x_60439) ;  /* 0x0000000000087947 */ /* 0x000fec0003800000 */
.L_x_60437:
[----:B-----5:R-:W-:-:S04]  /*4300*/  FADD.FTZ R172, R148, R172 ;  /* 0x000000ac94ac7221 */ /* 0x020fc80000010000 */
[----:B------:R-:W-:-:S07]  /*4310*/  @P2 FADD.FTZ R172, R152, R172 ;  /* 0x000000ac98ac2221 */ /* 0x000fce0000010000 */
.L_x_60439:
[----:B-----5:R-:W-:-:S07]  /*4320*/  MOV R156, R172 ;  /* 0x000000ac009c7202 */ /* 0x020fce0000000f00 */
.L_x_60440:
[----:B------:R-:W-:Y:S05]  /*4330*/  @P3 BRA `(.L_x_60441) ;  /* 0x00000000001c3947 */ /* 0x000fea0003800000 */
[----:B------:R-:W-:-:S04]  /*4340*/  ISETP.NE.U32.AND P4, PT, RZ, UR12, PT ;  /* 0x0000000cff007c0c */ /* 0x000fc8000bf85070 */
[----:B------:R-:W-:-:S13]  /*4350*/  ISETP.NE.AND.EX P4, PT, RZ, UR13, PT, P4 ;  /* 0x0000000dff007c0c */ /* 0x000fda000bf85340 */
[----:B------:R-:W-:Y:S05]  /*4360*/  @P4 BRA `(.L_x_60442) ;  /* 0x0000000000084947 */ /* 0x000fea0003800000 */
[----:B------:R-:W-:Y:S05]  /*4370*/  @P0 BRA `(.L_x_60443) ;  /* 0x0000000000140947 */ /* 0x000fea0003800000 */
[----:B------:R-:W-:Y:S05]  /*4380*/  BRA `(.L_x_60444) ;  /* 0x0000000000147947 */ /* 0x000fea0003800000 */
.L_x_60442:
[----:B-----5:R-:W-:Y:S01]  /*4390*/  FADD.FTZ R173, R153, R173 ;  /* 0x000000ad99ad7221 */ /* 0x020fe20000010000 */
[----:B------:R-:W-:Y:S06]  /*43a0*/  BRA `(.L_x_60443) ;  /* 0x0000000000087947 */ /* 0x000fec0003800000 */
.L_x_60441:
[----:B-----5:R-:W-:-:S04]  /*43b0*/  FADD.FTZ R173, R149, R173 ;  /* 0x000000ad95ad7221 */ /* 0x020fc80000010000 */
[----:B------:R-:W-:-:S07]  /*43c0*/  @P2 FADD.FTZ R173, R153, R173 ;  /* 0x000000ad99ad2221 */ /* 0x000fce0000010000 */
.L_x_60443:
[----:B-----5:R-:W-:-:S07]  /*43d0*/  MOV R157, R173 ;  /* 0x000000ad009d7202 */ /* 0x020fce0000000f00 */
.L_x_60444:
[----:B------:R-:W-:Y:S05]  /*43e0*/  @P3 BRA `(.L_x_60445) ;  /* 0x00000000001c3947 */ /* 0x000fea0003800000 */
[----:B------:R-:W-:-:S04]  /*43f0*/  ISETP.NE.U32.AND P4, PT, RZ, UR12, PT ;  /* 0x0000000cff007c0c */ /* 0x000fc8000bf85070 */
[----:B------:R-:W-:-:S13]  /*4400*/  ISETP.NE.AND.EX P4, PT, RZ, UR13, PT, P4 ;  /* 0x0000000dff007c0c */ /* 0x000fda000bf85340 */
[----:B------:R-:W-:Y:S05]  /*4410*/  @P4 BRA `(.L_x_60446) ;  /* 0x0000000000084947 */ /* 0x000fea0003800000 */
[----:B------:R-:W-:Y:S05]  /*4420*/  @P0 BRA `(.L_x_60447) ;  /* 0x0000000000140947 */ /* 0x000fea0003800000 */
[----:B------:R-:W-:Y:S05]  /*4430*/  BRA `(.L_x_60448) ;  /* 0x0000000000147947 */ /* 0x000fea0003800000 */
.L_x_60446:
[----:B-----5:R-:W-:Y:S01]  /*4440*/  FADD.FTZ R174, R154, R174 ;  /* 0x000000ae9aae7221 */ /* 0x020fe20000010000 */
[----:B------:R-:W-:Y:S06]  /*4450*/  BRA `(.L_x_60447) ;  /* 0x0000000000087947 */ /* 0x000fec0003800000 */
.L_x_60445:
[----:B-----5:R-:W-:-:S04]  /*4460*/  FADD.FTZ R174, R150, R174 ;  /* 0x000000ae96ae7221 */ /* 0x020fc80000010000 */
[----:B------:R-:W-:-:S07]  /*4470*/  @P2 FADD.FTZ R174, R154, R174 ;  /* 0x000000ae9aae2221 */ /* 0x000fce0000010000 */
.L_x_60447:
[----:B-----5:R-:W-:-:S07]  /*4480*/  MOV R158, R174 ;  /* 0x000000ae009e7202 */ /* 0x020fce0000000f00 */
.L_x_60448:
[----:B------:R-:W-:Y:S05]  /*4490*/  @P3 BRA `(.L_x_60449) ;  /* 0x00000000001c3947 */ /* 0x000fea0003800000 */
[----:B------:R-:W-:-:S04]  /*44a0*/  ISETP.NE.U32.AND P4, PT, RZ, UR12, PT ;  /* 0x0000000cff007c0c */ /* 0x000fc8000bf85070 */
[----:B------:R-:W-:-:S13]  /*44b0*/  ISETP.NE.AND.EX P4, PT, RZ, UR13, PT, P4 ;  /* 0x0000000dff007c0c */ /* 0x000fda000bf85340 */
[----:B------:R-:W-:Y:S05]  /*44c0*/  @P4 BRA `(.L_x_60450) ;  /* 0x0000000000084947 */ /* 0x000fea0003800000 */
[----:B------:R-:W-:Y:S05]  /*44d0*/  @P0 BRA `(.L_x_60451) ;  /* 0x0000000000140947 */ /* 0x000fea0003800000 */
[----:B------:R-:W-:Y:S05]  /*44e0*/  BRA `(.L_x_60452) ;  /* 0x0000000000147947 */ /* 0x000fea0003800000 */
.L_x_60450:
[----:B-----5:R-:W-:Y:S01]  /*44f0*/  FADD.FTZ R175, R155, R175 ;  /* 0x000000af9baf7221 */ /* 0x020fe20000010000 */
[----:B------:R-:W-:Y:S06]  /*4500*/  BRA `(.L_x_60451) ;  /* 0x0000000000087947 */ /* 0x000fec0003800000 */
.L_x_60449:
[----:B-----5:R-:W-:-:S04]  /*4510*/  FADD.FTZ R175, R151, R175 ;  /* 0x000000af97af7221 */ /* 0x020fc80000010000 */
[----:B------:R-:W-:-:S07]  /*4520*/  @P2 FADD.FTZ R175, R155, R175 ;  /* 0x000000af9baf2221 */ /* 0x000fce0000010000 */
.L_x_60451:
[----:B-----5:R-:W-:-:S07]  /*4530*/  MOV R159, R175 ;  /* 0x000000af009f7202 */ /* 0x020fce0000000f00 */
.L_x_60452:
[----:B0-----:R-:W0:Y:S08]  /*4540*/  @P0 LDC.64 R4, c[0x0][0x238] ;  /* 0x00008e00ff040b82 */ /* 0x001e300000000a00 */
[----:B------:R-:W1:Y:S08]  /*4550*/  @P1 LDC.64 R6, c[0x0][0x228] ;  /* 0x00008a00ff061b82 */ /* 0x000e700000000a00 */
[----:B------:R-:W2:Y:S01]  /*4560*/  @P2 LDC.64 R144, c[0x0][0x230] ;  /* 0x00008c00ff902b82 */ /* 0x000ea20000000a00 */
[----:B0-----:R-:W-:-:S05]  /*4570*/  @P0 IMAD.WIDE.U32 R4, R3, 0x10, R4 ;  /* 0x0000001003040825 */ /* 0x001fca00078e0004 */
[----:B------:R0:W-:Y:S02]  /*4580*/  @P0 STG.E.128 desc[UR4][R4.64], R156 ;  /* 0x0000009c04000986 */ /* 0x0001e4000c101d04 */
[----:B0-----:R-:W-:-:S05]  /*4590*/  IADD3 R4, R248, 0x200, RZ ;  /* 0x00000200f8047810 */ /* 0x001fca0007ffe0ff */
[----:B-1----:R-:W-:-:S05]  /*45a0*/  @P1 IMAD.WIDE.U32 R6, R4, 0x10, R6 ;  /* 0x0000001004061825 */ /* 0x002fca00078e0006 */
[----:B-----5:R2:W5:Y:S02]  /*45b0*/  @P1 LDG.E.128 R148, desc[UR4][R6.64] ;  /* 0x0000000406941981 */ /* 0x020564000c1e1d00 */
[----:B--2---:R-:W-:-:S05]  /*45c0*/  @P2 IMAD.WIDE.U32 R6, R4, 0x10, R144 ;  /* 0x0000001004062825 */ /* 0x004fca00078e0090 */
        /* <DEDUP_REMOVED lines=9> */
.L_x_60454:
[----:B-----5:R-:W-:Y:S01]  /*4660*/  FADD.FTZ R144, R152, R144 ;  /* 0x0000009098907221 */ /* 0x020fe20000010000 */
[----:B------:R-:W-:Y:S06]  /*4670*/  BRA `(.L_x_60455) ;  /* 0x0000000000087947 */ /* 0x000fec0003800000 */
.L_x_60453:
[----:B-----5:R-:W-:-:S04]  /*4680*/  FADD.FTZ R144, R148, R144 ;  /* 0x0000009094907221 */ /* 0x020fc80000010000 */
[----:B------:R-:W-:-:S07]  /*4690*/  @P2 FADD.FTZ R144, R152, R144 ;  /* 0x0000009098902221 */ /* 0x000fce0000010000 */
.L_x_60455:
[----:B-----5:R-:W-:-:S07]  /*46a0*/  MOV R156, R144 ;  /* 0x00000090009c7202 */ /* 0x020fce0000000f00 */
.L_x_60456:
[----:B------:R-:W-:Y:S05]  /*46b0*/  @P3 BRA `(.L_x_60457) ;  /* 0x00000000001c3947 */ /* 0x000fea0003800000 */
[----:B------:R-:W-:-:S04]  /*46c0*/  ISETP.NE.U32.AND P4, PT, RZ, UR12, PT ;  /* 0x0000000cff007c0c */ /* 0x000fc8000bf85070 */
[----:B------:R-:W-:-:S13]  /*46d0*/  ISETP.NE.AND.EX P4, PT, RZ, UR13, PT, P4 ;  /* 0x0000000dff007c0c */ /* 0x000fda000bf85340 */
[----:B------:R-:W-:Y:S05]  /*46e0*/  @P4 BRA `(.L_x_60458) ;  /* 0x0000000000084947 */ /* 0x000fea0003800000 */
[----:B------:R-:W-:Y:S05]  /*46f0*/  @P0 BRA `(.L_x_60459) ;  /* 0x0000000000140947 */ /* 0x000fea0003800000 */
[----:B------:R-:W-:Y:S05]  /*4700*/  BRA `(.L_x_60460) ;  /* 0x0000000000147947 */ /* 0x000fea0003800000 */
.L_x_60458:
[----:B-----5:R-:W-:Y:S01]  /*4710*/  FADD.FTZ R145, R153, R145 ;  /* 0x0000009199917221 */ /* 0x020fe20000010000 */
[----:B------:R-:W-:Y:S06]  /*4720*/  BRA `(.L_x_60459) ;  /* 0x0000000000087947 */ /* 0x000fec0003800000 */
.L_x_60457:
[----:B-----5:R-:W-:-:S04]  /*4730*/  FADD.FTZ R145, R149, R145 ;  /* 0x0000009195917221 */ /* 0x020fc80000010000 */
[----:B------:R-:W-:-:S07]  /*4740*/  @P2 FADD.FTZ R145, R153, R145 ;  /* 0x0000009199912221 */ /* 0x000fce0000010000 */
.L_x_60459:
[----:B-----5:R-:W-:-:S07]  /*4750*/  MOV R157, R145 ;  /* 0x00000091009d7202 */ /* 0x020fce0000000f00 */
.L_x_60460:
[----:B------:R-:W-:Y:S05]  /*4760*/  @P3 BRA `(.L_x_60461) ;  /* 0x00000000001c3947 */ /* 0x000fea0003800000 */
[----:B------:R-:W-:-:S04]  /*4770*/  ISETP.NE.U32.AND P4, PT, RZ, UR12, PT ;  /* 0x0000000cff007c0c */ /* 0x000fc8000bf85070 */
[----:B------:R-:W-:-:S13]  /*4780*/  ISETP.NE.AND.EX P4, PT, RZ, UR13, PT, P4 ;  /* 0x0000000dff007c0c */ /* 0x000fda000bf85340 */
[----:B------:R-:W-:Y:S05]  /*4790*/  @P4 BRA `(.L_x_60462) ;  /* 0x0000000000084947 */ /* 0x000fea0003800000 */
[----:B------:R-:W-:Y:S05]  /*47a0*/  @P0 BRA `(.L_x_60463) ;  /* 0x0000000000140947 */ /* 0x000fea0003800000 */
[----:B------:R-:W-:Y:S05]  /*47b0*/  BRA `(.L_x_60464) ;  /* 0x0000000000147947 */ /* 0x000fea0003800000 */
.L_x_60462:
[----:B-----5:R-:W-:Y:S01]  /*47c0*/  FADD.FTZ R146, R154, R146 ;  /* 0x000000929a927221 */ /* 0x020fe20000010000 */
[----:B------:R-:W-:Y:S06]  /*47d0*/  BRA `(.L_x_60463) ;  /* 0x0000000000087947 */ /* 0x000fec0003800000 */
.L_x_60461:
[----:B-----5:R-:W-:-:S04]  /*47e0*/  FADD.FTZ R146, R150, R146 ;  /* 0x0000009296927221 */ /* 0x020fc80000010000 */
[----:B------:R-:W-:-:S07]  /*47f0*/  @P2 FADD.FTZ R146, R154, R146 ;  /* 0x000000929a922221 */ /* 0x000fce0000010000 */
.L_x_60463:
[----:B-----5:R-:W-:-:S07]  /*4800*/  MOV R158, R146 ;  /* 0x00000092009e7202 */ /* 0x020fce0000000f00 */
.L_x_60464:
[----:B------:R-:W-:Y:S05]  /*4810*/  @P3 BRA `(.L_x_60465) ;  /* 0x00000000001c3947 */ /* 0x000fea0003800000 */
[----:B------:R-:W-:-:S04]  /*4820*/  ISETP.NE.U32.AND P4, PT, RZ, UR12, PT ;  /* 0x0000000cff007c0c */ /* 0x000fc8000bf85070 */
[----:B------:R-:W-:-:S13]  /*4830*/  ISETP.NE.AND.EX P4, PT, RZ, UR13, PT, P4 ;  /* 0x0000000dff007c0c */ /* 0x000fda000bf85340 */
[----:B------:R-:W-:Y:S05]  /*4840*/  @P4 BRA `(.L_x_60466) ;  /* 0x0000000000084947 */ /* 0x000fea0003800000 */
[----:B------:R-:W-:Y:S05]  /*4850*/  @P0 BRA `(.L_x_60467) ;  /* 0x0000000000140947 */ /* 0x000fea0003800000 */
[----:B------:R-:W-:Y:S05]  /*4860*/  BRA `(.L_x_60468) ;  /* 0x0000000000147947 */ /* 0x000fea0003800000 */
.L_x_60466:
[----:B-----5:R-:W-:Y:S01]  /*4870*/  FADD.FTZ R147, R155, R147 ;  /* 0x000000939b937221 */ /* 0x020fe20000010000 */
[----:B------:R-:W-:Y:S06]  /*4880*/  BRA `(.L_x_60467) ;  /* 0x0000000000087947 */ /* 0x000fec0003800000 */
.L_x_60465:
[----:B-----5:R-:W-:-:S04]  /*4890*/  FADD.FTZ R147, R151, R147 ;  /* 0x0000009397937221 */ /* 0x020fc80000010000 */
[----:B------:R-:W-:-:S07]  /*48a0*/  @P2 FADD.FTZ R147, R155, R147 ;  /* 0x000000939b932221 */ /* 0x000fce0000010000 */
.L_x_60467:
[----:B-----5:R-:W-:-:S07]  /*48b0*/  MOV R159, R147 ;  /* 0x00000093009f7202 */ /* 0x020fce0000000f00 */
.L_x_60468:
[----:B0-----:R-:W0:Y:S01]  /*48c0*/  @P0 LDC.64 R6, c[0x0][0x238] ;  /* 0x00008e00ff060b82 */ /* 0x001e220000000a00 */
        /* <DEDUP_REMOVED lines=17> */
.L_x_60470:
[----:B-----5:R-:W-:Y:S01]  /*49e0*/  FADD.FTZ R168, R152, R168 ;  /* 0x000000a898a87221 */ /* 0x020fe20000010000 */
[----:B------:R-:W-:Y:S06]  /*49f0*/  BRA `(.L_x_60471) ;  /* 0x0000000000087947 */ /* 0x000fec0003800000 */
.L_x_60469:
[----:B-----5:R-:W-:-:S04]  /*4a00*/  FADD.FTZ R168, R148, R168 ;  /* 0x000000a894a87221 */ /* 0x020fc80000010000 */
[----:B------:R-:W-:-:S07]  /*4a10*/  @P2 FADD.FTZ R168, R152, R168 ;  /* 0x000000a898a82221 */ /* 0x000fce0000010000 */
.L_x_60471:
[----:B-----5:R-:W-:-:S07]  /*4a20*/  MOV R156, R168 ;  /* 0x000000a8009c7202 */ /* 0x020fce0000000f00 */
.L_x_60472:
[----:B------:R-:W-:Y:S05]  /*4a30*/  @P3 BRA `(.L_x_60473) ;  /* 0x00000000001c3947 */ /* 0x000fea0003800000 */
[----:B------:R-:W-:-:S04]  /*4a40*/  ISETP.NE.U32.AND P4, PT, RZ, UR12, PT ;  /* 0x0000000cff007c0c */ /* 0x000fc8000bf85070 */
[----:B------:R-:W-:-:S13]  /*4a50*/  ISETP.NE.AND.EX P4, PT, RZ, UR13, PT, P4 ;  /* 0x0000000dff007c0c */ /* 0x000fda000bf85340 */
[----:B------:R-:W-:Y:S05]  /*4a60*/  @P4 BRA `(.L_x_60474) ;  /* 0x0000000000084947 */ /* 0x000fea0003800000 */
[----:B------:R-:W-:Y:S05]  /*4a70*/  @P0 BRA `(.L_x_60475) ;  /* 0x0000000000140947 */ /* 0x000fea0003800000 */
[----:B------:R-:W-:Y:S05]  /*4a80*/  BRA `(.L_x_60476) ;  /* 0x0000000000147947 */ /* 0x000fea0003800000 */
.L_x_60474:
[----:B-----5:R-:W-:Y:S01]  /*4a90*/  FADD.FTZ R169, R153, R169 ;  /* 0x000000a999a97221 */ /* 0x020fe20000010000 */
[----:B------:R-:W-:Y:S06]  /*4aa0*/  BRA `(.L_x_60475) ;  /* 0x0000000000087947 */ /* 0x000fec0003800000 */
.L_x_60473:
[----:B-----5:R-:W-:-:S04]  /*4ab0*/  FADD.FTZ R169, R149, R169 ;  /* 0x000000a995a97221 */ /* 0x020fc80000010000 */
[----:B------:R-:W-:-:S07]  /*4ac0*/  @P2 FADD.FTZ R169, R153, R169 ;  /* 0x000000a999a92221 */ /* 0x000fce0000010000 */
.L_x_60475:
[----:B-----5:R-:W-:-:S07]  /*4ad0*/  MOV R157, R169 ;  /* 0x000000a9009d7202 */ /* 0x020fce0000000f00 */
.L_x_60476:
[----:B------:R-:W-:Y:S05]  /*4ae0*/  @P3 BRA `(.L_x_60477) ;  /* 0x00000000001c3947 */ /* 0x000fea0003800000 */
[----:B------:R-:W-:-:S04]  /*4af0*/  ISETP.NE.U32.AND P4, PT, RZ, UR12, PT ;  /* 0x0000000cff007c0c */ /* 0x000fc8000bf85070 */
[----:B------:R-:W-:-:S13]  /*4b00*/  ISETP.NE.AND.EX P4, PT, RZ, UR13, PT, P4 ;  /* 0x0000000dff007c0c */ /* 0x000fda000bf85340 */
[----:B------:R-:W-:Y:S05]  /*4b10*/  @P4 BRA `(.L_x_60478) ;  /* 0x0000000000084947 */ /* 0x000fea0003800000 */
[----:B------:R-:W-:Y:S05]  /*4b20*/  @P0 BRA `(.L_x_60479) ;  /* 0x0000000000140947 */ /* 0x000fea0003800000 */
[----:B------:R-:W-:Y:S05]  /*4b30*/  BRA `(.L_x_60480) ;  /* 0x0000000000147947 */ /* 0x000fea0003800000 */
.L_x_60478:
[----:B-----5:R-:W-:Y:S01]  /*4b40*/  FADD.FTZ R170, R154, R170 ;  /* 0x000000aa9aaa7221 */ /* 0x020fe20000010000 */
[----:B------:R-:W-:Y:S06]  /*4b50*/  BRA `(.L_x_60479) ;  /* 0x0000000000087947 */ /* 0x000fec0003800000 */
.L_x_60477:
[----:B-----5:R-:W-:-:S04]  /*4b60*/  FADD.FTZ R170, R150, R170 ;  /* 0x000000aa96aa7221 */ /* 0x020fc80000010000 */
[----:B------:R-:W-:-:S07]  /*4b70*/  @P2 FADD.FTZ R170, R154, R170 ;  /* 0x000000aa9aaa2221 */ /* 0x000fce0000010000 */
.L_x_60479:
[----:B-----5:R-:W-:-:S07]  /*4b80*/  MOV R158, R170 ;  /* 0x000000aa009e7202 */ /* 0x020fce0000000f00 */
.L_x_60480:
[----:B------:R-:W-:Y:S05]  /*4b90*/  @P3 BRA `(.L_x_60481) ;  /* 0x00000000001c3947 */ /* 0x000fea0003800000 */
[----:B------:R-:W-:-:S04]  /*4ba0*/  ISETP.NE.U32.AND P4, PT, RZ, UR12, PT ;  /* 0x0000000cff007c0c */ /* 0x000fc8000bf85070 */
[----:B------:R-:W-:-:S13]  /*4bb0*/  ISETP.NE.AND.EX P4, PT, RZ, UR13, PT, P4 ;  /* 0x0000000dff007c0c */ /* 0x000fda000bf85340 */
[----:B------:R-:W-:Y:S05]  /*4bc0*/  @P4 BRA `(.L_x_60482) ;  /* 0x0000000000084947 */ /* 0x000fea0003800000 */
[----:B------:R-:W-:Y:S05]  /*4bd0*/  @P0 BRA `(.L_x_60483) ;  /* 0x0000000000140947 */ /* 0x000fea0003800000 */
[----:B------:R-:W-:Y:S05]  /*4be0*/  BRA `(.L_x_60484) ;  /* 0x0000000000147947 */ /* 0x000fea0003800000 */
.L_x_60482:
[----:B-----5:R-:W-:Y:S01]  /*4bf0*/  FADD.FTZ R171, R155, R171 ;  /* 0x000000ab9bab7221 */ /* 0x020fe20000010000 */
[----:B------:R-:W-:Y:S06]  /*4c00*/  BRA `(.L_x_60483) ;  /* 0x0000000000087947 */ /* 0x000fec0003800000 */
.L_x_60481:
[----:B-----5:R-:W-:-:S04]  /*4c10*/  FADD.FTZ R171, R151, R171 ;  /* 0x000000ab97ab7221 */ /* 0x020fc80000010000 */
[----:B------:R-:W-:-:S07]  /*4c20*/  @P2 FADD.FTZ R171, R155, R171 ;  /* 0x000000ab9bab2221 */ /* 0x000fce0000010000 */
.L_x_60483:
[----:B-----5:R-:W-:-:S07]  /*4c30*/  MOV R159, R171 ;  /* 0x000000ab009f7202 */ /* 0x020fce0000000f00 */
.L_x_60484:
        /* <DEDUP_REMOVED lines=18> */
.L_x_60486:
[----:B-----5:R-:W-:Y:S01]  /*4d60*/  FADD.FTZ R164, R152, R164 ;  /* 0x000000a498a47221 */ /* 0x020fe20000010000 */
[----:B------:R-:W-:Y:S06]  /*4d70*/  BRA `(.L_x_60487) ;  /* 0x0000000000087947 */ /* 0x000fec0003800000 */
.L_x_60485:
[----:B-----5:R-:W-:-:S04]  /*4d80*/  FADD.FTZ R164, R148, R164 ;  /* 0x000000a494a47221 */ /* 0x020fc80000010000 */
[----:B------:R-:W-:-:S07]  /*4d90*/  @P2 FADD.FTZ R164, R152, R164 ;  /* 0x000000a498a42221 */ /* 0x000fce0000010000 */
.L_x_60487:
[----:B-----5:R-:W-:-:S07]  /*4da0*/  MOV R156, R164 ;  /* 0x000000a4009c7202 */ /* 0x020fce0000000f00 */
.L_x_60488:
[----:B------:R-:W-:Y:S05]  /*4db0*/  @P3 BRA `(.L_x_60489) ;  /* 0x00000000001c3947 */ /* 0x000fea0003800000 */
[----:B------:R-:W-:-:S04]  /*4dc0*/  ISETP.NE.U32.AND P4, PT, RZ, UR12, PT ;  /* 0x0000000cff007c0c */ /* 0x000fc8000bf85070 */
[----:B------:R-:W-:-:S13]  /*4dd0*/  ISETP.NE.AND.EX P4, PT, RZ, UR13, PT, P4 ;  /* 0x0000000dff007c0c */ /* 0x000fda000bf85340 */
[----:B------:R-:W-:Y:S05]  /*4de0*/  @P4 BRA `(.L_x_60490) ;  /* 0x0000000000084947 */ /* 0x000fea0003800000 */
[----:B------:R-:W-:Y:S05]  /*4df0*/  @P0 BRA `(.L_x_60491) ;  /* 0x0000000000140947 */ /* 0x000fea0003800000 */
[----:B------:R-:W-:Y:S05]  /*4e00*/  BRA `(.L_x_60492) ;  /* 0x0000000000147947 */ /* 0x000fea0003800000 */
.L_x_60490:
[----:B-----5:R-:W-:Y:S01]  /*4e10*/  FADD.FTZ R165, R153, R165 ;  /* 0x000000a599a57221 */ /* 0x020fe20000010000 */
[----:B------:R-:W-:Y:S06]  /*4e20*/  BRA `(.L_x_60491) ;  /* 0x0000000000087947 */ /* 0x000fec0003800000 */
.L_x_60489:
[----:B-----5:R-:W-:-:S04]  /*4e30*/  FADD.FTZ R165, R149, R165 ;  /* 0x000000a595a57221 */ /* 0x020fc80000010000 */
[----:B------:R-:W-:-:S07]  /*4e40*/  @P2 FADD.FTZ R165, R153, R165 ;  /* 0x000000a599a52221 */ /* 0x000fce0000010000 */
.L_x_60491:
[----:B-----5:R-:W-:-:S07]  /*4e50*/  MOV R157, R165 ;  /* 0x000000a5009d7202 */ /* 0x020fce0000000f00 */
.L_x_60492:
[----:B------:R-:W-:Y:S05]  /*4e60*/  @P3 BRA `(.L_x_60493) ;  /* 0x00000000001c3947 */ /* 0x000fea0003800000 */
[----:B------:R-:W-:-:S04]  /*4e70*/  ISETP.NE.U32.AND P4, PT, RZ, UR12, PT ;  /* 0x0000000cff007c0c */ /* 0x000fc8000bf85070 */
[----:B------:R-:W-:-:S13]  /*4e80*/  ISETP.NE.AND.EX P4, PT, RZ, UR13, PT, P4 ;  /* 0x0000000dff007c0c */ /* 0x000fda000bf85340 */
[----:B------:R-:W-:Y:S05]  /*4e90*/  @P4 BRA `(.L_x_60494) ;  /* 0x0000000000084947 */ /* 0x000fea0003800000 */
[----:B------:R-:W-:Y:S05]  /*4ea0*/  @P0 BRA `(.L_x_60495) ;  /* 0x0000000000140947 */ /* 0x000fea0003800000 */
[----:B------:R-:W-:Y:S05]  /*4eb0*/  BRA `(.L_x_60496) ;  /* 0x0000000000147947 */ /* 0x000fea0003800000 */
.L_x_60494:
[----:B-----5:R-:W-:Y:S01]  /*4ec0*/  FADD.FTZ R166, R154, R166 ;  /* 0x000000a69aa67221 */ /* 0x020fe20000010000 */
[----:B------:R-:W-:Y:S06]  /*4ed0*/  BRA `(.L_x_60495) ;  /* 0x0000000000087947 */ /* 0x000fec0003800000 */
.L_x_60493:
[----:B-----5:R-:W-:-:S04]  /*4ee0*/  FADD.FTZ R166, R150, R166 ;  /* 0x000000a696a67221 */ /* 0x020fc80000010000 */
[----:B------:R-:W-:-:S07]  /*4ef0*/  @P2 FADD.FTZ R166, R154, R166 ;  /* 0x000000a69aa62221 */ /* 0x000fce0000010000 */
.L_x_60495:
[----:B-----5:R-:W-:-:S07]  /*4f00*/  MOV R158, R166 ;  /* 0x000000a6009e7202 */ /* 0x020fce0000000f00 */
.L_x_60496:
[----:B------:R-:W-:Y:S05]  /*4f10*/  @P3 BRA `(.L_x_60497) ;  /* 0x00000000001c3947 */ /* 0x000fea0003800000 */
[----:B------:R-:W-:-:S04]  /*4f20*/  ISETP.NE.U32.AND P4, PT, RZ, UR12, PT ;  /* 0x0000000cff007c0c */ /* 0x000fc8000bf85070 */
[----:B------:R-:W-:-:S13]  /*4f30*/  ISETP.NE.AND.EX P4, PT, RZ, UR13, PT, P4 ;  /* 0x0000000dff007c0c */ /* 0x000fda000bf85340 */
[----:B------:R-:W-:Y:S05]  /*4f40*/  @P4 BRA `(.L_x_60498) ;  /* 0x0000000000084947 */ /* 0x000fea0003800000 */
[----:B------:R-:W-:Y:S05]  /*4f50*/  @P0 BRA `(.L_x_60499) ;  /* 0x0000000000140947 */ /* 0x000fea0003800000 */
[----:B------:R-:W-:Y:S05]  /*4f60*/  BRA `(.L_x_60500) ;  /* 0x0000000000147947 */ /* 0x000fea0003800000 */
.L_x_60498:
[----:B-----5:R-:W-:Y:S01]  /*4f70*/  FADD.FTZ R167, R155, R167 ;  /* 0x000000a79ba77221 */ /* 0x020fe20000010000 */
[----:B------:R-:W-:Y:S06]  /*4f80*/  BRA `(.L_x_60499) ;  /* 0x0000000000087947 */ /* 0x000fec0003800000 */
.L_x_60497:
[----:B-----5:R-:W-:-:S04]  /*4f90*/  FADD.FTZ R167, R151, R167 ;  /* 0x000000a797a77221 */ /* 0x020fc80000010000 */
[----:B------:R-:W-:-:S07]  /*4fa0*/  @P2 FADD.FTZ R167, R155, R167 ;  /* 0x000000a79ba72221 */ /* 0x000fce0000010000 */
.L_x_60499:
[----:B-----5:R-:W-:-:S07]  /*4fb0*/  MOV R159, R167 ;  /* 0x000000a7009f7202 */ /* 0x020fce0000000f00 */
.L_x_60500:
[----:B0-----:R-:W0:Y:S01]  /*4fc0*/  @P0 LDC.64 R160, c[0x0][0x238] ;  /* 0x00008e00ffa00b82 */ /* 0x001e220000000a00 */
[----:B------:R-:W-:-:S05]  /*4fd0*/  IADD3 R7, R248, 0x260, RZ ;  /* 0x00000260f8077810 */ /* 0x000fca0007ffe0ff */
[----:B------:R-:W-:Y:S01]  /*4fe0*/  STL [R1+0x4], R7 ;  /* 0x0000040701007387 */ /* 0x000fe20000100800 */
        /* <DEDUP_REMOVED lines=16> */
.L_x_60502:
[----:B-----5:R-:W-:Y:S01]  /*50f0*/  FADD.FTZ R160, R152, R160 ;  /* 0x000000a098a07221 */ /* 0x020fe20000010000 */
[----:B------:R-:W-:Y:S06]  /*5100*/  BRA `(.L_x_60503) ;  /* 0x0000000000087947 */ /* 0x000fec0003800000 */
.L_x_60501:
[----:B-----5:R-:W-:-:S04]  /*5110*/  FADD.FTZ R160, R148, R160 ;  /* 0x000000a094a07221 */ /* 0x020fc80000010000 */
[----:B------:R-:W-:-:S07]  /*5120*/  @P2 FADD.FTZ R160, R152, R160 ;  /* 0x000000a098a02221 */ /* 0x000fce0000010000 */
.L_x_60503:
[----:B-----5:R-:W-:-:S07]  /*5130*/  MOV R156, R160 ;  /* 0x000000a0009c7202 */ /* 0x020fce0000000f00 */
.L_x_60504:
[----:B------:R-:W-:Y:S05]  /*5140*/  @P3 BRA `(.L_x_60505) ;  /* 0x00000000001c3947 */ /* 0x000fea0003800000 */
[----:B------:R-:W-:-:S04]  /*5150*/  ISETP.NE.U32.AND P4, PT, RZ, UR12, PT ;  /* 0x0000000cff007c0c */ /* 0x000fc8000bf85070 */
[----:B------:R-:W-:-:S13]  /*5160*/  ISETP.NE.AND.EX P4, PT, RZ, UR13, PT, P4 ;  /* 0x0000000dff007c0c */ /* 0x000fda000bf85340 */
[----:B------:R-:W-:Y:S05]  /*5170*/  @P4 BRA `(.L_x_60506) ;  /* 0x0000000000084947 */ /* 0x000fea0003800000 */
[----:B------:R-:W-:Y:S05]  /*5180*/  @P0 BRA `(.L_x_60507) ;  /* 0x0000000000140947 */ /* 0x000fea0003800000 */
[----:B------:R-:W-:Y:S05]  /*5190*/  BRA `(.L_x_60508) ;  /* 0x0000000000147947 */ /* 0x000fea0003800000 */
.L_x_60506:
[----:B-----5:R-:W-:Y:S01]  /*51a0*/  FADD.FTZ R161, R153, R161 ;  /* 0x000000a199a17221 */ /* 0x020fe20000010000 */
[----:B------:R-:W-:Y:S06]  /*51b0*/  BRA `(.L_x_60507) ;  /* 0x0000000000087947 */ /* 0x000fec0003800000 */
.L_x_60505:
[----:B-----5:R-:W-:-:S04]  /*51c0*/  FADD.FTZ R161, R149, R161 ;  /* 0x000000a195a17221 */ /* 0x020fc80000010000 */
[----:B------:R-:W-:-:S07]  /*51d0*/  @P2 FADD.FTZ R161, R153, R161 ;  /* 0x000000a199a12221 */ /* 0x000fce0000010000 */
.L_x_60507:
[----:B-----5:R-:W-:-:S07]  /*51e0*/  MOV R157, R161 ;  /* 0x000000a1009d7202 */ /* 0x020fce0000000f00 */
.L_x_60508:
[----:B------:R-:W-:Y:S05]  /*51f0*/  @P3 BRA `(.L_x_60509) ;  /* 0x00000000001c3947 */ /* 0x000fea0003800000 */
[----:B------:R-:W-:-:S04]  /*5200*/  ISETP.NE.U32.AND P4, PT, RZ, UR12, PT ;  /* 0x0000000cff007c0c */ /* 0x000fc8000bf85070 */
[----:B------:R-:W-:-:S13]  /*5210*/  ISETP.NE.AND.EX P4, PT, RZ, UR13, PT, P4 ;  /* 0x0000000dff007c0c */ /* 0x000fda000bf85340 */
[----:B------:R-:W-:Y:S05]  /*5220*/  @P4 BRA `(.L_x_60510) ;  /* 0x0000000000084947 */ /* 0x000fea0003800000 */
[----:B------:R-:W-:Y:S05]  /*5230*/  @P0 BRA `(.L_x_60511) ;  /* 0x0000000000140947 */ /* 0x000fea0003800000 */
[----:B------:R-:W-:Y:S05]  /*5240*/  BRA `(.L_x_60512) ;  /* 0x0000000000147947 */ /* 0x000fea0003800000 */
.L_x_60510:
[----:B-----5:R-:W-:Y:S01]  /*5250*/  FADD.FTZ R162, R154, R162 ;  /* 0x000000a29aa27221 */ /* 0x020fe20000010000 */
[----:B------:R-:W-:Y:S06]  /*5260*/  BRA `(.L_x_60511) ;  /* 0x0000000000087947 */ /* 0x000fec0003800000 */
.L_x_60509:
[----:B-----5:R-:W-:-:S04]  /*5270*/  FADD.FTZ R162, R150, R162 ;  /* 0x000000a296a27221 */ /* 0x020fc80000010000 */
[----:B------:R-:W-:-:S07]  /*5280*/  @P2 FADD.FTZ R162, R154, R162 ;  /* 0x000000a29aa22221 */ /* 0x000fce0000010000 */
.L_x_60511:
[----:B-----5:R-:W-:-:S07]  /*5290*/  MOV R158, R162 ;  /* 0x000000a2009e7202 */ /* 0x020fce0000000f00 */
.L_x_60512:
[----:B------:R-:W-:Y:S05]  /*52a0*/  @P3 BRA `(.L_x_60513) ;  /* 0x00000000001c3947 */ /* 0x000fea0003800000 */
[----:B------:R-:W-:-:S04]  /*52b0*/  ISETP.NE.U32.AND P2, PT, RZ, UR12, PT ;  /* 0x0000000cff007c0c */ /* 0x000fc8000bf45070 */
[----:B------:R-:W-:-:S13]  /*52c0*/  ISETP.NE.AND.EX P2, PT, RZ, UR13, PT, P2 ;  /* 0x0000000dff007c0c */ /* 0x000fda000bf45320 */
[----:B------:R-:W-:Y:S05]  /*52d0*/  @P2 BRA `(.L_x_60514) ;  /* 0x0000000000082947 */ /* 0x000fea0003800000 */
[----:B------:R-:W-:Y:S05]  /*52e0*/  @P0 BRA `(.L_x_60515) ;  /* 0x0000000000140947 */ /* 0x000fea0003800000 */
[----:B------:R-:W-:Y:S05]  /*52f0*/  BRA `(.L_x_60516) ;  /* 0x0000000000147947 */ /* 0x000fea0003800000 */
.L_x_60514:
[----:B-----5:R-:W-:Y:S01]  /*5300*/  FADD.FTZ R163, R155, R163 ;  /* 0x000000a39ba37221 */ /* 0x020fe20000010000 */
[----:B------:R-:W-:Y:S06]  /*5310*/  BRA `(.L_x_60515) ;  /* 0x0000000000087947 */ /* 0x000fec0003800000 */
.L_x_60513:
[----:B-----5:R-:W-:-:S04]  /*5320*/  FADD.FTZ R163, R151, R163 ;  /* 0x000000a397a37221 */ /* 0x020fc80000010000 */
[----:B------:R-:W-:-:S07]  /*5330*/  @P2 FADD.FTZ R163, R155, R163 ;  /* 0x000000a39ba32221 */ /* 0x000fce0000010000 */
.L_x_60515:
[----:B-----5:R-:W-:-:S07]  /*5340*/  MOV R159, R163 ;  /* 0x000000a3009f7202 */ /* 0x020fce0000000f00 */
.L_x_60516:
[----:B------:R-:W0:Y:S01]  /*5350*/  @P0 LDC.64 R250, c[0x0][0x238] ;  /* 0x00008e00fffa0b82 */ /* 0x000e220000000a00 */
[----:B------:R-:W-:Y:S01]  /*5360*/  UMOV UR14, 0xffffffff ;  /* 0xffffffff000e7882 */ /* 0x000fe20000000000 */
[----:B------:R-:W-:Y:S01]  /*5370*/  ISETP.NE.AND P2, PT, R236, RZ, PT ;  /* 0x000000ffec00720c */ /* 0x000fe20003f45270 */
[----:B0-----:R-:W-:-:S04]  /*5380*/  @P0 IMAD.WIDE.U32 R250, R7, 0x10, R250 ;  /* 0x0000001007fa0825 */ /* 0x001fc800078e00fa */
[----:B------:R-:W-:-:S04]  /*5390*/  FADD.FTZ R7, RZ, R232 ;  /* 0x000000e8ff077221 */ /* 0x000fc80000010000 */
        /* <DEDUP_REMOVED lines=262> */
.L_x_60530:
[----:B------:R-:W2:Y:S01]  /*6400*/  LDC R236, c[0x0][0x290] ;  /* 0x0000a400ffec7b82 */ /* 0x000ea20000000800 */
[----:B-1----:R-:W-:Y:S01]  /*6410*/  FADD.FTZ R7, R251, R7 ;  /* 0x00000007fb077221 */ /* 0x002fe20000010000 */
[----:B------:R1:W-:Y:S06]  /*6420*/  STL [R1+0x68], R148 ;  /* 0x0000689401007387 */ /* 0x0003ec0000100800 */
[----:B0-----:R-:W0:Y:S01]  /*6430*/  @!P2 LDC.64 R250, c[0x0][0x250] ;  /* 0x00009400fffaab82 */ /* 0x001e220000000a00 */
[----:B-1----:R-:W3:Y:S01]  /*6440*/  LDL R148, [R1+0x60] ;  /* 0x0000600001947983 */ /* 0x002ee20000100800 */
[----:B--2---:R-:W-:Y:S01]  /*6450*/  FFMA.FTZ R7, R7, R236, UR7 ;  /* 0x0000000707077e23 */ /* 0x004fe200080100ec */
[----:B------:R-:W-:-:S05]  /*6460*/  FMUL.FTZ R236, R249, R249 ;  /* 0x000000f9f9ec7220 */ /* 0x000fca0000410000 */
[----:B------:R-:W-:Y:S01]  /*6470*/  FSEL R236, R236, RZ, P5 ;  /* 0x000000ffecec7208 */ /* 0x000fe20002800000 */
[----:B0-----:R-:W-:-:S04]  /*6480*/  @!P2 IMAD.WIDE R250, R0, 0x4, R250 ;  /* 0x0000000400faa825 */ /* 0x001fc800078e02fa */
[----:B------:R-:W-:Y:S01]  /*6490*/  FADD.FTZ R7, R7, R236 ;  /* 0x000000ec07077221 */ /* 0x000fe20000010000 */
[----:B------:R-:W-:Y:S01]  /*64a0*/  FSEL R236, R249, RZ, !P5 ;  /* 0x000000fff9ec7208 */ /* 0x000fe20006800000 */
[----:B------:R0:W-:Y:S04]  /*64b0*/  @!P2 STG.E desc[UR4][R250.64], R249 ;  /* 0x000000f9fa00a986 */ /* 0x0001e8000c101904 */
[C---:B0-----:R-:W-:Y:S01]  /*64c0*/  FADD.FTZ R249, -R236.reuse, R232 ;  /* 0x000000e8ecf97221 */ /* 0x041fe20000010100 */
[----:B------:R-:W-:Y:S01]  /*64d0*/  FADD.FTZ R232, -R236, R235 ;  /* 0x000000ebece87221 */ /* 0x000fe20000010100 */
[----:B------:R-:W0:Y:S01]  /*64e0*/  @!P2 LDC.64 R250, c[0x0][0x258] ;  /* 0x00009600fffaab82 */ /* 0x000e220000000a00 */
[----:B------:R-:W2:Y:S01]  /*64f0*/  LDL R235, [R1+0x64] ;  /* 0x0000640001eb7983 */ /* 0x000ea20000100800 */
[----:B------:R-:W1:Y:S02]  /*6500*/  MUFU.RSQ R7, R7 ;  /* 0x0000000700077308 */ /* 0x000e640000001400 */
[----:B-1----:R-:W-:Y:S01]  /*6510*/  FMUL.FTZ R232, R7, R232 ;  /* 0x000000e807e87220 */ /* 0x002fe20000410000 */
[----:B0-----:R-:W-:-:S05]  /*6520*/  @!P2 IMAD.WIDE R250, R0, 0x4, R250 ;  /* 0x0000000400faa825 */ /* 0x001fca00078e02fa */
[----:B------:R0:W-:Y:S02]  /*6530*/  @!P2 STG.E desc[UR4][R250.64], R7 ;  /* 0x00000007fa00a986 */ /* 0x0001e4000c101904 */
[----:B0-----:R-:W-:-:S04]  /*6540*/  LEA R250, P2, R248, UR8, 0x4 ;  /* 0x00000008f8fa7c11 */ /* 0x001fc8000f8420ff */
[----:B------:R-:W-:Y:S01]  /*6550*/  LEA.HI.X R251, R248, UR9, RZ, 0x4, P2 ;  /* 0x00000009f8fb7c11 */ /* 0x000fe200090f24ff */
[----:B------:R-:W-:Y:S02]  /*6560*/  FMUL.FTZ R248, R7, R249 ;  /* 0x000000f907f87220 */ /* 0x000fe40000410000 */
[----:B------:R-:W4:Y:S01]  /*6570*/  LDL R249, [R1+0x58] ;  /* 0x0000580001f97983 */ /* 0x000f220000100800 */
[----:B--2---:R-:W-:-:S03]  /*6580*/  FFMA.FTZ R235, R235, R232, R15 ;  /* 0x000000e8ebeb7223 */ /* 0x004fc6000001000f */
[----:B------:R-:W2:Y:S01]  /*6590*/  LDL R232, [R1+0x5c] ;  /* 0x00005c0001e87983 */ /* 0x000ea20000100800 */
[C---:B------:R-:W-:Y:S01]  /*65a0*/  FADD.FTZ R233, -R236.reuse, R233 ;  /* 0x000000e9ece97221 */ /* 0x040fe20000010100 */
[----:B------:R-:W-:-:S03]  /*65b0*/  FADD.FTZ R234, -R236, R234 ;  /* 0x000000eaecea7221 */ /* 0x000fc60000010100 */
[C---:B------:R-:W-:Y:S01]  /*65c0*/  FMUL.FTZ R233, R7.reuse, R233 ;  /* 0x000000e907e97220 */ /* 0x040fe20000410000 */
[----:B------:R-:W-:-:S04]  /*65d0*/  FMUL.FTZ R234, R7, R234 ;  /* 0x000000ea07ea7220 */ /* 0x000fc80000410000 */
[----:B---3--:R-:W-:Y:S02]  /*65e0*/  FFMA.FTZ R234, R148, R234, R14 ;  /* 0x000000ea94ea7223 */ /* 0x008fe4000001000e */
[----:B------:R1:W5:Y:S01]  /*65f0*/  LDL.LU R148, [R1+0x68] ;  /* 0x0000680001947983 */ /* 0x0003620000300800 */
[----:B--2---:R-:W-:Y:S01]  /*6600*/  FFMA.FTZ R233, R232, R233, R13 ;  /* 0x000000e9e8e97223 */ /* 0x004fe2000001000d */
[----:B----4-:R-:W-:Y:S02]  /*6610*/  FFMA.FTZ R232, R249, R248, R12 ;  /* 0x000000f8f9e87223 */ /* 0x010fe4000001000c */
[----:B------:R-:W2:Y:S04]  /*6620*/  LDL R248, [R1+0x48] ;  /* 0x0000480001f87983 */ /* 0x000ea80000100800 */
[----:B------:R-:W3:Y:S04]  /*6630*/  LDL.LU R249, [R1] ;  /* 0x0000000001f97983 */ /* 0x000ee80000300800 */
[----:B------:R0:W-:Y:S04]  /*6640*/  STG.E.128 desc[UR4][R250.64], R232 ;  /* 0x000000e8fa007986 */ /* 0x0001e8000c101d04 */
[----:B0-----:R-:W4:Y:S01]  /*6650*/  LDL R233, [R1+0x54] ;  /* 0x0000540001e97983 */ /* 0x001f220000100800 */
[----:B------:R-:W0:Y:S03]  /*6660*/  LDC.64 R250, c[0x0][0x2b8] ;  /* 0x0000ae00fffa7b82 */ /* 0x000e260000000a00 */
        /* <DEDUP_REMOVED lines=9> */
[----:B------:R-:W-:-:S04]  /*6700*/  FMUL.FTZ R228, R7, R228 ;  /* 0x000000e407e47220 */ /* 0x000fc80000410000 */
[----:B--2---:R-:W-:Y:S02]  /*6710*/  FFMA.FTZ R228, R248, R228, R16 ;  /* 0x000000e4f8e47223 */ /* 0x004fe40000010010 */
[----:B------:R-:W2:Y:S01]  /*6720*/  LDL R248, [R1+0x30] ;  /* 0x0000300001f87983 */ /* 0x000ea20000100800 */
[----:B----4-:R-:W-:Y:S01]  /*6730*/  FFMA.FTZ R231, R233, R231, R19 ;  /* 0x000000e7e9e77223 */ /* 0x010fe20000010013 */
[----:B0-----:R-:W-:Y:S02]  /*6740*/  IMAD.WIDE.U32 R232, R244, 0x10, R250 ;  /* 0x00000010f4e87825 */ /* 0x001fe400078e00fa */
[----:B------:R-:W4:Y:S02]  /*6750*/  LDL R244, [R1+0x34] ;  /* 0x0000340001f47983 */ /* 0x000f240000100800 */
[----:B---3--:R-:W-:Y:S02]  /*6760*/  FFMA.FTZ R230, R234, R230, R18 ;  /* 0x000000e6eae67223 */ /* 0x008fe40000010012 */
[----:B------:R-:W3:Y:S01]  /*6770*/  LDL R234, [R1+0x28] ;  /* 0x0000280001ea7983 */ /* 0x000ee20000100800 */
[----:B------:R-:W-:-:S03]  /*6780*/  FFMA.FTZ R229, R235, R229, R17 ;  /* 0x000000e5ebe57223 */ /* 0x000fc60000010011 */
[----:B------:R-:W3:Y:S04]  /*6790*/  LDL R235, [R1+0x2c] ;  /* 0x00002c0001eb7983 */ /* 0x000ee80000100800 */
[----:B------:R0:W-:Y:S04]  /*67a0*/  STG.E.128 desc[UR4][R232.64], R228 ;  /* 0x000000e4e8007986 */ /* 0x0001e8000c101d04 */
[----:B0-----:R-:W3:Y:S04]  /*67b0*/  LDL R230, [R1+0x44] ;  /* 0x0000440001e67983 */ /* 0x001ee80000100800 */
[----:B------:R-:W3:Y:S04]  /*67c0*/  LDL R231, [R1+0x40] ;  /* 0x0000400001e77983 */ /* 0x000ee80000100800 */
[----:B------:R-:W3:Y:S04]  /*67d0*/  LDL R232, [R1+0x3c] ;  /* 0x00003c0001e87983 */ /* 0x000ee80000100800 */
[----:B------:R-:W3:Y:S01]  /*67e0*/  LDL R233, [R1+0x38] ;  /* 0x0000380001e97983 */ /* 0x000ee20000100800 */
        /* <DEDUP_REMOVED lines=9> */
[C---:B------:R-:W-:Y:S01]  /*6880*/  FADD.FTZ R222, -R236.reuse, R222 ;  /* 0x000000deecde7221 */ /* 0x040fe20000010100 */
[C---:B------:R-:W-:Y:S01]  /*6890*/  FADD.FTZ R221, -R236.reuse, R221 ;  /* 0x000000ddecdd7221 */ /* 0x040fe20000010100 */
[----:B------:R-:W-:Y:S01]  /*68a0*/  FADD.FTZ R220, -R236, R220 ;  /* 0x000000dcecdc7221 */ /* 0x000fe20000010100 */
[----:B------:R-:W-:-:S04]  /*68b0*/  IMAD.WIDE.U32 R228, R240, 0x10, R250 ;  /* 0x00000010f0e47825 */ /* 0x000fc800078e00fa */
[C---:B------:R-:W-:Y:S01]  /*68c0*/  FMUL.FTZ R223, R7.reuse, R223 ;  /* 0x000000df07df7220 */ /* 0x040fe20000410000 */
        /* <DEDUP_REMOVED lines=33> */
[----:B--2---:R-:W-:Y:S01]  /*6ae0*/  FFMA.FTZ R222, R248, R222, R26 ;  /* 0x000000def8de7223 */ /* 0x004fe2000001001a */
[C---:B------:R-:W-:Y:S01]  /*6af0*/  FADD.FTZ R248, -R236.reuse, R218 ;  /* 0x000000daecf87221 */ /* 0x040fe20000010100 */
[----:B------:R-:W-:Y:S01]  /*6b00*/  FADD.FTZ R218, -R236, R182 ;  /* 0x000000b6ecda7221 */ /* 0x000fe20000010100 */
[----:B----4-:R-:W-:Y:S01]  /*6b10*/  FFMA.FTZ R223, R244, R223, R27 ;  /* 0x000000dff4df7223 */ /* 0x010fe2000001001b */
[----:B---3--:R-:W-:Y:S01]  /*6b20*/  FFMA.FTZ R220, R234, R220, R24 ;  /* 0x000000dceadc7223 */ /* 0x008fe20000010018 */
[----:B------:R-:W-:Y:S01]  /*6b30*/  FFMA.FTZ R221, R235, R221, R25 ;  /* 0x000000ddebdd7223 */ /* 0x000fe20000010019 */
        /* <DEDUP_REMOVED lines=10> */
[----:B------:R-:W-:-:S04]  /*6be0*/  FADD.FTZ R233, -R236, R208 ;  /* 0x000000d0ece97221 */ /* 0x000fc80000010100 */
        /* <DEDUP_REMOVED lines=16> */
[----:B------:R0:W-:Y:S01]  /*6cf0*/  STG.E.128 desc[UR4][R224.64], R220 ;  /* 0x000000dce0007986 */ /* 0x0001e2000c101d04 */
[C---:B------:R-:W-:Y:S01]  /*6d00*/  FADD.FTZ R147, -R236.reuse, R165 ;  /* 0x000000a5ec937221 */ /* 0x040fe20000010100 */
[C---:B------:R-:W-:Y:S01]  /*6d10*/  FMUL.FTZ R166, R7.reuse, R248 ;  /* 0x000000f807a67220 */ /* 0x040fe20000410000 */
[C---:B------:R-:W-:Y:S01]  /*6d20*/  FADD.FTZ R229, -R236.reuse, R168 ;  /* 0x000000a8ece57221 */ /* 0x040fe20000010100 */
[C---:B------:R-:W-:Y:S01]  /*6d30*/  FADD.FTZ R146, -R236.reuse, R169 ;  /* 0x000000a9ec927221 */ /* 0x040fe20000010100 */
[----:B------:R-:W-:Y:S01]  /*6d40*/  FADD.FTZ R165, -R236, R160 ;  /* 0x000000a0eca57221 */ /* 0x000fe20000010100 */
[C---:B------:R-:W-:Y:S01]  /*6d50*/  FMUL.FTZ R248, R7.reuse, R208 ;  /* 0x000000d007f87220 */ /* 0x040fe20000410000 */
[----:B------:R-:W-:-:S02]  /*6d60*/  FMUL.FTZ R208, R7, R196 ;  /* 0x000000c407d07220 */ /* 0x000fc40000410000 */
[----:B------:R-:W2:Y:S01]  /*6d70*/  LDL R196, [R1+0x18] ;  /* 0x0000180001c47983 */ /* 0x000ea20000100800 */
[C---:B0-----:R-:W-:Y:S01]  /*6d80*/  FADD.FTZ R222, -R236.reuse, R179 ;  /* 0x000000b3ecde7221 */ /* 0x041fe20000010100 */
[C---:B------:R-:W-:Y:S01]  /*6d90*/  FADD.FTZ R225, -R236.reuse, R164 ;  /* 0x000000a4ece17221 */ /* 0x040fe20000010100 */
[C---:B------:R-:W-:Y:S01]  /*6da0*/  FADD.FTZ R220, -R236.reuse, R183 ;  /* 0x000000b7ecdc7221 */ /* 0x040fe20000010100 */
[C---:B------:R-:W-:Y:S01]  /*6db0*/  FADD.FTZ R223, -R236.reuse, R144 ;  /* 0x00000090ecdf7221 */ /* 0x040fe20000010100 */
[C---:B------:R-:W-:Y:S01]  /*6dc0*/  FADD.FTZ R224, -R236.reuse, R170 ;  /* 0x000000aaece07221 */ /* 0x040fe20000010100 */
[C---:B------:R-:W-:Y:S01]  /*6dd0*/  FADD.FTZ R164, -R236.reuse, R167 ;  /* 0x000000a7eca47221 */ /* 0x040fe20000010100 */
[C---:B------:R-:W-:Y:S01]  /*6de0*/  FADD.FTZ R179, -R236.reuse, R161 ;  /* 0x000000a1ecb37221 */ /* 0x040fe20000010100 */
[----:B------:R-:W-:Y:S01]  /*6df0*/  FADD.FTZ R221, -R236, R163 ;  /* 0x000000a3ecdd7221 */ /* 0x000fe20000010100 */
[C---:B------:R-:W-:Y:S02]  /*6e00*/  FMUL.FTZ R236, R7.reuse, R197 ;  /* 0x000000c507ec7220 */ /* 0x040fe40000410000 */
[----:B------:R-:W3:Y:S01]  /*6e10*/  LDL R197, [R1+0x1c] ;  /* 0x00001c0001c57983 */ /* 0x000ee20000100800 */
[C---:B------:R-:W-:Y:S01]  /*6e20*/  FMUL.FTZ R168, R7.reuse, R240 ;  /* 0x000000f007a87220 */ /* 0x040fe20000410000 */
[C---:B------:R-:W-:Y:S01]  /*6e30*/  FMUL.FTZ R181, R7.reuse, R198 ;  /* 0x000000c607b57220 */ /* 0x040fe20000410000 */
[C---:B------:R-:W-:Y:S01]  /*6e40*/  FMUL.FTZ R182, R7.reuse, R199 ;  /* 0x000000c707b67220 */ /* 0x040fe20000410000 */
[C---:B------:R-:W-:Y:S01]  /*6e50*/  FMUL.FTZ R185, R7.reuse, R207 ;  /* 0x000000cf07b97220 */ /* 0x040fe20000410000 */
[C---:B------:R-:W-:Y:S01]  /*6e60*/  FMUL.FTZ R240, R7.reuse, R201 ;  /* 0x000000c907f07220 */ /* 0x040fe20000410000 */
[C---:B------:R-:W-:Y:S01]  /*6e70*/  FMUL.FTZ R183, R7.reuse, R202 ;  /* 0x000000ca07b77220 */ /* 0x040fe20000410000 */
[C---:B------:R-:W-:Y:S01]  /*6e80*/  FMUL.FTZ R187, R7.reuse, R203 ;  /* 0x000000cb07bb7220 */ /* 0x040fe20000410000 */
[----:B------:R-:W4:Y:S04]  /*6e90*/  LDL R198, [R1+0x20] ;  /* 0x0000200001c67983 */ /* 0x000f280000100800 */
[----:B------:R-:W4:Y:S04]  /*6ea0*/  LDL R199, [R1+0x24] ;  /* 0x0000240001c77983 */ /* 0x000f280000100800 */
[----:B------:R-:W4:Y:S04]  /*6eb0*/  LDL R207, [R1+0x8] ;  /* 0x0000080001cf7983 */ /* 0x000f280000100800 */
[----:B------:R-:W4:Y:S04]  /*6ec0*/  LDL R201, [R1+0xc] ;  /* 0x00000c0001c97983 */ /* 0x000f280000100800 */
[----:B------:R-:W4:Y:S04]  /*6ed0*/  LDL R202, [R1+0x10] ;  /* 0x0000100001ca7983 */ /* 0x000f280000100800 */
[----:B------:R-:W4:Y:S01]  /*6ee0*/  LDL R203, [R1+0x14] ;  /* 0x0000140001cb7983 */ /* 0x000f220000100800 */
[C---:B------:R-:W-:Y:S01]  /*6ef0*/  FMUL.FTZ R163, R7.reuse, R146 ;  /* 0x0000009207a37220 */ /* 0x040fe20000410000 */
[----:B------:R-:W-:Y:S01]  /*6f00*/  FMUL.FTZ R146, R7, R225 ;  /* 0x000000e107927220 */ /* 0x000fe20000410000 */
[----:B------:R-:W-:-:S02]  /*6f10*/  MOV R225, R212 ;  /* 0x000000d400e17202 */ /* 0x000fc40000000f00 */
[----:B------:R-:W4:Y:S01]  /*6f20*/  LDL.LU R212, [R1+0x4] ;  /* 0x0000040001d47983 */ /* 0x000f220000300800 */
[C---:B------:R-:W-:Y:S01]  /*6f30*/  FMUL.FTZ R167, R7.reuse, R244 ;  /* 0x000000f407a77220 */ /* 0x040fe20000410000 */
[C---:B------:R-:W-:Y:S01]  /*6f40*/  FMUL.FTZ R186, R7.reuse, R210 ;  /* 0x000000d207ba7220 */ /* 0x040fe20000410000 */
        /* <DEDUP_REMOVED lines=10> */
[----:B------:R-:W-:Y:S02]  /*6ff0*/  MOV R223, R205 ;  /* 0x000000cd00df7202 */ /* 0x000fe40000000f00 */
[----:B------:R-:W-:Y:S02]  /*7000*/  MOV R227, R204 ;  /* 0x000000cc00e37202 */ /* 0x000fe40000000f00 */
[----:B------:R-:W0:Y:S01]  /*7010*/  LDC.64 R204, c[0x0][0x2b8] ;  /* 0x0000ae00ffcc7b82 */ /* 0x000e220000000a00 */
        /* <DEDUP_REMOVED lines=11> */
[----:B0-----:R-:W-:-:S02]  /*70d0*/  IMAD.WIDE.U32 R190, R247, 0x10, R204 ;  /* 0x00000010f7be7825 */ /* 0x001fc400078e00cc */
[----:B------:R-:W-:Y:S02]  /*70e0*/  MOV R209, R144 ;  /* 0x0000009000d17202 */ /* 0x000fe40000000f00 */
        /* <DEDUP_REMOVED lines=29> */
[----:B------:R-:W-:-:S02]  /*72c0*/  MOV R221, R209 ;  /* 0x000000d100dd7202 */ /* 0x000fc40000000f00 */
[----:B------:R-:W-:Y:S02]  /*72d0*/  MOV R219, R210 ;  /* 0x000000d200db7202 */ /* 0x000fe40000000f00 */
[----:B------:R-:W-:Y:S01]  /*72e0*/  MOV R228, R213 ;  /* 0x000000d500e47202 */ /* 0x000fe20000000f00 */
[----:B------:R-:W-:Y:S01]  /*72f0*/  FFMA.FTZ R187, R99, R187, R47 ;  /* 0x000000bb63bb7223 */ /* 0x000fe2000001002f */
[----:B------:R-:W-:Y:S02]  /*7300*/  MOV R213, R208 ;  /* 0x000000d000d57202 */ /* 0x000fe40000000f00 */
[----:B------:R-:W-:Y:S02]  /*7310*/  MOV R224, R211 ;  /* 0x000000d300e07202 */ /* 0x000fe40000000f00 */
[----:B------:R-:W-:Y:S01]  /*7320*/  MOV R229, R206 ;  /* 0x000000ce00e57202 */ /* 0x000fe20000000f00 */
[----:B------:R-:W-:Y:S01]  /*7330*/  FFMA.FTZ R217, R125, R217, R73 ;  /* 0x000000d97dd97223 */ /* 0x000fe20000010049 */
[----:B--2---:R-:W-:Y:S01]  /*7340*/  FFMA.FTZ R164, R196, R231, R28 ;  /* 0x000000e7c4a47223 */ /* 0x004fe2000001001c */
[----:B---3--:R-:W-:Y:S01]  /*7350*/  FFMA.FTZ R165, R197, R232, R29 ;  /* 0x000000e8c5a57223 */ /* 0x008fe2000001001d */
[----:B------:R-:W-:-:S02]  /*7360*/  IMAD.WIDE.U32 R196, R246, 0x10, R204 ;  /* 0x00000010f6c47825 */ /* 0x000fc400078e00cc */
[----:B------:R-:W0:Y:S02]  /*7370*/  LDC.64 R246, c[0x0][0x2b8] ;  /* 0x0000ae00fff67b82 */ /* 0x000e240000000a00 */
[----:B----4-:R-:W-:Y:S01]  /*7380*/  FFMA.FTZ R166, R198, R166, R30 ;  /* 0x000000a6c6a67223 */ /* 0x010fe2000001001e */
[----:B------:R-:W-:Y:S01]  /*7390*/  FFMA.FTZ R167, R199, R167, R31 ;  /* 0x000000a7c7a77223 */ /* 0x000fe2000001001f */
[----:B------:R-:W-:Y:S01]  /*73a0*/  FFMA.FTZ R168, R207, R168, R32 ;  /* 0x000000a8cfa87223 */ /* 0x000fe20000010020 */
[----:B------:R-:W-:Y:S01]  /*73b0*/  FFMA.FTZ R169, R201, R169, R33 ;  /* 0x000000a9c9a97223 */ /* 0x000fe20000010021 */
[----:B------:R-:W-:Y:S01]  /*73c0*/  FFMA.FTZ R170, R202, R170, R34 ;  /* 0x000000aacaaa7223 */ /* 0x000fe20000010022 */
[----:B------:R-:W-:Y:S01]  /*73d0*/  FFMA.FTZ R171, R203, R230, R35 ;  /* 0x000000e6cbab7223 */ /* 0x000fe20000010023 */
[----:B------:R-:W-:Y:S01]  /*73e0*/  MOV R230, R200 ;  /* 0x000000c800e67202 */ /* 0x000fe20000000f00 */
[----:B------:R2:W-:Y:S01]  /*73f0*/  STG.E.128 desc[UR4][R188.64], R164 ;  /* 0x000000a4bc007986 */ /* 0x0005e2000c101d04 */
[----:B0-----:R-:W-:-:S03]  /*7400*/  IMAD.WIDE.U32 R198, R245, 0x10, R246 ;  /* 0x00000010f5c67825 */ /* 0x001fc600078e00f6 */
[----:B------:R0:W-:Y:S01]  /*7410*/  STG.E.128 desc[UR4][R190.64], R168 ;  /* 0x000000a8be007986 */ /* 0x0001e2000c101d04 */
[--C-:B------:R-:W-:Y:S01]  /*7420*/  IMAD.WIDE.U32 R208, R243, 0x10, R246.reuse ;  /* 0x00000010f3d07825 */ /* 0x100fe200078e00f6 */
[----:B------:R-:W-:Y:S02]  /*7430*/  MOV R232, R192 ;  /* 0x000000c000e87202 */ /* 0x000fe40000000f00 */
[----:B------:R-:W-:Y:S01]  /*7440*/  MOV R231, R193 ;  /* 0x000000c100e77202 */ /* 0x000fe20000000f00 */
[----:B------:R-:W-:-:S04]  /*7450*/  IMAD.WIDE.U32 R210, R242, 0x10, R246 ;  /* 0x00000010f2d27825 */ /* 0x000fc800078e00f6 */
[----:B--2---:R-:W-:Y:S01]  /*7460*/  FFMA.FTZ R167, R91, R186, R39 ;  /* 0x000000ba5ba77223 */ /* 0x004fe20000010027 */
[----:B------:R-:W-:Y:S01]  /*7470*/  FFMA.FTZ R166, R90, R233, R38 ;  /* 0x000000e95aa67223 */ /* 0x000fe20000010026 */
[----:B------:R-:W-:Y:S01]  /*7480*/  FFMA.FTZ R165, R89, R248, R37 ;  /* 0x000000f859a57223 */ /* 0x000fe20000010025 */
[----:B------:R-:W-:Y:S01]  /*7490*/  FFMA.FTZ R164, R88, R221, R36 ;  /* 0x000000dd58a47223 */ /* 0x000fe20000010024 */
[----:B0-----:R-:W-:Y:S01]  /*74a0*/  FFMA.FTZ R171, R95, R185, R43 ;  /* 0x000000b95fab7223 */ /* 0x001fe2000001002b */
[----:B------:R-:W-:Y:S01]  /*74b0*/  FFMA.FTZ R170, R94, R184, R42 ;  /* 0x000000b85eaa7223 */ /* 0x000fe2000001002a */
[----:B------:R-:W-:Y:S01]  /*74c0*/  FFMA.FTZ R169, R93, R244, R41 ;  /* 0x000000f45da97223 */ /* 0x000fe20000010029 */
[----:B------:R-:W-:Y:S01]  /*74d0*/  FFMA.FTZ R168, R92, R219, R40 ;  /* 0x000000db5ca87223 */ /* 0x000fe20000010028 */
[----:B------:R-:W-:Y:S01]  /*74e0*/  FFMA.FTZ R186, R98, R183, R46 ;  /* 0x000000b762ba7223 */ /* 0x000fe2000001002e */
[----:B------:R-:W-:Y:S01]  /*74f0*/  FFMA.FTZ R185, R97, R240, R45 ;  /* 0x000000f061b97223 */ /* 0x000fe2000001002d */
[----:B------:R-:W-:Y:S01]  /*7500*/  FFMA.FTZ R184, R96, R230, R44 ;  /* 0x000000e660b87223 */ /* 0x000fe2000001002c */
[----:B------:R-:W-:Y:S01]  /*7510*/  STG.E.128 desc[UR4][R196.64], R164 ;  /* 0x000000a4c4007986 */ /* 0x000fe2000c101d04 */
[----:B------:R-:W-:Y:S01]  /*7520*/  FFMA.FTZ R191, R103, R182, R51 ;  /* 0x000000b667bf7223 */ /* 0x000fe20000010033 */
[----:B------:R-:W-:-:S02]  /*7530*/  FFMA.FTZ R190, R102, R181, R50 ;  /* 0x000000b566be7223 */ /* 0x000fc40000010032 */
[----:B------:R-:W-:Y:S01]  /*7540*/  STG.E.128 desc[UR4][R198.64], R168 ;  /* 0x000000a8c6007986 */ /* 0x000fe2000c101d04 */
[----:B------:R-:W-:Y:S01]  /*7550*/  FFMA.FTZ R189, R101, R236, R49 ;  /* 0x000000ec65bd7223 */ /* 0x000fe20000010031 */
[----:B------:R-:W-:Y:S02]  /*7560*/  FFMA.FTZ R188, R100, R213, R48 ;  /* 0x000000d564bc7223 */ /* 0x000fe40000010030 */
[----:B------:R0:W-:Y:S01]  /*7570*/  STG.E.128 desc[UR4][R208.64], R184 ;  /* 0x000000b8d0007986 */ /* 0x0001e2000c101d04 */
[----:B------:R-:W-:-:S03]  /*7580*/  IMAD.WIDE.U32 R192, R241, 0x10, R246 ;  /* 0x00000010f1c07825 */ /* 0x000fc600078e00f6 */
[----:B------:R2:W-:Y:S01]  /*7590*/  STG.E.128 desc[UR4][R210.64], R188 ;  /* 0x000000bcd2007986 */ /* 0x0005e2000c101d04 */
[----:B------:R-:W-:-:S04]  /*75a0*/  IMAD.WIDE.U32 R194, R239, 0x10, R246 ;  /* 0x00000010efc27825 */ /* 0x000fc800078e00f6 */
[----:B------:R-:W-:Y:S01]  /*75b0*/  IMAD.WIDE.U32 R200, R238, 0x10, R246 ;  /* 0x00000010eec87825 */ /* 0x000fe200078e00f6 */
[----:B0-----:R-:W0:Y:S03]  /*75c0*/  LDC.64 R208, c[0x0][0x210] ;  /* 0x00008400ffd07b82 */ /* 0x001e260000000a00 */
[----:B------:R-:W-:Y:S01]  /*75d0*/  FFMA.FTZ R187, R111, R234, R59 ;  /* 0x000000ea6fbb7223 */ /* 0x000fe2000001003b */
[----:B------:R-:W-:Y:S01]  /*75e0*/  FFMA.FTZ R186, R110, R251, R58 ;  /* 0x000000fb6eba7223 */ /* 0x000fe2000001003a */
[----:B------:R-:W-:Y:S01]  /*75f0*/  FFMA.FTZ R185, R109, R225, R57 ;  /* 0x000000e16db97223 */ /* 0x000fe20000010039 */
[----:B--2---:R-:W-:Y:S01]  /*7600*/  FFMA.FTZ R191, R107, R235, R55 ;  /* 0x000000eb6bbf7223 */ /* 0x004fe20000010037 */
        /* <DEDUP_REMOVED lines=13> */
[----:B------:R-:W-:Y:S01]  /*76e0*/  STG.E.128 desc[UR4][R192.64], R188 ;  /* 0x000000bcc0007986 */ /* 0x000fe2000c101d04 */
[----:B------:R-:W-:Y:S01]  /*76f0*/  FFMA.FTZ R198, R122, R218, R70 ;  /* 0x000000da7ac67223 */ /* 0x000fe20000010046 */
[----:B------:R-:W-:-:S04]  /*7700*/  IMAD.WIDE.U32 R204, R2, 0x10, R246 ;  /* 0x0000001002cc7825 */ /* 0x000fc800078e00f6 */
[----:B------:R-:W-:Y:S01]  /*7710*/  FFMA.FTZ R199, R123, R178, R71 ;  /* 0x000000b27bc77223 */ /* 0x000fe20000010047 */
[----:B------:R-:W-:Y:S01]  /*7720*/  STG.E.128 desc[UR4][R194.64], R184 ;  /* 0x000000b8c2007986 */ /* 0x000fe2000c101d04 */
[----:B------:R-:W-:Y:S01]  /*7730*/  FFMA.FTZ R197, R121, R220, R69 ;  /* 0x000000dc79c57223 */ /* 0x000fe20000010045 */
[----:B------:R-:W-:Y:S01]  /*7740*/  FFMA.FTZ R196, R120, R223, R68 ;  /* 0x000000df78c47223 */ /* 0x000fe20000010044 */
[----:B------:R-:W-:Y:S01]  /*7750*/  FFMA.FTZ R218, R126, R216, R74 ;  /* 0x000000d87eda7223 */ /* 0x000fe2000001004a */
[----:B------:R2:W-:Y:S01]  /*7760*/  STG.E.128 desc[UR4][R200.64], R168 ;  /* 0x000000a8c8007986 */ /* 0x0005e2000c101d04 */
[----:B------:R-:W-:-:S04]  /*7770*/  IMAD.WIDE.U32 R2, R3, 0x10, R246 ;  /* 0x0000001003027825 */ /* 0x000fc800078e00f6 */
[----:B------:R-:W-:Y:S01]  /*7780*/  FFMA.FTZ R219, R127, R144, R75 ;  /* 0x000000907fdb7223 */ /* 0x000fe2000001004b */
[----:B------:R-:W-:Y:S01]  /*7790*/  FFMA.FTZ R216, R124, R222, R72 ;  /* 0x000000de7cd87223 */ /* 0x000fe20000010048 */
[----:B------:R3:W-:Y:S01]  /*77a0*/  STG.E.128 desc[UR4][R202.64], R164 ;  /* 0x000000a4ca007986 */ /* 0x0007e2000c101d04 */
[----:B------:R-:W-:-:S04]  /*77b0*/  IMAD.WIDE.U32 R206, R4, 0x10, R246 ;  /* 0x0000001004ce7825 */ /* 0x000fc800078e00f6 */
[--C-:B------:R-:W-:Y:S01]  /*77c0*/  IMAD.WIDE.U32 R4, R5, 0x10, R246.reuse ;  /* 0x0000001005047825 */ /* 0x100fe200078e00f6 */
[----:B------:R1:W-:Y:S03]  /*77d0*/  STG.E.128 desc[UR4][R204.64], R196 ;  /* 0x000000c4cc007986 */ /* 0x0003e6000c101d04 */
[----:B------:R-:W-:Y:S01]  /*77e0*/  IMAD.WIDE.U32 R182, R6, 0x10, R246 ;  /* 0x0000001006b67825 */ /* 0x000fe200078e00f6 */
[----:B------:R1:W-:Y:S03]  /*77f0*/  STG.E.128 desc[UR4][R2.64], R216 ;  /* 0x000000d802007986 */ /* 0x0003e6000c101d04 */
        /* <DEDUP_REMOVED lines=25> */
.L_x_60517:
        /* <DEDUP_REMOVED lines=8> */
.L_x_60520:
[----:B------:R-:W-:Y:S05]  /*7a10*/  BSYNC B0 ;  /* 0x0000000000007941 */ /* 0x000fea0003800000 */
.L_x_60519:
        /* <DEDUP_REMOVED lines=8> */
.L_x_60521:
[----:B------:R-:W-:Y:S01]  /*7aa0*/  HFMA2.MMA R250, -RZ, RZ, 0, 2.384185791015625e-07 ;  /* 0x00000004fffa7435 */ /* 0x000fe200000001ff */
[----:B------:R-:W-:Y:S01]  /*7ab0*/  FADD.FTZ R249, R249, R7 ;  /* 0x00000007f9f97221 */ /* 0x000fe20000010000 */
[----:B------:R-:W-:-:S04]  /*7ac0*/  MOV R7, 0xffffffff ;  /* 0xffffffff00077802 */ /* 0x000fc80000000f00 */
[----:B------:R-:W-:-:S07]  /*7ad0*/  MOV R251, R249 ;  /* 0x000000f900fb7202 */ /* 0x000fce0000000f00 */
[----:B------:R-:W-:Y:S05]  /*7ae0*/  WARPSYNC.COLLECTIVE R7, `(.L_x_60522) ;  /* 0x0000000007087348 */ /* 0x000fea0003c00000 */
[----:B------:R0:W1:Y:S02]  /*7af0*/  SHFL.BFLY P3, R7, R251, R250, R236 ;  /* 0x0c0000fafb077389 */ /* 0x00006400000600ec */
[----:B01----:R-:W-:Y:S01]  /*7b00*/  ENDCOLLECTIVE ;  /* 0x000000000000791b */ /* 0x003fe20003800000 */
.L_x_60522:
[----:B------:R-:W-:Y:S01]  /*7b10*/  HFMA2.MMA R250, -RZ, RZ, 0, 4.76837158203125e-07 ;  /* 0x00000008fffa7435 */ /* 0x000fe200000001ff */
[----:B------:R-:W-:Y:S01]  /*7b20*/  FADD.FTZ R249, R249, R7 ;  /* 0x00000007f9f97221 */ /* 0x000fe20000010000 */
[----:B------:R-:W-:-:S04]  /*7b30*/  MOV R7, 0xffffffff ;  /* 0xffffffff00077802 */ /* 0x000fc80000000f00 */
[----:B------:R-:W-:-:S07]  /*7b40*/  MOV R251, R249 ;  /* 0x000000f900fb7202 */ /* 0x000fce0000000f00 */
[----:B------:R-:W-:Y:S05]  /*7b50*/  WARPSYNC.COLLECTIVE R7, `(.L_x_60523) ;  /* 0x0000000007087348 */ /* 0x000fea0003c00000 */
[----:B------:R0:W1:Y:S02]  /*7b60*/  SHFL.BFLY P3, R7, R251, R250, R236 ;  /* 0x0c0000fafb077389 */ /* 0x00006400000600ec */
[----:B01----:R-:W-:Y:S01]  /*7b70*/  ENDCOLLECTIVE ;  /* 0x000000000000791b */ /* 0x003fe20003800000 */
.L_x_60523:
[----:B------:R-:W-:Y:S01]  /*7b80*/  HFMA2.MMA R250, -RZ, RZ, 0, 9.5367431640625e-07 ;  /* 0x00000010fffa7435 */ /* 0x000fe200000001ff */
[----:B------:R-:W-:Y:S01]  /*7b90*/  FADD.FTZ R249, R249, R7 ;  /* 0x00000007f9f97221 */ /* 0x000fe20000010000 */
[----:B------:R-:W-:-:S04]  /*7ba0*/  MOV R7, 0xffffffff ;  /* 0xffffffff00077802 */ /* 0x000fc80000000f00 */
[----:B------:R-:W-:-:S07]  /*7bb0*/  MOV R251, R249 ;  /* 0x000000f900fb7202 */ /* 0x000fce0000000f00 */
[----:B------:R-:W-:Y:S05]  /*7bc0*/  WARPSYNC.COLLECTIVE R7, `(.L_x_60524) ;  /* 0x0000000007087348 */ /* 0x000fea0003c00000 */
[----:B------:R0:W1:Y:S02]  /*7bd0*/  SHFL.BFLY P3, R7, R251, R250, R236 ;  /* 0x0c0000fafb077389 */ /* 0x00006400000600ec */
[----:B01----:R-:W-:Y:S01]  /*7be0*/  ENDCOLLECTIVE ;  /* 0x000000000000791b */ /* 0x003fe20003800000 */
.L_x_60524:
        /* <DEDUP_REMOVED lines=169> */
.L_x_60525:
[----:B------:R-:W-:Y:S01]  /*8680*/  HFMA2.MMA R250, -RZ, RZ, 0, 1.1920928955078125e-07 ;  /* 0x00000002fffa7435 */ /* 0x000fe200000001ff */
[----:B------:R-:W-:Y:S01]  /*8690*/  FADD.FTZ R251, R251, R7 ;  /* 0x00000007fbfb7221 */ /* 0x000fe20000010000 */
[----:B------:R-:W-:-:S09]  /*86a0*/  MOV R7, 0xffffffff ;  /* 0xffffffff00077802 */ /* 0x000fd20000000f00 */
[----:B------:R-:W-:Y:S05]  /*86b0*/  WARPSYNC.COLLECTIVE R7, `(.L_x_60526) ;  /* 0x0000000007087348 */ /* 0x000fea0003c00000 */
[----:B------:R0:W1:Y:S02]  /*86c0*/  SHFL.BFLY P3, R7, R251, R250, R236 ;  /* 0x0c0000fafb077389 */ /* 0x00006400000600ec */
[----:B01----:R-:W-:Y:S01]  /*86d0*/  ENDCOLLECTIVE ;  /* 0x000000000000791b */ /* 0x003fe20003800000 */
.L_x_60526:
[----:B------:R-:W-:Y:S01]  /*86e0*/  HFMA2.MMA R250, -RZ, RZ, 0, 2.384185791015625e-07 ;  /* 0x00000004fffa7435 */ /* 0x000fe200000001ff */
[----:B------:R-:W-:Y:S01]  /*86f0*/  FADD.FTZ R251, R251, R7 ;  /* 0x00000007fbfb7221 */ /* 0x000fe20000010000 */
[----:B------:R-:W-:-:S09]  /*8700*/  MOV R7, 0xffffffff ;  /* 0xffffffff00077802 */ /* 0x000fd20000000f00 */
[----:B------:R-:W-:Y:S05]  /*8710*/  WARPSYNC.COLLECTIVE R7, `(.L_x_60527) ;  /* 0x0000000007087348 */ /* 0x000fea0003c00000 */
[----:B------:R0:W1:Y:S02]  /*8720*/  SHFL.BFLY P3, R7, R251, R250, R236 ;  /* 0x0c0000fafb077389 */ /* 0x00006400000600ec */
[----:B01----:R-:W-:Y:S01]  /*8730*/  ENDCOLLECTIVE ;  /* 0x000000000000791b */ /* 0x003fe20003800000 */
.L_x_60527:
[----:B------:R-:W-:Y:S01]  /*8740*/  HFMA2.MMA R250, -RZ, RZ, 0, 4.76837158203125e-07 ;  /* 0x00000008fffa7435 */ /* 0x000fe200000001ff */
[----:B------:R-:W-:Y:S01]  /*8750*/  FADD.FTZ R251, R251, R7 ;  /* 0x00000007fbfb7221 */ /* 0x000fe20000010000 */
[----:B------:R-:W-:-:S09]  /*8760*/  MOV R7, 0xffffffff ;  /* 0xffffffff00077802 */ /* 0x000fd20000000f00 */
[----:B------:R-:W-:Y:S05]  /*8770*/  WARPSYNC.COLLECTIVE R7, `(.L_x_60528) ;  /* 0x0000000007087348 */ /* 0x000fea0003c00000 */
[----:B------:R0:W1:Y:S02]  /*8780*/  SHFL.BFLY P3, R7, R251, R250, R236 ;  /* 0x0c0000fafb077389 */ /* 0x00006400000600ec */
[----:B01----:R-:W-:Y:S01]  /*8790*/  ENDCOLLECTIVE ;  /* 0x000000000000791b */ /* 0x003fe20003800000 */
.L_x_60528:
[----:B------:R-:W-:Y:S01]  /*87a0*/  HFMA2.MMA R250, -RZ, RZ, 0, 9.5367431640625e-07 ;  /* 0x00000010fffa7435 */ /* 0x000fe200000001ff */
[----:B------:R-:W-:Y:S01]  /*87b0*/  FADD.FTZ R251, R251, R7 ;  /* 0x00000007fbfb7221 */ /* 0x000fe20000010000 */
[----:B------:R-:W-:-:S09]  /*87c0*/  MOV R7, 0xffffffff ;  /* 0xffffffff00077802 */ /* 0x000fd20000000f00 */
[----:B------:R-:W-:Y:S05]  /*87d0*/  WARPSYNC.COLLECTIVE R7, `(.L_x_60529) ;  /* 0x0000000007087348 */ /* 0x000fea0003c00000 */
[----:B------:R0:W1:Y:S02]  /*87e0*/  SHFL.BFLY P3, R7, R251, R250, R236 ;  /* 0x0c0000fafb077389 */ /* 0x00006400000600ec */
[----:B01----:R-:W-:Y:S01]  /*87f0*/  ENDCOLLECTIVE ;  /* 0x000000000000791b */ /* 0x003fe20003800000 */
.L_x_60529:
[----:B------:R-:W-:Y:S05]  /*8800*/  BRA `(.L_x_60530) ;  /* 0xffffffd800fc7947 */ /* 0x000fea000383ffff */
.L_x_60531:
        /* <DEDUP_REMOVED lines=15> */
.L_x_66109:


//--------------------- .text._ZN10layer_norm31ln_parallel_residual_fwd_kernelINS_13Kernel_traitsIfffffjLj2560ELj1ELj4ELj1ELj16ENS_18Kernel_traits_baseILj2560EfffffjLj128EEEEELb1ELb0ELb0EEEvNS_9FwdParamsE --------------------------
	.section	.text._ZN10layer_norm31ln_parallel_residual_fwd_kernelINS_13Kernel_traitsIfffffjLj2560ELj1ELj4ELj1ELj16ENS_18Kernel_traits_baseILj2560EfffffjLj128EEEEELb1ELb0ELb0EEEvNS_9FwdParamsE,"ax",@progbits
	.align	128
        .global         _ZN10layer_norm31ln_parallel_residual_fwd_kernelINS_13Kernel_traitsIfffffjLj2560ELj1ELj4ELj1ELj16ENS_18Kernel_traits_baseILj2560EfffffjLj128EEEEELb1ELb0ELb0EEEvNS_9FwdParamsE
        .type           _ZN10layer_norm31ln_parallel_residual_fwd_kernelINS_13Kernel_traitsIfffffjLj2560ELj1ELj4ELj1ELj16ENS_18Kernel_traits_baseILj2560EfffffjLj128EEEEELb1ELb0ELb0EEEvNS_9FwdParamsE,@function
        .size           _ZN10layer_norm31ln_parallel_residual_fwd_kernelINS_13Kernel_traitsIfffffjLj2560ELj1ELj4ELj1ELj16ENS_18Kernel_traits_baseILj2560EfffffjLj128EEEEELb1ELb0ELb0EEEvNS_9FwdParamsE,(.L_x_66110 - _ZN10layer_norm31ln_parallel_residual_fwd_kernelINS_13Kernel_traitsIfffffjLj2560ELj1ELj4ELj1ELj16ENS_18Kernel_traits_baseILj2560EfffffjLj128EEEEELb1ELb0ELb0EEEvNS_9FwdParamsE)
        .other          _ZN10layer_norm31ln_parallel_residual_fwd_kernelINS_13Kernel_traitsIfffffjLj2560ELj1ELj4ELj1ELj16ENS_18Kernel_traits_baseILj2560EfffffjLj128EEEEELb1ELb0ELb0EEEvNS_9FwdParamsE,@"STO_CUDA_ENTRY STV_DEFAULT"
_ZN10layer_norm31ln_parallel_residual_fwd_kernelINS_13Kernel_traitsIfffffjLj2560ELj1ELj4ELj1ELj16ENS_18Kernel_traits_baseILj2560EfffffjLj128EEEEELb1ELb0ELb0EEEvNS_9FwdParamsE:
.text._ZN10layer_norm31ln_parallel_residual_fwd_kernelINS_13Kernel_traitsIfffffjLj2560ELj1ELj4ELj1ELj16ENS_18Kernel_traits_baseILj2560EfffffjLj128EEEEELb1ELb0ELb0EEEvNS_9FwdParamsE:
        /* <DEDUP_REMOVED lines=80> */
[----:B------:R-:W-:-:S05]  /*0500*/  IMAD.WIDE.U32 R8, R9, -0x326172a9, RZ ;  /* 0xcd9e8d5709087825 */ /* 0x000fca00078e00ff */
[----:B------:R-:W-:Y:S01]  /*0510*/  LOP3.LUT R10, R9, UR20, R2, 0x96, !PT ;  /* 0x00000014090a7c12 */ /* 0x000fe2000f8e9602 */
[----:B------:R-:W-:-:S04]  /*0520*/  IMAD.WIDE.U32 R2, R3, -0x2daee0ad, RZ ;  /* 0xd2511f5303027825 */ /* 0x000fc800078e00ff */
[----:B------:R-:W-:Y:S01]  /*0530*/  IMAD.WIDE.U32 R10, R10, -0x2daee0ad, RZ ;  /* 0xd2511f530a0a7825 */ /* 0x000fe200078e00ff */
[----:B------:R-:W-:-:S03]  /*0540*/  LOP3.LUT R3, R3, UR21, R4, 0x96, !PT ;  /* 0x0000001503037c12 */ /* 0x000fc6000f8e9604 */
[----:B------:R-:W-:Y:S01]  /*0550*/  IMAD.U32 R4, RZ, RZ, UR26 ;  /* 0x0000001aff047e24 */ /* 0x000fe2000f8e00ff */
[----:B------:R-:W-:Y:S01]  /*0560*/  LOP3.LUT R7, R11, UR22, R2, 0x96, !PT ;  /* 0x000000160b077c12 */ /* 0x000fe2000f8e9602 */
[----:B------:R-:W-:-:S04]  /*0570*/  IMAD.WIDE.U32 R2, R3, -0x326172a9, RZ ;  /* 0xcd9e8d5703027825 */ /* 0x000fc800078e00ff */
[----:B------:R-:W-:Y:S01]  /*0580*/  IMAD.HI.U32 R9, R7, -0x326172a9, RZ ;  /* 0xcd9e8d5707097827 */ /* 0x000fe200078e00ff */
[----:B------:R-:W-:-:S03]  /*0590*/  LOP3.LUT R8, R3, UR23, R8, 0x96, !PT ;  /* 0x0000001703087c12 */ /* 0x000fc6000f8e9608 */
[----:B------:R-:W-:Y:S01]  /*05a0*/  IMAD.MOV.U32 R11, RZ, RZ, R252 ;  /* 0x000000ffff0b7224 */ /* 0x000fe200078e00fc */
[----:B------:R-:W-:Y:S01]  /*05b0*/  LOP3.LUT R9, R9, UR24, R2, 0x96, !PT ;  /* 0x0000001809097c12 */ /* 0x000fe2000f8e9602 */
[----:B------:R-:W-:Y:S01]  /*05c0*/  IMAD.HI.U32 R3, R8, -0x2daee0ad, RZ ;  /* 0xd2511f5308037827 */ /* 0x000fe200078e00ff */
[----:B0-----:R-:W-:-:S04]  /*05d0*/  SHF.R.S32.HI R2, RZ, 0x1f, R5 ;  /* 0x0000001fff027819 */ /* 0x001fc80000011405 */
[----:B------:R-:W-:Y:S02]  /*05e0*/  LOP3.LUT R10, R3, UR25, R10, 0x96, !PT ;  /* 0x00000019030a7c12 */ /* 0x000fe4000f8e960a */
[----:B------:R-:W-:Y:S02]  /*05f0*/  LEA.HI R2, R2, R5, RZ, 0x2 ;  /* 0x0000000502027211 */ /* 0x000fe400078f10ff */
[----:B------:R-:W-:-:S04]  /*0600*/  LOP3.LUT R3, R11, 0x1f, RZ, 0x3c, !PT ;  /* 0x0000001f0b037812 */ /* 0x000fc800078e3cff */
[----:B------:R-:W-:Y:S01]  /*0610*/  LEA.HI.SX32 R2, R2, R3, 0x1e ;  /* 0x0000000302027211 */ /* 0x000fe200078ff2ff */
[----:B------:R-:W-:-:S03]  /*0620*/  IMAD.U32 R3, RZ, RZ, UR5 ;  /* 0x00000005ff037e24 */ /* 0x000fc6000f8e00ff */
[----:B------:R-:W-:-:S13]  /*0630*/  LOP3.LUT P1, RZ, R2, 0xffffffe0, RZ, 0xc0, !PT ;  /* 0xffffffe002ff7812 */ /* 0x000fda000782c0ff */
[----:B------:R-:W-:Y:S01]  /*0640*/  @P1 LOP3.LUT R6, R6, 0x4000, RZ, 0xfc, !PT ;  /* 0x0000400006061812 */ /* 0x000fe200078efcff */
[----:B------:R-:W-:Y:S06]  /*0650*/  @!P1 BRA `(.L_x_60533) ;  /* 0x0000000000889947 */ /* 0x000fec0003800000 */
[----:B------:R-:W-:Y:S01]  /*0660*/  ULDC.64 UR26, c[0x0][0x2c8] ;  /* 0x0000b200001a7ab9 */ /* 0x000fe20000000a00 */
[----:B------:R-:W-:Y:S02]  /*0670*/  CS2R R18, SRZ ;  /* 0x0000000000127805 */ /* 0x000fe4000001ff00 */
[----:B------:R-:W-:Y:S02]  /*0680*/  ISETP.NE.U32.AND P0, PT, RZ, UR26, PT ;  /* 0x0000001aff007c0c */ /* 0x000fe4000bf05070 */
[----:B------:R-:W-:Y:S01]  /*0690*/  CS2R R16, SRZ ;  /* 0x0000000000107805 */ /* 0x000fe2000001ff00 */
[----:B------:R-:W-:Y:S01]  /*06a0*/  ULDC.64 UR28, c[0x0][0x2d0] ;  /* 0x0000b400001c7ab9 */ /* 0x000fe20000000a00 */
[----:B------:R-:W-:Y:S02]  /*06b0*/  ISETP.NE.AND.EX P0, PT, RZ, UR27, PT, P0 ;  /* 0x0000001bff007c0c */ /* 0x000fe4000bf05300 */
[----:B------:R-:W-:-:S04]  /*06c0*/  ISETP.NE.U32.AND P1, PT, RZ, UR28, PT ;  /* 0x0000001cff007c0c */ /* 0x000fc8000bf25070 */
[----:B------:R-:W-:-:S07]  /*06d0*/  ISETP.NE.AND.EX P1, PT, RZ, UR29, PT, P1 ;  /* 0x0000001dff007c0c */ /* 0x000fce000bf25310 */
[----:B------:R-:W-:-:S04]  /*06e0*/  @P0 LEA R12, P2, R11, UR26, 0x4 ;  /* 0x0000001a0b0c0c11 */ /* 0x000fc8000f8420ff */
[C---:B------:R-:W-:Y:S01]  /*06f0*/  @P0 LEA.HI.X R13, R11.reuse, UR27, RZ, 0x4, P2 ;  /* 0x0000001b0b0d0c11 */ /* 0x040fe200090f24ff */
[C---:B------:R-:W-:Y:S01]  /*0700*/  IMAD.SHL.U32 R14, R11.reuse, 0x10, RZ ;  /* 0x000000100b0e7824 */ /* 0x040fe200078e00ff */
[----:B------:R-:W-:Y:S01]  /*0710*/  SHF.L.U64.HI R5, R11, 0x4, RZ ;  /* 0x000000040b057819 */ /* 0x000fe200000102ff */
[----:B------:R-:W-:Y:S02]  /*0720*/  ULDC.64 UR26, c[0x0][0x268] ;  /* 0x00009a00001a7ab9 */ /* 0x000fe40000000a00 */
[----:B------:R-:W2:Y:S01]  /*0730*/  @P0 LDG.E.128 R16, desc[UR8][R12.64] ;  /* 0x000000080c100981 */ /* 0x000ea2000c1e1d00 */
[----:B------:R-:W-:Y:S02]  /*0740*/  CS2R R22, SRZ ;  /* 0x0000000000167805 */ /* 0x000fe4000001ff00 */
[----:B------:R-:W-:Y:S01]  /*0750*/  CS2R R20, SRZ ;  /* 0x0000000000147805 */ /* 0x000fe2000001ff00 */
[----:B--2---:R0:W-:Y:S04]  /*0760*/  STL.64 [R1+0x60], R16 ;  /* 0x0000601001007387 */ /* 0x0041e80000100a00 */
[----:B------:R1:W-:Y:S01]  /*0770*/  STL.64 [R1+0x68], R18 ;  /* 0x0000681201007387 */ /* 0x0003e20000100a00 */
[----:B0-----:R-:W-:Y:S01]  /*0780*/  @P1 IADD3 R16, P0, R14, UR28, RZ ;  /* 0x0000001c0e101c10 */ /* 0x001fe2000ff1e0ff */
[----:B-1----:R-:W0:Y:S03]  /*0790*/  LDC.64 R18, c[0x0][0x260] ;  /* 0x00009800ff127b82 */ /* 0x002e260000000a00 */
[----:B------:R-:W-:-:S02]  /*07a0*/  @P1 IADD3.X R17, R5, UR29, RZ, P0, !PT ;  /* 0x0000001d05111c10 */ /* 0x000fc400087fe4ff */
[----:B------:R-:W-:-:S03]  /*07b0*/  IADD3 R14, P0, R14, UR26, RZ ;  /* 0x0000001a0e0e7c10 */ /* 0x000fc6000ff1e0ff */
[----:B------:R-:W2:Y:S01]  /*07c0*/  @P1 LDG.E.128 R20, desc[UR8][R16.64] ;  /* 0x0000000810141981 */ /* 0x000ea2000c1e1d00 */
[----:B------:R-:W-:Y:S01]  /*07d0*/  IADD3.X R15, R5, UR27, RZ, P0, !PT ;  /* 0x0000001b050f7c10 */ /* 0x000fe200087fe4ff */
[----:B0-----:R-:W-:-:S05]  /*07e0*/  IMAD.WIDE.U32 R12, R11, 0x10, R18 ;  /* 0x000000100b0c7825 */ /* 0x001fca00078e0012 */
[----:B------:R-:W3:Y:S04]  /*07f0*/  LDG.E.128 R16, desc[UR8][R12.64] ;  /* 0x000000080c107981 */ /* 0x000ee8000c1e1d00 */
[----:B------:R-:W4:Y:S01]  /*0800*/  LDG.E.128 R12, desc[UR8][R14.64] ;  /* 0x000000080e0c7981 */ /* 0x000f22000c1e1d00 */
[----:B------:R-:W-:-:S03]  /*0810*/  LOP3.LUT R11, R11, 0x20, RZ, 0xfc, !PT ;  /* 0x000000200b0b7812 */ /* 0x000fc600078efcff */
[----:B----4-:R0:W-:Y:S04]  /*0820*/  STL.64 [R1+0x2d0], R12 ;  /* 0x0002d00c01007387 */ /* 0x0101e80000100a00 */
[----:B------:R0:W-:Y:S04]  /*0830*/  STL.64 [R1+0x2d8], R14 ;  /* 0x0002d80e01007387 */ /* 0x0001e80000100a00 */
[----:B---3--:R0:W-:Y:S04]  /*0840*/  STL.64 [R1+0x2e0], R16 ;  /* 0x0002e01001007387 */ /* 0x0081e80000100a00 */
[----:B------:R0:W-:Y:S04]  /*0850*/  STL.64 [R1+0x2e8], R18 ;  /* 0x0002e81201007387 */ /* 0x0001e80000100a00 */
[----:B--2---:R0:W-:Y:S04]  /*0860*/  STL.64 [R1+0x50], R20 ;  /* 0x0000501401007387 */ /* 0x0041e80000100a00 */
[----:B------:R0:W-:Y:S02]  /*0870*/  STL.64 [R1+0x58], R22 ;  /* 0x0000581601007387 */ /* 0x0001e40000100a00 */
.L_x_60533:
[----:B------:R-:W-:Y:S05]  /*0880*/  BSYNC B0 ;  /* 0x0000000000007941 */ /* 0x000fea0003800000 */
.L_x_60532:
        /* <DEDUP_REMOVED lines=8> */
[----:B------:R-:W-:Y:S01]  /*0910*/  CS2R R16, SRZ ;  /* 0x0000000000107805 */ /* 0x000fe2000001ff00 */
[----:B------:R-:W-:Y:S01]  /*0920*/  ULDC.64 UR28, c[0x0][0x2d0] ;  /* 0x0000b400001c7ab9 */ /* 0x000fe20000000a00 */
[----:B------:R-:W-:Y:S02]  /*0930*/  ISETP.NE.AND.EX P0, PT, RZ, UR27, PT, P0 ;  /* 0x0000001bff007c0c */ /* 0x000fe4000bf05300 */
[----:B------:R-:W-:-:S04]  /*0940*/  ISETP.NE.U32.AND P1, PT, RZ, UR28, PT ;  /* 0x0000001cff007c0c */ /* 0x000fc8000bf25070 */
[----:B------:R-:W-:-:S07]  /*0950*/  ISETP.NE.AND.EX P1, PT, RZ, UR29, PT, P1 ;  /* 0x0000001dff007c0c */ /* 0x000fce000bf25310 */
[----:B------:R-:W-:-:S04]  /*0960*/  @P0 LEA R12, P2, R11, UR26, 0x4 ;  /* 0x0000001a0b0c0c11 */ /* 0x000fc8000f8420ff */
[----:B------:R-:W-:Y:S01]  /*0970*/  @P0 LEA.HI.X R13, R11, UR27, RZ, 0x4, P2 ;  /* 0x0000001b0b0d0c11 */ /* 0x000fe200090f24ff */
[----:B------:R-:W-:-:S04]  /*0980*/  ULDC.64 UR26, c[0x0][0x268] ;  /* 0x00009a00001a7ab9 */ /* 0x000fc80000000a00 */
[----:B------:R-:W2:Y:S01]  /*0990*/  @P0 LDG.E.128 R16, desc[UR8][R12.64] ;  /* 0x000000080c100981 */ /* 0x000ea2000c1e1d00 */
[----:B------:R-:W-:Y:S02]  /*09a0*/  CS2R R22, SRZ ;  /* 0x0000000000167805 */ /* 0x000fe4000001ff00 */
[----:B------:R-:W-:Y:S01]  /*09b0*/  CS2R R20, SRZ ;  /* 0x0000000000147805 */ /* 0x000fe2000001ff00 */
[----:B--2---:R0:W-:Y:S04]  /*09c0*/  STL.64 [R1+0x40], R16 ;  /* 0x0000401001007387 */ /* 0x0041e80000100a00 */
[----:B------:R1:W-:Y:S01]  /*09d0*/  STL.64 [R1+0x48], R18 ;  /* 0x0000481201007387 */ /* 0x0003e20000100a00 */
[----:B0-----:R-:W0:Y:S01]  /*09e0*/  LDC.64 R16, c[0x0][0x260] ;  /* 0x00009800ff107b82 */ /* 0x001e220000000a00 */
[----:B-1----:R-:W-:-:S02]  /*09f0*/  SHF.L.U32 R19, R11, 0x4, RZ ;  /* 0x000000040b137819 */ /* 0x002fc400000006ff */
[----:B------:R-:W-:Y:S02]  /*0a00*/  SHF.L.U64.HI R18, R11, 0x4, RZ ;  /* 0x000000040b127819 */ /* 0x000fe400000102ff */
[----:B------:R-:W-:-:S04]  /*0a10*/  @P1 IADD3 R14, P0, R19, UR28, RZ ;  /* 0x0000001c130e1c10 */ /* 0x000fc8000ff1e0ff */
[----:B------:R-:W-:Y:S02]  /*0a20*/  @P1 IADD3.X R15, R18, UR29, RZ, P0, !PT ;  /* 0x0000001d120f1c10 */ /* 0x000fe400087fe4ff */
[----:B------:R-:W-:-:S03]  /*0a30*/  IADD3 R12, P0, R19, UR26, RZ ;  /* 0x0000001a130c7c10 */ /* 0x000fc6000ff1e0ff */
[----:B------:R-:W2:Y:S01]  /*0a40*/  @P1 LDG.E.128 R20, desc[UR8][R14.64] ;  /* 0x000000080e141981 */ /* 0x000ea2000c1e1d00 */
[----:B------:R-:W-:Y:S01]  /*0a50*/  IADD3.X R13, R18, UR27, RZ, P0, !PT ;  /* 0x0000001b120d7c10 */ /* 0x000fe200087fe4ff */
[----:B0-----:R-:W-:-:S05]  /*0a60*/  IMAD.WIDE.U32 R16, R11, 0x10, R16 ;  /* 0x000000100b107825 */ /* 0x001fca00078e0010 */
[----:B------:R-:W3:Y:S04]  /*0a70*/  LDG.E.128 R12, desc[UR8][R12.64] ;  /* 0x000000080c0c7981 */ /* 0x000ee8000c1e1d00 */
[----:B------:R-:W4:Y:S01]  /*0a80*/  LDG.E.128 R16, desc[UR8][R16.64] ;  /* 0x0000000810107981 */ /* 0x000f22000c1e1d00 */
[----:B------:R-:W-:-:S03]  /*0a90*/  VIADD R11, R11, 0x20 ;  /* 0x000000200b0b7836 */ /* 0x000fc60000000000 */
[----:B---3--:R1:W-:Y:S04]  /*0aa0*/  STL.64 [R1+0x2c0], R12 ;  /* 0x0002c00c01007387 */ /* 0x0083e80000100a00 */
[----:B------:R1:W-:Y:S04]  /*0ab0*/  STL.64 [R1+0x2c8], R14 ;  /* 0x0002c80e01007387 */ /* 0x0003e80000100a00 */
[----:B----4-:R1:W-:Y:S04]  /*0ac0*/  STL.64 [R1+0x1a0], R16 ;  /* 0x0001a01001007387 */ /* 0x0103e80000100a00 */
[----:B------:R1:W-:Y:S04]  /*0ad0*/  STL.64 [R1+0x1a8], R18 ;  /* 0x0001a81201007387 */ /* 0x0003e80000100a00 */
[----:B--2---:R1:W-:Y:S04]  /*0ae0*/  STL.64 [R1+0x30], R20 ;  /* 0x0000301401007387 */ /* 0x0043e80000100a00 */
[----:B------:R1:W-:Y:S02]  /*0af0*/  STL.64 [R1+0x38], R22 ;  /* 0x0000381601007387 */ /* 0x0003e40000100a00 */
.L_x_60535:
[----:B------:R-:W-:Y:S05]  /*0b00*/  BSYNC B0 ;  /* 0x0000000000007941 */ /* 0x000fea0003800000 */
.L_x_60534:
        /* <DEDUP_REMOVED lines=22> */
[C---:B-1----:R-:W-:Y:S01]  /*0c70*/  IMAD.SHL.U32 R19, R11.reuse, 0x10, RZ ;  /* 0x000000100b137824 */ /* 0x042fe200078e00ff */
[----:B------:R-:W-:-:S04]  /*0c80*/  SHF.L.U64.HI R18, R11, 0x4, RZ ;  /* 0x000000040b127819 */ /* 0x000fc800000102ff */
        /* <DEDUP_REMOVED lines=15> */
.L_x_60537:
[----:B------:R-:W-:Y:S05]  /*0d80*/  BSYNC B0 ;  /* 0x0000000000007941 */ /* 0x000fea0003800000 */
.L_x_60536:
        /* <DEDUP_REMOVED lines=19> */
[----:B--2---:R0:W-:Y:S04]  /*0ec0*/  STL.64 [R1], R16 ;  /* 0x0000001001007387 */ /* 0x0041e80000100a00 */
[----:B------:R1:W-:Y:S01]  /*0ed0*/  STL.64 [R1+0x8], R18 ;  /* 0x0000081201007387 */ /* 0x0003e20000100a00 */
[----:B0-----:R-:W0:Y:S01]  /*0ee0*/  LDC.64 R16, c[0x0][0x260] ;  /* 0x00009800ff107b82 */ /* 0x001e220000000a00 */
[----:B-1----:R-:W-:-:S02]  /*0ef0*/  SHF.L.U32 R19, R11, 0x4, RZ ;  /* 0x000000040b137819 */ /* 0x002fc400000006ff */
[----:B------:R-:W-:Y:S02]  /*0f00*/  SHF.L.U64.HI R18, R11, 0x4, RZ ;  /* 0x000000040b127819 */ /* 0x000fe400000102ff */
[----:B------:R-:W-:-:S04]  /*0f10*/  @P1 IADD3 R14, P0, R19, UR28, RZ ;  /* 0x0000001c130e1c10 */ /* 0x000fc8000ff1e0ff */
[----:B------:R-:W-:Y:S02]  /*0f20*/  @P1 IADD3.X R15, R18, UR29, RZ, P0, !PT ;  /* 0x0000001d120f1c10 */ /* 0x000fe400087fe4ff */
[----:B------:R-:W-:-:S03]  /*0f30*/  IADD3 R12, P0, R19, UR26, RZ ;  /* 0x0000001a130c7c10 */ /* 0x000fc6000ff1e0ff */
[----:B------:R2:W5:Y:S01]  /*0f40*/  @P1 LDG.E.128 R244, desc[UR8][R14.64] ;  /* 0x000000080ef41981 */ /* 0x000562000c1e1d00 */
        /* <DEDUP_REMOVED lines=8> */
[----:B------:R2:W-:Y:S02]  /*0fd0*/  STL.64 [R1+0x168], R18 ;  /* 0x0001681201007387 */ /* 0x0005e40000100a00 */
.L_x_60539:
[----:B------:R-:W-:Y:S05]  /*0fe0*/  BSYNC B0 ;  /* 0x0000000000007941 */ /* 0x000fea0003800000 */
.L_x_60538:
        /* <DEDUP_REMOVED lines=8> */
[----:B0123--:R-:W0:Y:S01]  /*1070*/  LDC.64 R16, c[0x0][0x260] ;  /* 0x00009800ff107b82 */ /* 0x00fe220000000a00 */
[----:B------:R-:W-:Y:S02]  /*1080*/  CS2R R242, SRZ ;  /* 0x0000000000f27805 */ /* 0x000fe4000001ff00 */
[----:B------:R-:W-:Y:S02]  /*1090*/  CS2R R240, SRZ ;  /* 0x0000000000f07805 */ /* 0x000fe4000001ff00 */
[----:B------:R-:W-:-:S13]  /*10a0*/  ISETP.NE.AND.EX P0, PT, RZ, UR27, PT, P0 ;  /* 0x0000001bff007c0c */ /* 0x000fda000bf05300 */
[----:B------:R-:W-:-:S04]  /*10b0*/  @P0 LEA R12, P1, R11, UR26, 0x4 ;  /* 0x0000001a0b0c0c11 */ /* 0x000fc8000f8220ff */
[C---:B------:R-:W-:Y:S01]  /*10c0*/  @P0 LEA.HI.X R13, R11.reuse, UR27, RZ, 0x4, P1 ;  /* 0x0000001b0b0d0c11 */ /* 0x040fe200088f24ff */
[C---:B------:R-:W-:Y:S01]  /*10d0*/  IMAD.SHL.U32 R19, R11.reuse, 0x10, RZ ;  /* 0x000000100b137824 */ /* 0x040fe200078e00ff */
[----:B------:R-:W-:Y:S01]  /*10e0*/  ISETP.NE.U32.AND P1, PT, RZ, UR28, PT ;  /* 0x0000001cff007c0c */ /* 0x000fe2000bf25070 */
[----:B------:R-:W-:Y:S01]  /*10f0*/  ULDC.64 UR26, c[0x0][0x268] ;  /* 0x00009a00001a7ab9 */ /* 0x000fe20000000a00 */
[----:B------:R-:W-:Y:S01]  /*1100*/  SHF.L.U64.HI R18, R11, 0x4, RZ ;  /* 0x000000040b127819 */ /* 0x000fe200000102ff */
[----:B------:R1:W5:Y:S01]  /*1110*/  @P0 LDG.E.128 R240, desc[UR8][R12.64] ;  /* 0x000000080cf00981 */ /* 0x000362000c1e1d00 */
[----:B------:R-:W-:Y:S02]  /*1120*/  ISETP.NE.AND.EX P1, PT, RZ, UR29, PT, P1 ;  /* 0x0000001dff007c0c */ /* 0x000fe4000bf25310 */
[----:B------:R-:W-:Y:S02]  /*1130*/  CS2R R238, SRZ ;  /* 0x0000000000ee7805 */ /* 0x000fe4000001ff00 */
[----:B------:R-:W-:-:S09]  /*1140*/  CS2R R236, SRZ ;  /* 0x0000000000ec7805 */ /* 0x000fd2000001ff00 */
[----:B------:R-:W-:-:S04]  /*1150*/  @P1 IADD3 R14, P0, R19, UR28, RZ ;  /* 0x0000001c130e1c10 */ /* 0x000fc8000ff1e0ff */
[C---:B------:R-:W-:Y:S02]  /*1160*/  @P1 IADD3.X R15, R18.reuse, UR29, RZ, P0, !PT ;  /* 0x0000001d120f1c10 */ /* 0x040fe400087fe4ff */
[----:B-1----:R-:W-:Y:S01]  /*1170*/  IADD3 R12, P0, R19, UR26, RZ ;  /* 0x0000001a130c7c10 */ /* 0x002fe2000ff1e0ff */
[----:B0-----:R-:W-:Y:S02]  /*1180*/  IMAD.WIDE.U32 R16, R11, 0x10, R16 ;  /* 0x000000100b107825 */ /* 0x001fe400078e0010 */
[----:B------:R4:W5:Y:S01]  /*1190*/  @P1 LDG.E.128 R236, desc[UR8][R14.64] ;  /* 0x000000080eec1981 */ /* 0x000962000c1e1d00 */
[----:B------:R-:W-:-:S03]  /*11a0*/  IADD3.X R13, R18, UR27, RZ, P0, !PT ;  /* 0x0000001b120d7c10 */ /* 0x000fc600087fe4ff */
[----:B------:R-:W2:Y:S04]  /*11b0*/  LDG.E.128 R16, desc[UR8][R16.64] ;  /* 0x0000000810107981 */ /* 0x000ea8000c1e1d00 */
[----:B------:R-:W3:Y:S01]  /*11c0*/  LDG.E.128 R12, desc[UR8][R12.64] ;  /* 0x000000080c0c7981 */ /* 0x000ee2000c1e1d00 */
[----:B------:R-:W-:-:S03]  /*11d0*/  VIADD R11, R11, 0x20 ;  /* 0x000000200b0b7836 */ /* 0x000fc60000000000 */
[----:B---3--:R4:W-:Y:S04]  /*11e0*/  STL.64 [R1+0x290], R12 ;  /* 0x0002900c01007387 */ /* 0x0089e80000100a00 */
[----:B------:R4:W-:Y:S04]  /*11f0*/  STL.64 [R1+0x298], R14 ;  /* 0x0002980e01007387 */ /* 0x0009e80000100a00 */
[----:B--2---:R4:W-:Y:S04]  /*1200*/  STL.64 [R1+0x150], R16 ;  /* 0x0001501001007387 */ /* 0x0049e80000100a00 */
[----:B------:R4:W-:Y:S02]  /*1210*/  STL.64 [R1+0x158], R18 ;  /* 0x0001581201007387 */ /* 0x0009e40000100a00 */
.L_x_60541:
[----:B------:R-:W-:Y:S05]  /*1220*/  BSYNC B0 ;  /* 0x0000000000007941 */ /* 0x000fea0003800000 */
.L_x_60540:
        /* <DEDUP_REMOVED lines=9> */
[C---:B01234-:R-:W-:Y:S01]  /*12c0*/  SHF.L.U32 R16, R11.reuse, 0x4, RZ ;  /* 0x000000040b107819 */ /* 0x05ffe200000006ff */
[----:B------:R-:W-:Y:S01]  /*12d0*/  ULDC.64 UR28, c[0x0][0x2d0] ;  /* 0x0000b400001c7ab9 */ /* 0x000fe20000000a00 */
[----:B------:R-:W-:Y:S02]  /*12e0*/  ISETP.NE.AND.EX P0, PT, RZ, UR27, PT, P0 ;  /* 0x0000001bff007c0c */ /* 0x000fe4000bf05300 */
[----:B------:R-:W-:-:S11]  /*12f0*/  SHF.L.U64.HI R17, R11, 0x4, RZ ;  /* 0x000000040b117819 */ /* 0x000fd600000102ff */
[----:B------:R-:W-:-:S04]  /*1300*/  @P0 LEA R12, P1, R11, UR26, 0x4 ;  /* 0x0000001a0b0c0c11 */ /* 0x000fc8000f8220ff */
[----:B------:R-:W-:Y:S01]  /*1310*/  @P0 LEA.HI.X R13, R11, UR27, RZ, 0x4, P1 ;  /* 0x0000001b0b0d0c11 */ /* 0x000fe200088f24ff */
[----:B------:R-:W-:-:S04]  /*1320*/  ULDC.64 UR26, c[0x0][0x268] ;  /* 0x00009a00001a7ab9 */ /* 0x000fc80000000a00 */
[----:B------:R0:W5:Y:S01]  /*1330*/  @P0 LDG.E.128 R232, desc[UR8][R12.64] ;  /* 0x000000080ce80981 */ /* 0x000162000c1e1d00 */
[----:B------:R-:W-:Y:S02]  /*1340*/  IADD3 R14, P0, R16, UR26, RZ ;  /* 0x0000001a100e7c10 */ /* 0x000fe4000ff1e0ff */
[----:B------:R-:W-:Y:S02]  /*1350*/  CS2R R226, SRZ ;  /* 0x0000000000e27805 */ /* 0x000fe4000001ff00 */
[----:B------:R-:W-:Y:S02]  /*1360*/  CS2R R224, SRZ ;  /* 0x0000000000e07805 */ /* 0x000fe4000001ff00 */
[----:B------:R-:W-:Y:S02]  /*1370*/  IADD3.X R15, R17, UR27, RZ, P0, !PT ;  /* 0x0000001b110f7c10 */ /* 0x000fe400087fe4ff */
[----:B------:R-:W-:Y:S01]  /*1380*/  ISETP.NE.U32.AND P0, PT, RZ, UR28, PT ;  /* 0x0000001cff007c0c */ /* 0x000fe2000bf05070 */
[----:B0-----:R-:W0:Y:S03]  /*1390*/  LDC.64 R12, c[0x0][0x260] ;  /* 0x00009800ff0c7b82 */ /* 0x001e260000000a00 */
[----:B------:R-:W-:-:S13]  /*13a0*/  ISETP.NE.AND.EX P0, PT, RZ, UR29, PT, P0 ;  /* 0x0000001dff007c0c */ /* 0x000fda000bf05300 */
[----:B------:R-:W-:-:S04]  /*13b0*/  @P0 IADD3 R16, P1, R16, UR28, RZ ;  /* 0x0000001c10100c10 */ /* 0x000fc8000ff3e0ff */
[----:B------:R-:W-:-:S05]  /*13c0*/  @P0 IADD3.X R17, R17, UR29, RZ, P1, !PT ;  /* 0x0000001d11110c10 */ /* 0x000fca0008ffe4ff */
[----:B------:R1:W5:Y:S01]  /*13d0*/  @P0 LDG.E.128 R224, desc[UR8][R16.64] ;  /* 0x0000000810e00981 */ /* 0x000362000c1e1d00 */
[----:B0-----:R-:W-:-:S05]  /*13e0*/  IMAD.WIDE.U32 R12, R11, 0x10, R12 ;  /* 0x000000100b0c7825 */ /* 0x001fca00078e000c */
[----:B------:R-:W2:Y:S04]  /*13f0*/  LDG.E.128 R16, desc[UR8][R12.64] ;  /* 0x000000080c107981 */ /* 0x000ea8000c1e1d00 */
[----:B------:R-:W3:Y:S01]  /*1400*/  LDG.E.128 R12, desc[UR8][R14.64] ;  /* 0x000000080e0c7981 */ /* 0x000ee2000c1e1d00 */
[----:B------:R-:W-:-:S03]  /*1410*/  VIADD R11, R11, 0x20 ;  /* 0x000000200b0b7836 */ /* 0x000fc60000000000 */
[----:B---3--:R1:W-:Y:S04]  /*1420*/  STL.64 [R1+0x280], R12 ;  /* 0x0002800c01007387 */ /* 0x0083e80000100a00 */
[----:B------:R1:W-:Y:S04]  /*1430*/  STL.64 [R1+0x288], R14 ;  /* 0x0002880e01007387 */ /* 0x0003e80000100a00 */
[----:B--2---:R1:W-:Y:S04]  /*1440*/  STL.64 [R1+0x140], R16 ;  /* 0x0001401001007387 */ /* 0x0043e80000100a00 */
[----:B------:R1:W-:Y:S02]  /*1450*/  STL.64 [R1+0x148], R18 ;  /* 0x0001481201007387 */ /* 0x0003e40000100a00 */
.L_x_60543:
[----:B------:R-:W-:Y:S05]  /*1460*/  BSYNC B0 ;  /* 0x0000000000007941 */ /* 0x000fea0003800000 */
.L_x_60542:
        /* <DEDUP_REMOVED lines=9> */
[----:B------:R-:W-:-:S13]  /*1500*/  ISETP.NE.AND.EX P0, PT, RZ, UR27, PT, P0 ;  /* 0x0000001bff007c0c */ /* 0x000fda000bf05300 */
[----:B01234-:R-:W-:-:S04]  /*1510*/  @P0 LEA R12, P1, R11, UR26, 0x4 ;  /* 0x0000001a0b0c0c11 */ /* 0x01ffc8000f8220ff */
        /* <DEDUP_REMOVED lines=19> */
[----:B------:R-:W-:-:S03]  /*1650*/  VIADD R11, R11, 0x20 ;  /* 0x000000200b0b7836 */ /* 0x000fc60000000000 */
[----:B--2---:R1:W-:Y:S04]  /*1660*/  STL.64 [R1+0x270], R12 ;  /* 0x0002700c01007387 */ /* 0x0043e80000100a00 */
[----:B------:R1:W-:Y:S04]  /*1670*/  STL.64 [R1+0x278], R14 ;  /* 0x0002780e01007387 */ /* 0x0003e80000100a00 */
[----:B---3--:R1:W-:Y:S04]  /*1680*/  STL.64 [R1+0x130], R16 ;  /* 0x0001301001007387 */ /* 0x0083e80000100a00 */
[----:B------:R1:W-:Y:S02]  /*1690*/  STL.64 [R1+0x138], R18 ;  /* 0x0001381201007387 */ /* 0x0003e40000100a00 */
.L_x_60545:
[----:B------:R-:W-:Y:S05]  /*16a0*/  BSYNC B0 ;  /* 0x0000000000007941 */ /* 0x000fea0003800000 */
.L_x_60544:
        /* <DEDUP_REMOVED lines=35> */
.L_x_60547:
[----:B------:R-:W-:Y:S05]  /*18e0*/  BSYNC B0 ;  /* 0x0000000000007941 */ /* 0x000fea0003800000 */
.L_x_60546:
        /* <DEDUP_REMOVED lines=35> */
.L_x_60549:
[----:B------:R-:W-:Y:S05]  /*1b20*/  BSYNC B0 ;  /* 0x0000000000007941 */ /* 0x000fea0003800000 */
.L_x_60548:
        /* <DEDUP_REMOVED lines=35> */
.L_x_60551:
[----:B------:R-:W-:Y:S05]  /*1d60*/  BSYNC B0 ;  /* 0x0000000000007941 */ /* 0x000fea0003800000 */
.L_x_60550:
        /* <DEDUP_REMOVED lines=9> */
[----:B------:R-:W-:-:S13]  /*1e00*/  ISETP.NE.AND.EX P0, PT, RZ, UR27, PT, P0 ;  /* 0x0000001bff007c0c */ /* 0x000fda000bf05300 */
[----:B--2-4-:R-:W-:-:S04]  /*1e10*/  @P0 LEA R12, P1, R11, UR26, 0x4 ;  /* 0x0000001a0b0c0c11 */ /* 0x014fc8000f8220ff */
        /* <DEDUP_REMOVED lines=24> */
.L_x_60553:
[----:B------:R-:W-:Y:S05]  /*1fa0*/  BSYNC B0 ;  /* 0x0000000000007941 */ /* 0x000fea0003800000 */
.L_x_60552:
        /* <DEDUP_REMOVED lines=35> */
.L_x_60555:
[----:B------:R-:W-:Y:S05]  /*21e0*/  BSYNC B0 ;  /* 0x0000000000007941 */ /* 0x000fea0003800000 */
.L_x_60554:
        /* <DEDUP_REMOVED lines=35> */
.L_x_60557:
[----:B------:R-:W-:Y:S05]  /*2420*/  BSYNC B0 ;  /* 0x0000000000007941 */ /* 0x000fea0003800000 */
.L_x_60556:
        /* <DEDUP_REMOVED lines=35> */
.L_x_60559:
[----:B------:R-:W-:Y:S05]  /*2660*/  BSYNC B0 ;  /* 0x0000000000007941 */ /* 0x000fea0003800000 */
.L_x_60558:
        /* <DEDUP_REMOVED lines=35> */
.L_x_60561:
[----:B------:R-:W-:Y:S05]  /*28a0*/  BSYNC B0 ;  /* 0x0000000000007941 */ /* 0x000fea0003800000 */
.L_x_60560:
        /* <DEDUP_REMOVED lines=35> */
.L_x_60563:
[----:B------:R-:W-:Y:S05]  /*2ae0*/  BSYNC B0 ;  /* 0x0000000000007941 */ /* 0x000fea0003800000 */
.L_x_60562:
        /* <DEDUP_REMOVED lines=35> */
.L_x_60565:
[----:B------:R-:W-:Y:S05]  /*2d20*/  BSYNC B0 ;  /* 0x0000000000007941 */ /* 0x000fea0003800000 */
.L_x_60564:
        /* <DEDUP_REMOVED lines=35> */
.L_x_60567:
[----:B------:R-:W-:Y:S05]  /*2f60*/  BSYNC B0 ;  /* 0x0000000000007941 */ /* 0x000fea0003800000 */
.L_x_60566:
        /* <DEDUP_REMOVED lines=35> */
.L_x_60569:
[----:B------:R-:W-:Y:S05]  /*31a0*/  BSYNC B0 ;  /* 0x0000000000007941 */ /* 0x000fea0003800000 */
.L_x_60568:
        /* <DEDUP_REMOVED lines=16> */
[----:B------:R-:W-:Y:S02]  /*32b0*/  SHF.L.U32 R15, R11, 0x4, RZ ;  /* 0x000000040b0f7819 */ /* 0x000fe400000006ff */
[----:B------:R-:W-:Y:S02]  /*32c0*/  CS2R R96, SRZ ;  /* 0x0000000000607805 */ /* 0x000fe4000001ff00 */
[----:B------:R-:W-:Y:S02]  /*32d0*/  ISETP.NE.AND.EX P0, PT, RZ, UR27, PT, P0 ;  /* 0x0000001bff007c0c */ /* 0x000fe4000bf05300 */
[----:B------:R-:W-:-:S11]  /*32e0*/  SHF.R.U32.HI R14, RZ, 0x1c, R11 ;  /* 0x0000001cff0e7819 */ /* 0x000fd6000001160b */
        /* <DEDUP_REMOVED lines=14> */
.L_x_60571:
[----:B------:R-:W-:Y:S05]  /*33d0*/  BSYNC B0 ;  /* 0x0000000000007941 */ /* 0x000fea0003800000 */
.L_x_60570:
[----:B------:R-:W-:Y:S01]  /*33e0*/  ULDC UR5, c[0x0][0x214] ;  /* 0x0000850000057ab9 */ /* 0x000fe20000000800 */
[----:B------:R-:W-:Y:S01]  /*33f0*/  UIADD3 UR36, UR11, -0x695add53, URZ ;  /* 0x96a522ad0b247890 */ /* 0x000fe2000fffe03f */
[----:B------:R-:W-:Y:S01]  /*3400*/  ISETP.GE.AND P0, PT, R230, UR5, PT ;  /* 0x00000005e6007c0c */ /* 0x000fe2000bf06270 */
[----:B------:R-:W-:-:S12]  /*3410*/  UIADD3 UR35, UR10, -0x700cb87f, URZ ;  /* 0x8ff347810a237890 */ /* 0x000fd8000fffe03f */
[----:B------:R-:W-:Y:S05]  /*3420*/  @P0 EXIT ;  /* 0x000000000000094d */ /* 0x000fea0003800000 */
[----:B------:R-:W-:Y:S01]  /*3430*/  IMAD R7, R7, -0x326172a9, RZ ;  /* 0xcd9e8d5707077824 */ /* 0x000fe200078e02ff */
[----:B------:R-:W-:Y:S01]  /*3440*/  ULOP3.LUT UR4, UR4, 0x3, URZ, 0xc0, !UPT ;  /* 0x0000000304047892 */ /* 0x000fe2000f8ec03f */
[----:B------:R-:W-:Y:S01]  /*3450*/  IMAD.HI.U32 R11, R10, -0x326172a9, RZ ;  /* 0xcd9e8d570a0b7827 */ /* 0x000fe200078e00ff */
[----:B------:R-:W-:Y:S01]  /*3460*/  BSSY B0, `(.L_x_60572) ;  /* 0x0003df7000007945 */ /* 0x000fe20003800000 */
[----:B------:R-:W-:Y:S01]  /*3470*/  ULDC UR37, c[0x0][0x218] ;  /* 0x0000860000257ab9 */ /* 0x000fe20000000800 */
[----:B------:R-:W-:Y:S01]  /*3480*/  ULDC.U8 UR5, c[0x0][0x2a0] ;  /* 0x0000a80000057ab9 */ /* 0x000fe20000000000 */
[----:B------:R-:W-:Y:S01]  /*3490*/  IMAD R8, R8, -0x2daee0ad, RZ ;  /* 0xd2511f5308087824 */ /* 0x000fe200078e02ff */
[----:B------:R-:W-:Y:S01]  /*34a0*/  LOP3.LUT R7, R11, UR35, R7, 0x96, !PT ;  /* 0x000000230b077c12 */ /* 0x000fe2000f8e9607 */
[C---:B------:R-:W-:Y:S01]  /*34b0*/  IMAD.HI.U32 R11, R9.reuse, -0x2daee0ad, RZ ;  /* 0xd2511f53090b7827 */ /* 0x040fe200078e00ff */
[----:B------:R-:W-:Y:S01]  /*34c0*/  ULDC UR34, c[0x0][0x2d8] ;  /* 0x0000b60000227ab9 */ /* 0x000fe20000000800 */
[----:B------:R-:W-:Y:S01]  /*34d0*/  ULDC.64 UR26, c[0x0][0x230] ;  /* 0x00008c00001a7ab9 */ /* 0x000fe20000000a00 */
[----:B------:R-:W-:Y:S01]  /*34e0*/  ULDC.64 UR28, c[0x0][0x238] ;  /* 0x00008e00001c7ab9 */ /* 0x000fe20000000a00 */
[----:B01234-:R-:W-:Y:S01]  /*34f0*/  IMAD R12, R9, -0x2daee0ad, RZ ;  /* 0xd2511f53090c7824 */ /* 0x01ffe200078e02ff */
[----:B------:R-:W-:Y:S01]  /*3500*/  LOP3.LUT R8, R11, UR36, R8, 0x96, !PT ;  /* 0x000000240b087c12 */ /* 0x000fe2000f8e9608 */
[----:B------:R-:W-:Y:S01]  /*3510*/  IMAD R10, R10, -0x326172a9, RZ ;  /* 0xcd9e8d570a0a7824 */ /* 0x000fe200078e02ff */
[----:B------:R-:W-:Y:S01]  /*3520*/  ULDC.64 UR30, c[0x0][0x240] ;  /* 0x00009000001e7ab9 */ /* 0x000fe20000000a00 */
[----:B------:R-:W-:Y:S01]  /*3530*/  IMAD.MOV.U32 R9, RZ, RZ, RZ ;  /* 0x000000ffff097224 */ /* 0x000fe200078e00ff */
[----:B------:R-:W-:Y:S01]  /*3540*/  ULDC.64 UR32, c[0x0][0x248] ;  /* 0x0000920000207ab9 */ /* 0x000fe20000000a00 */
[----:B------:R-:W-:-:S07]  /*3550*/  IMAD.U32 R11, RZ, RZ, UR4 ;  /* 0x00000004ff0b7e24 */ /* 0x000fce000f8e00ff */
.L_x_61953:
[----:B-1----:R-:W-:Y:S01]  /*3560*/  IMAD R13, R230, UR37, RZ ;  /* 0x00000025e60d7c24 */ /* 0x002fe2000f8e02ff */
[----:B------:R-:W-:Y:S01]  /*3570*/  LOP3.LUT P0, RZ, R6, 0x4000, RZ, 0xc0, !PT ;  /* 0x0000400006ff7812 */ /* 0x000fe2000780c0ff */
[----:B------:R-:W-:Y:S03]  /*3580*/  BSSY B1, `(.L_x_60573) ;  /* 0x00002de000017945 */ /* 0x000fe60003800000 */
[----:B------:R-:W-:-:S04]  /*3590*/  SHF.R.S32.HI R18, RZ, 0x1f, R13 ;  /* 0x0000001fff127819 */ /* 0x000fc8000001140d */
[----:B------:R-:W-:-:S04]  /*35a0*/  LEA.HI R13, R18, R13, RZ, 0x2 ;  /* 0x0000000d120d7211 */ /* 0x000fc800078f10ff */
[----:B------:R-:W-:-:S05]  /*35b0*/  LEA.HI.SX32 R19, R13, R252, 0x1e ;  /* 0x000000fc0d137211 */ /* 0x000fca00078ff2ff */
[----:B------:R-:W-:Y:S01]  /*35c0*/  IMAD.MOV.U32 R13, RZ, RZ, R19 ;  /* 0x000000ffff0d7224 */ /* 0x000fe200078e0013 */
[----:B--2345:R-:W-:Y:S06]  /*35d0*/  @!P0 BRA `(.L_x_60574) ;  /* 0x0000002c00608947 */ /* 0x03cfec0003800000 */
        /* <DEDUP_REMOVED lines=26> */
.L_x_60576:
[----:B------:R-:W-:-:S07]  /*3780*/  MOV R13, R10 ;  /* 0x0000000a000d7202 */ /* 0x000fce0000000f00 */
.L_x_60577:
[----:B------:R-:W-:Y:S05]  /*3790*/  BSYNC B2 ;  /* 0x0000000000027941 */ /* 0x000fea0003800000 */
.L_x_60575:
        /* <DEDUP_REMOVED lines=16> */
.L_x_60581:
[----:B------:R-:W-:Y:S05]  /*38a0*/  BSYNC B3 ;  /* 0x0000000000037941 */ /* 0x000fea0003800000 */
.L_x_60580:
        /* <DEDUP_REMOVED lines=43> */
.L_x_60579:
[----:B------:R-:W-:Y:S05]  /*3b60*/  BSYNC B2 ;  /* 0x0000000000027941 */ /* 0x000fea0003800000 */
.L_x_60578:
        /* <DEDUP_REMOVED lines=18> */
.L_x_60582:
        /* <DEDUP_REMOVED lines=12> */
.L_x_60585:
[----:B------:R-:W-:-:S07]  /*3d50*/  IMAD.MOV.U32 R13, RZ, RZ, R10 ;  /* 0x000000ffff0d7224 */ /* 0x000fce00078e000a */
.L_x_60586:
[----:B------:R-:W-:Y:S05]  /*3d60*/  BSYNC B2 ;  /* 0x0000000000027941 */ /* 0x000fea0003800000 */
.L_x_60584:
        /* <DEDUP_REMOVED lines=16> */
.L_x_60590:
[----:B------:R-:W-:Y:S05]  /*3e70*/  BSYNC B3 ;  /* 0x0000000000037941 */ /* 0x000fea0003800000 */
.L_x_60589:
        /* <DEDUP_REMOVED lines=43> */
.L_x_60588:
[----:B------:R-:W-:Y:S05]  /*4130*/  BSYNC B2 ;  /* 0x0000000000027941 */ /* 0x000fea0003800000 */
.L_x_60587:
[----:B------:R-:W-:-:S05]  /*4140*/  I2FP.F32.U32 R11, R13 ;  /* 0x0000000d000b7245 */ /* 0x000fca0000201000 */
[----:B------:R-:W-:-:S05]  /*4150*/  FFMA.FTZ R11, R11, R228, 1.1641532182693481445e-10 ;  /* 0x2f0000000b0b7423 */ /* 0x000fca00000100e4 */
[----:B------:R-:W-:Y:S01]  /*4160*/  FSETP.GTU.FTZ.AND P3, PT, R11, R229, PT ;  /* 0x000000e50b00720b */ /* 0x000fe20003f7c000 */
[----:B------:R-:W-:-:S05]  /*4170*/  FMUL.FTZ R11, R104, R18 ;  /* 0x00000012680b7220 */ /* 0x000fca0000410000 */
[----:B------:R-:W-:-:S05]  /*4180*/  FSEL R11, R11, RZ, !P3 ;  /* 0x000000ff0b0b7208 */ /* 0x000fca0005800000 */
[----:B------:R-:W-:Y:S01]  /*4190*/  FADD.FTZ R108, R11, R108 ;  /* 0x0000006c0b6c7221 */ /* 0x000fe20000010000 */
[----:B------:R-:W-:-:S03]  /*41a0*/  SEL R11, RZ, 0x1, P3 ;  /* 0x00000001ff0b7807 */ /* 0x000fc60001800000 */
[----:B------:R-:W-:Y:S01]  /*41b0*/  @P0 FADD.FTZ R108, R100, R108 ;  /* 0x0000006c646c0221 */ /* 0x000fe20000010000 */
[----:B------:R-:W-:-:S07]  /*41c0*/  PRMT R14, R11, 0x7610, R14 ;  /* 0x000076100b0e7816 */ /* 0x000fce000000000e */
.L_x_60583:
        /* <DEDUP_REMOVED lines=12> */
.L_x_60592:
[----:B------:R-:W-:-:S07]  /*4290*/  IMAD.MOV.U32 R11, RZ, RZ, R10 ;  /* 0x000000ffff0b7224 */ /* 0x000fce00078e000a */
.L_x_60593:
[----:B------:R-:W-:Y:S05]  /*42a0*/  BSYNC B2 ;  /* 0x0000000000027941 */ /* 0x000fea0003800000 */
.L_x_60591:
        /* <DEDUP_REMOVED lines=16> */
.L_x_60597:
[----:B------:R-:W-:Y:S05]  /*43b0*/  BSYNC B3 ;  /* 0x0000000000037941 */ /* 0x000fea0003800000 */
.L_x_60596:
        /* <DEDUP_REMOVED lines=43> */
.L_x_60595:
[----:B------:R-:W-:Y:S05]  /*4670*/  BSYNC B2 ;  /* 0x0000000000027941 */ /* 0x000fea0003800000 */
.L_x_60594:
[----:B------:R-:W-:-:S05]  /*4680*/  I2FP.F32.U32 R11, R11 ;  /* 0x0000000b000b7245 */ /* 0x000fca0000201000 */
[----:B------:R-:W-:-:S05]  /*4690*/  FFMA.FTZ R11, R11, R228, 1.1641532182693481445e-10 ;  /* 0x2f0000000b0b7423 */ /* 0x000fca00000100e4 */
[----:B------:R-:W-:Y:S01]  /*46a0*/  FSETP.GTU.FTZ.AND P3, PT, R11, R229, PT ;  /* 0x000000e50b00720b */ /* 0x000fe20003f7c000 */
        /* <DEDUP_REMOVED lines=8> */
.L_x_60598:
        /* <DEDUP_REMOVED lines=12> */
.L_x_60601:
[----:B------:R-:W-:-:S07]  /*47f0*/  IMAD.MOV.U32 R11, RZ, RZ, R10 ;  /* 0x000000ffff0b7224 */ /* 0x000fce00078e000a */
.L_x_60602:
[----:B------:R-:W-:Y:S05]  /*4800*/  BSYNC B2 ;  /* 0x0000000000027941 */ /* 0x000fea0003800000 */
.L_x_60600:
        /* <DEDUP_REMOVED lines=16> */
.L_x_60606:
[----:B------:R-:W-:Y:S05]  /*4910*/  BSYNC B3 ;  /* 0x0000000000037941 */ /* 0x000fea0003800000 */
.L_x_60605:
        /* <DEDUP_REMOVED lines=43> */
.L_x_60604:
[----:B------:R-:W-:Y:S05]  /*4bd0*/  BSYNC B2 ;  /* 0x0000000000027941 */ /* 0x000fea0003800000 */
.L_x_60603:
        /* <DEDUP_REMOVED lines=9> */
.L_x_60599:
        /* <DEDUP_REMOVED lines=12> */
.L_x_60608:
[----:B------:R-:W-:-:S07]  /*4d30*/  IMAD.MOV.U32 R13, RZ, RZ, R10 ;  /* 0x000000ffff0d7224 */ /* 0x000fce00078e000a */
.L_x_60609:
[----:B------:R-:W-:Y:S05]  /*4d40*/  BSYNC B2 ;  /* 0x0000000000027941 */ /* 0x000fea0003800000 */
.L_x_60607:
        /* <DEDUP_REMOVED lines=16> */
.L_x_60613:
[----:B------:R-:W-:Y:S05]  /*4e50*/  BSYNC B3 ;  /* 0x0000000000037941 */ /* 0x000fea0003800000 */
.L_x_60612:
        /* <DEDUP_REMOVED lines=43> */
.L_x_60611:
[----:B------:R-:W-:Y:S05]  /*5110*/  BSYNC B2 ;  /* 0x0000000000027941 */ /* 0x000fea0003800000 */
.L_x_60610:
        /* <DEDUP_REMOVED lines=11> */
.L_x_60614:
        /* <DEDUP_REMOVED lines=12> */
.L_x_60617:
[----:B------:R-:W-:-:S07]  /*5290*/  IMAD.MOV.U32 R13, RZ, RZ, R10 ;  /* 0x000000ffff0d7224 */ /* 0x000fce00078e000a */
.L_x_60618:
[----:B------:R-:W-:Y:S05]  /*52a0*/  BSYNC B2 ;  /* 0x0000000000027941 */ /* 0x000fea0003800000 */
.L_x_60616:
        /* <DEDUP_REMOVED lines=16> */
.L_x_60622:
[----:B------:R-:W-:Y:S05]  /*53b0*/  BSYNC B3 ;  /* 0x0000000000037941 */ /* 0x000fea0003800000 */
.L_x_60621:
        /* <DEDUP_REMOVED lines=43> */
.L_x_60620:
[----:B------:R-:W-:Y:S05]  /*5670*/  BSYNC B2 ;  /* 0x0000000000027941 */ /* 0x000fea0003800000 */
.L_x_60619:
        /* <DEDUP_REMOVED lines=9> */
.L_x_60615:
        /* <DEDUP_REMOVED lines=12> */
.L_x_60624:
[----:B------:R-:W-:-:S07]  /*57d0*/  IMAD.MOV.U32 R11, RZ, RZ, R10 ;  /* 0x000000ffff0b7224 */ /* 0x000fce00078e000a */
.L_x_60625:
[----:B------:R-:W-:Y:S05]  /*57e0*/  BSYNC B2 ;  /* 0x0000000000027941 */ /* 0x000fea0003800000 */
.L_x_60623:
        /* <DEDUP_REMOVED lines=16> */
.L_x_60629:
[----:B------:R-:W-:Y:S05]  /*58f0*/  BSYNC B3 ;  /* 0x0000000000037941 */ /* 0x000fea0003800000 */
.L_x_60628:
        /* <DEDUP_REMOVED lines=43> */
.L_x_60627:
[----:B------:R-:W-:Y:S05]  /*5bb0*/  BSYNC B2 ;  /* 0x0000000000027941 */ /* 0x000fea0003800000 */
.L_x_60626:
        /* <DEDUP_REMOVED lines=11> */
.L_x_60630:
        /* <DEDUP_REMOVED lines=12> */
.L_x_60633:
[----:B------:R-:W-:-:S07]  /*5d30*/  IMAD.MOV.U32 R13, RZ, RZ, R10 ;  /* 0x000000ffff0d7224 */ /* 0x000fce00078e000a */
.L_x_60634:
[----:B------:R-:W-:Y:S05]  /*5d40*/  BSYNC B2 ;  /* 0x0000000000027941 */ /* 0x000fea0003800000 */
.L_x_60632:
        /* <DEDUP_REMOVED lines=16> */
.L_x_60638:
[----:B------:R-:W-:Y:S05]  /*5e50*/  BSYNC B3 ;  /* 0x0000000000037941 */ /* 0x000fea0003800000 */
.L_x_60637:
        /* <DEDUP_REMOVED lines=43> */
.L_x_60636:
[----:B------:R-:W-:Y:S05]  /*6110*/  BSYNC B2 ;  /* 0x0000000000027941 */ /* 0x000fea0003800000 */
.L_x_60635:
        /* <DEDUP_REMOVED lines=8> */
.L_x_60631:
        /* <DEDUP_REMOVED lines=27> */
.L_x_60639:
[----:B-1----:R-:W-:-:S07]  /*6350*/  VIADD R13, R19, 0x20 ;  /* 0x00000020130d7836 */ /* 0x002fce0000000000 */
.L_x_60574:
[----:B------:R-:W-:Y:S05]  /*6360*/  BSYNC B1 ;  /* 0x0000000000017941 */ /* 0x000fea0003800000 */
.L_x_60573:
        /* <DEDUP_REMOVED lines=29> */
.L_x_60643:
[----:B------:R-:W-:-:S07]  /*6540*/  MOV R18, R10 ;  /* 0x0000000a00127202 */ /* 0x000fce0000000f00 */
.L_x_60644:
[----:B------:R-:W-:Y:S05]  /*6550*/  BSYNC B2 ;  /* 0x0000000000027941 */ /* 0x000fea0003800000 */
.L_x_60642:
        /* <DEDUP_REMOVED lines=16> */
.L_x_60648:
[----:B------:R-:W-:Y:S05]  /*6660*/  BSYNC B3 ;  /* 0x0000000000037941 */ /* 0x000fea0003800000 */
.L_x_60647:
        /* <DEDUP_REMOVED lines=43> */
.L_x_60646:
[----:B------:R-:W-:Y:S05]  /*6920*/  BSYNC B2 ;  /* 0x0000000000027941 */ /* 0x000fea0003800000 */
.L_x_60645:
        /* <DEDUP_REMOVED lines=18> */
.L_x_60649:
        /* <DEDUP_REMOVED lines=12> */
.L_x_60652:
[----:B------:R-:W-:-:S07]  /*6b10*/  IMAD.MOV.U32 R11, RZ, RZ, R10 ;  /* 0x000000ffff0b7224 */ /* 0x000fce00078e000a */
.L_x_60653:
[----:B------:R-:W-:Y:S05]  /*6b20*/  BSYNC B2 ;  /* 0x0000000000027941 */ /* 0x000fea0003800000 */
.L_x_60651:
        /* <DEDUP_REMOVED lines=16> */
.L_x_60657:
[----:B------:R-:W-:Y:S05]  /*6c30*/  BSYNC B3 ;  /* 0x0000000000037941 */ /* 0x000fea0003800000 */
.L_x_60656:
        /* <DEDUP_REMOVED lines=43> */
[----:B------:R-:W-:-:S07]  /*6ef0*/  IMAD.MOV.U32 R188, RZ, RZ, RZ ;  /* 0x000000ffffbc7224 */ /* 0x000fce00078e00ff */
.L_x_60655:
[----:B------:R-:W-:Y:S05]  /*6f00*/  BSYNC B2 ;  /* 0x0000000000027941 */ /* 0x000fea0003800000 */
.L_x_60654:
        /* <DEDUP_REMOVED lines=9> */
.L_x_60650:
        /* <DEDUP_REMOVED lines=12> */
.L_x_60659:
[----:B------:R-:W-:-:S07]  /*7060*/  MOV R18, R10 ;  /* 0x0000000a00127202 */ /* 0x000fce0000000f00 */
.L_x_60660:
[----:B------:R-:W-:Y:S05]  /*7070*/  BSYNC B2 ;  /* 0x0000000000027941 */ /* 0x000fea0003800000 */
.L_x_60658:
        /* <DEDUP_REMOVED lines=16> */
.L_x_60664:
[----:B------:R-:W-:Y:S05]  /*7180*/  BSYNC B3 ;  /* 0x0000000000037941 */ /* 0x000fea0003800000 */
.L_x_60663:
        /* <DEDUP_REMOVED lines=43> */
.L_x_60662:
[----:B------:R-:W-:Y:S05]  /*7440*/  BSYNC B2 ;  /* 0x0000000000027941 */ /* 0x000fea0003800000 */
.L_x_60661:
        /* <DEDUP_REMOVED lines=11> */
.L_x_60665:
        /* <DEDUP_REMOVED lines=12> */
.L_x_60668:
[----:B------:R-:W-:-:S07]  /*75c0*/  MOV R15, R10 ;  /* 0x0000000a000f7202 */ /* 0x000fce0000000f00 */
.L_x_60669:
[----:B------:R-:W-:Y:S05]  /*75d0*/  BSYNC B2 ;  /* 0x0000000000027941 */ /* 0x000fea0003800000 */
.L_x_60667:
        /* <DEDUP_REMOVED lines=16> */
.L_x_60673:
[----:B------:R-:W-:Y:S05]  /*76e0*/  BSYNC B3 ;  /* 0x0000000000037941 */ /* 0x000fea0003800000 */
.L_x_60672:
        /* <DEDUP_REMOVED lines=43> */
.L_x_60671:
[----:B------:R-:W-:Y:S05]  /*79a0*/  BSYNC B2 ;  /* 0x0000000000027941 */ /* 0x000fea0003800000 */
.L_x_60670:
        /* <DEDUP_REMOVED lines=9> */
.L_x_60666:
        /* <DEDUP_REMOVED lines=12> */
.L_x_60675:
[----:B------:R-:W-:-:S07]  /*7b00*/  IMAD.MOV.U32 R11, RZ, RZ, R10 ;  /* 0x000000ffff0b7224 */ /* 0x000fce00078e000a */
.L_x_60676:
[----:B------:R-:W-:Y:S05]  /*7b10*/  BSYNC B2 ;  /* 0x0000000000027941 */ /* 0x000fea0003800000 */
.L_x_60674:
        /* <DEDUP_REMOVED lines=16> */
.L_x_60680:
[----:B------:R-:W-:Y:S05]  /*7c20*/  BSYNC B3 ;  /* 0x0000000000037941 */ /* 0x000fea0003800000 */
.L_x_60679:
        /* <DEDUP_REMOVED lines=44> */
.L_x_60678:
[----:B------:R-:W-:Y:S05]  /*7ef0*/  BSYNC B2 ;  /* 0x0000000000027941 */ /* 0x000fea0003800000 */
.L_x_60677:
        /* <DEDUP_REMOVED lines=11> */
.L_x_60681:
        /* <DEDUP_REMOVED lines=12> */
.L_x_60684:
[----:B------:R-:W-:-:S07]  /*8070*/  IMAD.MOV.U32 R11, RZ, RZ, R10 ;  /* 0x000000ffff0b7224 */ /* 0x000fce00078e000a */
.L_x_60685:
[----:B------:R-:W-:Y:S05]  /*8080*/  BSYNC B2 ;  /* 0x0000000000027941 */ /* 0x000fea0003800000 */
.L_x_60683:
        /* <DEDUP_REMOVED lines=16> */
.L_x_60689:
[----:B------:R-:W-:Y:S05]  /*8190*/  BSYNC B3 ;  /* 0x0000000000037941 */ /* 0x000fea0003800000 */
.L_x_60688:
        /* <DEDUP_REMOVED lines=44> */
.L_x_60687:
[----:B------:R-:W-:Y:S05]  /*8460*/  BSYNC B2 ;  /* 0x0000000000027941 */ /* 0x000fea0003800000 */
.L_x_60686:
        /* <DEDUP_REMOVED lines=9> */
.L_x_60682:
        /* <DEDUP_REMOVED lines=12> */
.L_x_60691:
[----:B------:R-:W-:-:S07]  /*85c0*/  IMAD.MOV.U32 R18, RZ, RZ, R10 ;  /* 0x000000ffff127224 */ /* 0x000fce00078e000a */
.L_x_60692:
[----:B------:R-:W-:Y:S05]  /*85d0*/  BSYNC B2 ;  /* 0x0000000000027941 */ /* 0x000fea0003800000 */
.L_x_60690:
        /* <DEDUP_REMOVED lines=16> */
.L_x_60696:
[----:B------:R-:W-:Y:S05]  /*86e0*/  BSYNC B3 ;  /* 0x0000000000037941 */ /* 0x000fea0003800000 */
.L_x_60695:
        /* <DEDUP_REMOVED lines=43> */
.L_x_60694:
[----:B------:R-:W-:Y:S05]  /*89a0*/  BSYNC B2 ;  /* 0x0000000000027941 */ /* 0x000fea0003800000 */
.L_x_60693:
[----:B------:R-:W-:-:S05]  /*89b0*/  I2FP.F32.U32 R11, R18 ;  /* 0x00000012000b7245 */ /* 0x000fca0000201000 */
[----:B------:R-:W-:-:S05]  /*89c0*/  FFMA.FTZ R11, R11, R248, 1.1641532182693481445e-10 ;  /* 0x2f0000000b0b7423 */ /* 0x000fca00000100f8 */
[----:B------:R-:W-:Y:S01]  /*89d0*/  FSETP.GTU.FTZ.AND P5, PT, R11, R249, PT ;  /* 0x000000f90b00720b */ /* 0x000fe20003fbc000 */
        /* <DEDUP_REMOVED lines=8> */
.L_x_60697:
        /* <DEDUP_REMOVED lines=12> */
.L_x_60700:
[----:B------:R-:W-:-:S07]  /*8b20*/  IMAD.MOV.U32 R17, RZ, RZ, R10 ;  /* 0x000000ffff117224 */ /* 0x000fce00078e000a */
.L_x_60701:
[----:B------:R-:W-:Y:S05]  /*8b30*/  BSYNC B2 ;  /* 0x0000000000027941 */ /* 0x000fea0003800000 */
.L_x_60699:
        /* <DEDUP_REMOVED lines=16> */
.L_x_60705:
[----:B------:R-:W-:Y:S05]  /*8c40*/  BSYNC B3 ;  /* 0x0000000000037941 */ /* 0x000fea0003800000 */
.L_x_60704:
        /* <DEDUP_REMOVED lines=43> */
.L_x_60703:
[----:B------:R-:W-:Y:S05]  /*8f00*/  BSYNC B2 ;  /* 0x0000000000027941 */ /* 0x000fea0003800000 */
.L_x_60702:
        /* <DEDUP_REMOVED lines=8> */
.L_x_60698:
        /* <DEDUP_REMOVED lines=27> */
.L_x_60706:
[----:B------:R-:W-:-:S07]  /*9140*/  VIADD R13, R13, 0x20 ;  /* 0x000000200d0d7836 */ /* 0x000fce0000000000 */
.L_x_60641:
[----:B------:R-:W-:Y:S05]  /*9150*/  BSYNC B1 ;  /* 0x0000000000017941 */ /* 0x000fea0003800000 */
.L_x_60640:
        /* <DEDUP_REMOVED lines=29> */
.L_x_60710:
[----:B------:R-:W-:-:S07]  /*9330*/  IMAD.MOV.U32 R18, RZ, RZ, R10 ;  /* 0x000000ffff127224 */ /* 0x000fce00078e000a */
.L_x_60711:
[----:B------:R-:W-:Y:S05]  /*9340*/  BSYNC B2 ;  /* 0x0000000000027941 */ /* 0x000fea0003800000 */
.L_x_60709:
        /* <DEDUP_REMOVED lines=16> */
.L_x_60715:
[----:B------:R-:W-:Y:S05]  /*9450*/  BSYNC B3 ;  /* 0x0000000000037941 */ /* 0x000fea0003800000 */
.L_x_60714:
        /* <DEDUP_REMOVED lines=43> */
.L_x_60713:
[----:B------:R-:W-:Y:S05]  /*9710*/  BSYNC B2 ;  /* 0x0000000000027941 */ /* 0x000fea0003800000 */
.L_x_60712:
        /* <DEDUP_REMOVED lines=18> */
.L_x_60716:
        /* <DEDUP_REMOVED lines=12> */
.L_x_60719:
[----:B------:R-:W-:-:S07]  /*9900*/  MOV R11, R10 ;  /* 0x0000000a000b7202 */ /* 0x000fce0000000f00 */
.L_x_60720:
[----:B------:R-:W-:Y:S05]  /*9910*/  BSYNC B2 ;  /* 0x0000000000027941 */ /* 0x000fea0003800000 */
.L_x_60718:
        /* <DEDUP_REMOVED lines=16> */
.L_x_60724:
[----:B------:R-:W-:Y:S05]  /*9a20*/  BSYNC B3 ;  /* 0x0000000000037941 */ /* 0x000fea0003800000 */
.L_x_60723:
        /* <DEDUP_REMOVED lines=44> */
.L_x_60722:
[----:B------:R-:W-:Y:S05]  /*9cf0*/  BSYNC B2 ;  /* 0x0000000000027941 */ /* 0x000fea0003800000 */
.L_x_60721:
        /* <DEDUP_REMOVED lines=9> */
.L_x_60717:
        /* <DEDUP_REMOVED lines=12> */
.L_x_60726:
[----:B------:R-:W-:-:S07]  /*9e50*/  IMAD.MOV.U32 R18, RZ, RZ, R10 ;  /* 0x000000ffff127224 */ /* 0x000fce00078e000a */
.L_x_60727:
[----:B------:R-:W-:Y:S05]  /*9e60*/  BSYNC B2 ;  /* 0x0000000000027941 */ /* 0x000fea0003800000 */
.L_x_60725:
        /* <DEDUP_REMOVED lines=16> */
.L_x_60731:
[----:B------:R-:W-:Y:S05]  /*9f70*/  BSYNC B3 ;  /* 0x0000000000037941 */ /* 0x000fea0003800000 */
.L_x_60730:
        /* <DEDUP_REMOVED lines=43> */
.L_x_60729:
[----:B------:R-:W-:Y:S05]  /*a230*/  BSYNC B2 ;  /* 0x0000000000027941 */ /* 0x000fea0003800000 */
.L_x_60728:
        /* <DEDUP_REMOVED lines=11> */
.L_x_60732:
        /* <DEDUP_REMOVED lines=12> */
.L_x_60735:
[----:B------:R-:W-:-:S07]  /*a3b0*/  IMAD.MOV.U32 R15, RZ, RZ, R10 ;  /* 0x000000ffff0f7224 */ /* 0x000fce00078e000a */
.L_x_60736:
[----:B------:R-:W-:Y:S05]  /*a3c0*/  BSYNC B2 ;  /* 0x0000000000027941 */ /* 0x000fea0003800000 */
.L_x_60734:
        /* <DEDUP_REMOVED lines=16> */
.L_x_60740:
[----:B------:R-:W-:Y:S05]  /*a4d0*/  BSYNC B3 ;  /* 0x0000000000037941 */ /* 0x000fea0003800000 */
.L_x_60739:
        /* <DEDUP_REMOVED lines=43> */
.L_x_60738:
[----:B------:R-:W-:Y:S05]  /*a790*/  BSYNC B2 ;  /* 0x0000000000027941 */ /* 0x000fea0003800000 */
.L_x_60737:
        /* <DEDUP_REMOVED lines=9> */
.L_x_60733:
        /* <DEDUP_REMOVED lines=12> */
.L_x_60742:
[----:B------:R-:W-:-:S07]  /*a8f0*/  IMAD.MOV.U32 R11, RZ, RZ, R10 ;  /* 0x000000ffff0b7224 */ /* 0x000fce00078e000a */
.L_x_60743:
[----:B------:R-:W-:Y:S05]  /*a900*/  BSYNC B2 ;  /* 0x0000000000027941 */ /* 0x000fea0003800000 */
.L_x_60741:
        /* <DEDUP_REMOVED lines=16> */
.L_x_60747:
[----:B------:R-:W-:Y:S05]  /*aa10*/  BSYNC B3 ;  /* 0x0000000000037941 */ /* 0x000fea0003800000 */
.L_x_60746:
        /* <DEDUP_REMOVED lines=44> */
.L_x_60745:
[----:B------:R-:W-:Y:S05]  /*ace0*/  BSYNC B2 ;  /* 0x0000000000027941 */ /* 0x000fea0003800000 */
.L_x_60744:
        /* <DEDUP_REMOVED lines=11> */
.L_x_60748:
        /* <DEDUP_REMOVED lines=12> */
.L_x_60751:
[----:B------:R-:W-:-:S07]  /*ae60*/  IMAD.MOV.U32 R11, RZ, RZ, R10 ;  /* 0x000000ffff0b7224 */ /* 0x000fce00078e000a */
.L_x_60752:
[----:B------:R-:W-:Y:S05]  /*ae70*/  BSYNC B2 ;  /* 0x0000000000027941 */ /* 0x000fea0003800000 */
.L_x_60750:
        /* <DEDUP_REMOVED lines=16> */
.L_x_60756:
[----:B------:R-:W-:Y:S05]  /*af80*/  BSYNC B3 ;  /* 0x0000000000037941 */ /* 0x000fea0003800000 */
.L_x_60755:
        /* <DEDUP_REMOVED lines=44> */
.L_x_60754:
[----:B------:R-:W-:Y:S05]  /*b250*/  BSYNC B2 ;  /* 0x0000000000027941 */ /* 0x000fea0003800000 */
.L_x_60753:
        /* <DEDUP_REMOVED lines=9> */
.L_x_60749:
        /* <DEDUP_REMOVED lines=12> */
.L_x_60758:
[----:B------:R-:W-:-:S07]  /*b3b0*/  IMAD.MOV.U32 R18, RZ, RZ, R10 ;  /* 0x000000ffff127224 */ /* 0x000fce00078e000a */
.L_x_60759:
[----:B------:R-:W-:Y:S05]  /*b3c0*/  BSYNC B2 ;  /* 0x0000000000027941 */ /* 0x000fea0003800000 */
.L_x_60757:
        /* <DEDUP_REMOVED lines=16> */
.L_x_60763:
[----:B------:R-:W-:Y:S05]  /*b4d0*/  BSYNC B3 ;  /* 0x0000000000037941 */ /* 0x000fea0003800000 */
.L_x_60762:
        /* <DEDUP_REMOVED lines=43> */
.L_x_60761:
[----:B------:R-:W-:Y:S05]  /*b790*/  BSYNC B2 ;  /* 0x0000000000027941 */ /* 0x000fea0003800000 */
.L_x_60760:
        /* <DEDUP_REMOVED lines=11> */
.L_x_60764:
        /* <DEDUP_REMOVED lines=12> */
.L_x_60767:
[----:B------:R-:W-:-:S07]  /*b910*/  IMAD.MOV.U32 R17, RZ, RZ, R10 ;  /* 0x000000ffff117224 */ /* 0x000fce00078e000a */
.L_x_60768:
[----:B------:R-:W-:Y:S05]  /*b920*/  BSYNC B2 ;  /* 0x0000000000027941 */ /* 0x000fea0003800000 */
.L_x_60766:
        /* <DEDUP_REMOVED lines=16> */
.L_x_60772:
[----:B------:R-:W-:Y:S05]  /*ba30*/  BSYNC B3 ;  /* 0x0000000000037941 */ /* 0x000fea0003800000 */
.L_x_60771:
        /* <DEDUP_REMOVED lines=43> */
.L_x_60770:
[----:B------:R-:W-:Y:S05]  /*bcf0*/  BSYNC B2 ;  /* 0x0000000000027941 */ /* 0x000fea0003800000 */
.L_x_60769:
        /* <DEDUP_REMOVED lines=8> */
.L_x_60765:
        /* <DEDUP_REMOVED lines=22> */
[----:B------:R-:W-:-:S05]  /*bee0*/  LOP3.LUT R190, R15, 0xff, RZ, 0xc0, !PT ;  /* 0x000000ff0fbe7812 */ /* 0x000fca00078ec0ff */
[----:B------:R-:W-:Y:S01]  /*bef0*/  IMAD R18, R190, 0x100, R18 ;  /* 0x00000100be127824 */ /* 0x000fe200078e0212 */
[----:B------:R-:W-:-:S04]  /*bf00*/  LOP3.LUT R190, R14, 0xff, RZ, 0xc0, !PT ;  /* 0x000000ff0ebe7812 */ /* 0x000fc800078ec0ff */
[----:B------:R-:W-:-:S05]  /*bf10*/  IADD3 R18, R18, R190, RZ ;  /* 0x000000be12127210 */ /* 0x000fca0007ffe0ff */
[----:B------:R1:W-:Y:S02]  /*bf20*/  STG.E desc[UR8][R188.64], R18 ;  /* 0x00000012bc007986 */ /* 0x0003e4000c101908 */
.L_x_60773:
[----:B------:R-:W-:-:S07]  /*bf30*/  VIADD R13, R13, 0x20 ;  /* 0x000000200d0d7836 */ /* 0x000fce0000000000 */
.L_x_60708:
[----:B------:R-:W-:Y:S05]  /*bf40*/  BSYNC B1 ;  /* 0x0000000000017941 */ /* 0x000fea0003800000 */
.L_x_60707:
        /* <DEDUP_REMOVED lines=29> */
.L_x_60777:
[----:B------:R-:W-:-:S07]  /*c120*/  IMAD.MOV.U32 R18, RZ, RZ, R10 ;  /* 0x000000ffff127224 */ /* 0x000fce00078e000a */
.L_x_60778:
[----:B------:R-:W-:Y:S05]  /*c130*/  BSYNC B2 ;  /* 0x0000000000027941 */ /* 0x000fea0003800000 */
.L_x_60776:
        /* <DEDUP_REMOVED lines=16> */
.L_x_60782:
[----:B------:R-:W-:Y:S05]  /*c240*/  BSYNC B3 ;  /* 0x0000000000037941 */ /* 0x000fea0003800000 */
.L_x_60781:
        /* <DEDUP_REMOVED lines=43> */
.L_x_60780:
[----:B------:R-:W-:Y:S05]  /*c500*/  BSYNC B2 ;  /* 0x0000000000027941 */ /* 0x000fea0003800000 */
.L_x_60779:
        /* <DEDUP_REMOVED lines=18> */
.L_x_60783:
        /* <DEDUP_REMOVED lines=12> */
.L_x_60786:
[----:B------:R-:W-:-:S07]  /*c6f0*/  IMAD.MOV.U32 R11, RZ, RZ, R10 ;  /* 0x000000ffff0b7224 */ /* 0x000fce00078e000a */
.L_x_60787:
[----:B------:R-:W-:Y:S05]  /*c700*/  BSYNC B2 ;  /* 0x0000000000027941 */ /* 0x000fea0003800000 */
.L_x_60785:
        /* <DEDUP_REMOVED lines=16> */
.L_x_60791:
[----:B------:R-:W-:Y:S05]  /*c810*/  BSYNC B3 ;  /* 0x0000000000037941 */ /* 0x000fea0003800000 */
.L_x_60790:
        /* <DEDUP_REMOVED lines=44> */
.L_x_60789:
[----:B------:R-:W-:Y:S05]  /*cae0*/  BSYNC B2 ;  /* 0x0000000000027941 */ /* 0x000fea0003800000 */
.L_x_60788:
        /* <DEDUP_REMOVED lines=9> */
.L_x_60784:
        /* <DEDUP_REMOVED lines=12> */
.L_x_60793:
[----:B------:R-:W-:-:S07]  /*cc40*/  IMAD.MOV.U32 R18, RZ, RZ, R10 ;  /* 0x000000ffff127224 */ /* 0x000fce00078e000a */
.L_x_60794:
[----:B------:R-:W-:Y:S05]  /*cc50*/  BSYNC B2 ;  /* 0x0000000000027941 */ /* 0x000fea0003800000 */
.L_x_60792:
        /* <DEDUP_REMOVED lines=16> */
.L_x_60798:
[----:B------:R-:W-:Y:S05]  /*cd60*/  BSYNC B3 ;  /* 0x0000000000037941 */ /* 0x000fea0003800000 */
.L_x_60797:
        /* <DEDUP_REMOVED lines=43> */
.L_x_60796:
[----:B------:R-:W-:Y:S05]  /*d020*/  BSYNC B2 ;  /* 0x0000000000027941 */ /* 0x000fea0003800000 */
.L_x_60795:
        /* <DEDUP_REMOVED lines=11> */
.L_x_60799:
        /* <DEDUP_REMOVED lines=12> */
.L_x_60802:
[----:B------:R-:W-:-:S07]  /*d1a0*/  IMAD.MOV.U32 R15, RZ, RZ, R10 ;  /* 0x000000ffff0f7224 */ /* 0x000fce00078e000a */
.L_x_60803:
[----:B------:R-:W-:Y:S05]  /*d1b0*/  BSYNC B2 ;  /* 0x0000000000027941 */ /* 0x000fea0003800000 */
.L_x_60801:
        /* <DEDUP_REMOVED lines=16> */
.L_x_60807:
[----:B------:R-:W-:Y:S05]  /*d2c0*/  BSYNC B3 ;  /* 0x0000000000037941 */ /* 0x000fea0003800000 */
.L_x_60806:
        /* <DEDUP_REMOVED lines=43> */
.L_x_60805:
[----:B------:R-:W-:Y:S05]  /*d580*/  BSYNC B2 ;  /* 0x0000000000027941 */ /* 0x000fea0003800000 */
.L_x_60804:
        /* <DEDUP_REMOVED lines=9> */
.L_x_60800:
        /* <DEDUP_REMOVED lines=12> */
.L_x_60809:
[----:B------:R-:W-:-:S07]  /*d6e0*/  MOV R11, R10 ;  /* 0x0000000a000b7202 */ /* 0x000fce0000000f00 */
.L_x_60810:
[----:B------:R-:W-:Y:S05]  /*d6f0*/  BSYNC B2 ;  /* 0x0000000000027941 */ /* 0x000fea0003800000 */
.L_x_60808:
        /* <DEDUP_REMOVED lines=16> */
.L_x_60814:
[----:B------:R-:W-:Y:S05]  /*d800*/  BSYNC B3 ;  /* 0x0000000000037941 */ /* 0x000fea0003800000 */
.L_x_60813:
        /* <DEDUP_REMOVED lines=44> */
.L_x_60812:
[----:B------:R-:W-:Y:S05]  /*dad0*/  BSYNC B2 ;  /* 0x0000000000027941 */ /* 0x000fea0003800000 */
.L_x_60811:
        /* <DEDUP_REMOVED lines=11> */
.L_x_60815:
        /* <DEDUP_REMOVED lines=12> */
.L_x_60818:
[----:B------:R-:W-:-:S07]  /*dc50*/  IMAD.MOV.U32 R11, RZ, RZ, R10 ;  /* 0x000000ffff0b7224 */ /* 0x000fce00078e000a */
.L_x_60819:
[----:B------:R-:W-:Y:S05]  /*dc60*/  BSYNC B2 ;  /* 0x0000000000027941 */ /* 0x000fea0003800000 */
.L_x_60817:
        /* <DEDUP_REMOVED lines=16> */
.L_x_60823:
[----:B------:R-:W-:Y:S05]  /*dd70*/  BSYNC B3 ;  /* 0x0000000000037941 */ /* 0x000fea0003800000 */
.L_x_60822:
        /* <DEDUP_REMOVED lines=44> */
.L_x_60821:
[----:B------:R-:W-:Y:S05]  /*e040*/  BSYNC B2 ;  /* 0x0000000000027941 */ /* 0x000fea0003800000 */
.L_x_60820:
        /* <DEDUP_REMOVED lines=9> */
.L_x_60816:
        /* <DEDUP_REMOVED lines=12> */
.L_x_60825:
[----:B------:R-:W-:-:S07]  /*e1a0*/  MOV R18, R10 ;  /* 0x0000000a00127202 */ /* 0x000fce0000000f00 */
.L_x_60826:
[----:B------:R-:W-:Y:S05]  /*e1b0*/  BSYNC B2 ;  /* 0x0000000000027941 */ /* 0x000fea0003800000 */
.L_x_60824:
        /* <DEDUP_REMOVED lines=16> */
.L_x_60830:
[----:B------:R-:W-:Y:S05]  /*e2c0*/  BSYNC B3 ;  /* 0x0000000000037941 */ /* 0x000fea0003800000 */
.L_x_60829:
        /* <DEDUP_REMOVED lines=43> */
.L_x_60828:
[----:B------:R-:W-:Y:S05]  /*e580*/  BSYNC B2 ;  /* 0x0000000000027941 */ /* 0x000fea0003800000 */
.L_x_60827:
        /* <DEDUP_REMOVED lines=11> */
.L_x_60831:
        /* <DEDUP_REMOVED lines=12> */
.L_x_60834:
[----:B------:R-:W-:-:S07]  /*e700*/  MOV R17, R10 ;  /* 0x0000000a00117202 */ /* 0x000fce0000000f00 */
.L_x_60835:
[----:B------:R-:W-:Y:S05]  /*e710*/  BSYNC B2 ;  /* 0x0000000000027941 */ /* 0x000fea0003800000 */
.L_x_60833:
        /* <DEDUP_REMOVED lines=16> */
.L_x_60839:
[----:B------:R-:W-:Y:S05]  /*e820*/  BSYNC B3 ;  /* 0x0000000000037941 */ /* 0x000fea0003800000 */
.L_x_60838:
        /* <DEDUP_REMOVED lines=43> */
.L_x_60837:
[----:B------:R-:W-:Y:S05]  /*eae0*/  BSYNC B2 ;  /* 0x0000000000027941 */ /* 0x000fea0003800000 */
.L_x_60836:
        /* <DEDUP_REMOVED lines=8> */
.L_x_60832:
        /* <DEDUP_REMOVED lines=24> */
[----:B------:R-:W-:-:S05]  /*ecf0*/  LOP3.LUT R190, R14, 0xff, RZ, 0xc0, !PT ;  /* 0x000000ff0ebe7812 */ /* 0x000fca00078ec0ff */
[----:B------:R-:W-:-:S05]  /*ed00*/  IMAD.IADD R18, R18, 0x1, R190 ;  /* 0x0000000112127824 */ /* 0x000fca00078e02be */
[----:B------:R1:W-:Y:S02]  /*ed10*/  STG.E desc[UR8][R188.64], R18 ;  /* 0x00000012bc007986 */ /* 0x0003e4000c101908 */
.L_x_60840:
[----:B------:R-:W-:-:S07]  /*ed20*/  IADD3 R13, R13, 0x20, RZ ;  /* 0x000000200d0d7810 */ /* 0x000fce0007ffe0ff */
.L_x_60775:
[----:B------:R-:W-:Y:S05]  /*ed30*/  BSYNC B1 ;  /* 0x0000000000017941 */ /* 0x000fea0003800000 */
.L_x_60774:
        /* <DEDUP_REMOVED lines=29> */
.L_x_60844:
[----:B------:R-:W-:-:S07]  /*ef10*/  IMAD.MOV.U32 R18, RZ, RZ, R10 ;  /* 0x000000ffff127224 */ /* 0x000fce00078e000a */
.L_x_60845:
[----:B------:R-:W-:Y:S05]  /*ef20*/  BSYNC B2 ;  /* 0x0000000000027941 */ /* 0x000fea0003800000 */
.L_x_60843:
        /* <DEDUP_REMOVED lines=16> */
.L_x_60849:
[----:B------:R-:W-:Y:S05]  /*f030*/  BSYNC B3 ;  /* 0x0000000000037941 */ /* 0x000fea0003800000 */
.L_x_60848:
        /* <DEDUP_REMOVED lines=43> */
.L_x_60847:
[----:B------:R-:W-:Y:S05]  /*f2f0*/  BSYNC B2 ;  /* 0x0000000000027941 */ /* 0x000fea0003800000 */
.L_x_60846:
        /* <DEDUP_REMOVED lines=18> */
.L_x_60850:
        /* <DEDUP_REMOVED lines=12> */
.L_x_60853:
[----:B------:R-:W-:-:S07]  /*f4e0*/  IMAD.MOV.U32 R11, RZ, RZ, R10 ;  /* 0x000000ffff0b7224 */ /* 0x000fce00078e000a */
.L_x_60854:
[----:B------:R-:W-:Y:S05]  /*f4f0*/  BSYNC B2 ;  /* 0x0000000000027941 */ /* 0x000fea0003800000 */
.L_x_60852:
        /* <DEDUP_REMOVED lines=16> */
.L_x_60858:
[----:B------:R-:W-:Y:S05]  /*f600*/  BSYNC B3 ;  /* 0x0000000000037941 */ /* 0x000fea0003800000 */
.L_x_60857:
        /* <DEDUP_REMOVED lines=44> */
.L_x_60856:
[----:B------:R-:W-:Y:S05]  /*f8d0*/  BSYNC B2 ;  /* 0x0000000000027941 */ /* 0x000fea0003800000 */
.L_x_60855:
        /* <DEDUP_REMOVED lines=9> */
.L_x_60851:
        /* <DEDUP_REMOVED lines=12> */
.L_x_60860:
[----:B------:R-:W-:-:S07]  /*fa30*/  IMAD.MOV.U32 R18, RZ, RZ, R10 ;  /* 0x000000ffff127224 */ /* 0x000fce00078e000a */
.L_x_60861:
[----:B------:R-:W-:Y:S05]  /*fa40*/  BSYNC B2 ;  /* 0x0000000000027941 */ /* 0x000fea0003800000 */
.L_x_60859:
        /* <DEDUP_REMOVED lines=16> */
.L_x_60865:
[----:B------:R-:W-:Y:S05]  /*fb50*/  BSYNC B3 ;  /* 0x0000000000037941 */ /* 0x000fea0003800000 */
.L_x_60864:
        /* <DEDUP_REMOVED lines=43> */
.L_x_60863:
[----:B------:R-:W-:Y:S05]  /*fe10*/  BSYNC B2 ;  /* 0x0000000000027941 */ /* 0x000fea0003800000 */
.L_x_60862:
        /* <DEDUP_REMOVED lines=11> */
.L_x_60866:
        /* <DEDUP_REMOVED lines=12> */
.L_x_60869:
[----:B------:R-:W-:-:S07]  /*ff90*/  IMAD.MOV.U32 R15, RZ, RZ, R10 ;  /* 0x000000ffff0f7224 */ /* 0x000fce00078e000a */
.L_x_60870:
[----:B------:R-:W-:Y:S05]  /*ffa0*/  BSYNC B2 ;  /* 0x0000000000027941 */ /* 0x000fea0003800000 */
.L_x_60868:
        /* <DEDUP_REMOVED lines=16> */
.L_x_60874:
[----:B------:R-:W-:Y:S05]  /*100b0*/  BSYNC B3 ;  /* 0x0000000000037941 */ /* 0x000fea0003800000 */
.L_x_60873:
        /* <DEDUP_REMOVED lines=43> */
.L_x_60872:
[----:B------:R-:W-:Y:S05]  /*10370*/  BSYNC B2 ;  /* 0x0000000000027941 */ /* 0x000fea0003800000 */
.L_x_60871:
        /* <DEDUP_REMOVED lines=9> */
.L_x_60867:
        /* <DEDUP_REMOVED lines=12> */
.L_x_60876:
[----:B------:R-:W-:-:S07]  /*104d0*/  IMAD.MOV.U32 R11, RZ, RZ, R10 ;  /* 0x000000ffff0b7224 */ /* 0x000fce00078e000a */
.L_x_60877:
[----:B------:R-:W-:Y:S05]  /*104e0*/  BSYNC B2 ;  /* 0x0000000000027941 */ /* 0x000fea0003800000 */
.L_x_60875:
        /* <DEDUP_REMOVED lines=16> */
.L_x_60881:
[----:B------:R-:W-:Y:S05]  /*105f0*/  BSYNC B3 ;  /* 0x0000000000037941 */ /* 0x000fea0003800000 */
.L_x_60880:
        /* <DEDUP_REMOVED lines=44> */
.L_x_60879:
[----:B------:R-:W-:Y:S05]  /*108c0*/  BSYNC B2 ;  /* 0x0000000000027941 */ /* 0x000fea0003800000 */
.L_x_60878:
        /* <DEDUP_REMOVED lines=11> */
.L_x_60882:
        /* <DEDUP_REMOVED lines=12> */
.L_x_60885:
[----:B------:R-:W-:-:S07]  /*10a40*/  MOV R11, R10 ;  /* 0x0000000a000b7202 */ /* 0x000fce0000000f00 */
.L_x_60886:
[----:B------:R-:W-:Y:S05]  /*10a50*/  BSYNC B2 ;  /* 0x0000000000027941 */ /* 0x000fea0003800000 */
.L_x_60884:
        /* <DEDUP_REMOVED lines=16> */
.L_x_60890:
[----:B------:R-:W-:Y:S05]  /*10b60*/  BSYNC B3 ;  /* 0x0000000000037941 */ /* 0x000fea0003800000 */
.L_x_60889:
        /* <DEDUP_REMOVED lines=44> */
.L_x_60888:
[----:B------:R-:W-:Y:S05]  /*10e30*/  BSYNC B2 ;  /* 0x0000000000027941 */ /* 0x000fea0003800000 */
.L_x_60887:
        /* <DEDUP_REMOVED lines=9> */
.L_x_60883:
        /* <DEDUP_REMOVED lines=12> */
.L_x_60892:
[----:B------:R-:W-:-:S07]  /*10f90*/  IMAD.MOV.U32 R18, RZ, RZ, R10 ;  /* 0x000000ffff127224 */ /* 0x000fce00078e000a */
.L_x_60893:
[----:B------:R-:W-:Y:S05]  /*10fa0*/  BSYNC B2 ;  /* 0x0000000000027941 */ /* 0x000fea0003800000 */
.L_x_60891:
        /* <DEDUP_REMOVED lines=16> */
.L_x_60897:
[----:B------:R-:W-:Y:S05]  /*110b0*/  BSYNC B3 ;  /* 0x0000000000037941 */ /* 0x000fea0003800000 */
.L_x_60896:
        /* <DEDUP_REMOVED lines=43> */
.L_x_60895:
[----:B------:R-:W-:Y:S05]  /*11370*/  BSYNC B2 ;  /* 0x0000000000027941 */ /* 0x000fea0003800000 */
.L_x_60894:
        /* <DEDUP_REMOVED lines=11> */
.L_x_60898:
        /* <DEDUP_REMOVED lines=12> */
.L_x_60901:
[----:B------:R-:W-:-:S07]  /*114f0*/  IMAD.MOV.U32 R17, RZ, RZ, R10 ;  /* 0x000000ffff117224 */ /* 0x000fce00078e000a */
.L_x_60902:
[----:B------:R-:W-:Y:S05]  /*11500*/  BSYNC B2 ;  /* 0x0000000000027941 */ /* 0x000fea0003800000 */
.L_x_60900:
        /* <DEDUP_REMOVED lines=16> */
.L_x_60906:
[----:B------:R-:W-:Y:S05]  /*11610*/  BSYNC B3 ;  /* 0x0000000000037941 */ /* 0x000fea0003800000 */
.L_x_60905:
        /* <DEDUP_REMOVED lines=43> */
.L_x_60904:
[----:B------:R-:W-:Y:S05]  /*118d0*/  BSYNC B2 ;  /* 0x0000000000027941 */ /* 0x000fea0003800000 */
.L_x_60903:
        /* <DEDUP_REMOVED lines=8> */
.L_x_60899:
        /* <DEDUP_REMOVED lines=27> */
.L_x_60907:
[----:B------:R-:W-:-:S07]  /*11b10*/  VIADD R13, R13, 0x20 ;  /* 0x000000200d0d7836 */ /* 0x000fce0000000000 */
.L_x_60842:
[----:B------:R-:W-:Y:S05]  /*11b20*/  BSYNC B1 ;  /* 0x0000000000017941 */ /* 0x000fea0003800000 */
.L_x_60841:
        /* <DEDUP_REMOVED lines=29> */
.L_x_60911:
[----:B------:R-:W-:-:S07]  /*11d00*/  MOV R18, R10 ;  /* 0x0000000a00127202 */ /* 0x000fce0000000f00 */
.L_x_60912:
[----:B------:R-:W-:Y:S05]  /*11d10*/  BSYNC B2 ;  /* 0x0000000000027941 */ /* 0x000fea0003800000 */
.L_x_60910:
        /* <DEDUP_REMOVED lines=16> */
.L_x_60916:
[----:B------:R-:W-:Y:S05]  /*11e20*/  BSYNC B3 ;  /* 0x0000000000037941 */ /* 0x000fea0003800000 */
.L_x_60915:
        /* <DEDUP_REMOVED lines=43> */
.L_x_60914:
[----:B------:R-:W-:Y:S05]  /*120e0*/  BSYNC B2 ;  /* 0x0000000000027941 */ /* 0x000fea0003800000 */
.L_x_60913:
        /* <DEDUP_REMOVED lines=18> */
.L_x_60917:
        /* <DEDUP_REMOVED lines=12> */
.L_x_60920:
[----:B------:R-:W-:-:S07]  /*122d0*/  IMAD.MOV.U32 R11, RZ, RZ, R10 ;  /* 0x000000ffff0b7224 */ /* 0x000fce00078e000a */
.L_x_60921:
[----:B------:R-:W-:Y:S05]  /*122e0*/  BSYNC B2 ;  /* 0x0000000000027941 */ /* 0x000fea0003800000 */
.L_x_60919:
        /* <DEDUP_REMOVED lines=16> */
.L_x_60925:
[----:B------:R-:W-:Y:S05]  /*123f0*/  BSYNC B3 ;  /* 0x0000000000037941 */ /* 0x000fea0003800000 */
.L_x_60924:
        /* <DEDUP_REMOVED lines=44> */
.L_x_60923:
[----:B------:R-:W-:Y:S05]  /*126c0*/  BSYNC B2 ;  /* 0x0000000000027941 */ /* 0x000fea0003800000 */
.L_x_60922:
        /* <DEDUP_REMOVED lines=9> */
.L_x_60918:
        /* <DEDUP_REMOVED lines=12> */
.L_x_60927:
[----:B------:R-:W-:-:S07]  /*12820*/  MOV R18, R10 ;  /* 0x0000000a00127202 */ /* 0x000fce0000000f00 */
.L_x_60928:
[----:B------:R-:W-:Y:S05]  /*12830*/  BSYNC B2 ;  /* 0x0000000000027941 */ /* 0x000fea0003800000 */
.L_x_60926:
        /* <DEDUP_REMOVED lines=16> */
.L_x_60932:
[----:B------:R-:W-:Y:S05]  /*12940*/  BSYNC B3 ;  /* 0x0000000000037941 */ /* 0x000fea0003800000 */
.L_x_60931:
        /* <DEDUP_REMOVED lines=43> */
.L_x_60930:
[----:B------:R-:W-:Y:S05]  /*12c00*/  BSYNC B2 ;  /* 0x0000000000027941 */ /* 0x000fea0003800000 */
.L_x_60929:
        /* <DEDUP_REMOVED lines=11> */
.L_x_60933:
        /* <DEDUP_REMOVED lines=12> */
.L_x_60936:
[----:B------:R-:W-:-:S07]  /*12d80*/  MOV R15, R10 ;  /* 0x0000000a000f7202 */ /* 0x000fce0000000f00 */
.L_x_60937:
[----:B------:R-:W-:Y:S05]  /*12d90*/  BSYNC B2 ;  /* 0x0000000000027941 */ /* 0x000fea0003800000 */
.L_x_60935:
        /* <DEDUP_REMOVED lines=16> */
.L_x_60941:
[----:B------:R-:W-:Y:S05]  /*12ea0*/  BSYNC B3 ;  /* 0x0000000000037941 */ /* 0x000fea0003800000 */
.L_x_60940:
        /* <DEDUP_REMOVED lines=43> */
.L_x_60939:
[----:B------:R-:W-:Y:S05]  /*13160*/  BSYNC B2 ;  /* 0x0000000000027941 */ /* 0x000fea0003800000 */
.L_x_60938:
        /* <DEDUP_REMOVED lines=9> */
.L_x_60934:
        /* <DEDUP_REMOVED lines=12> */
.L_x_60943:
[----:B------:R-:W-:-:S07]  /*132c0*/  IMAD.MOV.U32 R11, RZ, RZ, R10 ;  /* 0x000000ffff0b7224 */ /* 0x000fce00078e000a */
.L_x_60944:
[----:B------:R-:W-:Y:S05]  /*132d0*/  BSYNC B2 ;  /* 0x0000000000027941 */ /* 0x000fea0003800000 */
.L_x_60942:
        /* <DEDUP_REMOVED lines=16> */
.L_x_60948:
[----:B------:R-:W-:Y:S05]  /*133e0*/  BSYNC B3 ;  /* 0x0000000000037941 */ /* 0x000fea0003800000 */
.L_x_60947:
        /* <DEDUP_REMOVED lines=44> */
.L_x_60946:
[----:B------:R-:W-:Y:S05]  /*136b0*/  BSYNC B2 ;  /* 0x0000000000027941 */ /* 0x000fea0003800000 */
.L_x_60945:
        /* <DEDUP_REMOVED lines=11> */
.L_x_60949:
        /* <DEDUP_REMOVED lines=12> */
.L_x_60952:
[----:B------:R-:W-:-:S07]  /*13830*/  IMAD.MOV.U32 R11, RZ, RZ, R10 ;  /* 0x000000ffff0b7224 */ /* 0x000fce00078e000a */
.L_x_60953:
[----:B------:R-:W-:Y:S05]  /*13840*/  BSYNC B2 ;  /* 0x0000000000027941 */ /* 0x000fea0003800000 */
.L_x_60951:
        /* <DEDUP_REMOVED lines=16> */
.L_x_60957:
[----:B------:R-:W-:Y:S05]  /*13950*/  BSYNC B3 ;  /* 0x0000000000037941 */ /* 0x000fea0003800000 */
.L_x_60956:
        /* <DEDUP_REMOVED lines=44> */
.L_x_60955:
[----:B------:R-:W-:Y:S05]  /*13c20*/  BSYNC B2 ;  /* 0x0000000000027941 */ /* 0x000fea0003800000 */
.L_x_60954:
        /* <DEDUP_REMOVED lines=9> */
.L_x_60950:
        /* <DEDUP_REMOVED lines=12> */
.L_x_60959:
[----:B------:R-:W-:-:S07]  /*13d80*/  IMAD.MOV.U32 R18, RZ, RZ, R10 ;  /* 0x000000ffff127224 */ /* 0x000fce00078e000a */
.L_x_60960:
[----:B------:R-:W-:Y:S05]  /*13d90*/  BSYNC B2 ;  /* 0x0000000000027941 */ /* 0x000fea0003800000 */
.L_x_60958:
        /* <DEDUP_REMOVED lines=16> */
.L_x_60964:
[----:B------:R-:W-:Y:S05]  /*13ea0*/  BSYNC B3 ;  /* 0x0000000000037941 */ /* 0x000fea0003800000 */
.L_x_60963:
        /* <DEDUP_REMOVED lines=43> */
.L_x_60962:
[----:B------:R-:W-:Y:S05]  /*14160*/  BSYNC B2 ;  /* 0x0000000000027941 */ /* 0x000fea0003800000 */
.L_x_60961:
        /* <DEDUP_REMOVED lines=11> */
.L_x_60965:
        /* <DEDUP_REMOVED lines=12> */
.L_x_60968:
[----:B------:R-:W-:-:S07]  /*142e0*/  IMAD.MOV.U32 R17, RZ, RZ, R10 ;  /* 0x000000ffff117224 */ /* 0x000fce00078e000a */
.L_x_60969:
[----:B------:R-:W-:Y:S05]  /*142f0*/  BSYNC B2 ;  /* 0x0000000000027941 */ /* 0x000fea0003800000 */
.L_x_60967:
        /* <DEDUP_REMOVED lines=16> */
.L_x_60973:
[----:B------:R-:W-:Y:S05]  /*14400*/  BSYNC B3 ;  /* 0x0000000000037941 */ /* 0x000fea0003800000 */
.L_x_60972:
        /* <DEDUP_REMOVED lines=43> */
.L_x_60971:
[----:B------:R-:W-:Y:S05]  /*146c0*/  BSYNC B2 ;  /* 0x0000000000027941 */ /* 0x000fea0003800000 */
.L_x_60970:
        /* <DEDUP_REMOVED lines=8> */
.L_x_60966:
        /* <DEDUP_REMOVED lines=27> */
.L_x_60974:
[----:B------:R-:W-:-:S07]  /*14900*/  VIADD R13, R13, 0x20 ;  /* 0x000000200d0d7836 */ /* 0x000fce0000000000 */
.L_x_60909:
[----:B------:R-:W-:Y:S05]  /*14910*/  BSYNC B1 ;  /* 0x0000000000017941 */ /* 0x000fea0003800000 */
.L_x_60908:
        /* <DEDUP_REMOVED lines=29> */
.L_x_60978:
[----:B------:R-:W-:-:S07]  /*14af0*/  IMAD.MOV.U32 R18, RZ, RZ, R10 ;  /* 0x000000ffff127224 */ /* 0x000fce00078e000a */
.L_x_60979:
[----:B------:R-:W-:Y:S05]  /*14b00*/  BSYNC B2 ;  /* 0x0000000000027941 */ /* 0x000fea0003800000 */
.L_x_60977:
        /* <DEDUP_REMOVED lines=16> */
.L_x_60983:
[----:B------:R-:W-:Y:S05]  /*14c10*/  BSYNC B3 ;  /* 0x0000000000037941 */ /* 0x000fea0003800000 */
.L_x_60982:
        /* <DEDUP_REMOVED lines=43> */
.L_x_60981:
[----:B------:R-:W-:Y:S05]  /*14ed0*/  BSYNC B2 ;  /* 0x0000000000027941 */ /* 0x000fea0003800000 */
.L_x_60980:
        /* <DEDUP_REMOVED lines=18> */
.L_x_60984:
        /* <DEDUP_REMOVED lines=12> */
.L_x_60987:
[----:B------:R-:W-:-:S07]  /*150c0*/  MOV R11, R10 ;  /* 0x0000000a000b7202 */ /* 0x000fce0000000f00 */
.L_x_60988:
[----:B------:R-:W-:Y:S05]  /*150d0*/  BSYNC B2 ;  /* 0x0000000000027941 */ /* 0x000fea0003800000 */
.L_x_60986:
        /* <DEDUP_REMOVED lines=16> */
.L_x_60992:
[----:B------:R-:W-:Y:S05]  /*151e0*/  BSYNC B3 ;  /* 0x0000000000037941 */ /* 0x000fea0003800000 */
.L_x_60991:
        /* <DEDUP_REMOVED lines=44> */
.L_x_60990:
[----:B------:R-:W-:Y:S05]  /*154b0*/  BSYNC B2 ;  /* 0x0000000000027941 */ /* 0x000fea0003800000 */
.L_x_60989:
        /* <DEDUP_REMOVED lines=9> */
.L_x_60985:
        /* <DEDUP_REMOVED lines=12> */
.L_x_60994:
[----:B------:R-:W-:-:S07]  /*15610*/  IMAD.MOV.U32 R18, RZ, RZ, R10 ;  /* 0x000000ffff127224 */ /* 0x000fce00078e000a */
.L_x_60995:
[----:B------:R-:W-:Y:S05]  /*15620*/  BSYNC B2 ;  /* 0x0000000000027941 */ /* 0x000fea0003800000 */
.L_x_60993:
        /* <DEDUP_REMOVED lines=16> */
.L_x_60999:
[----:B------:R-:W-:Y:S05]  /*15730*/  BSYNC B3 ;  /* 0x0000000000037941 */ /* 0x000fea0003800000 */
.L_x_60998:
        /* <DEDUP_REMOVED lines=43> */
.L_x_60997:
[----:B------:R-:W-:Y:S05]  /*159f0*/  BSYNC B2 ;  /* 0x0000000000027941 */ /* 0x000fea0003800000 */
.L_x_60996:
        /* <DEDUP_REMOVED lines=11> */
.L_x_61000:
        /* <DEDUP_REMOVED lines=12> */
.L_x_61003:
[----:B------:R-:W-:-:S07]  /*15b70*/  IMAD.MOV.U32 R15, RZ, RZ, R10 ;  /* 0x000000ffff0f7224 */ /* 0x000fce00078e000a */
.L_x_61004:
[----:B------:R-:W-:Y:S05]  /*15b80*/  BSYNC B2 ;  /* 0x0000000000027941 */ /* 0x000fea0003800000 */
.L_x_61002:
        /* <DEDUP_REMOVED lines=16> */
.L_x_61008:
[----:B------:R-:W-:Y:S05]  /*15c90*/  BSYNC B3 ;  /* 0x0000000000037941 */ /* 0x000fea0003800000 */
.L_x_61007:
        /* <DEDUP_REMOVED lines=43> */
.L_x_61006:
[----:B------:R-:W-:Y:S05]  /*15f50*/  BSYNC B2 ;  /* 0x0000000000027941 */ /* 0x000fea0003800000 */
.L_x_61005:
        /* <DEDUP_REMOVED lines=9> */
.L_x_61001:
        /* <DEDUP_REMOVED lines=12> */
.L_x_61010:
[----:B------:R-:W-:-:S07]  /*160b0*/  IMAD.MOV.U32 R11, RZ, RZ, R10 ;  /* 0x000000ffff0b7224 */ /* 0x000fce00078e000a */
.L_x_61011:
[----:B------:R-:W-:Y:S05]  /*160c0*/  BSYNC B2 ;  /* 0x0000000000027941 */ /* 0x000fea0003800000 */
.L_x_61009:
        /* <DEDUP_REMOVED lines=16> */
.L_x_61015:
[----:B------:R-:W-:Y:S05]  /*161d0*/  BSYNC B3 ;  /* 0x0000000000037941 */ /* 0x000fea0003800000 */
.L_x_61014:
        /* <DEDUP_REMOVED lines=44> */
.L_x_61013:
[----:B------:R-:W-:Y:S05]  /*164a0*/  BSYNC B2 ;  /* 0x0000000000027941 */ /* 0x000fea0003800000 */
.L_x_61012:
        /* <DEDUP_REMOVED lines=11> */
.L_x_61016:
        /* <DEDUP_REMOVED lines=12> */
.L_x_61019:
[----:B------:R-:W-:-:S07]  /*16620*/  IMAD.MOV.U32 R11, RZ, RZ, R10 ;  /* 0x000000ffff0b7224 */ /* 0x000fce00078e000a */
.L_x_61020:
[----:B------:R-:W-:Y:S05]  /*16630*/  BSYNC B2 ;  /* 0x0000000000027941 */ /* 0x000fea0003800000 */
.L_x_61018:
        /* <DEDUP_REMOVED lines=16> */
.L_x_61024:
[----:B------:R-:W-:Y:S05]  /*16740*/  BSYNC B3 ;  /* 0x0000000000037941 */ /* 0x000fea0003800000 */
.L_x_61023:
        /* <DEDUP_REMOVED lines=44> */
.L_x_61022:
[----:B------:R-:W-:Y:S05]  /*16a10*/  BSYNC B2 ;  /* 0x0000000000027941 */ /* 0x000fea0003800000 */
.L_x_61021:
        /* <DEDUP_REMOVED lines=9> */
.L_x_61017:
        /* <DEDUP_REMOVED lines=12> */
.L_x_61026:
[----:B------:R-:W-:-:S07]  /*16b70*/  IMAD.MOV.U32 R18, RZ, RZ, R10 ;  /* 0x000000ffff127224 */ /* 0x000fce00078e000a */
.L_x_61027:
[----:B------:R-:W-:Y:S05]  /*16b80*/  BSYNC B2 ;  /* 0x0000000000027941 */ /* 0x000fea0003800000 */
.L_x_61025:
        /* <DEDUP_REMOVED lines=16> */
.L_x_61031:
[----:B------:R-:W-:Y:S05]  /*16c90*/  BSYNC B3 ;  /* 0x0000000000037941 */ /* 0x000fea0003800000 */
.L_x_61030:
        /* <DEDUP_REMOVED lines=43> */
.L_x_61029:
[----:B------:R-:W-:Y:S05]  /*16f50*/  BSYNC B2 ;  /* 0x0000000000027941 */ /* 0x000fea0003800000 */
.L_x_61028:
        /* <DEDUP_REMOVED lines=11> */
.L_x_61032:
        /* <DEDUP_REMOVED lines=12> */
.L_x_61035:
[----:B------:R-:W-:-:S07]  /*170d0*/  IMAD.MOV.U32 R17, RZ, RZ, R10 ;  /* 0x000000ffff117224 */ /* 0x000fce00078e000a */
.L_x_61036:
[----:B------:R-:W-:Y:S05]  /*170e0*/  BSYNC B2 ;  /* 0x0000000000027941 */ /* 0x000fea0003800000 */
.L_x_61034:
        /* <DEDUP_REMOVED lines=16> */
.L_x_61040:
[----:B------:R-:W-:Y:S05]  /*171f0*/  BSYNC B3 ;  /* 0x0000000000037941 */ /* 0x000fea0003800000 */
.L_x_61039:
        /* <DEDUP_REMOVED lines=43> */
.L_x_61038:
[----:B------:R-:W-:Y:S05]  /*174b0*/  BSYNC B2 ;  /* 0x0000000000027941 */ /* 0x000fea0003800000 */
.L_x_61037:
        /* <DEDUP_REMOVED lines=8> */
.L_x_61033:
        /* <DEDUP_REMOVED lines=27> */
.L_x_61041:
[----:B------:R-:W-:-:S07]  /*176f0*/  VIADD R13, R13, 0x20 ;  /* 0x000000200d0d7836 */ /* 0x000fce0000000000 */
.L_x_60976:
[----:B------:R-:W-:Y:S05]  /*17700*/  BSYNC B1 ;  /* 0x0000000000017941 */ /* 0x000fea0003800000 */
.L_x_60975:
        /* <DEDUP_REMOVED lines=29> */
.L_x_61045:
[----:B------:R-:W-:-:S07]  /*178e0*/  IMAD.MOV.U32 R18, RZ, RZ, R10 ;  /* 0x000000ffff127224 */ /* 0x000fce00078e000a */
.L_x_61046:
[----:B------:R-:W-:Y:S05]  /*178f0*/  BSYNC B2 ;  /* 0x0000000000027941 */ /* 0x000fea0003800000 */
.L_x_61044:
        /* <DEDUP_REMOVED lines=16> */
.L_x_61050:
[----:B------:R-:W-:Y:S05]  /*17a00*/  BSYNC B3 ;  /* 0x0000000000037941 */ /* 0x000fea0003800000 */
.L_x_61049:
        /* <DEDUP_REMOVED lines=43> */
.L_x_61048:
[----:B------:R-:W-:Y:S05]  /*17cc0*/  BSYNC B2 ;  /* 0x0000000000027941 */ /* 0x000fea0003800000 */
.L_x_61047:
        /* <DEDUP_REMOVED lines=18> */
.L_x_61051:
        /* <DEDUP_REMOVED lines=12> */
.L_x_61054:
[----:B------:R-:W-:-:S07]  /*17eb0*/  IMAD.MOV.U32 R11, RZ, RZ, R10 ;  /* 0x000000ffff0b7224 */ /* 0x000fce00078e000a */
.L_x_61055:
[----:B------:R-:W-:Y:S05]  /*17ec0*/  BSYNC B2 ;  /* 0x0000000000027941 */ /* 0x000fea0003800000 */
.L_x_61053:
        /* <DEDUP_REMOVED lines=16> */
.L_x_61059:
[----:B------:R-:W-:Y:S05]  /*17fd0*/  BSYNC B3 ;  /* 0x0000000000037941 */ /* 0x000fea0003800000 */
.L_x_61058:
        /* <DEDUP_REMOVED lines=44> */
.L_x_61057:
[----:B------:R-:W-:Y:S05]  /*182a0*/  BSYNC B2 ;  /* 0x0000000000027941 */ /* 0x000fea0003800000 */
.L_x_61056:
        /* <DEDUP_REMOVED lines=9> */
.L_x_61052:
        /* <DEDUP_REMOVED lines=12> */
.L_x_61061:
[----:B------:R-:W-:-:S07]  /*18400*/  IMAD.MOV.U32 R18, RZ, RZ, R10 ;  /* 0x000000ffff127224 */ /* 0x000fce00078e000a */
.L_x_61062:
[----:B------:R-:W-:Y:S05]  /*18410*/  BSYNC B2 ;  /* 0x0000000000027941 */ /* 0x000fea0003800000 */
.L_x_61060:
        /* <DEDUP_REMOVED lines=16> */
.L_x_61066:
[----:B------:R-:W-:Y:S05]  /*18520*/  BSYNC B3 ;  /* 0x0000000000037941 */ /* 0x000fea0003800000 */
.L_x_61065:
        /* <DEDUP_REMOVED lines=43> */
.L_x_61064:
[----:B------:R-:W-:Y:S05]  /*187e0*/  BSYNC B2 ;  /* 0x0000000000027941 */ /* 0x000fea0003800000 */
.L_x_61063:
        /* <DEDUP_REMOVED lines=11> */
.L_x_61067:
        /* <DEDUP_REMOVED lines=12> */
.L_x_61070:
[----:B------:R-:W-:-:S07]  /*18960*/  IMAD.MOV.U32 R15, RZ, RZ, R10 ;  /* 0x000000ffff0f7224 */ /* 0x000fce00078e000a */
.L_x_61071:
[----:B------:R-:W-:Y:S05]  /*18970*/  BSYNC B2 ;  /* 0x0000000000027941 */ /* 0x000fea0003800000 */
.L_x_61069:
        /* <DEDUP_REMOVED lines=16> */
.L_x_61075:
[----:B------:R-:W-:Y:S05]  /*18a80*/  BSYNC B3 ;  /* 0x0000000000037941 */ /* 0x000fea0003800000 */
.L_x_61074:
        /* <DEDUP_REMOVED lines=43> */
.L_x_61073:
[----:B------:R-:W-:Y:S05]  /*18d40*/  BSYNC B2 ;  /* 0x0000000000027941 */ /* 0x000fea0003800000 */
.L_x_61072:
        /* <DEDUP_REMOVED lines=9> */
.L_x_61068:
        /* <DEDUP_REMOVED lines=12> */
.L_x_61077:
[----:B------:R-:W-:-:S07]  /*18ea0*/  MOV R11, R10 ;  /* 0x0000000a000b7202 */ /* 0x000fce0000000f00 */
.L_x_61078:
[----:B------:R-:W-:Y:S05]  /*18eb0*/  BSYNC B2 ;  /* 0x0000000000027941 */ /* 0x000fea0003800000 */
.L_x_61076:
        /* <DEDUP_REMOVED lines=16> */
.L_x_61082:
[----:B------:R-:W-:Y:S05]  /*18fc0*/  BSYNC B3 ;  /* 0x0000000000037941 */ /* 0x000fea0003800000 */
.L_x_61081:
        /* <DEDUP_REMOVED lines=44> */
.L_x_61080:
[----:B------:R-:W-:Y:S05]  /*19290*/  BSYNC B2 ;  /* 0x0000000000027941 */ /* 0x000fea0003800000 */
.L_x_61079:
        /* <DEDUP_REMOVED lines=11> */
.L_x_61083:
        /* <DEDUP_REMOVED lines=12> */
.L_x_61086:
[----:B------:R-:W-:-:S07]  /*19410*/  IMAD.MOV.U32 R11, RZ, RZ, R10 ;  /* 0x000000ffff0b7224 */ /* 0x000fce00078e000a */
.L_x_61087:
[----:B------:R-:W-:Y:S05]  /*19420*/  BSYNC B2 ;  /* 0x0000000000027941 */ /* 0x000fea0003800000 */
.L_x_61085:
        /* <DEDUP_REMOVED lines=16> */
.L_x_61091:
[----:B------:R-:W-:Y:S05]  /*19530*/  BSYNC B3 ;  /* 0x0000000000037941 */ /* 0x000fea0003800000 */
.L_x_61090:
        /* <DEDUP_REMOVED lines=44> */
.L_x_61089:
[----:B------:R-:W-:Y:S05]  /*19800*/  BSYNC B2 ;  /* 0x0000000000027941 */ /* 0x000fea0003800000 */
.L_x_61088:
        /* <DEDUP_REMOVED lines=9> */
.L_x_61084:
        /* <DEDUP_REMOVED lines=12> */
.L_x_61093:
[----:B------:R-:W-:-:S07]  /*19960*/  MOV R18, R10 ;  /* 0x0000000a00127202 */ /* 0x000fce0000000f00 */
.L_x_61094:
[----:B------:R-:W-:Y:S05]  /*19970*/  BSYNC B2 ;  /* 0x0000000000027941 */ /* 0x000fea0003800000 */
.L_x_61092:
        /* <DEDUP_REMOVED lines=16> */
.L_x_61098:
[----:B------:R-:W-:Y:S05]  /*19a80*/  BSYNC B3 ;  /* 0x0000000000037941 */ /* 0x000fea0003800000 */
.L_x_61097:
        /* <DEDUP_REMOVED lines=43> */
.L_x_61096:
[----:B------:R-:W-:Y:S05]  /*19d40*/  BSYNC B2 ;  /* 0x0000000000027941 */ /* 0x000fea0003800000 */
.L_x_61095:
        /* <DEDUP_REMOVED lines=11> */
.L_x_61099:
        /* <DEDUP_REMOVED lines=12> */
.L_x_61102:
[----:B------:R-:W-:-:S07]  /*19ec0*/  MOV R17, R10 ;  /* 0x0000000a00117202 */ /* 0x000fce0000000f00 */
.L_x_61103:
[----:B------:R-:W-:Y:S05]  /*19ed0*/  BSYNC B2 ;  /* 0x0000000000027941 */ /* 0x000fea0003800000 */
.L_x_61101:
        /* <DEDUP_REMOVED lines=16> */
.L_x_61107:
[----:B------:R-:W-:Y:S05]  /*19fe0*/  BSYNC B3 ;  /* 0x0000000000037941 */ /* 0x000fea0003800000 */
.L_x_61106:
        /* <DEDUP_REMOVED lines=43> */
.L_x_61105:
[----:B------:R-:W-:Y:S05]  /*1a2a0*/  BSYNC B2 ;  /* 0x0000000000027941 */ /* 0x000fea0003800000 */
.L_x_61104:
        /* <DEDUP_REMOVED lines=8> */
.L_x_61100:
        /* <DEDUP_REMOVED lines=27> */
.L_x_61108:
[----:B------:R-:W-:-:S07]  /*1a4e0*/  IADD3 R13, R13, 0x20, RZ ;  /* 0x000000200d0d7810 */ /* 0x000fce0007ffe0ff */
.L_x_61043:
[----:B------:R-:W-:Y:S05]  /*1a4f0*/  BSYNC B1 ;  /* 0x0000000000017941 */ /* 0x000fea0003800000 */
.L_x_61042:
        /* <DEDUP_REMOVED lines=29> */
.L_x_61112:
[----:B------:R-:W-:-:S07]  /*1a6d0*/  IMAD.MOV.U32 R18, RZ, RZ, R10 ;  /* 0x000000ffff127224 */ /* 0x000fce00078e000a */
.L_x_61113:
[----:B------:R-:W-:Y:S05]  /*1a6e0*/  BSYNC B2 ;  /* 0x0000000000027941 */ /* 0x000fea0003800000 */
.L_x_61111:
        /* <DEDUP_REMOVED lines=16> */
.L_x_61117:
[----:B------:R-:W-:Y:S05]  /*1a7f0*/  BSYNC B3 ;  /* 0x0000000000037941 */ /* 0x000fea0003800000 */
.L_x_61116:
        /* <DEDUP_REMOVED lines=43> */
.L_x_61115:
[----:B------:R-:W-:Y:S05]  /*1aab0*/  BSYNC B2 ;  /* 0x0000000000027941 */ /* 0x000fea0003800000 */
.L_x_61114:
        /* <DEDUP_REMOVED lines=18> */
.L_x_61118:
        /* <DEDUP_REMOVED lines=12> */
.L_x_61121:
[----:B------:R-:W-:-:S07]  /*1aca0*/  IMAD.MOV.U32 R11, RZ, RZ, R10 ;  /* 0x000000ffff0b7224 */ /* 0x000fce00078e000a */
.L_x_61122:
[----:B------:R-:W-:Y:S05]  /*1acb0*/  BSYNC B2 ;  /* 0x0000000000027941 */ /* 0x000fea0003800000 */
.L_x_61120:
        /* <DEDUP_REMOVED lines=16> */
.L_x_61126:
[----:B------:R-:W-:Y:S05]  /*1adc0*/  BSYNC B3 ;  /* 0x0000000000037941 */ /* 0x000fea0003800000 */
.L_x_61125:
        /* <DEDUP_REMOVED lines=44> */
.L_x_61124:
[----:B------:R-:W-:Y:S05]  /*1b090*/  BSYNC B2 ;  /* 0x0000000000027941 */ /* 0x000fea0003800000 */
.L_x_61123:
        /* <DEDUP_REMOVED lines=9> */
.L_x_61119:
        /* <DEDUP_REMOVED lines=12> */
.L_x_61128:
[----:B------:R-:W-:-:S07]  /*1b1f0*/  IMAD.MOV.U32 R18, RZ, RZ, R10 ;  /* 0x000000ffff127224 */ /* 0x000fce00078e000a */
.L_x_61129:
[----:B------:R-:W-:Y:S05]  /*1b200*/  BSYNC B2 ;  /* 0x0000000000027941 */ /* 0x000fea0003800000 */
.L_x_61127:
        /* <DEDUP_REMOVED lines=16> */
.L_x_61133:
[----:B------:R-:W-:Y:S05]  /*1b310*/  BSYNC B3 ;  /* 0x0000000000037941 */ /* 0x000fea0003800000 */
.L_x_61132:
        /* <DEDUP_REMOVED lines=43> */
.L_x_61131:
[----:B------:R-:W-:Y:S05]  /*1b5d0*/  BSYNC B2 ;  /* 0x0000000000027941 */ /* 0x000fea0003800000 */
.L_x_61130:
        /* <DEDUP_REMOVED lines=11> */
.L_x_61134:
        /* <DEDUP_REMOVED lines=12> */
.L_x_61137:
[----:B------:R-:W-:-:S07]  /*1b750*/  IMAD.MOV.U32 R15, RZ, RZ, R10 ;  /* 0x000000ffff0f7224 */ /* 0x000fce00078e000a */
.L_x_61138:
[----:B------:R-:W-:Y:S05]  /*1b760*/  BSYNC B2 ;  /* 0x0000000000027941 */ /* 0x000fea0003800000 */
.L_x_61136:
        /* <DEDUP_REMOVED lines=16> */
.L_x_61142:
[----:B------:R-:W-:Y:S05]  /*1b870*/  BSYNC B3 ;  /* 0x0000000000037941 */ /* 0x000fea0003800000 */
.L_x_61141:
        /* <DEDUP_REMOVED lines=43> */
.L_x_61140:
[----:B------:R-:W-:Y:S05]  /*1bb30*/  BSYNC B2 ;  /* 0x0000000000027941 */ /* 0x000fea0003800000 */
.L_x_61139:
        /* <DEDUP_REMOVED lines=9> */
.L_x_61135:
        /* <DEDUP_REMOVED lines=12> */
.L_x_61144:
[----:B------:R-:W-:-:S07]  /*1bc90*/  IMAD.MOV.U32 R11, RZ, RZ, R10 ;  /* 0x000000ffff0b7224 */ /* 0x000fce00078e000a */
.L_x_61145:
[----:B------:R-:W-:Y:S05]  /*1bca0*/  BSYNC B2 ;  /* 0x0000000000027941 */ /* 0x000fea0003800000 */
.L_x_61143:
        /* <DEDUP_REMOVED lines=16> */
.L_x_61149:
[----:B------:R-:W-:Y:S05]  /*1bdb0*/  BSYNC B3 ;  /* 0x0000000000037941 */ /* 0x000fea0003800000 */
.L_x_61148:
        /* <DEDUP_REMOVED lines=44> */
.L_x_61147:
[----:B------:R-:W-:Y:S05]  /*1c080*/  BSYNC B2 ;  /* 0x0000000000027941 */ /* 0x000fea0003800000 */
.L_x_61146:
        /* <DEDUP_REMOVED lines=11> */
.L_x_61150:
        /* <DEDUP_REMOVED lines=12> */
.L_x_61153:
[----:B------:R-:W-:-:S07]  /*1c200*/  MOV R11, R10 ;  /* 0x0000000a000b7202 */ /* 0x000fce0000000f00 */
.L_x_61154:
[----:B------:R-:W-:Y:S05]  /*1c210*/  BSYNC B2 ;  /* 0x0000000000027941 */ /* 0x000fea0003800000 */
.L_x_61152:
        /* <DEDUP_REMOVED lines=16> */
.L_x_61158:
[----:B------:R-:W-:Y:S05]  /*1c320*/  BSYNC B3 ;  /* 0x0000000000037941 */ /* 0x000fea0003800000 */
.L_x_61157:
        /* <DEDUP_REMOVED lines=44> */
.L_x_61156:
[----:B------:R-:W-:Y:S05]  /*1c5f0*/  BSYNC B2 ;  /* 0x0000000000027941 */ /* 0x000fea0003800000 */
.L_x_61155:
        /* <DEDUP_REMOVED lines=9> */
.L_x_61151:
        /* <DEDUP_REMOVED lines=12> */
.L_x_61160:
[----:B------:R-:W-:-:S07]  /*1c750*/  IMAD.MOV.U32 R18, RZ, RZ, R10 ;  /* 0x000000ffff127224 */ /* 0x000fce00078e000a */
.L_x_61161:
[----:B------:R-:W-:Y:S05]  /*1c760*/  BSYNC B2 ;  /* 0x0000000000027941 */ /* 0x000fea0003800000 */
.L_x_61159:
        /* <DEDUP_REMOVED lines=16> */
.L_x_61165:
[----:B------:R-:W-:Y:S05]  /*1c870*/  BSYNC B3 ;  /* 0x0000000000037941 */ /* 0x000fea0003800000 */
.L_x_61164:
        /* <DEDUP_REMOVED lines=43> */
.L_x_61163:
[----:B------:R-:W-:Y:S05]  /*1cb30*/  BSYNC B2 ;  /* 0x0000000000027941 */ /* 0x000fea0003800000 */
.L_x_61162:
        /* <DEDUP_REMOVED lines=11> */
.L_x_61166:
        /* <DEDUP_REMOVED lines=12> */
.L_x_61169:
[----:B------:R-:W-:-:S07]  /*1ccb0*/  IMAD.MOV.U32 R17, RZ, RZ, R10 ;  /* 0x000000ffff117224 */ /* 0x000fce00078e000a */
.L_x_61170:
[----:B------:R-:W-:Y:S05]  /*1ccc0*/  BSYNC B2 ;  /* 0x0000000000027941 */ /* 0x000fea0003800000 */
.L_x_61168:
        /* <DEDUP_REMOVED lines=16> */
.L_x_61174:
[----:B------:R-:W-:Y:S05]  /*1cdd0*/  BSYNC B3 ;  /* 0x0000000000037941 */ /* 0x000fea0003800000 */
.L_x_61173:
        /* <DEDUP_REMOVED lines=43> */
.L_x_61172:
[----:B------:R-:W-:Y:S05]  /*1d090*/  BSYNC B2 ;  /* 0x0000000000027941 */ /* 0x000fea0003800000 */
.L_x_61171:
        /* <DEDUP_REMOVED lines=8> */
.L_x_61167:
        /* <DEDUP_REMOVED lines=27> */
.L_x_61175:
[----:B------:R-:W-:-:S07]  /*1d2d0*/  VIADD R13, R13, 0x20 ;  /* 0x000000200d0d7836 */ /* 0x000fce0000000000 */
.L_x_61110:
[----:B------:R-:W-:Y:S05]  /*1d2e0*/  BSYNC B1 ;  /* 0x0000000000017941 */ /* 0x000fea0003800000 */
.L_x_61109:
        /* <DEDUP_REMOVED lines=29> */
.L_x_61179:
[----:B------:R-:W-:-:S07]  /*1d4c0*/  MOV R18, R10 ;  /* 0x0000000a00127202 */ /* 0x000fce0000000f00 */
.L_x_61180:
[----:B------:R-:W-:Y:S05]  /*1d4d0*/  BSYNC B2 ;  /* 0x0000000000027941 */ /* 0x000fea0003800000 */
.L_x_61178:
        /* <DEDUP_REMOVED lines=16> */
.L_x_61184:
[----:B------:R-:W-:Y:S05]  /*1d5e0*/  BSYNC B3 ;  /* 0x0000000000037941 */ /* 0x000fea0003800000 */
.L_x_61183:
        /* <DEDUP_REMOVED lines=43> */
.L_x_61182:
[----:B------:R-:W-:Y:S05]  /*1d8a0*/  BSYNC B2 ;  /* 0x0000000000027941 */ /* 0x000fea0003800000 */
.L_x_61181:
        /* <DEDUP_REMOVED lines=18> */
.L_x_61185:
        /* <DEDUP_REMOVED lines=12> */
.L_x_61188:
[----:B------:R-:W-:-:S07]  /*1da90*/  IMAD.MOV.U32 R11, RZ, RZ, R10 ;  /* 0x000000ffff0b7224 */ /* 0x000fce00078e000a */
.L_x_61189:
[----:B------:R-:W-:Y:S05]  /*1daa0*/  BSYNC B2 ;  /* 0x0000000000027941 */ /* 0x000fea0003800000 */
.L_x_61187:
        /* <DEDUP_REMOVED lines=16> */
.L_x_61193:
[----:B------:R-:W-:Y:S05]  /*1dbb0*/  BSYNC B3 ;  /* 0x0000000000037941 */ /* 0x000fea0003800000 */
.L_x_61192:
        /* <DEDUP_REMOVED lines=44> */
.L_x_61191:
[----:B------:R-:W-:Y:S05]  /*1de80*/  BSYNC B2 ;  /* 0x0000000000027941 */ /* 0x000fea0003800000 */
.L_x_61190:
        /* <DEDUP_REMOVED lines=9> */
.L_x_61186:
        /* <DEDUP_REMOVED lines=12> */
.L_x_61195:
[----:B------:R-:W-:-:S07]  /*1dfe0*/  MOV R18, R10 ;  /* 0x0000000a00127202 */ /* 0x000fce0000000f00 */
.L_x_61196:
[----:B------:R-:W-:Y:S05]  /*1dff0*/  BSYNC B2 ;  /* 0x0000000000027941 */ /* 0x000fea0003800000 */
.L_x_61194:
        /* <DEDUP_REMOVED lines=16> */
.L_x_61200:
[----:B------:R-:W-:Y:S05]  /*1e100*/  BSYNC B3 ;  /* 0x0000000000037941 */ /* 0x000fea0003800000 */
.L_x_61199:
        /* <DEDUP_REMOVED lines=43> */
.L_x_61198:
[----:B------:R-:W-:Y:S05]  /*1e3c0*/  BSYNC B2 ;  /* 0x0000000000027941 */ /* 0x000fea0003800000 */
.L_x_61197:
        /* <DEDUP_REMOVED lines=11> */
.L_x_61201:
        /* <DEDUP_REMOVED lines=12> */
.L_x_61204:
[----:B------:R-:W-:-:S07]  /*1e540*/  MOV R15, R10 ;  /* 0x0000000a000f7202 */ /* 0x000fce0000000f00 */
.L_x_61205:
[----:B------:R-:W-:Y:S05]  /*1e550*/  BSYNC B2 ;  /* 0x0000000000027941 */ /* 0x000fea0003800000 */
.L_x_61203:
        /* <DEDUP_REMOVED lines=16> */
.L_x_61209:
[----:B------:R-:W-:Y:S05]  /*1e660*/  BSYNC B3 ;  /* 0x0000000000037941 */ /* 0x000fea0003800000 */
.L_x_61208:
        /* <DEDUP_REMOVED lines=43> */
.L_x_61207:
[----:B------:R-:W-:Y:S05]  /*1e920*/  BSYNC B2 ;  /* 0x0000000000027941 */ /* 0x000fea0003800000 */
.L_x_61206:
        /* <DEDUP_REMOVED lines=9> */
.L_x_61202:
        /* <DEDUP_REMOVED lines=12> */
.L_x_61211:
[----:B------:R-:W-:-:S07]  /*1ea80*/  IMAD.MOV.U32 R11, RZ, RZ, R10 ;  /* 0x000000ffff0b7224 */ /* 0x000fce00078e000a */
.L_x_61212:
[----:B------:R-:W-:Y:S05]  /*1ea90*/  BSYNC B2 ;  /* 0x0000000000027941 */ /* 0x000fea0003800000 */
.L_x_61210:
        /* <DEDUP_REMOVED lines=16> */
.L_x_61216:
[----:B------:R-:W-:Y:S05]  /*1eba0*/  BSYNC B3 ;  /* 0x0000000000037941 */ /* 0x000fea0003800000 */
.L_x_61215:
        /* <DEDUP_REMOVED lines=44> */
.L_x_61214:
[----:B------:R-:W-:Y:S05]  /*1ee70*/  BSYNC B2 ;  /* 0x0000000000027941 */ /* 0x000fea0003800000 */
.L_x_61213:
        /* <DEDUP_REMOVED lines=11> */
.L_x_61217:
        /* <DEDUP_REMOVED lines=12> */
.L_x_61220:
[----:B------:R-:W-:-:S07]  /*1eff0*/  IMAD.MOV.U32 R11, RZ, RZ, R10 ;  /* 0x000000ffff0b7224 */ /* 0x000fce00078e000a */
.L_x_61221:
[----:B------:R-:W-:Y:S05]  /*1f000*/  BSYNC B2 ;  /* 0x0000000000027941 */ /* 0x000fea0003800000 */
.L_x_61219:
        /* <DEDUP_REMOVED lines=16> */
.L_x_61225:
[----:B------:R-:W-:Y:S05]  /*1f110*/  BSYNC B3 ;  /* 0x0000000000037941 */ /* 0x000fea0003800000 */
.L_x_61224:
        /* <DEDUP_REMOVED lines=44> */
.L_x_61223:
[----:B------:R-:W-:Y:S05]  /*1f3e0*/  BSYNC B2 ;  /* 0x0000000000027941 */ /* 0x000fea0003800000 */
.L_x_61222:
        /* <DEDUP_REMOVED lines=9> */
.L_x_61218:
        /* <DEDUP_REMOVED lines=12> */
.L_x_61227:
[----:B------:R-:W-:-:S07]  /*1f540*/  IMAD.MOV.U32 R18, RZ, RZ, R10 ;  /* 0x000000ffff127224 */ /* 0x000fce00078e000a */
.L_x_61228:
[----:B------:R-:W-:Y:S05]  /*1f550*/  BSYNC B2 ;  /* 0x0000000000027941 */ /* 0x000fea0003800000 */
.L_x_61226:
        /* <DEDUP_REMOVED lines=16> */
.L_x_61232:
[----:B------:R-:W-:Y:S05]  /*1f660*/  BSYNC B3 ;  /* 0x0000000000037941 */ /* 0x000fea0003800000 */
.L_x_61231:
        /* <DEDUP_REMOVED lines=43> */
.L_x_61230:
[----:B------:R-:W-:Y:S05]  /*1f920*/  BSYNC B2 ;  /* 0x0000000000027941 */ /* 0x000fea0003800000 */
.L_x_61229:
        /* <DEDUP_REMOVED lines=11> */
.L_x_61233:
        /* <DEDUP_REMOVED lines=12> */
.L_x_61236:
[----:B------:R-:W-:-:S07]  /*1faa0*/  IMAD.MOV.U32 R17, RZ, RZ, R10 ;  /* 0x000000ffff117224 */ /* 0x000fce00078e000a */
.L_x_61237:
[----:B------:R-:W-:Y:S05]  /*1fab0*/  BSYNC B2 ;  /* 0x0000000000027941 */ /* 0x000fea0003800000 */
.L_x_61235:
        /* <DEDUP_REMOVED lines=16> */
.L_x_61241:
[----:B------:R-:W-:Y:S05]  /*1fbc0*/  BSYNC B3 ;  /* 0x0000000000037941 */ /* 0x000fea0003800000 */
.L_x_61240:
        /* <DEDUP_REMOVED lines=43> */
.L_x_61239:
[----:B------:R-:W-:Y:S05]  /*1fe80*/  BSYNC B2 ;  /* 0x0000000000027941 */ /* 0x000fea0003800000 */
.L_x_61238:
        /* <DEDUP_REMOVED lines=8> */
.L_x_61234:
        /* <DEDUP_REMOVED lines=27> */
.L_x_61242:
[----:B------:R-:W-:-:S07]  /*200c0*/  VIADD R13, R13, 0x20 ;  /* 0x000000200d0d7836 */ /* 0x000fce0000000000 */
.L_x_61177:
[----:B------:R-:W-:Y:S05]  /*200d0*/  BSYNC B1 ;  /* 0x0000000000017941 */ /* 0x000fea0003800000 */
.L_x_61176:
        /* <DEDUP_REMOVED lines=29> */
.L_x_61246:
[----:B------:R-:W-:-:S07]  /*202b0*/  IMAD.MOV.U32 R18, RZ, RZ, R10 ;  /* 0x000000ffff127224 */ /* 0x000fce00078e000a */
.L_x_61247:
[----:B------:R-:W-:Y:S05]  /*202c0*/  BSYNC B2 ;  /* 0x0000000000027941 */ /* 0x000fea0003800000 */
.L_x_61245:
        /* <DEDUP_REMOVED lines=16> */
.L_x_61251:
[----:B------:R-:W-:Y:S05]  /*203d0*/  BSYNC B3 ;  /* 0x0000000000037941 */ /* 0x000fea0003800000 */
.L_x_61250:
        /* <DEDUP_REMOVED lines=43> */
.L_x_61249:
[----:B------:R-:W-:Y:S05]  /*20690*/  BSYNC B2 ;  /* 0x0000000000027941 */ /* 0x000fea0003800000 */
.L_x_61248:
        /* <DEDUP_REMOVED lines=18> */
.L_x_61252:
        /* <DEDUP_REMOVED lines=12> */
.L_x_61255:
[----:B------:R-:W-:-:S07]  /*20880*/  MOV R11, R10 ;  /* 0x0000000a000b7202 */ /* 0x000fce0000000f00 */
.L_x_61256:
[----:B------:R-:W-:Y:S05]  /*20890*/  BSYNC B2 ;  /* 0x0000000000027941 */ /* 0x000fea0003800000 */
.L_x_61254:
        /* <DEDUP_REMOVED lines=16> */
.L_x_61260:
[----:B------:R-:W-:Y:S05]  /*209a0*/  BSYNC B3 ;  /* 0x0000000000037941 */ /* 0x000fea0003800000 */
.L_x_61259:
        /* <DEDUP_REMOVED lines=44> */
.L_x_61258:
[----:B------:R-:W-:Y:S05]  /*20c70*/  BSYNC B2 ;  /* 0x0000000000027941 */ /* 0x000fea0003800000 */
.L_x_61257:
        /* <DEDUP_REMOVED lines=9> */
.L_x_61253:
        /* <DEDUP_REMOVED lines=12> */
.L_x_61262:
[----:B------:R-:W-:-:S07]  /*20dd0*/  IMAD.MOV.U32 R18, RZ, RZ, R10 ;  /* 0x000000ffff127224 */ /* 0x000fce00078e000a */
.L_x_61263:
[----:B------:R-:W-:Y:S05]  /*20de0*/  BSYNC B2 ;  /* 0x0000000000027941 */ /* 0x000fea0003800000 */
.L_x_61261:
        /* <DEDUP_REMOVED lines=16> */
.L_x_61267:
[----:B------:R-:W-:Y:S05]  /*20ef0*/  BSYNC B3 ;  /* 0x0000000000037941 */ /* 0x000fea0003800000 */
.L_x_61266:
        /* <DEDUP_REMOVED lines=43> */
.L_x_61265:
[----:B------:R-:W-:Y:S05]  /*211b0*/  BSYNC B2 ;  /* 0x0000000000027941 */ /* 0x000fea0003800000 */
.L_x_61264:
        /* <DEDUP_REMOVED lines=11> */
.L_x_61268:
        /* <DEDUP_REMOVED lines=12> */
.L_x_61271:
[----:B------:R-:W-:-:S07]  /*21330*/  IMAD.MOV.U32 R15, RZ, RZ, R10 ;  /* 0x000000ffff0f7224 */ /* 0x000fce00078e000a */
.L_x_61272:
[----:B------:R-:W-:Y:S05]  /*21340*/  BSYNC B2 ;  /* 0x0000000000027941 */ /* 0x000fea0003800000 */
.L_x_61270:
        /* <DEDUP_REMOVED lines=16> */
.L_x_61276:
[----:B------:R-:W-:Y:S05]  /*21450*/  BSYNC B3 ;  /* 0x0000000000037941 */ /* 0x000fea0003800000 */
.L_x_61275:
        /* <DEDUP_REMOVED lines=43> */
.L_x_61274:
[----:B------:R-:W-:Y:S05]  /*21710*/  BSYNC B2 ;  /* 0x0000000000027941 */ /* 0x000fea0003800000 */
.L_x_61273:
        /* <DEDUP_REMOVED lines=9> */
.L_x_61269:
        /* <DEDUP_REMOVED lines=12> */
.L_x_61278:
[----:B------:R-:W-:-:S07]  /*21870*/  IMAD.MOV.U32 R11, RZ, RZ, R10 ;  /* 0x000000ffff0b7224 */ /* 0x000fce00078e000a */
.L_x_61279:
[----:B------:R-:W-:Y:S05]  /*21880*/  BSYNC B2 ;  /* 0x0000000000027941 */ /* 0x000fea0003800000 */
.L_x_61277:
        /* <DEDUP_REMOVED lines=16> */
.L_x_61283:
[----:B------:R-:W-:Y:S05]  /*21990*/  BSYNC B3 ;  /* 0x0000000000037941 */ /* 0x000fea0003800000 */
.L_x_61282:
        /* <DEDUP_REMOVED lines=44> */
.L_x_61281:
[----:B------:R-:W-:Y:S05]  /*21c60*/  BSYNC B2 ;  /* 0x0000000000027941 */ /* 0x000fea0003800000 */
.L_x_61280:
        /* <DEDUP_REMOVED lines=11> */
.L_x_61284:
        /* <DEDUP_REMOVED lines=12> */
.L_x_61287:
[----:B------:R-:W-:-:S07]  /*21de0*/  IMAD.MOV.U32 R11, RZ, RZ, R10 ;  /* 0x000000ffff0b7224 */ /* 0x000fce00078e000a */
.L_x_61288:
[----:B------:R-:W-:Y:S05]  /*21df0*/  BSYNC B2 ;  /* 0x0000000000027941 */ /* 0x000fea0003800000 */
.L_x_61286:
        /* <DEDUP_REMOVED lines=16> */
.L_x_61292:
[----:B------:R-:W-:Y:S05]  /*21f00*/  BSYNC B3 ;  /* 0x0000000000037941 */ /* 0x000fea0003800000 */
.L_x_61291:
        /* <DEDUP_REMOVED lines=44> */
.L_x_61290:
[----:B------:R-:W-:Y:S05]  /*221d0*/  BSYNC B2 ;  /* 0x0000000000027941 */ /* 0x000fea0003800000 */
.L_x_61289:
        /* <DEDUP_REMOVED lines=9> */
.L_x_61285:
        /* <DEDUP_REMOVED lines=12> */
.L_x_61294:
[----:B------:R-:W-:-:S07]  /*22330*/  IMAD.MOV.U32 R18, RZ, RZ, R10 ;  /* 0x000000ffff127224 */ /* 0x000fce00078e000a */
.L_x_61295:
[----:B------:R-:W-:Y:S05]  /*22340*/  BSYNC B2 ;  /* 0x0000000000027941 */ /* 0x000fea0003800000 */
.L_x_61293:
        /* <DEDUP_REMOVED lines=16> */
.L_x_61299:
[----:B------:R-:W-:Y:S05]  /*22450*/  BSYNC B3 ;  /* 0x0000000000037941 */ /* 0x000fea0003800000 */
.L_x_61298:
        /* <DEDUP_REMOVED lines=43> */
.L_x_61297:
[----:B------:R-:W-:Y:S05]  /*22710*/  BSYNC B2 ;  /* 0x0000000000027941 */ /* 0x000fea0003800000 */
.L_x_61296:
        /* <DEDUP_REMOVED lines=11> */
.L_x_61300:
        /* <DEDUP_REMOVED lines=12> */
.L_x_61303:
[----:B------:R-:W-:-:S07]  /*22890*/  IMAD.MOV.U32 R17, RZ, RZ, R10 ;  /* 0x000000ffff117224 */ /* 0x000fce00078e000a */
.L_x_61304:
[----:B------:R-:W-:Y:S05]  /*228a0*/  BSYNC B2 ;  /* 0x0000000000027941 */ /* 0x000fea0003800000 */
.L_x_61302:
        /* <DEDUP_REMOVED lines=16> */
.L_x_61308:
[----:B------:R-:W-:Y:S05]  /*229b0*/  BSYNC B3 ;  /* 0x0000000000037941 */ /* 0x000fea0003800000 */
.L_x_61307:
        /* <DEDUP_REMOVED lines=43> */
.L_x_61306:
[----:B------:R-:W-:Y:S05]  /*22c70*/  BSYNC B2 ;  /* 0x0000000000027941 */ /* 0x000fea0003800000 */
.L_x_61305:
        /* <DEDUP_REMOVED lines=8> */
.L_x_61301:
        /* <DEDUP_REMOVED lines=27> */
.L_x_61309:
[----:B------:R-:W-:-:S07]  /*22eb0*/  IADD3 R13, R13, 0x20, RZ ;  /* 0x000000200d0d7810 */ /* 0x000fce0007ffe0ff */
.L_x_61244:
[----:B------:R-:W-:Y:S05]  /*22ec0*/  BSYNC B1 ;  /* 0x0000000000017941 */ /* 0x000fea0003800000 */
.L_x_61243:
        /* <DEDUP_REMOVED lines=29> */
.L_x_61313:
[----:B------:R-:W-:-:S07]  /*230a0*/  IMAD.MOV.U32 R18, RZ, RZ, R10 ;  /* 0x000000ffff127224 */ /* 0x000fce00078e000a */
.L_x_61314:
[----:B------:R-:W-:Y:S05]  /*230b0*/  BSYNC B2 ;  /* 0x0000000000027941 */ /* 0x000fea0003800000 */
.L_x_61312:
        /* <DEDUP_REMOVED lines=16> */
.L_x_61318:
[----:B------:R-:W-:Y:S05]  /*231c0*/  BSYNC B3 ;  /* 0x0000000000037941 */ /* 0x000fea0003800000 */
.L_x_61317:
        /* <DEDUP_REMOVED lines=43> */
.L_x_61316:
[----:B------:R-:W-:Y:S05]  /*23480*/  BSYNC B2 ;  /* 0x0000000000027941 */ /* 0x000fea0003800000 */
.L_x_61315:
        /* <DEDUP_REMOVED lines=18> */
.L_x_61319:
        /* <DEDUP_REMOVED lines=12> */
.L_x_61322:
[----:B------:R-:W-:-:S07]  /*23670*/  IMAD.MOV.U32 R11, RZ, RZ, R10 ;  /* 0x000000ffff0b7224 */ /* 0x000fce00078e000a */
.L_x_61323:
[----:B------:R-:W-:Y:S05]  /*23680*/  BSYNC B2 ;  /* 0x0000000000027941 */ /* 0x000fea0003800000 */
.L_x_61321:
        /* <DEDUP_REMOVED lines=16> */
.L_x_61327:
[----:B------:R-:W-:Y:S05]  /*23790*/  BSYNC B3 ;  /* 0x0000000000037941 */ /* 0x000fea0003800000 */
.L_x_61326:
        /* <DEDUP_REMOVED lines=44> */
.L_x_61325:
[----:B------:R-:W-:Y:S05]  /*23a60*/  BSYNC B2 ;  /* 0x0000000000027941 */ /* 0x000fea0003800000 */
.L_x_61324:
        /* <DEDUP_REMOVED lines=9> */
.L_x_61320:
        /* <DEDUP_REMOVED lines=12> */
.L_x_61329:
[----:B------:R-:W-:-:S07]  /*23bc0*/  IMAD.MOV.U32 R18, RZ, RZ, R10 ;  /* 0x000000ffff127224 */ /* 0x000fce00078e000a */
.L_x_61330:
[----:B------:R-:W-:Y:S05]  /*23bd0*/  BSYNC B2 ;  /* 0x0000000000027941 */ /* 0x000fea0003800000 */
.L_x_61328:
        /* <DEDUP_REMOVED lines=16> */
.L_x_61334:
[----:B------:R-:W-:Y:S05]  /*23ce0*/  BSYNC B3 ;  /* 0x0000000000037941 */ /* 0x000fea0003800000 */
.L_x_61333:
        /* <DEDUP_REMOVED lines=43> */
.L_x_61332:
[----:B------:R-:W-:Y:S05]  /*23fa0*/  BSYNC B2 ;  /* 0x0000000000027941 */ /* 0x000fea0003800000 */
.L_x_61331:
        /* <DEDUP_REMOVED lines=11> */
.L_x_61335:
        /* <DEDUP_REMOVED lines=12> */
.L_x_61338:
[----:B------:R-:W-:-:S07]  /*24120*/  IMAD.MOV.U32 R15, RZ, RZ, R10 ;  /* 0x000000ffff0f7224 */ /* 0x000fce00078e000a */
.L_x_61339:
[----:B------:R-:W-:Y:S05]  /*24130*/  BSYNC B2 ;  /* 0x0000000000027941 */ /* 0x000fea0003800000 */
.L_x_61337:
        /* <DEDUP_REMOVED lines=16> */
.L_x_61343:
[----:B------:R-:W-:Y:S05]  /*24240*/  BSYNC B3 ;  /* 0x0000000000037941 */ /* 0x000fea0003800000 */
.L_x_61342:
        /* <DEDUP_REMOVED lines=43> */
.L_x_61341:
[----:B------:R-:W-:Y:S05]  /*24500*/  BSYNC B2 ;  /* 0x0000000000027941 */ /* 0x000fea0003800000 */
.L_x_61340:
        /* <DEDUP_REMOVED lines=9> */
.L_x_61336:
        /* <DEDUP_REMOVED lines=12> */
.L_x_61345:
[----:B------:R-:W-:-:S07]  /*24660*/  IMAD.MOV.U32 R11, RZ, RZ, R10 ;  /* 0x000000ffff0b7224 */ /* 0x000fce00078e000a */
.L_x_61346:
[----:B------:R-:W-:Y:S05]  /*24670*/  BSYNC B2 ;  /* 0x0000000000027941 */ /* 0x000fea0003800000 */
.L_x_61344:
        /* <DEDUP_REMOVED lines=16> */
.L_x_61350:
[----:B------:R-:W-:Y:S05]  /*24780*/  BSYNC B3 ;  /* 0x0000000000037941 */ /* 0x000fea0003800000 */
.L_x_61349:
        /* <DEDUP_REMOVED lines=44> */
.L_x_61348:
[----:B------:R-:W-:Y:S05]  /*24a50*/  BSYNC B2 ;  /* 0x0000000000027941 */ /* 0x000fea0003800000 */
.L_x_61347:
        /* <DEDUP_REMOVED lines=11> */
.L_x_61351:
        /* <DEDUP_REMOVED lines=12> */
.L_x_61354:
[----:B------:R-:W-:-:S07]  /*24bd0*/  MOV R11, R10 ;  /* 0x0000000a000b7202 */ /* 0x000fce0000000f00 */
.L_x_61355:
[----:B------:R-:W-:Y:S05]  /*24be0*/  BSYNC B2 ;  /* 0x0000000000027941 */ /* 0x000fea0003800000 */
.L_x_61353:
        /* <DEDUP_REMOVED lines=16> */
.L_x_61359:
[----:B------:R-:W-:Y:S05]  /*24cf0*/  BSYNC B3 ;  /* 0x0000000000037941 */ /* 0x000fea0003800000 */
.L_x_61358:
        /* <DEDUP_REMOVED lines=44> */
.L_x_61357:
[----:B------:R-:W-:Y:S05]  /*24fc0*/  BSYNC B2 ;  /* 0x0000000000027941 */ /* 0x000fea0003800000 */
.L_x_61356:
        /* <DEDUP_REMOVED lines=9> */
.L_x_61352:
        /* <DEDUP_REMOVED lines=12> */
.L_x_61361:
[----:B------:R-:W-:-:S07]  /*25120*/  MOV R18, R10 ;  /* 0x0000000a00127202 */ /* 0x000fce0000000f00 */
.L_x_61362:
[----:B------:R-:W-:Y:S05]  /*25130*/  BSYNC B2 ;  /* 0x0000000000027941 */ /* 0x000fea0003800000 */
.L_x_61360:
        /* <DEDUP_REMOVED lines=16> */
.L_x_61366:
[----:B------:R-:W-:Y:S05]  /*25240*/  BSYNC B3 ;  /* 0x0000000000037941 */ /* 0x000fea0003800000 */
.L_x_61365:
        /* <DEDUP_REMOVED lines=43> */
.L_x_61364:
[----:B------:R-:W-:Y:S05]  /*25500*/  BSYNC B2 ;  /* 0x0000000000027941 */ /* 0x000fea0003800000 */
.L_x_61363:
        /* <DEDUP_REMOVED lines=11> */
.L_x_61367:
        /* <DEDUP_REMOVED lines=12> */
.L_x_61370:
[----:B------:R-:W-:-:S07]  /*25680*/  IMAD.MOV.U32 R17, RZ, RZ, R10 ;  /* 0x000000ffff117224 */ /* 0x000fce00078e000a */
.L_x_61371:
[----:B------:R-:W-:Y:S05]  /*25690*/  BSYNC B2 ;  /* 0x0000000000027941 */ /* 0x000fea0003800000 */
.L_x_61369:
        /* <DEDUP_REMOVED lines=16> */
.L_x_61375:
[----:B------:R-:W-:Y:S05]  /*257a0*/  BSYNC B3 ;  /* 0x0000000000037941 */ /* 0x000fea0003800000 */
.L_x_61374:
        /* <DEDUP_REMOVED lines=43> */
.L_x_61373:
[----:B------:R-:W-:Y:S05]  /*25a60*/  BSYNC B2 ;  /* 0x0000000000027941 */ /* 0x000fea0003800000 */
.L_x_61372:
        /* <DEDUP_REMOVED lines=8> */
.L_x_61368:
        /* <DEDUP_REMOVED lines=27> */
.L_x_61376:
[----:B------:R-:W-:-:S07]  /*25ca0*/  VIADD R13, R13, 0x20 ;  /* 0x000000200d0d7836 */ /* 0x000fce0000000000 */
.L_x_61311:
[----:B------:R-:W-:Y:S05]  /*25cb0*/  BSYNC B1 ;  /* 0x0000000000017941 */ /* 0x000fea0003800000 */
.L_x_61310:
        /* <DEDUP_REMOVED lines=29> */
.L_x_61380:
[----:B------:R-:W-:-:S07]  /*25e90*/  IMAD.MOV.U32 R18, RZ, RZ, R10 ;  /* 0x000000ffff127224 */ /* 0x000fce00078e000a */
.L_x_61381:
[----:B------:R-:W-:Y:S05]  /*25ea0*/  BSYNC B2 ;  /* 0x0000000000027941 */ /* 0x000fea0003800000 */
.L_x_61379:
        /* <DEDUP_REMOVED lines=16> */
.L_x_61385:
[----:B------:R-:W-:Y:S05]  /*25fb0*/  BSYNC B3 ;  /* 0x0000000000037941 */ /* 0x000fea0003800000 */
.L_x_61384:
        /* <DEDUP_REMOVED lines=43> */
.L_x_61383:
[----:B------:R-:W-:Y:S05]  /*26270*/  BSYNC B2 ;  /* 0x0000000000027941 */ /* 0x000fea0003800000 */
.L_x_61382:
        /* <DEDUP_REMOVED lines=18> */
.L_x_61386:
        /* <DEDUP_REMOVED lines=12> */
.L_x_61389:
[----:B------:R-:W-:-:S07]  /*26460*/  MOV R11, R10 ;  /* 0x0000000a000b7202 */ /* 0x000fce0000000f00 */
.L_x_61390:
[----:B------:R-:W-:Y:S05]  /*26470*/  BSYNC B2 ;  /* 0x0000000000027941 */ /* 0x000fea0003800000 */
.L_x_61388:
        /* <DEDUP_REMOVED lines=16> */
.L_x_61394:
[----:B------:R-:W-:Y:S05]  /*26580*/  BSYNC B3 ;  /* 0x0000000000037941 */ /* 0x000fea0003800000 */
.L_x_61393:
        /* <DEDUP_REMOVED lines=44> */
.L_x_61392:
[----:B------:R-:W-:Y:S05]  /*26850*/  BSYNC B2 ;  /* 0x0000000000027941 */ /* 0x000fea0003800000 */
.L_x_61391:
        /* <DEDUP_REMOVED lines=9> */
.L_x_61387:
        /* <DEDUP_REMOVED lines=12> */
.L_x_61396:
[----:B------:R-:W-:-:S07]  /*269b0*/  MOV R18, R10 ;  /* 0x0000000a00127202 */ /* 0x000fce0000000f00 */
.L_x_61397:
[----:B------:R-:W-:Y:S05]  /*269c0*/  BSYNC B2 ;  /* 0x0000000000027941 */ /* 0x000fea0003800000 */
.L_x_61395:
        /* <DEDUP_REMOVED lines=16> */
.L_x_61401:
[----:B------:R-:W-:Y:S05]  /*26ad0*/  BSYNC B3 ;  /* 0x0000000000037941 */ /* 0x000fea0003800000 */
.L_x_61400:
        /* <DEDUP_REMOVED lines=43> */
.L_x_61399:
[----:B------:R-:W-:Y:S05]  /*26d90*/  BSYNC B2 ;  /* 0x0000000000027941 */ /* 0x000fea0003800000 */
.L_x_61398:
        /* <DEDUP_REMOVED lines=11> */
.L_x_61402:
        /* <DEDUP_REMOVED lines=12> */
.L_x_61405:
[----:B------:R-:W-:-:S07]  /*26f10*/  IMAD.MOV.U32 R15, RZ, RZ, R10 ;  /* 0x000000ffff0f7224 */ /* 0x000fce00078e000a */
.L_x_61406:
[----:B------:R-:W-:Y:S05]  /*26f20*/  BSYNC B2 ;  /* 0x0000000000027941 */ /* 0x000fea0003800000 */
.L_x_61404:
        /* <DEDUP_REMOVED lines=16> */
.L_x_61410:
[----:B------:R-:W-:Y:S05]  /*27030*/  BSYNC B3 ;  /* 0x0000000000037941 */ /* 0x000fea0003800000 */
.L_x_61409:
        /* <DEDUP_REMOVED lines=43> */
.L_x_61408:
[----:B------:R-:W-:Y:S05]  /*272f0*/  BSYNC B2 ;  /* 0x0000000000027941 */ /* 0x000fea0003800000 */
.L_x_61407:
        /* <DEDUP_REMOVED lines=9> */
.L_x_61403:
        /* <DEDUP_REMOVED lines=12> */
.L_x_61412:
[----:B------:R-:W-:-:S07]  /*27450*/  MOV R11, R10 ;  /* 0x0000000a000b7202 */ /* 0x000fce0000000f00 */
.L_x_61413:
[----:B------:R-:W-:Y:S05]  /*27460*/  BSYNC B2 ;  /* 0x0000000000027941 */ /* 0x000fea0003800000 */
.L_x_61411:
        /* <DEDUP_REMOVED lines=16> */
.L_x_61417:
[----:B------:R-:W-:Y:S05]  /*27570*/  BSYNC B3 ;  /* 0x0000000000037941 */ /* 0x000fea0003800000 */
.L_x_61416:
        /* <DEDUP_REMOVED lines=44> */
.L_x_61415:
[----:B------:R-:W-:Y:S05]  /*27840*/  BSYNC B2 ;  /* 0x0000000000027941 */ /* 0x000fea0003800000 */
.L_x_61414:
        /* <DEDUP_REMOVED lines=11> */
.L_x_61418:
        /* <DEDUP_REMOVED lines=12> */
.L_x_61421:
[----:B------:R-:W-:-:S07]  /*279c0*/  IMAD.MOV.U32 R11, RZ, RZ, R10 ;  /* 0x000000ffff0b7224 */ /* 0x000fce00078e000a */
.L_x_61422:
[----:B------:R-:W-:Y:S05]  /*279d0*/  BSYNC B2 ;  /* 0x0000000000027941 */ /* 0x000fea0003800000 */
.L_x_61420:
        /* <DEDUP_REMOVED lines=16> */
.L_x_61426:
[----:B------:R-:W-:Y:S05]  /*27ae0*/  BSYNC B3 ;  /* 0x0000000000037941 */ /* 0x000fea0003800000 */
.L_x_61425:
        /* <DEDUP_REMOVED lines=44> */
.L_x_61424:
[----:B------:R-:W-:Y:S05]  /*27db0*/  BSYNC B2 ;  /* 0x0000000000027941 */ /* 0x000fea0003800000 */
.L_x_61423:
        /* <DEDUP_REMOVED lines=9> */
.L_x_61419:
        /* <DEDUP_REMOVED lines=12> */
.L_x_61428:
[----:B------:R-:W-:-:S07]  /*27f10*/  IMAD.MOV.U32 R18, RZ, RZ, R10 ;  /* 0x000000ffff127224 */ /* 0x000fce00078e000a */
.L_x_61429:
[----:B------:R-:W-:Y:S05]  /*27f20*/  BSYNC B2 ;  /* 0x0000000000027941 */ /* 0x000fea0003800000 */
.L_x_61427:
        /* <DEDUP_REMOVED lines=16> */
.L_x_61433:
[----:B------:R-:W-:Y:S05]  /*28030*/  BSYNC B3 ;  /* 0x0000000000037941 */ /* 0x000fea0003800000 */
.L_x_61432:
        /* <DEDUP_REMOVED lines=43> */
.L_x_61431:
[----:B------:R-:W-:Y:S05]  /*282f0*/  BSYNC B2 ;  /* 0x0000000000027941 */ /* 0x000fea0003800000 */
.L_x_61430:
        /* <DEDUP_REMOVED lines=11> */
.L_x_61434:
        /* <DEDUP_REMOVED lines=12> */
.L_x_61437:
[----:B------:R-:W-:-:S07]  /*28470*/  MOV R17, R10 ;  /* 0x0000000a00117202 */ /* 0x000fce0000000f00 */
.L_x_61438:
[----:B------:R-:W-:Y:S05]  /*28480*/  BSYNC B2 ;  /* 0x0000000000027941 */ /* 0x000fea0003800000 */
.L_x_61436:
        /* <DEDUP_REMOVED lines=16> */
.L_x_61442:
[----:B------:R-:W-:Y:S05]  /*28590*/  BSYNC B3 ;  /* 0x0000000000037941 */ /* 0x000fea0003800000 */
.L_x_61441:
        /* <DEDUP_REMOVED lines=43> */
.L_x_61440:
[----:B------:R-:W-:Y:S05]  /*28850*/  BSYNC B2 ;  /* 0x0000000000027941 */ /* 0x000fea0003800000 */
.L_x_61439:
        /* <DEDUP_REMOVED lines=8> */
.L_x_61435:
        /* <DEDUP_REMOVED lines=27> */
.L_x_61443:
[----:B------:R-:W-:-:S07]  /*28a90*/  VIADD R13, R13, 0x20 ;  /* 0x000000200d0d7836 */ /* 0x000fce0000000000 */
.L_x_61378:
[----:B------:R-:W-:Y:S05]  /*28aa0*/  BSYNC B1 ;  /* 0x0000000000017941 */ /* 0x000fea0003800000 */
.L_x_61377:
        /* <DEDUP_REMOVED lines=29> */
.L_x_61447:
[----:B------:R-:W-:-:S07]  /*28c80*/  MOV R18, R10 ;  /* 0x0000000a00127202 */ /* 0x000fce0000000f00 */
.L_x_61448:
[----:B------:R-:W-:Y:S05]  /*28c90*/  BSYNC B2 ;  /* 0x0000000000027941 */ /* 0x000fea0003800000 */
.L_x_61446:
        /* <DEDUP_REMOVED lines=16> */
.L_x_61452:
[----:B------:R-:W-:Y:S05]  /*28da0*/  BSYNC B3 ;  /* 0x0000000000037941 */ /* 0x000fea0003800000 */
.L_x_61451:
        /* <DEDUP_REMOVED lines=43> */
.L_x_61450:
[----:B------:R-:W-:Y:S05]  /*29060*/  BSYNC B2 ;  /* 0x0000000000027941 */ /* 0x000fea0003800000 */
.L_x_61449:
        /* <DEDUP_REMOVED lines=18> */
.L_x_61453:
        /* <DEDUP_REMOVED lines=12> */
.L_x_61456:
[----:B------:R-:W-:-:S07]  /*29250*/  IMAD.MOV.U32 R11, RZ, RZ, R10 ;  /* 0x000000ffff0b7224 */ /* 0x000fce00078e000a */
.L_x_61457:
[----:B------:R-:W-:Y:S05]  /*29260*/  BSYNC B2 ;  /* 0x0000000000027941 */ /* 0x000fea0003800000 */
.L_x_61455:
        /* <DEDUP_REMOVED lines=16> */
.L_x_61461:
[----:B------:R-:W-:Y:S05]  /*29370*/  BSYNC B3 ;  /* 0x0000000000037941 */ /* 0x000fea0003800000 */
.L_x_61460:
        /* <DEDUP_REMOVED lines=44> */
.L_x_61459:
[----:B------:R-:W-:Y:S05]  /*29640*/  BSYNC B2 ;  /* 0x0000000000027941 */ /* 0x000fea0003800000 */
.L_x_61458:
        /* <DEDUP_REMOVED lines=9> */
.L_x_61454:
        /* <DEDUP_REMOVED lines=12> */
.L_x_61463:
[----:B------:R-:W-:-:S07]  /*297a0*/  IMAD.MOV.U32 R18, RZ, RZ, R10 ;  /* 0x000000ffff127224 */ /* 0x000fce00078e000a */
.L_x_61464:
[----:B------:R-:W-:Y:S05]  /*297b0*/  BSYNC B2 ;  /* 0x0000000000027941 */ /* 0x000fea0003800000 */
.L_x_61462:
        /* <DEDUP_REMOVED lines=16> */
.L_x_61468:
[----:B------:R-:W-:Y:S05]  /*298c0*/  BSYNC B3 ;  /* 0x0000000000037941 */ /* 0x000fea0003800000 */
.L_x_61467:
        /* <DEDUP_REMOVED lines=43> */
.L_x_61466:
[----:B------:R-:W-:Y:S05]  /*29b80*/  BSYNC B2 ;  /* 0x0000000000027941 */ /* 0x000fea0003800000 */
.L_x_61465:
        /* <DEDUP_REMOVED lines=11> */
.L_x_61469:
        /* <DEDUP_REMOVED lines=12> */
.L_x_61472:
[----:B------:R-:W-:-:S07]  /*29d00*/  MOV R15, R10 ;  /* 0x0000000a000f7202 */ /* 0x000fce0000000f00 */
.L_x_61473:
[----:B------:R-:W-:Y:S05]  /*29d10*/  BSYNC B2 ;  /* 0x0000000000027941 */ /* 0x000fea0003800000 */
.L_x_61471:
        /* <DEDUP_REMOVED lines=16> */
.L_x_61477:
[----:B------:R-:W-:Y:S05]  /*29e20*/  BSYNC B3 ;  /* 0x0000000000037941 */ /* 0x000fea0003800000 */
.L_x_61476:
        /* <DEDUP_REMOVED lines=43> */
.L_x_61475:
[----:B------:R-:W-:Y:S05]  /*2a0e0*/  BSYNC B2 ;  /* 0x0000000000027941 */ /* 0x000fea0003800000 */
.L_x_61474:
        /* <DEDUP_REMOVED lines=9> */
.L_x_61470:
        /* <DEDUP_REMOVED lines=12> */
.L_x_61479:
[----:B------:R-:W-:-:S07]  /*2a240*/  IMAD.MOV.U32 R11, RZ, RZ, R10 ;  /* 0x000000ffff0b7224 */ /* 0x000fce00078e000a */
.L_x_61480:
[----:B------:R-:W-:Y:S05]  /*2a250*/  BSYNC B2 ;  /* 0x0000000000027941 */ /* 0x000fea0003800000 */
.L_x_61478:
        /* <DEDUP_REMOVED lines=16> */
.L_x_61484:
[----:B------:R-:W-:Y:S05]  /*2a360*/  BSYNC B3 ;  /* 0x0000000000037941 */ /* 0x000fea0003800000 */
.L_x_61483:
        /* <DEDUP_REMOVED lines=44> */
.L_x_61482:
[----:B------:R-:W-:Y:S05]  /*2a630*/  BSYNC B2 ;  /* 0x0000000000027941 */ /* 0x000fea0003800000 */
.L_x_61481:
        /* <DEDUP_REMOVED lines=11> */
.L_x_61485:
        /* <DEDUP_REMOVED lines=12> */
.L_x_61488:
[----:B------:R-:W-:-:S07]  /*2a7b0*/  IMAD.MOV.U32 R11, RZ, RZ, R10 ;  /* 0x000000ffff0b7224 */ /* 0x000fce00078e000a */
.L_x_61489:
[----:B------:R-:W-:Y:S05]  /*2a7c0*/  BSYNC B2 ;  /* 0x0000000000027941 */ /* 0x000fea0003800000 */
.L_x_61487:
        /* <DEDUP_REMOVED lines=16> */
.L_x_61493:
[----:B------:R-:W-:Y:S05]  /*2a8d0*/  BSYNC B3 ;  /* 0x0000000000037941 */ /* 0x000fea0003800000 */
.L_x_61492:
        /* <DEDUP_REMOVED lines=44> */
.L_x_61491:
[----:B------:R-:W-:Y:S05]  /*2aba0*/  BSYNC B2 ;  /* 0x0000000000027941 */ /* 0x000fea0003800000 */
.L_x_61490:
        /* <DEDUP_REMOVED lines=9> */
.L_x_61486:
        /* <DEDUP_REMOVED lines=12> */
.L_x_61495:
[----:B------:R-:W-:-:S07]  /*2ad00*/  IMAD.MOV.U32 R18, RZ, RZ, R10 ;  /* 0x000000ffff127224 */ /* 0x000fce00078e000a */
.L_x_61496:
[----:B------:R-:W-:Y:S05]  /*2ad10*/  BSYNC B2 ;  /* 0x0000000000027941 */ /* 0x000fea0003800000 */
.L_x_61494:
        /* <DEDUP_REMOVED lines=16> */
.L_x_61500:
[----:B------:R-:W-:Y:S05]  /*2ae20*/  BSYNC B3 ;  /* 0x0000000000037941 */ /* 0x000fea0003800000 */
.L_x_61499:
        /* <DEDUP_REMOVED lines=43> */
.L_x_61498:
[----:B------:R-:W-:Y:S05]  /*2b0e0*/  BSYNC B2 ;  /* 0x0000000000027941 */ /* 0x000fea0003800000 */
.L_x_61497:
        /* <DEDUP_REMOVED lines=11> */
.L_x_61501:
        /* <DEDUP_REMOVED lines=12> */
.L_x_61504:
[----:B------:R-:W-:-:S07]  /*2b260*/  IMAD.MOV.U32 R17, RZ, RZ, R10 ;  /* 0x000000ffff117224 */ /* 0x000fce00078e000a */
.L_x_61505:
[----:B------:R-:W-:Y:S05]  /*2b270*/  BSYNC B2 ;  /* 0x0000000000027941 */ /* 0x000fea0003800000 */
.L_x_61503:
        /* <DEDUP_REMOVED lines=16> */
.L_x_61509:
[----:B------:R-:W-:Y:S05]  /*2b380*/  BSYNC B3 ;  /* 0x0000000000037941 */ /* 0x000fea0003800000 */
.L_x_61508:
        /* <DEDUP_REMOVED lines=43> */
.L_x_61507:
[----:B------:R-:W-:Y:S05]  /*2b640*/  BSYNC B2 ;  /* 0x0000000000027941 */ /* 0x000fea0003800000 */
.L_x_61506:
        /* <DEDUP_REMOVED lines=8> */
.L_x_61502:
        /* <DEDUP_REMOVED lines=27> */
.L_x_61510:
[----:B------:R-:W-:-:S07]  /*2b880*/  IADD3 R13, R13, 0x20, RZ ;  /* 0x000000200d0d7810 */ /* 0x000fce0007ffe0ff */
.L_x_61445:
[----:B------:R-:W-:Y:S05]  /*2b890*/  BSYNC B1 ;  /* 0x0000000000017941 */ /* 0x000fea0003800000 */
.L_x_61444:
        /* <DEDUP_REMOVED lines=29> */
.L_x_61514:
[----:B------:R-:W-:-:S07]  /*2ba70*/  IMAD.MOV.U32 R18, RZ, RZ, R10 ;  /* 0x000000ffff127224 */ /* 0x000fce00078e000a */
.L_x_61515:
[----:B------:R-:W-:Y:S05]  /*2ba80*/  BSYNC B2 ;  /* 0x0000000000027941 */ /* 0x000fea0003800000 */
.L_x_61513:
        /* <DEDUP_REMOVED lines=16> */
.L_x_61519:
[----:B------:R-:W-:Y:S05]  /*2bb90*/  BSYNC B3 ;  /* 0x0000000000037941 */ /* 0x000fea0003800000 */
.L_x_61518:
        /* <DEDUP_REMOVED lines=43> */
.L_x_61517:
[----:B------:R-:W-:Y:S05]  /*2be50*/  BSYNC B2 ;  /* 0x0000000000027941 */ /* 0x000fea0003800000 */
.L_x_61516:
        /* <DEDUP_REMOVED lines=18> */
.L_x_61520:
        /* <DEDUP_REMOVED lines=12> */
.L_x_61523:
[----:B------:R-:W-:-:S07]  /*2c040*/  IMAD.MOV.U32 R11, RZ, RZ, R10 ;  /* 0x000000ffff0b7224 */ /* 0x000fce00078e000a */
.L_x_61524:
[----:B------:R-:W-:Y:S05]  /*2c050*/  BSYNC B2 ;  /* 0x0000000000027941 */ /* 0x000fea0003800000 */
.L_x_61522:
        /* <DEDUP_REMOVED lines=16> */
.L_x_61528:
[----:B------:R-:W-:Y:S05]  /*2c160*/  BSYNC B3 ;  /* 0x0000000000037941 */ /* 0x000fea0003800000 */
.L_x_61527:
        /* <DEDUP_REMOVED lines=44> */
.L_x_61526:
[----:B------:R-:W-:Y:S05]  /*2c430*/  BSYNC B2 ;  /* 0x0000000000027941 */ /* 0x000fea0003800000 */
.L_x_61525:
        /* <DEDUP_REMOVED lines=9> */
.L_x_61521:
        /* <DEDUP_REMOVED lines=12> */
.L_x_61530:
[----:B------:R-:W-:-:S07]  /*2c590*/  IMAD.MOV.U32 R18, RZ, RZ, R10 ;  /* 0x000000ffff127224 */ /* 0x000fce00078e000a */
.L_x_61531:
[----:B------:R-:W-:Y:S05]  /*2c5a0*/  BSYNC B2 ;  /* 0x0000000000027941 */ /* 0x000fea0003800000 */
.L_x_61529:
        /* <DEDUP_REMOVED lines=16> */
.L_x_61535:
[----:B------:R-:W-:Y:S05]  /*2c6b0*/  BSYNC B3 ;  /* 0x0000000000037941 */ /* 0x000fea0003800000 */
.L_x_61534:
        /* <DEDUP_REMOVED lines=43> */
.L_x_61533:
[----:B------:R-:W-:Y:S05]  /*2c970*/  BSYNC B2 ;  /* 0x0000000000027941 */ /* 0x000fea0003800000 */
.L_x_61532:
        /* <DEDUP_REMOVED lines=11> */
.L_x_61536:
        /* <DEDUP_REMOVED lines=12> */
.L_x_61539:
[----:B------:R-:W-:-:S07]  /*2caf0*/  IMAD.MOV.U32 R15, RZ, RZ, R10 ;  /* 0x000000ffff0f7224 */ /* 0x000fce00078e000a */
.L_x_61540:
[----:B------:R-:W-:Y:S05]  /*2cb00*/  BSYNC B2 ;  /* 0x0000000000027941 */ /* 0x000fea0003800000 */
.L_x_61538:
        /* <DEDUP_REMOVED lines=16> */
.L_x_61544:
[----:B------:R-:W-:Y:S05]  /*2cc10*/  BSYNC B3 ;  /* 0x0000000000037941 */ /* 0x000fea0003800000 */
.L_x_61543:
        /* <DEDUP_REMOVED lines=43> */
.L_x_61542:
[----:B------:R-:W-:Y:S05]  /*2ced0*/  BSYNC B2 ;  /* 0x0000000000027941 */ /* 0x000fea0003800000 */
.L_x_61541:
        /* <DEDUP_REMOVED lines=9> */
.L_x_61537:
        /* <DEDUP_REMOVED lines=12> */
.L_x_61546:
[----:B------:R-:W-:-:S07]  /*2d030*/  IMAD.MOV.U32 R11, RZ, RZ, R10 ;  /* 0x000000ffff0b7224 */ /* 0x000fce00078e000a */
.L_x_61547:
[----:B------:R-:W-:Y:S05]  /*2d040*/  BSYNC B2 ;  /* 0x0000000000027941 */ /* 0x000fea0003800000 */
.L_x_61545:
        /* <DEDUP_REMOVED lines=16> */
.L_x_61551:
[----:B------:R-:W-:Y:S05]  /*2d150*/  BSYNC B3 ;  /* 0x0000000000037941 */ /* 0x000fea0003800000 */
.L_x_61550:
        /* <DEDUP_REMOVED lines=44> */
.L_x_61549:
[----:B------:R-:W-:Y:S05]  /*2d420*/  BSYNC B2 ;  /* 0x0000000000027941 */ /* 0x000fea0003800000 */
.L_x_61548:
        /* <DEDUP_REMOVED lines=11> */
.L_x_61552:
        /* <DEDUP_REMOVED lines=12> */
.L_x_61555:
[----:B------:R-:W-:-:S07]  /*2d5a0*/  MOV R11, R10 ;  /* 0x0000000a000b7202 */ /* 0x000fce0000000f00 */
.L_x_61556:
[----:B------:R-:W-:Y:S05]  /*2d5b0*/  BSYNC B2 ;  /* 0x0000000000027941 */ /* 0x000fea0003800000 */
.L_x_61554:
        /* <DEDUP_REMOVED lines=16> */
.L_x_61560:
[----:B------:R-:W-:Y:S05]  /*2d6c0*/  BSYNC B3 ;  /* 0x0000000000037941 */ /* 0x000fea0003800000 */
.L_x_61559:
        /* <DEDUP_REMOVED lines=44> */
.L_x_61558:
[----:B------:R-:W-:Y:S05]  /*2d990*/  BSYNC B2 ;  /* 0x0000000000027941 */ /* 0x000fea0003800000 */
.L_x_61557:
        /* <DEDUP_REMOVED lines=9> */
.L_x_61553:
        /* <DEDUP_REMOVED lines=12> */
.L_x_61562:
[----:B------:R-:W-:-:S07]  /*2daf0*/  MOV R18, R10 ;  /* 0x0000000a00127202 */ /* 0x000fce0000000f00 */
.L_x_61563:
[----:B------:R-:W-:Y:S05]  /*2db00*/  BSYNC B2 ;  /* 0x0000000000027941 */ /* 0x000fea0003800000 */
.L_x_61561:
        /* <DEDUP_REMOVED lines=16> */
.L_x_61567:
[----:B------:R-:W-:Y:S05]  /*2dc10*/  BSYNC B3 ;  /* 0x0000000000037941 */ /* 0x000fea0003800000 */
.L_x_61566:
        /* <DEDUP_REMOVED lines=43> */
.L_x_61565:
[----:B------:R-:W-:Y:S05]  /*2ded0*/  BSYNC B2 ;  /* 0x0000000000027941 */ /* 0x000fea0003800000 */
.L_x_61564:
        /* <DEDUP_REMOVED lines=11> */
.L_x_61568:
        /* <DEDUP_REMOVED lines=12> */
.L_x_61571:
[----:B------:R-:W-:-:S07]  /*2e050*/  IMAD.MOV.U32 R17, RZ, RZ, R10 ;  /* 0x000000ffff117224 */ /* 0x000fce00078e000a */
.L_x_61572:
[----:B------:R-:W-:Y:S05]  /*2e060*/  BSYNC B2 ;  /* 0x0000000000027941 */ /* 0x000fea0003800000 */
.L_x_61570:
        /* <DEDUP_REMOVED lines=16> */
.L_x_61576:
[----:B------:R-:W-:Y:S05]  /*2e170*/  BSYNC B3 ;  /* 0x0000000000037941 */ /* 0x000fea0003800000 */
.L_x_61575:
        /* <DEDUP_REMOVED lines=43> */
.L_x_61574:
[----:B------:R-:W-:Y:S05]  /*2e430*/  BSYNC B2 ;  /* 0x0000000000027941 */ /* 0x000fea0003800000 */
.L_x_61573:
        /* <DEDUP_REMOVED lines=8> */
.L_x_61569:
        /* <DEDUP_REMOVED lines=27> */
.L_x_61577:
[----:B------:R-:W-:-:S07]  /*2e670*/  VIADD R13, R13, 0x20 ;  /* 0x000000200d0d7836 */ /* 0x000fce0000000000 */
.L_x_61512:
[----:B------:R-:W-:Y:S05]  /*2e680*/  BSYNC B1 ;  /* 0x0000000000017941 */ /* 0x000fea0003800000 */
.L_x_61511:
        /* <DEDUP_REMOVED lines=29> */
.L_x_61581:
[----:B------:R-:W-:-:S07]  /*2e860*/  IMAD.MOV.U32 R18, RZ, RZ, R10 ;  /* 0x000000ffff127224 */ /* 0x000fce00078e000a */
.L_x_61582:
[----:B------:R-:W-:Y:S05]  /*2e870*/  BSYNC B2 ;  /* 0x0000000000027941 */ /* 0x000fea0003800000 */
.L_x_61580:
        /* <DEDUP_REMOVED lines=16> */
.L_x_61586:
[----:B------:R-:W-:Y:S05]  /*2e980*/  BSYNC B3 ;  /* 0x0000000000037941 */ /* 0x000fea0003800000 */
.L_x_61585:
        /* <DEDUP_REMOVED lines=43> */
.L_x_61584:
[----:B------:R-:W-:Y:S05]  /*2ec40*/  BSYNC B2 ;  /* 0x0000000000027941 */ /* 0x000fea0003800000 */
.L_x_61583:
        /* <DEDUP_REMOVED lines=18> */
.L_x_61587:
        /* <DEDUP_REMOVED lines=12> */
.L_x_61590:
[----:B------:R-:W-:-:S07]  /*2ee30*/  MOV R11, R10 ;  /* 0x0000000a000b7202 */ /* 0x000fce0000000f00 */
.L_x_61591:
[----:B------:R-:W-:Y:S05]  /*2ee40*/  BSYNC B2 ;  /* 0x0000000000027941 */ /* 0x000fea0003800000 */
.L_x_61589:
        /* <DEDUP_REMOVED lines=16> */
.L_x_61595:
[----:B------:R-:W-:Y:S05]  /*2ef50*/  BSYNC B3 ;  /* 0x0000000000037941 */ /* 0x000fea0003800000 */
.L_x_61594:
        /* <DEDUP_REMOVED lines=44> */
.L_x_61593:
[----:B------:R-:W-:Y:S05]  /*2f220*/  BSYNC B2 ;  /* 0x0000000000027941 */ /* 0x000fea0003800000 */
.L_x_61592:
        /* <DEDUP_REMOVED lines=9> */
.L_x_61588:
        /* <DEDUP_REMOVED lines=12> */
.L_x_61597:
[----:B------:R-:W-:-:S07]  /*2f380*/  MOV R18, R10 ;  /* 0x0000000a00127202 */ /* 0x000fce0000000f00 */
.L_x_61598:
[----:B------:R-:W-:Y:S05]  /*2f390*/  BSYNC B2 ;  /* 0x0000000000027941 */ /* 0x000fea0003800000 */
.L_x_61596:
        /* <DEDUP_REMOVED lines=16> */
.L_x_61602:
[----:B------:R-:W-:Y:S05]  /*2f4a0*/  BSYNC B3 ;  /* 0x0000000000037941 */ /* 0x000fea0003800000 */
.L_x_61601:
        /* <DEDUP_REMOVED lines=43> */
.L_x_61600:
[----:B------:R-:W-:Y:S05]  /*2f760*/  BSYNC B2 ;  /* 0x0000000000027941 */ /* 0x000fea0003800000 */
.L_x_61599:
        /* <DEDUP_REMOVED lines=11> */
.L_x_61603:
        /* <DEDUP_REMOVED lines=12> */
.L_x_61606:
[----:B------:R-:W-:-:S07]  /*2f8e0*/  IMAD.MOV.U32 R15, RZ, RZ, R10 ;  /* 0x000000ffff0f7224 */ /* 0x000fce00078e000a */
.L_x_61607:
[----:B------:R-:W-:Y:S05]  /*2f8f0*/  BSYNC B2 ;  /* 0x0000000000027941 */ /* 0x000fea0003800000 */
.L_x_61605:
        /* <DEDUP_REMOVED lines=16> */
.L_x_61611:
[----:B------:R-:W-:Y:S05]  /*2fa00*/  BSYNC B3 ;  /* 0x0000000000037941 */ /* 0x000fea0003800000 */
.L_x_61610:
        /* <DEDUP_REMOVED lines=43> */
.L_x_61609:
[----:B------:R-:W-:Y:S05]  /*2fcc0*/  BSYNC B2 ;  /* 0x0000000000027941 */ /* 0x000fea0003800000 */
.L_x_61608:
        /* <DEDUP_REMOVED lines=9> */
.L_x_61604:
        /* <DEDUP_REMOVED lines=12> */
.L_x_61613:
[----:B------:R-:W-:-:S07]  /*2fe20*/  MOV R11, R10 ;  /* 0x0000000a000b7202 */ /* 0x000fce0000000f00 */
.L_x_61614:
[----:B------:R-:W-:Y:S05]  /*2fe30*/  BSYNC B2 ;  /* 0x0000000000027941 */ /* 0x000fea0003800000 */
.L_x_61612:
        /* <DEDUP_REMOVED lines=16> */
.L_x_61618:
[----:B------:R-:W-:Y:S05]  /*2ff40*/  BSYNC B3 ;  /* 0x0000000000037941 */ /* 0x000fea0003800000 */
.L_x_61617:
        /* <DEDUP_REMOVED lines=44> */
.L_x_61616:
[----:B------:R-:W-:Y:S05]  /*30210*/  BSYNC B2 ;  /* 0x0000000000027941 */ /* 0x000fea0003800000 */
.L_x_61615:
        /* <DEDUP_REMOVED lines=11> */
.L_x_61619:
        /* <DEDUP_REMOVED lines=12> */
.L_x_61622:
[----:B------:R-:W-:-:S07]  /*30390*/  IMAD.MOV.U32 R11, RZ, RZ, R10 ;  /* 0x000000ffff0b7224 */ /* 0x000fce00078e000a */
.L_x_61623:
[----:B------:R-:W-:Y:S05]  /*303a0*/  BSYNC B2 ;  /* 0x0000000000027941 */ /* 0x000fea0003800000 */
.L_x_61621:
        /* <DEDUP_REMOVED lines=16> */
.L_x_61627:
[----:B------:R-:W-:Y:S05]  /*304b0*/  BSYNC B3 ;  /* 0x0000000000037941 */ /* 0x000fea0003800000 */
.L_x_61626:
        /* <DEDUP_REMOVED lines=44> */
.L_x_61625:
[----:B------:R-:W-:Y:S05]  /*30780*/  BSYNC B2 ;  /* 0x0000000000027941 */ /* 0x000fea0003800000 */
.L_x_61624:
        /* <DEDUP_REMOVED lines=9> */
.L_x_61620:
        /* <DEDUP_REMOVED lines=12> */
.L_x_61629:
[----:B------:R-:W-:-:S07]  /*308e0*/  IMAD.MOV.U32 R18, RZ, RZ, R10 ;  /* 0x000000ffff127224 */ /* 0x000fce00078e000a */
.L_x_61630:
[----:B------:R-:W-:Y:S05]  /*308f0*/  BSYNC B2 ;  /* 0x0000000000027941 */ /* 0x000fea0003800000 */
.L_x_61628:
        /* <DEDUP_REMOVED lines=16> */
.L_x_61634:
[----:B------:R-:W-:Y:S05]  /*30a00*/  BSYNC B3 ;  /* 0x0000000000037941 */ /* 0x000fea0003800000 */
.L_x_61633:
        /* <DEDUP_REMOVED lines=43> */
.L_x_61632:
[----:B------:R-:W-:Y:S05]  /*30cc0*/  BSYNC B2 ;  /* 0x0000000000027941 */ /* 0x000fea0003800000 */
.L_x_61631:
        /* <DEDUP_REMOVED lines=11> */
.L_x_61635:
        /* <DEDUP_REMOVED lines=12> */
.L_x_61638:
[----:B------:R-:W-:-:S07]  /*30e40*/  MOV R17, R10 ;  /* 0x0000000a00117202 */ /* 0x000fce0000000f00 */
.L_x_61639:
[----:B------:R-:W-:Y:S05]  /*30e50*/  BSYNC B2 ;  /* 0x0000000000027941 */ /* 0x000fea0003800000 */
.L_x_61637:
        /* <DEDUP_REMOVED lines=16> */
.L_x_61643:
[----:B------:R-:W-:Y:S05]  /*30f60*/  BSYNC B3 ;  /* 0x0000000000037941 */ /* 0x000fea0003800000 */
.L_x_61642:
        /* <DEDUP_REMOVED lines=43> */
.L_x_61641:
[----:B------:R-:W-:Y:S05]  /*31220*/  BSYNC B2 ;  /* 0x0000000000027941 */ /* 0x000fea0003800000 */
.L_x_61640:
        /* <DEDUP_REMOVED lines=8> */
.L_x_61636:
        /* <DEDUP_REMOVED lines=27> */
.L_x_61644:
[----:B------:R-:W-:-:S07]  /*31460*/  VIADD R13, R13, 0x20 ;  /* 0x000000200d0d7836 */ /* 0x000fce0000000000 */
.L_x_61579:
[----:B------:R-:W-:Y:S05]  /*31470*/  BSYNC B1 ;  /* 0x0000000000017941 */ /* 0x000fea0003800000 */
.L_x_61578:
        /* <DEDUP_REMOVED lines=29> */
.L_x_61648:
[----:B------:R-:W-:-:S07]  /*31650*/  MOV R18, R10 ;  /* 0x0000000a00127202 */ /* 0x000fce0000000f00 */
.L_x_61649:
[----:B------:R-:W-:Y:S05]  /*31660*/  BSYNC B2 ;  /* 0x0000000000027941 */ /* 0x000fea0003800000 */
.L_x_61647:
        /* <DEDUP_REMOVED lines=16> */
.L_x_61653:
[----:B------:R-:W-:Y:S05]  /*31770*/  BSYNC B3 ;  /* 0x0000000000037941 */ /* 0x000fea0003800000 */
.L_x_61652:
        /* <DEDUP_REMOVED lines=43> */
.L_x_61651:
[----:B------:R-:W-:Y:S05]  /*31a30*/  BSYNC B2 ;  /* 0x0000000000027941 */ /* 0x000fea0003800000 */
.L_x_61650:
        /* <DEDUP_REMOVED lines=18> */
.L_x_61654:
        /* <DEDUP_REMOVED lines=12> */
.L_x_61657:
[----:B------:R-:W-:-:S07]  /*31c20*/  IMAD.MOV.U32 R11, RZ, RZ, R10 ;  /* 0x000000ffff0b7224 */ /* 0x000fce00078e000a */
.L_x_61658:
[----:B------:R-:W-:Y:S05]  /*31c30*/  BSYNC B2 ;  /* 0x0000000000027941 */ /* 0x000fea0003800000 */
.L_x_61656:
        /* <DEDUP_REMOVED lines=16> */
.L_x_61662:
[----:B------:R-:W-:Y:S05]  /*31d40*/  BSYNC B3 ;  /* 0x0000000000037941 */ /* 0x000fea0003800000 */
.L_x_61661:
        /* <DEDUP_REMOVED lines=44> */
.L_x_61660:
[----:B------:R-:W-:Y:S05]  /*32010*/  BSYNC B2 ;  /* 0x0000000000027941 */ /* 0x000fea0003800000 */
.L_x_61659:
        /* <DEDUP_REMOVED lines=9> */
.L_x_61655:
        /* <DEDUP_REMOVED lines=12> */
.L_x_61664:
[----:B------:R-:W-:-:S07]  /*32170*/  IMAD.MOV.U32 R18, RZ, RZ, R10 ;  /* 0x000000ffff127224 */ /* 0x000fce00078e000a */
.L_x_61665:
[----:B------:R-:W-:Y:S05]  /*32180*/  BSYNC B2 ;  /* 0x0000000000027941 */ /* 0x000fea0003800000 */
.L_x_61663:
        /* <DEDUP_REMOVED lines=16> */
.L_x_61669:
[----:B------:R-:W-:Y:S05]  /*32290*/  BSYNC B3 ;  /* 0x0000000000037941 */ /* 0x000fea0003800000 */
.L_x_61668:
        /* <DEDUP_REMOVED lines=43> */
.L_x_61667:
[----:B------:R-:W-:Y:S05]  /*32550*/  BSYNC B2 ;  /* 0x0000000000027941 */ /* 0x000fea0003800000 */
.L_x_61666:
        /* <DEDUP_REMOVED lines=11> */
.L_x_61670:
        /* <DEDUP_REMOVED lines=12> */
.L_x_61673:
[----:B------:R-:W-:-:S07]  /*326d0*/  MOV R15, R10 ;  /* 0x0000000a000f7202 */ /* 0x000fce0000000f00 */
.L_x_61674:
[----:B------:R-:W-:Y:S05]  /*326e0*/  BSYNC B2 ;  /* 0x0000000000027941 */ /* 0x000fea0003800000 */
.L_x_61672:
        /* <DEDUP_REMOVED lines=16> */
.L_x_61678:
[----:B------:R-:W-:Y:S05]  /*327f0*/  BSYNC B3 ;  /* 0x0000000000037941 */ /* 0x000fea0003800000 */
.L_x_61677:
        /* <DEDUP_REMOVED lines=43> */
.L_x_61676:
[----:B------:R-:W-:Y:S05]  /*32ab0*/  BSYNC B2 ;  /* 0x0000000000027941 */ /* 0x000fea0003800000 */
.L_x_61675:
        /* <DEDUP_REMOVED lines=9> */
.L_x_61671:
        /* <DEDUP_REMOVED lines=12> */
.L_x_61680:
[----:B------:R-:W-:-:S07]  /*32c10*/  IMAD.MOV.U32 R11, RZ, RZ, R10 ;  /* 0x000000ffff0b7224 */ /* 0x000fce00078e000a */
.L_x_61681:
[----:B------:R-:W-:Y:S05]  /*32c20*/  BSYNC B2 ;  /* 0x0000000000027941 */ /* 0x000fea0003800000 */
.L_x_61679:
        /* <DEDUP_REMOVED lines=16> */
.L_x_61685:
[----:B------:R-:W-:Y:S05]  /*32d30*/  BSYNC B3 ;  /* 0x0000000000037941 */ /* 0x000fea0003800000 */
.L_x_61684:
        /* <DEDUP_REMOVED lines=44> */
.L_x_61683:
[----:B------:R-:W-:Y:S05]  /*33000*/  BSYNC B2 ;  /* 0x0000000000027941 */ /* 0x000fea0003800000 */
.L_x_61682:
        /* <DEDUP_REMOVED lines=11> */
.L_x_61686:
        /* <DEDUP_REMOVED lines=12> */
.L_x_61689:
[----:B------:R-:W-:-:S07]  /*33180*/  IMAD.MOV.U32 R11, RZ, RZ, R10 ;  /* 0x000000ffff0b7224 */ /* 0x000fce00078e000a */
.L_x_61690:
[----:B------:R-:W-:Y:S05]  /*33190*/  BSYNC B2 ;  /* 0x0000000000027941 */ /* 0x000fea0003800000 */
.L_x_61688:
        /* <DEDUP_REMOVED lines=16> */
.L_x_61694:
[----:B------:R-:W-:Y:S05]  /*332a0*/  BSYNC B3 ;  /* 0x0000000000037941 */ /* 0x000fea0003800000 */
.L_x_61693:
        /* <DEDUP_REMOVED lines=44> */
.L_x_61692:
[----:B------:R-:W-:Y:S05]  /*33570*/  BSYNC B2 ;  /* 0x0000000000027941 */ /* 0x000fea0003800000 */
.L_x_61691:
        /* <DEDUP_REMOVED lines=9> */
.L_x_61687:
        /* <DEDUP_REMOVED lines=12> */
.L_x_61696:
[----:B------:R-:W-:-:S07]  /*336d0*/  IMAD.MOV.U32 R18, RZ, RZ, R10 ;  /* 0x000000ffff127224 */ /* 0x000fce00078e000a */
.L_x_61697:
[----:B------:R-:W-:Y:S05]  /*336e0*/  BSYNC B2 ;  /* 0x0000000000027941 */ /* 0x000fea0003800000 */
.L_x_61695:
        /* <DEDUP_REMOVED lines=16> */
.L_x_61701:
[----:B------:R-:W-:Y:S05]  /*337f0*/  BSYNC B3 ;  /* 0x0000000000037941 */ /* 0x000fea0003800000 */
.L_x_61700:
        /* <DEDUP_REMOVED lines=43> */
.L_x_61699:
[----:B------:R-:W-:Y:S05]  /*33ab0*/  BSYNC B2 ;  /* 0x0000000000027941 */ /* 0x000fea0003800000 */
.L_x_61698:
        /* <DEDUP_REMOVED lines=11> */
.L_x_61702:
        /* <DEDUP_REMOVED lines=12> */
.L_x_61705:
[----:B------:R-:W-:-:S07]  /*33c30*/  IMAD.MOV.U32 R17, RZ, RZ, R10 ;  /* 0x000000ffff117224 */ /* 0x000fce00078e000a */
.L_x_61706:
[----:B------:R-:W-:Y:S05]  /*33c40*/  BSYNC B2 ;  /* 0x0000000000027941 */ /* 0x000fea0003800000 */
.L_x_61704:
        /* <DEDUP_REMOVED lines=16> */
.L_x_61710:
[----:B------:R-:W-:Y:S05]  /*33d50*/  BSYNC B3 ;  /* 0x0000000000037941 */ /* 0x000fea0003800000 */
.L_x_61709:
        /* <DEDUP_REMOVED lines=43> */
.L_x_61708:
[----:B------:R-:W-:Y:S05]  /*34010*/  BSYNC B2 ;  /* 0x0000000000027941 */ /* 0x000fea0003800000 */
.L_x_61707:
        /* <DEDUP_REMOVED lines=8> */
.L_x_61703:
        /* <DEDUP_REMOVED lines=27> */
.L_x_61711:
[----:B------:R-:W-:-:S07]  /*34250*/  IADD3 R13, R13, 0x20, RZ ;  /* 0x000000200d0d7810 */ /* 0x000fce0007ffe0ff */
.L_x_61646:
[----:B------:R-:W-:Y:S05]  /*34260*/  BSYNC B1 ;  /* 0x0000000000017941 */ /* 0x000fea0003800000 */
.L_x_61645:
        /* <DEDUP_REMOVED lines=29> */
.L_x_61715:
[----:B------:R-:W-:-:S07]  /*34440*/  IMAD.MOV.U32 R18, RZ, RZ, R10 ;  /* 0x000000ffff127224 */ /* 0x000fce00078e000a */
.L_x_61716:
[----:B------:R-:W-:Y:S05]  /*34450*/  BSYNC B2 ;  /* 0x0000000000027941 */ /* 0x000fea0003800000 */
.L_x_61714:
        /* <DEDUP_REMOVED lines=16> */
.L_x_61720:
[----:B------:R-:W-:Y:S05]  /*34560*/  BSYNC B3 ;  /* 0x0000000000037941 */ /* 0x000fea0003800000 */
.L_x_61719:
        /* <DEDUP_REMOVED lines=43> */
.L_x_61718:
[----:B------:R-:W-:Y:S05]  /*34820*/  BSYNC B2 ;  /* 0x0000000000027941 */ /* 0x000fea0003800000 */
.L_x_61717:
        /* <DEDUP_REMOVED lines=18> */
.L_x_61721:
        /* <DEDUP_REMOVED lines=12> */
.L_x_61724:
[----:B------:R-:W-:-:S07]  /*34a10*/  IMAD.MOV.U32 R11, RZ, RZ, R10 ;  /* 0x000000ffff0b7224 */ /* 0x000fce00078e000a */
.L_x_61725:
[----:B------:R-:W-:Y:S05]  /*34a20*/  BSYNC B2 ;  /* 0x0000000000027941 */ /* 0x000fea0003800000 */
.L_x_61723:
        /* <DEDUP_REMOVED lines=16> */
.L_x_61729:
[----:B------:R-:W-:Y:S05]  /*34b30*/  BSYNC B3 ;  /* 0x0000000000037941 */ /* 0x000fea0003800000 */
.L_x_61728:
        /* <DEDUP_REMOVED lines=44> */
.L_x_61727:
[----:B------:R-:W-:Y:S05]  /*34e00*/  BSYNC B2 ;  /* 0x0000000000027941 */ /* 0x000fea0003800000 */
.L_x_61726:
        /* <DEDUP_REMOVED lines=9> */
.L_x_61722:
        /* <DEDUP_REMOVED lines=12> */
.L_x_61731:
[----:B------:R-:W-:-:S07]  /*34f60*/  IMAD.MOV.U32 R18, RZ, RZ, R10 ;  /* 0x000000ffff127224 */ /* 0x000fce00078e000a */
.L_x_61732:
[----:B------:R-:W-:Y:S05]  /*34f70*/  BSYNC B2 ;  /* 0x0000000000027941 */ /* 0x000fea0003800000 */
.L_x_61730:
        /* <DEDUP_REMOVED lines=16> */
.L_x_61736:
[----:B------:R-:W-:Y:S05]  /*35080*/  BSYNC B3 ;  /* 0x0000000000037941 */ /* 0x000fea0003800000 */
.L_x_61735:
        /* <DEDUP_REMOVED lines=43> */
.L_x_61734:
[----:B------:R-:W-:Y:S05]  /*35340*/  BSYNC B2 ;  /* 0x0000000000027941 */ /* 0x000fea0003800000 */
.L_x_61733:
        /* <DEDUP_REMOVED lines=11> */
.L_x_61737:
        /* <DEDUP_REMOVED lines=12> */
.L_x_61740:
[----:B------:R-:W-:-:S07]  /*354c0*/  IMAD.MOV.U32 R15, RZ, RZ, R10 ;  /* 0x000000ffff0f7224 */ /* 0x000fce00078e000a */
.L_x_61741:
[----:B------:R-:W-:Y:S05]  /*354d0*/  BSYNC B2 ;  /* 0x0000000000027941 */ /* 0x000fea0003800000 */
.L_x_61739:
        /* <DEDUP_REMOVED lines=16> */
.L_x_61745:
[----:B------:R-:W-:Y:S05]  /*355e0*/  BSYNC B3 ;  /* 0x0000000000037941 */ /* 0x000fea0003800000 */
.L_x_61744:
        /* <DEDUP_REMOVED lines=43> */
.L_x_61743:
[----:B------:R-:W-:Y:S05]  /*358a0*/  BSYNC B2 ;  /* 0x0000000000027941 */ /* 0x000fea0003800000 */
.L_x_61742:
        /* <DEDUP_REMOVED lines=9> */
.L_x_61738:
        /* <DEDUP_REMOVED lines=12> */
.L_x_61747:
[----:B------:R-:W-:-:S07]  /*35a00*/  IMAD.MOV.U32 R11, RZ, RZ, R10 ;  /* 0x000000ffff0b7224 */ /* 0x000fce00078e000a */
.L_x_61748:
[----:B------:R-:W-:Y:S05]  /*35a10*/  BSYNC B2 ;  /* 0x0000000000027941 */ /* 0x000fea0003800000 */
.L_x_61746:
        /* <DEDUP_REMOVED lines=16> */
.L_x_61752:
[----:B------:R-:W-:Y:S05]  /*35b20*/  BSYNC B3 ;  /* 0x0000000000037941 */ /* 0x000fea0003800000 */
.L_x_61751:
        /* <DEDUP_REMOVED lines=44> */
.L_x_61750:
[----:B------:R-:W-:Y:S05]  /*35df0*/  BSYNC B2 ;  /* 0x0000000000027941 */ /* 0x000fea0003800000 */
.L_x_61749:
        /* <DEDUP_REMOVED lines=11> */
.L_x_61753:
        /* <DEDUP_REMOVED lines=12> */
.L_x_61756:
[----:B------:R-:W-:-:S07]  /*35f70*/  MOV R11, R10 ;  /* 0x0000000a000b7202 */ /* 0x000fce0000000f00 */
.L_x_61757:
[----:B------:R-:W-:Y:S05]  /*35f80*/  BSYNC B2 ;  /* 0x0000000000027941 */ /* 0x000fea0003800000 */
.L_x_61755:
        /* <DEDUP_REMOVED lines=16> */
.L_x_61761:
[----:B------:R-:W-:Y:S05]  /*36090*/  BSYNC B3 ;  /* 0x0000000000037941 */ /* 0x000fea0003800000 */
.L_x_61760:
        /* <DEDUP_REMOVED lines=44> */
.L_x_61759:
[----:B------:R-:W-:Y:S05]  /*36360*/  BSYNC B2 ;  /* 0x0000000000027941 */ /* 0x000fea0003800000 */
.L_x_61758:
        /* <DEDUP_REMOVED lines=9> */
.L_x_61754:
        /* <DEDUP_REMOVED lines=12> */
.L_x_61763:
[----:B------:R-:W-:-:S07]  /*364c0*/  MOV R18, R10 ;  /* 0x0000000a00127202 */ /* 0x000fce0000000f00 */
.L_x_61764:
[----:B------:R-:W-:Y:S05]  /*364d0*/  BSYNC B2 ;  /* 0x0000000000027941 */ /* 0x000fea0003800000 */
.L_x_61762:
        /* <DEDUP_REMOVED lines=16> */
.L_x_61768:
[----:B------:R-:W-:Y:S05]  /*365e0*/  BSYNC B3 ;  /* 0x0000000000037941 */ /* 0x000fea0003800000 */
.L_x_61767:
        /* <DEDUP_REMOVED lines=43> */
.L_x_61766:
[----:B------:R-:W-:Y:S05]  /*368a0*/  BSYNC B2 ;  /* 0x0000000000027941 */ /* 0x000fea0003800000 */
.L_x_61765:
        /* <DEDUP_REMOVED lines=11> */
.L_x_61769:
        /* <DEDUP_REMOVED lines=12> */
.L_x_61772:
[----:B------:R-:W-:-:S07]  /*36a20*/  IMAD.MOV.U32 R17, RZ, RZ, R10 ;  /* 0x000000ffff117224 */ /* 0x000fce00078e000a */
.L_x_61773:
[----:B------:R-:W-:Y:S05]  /*36a30*/  BSYNC B2 ;  /* 0x0000000000027941 */ /* 0x000fea0003800000 */
.L_x_61771:
        /* <DEDUP_REMOVED lines=16> */
.L_x_61777:
[----:B------:R-:W-:Y:S05]  /*36b40*/  BSYNC B3 ;  /* 0x0000000000037941 */ /* 0x000fea0003800000 */
.L_x_61776:
        /* <DEDUP_REMOVED lines=43> */
.L_x_61775:
[----:B------:R-:W-:Y:S05]  /*36e00*/  BSYNC B2 ;  /* 0x0000000000027941 */ /* 0x000fea0003800000 */
.L_x_61774:
        /* <DEDUP_REMOVED lines=8> */
.L_x_61770:
        /* <DEDUP_REMOVED lines=27> */
.L_x_61778:
[----:B------:R-:W-:-:S07]  /*37040*/  VIADD R13, R13, 0x20 ;  /* 0x000000200d0d7836 */ /* 0x000fce0000000000 */
.L_x_61713:
[----:B------:R-:W-:Y:S05]  /*37050*/  BSYNC B1 ;  /* 0x0000000000017941 */ /* 0x000fea0003800000 */
.L_x_61712:
        /* <DEDUP_REMOVED lines=29> */
.L_x_61782:
[----:B------:R-:W-:-:S07]  /*37230*/  IMAD.MOV.U32 R18, RZ, RZ, R10 ;  /* 0x000000ffff127224 */ /* 0x000fce00078e000a */
.L_x_61783:
[----:B------:R-:W-:Y:S05]  /*37240*/  BSYNC B2 ;  /* 0x0000000000027941 */ /* 0x000fea0003800000 */
.L_x_61781:
        /* <DEDUP_REMOVED lines=16> */
.L_x_61787:
[----:B------:R-:W-:Y:S05]  /*37350*/  BSYNC B3 ;  /* 0x0000000000037941 */ /* 0x000fea0003800000 */
.L_x_61786:
        /* <DEDUP_REMOVED lines=43> */
.L_x_61785:
[----:B------:R-:W-:Y:S05]  /*37610*/  BSYNC B2 ;  /* 0x0000000000027941 */ /* 0x000fea0003800000 */
.L_x_61784:
        /* <DEDUP_REMOVED lines=18> */
.L_x_61788:
        /* <DEDUP_REMOVED lines=12> */
.L_x_61791:
[----:B------:R-:W-:-:S07]  /*37800*/  MOV R11, R10 ;  /* 0x0000000a000b7202 */ /* 0x000fce0000000f00 */
.L_x_61792:
[----:B------:R-:W-:Y:S05]  /*37810*/  BSYNC B2 ;  /* 0x0000000000027941 */ /* 0x000fea0003800000 */
.L_x_61790:
        /* <DEDUP_REMOVED lines=16> */
.L_x_61796:
[----:B------:R-:W-:Y:S05]  /*37920*/  BSYNC B3 ;  /* 0x0000000000037941 */ /* 0x000fea0003800000 */
.L_x_61795:
        /* <DEDUP_REMOVED lines=44> */
.L_x_61794:
[----:B------:R-:W-:Y:S05]  /*37bf0*/  BSYNC B2 ;  /* 0x0000000000027941 */ /* 0x000fea0003800000 */
.L_x_61793:
        /* <DEDUP_REMOVED lines=9> */
.L_x_61789:
        /* <DEDUP_REMOVED lines=12> */
.L_x_61798:
[----:B------:R-:W-:-:S07]  /*37d50*/  MOV R18, R10 ;  /* 0x0000000a00127202 */ /* 0x000fce0000000f00 */
.L_x_61799:
[----:B------:R-:W-:Y:S05]  /*37d60*/  BSYNC B2 ;  /* 0x0000000000027941 */ /* 0x000fea0003800000 */
.L_x_61797:
        /* <DEDUP_REMOVED lines=16> */
.L_x_61803:
[----:B------:R-:W-:Y:S05]  /*37e70*/  BSYNC B3 ;  /* 0x0000000000037941 */ /* 0x000fea0003800000 */
.L_x_61802:
        /* <DEDUP_REMOVED lines=43> */
.L_x_61801:
[----:B------:R-:W-:Y:S05]  /*38130*/  BSYNC B2 ;  /* 0x0000000000027941 */ /* 0x000fea0003800000 */
.L_x_61800:
        /* <DEDUP_REMOVED lines=11> */
.L_x_61804:
        /* <DEDUP_REMOVED lines=12> */
.L_x_61807:
[----:B------:R-:W-:-:S07]  /*382b0*/  IMAD.MOV.U32 R15, RZ, RZ, R10 ;  /* 0x000000ffff0f7224 */ /* 0x000fce00078e000a */
.L_x_61808:
[----:B------:R-:W-:Y:S05]  /*382c0*/  BSYNC B2 ;  /* 0x0000000000027941 */ /* 0x000fea0003800000 */
.L_x_61806:
        /* <DEDUP_REMOVED lines=16> */
.L_x_61812:
[----:B------:R-:W-:Y:S05]  /*383d0*/  BSYNC B3 ;  /* 0x0000000000037941 */ /* 0x000fea0003800000 */
.L_x_61811:
        /* <DEDUP_REMOVED lines=43> */
.L_x_61810:
[----:B------:R-:W-:Y:S05]  /*38690*/  BSYNC B2 ;  /* 0x0000000000027941 */ /* 0x000fea0003800000 */
.L_x_61809:
        /* <DEDUP_REMOVED lines=9> */
.L_x_61805:
        /* <DEDUP_REMOVED lines=12> */
.L_x_61814:
[----:B------:R-:W-:-:S07]  /*387f0*/  MOV R11, R10 ;  /* 0x0000000a000b7202 */ /* 0x000fce0000000f00 */
.L_x_61815:
[----:B------:R-:W-:Y:S05]  /*38800*/  BSYNC B2 ;  /* 0x0000000000027941 */ /* 0x000fea0003800000 */
.L_x_61813:
        /* <DEDUP_REMOVED lines=16> */
.L_x_61819:
[----:B------:R-:W-:Y:S05]  /*38910*/  BSYNC B3 ;  /* 0x0000000000037941 */ /* 0x000fea0003800000 */
.L_x_61818:
        /* <DEDUP_REMOVED lines=44> */
.L_x_61817:
[----:B------:R-:W-:Y:S05]  /*38be0*/  BSYNC B2 ;  /* 0x0000000000027941 */ /* 0x000fea0003800000 */
.L_x_61816:
        /* <DEDUP_REMOVED lines=11> */
.L_x_61820:
        /* <DEDUP_REMOVED lines=12> */
.L_x_61823:
[----:B------:R-:W-:-:S07]  /*38d60*/  IMAD.MOV.U32 R11, RZ, RZ, R10 ;  /* 0x000000ffff0b7224 */ /* 0x000fce00078e000a */
.L_x_61824:
[----:B------:R-:W-:Y:S05]  /*38d70*/  BSYNC B2 ;  /* 0x0000000000027941 */ /* 0x000fea0003800000 */
.L_x_61822:
        /* <DEDUP_REMOVED lines=16> */
.L_x_61828:
[----:B------:R-:W-:Y:S05]  /*38e80*/  BSYNC B3 ;  /* 0x0000000000037941 */ /* 0x000fea0003800000 */
.L_x_61827:
        /* <DEDUP_REMOVED lines=44> */
.L_x_61826:
[----:B------:R-:W-:Y:S05]  /*39150*/  BSYNC B2 ;  /* 0x0000000000027941 */ /* 0x000fea0003800000 */
.L_x_61825:
        /* <DEDUP_REMOVED lines=9> */
.L_x_61821:
        /* <DEDUP_REMOVED lines=12> */
.L_x_61830:
[----:B------:R-:W-:-:S07]  /*392b0*/  IMAD.MOV.U32 R18, RZ, RZ, R10 ;  /* 0x000000ffff127224 */ /* 0x000fce00078e000a */
.L_x_61831:
[----:B------:R-:W-:Y:S05]  /*392c0*/  BSYNC B2 ;  /* 0x0000000000027941 */ /* 0x000fea0003800000 */
.L_x_61829:
        /* <DEDUP_REMOVED lines=16> */
.L_x_61835:
[----:B------:R-:W-:Y:S05]  /*393d0*/  BSYNC B3 ;  /* 0x0000000000037941 */ /* 0x000fea0003800000 */
.L_x_61834:
        /* <DEDUP_REMOVED lines=43> */
.L_x_61833:
[----:B------:R-:W-:Y:S05]  /*39690*/  BSYNC B2 ;  /* 0x0000000000027941 */ /* 0x000fea0003800000 */
.L_x_61832:
        /* <DEDUP_REMOVED lines=11> */
.L_x_61836:
        /* <DEDUP_REMOVED lines=12> */
.L_x_61839:
[----:B------:R-:W-:-:S07]  /*39810*/  MOV R17, R10 ;  /* 0x0000000a00117202 */ /* 0x000fce0000000f00 */
.L_x_61840:
[----:B------:R-:W-:Y:S05]  /*39820*/  BSYNC B2 ;  /* 0x0000000000027941 */ /* 0x000fea0003800000 */
.L_x_61838:
        /* <DEDUP_REMOVED lines=16> */
.L_x_61844:
[----:B------:R-:W-:Y:S05]  /*39930*/  BSYNC B3 ;  /* 0x0000000000037941 */ /* 0x000fea0003800000 */
.L_x_61843:
        /* <DEDUP_REMOVED lines=43> */
.L_x_61842:
[----:B------:R-:W-:Y:S05]  /*39bf0*/  BSYNC B2 ;  /* 0x0000000000027941 */ /* 0x000fea0003800000 */
.L_x_61841:
        /* <DEDUP_REMOVED lines=8> */
.L_x_61837:
        /* <DEDUP_REMOVED lines=27> */
.L_x_61845:
[----:B------:R-:W-:-:S07]  /*39e30*/  VIADD R13, R13, 0x20 ;  /* 0x000000200d0d7836 */ /* 0x000fce0000000000 */
.L_x_61780:
[----:B------:R-:W-:Y:S05]  /*39e40*/  BSYNC B1 ;  /* 0x0000000000017941 */ /* 0x000fea0003800000 */
.L_x_61779:
        /* <DEDUP_REMOVED lines=29> */
.L_x_61849:
[----:B------:R-:W-:-:S07]  /*3a020*/  MOV R18, R10 ;  /* 0x0000000a00127202 */ /* 0x000fce0000000f00 */
.L_x_61850:
[----:B------:R-:W-:Y:S05]  /*3a030*/  BSYNC B2 ;  /* 0x0000000000027941 */ /* 0x000fea0003800000 */
.L_x_61848:
        /* <DEDUP_REMOVED lines=16> */
.L_x_61854:
[----:B------:R-:W-:Y:S05]  /*3a140*/  BSYNC B3 ;  /* 0x0000000000037941 */ /* 0x000fea0003800000 */
.L_x_61853:
        /* <DEDUP_REMOVED lines=43> */
.L_x_61852:
[----:B------:R-:W-:Y:S05]  /*3a400*/  BSYNC B2 ;  /* 0x0000000000027941 */ /* 0x000fea0003800000 */
.L_x_61851:
        /* <DEDUP_REMOVED lines=18> */
.L_x_61855:
        /* <DEDUP_REMOVED lines=12> */
.L_x_61858:
[----:B------:R-:W-:-:S07]  /*3a5f0*/  IMAD.MOV.U32 R11, RZ, RZ, R10 ;  /* 0x000000ffff0b7224 */ /* 0x000fce00078e000a */
.L_x_61859:
[----:B------:R-:W-:Y:S05]  /*3a600*/  BSYNC B2 ;  /* 0x0000000000027941 */ /* 0x000fea0003800000 */
.L_x_61857:
        /* <DEDUP_REMOVED lines=16> */
.L_x_61863:
[----:B------:R-:W-:Y:S05]  /*3a710*/  BSYNC B3 ;  /* 0x0000000000037941 */ /* 0x000fea0003800000 */
.L_x_61862:
        /* <DEDUP_REMOVED lines=44> */
.L_x_61861:
[----:B------:R-:W-:Y:S05]  /*3a9e0*/  BSYNC B2 ;  /* 0x0000000000027941 */ /* 0x000fea0003800000 */
.L_x_61860:
        /* <DEDUP_REMOVED lines=9> */
.L_x_61856:
        /* <DEDUP_REMOVED lines=12> */
.L_x_61865:
[----:B------:R-:W-:-:S07]  /*3ab40*/  IMAD.MOV.U32 R18, RZ, RZ, R10 ;  /* 0x000000ffff127224 */ /* 0x000fce00078e000a */
.L_x_61866:
[----:B------:R-:W-:Y:S05]  /*3ab50*/  BSYNC B2 ;  /* 0x0000000000027941 */ /* 0x000fea0003800000 */
.L_x_61864:
        /* <DEDUP_REMOVED lines=16> */
.L_x_61870:
[----:B------:R-:W-:Y:S05]  /*3ac60*/  BSYNC B3 ;  /* 0x0000000000037941 */ /* 0x000fea0003800000 */
.L_x_61869:
        /* <DEDUP_REMOVED lines=43> */
.L_x_61868:
[----:B------:R-:W-:Y:S05]  /*3af20*/  BSYNC B2 ;  /* 0x0000000000027941 */ /* 0x000fea0003800000 */
.L_x_61867:
        /* <DEDUP_REMOVED lines=11> */
.L_x_61871:
        /* <DEDUP_REMOVED lines=12> */
.L_x_61874:
[----:B------:R-:W-:-:S07]  /*3b0a0*/  MOV R15, R10 ;  /* 0x0000000a000f7202 */ /* 0x000fce0000000f00 */
.L_x_61875:
[----:B------:R-:W-:Y:S05]  /*3b0b0*/  BSYNC B2 ;  /* 0x0000000000027941 */ /* 0x000fea0003800000 */
.L_x_61873:
        /* <DEDUP_REMOVED lines=16> */
.L_x_61879:
[----:B------:R-:W-:Y:S05]  /*3b1c0*/  BSYNC B3 ;  /* 0x0000000000037941 */ /* 0x000fea0003800000 */
.L_x_61878:
        /* <DEDUP_REMOVED lines=43> */
.L_x_61877:
[----:B------:R-:W-:Y:S05]  /*3b480*/  BSYNC B2 ;  /* 0x0000000000027941 */ /* 0x000fea0003800000 */
.L_x_61876:
        /* <DEDUP_REMOVED lines=9> */
.L_x_61872:
        /* <DEDUP_REMOVED lines=12> */
.L_x_61881:
[----:B------:R-:W-:-:S07]  /*3b5e0*/  IMAD.MOV.U32 R11, RZ, RZ, R10 ;  /* 0x000000ffff0b7224 */ /* 0x000fce00078e000a */
.L_x_61882:
[----:B------:R-:W-:Y:S05]  /*3b5f0*/  BSYNC B2 ;  /* 0x0000000000027941 */ /* 0x000fea0003800000 */
.L_x_61880:
        /* <DEDUP_REMOVED lines=16> */
.L_x_61886:
[----:B------:R-:W-:Y:S05]  /*3b700*/  BSYNC B3 ;  /* 0x0000000000037941 */ /* 0x000fea0003800000 */
.L_x_61885:
        /* <DEDUP_REMOVED lines=44> */
.L_x_61884:
[----:B------:R-:W-:Y:S05]  /*3b9d0*/  BSYNC B2 ;  /* 0x0000000000027941 */ /* 0x000fea0003800000 */
.L_x_61883:
        /* <DEDUP_REMOVED lines=11> */
.L_x_61887:
        /* <DEDUP_REMOVED lines=12> */
.L_x_61890:
[----:B------:R-:W-:-:S07]  /*3bb50*/  IMAD.MOV.U32 R11, RZ, RZ, R10 ;  /* 0x000000ffff0b7224 */ /* 0x000fce00078e000a */
.L_x_61891:
[----:B------:R-:W-:Y:S05]  /*3bb60*/  BSYNC B2 ;  /* 0x0000000000027941 */ /* 0x000fea0003800000 */
.L_x_61889:
        /* <DEDUP_REMOVED lines=16> */
.L_x_61895:
[----:B------:R-:W-:Y:S05]  /*3bc70*/  BSYNC B3 ;  /* 0x0000000000037941 */ /* 0x000fea0003800000 */
.L_x_61894:
        /* <DEDUP_REMOVED lines=44> */
.L_x_61893:
[----:B------:R-:W-:Y:S05]  /*3bf40*/  BSYNC B2 ;  /* 0x0000000000027941 */ /* 0x000fea0003800000 */
.L_x_61892:
        /* <DEDUP_REMOVED lines=9> */
.L_x_61888:
        /* <DEDUP_REMOVED lines=12> */
.L_x_61897:
[----:B------:R-:W-:-:S07]  /*3c0a0*/  IMAD.MOV.U32 R18, RZ, RZ, R10 ;  /* 0x000000ffff127224 */ /* 0x000fce00078e000a */
.L_x_61898:
[----:B------:R-:W-:Y:S05]  /*3c0b0*/  BSYNC B2 ;  /* 0x0000000000027941 */ /* 0x000fea0003800000 */
.L_x_61896:
        /* <DEDUP_REMOVED lines=16> */
.L_x_61902:
[----:B------:R-:W-:Y:S05]  /*3c1c0*/  BSYNC B3 ;  /* 0x0000000000037941 */ /* 0x000fea0003800000 */
.L_x_61901:
        /* <DEDUP_REMOVED lines=43> */
.L_x_61900:
[----:B------:R-:W-:Y:S05]  /*3c480*/  BSYNC B2 ;  /* 0x0000000000027941 */ /* 0x000fea0003800000 */
.L_x_61899:
        /* <DEDUP_REMOVED lines=11> */
.L_x_61903:
        /* <DEDUP_REMOVED lines=12> */
.L_x_61906:
[----:B------:R-:W-:-:S07]  /*3c600*/  IMAD.MOV.U32 R17, RZ, RZ, R10 ;  /* 0x000000ffff117224 */ /* 0x000fce00078e000a */
.L_x_61907:
[----:B------:R-:W-:Y:S05]  /*3c610*/  BSYNC B2 ;  /* 0x0000000000027941 */ /* 0x000fea0003800000 */
.L_x_61905:
        /* <DEDUP_REMOVED lines=16> */
.L_x_61911:
[----:B------:R-:W-:Y:S05]  /*3c720*/  BSYNC B3 ;  /* 0x0000000000037941 */ /* 0x000fea0003800000 */
.L_x_61910:
        /* <DEDUP_REMOVED lines=43> */
.L_x_61909:
[----:B------:R-:W-:Y:S05]  /*3c9e0*/  BSYNC B2 ;  /* 0x0000000000027941 */ /* 0x000fea0003800000 */
.L_x_61908:
        /* <DEDUP_REMOVED lines=8> */
.L_x_61904:
        /* <DEDUP_REMOVED lines=8> */
[----:B------:R-:W-:-:S04]  /*3caf0*/  IADD3 R18, R189, R18, R188 ;  /* 0x00000012bd127210 */ /* 0x000fc80007ffe0bc */
[----:B------:R-:W-:Y:S01]  /*3cb00*/  IADD3 R190, R18, R190, RZ ;  /* 0x000000be12be7210 */ /* 0x000fe20007ffe0ff */
[----:B------:R-:W-:Y:S01]  /*3cb10*/  IMAD.SHL.U32 R18, R13, 0x4, RZ ;  /* 0x000000040d127824 */ /* 0x000fe200078e00ff */
[----:B------:R-:W-:-:S04]  /*3cb20*/  SHF.R.U32.HI R13, RZ, 0x1e, R13 ;  /* 0x0000001eff0d7819 */ /* 0x000fc8000001160d */
        /* <DEDUP_REMOVED lines=15> */
.L_x_61847:
[----:B------:R-:W-:Y:S05]  /*3cc20*/  BSYNC B1 ;  /* 0x0000000000017941 */ /* 0x000fea0003800000 */
.L_x_61846:
        /* <DEDUP_REMOVED lines=12> */
[----:B-1----:R-:W-:Y:S02]  /*3ccf0*/  FSEL R18, R13, RZ, P0 ;  /* 0x000000ff0d127208 */ /* 0x002fe40000000000 */
        /* <DEDUP_REMOVED lines=119> */
[----:B------:R-:W1:Y:S01]  /*3d470*/  SHFL.BFLY PT, R13, R18, 0x1, 0x1f ;  /* 0x0c201f00120d7f89 */ /* 0x000e6200000e0000 */
[----:B0-----:R-:W0:Y:S01]  /*3d480*/  LDC R191, c[0x0][0x290] ;  /* 0x0000a400ffbf7b82 */ /* 0x001e220000000800 */
[----:B------:R-:W-:Y:S02]  /*3d490*/  LOP3.LUT R5, R5, 0xffffffef, RZ, 0xc0, !PT ;  /* 0xffffffef05057812 */ /* 0x000fe400078ec0ff */
[C---:B------:R-:W-:Y:S02]  /*3d4a0*/  LOP3.LUT P6, RZ, R6.reuse, 0x1000, RZ, 0xc0, !PT ;  /* 0x0000100006ff7812 */ /* 0x040fe400078cc0ff */
[----:B------:R-:W-:Y:S02]  /*3d4b0*/  @P3 LOP3.LUT R5, R5, 0x10, RZ, 0xfc, !PT ;  /* 0x0000001005053812 */ /* 0x000fe400078efcff */
[----:B------:R-:W-:Y:S02]  /*3d4c0*/  LOP3.LUT P3, RZ, R6, 0x800, RZ, 0xc0, !PT ;  /* 0x0000080006ff7812 */ /* 0x000fe4000786c0ff */
[----:B------:R-:W-:-:S04]  /*3d4d0*/  LOP3.LUT R5, R5, 0xfffffff7, RZ, 0xc0, !PT ;  /* 0xfffffff705057812 */ /* 0x000fc800078ec0ff */
[----:B------:R-:W-:Y:S02]  /*3d4e0*/  @P4 LOP3.LUT R5, R5, 0x8, RZ, 0xfc, !PT ;  /* 0x0000000805054812 */ /* 0x000fe400078efcff */
[----:B------:R-:W-:Y:S02]  /*3d4f0*/  LOP3.LUT P4, RZ, R6, 0x4000, RZ, 0xc0, !PT ;  /* 0x0000400006ff7812 */ /* 0x000fe4000788c0ff */
[----:B------:R-:W-:-:S04]  /*3d500*/  LOP3.LUT R5, R5, 0xfffffffb, RZ, 0xc0, !PT ;  /* 0xfffffffb05057812 */ /* 0x000fc800078ec0ff */
[----:B------:R-:W-:Y:S01]  /*3d510*/  @P5 LOP3.LUT R5, R5, 0x4, RZ, 0xfc, !PT ;  /* 0x0000000405055812 */ /* 0x000fe200078efcff */
[----:B-1----:R-:W-:Y:S01]  /*3d520*/  FADD.FTZ R18, R18, R13 ;  /* 0x0000000d12127221 */ /* 0x002fe20000010000 */
[----:B------:R-:W-:-:S04]  /*3d530*/  LOP3.LUT P5, RZ, R6, 0x2000, RZ, 0xc0, !PT ;  /* 0x0000200006ff7812 */ /* 0x000fc800078ac0ff */
[----:B------:R-:W1:Y:S02]  /*3d540*/  SHFL.BFLY PT, R13, R18, 0x2, 0x1f ;  /* 0x0c401f00120d7f89 */ /* 0x000e6400000e0000 */
[----:B-1----:R-:W-:-:S05]  /*3d550*/  FADD.FTZ R18, R18, R13 ;  /* 0x0000000d12127221 */ /* 0x002fca0000010000 */
[----:B------:R-:W1:Y:S02]  /*3d560*/  SHFL.BFLY PT, R13, R18, 0x4, 0x1f ;  /* 0x0c801f00120d7f89 */ /* 0x000e6400000e0000 */
[----:B-1----:R-:W-:-:S05]  /*3d570*/  FADD.FTZ R18, R18, R13 ;  /* 0x0000000d12127221 */ /* 0x002fca0000010000 */
[----:B------:R-:W1:Y:S02]  /*3d580*/  SHFL.BFLY PT, R13, R18, 0x8, 0x1f ;  /* 0x0d001f00120d7f89 */ /* 0x000e6400000e0000 */
[----:B-1----:R-:W-:-:S05]  /*3d590*/  FADD.FTZ R18, R18, R13 ;  /* 0x0000000d12127221 */ /* 0x002fca0000010000 */
[----:B------:R-:W1:Y:S02]  /*3d5a0*/  SHFL.BFLY PT, R13, R18, 0x10, 0x1f ;  /* 0x0e001f00120d7f89 */ /* 0x000e6400000e0000 */
[----:B-1----:R-:W-:-:S04]  /*3d5b0*/  FADD.FTZ R13, R18, R13 ;  /* 0x0000000d120d7221 */ /* 0x002fc80000010000 */
[----:B0-----:R-:W-:-:S04]  /*3d5c0*/  FMUL.FTZ R18, R13, R191 ;  /* 0x000000bf0d127220 */ /* 0x001fc80000410000 */
[--C-:B------:R-:W-:Y:S01]  /*3d5d0*/  FADD.FTZ R13, R108, -R18.reuse ;  /* 0x800000126c0d7221 */ /* 0x100fe20000010000 */
[----:B--2---:R-:W-:-:S03]  /*3d5e0*/  FADD.FTZ R188, R109, -R18 ;  /* 0x800000126dbc7221 */ /* 0x004fc60000010000 */
        /* <DEDUP_REMOVED lines=182> */
.L_x_61965:
[----:B------:R-:W2:Y:S01]  /*3e150*/  @!P5 LDC.64 R188, c[0x0][0x250] ;  /* 0x00009400ffbcdb82 */ /* 0x000ea20000000a00 */
[----:B------:R-:W-:Y:S01]  /*3e160*/  ISETP.NE.AND P0, PT, RZ, UR5, PT ;  /* 0x00000005ff007c0c */ /* 0x000fe2000bf05270 */
[----:B-1----:R-:W-:Y:S01]  /*3e170*/  FADD.FTZ R13, R190, R13 ;  /* 0x0000000dbe0d7221 */ /* 0x002fe20000010000 */
[----:B------:R-:W-:Y:S01]  /*3e180*/  LOP3.LUT P1, RZ, R6, 0x4000, RZ, 0xc0, !PT ;  /* 0x0000400006ff7812 */ /* 0x000fe2000782c0ff */
[----:B------:R-:W-:Y:S02]  /*3e190*/  BSSY B1, `(.L_x_61913) ;  /* 0x0000040000017945 */ /* 0x000fe40003800000 */
        /* <DEDUP_REMOVED lines=11> */
[----:B-1----:R-:W-:Y:S01]  /*3e250*/  FSEL R189, R18, RZ, !P0 ;  /* 0x000000ff12bd7208 */ /* 0x002fe20004000000 */
[----:B------:R1:W-:Y:S01]  /*3e260*/  STL [R1+0x300], R5 ;  /* 0x0003000501007387 */ /* 0x0003e20000100800 */
[----:B------:R-:W2:Y:S03]  /*3e270*/  LDC.64 R228, c[0x0][0x2b8] ;  /* 0x0000ae00ffe47b82 */ /* 0x000ea60000000a00 */
[--C-:B------:R-:W-:Y:S01]  /*3e280*/  FADD.FTZ R188, R108, -R189.reuse ;  /* 0x800000bd6cbc7221 */ /* 0x100fe20000010000 */
[--C-:B------:R-:W-:Y:S01]  /*3e290*/  FADD.FTZ R191, R111, -R189.reuse ;  /* 0x800000bd6fbf7221 */ /* 0x100fe20000010000 */
[--C-:B0-----:R-:W-:Y:S01]  /*3e2a0*/  FADD.FTZ R190, R110, -R189.reuse ;  /* 0x800000bd6ebe7221 */ /* 0x101fe20000010000 */
[----:B------:R-:W-:Y:S01]  /*3e2b0*/  FADD.FTZ R189, R109, -R189 ;  /* 0x800000bd6dbd7221 */ /* 0x000fe20000010000 */
[----:B-1----:R-:W3:Y:S04]  /*3e2c0*/  LDL R5, [R1+0x6c] ;  /* 0x00006c0001057983 */ /* 0x002ee80000100800 */
[----:B------:R0:W-:Y:S01]  /*3e2d0*/  STL [R1+0x2fc], R4 ;  /* 0x0002fc0401007387 */ /* 0x0001e20000100800 */
[C---:B------:R-:W-:Y:S01]  /*3e2e0*/  FMUL.FTZ R250, R13.reuse, R191 ;  /* 0x000000bf0dfa7220 */ /* 0x040fe20000410000 */
[C---:B------:R-:W-:Y:S01]  /*3e2f0*/  FMUL.FTZ R249, R13.reuse, R190 ;  /* 0x000000be0df97220 */ /* 0x040fe20000410000 */
        /* <DEDUP_REMOVED lines=8> */
[----:B------:R-:W3:Y:S04]  /*3e380*/  LDL R191, [R1+0x2ec] ;  /* 0x0002ec0001bf7983 */ /* 0x000ee80000100800 */
[----:B------:R-:W4:Y:S04]  /*3e390*/  LDL R190, [R1+0x2e8] ;  /* 0x0002e80001be7983 */ /* 0x000f280000100800 */
[----:B------:R-:W4:Y:S04]  /*3e3a0*/  LDL R189, [R1+0x2e4] ;  /* 0x0002e40001bd7983 */ /* 0x000f280000100800 */
[----:B------:R-:W4:Y:S01]  /*3e3b0*/  LDL R188, [R1+0x2e0] ;  /* 0x0002e00001bc7983 */ /* 0x000f220000100800 */
[----:B--2---:R-:W-:-:S03]  /*3e3c0*/  IMAD.WIDE.U32 R228, R19, 0x10, R228 ;  /* 0x0000001013e47825 */ /* 0x004fc600078e00e4 */
[----:B0-----:R-:W2:Y:S04]  /*3e3d0*/  LDL R0, [R1+0x5c] ;  /* 0x00005c0001007983 */ /* 0x001ea80000100800 */
[----:B------:R-:W2:Y:S04]  /*3e3e0*/  LDL R252, [R1+0x58] ;  /* 0x0000580001fc7983 */ /* 0x000ea80000100800 */
[----:B------:R-:W2:Y:S01]  /*3e3f0*/  LDL R251, [R1+0x2d0] ;  /* 0x0002d00001fb7983 */ /* 0x000ea20000100800 */
[----:B---3--:R-:W-:-:S03]  /*3e400*/  FFMA.FTZ R191, R191, R250, R5 ;  /* 0x000000fabfbf7223 */ /* 0x008fc60000010005 */
[----:B------:R3:W5:Y:S01]  /*3e410*/  LDL.LU R5, [R1+0x300] ;  /* 0x0003000001057983 */ /* 0x0007620000300800 */
[----:B----4-:R-:W-:-:S03]  /*3e420*/  FFMA.FTZ R190, R190, R249, R4 ;  /* 0x000000f9bebe7223 */ /* 0x010fc60000010004 */
[----:B------:R3:W5:Y:S01]  /*3e430*/  LDL.LU R4, [R1+0x2fc] ;  /* 0x0002fc0001047983 */ /* 0x0007620000300800 */
[----:B------:R-:W-:-:S03]  /*3e440*/  FFMA.FTZ R189, R189, R248, R3 ;  /* 0x000000f8bdbd7223 */ /* 0x000fc60000010003 */
[----:B------:R3:W5:Y:S01]  /*3e450*/  LDL.LU R3, [R1+0x2f8] ;  /* 0x0002f80001037983 */ /* 0x0007620000300800 */
[----:B------:R-:W-:-:S03]  /*3e460*/  FFMA.FTZ R188, R188, R231, R2 ;  /* 0x000000e7bcbc7223 */ /* 0x000fc60000010002 */
[----:B------:R3:W5:Y:S04]  /*3e470*/  LDL.LU R2, [R1+0x2f4] ;  /* 0x0002f40001027983 */ /* 0x0007680000300800 */
        /* <DEDUP_REMOVED lines=8> */
[----:B------:R-:W2:Y:S01]  /*3e500*/  LDL R250, [R1+0x54] ;  /* 0x0000540001fa7983 */ /* 0x000ea20000100800 */
[----:B----4-:R-:W-:Y:S02]  /*3e510*/  FFMA.FTZ R190, R190, R249, R252 ;  /* 0x000000f9bebe7223 */ /* 0x010fe400000100fc */
[----:B------:R-:W1:Y:S01]  /*3e520*/  S2R R252, SR_TID.X ;  /* 0x0000000000fc7919 */ /* 0x000e620000002100 */
[----:B0-----:R-:W-:-:S04]  /*3e530*/  IMAD.WIDE.U32 R228, R19, 0x10, R228 ;  /* 0x0000001013e47825 */ /* 0x001fc800078e00e4 */
[----:B---3--:R-:W-:Y:S01]  /*3e540*/  FFMA.FTZ R188, R251, R231, R188 ;  /* 0x000000e7fbbc7223 */ /* 0x008fe200000100bc */
[----:B------:R-:W-:Y:S02]  /*3e550*/  IADD3 R19, R19, 0x20, RZ ;  /* 0x0000002013137810 */ /* 0x000fe40007ffe0ff */
[----:B-1----:R-:W-:Y:S01]  /*3e560*/  LOP3.LUT R252, R252, 0x1f, RZ, 0xc0, !PT ;  /* 0x0000001ffcfc7812 */ /* 0x002fe200078ec0ff */
[----:B--2---:R-:W-:-:S05]  /*3e570*/  FFMA.FTZ R189, R189, R248, R250 ;  /* 0x000000f8bdbd7223 */ /* 0x004fca00000100fa */
[----:B------:R2:W-:Y:S02]  /*3e580*/  STG.E.128 desc[UR8][R228.64], R188 ;  /* 0x000000bce4007986 */ /* 0x0005e4000c101d08 */
.L_x_61914:
[----:B------:R-:W-:Y:S05]  /*3e590*/  BSYNC B1 ;  /* 0x0000000000017941 */ /* 0x000fea0003800000 */
.L_x_61913:
[----:B-----5:R-:W-:Y:S01]  /*3e5a0*/  LOP3.LUT P1, RZ, R5, 0x2, RZ, 0xc0, !PT ;  /* 0x0000000205ff7812 */ /* 0x020fe2000782c0ff */
[----:B------:R-:W-:-:S12]  /*3e5b0*/  BSSY B1, `(.L_x_61915) ;  /* 0x0000036000017945 */ /* 0x000fd80003800000 */
[----:B------:R-:W-:Y:S05]  /*3e5c0*/  @!P1 BRA `(.L_x_61916) ;  /* 0x0000000000d09947 */ /* 0x000fea0003800000 */
[----:B-12---:R-:W-:Y:S01]  /*3e5d0*/  FSEL R189, R18, RZ, !P0 ;  /* 0x000000ff12bd7208 */ /* 0x006fe20004000000 */
        /* <DEDUP_REMOVED lines=44> */
[----:B------:R-:W4:Y:S01]  /*3e8a0*/  S2R R252, SR_TID.X ;  /* 0x0000000000fc7919 */ /* 0x000f220000002100 */
[----:B0-----:R-:W-:-:S04]  /*3e8b0*/  IMAD.WIDE.U32 R228, R19, 0x10, R228 ;  /* 0x0000001013e47825 */ /* 0x001fc800078e00e4 */
[----:B---3--:R-:W-:Y:S01]  /*3e8c0*/  FFMA.FTZ R188, R251, R231, R188 ;  /* 0x000000e7fbbc7223 */ /* 0x008fe200000100bc */
[----:B------:R-:W-:Y:S01]  /*3e8d0*/  VIADD R19, R19, 0x20 ;  /* 0x0000002013137836 */ /* 0x000fe20000000000 */
[----:B----4-:R-:W-:Y:S01]  /*3e8e0*/  LOP3.LUT R252, R252, 0x1f, RZ, 0xc0, !PT ;  /* 0x0000001ffcfc7812 */ /* 0x010fe200078ec0ff */
[----:B--2---:R-:W-:-:S05]  /*3e8f0*/  FFMA.FTZ R189, R189, R248, R250 ;  /* 0x000000f8bdbd7223 */ /* 0x004fca00000100fa */
[----:B------:R1:W-:Y:S02]  /*3e900*/  STG.E.128 desc[UR8][R228.64], R188 ;  /* 0x000000bce4007986 */ /* 0x0003e4000c101d08 */
.L_x_61916:
[----:B------:R-:W-:Y:S05]  /*3e910*/  BSYNC B1 ;  /* 0x0000000000017941 */ /* 0x000fea0003800000 */
.L_x_61915:
        /* <DEDUP_REMOVED lines=55> */
.L_x_61918:
[----:B------:R-:W-:Y:S05]  /*3ec90*/  BSYNC B1 ;  /* 0x0000000000017941 */ /* 0x000fea0003800000 */
.L_x_61917:
[----:B------:R-:W-:Y:S01]  /*3eca0*/  LOP3.LUT P1, RZ, R6, 0x80000000, RZ, 0xc0, !PT ;  /* 0x8000000006ff7812 */ /* 0x000fe2000782c0ff */
[----:B------:R-:W-:-:S12]  /*3ecb0*/  BSSY B1, `(.L_x_61919) ;  /* 0x000002e000017945 */ /* 0x000fd80003800000 */
[----:B------:R-:W-:Y:S05]  /*3ecc0*/  @!P1 BRA `(.L_x_61920) ;  /* 0x0000000000b09947 */ /* 0x000fea0003800000 */
[----:B-12---:R-:W-:Y:S01]  /*3ecd0*/  FSEL R189, R18, RZ, !P0 ;  /* 0x000000ff12bd7208 */ /* 0x006fe20004000000 */
[----:B-----5:R1:W-:Y:S01]  /*3ece0*/  STL [R1+0x2f8], R3 ;  /* 0x0002f80301007387 */ /* 0x0203e20000100800 */
[----:B------:R-:W2:Y:S03]  /*3ecf0*/  LDC.64 R228, c[0x0][0x2b8] ;  /* 0x0000ae00ffe47b82 */ /* 0x000ea60000000a00 */
[--C-:B------:R-:W-:Y:S01]  /*3ed00*/  FADD.FTZ R188, R120, -R189.reuse ;  /* 0x800000bd78bc7221 */ /* 0x100fe20000010000 */
[--C-:B------:R-:W-:Y:S01]  /*3ed10*/  FADD.FTZ R191, R123, -R189.reuse ;  /* 0x800000bd7bbf7221 */ /* 0x100fe20000010000 */
[--C-:B0-----:R-:W-:Y:S01]  /*3ed20*/  FADD.FTZ R190, R122, -R189.reuse ;  /* 0x800000bd7abe7221 */ /* 0x101fe20000010000 */
[----:B------:R-:W-:Y:S01]  /*3ed30*/  FADD.FTZ R189, R121, -R189 ;  /* 0x800000bd79bd7221 */ /* 0x000fe20000010000 */
[----:B-1----:R-:W3:Y:S01]  /*3ed40*/  LDL R3, [R1+0xc] ;  /* 0x00000c0001037983 */ /* 0x002ee20000100800 */
[C---:B------:R-:W-:Y:S01]  /*3ed50*/  FMUL.FTZ R250, R13.reuse, R191 ;  /* 0x000000bf0dfa7220 */ /* 0x040fe20000410000 */
[----:B------:R-:W-:-:S02]  /*3ed60*/  FMUL.FTZ R249, R13, R190 ;  /* 0x000000be0df97220 */ /* 0x000fc40000410000 */
[----:B------:R0:W-:Y:S01]  /*3ed70*/  STL [R1+0x2f4], R2 ;  /* 0x0002f40201007387 */ /* 0x0001e20000100800 */
[C---:B------:R-:W-:Y:S01]  /*3ed80*/  FMUL.FTZ R248, R13.reuse, R189 ;  /* 0x000000bd0df87220 */ /* 0x040fe20000410000 */
[----:B------:R-:W-:Y:S02]  /*3ed90*/  FMUL.FTZ R231, R13, R188 ;  /* 0x000000bc0de77220 */ /* 0x000fe40000410000 */
[----:B0-----:R-:W4:Y:S04]  /*3eda0*/  LDL R2, [R1+0x8] ;  /* 0x0000080001027983 */ /* 0x001f280000100800 */
[----:B------:R0:W-:Y:S04]  /*3edb0*/  STL [R1+0x2f0], R0 ;  /* 0x0002f00001007387 */ /* 0x0001e80000100800 */
[----:B------:R-:W4:Y:S04]  /*3edc0*/  LDL R252, [R1] ;  /* 0x0000000001fc7983 */ /* 0x000f280000100800 */
[----:B------:R-:W3:Y:S04]  /*3edd0*/  LDL R191, [R1+0x16c] ;  /* 0x00016c0001bf7983 */ /* 0x000ee80000100800 */
[----:B0-----:R-:W4:Y:S04]  /*3ede0*/  LDL R0, [R1+0x4] ;  /* 0x0000040001007983 */ /* 0x001f280000100800 */
[----:B------:R-:W4:Y:S04]  /*3edf0*/  LDL R190, [R1+0x168] ;  /* 0x0001680001be7983 */ /* 0x000f280000100800 */
[----:B------:R-:W4:Y:S04]  /*3ee00*/  LDL R189, [R1+0x164] ;  /* 0x0001640001bd7983 */ /* 0x000f280000100800 */
[----:B------:R-:W4:Y:S01]  /*3ee10*/  LDL R188, [R1+0x160] ;  /* 0x0001600001bc7983 */ /* 0x000f220000100800 */
[----:B--2---:R-:W-:-:S03]  /*3ee20*/  IMAD.WIDE.U32 R228, R19, 0x10, R228 ;  /* 0x0000001013e47825 */ /* 0x004fc600078e00e4 */
[----:B------:R-:W2:Y:S01]  /*3ee30*/  LDL R251, [R1+0x2a0] ;  /* 0x0002a00001fb7983 */ /* 0x000ea20000100800 */
[----:B---3--:R-:W-:-:S03]  /*3ee40*/  FFMA.FTZ R191, R191, R250, R3 ;  /* 0x000000fabfbf7223 */ /* 0x008fc60000010003 */
[----:B------:R3:W5:Y:S01]  /*3ee50*/  LDL.LU R3, [R1+0x2f8] ;  /* 0x0002f80001037983 */ /* 0x0007620000300800 */
[----:B----4-:R-:W-:-:S03]  /*3ee60*/  FFMA.FTZ R190, R190, R249, R2 ;  /* 0x000000f9bebe7223 */ /* 0x010fc60000010002 */
[----:B------:R3:W5:Y:S01]  /*3ee70*/  LDL.LU R2, [R1+0x2f4] ;  /* 0x0002f40001027983 */ /* 0x0007620000300800 */
[----:B------:R-:W-:-:S03]  /*3ee80*/  FFMA.FTZ R189, R189, R248, R0 ;  /* 0x000000f8bdbd7223 */ /* 0x000fc60000010000 */
[----:B------:R3:W5:Y:S01]  /*3ee90*/  LDL.LU R0, [R1+0x2f0] ;  /* 0x0002f00001007983 */ /* 0x0007620000300800 */
[----:B------:R-:W-:-:S05]  /*3eea0*/  FFMA.FTZ R188, R188, R231, R252 ;  /* 0x000000e7bcbc7223 */ /* 0x000fca00000100fc */
[----:B------:R0:W-:Y:S04]  /*3eeb0*/  STG.E.128 desc[UR8][R228.64], R188 ;  /* 0x000000bce4007986 */ /* 0x0001e8000c101d08 */
[----:B0-----:R-:W4:Y:S01]  /*3eec0*/  LDL R191, [R1+0x2ac] ;  /* 0x0002ac0001bf7983 */ /* 0x001f220000100800 */
[----:B------:R-:W0:Y:S03]  /*3eed0*/  LDC.64 R228, c[0x0][0x2c0] ;  /* 0x0000b000ffe47b82 */ /* 0x000e260000000a00 */
[----:B------:R-:W3:Y:S04]  /*3eee0*/  LDL R190, [R1+0x2a8] ;  /* 0x0002a80001be7983 */ /* 0x000ee80000100800 */
[----:B------:R-:W3:Y:S01]  /*3eef0*/  LDL R189, [R1+0x2a4] ;  /* 0x0002a40001bd7983 */ /* 0x000ee20000100800 */
[----:B------:R-:W1:Y:S01]  /*3ef00*/  S2R R252, SR_TID.X ;  /* 0x0000000000fc7919 */ /* 0x000e620000002100 */
[----:B--2---:R-:W-:Y:S01]  /*3ef10*/  FFMA.FTZ R188, R251, R231, R244 ;  /* 0x000000e7fbbc7223 */ /* 0x004fe200000100f4 */
[C---:B0-----:R-:W-:Y:S01]  /*3ef20*/  IMAD.WIDE.U32 R228, R19.reuse, 0x10, R228 ;  /* 0x0000001013e47825 */ /* 0x041fe200078e00e4 */
[----:B------:R-:W-:-:S02]  /*3ef30*/  IADD3 R19, R19, 0x20, RZ ;  /* 0x0000002013137810 */ /* 0x000fc40007ffe0ff */
[----:B-1----:R-:W-:Y:S01]  /*3ef40*/  LOP3.LUT R252, R252, 0x1f, RZ, 0xc0, !PT ;  /* 0x0000001ffcfc7812 */ /* 0x002fe200078ec0ff */
[----:B----4-:R-:W-:Y:S01]  /*3ef50*/  FFMA.FTZ R191, R191, R250, R247 ;  /* 0x000000fabfbf7223 */ /* 0x010fe200000100f7 */
[----:B---3--:R-:W-:Y:S01]  /*3ef60*/  FFMA.FTZ R190, R190, R249, R246 ;  /* 0x000000f9bebe7223 */ /* 0x008fe200000100f6 */
[----:B------:R-:W-:-:S05]  /*3ef70*/  FFMA.FTZ R189, R189, R248, R245 ;  /* 0x000000f8bdbd7223 */ /* 0x000fca00000100f5 */
[----:B------:R3:W-:Y:S02]  /*3ef80*/  STG.E.128 desc[UR8][R228.64], R188 ;  /* 0x000000bce4007986 */ /* 0x0007e4000c101d08 */
.L_x_61920:
[----:B------:R-:W-:Y:S05]  /*3ef90*/  BSYNC B1 ;  /* 0x0000000000017941 */ /* 0x000fea0003800000 */
.L_x_61919:
[----:B------:R-:W-:Y:S01]  /*3efa0*/  LOP3.LUT P1, RZ, R6, 0x40000000, RZ, 0xc0, !PT ;  /* 0x4000000006ff7812 */ /* 0x000fe2000782c0ff */
[----:B------:R-:W-:-:S12]  /*3efb0*/  BSSY B1, `(.L_x_61921) ;  /* 0x0000022000017945 */ /* 0x000fd80003800000 */
[----:B------:R-:W-:Y:S05]  /*3efc0*/  @!P1 BRA `(.L_x_61922) ;  /* 0x0000000000809947 */ /* 0x000fea0003800000 */
[----:B-123--:R-:W-:Y:S01]  /*3efd0*/  FSEL R189, R18, RZ, !P0 ;  /* 0x000000ff12bd7208 */ /* 0x00efe20004000000 */
[----:B------:R-:W1:Y:S01]  /*3efe0*/  LDC.64 R228, c[0x0][0x2b8] ;  /* 0x0000ae00ffe47b82 */ /* 0x000e620000000a00 */
[----:B------:R-:W2:Y:S03]  /*3eff0*/  LDL R251, [R1+0x290] ;  /* 0x0002900001fb7983 */ /* 0x000ea60000100800 */
[--C-:B------:R-:W-:Y:S01]  /*3f000*/  FADD.FTZ R188, R124, -R189.reuse ;  /* 0x800000bd7cbc7221 */ /* 0x100fe20000010000 */
[--C-:B------:R-:W-:Y:S01]  /*3f010*/  FADD.FTZ R191, R127, -R189.reuse ;  /* 0x800000bd7fbf7221 */ /* 0x100fe20000010000 */
[--C-:B0-----:R-:W-:Y:S01]  /*3f020*/  FADD.FTZ R190, R126, -R189.reuse ;  /* 0x800000bd7ebe7221 */ /* 0x101fe20000010000 */
[----:B------:R-:W-:Y:S01]  /*3f030*/  FADD.FTZ R189, R125, -R189 ;  /* 0x800000bd7dbd7221 */ /* 0x000fe20000010000 */
[C---:B------:R-:W-:Y:S01]  /*3f040*/  FMUL.FTZ R231, R13.reuse, R188 ;  /* 0x000000bc0de77220 */ /* 0x040fe20000410000 */
[C---:B------:R-:W-:Y:S01]  /*3f050*/  FMUL.FTZ R250, R13.reuse, R191 ;  /* 0x000000bf0dfa7220 */ /* 0x040fe20000410000 */
[C---:B------:R-:W-:Y:S01]  /*3f060*/  FMUL.FTZ R249, R13.reuse, R190 ;  /* 0x000000be0df97220 */ /* 0x040fe20000410000 */
[----:B------:R-:W-:Y:S01]  /*3f070*/  FMUL.FTZ R248, R13, R189 ;  /* 0x000000bd0df87220 */ /* 0x000fe20000410000 */
[----:B------:R-:W3:Y:S04]  /*3f080*/  LDL R191, [R1+0x15c] ;  /* 0x00015c0001bf7983 */ /* 0x000ee80000100800 */
[----:B------:R-:W4:Y:S04]  /*3f090*/  LDL R190, [R1+0x158] ;  /* 0x0001580001be7983 */ /* 0x000f280000100800 */
[----:B------:R-:W2:Y:S04]  /*3f0a0*/  LDL R189, [R1+0x154] ;  /* 0x0001540001bd7983 */ /* 0x000ea80000100800 */
[----:B------:R-:W2:Y:S01]  /*3f0b0*/  LDL R188, [R1+0x150] ;  /* 0x0001500001bc7983 */ /* 0x000ea20000100800 */
[----:B-1----:R-:W-:-:S04]  /*3f0c0*/  IMAD.WIDE.U32 R228, R19, 0x10, R228 ;  /* 0x0000001013e47825 */ /* 0x002fc800078e00e4 */
[----:B---3--:R-:W-:Y:S01]  /*3f0d0*/  FFMA.FTZ R191, R191, R250, R243 ;  /* 0x000000fabfbf7223 */ /* 0x008fe200000100f3 */
[----:B----4-:R-:W-:Y:S01]  /*3f0e0*/  FFMA.FTZ R190, R190, R249, R242 ;  /* 0x000000f9bebe7223 */ /* 0x010fe200000100f2 */
[----:B--2---:R-:W-:Y:S01]  /*3f0f0*/  FFMA.FTZ R189, R189, R248, R241 ;  /* 0x000000f8bdbd7223 */ /* 0x004fe200000100f1 */
[----:B------:R-:W-:-:S05]  /*3f100*/  FFMA.FTZ R188, R188, R231, R240 ;  /* 0x000000e7bcbc7223 */ /* 0x000fca00000100f0 */
[----:B------:R0:W-:Y:S04]  /*3f110*/  STG.E.128 desc[UR8][R228.64], R188 ;  /* 0x000000bce4007986 */ /* 0x0001e8000c101d08 */
[----:B0-----:R-:W2:Y:S01]  /*3f120*/  LDL R191, [R1+0x29c] ;  /* 0x00029c0001bf7983 */ /* 0x001ea20000100800 */
[----:B------:R-:W0:Y:S03]  /*3f130*/  LDC.64 R228, c[0x0][0x2c0] ;  /* 0x0000b000ffe47b82 */ /* 0x000e260000000a00 */
[----:B------:R-:W3:Y:S04]  /*3f140*/  LDL R190, [R1+0x298] ;  /* 0x0002980001be7983 */ /* 0x000ee80000100800 */
[----:B------:R-:W4:Y:S01]  /*3f150*/  LDL R189, [R1+0x294] ;  /* 0x0002940001bd7983 */ /* 0x000f220000100800 */
[----:B------:R-:W-:Y:S01]  /*3f160*/  FFMA.FTZ R188, R251, R231, R236 ;  /* 0x000000e7fbbc7223 */ /* 0x000fe200000100ec */
[----:B0-----:R-:W-:-:S04]  /*3f170*/  IMAD.WIDE.U32 R228, R19, 0x10, R228 ;  /* 0x0000001013e47825 */ /* 0x001fc800078e00e4 */
[----:B------:R-:W-:Y:S02]  /*3f180*/  VIADD R19, R19, 0x20 ;  /* 0x0000002013137836 */ /* 0x000fe40000000000 */
[----:B--2---:R-:W-:Y:S01]  /*3f190*/  FFMA.FTZ R191, R191, R250, R239 ;  /* 0x000000fabfbf7223 */ /* 0x004fe200000100ef */
[----:B---3--:R-:W-:Y:S01]  /*3f1a0*/  FFMA.FTZ R190, R190, R249, R238 ;  /* 0x000000f9bebe7223 */ /* 0x008fe200000100ee */
[----:B----4-:R-:W-:-:S05]  /*3f1b0*/  FFMA.FTZ R189, R189, R248, R237 ;  /* 0x000000f8bdbd7223 */ /* 0x010fca00000100ed */
[----:B------:R4:W-:Y:S02]  /*3f1c0*/  STG.E.128 desc[UR8][R228.64], R188 ;  /* 0x000000bce4007986 */ /* 0x0009e4000c101d08 */
.L_x_61922:
[----:B------:R-:W-:Y:S05]  /*3f1d0*/  BSYNC B1 ;  /* 0x0000000000017941 */ /* 0x000fea0003800000 */
.L_x_61921:
[----:B------:R-:W-:Y:S01]  /*3f1e0*/  LOP3.LUT P1, RZ, R6, 0x20000000, RZ, 0xc0, !PT ;  /* 0x2000000006ff7812 */ /* 0x000fe2000782c0ff */
[----:B------:R-:W-:-:S12]  /*3f1f0*/  BSSY B1, `(.L_x_61923) ;  /* 0x0000022000017945 */ /* 0x000fd80003800000 */
[----:B------:R-:W-:Y:S05]  /*3f200*/  @!P1 BRA `(.L_x_61924) ;  /* 0x0000000000809947 */ /* 0x000fea0003800000 */
[----:B-1234-:R-:W-:Y:S01]  /*3f210*/  FSEL R189, R18, RZ, !P0 ;  /* 0x000000ff12bd7208 */ /* 0x01efe20004000000 */
        /* <DEDUP_REMOVED lines=31> */
.L_x_61924:
[----:B------:R-:W-:Y:S05]  /*3f410*/  BSYNC B1 ;  /* 0x0000000000017941 */ /* 0x000fea0003800000 */
.L_x_61923:
[----:B------:R-:W-:Y:S01]  /*3f420*/  LOP3.LUT P1, RZ, R6, 0x10000000, RZ, 0xc0, !PT ;  /* 0x1000000006ff7812 */ /* 0x000fe2000782c0ff */
[----:B------:R-:W-:-:S12]  /*3f430*/  BSSY B1, `(.L_x_61925) ;  /* 0x0000022000017945 */ /* 0x000fd80003800000 */
[----:B------:R-:W-:Y:S05]  /*3f440*/  @!P1 BRA `(.L_x_61926) ;  /* 0x0000000000809947 */ /* 0x000fea0003800000 */
[----:B01234-:R-:W-:Y:S01]  /*3f450*/  FSEL R189, R18, RZ, !P0 ;  /* 0x000000ff12bd7208 */ /* 0x01ffe20004000000 */
[----:B------:R-:W0:Y:S01]  /*3f460*/  LDC.64 R228, c[0x0][0x2b8] ;  /* 0x0000ae00ffe47b82 */ /* 0x000e220000000a00 */
[----:B------:R-:W2:Y:S03]  /*3f470*/  LDL R251, [R1+0x270] ;  /* 0x0002700001fb7983 */ /* 0x000ea60000100800 */
        /* <DEDUP_REMOVED lines=12> */
[----:B0-----:R-:W-:-:S04]  /*3f540*/  IMAD.WIDE.U32 R228, R19, 0x10, R228 ;  /* 0x0000001013e47825 */ /* 0x001fc800078e00e4 */
        /* <DEDUP_REMOVED lines=10> */
[C---:B0-----:R-:W-:Y:S01]  /*3f5f0*/  IMAD.WIDE.U32 R228, R19.reuse, 0x10, R228 ;  /* 0x0000001013e47825 */ /* 0x041fe200078e00e4 */
[----:B------:R-:W-:-:S03]  /*3f600*/  IADD3 R19, R19, 0x20, RZ ;  /* 0x0000002013137810 */ /* 0x000fc60007ffe0ff */
[----:B--2---:R-:W-:Y:S01]  /*3f610*/  FFMA.FTZ R191, R191, R250, R219 ;  /* 0x000000fabfbf7223 */ /* 0x004fe200000100db */
[----:B---3--:R-:W-:Y:S01]  /*3f620*/  FFMA.FTZ R190, R190, R249, R218 ;  /* 0x000000f9bebe7223 */ /* 0x008fe200000100da */
[----:B----4-:R-:W-:-:S05]  /*3f630*/  FFMA.FTZ R189, R189, R248, R217 ;  /* 0x000000f8bdbd7223 */ /* 0x010fca00000100d9 */
[----:B------:R0:W-:Y:S02]  /*3f640*/  STG.E.128 desc[UR8][R228.64], R188 ;  /* 0x000000bce4007986 */ /* 0x0001e4000c101d08 */
.L_x_61926:
[----:B------:R-:W-:Y:S05]  /*3f650*/  BSYNC B1 ;  /* 0x0000000000017941 */ /* 0x000fea0003800000 */
.L_x_61925:
        /* <DEDUP_REMOVED lines=35> */
.L_x_61928:
[----:B------:R-:W-:Y:S05]  /*3f890*/  BSYNC B1 ;  /* 0x0000000000017941 */ /* 0x000fea0003800000 */
.L_x_61927:
        /* <DEDUP_REMOVED lines=35> */
.L_x_61930:
[----:B------:R-:W-:Y:S05]  /*3fad0*/  BSYNC B1 ;  /* 0x0000000000017941 */ /* 0x000fea0003800000 */
.L_x_61929:
        /* <DEDUP_REMOVED lines=35> */
.L_x_61932:
[----:B------:R-:W-:Y:S05]  /*3fd10*/  BSYNC B1 ;  /* 0x0000000000017941 */ /* 0x000fea0003800000 */
.L_x_61931:
        /* <DEDUP_REMOVED lines=35> */
.L_x_61934:
[----:B------:R-:W-:Y:S05]  /*3ff50*/  BSYNC B1 ;  /* 0x0000000000017941 */ /* 0x000fea0003800000 */
.L_x_61933:
        /* <DEDUP_REMOVED lines=35> */
.L_x_61936:
[----:B------:R-:W-:Y:S05]  /*40190*/  BSYNC B1 ;  /* 0x0000000000017941 */ /* 0x000fea0003800000 */
.L_x_61935:
        /* <DEDUP_REMOVED lines=35> */
.L_x_61938:
[----:B------:R-:W-:Y:S05]  /*403d0*/  BSYNC B1 ;  /* 0x0000000000017941 */ /* 0x000fea0003800000 */
.L_x_61937:
        /* <DEDUP_REMOVED lines=35> */
.L_x_61940:
[----:B------:R-:W-:Y:S05]  /*40610*/  BSYNC B1 ;  /* 0x0000000000017941 */ /* 0x000fea0003800000 */
.L_x_61939:
        /* <DEDUP_REMOVED lines=35> */
.L_x_61942:
[----:B------:R-:W-:Y:S05]  /*40850*/  BSYNC B1 ;  /* 0x0000000000017941 */ /* 0x000fea0003800000 */
.L_x_61941:
        /* <DEDUP_REMOVED lines=35> */
.L_x_61944:
[----:B------:R-:W-:Y:S05]  /*40a90*/  BSYNC B1 ;  /* 0x0000000000017941 */ /* 0x000fea0003800000 */
.L_x_61943:
        /* <DEDUP_REMOVED lines=35> */
.L_x_61946:
[----:B------:R-:W-:Y:S05]  /*40cd0*/  BSYNC B1 ;  /* 0x0000000000017941 */ /* 0x000fea0003800000 */
.L_x_61945:
        /* <DEDUP_REMOVED lines=35> */
.L_x_61948:
[----:B------:R-:W-:Y:S05]  /*40f10*/  BSYNC B1 ;  /* 0x0000000000017941 */ /* 0x000fea0003800000 */
.L_x_61947:
        /* <DEDUP_REMOVED lines=35> */
.L_x_61950:
[----:B------:R-:W-:Y:S05]  /*41150*/  BSYNC B1 ;  /* 0x0000000000017941 */ /* 0x000fea0003800000 */
.L_x_61949:
[----:B------:R-:W-:Y:S01]  /*41160*/  LOP3.LUT P1, RZ, R6, 0x8000, RZ, 0xc0, !PT ;  /* 0x0000800006ff7812 */ /* 0x000fe2000782c0ff */
[----:B------:R-:W-:-:S12]  /*41170*/  BSSY B1, `(.L_x_61951) ;  /* 0x0000021000017945 */ /* 0x000fd80003800000 */
[----:B------:R-:W-:Y:S05]  /*41180*/  @!P1 BRA `(.L_x_61952) ;  /* 0x00000000007c9947 */ /* 0x000fea0003800000 */
[----:B------:R-:W-:Y:S01]  /*41190*/  FSEL R18, R18, RZ, !P0 ;  /* 0x000000ff12127208 */ /* 0x000fe20004000000 */
[----:B01234-:R-:W2:Y:S01]  /*411a0*/  LDL R191, [R1+0x18c] ;  /* 0x00018c0001bf7983 */ /* 0x01fea20000100800 */
[----:B------:R-:W0:Y:S03]  /*411b0*/  LDC.64 R228, c[0x0][0x2b8] ;  /* 0x0000ae00ffe47b82 */ /* 0x000e260000000a00 */
[--C-:B------:R-:W-:Y:S01]  /*411c0*/  FADD.FTZ R190, R184, -R18.reuse ;  /* 0x80000012b8be7221 */ /* 0x100fe20000010000 */
[--C-:B------:R-:W-:Y:S01]  /*411d0*/  FADD.FTZ R189, R187, -R18.reuse ;  /* 0x80000012bbbd7221 */ /* 0x100fe20000010000 */
[--C-:B------:R-:W-:Y:S01]  /*411e0*/  FADD.FTZ R188, R186, -R18.reuse ;  /* 0x80000012babc7221 */ /* 0x100fe20000010000 */
[----:B------:R-:W3:Y:S01]  /*411f0*/  LDL R251, [R1+0x174] ;  /* 0x0001740001fb7983 */ /* 0x000ee20000100800 */
[C---:B------:R-:W-:Y:S01]  /*41200*/  FMUL.FTZ R231, R13.reuse, R190 ;  /* 0x000000be0de77220 */ /* 0x040fe20000410000 */
[C---:B------:R-:W-:Y:S01]  /*41210*/  FMUL.FTZ R249, R13.reuse, R189 ;  /* 0x000000bd0df97220 */ /* 0x040fe20000410000 */
[----:B------:R-:W-:Y:S01]  /*41220*/  FMUL.FTZ R248, R13, R188 ;  /* 0x000000bc0df87220 */ /* 0x000fe20000410000 */
[----:B------:R-:W4:Y:S04]  /*41230*/  LDL R190, [R1+0x188] ;  /* 0x0001880001be7983 */ /* 0x000f280000100800 */
[----:B------:R-:W3:Y:S04]  /*41240*/  LDL R189, [R1+0x184] ;  /* 0x0001840001bd7983 */ /* 0x000ee80000100800 */
[----:B------:R-:W3:Y:S01]  /*41250*/  LDL R188, [R1+0x180] ;  /* 0x0001800001bc7983 */ /* 0x000ee20000100800 */
[----:B------:R-:W-:-:S03]  /*41260*/  FADD.FTZ R18, R185, -R18 ;  /* 0x80000012b9127221 */ /* 0x000fc60000010000 */
[----:B------:R-:W3:Y:S01]  /*41270*/  LDL R250, [R1+0x170] ;  /* 0x0001700001fa7983 */ /* 0x000ee20000100800 */
[----:B------:R-:W-:Y:S01]  /*41280*/  FMUL.FTZ R13, R13, R18 ;  /* 0x000000120d0d7220 */ /* 0x000fe20000410000 */
[----:B0-----:R-:W-:-:S04]  /*41290*/  IMAD.WIDE.U32 R228, R19, 0x10, R228 ;  /* 0x0000001013e47825 */ /* 0x001fc800078e00e4 */
[----:B--2---:R-:W-:Y:S01]  /*412a0*/  FFMA.FTZ R191, R191, R249, R95 ;  /* 0x000000f9bfbf7223 */ /* 0x004fe2000001005f */
[----:B----4-:R-:W-:Y:S01]  /*412b0*/  FFMA.FTZ R190, R190, R248, R94 ;  /* 0x000000f8bebe7223 */ /* 0x010fe2000001005e */
[----:B---3--:R-:W-:Y:S01]  /*412c0*/  FFMA.FTZ R189, R189, R13, R93 ;  /* 0x0000000dbdbd7223 */ /* 0x008fe2000001005d */
[----:B------:R-:W-:-:S05]  /*412d0*/  FFMA.FTZ R188, R188, R231, R92 ;  /* 0x000000e7bcbc7223 */ /* 0x000fca000001005c */
[----:B------:R0:W-:Y:S04]  /*412e0*/  STG.E.128 desc[UR8][R228.64], R188 ;  /* 0x000000bce4007986 */ /* 0x0001e8000c101d08 */
[----:B0-----:R-:W2:Y:S01]  /*412f0*/  LDL R228, [R1+0x17c] ;  /* 0x00017c0001e47983 */ /* 0x001ea20000100800 */
[----:B------:R-:W0:Y:S03]  /*41300*/  LDC.64 R188, c[0x0][0x2c0] ;  /* 0x0000b000ffbc7b82 */ /* 0x000e260000000a00 */
[----:B------:R-:W3:Y:S01]  /*41310*/  LDL R229, [R1+0x178] ;  /* 0x0001780001e57983 */ /* 0x000ee20000100800 */
[----:B0-----:R-:W-:-:S04]  /*41320*/  IMAD.WIDE.U32 R18, R19, 0x10, R188 ;  /* 0x0000001013127825 */ /* 0x001fc800078e00bc */
[----:B------:R-:W-:Y:S01]  /*41330*/  FFMA.FTZ R189, R251, R13, R97 ;  /* 0x0000000dfbbd7223 */ /* 0x000fe20000010061 */
[----:B------:R-:W-:Y:S01]  /*41340*/  FFMA.FTZ R188, R250, R231, R96 ;  /* 0x000000e7fabc7223 */ /* 0x000fe20000010060 */
[----:B--2---:R-:W-:Y:S01]  /*41350*/  FFMA.FTZ R191, R228, R249, R99 ;  /* 0x000000f9e4bf7223 */ /* 0x004fe20000010063 */
[----:B---3--:R-:W-:-:S05]  /*41360*/  FFMA.FTZ R190, R229, R248, R98 ;  /* 0x000000f8e5be7223 */ /* 0x008fca0000010062 */
[----:B------:R0:W-:Y:S02]  /*41370*/  STG.E.128 desc[UR8][R18.64], R188 ;  /* 0x000000bc12007986 */ /* 0x0001e4000c101d08 */
.L_x_61952:
[----:B------:R-:W-:Y:S05]  /*41380*/  BSYNC B1 ;  /* 0x0000000000017941 */ /* 0x000fea0003800000 */
.L_x_61951:
[----:B0-----:R-:W0:Y:S02]  /*41390*/  LDC.64 R18, c[0x0][0x210] ;  /* 0x00008400ff127b82 */ /* 0x001e240000000a00 */
[----:B0-----:R-:W-:-:S05]  /*413a0*/  IMAD R230, R18, 0x4, R230 ;  /* 0x0000000412e67824 */ /* 0x001fca00078e02e6 */
[----:B------:R-:W-:-:S13]  /*413b0*/  ISETP.GE.AND P0, PT, R230, R19, PT ;  /* 0x00000013e600720c */ /* 0x000fda0003f06270 */
[----:B------:R-:W-:Y:S05]  /*413c0*/  @!P0 BRA `(.L_x_61953) ;  /* 0xfffffc2000648947 */ /* 0x000fea000383ffff */
[----:B------:R-:W-:Y:S05]  /*413d0*/  BSYNC B0 ;  /* 0x0000000000007941 */ /* 0x000fea0003800000 */
.L_x_60572:
[----:B------:R-:W-:Y:S05]  /*413e0*/  EXIT ;  /* 0x000000000000794d */ /* 0x000fea0003800000 */
.L_x_61912:
[----:B0-2---:R-:W-:Y:S01]  /*413f0*/  HFMA2.MMA R189, -RZ, RZ, 0, 5.9604644775390625e-08 ;  /* 0x00000001ffbd7435 */ /* 0x005fe200000001ff */
[----:B------:R-:W-:Y:S01]  /*41400*/  BSSY B1, `(.L_x_61954) ;  /* 0x0000007000017945 */ /* 0x000fe20003800000 */
[----:B------:R-:W-:Y:S02]  /*41410*/  IMAD.MOV.U32 R228, RZ, RZ, R18 ;  /* 0x000000ffffe47224 */ /* 0x000fe400078e0012 */
[----:B------:R-:W-:Y:S02]  /*41420*/  IMAD.MOV.U32 R188, RZ, RZ, 0x1f ;  /* 0x0000001fffbc7424 */ /* 0x000fe400078e00ff */
[----:B------:R-:W-:-:S07]  /*41430*/  IMAD.MOV.U32 R13, RZ, RZ, -0x1 ;  /* 0xffffffffff0d7424 */ /* 0x000fce00078e00ff */
[----:B-----5:R-:W-:Y:S05]  /*41440*/  WARPSYNC.COLLECTIVE R13, `(.L_x_61955) ;  /* 0x000000000d087348 */ /* 0x020fea0003c00000 */
[----:B------:R0:W1:Y:S02]  /*41450*/  SHFL.BFLY P6, R13, R228, R189, R188 ;  /* 0x0c0000bde40d7389 */ /* 0x00006400000c00bc */
[----:B01---5:R-:W-:Y:S01]  /*41460*/  ENDCOLLECTIVE ;  /* 0x000000000000791b */ /* 0x023fe20003800000 */
.L_x_61955:
[----:B------:R-:W-:Y:S05]  /*41470*/  BSYNC B1 ;  /* 0x0000000000017941 */ /* 0x000fea0003800000 */
.L_x_61954:
        /* <DEDUP_REMOVED lines=10> */
.L_x_61956:
[----:B------:R-:W-:Y:S02]  /*41520*/  @P3 LOP3.LUT R5, R5, 0x10, RZ, 0xfc, !PT ;  /* 0x0000001005053812 */ /* 0x000fe400078efcff */
[----:B------:R-:W-:Y:S02]  /*41530*/  LOP3.LUT P3, RZ, R6, 0x800, RZ, 0xc0, !PT ;  /* 0x0000080006ff7812 */ /* 0x000fe4000786c0ff */
[----:B------:R-:W-:-:S04]  /*41540*/  LOP3.LUT R5, R5, 0xfffffff7, RZ, 0xc0, !PT ;  /* 0xfffffff705057812 */ /* 0x000fc800078ec0ff */
[----:B------:R-:W-:Y:S02]  /*41550*/  @P4 LOP3.LUT R5, R5, 0x8, RZ, 0xfc, !PT ;  /* 0x0000000805054812 */ /* 0x000fe400078efcff */
[----:B------:R-:W-:Y:S02]  /*41560*/  LOP3.LUT P4, RZ, R6, 0x4000, RZ, 0xc0, !PT ;  /* 0x0000400006ff7812 */ /* 0x000fe4000788c0ff */
[----:B------:R-:W-:Y:S01]  /*41570*/  LOP3.LUT R5, R5, 0xfffffffb, RZ, 0xc0, !PT ;  /* 0xfffffffb05057812 */ /* 0x000fe200078ec0ff */
[----:B------:R-:W-:-:S03]  /*41580*/  IMAD.MOV.U32 R189, RZ, RZ, 0x4 ;  /* 0x00000004ffbd7424 */ /* 0x000fc600078e00ff */
[----:B------:R-:W-:Y:S02]  /*41590*/  @P5 LOP3.LUT R5, R5, 0x4, RZ, 0xfc, !PT ;  /* 0x0000000405055812 */ /* 0x000fe400078efcff */
[----:B------:R-:W-:Y:S01]  /*415a0*/  LOP3.LUT P5, RZ, R6, 0x2000, RZ, 0xc0, !PT ;  /* 0x0000200006ff7812 */ /* 0x000fe200078ac0ff */
[----:B------:R-:W-:Y:S01]  /*415b0*/  FADD.FTZ R18, R18, R13 ;  /* 0x0000000d12127221 */ /* 0x000fe20000010000 */
[----:B------:R-:W-:-:S03]  /*415c0*/  MOV R13, 0xffffffff ;  /* 0xffffffff000d7802 */ /* 0x000fc60000000f00 */
[----:B------:R-:W-:-:S08]  /*415d0*/  IMAD.MOV.U32 R228, RZ, RZ, R18 ;  /* 0x000000ffffe47224 */ /* 0x000fd000078e0012 */
[----:B------:R-:W-:Y:S05]  /*415e0*/  WARPSYNC.COLLECTIVE R13, `(.L_x_61957) ;  /* 0x000000000d087348 */ /* 0x000fea0003c00000 */
[----:B------:R0:W1:Y:S02]  /*415f0*/  SHFL.BFLY P6, R13, R228, R189, R188 ;  /* 0x0c0000bde40d7389 */ /* 0x00006400000c00bc */
[----:B01----:R-:W-:Y:S01]  /*41600*/  ENDCOLLECTIVE ;  /* 0x000000000000791b */ /* 0x003fe20003800000 */
.L_x_61957:
[----:B------:R-:W-:Y:S02]  /*41610*/  IMAD.MOV.U32 R189, RZ, RZ, 0x8 ;  /* 0x00000008ffbd7424 */ /* 0x000fe400078e00ff */
[----:B------:R-:W-:Y:S01]  /*41620*/  FADD.FTZ R18, R18, R13 ;  /* 0x0000000d12127221 */ /* 0x000fe20000010000 */
[----:B------:R-:W-:-:S03]  /*41630*/  MOV R13, 0xffffffff ;  /* 0xffffffff000d7802 */ /* 0x000fc60000000f00 */
[----:B------:R-:W-:-:S07]  /*41640*/  IMAD.MOV.U32 R228, RZ, RZ, R18 ;  /* 0x000000ffffe47224 */ /* 0x000fce00078e0012 */
[----:B------:R-:W-:Y:S05]  /*41650*/  WARPSYNC.COLLECTIVE R13, `(.L_x_61958) ;  /* 0x000000000d087348 */ /* 0x000fea0003c00000 */
[----:B------:R0:W1:Y:S02]  /*41660*/  SHFL.BFLY P6, R13, R228, R189, R188 ;  /* 0x0c0000bde40d7389 */ /* 0x00006400000c00bc */
[----:B01----:R-:W-:Y:S01]  /*41670*/  ENDCOLLECTIVE ;  /* 0x000000000000791b */ /* 0x003fe20003800000 */
.L_x_61958:
[----:B------:R-:W-:Y:S02]  /*41680*/  IMAD.MOV.U32 R189, RZ, RZ, 0x10 ;  /* 0x00000010ffbd7424 */ /* 0x000fe400078e00ff */
[----:B------:R-:W-:Y:S01]  /*41690*/  FADD.FTZ R18, R18, R13 ;  /* 0x0000000d12127221 */ /* 0x000fe20000010000 */
[----:B------:R-:W-:-:S03]  /*416a0*/  MOV R13, 0xffffffff ;  /* 0xffffffff000d7802 */ /* 0x000fc60000000f00 */
[----:B------:R-:W-:-:S07]  /*416b0*/  IMAD.MOV.U32 R228, RZ, RZ, R18 ;  /* 0x000000ffffe47224 */ /* 0x000fce00078e0012 */
[----:B------:R-:W-:Y:S05]  /*416c0*/  WARPSYNC.COLLECTIVE R13, `(.L_x_61959) ;  /* 0x000000000d087348 */ /* 0x000fea0003c00000 */
[----:B------:R0:W1:Y:S02]  /*416d0*/  SHFL.BFLY P6, R13, R228, R189, R188 ;  /* 0x0c0000bde40d7389 */ /* 0x00006400000c00bc */
[----:B01----:R-:W-:Y:S01]  /*416e0*/  ENDCOLLECTIVE ;  /* 0x000000000000791b */ /* 0x003fe20003800000 */
.L_x_61959:
        /* <DEDUP_REMOVED lines=185> */
.L_x_61960:
[----:B------:R-:W-:Y:S01]  /*42280*/  MOV R189, 0x2 ;  /* 0x0000000200bd7802 */ /* 0x000fe20000000f00 */
[----:B------:R-:W-:Y:S01]  /*42290*/  FADD.FTZ R190, R190, R13 ;  /* 0x0000000dbebe7221 */ /* 0x000fe20000010000 */
[----:B------:R-:W-:-:S03]  /*422a0*/  IMAD.MOV.U32 R13, RZ, RZ, -0x1 ;  /* 0xffffffffff0d7424 */ /* 0x000fc600078e00ff */
[----:B------:R-:W-:-:S07]  /*422b0*/  IMAD.MOV.U32 R228, RZ, RZ, R190 ;  /* 0x000000ffffe47224 */ /* 0x000fce00078e00be */
[----:B------:R-:W-:Y:S05]  /*422c0*/  WARPSYNC.COLLECTIVE R13, `(.L_x_61961) ;  /* 0x000000000d087348 */ /* 0x000fea0003c00000 */
[----:B------:R0:W1:Y:S02]  /*422d0*/  SHFL.BFLY P6, R13, R228, R189, R188 ;  /* 0x0c0000bde40d7389 */ /* 0x00006400000c00bc */
[----:B01----:R-:W-:Y:S01]  /*422e0*/  ENDCOLLECTIVE ;  /* 0x000000000000791b */ /* 0x003fe20003800000 */
.L_x_61961:
[----:B------:R-:W-:Y:S01]  /*422f0*/  HFMA2.MMA R189, -RZ, RZ, 0, 2.384185791015625e-07 ;  /* 0x00000004ffbd7435 */ /* 0x000fe200000001ff */
[----:B------:R-:W-:Y:S01]  /*42300*/  FADD.FTZ R190, R190, R13 ;  /* 0x0000000dbebe7221 */ /* 0x000fe20000010000 */
[----:B------:R-:W-:-:S03]  /*42310*/  IMAD.MOV.U32 R13, RZ, RZ, -0x1 ;  /* 0xffffffffff0d7424 */ /* 0x000fc600078e00ff */
[----:B------:R-:W-:-:S07]  /*42320*/  IMAD.MOV.U32 R228, RZ, RZ, R190 ;  /* 0x000000ffffe47224 */ /* 0x000fce00078e00be */
[----:B------:R-:W-:Y:S05]  /*42330*/  WARPSYNC.COLLECTIVE R13, `(.L_x_61962) ;  /* 0x000000000d087348 */ /* 0x000fea0003c00000 */
[----:B------:R0:W1:Y:S02]  /*42340*/  SHFL.BFLY P6, R13, R228, R189, R188 ;  /* 0x0c0000bde40d7389 */ /* 0x00006400000c00bc */
[----:B01----:R-:W-:Y:S01]  /*42350*/  ENDCOLLECTIVE ;  /* 0x000000000000791b */ /* 0x003fe20003800000 */
.L_x_61962:
[----:B------:R-:W-:Y:S01]  /*42360*/  MOV R189, 0x8 ;  /* 0x0000000800bd7802 */ /* 0x000fe20000000f00 */
[----:B------:R-:W-:Y:S01]  /*42370*/  FADD.FTZ R190, R190, R13 ;  /* 0x0000000dbebe7221 */ /* 0x000fe20000010000 */
[----:B------:R-:W-:-:S03]  /*42380*/  IMAD.MOV.U32 R13, RZ, RZ, -0x1 ;  /* 0xffffffffff0d7424 */ /* 0x000fc600078e00ff */
[----:B------:R-:W-:-:S07]  /*42390*/  IMAD.MOV.U32 R228, RZ, RZ, R190 ;  /* 0x000000ffffe47224 */ /* 0x000fce00078e00be */
[----:B------:R-:W-:Y:S05]  /*423a0*/  WARPSYNC.COLLECTIVE R13, `(.L_x_61963) ;  /* 0x000000000d087348 */ /* 0x000fea0003c00000 */
[----:B------:R0:W1:Y:S02]  /*423b0*/  SHFL.BFLY P6, R13, R228, R189, R188 ;  /* 0x0c0000bde40d7389 */ /* 0x00006400000c00bc */
[----:B01----:R-:W-:Y:S01]  /*423c0*/  ENDCOLLECTIVE ;  /* 0x000000000000791b */ /* 0x003fe20003800000 */
.L_x_61963:
[----:B------:R-:W-:Y:S01]  /*423d0*/  HFMA2.MMA R189, -RZ, RZ, 0, 9.5367431640625e-07 ;  /* 0x00000010ffbd7435 */ /* 0x000fe200000001ff */
[----:B------:R-:W-:Y:S01]  /*423e0*/  FADD.FTZ R190, R190, R13 ;  /* 0x0000000dbebe7221 */ /* 0x000fe20000010000 */
[----:B------:R-:W-:-:S03]  /*423f0*/  IMAD.MOV.U32 R13, RZ, RZ, -0x1 ;  /* 0xffffffffff0d7424 */ /* 0x000fc600078e00ff */
[----:B------:R-:W-:-:S07]  /*42400*/  IMAD.MOV.U32 R228, RZ, RZ, R190 ;  /* 0x000000ffffe47224 */ /* 0x000fce00078e00be */
[----:B------:R-:W-:Y:S05]  /*42410*/  WARPSYNC.COLLECTIVE R13, `(.L_x_61964) ;  /* 0x000000000d087348 */ /* 0x000fea0003c00000 */
[----:B------:R0:W1:Y:S02]  /*42420*/  SHFL.BFLY P6, R13, R228, R189, R188 ;  /* 0x0c0000bde40d7389 */ /* 0x00006400000c00bc */
[----:B01----:R-:W-:Y:S01]  /*42430*/  ENDCOLLECTIVE ;  /* 0x000000000000791b */ /* 0x003fe20003800000 */
.L_x_61964:
[----:B------:R-:W-:Y:S05]  /*42440*/  BRA `(.L_x_61965) ;  /* 0xffffffbc00407947 */ /* 0x000fea000383ffff */
.L_x_61966:
        /* <DEDUP_REMOVED lines=11> */
.L_x_66110:


//--------------------- .text._ZN10layer_norm31ln_parallel_residual_fwd_kernelINS_13Kernel_traitsIfffffjLj2560ELj1ELj4ELj1ELj16ENS_18Kernel_traits_baseILj2560EfffffjLj128EEEEELb1ELb0ELb1EEEvNS_9FwdParamsE --------------------------
	.section	.text._ZN10layer_norm31ln_parallel_residual_fwd_kernelINS_13Kernel_traitsIfffffjLj2560ELj1ELj4ELj1ELj16ENS_18Kernel_traits_baseILj2560EfffffjLj128EEEEELb1ELb0ELb1EEEvNS_9FwdParamsE,"ax",@progbits
	.align	128
        .global         _ZN10layer_norm31ln_parallel_residual_fwd_kernelINS_13Kernel_traitsIfffffjLj2560ELj1ELj4ELj1ELj16ENS_18Kernel_traits_baseILj2560EfffffjLj128EEEEELb1ELb0ELb1EEEvNS_9FwdParamsE
        .type           _ZN10layer_norm31ln_parallel_residual_fwd_kernelINS_13Kernel_traitsIfffffjLj2560ELj1ELj4ELj1ELj16ENS_18Kernel_traits_baseILj2560EfffffjLj128EEEEELb1ELb0ELb1EEEvNS_9FwdParamsE,@function
        .size           _ZN10layer_norm31ln_parallel_residual_fwd_kernelINS_13Kernel_traitsIfffffjLj2560ELj1ELj4ELj1ELj16ENS_18Kernel_traits_baseILj2560EfffffjLj128EEEEELb1ELb0ELb1EEEvNS_9FwdParamsE,(.L_x_66111 - _ZN10layer_norm31ln_parallel_residual_fwd_kernelINS_13Kernel_traitsIfffffjLj2560ELj1ELj4ELj1ELj16ENS_18Kernel_traits_baseILj2560EfffffjLj128EEEEELb1ELb0ELb1EEEvNS_9FwdParamsE)
        .other          _ZN10layer_norm31ln_parallel_residual_fwd_kernelINS_13Kernel_traitsIfffffjLj2560ELj1ELj4ELj1ELj16ENS_18Kernel_traits_baseILj2560EfffffjLj128EEEEELb1ELb0ELb1EEEvNS_9FwdParamsE,@"STO_CUDA_ENTRY STV_DEFAULT"
_ZN10layer_norm31ln_parallel_residual_fwd_kernelINS_13Kernel_traitsIfffffjLj2560ELj1ELj4ELj1ELj16ENS_18Kernel_traits_baseILj2560EfffffjLj128EEEEELb1ELb0ELb1EEEvNS_9FwdParamsE:
.text._ZN10layer_norm31ln_parallel_residual_fwd_kernelINS_13Kernel_traitsIfffffjLj2560ELj1ELj4ELj1ELj16ENS_18Kernel_traits_baseILj2560EfffffjLj128EEEEELb1ELb0ELb1EEEvNS_9FwdParamsE:
        /* <DEDUP_REMOVED lines=23> */
[----:B0-----:R-:W-:Y:S02]  /*0170*/  SHF.R.U32.HI R220, RZ, 0x5, R252 ;  /* 0x00000005ffdc7819 */ /* 0x001fe400000116fc */
[----:B------:R-:W-:-:S03]  /*0180*/  CS2R R162, SRZ ;  /* 0x0000000000a27805 */ /* 0x000fc6000001ff00 */
        /* <DEDUP_REMOVED lines=32> */
[----:B------:R-:W-:Y:S01]  /*0390*/  MOV R10, UR6 ;  /* 0x00000006000a7c02 */ /* 0x000fe20008000f00 */
        /* <DEDUP_REMOVED lines=8> */
[----:B------:R-:W-:Y:S01]  /*0420*/  UIADD3 UR33, UR9, -0x126145ec, URZ ;  /* 0xed9eba1409217890 */ /* 0x000fe2000fffe03f */
[----:B------:R-:W-:Y:S01]  /*0430*/  LOP3.LUT R59, R252, 0xc0, RZ, 0xfc, !PT ;  /* 0x000000c0fc3b7812 */ /* 0x000fe200078efcff */
[----:B------:R-:W-:Y:S01]  /*0440*/  IMAD.WIDE.U32 R4, R4, -0x2daee0ad, RZ ;  /* 0xd2511f5304047825 */ /* 0x000fe200078e00ff */
[----:B------:R-:W-:Y:S01]  /*0450*/  LOP3.LUT R10, R9, UR28, R10, 0x96, !PT ;  /* 0x0000001c090a7c12 */ /* 0x000fe2000f8e960a */
[----:B------:R-:W-:Y:S01]  /*0460*/  UIADD3 UR35, UR9, -0x56f99767, URZ ;  /* 0xa906689909237890 */ /* 0x000fe2000fffe03f */
[----:B------:R-:W-:Y:S01]  /*0470*/  LOP3.LUT R61, R252, 0xe0, RZ, 0xfc, !PT ;  /* 0x000000e0fc3d7812 */ /* 0x000fe200078efcff */
[----:B------:R-:W-:Y:S01]  /*0480*/  UIADD3 UR34, UR8, 0x1715609d, URZ ;  /* 0x1715609d08227890 */ /* 0x000fe2000fffe03f */
[----:B------:R-:W-:Y:S01]  /*0490*/  LOP3.LUT R5, R5, UR29, R6, 0x96, !PT ;  /* 0x0000001d05057c12 */ /* 0x000fe2000f8e9606 */
[----:B------:R-:W-:Y:S01]  /*04a0*/  IMAD.WIDE.U32 R10, R10, -0x2daee0ad, RZ ;  /* 0xd2511f530a0a7825 */ /* 0x000fe200078e00ff */
[----:B------:R-:W-:Y:S01]  /*04b0*/  UIADD3 UR36, UR8, -0x4ab325aa, URZ ;  /* 0xb54cda5608247890 */ /* 0x000fe2000fffe03f */
[C---:B------:R-:W-:Y:S01]  /*04c0*/  LOP3.LUT R65, R252.reuse, 0x120, RZ, 0xfc, !PT ;  /* 0x00000120fc417812 */ /* 0x040fe200078efcff */
[----:B------:R-:W-:Y:S01]  /*04d0*/  UIADD3 UR37, UR9, 0x646e171e, URZ ;  /* 0x646e171e09257890 */ /* 0x000fe2000fffe03f */
[----:B------:R-:W-:Y:S01]  /*04e0*/  @P0 LEA R146, P3, R252, UR6, 0x4 ;  /* 0x00000006fc920c11 */ /* 0x000fe2000f8620ff */
[----:B------:R-:W-:Y:S01]  /*04f0*/  UIADD3 UR39, UR9, 0x1fd5c5a3, URZ ;  /* 0x1fd5c5a309277890 */ /* 0x000fe2000fffe03f */
[----:B------:R-:W-:Y:S01]  /*0500*/  @P0 LEA R150, P2, R99, UR6, 0x4 ;  /* 0x0000000663960c11 */ /* 0x000fe2000f8420ff */
[----:B------:R-:W-:Y:S01]  /*0510*/  UIADD3 UR38, UR8, 0x5384540f, URZ ;  /* 0x5384540f08267890 */ /* 0x000fe2000fffe03f */
[----:B------:R-:W-:Y:S01]  /*0520*/  LOP3.LUT R6, R11, UR31, R4, 0x96, !PT ;  /* 0x0000001f0b067c12 */ /* 0x000fe2000f8e9604 */
[----:B------:R-:W-:Y:S01]  /*0530*/  @P0 IMAD.X R147, RZ, RZ, UR7, P3 ;  /* 0x00000007ff930e24 */ /* 0x000fe200098e06ff */
[----:B------:R-:W-:Y:S01]  /*0540*/  UIADD3 UR40, UR8, -0xe443238, URZ ;  /* 0xf1bbcdc808287890 */ /* 0x000fe2000fffe03f */
[----:B------:R-:W-:Y:S01]  /*0550*/  @P0 IMAD.X R151, RZ, RZ, UR7, P2 ;  /* 0x00000007ff970e24 */ /* 0x000fe200090e06ff */
[----:B------:R-:W-:Y:S01]  /*0560*/  UIADD3 UR41, UR9, -0x24c28bd8, URZ ;  /* 0xdb3d742809297890 */ /* 0x000fe2000fffe03f */
[----:B------:R-:W-:Y:S01]  /*0570*/  IMAD.WIDE.U32 R4, R5, -0x326172a9, RZ ;  /* 0xcd9e8d5705047825 */ /* 0x000fe200078e00ff */
[----:B------:R-:W2:Y:S01]  /*0580*/  @P0 LDG.E.128 R164, desc[UR10][R146.64] ;  /* 0x0000000a92a40981 */ /* 0x000ea2000c1e1d00 */
[----:B------:R-:W-:Y:S01]  /*0590*/  @P0 LEA R154, P5, R95, UR6, 0x4 ;  /* 0x000000065f9a0c11 */ /* 0x000fe2000f8a20ff */
[----:B------:R-:W-:Y:S01]  /*05a0*/  ULDC.64 UR12, c[0x0][0x2d0] ;  /* 0x0000b400000c7ab9 */ /* 0x000fe20000000a00 */
[----:B------:R-:W-:Y:S01]  /*05b0*/  IMAD.WIDE.U32 R6, R6, -0x326172a9, RZ ;  /* 0xcd9e8d5706067825 */ /* 0x000fe200078e00ff */
[----:B------:R-:W-:-:S02]  /*05c0*/  LOP3.LUT R5, R5, UR30, R8, 0x96, !PT ;  /* 0x0000001e05057c12 */ /* 0x000fc4000f8e9608 */
[----:B------:R-:W-:Y:S01]  /*05d0*/  @P0 LEA R156, P4, R55, UR6, 0x4 ;  /* 0x00000006379c0c11 */ /* 0x000fe2000f8820ff */
[----:B------:R-:W-:Y:S01]  /*05e0*/  @P0 IMAD.X R155, RZ, RZ, UR7, P5 ;  /* 0x00000007ff9b0e24 */ /* 0x000fe2000a8e06ff */
[----:B------:R-:W-:Y:S01]  /*05f0*/  LOP3.LUT R8, R7, UR32, R4, 0x96, !PT ;  /* 0x0000002007087c12 */ /* 0x000fe2000f8e9604 */
[----:B------:R-:W-:Y:S01]  /*0600*/  IMAD.WIDE.U32 R4, R5, -0x2daee0ad, RZ ;  /* 0xd2511f5305047825 */ /* 0x000fe200078e00ff */
[----:B------:R-:W-:Y:S02]  /*0610*/  @P0 LEA R152, P6, R97, UR6, 0x4 ;  /* 0x0000000661980c11 */ /* 0x000fe4000f8c20ff */
[----:B------:R-:W-:Y:S01]  /*0620*/  @P0 LEA R158, P3, R57, UR6, 0x4 ;  /* 0x00000006399e0c11 */ /* 0x000fe2000f8620ff */
[----:B------:R-:W-:Y:S01]  /*0630*/  IMAD.WIDE.U32 R8, R8, -0x2daee0ad, RZ ;  /* 0xd2511f5308087825 */ /* 0x000fe200078e00ff */
[----:B------:R-:W-:Y:S02]  /*0640*/  LOP3.LUT R5, R5, UR33, R10, 0x96, !PT ;  /* 0x0000002105057c12 */ /* 0x000fe4000f8e960a */
[----:B------:R-:W-:Y:S01]  /*0650*/  @P0 IADD3.X R153, RZ, UR7, RZ, P6, !PT ;  /* 0x00000007ff990c10 */ /* 0x000fe2000b7fe4ff */
[----:B------:R-:W-:Y:S01]  /*0660*/  @P0 IMAD.X R157, RZ, RZ, UR7, P4 ;  /* 0x00000007ff9d0e24 */ /* 0x000fe2000a0e06ff */
[----:B------:R-:W-:Y:S01]  /*0670*/  LOP3.LUT R10, R9, UR35, R4, 0x96, !PT ;  /* 0x00000023090a7c12 */ /* 0x000fe2000f8e9604 */
[----:B------:R-:W-:Y:S01]  /*0680*/  IMAD.WIDE.U32 R4, R5, -0x326172a9, RZ ;  /* 0xcd9e8d5705047825 */ /* 0x000fe200078e00ff */
[----:B------:R-:W-:-:S02]  /*0690*/  @P0 LEA R144, P2, R59, UR6, 0x4 ;  /* 0x000000063b900c11 */ /* 0x000fc4000f8420ff */
[----:B------:R-:W-:Y:S01]  /*06a0*/  @P0 LEA R142, P6, R61, UR6, 0x4 ;  /* 0x000000063d8e0c11 */ /* 0x000fe2000f8c20ff */
[----:B------:R-:W-:Y:S01]  /*06b0*/  IMAD.WIDE.U32 R10, R10, -0x326172a9, RZ ;  /* 0xcd9e8d570a0a7825 */ /* 0x000fe200078e00ff */
[----:B------:R-:W-:Y:S02]  /*06c0*/  LOP3.LUT R5, R5, UR34, R6, 0x96, !PT ;  /* 0x0000002205057c12 */ /* 0x000fe4000f8e9606 */
[----:B------:R-:W-:Y:S01]  /*06d0*/  @P0 LEA R138, P4, R65, UR6, 0x4 ;  /* 0x00000006418a0c11 */ /* 0x000fe2000f8820ff */
[----:B------:R-:W-:Y:S01]  /*06e0*/  @P0 IMAD.X R145, RZ, RZ, UR7, P2 ;  /* 0x00000007ff910e24 */ /* 0x000fe200090e06ff */
[----:B------:R-:W-:Y:S01]  /*06f0*/  LOP3.LUT R12, R11, UR36, R4, 0x96, !PT ;  /* 0x000000240b0c7c12 */ /* 0x000fe2000f8e9604 */
[----:B------:R-:W-:Y:S01]  /*0700*/  IMAD.WIDE.U32 R4, R5, -0x2daee0ad, RZ ;  /* 0xd2511f5305047825 */ /* 0x000fe200078e00ff */
[C---:B------:R-:W-:Y:S02]  /*0710*/  LOP3.LUT R73, R252.reuse, 0x1a0, RZ, 0xfc, !PT ;  /* 0x000001a0fc497812 */ /* 0x040fe400078efcff */
[----:B------:R-:W-:Y:S01]  /*0720*/  LOP3.LUT R69, R252, 0x160, RZ, 0xfc, !PT ;  /* 0x00000160fc457812 */ /* 0x000fe200078efcff */
[----:B------:R-:W-:Y:S01]  /*0730*/  IMAD.WIDE.U32 R12, R12, -0x2daee0ad, RZ ;  /* 0xd2511f530c0c7825 */ /* 0x000fe200078e00ff */
[----:B------:R-:W-:-:S02]  /*0740*/  LOP3.LUT R6, R5, UR37, R8, 0x96, !PT ;  /* 0x0000002505067c12 */ /* 0x000fc4000f8e9608 */
[----:B------:R-:W-:Y:S01]  /*0750*/  LOP3.LUT R71, R252, 0x180, RZ, 0xfc, !PT ;  /* 0x00000180fc477812 */ /* 0x000fe200078efcff */
[----:B------:R-:W-:Y:S01]  /*0760*/  @P0 IMAD.X R143, RZ, RZ, UR7, P6 ;  /* 0x00000007ff8f0e24 */ /* 0x000fe2000b0e06ff */
[----:B------:R-:W-:Y:S01]  /*0770*/  LOP3.LUT R0, R13, UR39, R4, 0x96, !PT ;  /* 0x000000270d007c12 */ /* 0x000fe2000f8e9604 */
[----:B------:R-:W-:Y:S01]  /*0780*/  IMAD.WIDE.U32 R6, R6, -0x326172a9, RZ ;  /* 0xcd9e8d5706067825 */ /* 0x000fe200078e00ff */
[----:B------:R-:W-:Y:S02]  /*0790*/  LOP3.LUT R75, R252, 0x1c0, RZ, 0xfc, !PT ;  /* 0x000001c0fc4b7812 */ /* 0x000fe400078efcff */
[----:B------:R-:W-:Y:S01]  /*07a0*/  @P0 IADD3.X R159, RZ, UR7, RZ, P3, !PT ;  /* 0x00000007ff9f0c10 */ /* 0x000fe20009ffe4ff */
[----:B------:R-:W-:Y:S01]  /*07b0*/  IMAD.HI.U32 R5, R0, -0x326172a9, RZ ;  /* 0xcd9e8d5700057827 */ /* 0x000fe200078e00ff */
[----:B------:R-:W-:Y:S02]  /*07c0*/  LOP3.LUT R2, R7, UR38, R10, 0x96, !PT ;  /* 0x0000002607027c12 */ /* 0x000fe4000f8e960a */
[----:B------:R-:W-:Y:S01]  /*07d0*/  LOP3.LUT R7, R252, 0x100, RZ, 0xfc, !PT ;  /* 0x00000100fc077812 */ /* 0x000fe200078efcff */
[----:B------:R-:W-:Y:S01]  /*07e0*/  @P0 IMAD.X R139, RZ, RZ, UR7, P4 ;  /* 0x00000007ff8b0e24 */ /* 0x000fe2000a0e06ff */
[----:B------:R-:W-:Y:S01]  /*07f0*/  LOP3.LUT R6, R5, UR40, R6, 0x96, !PT ;  /* 0x0000002805067c12 */ /* 0x000fe2000f8e9606 */
[----:B------:R-:W-:Y:S01]  /*0800*/  IMAD.HI.U32 R5, R2, -0x2daee0ad, RZ ;  /* 0xd2511f5302057827 */ /* 0x000fe200078e00ff */
[----:B------:R-:W-:-:S02]  /*0810*/  @P0 LEA R140, P5, R7, UR6, 0x4 ;  /* 0x00000006078c0c11 */ /* 0x000fc4000f8a20ff */
[----:B------:R-:W-:Y:S01]  /*0820*/  @P0 LEA R134, P2, R69, UR6, 0x4 ;  /* 0x0000000645860c11 */ /* 0x000fe2000f8420ff */
[----:B------:R-:W-:Y:S01]  /*0830*/  IMAD.SHL.U32 R112, R95, 0x10, RZ ;  /* 0x000000105f707824 */ /* 0x000fe200078e00ff */
[----:B------:R-:W-:Y:S01]  /*0840*/  LOP3.LUT R4, R5, UR41, R12, 0x96, !PT ;  /* 0x0000002905047c12 */ /* 0x000fe2000f8e960c */
[----:B------:R-:W-:Y:S01]  /*0850*/  IMAD.SHL.U32 R86, R7, 0x10, RZ ;  /* 0x0000001007567824 */ /* 0x000fe200078e00ff */
[----:B------:R-:W-:Y:S02]  /*0860*/  LOP3.LUT R5, R252, 0x140, RZ, 0xfc, !PT ;  /* 0x00000140fc057812 */ /* 0x000fe400078efcff */
[----:B------:R-:W-:Y:S02]  /*0870*/  CS2R R170, SRZ ;  /* 0x0000000000aa7805 */ /* 0x000fe4000001ff00 */
[----:B------:R-:W-:Y:S02]  /*0880*/  @P0 IADD3.X R141, RZ, UR7, RZ, P5, !PT ;  /* 0x00000007ff8d0c10 */ /* 0x000fe4000affe4ff */
[----:B------:R-:W-:-:S02]  /*0890*/  CS2R R168, SRZ ;  /* 0x0000000000a87805 */ /* 0x000fc4000001ff00 */
[----:B------:R-:W-:Y:S01]  /*08a0*/  @P0 LEA R136, P3, R5, UR6, 0x4 ;  /* 0x0000000605880c11 */ /* 0x000fe2000f8620ff */
[----:B------:R-:W-:Y:S01]  /*08b0*/  IMAD.SHL.U32 R100, R65, 0x10, RZ ;  /* 0x0000001041647824 */ /* 0x000fe200078e00ff */
[----:B------:R-:W-:Y:S01]  /*08c0*/  @P0 LEA R130, P5, R73, UR6, 0x4 ;  /* 0x0000000649820c11 */ /* 0x000fe2000f8a20ff */
[----:B------:R-:W-:Y:S01]  /*08d0*/  IMAD.SHL.U32 R104, R57, 0x10, RZ ;  /* 0x0000001039687824 */ /* 0x000fe200078e00ff */
[----:B------:R-:W-:Y:S01]  /*08e0*/  @P0 LEA R132, P6, R71, UR6, 0x4 ;  /* 0x0000000647840c11 */ /* 0x000fe2000f8c20ff */
[----:B------:R-:W-:Y:S01]  /*08f0*/  @P0 IMAD.X R137, RZ, RZ, UR7, P3 ;  /* 0x00000007ff890e24 */ /* 0x000fe200098e06ff */
[C---:B------:R-:W-:Y:S01]  /*0900*/  @P0 LEA R128, P4, R75.reuse, UR6, 0x4 ;  /* 0x000000064b800c11 */ /* 0x040fe2000f8820ff */
[----:B------:R-:W-:Y:S01]  /*0910*/  @P0 IMAD.X R131, RZ, RZ, UR7, P5 ;  /* 0x00000007ff830e24 */ /* 0x000fe2000a8e06ff */
[C---:B------:R-:W-:Y:S01]  /*0920*/  LOP3.LUT R77, R252.reuse, 0x1e0, RZ, 0xfc, !PT ;  /* 0x000001e0fc4d7812 */ /* 0x040fe200078efcff */
[----:B------:R-:W-:Y:S01]  /*0930*/  @P0 IMAD.X R133, RZ, RZ, UR7, P6 ;  /* 0x00000007ff850e24 */ /* 0x000fe2000b0e06ff */
[C---:B------:R-:W-:Y:S01]  /*0940*/  LOP3.LUT R79, R252.reuse, 0x200, RZ, 0xfc, !PT ;  /* 0x00000200fc4f7812 */ /* 0x040fe200078efcff */
[----:B------:R-:W-:Y:S01]  /*0950*/  IMAD.SHL.U32 R48, R75, 0x10, RZ ;  /* 0x000000104b307824 */ /* 0x000fe200078e00ff */
[C---:B------:R-:W-:Y:S01]  /*0960*/  LOP3.LUT R83, R252.reuse, 0x240, RZ, 0xfc, !PT ;  /* 0x00000240fc537812 */ /* 0x040fe200078efcff */
[----:B------:R-:W-:Y:S01]  /*0970*/  IMAD.SHL.U32 R50, R77, 0x10, RZ ;  /* 0x000000104d327824 */ /* 0x000fe200078e00ff */
[C---:B------:R-:W-:Y:S01]  /*0980*/  LOP3.LUT R85, R252.reuse, 0x260, RZ, 0xfc, !PT ;  /* 0x00000260fc557812 */ /* 0x040fe200078efcff */
[----:B------:R-:W-:Y:S01]  /*0990*/  IMAD.SHL.U32 R110, R97, 0x10, RZ ;  /* 0x00000010616e7824 */ /* 0x000fe200078e00ff */
[----:B------:R-:W-:Y:S01]  /*09a0*/  LOP3.LUT R81, R252, 0x220, RZ, 0xfc, !PT ;  /* 0x00000220fc517812 */ /* 0x000fe200078efcff */
[----:B------:R-:W-:Y:S01]  /*09b0*/  IMAD.SHL.U32 R66, R83, 0x10, RZ ;  /* 0x0000001053427824 */ /* 0x000fe200078e00ff */
[----:B------:R-:W-:-:S02]  /*09c0*/  @P0 IADD3.X R135, RZ, UR7, RZ, P2, !PT ;  /* 0x00000007ff870c10 */ /* 0x000fc400097fe4ff */
[----:B------:R-:W-:Y:S02]  /*09d0*/  CS2R R186, SRZ ;  /* 0x0000000000ba7805 */ /* 0x000fe4000001ff00 */
[----:B------:R-:W-:Y:S02]  /*09e0*/  @P0 IADD3.X R129, RZ, UR7, RZ, P4, !PT ;  /* 0x00000007ff810c10 */ /* 0x000fe4000a7fe4ff */
[----:B------:R-:W-:Y:S02]  /*09f0*/  CS2R R184, SRZ ;  /* 0x0000000000b87805 */ /* 0x000fe4000001ff00 */
[----:B------:R-:W-:Y:S01]  /*0a00*/  @P0 LEA R122, P3, R77, UR6, 0x4 ;  /* 0x000000064d7a0c11 */ /* 0x000fe2000f8620ff */
[----:B------:R-:W-:Y:S01]  /*0a10*/  IMAD.SHL.U32 R106, R59, 0x10, RZ ;  /* 0x000000103b6a7824 */ /* 0x000fe200078e00ff */
[----:B------:R-:W-:Y:S01]  /*0a20*/  @P0 LEA R124, P2, R79, UR6, 0x4 ;  /* 0x000000064f7c0c11 */ /* 0x000fe2000f8420ff */
[----:B------:R-:W-:Y:S01]  /*0a30*/  IMAD.SHL.U32 R88, R69, 0x10, RZ ;  /* 0x0000001045587824 */ /* 0x000fe200078e00ff */
[----:B------:R-:W-:Y:S01]  /*0a40*/  @P0 LEA R116, P5, R83, UR6, 0x4 ;  /* 0x0000000653740c11 */ /* 0x000fe2000f8a20ff */
[----:B------:R-:W-:Y:S01]  /*0a50*/  @P0 IMAD.X R123, RZ, RZ, UR7, P3 ;  /* 0x00000007ff7b0e24 */ /* 0x000fe200098e06ff */
[----:B------:R-:W-:Y:S01]  /*0a60*/  @P0 LEA R160, P4, R85, UR6, 0x4 ;  /* 0x0000000655a00c11 */ /* 0x000fe2000f8820ff */
[----:B------:R-:W-:Y:S01]  /*0a70*/  @P0 IMAD.X R125, RZ, RZ, UR7, P2 ;  /* 0x00000007ff7d0e24 */ /* 0x000fe200090e06ff */
[----:B------:R-:W-:Y:S01]  /*0a80*/  @P0 LEA R126, P6, R81, UR6, 0x4 ;  /* 0x00000006517e0c11 */ /* 0x000fe2000f8c20ff */
[----:B------:R-:W-:Y:S01]  /*0a90*/  @P0 IMAD.X R117, RZ, RZ, UR7, P5 ;  /* 0x00000007ff750e24 */ /* 0x000fe2000a8e06ff */
[----:B------:R-:W-:Y:S01]  /*0aa0*/  SHF.L.U32 R148, R252, 0x4, RZ ;  /* 0x00000004fc947819 */ /* 0x000fe200000006ff */
[----:B------:R-:W-:Y:S01]  /*0ab0*/  @P0 IMAD.X R161, RZ, RZ, UR7, P4 ;  /* 0x00000007ffa10e24 */ /* 0x000fe2000a0e06ff */
[----:B------:R-:W-:Y:S01]  /*0ac0*/  @P0 IADD3.X R127, RZ, UR7, RZ, P6, !PT ;  /* 0x00000007ff7f0c10 */ /* 0x000fe2000b7fe4ff */
[----:B------:R-:W-:Y:S01]  /*0ad0*/  ULDC.64 UR6, c[0x0][0x268] ;  /* 0x00009a0000067ab9 */ /* 0x000fe20000000a00 */
[----:B------:R-:W-:Y:S01]  /*0ae0*/  ISETP.NE.U32.AND P1, PT, RZ, UR12, PT ;  /* 0x0000000cff007c0c */ /* 0x000fe2000bf25070 */
[----:B------:R-:W-:Y:S01]  /*0af0*/  IMAD.SHL.U32 R90, R71, 0x10, RZ ;  /* 0x00000010475a7824 */ /* 0x000fe200078e00ff */
[----:B------:R-:W-:Y:S01]  /*0b00*/  IADD3 R8, P2, R148, UR6, RZ ;  /* 0x0000000694087c10 */ /* 0x000fe2000ff5e0ff */
[----:B------:R0:W5:Y:S01]  /*0b10*/  @P0 LDG.E.128 R180, desc[UR10][R160.64] ;  /* 0x0000000aa0b40981 */ /* 0x000162000c1e1d00 */
[----:B------:R-:W-:-:S02]  /*0b20*/  SHF.L.U32 R92, R73, 0x4, RZ ;  /* 0x00000004495c7819 */ /* 0x000fc400000006ff */
[----:B------:R-:W-:Y:S02]  /*0b30*/  CS2R R236, SRZ ;  /* 0x0000000000ec7805 */ /* 0x000fe4000001ff00 */
[----:B------:R-:W-:Y:S01]  /*0b40*/  ISETP.NE.AND.EX P1, PT, RZ, UR13, PT, P1 ;  /* 0x0000000dff007c0c */ /* 0x000fe2000bf25310 */
[----:B------:R-:W-:Y:S01]  /*0b50*/  IMAD.X R9, RZ, RZ, UR7, P2 ;  /* 0x00000007ff097e24 */ /* 0x000fe200090e06ff */
[----:B------:R-:W-:Y:S02]  /*0b60*/  IADD3 R14, P2, R112, UR6, RZ ;  /* 0x00000006700e7c10 */ /* 0x000fe4000ff5e0ff */
[----:B------:R-:W-:Y:S02]  /*0b70*/  CS2R R238, SRZ ;  /* 0x0000000000ee7805 */ /* 0x000fe4000001ff00 */
[----:B------:R-:W-:Y:S02]  /*0b80*/  SHF.L.U32 R114, R55, 0x4, RZ ;  /* 0x0000000437727819 */ /* 0x000fe400000006ff */
[----:B------:R-:W-:-:S02]  /*0b90*/  CS2R R228, SRZ ;  /* 0x0000000000e47805 */ /* 0x000fc4000001ff00 */
[----:B------:R-:W-:Y:S01]  /*0ba0*/  IADD3 R18, P4, R104, UR6, RZ ;  /* 0x0000000668127c10 */ /* 0x000fe2000ff9e0ff */
[----:B------:R-:W-:Y:S01]  /*0bb0*/  IMAD.X R15, RZ, RZ, UR7, P2 ;  /* 0x00000007ff0f7e24 */ /* 0x000fe200090e06ff */
[----:B------:R-:W-:Y:S02]  /*0bc0*/  IADD3 R24, P2, R86, UR6, RZ ;  /* 0x0000000656187c10 */ /* 0x000fe4000ff5e0ff */
[----:B------:R-:W-:Y:S02]  /*0bd0*/  SHF.L.U32 R118, R99, 0x4, RZ ;  /* 0x0000000463767819 */ /* 0x000fe400000006ff */
[----:B------:R-:W-:Y:S01]  /*0be0*/  SHF.L.U32 R108, R61, 0x4, RZ ;  /* 0x000000043d6c7819 */ /* 0x000fe200000006ff */
[----:B--2---:R1:W-:Y:S01]  /*0bf0*/  STL.64 [R1+0xa0], R164 ;  /* 0x0000a0a401007387 */ /* 0x0043e20000100a00 */
[----:B------:R-:W-:Y:S02]  /*0c00*/  IADD3.X R25, RZ, UR7, RZ, P2, !PT ;  /* 0x00000007ff197c10 */ /* 0x000fe400097fe4ff */
[----:B------:R-:W-:-:S02]  /*0c10*/  CS2R R230, SRZ ;  /* 0x0000000000e67805 */ /* 0x000fc4000001ff00 */
[----:B------:R-:W-:Y:S01]  /*0c20*/  IADD3 R34, P2, R92, UR6, RZ ;  /* 0x000000065c227c10 */ /* 0x000fe2000ff5e0ff */
[----:B------:R2:W-:Y:S01]  /*0c30*/  STL.64 [R1+0xa8], R166 ;  /* 0x0000a8a601007387 */ /* 0x0005e20000100a00 */
[----:B0-----:R-:W-:Y:S02]  /*0c40*/  CS2R R160, SRZ ;  /* 0x0000000000a07805 */ /* 0x001fe4000001ff00 */
[----:B------:R-:W-:Y:S02]  /*0c50*/  IADD3 R16, P3, R114, UR6, RZ ;  /* 0x0000000672107c10 */ /* 0x000fe4000ff7e0ff */
[----:B------:R-:W-:Y:S01]  /*0c60*/  CS2R R208, SRZ ;  /* 0x0000000000d07805 */ /* 0x000fe2000001ff00 */
[----:B------:R-:W-:Y:S01]  /*0c70*/  IMAD.X R35, RZ, RZ, UR7, P2 ;  /* 0x00000007ff237e24 */ /* 0x000fe200090e06ff */
[----:B------:R-:W-:Y:S02]  /*0c80*/  IADD3 R44, P2, R66, UR6, RZ ;  /* 0x00000006422c7c10 */ /* 0x000fe4000ff5e0ff */
[----:B------:R-:W-:Y:S01]  /*0c90*/  CS2R R210, SRZ ;  /* 0x0000000000d27805 */ /* 0x000fe2000001ff00 */
[----:B------:R-:W3:Y:S01]  /*0ca0*/  @P0 LDG.E.128 R160, desc[UR10][R152.64] ;  /* 0x0000000a98a00981 */ /* 0x000ee2000c1e1d00 */
[----:B-1----:R-:W-:Y:S01]  /*0cb0*/  CS2R R164, SRZ ;  /* 0x0000000000a47805 */ /* 0x002fe2000001ff00 */
[----:B------:R-:W-:Y:S01]  /*0cc0*/  IMAD.X R17, RZ, RZ, UR7, P3 ;  /* 0x00000007ff117e24 */ /* 0x000fe200098e06ff */
[----:B------:R-:W-:Y:S01]  /*0cd0*/  IADD3 R26, P3, R100, UR6, RZ ;  /* 0x00000006641a7c10 */ /* 0x000fe2000ff7e0ff */
[----:B------:R-:W-:Y:S01]  /*0ce0*/  IMAD.X R45, RZ, RZ, UR7, P2 ;  /* 0x00000007ff2d7e24 */ /* 0x000fe200090e06ff */
[----:B--2---:R-:W-:-:S02]  /*0cf0*/  CS2R R166, SRZ ;  /* 0x0000000000a67805 */ /* 0x004fc4000001ff00 */
[----:B------:R-:W-:Y:S02]  /*0d00*/  @P1 IADD3 R148, P2, R148, UR12, RZ ;  /* 0x0000000c94941c10 */ /* 0x000fe4000ff5e0ff */
[----:B------:R-:W-:Y:S02]  /*0d10*/  CS2R R200, SRZ ;  /* 0x0000000000c87805 */ /* 0x000fe4000001ff00 */
[----:B------:R-:W-:Y:S01]  /*0d20*/  SHF.L.U32 R102, R5, 0x4, RZ ;  /* 0x0000000405667819 */ /* 0x000fe200000006ff */
[----:B------:R-:W-:Y:S01]  /*0d30*/  IMAD.X R27, RZ, RZ, UR7, P3 ;  /* 0x00000007ff1b7e24 */ /* 0x000fe200098e06ff */
[----:B------:R-:W-:Y:S01]  /*0d40*/  @P1 IADD3.X R149, RZ, UR13, RZ, P2, !PT ;  /* 0x0000000dff951c10 */ /* 0x000fe200097fe4ff */
[----:B------:R0:W2:Y:S01]  /*0d50*/  @P0 LDG.E.128 R164, desc[UR10][R150.64] ;  /* 0x0000000a96a40981 */ /* 0x0000a2000c1e1d00 */
[----:B------:R-:W-:Y:S02]  /*0d60*/  IADD3.X R19, RZ, UR7, RZ, P4, !PT ;  /* 0x00000007ff137c10 */ /* 0x000fe4000a7fe4ff */
[----:B------:R-:W-:-:S02]  /*0d70*/  CS2R R202, SRZ ;  /* 0x0000000000ca7805 */ /* 0x000fc4000001ff00 */
[----:B------:R-:W-:Y:S01]  /*0d80*/  IADD3 R36, P3, R48, UR6, RZ ;  /* 0x0000000630247c10 */ /* 0x000fe2000ff7e0ff */
[----:B------:R1:W4:Y:S01]  /*0d90*/  @P1 LDG.E.128 R168, desc[UR10][R148.64] ;  /* 0x0000000a94a81981 */ /* 0x000322000c1e1d00 */
[----:B------:R-:W-:Y:S02]  /*0da0*/  SHF.L.U32 R120, R85, 0x4, RZ ;  /* 0x0000000455787819 */ /* 0x000fe400000006ff */
[----:B------:R-:W-:Y:S02]  /*0db0*/  CS2R R176, SRZ ;  /* 0x0000000000b07805 */ /* 0x000fe4000001ff00 */
[----:B------:R-:W-:Y:S02]  /*0dc0*/  IADD3 R28, P4, R102, UR6, RZ ;  /* 0x00000006661c7c10 */ /* 0x000fe4000ff9e0ff */
[----:B------:R-:W-:Y:S02]  /*0dd0*/  CS2R R178, SRZ ;  /* 0x0000000000b27805 */ /* 0x000fe4000001ff00 */
[----:B------:R-:W-:-:S02]  /*0de0*/  IADD3.X R37, RZ, UR7, RZ, P3, !PT ;  /* 0x00000007ff257c10 */ /* 0x000fc40009ffe4ff */
[----:B0-----:R-:W-:Y:S02]  /*0df0*/  CS2R R150, SRZ ;  /* 0x0000000000967805 */ /* 0x001fe4000001ff00 */
[----:B------:R-:W-:Y:S01]  /*0e00*/  IADD3 R46, P3, R120, UR6, RZ ;  /* 0x00000006782e7c10 */ /* 0x000fe2000ff7e0ff */
[----:B------:R-:W-:Y:S01]  /*0e10*/  IMAD.X R29, RZ, RZ, UR7, P4 ;  /* 0x00000007ff1d7e24 */ /* 0x000fe2000a0e06ff */
[----:B------:R-:W-:Y:S02]  /*0e20*/  IADD3 R38, P4, R50, UR6, RZ ;  /* 0x0000000632267c10 */ /* 0x000fe4000ff9e0ff */
[----:B------:R-:W-:Y:S02]  /*0e30*/  CS2R R172, SRZ ;  /* 0x0000000000ac7805 */ /* 0x000fe4000001ff00 */
[----:B------:R-:W-:Y:S02]  /*0e40*/  IADD3 R10, P5, R118, UR6, RZ ;  /* 0x00000006760a7c10 */ /* 0x000fe4000ffbe0ff */
[----:B------:R-:W-:-:S02]  /*0e50*/  CS2R R174, SRZ ;  /* 0x0000000000ae7805 */ /* 0x000fc4000001ff00 */
[----:B------:R-:W-:Y:S02]  /*0e60*/  IADD3 R12, P6, R110, UR6, RZ ;  /* 0x000000066e0c7c10 */ /* 0x000fe4000ffde0ff */
[----:B------:R-:W-:Y:S02]  /*0e70*/  SHF.L.U32 R52, R79, 0x4, RZ ;  /* 0x000000044f347819 */ /* 0x000fe400000006ff */
[----:B------:R-:W-:Y:S02]  /*0e80*/  CS2R R152, SRZ ;  /* 0x0000000000987805 */ /* 0x000fe4000001ff00 */
[----:B------:R-:W-:Y:S01]  /*0e90*/  @P1 IADD3 R114, P2, R114, UR12, RZ ;  /* 0x0000000c72721c10 */ /* 0x000fe2000ff5e0ff */
[----:B------:R-:W5:Y:S01]  /*0ea0*/  @P0 LDG.E.128 R236, desc[UR10][R142.64] ;  /* 0x0000000a8eec0981 */ /* 0x000f62000c1e1d00 */
[----:B------:R-:W-:Y:S02]  /*0eb0*/  CS2R R250, SRZ ;  /* 0x0000000000fa7805 */ /* 0x000fe4000001ff00 */
[----:B------:R-:W-:-:S02]  /*0ec0*/  CS2R R248, SRZ ;  /* 0x0000000000f87805 */ /* 0x000fc4000001ff00 */
[----:B------:R-:W-:Y:S01]  /*0ed0*/  CS2R R242, SRZ ;  /* 0x0000000000f27805 */ /* 0x000fe2000001ff00 */
[----:B------:R-:W5:Y:S01]  /*0ee0*/  @P0 LDG.E.128 R228, desc[UR10][R140.64] ;  /* 0x0000000a8ce40981 */ /* 0x000f62000c1e1d00 */
[----:B------:R-:W-:Y:S02]  /*0ef0*/  CS2R R240, SRZ ;  /* 0x0000000000f07805 */ /* 0x000fe4000001ff00 */
[----:B------:R-:W-:Y:S02]  /*0f00*/  CS2R R206, SRZ ;  /* 0x0000000000ce7805 */ /* 0x000fe4000001ff00 */
[----:B------:R-:W-:Y:S01]  /*0f10*/  CS2R R204, SRZ ;  /* 0x0000000000cc7805 */ /* 0x000fe2000001ff00 */
[----:B------:R-:W5:Y:S01]  /*0f20*/  @P0 LDG.E.128 R208, desc[UR10][R138.64] ;  /* 0x0000000a8ad00981 */ /* 0x000f62000c1e1d00 */
[----:B------:R-:W-:Y:S02]  /*0f30*/  CS2R R226, SRZ ;  /* 0x0000000000e27805 */ /* 0x000fe4000001ff00 */
[----:B------:R-:W-:-:S02]  /*0f40*/  CS2R R224, SRZ ;  /* 0x0000000000e07805 */ /* 0x000fc4000001ff00 */
[----:B------:R-:W-:Y:S02]  /*0f50*/  CS2R R244, SRZ ;  /* 0x0000000000f47805 */ /* 0x000fe4000001ff00 */
[----:B------:R-:W-:Y:S01]  /*0f60*/  CS2R R246, SRZ ;  /* 0x0000000000f67805 */ /* 0x000fe2000001ff00 */
[----:B------:R-:W-:Y:S01]  /*0f70*/  IMAD.SHL.U32 R62, R81, 0x10, RZ ;  /* 0x00000010513e7824 */ /* 0x000fe200078e00ff */
[----:B--2---:R0:W-:Y:S01]  /*0f80*/  STL.64 [R1+0x80], R164 ;  /* 0x000080a401007387 */ /* 0x0041e20000100a00 */
[----:B-1----:R-:W-:Y:S01]  /*0f90*/  CS2R R148, SRZ ;  /* 0x0000000000947805 */ /* 0x002fe2000001ff00 */
[----:B------:R-:W-:Y:S01]  /*0fa0*/  IMAD.X R47, RZ, RZ, UR7, P3 ;  /* 0x00000007ff2f7e24 */ /* 0x000fe200098e06ff */
[----:B------:R-:W-:Y:S01]  /*0fb0*/  @P1 IADD3 R118, P3, R118, UR12, RZ ;  /* 0x0000000c76761c10 */ /* 0x000fe2000ff7e0ff */
[----:B------:R1:W-:Y:S01]  /*0fc0*/  STL.64 [R1+0x88], R166 ;  /* 0x000088a601007387 */ /* 0x0003e20000100a00 */
[----:B------:R-:W-:Y:S01]  /*0fd0*/  IMAD.X R39, RZ, RZ, UR7, P4 ;  /* 0x00000007ff277e24 */ /* 0x000fe2000a0e06ff */
[----:B------:R-:W-:Y:S01]  /*0fe0*/  @P1 IADD3 R110, P4, R110, UR12, RZ ;  /* 0x0000000c6e6e1c10 */ /* 0x000fe2000ff9e0ff */
[----:B------:R-:W-:Y:S01]  /*0ff0*/  IMAD.X R11, RZ, RZ, UR7, P5 ;  /* 0x00000007ff0b7e24 */ /* 0x000fe2000a8e06ff */
[----:B------:R2:W4:Y:S01]  /*1000*/  @P0 LDG.E.128 R148, desc[UR10][R158.64] ;  /* 0x0000000a9e940981 */ /* 0x000522000c1e1d00 */
[----:B------:R-:W-:Y:S01]  /*1010*/  @P1 IMAD.X R119, RZ, RZ, UR13, P3 ;  /* 0x0000000dff771e24 */ /* 0x000fe200098e06ff */
[----:B------:R-:W-:Y:S01]  /*1020*/  IADD3 R20, P5, R106, UR6, RZ ;  /* 0x000000066a147c10 */ /* 0x000fe2000ffbe0ff */
[----:B------:R-:W-:Y:S01]  /*1030*/  @P1 IMAD.X R111, RZ, RZ, UR13, P4 ;  /* 0x0000000dff6f1e24 */ /* 0x000fe2000a0e06ff */
[----:B0-----:R-:W-:-:S02]  /*1040*/  CS2R R164, SRZ ;  /* 0x0000000000a47805 */ /* 0x001fc4000001ff00 */
[----:B------:R-:W-:Y:S01]  /*1050*/  IADD3.X R13, RZ, UR7, RZ, P6, !PT ;  /* 0x00000007ff0d7c10 */ /* 0x000fe2000b7fe4ff */
[----:B------:R-:W-:Y:S01]  /*1060*/  @P1 IMAD.X R115, RZ, RZ, UR13, P2 ;  /* 0x0000000dff731e24 */ /* 0x000fe200090e06ff */
[----:B------:R-:W5:Y:S01]  /*1070*/  @P0 LDG.E.128 R200, desc[UR10][R136.64] ;  /* 0x0000000a88c80981 */ /* 0x000f62000c1e1d00 */
[----:B-1----:R-:W-:Y:S01]  /*1080*/  CS2R R166, SRZ ;  /* 0x0000000000a67805 */ /* 0x002fe2000001ff00 */
[----:B------:R-:W-:Y:S01]  /*1090*/  IMAD.X R21, RZ, RZ, UR7, P5 ;  /* 0x00000007ff157e24 */ /* 0x000fe2000a8e06ff */
[----:B------:R-:W-:Y:S01]  /*10a0*/  IADD3 R30, P5, R88, UR6, RZ ;  /* 0x00000006581e7c10 */ /* 0x000fe2000ffbe0ff */
[----:B---3--:R0:W-:Y:S01]  /*10b0*/  STL.64 [R1+0x60], R160 ;  /* 0x000060a001007387 */ /* 0x0081e20000100a00 */
[----:B------:R-:W-:Y:S02]  /*10c0*/  IADD3 R22, P6, R108, UR6, RZ ;  /* 0x000000066c167c10 */ /* 0x000fe4000ffde0ff */
[----:B------:R-:W-:Y:S01]  /*10d0*/  IADD3.X R31, RZ, UR7, RZ, P5, !PT ;  /* 0x00000007ff1f7c10 */ /* 0x000fe2000affe4ff */
[----:B------:R1:W3:Y:S01]  /*10e0*/  @P0 LDG.E.128 R164, desc[UR10][R154.64] ;  /* 0x0000000a9aa40981 */ /* 0x0002e2000c1e1d00 */
[----:B------:R-:W-:-:S02]  /*10f0*/  IADD3 R40, P5, R52, UR6, RZ ;  /* 0x0000000634287c10 */ /* 0x000fc4000ffbe0ff */
[----:B--2---:R-:W-:Y:S02]  /*1100*/  CS2R R158, SRZ ;  /* 0x00000000009e7805 */ /* 0x004fe4000001ff00 */
[----:B------:R-:W-:Y:S01]  /*1110*/  @P1 IADD3 R104, P3, R104, UR12, RZ ;  /* 0x0000000c68681c10 */ /* 0x000fe2000ff7e0ff */
[----:B------:R2:W-:Y:S01]  /*1120*/  STL.64 [R1+0x68], R162 ;  /* 0x000068a201007387 */ /* 0x0005e20000100a00 */
[----:B------:R-:W-:Y:S01]  /*1130*/  @P1 IADD3 R106, P4, R106, UR12, RZ ;  /* 0x0000000c6a6a1c10 */ /* 0x000fe2000ff9e0ff */
[----:B------:R-:W-:Y:S01]  /*1140*/  IMAD.X R41, RZ, RZ, UR7, P5 ;  /* 0x00000007ff297e24 */ /* 0x000fe2000a8e06ff */
[----:B------:R-:W-:Y:S02]  /*1150*/  @P1 IADD3 R112, P5, R112, UR12, RZ ;  /* 0x0000000c70701c10 */ /* 0x000fe4000ffbe0ff */
[----:B0-----:R-:W-:Y:S01]  /*1160*/  CS2R R160, SRZ ;  /* 0x0000000000a07805 */ /* 0x001fe2000001ff00 */
[----:B------:R-:W3:Y:S01]  /*1170*/  @P1 LDG.E.128 R184, desc[UR10][R118.64] ;  /* 0x0000000a76b81981 */ /* 0x000ee2000c1e1d00 */
[----:B-1----:R-:W-:-:S02]  /*1180*/  CS2R R154, SRZ ;  /* 0x00000000009a7805 */ /* 0x002fc4000001ff00 */
[----:B------:R-:W-:Y:S01]  /*1190*/  @P1 IADD3.X R113, RZ, UR13, RZ, P5, !PT ;  /* 0x0000000dff711c10 */ /* 0x000fe2000affe4ff */
[----:B------:R-:W-:Y:S01]  /*11a0*/  @P1 IMAD.X R105, RZ, RZ, UR13, P3 ;  /* 0x0000000dff691e24 */ /* 0x000fe200098e06ff */
[----:B------:R-:W-:Y:S01]  /*11b0*/  @P1 IADD3 R86, P2, R86, UR12, RZ ;  /* 0x0000000c56561c10 */ /* 0x000fe2000ff5e0ff */
[----:B------:R-:W-:Y:S01]  /*11c0*/  IMAD.X R23, RZ, RZ, UR7, P6 ;  /* 0x00000007ff177e24 */ /* 0x000fe2000b0e06ff */
[----:B------:R-:W5:Y:S01]  /*11d0*/  @P0 LDG.E.128 R176, desc[UR10][R134.64] ;  /* 0x0000000a86b00981 */ /* 0x000f62000c1e1d00 */
[----:B--2---:R-:W-:Y:S02]  /*11e0*/  CS2R R162, SRZ ;  /* 0x0000000000a27805 */ /* 0x004fe4000001ff00 */
[----:B------:R-:W-:Y:S01]  /*11f0*/  @P1 IADD3 R108, P5, R108, UR12, RZ ;  /* 0x0000000c6c6c1c10 */ /* 0x000fe2000ffbe0ff */
[----:B------:R-:W-:Y:S01]  /*1200*/  @P1 IMAD.X R87, RZ, RZ, UR13, P2 ;  /* 0x0000000dff571e24 */ /* 0x000fe200090e06ff */
[----:B----4-:R0:W-:Y:S01]  /*1210*/  STL.64 [R1+0x90], R168 ;  /* 0x000090a801007387 */ /* 0x0101e20000100a00 */
[----:B------:R-:W-:-:S02]  /*1220*/  @P1 IADD3 R100, P3, R100, UR12, RZ ;  /* 0x0000000c64641c10 */ /* 0x000fc4000ff7e0ff */
[----:B------:R-:W-:Y:S01]  /*1230*/  @P1 IMAD.X R109, RZ, RZ, UR13, P5 ;  /* 0x0000000dff6d1e24 */ /* 0x000fe2000a8e06ff */
[----:B------:R1:W2:Y:S01]  /*1240*/  @P0 LDG.E.128 R160, desc[UR10][R156.64] ;  /* 0x0000000a9ca00981 */ /* 0x0002a2000c1e1d00 */
[----:B------:R-:W-:Y:S02]  /*1250*/  @P1 IADD3 R88, P5, R88, UR12, RZ ;  /* 0x0000000c58581c10 */ /* 0x000fe4000ffbe0ff */
[----:B------:R-:W-:Y:S01]  /*1260*/  @P1 IADD3.X R107, RZ, UR13, RZ, P4, !PT ;  /* 0x0000000dff6b1c10 */ /* 0x000fe2000a7fe4ff */
[----:B------:R4:W-:Y:S01]  /*1270*/  STL.64 [R1+0x98], R170 ;  /* 0x000098aa01007387 */ /* 0x0009e20000100a00 */
[----:B------:R-:W-:Y:S01]  /*1280*/  @P1 IADD3.X R101, RZ, UR13, RZ, P3, !PT ;  /* 0x0000000dff651c10 */ /* 0x000fe20009ffe4ff */
[----:B------:R-:W-:Y:S01]  /*1290*/  @P1 IMAD.X R89, RZ, RZ, UR13, P5 ;  /* 0x0000000dff591e24 */ /* 0x000fe2000a8e06ff */
[----:B------:R-:W-:Y:S02]  /*12a0*/  @P1 IADD3 R50, P5, R50, UR12, RZ ;  /* 0x0000000c32321c10 */ /* 0x000fe4000ffbe0ff */
[----:B0-----:R-:W-:Y:S01]  /*12b0*/  CS2R R168, SRZ ;  /* 0x0000000000a87805 */ /* 0x001fe2000001ff00 */
[----:B------:R-:W5:Y:S01]  /*12c0*/  @P0 LDG.E.128 R152, desc[UR10][R126.64] ;  /* 0x0000000a7e980981 */ /* 0x000f62000c1e1d00 */
[----:B-1----:R-:W-:-:S02]  /*12d0*/  CS2R R156, SRZ ;  /* 0x00000000009c7805 */ /* 0x002fc4000001ff00 */
[----:B------:R-:W-:Y:S02]  /*12e0*/  @P1 IADD3.X R51, RZ, UR13, RZ, P5, !PT ;  /* 0x0000000dff331c10 */ /* 0x000fe4000affe4ff */
[----:B------:R-:W-:Y:S01]  /*12f0*/  @P1 IADD3 R120, P5, R120, UR12, RZ ;  /* 0x0000000c78781c10 */ /* 0x000fe2000ffbe0ff */
[----:B------:R-:W5:Y:S01]  /*1300*/  @P0 LDG.E.128 R172, desc[UR10][R132.64] ;  /* 0x0000000a84ac0981 */ /* 0x000f62000c1e1d00 */
[----:B------:R-:W-:Y:S02]  /*1310*/  IADD3 R32, P6, R90, UR6, RZ ;  /* 0x000000065a207c10 */ /* 0x000fe4000ffde0ff */
[----:B----4-:R-:W-:Y:S02]  /*1320*/  CS2R R170, SRZ ;  /* 0x0000000000aa7805 */ /* 0x010fe4000001ff00 */
[----:B------:R-:W-:Y:S01]  /*1330*/  @P1 IADD3 R102, P4, R102, UR12, RZ ;  /* 0x0000000c66661c10 */ /* 0x000fe2000ff9e0ff */
[----:B------:R-:W-:Y:S01]  /*1340*/  @P1 IMAD.X R121, RZ, RZ, UR13, P5 ;  /* 0x0000000dff791e24 */ /* 0x000fe2000a8e06ff */
[----:B------:R-:W5:Y:S01]  /*1350*/  @P0 LDG.E.128 R156, desc[UR10][R124.64] ;  /* 0x0000000a7c9c0981 */ /* 0x000f62000c1e1d00 */
[----:B------:R-:W-:-:S02]  /*1360*/  CS2R R142, SRZ ;  /* 0x00000000008e7805 */ /* 0x000fc4000001ff00 */
[----:B------:R-:W-:Y:S02]  /*1370*/  CS2R R140, SRZ ;  /* 0x00000000008c7805 */ /* 0x000fe4000001ff00 */
[----:B------:R-:W-:Y:S01]  /*1380*/  CS2R R138, SRZ ;  /* 0x00000000008a7805 */ /* 0x000fe2000001ff00 */
[----:B------:R0:W5:Y:S01]  /*1390*/  @P0 LDG.E.128 R168, desc[UR10][R130.64] ;  /* 0x0000000a82a80981 */ /* 0x000162000c1e1d00 */
[----:B------:R-:W-:Y:S02]  /*13a0*/  CS2R R136, SRZ ;  /* 0x0000000000887805 */ /* 0x000fe4000001ff00 */
[----:B------:R-:W-:Y:S01]  /*13b0*/  CS2R R134, SRZ ;  /* 0x0000000000867805 */ /* 0x000fe2000001ff00 */
[----:B------:R-:W5:Y:S04]  /*13c0*/  @P1 LDG.E.128 R248, desc[UR10][R104.64] ;  /* 0x0000000a68f81981 */ /* 0x000f68000c1e1d00 */
[----:B------:R-:W5:Y:S01]  /*13d0*/  @P1 LDG.E.128 R240, desc[UR10][R106.64] ;  /* 0x0000000a6af01981 */ /* 0x000f62000c1e1d00 */
[----:B------:R-:W-:-:S02]  /*13e0*/  CS2R R146, SRZ ;  /* 0x0000000000927805 */ /* 0x000fc4000001ff00 */
[----:B0-----:R-:W-:Y:S01]  /*13f0*/  CS2R R130, SRZ ;  /* 0x0000000000827805 */ /* 0x001fe2000001ff00 */
[----:B------:R0:W5:Y:S04]  /*1400*/  @P1 LDG.E.128 R224, desc[UR10][R86.64] ;  /* 0x0000000a56e01981 */ /* 0x000168000c1e1d00 */
[----:B------:R1:W5:Y:S04]  /*1410*/  @P0 LDG.E.128 R244, desc[UR10][R144.64] ;  /* 0x0000000a90f40981 */ /* 0x000368000c1e1d00 */
[----:B---3--:R3:W-:Y:S01]  /*1420*/  STL.64 [R1+0x40], R164 ;  /* 0x000040a401007387 */ /* 0x0087e20000100a00 */
[----:B------:R-:W-:-:S02]  /*1430*/  CS2R R126, SRZ ;  /* 0x00000000007e7805 */ /* 0x000fc4000001ff00 */
[----:B------:R-:W-:Y:S02]  /*1440*/  CS2R R124, SRZ ;  /* 0x00000000007c7805 */ /* 0x000fe4000001ff00 */
[----:B------:R-:W-:Y:S01]  /*1450*/  @P1 IADD3 R92, P3, R92, UR12, RZ ;  /* 0x0000000c5c5c1c10 */ /* 0x000fe2000ff7e0ff */
[----:B------:R4:W-:Y:S01]  /*1460*/  STL.64 [R1+0x48], R166 ;  /* 0x000048a601007387 */ /* 0x0009e20000100a00 */
[----:B------:R-:W-:Y:S02]  /*1470*/  @P1 IADD3 R90, P2, R90, UR12, RZ ;  /* 0x0000000c5a5a1c10 */ /* 0x000fe4000ff5e0ff */
[----:B------:R-:W-:Y:S01]  /*1480*/  CS2R R132, SRZ ;  /* 0x0000000000847805 */ /* 0x000fe2000001ff00 */
[----:B------:R-:W-:Y:S01]  /*1490*/  @P1 IMAD.X R103, RZ, RZ, UR13, P4 ;  /* 0x0000000dff671e24 */ /* 0x000fe2000a0e06ff */
[----:B------:R-:W2:Y:S01]  /*14a0*/  @P1 LDG.E.128 R124, desc[UR10][R112.64] ;  /* 0x0000000a707c1981 */ /* 0x000ea2000c1e1d00 */
[----:B------:R-:W-:Y:S01]  /*14b0*/  @P1 IADD3.X R91, RZ, UR13, RZ, P2, !PT ;  /* 0x0000000dff5b1c10 */ /* 0x000fe200097fe4ff */
[----:B------:R-:W-:Y:S01]  /*14c0*/  @P1 IMAD.X R93, RZ, RZ, UR13, P3 ;  /* 0x0000000dff5d1e24 */ /* 0x000fe200098e06ff */
[----:B0-----:R-:W0:Y:S01]  /*14d0*/  LDC.64 R86, c[0x0][0x260] ;  /* 0x00009800ff567b82 */ /* 0x001e220000000a00 */
[----:B---3--:R-:W-:Y:S01]  /*14e0*/  CS2R R164, SRZ ;  /* 0x0000000000a47805 */ /* 0x008fe2000001ff00 */
[----:B------:R-:W5:Y:S01]  /*14f0*/  @P1 LDG.E.128 R204, desc[UR10][R100.64] ;  /* 0x0000000a64cc1981 */ /* 0x000f62000c1e1d00 */
[----:B------:R-:W-:-:S03]  /*1500*/  IMAD.X R33, RZ, RZ, UR7, P6 ;  /* 0x00000007ff217e24 */ /* 0x000fc6000b0e06ff */
[----:B------:R-:W5:Y:S01]  /*1510*/  @P1 LDG.E.128 R136, desc[UR10][R88.64] ;  /* 0x0000000a58881981 */ /* 0x000f62000c1e1d00 */
[----:B----4-:R-:W-:Y:S02]  /*1520*/  CS2R R166, SRZ ;  /* 0x0000000000a67805 */ /* 0x010fe4000001ff00 */
[----:B-1----:R-:W-:Y:S02]  /*1530*/  CS2R R144, SRZ ;  /* 0x0000000000907805 */ /* 0x002fe4000001ff00 */
[----:B------:R-:W-:Y:S01]  /*1540*/  IADD3 R42, P6, R62, UR6, RZ ;  /* 0x000000063e2a7c10 */ /* 0x000fe2000ffde0ff */
[----:B------:R-:W5:Y:S01]  /*1550*/  @P1 LDG.E.128 R140, desc[UR10][R102.64] ;  /* 0x0000000a668c1981 */ /* 0x000f62000c1e1d00 */
[----:B------:R-:W-:Y:S01]  /*1560*/  ULDC UR6, c[0x0][0x214] ;  /* 0x0000850000067ab9 */ /* 0x000fe20000000800 */
[----:B------:R-:W-:Y:S02]  /*1570*/  @P1 IADD3 R48, P4, R48, UR12, RZ ;  /* 0x0000000c30301c10 */ /* 0x000fe4000ff9e0ff */
[----:B------:R1:W5:Y:S01]  /*1580*/  @P0 LDG.E.128 R164, desc[UR10][R128.64] ;  /* 0x0000000a80a40981 */ /* 0x000362000c1e1d00 */
[----:B------:R-:W-:-:S02]  /*1590*/  CS2R R234, SRZ ;  /* 0x0000000000ea7805 */ /* 0x000fc4000001ff00 */
[----:B------:R-:W-:Y:S02]  /*15a0*/  CS2R R232, SRZ ;  /* 0x0000000000e87805 */ /* 0x000fe4000001ff00 */
[----:B------:R-:W-:Y:S01]  /*15b0*/  @P1 IADD3 R52, P2, R52, UR12, RZ ;  /* 0x0000000c34341c10 */ /* 0x000fe2000ff5e0ff */
[----:B--2---:R2:W-:Y:S01]  /*15c0*/  STL.64 [R1+0x20], R160 ;  /* 0x000020a001007387 */ /* 0x0045e20000100a00 */
[----:B------:R-:W-:Y:S01]  /*15d0*/  @P1 IADD3 R62, P3, R62, UR12, RZ ;  /* 0x0000000c3e3e1c10 */ /* 0x000fe2000ff7e0ff */
[----:B------:R-:W-:Y:S01]  /*15e0*/  @P1 IMAD.X R49, RZ, RZ, UR13, P4 ;  /* 0x0000000dff311e24 */ /* 0x000fe2000a0e06ff */
[----:B------:R-:W-:Y:S01]  /*15f0*/  @P1 IADD3 R66, P4, R66, UR12, RZ ;  /* 0x0000000c42421c10 */ /* 0x000fe2000ff9e0ff */
[----:B------:R-:W5:Y:S01]  /*1600*/  @P1 LDG.E.128 R132, desc[UR10][R90.64] ;  /* 0x0000000a5a841981 */ /* 0x000f62000c1e1d00 */
[----:B------:R-:W-:Y:S02]  /*1610*/  CS2R R118, SRZ ;  /* 0x0000000000767805 */ /* 0x000fe4000001ff00 */
[----:B-1----:R-:W-:-:S02]  /*1620*/  CS2R R128, SRZ ;  /* 0x0000000000807805 */ /* 0x002fc4000001ff00 */
[----:B------:R-:W-:Y:S01]  /*1630*/  CS2R R112, SRZ ;  /* 0x0000000000707805 */ /* 0x000fe2000001ff00 */
[----:B------:R1:W-:Y:S01]  /*1640*/  STL.64 [R1+0x28], R162 ;  /* 0x000028a201007387 */ /* 0x0003e20000100a00 */
[----:B------:R-:W-:Y:S01]  /*1650*/  @P1 IMAD.X R53, RZ, RZ, UR13, P2 ;  /* 0x0000000dff351e24 */ /* 0x000fe200090e06ff */
[----:B------:R-:W-:Y:S01]  /*1660*/  @P1 IADD3.X R67, RZ, UR13, RZ, P4, !PT ;  /* 0x0000000dff431c10 */ /* 0x000fe2000a7fe4ff */
[----:B------:R-:W-:Y:S01]  /*1670*/  @P1 IMAD.X R63, RZ, RZ, UR13, P3 ;  /* 0x0000000dff3f1e24 */ /* 0x000fe200098e06ff */
[----:B------:R-:W3:Y:S01]  /*1680*/  @P1 LDG.E.128 R128, desc[UR10][R110.64] ;  /* 0x0000000a6e801981 */ /* 0x000ee2000c1e1d00 */
[----:B--2---:R-:W-:Y:S02]  /*1690*/  CS2R R160, SRZ ;  /* 0x0000000000a07805 */ /* 0x004fe4000001ff00 */
[----:B------:R-:W-:Y:S01]  /*16a0*/  IADD3.X R43, RZ, UR7, RZ, P6, !PT ;  /* 0x00000007ff2b7c10 */ /* 0x000fe2000b7fe4ff */
[----:B------:R2:W-:Y:S04]  /*16b0*/  STL.64 [R1], R148 ;  /* 0x0000009401007387 */ /* 0x0005e80000100a00 */
[----:B------:R4:W-:Y:S01]  /*16c0*/  STL.64 [R1+0x8], R150 ;  /* 0x0000089601007387 */ /* 0x0009e20000100a00 */
[----:B-1----:R-:W-:-:S03]  /*16d0*/  CS2R R162, SRZ ;  /* 0x0000000000a27805 */ /* 0x002fc6000001ff00 */
[----:B------:R-:W5:Y:S01]  /*16e0*/  @P0 LDG.E.128 R144, desc[UR10][R116.64] ;  /* 0x0000000a74900981 */ /* 0x000f62000c1e1d00 */
[----:B--2---:R-:W-:-:S03]  /*16f0*/  CS2R R148, SRZ ;  /* 0x0000000000947805 */ /* 0x004fc6000001ff00 */
[----:B------:R1:W5:Y:S01]  /*1700*/  @P0 LDG.E.128 R160, desc[UR10][R122.64] ;  /* 0x0000000a7aa00981 */ /* 0x000362000c1e1d00 */
[----:B----4-:R-:W-:-:S03]  /*1710*/  CS2R R150, SRZ ;  /* 0x0000000000967805 */ /* 0x010fc6000001ff00 */
[----:B------:R-:W5:Y:S04]  /*1720*/  @P1 LDG.E.128 R232, desc[UR10][R108.64] ;  /* 0x0000000a6ce81981 */ /* 0x000f68000c1e1d00 */
[----:B------:R2:W5:Y:S01]  /*1730*/  @P1 LDG.E.128 R148, desc[UR10][R120.64] ;  /* 0x0000000a78941981 */ /* 0x000562000c1e1d00 */
[----:B-1----:R-:W-:Y:S02]  /*1740*/  CS2R R122, SRZ ;  /* 0x00000000007a7805 */ /* 0x002fe4000001ff00 */
[----:B--2---:R-:W-:Y:S01]  /*1750*/  CS2R R120, SRZ ;  /* 0x0000000000787805 */ /* 0x004fe2000001ff00 */
[----:B------:R-:W-:Y:S05]  /*1760*/  STL.64 [R1+0x70], R184 ;  /* 0x000070b801007387 */ /* 0x000fea0000100a00 */
[----:B------:R1:W2:Y:S04]  /*1770*/  @P1 LDG.E.128 R120, desc[UR10][R114.64] ;  /* 0x0000000a72781981 */ /* 0x0002a8000c1e1d00 */
[----:B------:R-:W-:Y:S04]  /*1780*/  STL.64 [R1+0x78], R186 ;  /* 0x000078ba01007387 */ /* 0x000fe80000100a00 */
[----:B---3--:R3:W-:Y:S04]  /*1790*/  STL.64 [R1+0x50], R128 ;  /* 0x0000508001007387 */ /* 0x0087e80000100a00 */
[----:B------:R4:W-:Y:S01]  /*17a0*/  STL.64 [R1+0x58], R130 ;  /* 0x0000588201007387 */ /* 0x0009e20000100a00 */
[----:B---3--:R-:W-:-:S02]  /*17b0*/  CS2R R128, SRZ ;  /* 0x0000000000807805 */ /* 0x008fc4000001ff00 */
[----:B----4-:R-:W-:-:S06]  /*17c0*/  CS2R R130, SRZ ;  /* 0x0000000000827805 */ /* 0x010fcc000001ff00 */
[----:B------:R-:W5:Y:S01]  /*17d0*/  @P1 LDG.E.128 R128, desc[UR10][R92.64] ;  /* 0x0000000a5c801981 */ /* 0x000f62000c1e1d00 */
[----:B------:R-:W-:-:S03]  /*17e0*/  ISETP.GE.AND P0, PT, R220, UR6, PT ;  /* 0x00000006dc007c0c */ /* 0x000fc6000bf06270 */
[----:B------:R3:W-:Y:S01]  /*17f0*/  STL.64 [R1+0x30], R124 ;  /* 0x0000307c01007387 */ /* 0x0007e20000100a00 */
[----:B------:R-:W-:-:S03]  /*1800*/  CS2R R116, SRZ ;  /* 0x0000000000747805 */ /* 0x000fc6000001ff00 */
[----:B------:R4:W-:Y:S01]  /*1810*/  STL.64 [R1+0x38], R126 ;  /* 0x0000387e01007387 */ /* 0x0009e20000100a00 */
[----:B-1----:R-:W-:Y:S02]  /*1820*/  CS2R R114, SRZ ;  /* 0x0000000000727805 */ /* 0x002fe4000001ff00 */
[----:B------:R-:W-:Y:S02]  /*1830*/  CS2R R108, SRZ ;  /* 0x00000000006c7805 */ /* 0x000fe4000001ff00 */
[----:B------:R-:W-:Y:S01]  /*1840*/  CS2R R110, SRZ ;  /* 0x00000000006e7805 */ /* 0x000fe2000001ff00 */
[----:B------:R0:W5:Y:S01]  /*1850*/  @P1 LDG.E.128 R116, desc[UR10][R52.64] ;  /* 0x0000000a34741981 */ /* 0x000162000c1e1d00 */
[----:B---3--:R-:W-:-:S03]  /*1860*/  CS2R R124, SRZ ;  /* 0x00000000007c7805 */ /* 0x008fc6000001ff00 */
[----:B------:R-:W5:Y:S04]  /*1870*/  @P1 LDG.E.128 R112, desc[UR10][R62.64] ;  /* 0x0000000a3e701981 */ /* 0x000f68000c1e1d00 */
[----:B--2---:R1:W-:Y:S01]  /*1880*/  STL.64 [R1+0x10], R120 ;  /* 0x0000107801007387 */ /* 0x0043e20000100a00 */
[----:B----4-:R-:W-:-:S03]  /*1890*/  CS2R R126, SRZ ;  /* 0x00000000007e7805 */ /* 0x010fc6000001ff00 */
[----:B------:R2:W-:Y:S01]  /*18a0*/  STL.64 [R1+0x18], R122 ;  /* 0x0000187a01007387 */ /* 0x0005e20000100a00 */
[----:B0-----:R-:W-:-:S03]  /*18b0*/  IMAD.WIDE.U32 R52, R95, 0x10, R86 ;  /* 0x000000105f347825 */ /* 0x001fc600078e0056 */
[----:B------:R0:W5:Y:S01]  /*18c0*/  @P1 LDG.E.128 R124, desc[UR10][R48.64] ;  /* 0x0000000a307c1981 */ /* 0x000162000c1e1d00 */
[----:B-1----:R-:W-:-:S03]  /*18d0*/  CS2R R120, SRZ ;  /* 0x0000000000787805 */ /* 0x002fc6000001ff00 */
[----:B------:R-:W5:Y:S01]  /*18e0*/  @P1 LDG.E.128 R108, desc[UR10][R66.64] ;  /* 0x0000000a426c1981 */ /* 0x000f62000c1e1d00 */
[----:B--2---:R-:W-:Y:S01]  /*18f0*/  CS2R R122, SRZ ;  /* 0x00000000007a7805 */ /* 0x004fe2000001ff00 */
[----:B------:R-:W-:-:S04]  /*1900*/  IMAD.WIDE.U32 R54, R55, 0x10, R86 ;  /* 0x0000001037367825 */ /* 0x000fc800078e0056 */
[--C-:B0-----:R-:W-:Y:S01]  /*1910*/  IMAD.WIDE.U32 R48, R99, 0x10, R86.reuse ;  /* 0x0000001063307825 */ /* 0x101fe200078e0056 */
[----:B------:R0:W5:Y:S03]  /*1920*/  @P1 LDG.E.128 R120, desc[UR10][R50.64] ;  /* 0x0000000a32781981 */ /* 0x000166000c1e1d00 */
[----:B------:R-:W-:-:S04]  /*1930*/  IMAD.WIDE.U32 R56, R57, 0x10, R86 ;  /* 0x0000001039387825 */ /* 0x000fc800078e0056 */
[----:B------:R-:W-:-:S04]  /*1940*/  IMAD.WIDE.U32 R58, R59, 0x10, R86 ;  /* 0x000000103b3a7825 */ /* 0x000fc800078e0056 */
        /* <DEDUP_REMOVED lines=37> */
[----:B------:R-:W-:Y:S01]  /*1ba0*/  ULDC UR24, c[0x0][0x218] ;  /* 0x0000860000187ab9 */ /* 0x000fe20000000800 */
[----:B------:R-:W-:Y:S01]  /*1bb0*/  ULDC.U8 UR25, c[0x0][0x2a0] ;  /* 0x0000a80000197ab9 */ /* 0x000fe20000000000 */
        /* <DEDUP_REMOVED lines=47> */
[----:B------:R-:W4:Y:S04]  /*1eb0*/  LDG.E.128 R44, desc[UR10][R68.64] ;  /* 0x0000000a442c7981 */ /* 0x000f28000c1e1d00 */
[----:B------:R-:W4:Y:S04]  /*1ec0*/  LDG.E.128 R40, desc[UR10][R70.64] ;  /* 0x0000000a46287981 */ /* 0x000f28000c1e1d00 */
        /* <DEDUP_REMOVED lines=14> */
[----:B0-----:R-:W4:Y:S01]  /*1fb0*/  LDG.E.128 R12, desc[UR10][R86.64] ;  /* 0x0000000a560c7981 */ /* 0x001f22000c1e1d00 */
[----:B------:R-:W-:Y:S01]  /*1fc0*/  LOP3.LUT R0, R5, UR42, R0, 0x96, !PT ;  /* 0x0000002a05007c12 */ /* 0x000fe2000f8e9600 */
[----:B------:R-:W-:Y:S01]  /*1fd0*/  IMAD.HI.U32 R5, R6, -0x2daee0ad, RZ ;  /* 0xd2511f5306057827 */ /* 0x000fe200078e00ff */
[----:B------:R-:W-:Y:S01]  /*1fe0*/  ISETP.NE.U32.AND P0, PT, RZ, UR6, PT ;  /* 0x00000006ff007c0c */ /* 0x000fe2000bf05070 */
[----:B------:R-:W-:Y:S01]  /*1ff0*/  BSSY B0, `(.L_x_61967) ;  /* 0x0003c2b000007945 */ /* 0x000fe20003800000 */
[----:B------:R-:W-:Y:S01]  /*2000*/  MOV R7, UR23 ;  /* 0x0000001700077c02 */ /* 0x000fe20008000f00 */
[----:B------:R-:W-:Y:S01]  /*2010*/  IMAD R4, R4, -0x326172a9, RZ ;  /* 0xcd9e8d5704047824 */ /* 0x000fe200078e02ff */
[----:B------:R-:W-:Y:S01]  /*2020*/  LOP3.LUT R2, R5, UR43, R2, 0x96, !PT ;  /* 0x0000002b05027c12 */ /* 0x000fe2000f8e9602 */
[----:B------:R-:W-:Y:S01]  /*2030*/  IMAD R6, R6, -0x2daee0ad, RZ ;  /* 0xd2511f5306067824 */ /* 0x000fe200078e02ff */
        /* <DEDUP_REMOVED lines=51> */
[----:B0-----:R-:W-:-:S02]  /*2370*/  IMAD.MOV.U32 R8, RZ, RZ, RZ ;  /* 0x000000ffff087224 */ /* 0x001fc400078e00ff */
[----:B------:R-:W-:Y:S01]  /*2380*/  IMAD.U32 R194, RZ, RZ, UR4 ;  /* 0x00000004ffc27e24 */ /* 0x000fe2000f8e00ff */
[----:B------:R-:W-:-:S06]  /*2390*/  ULDC.64 UR4, c[0x0][0x2c0] ;  /* 0x0000b00000047ab9 */ /* 0x000fcc0000000a00 */
.L_x_63269:
[----:B-1----:R-:W-:Y:S01]  /*23a0*/  IMAD R14, R220, UR24, RZ ;  /* 0x00000018dc0e7c24 */ /* 0x002fe2000f8e02ff */
[----:B------:R-:W-:Y:S01]  /*23b0*/  ISETP.NE.U32.AND P1, PT, RZ, UR12, PT ;  /* 0x0000000cff007c0c */ /* 0x000fe2000bf25070 */
[----:B0-----:R-:W0:Y:S03]  /*23c0*/  LDC.64 R218, c[0x0][0x220] ;  /* 0x00008800ffda7b82 */ /* 0x001e260000000a00 */
[----:B------:R-:W-:Y:S02]  /*23d0*/  SHF.R.S32.HI R15, RZ, 0x1f, R14 ;  /* 0x0000001fff0f7819 */ /* 0x000fe4000001140e */
[----:B------:R-:W-:Y:S02]  /*23e0*/  ISETP.NE.AND.EX P1, PT, RZ, UR13, PT, P1 ;  /* 0x0000000dff007c0c */ /* 0x000fe4000bf25310 */
[----:B------:R-:W-:Y:S02]  /*23f0*/  LEA.HI R16, R15, R14, RZ, 0x2 ;  /* 0x0000000e0f107211 */ /* 0x000fe400078f10ff */
[----:B------:R-:W1:Y:S02]  /*2400*/  @P0 LDC.64 R14, c[0x0][0x228] ;  /* 0x00008a00ff0e0b82 */ /* 0x000e640000000a00 */
[----:B------:R-:W-:-:S07]  /*2410*/  LEA.HI.SX32 R212, R16, R252, 0x1e ;  /* 0x000000fc10d47211 */ /* 0x000fce00078ff2ff */
[----:B------:R-:W-:-:S04]  /*2420*/  @P1 LEA R16, P2, R212, UR12, 0x4 ;  /* 0x0000000cd4101c11 */ /* 0x000fc8000f8420ff */
[C---:B------:R-:W-:Y:S01]  /*2430*/  @P1 LEA.HI.X R17, R212.reuse, UR13, RZ, 0x4, P2 ;  /* 0x0000000dd4111c11 */ /* 0x040fe200090f24ff */
[----:B------:R-:W-:Y:S04]  /*2440*/  BSSY B1, `(.L_x_61968) ;  /* 0x0000013000017945 */ /* 0x000fe80003800000 */
        /* <DEDUP_REMOVED lines=17> */
.L_x_61969:
[----:B------:R-:W-:-:S07]  /*2560*/  IMAD.MOV.U32 R22, RZ, RZ, R4 ;  /* 0x000000ffff167224 */ /* 0x000fce00078e0004 */
.L_x_61970:
[----:B------:R-:W-:Y:S05]  /*2570*/  BSYNC B1 ;  /* 0x0000000000017941 */ /* 0x000fea0003800000 */
.L_x_61968:
        /* <DEDUP_REMOVED lines=16> */
.L_x_61974:
[----:B------:R-:W-:Y:S05]  /*2680*/  BSYNC B2 ;  /* 0x0000000000027941 */ /* 0x000fea0003800000 */
.L_x_61973:
        /* <DEDUP_REMOVED lines=44> */
.L_x_61972:
[----:B------:R-:W-:Y:S05]  /*2950*/  BSYNC B1 ;  /* 0x0000000000017941 */ /* 0x000fea0003800000 */
.L_x_61971:
        /* <DEDUP_REMOVED lines=18> */
.L_x_61975:
        /* <DEDUP_REMOVED lines=12> */
.L_x_61978:
[----:B------:R-:W-:-:S07]  /*2b40*/  IMAD.MOV.U32 R9, RZ, RZ, R4 ;  /* 0x000000ffff097224 */ /* 0x000fce00078e0004 */
.L_x_61979:
[----:B------:R-:W-:Y:S05]  /*2b50*/  BSYNC B1 ;  /* 0x0000000000017941 */ /* 0x000fea0003800000 */
.L_x_61977:
        /* <DEDUP_REMOVED lines=16> */
.L_x_61983:
[----:B------:R-:W-:Y:S05]  /*2c60*/  BSYNC B2 ;  /* 0x0000000000027941 */ /* 0x000fea0003800000 */
.L_x_61982:
        /* <DEDUP_REMOVED lines=44> */
.L_x_61981:
[----:B------:R-:W-:Y:S05]  /*2f30*/  BSYNC B1 ;  /* 0x0000000000017941 */ /* 0x000fea0003800000 */
.L_x_61980:
        /* <DEDUP_REMOVED lines=8> */
.L_x_61976:
        /* <DEDUP_REMOVED lines=12> */
.L_x_61985:
[----:B------:R-:W-:-:S07]  /*3080*/  IMAD.MOV.U32 R16, RZ, RZ, R4 ;  /* 0x000000ffff107224 */ /* 0x000fce00078e0004 */
.L_x_61986:
[----:B------:R-:W-:Y:S05]  /*3090*/  BSYNC B1 ;  /* 0x0000000000017941 */ /* 0x000fea0003800000 */
.L_x_61984:
        /* <DEDUP_REMOVED lines=16> */
.L_x_61990:
[----:B------:R-:W-:Y:S05]  /*31a0*/  BSYNC B2 ;  /* 0x0000000000027941 */ /* 0x000fea0003800000 */
.L_x_61989:
        /* <DEDUP_REMOVED lines=44> */
.L_x_61988:
[----:B------:R-:W-:Y:S05]  /*3470*/  BSYNC B1 ;  /* 0x0000000000017941 */ /* 0x000fea0003800000 */
.L_x_61987:
        /* <DEDUP_REMOVED lines=11> */
.L_x_61991:
        /* <DEDUP_REMOVED lines=12> */
.L_x_61994:
[----:B------:R-:W-:-:S07]  /*35f0*/  MOV R10, R4 ;  /* 0x00000004000a7202 */ /* 0x000fce0000000f00 */
.L_x_61995:
[----:B------:R-:W-:Y:S05]  /*3600*/  BSYNC B1 ;  /* 0x0000000000017941 */ /* 0x000fea0003800000 */
.L_x_61993:
        /* <DEDUP_REMOVED lines=16> */
.L_x_61999:
[----:B------:R-:W-:Y:S05]  /*3710*/  BSYNC B2 ;  /* 0x0000000000027941 */ /* 0x000fea0003800000 */
.L_x_61998:
        /* <DEDUP_REMOVED lines=44> */
.L_x_61997:
[----:B------:R-:W-:Y:S05]  /*39e0*/  BSYNC B1 ;  /* 0x0000000000017941 */ /* 0x000fea0003800000 */
.L_x_61996:
        /* <DEDUP_REMOVED lines=8> */
.L_x_61992:
        /* <DEDUP_REMOVED lines=12> */
.L_x_62001:
[----:B------:R-:W-:-:S07]  /*3b30*/  MOV R14, R4 ;  /* 0x00000004000e7202 */ /* 0x000fce0000000f00 */
.L_x_62002:
[----:B------:R-:W-:Y:S05]  /*3b40*/  BSYNC B1 ;  /* 0x0000000000017941 */ /* 0x000fea0003800000 */
.L_x_62000:
        /* <DEDUP_REMOVED lines=16> */
.L_x_62006:
[----:B------:R-:W-:Y:S05]  /*3c50*/  BSYNC B2 ;  /* 0x0000000000027941 */ /* 0x000fea0003800000 */
.L_x_62005:
        /* <DEDUP_REMOVED lines=44> */
.L_x_62004:
[----:B------:R-:W-:Y:S05]  /*3f20*/  BSYNC B1 ;  /* 0x0000000000017941 */ /* 0x000fea0003800000 */
.L_x_62003:
        /* <DEDUP_REMOVED lines=11> */
.L_x_62007:
        /* <DEDUP_REMOVED lines=12> */
.L_x_62010:
[----:B------:R-:W-:-:S07]  /*40a0*/  IMAD.MOV.U32 R11, RZ, RZ, R4 ;  /* 0x000000ffff0b7224 */ /* 0x000fce00078e0004 */
.L_x_62011:
[----:B------:R-:W-:Y:S05]  /*40b0*/  BSYNC B1 ;  /* 0x0000000000017941 */ /* 0x000fea0003800000 */
.L_x_62009:
        /* <DEDUP_REMOVED lines=16> */
.L_x_62015:
[----:B------:R-:W-:Y:S05]  /*41c0*/  BSYNC B2 ;  /* 0x0000000000027941 */ /* 0x000fea0003800000 */
.L_x_62014:
        /* <DEDUP_REMOVED lines=44> */
.L_x_62013:
[----:B------:R-:W-:Y:S05]  /*4490*/  BSYNC B1 ;  /* 0x0000000000017941 */ /* 0x000fea0003800000 */
.L_x_62012:
        /* <DEDUP_REMOVED lines=8> */
.L_x_62008:
        /* <DEDUP_REMOVED lines=12> */
.L_x_62017:
[----:B------:R-:W-:-:S07]  /*45e0*/  IMAD.MOV.U32 R18, RZ, RZ, R4 ;  /* 0x000000ffff127224 */ /* 0x000fce00078e0004 */
.L_x_62018:
[----:B------:R-:W-:Y:S05]  /*45f0*/  BSYNC B1 ;  /* 0x0000000000017941 */ /* 0x000fea0003800000 */
.L_x_62016:
        /* <DEDUP_REMOVED lines=16> */
.L_x_62022:
[----:B------:R-:W-:Y:S05]  /*4700*/  BSYNC B2 ;  /* 0x0000000000027941 */ /* 0x000fea0003800000 */
.L_x_62021:
        /* <DEDUP_REMOVED lines=44> */
.L_x_62020:
[----:B------:R-:W-:Y:S05]  /*49d0*/  BSYNC B1 ;  /* 0x0000000000017941 */ /* 0x000fea0003800000 */
.L_x_62019:
        /* <DEDUP_REMOVED lines=11> */
.L_x_62023:
        /* <DEDUP_REMOVED lines=12> */
.L_x_62026:
[----:B------:R-:W-:-:S07]  /*4b50*/  IMAD.MOV.U32 R13, RZ, RZ, R4 ;  /* 0x000000ffff0d7224 */ /* 0x000fce00078e0004 */
.L_x_62027:
[----:B------:R-:W-:Y:S05]  /*4b60*/  BSYNC B1 ;  /* 0x0000000000017941 */ /* 0x000fea0003800000 */
.L_x_62025:
        /* <DEDUP_REMOVED lines=19> */
.L_x_62031:
[----:B------:R-:W-:Y:S05]  /*4ca0*/  BSYNC B2 ;  /* 0x0000000000027941 */ /* 0x000fea0003800000 */
.L_x_62030:
        /* <DEDUP_REMOVED lines=44> */
.L_x_62029:
[----:B------:R-:W-:Y:S05]  /*4f70*/  BSYNC B1 ;  /* 0x0000000000017941 */ /* 0x000fea0003800000 */
.L_x_62028:
        /* <DEDUP_REMOVED lines=8> */
.L_x_62024:
[C---:B------:R-:W-:Y:S01]  /*5000*/  LEA R14, P6, R212.reuse, UR14, 0x4 ;  /* 0x0000000ed40e7c11 */ /* 0x040fe2000f8c20ff */
[C---:B------:R-:W-:Y:S01]  /*5010*/  IMAD.SHL.U32 R17, R212.reuse, 0x4, RZ ;  /* 0x00000004d4117824 */ /* 0x040fe200078e00ff */
[----:B------:R-:W-:Y:S02]  /*5020*/  SEL R16, RZ, 0x100, P3 ;  /* 0x00000100ff107807 */ /* 0x000fe40001800000 */
[----:B------:R-:W-:Y:S02]  /*5030*/  LEA.HI.X R15, R212, UR15, RZ, 0x4, P6 ;  /* 0x0000000fd40f7c11 */ /* 0x000fe4000b0f24ff */
[----:B------:R-:W-:-:S03]  /*5040*/  LOP3.LUT P6, RZ, R12, 0x2, RZ, 0xc0, !PT ;  /* 0x000000020cff7812 */ /* 0x000fc600078cc0ff */
[----:B------:R0:W-:Y:S02]  /*5050*/  STG.E.128 desc[UR10][R14.64], R96 ;  /* 0x000000600e007986 */ /* 0x0001e4000c101d0a */
[----:B0-----:R-:W-:Y:S02]  /*5060*/  SEL R14, RZ, 0x1000000, P5 ;  /* 0x01000000ff0e7807 */ /* 0x001fe40002800000 */
[----:B------:R-:W-:-:S04]  /*5070*/  SEL R15, RZ, 0x10000, P4 ;  /* 0x00010000ff0f7807 */ /* 0x000fc80002000000 */
[----:B------:R-:W-:Y:S02]  /*5080*/  IADD3 R14, R16, R14, R15 ;  /* 0x0000000e100e7210 */ /* 0x000fe40007ffe00f */
[----:B------:R-:W-:Y:S02]  /*5090*/  SEL R15, RZ, 0x1, P6 ;  /* 0x00000001ff0f7807 */ /* 0x000fe40003000000 */
[----:B------:R-:W-:Y:S02]  /*50a0*/  SHF.R.U32.HI R16, RZ, 0x1e, R212 ;  /* 0x0000001eff107819 */ /* 0x000fe400000116d4 */
[----:B------:R-:W-:Y:S02]  /*50b0*/  IADD3 R18, R14, R15, RZ ;  /* 0x0000000f0e127210 */ /* 0x000fe40007ffe0ff */
[----:B------:R-:W-:-:S04]  /*50c0*/  IADD3 R14, P3, R17, UR16, RZ ;  /* 0x00000010110e7c10 */ /* 0x000fc8000ff7e0ff */
[----:B------:R-:W-:-:S05]  /*50d0*/  IADD3.X R15, R16, UR17, RZ, P3, !PT ;  /* 0x00000011100f7c10 */ /* 0x000fca0009ffe4ff */
        /* <DEDUP_REMOVED lines=8> */
[----:B------:R-:W-:Y:S02]  /*5160*/  IADD3 R14, P3, R17, UR18, RZ ;  /* 0x00000012110e7c10 */ /* 0x000fe4000ff7e0ff */
[----:B------:R-:W-:-:S05]  /*5170*/  LOP3.LUT R17, R9, 0xff, RZ, 0xc0, !PT ;  /* 0x000000ff09117812 */ /* 0x000fca00078ec0ff */
[----:B------:R-:W-:Y:S01]  /*5180*/  IMAD.IADD R17, R15, 0x1, R17 ;  /* 0x000000010f117824 */ /* 0x000fe200078e0211 */
[----:B------:R-:W-:-:S05]  /*5190*/  IADD3.X R15, R16, UR19, RZ, P3, !PT ;  /* 0x00000013100f7c10 */ /* 0x000fca0009ffe4ff */
[----:B------:R1:W-:Y:S02]  /*51a0*/  STG.E desc[UR10][R14.64], R17 ;  /* 0x000000110e007986 */ /* 0x0003e4000c10190a */
.L_x_62032:
        /* <DEDUP_REMOVED lines=21> */
.L_x_62034:
[----:B------:R-:W-:-:S07]  /*5300*/  IMAD.MOV.U32 R22, RZ, RZ, R4 ;  /* 0x000000ffff167224 */ /* 0x000fce00078e0004 */
.L_x_62035:
[----:B------:R-:W-:Y:S05]  /*5310*/  BSYNC B1 ;  /* 0x0000000000017941 */ /* 0x000fea0003800000 */
.L_x_62033:
        /* <DEDUP_REMOVED lines=16> */
.L_x_62039:
[----:B------:R-:W-:Y:S05]  /*5420*/  BSYNC B2 ;  /* 0x0000000000027941 */ /* 0x000fea0003800000 */
.L_x_62038:
        /* <DEDUP_REMOVED lines=44> */
.L_x_62037:
[----:B------:R-:W-:Y:S05]  /*56f0*/  BSYNC B1 ;  /* 0x0000000000017941 */ /* 0x000fea0003800000 */
.L_x_62036:
[----:B------:R-:W-:Y:S02]  /*5700*/  I2FP.F32.U32 R15, R22 ;  /* 0x00000016000f7245 */ /* 0x000fe40000201000 */
[----:B------:R-:W-:-:S03]  /*5710*/  LOP3.LUT R12, R12, 0xfffffffd, RZ, 0xc0, !PT ;  /* 0xfffffffd0c0c7812 */ /* 0x000fc600078ec0ff */
[----:B------:R-:W-:-:S05]  /*5720*/  FFMA.FTZ R15, R15, R197, 1.1641532182693481445e-10 ;  /* 0x2f0000000f0f7423 */ /* 0x000fca00000100c5 */
[----:B------:R-:W-:Y:S01]  /*5730*/  FSETP.GTU.FTZ.AND P3, PT, R15, R196, PT ;  /* 0x000000c40f00720b */ /* 0x000fe20003f7c000 */
[----:B-----5:R-:W-:-:S05]  /*5740*/  FMUL.FTZ R15, R16, R213 ;  /* 0x000000d5100f7220 */ /* 0x020fca0000410000 */
[----:B------:R-:W-:-:S07]  /*5750*/  FSEL R92, R15, RZ, !P3 ;  /* 0x000000ff0f5c7208 */ /* 0x000fce0005800000 */
[----:B------:R-:W-:Y:S01]  /*5760*/  @P3 LOP3.LUT R12, R12, 0x2, RZ, 0xfc, !PT ;  /* 0x000000020c0c3812 */ /* 0x000fe200078efcff */
[----:B------:R-:W-:Y:S06]  /*5770*/  @P2 BRA `(.L_x_62040) ;  /* 0x0000000000142947 */ /* 0x000fec0003800000 */
[----:B------:R-:W-:Y:S01]  /*5780*/  IMAD.MOV.U32 R16, RZ, RZ, R14 ;  /* 0x000000ffff107224 */ /* 0x000fe200078e000e */
[----:B------:R-:W-:Y:S06]  /*5790*/  @!P1 BRA `(.L_x_62041) ;  /* 0x00000004005c9947 */ /* 0x000fec0003800000 */
[----:B------:R-:W-:Y:S02]  /*57a0*/  IMAD.MOV.U32 R16, RZ, RZ, R14 ;  /* 0x000000ffff107224 */ /* 0x000fe400078e000e */
[----:B------:R-:W-:Y:S01]  /*57b0*/  FADD.FTZ R92, R104, R92 ;  /* 0x0000005c685c7221 */ /* 0x000fe20000010000 */
[----:B------:R-:W-:Y:S06]  /*57c0*/  BRA `(.L_x_62041) ;  /* 0x0000000400507947 */ /* 0x000fec0003800000 */
.L_x_62040:
        /* <DEDUP_REMOVED lines=12> */
.L_x_62043:
[----:B------:R-:W-:-:S07]  /*5890*/  IMAD.MOV.U32 R9, RZ, RZ, R4 ;  /* 0x000000ffff097224 */ /* 0x000fce00078e0004 */
.L_x_62044:
[----:B------:R-:W-:Y:S05]  /*58a0*/  BSYNC B1 ;  /* 0x0000000000017941 */ /* 0x000fea0003800000 */
.L_x_62042:
        /* <DEDUP_REMOVED lines=16> */
.L_x_62048:
[----:B------:R-:W-:Y:S05]  /*59b0*/  BSYNC B2 ;  /* 0x0000000000027941 */ /* 0x000fea0003800000 */
.L_x_62047:
        /* <DEDUP_REMOVED lines=44> */
.L_x_62046:
[----:B------:R-:W-:Y:S05]  /*5c80*/  BSYNC B1 ;  /* 0x0000000000017941 */ /* 0x000fea0003800000 */
.L_x_62045:
        /* <DEDUP_REMOVED lines=8> */
.L_x_62041:
        /* <DEDUP_REMOVED lines=12> */
.L_x_62050:
[----:B------:R-:W-:-:S07]  /*5dd0*/  IMAD.MOV.U32 R14, RZ, RZ, R4 ;  /* 0x000000ffff0e7224 */ /* 0x000fce00078e0004 */
.L_x_62051:
[----:B------:R-:W-:Y:S05]  /*5de0*/  BSYNC B1 ;  /* 0x0000000000017941 */ /* 0x000fea0003800000 */
.L_x_62049:
        /* <DEDUP_REMOVED lines=16> */
.L_x_62055:
[----:B------:R-:W-:Y:S05]  /*5ef0*/  BSYNC B2 ;  /* 0x0000000000027941 */ /* 0x000fea0003800000 */
.L_x_62054:
        /* <DEDUP_REMOVED lines=44> */
.L_x_62053:
[----:B------:R-:W-:Y:S05]  /*61c0*/  BSYNC B1 ;  /* 0x0000000000017941 */ /* 0x000fea0003800000 */
.L_x_62052:
        /* <DEDUP_REMOVED lines=11> */
.L_x_62056:
        /* <DEDUP_REMOVED lines=12> */
.L_x_62059:
[----:B------:R-:W-:-:S07]  /*6340*/  MOV R10, R4 ;  /* 0x00000004000a7202 */ /* 0x000fce0000000f00 */
.L_x_62060:
[----:B------:R-:W-:Y:S05]  /*6350*/  BSYNC B1 ;  /* 0x0000000000017941 */ /* 0x000fea0003800000 */
.L_x_62058:
        /* <DEDUP_REMOVED lines=16> */
.L_x_62064:
[----:B------:R-:W-:Y:S05]  /*6460*/  BSYNC B2 ;  /* 0x0000000000027941 */ /* 0x000fea0003800000 */
.L_x_62063:
        /* <DEDUP_REMOVED lines=44> */
.L_x_62062:
[----:B------:R-:W-:Y:S05]  /*6730*/  BSYNC B1 ;  /* 0x0000000000017941 */ /* 0x000fea0003800000 */
.L_x_62061:
        /* <DEDUP_REMOVED lines=8> */
.L_x_62057:
        /* <DEDUP_REMOVED lines=12> */
.L_x_62066:
[----:B------:R-:W-:-:S07]  /*6880*/  MOV R20, R4 ;  /* 0x0000000400147202 */ /* 0x000fce0000000f00 */
.L_x_62067:
[----:B------:R-:W-:Y:S05]  /*6890*/  BSYNC B1 ;  /* 0x0000000000017941 */ /* 0x000fea0003800000 */
.L_x_62065:
        /* <DEDUP_REMOVED lines=16> */
.L_x_62071:
[----:B------:R-:W-:Y:S05]  /*69a0*/  BSYNC B2 ;  /* 0x0000000000027941 */ /* 0x000fea0003800000 */
.L_x_62070:
        /* <DEDUP_REMOVED lines=44> */
.L_x_62069:
[----:B------:R-:W-:Y:S05]  /*6c70*/  BSYNC B1 ;  /* 0x0000000000017941 */ /* 0x000fea0003800000 */
.L_x_62068:
        /* <DEDUP_REMOVED lines=11> */
.L_x_62072:
        /* <DEDUP_REMOVED lines=12> */
.L_x_62075:
[----:B------:R-:W-:-:S07]  /*6df0*/  IMAD.MOV.U32 R11, RZ, RZ, R4 ;  /* 0x000000ffff0b7224 */ /* 0x000fce00078e0004 */
.L_x_62076:
[----:B------:R-:W-:Y:S05]  /*6e00*/  BSYNC B1 ;  /* 0x0000000000017941 */ /* 0x000fea0003800000 */
.L_x_62074:
        /* <DEDUP_REMOVED lines=16> */
.L_x_62080:
[----:B------:R-:W-:Y:S05]  /*6f10*/  BSYNC B2 ;  /* 0x0000000000027941 */ /* 0x000fea0003800000 */
.L_x_62079:
        /* <DEDUP_REMOVED lines=44> */
.L_x_62078:
[----:B------:R-:W-:Y:S05]  /*71e0*/  BSYNC B1 ;  /* 0x0000000000017941 */ /* 0x000fea0003800000 */
.L_x_62077:
        /* <DEDUP_REMOVED lines=8> */
.L_x_62073:
        /* <DEDUP_REMOVED lines=12> */
.L_x_62082:
[----:B------:R-:W-:-:S07]  /*7330*/  IMAD.MOV.U32 R14, RZ, RZ, R4 ;  /* 0x000000ffff0e7224 */ /* 0x000fce00078e0004 */
.L_x_62083:
[----:B------:R-:W-:Y:S05]  /*7340*/  BSYNC B1 ;  /* 0x0000000000017941 */ /* 0x000fea0003800000 */
.L_x_62081:
        /* <DEDUP_REMOVED lines=16> */
.L_x_62087:
[----:B------:R-:W-:Y:S05]  /*7450*/  BSYNC B2 ;  /* 0x0000000000027941 */ /* 0x000fea0003800000 */
.L_x_62086:
        /* <DEDUP_REMOVED lines=44> */
.L_x_62085:
[----:B------:R-:W-:Y:S05]  /*7720*/  BSYNC B1 ;  /* 0x0000000000017941 */ /* 0x000fea0003800000 */
.L_x_62084:
        /* <DEDUP_REMOVED lines=11> */
.L_x_62088:
        /* <DEDUP_REMOVED lines=12> */
.L_x_62091:
[----:B------:R-:W-:-:S07]  /*78a0*/  IMAD.MOV.U32 R13, RZ, RZ, R4 ;  /* 0x000000ffff0d7224 */ /* 0x000fce00078e0004 */
.L_x_62092:
[----:B------:R-:W-:Y:S05]  /*78b0*/  BSYNC B1 ;  /* 0x0000000000017941 */ /* 0x000fea0003800000 */
.L_x_62090:
        /* <DEDUP_REMOVED lines=19> */
.L_x_62096:
[----:B------:R-:W-:Y:S05]  /*79f0*/  BSYNC B2 ;  /* 0x0000000000027941 */ /* 0x000fea0003800000 */
.L_x_62095:
        /* <DEDUP_REMOVED lines=44> */
.L_x_62094:
[----:B------:R-:W-:Y:S05]  /*7cc0*/  BSYNC B1 ;  /* 0x0000000000017941 */ /* 0x000fea0003800000 */
.L_x_62093:
        /* <DEDUP_REMOVED lines=8> */
.L_x_62089:
        /* <DEDUP_REMOVED lines=9> */
[----:B0-----:R-:W-:-:S04]  /*7de0*/  SEL R14, RZ, 0x1, P6 ;  /* 0x00000001ff0e7807 */ /* 0x001fc80003000000 */
[----:B------:R-:W-:Y:S01]  /*7df0*/  IADD3 R16, R16, R14, RZ ;  /* 0x0000000e10107210 */ /* 0x000fe20007ffe0ff */
[----:B-1----:R-:W-:-:S05]  /*7e00*/  IMAD.WIDE.U32 R14, R199, 0x4, R214 ;  /* 0x00000004c70e7825 */ /* 0x002fca00078e00d6 */
        /* <DEDUP_REMOVED lines=13> */
.L_x_62097:
        /* <DEDUP_REMOVED lines=21> */
.L_x_62099:
[----:B------:R-:W-:-:S07]  /*8030*/  IMAD.MOV.U32 R14, RZ, RZ, R4 ;  /* 0x000000ffff0e7224 */ /* 0x000fce00078e0004 */
.L_x_62100:
[----:B------:R-:W-:Y:S05]  /*8040*/  BSYNC B1 ;  /* 0x0000000000017941 */ /* 0x000fea0003800000 */
.L_x_62098:
        /* <DEDUP_REMOVED lines=16> */
.L_x_62104:
[----:B------:R-:W-:Y:S05]  /*8150*/  BSYNC B2 ;  /* 0x0000000000027941 */ /* 0x000fea0003800000 */
.L_x_62103:
        /* <DEDUP_REMOVED lines=44> */
.L_x_62102:
[----:B------:R-:W-:Y:S05]  /*8420*/  BSYNC B1 ;  /* 0x0000000000017941 */ /* 0x000fea0003800000 */
.L_x_62101:
        /* <DEDUP_REMOVED lines=8> */
[----:B------:R-:W-:Y:S01]  /*84b0*/  MOV R20, R15 ;  /* 0x0000000f00147202 */ /* 0x000fe20000000f00 */
[----:B------:R-:W-:Y:S06]  /*84c0*/  @!P1 BRA `(.L_x_62106) ;  /* 0x00000004005c9947 */ /* 0x000fec0003800000 */
[----:B------:R-:W-:Y:S02]  /*84d0*/  IMAD.MOV.U32 R20, RZ, RZ, R15 ;  /* 0x000000ffff147224 */ /* 0x000fe400078e000f */
[----:B------:R-:W-:Y:S01]  /*84e0*/  FADD.FTZ R88, R104, R88 ;  /* 0x0000005868587221 */ /* 0x000fe20000010000 */
[----:B------:R-:W-:Y:S06]  /*84f0*/  BRA `(.L_x_62106) ;  /* 0x0000000400507947 */ /* 0x000fec0003800000 */
.L_x_62105:
        /* <DEDUP_REMOVED lines=12> */
.L_x_62108:
[----:B------:R-:W-:-:S07]  /*85c0*/  MOV R9, R4 ;  /* 0x0000000400097202 */ /* 0x000fce0000000f00 */
.L_x_62109:
[----:B------:R-:W-:Y:S05]  /*85d0*/  BSYNC B1 ;  /* 0x0000000000017941 */ /* 0x000fea0003800000 */
.L_x_62107:
        /* <DEDUP_REMOVED lines=16> */
.L_x_62113:
[----:B------:R-:W-:Y:S05]  /*86e0*/  BSYNC B2 ;  /* 0x0000000000027941 */ /* 0x000fea0003800000 */
.L_x_62112:
        /* <DEDUP_REMOVED lines=44> */
.L_x_62111:
[----:B------:R-:W-:Y:S05]  /*89b0*/  BSYNC B1 ;  /* 0x0000000000017941 */ /* 0x000fea0003800000 */
.L_x_62110:
        /* <DEDUP_REMOVED lines=8> */
.L_x_62106:
        /* <DEDUP_REMOVED lines=12> */
.L_x_62115:
[----:B------:R-:W-:-:S07]  /*8b00*/  MOV R16, R4 ;  /* 0x0000000400107202 */ /* 0x000fce0000000f00 */
.L_x_62116:
[----:B------:R-:W-:Y:S05]  /*8b10*/  BSYNC B1 ;  /* 0x0000000000017941 */ /* 0x000fea0003800000 */
.L_x_62114:
        /* <DEDUP_REMOVED lines=16> */
.L_x_62120:
[----:B------:R-:W-:Y:S05]  /*8c20*/  BSYNC B2 ;  /* 0x0000000000027941 */ /* 0x000fea0003800000 */
.L_x_62119:
        /* <DEDUP_REMOVED lines=44> */
.L_x_62118:
[----:B------:R-:W-:Y:S05]  /*8ef0*/  BSYNC B1 ;  /* 0x0000000000017941 */ /* 0x000fea0003800000 */
.L_x_62117:
        /* <DEDUP_REMOVED lines=11> */
.L_x_62121:
        /* <DEDUP_REMOVED lines=12> */
.L_x_62124:
[----:B------:R-:W-:-:S07]  /*9070*/  IMAD.MOV.U32 R10, RZ, RZ, R4 ;  /* 0x000000ffff0a7224 */ /* 0x000fce00078e0004 */
.L_x_62125:
[----:B------:R-:W-:Y:S05]  /*9080*/  BSYNC B1 ;  /* 0x0000000000017941 */ /* 0x000fea0003800000 */
.L_x_62123:
        /* <DEDUP_REMOVED lines=16> */
.L_x_62129:
[----:B------:R-:W-:Y:S05]  /*9190*/  BSYNC B2 ;  /* 0x0000000000027941 */ /* 0x000fea0003800000 */
.L_x_62128:
        /* <DEDUP_REMOVED lines=44> */
.L_x_62127:
[----:B------:R-:W-:Y:S05]  /*9460*/  BSYNC B1 ;  /* 0x0000000000017941 */ /* 0x000fea0003800000 */
.L_x_62126:
        /* <DEDUP_REMOVED lines=8> */
.L_x_62122:
        /* <DEDUP_REMOVED lines=12> */
.L_x_62131:
[----:B------:R-:W-:-:S07]  /*95b0*/  IMAD.MOV.U32 R14, RZ, RZ, R4 ;  /* 0x000000ffff0e7224 */ /* 0x000fce00078e0004 */
.L_x_62132:
[----:B------:R-:W-:Y:S05]  /*95c0*/  BSYNC B1 ;  /* 0x0000000000017941 */ /* 0x000fea0003800000 */
.L_x_62130:
        /* <DEDUP_REMOVED lines=16> */
.L_x_62136:
[----:B------:R-:W-:Y:S05]  /*96d0*/  BSYNC B2 ;  /* 0x0000000000027941 */ /* 0x000fea0003800000 */
.L_x_62135:
        /* <DEDUP_REMOVED lines=44> */
.L_x_62134:
[----:B------:R-:W-:Y:S05]  /*99a0*/  BSYNC B1 ;  /* 0x0000000000017941 */ /* 0x000fea0003800000 */
.L_x_62133:
        /* <DEDUP_REMOVED lines=11> */
.L_x_62137:
        /* <DEDUP_REMOVED lines=12> */
.L_x_62140:
[----:B------:R-:W-:-:S07]  /*9b20*/  IMAD.MOV.U32 R11, RZ, RZ, R4 ;  /* 0x000000ffff0b7224 */ /* 0x000fce00078e0004 */
.L_x_62141:
[----:B------:R-:W-:Y:S05]  /*9b30*/  BSYNC B1 ;  /* 0x0000000000017941 */ /* 0x000fea0003800000 */
.L_x_62139:
        /* <DEDUP_REMOVED lines=16> */
.L_x_62145:
[----:B------:R-:W-:Y:S05]  /*9c40*/  BSYNC B2 ;  /* 0x0000000000027941 */ /* 0x000fea0003800000 */
.L_x_62144:
        /* <DEDUP_REMOVED lines=44> */
.L_x_62143:
[----:B------:R-:W-:Y:S05]  /*9f10*/  BSYNC B1 ;  /* 0x0000000000017941 */ /* 0x000fea0003800000 */
.L_x_62142:
        /* <DEDUP_REMOVED lines=8> */
.L_x_62138:
        /* <DEDUP_REMOVED lines=12> */
.L_x_62147:
[----:B------:R-:W-:-:S07]  /*a060*/  IMAD.MOV.U32 R18, RZ, RZ, R4 ;  /* 0x000000ffff127224 */ /* 0x000fce00078e0004 */
.L_x_62148:
[----:B------:R-:W-:Y:S05]  /*a070*/  BSYNC B1 ;  /* 0x0000000000017941 */ /* 0x000fea0003800000 */
.L_x_62146:
        /* <DEDUP_REMOVED lines=16> */
.L_x_62152:
[----:B------:R-:W-:Y:S05]  /*a180*/  BSYNC B2 ;  /* 0x0000000000027941 */ /* 0x000fea0003800000 */
.L_x_62151:
        /* <DEDUP_REMOVED lines=44> */
.L_x_62150:
[----:B------:R-:W-:Y:S05]  /*a450*/  BSYNC B1 ;  /* 0x0000000000017941 */ /* 0x000fea0003800000 */
.L_x_62149:
        /* <DEDUP_REMOVED lines=11> */
.L_x_62153:
        /* <DEDUP_REMOVED lines=12> */
.L_x_62156:
[----:B------:R-:W-:-:S07]  /*a5d0*/  MOV R13, R4 ;  /* 0x00000004000d7202 */ /* 0x000fce0000000f00 */
.L_x_62157:
[----:B------:R-:W-:Y:S05]  /*a5e0*/  BSYNC B1 ;  /* 0x0000000000017941 */ /* 0x000fea0003800000 */
.L_x_62155:
        /* <DEDUP_REMOVED lines=19> */
.L_x_62161:
[----:B------:R-:W-:Y:S05]  /*a720*/  BSYNC B2 ;  /* 0x0000000000027941 */ /* 0x000fea0003800000 */
.L_x_62160:
        /* <DEDUP_REMOVED lines=44> */
.L_x_62159:
[----:B------:R-:W-:Y:S05]  /*a9f0*/  BSYNC B1 ;  /* 0x0000000000017941 */ /* 0x000fea0003800000 */
.L_x_62158:
        /* <DEDUP_REMOVED lines=8> */
.L_x_62154:
        /* <DEDUP_REMOVED lines=23> */
.L_x_62162:
        /* <DEDUP_REMOVED lines=21> */
.L_x_62164:
[----:B------:R-:W-:-:S07]  /*ad40*/  MOV R22, R4 ;  /* 0x0000000400167202 */ /* 0x000fce0000000f00 */
.L_x_62165:
[----:B------:R-:W-:Y:S05]  /*ad50*/  BSYNC B1 ;  /* 0x0000000000017941 */ /* 0x000fea0003800000 */
.L_x_62163:
        /* <DEDUP_REMOVED lines=16> */
.L_x_62169:
[----:B------:R-:W-:Y:S05]  /*ae60*/  BSYNC B2 ;  /* 0x0000000000027941 */ /* 0x000fea0003800000 */
.L_x_62168:
        /* <DEDUP_REMOVED lines=44> */
.L_x_62167:
[----:B------:R-:W-:Y:S05]  /*b130*/  BSYNC B1 ;  /* 0x0000000000017941 */ /* 0x000fea0003800000 */
.L_x_62166:
        /* <DEDUP_REMOVED lines=13> */
.L_x_62170:
        /* <DEDUP_REMOVED lines=12> */
.L_x_62173:
[----:B------:R-:W-:-:S07]  /*b2d0*/  IMAD.MOV.U32 R9, RZ, RZ, R4 ;  /* 0x000000ffff097224 */ /* 0x000fce00078e0004 */
.L_x_62174:
[----:B------:R-:W-:Y:S05]  /*b2e0*/  BSYNC B1 ;  /* 0x0000000000017941 */ /* 0x000fea0003800000 */
.L_x_62172:
        /* <DEDUP_REMOVED lines=16> */
.L_x_62178:
[----:B------:R-:W-:Y:S05]  /*b3f0*/  BSYNC B2 ;  /* 0x0000000000027941 */ /* 0x000fea0003800000 */
.L_x_62177:
        /* <DEDUP_REMOVED lines=44> */
.L_x_62176:
[----:B------:R-:W-:Y:S05]  /*b6c0*/  BSYNC B1 ;  /* 0x0000000000017941 */ /* 0x000fea0003800000 */
.L_x_62175:
        /* <DEDUP_REMOVED lines=8> */
.L_x_62171:
        /* <DEDUP_REMOVED lines=12> */
.L_x_62180:
[----:B------:R-:W-:-:S07]  /*b810*/  IMAD.MOV.U32 R14, RZ, RZ, R4 ;  /* 0x000000ffff0e7224 */ /* 0x000fce00078e0004 */
.L_x_62181:
[----:B------:R-:W-:Y:S05]  /*b820*/  BSYNC B1 ;  /* 0x0000000000017941 */ /* 0x000fea0003800000 */
.L_x_62179:
        /* <DEDUP_REMOVED lines=16> */
.L_x_62185:
[----:B------:R-:W-:Y:S05]  /*b930*/  BSYNC B2 ;  /* 0x0000000000027941 */ /* 0x000fea0003800000 */
.L_x_62184:
        /* <DEDUP_REMOVED lines=44> */
.L_x_62183:
[----:B------:R-:W-:Y:S05]  /*bc00*/  BSYNC B1 ;  /* 0x0000000000017941 */ /* 0x000fea0003800000 */
.L_x_62182:
        /* <DEDUP_REMOVED lines=11> */
.L_x_62186:
        /* <DEDUP_REMOVED lines=12> */
.L_x_62189:
[----:B------:R-:W-:-:S07]  /*bd80*/  IMAD.MOV.U32 R10, RZ, RZ, R4 ;  /* 0x000000ffff0a7224 */ /* 0x000fce00078e0004 */
.L_x_62190:
[----:B------:R-:W-:Y:S05]  /*bd90*/  BSYNC B1 ;  /* 0x0000000000017941 */ /* 0x000fea0003800000 */
.L_x_62188:
        /* <DEDUP_REMOVED lines=16> */
.L_x_62194:
[----:B------:R-:W-:Y:S05]  /*bea0*/  BSYNC B2 ;  /* 0x0000000000027941 */ /* 0x000fea0003800000 */
.L_x_62193:
        /* <DEDUP_REMOVED lines=44> */
.L_x_62192:
[----:B------:R-:W-:Y:S05]  /*c170*/  BSYNC B1 ;  /* 0x0000000000017941 */ /* 0x000fea0003800000 */
.L_x_62191:
        /* <DEDUP_REMOVED lines=8> */
.L_x_62187:
        /* <DEDUP_REMOVED lines=12> */
.L_x_62196:
[----:B------:R-:W-:-:S07]  /*c2c0*/  IMAD.MOV.U32 R20, RZ, RZ, R4 ;  /* 0x000000ffff147224 */ /* 0x000fce00078e0004 */
.L_x_62197:
[----:B------:R-:W-:Y:S05]  /*c2d0*/  BSYNC B1 ;  /* 0x0000000000017941 */ /* 0x000fea0003800000 */
.L_x_62195:
        /* <DEDUP_REMOVED lines=16> */
.L_x_62201:
[----:B------:R-:W-:Y:S05]  /*c3e0*/  BSYNC B2 ;  /* 0x0000000000027941 */ /* 0x000fea0003800000 */
.L_x_62200:
        /* <DEDUP_REMOVED lines=44> */
.L_x_62199:
[----:B------:R-:W-:Y:S05]  /*c6b0*/  BSYNC B1 ;  /* 0x0000000000017941 */ /* 0x000fea0003800000 */
.L_x_62198:
        /* <DEDUP_REMOVED lines=11> */
.L_x_62202:
        /* <DEDUP_REMOVED lines=12> */
.L_x_62205:
[----:B------:R-:W-:-:S07]  /*c830*/  MOV R11, R4 ;  /* 0x00000004000b7202 */ /* 0x000fce0000000f00 */
.L_x_62206:
[----:B------:R-:W-:Y:S05]  /*c840*/  BSYNC B1 ;  /* 0x0000000000017941 */ /* 0x000fea0003800000 */
.L_x_62204:
        /* <DEDUP_REMOVED lines=16> */
.L_x_62210:
[----:B------:R-:W-:Y:S05]  /*c950*/  BSYNC B2 ;  /* 0x0000000000027941 */ /* 0x000fea0003800000 */
.L_x_62209:
        /* <DEDUP_REMOVED lines=44> */
.L_x_62208:
[----:B------:R-:W-:Y:S05]  /*cc20*/  BSYNC B1 ;  /* 0x0000000000017941 */ /* 0x000fea0003800000 */
.L_x_62207:
        /* <DEDUP_REMOVED lines=8> */
.L_x_62203:
        /* <DEDUP_REMOVED lines=12> */
.L_x_62212:
[----:B------:R-:W-:-:S07]  /*cd70*/  MOV R14, R4 ;  /* 0x00000004000e7202 */ /* 0x000fce0000000f00 */
.L_x_62213:
[----:B------:R-:W-:Y:S05]  /*cd80*/  BSYNC B1 ;  /* 0x0000000000017941 */ /* 0x000fea0003800000 */
.L_x_62211:
        /* <DEDUP_REMOVED lines=16> */
.L_x_62217:
[----:B------:R-:W-:Y:S05]  /*ce90*/  BSYNC B2 ;  /* 0x0000000000027941 */ /* 0x000fea0003800000 */
.L_x_62216:
        /* <DEDUP_REMOVED lines=44> */
.L_x_62215:
[----:B------:R-:W-:Y:S05]  /*d160*/  BSYNC B1 ;  /* 0x0000000000017941 */ /* 0x000fea0003800000 */
.L_x_62214:
        /* <DEDUP_REMOVED lines=11> */
.L_x_62218:
        /* <DEDUP_REMOVED lines=12> */
.L_x_62221:
[----:B------:R-:W-:-:S07]  /*d2e0*/  IMAD.MOV.U32 R13, RZ, RZ, R4 ;  /* 0x000000ffff0d7224 */ /* 0x000fce00078e0004 */
.L_x_62222:
[----:B------:R-:W-:Y:S05]  /*d2f0*/  BSYNC B1 ;  /* 0x0000000000017941 */ /* 0x000fea0003800000 */
.L_x_62220:
        /* <DEDUP_REMOVED lines=19> */
.L_x_62226:
[----:B------:R-:W-:Y:S05]  /*d430*/  BSYNC B2 ;  /* 0x0000000000027941 */ /* 0x000fea0003800000 */
.L_x_62225:
        /* <DEDUP_REMOVED lines=44> */
.L_x_62224:
[----:B------:R-:W-:Y:S05]  /*d700*/  BSYNC B1 ;  /* 0x0000000000017941 */ /* 0x000fea0003800000 */
.L_x_62223:
        /* <DEDUP_REMOVED lines=8> */
.L_x_62219:
        /* <DEDUP_REMOVED lines=23> */
.L_x_62227:
        /* <DEDUP_REMOVED lines=21> */
.L_x_62229:
[----:B------:R-:W-:-:S07]  /*da50*/  IMAD.MOV.U32 R14, RZ, RZ, R4 ;  /* 0x000000ffff0e7224 */ /* 0x000fce00078e0004 */
.L_x_62230:
[----:B------:R-:W-:Y:S05]  /*da60*/  BSYNC B1 ;  /* 0x0000000000017941 */ /* 0x000fea0003800000 */
.L_x_62228:
        /* <DEDUP_REMOVED lines=16> */
.L_x_62234:
[----:B------:R-:W-:Y:S05]  /*db70*/  BSYNC B2 ;  /* 0x0000000000027941 */ /* 0x000fea0003800000 */
.L_x_62233:
        /* <DEDUP_REMOVED lines=44> */
.L_x_62232:
[----:B------:R-:W-:Y:S05]  /*de40*/  BSYNC B1 ;  /* 0x0000000000017941 */ /* 0x000fea0003800000 */
.L_x_62231:
        /* <DEDUP_REMOVED lines=13> */
.L_x_62235:
        /* <DEDUP_REMOVED lines=12> */
.L_x_62238:
[----:B------:R-:W-:-:S07]  /*dfe0*/  IMAD.MOV.U32 R9, RZ, RZ, R4 ;  /* 0x000000ffff097224 */ /* 0x000fce00078e0004 */
.L_x_62239:
[----:B------:R-:W-:Y:S05]  /*dff0*/  BSYNC B1 ;  /* 0x0000000000017941 */ /* 0x000fea0003800000 */
.L_x_62237:
        /* <DEDUP_REMOVED lines=16> */
.L_x_62243:
[----:B------:R-:W-:Y:S05]  /*e100*/  BSYNC B2 ;  /* 0x0000000000027941 */ /* 0x000fea0003800000 */
.L_x_62242:
        /* <DEDUP_REMOVED lines=44> */
.L_x_62241:
[----:B------:R-:W-:Y:S05]  /*e3d0*/  BSYNC B1 ;  /* 0x0000000000017941 */ /* 0x000fea0003800000 */
.L_x_62240:
        /* <DEDUP_REMOVED lines=8> */
.L_x_62236:
        /* <DEDUP_REMOVED lines=12> */
.L_x_62245:
[----:B------:R-:W-:-:S07]  /*e520*/  IMAD.MOV.U32 R16, RZ, RZ, R4 ;  /* 0x000000ffff107224 */ /* 0x000fce00078e0004 */
.L_x_62246:
[----:B------:R-:W-:Y:S05]  /*e530*/  BSYNC B1 ;  /* 0x0000000000017941 */ /* 0x000fea0003800000 */
.L_x_62244:
        /* <DEDUP_REMOVED lines=16> */
.L_x_62250:
[----:B------:R-:W-:Y:S05]  /*e640*/  BSYNC B2 ;  /* 0x0000000000027941 */ /* 0x000fea0003800000 */
.L_x_62249:
        /* <DEDUP_REMOVED lines=44> */
.L_x_62248:
[----:B------:R-:W-:Y:S05]  /*e910*/  BSYNC B1 ;  /* 0x0000000000017941 */ /* 0x000fea0003800000 */
.L_x_62247:
        /* <DEDUP_REMOVED lines=11> */
.L_x_62251:
        /* <DEDUP_REMOVED lines=12> */
.L_x_62254:
[----:B------:R-:W-:-:S07]  /*ea90*/  MOV R10, R4 ;  /* 0x00000004000a7202 */ /* 0x000fce0000000f00 */
.L_x_62255:
[----:B------:R-:W-:Y:S05]  /*eaa0*/  BSYNC B1 ;  /* 0x0000000000017941 */ /* 0x000fea0003800000 */
.L_x_62253:
        /* <DEDUP_REMOVED lines=16> */
.L_x_62259:
[----:B------:R-:W-:Y:S05]  /*ebb0*/  BSYNC B2 ;  /* 0x0000000000027941 */ /* 0x000fea0003800000 */
.L_x_62258:
        /* <DEDUP_REMOVED lines=44> */
.L_x_62257:
[----:B------:R-:W-:Y:S05]  /*ee80*/  BSYNC B1 ;  /* 0x0000000000017941 */ /* 0x000fea0003800000 */
.L_x_62256:
        /* <DEDUP_REMOVED lines=8> */
.L_x_62252:
        /* <DEDUP_REMOVED lines=12> */
.L_x_62261:
[----:B------:R-:W-:-:S07]  /*efd0*/  MOV R14, R4 ;  /* 0x00000004000e7202 */ /* 0x000fce0000000f00 */
.L_x_62262:
[----:B------:R-:W-:Y:S05]  /*efe0*/  BSYNC B1 ;  /* 0x0000000000017941 */ /* 0x000fea0003800000 */
.L_x_62260:
        /* <DEDUP_REMOVED lines=16> */
.L_x_62266:
[----:B------:R-:W-:Y:S05]  /*f0f0*/  BSYNC B2 ;  /* 0x0000000000027941 */ /* 0x000fea0003800000 */
.L_x_62265:
        /* <DEDUP_REMOVED lines=44> */
.L_x_62264:
[----:B------:R-:W-:Y:S05]  /*f3c0*/  BSYNC B1 ;  /* 0x0000000000017941 */ /* 0x000fea0003800000 */
.L_x_62263:
        /* <DEDUP_REMOVED lines=11> */
.L_x_62267:
        /* <DEDUP_REMOVED lines=12> */
.L_x_62270:
[----:B------:R-:W-:-:S07]  /*f540*/  IMAD.MOV.U32 R11, RZ, RZ, R4 ;  /* 0x000000ffff0b7224 */ /* 0x000fce00078e0004 */
.L_x_62271:
[----:B------:R-:W-:Y:S05]  /*f550*/  BSYNC B1 ;  /* 0x0000000000017941 */ /* 0x000fea0003800000 */
.L_x_62269:
        /* <DEDUP_REMOVED lines=16> */
.L_x_62275:
[----:B------:R-:W-:Y:S05]  /*f660*/  BSYNC B2 ;  /* 0x0000000000027941 */ /* 0x000fea0003800000 */
.L_x_62274:
        /* <DEDUP_REMOVED lines=44> */
.L_x_62273:
[----:B------:R-:W-:Y:S05]  /*f930*/  BSYNC B1 ;  /* 0x0000000000017941 */ /* 0x000fea0003800000 */
.L_x_62272:
        /* <DEDUP_REMOVED lines=8> */
.L_x_62268:
        /* <DEDUP_REMOVED lines=12> */
.L_x_62277:
[----:B------:R-:W-:-:S07]  /*fa80*/  IMAD.MOV.U32 R18, RZ, RZ, R4 ;  /* 0x000000ffff127224 */ /* 0x000fce00078e0004 */
.L_x_62278:
[----:B------:R-:W-:Y:S05]  /*fa90*/  BSYNC B1 ;  /* 0x0000000000017941 */ /* 0x000fea0003800000 */
.L_x_62276:
        /* <DEDUP_REMOVED lines=16> */
.L_x_62282:
[----:B------:R-:W-:Y:S05]  /*fba0*/  BSYNC B2 ;  /* 0x0000000000027941 */ /* 0x000fea0003800000 */
.L_x_62281:
        /* <DEDUP_REMOVED lines=44> */
.L_x_62280:
[----:B------:R-:W-:Y:S05]  /*fe70*/  BSYNC B1 ;  /* 0x0000000000017941 */ /* 0x000fea0003800000 */
.L_x_62279:
        /* <DEDUP_REMOVED lines=11> */
.L_x_62283:
        /* <DEDUP_REMOVED lines=12> */
.L_x_62286:
[----:B------:R-:W-:-:S07]  /*fff0*/  IMAD.MOV.U32 R13, RZ, RZ, R4 ;  /* 0x000000ffff0d7224 */ /* 0x000fce00078e0004 */
.L_x_62287:
[----:B------:R-:W-:Y:S05]  /*10000*/  BSYNC B1 ;  /* 0x0000000000017941 */ /* 0x000fea0003800000 */
.L_x_62285:
        /* <DEDUP_REMOVED lines=19> */
.L_x_62291:
[----:B------:R-:W-:Y:S05]  /*10140*/  BSYNC B2 ;  /* 0x0000000000027941 */ /* 0x000fea0003800000 */
.L_x_62290:
        /* <DEDUP_REMOVED lines=44> */
.L_x_62289:
[----:B------:R-:W-:Y:S05]  /*10410*/  BSYNC B1 ;  /* 0x0000000000017941 */ /* 0x000fea0003800000 */
.L_x_62288:
        /* <DEDUP_REMOVED lines=8> */
.L_x_62284:
        /* <DEDUP_REMOVED lines=23> */
.L_x_62292:
        /* <DEDUP_REMOVED lines=21> */
.L_x_62294:
[----:B------:R-:W-:-:S07]  /*10760*/  IMAD.MOV.U32 R22, RZ, RZ, R4 ;  /* 0x000000ffff167224 */ /* 0x000fce00078e0004 */
.L_x_62295:
[----:B------:R-:W-:Y:S05]  /*10770*/  BSYNC B1 ;  /* 0x0000000000017941 */ /* 0x000fea0003800000 */
.L_x_62293:
        /* <DEDUP_REMOVED lines=16> */
.L_x_62299:
[----:B------:R-:W-:Y:S05]  /*10880*/  BSYNC B2 ;  /* 0x0000000000027941 */ /* 0x000fea0003800000 */
.L_x_62298:
        /* <DEDUP_REMOVED lines=44> */
.L_x_62297:
[----:B------:R-:W-:Y:S05]  /*10b50*/  BSYNC B1 ;  /* 0x0000000000017941 */ /* 0x000fea0003800000 */
.L_x_62296:
        /* <DEDUP_REMOVED lines=13> */
.L_x_62300:
        /* <DEDUP_REMOVED lines=12> */
.L_x_62303:
[----:B------:R-:W-:-:S07]  /*10cf0*/  MOV R9, R4 ;  /* 0x0000000400097202 */ /* 0x000fce0000000f00 */
.L_x_62304:
[----:B------:R-:W-:Y:S05]  /*10d00*/  BSYNC B1 ;  /* 0x0000000000017941 */ /* 0x000fea0003800000 */
.L_x_62302:
        /* <DEDUP_REMOVED lines=16> */
.L_x_62308:
[----:B------:R-:W-:Y:S05]  /*10e10*/  BSYNC B2 ;  /* 0x0000000000027941 */ /* 0x000fea0003800000 */
.L_x_62307:
        /* <DEDUP_REMOVED lines=44> */
.L_x_62306:
[----:B------:R-:W-:Y:S05]  /*110e0*/  BSYNC B1 ;  /* 0x0000000000017941 */ /* 0x000fea0003800000 */
.L_x_62305:
        /* <DEDUP_REMOVED lines=8> */
.L_x_62301:
        /* <DEDUP_REMOVED lines=12> */
.L_x_62310:
[----:B------:R-:W-:-:S07]  /*11230*/  MOV R14, R4 ;  /* 0x00000004000e7202 */ /* 0x000fce0000000f00 */
.L_x_62311:
[----:B------:R-:W-:Y:S05]  /*11240*/  BSYNC B1 ;  /* 0x0000000000017941 */ /* 0x000fea0003800000 */
.L_x_62309:
        /* <DEDUP_REMOVED lines=16> */
.L_x_62315:
[----:B------:R-:W-:Y:S05]  /*11350*/  BSYNC B2 ;  /* 0x0000000000027941 */ /* 0x000fea0003800000 */
.L_x_62314:
        /* <DEDUP_REMOVED lines=44> */
.L_x_62313:
[----:B------:R-:W-:Y:S05]  /*11620*/  BSYNC B1 ;  /* 0x0000000000017941 */ /* 0x000fea0003800000 */
.L_x_62312:
        /* <DEDUP_REMOVED lines=11> */
.L_x_62316:
        /* <DEDUP_REMOVED lines=12> */
.L_x_62319:
[----:B------:R-:W-:-:S07]  /*117a0*/  IMAD.MOV.U32 R10, RZ, RZ, R4 ;  /* 0x000000ffff0a7224 */ /* 0x000fce00078e0004 */
.L_x_62320:
[----:B------:R-:W-:Y:S05]  /*117b0*/  BSYNC B1 ;  /* 0x0000000000017941 */ /* 0x000fea0003800000 */
.L_x_62318:
        /* <DEDUP_REMOVED lines=16> */
.L_x_62324:
[----:B------:R-:W-:Y:S05]  /*118c0*/  BSYNC B2 ;  /* 0x0000000000027941 */ /* 0x000fea0003800000 */
.L_x_62323:
        /* <DEDUP_REMOVED lines=44> */
.L_x_62322:
[----:B------:R-:W-:Y:S05]  /*11b90*/  BSYNC B1 ;  /* 0x0000000000017941 */ /* 0x000fea0003800000 */
.L_x_62321:
        /* <DEDUP_REMOVED lines=8> */
.L_x_62317:
        /* <DEDUP_REMOVED lines=12> */
.L_x_62326:
[----:B------:R-:W-:-:S07]  /*11ce0*/  IMAD.MOV.U32 R20, RZ, RZ, R4 ;  /* 0x000000ffff147224 */ /* 0x000fce00078e0004 */
.L_x_62327:
[----:B------:R-:W-:Y:S05]  /*11cf0*/  BSYNC B1 ;  /* 0x0000000000017941 */ /* 0x000fea0003800000 */
.L_x_62325:
        /* <DEDUP_REMOVED lines=16> */
.L_x_62331:
[----:B------:R-:W-:Y:S05]  /*11e00*/  BSYNC B2 ;  /* 0x0000000000027941 */ /* 0x000fea0003800000 */
.L_x_62330:
        /* <DEDUP_REMOVED lines=44> */
.L_x_62329:
[----:B------:R-:W-:Y:S05]  /*120d0*/  BSYNC B1 ;  /* 0x0000000000017941 */ /* 0x000fea0003800000 */
.L_x_62328:
        /* <DEDUP_REMOVED lines=11> */
.L_x_62332:
        /* <DEDUP_REMOVED lines=12> */
.L_x_62335:
[----:B------:R-:W-:-:S07]  /*12250*/  IMAD.MOV.U32 R11, RZ, RZ, R4 ;  /* 0x000000ffff0b7224 */ /* 0x000fce00078e0004 */
.L_x_62336:
[----:B------:R-:W-:Y:S05]  /*12260*/  BSYNC B1 ;  /* 0x0000000000017941 */ /* 0x000fea0003800000 */
.L_x_62334:
        /* <DEDUP_REMOVED lines=16> */
.L_x_62340:
[----:B------:R-:W-:Y:S05]  /*12370*/  BSYNC B2 ;  /* 0x0000000000027941 */ /* 0x000fea0003800000 */
.L_x_62339:
        /* <DEDUP_REMOVED lines=44> */
.L_x_62338:
[----:B------:R-:W-:Y:S05]  /*12640*/  BSYNC B1 ;  /* 0x0000000000017941 */ /* 0x000fea0003800000 */
.L_x_62337:
        /* <DEDUP_REMOVED lines=8> */
.L_x_62333:
        /* <DEDUP_REMOVED lines=12> */
.L_x_62342:
[----:B------:R-:W-:-:S07]  /*12790*/  IMAD.MOV.U32 R14, RZ, RZ, R4 ;  /* 0x000000ffff0e7224 */ /* 0x000fce00078e0004 */
.L_x_62343:
[----:B------:R-:W-:Y:S05]  /*127a0*/  BSYNC B1 ;  /* 0x0000000000017941 */ /* 0x000fea0003800000 */
.L_x_62341:
        /* <DEDUP_REMOVED lines=16> */
.L_x_62347:
[----:B------:R-:W-:Y:S05]  /*128b0*/  BSYNC B2 ;  /* 0x0000000000027941 */ /* 0x000fea0003800000 */
.L_x_62346:
        /* <DEDUP_REMOVED lines=44> */
.L_x_62345:
[----:B------:R-:W-:Y:S05]  /*12b80*/  BSYNC B1 ;  /* 0x0000000000017941 */ /* 0x000fea0003800000 */
.L_x_62344:
        /* <DEDUP_REMOVED lines=11> */
.L_x_62348:
        /* <DEDUP_REMOVED lines=12> */
.L_x_62351:
[----:B------:R-:W-:-:S07]  /*12d00*/  MOV R13, R4 ;  /* 0x00000004000d7202 */ /* 0x000fce0000000f00 */
.L_x_62352:
[----:B------:R-:W-:Y:S05]  /*12d10*/  BSYNC B1 ;  /* 0x0000000000017941 */ /* 0x000fea0003800000 */
.L_x_62350:
        /* <DEDUP_REMOVED lines=19> */
.L_x_62356:
[----:B------:R-:W-:Y:S05]  /*12e50*/  BSYNC B2 ;  /* 0x0000000000027941 */ /* 0x000fea0003800000 */
.L_x_62355:
        /* <DEDUP_REMOVED lines=44> */
.L_x_62354:
[----:B------:R-:W-:Y:S05]  /*13120*/  BSYNC B1 ;  /* 0x0000000000017941 */ /* 0x000fea0003800000 */
.L_x_62353:
        /* <DEDUP_REMOVED lines=8> */
.L_x_62349:
        /* <DEDUP_REMOVED lines=23> */
.L_x_62357:
        /* <DEDUP_REMOVED lines=21> */
.L_x_62359:
[----:B------:R-:W-:-:S07]  /*13470*/  MOV R14, R4 ;  /* 0x00000004000e7202 */ /* 0x000fce0000000f00 */
.L_x_62360:
[----:B------:R-:W-:Y:S05]  /*13480*/  BSYNC B1 ;  /* 0x0000000000017941 */ /* 0x000fea0003800000 */
.L_x_62358:
        /* <DEDUP_REMOVED lines=16> */
.L_x_62364:
[----:B------:R-:W-:Y:S05]  /*13590*/  BSYNC B2 ;  /* 0x0000000000027941 */ /* 0x000fea0003800000 */
.L_x_62363:
        /* <DEDUP_REMOVED lines=44> */
.L_x_62362:
[----:B------:R-:W-:Y:S05]  /*13860*/  BSYNC B1 ;  /* 0x0000000000017941 */ /* 0x000fea0003800000 */
.L_x_62361:
        /* <DEDUP_REMOVED lines=13> */
.L_x_62365:
        /* <DEDUP_REMOVED lines=12> */
.L_x_62368:
[----:B------:R-:W-:-:S07]  /*13a00*/  IMAD.MOV.U32 R9, RZ, RZ, R4 ;  /* 0x000000ffff097224 */ /* 0x000fce00078e0004 */
.L_x_62369:
[----:B------:R-:W-:Y:S05]  /*13a10*/  BSYNC B1 ;  /* 0x0000000000017941 */ /* 0x000fea0003800000 */
.L_x_62367:
        /* <DEDUP_REMOVED lines=16> */
.L_x_62373:
[----:B------:R-:W-:Y:S05]  /*13b20*/  BSYNC B2 ;  /* 0x0000000000027941 */ /* 0x000fea0003800000 */
.L_x_62372:
        /* <DEDUP_REMOVED lines=44> */
.L_x_62371:
[----:B------:R-:W-:Y:S05]  /*13df0*/  BSYNC B1 ;  /* 0x0000000000017941 */ /* 0x000fea0003800000 */
.L_x_62370:
        /* <DEDUP_REMOVED lines=8> */
.L_x_62366:
        /* <DEDUP_REMOVED lines=12> */
.L_x_62375:
[----:B------:R-:W-:-:S07]  /*13f40*/  IMAD.MOV.U32 R14, RZ, RZ, R4 ;  /* 0x000000ffff0e7224 */ /* 0x000fce00078e0004 */
.L_x_62376:
[----:B------:R-:W-:Y:S05]  /*13f50*/  BSYNC B1 ;  /* 0x0000000000017941 */ /* 0x000fea0003800000 */
.L_x_62374:
        /* <DEDUP_REMOVED lines=16> */
.L_x_62380:
[----:B------:R-:W-:Y:S05]  /*14060*/  BSYNC B2 ;  /* 0x0000000000027941 */ /* 0x000fea0003800000 */
.L_x_62379:
        /* <DEDUP_REMOVED lines=44> */
.L_x_62378:
[----:B------:R-:W-:Y:S05]  /*14330*/  BSYNC B1 ;  /* 0x0000000000017941 */ /* 0x000fea0003800000 */
.L_x_62377:
        /* <DEDUP_REMOVED lines=11> */
.L_x_62381:
        /* <DEDUP_REMOVED lines=12> */
.L_x_62384:
[----:B------:R-:W-:-:S07]  /*144b0*/  IMAD.MOV.U32 R10, RZ, RZ, R4 ;  /* 0x000000ffff0a7224 */ /* 0x000fce00078e0004 */
.L_x_62385:
[----:B------:R-:W-:Y:S05]  /*144c0*/  BSYNC B1 ;  /* 0x0000000000017941 */ /* 0x000fea0003800000 */
.L_x_62383:
        /* <DEDUP_REMOVED lines=16> */
.L_x_62389:
[----:B------:R-:W-:Y:S05]  /*145d0*/  BSYNC B2 ;  /* 0x0000000000027941 */ /* 0x000fea0003800000 */
.L_x_62388:
        /* <DEDUP_REMOVED lines=44> */
.L_x_62387:
[----:B------:R-:W-:Y:S05]  /*148a0*/  BSYNC B1 ;  /* 0x0000000000017941 */ /* 0x000fea0003800000 */
.L_x_62386:
        /* <DEDUP_REMOVED lines=8> */
.L_x_62382:
        /* <DEDUP_REMOVED lines=12> */
.L_x_62391:
[----:B------:R-:W-:-:S07]  /*149f0*/  IMAD.MOV.U32 R14, RZ, RZ, R4 ;  /* 0x000000ffff0e7224 */ /* 0x000fce00078e0004 */
.L_x_62392:
[----:B------:R-:W-:Y:S05]  /*14a00*/  BSYNC B1 ;  /* 0x0000000000017941 */ /* 0x000fea0003800000 */
.L_x_62390:
        /* <DEDUP_REMOVED lines=16> */
.L_x_62396:
[----:B------:R-:W-:Y:S05]  /*14b10*/  BSYNC B2 ;  /* 0x0000000000027941 */ /* 0x000fea0003800000 */
.L_x_62395:
        /* <DEDUP_REMOVED lines=44> */
.L_x_62394:
[----:B------:R-:W-:Y:S05]  /*14de0*/  BSYNC B1 ;  /* 0x0000000000017941 */ /* 0x000fea0003800000 */
.L_x_62393:
        /* <DEDUP_REMOVED lines=11> */
.L_x_62397:
        /* <DEDUP_REMOVED lines=12> */
.L_x_62400:
[----:B------:R-:W-:-:S07]  /*14f60*/  MOV R11, R4 ;  /* 0x00000004000b7202 */ /* 0x000fce0000000f00 */
.L_x_62401:
[----:B------:R-:W-:Y:S05]  /*14f70*/  BSYNC B1 ;  /* 0x0000000000017941 */ /* 0x000fea0003800000 */
.L_x_62399:
        /* <DEDUP_REMOVED lines=16> */
.L_x_62405:
[----:B------:R-:W-:Y:S05]  /*15080*/  BSYNC B2 ;  /* 0x0000000000027941 */ /* 0x000fea0003800000 */
.L_x_62404:
        /* <DEDUP_REMOVED lines=44> */
.L_x_62403:
[----:B------:R-:W-:Y:S05]  /*15350*/  BSYNC B1 ;  /* 0x0000000000017941 */ /* 0x000fea0003800000 */
.L_x_62402:
        /* <DEDUP_REMOVED lines=8> */
.L_x_62398:
        /* <DEDUP_REMOVED lines=12> */
.L_x_62407:
[----:B------:R-:W-:-:S07]  /*154a0*/  MOV R14, R4 ;  /* 0x00000004000e7202 */ /* 0x000fce0000000f00 */
.L_x_62408:
[----:B------:R-:W-:Y:S05]  /*154b0*/  BSYNC B1 ;  /* 0x0000000000017941 */ /* 0x000fea0003800000 */
.L_x_62406:
        /* <DEDUP_REMOVED lines=16> */
.L_x_62412:
[----:B------:R-:W-:Y:S05]  /*155c0*/  BSYNC B2 ;  /* 0x0000000000027941 */ /* 0x000fea0003800000 */
.L_x_62411:
        /* <DEDUP_REMOVED lines=44> */
.L_x_62410:
[----:B------:R-:W-:Y:S05]  /*15890*/  BSYNC B1 ;  /* 0x0000000000017941 */ /* 0x000fea0003800000 */
.L_x_62409:
        /* <DEDUP_REMOVED lines=11> */
.L_x_62413:
        /* <DEDUP_REMOVED lines=12> */
.L_x_62416:
[----:B------:R-:W-:-:S07]  /*15a10*/  IMAD.MOV.U32 R13, RZ, RZ, R4 ;  /* 0x000000ffff0d7224 */ /* 0x000fce00078e0004 */
.L_x_62417:
[----:B------:R-:W-:Y:S05]  /*15a20*/  BSYNC B1 ;  /* 0x0000000000017941 */ /* 0x000fea0003800000 */
.L_x_62415:
        /* <DEDUP_REMOVED lines=19> */
.L_x_62421:
[----:B------:R-:W-:Y:S05]  /*15b60*/  BSYNC B2 ;  /* 0x0000000000027941 */ /* 0x000fea0003800000 */
.L_x_62420:
        /* <DEDUP_REMOVED lines=44> */
.L_x_62419:
[----:B------:R-:W-:Y:S05]  /*15e30*/  BSYNC B1 ;  /* 0x0000000000017941 */ /* 0x000fea0003800000 */
.L_x_62418:
        /* <DEDUP_REMOVED lines=8> */
.L_x_62414:
        /* <DEDUP_REMOVED lines=23> */
.L_x_62422:
        /* <DEDUP_REMOVED lines=21> */
.L_x_62424:
[----:B------:R-:W-:-:S07]  /*16180*/  IMAD.MOV.U32 R14, RZ, RZ, R4 ;  /* 0x000000ffff0e7224 */ /* 0x000fce00078e0004 */
.L_x_62425:
[----:B------:R-:W-:Y:S05]  /*16190*/  BSYNC B1 ;  /* 0x0000000000017941 */ /* 0x000fea0003800000 */
.L_x_62423:
        /* <DEDUP_REMOVED lines=16> */
.L_x_62429:
[----:B------:R-:W-:Y:S05]  /*162a0*/  BSYNC B2 ;  /* 0x0000000000027941 */ /* 0x000fea0003800000 */
.L_x_62428:
        /* <DEDUP_REMOVED lines=44> */
.L_x_62427:
[----:B------:R-:W-:Y:S05]  /*16570*/  BSYNC B1 ;  /* 0x0000000000017941 */ /* 0x000fea0003800000 */
.L_x_62426:
        /* <DEDUP_REMOVED lines=13> */
.L_x_62430:
        /* <DEDUP_REMOVED lines=12> */
.L_x_62433:
[----:B------:R-:W-:-:S07]  /*16710*/  IMAD.MOV.U32 R9, RZ, RZ, R4 ;  /* 0x000000ffff097224 */ /* 0x000fce00078e0004 */
.L_x_62434:
[----:B------:R-:W-:Y:S05]  /*16720*/  BSYNC B1 ;  /* 0x0000000000017941 */ /* 0x000fea0003800000 */
.L_x_62432:
        /* <DEDUP_REMOVED lines=16> */
.L_x_62438:
[----:B------:R-:W-:Y:S05]  /*16830*/  BSYNC B2 ;  /* 0x0000000000027941 */ /* 0x000fea0003800000 */
.L_x_62437:
        /* <DEDUP_REMOVED lines=44> */
.L_x_62436:
[----:B------:R-:W-:Y:S05]  /*16b00*/  BSYNC B1 ;  /* 0x0000000000017941 */ /* 0x000fea0003800000 */
.L_x_62435:
        /* <DEDUP_REMOVED lines=8> */
.L_x_62431:
        /* <DEDUP_REMOVED lines=12> */
.L_x_62440:
[----:B------:R-:W-:-:S07]  /*16c50*/  IMAD.MOV.U32 R14, RZ, RZ, R4 ;  /* 0x000000ffff0e7224 */ /* 0x000fce00078e0004 */
.L_x_62441:
[----:B------:R-:W-:Y:S05]  /*16c60*/  BSYNC B1 ;  /* 0x0000000000017941 */ /* 0x000fea0003800000 */
.L_x_62439:
        /* <DEDUP_REMOVED lines=16> */
.L_x_62445:
[----:B------:R-:W-:Y:S05]  /*16d70*/  BSYNC B2 ;  /* 0x0000000000027941 */ /* 0x000fea0003800000 */
.L_x_62444:
        /* <DEDUP_REMOVED lines=44> */
.L_x_62443:
[----:B------:R-:W-:Y:S05]  /*17040*/  BSYNC B1 ;  /* 0x0000000000017941 */ /* 0x000fea0003800000 */
.L_x_62442:
        /* <DEDUP_REMOVED lines=11> */
.L_x_62446:
        /* <DEDUP_REMOVED lines=12> */
.L_x_62449:
[----:B------:R-:W-:-:S07]  /*171c0*/  MOV R10, R4 ;  /* 0x00000004000a7202 */ /* 0x000fce0000000f00 */
.L_x_62450:
[----:B------:R-:W-:Y:S05]  /*171d0*/  BSYNC B1 ;  /* 0x0000000000017941 */ /* 0x000fea0003800000 */
.L_x_62448:
        /* <DEDUP_REMOVED lines=16> */
.L_x_62454:
[----:B------:R-:W-:Y:S05]  /*172e0*/  BSYNC B2 ;  /* 0x0000000000027941 */ /* 0x000fea0003800000 */
.L_x_62453:
        /* <DEDUP_REMOVED lines=44> */
.L_x_62452:
[----:B------:R-:W-:Y:S05]  /*175b0*/  BSYNC B1 ;  /* 0x0000000000017941 */ /* 0x000fea0003800000 */
.L_x_62451:
        /* <DEDUP_REMOVED lines=8> */
.L_x_62447:
        /* <DEDUP_REMOVED lines=12> */
.L_x_62456:
[----:B------:R-:W-:-:S07]  /*17700*/  MOV R14, R4 ;  /* 0x00000004000e7202 */ /* 0x000fce0000000f00 */
.L_x_62457:
[----:B------:R-:W-:Y:S05]  /*17710*/  BSYNC B1 ;  /* 0x0000000000017941 */ /* 0x000fea0003800000 */
.L_x_62455:
        /* <DEDUP_REMOVED lines=16> */
.L_x_62461:
[----:B------:R-:W-:Y:S05]  /*17820*/  BSYNC B2 ;  /* 0x0000000000027941 */ /* 0x000fea0003800000 */
.L_x_62460:
        /* <DEDUP_REMOVED lines=44> */
.L_x_62459:
[----:B------:R-:W-:Y:S05]  /*17af0*/  BSYNC B1 ;  /* 0x0000000000017941 */ /* 0x000fea0003800000 */
.L_x_62458:
        /* <DEDUP_REMOVED lines=11> */
.L_x_62462:
        /* <DEDUP_REMOVED lines=12> */
.L_x_62465:
[----:B------:R-:W-:-:S07]  /*17c70*/  IMAD.MOV.U32 R11, RZ, RZ, R4 ;  /* 0x000000ffff0b7224 */ /* 0x000fce00078e0004 */
.L_x_62466:
[----:B------:R-:W-:Y:S05]  /*17c80*/  BSYNC B1 ;  /* 0x0000000000017941 */ /* 0x000fea0003800000 */
.L_x_62464:
        /* <DEDUP_REMOVED lines=16> */
.L_x_62470:
[----:B------:R-:W-:Y:S05]  /*17d90*/  BSYNC B2 ;  /* 0x0000000000027941 */ /* 0x000fea0003800000 */
.L_x_62469:
        /* <DEDUP_REMOVED lines=44> */
.L_x_62468:
[----:B------:R-:W-:Y:S05]  /*18060*/  BSYNC B1 ;  /* 0x0000000000017941 */ /* 0x000fea0003800000 */
.L_x_62467:
        /* <DEDUP_REMOVED lines=8> */
.L_x_62463:
        /* <DEDUP_REMOVED lines=12> */
.L_x_62472:
[----:B------:R-:W-:-:S07]  /*181b0*/  MOV R14, R4 ;  /* 0x00000004000e7202 */ /* 0x000fce0000000f00 */
.L_x_62473:
[----:B------:R-:W-:Y:S05]  /*181c0*/  BSYNC B1 ;  /* 0x0000000000017941 */ /* 0x000fea0003800000 */
.L_x_62471:
        /* <DEDUP_REMOVED lines=16> */
.L_x_62477:
[----:B------:R-:W-:Y:S05]  /*182d0*/  BSYNC B2 ;  /* 0x0000000000027941 */ /* 0x000fea0003800000 */
.L_x_62476:
        /* <DEDUP_REMOVED lines=44> */
.L_x_62475:
[----:B------:R-:W-:Y:S05]  /*185a0*/  BSYNC B1 ;  /* 0x0000000000017941 */ /* 0x000fea0003800000 */
.L_x_62474:
        /* <DEDUP_REMOVED lines=11> */
.L_x_62478:
        /* <DEDUP_REMOVED lines=12> */
.L_x_62481:
[----:B------:R-:W-:-:S07]  /*18720*/  IMAD.MOV.U32 R13, RZ, RZ, R4 ;  /* 0x000000ffff0d7224 */ /* 0x000fce00078e0004 */
.L_x_62482:
[----:B------:R-:W-:Y:S05]  /*18730*/  BSYNC B1 ;  /* 0x0000000000017941 */ /* 0x000fea0003800000 */
.L_x_62480:
        /* <DEDUP_REMOVED lines=19> */
.L_x_62486:
[----:B------:R-:W-:Y:S05]  /*18870*/  BSYNC B2 ;  /* 0x0000000000027941 */ /* 0x000fea0003800000 */
.L_x_62485:
        /* <DEDUP_REMOVED lines=44> */
.L_x_62484:
[----:B------:R-:W-:Y:S05]  /*18b40*/  BSYNC B1 ;  /* 0x0000000000017941 */ /* 0x000fea0003800000 */
.L_x_62483:
        /* <DEDUP_REMOVED lines=8> */
.L_x_62479:
        /* <DEDUP_REMOVED lines=23> */
.L_x_62487:
        /* <DEDUP_REMOVED lines=21> */
.L_x_62489:
[----:B------:R-:W-:-:S07]  /*18e90*/  MOV R14, R4 ;  /* 0x00000004000e7202 */ /* 0x000fce0000000f00 */
.L_x_62490:
[----:B------:R-:W-:Y:S05]  /*18ea0*/  BSYNC B1 ;  /* 0x0000000000017941 */ /* 0x000fea0003800000 */
.L_x_62488:
        /* <DEDUP_REMOVED lines=16> */
.L_x_62494:
[----:B------:R-:W-:Y:S05]  /*18fb0*/  BSYNC B2 ;  /* 0x0000000000027941 */ /* 0x000fea0003800000 */
.L_x_62493:
        /* <DEDUP_REMOVED lines=44> */
.L_x_62492:
[----:B------:R-:W-:Y:S05]  /*19280*/  BSYNC B1 ;  /* 0x0000000000017941 */ /* 0x000fea0003800000 */
.L_x_62491:
        /* <DEDUP_REMOVED lines=13> */
.L_x_62495:
        /* <DEDUP_REMOVED lines=12> */
.L_x_62498:
[----:B------:R-:W-:-:S07]  /*19420*/  IMAD.MOV.U32 R9, RZ, RZ, R4 ;  /* 0x000000ffff097224 */ /* 0x000fce00078e0004 */
.L_x_62499:
[----:B------:R-:W-:Y:S05]  /*19430*/  BSYNC B1 ;  /* 0x0000000000017941 */ /* 0x000fea0003800000 */
.L_x_62497:
        /* <DEDUP_REMOVED lines=16> */
.L_x_62503:
[----:B------:R-:W-:Y:S05]  /*19540*/  BSYNC B2 ;  /* 0x0000000000027941 */ /* 0x000fea0003800000 */
.L_x_62502:
        /* <DEDUP_REMOVED lines=44> */
.L_x_62501:
[----:B------:R-:W-:Y:S05]  /*19810*/  BSYNC B1 ;  /* 0x0000000000017941 */ /* 0x000fea0003800000 */
.L_x_62500:
        /* <DEDUP_REMOVED lines=8> */
.L_x_62496:
        /* <DEDUP_REMOVED lines=12> */
.L_x_62505:
[----:B------:R-:W-:-:S07]  /*19960*/  MOV R14, R4 ;  /* 0x00000004000e7202 */ /* 0x000fce0000000f00 */
.L_x_62506:
[----:B------:R-:W-:Y:S05]  /*19970*/  BSYNC B1 ;  /* 0x0000000000017941 */ /* 0x000fea0003800000 */
.L_x_62504:
        /* <DEDUP_REMOVED lines=16> */
.L_x_62510:
[----:B------:R-:W-:Y:S05]  /*19a80*/  BSYNC B2 ;  /* 0x0000000000027941 */ /* 0x000fea0003800000 */
.L_x_62509:
        /* <DEDUP_REMOVED lines=44> */
.L_x_62508:
[----:B------:R-:W-:Y:S05]  /*19d50*/  BSYNC B1 ;  /* 0x0000000000017941 */ /* 0x000fea0003800000 */
.L_x_62507:
        /* <DEDUP_REMOVED lines=11> */
.L_x_62511:
        /* <DEDUP_REMOVED lines=12> */
.L_x_62514:
[----:B------:R-:W-:-:S07]  /*19ed0*/  IMAD.MOV.U32 R10, RZ, RZ, R4 ;  /* 0x000000ffff0a7224 */ /* 0x000fce00078e0004 */
.L_x_62515:
[----:B------:R-:W-:Y:S05]  /*19ee0*/  BSYNC B1 ;  /* 0x0000000000017941 */ /* 0x000fea0003800000 */
.L_x_62513:
        /* <DEDUP_REMOVED lines=16> */
.L_x_62519:
[----:B------:R-:W-:Y:S05]  /*19ff0*/  BSYNC B2 ;  /* 0x0000000000027941 */ /* 0x000fea0003800000 */
.L_x_62518:
        /* <DEDUP_REMOVED lines=44> */
.L_x_62517:
[----:B------:R-:W-:Y:S05]  /*1a2c0*/  BSYNC B1 ;  /* 0x0000000000017941 */ /* 0x000fea0003800000 */
.L_x_62516:
        /* <DEDUP_REMOVED lines=8> */
.L_x_62512:
        /* <DEDUP_REMOVED lines=12> */
.L_x_62521:
[----:B------:R-:W-:-:S07]  /*1a410*/  MOV R14, R4 ;  /* 0x00000004000e7202 */ /* 0x000fce0000000f00 */
.L_x_62522:
[----:B------:R-:W-:Y:S05]  /*1a420*/  BSYNC B1 ;  /* 0x0000000000017941 */ /* 0x000fea0003800000 */
.L_x_62520:
        /* <DEDUP_REMOVED lines=16> */
.L_x_62526:
[----:B------:R-:W-:Y:S05]  /*1a530*/  BSYNC B2 ;  /* 0x0000000000027941 */ /* 0x000fea0003800000 */
.L_x_62525:
        /* <DEDUP_REMOVED lines=44> */
.L_x_62524:
[----:B------:R-:W-:Y:S05]  /*1a800*/  BSYNC B1 ;  /* 0x0000000000017941 */ /* 0x000fea0003800000 */
.L_x_62523:
        /* <DEDUP_REMOVED lines=11> */
.L_x_62527:
        /* <DEDUP_REMOVED lines=12> */
.L_x_62530:
[----:B------:R-:W-:-:S07]  /*1a980*/  IMAD.MOV.U32 R11, RZ, RZ, R4 ;  /* 0x000000ffff0b7224 */ /* 0x000fce00078e0004 */
.L_x_62531:
[----:B------:R-:W-:Y:S05]  /*1a990*/  BSYNC B1 ;  /* 0x0000000000017941 */ /* 0x000fea0003800000 */
.L_x_62529:
        /* <DEDUP_REMOVED lines=16> */
.L_x_62535:
[----:B------:R-:W-:Y:S05]  /*1aaa0*/  BSYNC B2 ;  /* 0x0000000000027941 */ /* 0x000fea0003800000 */
.L_x_62534:
        /* <DEDUP_REMOVED lines=44> */
.L_x_62533:
[----:B------:R-:W-:Y:S05]  /*1ad70*/  BSYNC B1 ;  /* 0x0000000000017941 */ /* 0x000fea0003800000 */
.L_x_62532:
        /* <DEDUP_REMOVED lines=8> */
.L_x_62528:
        /* <DEDUP_REMOVED lines=12> */
.L_x_62537:
[----:B------:R-:W-:-:S07]  /*1aec0*/  MOV R14, R4 ;  /* 0x00000004000e7202 */ /* 0x000fce0000000f00 */
.L_x_62538:
[----:B------:R-:W-:Y:S05]  /*1aed0*/  BSYNC B1 ;  /* 0x0000000000017941 */ /* 0x000fea0003800000 */
.L_x_62536:
        /* <DEDUP_REMOVED lines=16> */
.L_x_62542:
[----:B------:R-:W-:Y:S05]  /*1afe0*/  BSYNC B2 ;  /* 0x0000000000027941 */ /* 0x000fea0003800000 */
.L_x_62541:
        /* <DEDUP_REMOVED lines=44> */
.L_x_62540:
[----:B------:R-:W-:Y:S05]  /*1b2b0*/  BSYNC B1 ;  /* 0x0000000000017941 */ /* 0x000fea0003800000 */
.L_x_62539:
        /* <DEDUP_REMOVED lines=11> */
.L_x_62543:
        /* <DEDUP_REMOVED lines=12> */
.L_x_62546:
[----:B------:R-:W-:-:S07]  /*1b430*/  IMAD.MOV.U32 R13, RZ, RZ, R4 ;  /* 0x000000ffff0d7224 */ /* 0x000fce00078e0004 */
.L_x_62547:
[----:B------:R-:W-:Y:S05]  /*1b440*/  BSYNC B1 ;  /* 0x0000000000017941 */ /* 0x000fea0003800000 */
.L_x_62545:
        /* <DEDUP_REMOVED lines=19> */
.L_x_62551:
[----:B------:R-:W-:Y:S05]  /*1b580*/  BSYNC B2 ;  /* 0x0000000000027941 */ /* 0x000fea0003800000 */
.L_x_62550:
        /* <DEDUP_REMOVED lines=44> */
.L_x_62549:
[----:B------:R-:W-:Y:S05]  /*1b850*/  BSYNC B1 ;  /* 0x0000000000017941 */ /* 0x000fea0003800000 */
.L_x_62548:
        /* <DEDUP_REMOVED lines=8> */
.L_x_62544:
        /* <DEDUP_REMOVED lines=23> */
.L_x_62552:
        /* <DEDUP_REMOVED lines=21> */
.L_x_62554:
[----:B------:R-:W-:-:S07]  /*1bba0*/  MOV R14, R4 ;  /* 0x00000004000e7202 */ /* 0x000fce0000000f00 */
.L_x_62555:
[----:B------:R-:W-:Y:S05]  /*1bbb0*/  BSYNC B1 ;  /* 0x0000000000017941 */ /* 0x000fea0003800000 */
.L_x_62553:
        /* <DEDUP_REMOVED lines=16> */
.L_x_62559:
[----:B------:R-:W-:Y:S05]  /*1bcc0*/  BSYNC B2 ;  /* 0x0000000000027941 */ /* 0x000fea0003800000 */
.L_x_62558:
        /* <DEDUP_REMOVED lines=44> */
.L_x_62557:
[----:B------:R-:W-:Y:S05]  /*1bf90*/  BSYNC B1 ;  /* 0x0000000000017941 */ /* 0x000fea0003800000 */
.L_x_62556:
        /* <DEDUP_REMOVED lines=13> */
.L_x_62560:
        /* <DEDUP_REMOVED lines=12> */
.L_x_62563:
[----:B------:R-:W-:-:S07]  /*1c130*/  IMAD.MOV.U32 R9, RZ, RZ, R4 ;  /* 0x000000ffff097224 */ /* 0x000fce00078e0004 */
.L_x_62564:
[----:B------:R-:W-:Y:S05]  /*1c140*/  BSYNC B1 ;  /* 0x0000000000017941 */ /* 0x000fea0003800000 */
.L_x_62562:
        /* <DEDUP_REMOVED lines=16> */
.L_x_62568:
[----:B------:R-:W-:Y:S05]  /*1c250*/  BSYNC B2 ;  /* 0x0000000000027941 */ /* 0x000fea0003800000 */
.L_x_62567:
        /* <DEDUP_REMOVED lines=44> */
.L_x_62566:
[----:B------:R-:W-:Y:S05]  /*1c520*/  BSYNC B1 ;  /* 0x0000000000017941 */ /* 0x000fea0003800000 */
.L_x_62565:
        /* <DEDUP_REMOVED lines=8> */
.L_x_62561:
        /* <DEDUP_REMOVED lines=12> */
.L_x_62570:
[----:B------:R-:W-:-:S07]  /*1c670*/  MOV R14, R4 ;  /* 0x00000004000e7202 */ /* 0x000fce0000000f00 */
.L_x_62571:
[----:B------:R-:W-:Y:S05]  /*1c680*/  BSYNC B1 ;  /* 0x0000000000017941 */ /* 0x000fea0003800000 */
.L_x_62569:
        /* <DEDUP_REMOVED lines=16> */
.L_x_62575:
[----:B------:R-:W-:Y:S05]  /*1c790*/  BSYNC B2 ;  /* 0x0000000000027941 */ /* 0x000fea0003800000 */
.L_x_62574:
        /* <DEDUP_REMOVED lines=44> */
.L_x_62573:
[----:B------:R-:W-:Y:S05]  /*1ca60*/  BSYNC B1 ;  /* 0x0000000000017941 */ /* 0x000fea0003800000 */
.L_x_62572:
        /* <DEDUP_REMOVED lines=11> */
.L_x_62576:
        /* <DEDUP_REMOVED lines=12> */
.L_x_62579:
[----:B------:R-:W-:-:S07]  /*1cbe0*/  IMAD.MOV.U32 R10, RZ, RZ, R4 ;  /* 0x000000ffff0a7224 */ /* 0x000fce00078e0004 */
.L_x_62580:
[----:B------:R-:W-:Y:S05]  /*1cbf0*/  BSYNC B1 ;  /* 0x0000000000017941 */ /* 0x000fea0003800000 */
.L_x_62578:
        /* <DEDUP_REMOVED lines=16> */
.L_x_62584:
[----:B------:R-:W-:Y:S05]  /*1cd00*/  BSYNC B2 ;  /* 0x0000000000027941 */ /* 0x000fea0003800000 */
.L_x_62583:
        /* <DEDUP_REMOVED lines=44> */
.L_x_62582:
[----:B------:R-:W-:Y:S05]  /*1cfd0*/  BSYNC B1 ;  /* 0x0000000000017941 */ /* 0x000fea0003800000 */
.L_x_62581:
        /* <DEDUP_REMOVED lines=8> */
.L_x_62577:
        /* <DEDUP_REMOVED lines=12> */
.L_x_62586:
[----:B------:R-:W-:-:S07]  /*1d120*/  MOV R14, R4 ;  /* 0x00000004000e7202 */ /* 0x000fce0000000f00 */
.L_x_62587:
[----:B------:R-:W-:Y:S05]  /*1d130*/  BSYNC B1 ;  /* 0x0000000000017941 */ /* 0x000fea0003800000 */
.L_x_62585:
        /* <DEDUP_REMOVED lines=16> */
.L_x_62591:
[----:B------:R-:W-:Y:S05]  /*1d240*/  BSYNC B2 ;  /* 0x0000000000027941 */ /* 0x000fea0003800000 */
.L_x_62590:
        /* <DEDUP_REMOVED lines=44> */
.L_x_62589:
[----:B------:R-:W-:Y:S05]  /*1d510*/  BSYNC B1 ;  /* 0x0000000000017941 */ /* 0x000fea0003800000 */
.L_x_62588:
        /* <DEDUP_REMOVED lines=11> */
.L_x_62592:
        /* <DEDUP_REMOVED lines=12> */
.L_x_62595:
[----:B------:R-:W-:-:S07]  /*1d690*/  IMAD.MOV.U32 R11, RZ, RZ, R4 ;  /* 0x000000ffff0b7224 */ /* 0x000fce00078e0004 */
.L_x_62596:
[----:B------:R-:W-:Y:S05]  /*1d6a0*/  BSYNC B1 ;  /* 0x0000000000017941 */ /* 0x000fea0003800000 */
.L_x_62594:
        /* <DEDUP_REMOVED lines=16> */
.L_x_62600:
[----:B------:R-:W-:Y:S05]  /*1d7b0*/  BSYNC B2 ;  /* 0x0000000000027941 */ /* 0x000fea0003800000 */
.L_x_62599:
        /* <DEDUP_REMOVED lines=44> */
.L_x_62598:
[----:B------:R-:W-:Y:S05]  /*1da80*/  BSYNC B1 ;  /* 0x0000000000017941 */ /* 0x000fea0003800000 */
.L_x_62597:
        /* <DEDUP_REMOVED lines=8> */
.L_x_62593:
        /* <DEDUP_REMOVED lines=12> */
.L_x_62602:
[----:B------:R-:W-:-:S07]  /*1dbd0*/  MOV R14, R4 ;  /* 0x00000004000e7202 */ /* 0x000fce0000000f00 */
.L_x_62603:
[----:B------:R-:W-:Y:S05]  /*1dbe0*/  BSYNC B1 ;  /* 0x0000000000017941 */ /* 0x000fea0003800000 */
.L_x_62601:
        /* <DEDUP_REMOVED lines=16> */
.L_x_62607:
[----:B------:R-:W-:Y:S05]  /*1dcf0*/  BSYNC B2 ;  /* 0x0000000000027941 */ /* 0x000fea0003800000 */
.L_x_62606:
        /* <DEDUP_REMOVED lines=44> */
.L_x_62605:
[----:B------:R-:W-:Y:S05]  /*1dfc0*/  BSYNC B1 ;  /* 0x0000000000017941 */ /* 0x000fea0003800000 */
.L_x_62604:
        /* <DEDUP_REMOVED lines=11> */
.L_x_62608:
        /* <DEDUP_REMOVED lines=12> */
.L_x_62611:
[----:B------:R-:W-:-:S07]  /*1e140*/  IMAD.MOV.U32 R13, RZ, RZ, R4 ;  /* 0x000000ffff0d7224 */ /* 0x000fce00078e0004 */
.L_x_62612:
[----:B------:R-:W-:Y:S05]  /*1e150*/  BSYNC B1 ;  /* 0x0000000000017941 */ /* 0x000fea0003800000 */
.L_x_62610:
        /* <DEDUP_REMOVED lines=19> */
.L_x_62616:
[----:B------:R-:W-:Y:S05]  /*1e290*/  BSYNC B2 ;  /* 0x0000000000027941 */ /* 0x000fea0003800000 */
.L_x_62615:
        /* <DEDUP_REMOVED lines=44> */
.L_x_62614:
[----:B------:R-:W-:Y:S05]  /*1e560*/  BSYNC B1 ;  /* 0x0000000000017941 */ /* 0x000fea0003800000 */
.L_x_62613:
        /* <DEDUP_REMOVED lines=8> */
.L_x_62609:
        /* <DEDUP_REMOVED lines=23> */
.L_x_62617:
        /* <DEDUP_REMOVED lines=21> */
.L_x_62619:
[----:B------:R-:W-:-:S07]  /*1e8b0*/  MOV R14, R4 ;  /* 0x00000004000e7202 */ /* 0x000fce0000000f00 */
.L_x_62620:
[----:B------:R-:W-:Y:S05]  /*1e8c0*/  BSYNC B1 ;  /* 0x0000000000017941 */ /* 0x000fea0003800000 */
.L_x_62618:
        /* <DEDUP_REMOVED lines=16> */
.L_x_62624:
[----:B------:R-:W-:Y:S05]  /*1e9d0*/  BSYNC B2 ;  /* 0x0000000000027941 */ /* 0x000fea0003800000 */
.L_x_62623:
        /* <DEDUP_REMOVED lines=44> */
.L_x_62622:
[----:B------:R-:W-:Y:S05]  /*1eca0*/  BSYNC B1 ;  /* 0x0000000000017941 */ /* 0x000fea0003800000 */
.L_x_62621:
        /* <DEDUP_REMOVED lines=13> */
.L_x_62625:
        /* <DEDUP_REMOVED lines=12> */
.L_x_62628:
[----:B------:R-:W-:-:S07]  /*1ee40*/  IMAD.MOV.U32 R9, RZ, RZ, R4 ;  /* 0x000000ffff097224 */ /* 0x000fce00078e0004 */
.L_x_62629:
[----:B------:R-:W-:Y:S05]  /*1ee50*/  BSYNC B1 ;  /* 0x0000000000017941 */ /* 0x000fea0003800000 */
.L_x_62627:
        /* <DEDUP_REMOVED lines=16> */
.L_x_62633:
[----:B------:R-:W-:Y:S05]  /*1ef60*/  BSYNC B2 ;  /* 0x0000000000027941 */ /* 0x000fea0003800000 */
.L_x_62632:
        /* <DEDUP_REMOVED lines=44> */
.L_x_62631:
[----:B------:R-:W-:Y:S05]  /*1f230*/  BSYNC B1 ;  /* 0x0000000000017941 */ /* 0x000fea0003800000 */
.L_x_62630:
        /* <DEDUP_REMOVED lines=8> */
.L_x_62626:
        /* <DEDUP_REMOVED lines=12> */
.L_x_62635:
[----:B------:R-:W-:-:S07]  /*1f380*/  MOV R14, R4 ;  /* 0x00000004000e7202 */ /* 0x000fce0000000f00 */
.L_x_62636:
[----:B------:R-:W-:Y:S05]  /*1f390*/  BSYNC B1 ;  /* 0x0000000000017941 */ /* 0x000fea0003800000 */
.L_x_62634:
        /* <DEDUP_REMOVED lines=16> */
.L_x_62640:
[----:B------:R-:W-:Y:S05]  /*1f4a0*/  BSYNC B2 ;  /* 0x0000000000027941 */ /* 0x000fea0003800000 */
.L_x_62639:
        /* <DEDUP_REMOVED lines=44> */
.L_x_62638:
[----:B------:R-:W-:Y:S05]  /*1f770*/  BSYNC B1 ;  /* 0x0000000000017941 */ /* 0x000fea0003800000 */
.L_x_62637:
        /* <DEDUP_REMOVED lines=11> */
.L_x_62641:
        /* <DEDUP_REMOVED lines=12> */
.L_x_62644:
[----:B------:R-:W-:-:S07]  /*1f8f0*/  IMAD.MOV.U32 R10, RZ, RZ, R4 ;  /* 0x000000ffff0a7224 */ /* 0x000fce00078e0004 */
.L_x_62645:
[----:B------:R-:W-:Y:S05]  /*1f900*/  BSYNC B1 ;  /* 0x0000000000017941 */ /* 0x000fea0003800000 */
.L_x_62643:
        /* <DEDUP_REMOVED lines=16> */
.L_x_62649:
[----:B------:R-:W-:Y:S05]  /*1fa10*/  BSYNC B2 ;  /* 0x0000000000027941 */ /* 0x000fea0003800000 */
.L_x_62648:
        /* <DEDUP_REMOVED lines=44> */
.L_x_62647:
[----:B------:R-:W-:Y:S05]  /*1fce0*/  BSYNC B1 ;  /* 0x0000000000017941 */ /* 0x000fea0003800000 */
.L_x_62646:
        /* <DEDUP_REMOVED lines=8> */
.L_x_62642:
        /* <DEDUP_REMOVED lines=12> */
.L_x_62651:
[----:B------:R-:W-:-:S07]  /*1fe30*/  MOV R14, R4 ;  /* 0x00000004000e7202 */ /* 0x000fce0000000f00 */
.L_x_62652:
[----:B------:R-:W-:Y:S05]  /*1fe40*/  BSYNC B1 ;  /* 0x0000000000017941 */ /* 0x000fea0003800000 */
.L_x_62650:
        /* <DEDUP_REMOVED lines=16> */
.L_x_62656:
[----:B------:R-:W-:Y:S05]  /*1ff50*/  BSYNC B2 ;  /* 0x0000000000027941 */ /* 0x000fea0003800000 */
.L_x_62655:
        /* <DEDUP_REMOVED lines=44> */
.L_x_62654:
[----:B------:R-:W-:Y:S05]  /*20220*/  BSYNC B1 ;  /* 0x0000000000017941 */ /* 0x000fea0003800000 */
.L_x_62653:
        /* <DEDUP_REMOVED lines=11> */
.L_x_62657:
        /* <DEDUP_REMOVED lines=12> */
.L_x_62660:
[----:B------:R-:W-:-:S07]  /*203a0*/  IMAD.MOV.U32 R11, RZ, RZ, R4 ;  /* 0x000000ffff0b7224 */ /* 0x000fce00078e0004 */
.L_x_62661:
[----:B------:R-:W-:Y:S05]  /*203b0*/  BSYNC B1 ;  /* 0x0000000000017941 */ /* 0x000fea0003800000 */
.L_x_62659:
        /* <DEDUP_REMOVED lines=16> */
.L_x_62665:
[----:B------:R-:W-:Y:S05]  /*204c0*/  BSYNC B2 ;  /* 0x0000000000027941 */ /* 0x000fea0003800000 */
.L_x_62664:
        /* <DEDUP_REMOVED lines=44> */
.L_x_62663:
[----:B------:R-:W-:Y:S05]  /*20790*/  BSYNC B1 ;  /* 0x0000000000017941 */ /* 0x000fea0003800000 */
.L_x_62662:
        /* <DEDUP_REMOVED lines=8> */
.L_x_62658:
        /* <DEDUP_REMOVED lines=12> */
.L_x_62667:
[----:B------:R-:W-:-:S07]  /*208e0*/  MOV R14, R4 ;  /* 0x00000004000e7202 */ /* 0x000fce0000000f00 */
.L_x_62668:
[----:B------:R-:W-:Y:S05]  /*208f0*/  BSYNC B1 ;  /* 0x0000000000017941 */ /* 0x000fea0003800000 */
.L_x_62666:
        /* <DEDUP_REMOVED lines=16> */
.L_x_62672:
[----:B------:R-:W-:Y:S05]  /*20a00*/  BSYNC B2 ;  /* 0x0000000000027941 */ /* 0x000fea0003800000 */
.L_x_62671:
        /* <DEDUP_REMOVED lines=44> */
.L_x_62670:
[----:B------:R-:W-:Y:S05]  /*20cd0*/  BSYNC B1 ;  /* 0x0000000000017941 */ /* 0x000fea0003800000 */
.L_x_62669:
        /* <DEDUP_REMOVED lines=11> */
.L_x_62673:
        /* <DEDUP_REMOVED lines=12> */
.L_x_62676:
[----:B------:R-:W-:-:S07]  /*20e50*/  IMAD.MOV.U32 R13, RZ, RZ, R4 ;  /* 0x000000ffff0d7224 */ /* 0x000fce00078e0004 */
.L_x_62677:
[----:B------:R-:W-:Y:S05]  /*20e60*/  BSYNC B1 ;  /* 0x0000000000017941 */ /* 0x000fea0003800000 */
.L_x_62675:
        /* <DEDUP_REMOVED lines=19> */
.L_x_62681:
[----:B------:R-:W-:Y:S05]  /*20fa0*/  BSYNC B2 ;  /* 0x0000000000027941 */ /* 0x000fea0003800000 */
.L_x_62680:
        /* <DEDUP_REMOVED lines=44> */
.L_x_62679:
[----:B------:R-:W-:Y:S05]  /*21270*/  BSYNC B1 ;  /* 0x0000000000017941 */ /* 0x000fea0003800000 */
.L_x_62678:
        /* <DEDUP_REMOVED lines=8> */
.L_x_62674:
        /* <DEDUP_REMOVED lines=23> */
.L_x_62682:
        /* <DEDUP_REMOVED lines=21> */
.L_x_62684:
[----:B------:R-:W-:-:S07]  /*215c0*/  MOV R20, R4 ;  /* 0x0000000400147202 */ /* 0x000fce0000000f00 */
.L_x_62685:
[----:B------:R-:W-:Y:S05]  /*215d0*/  BSYNC B1 ;  /* 0x0000000000017941 */ /* 0x000fea0003800000 */
.L_x_62683:
        /* <DEDUP_REMOVED lines=16> */
.L_x_62689:
[----:B------:R-:W-:Y:S05]  /*216e0*/  BSYNC B2 ;  /* 0x0000000000027941 */ /* 0x000fea0003800000 */
.L_x_62688:
        /* <DEDUP_REMOVED lines=44> */
.L_x_62687:
[----:B------:R-:W-:Y:S05]  /*219b0*/  BSYNC B1 ;  /* 0x0000000000017941 */ /* 0x000fea0003800000 */
.L_x_62686:
        /* <DEDUP_REMOVED lines=13> */
.L_x_62690:
        /* <DEDUP_REMOVED lines=12> */
.L_x_62693:
[----:B------:R-:W-:-:S07]  /*21b50*/  IMAD.MOV.U32 R9, RZ, RZ, R4 ;  /* 0x000000ffff097224 */ /* 0x000fce00078e0004 */
.L_x_62694:
[----:B------:R-:W-:Y:S05]  /*21b60*/  BSYNC B1 ;  /* 0x0000000000017941 */ /* 0x000fea0003800000 */
.L_x_62692:
        /* <DEDUP_REMOVED lines=16> */
.L_x_62698:
[----:B------:R-:W-:Y:S05]  /*21c70*/  BSYNC B2 ;  /* 0x0000000000027941 */ /* 0x000fea0003800000 */
.L_x_62697:
        /* <DEDUP_REMOVED lines=44> */
.L_x_62696:
[----:B------:R-:W-:Y:S05]  /*21f40*/  BSYNC B1 ;  /* 0x0000000000017941 */ /* 0x000fea0003800000 */
.L_x_62695:
        /* <DEDUP_REMOVED lines=8> */
.L_x_62691:
        /* <DEDUP_REMOVED lines=12> */
.L_x_62700:
[----:B------:R-:W-:-:S07]  /*22090*/  MOV R16, R4 ;  /* 0x0000000400107202 */ /* 0x000fce0000000f00 */
.L_x_62701:
[----:B------:R-:W-:Y:S05]  /*220a0*/  BSYNC B1 ;  /* 0x0000000000017941 */ /* 0x000fea0003800000 */
.L_x_62699:
        /* <DEDUP_REMOVED lines=16> */
.L_x_62705:
[----:B------:R-:W-:Y:S05]  /*221b0*/  BSYNC B2 ;  /* 0x0000000000027941 */ /* 0x000fea0003800000 */
.L_x_62704:
        /* <DEDUP_REMOVED lines=44> */
.L_x_62703:
[----:B------:R-:W-:Y:S05]  /*22480*/  BSYNC B1 ;  /* 0x0000000000017941 */ /* 0x000fea0003800000 */
.L_x_62702:
        /* <DEDUP_REMOVED lines=11> */
.L_x_62706:
        /* <DEDUP_REMOVED lines=12> */
.L_x_62709:
[----:B------:R-:W-:-:S07]  /*22600*/  IMAD.MOV.U32 R10, RZ, RZ, R4 ;  /* 0x000000ffff0a7224 */ /* 0x000fce00078e0004 */
.L_x_62710:
[----:B------:R-:W-:Y:S05]  /*22610*/  BSYNC B1 ;  /* 0x0000000000017941 */ /* 0x000fea0003800000 */
.L_x_62708:
        /* <DEDUP_REMOVED lines=16> */
.L_x_62714:
[----:B------:R-:W-:Y:S05]  /*22720*/  BSYNC B2 ;  /* 0x0000000000027941 */ /* 0x000fea0003800000 */
.L_x_62713:
        /* <DEDUP_REMOVED lines=44> */
.L_x_62712:
[----:B------:R-:W-:Y:S05]  /*229f0*/  BSYNC B1 ;  /* 0x0000000000017941 */ /* 0x000fea0003800000 */
.L_x_62711:
        /* <DEDUP_REMOVED lines=8> */
.L_x_62707:
        /* <DEDUP_REMOVED lines=12> */
.L_x_62716:
[----:B------:R-:W-:-:S07]  /*22b40*/  MOV R20, R4 ;  /* 0x0000000400147202 */ /* 0x000fce0000000f00 */
.L_x_62717:
[----:B------:R-:W-:Y:S05]  /*22b50*/  BSYNC B1 ;  /* 0x0000000000017941 */ /* 0x000fea0003800000 */
.L_x_62715:
        /* <DEDUP_REMOVED lines=16> */
.L_x_62721:
[----:B------:R-:W-:Y:S05]  /*22c60*/  BSYNC B2 ;  /* 0x0000000000027941 */ /* 0x000fea0003800000 */
.L_x_62720:
        /* <DEDUP_REMOVED lines=44> */
.L_x_62719:
[----:B------:R-:W-:Y:S05]  /*22f30*/  BSYNC B1 ;  /* 0x0000000000017941 */ /* 0x000fea0003800000 */
.L_x_62718:
        /* <DEDUP_REMOVED lines=11> */
.L_x_62722:
        /* <DEDUP_REMOVED lines=12> */
.L_x_62725:
[----:B------:R-:W-:-:S07]  /*230b0*/  IMAD.MOV.U32 R11, RZ, RZ, R4 ;  /* 0x000000ffff0b7224 */ /* 0x000fce00078e0004 */
.L_x_62726:
[----:B------:R-:W-:Y:S05]  /*230c0*/  BSYNC B1 ;  /* 0x0000000000017941 */ /* 0x000fea0003800000 */
.L_x_62724:
        /* <DEDUP_REMOVED lines=16> */
.L_x_62730:
[----:B------:R-:W-:Y:S05]  /*231d0*/  BSYNC B2 ;  /* 0x0000000000027941 */ /* 0x000fea0003800000 */
.L_x_62729:
        /* <DEDUP_REMOVED lines=44> */
.L_x_62728:
[----:B------:R-:W-:Y:S05]  /*234a0*/  BSYNC B1 ;  /* 0x0000000000017941 */ /* 0x000fea0003800000 */
.L_x_62727:
        /* <DEDUP_REMOVED lines=8> */
.L_x_62723:
        /* <DEDUP_REMOVED lines=12> */
.L_x_62732:
[----:B------:R-:W-:-:S07]  /*235f0*/  MOV R16, R4 ;  /* 0x0000000400107202 */ /* 0x000fce0000000f00 */
.L_x_62733:
[----:B------:R-:W-:Y:S05]  /*23600*/  BSYNC B1 ;  /* 0x0000000000017941 */ /* 0x000fea0003800000 */
.L_x_62731:
        /* <DEDUP_REMOVED lines=16> */
.L_x_62737:
[----:B------:R-:W-:Y:S05]  /*23710*/  BSYNC B2 ;  /* 0x0000000000027941 */ /* 0x000fea0003800000 */
.L_x_62736:
        /* <DEDUP_REMOVED lines=44> */
.L_x_62735:
[----:B------:R-:W-:Y:S05]  /*239e0*/  BSYNC B1 ;  /* 0x0000000000017941 */ /* 0x000fea0003800000 */
.L_x_62734:
        /* <DEDUP_REMOVED lines=11> */
.L_x_62738:
        /* <DEDUP_REMOVED lines=12> */
.L_x_62741:
[----:B------:R-:W-:-:S07]  /*23b60*/  IMAD.MOV.U32 R13, RZ, RZ, R4 ;  /* 0x000000ffff0d7224 */ /* 0x000fce00078e0004 */
.L_x_62742:
[----:B------:R-:W-:Y:S05]  /*23b70*/  BSYNC B1 ;  /* 0x0000000000017941 */ /* 0x000fea0003800000 */
.L_x_62740:
        /* <DEDUP_REMOVED lines=19> */
.L_x_62746:
[----:B------:R-:W-:Y:S05]  /*23cb0*/  BSYNC B2 ;  /* 0x0000000000027941 */ /* 0x000fea0003800000 */
.L_x_62745:
        /* <DEDUP_REMOVED lines=44> */
.L_x_62744:
[----:B------:R-:W-:Y:S05]  /*23f80*/  BSYNC B1 ;  /* 0x0000000000017941 */ /* 0x000fea0003800000 */
.L_x_62743:
        /* <DEDUP_REMOVED lines=8> */
.L_x_62739:
        /* <DEDUP_REMOVED lines=23> */
.L_x_62747:
        /* <DEDUP_REMOVED lines=21> */
.L_x_62749:
[----:B------:R-:W-:-:S07]  /*242d0*/  MOV R16, R4 ;  /* 0x0000000400107202 */ /* 0x000fce0000000f00 */
.L_x_62750:
[----:B------:R-:W-:Y:S05]  /*242e0*/  BSYNC B1 ;  /* 0x0000000000017941 */ /* 0x000fea0003800000 */
.L_x_62748:
        /* <DEDUP_REMOVED lines=16> */
.L_x_62754:
[----:B------:R-:W-:Y:S05]  /*243f0*/  BSYNC B2 ;  /* 0x0000000000027941 */ /* 0x000fea0003800000 */
.L_x_62753:
        /* <DEDUP_REMOVED lines=44> */
.L_x_62752:
[----:B------:R-:W-:Y:S05]  /*246c0*/  BSYNC B1 ;  /* 0x0000000000017941 */ /* 0x000fea0003800000 */
.L_x_62751:
        /* <DEDUP_REMOVED lines=13> */
.L_x_62755:
        /* <DEDUP_REMOVED lines=12> */
.L_x_62758:
[----:B------:R-:W-:-:S07]  /*24860*/  IMAD.MOV.U32 R9, RZ, RZ, R4 ;  /* 0x000000ffff097224 */ /* 0x000fce00078e0004 */
.L_x_62759:
[----:B------:R-:W-:Y:S05]  /*24870*/  BSYNC B1 ;  /* 0x0000000000017941 */ /* 0x000fea0003800000 */
.L_x_62757:
        /* <DEDUP_REMOVED lines=16> */
.L_x_62763:
[----:B------:R-:W-:Y:S05]  /*24980*/  BSYNC B2 ;  /* 0x0000000000027941 */ /* 0x000fea0003800000 */
.L_x_62762:
        /* <DEDUP_REMOVED lines=44> */
.L_x_62761:
[----:B------:R-:W-:Y:S05]  /*24c50*/  BSYNC B1 ;  /* 0x0000000000017941 */ /* 0x000fea0003800000 */
.L_x_62760:
        /* <DEDUP_REMOVED lines=8> */
.L_x_62756:
        /* <DEDUP_REMOVED lines=12> */
.L_x_62765:
[----:B------:R-:W-:-:S07]  /*24da0*/  MOV R16, R4 ;  /* 0x0000000400107202 */ /* 0x000fce0000000f00 */
.L_x_62766:
[----:B------:R-:W-:Y:S05]  /*24db0*/  BSYNC B1 ;  /* 0x0000000000017941 */ /* 0x000fea0003800000 */
.L_x_62764:
        /* <DEDUP_REMOVED lines=16> */
.L_x_62770:
[----:B------:R-:W-:Y:S05]  /*24ec0*/  BSYNC B2 ;  /* 0x0000000000027941 */ /* 0x000fea0003800000 */
.L_x_62769:
        /* <DEDUP_REMOVED lines=44> */
.L_x_62768:
[----:B------:R-:W-:Y:S05]  /*25190*/  BSYNC B1 ;  /* 0x0000000000017941 */ /* 0x000fea0003800000 */
.L_x_62767:
        /* <DEDUP_REMOVED lines=11> */
.L_x_62771:
        /* <DEDUP_REMOVED lines=12> */
.L_x_62774:
[----:B------:R-:W-:-:S07]  /*25310*/  IMAD.MOV.U32 R10, RZ, RZ, R4 ;  /* 0x000000ffff0a7224 */ /* 0x000fce00078e0004 */
.L_x_62775:
[----:B------:R-:W-:Y:S05]  /*25320*/  BSYNC B1 ;  /* 0x0000000000017941 */ /* 0x000fea0003800000 */
.L_x_62773:
        /* <DEDUP_REMOVED lines=16> */
.L_x_62779:
[----:B------:R-:W-:Y:S05]  /*25430*/  BSYNC B2 ;  /* 0x0000000000027941 */ /* 0x000fea0003800000 */
.L_x_62778:
        /* <DEDUP_REMOVED lines=44> */
.L_x_62777:
[----:B------:R-:W-:Y:S05]  /*25700*/  BSYNC B1 ;  /* 0x0000000000017941 */ /* 0x000fea0003800000 */
.L_x_62776:
        /* <DEDUP_REMOVED lines=8> */
.L_x_62772:
        /* <DEDUP_REMOVED lines=12> */
.L_x_62781:
[----:B------:R-:W-:-:S07]  /*25850*/  MOV R16, R4 ;  /* 0x0000000400107202 */ /* 0x000fce0000000f00 */
.L_x_62782:
[----:B------:R-:W-:Y:S05]  /*25860*/  BSYNC B1 ;  /* 0x0000000000017941 */ /* 0x000fea0003800000 */
.L_x_62780:
        /* <DEDUP_REMOVED lines=16> */
.L_x_62786:
[----:B------:R-:W-:Y:S05]  /*25970*/  BSYNC B2 ;  /* 0x0000000000027941 */ /* 0x000fea0003800000 */
.L_x_62785:
        /* <DEDUP_REMOVED lines=44> */
.L_x_62784:
[----:B------:R-:W-:Y:S05]  /*25c40*/  BSYNC B1 ;  /* 0x0000000000017941 */ /* 0x000fea0003800000 */
.L_x_62783:
        /* <DEDUP_REMOVED lines=11> */
.L_x_62787:
        /* <DEDUP_REMOVED lines=12> */
.L_x_62790:
[----:B------:R-:W-:-:S07]  /*25dc0*/  IMAD.MOV.U32 R11, RZ, RZ, R4 ;  /* 0x000000ffff0b7224 */ /* 0x000fce00078e0004 */
.L_x_62791:
[----:B------:R-:W-:Y:S05]  /*25dd0*/  BSYNC B1 ;  /* 0x0000000000017941 */ /* 0x000fea0003800000 */
.L_x_62789:
        /* <DEDUP_REMOVED lines=16> */
.L_x_62795:
[----:B------:R-:W-:Y:S05]  /*25ee0*/  BSYNC B2 ;  /* 0x0000000000027941 */ /* 0x000fea0003800000 */
.L_x_62794:
        /* <DEDUP_REMOVED lines=44> */
.L_x_62793:
[----:B------:R-:W-:Y:S05]  /*261b0*/  BSYNC B1 ;  /* 0x0000000000017941 */ /* 0x000fea0003800000 */
.L_x_62792:
        /* <DEDUP_REMOVED lines=8> */
.L_x_62788:
        /* <DEDUP_REMOVED lines=12> */
.L_x_62797:
[----:B------:R-:W-:-:S07]  /*26300*/  MOV R16, R4 ;  /* 0x0000000400107202 */ /* 0x000fce0000000f00 */
.L_x_62798:
[----:B------:R-:W-:Y:S05]  /*26310*/  BSYNC B1 ;  /* 0x0000000000017941 */ /* 0x000fea0003800000 */
.L_x_62796:
        /* <DEDUP_REMOVED lines=16> */
.L_x_62802:
[----:B------:R-:W-:Y:S05]  /*26420*/  BSYNC B2 ;  /* 0x0000000000027941 */ /* 0x000fea0003800000 */
.L_x_62801:
        /* <DEDUP_REMOVED lines=44> */
.L_x_62800:
[----:B------:R-:W-:Y:S05]  /*266f0*/  BSYNC B1 ;  /* 0x0000000000017941 */ /* 0x000fea0003800000 */
.L_x_62799:
        /* <DEDUP_REMOVED lines=11> */
.L_x_62803:
        /* <DEDUP_REMOVED lines=12> */
.L_x_62806:
[----:B------:R-:W-:-:S07]  /*26870*/  IMAD.MOV.U32 R13, RZ, RZ, R4 ;  /* 0x000000ffff0d7224 */ /* 0x000fce00078e0004 */
.L_x_62807:
[----:B------:R-:W-:Y:S05]  /*26880*/  BSYNC B1 ;  /* 0x0000000000017941 */ /* 0x000fea0003800000 */
.L_x_62805:
        /* <DEDUP_REMOVED lines=19> */
.L_x_62811:
[----:B------:R-:W-:Y:S05]  /*269c0*/  BSYNC B2 ;  /* 0x0000000000027941 */ /* 0x000fea0003800000 */
.L_x_62810:
        /* <DEDUP_REMOVED lines=44> */
.L_x_62809:
[----:B------:R-:W-:Y:S05]  /*26c90*/  BSYNC B1 ;  /* 0x0000000000017941 */ /* 0x000fea0003800000 */
.L_x_62808:
        /* <DEDUP_REMOVED lines=8> */
.L_x_62804:
        /* <DEDUP_REMOVED lines=23> */
.L_x_62812:
[----:B------:R-:W2:Y:S01]  /*26e90*/  @P1 LDC.64 R24, c[0x0][0x230] ;  /* 0x00008c00ff181b82 */ /* 0x000ea20000000a00 */
[----:B01----:R-:W-:-:S07]  /*26ea0*/  VIADD R18, R212, 0x1a0 ;  /* 0x000001a0d4127836 */ /* 0x003fce0000000000 */
        /* <DEDUP_REMOVED lines=19> */
.L_x_62814:
[----:B------:R-:W-:-:S07]  /*26fe0*/  MOV R16, R4 ;  /* 0x0000000400107202 */ /* 0x000fce0000000f00 */
.L_x_62815:
[----:B------:R-:W-:Y:S05]  /*26ff0*/  BSYNC B1 ;  /* 0x0000000000017941 */ /* 0x000fea0003800000 */
.L_x_62813:
        /* <DEDUP_REMOVED lines=16> */
.L_x_62819:
[----:B------:R-:W-:Y:S05]  /*27100*/  BSYNC B2 ;  /* 0x0000000000027941 */ /* 0x000fea0003800000 */
.L_x_62818:
        /* <DEDUP_REMOVED lines=44> */
.L_x_62817:
[----:B------:R-:W-:Y:S05]  /*273d0*/  BSYNC B1 ;  /* 0x0000000000017941 */ /* 0x000fea0003800000 */
.L_x_62816:
        /* <DEDUP_REMOVED lines=13> */
.L_x_62820:
        /* <DEDUP_REMOVED lines=12> */
.L_x_62823:
[----:B------:R-:W-:-:S07]  /*27570*/  IMAD.MOV.U32 R9, RZ, RZ, R4 ;  /* 0x000000ffff097224 */ /* 0x000fce00078e0004 */
.L_x_62824:
[----:B------:R-:W-:Y:S05]  /*27580*/  BSYNC B1 ;  /* 0x0000000000017941 */ /* 0x000fea0003800000 */
.L_x_62822:
        /* <DEDUP_REMOVED lines=16> */
.L_x_62828:
[----:B------:R-:W-:Y:S05]  /*27690*/  BSYNC B2 ;  /* 0x0000000000027941 */ /* 0x000fea0003800000 */
.L_x_62827:
        /* <DEDUP_REMOVED lines=44> */
.L_x_62826:
[----:B------:R-:W-:Y:S05]  /*27960*/  BSYNC B1 ;  /* 0x0000000000017941 */ /* 0x000fea0003800000 */
.L_x_62825:
        /* <DEDUP_REMOVED lines=8> */
.L_x_62821:
        /* <DEDUP_REMOVED lines=12> */
.L_x_62830:
[----:B------:R-:W-:-:S07]  /*27ab0*/  MOV R16, R4 ;  /* 0x0000000400107202 */ /* 0x000fce0000000f00 */
.L_x_62831:
[----:B------:R-:W-:Y:S05]  /*27ac0*/  BSYNC B1 ;  /* 0x0000000000017941 */ /* 0x000fea0003800000 */
.L_x_62829:
        /* <DEDUP_REMOVED lines=16> */
.L_x_62835:
[----:B------:R-:W-:Y:S05]  /*27bd0*/  BSYNC B2 ;  /* 0x0000000000027941 */ /* 0x000fea0003800000 */
.L_x_62834:
        /* <DEDUP_REMOVED lines=44> */
.L_x_62833:
[----:B------:R-:W-:Y:S05]  /*27ea0*/  BSYNC B1 ;  /* 0x0000000000017941 */ /* 0x000fea0003800000 */
.L_x_62832:
        /* <DEDUP_REMOVED lines=11> */
.L_x_62836:
        /* <DEDUP_REMOVED lines=12> */
.L_x_62839:
[----:B------:R-:W-:-:S07]  /*28020*/  IMAD.MOV.U32 R10, RZ, RZ, R4 ;  /* 0x000000ffff0a7224 */ /* 0x000fce00078e0004 */
.L_x_62840:
[----:B------:R-:W-:Y:S05]  /*28030*/  BSYNC B1 ;  /* 0x0000000000017941 */ /* 0x000fea0003800000 */
.L_x_62838:
        /* <DEDUP_REMOVED lines=16> */
.L_x_62844:
[----:B------:R-:W-:Y:S05]  /*28140*/  BSYNC B2 ;  /* 0x0000000000027941 */ /* 0x000fea0003800000 */
.L_x_62843:
        /* <DEDUP_REMOVED lines=44> */
.L_x_62842:
[----:B------:R-:W-:Y:S05]  /*28410*/  BSYNC B1 ;  /* 0x0000000000017941 */ /* 0x000fea0003800000 */
.L_x_62841:
        /* <DEDUP_REMOVED lines=8> */
.L_x_62837:
        /* <DEDUP_REMOVED lines=12> */
.L_x_62846:
[----:B------:R-:W-:-:S07]  /*28560*/  MOV R16, R4 ;  /* 0x0000000400107202 */ /* 0x000fce0000000f00 */
.L_x_62847:
[----:B------:R-:W-:Y:S05]  /*28570*/  BSYNC B1 ;  /* 0x0000000000017941 */ /* 0x000fea0003800000 */
.L_x_62845:
        /* <DEDUP_REMOVED lines=16> */
.L_x_62851:
[----:B------:R-:W-:Y:S05]  /*28680*/  BSYNC B2 ;  /* 0x0000000000027941 */ /* 0x000fea0003800000 */
.L_x_62850:
        /* <DEDUP_REMOVED lines=44> */
.L_x_62849:
[----:B------:R-:W-:Y:S05]  /*28950*/  BSYNC B1 ;  /* 0x0000000000017941 */ /* 0x000fea0003800000 */
.L_x_62848:
        /* <DEDUP_REMOVED lines=11> */
.L_x_62852:
        /* <DEDUP_REMOVED lines=12> */
.L_x_62855:
[----:B------:R-:W-:-:S07]  /*28ad0*/  IMAD.MOV.U32 R11, RZ, RZ, R4 ;  /* 0x000000ffff0b7224 */ /* 0x000fce00078e0004 */
.L_x_62856:
[----:B------:R-:W-:Y:S05]  /*28ae0*/  BSYNC B1 ;  /* 0x0000000000017941 */ /* 0x000fea0003800000 */
.L_x_62854:
        /* <DEDUP_REMOVED lines=16> */
.L_x_62860:
[----:B------:R-:W-:Y:S05]  /*28bf0*/  BSYNC B2 ;  /* 0x0000000000027941 */ /* 0x000fea0003800000 */
.L_x_62859:
        /* <DEDUP_REMOVED lines=44> */
.L_x_62858:
[----:B------:R-:W-:Y:S05]  /*28ec0*/  BSYNC B1 ;  /* 0x0000000000017941 */ /* 0x000fea0003800000 */
.L_x_62857:
        /* <DEDUP_REMOVED lines=8> */
.L_x_62853:
        /* <DEDUP_REMOVED lines=12> */
.L_x_62862:
[----:B------:R-:W-:-:S07]  /*29010*/  MOV R16, R4 ;  /* 0x0000000400107202 */ /* 0x000fce0000000f00 */
.L_x_62863:
[----:B------:R-:W-:Y:S05]  /*29020*/  BSYNC B1 ;  /* 0x0000000000017941 */ /* 0x000fea0003800000 */
.L_x_62861:
        /* <DEDUP_REMOVED lines=16> */
.L_x_62867:
[----:B------:R-:W-:Y:S05]  /*29130*/  BSYNC B2 ;  /* 0x0000000000027941 */ /* 0x000fea0003800000 */
.L_x_62866:
        /* <DEDUP_REMOVED lines=44> */
.L_x_62865:
[----:B------:R-:W-:Y:S05]  /*29400*/  BSYNC B1 ;  /* 0x0000000000017941 */ /* 0x000fea0003800000 */
.L_x_62864:
        /* <DEDUP_REMOVED lines=11> */
.L_x_62868:
        /* <DEDUP_REMOVED lines=12> */
.L_x_62871:
[----:B------:R-:W-:-:S07]  /*29580*/  IMAD.MOV.U32 R13, RZ, RZ, R4 ;  /* 0x000000ffff0d7224 */ /* 0x000fce00078e0004 */
.L_x_62872:
[----:B------:R-:W-:Y:S05]  /*29590*/  BSYNC B1 ;  /* 0x0000000000017941 */ /* 0x000fea0003800000 */
.L_x_62870:
        /* <DEDUP_REMOVED lines=19> */
.L_x_62876:
[----:B------:R-:W-:Y:S05]  /*296d0*/  BSYNC B2 ;  /* 0x0000000000027941 */ /* 0x000fea0003800000 */
.L_x_62875:
        /* <DEDUP_REMOVED lines=44> */
.L_x_62874:
[----:B------:R-:W-:Y:S05]  /*299a0*/  BSYNC B1 ;  /* 0x0000000000017941 */ /* 0x000fea0003800000 */
.L_x_62873:
        /* <DEDUP_REMOVED lines=8> */
.L_x_62869:
        /* <DEDUP_REMOVED lines=8> */
[----:B------:R-:W-:-:S04]  /*29ab0*/  SEL R20, RZ, 0x1, P6 ;  /* 0x00000001ff147807 */ /* 0x000fc80003000000 */
[----:B------:R-:W-:-:S05]  /*29ac0*/  IADD3 R16, R16, R20, RZ ;  /* 0x0000001410107210 */ /* 0x000fca0007ffe0ff */
[----:B------:R0:W-:Y:S01]  /*29ad0*/  STG.E desc[UR10][R24.64], R16 ;  /* 0x0000001018007986 */ /* 0x0001e2000c10190a */
[----:B------:R-:W-:Y:S05]  /*29ae0*/  @!P0 BRA `(.L_x_62877) ;  /* 0x00000000002c8947 */ /* 0x000fea0003800000 */
[----:B0-----:R-:W0:Y:S01]  /*29af0*/  LDC.64 R24, c[0x0][0x248] ;  /* 0x00009200ff187b82 */ /* 0x001e220000000a00 */
[----:B------:R-:W-:Y:S01]  /*29b00*/  IMAD.U32 R16, R11, 0x10000, RZ ;  /* 0x000100000b107824 */ /* 0x000fe200078e00ff */
[----:B------:R-:W-:-:S04]  /*29b10*/  LOP3.LUT R20, R13, 0xffff, RZ, 0xc0, !PT ;  /* 0x0000ffff0d147812 */ /* 0x000fc800078ec0ff */
        /* <DEDUP_REMOVED lines=8> */
.L_x_62877:
        /* <DEDUP_REMOVED lines=21> */
.L_x_62879:
[----:B------:R-:W-:-:S07]  /*29cf0*/  MOV R16, R4 ;  /* 0x0000000400107202 */ /* 0x000fce0000000f00 */
.L_x_62880:
[----:B------:R-:W-:Y:S05]  /*29d00*/  BSYNC B1 ;  /* 0x0000000000017941 */ /* 0x000fea0003800000 */
.L_x_62878:
        /* <DEDUP_REMOVED lines=16> */
.L_x_62884:
[----:B------:R-:W-:Y:S05]  /*29e10*/  BSYNC B2 ;  /* 0x0000000000027941 */ /* 0x000fea0003800000 */
.L_x_62883:
        /* <DEDUP_REMOVED lines=44> */
.L_x_62882:
[----:B------:R-:W-:Y:S05]  /*2a0e0*/  BSYNC B1 ;  /* 0x0000000000017941 */ /* 0x000fea0003800000 */
.L_x_62881:
        /* <DEDUP_REMOVED lines=13> */
.L_x_62885:
        /* <DEDUP_REMOVED lines=12> */
.L_x_62888:
[----:B------:R-:W-:-:S07]  /*2a280*/  IMAD.MOV.U32 R9, RZ, RZ, R4 ;  /* 0x000000ffff097224 */ /* 0x000fce00078e0004 */
.L_x_62889:
[----:B------:R-:W-:Y:S05]  /*2a290*/  BSYNC B1 ;  /* 0x0000000000017941 */ /* 0x000fea0003800000 */
.L_x_62887:
        /* <DEDUP_REMOVED lines=16> */
.L_x_62893:
[----:B------:R-:W-:Y:S05]  /*2a3a0*/  BSYNC B2 ;  /* 0x0000000000027941 */ /* 0x000fea0003800000 */
.L_x_62892:
        /* <DEDUP_REMOVED lines=44> */
.L_x_62891:
[----:B------:R-:W-:Y:S05]  /*2a670*/  BSYNC B1 ;  /* 0x0000000000017941 */ /* 0x000fea0003800000 */
.L_x_62890:
        /* <DEDUP_REMOVED lines=8> */
.L_x_62886:
        /* <DEDUP_REMOVED lines=12> */
.L_x_62895:
[----:B------:R-:W-:-:S07]  /*2a7c0*/  MOV R16, R4 ;  /* 0x0000000400107202 */ /* 0x000fce0000000f00 */
.L_x_62896:
[----:B------:R-:W-:Y:S05]  /*2a7d0*/  BSYNC B1 ;  /* 0x0000000000017941 */ /* 0x000fea0003800000 */
.L_x_62894:
        /* <DEDUP_REMOVED lines=16> */
.L_x_62900:
[----:B------:R-:W-:Y:S05]  /*2a8e0*/  BSYNC B2 ;  /* 0x0000000000027941 */ /* 0x000fea0003800000 */
.L_x_62899:
        /* <DEDUP_REMOVED lines=44> */
.L_x_62898:
[----:B------:R-:W-:Y:S05]  /*2abb0*/  BSYNC B1 ;  /* 0x0000000000017941 */ /* 0x000fea0003800000 */
.L_x_62897:
        /* <DEDUP_REMOVED lines=11> */
.L_x_62901:
        /* <DEDUP_REMOVED lines=12> */
.L_x_62904:
[----:B------:R-:W-:-:S07]  /*2ad30*/  IMAD.MOV.U32 R10, RZ, RZ, R4 ;  /* 0x000000ffff0a7224 */ /* 0x000fce00078e0004 */
.L_x_62905:
[----:B------:R-:W-:Y:S05]  /*2ad40*/  BSYNC B1 ;  /* 0x0000000000017941 */ /* 0x000fea0003800000 */
.L_x_62903:
        /* <DEDUP_REMOVED lines=16> */
.L_x_62909:
[----:B------:R-:W-:Y:S05]  /*2ae50*/  BSYNC B2 ;  /* 0x0000000000027941 */ /* 0x000fea0003800000 */
.L_x_62908:
        /* <DEDUP_REMOVED lines=44> */
.L_x_62907:
[----:B------:R-:W-:Y:S05]  /*2b120*/  BSYNC B1 ;  /* 0x0000000000017941 */ /* 0x000fea0003800000 */
.L_x_62906:
        /* <DEDUP_REMOVED lines=8> */
.L_x_62902:
        /* <DEDUP_REMOVED lines=12> */
.L_x_62911:
[----:B------:R-:W-:-:S07]  /*2b270*/  MOV R16, R4 ;  /* 0x0000000400107202 */ /* 0x000fce0000000f00 */
.L_x_62912:
[----:B------:R-:W-:Y:S05]  /*2b280*/  BSYNC B1 ;  /* 0x0000000000017941 */ /* 0x000fea0003800000 */
.L_x_62910:
        /* <DEDUP_REMOVED lines=16> */
.L_x_62916:
[----:B------:R-:W-:Y:S05]  /*2b390*/  BSYNC B2 ;  /* 0x0000000000027941 */ /* 0x000fea0003800000 */
.L_x_62915:
        /* <DEDUP_REMOVED lines=44> */
.L_x_62914:
[----:B------:R-:W-:Y:S05]  /*2b660*/  BSYNC B1 ;  /* 0x0000000000017941 */ /* 0x000fea0003800000 */
.L_x_62913:
        /* <DEDUP_REMOVED lines=11> */
.L_x_62917:
        /* <DEDUP_REMOVED lines=12> */
.L_x_62920:
[----:B------:R-:W-:-:S07]  /*2b7e0*/  IMAD.MOV.U32 R11, RZ, RZ, R4 ;  /* 0x000000ffff0b7224 */ /* 0x000fce00078e0004 */
.L_x_62921:
[----:B------:R-:W-:Y:S05]  /*2b7f0*/  BSYNC B1 ;  /* 0x0000000000017941 */ /* 0x000fea0003800000 */
.L_x_62919:
        /* <DEDUP_REMOVED lines=16> */
.L_x_62925:
[----:B------:R-:W-:Y:S05]  /*2b900*/  BSYNC B2 ;  /* 0x0000000000027941 */ /* 0x000fea0003800000 */
.L_x_62924:
        /* <DEDUP_REMOVED lines=44> */
.L_x_62923:
[----:B------:R-:W-:Y:S05]  /*2bbd0*/  BSYNC B1 ;  /* 0x0000000000017941 */ /* 0x000fea0003800000 */
.L_x_62922:
        /* <DEDUP_REMOVED lines=8> */
.L_x_62918:
        /* <DEDUP_REMOVED lines=12> */
.L_x_62927:
[----:B------:R-:W-:-:S07]  /*2bd20*/  MOV R16, R4 ;  /* 0x0000000400107202 */ /* 0x000fce0000000f00 */
.L_x_62928:
[----:B------:R-:W-:Y:S05]  /*2bd30*/  BSYNC B1 ;  /* 0x0000000000017941 */ /* 0x000fea0003800000 */
.L_x_62926:
        /* <DEDUP_REMOVED lines=16> */
.L_x_62932:
[----:B------:R-:W-:Y:S05]  /*2be40*/  BSYNC B2 ;  /* 0x0000000000027941 */ /* 0x000fea0003800000 */
.L_x_62931:
        /* <DEDUP_REMOVED lines=44> */
.L_x_62930:
[----:B------:R-:W-:Y:S05]  /*2c110*/  BSYNC B1 ;  /* 0x0000000000017941 */ /* 0x000fea0003800000 */
.L_x_62929:
        /* <DEDUP_REMOVED lines=11> */
.L_x_62933:
        /* <DEDUP_REMOVED lines=12> */
.L_x_62936:
[----:B------:R-:W-:-:S07]  /*2c290*/  IMAD.MOV.U32 R13, RZ, RZ, R4 ;  /* 0x000000ffff0d7224 */ /* 0x000fce00078e0004 */
.L_x_62937:
[----:B------:R-:W-:Y:S05]  /*2c2a0*/  BSYNC B1 ;  /* 0x0000000000017941 */ /* 0x000fea0003800000 */
.L_x_62935:
        /* <DEDUP_REMOVED lines=19> */
.L_x_62941:
[----:B------:R-:W-:Y:S05]  /*2c3e0*/  BSYNC B2 ;  /* 0x0000000000027941 */ /* 0x000fea0003800000 */
.L_x_62940:
        /* <DEDUP_REMOVED lines=44> */
.L_x_62939:
[----:B------:R-:W-:Y:S05]  /*2c6b0*/  BSYNC B1 ;  /* 0x0000000000017941 */ /* 0x000fea0003800000 */
.L_x_62938:
        /* <DEDUP_REMOVED lines=8> */
.L_x_62934:
        /* <DEDUP_REMOVED lines=23> */
.L_x_62942:
        /* <DEDUP_REMOVED lines=21> */
.L_x_62944:
[----:B------:R-:W-:-:S07]  /*2ca00*/  MOV R16, R4 ;  /* 0x0000000400107202 */ /* 0x000fce0000000f00 */
.L_x_62945:
[----:B------:R-:W-:Y:S05]  /*2ca10*/  BSYNC B1 ;  /* 0x0000000000017941 */ /* 0x000fea0003800000 */
.L_x_62943:
        /* <DEDUP_REMOVED lines=16> */
.L_x_62949:
[----:B------:R-:W-:Y:S05]  /*2cb20*/  BSYNC B2 ;  /* 0x0000000000027941 */ /* 0x000fea0003800000 */
.L_x_62948:
        /* <DEDUP_REMOVED lines=44> */
.L_x_62947:
[----:B------:R-:W-:Y:S05]  /*2cdf0*/  BSYNC B1 ;  /* 0x0000000000017941 */ /* 0x000fea0003800000 */
.L_x_62946:
        /* <DEDUP_REMOVED lines=13> */
.L_x_62950:
        /* <DEDUP_REMOVED lines=12> */
.L_x_62953:
[----:B------:R-:W-:-:S07]  /*2cf90*/  IMAD.MOV.U32 R9, RZ, RZ, R4 ;  /* 0x000000ffff097224 */ /* 0x000fce00078e0004 */
.L_x_62954:
[----:B------:R-:W-:Y:S05]  /*2cfa0*/  BSYNC B1 ;  /* 0x0000000000017941 */ /* 0x000fea0003800000 */
.L_x_62952:
        /* <DEDUP_REMOVED lines=16> */
.L_x_62958:
[----:B------:R-:W-:Y:S05]  /*2d0b0*/  BSYNC B2 ;  /* 0x0000000000027941 */ /* 0x000fea0003800000 */
.L_x_62957:
        /* <DEDUP_REMOVED lines=44> */
.L_x_62956:
[----:B------:R-:W-:Y:S05]  /*2d380*/  BSYNC B1 ;  /* 0x0000000000017941 */ /* 0x000fea0003800000 */
.L_x_62955:
        /* <DEDUP_REMOVED lines=8> */
.L_x_62951:
        /* <DEDUP_REMOVED lines=12> */
.L_x_62960:
[----:B------:R-:W-:-:S07]  /*2d4d0*/  MOV R16, R4 ;  /* 0x0000000400107202 */ /* 0x000fce0000000f00 */
.L_x_62961:
[----:B------:R-:W-:Y:S05]  /*2d4e0*/  BSYNC B1 ;  /* 0x0000000000017941 */ /* 0x000fea0003800000 */
.L_x_62959:
        /* <DEDUP_REMOVED lines=16> */
.L_x_62965:
[----:B------:R-:W-:Y:S05]  /*2d5f0*/  BSYNC B2 ;  /* 0x0000000000027941 */ /* 0x000fea0003800000 */
.L_x_62964:
        /* <DEDUP_REMOVED lines=44> */
.L_x_62963:
[----:B------:R-:W-:Y:S05]  /*2d8c0*/  BSYNC B1 ;  /* 0x0000000000017941 */ /* 0x000fea0003800000 */
.L_x_62962:
        /* <DEDUP_REMOVED lines=11> */
.L_x_62966:
        /* <DEDUP_REMOVED lines=12> */
.L_x_62969:
[----:B------:R-:W-:-:S07]  /*2da40*/  IMAD.MOV.U32 R10, RZ, RZ, R4 ;  /* 0x000000ffff0a7224 */ /* 0x000fce00078e0004 */
.L_x_62970:
[----:B------:R-:W-:Y:S05]  /*2da50*/  BSYNC B1 ;  /* 0x0000000000017941 */ /* 0x000fea0003800000 */
.L_x_62968:
        /* <DEDUP_REMOVED lines=16> */
.L_x_62974:
[----:B------:R-:W-:Y:S05]  /*2db60*/  BSYNC B2 ;  /* 0x0000000000027941 */ /* 0x000fea0003800000 */
.L_x_62973:
        /* <DEDUP_REMOVED lines=44> */
.L_x_62972:
[----:B------:R-:W-:Y:S05]  /*2de30*/  BSYNC B1 ;  /* 0x0000000000017941 */ /* 0x000fea0003800000 */
.L_x_62971:
        /* <DEDUP_REMOVED lines=8> */
.L_x_62967:
        /* <DEDUP_REMOVED lines=12> */
.L_x_62976:
[----:B------:R-:W-:-:S07]  /*2df80*/  MOV R16, R4 ;  /* 0x0000000400107202 */ /* 0x000fce0000000f00 */
.L_x_62977:
[----:B------:R-:W-:Y:S05]  /*2df90*/  BSYNC B1 ;  /* 0x0000000000017941 */ /* 0x000fea0003800000 */
.L_x_62975:
        /* <DEDUP_REMOVED lines=16> */
.L_x_62981:
[----:B------:R-:W-:Y:S05]  /*2e0a0*/  BSYNC B2 ;  /* 0x0000000000027941 */ /* 0x000fea0003800000 */
.L_x_62980:
        /* <DEDUP_REMOVED lines=44> */
.L_x_62979:
[----:B------:R-:W-:Y:S05]  /*2e370*/  BSYNC B1 ;  /* 0x0000000000017941 */ /* 0x000fea0003800000 */
.L_x_62978:
        /* <DEDUP_REMOVED lines=11> */
.L_x_62982:
        /* <DEDUP_REMOVED lines=12> */
.L_x_62985:
[----:B------:R-:W-:-:S07]  /*2e4f0*/  IMAD.MOV.U32 R11, RZ, RZ, R4 ;  /* 0x000000ffff0b7224 */ /* 0x000fce00078e0004 */
.L_x_62986:
[----:B------:R-:W-:Y:S05]  /*2e500*/  BSYNC B1 ;  /* 0x0000000000017941 */ /* 0x000fea0003800000 */
.L_x_62984:
        /* <DEDUP_REMOVED lines=16> */
.L_x_62990:
[----:B------:R-:W-:Y:S05]  /*2e610*/  BSYNC B2 ;  /* 0x0000000000027941 */ /* 0x000fea0003800000 */
.L_x_62989:
        /* <DEDUP_REMOVED lines=44> */
.L_x_62988:
[----:B------:R-:W-:Y:S05]  /*2e8e0*/  BSYNC B1 ;  /* 0x0000000000017941 */ /* 0x000fea0003800000 */
.L_x_62987:
        /* <DEDUP_REMOVED lines=8> */
.L_x_62983:
        /* <DEDUP_REMOVED lines=12> */
.L_x_62992:
[----:B------:R-:W-:-:S07]  /*2ea30*/  MOV R16, R4 ;  /* 0x0000000400107202 */ /* 0x000fce0000000f00 */
.L_x_62993:
[----:B------:R-:W-:Y:S05]  /*2ea40*/  BSYNC B1 ;  /* 0x0000000000017941 */ /* 0x000fea0003800000 */
.L_x_62991:
        /* <DEDUP_REMOVED lines=16> */
.L_x_62997:
[----:B------:R-:W-:Y:S05]  /*2eb50*/  BSYNC B2 ;  /* 0x0000000000027941 */ /* 0x000fea0003800000 */
.L_x_62996:
        /* <DEDUP_REMOVED lines=44> */
.L_x_62995:
[----:B------:R-:W-:Y:S05]  /*2ee20*/  BSYNC B1 ;  /* 0x0000000000017941 */ /* 0x000fea0003800000 */
.L_x_62994:
        /* <DEDUP_REMOVED lines=11> */
.L_x_62998:
        /* <DEDUP_REMOVED lines=12> */
.L_x_63001:
[----:B------:R-:W-:-:S07]  /*2efa0*/  IMAD.MOV.U32 R13, RZ, RZ, R4 ;  /* 0x000000ffff0d7224 */ /* 0x000fce00078e0004 */
.L_x_63002:
[----:B------:R-:W-:Y:S05]  /*2efb0*/  BSYNC B1 ;  /* 0x0000000000017941 */ /* 0x000fea0003800000 */
.L_x_63000:
        /* <DEDUP_REMOVED lines=19> */
.L_x_63006:
[----:B------:R-:W-:Y:S05]  /*2f0f0*/  BSYNC B2 ;  /* 0x0000000000027941 */ /* 0x000fea0003800000 */
.L_x_63005:
        /* <DEDUP_REMOVED lines=44> */
.L_x_63004:
[----:B------:R-:W-:Y:S05]  /*2f3c0*/  BSYNC B1 ;  /* 0x0000000000017941 */ /* 0x000fea0003800000 */
.L_x_63003:
        /* <DEDUP_REMOVED lines=8> */
.L_x_62999:
        /* <DEDUP_REMOVED lines=23> */
.L_x_63007:
        /* <DEDUP_REMOVED lines=21> */
.L_x_63009:
[----:B------:R-:W-:-:S07]  /*2f710*/  MOV R28, R4 ;  /* 0x00000004001c7202 */ /* 0x000fce0000000f00 */
.L_x_63010:
[----:B------:R-:W-:Y:S05]  /*2f720*/  BSYNC B1 ;  /* 0x0000000000017941 */ /* 0x000fea0003800000 */
.L_x_63008:
        /* <DEDUP_REMOVED lines=16> */
.L_x_63014:
[----:B------:R-:W-:Y:S05]  /*2f830*/  BSYNC B2 ;  /* 0x0000000000027941 */ /* 0x000fea0003800000 */
.L_x_63013:
        /* <DEDUP_REMOVED lines=44> */
.L_x_63012:
[----:B------:R-:W-:Y:S05]  /*2fb00*/  BSYNC B1 ;  /* 0x0000000000017941 */ /* 0x000fea0003800000 */
.L_x_63011:
        /* <DEDUP_REMOVED lines=13> */
.L_x_63015:
        /* <DEDUP_REMOVED lines=12> */
.L_x_63018:
[----:B------:R-:W-:-:S07]  /*2fca0*/  IMAD.MOV.U32 R9, RZ, RZ, R4 ;  /* 0x000000ffff097224 */ /* 0x000fce00078e0004 */
.L_x_63019:
[----:B------:R-:W-:Y:S05]  /*2fcb0*/  BSYNC B1 ;  /* 0x0000000000017941 */ /* 0x000fea0003800000 */
.L_x_63017:
        /* <DEDUP_REMOVED lines=16> */
.L_x_63023:
[----:B------:R-:W-:Y:S05]  /*2fdc0*/  BSYNC B2 ;  /* 0x0000000000027941 */ /* 0x000fea0003800000 */
.L_x_63022:
        /* <DEDUP_REMOVED lines=44> */
.L_x_63021:
[----:B------:R-:W-:Y:S05]  /*30090*/  BSYNC B1 ;  /* 0x0000000000017941 */ /* 0x000fea0003800000 */
.L_x_63020:
        /* <DEDUP_REMOVED lines=8> */
.L_x_63016:
        /* <DEDUP_REMOVED lines=12> */
.L_x_63025:
[----:B------:R-:W-:-:S07]  /*301e0*/  MOV R24, R4 ;  /* 0x0000000400187202 */ /* 0x000fce0000000f00 */
.L_x_63026:
[----:B------:R-:W-:Y:S05]  /*301f0*/  BSYNC B1 ;  /* 0x0000000000017941 */ /* 0x000fea0003800000 */
.L_x_63024:
        /* <DEDUP_REMOVED lines=16> */
.L_x_63030:
[----:B------:R-:W-:Y:S05]  /*30300*/  BSYNC B2 ;  /* 0x0000000000027941 */ /* 0x000fea0003800000 */
.L_x_63029:
        /* <DEDUP_REMOVED lines=44> */
.L_x_63028:
[----:B------:R-:W-:Y:S05]  /*305d0*/  BSYNC B1 ;  /* 0x0000000000017941 */ /* 0x000fea0003800000 */
.L_x_63027:
        /* <DEDUP_REMOVED lines=11> */
.L_x_63031:
        /* <DEDUP_REMOVED lines=12> */
.L_x_63034:
[----:B------:R-:W-:-:S07]  /*30750*/  IMAD.MOV.U32 R10, RZ, RZ, R4 ;  /* 0x000000ffff0a7224 */ /* 0x000fce00078e0004 */
.L_x_63035:
[----:B------:R-:W-:Y:S05]  /*30760*/  BSYNC B1 ;  /* 0x0000000000017941 */ /* 0x000fea0003800000 */
.L_x_63033:
        /* <DEDUP_REMOVED lines=16> */
.L_x_63039:
[----:B------:R-:W-:Y:S05]  /*30870*/  BSYNC B2 ;  /* 0x0000000000027941 */ /* 0x000fea0003800000 */
.L_x_63038:
        /* <DEDUP_REMOVED lines=44> */
.L_x_63037:
[----:B------:R-:W-:Y:S05]  /*30b40*/  BSYNC B1 ;  /* 0x0000000000017941 */ /* 0x000fea0003800000 */
.L_x_63036:
        /* <DEDUP_REMOVED lines=8> */
.L_x_63032:
        /* <DEDUP_REMOVED lines=12> */
.L_x_63041:
[----:B------:R-:W-:-:S07]  /*30c90*/  MOV R24, R4 ;  /* 0x0000000400187202 */ /* 0x000fce0000000f00 */
.L_x_63042:
[----:B------:R-:W-:Y:S05]  /*30ca0*/  BSYNC B1 ;  /* 0x0000000000017941 */ /* 0x000fea0003800000 */
.L_x_63040:
        /* <DEDUP_REMOVED lines=16> */
.L_x_63046:
[----:B------:R-:W-:Y:S05]  /*30db0*/  BSYNC B2 ;  /* 0x0000000000027941 */ /* 0x000fea0003800000 */
.L_x_63045:
        /* <DEDUP_REMOVED lines=44> */
.L_x_63044:
[----:B------:R-:W-:Y:S05]  /*31080*/  BSYNC B1 ;  /* 0x0000000000017941 */ /* 0x000fea0003800000 */
.L_x_63043:
        /* <DEDUP_REMOVED lines=11> */
.L_x_63047:
        /* <DEDUP_REMOVED lines=12> */
.L_x_63050:
[----:B------:R-:W-:-:S07]  /*31200*/  IMAD.MOV.U32 R11, RZ, RZ, R4 ;  /* 0x000000ffff0b7224 */ /* 0x000fce00078e0004 */
.L_x_63051:
[----:B------:R-:W-:Y:S05]  /*31210*/  BSYNC B1 ;  /* 0x0000000000017941 */ /* 0x000fea0003800000 */
.L_x_63049:
        /* <DEDUP_REMOVED lines=16> */
.L_x_63055:
[----:B------:R-:W-:Y:S05]  /*31320*/  BSYNC B2 ;  /* 0x0000000000027941 */ /* 0x000fea0003800000 */
.L_x_63054:
        /* <DEDUP_REMOVED lines=44> */
.L_x_63053:
[----:B------:R-:W-:Y:S05]  /*315f0*/  BSYNC B1 ;  /* 0x0000000000017941 */ /* 0x000fea0003800000 */
.L_x_63052:
        /* <DEDUP_REMOVED lines=8> */
.L_x_63048:
        /* <DEDUP_REMOVED lines=12> */
.L_x_63057:
[----:B------:R-:W-:-:S07]  /*31740*/  MOV R26, R4 ;  /* 0x00000004001a7202 */ /* 0x000fce0000000f00 */
.L_x_63058:
[----:B------:R-:W-:Y:S05]  /*31750*/  BSYNC B1 ;  /* 0x0000000000017941 */ /* 0x000fea0003800000 */
.L_x_63056:
        /* <DEDUP_REMOVED lines=16> */
.L_x_63062:
[----:B------:R-:W-:Y:S05]  /*31860*/  BSYNC B2 ;  /* 0x0000000000027941 */ /* 0x000fea0003800000 */
.L_x_63061:
        /* <DEDUP_REMOVED lines=44> */
.L_x_63060:
[----:B------:R-:W-:Y:S05]  /*31b30*/  BSYNC B1 ;  /* 0x0000000000017941 */ /* 0x000fea0003800000 */
.L_x_63059:
        /* <DEDUP_REMOVED lines=11> */
.L_x_63063:
        /* <DEDUP_REMOVED lines=12> */
.L_x_63066:
[----:B------:R-:W-:-:S07]  /*31cb0*/  IMAD.MOV.U32 R13, RZ, RZ, R4 ;  /* 0x000000ffff0d7224 */ /* 0x000fce00078e0004 */
.L_x_63067:
[----:B------:R-:W-:Y:S05]  /*31cc0*/  BSYNC B1 ;  /* 0x0000000000017941 */ /* 0x000fea0003800000 */
.L_x_63065:
        /* <DEDUP_REMOVED lines=19> */
.L_x_63071:
[----:B------:R-:W-:Y:S05]  /*31e00*/  BSYNC B2 ;  /* 0x0000000000027941 */ /* 0x000fea0003800000 */
.L_x_63070:
        /* <DEDUP_REMOVED lines=44> */
.L_x_63069:
[----:B------:R-:W-:Y:S05]  /*320d0*/  BSYNC B1 ;  /* 0x0000000000017941 */ /* 0x000fea0003800000 */
.L_x_63068:
        /* <DEDUP_REMOVED lines=8> */
.L_x_63064:
        /* <DEDUP_REMOVED lines=23> */
.L_x_63072:
        /* <DEDUP_REMOVED lines=21> */
.L_x_63074:
[----:B------:R-:W-:-:S07]  /*32420*/  MOV R186, R4 ;  /* 0x0000000400ba7202 */ /* 0x000fce0000000f00 */
.L_x_63075:
[----:B------:R-:W-:Y:S05]  /*32430*/  BSYNC B1 ;  /* 0x0000000000017941 */ /* 0x000fea0003800000 */
.L_x_63073:
        /* <DEDUP_REMOVED lines=16> */
.L_x_63079:
[----:B------:R-:W-:Y:S05]  /*32540*/  BSYNC B2 ;  /* 0x0000000000027941 */ /* 0x000fea0003800000 */
.L_x_63078:
        /* <DEDUP_REMOVED lines=44> */
.L_x_63077:
[----:B------:R-:W-:Y:S05]  /*32810*/  BSYNC B1 ;  /* 0x0000000000017941 */ /* 0x000fea0003800000 */
.L_x_63076:
        /* <DEDUP_REMOVED lines=13> */
.L_x_63080:
        /* <DEDUP_REMOVED lines=12> */
.L_x_63083:
[----:B------:R-:W-:-:S07]  /*329b0*/  IMAD.MOV.U32 R9, RZ, RZ, R4 ;  /* 0x000000ffff097224 */ /* 0x000fce00078e0004 */
.L_x_63084:
[----:B------:R-:W-:Y:S05]  /*329c0*/  BSYNC B1 ;  /* 0x0000000000017941 */ /* 0x000fea0003800000 */
.L_x_63082:
        /* <DEDUP_REMOVED lines=16> */
.L_x_63088:
[----:B------:R-:W-:Y:S05]  /*32ad0*/  BSYNC B2 ;  /* 0x0000000000027941 */ /* 0x000fea0003800000 */
.L_x_63087:
        /* <DEDUP_REMOVED lines=44> */
.L_x_63086:
[----:B------:R-:W-:Y:S05]  /*32da0*/  BSYNC B1 ;  /* 0x0000000000017941 */ /* 0x000fea0003800000 */
.L_x_63085:
        /* <DEDUP_REMOVED lines=8> */
.L_x_63081:
        /* <DEDUP_REMOVED lines=12> */
.L_x_63090:
[----:B------:R-:W-:-:S07]  /*32ef0*/  MOV R24, R4 ;  /* 0x0000000400187202 */ /* 0x000fce0000000f00 */
.L_x_63091:
[----:B------:R-:W-:Y:S05]  /*32f00*/  BSYNC B1 ;  /* 0x0000000000017941 */ /* 0x000fea0003800000 */
.L_x_63089:
        /* <DEDUP_REMOVED lines=16> */
.L_x_63095:
[----:B------:R-:W-:Y:S05]  /*33010*/  BSYNC B2 ;  /* 0x0000000000027941 */ /* 0x000fea0003800000 */
.L_x_63094:
        /* <DEDUP_REMOVED lines=44> */
.L_x_63093:
[----:B------:R-:W-:Y:S05]  /*332e0*/  BSYNC B1 ;  /* 0x0000000000017941 */ /* 0x000fea0003800000 */
.L_x_63092:
        /* <DEDUP_REMOVED lines=11> */
.L_x_63096:
        /* <DEDUP_REMOVED lines=12> */
.L_x_63099:
[----:B------:R-:W-:-:S07]  /*33460*/  IMAD.MOV.U32 R10, RZ, RZ, R4 ;  /* 0x000000ffff0a7224 */ /* 0x000fce00078e0004 */
.L_x_63100:
[----:B------:R-:W-:Y:S05]  /*33470*/  BSYNC B1 ;  /* 0x0000000000017941 */ /* 0x000fea0003800000 */
.L_x_63098:
        /* <DEDUP_REMOVED lines=16> */
.L_x_63104:
[----:B------:R-:W-:Y:S05]  /*33580*/  BSYNC B2 ;  /* 0x0000000000027941 */ /* 0x000fea0003800000 */
.L_x_63103:
        /* <DEDUP_REMOVED lines=44> */
.L_x_63102:
[----:B------:R-:W-:Y:S05]  /*33850*/  BSYNC B1 ;  /* 0x0000000000017941 */ /* 0x000fea0003800000 */
.L_x_63101:
        /* <DEDUP_REMOVED lines=8> */
.L_x_63097:
        /* <DEDUP_REMOVED lines=12> */
.L_x_63106:
[----:B------:R-:W-:-:S07]  /*339a0*/  MOV R186, R4 ;  /* 0x0000000400ba7202 */ /* 0x000fce0000000f00 */
.L_x_63107:
[----:B------:R-:W-:Y:S05]  /*339b0*/  BSYNC B1 ;  /* 0x0000000000017941 */ /* 0x000fea0003800000 */
.L_x_63105:
        /* <DEDUP_REMOVED lines=16> */
.L_x_63111:
[----:B------:R-:W-:Y:S05]  /*33ac0*/  BSYNC B2 ;  /* 0x0000000000027941 */ /* 0x000fea0003800000 */
.L_x_63110:
        /* <DEDUP_REMOVED lines=44> */
.L_x_63109:
[----:B------:R-:W-:Y:S05]  /*33d90*/  BSYNC B1 ;  /* 0x0000000000017941 */ /* 0x000fea0003800000 */
.L_x_63108:
        /* <DEDUP_REMOVED lines=11> */
.L_x_63112:
        /* <DEDUP_REMOVED lines=12> */
.L_x_63115:
[----:B------:R-:W-:-:S07]  /*33f10*/  IMAD.MOV.U32 R11, RZ, RZ, R4 ;  /* 0x000000ffff0b7224 */ /* 0x000fce00078e0004 */
.L_x_63116:
[----:B------:R-:W-:Y:S05]  /*33f20*/  BSYNC B1 ;  /* 0x0000000000017941 */ /* 0x000fea0003800000 */
.L_x_63114:
        /* <DEDUP_REMOVED lines=16> */
.L_x_63120:
[----:B------:R-:W-:Y:S05]  /*34030*/  BSYNC B2 ;  /* 0x0000000000027941 */ /* 0x000fea0003800000 */
.L_x_63119:
        /* <DEDUP_REMOVED lines=44> */
.L_x_63118:
[----:B------:R-:W-:Y:S05]  /*34300*/  BSYNC B1 ;  /* 0x0000000000017941 */ /* 0x000fea0003800000 */
.L_x_63117:
        /* <DEDUP_REMOVED lines=8> */
.L_x_63113:
        /* <DEDUP_REMOVED lines=12> */
.L_x_63122:
[----:B------:R-:W-:-:S07]  /*34450*/  MOV R26, R4 ;  /* 0x00000004001a7202 */ /* 0x000fce0000000f00 */
.L_x_63123:
[----:B------:R-:W-:Y:S05]  /*34460*/  BSYNC B1 ;  /* 0x0000000000017941 */ /* 0x000fea0003800000 */
.L_x_63121:
        /* <DEDUP_REMOVED lines=16> */
.L_x_63127:
[----:B------:R-:W-:Y:S05]  /*34570*/  BSYNC B2 ;  /* 0x0000000000027941 */ /* 0x000fea0003800000 */
.L_x_63126:
        /* <DEDUP_REMOVED lines=44> */
.L_x_63125:
[----:B------:R-:W-:Y:S05]  /*34840*/  BSYNC B1 ;  /* 0x0000000000017941 */ /* 0x000fea0003800000 */
.L_x_63124:
        /* <DEDUP_REMOVED lines=11> */
.L_x_63128:
        /* <DEDUP_REMOVED lines=12> */
.L_x_63131:
[----:B------:R-:W-:-:S07]  /*349c0*/  IMAD.MOV.U32 R13, RZ, RZ, R4 ;  /* 0x000000ffff0d7224 */ /* 0x000fce00078e0004 */
.L_x_63132:
[----:B------:R-:W-:Y:S05]  /*349d0*/  BSYNC B1 ;  /* 0x0000000000017941 */ /* 0x000fea0003800000 */
.L_x_63130:
        /* <DEDUP_REMOVED lines=19> */
.L_x_63136:
[----:B------:R-:W-:Y:S05]  /*34b10*/  BSYNC B2 ;  /* 0x0000000000027941 */ /* 0x000fea0003800000 */
.L_x_63135:
        /* <DEDUP_REMOVED lines=40> */
[----:B------:R-:W-:Y:S01]  /*34da0*/  IMAD.WIDE.U32 R26, R0, -0x326172a9, RZ ;  /* 0xcd9e8d57001a7825 */ /* 0x000fe200078e00ff */
[----:B------:R-:W-:-:S03]  /*34db0*/  MOV R6, R24 ;  /* 0x0000001800067202 */ /* 0x000fc60000000f00 */
[----:B------:R-:W-:Y:S01]  /*34dc0*/  IMAD.MOV.U32 R4, RZ, RZ, R26 ;  /* 0x000000ffff047224 */ /* 0x000fe200078e001a */
[----:B------:R-:W-:-:S07]  /*34dd0*/  LOP3.LUT R0, R27, UR42, R184, 0x96, !PT ;  /* 0x0000002a1b007c12 */ /* 0x000fce000f8e96b8 */
.L_x_63134:
[----:B------:R-:W-:Y:S05]  /*34de0*/  BSYNC B1 ;  /* 0x0000000000017941 */ /* 0x000fea0003800000 */
.L_x_63133:
        /* <DEDUP_REMOVED lines=8> */
.L_x_63129:
        /* <DEDUP_REMOVED lines=23> */
.L_x_63137:
        /* <DEDUP_REMOVED lines=21> */
.L_x_63139:
[----:B------:R-:W-:-:S07]  /*35130*/  MOV R184, R4 ;  /* 0x0000000400b87202 */ /* 0x000fce0000000f00 */
.L_x_63140:
[----:B------:R-:W-:Y:S05]  /*35140*/  BSYNC B1 ;  /* 0x0000000000017941 */ /* 0x000fea0003800000 */
.L_x_63138:
        /* <DEDUP_REMOVED lines=16> */
.L_x_63144:
[----:B------:R-:W-:Y:S05]  /*35250*/  BSYNC B2 ;  /* 0x0000000000027941 */ /* 0x000fea0003800000 */
.L_x_63143:
        /* <DEDUP_REMOVED lines=44> */
.L_x_63142:
[----:B------:R-:W-:Y:S05]  /*35520*/  BSYNC B1 ;  /* 0x0000000000017941 */ /* 0x000fea0003800000 */
.L_x_63141:
        /* <DEDUP_REMOVED lines=13> */
.L_x_63145:
        /* <DEDUP_REMOVED lines=12> */
.L_x_63148:
[----:B------:R-:W-:-:S07]  /*356c0*/  IMAD.MOV.U32 R9, RZ, RZ, R4 ;  /* 0x000000ffff097224 */ /* 0x000fce00078e0004 */
.L_x_63149:
[----:B------:R-:W-:Y:S05]  /*356d0*/  BSYNC B1 ;  /* 0x0000000000017941 */ /* 0x000fea0003800000 */
.L_x_63147:
        /* <DEDUP_REMOVED lines=16> */
.L_x_63153:
[----:B------:R-:W-:Y:S05]  /*357e0*/  BSYNC B2 ;  /* 0x0000000000027941 */ /* 0x000fea0003800000 */
.L_x_63152:
        /* <DEDUP_REMOVED lines=44> */
.L_x_63151:
[----:B------:R-:W-:Y:S05]  /*35ab0*/  BSYNC B1 ;  /* 0x0000000000017941 */ /* 0x000fea0003800000 */
.L_x_63150:
        /* <DEDUP_REMOVED lines=8> */
.L_x_63146:
        /* <DEDUP_REMOVED lines=12> */
.L_x_63155:
[----:B------:R-:W-:-:S07]  /*35c00*/  MOV R193, R4 ;  /* 0x0000000400c17202 */ /* 0x000fce0000000f00 */
.L_x_63156:
[----:B------:R-:W-:Y:S05]  /*35c10*/  BSYNC B1 ;  /* 0x0000000000017941 */ /* 0x000fea0003800000 */
.L_x_63154:
        /* <DEDUP_REMOVED lines=16> */
.L_x_63160:
[----:B------:R-:W-:Y:S05]  /*35d20*/  BSYNC B2 ;  /* 0x0000000000027941 */ /* 0x000fea0003800000 */
.L_x_63159:
        /* <DEDUP_REMOVED lines=44> */
.L_x_63158:
[----:B------:R-:W-:Y:S05]  /*35ff0*/  BSYNC B1 ;  /* 0x0000000000017941 */ /* 0x000fea0003800000 */
.L_x_63157:
        /* <DEDUP_REMOVED lines=11> */
.L_x_63161:
        /* <DEDUP_REMOVED lines=12> */
.L_x_63164:
[----:B------:R-:W-:-:S07]  /*36170*/  IMAD.MOV.U32 R10, RZ, RZ, R4 ;  /* 0x000000ffff0a7224 */ /* 0x000fce00078e0004 */
.L_x_63165:
[----:B------:R-:W-:Y:S05]  /*36180*/  BSYNC B1 ;  /* 0x0000000000017941 */ /* 0x000fea0003800000 */
.L_x_63163:
        /* <DEDUP_REMOVED lines=16> */
.L_x_63169:
[----:B------:R-:W-:Y:S05]  /*36290*/  BSYNC B2 ;  /* 0x0000000000027941 */ /* 0x000fea0003800000 */
.L_x_63168:
        /* <DEDUP_REMOVED lines=44> */
.L_x_63167:
[----:B------:R-:W-:Y:S05]  /*36560*/  BSYNC B1 ;  /* 0x0000000000017941 */ /* 0x000fea0003800000 */
.L_x_63166:
        /* <DEDUP_REMOVED lines=8> */
.L_x_63162:
        /* <DEDUP_REMOVED lines=12> */
.L_x_63171:
[----:B------:R-:W-:-:S07]  /*366b0*/  MOV R184, R4 ;  /* 0x0000000400b87202 */ /* 0x000fce0000000f00 */
.L_x_63172:
[----:B------:R-:W-:Y:S05]  /*366c0*/  BSYNC B1 ;  /* 0x0000000000017941 */ /* 0x000fea0003800000 */
.L_x_63170:
        /* <DEDUP_REMOVED lines=16> */
.L_x_63176:
[----:B------:R-:W-:Y:S05]  /*367d0*/  BSYNC B2 ;  /* 0x0000000000027941 */ /* 0x000fea0003800000 */
.L_x_63175:
        /* <DEDUP_REMOVED lines=44> */
.L_x_63174:
[----:B------:R-:W-:Y:S05]  /*36aa0*/  BSYNC B1 ;  /* 0x0000000000017941 */ /* 0x000fea0003800000 */
.L_x_63173:
        /* <DEDUP_REMOVED lines=11> */
.L_x_63177:
        /* <DEDUP_REMOVED lines=12> */
.L_x_63180:
[----:B------:R-:W-:-:S07]  /*36c20*/  IMAD.MOV.U32 R11, RZ, RZ, R4 ;  /* 0x000000ffff0b7224 */ /* 0x000fce00078e0004 */
.L_x_63181:
[----:B------:R-:W-:Y:S05]  /*36c30*/  BSYNC B1 ;  /* 0x0000000000017941 */ /* 0x000fea0003800000 */
.L_x_63179:
        /* <DEDUP_REMOVED lines=16> */
.L_x_63185:
[----:B------:R-:W-:Y:S05]  /*36d40*/  BSYNC B2 ;  /* 0x0000000000027941 */ /* 0x000fea0003800000 */
.L_x_63184:
        /* <DEDUP_REMOVED lines=44> */
.L_x_63183:
[----:B------:R-:W-:Y:S05]  /*37010*/  BSYNC B1 ;  /* 0x0000000000017941 */ /* 0x000fea0003800000 */
.L_x_63182:
        /* <DEDUP_REMOVED lines=8> */
.L_x_63178:
        /* <DEDUP_REMOVED lines=12> */
.L_x_63187:
[----:B------:R-:W-:-:S07]  /*37160*/  MOV R193, R4 ;  /* 0x0000000400c17202 */ /* 0x000fce0000000f00 */
.L_x_63188:
[----:B------:R-:W-:Y:S05]  /*37170*/  BSYNC B1 ;  /* 0x0000000000017941 */ /* 0x000fea0003800000 */
.L_x_63186:
        /* <DEDUP_REMOVED lines=16> */
.L_x_63192:
[----:B------:R-:W-:Y:S05]  /*37280*/  BSYNC B2 ;  /* 0x0000000000027941 */ /* 0x000fea0003800000 */
.L_x_63191:
        /* <DEDUP_REMOVED lines=44> */
.L_x_63190:
[----:B------:R-:W-:Y:S05]  /*37550*/  BSYNC B1 ;  /* 0x0000000000017941 */ /* 0x000fea0003800000 */
.L_x_63189:
        /* <DEDUP_REMOVED lines=11> */
.L_x_63193:
        /* <DEDUP_REMOVED lines=12> */
.L_x_63196:
[----:B------:R-:W-:-:S07]  /*376d0*/  IMAD.MOV.U32 R13, RZ, RZ, R4 ;  /* 0x000000ffff0d7224 */ /* 0x000fce00078e0004 */
.L_x_63197:
[----:B------:R-:W-:Y:S05]  /*376e0*/  BSYNC B1 ;  /* 0x0000000000017941 */ /* 0x000fea0003800000 */
.L_x_63195:
        /* <DEDUP_REMOVED lines=19> */
.L_x_63201:
[----:B------:R-:W-:Y:S05]  /*37820*/  BSYNC B2 ;  /* 0x0000000000027941 */ /* 0x000fea0003800000 */
.L_x_63200:
        /* <DEDUP_REMOVED lines=44> */
.L_x_63199:
[----:B------:R-:W-:Y:S05]  /*37af0*/  BSYNC B1 ;  /* 0x0000000000017941 */ /* 0x000fea0003800000 */
.L_x_63198:
        /* <DEDUP_REMOVED lines=8> */
.L_x_63194:
[----:B------:R-:W0:Y:S01]  /*37b80*/  LDC.64 R216, c[0x0][0x240] ;  /* 0x00009000ffd87b82 */ /* 0x000e220000000a00 */
[----:B------:R-:W-:Y:S01]  /*37b90*/  IMAD.WIDE.U32 R184, R191, 0x10, R222 ;  /* 0x00000010bfb87825 */ /* 0x000fe200078e00de */
[----:B------:R-:W-:Y:S02]  /*37ba0*/  SEL R186, RZ, 0x100, P3 ;  /* 0x00000100ffba7807 */ /* 0x000fe40001800000 */
[----:B------:R-:W-:Y:S02]  /*37bb0*/  LOP3.LUT P6, RZ, R12, 0x2, RZ, 0xc0, !PT ;  /* 0x000000020cff7812 */ /* 0x000fe400078cc0ff */
[----:B------:R1:W-:Y:S02]  /*37bc0*/  STG.E.128 desc[UR10][R184.64], R24 ;  /* 0x00000018b8007986 */ /* 0x0003e4000c101d0a */
[----:B-1----:R-:W-:Y:S02]  /*37bd0*/  SEL R184, RZ, 0x1000000, P5 ;  /* 0x01000000ffb87807 */ /* 0x002fe40002800000 */
[----:B------:R-:W-:-:S04]  /*37be0*/  SEL R185, RZ, 0x10000, P4 ;  /* 0x00010000ffb97807 */ /* 0x000fc80002000000 */
[----:B------:R-:W-:Y:S02]  /*37bf0*/  IADD3 R186, R186, R184, R185 ;  /* 0x000000b8baba7210 */ /* 0x000fe40007ffe0b9 */
[----:B------:R-:W-:-:S04]  /*37c00*/  SEL R184, RZ, 0x1, P6 ;  /* 0x00000001ffb87807 */ /* 0x000fc80003000000 */
[----:B------:R-:W-:Y:S01]  /*37c10*/  IADD3 R186, R186, R184, RZ ;  /* 0x000000b8baba7210 */ /* 0x000fe20007ffe0ff */
[----:B0-----:R-:W-:-:S05]  /*37c20*/  IMAD.WIDE.U32 R184, R191, 0x4, R216 ;  /* 0x00000004bfb87825 */ /* 0x001fca00078e00d8 */
        /* <DEDUP_REMOVED lines=13> */
.L_x_63202:
[----:B01----:R-:W0:Y:S01]  /*37d00*/  @P0 LDC.64 R184, c[0x0][0x228] ;  /* 0x00008a00ffb80b82 */ /* 0x003e220000000a00 */
[----:B------:R-:W-:-:S04]  /*37d10*/  VIADD R193, R212, 0x260 ;  /* 0x00000260d4c17836 */ /* 0x000fc80000000000 */
        /* <DEDUP_REMOVED lines=19> */
.L_x_63204:
[----:B------:R-:W-:-:S07]  /*37e50*/  MOV R194, R4 ;  /* 0x0000000400c27202 */ /* 0x000fce0000000f00 */
.L_x_63205:
[----:B------:R-:W-:Y:S05]  /*37e60*/  BSYNC B1 ;  /* 0x0000000000017941 */ /* 0x000fea0003800000 */
.L_x_63203:
        /* <DEDUP_REMOVED lines=16> */
.L_x_63209:
[----:B------:R-:W-:Y:S05]  /*37f70*/  BSYNC B2 ;  /* 0x0000000000027941 */ /* 0x000fea0003800000 */
.L_x_63208:
        /* <DEDUP_REMOVED lines=44> */
.L_x_63207:
[----:B------:R-:W-:Y:S05]  /*38240*/  BSYNC B1 ;  /* 0x0000000000017941 */ /* 0x000fea0003800000 */
.L_x_63206:
        /* <DEDUP_REMOVED lines=12> */
.L_x_63210:
        /* <DEDUP_REMOVED lines=12> */
.L_x_63213:
[----:B------:R-:W-:-:S07]  /*383d0*/  IMAD.MOV.U32 R9, RZ, RZ, R4 ;  /* 0x000000ffff097224 */ /* 0x000fce00078e0004 */
.L_x_63214:
[----:B------:R-:W-:Y:S05]  /*383e0*/  BSYNC B1 ;  /* 0x0000000000017941 */ /* 0x000fea0003800000 */
.L_x_63212:
        /* <DEDUP_REMOVED lines=16> */
.L_x_63218:
[----:B------:R-:W-:Y:S05]  /*384f0*/  BSYNC B2 ;  /* 0x0000000000027941 */ /* 0x000fea0003800000 */
.L_x_63217:
        /* <DEDUP_REMOVED lines=44> */
.L_x_63216:
[----:B------:R-:W-:Y:S05]  /*387c0*/  BSYNC B1 ;  /* 0x0000000000017941 */ /* 0x000fea0003800000 */
.L_x_63215:
        /* <DEDUP_REMOVED lines=8> */
.L_x_63211:
        /* <DEDUP_REMOVED lines=12> */
.L_x_63220:
[----:B------:R-:W-:-:S07]  /*38910*/  MOV R194, R4 ;  /* 0x0000000400c27202 */ /* 0x000fce0000000f00 */
.L_x_63221:
[----:B------:R-:W-:Y:S05]  /*38920*/  BSYNC B1 ;  /* 0x0000000000017941 */ /* 0x000fea0003800000 */
.L_x_63219:
        /* <DEDUP_REMOVED lines=16> */
.L_x_63225:
[----:B------:R-:W-:Y:S05]  /*38a30*/  BSYNC B2 ;  /* 0x0000000000027941 */ /* 0x000fea0003800000 */
.L_x_63224:
        /* <DEDUP_REMOVED lines=44> */
.L_x_63223:
[----:B------:R-:W-:Y:S05]  /*38d00*/  BSYNC B1 ;  /* 0x0000000000017941 */ /* 0x000fea0003800000 */
.L_x_63222:
        /* <DEDUP_REMOVED lines=11> */
.L_x_63226:
        /* <DEDUP_REMOVED lines=12> */
.L_x_63229:
[----:B------:R-:W-:-:S07]  /*38e80*/  IMAD.MOV.U32 R10, RZ, RZ, R4 ;  /* 0x000000ffff0a7224 */ /* 0x000fce00078e0004 */
.L_x_63230:
[----:B------:R-:W-:Y:S05]  /*38e90*/  BSYNC B1 ;  /* 0x0000000000017941 */ /* 0x000fea0003800000 */
.L_x_63228:
        /* <DEDUP_REMOVED lines=16> */
.L_x_63234:
[----:B------:R-:W-:Y:S05]  /*38fa0*/  BSYNC B2 ;  /* 0x0000000000027941 */ /* 0x000fea0003800000 */
.L_x_63233:
        /* <DEDUP_REMOVED lines=44> */
.L_x_63232:
[----:B------:R-:W-:Y:S05]  /*39270*/  BSYNC B1 ;  /* 0x0000000000017941 */ /* 0x000fea0003800000 */
.L_x_63231:
        /* <DEDUP_REMOVED lines=8> */
.L_x_63227:
        /* <DEDUP_REMOVED lines=12> */
.L_x_63236:
[----:B------:R-:W-:-:S07]  /*393c0*/  MOV R194, R4 ;  /* 0x0000000400c27202 */ /* 0x000fce0000000f00 */
.L_x_63237:
[----:B------:R-:W-:Y:S05]  /*393d0*/  BSYNC B1 ;  /* 0x0000000000017941 */ /* 0x000fea0003800000 */
.L_x_63235:
        /* <DEDUP_REMOVED lines=16> */
.L_x_63241:
[----:B------:R-:W-:Y:S05]  /*394e0*/  BSYNC B2 ;  /* 0x0000000000027941 */ /* 0x000fea0003800000 */
.L_x_63240:
        /* <DEDUP_REMOVED lines=44> */
.L_x_63239:
[----:B------:R-:W-:Y:S05]  /*397b0*/  BSYNC B1 ;  /* 0x0000000000017941 */ /* 0x000fea0003800000 */
.L_x_63238:
        /* <DEDUP_REMOVED lines=11> */
.L_x_63242:
        /* <DEDUP_REMOVED lines=12> */
.L_x_63245:
[----:B------:R-:W-:-:S07]  /*39930*/  IMAD.MOV.U32 R11, RZ, RZ, R4 ;  /* 0x000000ffff0b7224 */ /* 0x000fce00078e0004 */
.L_x_63246:
[----:B------:R-:W-:Y:S05]  /*39940*/  BSYNC B1 ;  /* 0x0000000000017941 */ /* 0x000fea0003800000 */
.L_x_63244:
        /* <DEDUP_REMOVED lines=16> */
.L_x_63250:
[----:B------:R-:W-:Y:S05]  /*39a50*/  BSYNC B2 ;  /* 0x0000000000027941 */ /* 0x000fea0003800000 */
.L_x_63249:
        /* <DEDUP_REMOVED lines=44> */
.L_x_63248:
[----:B------:R-:W-:Y:S05]  /*39d20*/  BSYNC B1 ;  /* 0x0000000000017941 */ /* 0x000fea0003800000 */
.L_x_63247:
        /* <DEDUP_REMOVED lines=8> */
.L_x_63243:
        /* <DEDUP_REMOVED lines=12> */
.L_x_63252:
[----:B------:R-:W-:-:S07]  /*39e70*/  MOV R194, R4 ;  /* 0x0000000400c27202 */ /* 0x000fce0000000f00 */
.L_x_63253:
[----:B------:R-:W-:Y:S05]  /*39e80*/  BSYNC B1 ;  /* 0x0000000000017941 */ /* 0x000fea0003800000 */
.L_x_63251:
        /* <DEDUP_REMOVED lines=16> */
.L_x_63257:
[----:B------:R-:W-:Y:S05]  /*39f90*/  BSYNC B2 ;  /* 0x0000000000027941 */ /* 0x000fea0003800000 */
.L_x_63256:
        /* <DEDUP_REMOVED lines=44> */
.L_x_63255:
[----:B------:R-:W-:Y:S05]  /*3a260*/  BSYNC B1 ;  /* 0x0000000000017941 */ /* 0x000fea0003800000 */
.L_x_63254:
        /* <DEDUP_REMOVED lines=11> */
.L_x_63258:
        /* <DEDUP_REMOVED lines=12> */
.L_x_63261:
[----:B------:R-:W-:-:S07]  /*3a3e0*/  IMAD.MOV.U32 R13, RZ, RZ, R4 ;  /* 0x000000ffff0d7224 */ /* 0x000fce00078e0004 */
.L_x_63262:
[----:B------:R-:W-:Y:S05]  /*3a3f0*/  BSYNC B1 ;  /* 0x0000000000017941 */ /* 0x000fea0003800000 */
.L_x_63260:
        /* <DEDUP_REMOVED lines=16> */
.L_x_63266:
[----:B------:R-:W-:Y:S05]  /*3a500*/  BSYNC B2 ;  /* 0x0000000000027941 */ /* 0x000fea0003800000 */
.L_x_63265:
        /* <DEDUP_REMOVED lines=44> */
.L_x_63264:
[----:B------:R-:W-:Y:S05]  /*3a7d0*/  BSYNC B1 ;  /* 0x0000000000017941 */ /* 0x000fea0003800000 */
.L_x_63263:
        /* <DEDUP_REMOVED lines=8> */
.L_x_63259:
[----:B------:R-:W0:Y:S01]  /*3a860*/  LDC.64 R214, c[0x0][0x240] ;  /* 0x00009000ffd67b82 */ /* 0x000e220000000a00 */
[----:B------:R-:W-:Y:S01]  /*3a870*/  IMAD.WIDE.U32 R196, R193, 0x10, R222 ;  /* 0x00000010c1c47825 */ /* 0x000fe200078e00de */
[----:B------:R-:W-:Y:S02]  /*3a880*/  SEL R213, RZ, 0x100, P3 ;  /* 0x00000100ffd57807 */ /* 0x000fe40001800000 */
[----:B------:R-:W-:Y:S02]  /*3a890*/  ISETP.NE.AND P1, PT, R221, RZ, PT ;  /* 0x000000ffdd00720c */ /* 0x000fe40003f25270 */
        /* <DEDUP_REMOVED lines=20> */
.L_x_63267:
        /* <DEDUP_REMOVED lines=264> */
.L_x_63281:
[----:B-1----:R-:W-:Y:S01]  /*3ba60*/  FADD.FTZ R196, R215, R196 ;  /* 0x000000c4d7c47221 */ /* 0x002fe20000010000 */
[----:B------:R1:W-:Y:S01]  /*3ba70*/  STL [R1+0x340], R5 ;  /* 0x0003400501007387 */ /* 0x0003e20000100800 */
[----:B0-----:R-:W0:Y:S01]  /*3ba80*/  @!P2 LDC.64 R214, c[0x0][0x250] ;  /* 0x00009400ffd6ab82 */ /* 0x001e220000000a00 */
[----:B------:R-:W-:Y:S01]  /*3ba90*/  FMUL.FTZ R197, R213, R213 ;  /* 0x000000d5d5c57220 */ /* 0x000fe20000410000 */
[----:B------:R-:W-:Y:S01]  /*3baa0*/  ISETP.NE.AND P1, PT, RZ, UR25, PT ;  /* 0x00000019ff007c0c */ /* 0x000fe2000bf25270 */
[----:B------:R-:W-:-:S03]  /*3bab0*/  FFMA.FTZ R196, R196, R216, UR26 ;  /* 0x0000001ac4c47e23 */ /* 0x000fc600080100d8 */
[----:B------:R-:W-:Y:S02]  /*3bac0*/  FSEL R197, R197, RZ, P1 ;  /* 0x000000ffc5c57208 */ /* 0x000fe40000800000 */
[----:B------:R-:W2:Y:S01]  /*3bad0*/  @!P2 LDC.64 R216, c[0x0][0x258] ;  /* 0x00009600ffd8ab82 */ /* 0x000ea20000000a00 */
[----:B-1----:R-:W3:Y:S02]  /*3bae0*/  LDL R5, [R1+0xac] ;  /* 0x0000ac0001057983 */ /* 0x002ee40000100800 */
[----:B------:R-:W-:Y:S02]  /*3baf0*/  FADD.FTZ R196, R196, R197 ;  /* 0x000000c5c4c47221 */ /* 0x000fe40000010000 */
[----:B------:R1:W-:Y:S04]  /*3bb00*/  STL [R1+0x33c], R4 ;  /* 0x00033c0401007387 */ /* 0x0003e80000100800 */
[----:B------:R-:W4:Y:S01]  /*3bb10*/  MUFU.RSQ R196, R196 ;  /* 0x000000c400c47308 */ /* 0x000f220000001400 */
[----:B------:R-:W-:Y:S01]  /*3bb20*/  FSEL R197, R213, RZ, !P1 ;  /* 0x000000ffd5c57208 */ /* 0x000fe20004800000 */
[----:B-1----:R-:W3:Y:S01]  /*3bb30*/  LDL R4, [R1+0xa8] ;  /* 0x0000a80001047983 */ /* 0x002ee20000100800 */
[----:B0-----:R-:W-:-:S04]  /*3bb40*/  @!P2 IMAD.WIDE R214, R220, 0x4, R214 ;  /* 0x00000004dcd6a825 */ /* 0x001fc800078e02d6 */
[C---:B------:R-:W-:Y:S01]  /*3bb50*/  FADD.FTZ R96, -R197.reuse, R96 ;  /* 0x00000060c5607221 */ /* 0x040fe20000010100 */
[C---:B------:R-:W-:Y:S01]  /*3bb60*/  FADD.FTZ R97, -R197.reuse, R97 ;  /* 0x00000061c5617221 */ /* 0x040fe20000010100 */
[C---:B------:R-:W-:Y:S01]  /*3bb70*/  FADD.FTZ R98, -R197.reuse, R98 ;  /* 0x00000062c5627221 */ /* 0x040fe20000010100 */
[----:B------:R-:W-:Y:S01]  /*3bb80*/  FADD.FTZ R99, -R197, R99 ;  /* 0x00000063c5637221 */ /* 0x000fe20000010100 */
[----:B------:R2:W-:Y:S04]  /*3bb90*/  @!P2 STG.E desc[UR10][R214.64], R213 ;  /* 0x000000d5d600a986 */ /* 0x0005e8000c10190a */
[----:B------:R0:W-:Y:S01]  /*3bba0*/  STL [R1+0x338], R3 ;  /* 0x0003380301007387 */ /* 0x0001e20000100800 */
[----:B----4-:R-:W-:Y:S01]  /*3bbb0*/  FMUL.FTZ R218, R196, R99 ;  /* 0x00000063c4da7220 */ /* 0x010fe20000410000 */
[----:B--2---:R-:W-:-:S02]  /*3bbc0*/  @!P2 IMAD.WIDE R214, R220, 0x4, R216 ;  /* 0x00000004dcd6a825 */ /* 0x004fc400078e02d8 */
[----:B0-----:R-:W2:Y:S02]  /*3bbd0*/  LDL R3, [R1+0xa4] ;  /* 0x0000a40001037983 */ /* 0x001ea40000100800 */
[C---:B------:R-:W-:Y:S02]  /*3bbe0*/  FMUL.FTZ R216, R196.reuse, R98 ;  /* 0x00000062c4d87220 */ /* 0x040fe40000410000 */
[----:B------:R0:W-:Y:S04]  /*3bbf0*/  STL [R1+0x334], R2 ;  /* 0x0003340201007387 */ /* 0x0001e80000100800 */
[----:B------:R-:W4:Y:S04]  /*3bc00*/  LDL R252, [R1+0x94] ;  /* 0x0000940001fc7983 */ /* 0x000f280000100800 */
[----:B------:R-:W4:Y:S04]  /*3bc10*/  LDL R223, [R1+0x324] ;  /* 0x0003240001df7983 */ /* 0x000f280000100800 */
[----:B0-----:R-:W2:Y:S04]  /*3bc20*/  LDL R2, [R1+0xa0] ;  /* 0x0000a00001027983 */ /* 0x001ea80000100800 */
[----:B------:R-:W4:Y:S04]  /*3bc30*/  LDL R222, [R1+0x90] ;  /* 0x0000900001de7983 */ /* 0x000f280000100800 */
[----:B------:R-:W4:Y:S04]  /*3bc40*/  LDL R221, [R1+0x320] ;  /* 0x0003200001dd7983 */ /* 0x000f280000100800 */
[----:B------:R0:W-:Y:S04]  /*3bc50*/  @!P2 STG.E desc[UR10][R214.64], R196 ;  /* 0x000000c4d600a986 */ /* 0x0001e8000c10190a */
[----:B------:R1:W-:Y:S04]  /*3bc60*/  STL [R1+0x330], R0 ;  /* 0x0003300001007387 */ /* 0x0003e80000100800 */
[----:B------:R-:W3:Y:S01]  /*3bc70*/  LDL R99, [R1+0xbc] ;  /* 0x0000bc0001637983 */ /* 0x000ee20000100800 */
[C---:B0-----:R-:W-:Y:S01]  /*3bc80*/  FMUL.FTZ R214, R196.reuse, R96 ;  /* 0x00000060c4d67220 */ /* 0x041fe20000410000 */
[----:B------:R-:W-:-:S02]  /*3bc90*/  FMUL.FTZ R215, R196, R97 ;  /* 0x00000061c4d77220 */ /* 0x000fc40000410000 */
[----:B------:R-:W2:Y:S04]  /*3bca0*/  LDL R96, [R1+0xb0] ;  /* 0x0000b00001607983 */ /* 0x000ea80000100800 */
[----:B------:R-:W4:Y:S04]  /*3bcb0*/  LDL R98, [R1+0xb8] ;  /* 0x0000b80001627983 */ /* 0x000f280000100800 */
[----:B------:R-:W4:Y:S01]  /*3bcc0*/  LDL R97, [R1+0xb4] ;  /* 0x0000b40001617983 */ /* 0x000f220000100800 */
[----:B------:R-:W-:Y:S01]  /*3bcd0*/  IMAD.SHL.U32 R219, R212, 0x10, RZ ;  /* 0x00000010d4db7824 */ /* 0x000fe200078e00ff */
[----:B------:R-:W-:-:S02]  /*3bce0*/  SHF.R.U32.HI R217, RZ, 0x1c, R212 ;  /* 0x0000001cffd97819 */ /* 0x000fc400000116d4 */
[----:B-1----:R-:W4:Y:S02]  /*3bcf0*/  LDL R0, [R1+0x328] ;  /* 0x0003280001007983 */ /* 0x002f240000100800 */
[----:B------:R-:W-:-:S04]  /*3bd00*/  IADD3 R212, P1, R219, UR20, RZ ;  /* 0x00000014dbd47c10 */ /* 0x000fc8000ff3e0ff */
[----:B------:R-:W-:Y:S01]  /*3bd10*/  IADD3.X R213, R217, UR21, RZ, P1, !PT ;  /* 0x00000015d9d57c10 */ /* 0x000fe20008ffe4ff */
[----:B---3--:R-:W-:Y:S02]  /*3bd20*/  FFMA.FTZ R99, R99, R218, R5 ;  /* 0x000000da63637223 */ /* 0x008fe40000010005 */
[----:B------:R0:W5:Y:S01]  /*3bd30*/  LDL.LU R5, [R1+0x340] ;  /* 0x0003400001057983 */ /* 0x0001620000300800 */
[----:B--2---:R-:W-:Y:S01]  /*3bd40*/  FFMA.FTZ R96, R96, R214, R2 ;  /* 0x000000d660607223 */ /* 0x004fe20000010002 */
[----:B----4-:R-:W-:Y:S02]  /*3bd50*/  FFMA.FTZ R98, R98, R216, R4 ;  /* 0x000000d862627223 */ /* 0x010fe40000010004 */
[----:B------:R0:W5:Y:S01]  /*3bd60*/  LDL.LU R4, [R1+0x33c] ;  /* 0x00033c0001047983 */ /* 0x0001620000300800 */
[----:B------:R-:W-:-:S03]  /*3bd70*/  FFMA.FTZ R97, R97, R215, R3 ;  /* 0x000000d761617223 */ /* 0x000fc60000010003 */
[----:B------:R0:W5:Y:S04]  /*3bd80*/  LDL.LU R3, [R1+0x338] ;  /* 0x0003380001037983 */ /* 0x0001680000300800 */
[----:B------:R0:W5:Y:S04]  /*3bd90*/  LDL.LU R2, [R1+0x334] ;  /* 0x0003340001027983 */ /* 0x0001680000300800 */
[----:B------:R1:W-:Y:S04]  /*3bda0*/  STG.E.128 desc[UR10][R212.64], R96 ;  /* 0x00000060d4007986 */ /* 0x0003e8000c101d0a */
[----:B-1----:R-:W2:Y:S04]  /*3bdb0*/  LDL R97, [R1+0x9c] ;  /* 0x00009c0001617983 */ /* 0x002ea80000100800 */
[----:B------:R-:W2:Y:S04]  /*3bdc0*/  LDL R99, [R1+0x32c] ;  /* 0x00032c0001637983 */ /* 0x000ea80000100800 */
[----:B------:R-:W3:Y:S01]  /*3bdd0*/  LDL R98, [R1+0x98] ;  /* 0x0000980001627983 */ /* 0x000ee20000100800 */
[----:B------:R-:W-:Y:S01]  /*3bde0*/  IADD3 R212, P1, R219, UR4, RZ ;  /* 0x00000004dbd47c10 */ /* 0x000fe2000ff3e0ff */
[----:B------:R-:W-:Y:S01]  /*3bdf0*/  FFMA.FTZ R96, R221, R214, R222 ;  /* 0x000000d6dd607223 */ /* 0x000fe200000100de */
[C---:B------:R-:W-:Y:S01]  /*3be00*/  FADD.FTZ R93, -R197.reuse, R93 ;  /* 0x0000005dc55d7221 */ /* 0x040fe20000010100 */
[----:B------:R-:W-:Y:S01]  /*3be10*/  FADD.FTZ R92, -R197, R92 ;  /* 0x0000005cc55c7221 */ /* 0x000fe20000010100 */
[----:B------:R-:W-:Y:S01]  /*3be20*/  IADD3.X R213, R217, UR5, RZ, P1, !PT ;  /* 0x00000005d9d57c10 */ /* 0x000fe20008ffe4ff */
[C---:B------:R-:W-:Y:S01]  /*3be30*/  FADD.FTZ R94, -R197.reuse, R94 ;  /* 0x0000005ec55e7221 */ /* 0x040fe20000010100 */
[----:B------:R-:W-:Y:S01]  /*3be40*/  FADD.FTZ R95, -R197, R95 ;  /* 0x0000005fc55f7221 */ /* 0x000fe20000010100 */
[----:B------:R-:W4:Y:S03]  /*3be50*/  LDL R222, [R1+0x74] ;  /* 0x0000740001de7983 */ /* 0x000f260000100800 */
[----:B------:R-:W-:Y:S01]  /*3be60*/  FMUL.FTZ R217, R196, R95 ;  /* 0x0000005fc4d97220 */ /* 0x000fe20000410000 */
[----:B------:R-:W4:Y:S04]  /*3be70*/  LDL R221, [R1+0x314] ;  /* 0x0003140001dd7983 */ /* 0x000f280000100800 */
[----:B------:R-:W4:Y:S04]  /*3be80*/  LDL R95, [R1+0x1ec] ;  /* 0x0001ec00015f7983 */ /* 0x000f280000100800 */
[----:B------:R-:W4:Y:S01]  /*3be90*/  LDL R219, [R1+0x70] ;  /* 0x0000700001db7983 */ /* 0x000f220000100800 */
[----:B--2---:R-:W-:Y:S01]  /*3bea0*/  FFMA.FTZ R99, R99, R218, R97 ;  /* 0x000000da63637223 */ /* 0x004fe20000010061 */
[----:B------:R-:W-:-:S02]  /*3beb0*/  FFMA.FTZ R97, R223, R215, R252 ;  /* 0x000000d7df617223 */ /* 0x000fc400000100fc */
[----:B------:R-:W2:Y:S01]  /*3bec0*/  LDL R218, [R1+0x310] ;  /* 0x0003100001da7983 */ /* 0x000ea20000100800 */
[----:B------:R-:W1:Y:S01]  /*3bed0*/  LDC.64 R214, c[0x0][0x2c0] ;  /* 0x0000b000ffd67b82 */ /* 0x000e620000000a00 */
[----:B---3--:R-:W-:Y:S01]  /*3bee0*/  FFMA.FTZ R98, R0, R216, R98 ;  /* 0x000000d800627223 */ /* 0x008fe20000010062 */
[C---:B------:R-:W-:Y:S01]  /*3bef0*/  FMUL.FTZ R216, R196.reuse, R94 ;  /* 0x0000005ec4d87220 */ /* 0x040fe20000410000 */
[----:B------:R-:W4:Y:S04]  /*3bf00*/  LDL R0, [R1+0x8c] ;  /* 0x00008c0001007983 */ /* 0x000f280000100800 */
[----:B------:R3:W-:Y:S04]  /*3bf10*/  STG.E.128 desc[UR10][R212.64], R96 ;  /* 0x00000060d4007986 */ /* 0x0007e8000c101d0a */
[----:B------:R-:W2:Y:S04]  /*3bf20*/  LDL R252, [R1+0x88] ;  /* 0x0000880001fc7983 */ /* 0x000ea80000100800 */
[----:B------:R-:W2:Y:S04]  /*3bf30*/  LDL R94, [R1+0x1e8] ;  /* 0x0001e800015e7983 */ /* 0x000ea80000100800 */
[----:B------:R-:W2:Y:S01]  /*3bf40*/  LDL R223, [R1+0x318] ;  /* 0x0003180001df7983 */ /* 0x000ea20000100800 */
[C---:B---3--:R-:W-:Y:S01]  /*3bf50*/  FMUL.FTZ R99, R196.reuse, R93 ;  /* 0x0000005dc4637220 */ /* 0x048fe20000410000 */
[----:B------:R-:W-:-:S02]  /*3bf60*/  FMUL.FTZ R98, R196, R92 ;  /* 0x0000005cc4627220 */ /* 0x000fc40000410000 */
[----:B------:R-:W3:Y:S01]  /*3bf70*/  LDL R93, [R1+0x1e4] ;  /* 0x0001e400015d7983 */ /* 0x000ee20000100800 */
[----:B------:R-:W0:Y:S03]  /*3bf80*/  LDC.64 R212, c[0x0][0x2b8] ;  /* 0x0000ae00ffd47b82 */ /* 0x000e260000000a00 */
[----:B------:R-:W3:Y:S04]  /*3bf90*/  LDL R92, [R1+0x84] ;  /* 0x00008400015c7983 */ /* 0x000ee80000100800 */
[----:B------:R-:W3:Y:S04]  /*3bfa0*/  LDL R96, [R1+0x80] ;  /* 0x0000800001607983 */ /* 0x000ee80000100800 */
[----:B------:R-:W3:Y:S01]  /*3bfb0*/  LDL R97, [R1+0x1e0] ;  /* 0x0001e00001617983 */ /* 0x000ee20000100800 */
[----:B----4-:R-:W-:-:S03]  /*3bfc0*/  FFMA.FTZ R95, R95, R217, R0 ;  /* 0x000000d95f5f7223 */ /* 0x010fc60000010000 */
[----:B------:R4:W5:Y:S01]  /*3bfd0*/  LDL.LU R0, [R1+0x330] ;  /* 0x0003300001007983 */ /* 0x0009620000300800 */
[----:B--2---:R-:W-:Y:S01]  /*3bfe0*/  FFMA.FTZ R94, R94, R216, R252 ;  /* 0x000000d85e5e7223 */ /* 0x004fe200000100fc */
[----:B---3--:R-:W-:Y:S01]  /*3bff0*/  FFMA.FTZ R93, R93, R99, R92 ;  /* 0x000000635d5d7223 */ /* 0x008fe2000001005c */
[----:B------:R-:W-:Y:S01]  /*3c000*/  FFMA.FTZ R92, R97, R98, R96 ;  /* 0x00000062615c7223 */ /* 0x000fe20000010060 */
[----:B0-----:R-:W-:-:S05]  /*3c010*/  IMAD.WIDE.U32 R96, R199, 0x10, R212 ;  /* 0x00000010c7607825 */ /* 0x001fca00078e00d4 */
[----:B------:R0:W-:Y:S04]  /*3c020*/  STG.E.128 desc[UR10][R96.64], R92 ;  /* 0x0000005c60007986 */ /* 0x0001e8000c101d0a */
[----:B0-----:R-:W2:Y:S04]  /*3c030*/  LDL R95, [R1+0x7c] ;  /* 0x00007c00015f7983 */ /* 0x001ea80000100800 */
[----:B------:R-:W2:Y:S04]  /*3c040*/  LDL R96, [R1+0x31c] ;  /* 0x00031c0001607983 */ /* 0x000ea80000100800 */
        /* <DEDUP_REMOVED lines=16> */
[----:B-1----:R-:W-:Y:S02]  /*3c150*/  IMAD.WIDE.U32 R96, R199, 0x10, R214 ;  /* 0x00000010c7607825 */ /* 0x002fe400078e00d6 */
[----:B------:R-:W3:Y:S04]  /*3c160*/  LDL R223, [R1+0x5c] ;  /* 0x00005c0001df7983 */ /* 0x000ee80000100800 */
[----:B------:R0:W-:Y:S04]  /*3c170*/  STG.E.128 desc[UR10][R96.64], R92 ;  /* 0x0000005c60007986 */ /* 0x0001e8000c101d0a */
[----:B------:R-:W4:Y:S04]  /*3c180*/  LDL R199, [R1+0x60] ;  /* 0x0000600001c77983 */ /* 0x000f280000100800 */
[----:B------:R-:W2:Y:S01]  /*3c190*/  LDL R216, [R1+0x50] ;  /* 0x0000500001d87983 */ /* 0x000ea20000100800 */
[C---:B0-----:R-:W-:Y:S01]  /*3c1a0*/  FMUL.FTZ R96, R196.reuse, R90 ;  /* 0x0000005ac4607220 */ /* 0x041fe20000410000 */
[C---:B------:R-:W-:Y:S01]  /*3c1b0*/  FMUL.FTZ R95, R196.reuse, R89 ;  /* 0x00000059c45f7220 */ /* 0x040fe20000410000 */
[C---:B------:R-:W-:Y:S01]  /*3c1c0*/  FMUL.FTZ R97, R196.reuse, R91 ;  /* 0x0000005bc4617220 */ /* 0x040fe20000410000 */
[----:B------:R-:W3:Y:S01]  /*3c1d0*/  LDL R90, [R1+0x1d8] ;  /* 0x0001d800015a7983 */ /* 0x000ee20000100800 */
[----:B------:R-:W-:-:S03]  /*3c1e0*/  FMUL.FTZ R94, R196, R88 ;  /* 0x00000058c45e7220 */ /* 0x000fc60000410000 */
        /* <DEDUP_REMOVED lines=8> */
[-C--:B--2---:R-:W-:Y:S01]  /*3c270*/  FFMA.FTZ R91, R91, R97.reuse, R88 ;  /* 0x000000615b5b7223 */ /* 0x084fe20000010058 */
[----:B------:R-:W-:Y:S02]  /*3c280*/  FFMA.FTZ R88, R98, R94, R199 ;  /* 0x0000005e62587223 */ /* 0x000fe400000100c7 */
[----:B------:R-:W2:Y:S04]  /*3c290*/  LDL R98, [R1+0x2f0] ;  /* 0x0002f00001627983 */ /* 0x000ea80000100800 */
[----:B------:R0:W-:Y:S04]  /*3c2a0*/  STG.E.128 desc[UR10][R92.64], R88 ;  /* 0x000000585c007986 */ /* 0x0001e8000c101d0a */
[----:B------:R-:W3:Y:S01]  /*3c2b0*/  LDL R199, [R1+0x38] ;  /* 0x0000380001c77983 */ /* 0x000ee20000100800 */
[----:B0-----:R-:W-:Y:S01]  /*3c2c0*/  FFMA.FTZ R91, R222, R97, R223 ;  /* 0x00000061de5b7223 */ /* 0x001fe200000100df */
[----:B------:R-:W-:Y:S01]  /*3c2d0*/  FFMA.FTZ R90, R219, R96, R221 ;  /* 0x00000060db5a7223 */ /* 0x000fe200000100dd */
[----:B------:R-:W-:Y:S01]  /*3c2e0*/  FFMA.FTZ R89, R217, R95, R218 ;  /* 0x0000005fd9597223 */ /* 0x000fe200000100da */
[----:B------:R-:W-:Y:S01]  /*3c2f0*/  FFMA.FTZ R88, R99, R94, R216 ;  /* 0x0000005e63587223 */ /* 0x000fe200000100d8 */
[----:B------:R-:W-:Y:S01]  /*3c300*/  IMAD.WIDE.U32 R92, R198, 0x10, R214 ;  /* 0x00000010c65c7825 */ /* 0x000fe200078e00d6 */
[----:B------:R-:W4:Y:S04]  /*3c310*/  LDL R94, [R1+0x48] ;  /* 0x00004800015e7983 */ /* 0x000f280000100800 */
[----:B------:R0:W-:Y:S04]  /*3c320*/  STG.E.128 desc[UR10][R92.64], R88 ;  /* 0x000000585c007986 */ /* 0x0001e8000c101d0a */
[----:B------:R-:W2:Y:S04]  /*3c330*/  LDL R198, [R1+0x1cc] ;  /* 0x0001cc0001c67983 */ /* 0x000ea80000100800 */
[----:B------:R-:W4:Y:S04]  /*3c340*/  LDL R223, [R1+0x1c8] ;  /* 0x0001c80001df7983 */ /* 0x000f280000100800 */
[----:B------:R-:W3:Y:S04]  /*3c350*/  LDL R222, [R1+0x44] ;  /* 0x0000440001de7983 */ /* 0x000ee80000100800 */
[----:B------:R-:W3:Y:S04]  /*3c360*/  LDL R221, [R1+0x1c4] ;  /* 0x0001c40001dd7983 */ /* 0x000ee80000100800 */
        /* <DEDUP_REMOVED lines=16> */
[----:B------:R-:W-:-:S02]  /*3c470*/  FMUL.FTZ R90, R196, R84 ;  /* 0x00000054c45a7220 */ /* 0x000fc40000410000 */
[----:B----4-:R-:W-:Y:S02]  /*3c480*/  FFMA.FTZ R86, R223, R92, R94 ;  /* 0x0000005cdf567223 */ /* 0x010fe4000001005e */
[----:B------:R-:W4:Y:S01]  /*3c490*/  LDL R94, [R1+0x10] ;  /* 0x00001000015e7983 */ /* 0x000f220000100800 */
[C---:B------:R-:W-:Y:S01]  /*3c4a0*/  FADD.FTZ R82, -R197.reuse, R82 ;  /* 0x00000052c5527221 */ /* 0x040fe20000010100 */
[C---:B------:R-:W-:Y:S01]  /*3c4b0*/  FADD.FTZ R81, -R197.reuse, R81 ;  /* 0x00000051c5517221 */ /* 0x040fe20000010100 */
[----:B------:R-:W-:Y:S01]  /*3c4c0*/  FADD.FTZ R80, -R197, R80 ;  /* 0x00000050c5507221 */ /* 0x000fe20000010100 */
[----:B------:R-:W4:Y:S01]  /*3c4d0*/  LDL R223, [R1+0x1c] ;  /* 0x00001c0001df7983 */ /* 0x000f220000100800 */
[----:B---3--:R-:W-:-:S03]  /*3c4e0*/  FFMA.FTZ R85, R221, R91, R222 ;  /* 0x0000005bdd557223 */ /* 0x008fc600000100de */
[----:B------:R-:W3:Y:S01]  /*3c4f0*/  LDL R222, [R1+0x2ec] ;  /* 0x0002ec0001de7983 */ /* 0x000ee20000100800 */
[----:B--2---:R-:W-:Y:S01]  /*3c500*/  FFMA.FTZ R87, R198, R93, R89 ;  /* 0x0000005dc6577223 */ /* 0x004fe20000010059 */
[----:B------:R-:W-:Y:S02]  /*3c510*/  IMAD.WIDE.U32 R88, R195, 0x10, R212 ;  /* 0x00000010c3587825 */ /* 0x000fe400078e00d4 */
[----:B------:R-:W2:Y:S04]  /*3c520*/  LDL R198, [R1+0x20] ;  /* 0x0000200001c67983 */ /* 0x000ea80000100800 */
[----:B------:R-:W3:Y:S01]  /*3c530*/  LDL R221, [R1+0x18] ;  /* 0x0000180001dd7983 */ /* 0x000ee20000100800 */
[----:B------:R-:W-:-:S03]  /*3c540*/  FFMA.FTZ R84, R218, R90, R219 ;  /* 0x0000005ada547223 */ /* 0x000fc600000100db */
[----:B------:R-:W3:Y:S04]  /*3c550*/  LDL R219, [R1+0x2e8] ;  /* 0x0002e80001db7983 */ /* 0x000ee80000100800 */
[----:B------:R0:W-:Y:S04]  /*3c560*/  STG.E.128 desc[UR10][R88.64], R84 ;  /* 0x0000005458007986 */ /* 0x0001e8000c101d0a */
[----:B------:R-:W3:Y:S01]  /*3c570*/  LDL R218, [R1+0x14] ;  /* 0x0000140001da7983 */ /* 0x000ee20000100800 */
[----:B0-----:R-:W-:Y:S01]  /*3c580*/  FFMA.FTZ R87, R216, R93, R217 ;  /* 0x0000005dd8577223 */ /* 0x001fe200000100d9 */
[----:B------:R-:W-:Y:S01]  /*3c590*/  FFMA.FTZ R86, R99, R92, R199 ;  /* 0x0000005c63567223 */ /* 0x000fe200000100c7 */
[----:B------:R-:W-:Y:S01]  /*3c5a0*/  FFMA.FTZ R84, R98, R90, R95 ;  /* 0x0000005a62547223 */ /* 0x000fe2000001005f */
[----:B------:R-:W-:Y:S01]  /*3c5b0*/  IMAD.WIDE.U32 R88, R195, 0x10, R214 ;  /* 0x00000010c3587825 */ /* 0x000fe200078e00d6 */
[----:B------:R-:W4:Y:S03]  /*3c5c0*/  LDL R90, [R1+0x1b8] ;  /* 0x0001b800015a7983 */ /* 0x000f260000100800 */
[----:B------:R-:W-:Y:S01]  /*3c5d0*/  FFMA.FTZ R85, R96, R91, R97 ;  /* 0x0000005b60557223 */ /* 0x000fe20000010061 */
[----:B------:R-:W2:Y:S04]  /*3c5e0*/  LDL R216, [R1+0x24] ;  /* 0x0000240001d87983 */ /* 0x000ea80000100800 */
[----:B------:R-:W2:Y:S04]  /*3c5f0*/  LDL R199, [R1+0x1b4] ;  /* 0x0001b40001c77983 */ /* 0x000ea80000100800 */
[----:B------:R-:W3:Y:S04]  /*3c600*/  LDL R99, [R1+0x1b0] ;  /* 0x0001b00001637983 */ /* 0x000ee80000100800 */
[----:B------:R-:W4:Y:S04]  /*3c610*/  LDL R195, [R1+0x28] ;  /* 0x0000280001c37983 */ /* 0x000f280000100800 */
[----:B------:R0:W-:Y:S04]  /*3c620*/  STG.E.128 desc[UR10][R88.64], R84 ;  /* 0x0000005458007986 */ /* 0x0001e8000c101d0a */
[----:B------:R-:W4:Y:S04]  /*3c630*/  LDL R91, [R1+0x2e0] ;  /* 0x0002e000015b7983 */ /* 0x000f280000100800 */
[----:B------:R-:W4:Y:S01]  /*3c640*/  LDL R217, [R1+0x2e4] ;  /* 0x0002e40001d97983 */ /* 0x000f220000100800 */
[----:B------:R-:W-:-:S03]  /*3c650*/  FADD.FTZ R83, -R197, R83 ;  /* 0x00000053c5537221 */ /* 0x000fc60000010100 */
[----:B------:R-:W4:Y:S04]  /*3c660*/  LDL R98, [R1] ;  /* 0x0000000001627983 */ /* 0x000f280000100800 */
[----:B------:R-:W4:Y:S04]  /*3c670*/  LDL R97, [R1+0x1a0] ;  /* 0x0001a00001617983 */ /* 0x000f280000100800 */
[----:B0-----:R-:W4:Y:S04]  /*3c680*/  LDL R84, [R1+0x2c] ;  /* 0x00002c0001547983 */ /* 0x001f280000100800 */
[----:B------:R-:W4:Y:S01]  /*3c690*/  LDL R85, [R1+0x1bc] ;  /* 0x0001bc0001557983 */ /* 0x000f220000100800 */
[C---:B------:R-:W-:Y:S01]  /*3c6a0*/  FMUL.FTZ R88, R196.reuse, R82 ;  /* 0x00000052c4587220 */ /* 0x040fe20000410000 */
[C---:B------:R-:W-:Y:S01]  /*3c6b0*/  FMUL.FTZ R87, R196.reuse, R81 ;  /* 0x00000051c4577220 */ /* 0x040fe20000410000 */
[C---:B------:R-:W-:Y:S01]  /*3c6c0*/  FMUL.FTZ R86, R196.reuse, R80 ;  /* 0x00000050c4567220 */ /* 0x040fe20000410000 */
[----:B------:R-:W-:Y:S01]  /*3c6d0*/  FMUL.FTZ R89, R196, R83 ;  /* 0x00000053c4597220 */ /* 0x000fe20000410000 */
[----:B------:R-:W4:Y:S04]  /*3c6e0*/  LDL R93, [R1+0x2d4] ;  /* 0x0002d400015d7983 */ /* 0x000f280000100800 */
        /* <DEDUP_REMOVED lines=8> */
[----:B---3--:R-:W-:-:S03]  /*3c770*/  FFMA.FTZ R80, R99, R86, R198 ;  /* 0x0000005663507223 */ /* 0x008fc600000100c6 */
[----:B------:R-:W2:Y:S01]  /*3c780*/  LDL R199, [R1+0x1ac] ;  /* 0x0001ac0001c77983 */ /* 0x000ea20000100800 */
[----:B----4-:R-:W-:-:S03]  /*3c790*/  FFMA.FTZ R82, R90, R88, R195 ;  /* 0x000000585a527223 */ /* 0x010fc600000100c3 */
[----:B------:R-:W3:Y:S04]  /*3c7a0*/  LDL R198, [R1+0x8] ;  /* 0x0000080001c67983 */ /* 0x000ee80000100800 */
[----:B------:R-:W3:Y:S04]  /*3c7b0*/  LDL R195, [R1+0x1a8] ;  /* 0x0001a80001c37983 */ /* 0x000ee80000100800 */
[----:B------:R-:W4:Y:S04]  /*3c7c0*/  LDL R99, [R1+0x4] ;  /* 0x0000040001637983 */ /* 0x000f280000100800 */
[----:B------:R-:W4:Y:S01]  /*3c7d0*/  LDL R90, [R1+0x1a4] ;  /* 0x0001a400015a7983 */ /* 0x000f220000100800 */
[----:B------:R-:W-:Y:S01]  /*3c7e0*/  FFMA.FTZ R83, R85, R89, R84 ;  /* 0x0000005955537223 */ /* 0x000fe20000010054 */
[----:B------:R-:W-:-:S05]  /*3c7f0*/  IMAD.WIDE.U32 R84, R192, 0x10, R212 ;  /* 0x00000010c0547825 */ /* 0x000fca00078e00d4 */
[----:B------:R0:W-:Y:S02]  /*3c800*/  STG.E.128 desc[UR10][R84.64], R80 ;  /* 0x0000005054007986 */ /* 0x0001e4000c101d0a */
[----:B0-----:R-:W-:Y:S02]  /*3c810*/  FFMA.FTZ R80, R91, R86, R94 ;  /* 0x000000565b507223 */ /* 0x001fe4000001005e */
[----:B------:R-:W4:Y:S01]  /*3c820*/  LDL R94, [R1+0x19c] ;  /* 0x00019c00015e7983 */ /* 0x000f220000100800 */
[----:B------:R-:W-:Y:S01]  /*3c830*/  FFMA.FTZ R83, R222, R89, R223 ;  /* 0x00000059de537223 */ /* 0x000fe200000100df */
[----:B------:R-:W-:Y:S01]  /*3c840*/  FFMA.FTZ R82, R219, R88, R221 ;  /* 0x00000058db527223 */ /* 0x000fe200000100dd */
[----:B------:R-:W-:Y:S01]  /*3c850*/  FFMA.FTZ R81, R217, R87, R218 ;  /* 0x00000057d9517223 */ /* 0x000fe200000100da */
[----:B------:R-:W-:-:S04]  /*3c860*/  IMAD.WIDE.U32 R84, R192, 0x10, R214 ;  /* 0x00000010c0547825 */ /* 0x000fc800078e00d6 */
[C---:B------:R-:W-:Y:S01]  /*3c870*/  FADD.FTZ R76, -R197.reuse, R76 ;  /* 0x0000004cc54c7221 */ /* 0x040fe20000010100 */
[----:B------:R-:W4:Y:S04]  /*3c880*/  LDL R91, [R1+0x198] ;  /* 0x00019800015b7983 */ /* 0x000f280000100800 */
[----:B------:R0:W-:Y:S04]  /*3c890*/  STG.E.128 desc[UR10][R84.64], R80 ;  /* 0x0000005054007986 */ /* 0x0001e8000c101d0a */
[----:B------:R-:W4:Y:S04]  /*3c8a0*/  LDL R88, [R1+0x194] ;  /* 0x0001940001587983 */ /* 0x000f280000100800 */
[----:B------:R-:W4:Y:S01]  /*3c8b0*/  LDL R87, [R1+0x190] ;  /* 0x0001900001577983 */ /* 0x000f220000100800 */
[----:B------:R-:W-:-:S03]  /*3c8c0*/  FADD.FTZ R75, -R197, R75 ;  /* 0x0000004bc54b7221 */ /* 0x000fc60000010100 */
[----:B------:R-:W4:Y:S04]  /*3c8d0*/  LDL R192, [R1+0x2cc] ;  /* 0x0002cc0001c07983 */ /* 0x000f280000100800 */
[----:B------:R-:W4:Y:S01]  /*3c8e0*/  LDL R223, [R1+0x2bc] ;  /* 0x0002bc0001df7983 */ /* 0x000f220000100800 */
[C---:B0-----:R-:W-:Y:S01]  /*3c8f0*/  FMUL.FTZ R85, R196.reuse, R79 ;  /* 0x0000004fc4557220 */ /* 0x041fe20000410000 */
[C---:B------:R-:W-:Y:S01]  /*3c900*/  FMUL.FTZ R84, R196.reuse, R78 ;  /* 0x0000004ec4547220 */ /* 0x040fe20000410000 */
[C---:B------:R-:W-:Y:S01]  /*3c910*/  FMUL.FTZ R83, R196.reuse, R77 ;  /* 0x0000004dc4537220 */ /* 0x040fe20000410000 */
[----:B------:R-:W-:Y:S01]  /*3c920*/  FMUL.FTZ R82, R196, R76 ;  /* 0x0000004cc4527220 */ /* 0x000fe20000410000 */
[----:B------:R-:W-:-:S04]  /*3c930*/  IMAD.WIDE.U32 R80, R189, 0x10, R212 ;  /* 0x00000010bd507825 */ /* 0x000fc800078e00d4 */
[C---:B------:R-:W-:Y:S01]  /*3c940*/  FADD.FTZ R74, -R197.reuse, R74 ;  /* 0x0000004ac54a7221 */ /* 0x040fe20000010100 */
[----:B------:R-:W-:Y:S01]  /*3c950*/  FADD.FTZ R73, -R197, R73 ;  /* 0x00000049c5497221 */ /* 0x000fe20000010100 */
[----:B------:R-:W-:Y:S01]  /*3c960*/  FFMA.FTZ R76, R97, R82, R98 ;  /* 0x00000052614c7223 */ /* 0x000fe20000010062 */
[C---:B------:R-:W-:Y:S01]  /*3c970*/  FADD.FTZ R72, -R197.reuse, R72 ;  /* 0x00000048c5487221 */ /* 0x040fe20000010100 */
[----:B------:R-:W4:Y:S04]  /*3c980*/  LDL R98, [R1+0x2c0] ;  /* 0x0002c00001627983 */ /* 0x000f280000100800 */
[----:B------:R-:W4:Y:S01]  /*3c990*/  LDL R97, [R1+0x18c] ;  /* 0x00018c0001617983 */ /* 0x000f220000100800 */
[----:B------:R-:W-:-:S03]  /*3c9a0*/  FADD.FTZ R39, -R197, R39 ;  /* 0x00000027c5277221 */ /* 0x000fc60000010100 */
        /* <DEDUP_REMOVED lines=8> */
[----:B---3--:R-:W-:Y:S01]  /*3ca30*/  FFMA.FTZ R78, R195, R84, R198 ;  /* 0x00000054c34e7223 */ /* 0x008fe200000100c6 */
[----:B----4-:R-:W-:Y:S02]  /*3ca40*/  FFMA.FTZ R77, R90, R83, R99 ;  /* 0x000000535a4d7223 */ /* 0x010fe40000010063 */
[----:B------:R-:W3:Y:S04]  /*3ca50*/  LDL R99, [R1+0x2c4] ;  /* 0x0002c40001637983 */ /* 0x000ee80000100800 */
[----:B------:R0:W-:Y:S02]  /*3ca60*/  STG.E.128 desc[UR10][R80.64], R76 ;  /* 0x0000004c50007986 */ /* 0x0001e4000c101d0a */
[----:B0-----:R-:W-:-:S02]  /*3ca70*/  IMAD.WIDE.U32 R80, R189, 0x10, R214 ;  /* 0x00000010bd507825 */ /* 0x001fc400078e00d6 */
[----:B------:R-:W4:Y:S02]  /*3ca80*/  LDL R189, [R1+0x2c8] ;  /* 0x0002c80001bd7983 */ /* 0x000f240000100800 */
[----:B------:R-:W-:Y:S01]  /*3ca90*/  FFMA.FTZ R77, R93, R83, R249 ;  /* 0x000000535d4d7223 */ /* 0x000fe200000100f9 */
[----:B------:R-:W-:Y:S01]  /*3caa0*/  FMUL.FTZ R93, R196, R75 ;  /* 0x0000004bc45d7220 */ /* 0x000fe20000410000 */
[----:B------:R-:W-:Y:S01]  /*3cab0*/  FFMA.FTZ R79, R96, R85, R251 ;  /* 0x00000055604f7223 */ /* 0x000fe200000100fb */
[----:B------:R-:W-:Y:S01]  /*3cac0*/  FFMA.FTZ R78, R95, R84, R250 ;  /* 0x000000545f4e7223 */ /* 0x000fe200000100fa */
[----:B------:R-:W2:Y:S04]  /*3cad0*/  LDL R96, [R1+0x188] ;  /* 0x0001880001607983 */ /* 0x000ea80000100800 */
[----:B------:R-:W2:Y:S01]  /*3cae0*/  LDL R95, [R1+0x184] ;  /* 0x00018400015f7983 */ /* 0x000ea20000100800 */
[----:B------:R-:W-:-:S03]  /*3caf0*/  FFMA.FTZ R75, R94, R93, R247 ;  /* 0x0000005d5e4b7223 */ /* 0x000fc600000100f7 */
[----:B------:R-:W2:Y:S01]  /*3cb00*/  LDL R94, [R1+0x180] ;  /* 0x00018000015e7983 */ /* 0x000ea20000100800 */
[----:B------:R-:W-:Y:S01]  /*3cb10*/  FFMA.FTZ R76, R92, R82, R248 ;  /* 0x000000525c4c7223 */ /* 0x000fe200000100f8 */
[C---:B------:R-:W-:Y:S01]  /*3cb20*/  FMUL.FTZ R92, R196.reuse, R74 ;  /* 0x0000004ac45c7220 */ /* 0x040fe20000410000 */
[C---:B------:R-:W-:Y:S01]  /*3cb30*/  FMUL.FTZ R90, R196.reuse, R73 ;  /* 0x00000049c45a7220 */ /* 0x040fe20000410000 */
[----:B------:R-:W-:Y:S02]  /*3cb40*/  FMUL.FTZ R89, R196, R72 ;  /* 0x00000048c4597220 */ /* 0x000fe40000410000 */
[----:B------:R0:W-:Y:S01]  /*3cb50*/  STG.E.128 desc[UR10][R80.64], R76 ;  /* 0x0000004c50007986 */ /* 0x0001e2000c101d0a */
[----:B------:R-:W-:Y:S01]  /*3cb60*/  FFMA.FTZ R74, R91, R92, R246 ;  /* 0x0000005c5b4a7223 */ /* 0x000fe200000100f6 */
[----:B------:R-:W-:Y:S01]  /*3cb70*/  FFMA.FTZ R73, R88, R90, R245 ;  /* 0x0000005a58497223 */ /* 0x000fe200000100f5 */
[----:B------:R-:W-:Y:S01]  /*3cb80*/  FFMA.FTZ R72, R87, R89, R244 ;  /* 0x0000005957487223 */ /* 0x000fe200000100f4 */
[C---:B------:R-:W-:Y:S01]  /*3cb90*/  FADD.FTZ R87, -R197.reuse, R56 ;  /* 0x00000038c5577221 */ /* 0x040fe20000010100 */
[----:B------:R-:W-:Y:S01]  /*3cba0*/  FADD.FTZ R56, -R197, R53 ;  /* 0x00000035c5387221 */ /* 0x000fe20000010100 */
[----:B0-----:R-:W-:-:S04]  /*3cbb0*/  IMAD.WIDE.U32 R76, R15, 0x10, R212 ;  /* 0x000000100f4c7825 */ /* 0x001fc800078e00d4 */
        /* <DEDUP_REMOVED lines=14> */
[C---:B0-----:R-:W-:Y:S01]  /*3cca0*/  FADD.FTZ R75, -R197.reuse, R55 ;  /* 0x00000037c54b7221 */ /* 0x041fe20000010100 */
[C---:B------:R-:W-:Y:S01]  /*3ccb0*/  FADD.FTZ R55, -R197.reuse, R33 ;  /* 0x00000021c5377221 */ /* 0x040fe20000010100 */
[C---:B------:R-:W-:Y:S01]  /*3ccc0*/  FADD.FTZ R76, -R197.reuse, R40 ;  /* 0x00000028c54c7221 */ /* 0x040fe20000010100 */
[----:B------:R-:W-:Y:S01]  /*3ccd0*/  FADD.FTZ R33, -R197, R31 ;  /* 0x0000001fc5217221 */ /* 0x000fe20000010100 */
[----:B------:R-:W-:-:S04]  /*3cce0*/  IMAD.WIDE.U32 R40, R15, 0x10, R214 ;  /* 0x000000100f287825 */ /* 0x000fc800078e00d6 */
[----:B------:R-:W-:Y:S01]  /*3ccf0*/  FFMA.FTZ R31, R192, R93, R243 ;  /* 0x0000005dc01f7223 */ /* 0x000fe200000100f3 */
[C---:B------:R-:W-:Y:S01]  /*3cd00*/  FADD.FTZ R72, -R197.reuse, R68 ;  /* 0x00000044c5487221 */ /* 0x040fe20000010100 */
[C---:B------:R-:W-:Y:S01]  /*3cd10*/  FADD.FTZ R73, -R197.reuse, R69 ;  /* 0x00000045c5497221 */ /* 0x040fe20000010100 */
[C---:B------:R-:W-:Y:S01]  /*3cd20*/  FADD.FTZ R74, -R197.reuse, R70 ;  /* 0x00000046c54a7221 */ /* 0x040fe20000010100 */
[C---:B------:R-:W-:Y:S01]  /*3cd30*/  FMUL.FTZ R198, R196.reuse, R91 ;  /* 0x0000005bc4c67220 */ /* 0x040fe20000410000 */
[C---:B------:R-:W-:Y:S02]  /*3cd40*/  FADD.FTZ R88, -R197.reuse, R63 ;  /* 0x0000003fc5587221 */ /* 0x040fe40000010100 */
        /* <DEDUP_REMOVED lines=35> */
[----:B---3--:R-:W-:Y:S01]  /*3cf80*/  FFMA.FTZ R29, R99, R90, R241 ;  /* 0x0000005a631d7223 */ /* 0x008fe200000100f1 */
[----:B------:R-:W-:Y:S01]  /*3cf90*/  FADD.FTZ R99, -R197, R25 ;  /* 0x00000019c5637221 */ /* 0x000fe20000010100 */
[----:B----4-:R-:W-:Y:S01]  /*3cfa0*/  FFMA.FTZ R30, R189, R92, R242 ;  /* 0x0000005cbd1e7223 */ /* 0x010fe200000100f2 */
[----:B------:R-:W-:Y:S01]  /*3cfb0*/  FADD.FTZ R189, -R197, R27 ;  /* 0x0000001bc5bd7221 */ /* 0x000fe20000010100 */
[----:B--2---:R-:W-:-:S03]  /*3cfc0*/  FFMA.FTZ R26, R96, R195, R238 ;  /* 0x000000c3601a7223 */ /* 0x004fc600000100ee */
[----:B------:R0:W-:Y:S01]  /*3cfd0*/  STG.E.128 desc[UR10][R40.64], R28 ;  /* 0x0000001c28007986 */ /* 0x0001e2000c101d0a */
[----:B------:R-:W-:Y:S01]  /*3cfe0*/  FFMA.FTZ R27, R97, R198, R239 ;  /* 0x000000c6611b7223 */ /* 0x000fe200000100ef */
[----:B------:R-:W-:Y:S02]  /*3cff0*/  FADD.FTZ R97, -R197, R187 ;  /* 0x000000bbc5617221 */ /* 0x000fe40000010100 */
[----:B------:R-:W2:Y:S01]  /*3d000*/  LDL R197, [R1+0x2a0] ;  /* 0x0002a00001c57983 */ /* 0x000ea20000100800 */
[C---:B------:R-:W-:Y:S01]  /*3d010*/  FMUL.FTZ R74, R196.reuse, R66 ;  /* 0x00000042c44a7220 */ /* 0x040fe20000410000 */
[C---:B------:R-:W-:Y:S01]  /*3d020*/  FMUL.FTZ R98, R196.reuse, R67 ;  /* 0x00000043c4627220 */ /* 0x040fe20000410000 */
[----:B------:R-:W-:Y:S01]  /*3d030*/  FMUL.FTZ R90, R196, R61 ;  /* 0x0000003dc45a7220 */ /* 0x000fe20000410000 */
[----:B------:R-:W-:-:S04]  /*3d040*/  IMAD.WIDE.U32 R42, R188, 0x10, R214 ;  /* 0x00000010bc2a7825 */ /* 0x000fc800078e00d6 */
[C---:B------:R-:W-:Y:S01]  /*3d050*/  FMUL.FTZ R46, R196.reuse, R83 ;  /* 0x00000053c42e7220 */ /* 0x040fe20000410000 */
[----:B------:R-:W3:Y:S01]  /*3d060*/  LDL R185, [R1+0x160] ;  /* 0x0001600001b97983 */ /* 0x000ee20000100800 */
[C---:B------:R-:W-:Y:S01]  /*3d070*/  FMUL.FTZ R50, R196.reuse, R85 ;  /* 0x00000055c4327220 */ /* 0x040fe20000410000 */
[C---:B------:R-:W-:Y:S01]  /*3d080*/  FMUL.FTZ R44, R196.reuse, R81 ;  /* 0x00000051c42c7220 */ /* 0x040fe20000410000 */
[C---:B------:R-:W-:Y:S01]  /*3d090*/  FMUL.FTZ R45, R196.reuse, R82 ;  /* 0x00000052c42d7220 */ /* 0x040fe20000410000 */
[C---:B------:R-:W-:Y:S01]  /*3d0a0*/  FMUL.FTZ R47, R196.reuse, R80 ;  /* 0x00000050c42f7220 */ /* 0x040fe20000410000 */
[C---:B------:R-:W-:Y:S01]  /*3d0b0*/  FMUL.FTZ R49, R196.reuse, R86 ;  /* 0x00000056c4317220 */ /* 0x040fe20000410000 */
[C---:B------:R-:W-:Y:S01]  /*3d0c0*/  FMUL.FTZ R51, R196.reuse, R88 ;  /* 0x00000058c4337220 */ /* 0x040fe20000410000 */
[----:B------:R-:W4:Y:S01]  /*3d0d0*/  LDL R186, [R1+0x294] ;  /* 0x0002940001ba7983 */ /* 0x000f220000100800 */
[C---:B0-----:R-:W-:Y:S01]  /*3d0e0*/  FMUL.FTZ R31, R196.reuse, R73 ;  /* 0x00000049c41f7220 */ /* 0x041fe20000410000 */
[----:B------:R-:W-:Y:S01]  /*3d0f0*/  FMUL.FTZ R30, R196, R72 ;  /* 0x00000048c41e7220 */ /* 0x000fe20000410000 */
[----:B------:R-:W-:-:S04]  /*3d100*/  IMAD.WIDE.U32 R28, R188, 0x10, R212 ;  /* 0x00000010bc1c7825 */ /* 0x000fc800078e00d4 */
[----:B------:R-:W-:Y:S01]  /*3d110*/  FMUL.FTZ R61, R196, R52 ;  /* 0x00000034c43d7220 */ /* 0x000fe20000410000 */
[-C--:B------:R-:W-:Y:S01]  /*3d120*/  FFMA.FTZ R25, R95, R31.reuse, R237 ;  /* 0x0000001f5f197223 */ /* 0x080fe200000100ed */
[-C--:B------:R-:W-:Y:S01]  /*3d130*/  FFMA.FTZ R24, R94, R30.reuse, R236 ;  /* 0x0000001e5e187223 */ /* 0x080fe200000100ec */
[----:B------:R-:W-:Y:S01]  /*3d140*/  FFMA.FTZ R33, R216, R31, R233 ;  /* 0x0000001fd8217223 */ /* 0x000fe200000100e9 */
[----:B------:R-:W-:Y:S01]  /*3d150*/  FFMA.FTZ R32, R199, R30, R232 ;  /* 0x0000001ec7207223 */ /* 0x000fe200000100e8 */
[----:B------:R-:W3:Y:S04]  /*3d160*/  LDL R216, [R1+0x2ac] ;  /* 0x0002ac0001d87983 */ /* 0x000ee80000100800 */
[----:B------:R0:W-:Y:S04]  /*3d170*/  STG.E.128 desc[UR10][R28.64], R24 ;  /* 0x000000181c007986 */ /* 0x0001e8000c101d0a */
[----:B------:R-:W4:Y:S01]  /*3d180*/  LDL R199, [R1+0x2a8] ;  /* 0x0002a80001c77983 */ /* 0x000f220000100800 */
[C---:B------:R-:W-:Y:S01]  /*3d190*/  FMUL.FTZ R72, R196.reuse, R64 ;  /* 0x00000040c4487220 */ /* 0x040fe20000410000 */
[----:B------:R-:W-:Y:S01]  /*3d1a0*/  FMUL.FTZ R73, R196, R65 ;  /* 0x00000041c4497220 */ /* 0x000fe20000410000 */
[----:B------:R-:W-:Y:S01]  /*3d1b0*/  IMAD.WIDE.U32 R40, R22, 0x10, R212 ;  /* 0x0000001016287825 */ /* 0x000fe200078e00d4 */
[----:B------:R-:W4:Y:S03]  /*3d1c0*/  LDL R188, [R1+0x298] ;  /* 0x0002980001bc7983 */ /* 0x000f260000100800 */
[C---:B------:R-:W-:Y:S01]  /*3d1d0*/  FMUL.FTZ R85, R196.reuse, R79 ;  /* 0x0000004fc4557220 */ /* 0x040fe20000410000 */
[C---:B------:R-:W-:Y:S01]  /*3d1e0*/  FMUL.FTZ R95, R196.reuse, R54 ;  /* 0x00000036c45f7220 */ /* 0x040fe20000410000 */
[----:B------:R-:W4:Y:S01]  /*3d1f0*/  LDL R83, [R1+0x28c] ;  /* 0x00028c0001537983 */ /* 0x000f220000100800 */
[----:B------:R-:W-:-:S03]  /*3d200*/  FMUL.FTZ R93, R196, R84 ;  /* 0x00000054c45d7220 */ /* 0x000fc60000410000 */
[----:B------:R-:W4:Y:S01]  /*3d210*/  LDL R187, [R1+0x164] ;  /* 0x0001640001bb7983 */ /* 0x000f220000100800 */
[C---:B0-----:R-:W-:Y:S01]  /*3d220*/  FMUL.FTZ R24, R196.reuse, R35 ;  /* 0x00000023c4187220 */ /* 0x041fe20000410000 */
[----:B------:R-:W-:Y:S01]  /*3d230*/  FFMA.FTZ R35, R223, R198, R235 ;  /* 0x000000c6df237223 */ /* 0x000fe200000100eb */
[C---:B------:R-:W-:Y:S01]  /*3d240*/  FMUL.FTZ R52, R196.reuse, R34 ;  /* 0x00000022c4347220 */ /* 0x040fe20000410000 */
[----:B------:R-:W4:Y:S01]  /*3d250*/  LDL R198, [R1+0x2a4] ;  /* 0x0002a40001c67983 */ /* 0x000f220000100800 */
[----:B------:R-:W-:Y:S01]  /*3d260*/  FMUL.FTZ R54, R196, R37 ;  /* 0x00000025c4367220 */ /* 0x000fe20000410000 */
        /* <DEDUP_REMOVED lines=10> */
[----:B------:R-:W4:Y:S01]  /*3d310*/  LDL R195, [R1+0x16c] ;  /* 0x00016c0001c37983 */ /* 0x000f220000100800 */
[----:B------:R-:W-:-:S03]  /*3d320*/  FMUL.FTZ R86, R196, R78 ;  /* 0x0000004ec4567220 */ /* 0x000fc60000410000 */
        /* <DEDUP_REMOVED lines=9> */
[----:B------:R-:W-:-:S03]  /*3d3c0*/  IMAD.WIDE.U32 R68, R22, 0x10, R214 ;  /* 0x0000001016447825 */ /* 0x000fc600078e00d6 */
[----:B------:R-:W4:Y:S04]  /*3d3d0*/  LDL R81, [R1+0x288] ;  /* 0x0002880001517983 */ /* 0x000f280000100800 */
[----:B------:R-:W4:Y:S04]  /*3d3e0*/  LDL R80, [R1+0x154] ;  /* 0x0001540001507983 */ /* 0x000f280000100800 */
[----:B------:R-:W4:Y:S04]  /*3d3f0*/  LDL R79, [R1+0x284] ;  /* 0x00028400014f7983 */ /* 0x000f280000100800 */
[----:B------:R-:W-:Y:S04]  /*3d400*/  STG.E.128 desc[UR10][R42.64], R32 ;  /* 0x000000202a007986 */ /* 0x000fe8000c101d0a */
[----:B------:R-:W4:Y:S04]  /*3d410*/  LDL R78, [R1+0x150] ;  /* 0x00015000014e7983 */ /* 0x000f280000100800 */
[----:B------:R2:W-:Y:S01]  /*3d420*/  STG.E.128 desc[UR10][R40.64], R28 ;  /* 0x0000001c28007986 */ /* 0x0005e2000c101d0a */
[----:B------:R-:W-:-:S03]  /*3d430*/  FMUL.FTZ R48, R196, R87 ;  /* 0x00000057c4307220 */ /* 0x000fc60000410000 */
[----:B------:R-:W4:Y:S01]  /*3d440*/  LDL R75, [R1+0x280] ;  /* 0x00028000014b7983 */ /* 0x000f220000100800 */
[C---:B------:R-:W-:Y:S01]  /*3d450*/  FMUL.FTZ R92, R196.reuse, R58 ;  /* 0x0000003ac45c7220 */ /* 0x040fe20000410000 */
[C---:B------:R-:W-:Y:S01]  /*3d460*/  FMUL.FTZ R87, R196.reuse, R71 ;  /* 0x00000047c4577220 */ /* 0x040fe20000410000 */
[----:B------:R-:W-:Y:S01]  /*3d470*/  FMUL.FTZ R58, R196, R70 ;  /* 0x00000046c43a7220 */ /* 0x000fe20000410000 */
[C---:B------:R-:W-:Y:S01]  /*3d480*/  IMAD.WIDE.U32 R66, R21.reuse, 0x10, R212 ;  /* 0x0000001015427825 */ /* 0x040fe200078e00d4 */
[----:B------:R-:W4:Y:S03]  /*3d490*/  LDL R222, [R1+0x148] ;  /* 0x0001480001de7983 */ /* 0x000f260000100800 */
[----:B------:R-:W-:Y:S01]  /*3d4a0*/  IMAD.WIDE.U32 R70, R21, 0x10, R214 ;  /* 0x0000001015467825 */ /* 0x000fe200078e00d6 */
        /* <DEDUP_REMOVED lines=9> */
[----:B------:R-:W-:Y:S02]  /*3d540*/  FFMA.FTZ R32, R185, R47, R208 ;  /* 0x0000002fb9207223 */ /* 0x000fe400000100d0 */
[----:B------:R-:W3:Y:S01]  /*3d550*/  LDL R216, [R1+0x13c] ;  /* 0x00013c0001d87983 */ /* 0x000ee20000100800 */
[----:B----4-:R-:W-:Y:S01]  /*3d560*/  FFMA.FTZ R30, R199, R74, R226 ;  /* 0x0000004ac71e7223 */ /* 0x010fe200000100e2 */
[----:B------:R-:W-:Y:S02]  /*3d570*/  FFMA.FTZ R29, R198, R73, R225 ;  /* 0x00000049c61d7223 */ /* 0x000fe400000100e1 */
[----:B------:R-:W4:Y:S04]  /*3d580*/  LDL R199, [R1+0x138] ;  /* 0x0001380001c77983 */ /* 0x000f280000100800 */
[----:B------:R0:W-:Y:S01]  /*3d590*/  STG.E.128 desc[UR10][R68.64], R28 ;  /* 0x0000001c44007986 */ /* 0x0001e2000c101d0a */
[----:B------:R-:W-:Y:S01]  /*3d5a0*/  FFMA.FTZ R42, R188, R50, R206 ;  /* 0x00000032bc2a7223 */ /* 0x000fe200000100ce */
[----:B------:R-:W-:-:S02]  /*3d5b0*/  FFMA.FTZ R33, R187, R49, R209 ;  /* 0x00000031bb217223 */ /* 0x000fc400000100d1 */
[----:B------:R-:W2:Y:S01]  /*3d5c0*/  LDL R198, [R1+0x134] ;  /* 0x0001340001c67983 */ /* 0x000ea20000100800 */
[----:B------:R-:W-:Y:S01]  /*3d5d0*/  FFMA.FTZ R41, R186, R49, R205 ;  /* 0x00000031ba297223 */ /* 0x000fe200000100cd */
[-C--:B------:R-:W-:Y:S01]  /*3d5e0*/  FFMA.FTZ R35, R195, R51.reuse, R211 ;  /* 0x00000033c3237223 */ /* 0x080fe200000100d3 */
[----:B------:R-:W-:Y:S01]  /*3d5f0*/  FFMA.FTZ R43, R192, R51, R207 ;  /* 0x00000033c02b7223 */ /* 0x000fe200000100cf */
[----:B------:R-:W-:-:S04]  /*3d600*/  IMAD.WIDE.U32 R64, R23, 0x10, R212 ;  /* 0x0000001017407825 */ /* 0x000fc800078e00d4 */
[C---:B------:R-:W-:Y:S01]  /*3d610*/  FMUL.FTZ R94, R196.reuse, R56 ;  /* 0x00000038c45e7220 */ /* 0x040fe20000410000 */
[----:B------:R-:W-:Y:S01]  /*3d620*/  FMUL.FTZ R55, R196, R55 ;  /* 0x00000037c4377220 */ /* 0x000fe20000410000 */
[----:B------:R-:W-:Y:S01]  /*3d630*/  FFMA.FTZ R40, R184, R47, R204 ;  /* 0x0000002fb8287223 */ /* 0x000fe200000100cc */
[C---:B------:R-:W-:Y:S01]  /*3d640*/  FMUL.FTZ R36, R196.reuse, R36 ;  /* 0x00000024c4247220 */ /* 0x040fe20000410000 */
[----:B------:R-:W-:Y:S01]  /*3d650*/  FMUL.FTZ R38, R196, R38 ;  /* 0x00000026c4267220 */ /* 0x000fe20000410000 */
[----:B0-----:R-:W3:Y:S01]  /*3d660*/  LDL R69, [R1+0x14c] ;  /* 0x00014c0001457983 */ /* 0x001ee20000100800 */
[----:B------:R-:W-:Y:S01]  /*3d670*/  FFMA.FTZ R34, R189, R50, R210 ;  /* 0x00000032bd227223 */ /* 0x000fe200000100d2 */
[-C--:B------:R-:W-:Y:S01]  /*3d680*/  FFMA.FTZ R51, R83, R46.reuse, R143 ;  /* 0x0000002e53337223 */ /* 0x080fe2000001008f */
[----:B------:R-:W-:Y:S01]  /*3d690*/  IMAD.WIDE.U32 R22, R23, 0x10, R214 ;  /* 0x0000001017167825 */ /* 0x000fe200078e00d6 */
[----:B------:R-:W2:Y:S03]  /*3d6a0*/  LDL R189, [R1+0x260] ;  /* 0x0002600001bd7983 */ /* 0x000ea60000100800 */
[----:B------:R-:W-:Y:S01]  /*3d6b0*/  FFMA.FTZ R47, R99, R46, R203 ;  /* 0x0000002e632f7223 */ /* 0x000fe200000100cb */
[----:B------:R0:W-:Y:S01]  /*3d6c0*/  STG.E.128 desc[UR10][R66.64], R32 ;  /* 0x0000002042007986 */ /* 0x0001e2000c101d0a */
[----:B------:R-:W-:Y:S01]  /*3d6d0*/  FFMA.FTZ R46, R82, R45, R202 ;  /* 0x0000002d522e7223 */ /* 0x000fe200000100ca */
[----:B------:R-:W-:-:S02]  /*3d6e0*/  IMAD.WIDE.U32 R72, R18, 0x10, R212 ;  /* 0x0000001012487825 */ /* 0x000fc400078e00d4 */
[----:B------:R-:W2:Y:S02]  /*3d6f0*/  LDL R188, [R1+0x12c] ;  /* 0x00012c0001bc7983 */ /* 0x000ea40000100800 */
[----:B------:R-:W-:Y:S02]  /*3d700*/  FFMA.FTZ R50, R81, R45, R142 ;  /* 0x0000002d51327223 */ /* 0x000fe4000001008e */
[----:B------:R-:W2:Y:S01]  /*3d710*/  LDL R187, [R1+0x25c] ;  /* 0x00025c0001bb7983 */ /* 0x000ea20000100800 */
[----:B------:R-:W-:-:S03]  /*3d720*/  FFMA.FTZ R45, R80, R44, R201 ;  /* 0x0000002c502d7223 */ /* 0x000fc600000100c9 */
[----:B------:R-:W2:Y:S01]  /*3d730*/  LDL R185, [R1+0x258] ;  /* 0x0002580001b97983 */ /* 0x000ea20000100800 */
[----:B------:R-:W-:Y:S01]  /*3d740*/  FFMA.FTZ R49, R79, R44, R141 ;  /* 0x0000002c4f317223 */ /* 0x000fe2000001008d */
[----:B------:R-:W-:Y:S02]  /*3d750*/  IMAD.WIDE.U32 R80, R18, 0x10, R214 ;  /* 0x0000001012507825 */ /* 0x000fe400078e00d6 */
[----:B------:R1:W-:Y:S02]  /*3d760*/  STG.E.128 desc[UR10][R70.64], R40 ;  /* 0x0000002846007986 */ /* 0x0003e4000c101d0a */
[----:B------:R-:W-:Y:S02]  /*3d770*/  FMUL.FTZ R56, R196, R57 ;  /* 0x00000039c4387220 */ /* 0x000fe40000410000 */
[----:B------:R-:W2:Y:S01]  /*3d780*/  LDL R184, [R1+0x124] ;  /* 0x0001240001b87983 */ /* 0x000ea20000100800 */
[----:B------:R-:W-:Y:S01]  /*3d790*/  FFMA.FTZ R44, R78, R48, R200 ;  /* 0x000000304e2c7223 */ /* 0x000fe200000100c8 */
[----:B0-----:R-:W-:-:S02]  /*3d7a0*/  IMAD.WIDE.U32 R34, R17, 0x10, R212 ;  /* 0x0000001011227825 */ /* 0x001fc400078e00d4 */
[----:B------:R-:W2:Y:S04]  /*3d7b0*/  LDL R195, [R1+0x268] ;  /* 0x0002680001c37983 */ /* 0x000ea80000100800 */
[----:B------:R-:W2:Y:S01]  /*3d7c0*/  LDL R192, [R1+0x264] ;  /* 0x0002640001c07983 */ /* 0x000ea20000100800 */
[----:B------:R-:W-:Y:S01]  /*3d7d0*/  FFMA.FTZ R48, R75, R48, R140 ;  /* 0x000000304b307223 */ /* 0x000fe2000001008c */
[--C-:B------:R-:W-:Y:S02]  /*3d7e0*/  IMAD.WIDE.U32 R78, R17, 0x10, R214.reuse ;  /* 0x00000010114e7825 */ /* 0x100fe400078e00d6 */
[----:B------:R0:W-:Y:S02]  /*3d7f0*/  STG.E.128 desc[UR10][R64.64], R44 ;  /* 0x0000002c40007986 */ /* 0x0001e4000c101d0a */
[----:B------:R-:W-:-:S04]  /*3d800*/  IMAD.WIDE.U32 R66, R16, 0x10, R214 ;  /* 0x0000001010427825 */ /* 0x000fc800078e00d6 */
[----:B------:R-:W-:Y:S01]  /*3d810*/  FFMA.FTZ R18, R222, R95, R178 ;  /* 0x0000005fde127223 */ /* 0x000fe200000100b2 */
[----:B------:R0:W-:Y:S01]  /*3d820*/  STG.E.128 desc[UR10][R22.64], R48 ;  /* 0x0000003016007986 */ /* 0x0001e2000c101d0a */
[----:B------:R-:W-:-:S04]  /*3d830*/  IMAD.WIDE.U32 R32, R14, 0x10, R212 ;  /* 0x000000100e207825 */ /* 0x000fc800078e00d4 */
[----:B------:R-:W-:Y:S01]  /*3d840*/  FFMA.FTZ R17, R219, R94, R177 ;  /* 0x0000005edb117223 */ /* 0x000fe200000100b1 */
[----:B-1----:R-:W2:Y:S01]  /*3d850*/  LDL R42, [R1+0x24c] ;  /* 0x00024c00012a7983 */ /* 0x002ea20000100800 */
[----:B------:R-:W-:-:S03]  /*3d860*/  IMAD.WIDE.U32 R74, R20, 0x10, R212 ;  /* 0x00000010144a7825 */ /* 0x000fc600078e00d4 */
[----:B------:R-:W2:Y:S01]  /*3d870*/  LDL R99, [R1+0x254] ;  /* 0x0002540001637983 */ /* 0x000ea20000100800 */
[----:B------:R-:W-:-:S03]  /*3d880*/  IMAD.WIDE.U32 R82, R20, 0x10, R214 ;  /* 0x0000001014527825 */ /* 0x000fc600078e00d6 */
[----:B------:R-:W2:Y:S01]  /*3d890*/  LDL R98, [R1+0x120] ;  /* 0x0001200001627983 */ /* 0x000ea20000100800 */
[----:B0-----:R-:W-:-:S03]  /*3d8a0*/  IMAD.WIDE.U32 R44, R19, 0x10, R212 ;  /* 0x00000010132c7825 */ /* 0x001fc600078e00d4 */
[----:B------:R-:W2:Y:S01]  /*3d8b0*/  LDL R186, [R1+0x128] ;  /* 0x0001280001ba7983 */ /* 0x000ea20000100800 */
[----:B------:R-:W-:-:S04]  /*3d8c0*/  IMAD.WIDE.U32 R46, R16, 0x10, R212 ;  /* 0x00000010102e7825 */ /* 0x000fc800078e00d4 */
[----:B------:R-:W-:Y:S01]  /*3d8d0*/  FFMA.FTZ R16, R218, R93, R176 ;  /* 0x0000005dda107223 */ /* 0x000fe200000100b0 */
[----:B------:R-:W-:Y:S01]  /*3d8e0*/  FFMA.FTZ R23, R223, R96, R139 ;  /* 0x00000060df177223 */ /* 0x000fe2000001008b */
[----:B------:R-:W-:-:S04]  /*3d8f0*/  IMAD.WIDE.U32 R64, R19, 0x10, R214 ;  /* 0x0000001013407825 */ /* 0x000fc800078e00d6 */
[----:B------:R-:W-:Y:S01]  /*3d900*/  FFMA.FTZ R22, R221, R95, R138 ;  /* 0x0000005fdd167223 */ /* 0x000fe2000001008a */
[----:B------:R-:W-:Y:S01]  /*3d910*/  FFMA.FTZ R21, R21, R94, R137 ;  /* 0x0000005e15157223 */ /* 0x000fe20000010089 */
[----:B------:R-:W-:Y:S01]  /*3d920*/  FFMA.FTZ R20, R217, R93, R136 ;  /* 0x0000005dd9147223 */ /* 0x000fe20000010088 */
[----:B------:R-:W-:-:S04]  /*3d930*/  IMAD.WIDE.U32 R40, R14, 0x10, R214 ;  /* 0x000000100e287825 */ /* 0x000fc800078e00d6 */
[C---:B------:R-:W-:Y:S01]  /*3d940*/  FMUL.FTZ R57, R196.reuse, R59 ;  /* 0x0000003bc4397220 */ /* 0x040fe20000410000 */
[----:B------:R-:W-:Y:S01]  /*3d950*/  FMUL.FTZ R59, R196, R97 ;  /* 0x00000061c43b7220 */ /* 0x000fe20000410000 */
[----:B------:R-:W2:Y:S04]  /*3d960*/  LDL R14, [R1+0x240] ;  /* 0x00024000010e7983 */ /* 0x000ea80000100800 */
[----:B------:R-:W2:Y:S04]  /*3d970*/  LDL R196, [R1+0x26c] ;  /* 0x00026c0001c47983 */ /* 0x000ea80000100800 */
[----:B------:R-:W2:Y:S04]  /*3d980*/  LDL R97, [R1+0x250] ;  /* 0x0002500001617983 */ /* 0x000ea80000100800 */
[----:B------:R-:W2:Y:S04]  /*3d990*/  LDL R95, [R1+0x100] ;  /* 0x00010000015f7983 */ /* 0x000ea80000100800 */
[----:B------:R-:W2:Y:S04]  /*3d9a0*/  LDL R94, [R1+0x230] ;  /* 0x00023000015e7983 */ /* 0x000ea80000100800 */
[----:B------:R-:W2:Y:S01]  /*3d9b0*/  LDL R93, [R1+0xfc] ;  /* 0x0000fc00015d7983 */ /* 0x000ea20000100800 */
[----:B---3--:R-:W-:Y:S01]  /*3d9c0*/  FFMA.FTZ R19, R69, R96, R179 ;  /* 0x0000006045137223 */ /* 0x008fe200000100b3 */
[----:B------:R-:W-:Y:S01]  /*3d9d0*/  FFMA.FTZ R31, R216, R92, R175 ;  /* 0x0000005cd81f7223 */ /* 0x000fe200000100af */
[----:B----4-:R-:W-:Y:S01]  /*3d9e0*/  FFMA.FTZ R30, R199, R91, R174 ;  /* 0x0000005bc71e7223 */ /* 0x010fe200000100ae */
[----:B--2---:R-:W-:Y:S01]  /*3d9f0*/  FFMA.FTZ R29, R198, R90, R173 ;  /* 0x0000005ac61d7223 */ /* 0x004fe200000100ad */
[-C--:B------:R-:W-:Y:S01]  /*3da00*/  FFMA.FTZ R28, R197, R89.reuse, R172 ;  /* 0x00000059c51c7223 */ /* 0x080fe200000100ac */
[----:B------:R0:W-:Y:S04]  /*3da10*/  STG.E.128 desc[UR10][R32.64], R16 ;  /* 0x0000001020007986 */ /* 0x0001e8000c101d0a */
[----:B------:R1:W-:Y:S04]  /*3da20*/  STG.E.128 desc[UR10][R40.64], R20 ;  /* 0x0000001428007986 */ /* 0x0003e8000c101d0a */
[----:B------:R-:W2:Y:S04]  /*3da30*/  LDL R96, [R1+0x234] ;  /* 0x0002340001607983 */ /* 0x000ea80000100800 */
[----:B0-----:R-:W3:Y:S04]  /*3da40*/  LDL R33, [R1+0x114] ;  /* 0x0001140001217983 */ /* 0x001ee80000100800 */
[----:B-1----:R-:W4:Y:S04]  /*3da50*/  LDL R41, [R1+0x248] ;  /* 0x0002480001297983 */ /* 0x002f280000100800 */
[----:B------:R-:W2:Y:S04]  /*3da60*/  LDL R40, [R1+0x244] ;  /* 0x0002440001287983 */ /* 0x000ea80000100800 */
[----:B------:R0:W-:Y:S04]  /*3da70*/  STG.E.128 desc[UR10][R34.64], R28 ;  /* 0x0000001c22007986 */ /* 0x0001e8000c101d0a */
[----:B------:R-:W2:Y:S01]  /*3da80*/  LDL R32, [R1+0x110] ;  /* 0x0001100001207983 */ /* 0x000ea20000100800 */
[----:B------:R-:W-:Y:S01]  /*3da90*/  FFMA.FTZ R16, R189, R89, R132 ;  /* 0x00000059bd107223 */ /* 0x000fe20000010084 */
[----:B------:R-:W-:-:S02]  /*3daa0*/  FFMA.FTZ R23, R188, R88, R171 ;  /* 0x00000058bc177223 */ /* 0x000fc400000100ab */
[----:B------:R-:W2:Y:S04]  /*3dab0*/  LDL R89, [R1+0xf4] ;  /* 0x0000f40001597983 */ /* 0x000ea80000100800 */
[----:B0-----:R-:W2:Y:S04]  /*3dac0*/  LDL R35, [R1+0x11c] ;  /* 0x00011c0001237983 */ /* 0x001ea80000100800 */
[----:B------:R-:W2:Y:S01]  /*3dad0*/  LDL R34, [R1+0x118] ;  /* 0x0001180001227983 */ /* 0x000ea20000100800 */
[----:B------:R-:W-:-:S03]  /*3dae0*/  FFMA.FTZ R31, R187, R88, R131 ;  /* 0x00000058bb1f7223 */ /* 0x000fc60000010083 */
        /* <DEDUP_REMOVED lines=8> */
[----:B------:R-:W2:Y:S04]  /*3db70*/  LDL R185, [R1+0x10c] ;  /* 0x00010c0001b97983 */ /* 0x000ea80000100800 */
[----:B------:R-:W2:Y:S01]  /*3db80*/  LDL R184, [R1+0x23c] ;  /* 0x00023c0001b87983 */ /* 0x000ea20000100800 */
[----:B------:R-:W-:-:S03]  /*3db90*/  FFMA.FTZ R19, R196, R92, R135 ;  /* 0x0000005cc4137223 */ /* 0x000fc60000010087 */
[----:B------:R-:W2:Y:S01]  /*3dba0*/  LDL R99, [R1+0x108] ;  /* 0x0001080001637983 */ /* 0x000ea20000100800 */
[----:B------:R-:W-:-:S03]  /*3dbb0*/  FFMA.FTZ R28, R97, R85, R128 ;  /* 0x00000055611c7223 */ /* 0x000fc60000010080 */
[----:B------:R-:W2:Y:S04]  /*3dbc0*/  LDL R92, [R1+0x22c] ;  /* 0x00022c00015c7983 */ /* 0x000ea80000100800 */
[----:B------:R-:W2:Y:S04]  /*3dbd0*/  LDL R97, [R1+0x104] ;  /* 0x0001040001617983 */ /* 0x000ea80000100800 */
[----:B------:R-:W2:Y:S04]  /*3dbe0*/  LDL R98, [R1+0x238] ;  /* 0x0002380001627983 */ /* 0x000ea80000100800 */
[----:B------:R-:W2:Y:S04]  /*3dbf0*/  LDL R91, [R1+0xf8] ;  /* 0x0000f800015b7983 */ /* 0x000ea80000100800 */
[----:B------:R-:W2:Y:S01]  /*3dc00*/  LDL R90, [R1+0x228] ;  /* 0x00022800015a7983 */ /* 0x000ea20000100800 */
[----:B------:R-:W-:-:S03]  /*3dc10*/  FFMA.FTZ R22, R186, R87, R170 ;  /* 0x00000057ba167223 */ /* 0x000fc600000100aa */
[----:B------:R-:W2:Y:S04]  /*3dc20*/  LDL R87, [R1+0xf0] ;  /* 0x0000f00001577983 */ /* 0x000ea80000100800 */
[----:B------:R-:W2:Y:S01]  /*3dc30*/  LDL R86, [R1+0x220] ;  /* 0x0002200001567983 */ /* 0x000ea20000100800 */
[-C--:B---3--:R-:W-:Y:S01]  /*3dc40*/  FFMA.FTZ R33, R33, R76.reuse, R165 ;  /* 0x0000004c21217223 */ /* 0x088fe200000100a5 */
[----:B----4-:R-:W-:Y:S02]  /*3dc50*/  FFMA.FTZ R42, R41, R77, R126 ;  /* 0x0000004d292a7223 */ /* 0x010fe4000001007e */
[----:B------:R0:W-:Y:S01]  /*3dc60*/  STG.E.128 desc[UR10][R78.64], R16 ;  /* 0x000000104e007986 */ /* 0x0001e2000c101d0a */
[----:B--2---:R-:W-:-:S03]  /*3dc70*/  FFMA.FTZ R41, R40, R76, R125 ;  /* 0x0000004c28297223 */ /* 0x004fc6000001007d */
[----:B------:R-:W2:Y:S04]  /*3dc80*/  LDL R85, [R1+0xec] ;  /* 0x0000ec0001557983 */ /* 0x000ea80000100800 */
[----:B------:R-:W3:Y:S01]  /*3dc90*/  LDL R76, [R1+0xe4] ;  /* 0x0000e400014c7983 */ /* 0x000ee20000100800 */
[-C--:B------:R-:W-:Y:S01]  /*3dca0*/  FFMA.FTZ R40, R14, R63.reuse, R124 ;  /* 0x0000003f0e287223 */ /* 0x080fe2000001007c */
[----:B------:R-:W-:Y:S02]  /*3dcb0*/  FFMA.FTZ R32, R32, R63, R164 ;  /* 0x0000003f20207223 */ /* 0x000fe400000100a4 */
[----:B------:R-:W-:Y:S04]  /*3dcc0*/  STG.E.128 desc[UR10][R72.64], R20 ;  /* 0x0000001448007986 */ /* 0x000fe8000c101d0a */
[----:B------:R1:W-:Y:S04]  /*3dcd0*/  STG.E.128 desc[UR10][R80.64], R28 ;  /* 0x0000001c50007986 */ /* 0x0003e8000c101d0a */
[----:B------:R-:W4:Y:S04]  /*3dce0*/  LDL R14, [R1+0xe0] ;  /* 0x0000e000010e7983 */ /* 0x000f280000100800 */
[----:B0-----:R-:W2:Y:S01]  /*3dcf0*/  LDL R79, [R1+0xd8] ;  /* 0x0000d800014f7983 */ /* 0x001ea20000100800 */
[----:B------:R-:W-:-:S03]  /*3dd00*/  FFMA.FTZ R35, R35, R84, R167 ;  /* 0x0000005423237223 */ /* 0x000fc600000100a7 */
[----:B------:R-:W2:Y:S01]  /*3dd10*/  LDL R84, [R1+0xe8] ;  /* 0x0000e80001547983 */ /* 0x000ea20000100800 */
[----:B------:R-:W-:-:S03]  /*3dd20*/  FFMA.FTZ R34, R34, R77, R166 ;  /* 0x0000004d22227223 */ /* 0x000fc600000100a6 */
[----:B------:R-:W2:Y:S01]  /*3dd30*/  LDL R78, [R1+0xd4] ;  /* 0x0000d400014e7983 */ /* 0x000ea20000100800 */
[----:B-1----:R-:W-:-:S03]  /*3dd40*/  FFMA.FTZ R29, R89, R55, R157 ;  /* 0x00000037591d7223 */ /* 0x002fc6000001009d */
[----:B------:R0:W-:Y:S04]  /*3dd50*/  STG.E.128 desc[UR10][R74.64], R32 ;  /* 0x000000204a007986 */ /* 0x0001e8000c101d0a */
[----:B------:R1:W-:Y:S04]  /*3dd60*/  STG.E.128 desc[UR10][R82.64], R40 ;  /* 0x0000002852007986 */ /* 0x0003e8000c101d0a */
[----:B------:R-:W2:Y:S04]  /*3dd70*/  LDL R81, [R1+0x210] ;  /* 0x0002100001517983 */ /* 0x000ea80000100800 */
[----:B------:R-:W2:Y:S04]  /*3dd80*/  LDL R80, [R1+0xdc] ;  /* 0x0000dc0001507983 */ /* 0x000ea80000100800 */
[----:B------:R-:W2:Y:S01]  /*3dd90*/  LDL R77, [R1+0xd0] ;  /* 0x0000d000014d7983 */ /* 0x000ea20000100800 */
[----:B0-----:R-:W-:-:S03]  /*3dda0*/  FFMA.FTZ R33, R88, R55, R117 ;  /* 0x0000003758217223 */ /* 0x001fc60000010075 */
[----:B------:R-:W2:Y:S04]  /*3ddb0*/  LDL R55, [R1+0x21c] ;  /* 0x00021c0001377983 */ /* 0x000ea80000100800 */
[----:B-1----:R-:W2:Y:S04]  /*3ddc0*/  LDL R83, [R1+0x218] ;  /* 0x0002180001537983 */ /* 0x002ea80000100800 */
[----:B------:R-:W2:Y:S01]  /*3ddd0*/  LDL R82, [R1+0x214] ;  /* 0x0002140001527983 */ /* 0x000ea20000100800 */
        /* <DEDUP_REMOVED lines=8> */
[----:B------:R-:W2:Y:S01]  /*3de60*/  LDL R75, [R1+0x208] ;  /* 0x00020800014b7983 */ /* 0x000ea20000100800 */
[-C--:B------:R-:W-:Y:S01]  /*3de70*/  FFMA.FTZ R18, R99, R61.reuse, R162 ;  /* 0x0000003d63127223 */ /* 0x080fe200000100a2 */
[----:B------:R-:W-:Y:S01]  /*3de80*/  FFMA.FTZ R22, R98, R61, R122 ;  /* 0x0000003d62167223 */ /* 0x000fe2000001007a */
[-C--:B------:R-:W-:Y:S01]  /*3de90*/  FFMA.FTZ R30, R91, R56.reuse, R158 ;  /* 0x000000385b1e7223 */ /* 0x080fe2000001009e */
        /* <DEDUP_REMOVED lines=13> */
[-C--:B------:R-:W-:Y:S01]  /*3df70*/  FFMA.FTZ R28, R87, R54.reuse, R156 ;  /* 0x00000036571c7223 */ /* 0x080fe2000001009c */
[----:B------:R-:W-:Y:S02]  /*3df80*/  FFMA.FTZ R32, R86, R54, R116 ;  /* 0x0000003656207223 */ /* 0x000fe40000010074 */
[----:B------:R0:W-:Y:S04]  /*3df90*/  STG.E.128 desc[UR10][R44.64], R16 ;  /* 0x000000102c007986 */ /* 0x0001e8000c101d0a */
[----:B------:R-:W-:Y:S04]  /*3dfa0*/  STG.E.128 desc[UR10][R64.64], R20 ;  /* 0x0000001440007986 */ /* 0x000fe8000c101d0a */
[----:B------:R-:W-:Y:S04]  /*3dfb0*/  STG.E.128 desc[UR10][R46.64], R28 ;  /* 0x0000001c2e007986 */ /* 0x000fe8000c101d0a */
[----:B------:R1:W-:Y:S01]  /*3dfc0*/  STG.E.128 desc[UR10][R66.64], R32 ;  /* 0x0000002042007986 */ /* 0x0003e2000c101d0a */
[----:B----4-:R-:W-:Y:S01]  /*3dfd0*/  FFMA.FTZ R40, R14, R24, R152 ;  /* 0x000000180e287223 */ /* 0x010fe20000010098 */
[----:B------:R-:W-:-:S04]  /*3dfe0*/  IMAD.WIDE.U32 R48, R190, 0x10, R212 ;  /* 0x00000010be307825 */ /* 0x000fc800078e00d4 */
[----:B--2---:R-:W-:Y:S01]  /*3dff0*/  FFMA.FTZ R43, R85, R39, R155 ;  /* 0x00000027552b7223 */ /* 0x004fe2000001009b */
[----:B------:R-:W-:Y:S01]  /*3e000*/  FFMA.FTZ R42, R84, R52, R154 ;  /* 0x00000034542a7223 */ /* 0x000fe2000001009a */
[----:B------:R-:W-:Y:S01]  /*3e010*/  SHF.L.U32 R14, R193, 0x4, RZ ;  /* 0x00000004c10e7819 */ /* 0x000fe200000006ff */
[----:B------:R-:W-:-:S04]  /*3e020*/  IMAD.WIDE.U32 R68, R190, 0x10, R214 ;  /* 0x00000010be447825 */ /* 0x000fc800078e00d6 */
[----:B0-----:R-:W-:Y:S01]  /*3e030*/  FFMA.FTZ R18, R79, R37, R146 ;  /* 0x000000254f127223 */ /* 0x001fe20000010092 */
[----:B-1----:R-:W0:Y:S01]  /*3e040*/  LDC.64 R32, c[0x0][0x210] ;  /* 0x00008400ff207b82 */ /* 0x002e220000000a00 */
[----:B------:R-:W-:-:S04]  /*3e050*/  IMAD.WIDE.U32 R50, R191, 0x10, R212 ;  /* 0x00000010bf327825 */ /* 0x000fc800078e00d4 */
[----:B------:R-:W-:Y:S01]  /*3e060*/  FFMA.FTZ R17, R78, R26, R145 ;  /* 0x0000001a4e117223 */ /* 0x000fe20000010091 */
[----:B------:R-:W1:Y:S01]  /*3e070*/  S2R R252, SR_TID.X ;  /* 0x0000000000fc7919 */ /* 0x000e620000002100 */
[----:B------:R-:W-:Y:S01]  /*3e080*/  FFMA.FTZ R19, R80, R15, R147 ;  /* 0x0000000f50137223 */ /* 0x000fe20000010093 */
[----:B------:R-:W-:Y:S01]  /*3e090*/  SHF.R.U32.HI R20, RZ, 0x1c, R193 ;  /* 0x0000001cff147819 */ /* 0x000fe200000116c1 */
[----:B------:R-:W-:Y:S01]  /*3e0a0*/  FFMA.FTZ R16, R77, R27, R144 ;  /* 0x0000001b4d107223 */ /* 0x000fe20000010090 */
[----:B------:R-:W-:Y:S01]  /*3e0b0*/  IADD3 R28, P1, R14, UR20, RZ ;  /* 0x000000140e1c7c10 */ /* 0x000fe2000ff3e0ff */
[----:B------:R-:W-:Y:S01]  /*3e0c0*/  FFMA.FTZ R55, R55, R39, R115 ;  /* 0x0000002737377223 */ /* 0x000fe20000010073 */
[----:B------:R-:W-:Y:S01]  /*3e0d0*/  FFMA.FTZ R54, R83, R52, R114 ;  /* 0x0000003453367223 */ /* 0x000fe20000010072 */
[----:B------:R-:W-:Y:S01]  /*3e0e0*/  FFMA.FTZ R52, R81, R24, R112 ;  /* 0x0000001851347223 */ /* 0x000fe20000010070 */
[----:B------:R-:W-:Y:S01]  /*3e0f0*/  FFMA.FTZ R53, R82, R53, R113 ;  /* 0x0000003552357223 */ /* 0x000fe20000010071 */
[----:B------:R-:W-:Y:S01]  /*3e100*/  IADD3 R30, P2, R14, UR4, RZ ;  /* 0x000000040e1e7c10 */ /* 0x000fe2000ff5e0ff */
[----:B------:R-:W-:Y:S01]  /*3e110*/  STG.E.128 desc[UR10][R48.64], R40 ;  /* 0x0000002830007986 */ /* 0x000fe2000c101d0a */
[----:B------:R-:W-:Y:S01]  /*3e120*/  IMAD.WIDE.U32 R70, R191, 0x10, R214 ;  /* 0x00000010bf467825 */ /* 0x000fe200078e00d6 */
[----:B------:R-:W-:-:S02]  /*3e130*/  IADD3.X R29, R20, UR21, RZ, P1, !PT ;  /* 0x00000015141d7c10 */ /* 0x000fc40008ffe4ff */
[----:B------:R-:W-:Y:S01]  /*3e140*/  STG.E.128 desc[UR10][R68.64], R52 ;  /* 0x0000003444007986 */ /* 0x000fe2000c101d0a */
[----:B------:R-:W-:-:S03]  /*3e150*/  IADD3.X R31, R20, UR5, RZ, P2, !PT ;  /* 0x00000005141f7c10 */ /* 0x000fc600097fe4ff */
[----:B------:R2:W-:Y:S01]  /*3e160*/  STG.E.128 desc[UR10][R50.64], R16 ;  /* 0x0000001032007986 */ /* 0x0005e2000c101d0a */
[----:B0-----:R-:W-:Y:S02]  /*3e170*/  IMAD R220, R32, 0x4, R220 ;  /* 0x0000000420dc7824 */ /* 0x001fe400078e02dc */
[----:B------:R-:W-:Y:S01]  /*3e180*/  FFMA.FTZ R23, R72, R59, R183 ;  /* 0x0000003b48177223 */ /* 0x000fe200000100b7 */
[----:B------:R-:W-:Y:S01]  /*3e190*/  FFMA.FTZ R22, R62, R38, R182 ;  /* 0x000000263e167223 */ /* 0x000fe200000100b6 */
[----:B--2---:R-:W-:Y:S01]  /*3e1a0*/  FFMA.FTZ R18, R75, R37, R110 ;  /* 0x000000254b127223 */ /* 0x004fe2000001006e */
[----:B------:R-:W-:Y:S01]  /*3e1b0*/  FFMA.FTZ R17, R74, R26, R109 ;  /* 0x0000001a4a117223 */ /* 0x000fe2000001006d */
[----:B------:R-:W-:Y:S01]  /*3e1c0*/  FFMA.FTZ R16, R73, R27, R108 ;  /* 0x0000001b49107223 */ /* 0x000fe2000001006c */
[-C--:B------:R-:W-:Y:S01]  /*3e1d0*/  FFMA.FTZ R21, R60, R36.reuse, R181 ;  /* 0x000000243c157223 */ /* 0x080fe200000100b5 */
[----:B------:R-:W-:Y:S01]  /*3e1e0*/  FFMA.FTZ R20, R58, R25, R180 ;  /* 0x000000193a147223 */ /* 0x000fe200000100b4 */
[----:B------:R-:W-:Y:S01]  /*3e1f0*/  FFMA.FTZ R37, R57, R36, R149 ;  /* 0x0000002439257223 */ /* 0x000fe20000010095 */
[----:B------:R-:W-:Y:S01]  /*3e200*/  FFMA.FTZ R39, R63, R59, R151 ;  /* 0x0000003b3f277223 */ /* 0x000fe20000010097 */
[----:B------:R-:W-:Y:S01]  /*3e210*/  FFMA.FTZ R38, R61, R38, R150 ;  /* 0x000000263d267223 */ /* 0x000fe20000010096 */
[----:B------:R-:W-:Y:S01]  /*3e220*/  FFMA.FTZ R36, R56, R25, R148 ;  /* 0x0000001938247223 */ /* 0x000fe20000010094 */
[----:B------:R-:W-:-:S02]  /*3e230*/  ISETP.GE.AND P1, PT, R220, R33, PT ;  /* 0x00000021dc00720c */ /* 0x000fc40003f26270 */
[----:B-1----:R-:W-:Y:S01]  /*3e240*/  LOP3.LUT R252, R252, 0x1f, RZ, 0xc0, !PT ;  /* 0x0000001ffcfc7812 */ /* 0x002fe200078ec0ff */
[----:B---3--:R-:W-:-:S05]  /*3e250*/  FFMA.FTZ R19, R76, R15, R111 ;  /* 0x0000000f4c137223 */ /* 0x008fca000001006f */
[----:B------:R0:W-:Y:S04]  /*3e260*/  STG.E.128 desc[UR10][R70.64], R16 ;  /* 0x0000001046007986 */ /* 0x0001e8000c101d0a */
[----:B------:R0:W-:Y:S04]  /*3e270*/  STG.E.128 desc[UR10][R28.64], R20 ;  /* 0x000000141c007986 */ /* 0x0001e8000c101d0a */
[----:B------:R0:W-:Y:S01]  /*3e280*/  STG.E.128 desc[UR10][R30.64], R36 ;  /* 0x000000241e007986 */ /* 0x0001e2000c101d0a */
[----:B------:R-:W-:Y:S05]  /*3e290*/  @!P1 BRA `(.L_x_63269) ;  /* 0xfffffc4000409947 */ /* 0x000fea000383ffff */
[----:B------:R-:W-:Y:S05]  /*3e2a0*/  BSYNC B0 ;  /* 0x0000000000007941 */ /* 0x000fea0003800000 */
.L_x_61967:
[----:B------:R-:W-:Y:S05]  /*3e2b0*/  EXIT ;  /* 0x000000000000794d */ /* 0x000fea0003800000 */
.L_x_63268:
        /* <DEDUP_REMOVED lines=8> */
.L_x_63271:
[----:B------:R-:W-:Y:S05]  /*3e340*/  BSYNC B1 ;  /* 0x0000000000017941 */ /* 0x000fea0003800000 */
.L_x_63270:
[----:B------:R-:W-:Y:S01]  /*3e350*/  FADD.FTZ R213, R213, R196 ;  /* 0x000000c4d5d57221 */ /* 0x000fe20000010000 */
[----:B------:R-:W-:Y:S01]  /*3e360*/  HFMA2.MMA R197, -RZ, RZ, 0, 1.847743988037109375e-06 ;  /* 0x0000001fffc57435 */ /* 0x000fe200000001ff */
[----:B------:R-:W-:Y:S01]  /*3e370*/  IMAD.MOV.U32 R196, RZ, RZ, 0x2 ;  /* 0x00000002ffc47424 */ /* 0x000fe200078e00ff */
[----:B------:R-:W0:Y:S01]  /*3e380*/  LDC R216, c[0x0][0x290] ;  /* 0x0000a400ffd87b82 */ /* 0x000e220000000800 */
[----:B------:R-:W-:Y:S01]  /*3e390*/  IMAD.MOV.U32 R214, RZ, RZ, -0x1 ;  /* 0xffffffffffd67424 */ /* 0x000fe200078e00ff */
[----:B------:R-:W-:-:S07]  /*3e3a0*/  MOV R217, R213 ;  /* 0x000000d500d97202 */ /* 0x000fce0000000f00 */
[----:B0-----:R-:W-:Y:S05]  /*3e3b0*/  WARPSYNC.COLLECTIVE R214, `(.L_x_63272) ;  /* 0x00000000d6087348 */ /* 0x001fea0003c00000 */
[----:B------:R1:W2:Y:S02]  /*3e3c0*/  SHFL.BFLY P1, R196, R217, R196, R197 ;  /* 0x0c0000c4d9c47389 */ /* 0x0002a400000200c5 */
[----:B012---:R-:W-:Y:S01]  /*3e3d0*/  ENDCOLLECTIVE ;  /* 0x000000000000791b */ /* 0x007fe20003800000 */
.L_x_63272:
[----:B------:R-:W-:Y:S01]  /*3e3e0*/  FADD.FTZ R213, R213, R196 ;  /* 0x000000c4d5d57221 */ /* 0x000fe20000010000 */
[----:B------:R-:W-:-:S04]  /*3e3f0*/  IMAD.MOV.U32 R196, RZ, RZ, 0x4 ;  /* 0x00000004ffc47424 */ /* 0x000fc800078e00ff */
[----:B------:R-:W-:-:S07]  /*3e400*/  MOV R217, R213 ;  /* 0x000000d500d97202 */ /* 0x000fce0000000f00 */
[----:B------:R-:W-:Y:S05]  /*3e410*/  WARPSYNC.COLLECTIVE R214, `(.L_x_63273) ;  /* 0x00000000d6087348 */ /* 0x000fea0003c00000 */
[----:B------:R0:W1:Y:S02]  /*3e420*/  SHFL.BFLY P1, R196, R217, R196, R197 ;  /* 0x0c0000c4d9c47389 */ /* 0x00006400000200c5 */
[----:B01----:R-:W-:Y:S01]  /*3e430*/  ENDCOLLECTIVE ;  /* 0x000000000000791b */ /* 0x003fe20003800000 */
.L_x_63273:
[----:B------:R-:W-:Y:S01]  /*3e440*/  FADD.FTZ R213, R213, R196 ;  /* 0x000000c4d5d57221 */ /* 0x000fe20000010000 */
[----:B------:R-:W-:-:S04]  /*3e450*/  IMAD.MOV.U32 R196, RZ, RZ, 0x8 ;  /* 0x00000008ffc47424 */ /* 0x000fc800078e00ff */
[----:B------:R-:W-:-:S07]  /*3e460*/  MOV R217, R213 ;  /* 0x000000d500d97202 */ /* 0x000fce0000000f00 */
[----:B------:R-:W-:Y:S05]  /*3e470*/  WARPSYNC.COLLECTIVE R214, `(.L_x_63274) ;  /* 0x00000000d6087348 */ /* 0x000fea0003c00000 */
[----:B------:R0:W1:Y:S02]  /*3e480*/  SHFL.BFLY P1, R196, R217, R196, R197 ;  /* 0x0c0000c4d9c47389 */ /* 0x00006400000200c5 */
[----:B01----:R-:W-:Y:S01]  /*3e490*/  ENDCOLLECTIVE ;  /* 0x000000000000791b */ /* 0x003fe20003800000 */
.L_x_63274:
[----:B------:R-:W-:Y:S01]  /*3e4a0*/  FADD.FTZ R213, R213, R196 ;  /* 0x000000c4d5d57221 */ /* 0x000fe20000010000 */
[----:B------:R-:W-:-:S04]  /*3e4b0*/  IMAD.MOV.U32 R196, RZ, RZ, 0x10 ;  /* 0x00000010ffc47424 */ /* 0x000fc800078e00ff */
[----:B------:R-:W-:-:S07]  /*3e4c0*/  MOV R217, R213 ;  /* 0x000000d500d97202 */ /* 0x000fce0000000f00 */
[----:B------:R-:W-:Y:S05]  /*3e4d0*/  WARPSYNC.COLLECTIVE R214, `(.L_x_63275) ;  /* 0x00000000d6087348 */ /* 0x000fea0003c00000 */
[----:B------:R0:W1:Y:S02]  /*3e4e0*/  SHFL.BFLY P1, R196, R217, R196, R197 ;  /* 0x0c0000c4d9c47389 */ /* 0x00006400000200c5 */
[----:B01----:R-:W-:Y:S01]  /*3e4f0*/  ENDCOLLECTIVE ;  /* 0x000000000000791b */ /* 0x003fe20003800000 */
.L_x_63275:
        /* <DEDUP_REMOVED lines=168> */
.L_x_63276:
[----:B------:R-:W-:Y:S01]  /*3ef80*/  FADD.FTZ R215, R215, R196 ;  /* 0x000000c4d7d77221 */ /* 0x000fe20000010000 */
[----:B------:R-:W-:-:S03]  /*3ef90*/  MOV R196, 0x2 ;  /* 0x0000000200c47802 */ /* 0x000fc60000000f00 */
[----:B------:R-:W-:-:S07]  /*3efa0*/  IMAD.MOV.U32 R217, RZ, RZ, R215 ;  /* 0x000000ffffd97224 */ /* 0x000fce00078e00d7 */
[----:B------:R-:W-:Y:S05]  /*3efb0*/  WARPSYNC.COLLECTIVE R214, `(.L_x_63277) ;  /* 0x00000000d6087348 */ /* 0x000fea0003c00000 */
[----:B------:R0:W1:Y:S02]  /*3efc0*/  SHFL.BFLY P1, R196, R217, R196, R197 ;  /* 0x0c0000c4d9c47389 */ /* 0x00006400000200c5 */
[----:B01----:R-:W-:Y:S01]  /*3efd0*/  ENDCOLLECTIVE ;  /* 0x000000000000791b */ /* 0x003fe20003800000 */
.L_x_63277:
[----:B------:R-:W-:Y:S01]  /*3efe0*/  FADD.FTZ R215, R215, R196 ;  /* 0x000000c4d7d77221 */ /* 0x000fe20000010000 */
[----:B------:R-:W-:-:S03]  /*3eff0*/  HFMA2.MMA R196, -RZ, RZ, 0, 2.384185791015625e-07 ;  /* 0x00000004ffc47435 */ /* 0x000fc600000001ff */
[----:B------:R-:W-:-:S08]  /*3f000*/  IMAD.MOV.U32 R217, RZ, RZ, R215 ;  /* 0x000000ffffd97224 */ /* 0x000fd000078e00d7 */
[----:B------:R-:W-:Y:S05]  /*3f010*/  WARPSYNC.COLLECTIVE R214, `(.L_x_63278) ;  /* 0x00000000d6087348 */ /* 0x000fea0003c00000 */
[----:B------:R0:W1:Y:S02]  /*3f020*/  SHFL.BFLY P1, R196, R217, R196, R197 ;  /* 0x0c0000c4d9c47389 */ /* 0x00006400000200c5 */
[----:B01----:R-:W-:Y:S01]  /*3f030*/  ENDCOLLECTIVE ;  /* 0x000000000000791b */ /* 0x003fe20003800000 */
.L_x_63278:
[----:B------:R-:W-:Y:S01]  /*3f040*/  FADD.FTZ R215, R215, R196 ;  /* 0x000000c4d7d77221 */ /* 0x000fe20000010000 */
[----:B------:R-:W-:-:S03]  /*3f050*/  MOV R196, 0x8 ;  /* 0x0000000800c47802 */ /* 0x000fc60000000f00 */
[----:B------:R-:W-:-:S07]  /*3f060*/  IMAD.MOV.U32 R217, RZ, RZ, R215 ;  /* 0x000000ffffd97224 */ /* 0x000fce00078e00d7 */
[----:B------:R-:W-:Y:S05]  /*3f070*/  WARPSYNC.COLLECTIVE R214, `(.L_x_63279) ;  /* 0x00000000d6087348 */ /* 0x000fea0003c00000 */
[----:B------:R0:W1:Y:S02]  /*3f080*/  SHFL.BFLY P1, R196, R217, R196, R197 ;  /* 0x0c0000c4d9c47389 */ /* 0x00006400000200c5 */
[----:B01----:R-:W-:Y:S01]  /*3f090*/  ENDCOLLECTIVE ;  /* 0x000000000000791b */ /* 0x003fe20003800000 */
.L_x_63279:
[----:B------:R-:W-:Y:S01]  /*3f0a0*/  FADD.FTZ R215, R215, R196 ;  /* 0x000000c4d7d77221 */ /* 0x000fe20000010000 */
[----:B------:R-:W-:-:S03]  /*3f0b0*/  HFMA2.MMA R196, -RZ, RZ, 0, 9.5367431640625e-07 ;  /* 0x00000010ffc47435 */ /* 0x000fc600000001ff */
[----:B------:R-:W-:-:S08]  /*3f0c0*/  IMAD.MOV.U32 R217, RZ, RZ, R215 ;  /* 0x000000ffffd97224 */ /* 0x000fd000078e00d7 */
[----:B------:R-:W-:Y:S05]  /*3f0d0*/  WARPSYNC.COLLECTIVE R214, `(.L_x_63280) ;  /* 0x00000000d6087348 */ /* 0x000fea0003c00000 */
[----:B------:R0:W1:Y:S02]  /*3f0e0*/  SHFL.BFLY P1, R196, R217, R196, R197 ;  /* 0x0c0000c4d9c47389 */ /* 0x00006400000200c5 */
[----:B01----:R-:W-:Y:S01]  /*3f0f0*/  ENDCOLLECTIVE ;  /* 0x000000000000791b */ /* 0x003fe20003800000 */
.L_x_63280:
[----:B------:R-:W-:Y:S05]  /*3f100*/  BRA `(.L_x_63281) ;  /* 0xffffffc800547947 */ /* 0x000fea000383ffff */
.L_x_63282:
        /* <DEDUP_REMOVED lines=15> */
.L_x_66111:


//--------------------- .text._ZN10layer_norm31ln_parallel_residual_fwd_kernelINS_13Kernel_traitsIfffffjLj2560ELj1ELj4ELj1ELj16ENS_18Kernel_traits_baseILj2560EfffffjLj128EEEEELb1ELb1ELb0EEEvNS_9FwdParamsE --------------------------
	.section	.text._ZN10layer_norm31ln_parallel_residual_fwd_kernelINS_13Kernel_traitsIfffffjLj2560ELj1ELj4ELj1ELj16ENS_18Kernel_traits_baseILj2560EfffffjLj128EEEEELb1ELb1ELb0EEEvNS_9FwdParamsE,"ax",@progbits
	.align	128
        .global         _ZN10layer_norm31ln_parallel_residual_fwd_kernelINS_13Kernel_traitsIfffffjLj2560ELj1ELj4ELj1ELj16ENS_18Kernel_traits_baseILj2560EfffffjLj128EEEEELb1ELb1ELb0EEEvNS_9FwdParamsE
        .type           _ZN10layer_norm31ln_parallel_residual_fwd_kernelINS_13Kernel_traitsIfffffjLj2560ELj1ELj4ELj1ELj16ENS_18Kernel_traits_baseILj2560EfffffjLj128EEEEELb1ELb1ELb0EEEvNS_9FwdParamsE,@function
        .size           _ZN10layer_norm31ln_parallel_residual_fwd_kernelINS_13Kernel_traitsIfffffjLj2560ELj1ELj4ELj1ELj16ENS_18Kernel_traits_baseILj2560EfffffjLj128EEEEELb1ELb1ELb0EEEvNS_9FwdParamsE,(.L_x_66112 - _ZN10layer_norm31ln_parallel_residual_fwd_kernelINS_13Kernel_traitsIfffffjLj2560ELj1ELj4ELj1ELj16ENS_18Kernel_traits_baseILj2560EfffffjLj128EEEEELb1ELb1ELb0EEEvNS_9FwdParamsE)
        .other          _ZN10layer_norm31ln_parallel_residual_fwd_kernelINS_13Kernel_traitsIfffffjLj2560ELj1ELj4ELj1ELj16ENS_18Kernel_traits_baseILj2560EfffffjLj128EEEEELb1ELb1ELb0EEEvNS_9FwdParamsE,@"STO_CUDA_ENTRY STV_DEFAULT"
_ZN10layer_norm31ln_parallel_residual_fwd_kernelINS_13Kernel_traitsIfffffjLj2560ELj1ELj4ELj1ELj16ENS_18Kernel_traits_baseILj2560EfffffjLj128EEEEELb1ELb1ELb0EEEvNS_9FwdParamsE:
.text._ZN10layer_norm31ln_parallel_residual_fwd_kernelINS_13Kernel_traitsIfffffjLj2560ELj1ELj4ELj1ELj16ENS_18Kernel_traits_baseILj2560EfffffjLj128EEEEELb1ELb1ELb0EEEvNS_9FwdParamsE:
        /* <DEDUP_REMOVED lines=19> */
[----:B------:R-:W-:Y:S01]  /*0130*/  LOP3.LUT R17, R17, 0xfffffffd, RZ, 0xc0, !PT ;  /* 0xfffffffd11117812 */ /* 0x000fe200078ec0ff */
        /* <DEDUP_REMOVED lines=22> */
[----:B------:R-:W0:Y:S01]  /*02a0*/  LDC R9, c[0x0][0x218] ;  /* 0x00008600ff097b82 */ /* 0x000e220000000800 */
        /* <DEDUP_REMOVED lines=19> */
[----:B------:R-:W-:Y:S01]  /*03e0*/  LOP3.LUT R18, R11, UR12, R6, 0x96, !PT ;  /* 0x0000000c0b127c12 */ /* 0x000fe2000f8e9606 */
[----:B------:R-:W-:-:S04]  /*03f0*/  IMAD.WIDE.U32 R6, R7, -0x326172a9, RZ ;  /* 0xcd9e8d5707067825 */ /* 0x000fc800078e00ff */
[----:B------:R-:W-:Y:S01]  /*0400*/  IMAD.WIDE.U32 R18, R18, -0x326172a9, RZ ;  /* 0xcd9e8d5712127825 */ /* 0x000fe200078e00ff */
[----:B------:R-:W-:-:S04]  /*0410*/  LOP3.LUT R12, R7, UR13, R14, 0x96, !PT ;  /* 0x0000000d070c7c12 */ /* 0x000fc8000f8e960e */
[----:B------:R-:W-:Y:S01]  /*0420*/  LOP3.LUT R14, R19, UR14, R6, 0x96, !PT ;  /* 0x0000000e130e7c12 */ /* 0x000fe2000f8e9606 */
[----:B------:R-:W-:Y:S02]  /*0430*/  IMAD.MOV.U32 R6, RZ, RZ, R16 ;  /* 0x000000ffff067224 */ /* 0x000fe400078e0010 */
[----:B------:R-:W-:-:S03]  /*0440*/  IMAD.WIDE.U32 R12, R12, -0x2daee0ad, RZ ;  /* 0xd2511f530c0c7825 */ /* 0x000fc600078e00ff */
[----:B------:R-:W-:Y:S01]  /*0450*/  LOP3.LUT R7, R6, 0x1f, RZ, 0x3c, !PT ;  /* 0x0000001f06077812 */ /* 0x000fe200078e3cff */
[----:B------:R-:W-:Y:S01]  /*0460*/  IMAD.WIDE.U32 R14, R14, -0x2daee0ad, RZ ;  /* 0xd2511f530e0e7825 */ /* 0x000fe200078e00ff */
        /* <DEDUP_REMOVED lines=12> */
[----:B------:R-:W-:Y:S02]  /*0530*/  @P6 LOP3.LUT R5, R5, 0x4000, RZ, 0xfc, !PT ;  /* 0x0000400005056812 */ /* 0x000fe400078efcff */
[----:B------:R-:W-:-:S02]  /*0540*/  @P5 LOP3.LUT R17, R17, 0x2, RZ, 0xfc, !PT ;  /* 0x0000000211115812 */ /* 0x000fc400078efcff */
[----:B------:R-:W-:Y:S02]  /*0550*/  LOP3.LUT R5, R5, 0x7fffffff, RZ, 0xc0, !PT ;  /* 0x7fffffff05057812 */ /* 0x000fe400078ec0ff */
[----:B------:R-:W-:Y:S02]  /*0560*/  LOP3.LUT R17, R17, 0xfffffffe, RZ, 0xc0, !PT ;  /* 0xfffffffe11117812 */ /* 0x000fe400078ec0ff */
[----:B------:R-:W-:Y:S02]  /*0570*/  @P3 LOP3.LUT R5, R5, 0x80000000, RZ, 0xfc, !PT ;  /* 0x8000000005053812 */ /* 0x000fe400078efcff */
[----:B------:R-:W-:Y:S02]  /*0580*/  @P4 LOP3.LUT R17, R17, 0x1, RZ, 0xfc, !PT ;  /* 0x0000000111114812 */ /* 0x000fe400078efcff */
        /* <DEDUP_REMOVED lines=8> */
[----:B------:R-:W-:-:S13]  /*0610*/  ISETP.NE.AND.EX P0, PT, RZ, UR27, PT, P0 ;  /* 0x0000001bff007c0c */ /* 0x000fda000bf05300 */
[C---:B------:R-:W-:Y:S01]  /*0620*/  @P0 LEA R12, P1, R6.reuse, UR26, 0x4 ;  /* 0x0000001a060c0c11 */ /* 0x040fe2000f8220ff */
[----:B0-----:R-:W-:-:S03]  /*0630*/  IMAD.WIDE.U32 R10, R6, 0x10, R10 ;  /* 0x00000010060a7825 */ /* 0x001fc600078e000a */
[C---:B------:R-:W-:Y:S02]  /*0640*/  @P0 LEA.HI.X R13, R6.reuse, UR27, RZ, 0x4, P1 ;  /* 0x0000001b060d0c11 */ /* 0x040fe400088f24ff */
[----:B------:R-:W2:Y:S04]  /*0650*/  LDG.E.128 R24, desc[UR4][R10.64] ;  /* 0x000000040a187981 */ /* 0x000ea8000c1e1d00 */
[----:B------:R0:W5:Y:S01]  /*0660*/  @P0 LDG.E.128 R20, desc[UR4][R12.64] ;  /* 0x000000040c140981 */ /* 0x000162000c1e1d00 */
[----:B------:R-:W-:-:S03]  /*0670*/  LOP3.LUT R6, R6, 0x20, RZ, 0xfc, !PT ;  /* 0x0000002006067812 */ /* 0x000fc600078efcff */
[----:B--2---:R0:W-:Y:S04]  /*0680*/  STL.64 [R1+0x50], R24 ;  /* 0x0000501801007387 */ /* 0x0041e80000100a00 */
[----:B------:R0:W-:Y:S02]  /*0690*/  STL.64 [R1+0x58], R26 ;  /* 0x0000581a01007387 */ /* 0x0001e40000100a00 */
.L_x_63284:
[----:B------:R-:W-:Y:S05]  /*06a0*/  BSYNC B0 ;  /* 0x0000000000007941 */ /* 0x000fea0003800000 */
.L_x_63283:
[----:B------:R-:W-:Y:S04]  /*06b0*/  BSSY B0, `(.L_x_63285) ;  /* 0x0000010000007945 */ /* 0x000fe80003800000 */
[----:B------:R-:W-:Y:S05]  /*06c0*/  @!P5 BRA `(.L_x_63286) ;  /* 0x000000000038d947 */ /* 0x000fea0003800000 */
[----:B0-----:R-:W0:Y:S01]  /*06d0*/  LDC.64 R12, c[0x0][0x260] ;  /* 0x00009800ff0c7b82 */ /* 0x001e220000000a00 */
        /* <DEDUP_REMOVED lines=10> */
[----:B------:R-:W-:-:S03]  /*0780*/  IADD3 R6, R6, 0x20, RZ ;  /* 0x0000002006067810 */ /* 0x000fc60007ffe0ff */
[----:B--2---:R1:W-:Y:S04]  /*0790*/  STL.64 [R1+0x30], R28 ;  /* 0x0000301c01007387 */ /* 0x0043e80000100a00 */
[----:B------:R1:W-:Y:S02]  /*07a0*/  STL.64 [R1+0x38], R30 ;  /* 0x0000381e01007387 */ /* 0x0003e40000100a00 */
.L_x_63286:
[----:B------:R-:W-:Y:S05]  /*07b0*/  BSYNC B0 ;  /* 0x0000000000007941 */ /* 0x000fea0003800000 */
.L_x_63285:
[----:B------:R-:W-:Y:S04]  /*07c0*/  BSSY B0, `(.L_x_63287) ;  /* 0x0000010000007945 */ /* 0x000fe80003800000 */
[----:B------:R-:W-:Y:S05]  /*07d0*/  @!P4 BRA `(.L_x_63288) ;  /* 0x000000000038c947 */ /* 0x000fea0003800000 */
[----:B0-----:R-:W0:Y:S01]  /*07e0*/  LDC.64 R12, c[0x0][0x260] ;  /* 0x00009800ff0c7b82 */ /* 0x001e220000000a00 */
[----:B------:R-:W-:Y:S01]  /*07f0*/  ULDC.64 UR26, c[0x0][0x2c8] ;  /* 0x0000b200001a7ab9 */ /* 0x000fe20000000a00 */
[----:B-1----:R-:W-:Y:S02]  /*0800*/  CS2R R30, SRZ ;  /* 0x00000000001e7805 */ /* 0x002fe4000001ff00 */
        /* <DEDUP_REMOVED lines=8> */
[----:B------:R-:W-:-:S03]  /*0890*/  VIADD R6, R6, 0x20 ;  /* 0x0000002006067836 */ /* 0x000fc60000000000 */
[----:B--2---:R3:W-:Y:S04]  /*08a0*/  STL.64 [R1+0x20], R32 ;  /* 0x0000202001007387 */ /* 0x0047e80000100a00 */
[----:B------:R3:W-:Y:S02]  /*08b0*/  STL.64 [R1+0x28], R34 ;  /* 0x0000282201007387 */ /* 0x0007e40000100a00 */
.L_x_63288:
[----:B------:R-:W-:Y:S05]  /*08c0*/  BSYNC B0 ;  /* 0x0000000000007941 */ /* 0x000fea0003800000 */
.L_x_63287:
[----:B------:R-:W-:Y:S04]  /*08d0*/  BSSY B0, `(.L_x_63289) ;  /* 0x0000010000007945 */ /* 0x000fe80003800000 */
[----:B------:R-:W-:Y:S05]  /*08e0*/  @!P3 BRA `(.L_x_63290) ;  /* 0x000000000038b947 */ /* 0x000fea0003800000 */
[----:B0-----:R-:W0:Y:S01]  /*08f0*/  LDC.64 R12, c[0x0][0x260] ;  /* 0x00009800ff0c7b82 */ /* 0x001e220000000a00 */
[----:B------:R-:W-:Y:S01]  /*0900*/  ULDC.64 UR26, c[0x0][0x2c8] ;  /* 0x0000b200001a7ab9 */ /* 0x000fe20000000a00 */
[----:B---3--:R-:W-:Y:S02]  /*0910*/  CS2R R34, SRZ ;  /* 0x0000000000227805 */ /* 0x008fe4000001ff00 */
[----:B------:R-:W-:Y:S02]  /*0920*/  ISETP.NE.U32.AND P0, PT, RZ, UR26, PT ;  /* 0x0000001aff007c0c */ /* 0x000fe4000bf05070 */
[----:B------:R-:W-:Y:S02]  /*0930*/  CS2R R32, SRZ ;  /* 0x0000000000207805 */ /* 0x000fe4000001ff00 */
[----:B------:R-:W-:-:S13]  /*0940*/  ISETP.NE.AND.EX P0, PT, RZ, UR27, PT, P0 ;  /* 0x0000001bff007c0c */ /* 0x000fda000bf05300 */
[C---:B-1----:R-:W-:Y:S01]  /*0950*/  @P0 LEA R10, P1, R6.reuse, UR26, 0x4 ;  /* 0x0000001a060a0c11 */ /* 0x042fe2000f8220ff */
[----:B0-----:R-:W-:-:S03]  /*0960*/  IMAD.WIDE.U32 R12, R6, 0x10, R12 ;  /* 0x00000010060c7825 */ /* 0x001fc600078e000c */
[C---:B------:R-:W-:Y:S02]  /*0970*/  @P0 LEA.HI.X R11, R6.reuse, UR27, RZ, 0x4, P1 ;  /* 0x0000001b060b0c11 */ /* 0x040fe400088f24ff */
[----:B------:R-:W2:Y:S04]  /*0980*/  LDG.E.128 R36, desc[UR4][R12.64] ;  /* 0x000000040c247981 */ /* 0x000ea8000c1e1d00 */
[----:B------:R4:W5:Y:S01]  /*0990*/  @P0 LDG.E.128 R32, desc[UR4][R10.64] ;  /* 0x000000040a200981 */ /* 0x000962000c1e1d00 */
[----:B------:R-:W-:-:S03]  /*09a0*/  VIADD R6, R6, 0x20 ;  /* 0x0000002006067836 */ /* 0x000fc60000000000 */
[----:B--2---:R4:W-:Y:S04]  /*09b0*/  STL.64 [R1+0x10], R36 ;  /* 0x0000102401007387 */ /* 0x0049e80000100a00 */
[----:B------:R4:W-:Y:S02]  /*09c0*/  STL.64 [R1+0x18], R38 ;  /* 0x0000182601007387 */ /* 0x0009e40000100a00 */
.L_x_63290:
[----:B------:R-:W-:Y:S05]  /*09d0*/  BSYNC B0 ;  /* 0x0000000000007941 */ /* 0x000fea0003800000 */
.L_x_63289:
[----:B------:R-:W-:Y:S04]  /*09e0*/  BSSY B0, `(.L_x_63291) ;  /* 0x0000010000007945 */ /* 0x000fe80003800000 */
[----:B------:R-:W-:Y:S05]  /*09f0*/  @!P2 BRA `(.L_x_63292) ;  /* 0x000000000038a947 */ /* 0x000fea0003800000 */
[----:B0-----:R-:W0:Y:S01]  /*0a00*/  LDC.64 R12, c[0x0][0x260] ;  /* 0x00009800ff0c7b82 */ /* 0x001e220000000a00 */
[----:B------:R-:W-:Y:S01]  /*0a10*/  ULDC.64 UR26, c[0x0][0x2c8] ;  /* 0x0000b200001a7ab9 */ /* 0x000fe20000000a00 */
[----:B----4-:R-:W-:Y:S02]  /*0a20*/  CS2R R38, SRZ ;  /* 0x0000000000267805 */ /* 0x010fe4000001ff00 */
[----:B------:R-:W-:Y:S02]  /*0a30*/  ISETP.NE.U32.AND P0, PT, RZ, UR26, PT ;  /* 0x0000001aff007c0c */ /* 0x000fe4000bf05070 */
[----:B------:R-:W-:Y:S02]  /*0a40*/  CS2R R36, SRZ ;  /* 0x0000000000247805 */ /* 0x000fe4000001ff00 */
[----:B------:R-:W-:-:S13]  /*0a50*/  ISETP.NE.AND.EX P0, PT, RZ, UR27, PT, P0 ;  /* 0x0000001bff007c0c */ /* 0x000fda000bf05300 */
[C---:B-1-3--:R-:W-:Y:S01]  /*0a60*/  @P0 LEA R10, P1, R6.reuse, UR26, 0x4 ;  /* 0x0000001a060a0c11 */ /* 0x04afe2000f8220ff */
[----:B0-----:R-:W-:-:S03]  /*0a70*/  IMAD.WIDE.U32 R12, R6, 0x10, R12 ;  /* 0x00000010060c7825 */ /* 0x001fc600078e000c */
[C---:B------:R-:W-:Y:S02]  /*0a80*/  @P0 LEA.HI.X R11, R6.reuse, UR27, RZ, 0x4, P1 ;  /* 0x0000001b060b0c11 */ /* 0x040fe400088f24ff */
[----:B------:R-:W2:Y:S04]  /*0a90*/  LDG.E.128 R40, desc[UR4][R12.64] ;  /* 0x000000040c287981 */ /* 0x000ea8000c1e1d00 */
[----:B------:R0:W5:Y:S01]  /*0aa0*/  @P0 LDG.E.128 R36, desc[UR4][R10.64] ;  /* 0x000000040a240981 */ /* 0x000162000c1e1d00 */
[----:B------:R-:W-:-:S03]  /*0ab0*/  VIADD R6, R6, 0x20 ;  /* 0x0000002006067836 */ /* 0x000fc60000000000 */
[----:B--2---:R0:W-:Y:S04]  /*0ac0*/  STL.64 [R1], R40 ;  /* 0x0000002801007387 */ /* 0x0041e80000100a00 */
[----:B------:R0:W-:Y:S02]  /*0ad0*/  STL.64 [R1+0x8], R42 ;  /* 0x0000082a01007387 */ /* 0x0001e40000100a00 */
.L_x_63292:
[----:B------:R-:W-:Y:S05]  /*0ae0*/  BSYNC B0 ;  /* 0x0000000000007941 */ /* 0x000fea0003800000 */
.L_x_63291:
[----:B------:R-:W-:Y:S01]  /*0af0*/  ISETP.GE.U32.AND P0, PT, R4, 0xc0, PT ;  /* 0x000000c00400780c */ /* 0x000fe20003f06070 */
[----:B0-----:R-:W-:Y:S01]  /*0b00*/  IMAD.WIDE.U32 R12, R18, -0x2daee0ad, RZ ;  /* 0xd2511f53120c7825 */ /* 0x001fe200078e00ff */
[----:B------:R-:W-:Y:S01]  /*0b10*/  LOP3.LUT R5, R5, 0xdfffffff, RZ, 0xc0, !PT ;  /* 0xdfffffff05057812 */ /* 0x000fe200078ec0ff */
[----:B------:R-:W-:Y:S01]  /*0b20*/  UIADD3 UR25, UR7, -0x695add53, URZ ;  /* 0x96a522ad07197890 */ /* 0x000fe2000fffe03f */
[----:B------:R-:W-:Y:S01]  /*0b30*/  BSSY B0, `(.L_x_63293) ;  /* 0x0000013000007945 */ /* 0x000fe20003800000 */
[----:B-1-34-:R-:W-:Y:S01]  /*0b40*/  IMAD.WIDE.U32 R10, R7, -0x2daee0ad, RZ ;  /* 0xd2511f53070a7825 */ /* 0x01afe200078e00ff */
        /* <DEDUP_REMOVED lines=11> */
[----:B------:R-:W-:-:S04]  /*0c00*/  @P0 LEA R12, P1, R6, UR26, 0x4 ;  /* 0x0000001a060c0c11 */ /* 0x000fc8000f8220ff */
[C---:B------:R-:W-:Y:S01]  /*0c10*/  @P0 LEA.HI.X R13, R6.reuse, UR27, RZ, 0x4, P1 ;  /* 0x0000001b060d0c11 */ /* 0x040fe200088f24ff */
[----:B0-----:R-:W-:-:S04]  /*0c20*/  IMAD.WIDE.U32 R14, R6, 0x10, R14 ;  /* 0x00000010060e7825 */ /* 0x001fc800078e000e */
[----:B------:R0:W5:Y:S04]  /*0c30*/  @P0 LDG.E.128 R40, desc[UR4][R12.64] ;  /* 0x000000040c280981 */ /* 0x000168000c1e1d00 */
[----:B------:R0:W5:Y:S01]  /*0c40*/  LDG.E.128 R248, desc[UR4][R14.64] ;  /* 0x000000040ef87981 */ /* 0x000162000c1e1d00 */
[----:B------:R-:W-:-:S07]  /*0c50*/  IADD3 R6, R6, 0x20, RZ ;  /* 0x0000002006067810 */ /* 0x000fce0007ffe0ff */
.L_x_63294:
[----:B------:R-:W-:Y:S05]  /*0c60*/  BSYNC B0 ;  /* 0x0000000000007941 */ /* 0x000fea0003800000 */
.L_x_63293:
        /* <DEDUP_REMOVED lines=21> */
[----:B------:R-:W-:-:S07]  /*0dc0*/  VIADD R6, R6, 0x20 ;  /* 0x0000002006067836 */ /* 0x000fce0000000000 */
.L_x_63296:
[----:B------:R-:W-:Y:S05]  /*0dd0*/  BSYNC B0 ;  /* 0x0000000000007941 */ /* 0x000fea0003800000 */
.L_x_63295:
        /* <DEDUP_REMOVED lines=17> */
.L_x_63298:
[----:B------:R-:W-:Y:S05]  /*0ef0*/  BSYNC B0 ;  /* 0x0000000000007941 */ /* 0x000fea0003800000 */
.L_x_63297:
        /* <DEDUP_REMOVED lines=18> */
.L_x_63300:
[----:B------:R-:W-:Y:S05]  /*1020*/  BSYNC B0 ;  /* 0x0000000000007941 */ /* 0x000fea0003800000 */
.L_x_63299:
        /* <DEDUP_REMOVED lines=17> */
.L_x_63302:
[----:B------:R-:W-:Y:S05]  /*1140*/  BSYNC B0 ;  /* 0x0000000000007941 */ /* 0x000fea0003800000 */
.L_x_63301:
[----:B------:R-:W-:Y:S01]  /*1150*/  ISETP.GE.U32.AND P0, PT, R4, 0x160, PT ;  /* 0x000001600400780c */ /* 0x000fe20003f06070 */
[----:B------:R-:W-:Y:S01]  /*1160*/  BSSY B0, `(.L_x_63303) ;  /* 0x0000010000007945 */ /* 0x000fe20003800000 */
[----:B------:R-:W-:-:S11]  /*1170*/  LOP3.LUT R5, R5, 0xfeffffff, RZ, 0xc0, !PT ;  /* 0xfeffffff05057812 */ /* 0x000fd600078ec0ff */
[----:B------:R-:W-:Y:S01]  /*1180*/  @P0 LOP3.LUT R5, R5, 0x1000000, RZ, 0xfc, !PT ;  /* 0x0100000005050812 */ /* 0x000fe200078efcff */
[----:B------:R-:W-:Y:S06]  /*1190*/  @!P0 BRA `(.L_x_63304) ;  /* 0x0000000000308947 */ /* 0x000fec0003800000 */
[----:B0123--:R-:W0:Y:S01]  /*11a0*/  LDC.64 R18, c[0x0][0x260] ;  /* 0x00009800ff127b82 */ /* 0x00fe220000000a00 */
        /* <DEDUP_REMOVED lines=11> */
.L_x_63304:
[----:B------:R-:W-:Y:S05]  /*1260*/  BSYNC B0 ;  /* 0x0000000000007941 */ /* 0x000fea0003800000 */
.L_x_63303:
        /* <DEDUP_REMOVED lines=17> */
.L_x_63306:
[----:B------:R-:W-:Y:S05]  /*1380*/  BSYNC B0 ;  /* 0x0000000000007941 */ /* 0x000fea0003800000 */
.L_x_63305:
        /* <DEDUP_REMOVED lines=17> */
.L_x_63308:
[----:B------:R-:W-:Y:S05]  /*14a0*/  BSYNC B0 ;  /* 0x0000000000007941 */ /* 0x000fea0003800000 */
.L_x_63307:
        /* <DEDUP_REMOVED lines=17> */
.L_x_63310:
[----:B------:R-:W-:Y:S05]  /*15c0*/  BSYNC B0 ;  /* 0x0000000000007941 */ /* 0x000fea0003800000 */
.L_x_63309:
        /* <DEDUP_REMOVED lines=17> */
.L_x_63312:
[----:B------:R-:W-:Y:S05]  /*16e0*/  BSYNC B0 ;  /* 0x0000000000007941 */ /* 0x000fea0003800000 */
.L_x_63311:
        /* <DEDUP_REMOVED lines=17> */
.L_x_63314:
[----:B------:R-:W-:Y:S05]  /*1800*/  BSYNC B0 ;  /* 0x0000000000007941 */ /* 0x000fea0003800000 */
.L_x_63313:
        /* <DEDUP_REMOVED lines=17> */
.L_x_63316:
[----:B------:R-:W-:Y:S05]  /*1920*/  BSYNC B0 ;  /* 0x0000000000007941 */ /* 0x000fea0003800000 */
.L_x_63315:
        /* <DEDUP_REMOVED lines=17> */
.L_x_63318:
[----:B------:R-:W-:Y:S05]  /*1a40*/  BSYNC B0 ;  /* 0x0000000000007941 */ /* 0x000fea0003800000 */
.L_x_63317:
        /* <DEDUP_REMOVED lines=17> */
.L_x_63320:
[----:B------:R-:W-:Y:S05]  /*1b60*/  BSYNC B0 ;  /* 0x0000000000007941 */ /* 0x000fea0003800000 */
.L_x_63319:
        /* <DEDUP_REMOVED lines=11> */
[C---:B------:R-:W-:Y:S01]  /*1c20*/  @P0 LEA R18, P1, R6.reuse, UR26, 0x4 ;  /* 0x0000001a06120c11 */ /* 0x040fe2000f8220ff */
[----:B0-----:R-:W-:-:S03]  /*1c30*/  IMAD.WIDE.U32 R14, R6, 0x10, R14 ;  /* 0x00000010060e7825 */ /* 0x001fc600078e000e */
[----:B------:R-:W-:Y:S02]  /*1c40*/  @P0 LEA.HI.X R19, R6, UR27, RZ, 0x4, P1 ;  /* 0x0000001b06130c11 */ /* 0x000fe400088f24ff */
[----:B------:R-:W2:Y:S04]  /*1c50*/  LDG.E.128 R100, desc[UR4][R14.64] ;  /* 0x000000040e647981 */ /* 0x000ea8000c1e1d00 */
[----:B------:R0:W5:Y:S04]  /*1c60*/  @P0 LDG.E.128 R96, desc[UR4][R18.64] ;  /* 0x0000000412600981 */ /* 0x000168000c1e1d00 */
[----:B--2---:R0:W-:Y:S04]  /*1c70*/  STL.64 [R1+0x40], R100 ;  /* 0x0000406401007387 */ /* 0x0041e80000100a00 */
[----:B------:R0:W-:Y:S02]  /*1c80*/  STL.64 [R1+0x48], R102 ;  /* 0x0000486601007387 */ /* 0x0001e40000100a00 */
.L_x_63322:
[----:B------:R-:W-:Y:S05]  /*1c90*/  BSYNC B0 ;  /* 0x0000000000007941 */ /* 0x000fea0003800000 */
.L_x_63321:
[----:B------:R-:W-:Y:S01]  /*1ca0*/  ULDC UR26, c[0x0][0x214] ;  /* 0x00008500001a7ab9 */ /* 0x000fe20000000800 */
[----:B------:R-:W-:Y:S02]  /*1cb0*/  LOP3.LUT R13, R13, UR23, R10, 0x96, !PT ;  /* 0x000000170d0d7c12 */ /* 0x000fe4000f8e960a */
[----:B------:R-:W-:-:S13]  /*1cc0*/  ISETP.GE.AND P0, PT, R234, UR26, PT ;  /* 0x0000001aea007c0c */ /* 0x000fda000bf06270 */
[----:B------:R-:W-:Y:S05]  /*1cd0*/  @P0 EXIT ;  /* 0x000000000000094d */ /* 0x000fea0003800000 */
[----:B------:R-:W-:Y:S01]  /*1ce0*/  IMAD R6, R7, -0x326172a9, RZ ;  /* 0xcd9e8d5707067824 */ /* 0x000fe200078e02ff */
[----:B------:R-:W-:Y:S01]  /*1cf0*/  BSSY B0, `(.L_x_63323) ;  /* 0x0003d3c000007945 */ /* 0x000fe20003800000 */
[----:B------:R-:W-:Y:S01]  /*1d00*/  IMAD.HI.U32 R7, R13, -0x326172a9, RZ ;  /* 0xcd9e8d570d077827 */ /* 0x000fe200078e00ff */
[----:B------:R-:W-:Y:S01]  /*1d10*/  ULDC UR37, c[0x0][0x218] ;  /* 0x0000860000257ab9 */ /* 0x000fe20000000800 */
[----:B------:R-:W-:Y:S01]  /*1d20*/  ULDC.U8 UR27, c[0x0][0x2a0] ;  /* 0x0000a800001b7ab9 */ /* 0x000fe20000000000 */
[----:B------:R-:W-:Y:S01]  /*1d30*/  ULDC UR36, c[0x0][0x2d8] ;  /* 0x0000b60000247ab9 */ /* 0x000fe20000000800 */
[----:B------:R-:W-:Y:S01]  /*1d40*/  IMAD R9, R9, -0x2daee0ad, RZ ;  /* 0xd2511f5309097824 */ /* 0x000fe200078e02ff */
[----:B------:R-:W-:Y:S01]  /*1d50*/  LOP3.LUT R6, R7, UR24, R6, 0x96, !PT ;  /* 0x0000001807067c12 */ /* 0x000fe2000f8e9606 */
[----:B------:R-:W-:Y:S01]  /*1d60*/  IMAD.HI.U32 R10, R12, -0x2daee0ad, RZ ;  /* 0xd2511f530c0a7827 */ /* 0x000fe200078e00ff */
[----:B------:R-:W-:Y:S01]  /*1d70*/  LOP3.LUT R7, R8, 0x3, RZ, 0xc0, !PT ;  /* 0x0000000308077812 */ /* 0x000fe200078ec0ff */
[----:B------:R-:W-:Y:S01]  /*1d80*/  ULDC.64 UR28, c[0x0][0x230] ;  /* 0x00008c00001c7ab9 */ /* 0x000fe20000000a00 */
[----:B------:R-:W-:Y:S01]  /*1d90*/  ULDC.64 UR30, c[0x0][0x238] ;  /* 0x00008e00001e7ab9 */ /* 0x000fe20000000a00 */
[----:B------:R-:W-:Y:S01]  /*1da0*/  IMAD R12, R12, -0x2daee0ad, RZ ;  /* 0xd2511f530c0c7824 */ /* 0x000fe200078e02ff */
[----:B------:R-:W-:Y:S01]  /*1db0*/  LOP3.LUT R8, R10, UR25, R9, 0x96, !PT ;  /* 0x000000190a087c12 */ /* 0x000fe2000f8e9609 */
[----:B------:R-:W-:Y:S01]  /*1dc0*/  IMAD R10, R13, -0x326172a9, RZ ;  /* 0xcd9e8d570d0a7824 */ /* 0x000fe200078e02ff */
[----:B------:R-:W-:Y:S01]  /*1dd0*/  ULDC.64 UR32, c[0x0][0x240] ;  /* 0x0000900000207ab9 */ /* 0x000fe20000000a00 */
[----:B------:R-:W-:Y:S01]  /*1de0*/  IMAD.MOV.U32 R9, RZ, RZ, RZ ;  /* 0x000000ffff097224 */ /* 0x000fe200078e00ff */
[----:B------:R-:W-:-:S06]  /*1df0*/  ULDC.64 UR34, c[0x0][0x248] ;  /* 0x0000920000227ab9 */ /* 0x000fcc0000000a00 */
.L_x_64704:
[----:B01234-:R-:W0:Y:S01]  /*1e00*/  S2R R19, SR_TID.X ;  /* 0x0000000000137919 */ /* 0x01fe220000002100 */
        /* <DEDUP_REMOVED lines=35> */
.L_x_63327:
[----:B------:R-:W-:-:S07]  /*2040*/  IMAD.MOV.U32 R11, RZ, RZ, R10 ;  /* 0x000000ffff0b7224 */ /* 0x000fce00078e000a */
.L_x_63328:
[----:B------:R-:W-:Y:S05]  /*2050*/  BSYNC B2 ;  /* 0x0000000000027941 */ /* 0x000fea0003800000 */
.L_x_63326:
        /* <DEDUP_REMOVED lines=16> */
.L_x_63332:
[----:B------:R-:W-:Y:S05]  /*2160*/  BSYNC B3 ;  /* 0x0000000000037941 */ /* 0x000fea0003800000 */
.L_x_63331:
        /* <DEDUP_REMOVED lines=44> */
.L_x_63330:
[----:B------:R-:W-:Y:S05]  /*2430*/  BSYNC B2 ;  /* 0x0000000000027941 */ /* 0x000fea0003800000 */
.L_x_63329:
        /* <DEDUP_REMOVED lines=18> */
.L_x_63333:
        /* <DEDUP_REMOVED lines=12> */
.L_x_63336:
[----:B------:R-:W-:-:S07]  /*2620*/  IMAD.MOV.U32 R13, RZ, RZ, R10 ;  /* 0x000000ffff0d7224 */ /* 0x000fce00078e000a */
.L_x_63337:
[----:B------:R-:W-:Y:S05]  /*2630*/  BSYNC B2 ;  /* 0x0000000000027941 */ /* 0x000fea0003800000 */
.L_x_63335:
        /* <DEDUP_REMOVED lines=16> */
.L_x_63341:
[----:B------:R-:W-:Y:S05]  /*2740*/  BSYNC B3 ;  /* 0x0000000000037941 */ /* 0x000fea0003800000 */
.L_x_63340:
        /* <DEDUP_REMOVED lines=43> */
.L_x_63339:
[----:B------:R-:W-:Y:S05]  /*2a00*/  BSYNC B2 ;  /* 0x0000000000027941 */ /* 0x000fea0003800000 */
.L_x_63338:
        /* <DEDUP_REMOVED lines=9> */
.L_x_63334:
        /* <DEDUP_REMOVED lines=12> */
.L_x_63343:
[----:B------:R-:W-:-:S07]  /*2b60*/  IMAD.MOV.U32 R7, RZ, RZ, R10 ;  /* 0x000000ffff077224 */ /* 0x000fce00078e000a */
.L_x_63344:
[----:B------:R-:W-:Y:S05]  /*2b70*/  BSYNC B2 ;  /* 0x0000000000027941 */ /* 0x000fea0003800000 */
.L_x_63342:
        /* <DEDUP_REMOVED lines=16> */
.L_x_63348:
[----:B------:R-:W-:Y:S05]  /*2c80*/  BSYNC B3 ;  /* 0x0000000000037941 */ /* 0x000fea0003800000 */
.L_x_63347:
        /* <DEDUP_REMOVED lines=43> */
.L_x_63346:
[----:B------:R-:W-:Y:S05]  /*2f40*/  BSYNC B2 ;  /* 0x0000000000027941 */ /* 0x000fea0003800000 */
.L_x_63345:
        /* <DEDUP_REMOVED lines=11> */
.L_x_63349:
        /* <DEDUP_REMOVED lines=12> */
.L_x_63352:
[----:B------:R-:W-:-:S07]  /*30c0*/  IMAD.MOV.U32 R7, RZ, RZ, R10 ;  /* 0x000000ffff077224 */ /* 0x000fce00078e000a */
.L_x_63353:
[----:B------:R-:W-:Y:S05]  /*30d0*/  BSYNC B2 ;  /* 0x0000000000027941 */ /* 0x000fea0003800000 */
.L_x_63351:
        /* <DEDUP_REMOVED lines=16> */
.L_x_63357:
[----:B------:R-:W-:Y:S05]  /*31e0*/  BSYNC B3 ;  /* 0x0000000000037941 */ /* 0x000fea0003800000 */
.L_x_63356:
        /* <DEDUP_REMOVED lines=43> */
.L_x_63355:
[----:B------:R-:W-:Y:S05]  /*34a0*/  BSYNC B2 ;  /* 0x0000000000027941 */ /* 0x000fea0003800000 */
.L_x_63354:
        /* <DEDUP_REMOVED lines=9> */
.L_x_63350:
        /* <DEDUP_REMOVED lines=12> */
.L_x_63359:
[----:B------:R-:W-:-:S07]  /*3600*/  IMAD.MOV.U32 R18, RZ, RZ, R10 ;  /* 0x000000ffff127224 */ /* 0x000fce00078e000a */
.L_x_63360:
[----:B------:R-:W-:Y:S05]  /*3610*/  BSYNC B2 ;  /* 0x0000000000027941 */ /* 0x000fea0003800000 */
.L_x_63358:
        /* <DEDUP_REMOVED lines=16> */
.L_x_63364:
[----:B------:R-:W-:Y:S05]  /*3720*/  BSYNC B3 ;  /* 0x0000000000037941 */ /* 0x000fea0003800000 */
.L_x_63363:
        /* <DEDUP_REMOVED lines=38> */
[----:B------:R-:W-:-:S03]  /*3990*/  HFMA2.MMA R7, -RZ, RZ, 0, 0 ;  /* 0x00000000ff077435 */ /* 0x000fc600000001ff */
[----:B------:R-:W-:Y:S01]  /*39a0*/  IMAD.MOV.U32 R12, RZ, RZ, R10 ;  /* 0x000000ffff0c7224 */ /* 0x000fe200078e000a */
[----:B------:R-:W-:Y:S01]  /*39b0*/  LOP3.LUT R8, R11, UR25, R188, 0x96, !PT ;  /* 0x000000190b087c12 */ /* 0x000fe2000f8e96bc */
[----:B------:R-:W-:-:S05]  /*39c0*/  IMAD.WIDE.U32 R10, R189, -0x326172a9, RZ ;  /* 0xcd9e8d57bd0a7825 */ /* 0x000fca00078e00ff */
[----:B------:R-:W-:-:S07]  /*39d0*/  LOP3.LUT R6, R11, UR24, R6, 0x96, !PT ;  /* 0x000000180b067c12 */ /* 0x000fce000f8e9606 */
.L_x_63362:
[----:B------:R-:W-:Y:S05]  /*39e0*/  BSYNC B2 ;  /* 0x0000000000027941 */ /* 0x000fea0003800000 */
.L_x_63361:
        /* <DEDUP_REMOVED lines=11> */
.L_x_63365:
        /* <DEDUP_REMOVED lines=12> */
.L_x_63368:
[----:B------:R-:W-:-:S07]  /*3b60*/  IMAD.MOV.U32 R15, RZ, RZ, R10 ;  /* 0x000000ffff0f7224 */ /* 0x000fce00078e000a */
.L_x_63369:
[----:B------:R-:W-:Y:S05]  /*3b70*/  BSYNC B2 ;  /* 0x0000000000027941 */ /* 0x000fea0003800000 */
.L_x_63367:
        /* <DEDUP_REMOVED lines=16> */
.L_x_63373:
[----:B------:R-:W-:Y:S05]  /*3c80*/  BSYNC B3 ;  /* 0x0000000000037941 */ /* 0x000fea0003800000 */
.L_x_63372:
        /* <DEDUP_REMOVED lines=43> */
.L_x_63371:
[----:B------:R-:W-:Y:S05]  /*3f40*/  BSYNC B2 ;  /* 0x0000000000027941 */ /* 0x000fea0003800000 */
.L_x_63370:
        /* <DEDUP_REMOVED lines=9> */
.L_x_63366:
        /* <DEDUP_REMOVED lines=12> */
.L_x_63375:
[----:B------:R-:W-:-:S07]  /*40a0*/  IMAD.MOV.U32 R7, RZ, RZ, R10 ;  /* 0x000000ffff077224 */ /* 0x000fce00078e000a */
.L_x_63376:
[----:B------:R-:W-:Y:S05]  /*40b0*/  BSYNC B2 ;  /* 0x0000000000027941 */ /* 0x000fea0003800000 */
.L_x_63374:
        /* <DEDUP_REMOVED lines=16> */
.L_x_63380:
[----:B------:R-:W-:Y:S05]  /*41c0*/  BSYNC B3 ;  /* 0x0000000000037941 */ /* 0x000fea0003800000 */
.L_x_63379:
        /* <DEDUP_REMOVED lines=43> */
.L_x_63378:
[----:B------:R-:W-:Y:S05]  /*4480*/  BSYNC B2 ;  /* 0x0000000000027941 */ /* 0x000fea0003800000 */
.L_x_63377:
        /* <DEDUP_REMOVED lines=11> */
.L_x_63381:
        /* <DEDUP_REMOVED lines=12> */
.L_x_63384:
[----:B------:R-:W-:-:S07]  /*4600*/  IMAD.MOV.U32 R11, RZ, RZ, R10 ;  /* 0x000000ffff0b7224 */ /* 0x000fce00078e000a */
.L_x_63385:
[----:B------:R-:W-:Y:S05]  /*4610*/  BSYNC B2 ;  /* 0x0000000000027941 */ /* 0x000fea0003800000 */
.L_x_63383:
        /* <DEDUP_REMOVED lines=16> */
.L_x_63389:
[----:B------:R-:W-:Y:S05]  /*4720*/  BSYNC B3 ;  /* 0x0000000000037941 */ /* 0x000fea0003800000 */
.L_x_63388:
        /* <DEDUP_REMOVED lines=44> */
.L_x_63387:
[----:B------:R-:W-:Y:S05]  /*49f0*/  BSYNC B2 ;  /* 0x0000000000027941 */ /* 0x000fea0003800000 */
.L_x_63386:
        /* <DEDUP_REMOVED lines=9> */
.L_x_63382:
[C---:B------:R-:W-:Y:S02]  /*4a90*/  LEA R188, P0, R19.reuse, UR30, 0x4 ;  /* 0x0000001e13bc7c11 */ /* 0x040fe4000f8020ff */
[----:B------:R-:W-:Y:S02]  /*4aa0*/  SEL R11, RZ, 0x1000000, P5 ;  /* 0x01000000ff0b7807 */ /* 0x000fe40002800000 */
[----:B------:R-:W-:Y:S02]  /*4ab0*/  LEA.HI.X R189, R19, UR31, RZ, 0x4, P0 ;  /* 0x0000001f13bd7c11 */ /* 0x000fe400080f24ff */
[----:B------:R-:W-:Y:S02]  /*4ac0*/  SEL R18, RZ, 0x10000, P4 ;  /* 0x00010000ff127807 */ /* 0x000fe40002000000 */
[----:B------:R-:W-:Y:S01]  /*4ad0*/  LOP3.LUT P2, RZ, R5, 0x1, RZ, 0xc0, !PT ;  /* 0x0000000105ff7812 */ /* 0x000fe2000784c0ff */
[----:B------:R0:W-:Y:S02]  /*4ae0*/  STG.E.128 desc[UR4][R188.64], R108 ;  /* 0x0000006cbc007986 */ /* 0x0001e4000c101d04 */
[----:B0-----:R-:W-:-:S04]  /*4af0*/  SEL R188, RZ, 0x100, P3 ;  /* 0x00000100ffbc7807 */ /* 0x001fc80001800000 */
[----:B------:R-:W-:Y:S02]  /*4b00*/  IADD3 R11, R188, R11, R18 ;  /* 0x0000000bbc0b7210 */ /* 0x000fe40007ffe012 */
[----:B------:R-:W-:-:S04]  /*4b10*/  SEL R18, RZ, 0x1, P2 ;  /* 0x00000001ff127807 */ /* 0x000fc80001000000 */
[----:B------:R-:W-:Y:S01]  /*4b20*/  IADD3 R190, R11, R18, RZ ;  /* 0x000000120bbe7210 */ /* 0x000fe20007ffe0ff */
[C---:B------:R-:W-:Y:S01]  /*4b30*/  IMAD.SHL.U32 R18, R19.reuse, 0x4, RZ ;  /* 0x0000000413127824 */ /* 0x040fe200078e00ff */
[----:B------:R-:W-:-:S04]  /*4b40*/  SHF.L.U64.HI R11, R19, 0x2, RZ ;  /* 0x00000002130b7819 */ /* 0x000fc800000102ff */
        /* <DEDUP_REMOVED lines=15> */
.L_x_63390:
[----:B-1----:R-:W-:-:S07]  /*4c40*/  VIADD R11, R19, 0x20 ;  /* 0x00000020130b7836 */ /* 0x002fce0000000000 */
.L_x_63325:
[----:B------:R-:W-:Y:S05]  /*4c50*/  BSYNC B1 ;  /* 0x0000000000017941 */ /* 0x000fea0003800000 */
.L_x_63324:
        /* <DEDUP_REMOVED lines=29> */
.L_x_63394:
[----:B------:R-:W-:-:S07]  /*4e30*/  IMAD.MOV.U32 R18, RZ, RZ, R10 ;  /* 0x000000ffff127224 */ /* 0x000fce00078e000a */
.L_x_63395:
[----:B------:R-:W-:Y:S05]  /*4e40*/  BSYNC B2 ;  /* 0x0000000000027941 */ /* 0x000fea0003800000 */
.L_x_63393:
        /* <DEDUP_REMOVED lines=16> */
.L_x_63399:
[----:B------:R-:W-:Y:S05]  /*4f50*/  BSYNC B3 ;  /* 0x0000000000037941 */ /* 0x000fea0003800000 */
.L_x_63398:
        /* <DEDUP_REMOVED lines=44> */
.L_x_63397:
[----:B------:R-:W-:Y:S05]  /*5220*/  BSYNC B2 ;  /* 0x0000000000027941 */ /* 0x000fea0003800000 */
.L_x_63396:
        /* <DEDUP_REMOVED lines=18> */
.L_x_63400:
        /* <DEDUP_REMOVED lines=12> */
.L_x_63403:
[----:B------:R-:W-:-:S07]  /*5410*/  IMAD.MOV.U32 R7, RZ, RZ, R10 ;  /* 0x000000ffff077224 */ /* 0x000fce00078e000a */
.L_x_63404:
[----:B------:R-:W-:Y:S05]  /*5420*/  BSYNC B2 ;  /* 0x0000000000027941 */ /* 0x000fea0003800000 */
.L_x_63402:
        /* <DEDUP_REMOVED lines=16> */
.L_x_63408:
[----:B------:R-:W-:Y:S05]  /*5530*/  BSYNC B3 ;  /* 0x0000000000037941 */ /* 0x000fea0003800000 */
.L_x_63407:
        /* <DEDUP_REMOVED lines=43> */
.L_x_63406:
[----:B------:R-:W-:Y:S05]  /*57f0*/  BSYNC B2 ;  /* 0x0000000000027941 */ /* 0x000fea0003800000 */
.L_x_63405:
        /* <DEDUP_REMOVED lines=9> */
.L_x_63401:
        /* <DEDUP_REMOVED lines=12> */
.L_x_63410:
[----:B------:R-:W-:-:S07]  /*5950*/  IMAD.MOV.U32 R18, RZ, RZ, R10 ;  /* 0x000000ffff127224 */ /* 0x000fce00078e000a */
.L_x_63411:
[----:B------:R-:W-:Y:S05]  /*5960*/  BSYNC B2 ;  /* 0x0000000000027941 */ /* 0x000fea0003800000 */
.L_x_63409:
        /* <DEDUP_REMOVED lines=16> */
.L_x_63415:
[----:B------:R-:W-:Y:S05]  /*5a70*/  BSYNC B3 ;  /* 0x0000000000037941 */ /* 0x000fea0003800000 */
.L_x_63414:
        /* <DEDUP_REMOVED lines=44> */
.L_x_63413:
[----:B------:R-:W-:Y:S05]  /*5d40*/  BSYNC B2 ;  /* 0x0000000000027941 */ /* 0x000fea0003800000 */
.L_x_63412:
        /* <DEDUP_REMOVED lines=11> */
.L_x_63416:
        /* <DEDUP_REMOVED lines=12> */
.L_x_63419:
[----:B------:R-:W-:-:S07]  /*5ec0*/  MOV R14, R10 ;  /* 0x0000000a000e7202 */ /* 0x000fce0000000f00 */
.L_x_63420:
[----:B------:R-:W-:Y:S05]  /*5ed0*/  BSYNC B2 ;  /* 0x0000000000027941 */ /* 0x000fea0003800000 */
.L_x_63418:
        /* <DEDUP_REMOVED lines=16> */
.L_x_63424:
[----:B------:R-:W-:Y:S05]  /*5fe0*/  BSYNC B3 ;  /* 0x0000000000037941 */ /* 0x000fea0003800000 */
.L_x_63423:
        /* <DEDUP_REMOVED lines=44> */
.L_x_63422:
[----:B------:R-:W-:Y:S05]  /*62b0*/  BSYNC B2 ;  /* 0x0000000000027941 */ /* 0x000fea0003800000 */
.L_x_63421:
        /* <DEDUP_REMOVED lines=9> */
.L_x_63417:
        /* <DEDUP_REMOVED lines=12> */
.L_x_63426:
[----:B------:R-:W-:-:S07]  /*6410*/  IMAD.MOV.U32 R7, RZ, RZ, R10 ;  /* 0x000000ffff077224 */ /* 0x000fce00078e000a */
.L_x_63427:
[----:B------:R-:W-:Y:S05]  /*6420*/  BSYNC B2 ;  /* 0x0000000000027941 */ /* 0x000fea0003800000 */
.L_x_63425:
        /* <DEDUP_REMOVED lines=16> */
.L_x_63431:
[----:B------:R-:W-:Y:S05]  /*6530*/  BSYNC B3 ;  /* 0x0000000000037941 */ /* 0x000fea0003800000 */
.L_x_63430:
        /* <DEDUP_REMOVED lines=44> */
.L_x_63429:
[----:B------:R-:W-:Y:S05]  /*6800*/  BSYNC B2 ;  /* 0x0000000000027941 */ /* 0x000fea0003800000 */
.L_x_63428:
[----:B------:R-:W0:Y:S01]  /*6810*/  LDC R188, c[0x0][0x294] ;  /* 0x0000a500ffbc7b82 */ /* 0x000e220000000800 */
[----:B------:R-:W-:-:S05]  /*6820*/  I2FP.F32.U32 R7, R7 ;  /* 0x0000000700077245 */ /* 0x000fca0000201000 */
[----:B------:R-:W-:-:S05]  /*6830*/  FFMA.FTZ R7, R7, R252, 1.1641532182693481445e-10 ;  /* 0x2f00000007077423 */ /* 0x000fca00000100fc */
[----:B0-----:R-:W-:Y:S01]  /*6840*/  FSETP.GTU.FTZ.AND P4, PT, R7, R188, PT ;  /* 0x000000bc0700720b */ /* 0x001fe20003f9c000 */
        /* <DEDUP_REMOVED lines=8> */
.L_x_63432:
        /* <DEDUP_REMOVED lines=12> */
.L_x_63435:
[----:B------:R-:W-:-:S07]  /*6990*/  MOV R7, R10 ;  /* 0x0000000a00077202 */ /* 0x000fce0000000f00 */
.L_x_63436:
[----:B------:R-:W-:Y:S05]  /*69a0*/  BSYNC B2 ;  /* 0x0000000000027941 */ /* 0x000fea0003800000 */
.L_x_63434:
        /* <DEDUP_REMOVED lines=16> */
.L_x_63440:
[----:B------:R-:W-:Y:S05]  /*6ab0*/  BSYNC B3 ;  /* 0x0000000000037941 */ /* 0x000fea0003800000 */
.L_x_63439:
        /* <DEDUP_REMOVED lines=44> */
.L_x_63438:
[----:B------:R-:W-:Y:S05]  /*6d80*/  BSYNC B2 ;  /* 0x0000000000027941 */ /* 0x000fea0003800000 */
.L_x_63437:
[----:B------:R-:W0:Y:S01]  /*6d90*/  LDC R18, c[0x0][0x294] ;  /* 0x0000a500ff127b82 */ /* 0x000e220000000800 */
[----:B------:R-:W-:-:S05]  /*6da0*/  I2FP.F32.U32 R7, R7 ;  /* 0x0000000700077245 */ /* 0x000fca0000201000 */
[----:B------:R-:W-:-:S05]  /*6db0*/  FFMA.FTZ R7, R7, R252, 1.1641532182693481445e-10 ;  /* 0x2f00000007077423 */ /* 0x000fca00000100fc */
[----:B0-----:R-:W-:Y:S01]  /*6dc0*/  FSETP.GTU.FTZ.AND P5, PT, R7, R18, PT ;  /* 0x000000120700720b */ /* 0x001fe20003fbc000 */
[----:B------:R-:W-:-:S05]  /*6dd0*/  FMUL.FTZ R7, R106, R235 ;  /* 0x000000eb6a077220 */ /* 0x000fca0000410000 */
[----:B------:R-:W-:-:S05]  /*6de0*/  FSEL R7, R7, RZ, !P5 ;  /* 0x000000ff07077208 */ /* 0x000fca0006800000 */
[----:B------:R-:W-:Y:S01]  /*6df0*/  FADD.FTZ R114, R7, R114 ;  /* 0x0000007207727221 */ /* 0x000fe20000010000 */
[----:B------:R-:W-:-:S03]  /*6e00*/  SEL R7, RZ, 0x1, P5 ;  /* 0x00000001ff077807 */ /* 0x000fc60002800000 */
[----:B------:R-:W-:Y:S01]  /*6e10*/  @P0 FADD.FTZ R114, R102, R114 ;  /* 0x0000007266720221 */ /* 0x000fe20000010000 */
[----:B------:R-:W-:-:S07]  /*6e20*/  PRMT R15, R7, 0x7610, R15 ;  /* 0x00007610070f7816 */ /* 0x000fce000000000f */
.L_x_63433:
        /* <DEDUP_REMOVED lines=12> */
.L_x_63442:
[----:B------:R-:W-:-:S07]  /*6ef0*/  IMAD.MOV.U32 R18, RZ, RZ, R10 ;  /* 0x000000ffff127224 */ /* 0x000fce00078e000a */
.L_x_63443:
[----:B------:R-:W-:Y:S05]  /*6f00*/  BSYNC B2 ;  /* 0x0000000000027941 */ /* 0x000fea0003800000 */
.L_x_63441:
        /* <DEDUP_REMOVED lines=16> */
.L_x_63447:
[----:B------:R-:W-:Y:S05]  /*7010*/  BSYNC B3 ;  /* 0x0000000000037941 */ /* 0x000fea0003800000 */
.L_x_63446:
        /* <DEDUP_REMOVED lines=44> */
.L_x_63445:
[----:B------:R-:W-:Y:S05]  /*72e0*/  BSYNC B2 ;  /* 0x0000000000027941 */ /* 0x000fea0003800000 */
.L_x_63444:
        /* <DEDUP_REMOVED lines=12> */
.L_x_63448:
        /* <DEDUP_REMOVED lines=12> */
.L_x_63451:
[----:B------:R-:W-:-:S07]  /*7470*/  MOV R16, R10 ;  /* 0x0000000a00107202 */ /* 0x000fce0000000f00 */
.L_x_63452:
[----:B------:R-:W-:Y:S05]  /*7480*/  BSYNC B2 ;  /* 0x0000000000027941 */ /* 0x000fea0003800000 */
.L_x_63450:
        /* <DEDUP_REMOVED lines=16> */
.L_x_63456:
[----:B------:R-:W-:Y:S05]  /*7590*/  BSYNC B3 ;  /* 0x0000000000037941 */ /* 0x000fea0003800000 */
.L_x_63455:
        /* <DEDUP_REMOVED lines=39> */
[----:B------:R-:W-:Y:S02]  /*7810*/  LOP3.LUT R8, R189, UR25, R190, 0x96, !PT ;  /* 0x00000019bd087c12 */ /* 0x000fe4000f8e96be */
[----:B------:R-:W-:Y:S01]  /*7820*/  MOV R12, R188 ;  /* 0x000000bc000c7202 */ /* 0x000fe20000000f00 */
[----:B------:R-:W-:-:S04]  /*7830*/  IMAD.WIDE.U32 R188, R10, -0x326172a9, RZ ;  /* 0xcd9e8d570abc7825 */ /* 0x000fc800078e00ff */
[----:B------:R-:W-:Y:S01]  /*7840*/  IMAD.MOV.U32 R10, RZ, RZ, R188 ;  /* 0x000000ffff0a7224 */ /* 0x000fe200078e00bc */
[----:B------:R-:W-:-:S07]  /*7850*/  LOP3.LUT R6, R189, UR24, R6, 0x96, !PT ;  /* 0x00000018bd067c12 */ /* 0x000fce000f8e9606 */
.L_x_63454:
[----:B------:R-:W-:Y:S05]  /*7860*/  BSYNC B2 ;  /* 0x0000000000027941 */ /* 0x000fea0003800000 */
.L_x_63453:
        /* <DEDUP_REMOVED lines=8> */
.L_x_63449:
        /* <DEDUP_REMOVED lines=27> */
.L_x_63457:
[----:B------:R-:W-:-:S07]  /*7aa0*/  VIADD R11, R11, 0x20 ;  /* 0x000000200b0b7836 */ /* 0x000fce0000000000 */
.L_x_63392:
[----:B------:R-:W-:Y:S05]  /*7ab0*/  BSYNC B1 ;  /* 0x0000000000017941 */ /* 0x000fea0003800000 */
.L_x_63391:
        /* <DEDUP_REMOVED lines=29> */
.L_x_63461:
[----:B------:R-:W-:-:S07]  /*7c90*/  IMAD.MOV.U32 R18, RZ, RZ, R10 ;  /* 0x000000ffff127224 */ /* 0x000fce00078e000a */
.L_x_63462:
[----:B------:R-:W-:Y:S05]  /*7ca0*/  BSYNC B2 ;  /* 0x0000000000027941 */ /* 0x000fea0003800000 */
.L_x_63460:
        /* <DEDUP_REMOVED lines=16> */
.L_x_63466:
[----:B------:R-:W-:Y:S05]  /*7db0*/  BSYNC B3 ;  /* 0x0000000000037941 */ /* 0x000fea0003800000 */
.L_x_63465:
        /* <DEDUP_REMOVED lines=44> */
.L_x_63464:
[----:B------:R-:W-:Y:S05]  /*8080*/  BSYNC B2 ;  /* 0x0000000000027941 */ /* 0x000fea0003800000 */
.L_x_63463:
        /* <DEDUP_REMOVED lines=18> */
.L_x_63467:
        /* <DEDUP_REMOVED lines=12> */
.L_x_63470:
[----:B------:R-:W-:-:S07]  /*8270*/  MOV R7, R10 ;  /* 0x0000000a00077202 */ /* 0x000fce0000000f00 */
.L_x_63471:
[----:B------:R-:W-:Y:S05]  /*8280*/  BSYNC B2 ;  /* 0x0000000000027941 */ /* 0x000fea0003800000 */
.L_x_63469:
        /* <DEDUP_REMOVED lines=16> */
.L_x_63475:
[----:B------:R-:W-:Y:S05]  /*8390*/  BSYNC B3 ;  /* 0x0000000000037941 */ /* 0x000fea0003800000 */
.L_x_63474:
        /* <DEDUP_REMOVED lines=43> */
.L_x_63473:
[----:B------:R-:W-:Y:S05]  /*8650*/  BSYNC B2 ;  /* 0x0000000000027941 */ /* 0x000fea0003800000 */
.L_x_63472:
        /* <DEDUP_REMOVED lines=9> */
.L_x_63468:
        /* <DEDUP_REMOVED lines=12> */
.L_x_63477:
[----:B------:R-:W-:-:S07]  /*87b0*/  IMAD.MOV.U32 R18, RZ, RZ, R10 ;  /* 0x000000ffff127224 */ /* 0x000fce00078e000a */
.L_x_63478:
[----:B------:R-:W-:Y:S05]  /*87c0*/  BSYNC B2 ;  /* 0x0000000000027941 */ /* 0x000fea0003800000 */
.L_x_63476:
        /* <DEDUP_REMOVED lines=16> */
.L_x_63482:
[----:B------:R-:W-:Y:S05]  /*88d0*/  BSYNC B3 ;  /* 0x0000000000037941 */ /* 0x000fea0003800000 */
.L_x_63481:
        /* <DEDUP_REMOVED lines=41> */
[----:B------:R-:W-:-:S04]  /*8b70*/  IMAD.WIDE.U32 R188, R10, -0x326172a9, RZ ;  /* 0xcd9e8d570abc7825 */ /* 0x000fc800078e00ff */
[----:B------:R-:W-:Y:S01]  /*8b80*/  IMAD.MOV.U32 R10, RZ, RZ, R188 ;  /* 0x000000ffff0a7224 */ /* 0x000fe200078e00bc */
[----:B------:R-:W-:-:S07]  /*8b90*/  LOP3.LUT R6, R189, UR24, R6, 0x96, !PT ;  /* 0x00000018bd067c12 */ /* 0x000fce000f8e9606 */
.L_x_63480:
[----:B------:R-:W-:Y:S05]  /*8ba0*/  BSYNC B2 ;  /* 0x0000000000027941 */ /* 0x000fea0003800000 */
.L_x_63479:
        /* <DEDUP_REMOVED lines=11> */
.L_x_63483:
        /* <DEDUP_REMOVED lines=12> */
.L_x_63486:
[----:B------:R-:W-:-:S07]  /*8d20*/  IMAD.MOV.U32 R14, RZ, RZ, R10 ;  /* 0x000000ffff0e7224 */ /* 0x000fce00078e000a */
.L_x_63487:
[----:B------:R-:W-:Y:S05]  /*8d30*/  BSYNC B2 ;  /* 0x0000000000027941 */ /* 0x000fea0003800000 */
.L_x_63485:
        /* <DEDUP_REMOVED lines=16> */
.L_x_63491:
[----:B------:R-:W-:Y:S05]  /*8e40*/  BSYNC B3 ;  /* 0x0000000000037941 */ /* 0x000fea0003800000 */
.L_x_63490:
        /* <DEDUP_REMOVED lines=44> */
.L_x_63489:
[----:B------:R-:W-:Y:S05]  /*9110*/  BSYNC B2 ;  /* 0x0000000000027941 */ /* 0x000fea0003800000 */
.L_x_63488:
        /* <DEDUP_REMOVED lines=9> */
.L_x_63484:
        /* <DEDUP_REMOVED lines=12> */
.L_x_63493:
[----:B------:R-:W-:-:S07]  /*9270*/  IMAD.MOV.U32 R7, RZ, RZ, R10 ;  /* 0x000000ffff077224 */ /* 0x000fce00078e000a */
.L_x_63494:
[----:B------:R-:W-:Y:S05]  /*9280*/  BSYNC B2 ;  /* 0x0000000000027941 */ /* 0x000fea0003800000 */
.L_x_63492:
        /* <DEDUP_REMOVED lines=16> */
.L_x_63498:
[----:B------:R-:W-:Y:S05]  /*9390*/  BSYNC B3 ;  /* 0x0000000000037941 */ /* 0x000fea0003800000 */
.L_x_63497:
        /* <DEDUP_REMOVED lines=44> */
.L_x_63496:
[----:B------:R-:W-:Y:S05]  /*9660*/  BSYNC B2 ;  /* 0x0000000000027941 */ /* 0x000fea0003800000 */
.L_x_63495:
        /* <DEDUP_REMOVED lines=12> */
.L_x_63499:
        /* <DEDUP_REMOVED lines=12> */
.L_x_63502:
[----:B------:R-:W-:-:S07]  /*97f0*/  IMAD.MOV.U32 R7, RZ, RZ, R10 ;  /* 0x000000ffff077224 */ /* 0x000fce00078e000a */
.L_x_63503:
[----:B------:R-:W-:Y:S05]  /*9800*/  BSYNC B2 ;  /* 0x0000000000027941 */ /* 0x000fea0003800000 */
.L_x_63501:
        /* <DEDUP_REMOVED lines=16> */
.L_x_63507:
[----:B------:R-:W-:Y:S05]  /*9910*/  BSYNC B3 ;  /* 0x0000000000037941 */ /* 0x000fea0003800000 */
.L_x_63506:
        /* <DEDUP_REMOVED lines=44> */
.L_x_63505:
[----:B------:R-:W-:Y:S05]  /*9be0*/  BSYNC B2 ;  /* 0x0000000000027941 */ /* 0x000fea0003800000 */
.L_x_63504:
        /* <DEDUP_REMOVED lines=10> */
.L_x_63500:
        /* <DEDUP_REMOVED lines=12> */
.L_x_63509:
[----:B------:R-:W-:-:S07]  /*9d50*/  IMAD.MOV.U32 R18, RZ, RZ, R10 ;  /* 0x000000ffff127224 */ /* 0x000fce00078e000a */
.L_x_63510:
[----:B------:R-:W-:Y:S05]  /*9d60*/  BSYNC B2 ;  /* 0x0000000000027941 */ /* 0x000fea0003800000 */
.L_x_63508:
        /* <DEDUP_REMOVED lines=16> */
.L_x_63514:
[----:B------:R-:W-:Y:S05]  /*9e70*/  BSYNC B3 ;  /* 0x0000000000037941 */ /* 0x000fea0003800000 */
.L_x_63513:
        /* <DEDUP_REMOVED lines=44> */
.L_x_63512:
[----:B------:R-:W-:Y:S05]  /*a140*/  BSYNC B2 ;  /* 0x0000000000027941 */ /* 0x000fea0003800000 */
.L_x_63511:
        /* <DEDUP_REMOVED lines=12> */
.L_x_63515:
        /* <DEDUP_REMOVED lines=12> */
.L_x_63518:
[----:B------:R-:W-:-:S07]  /*a2d0*/  IMAD.MOV.U32 R16, RZ, RZ, R10 ;  /* 0x000000ffff107224 */ /* 0x000fce00078e000a */
.L_x_63519:
[----:B------:R-:W-:Y:S05]  /*a2e0*/  BSYNC B2 ;  /* 0x0000000000027941 */ /* 0x000fea0003800000 */
.L_x_63517:
        /* <DEDUP_REMOVED lines=16> */
.L_x_63523:
[----:B------:R-:W-:Y:S05]  /*a3f0*/  BSYNC B3 ;  /* 0x0000000000037941 */ /* 0x000fea0003800000 */
.L_x_63522:
        /* <DEDUP_REMOVED lines=44> */
.L_x_63521:
[----:B------:R-:W-:Y:S05]  /*a6c0*/  BSYNC B2 ;  /* 0x0000000000027941 */ /* 0x000fea0003800000 */
.L_x_63520:
        /* <DEDUP_REMOVED lines=8> */
.L_x_63516:
        /* <DEDUP_REMOVED lines=27> */
.L_x_63524:
[----:B------:R-:W-:-:S07]  /*a900*/  IADD3 R11, R11, 0x20, RZ ;  /* 0x000000200b0b7810 */ /* 0x000fce0007ffe0ff */
.L_x_63459:
[----:B------:R-:W-:Y:S05]  /*a910*/  BSYNC B1 ;  /* 0x0000000000017941 */ /* 0x000fea0003800000 */
.L_x_63458:
        /* <DEDUP_REMOVED lines=29> */
.L_x_63528:
[----:B------:R-:W-:-:S07]  /*aaf0*/  IMAD.MOV.U32 R18, RZ, RZ, R10 ;  /* 0x000000ffff127224 */ /* 0x000fce00078e000a */
.L_x_63529:
[----:B------:R-:W-:Y:S05]  /*ab00*/  BSYNC B2 ;  /* 0x0000000000027941 */ /* 0x000fea0003800000 */
.L_x_63527:
        /* <DEDUP_REMOVED lines=16> */
.L_x_63533:
[----:B------:R-:W-:Y:S05]  /*ac10*/  BSYNC B3 ;  /* 0x0000000000037941 */ /* 0x000fea0003800000 */
.L_x_63532:
        /* <DEDUP_REMOVED lines=44> */
.L_x_63531:
[----:B------:R-:W-:Y:S05]  /*aee0*/  BSYNC B2 ;  /* 0x0000000000027941 */ /* 0x000fea0003800000 */
.L_x_63530:
        /* <DEDUP_REMOVED lines=18> */
.L_x_63534:
        /* <DEDUP_REMOVED lines=12> */
.L_x_63537:
[----:B------:R-:W-:-:S07]  /*b0d0*/  IMAD.MOV.U32 R7, RZ, RZ, R10 ;  /* 0x000000ffff077224 */ /* 0x000fce00078e000a */
.L_x_63538:
[----:B------:R-:W-:Y:S05]  /*b0e0*/  BSYNC B2 ;  /* 0x0000000000027941 */ /* 0x000fea0003800000 */
.L_x_63536:
        /* <DEDUP_REMOVED lines=16> */
.L_x_63542:
[----:B------:R-:W-:Y:S05]  /*b1f0*/  BSYNC B3 ;  /* 0x0000000000037941 */ /* 0x000fea0003800000 */
.L_x_63541:
        /* <DEDUP_REMOVED lines=43> */
.L_x_63540:
[----:B------:R-:W-:Y:S05]  /*b4b0*/  BSYNC B2 ;  /* 0x0000000000027941 */ /* 0x000fea0003800000 */
.L_x_63539:
        /* <DEDUP_REMOVED lines=9> */
.L_x_63535:
        /* <DEDUP_REMOVED lines=12> */
.L_x_63544:
[----:B------:R-:W-:-:S07]  /*b610*/  IMAD.MOV.U32 R18, RZ, RZ, R10 ;  /* 0x000000ffff127224 */ /* 0x000fce00078e000a */
.L_x_63545:
[----:B------:R-:W-:Y:S05]  /*b620*/  BSYNC B2 ;  /* 0x0000000000027941 */ /* 0x000fea0003800000 */
.L_x_63543:
        /* <DEDUP_REMOVED lines=16> */
.L_x_63549:
[----:B------:R-:W-:Y:S05]  /*b730*/  BSYNC B3 ;  /* 0x0000000000037941 */ /* 0x000fea0003800000 */
.L_x_63548:
        /* <DEDUP_REMOVED lines=44> */
.L_x_63547:
[----:B------:R-:W-:Y:S05]  /*ba00*/  BSYNC B2 ;  /* 0x0000000000027941 */ /* 0x000fea0003800000 */
.L_x_63546:
        /* <DEDUP_REMOVED lines=11> */
.L_x_63550:
        /* <DEDUP_REMOVED lines=12> */
.L_x_63553:
[----:B------:R-:W-:-:S07]  /*bb80*/  IMAD.MOV.U32 R14, RZ, RZ, R10 ;  /* 0x000000ffff0e7224 */ /* 0x000fce00078e000a */
.L_x_63554:
[----:B------:R-:W-:Y:S05]  /*bb90*/  BSYNC B2 ;  /* 0x0000000000027941 */ /* 0x000fea0003800000 */
.L_x_63552:
        /* <DEDUP_REMOVED lines=16> */
.L_x_63558:
[----:B------:R-:W-:Y:S05]  /*bca0*/  BSYNC B3 ;  /* 0x0000000000037941 */ /* 0x000fea0003800000 */
.L_x_63557:
        /* <DEDUP_REMOVED lines=44> */
.L_x_63556:
[----:B------:R-:W-:Y:S05]  /*bf70*/  BSYNC B2 ;  /* 0x0000000000027941 */ /* 0x000fea0003800000 */
.L_x_63555:
        /* <DEDUP_REMOVED lines=9> */
.L_x_63551:
        /* <DEDUP_REMOVED lines=12> */
.L_x_63560:
[----:B------:R-:W-:-:S07]  /*c0d0*/  IMAD.MOV.U32 R7, RZ, RZ, R10 ;  /* 0x000000ffff077224 */ /* 0x000fce00078e000a */
.L_x_63561:
[----:B------:R-:W-:Y:S05]  /*c0e0*/  BSYNC B2 ;  /* 0x0000000000027941 */ /* 0x000fea0003800000 */
.L_x_63559:
        /* <DEDUP_REMOVED lines=16> */
.L_x_63565:
[----:B------:R-:W-:Y:S05]  /*c1f0*/  BSYNC B3 ;  /* 0x0000000000037941 */ /* 0x000fea0003800000 */
.L_x_63564:
        /* <DEDUP_REMOVED lines=44> */
.L_x_63563:
[----:B------:R-:W-:Y:S05]  /*c4c0*/  BSYNC B2 ;  /* 0x0000000000027941 */ /* 0x000fea0003800000 */
.L_x_63562:
[----:B------:R-:W0:Y:S01]  /*c4d0*/  LDC R188, c[0x0][0x294] ;  /* 0x0000a500ffbc7b82 */ /* 0x000e220000000800 */
[----:B------:R-:W-:-:S05]  /*c4e0*/  I2FP.F32.U32 R7, R7 ;  /* 0x0000000700077245 */ /* 0x000fca0000201000 */
[----:B------:R-:W-:-:S05]  /*c4f0*/  FFMA.FTZ R7, R7, R252, 1.1641532182693481445e-10 ;  /* 0x2f00000007077423 */ /* 0x000fca00000100fc */
[----:B0-----:R-:W-:Y:S01]  /*c500*/  FSETP.GTU.FTZ.AND P4, PT, R7, R188, PT ;  /* 0x000000bc0700720b */ /* 0x001fe20003f9c000 */
        /* <DEDUP_REMOVED lines=8> */
.L_x_63566:
        /* <DEDUP_REMOVED lines=12> */
.L_x_63569:
[----:B------:R-:W-:-:S07]  /*c650*/  IMAD.MOV.U32 R7, RZ, RZ, R10 ;  /* 0x000000ffff077224 */ /* 0x000fce00078e000a */
.L_x_63570:
[----:B------:R-:W-:Y:S05]  /*c660*/  BSYNC B2 ;  /* 0x0000000000027941 */ /* 0x000fea0003800000 */
.L_x_63568:
        /* <DEDUP_REMOVED lines=16> */
.L_x_63574:
[----:B------:R-:W-:Y:S05]  /*c770*/  BSYNC B3 ;  /* 0x0000000000037941 */ /* 0x000fea0003800000 */
.L_x_63573:
        /* <DEDUP_REMOVED lines=44> */
.L_x_63572:
[----:B------:R-:W-:Y:S05]  /*ca40*/  BSYNC B2 ;  /* 0x0000000000027941 */ /* 0x000fea0003800000 */
.L_x_63571:
        /* <DEDUP_REMOVED lines=10> */
.L_x_63567:
        /* <DEDUP_REMOVED lines=12> */
.L_x_63576:
[----:B------:R-:W-:-:S07]  /*cbb0*/  IMAD.MOV.U32 R18, RZ, RZ, R10 ;  /* 0x000000ffff127224 */ /* 0x000fce00078e000a */
.L_x_63577:
[----:B------:R-:W-:Y:S05]  /*cbc0*/  BSYNC B2 ;  /* 0x0000000000027941 */ /* 0x000fea0003800000 */
.L_x_63575:
        /* <DEDUP_REMOVED lines=16> */
.L_x_63581:
[----:B------:R-:W-:Y:S05]  /*ccd0*/  BSYNC B3 ;  /* 0x0000000000037941 */ /* 0x000fea0003800000 */
.L_x_63580:
        /* <DEDUP_REMOVED lines=44> */
.L_x_63579:
[----:B------:R-:W-:Y:S05]  /*cfa0*/  BSYNC B2 ;  /* 0x0000000000027941 */ /* 0x000fea0003800000 */
.L_x_63578:
        /* <DEDUP_REMOVED lines=12> */
.L_x_63582:
        /* <DEDUP_REMOVED lines=12> */
.L_x_63585:
[----:B------:R-:W-:-:S07]  /*d130*/  IMAD.MOV.U32 R16, RZ, RZ, R10 ;  /* 0x000000ffff107224 */ /* 0x000fce00078e000a */
.L_x_63586:
[----:B------:R-:W-:Y:S05]  /*d140*/  BSYNC B2 ;  /* 0x0000000000027941 */ /* 0x000fea0003800000 */
.L_x_63584:
        /* <DEDUP_REMOVED lines=16> */
.L_x_63590:
[----:B------:R-:W-:Y:S05]  /*d250*/  BSYNC B3 ;  /* 0x0000000000037941 */ /* 0x000fea0003800000 */
.L_x_63589:
        /* <DEDUP_REMOVED lines=44> */
.L_x_63588:
[----:B------:R-:W-:Y:S05]  /*d520*/  BSYNC B2 ;  /* 0x0000000000027941 */ /* 0x000fea0003800000 */
.L_x_63587:
        /* <DEDUP_REMOVED lines=8> */
.L_x_63583:
        /* <DEDUP_REMOVED lines=27> */
.L_x_63591:
[----:B------:R-:W-:-:S07]  /*d760*/  VIADD R11, R11, 0x20 ;  /* 0x000000200b0b7836 */ /* 0x000fce0000000000 */
.L_x_63526:
[----:B------:R-:W-:Y:S05]  /*d770*/  BSYNC B1 ;  /* 0x0000000000017941 */ /* 0x000fea0003800000 */
.L_x_63525:
        /* <DEDUP_REMOVED lines=29> */
.L_x_63595:
[----:B------:R-:W-:-:S07]  /*d950*/  MOV R18, R10 ;  /* 0x0000000a00127202 */ /* 0x000fce0000000f00 */
.L_x_63596:
[----:B------:R-:W-:Y:S05]  /*d960*/  BSYNC B2 ;  /* 0x0000000000027941 */ /* 0x000fea0003800000 */
.L_x_63594:
        /* <DEDUP_REMOVED lines=16> */
.L_x_63600:
[----:B------:R-:W-:Y:S05]  /*da70*/  BSYNC B3 ;  /* 0x0000000000037941 */ /* 0x000fea0003800000 */
.L_x_63599:
        /* <DEDUP_REMOVED lines=44> */
.L_x_63598:
[----:B------:R-:W-:Y:S05]  /*dd40*/  BSYNC B2 ;  /* 0x0000000000027941 */ /* 0x000fea0003800000 */
.L_x_63597:
        /* <DEDUP_REMOVED lines=18> */
.L_x_63601:
        /* <DEDUP_REMOVED lines=12> */
.L_x_63604:
[----:B------:R-:W-:-:S07]  /*df30*/  IMAD.MOV.U32 R7, RZ, RZ, R10 ;  /* 0x000000ffff077224 */ /* 0x000fce00078e000a */
.L_x_63605:
[----:B------:R-:W-:Y:S05]  /*df40*/  BSYNC B2 ;  /* 0x0000000000027941 */ /* 0x000fea0003800000 */
.L_x_63603:
        /* <DEDUP_REMOVED lines=16> */
.L_x_63609:
[----:B------:R-:W-:Y:S05]  /*e050*/  BSYNC B3 ;  /* 0x0000000000037941 */ /* 0x000fea0003800000 */
.L_x_63608:
        /* <DEDUP_REMOVED lines=43> */
.L_x_63607:
[----:B------:R-:W-:Y:S05]  /*e310*/  BSYNC B2 ;  /* 0x0000000000027941 */ /* 0x000fea0003800000 */
.L_x_63606:
        /* <DEDUP_REMOVED lines=9> */
.L_x_63602:
        /* <DEDUP_REMOVED lines=12> */
.L_x_63611:
[----:B------:R-:W-:-:S07]  /*e470*/  MOV R18, R10 ;  /* 0x0000000a00127202 */ /* 0x000fce0000000f00 */
.L_x_63612:
[----:B------:R-:W-:Y:S05]  /*e480*/  BSYNC B2 ;  /* 0x0000000000027941 */ /* 0x000fea0003800000 */
.L_x_63610:
        /* <DEDUP_REMOVED lines=16> */
.L_x_63616:
[----:B------:R-:W-:Y:S05]  /*e590*/  BSYNC B3 ;  /* 0x0000000000037941 */ /* 0x000fea0003800000 */
.L_x_63615:
        /* <DEDUP_REMOVED lines=44> */
.L_x_63614:
[----:B------:R-:W-:Y:S05]  /*e860*/  BSYNC B2 ;  /* 0x0000000000027941 */ /* 0x000fea0003800000 */
.L_x_63613:
        /* <DEDUP_REMOVED lines=11> */
.L_x_63617:
        /* <DEDUP_REMOVED lines=12> */
.L_x_63620:
[----:B------:R-:W-:-:S07]  /*e9e0*/  IMAD.MOV.U32 R14, RZ, RZ, R10 ;  /* 0x000000ffff0e7224 */ /* 0x000fce00078e000a */
.L_x_63621:
[----:B------:R-:W-:Y:S05]  /*e9f0*/  BSYNC B2 ;  /* 0x0000000000027941 */ /* 0x000fea0003800000 */
.L_x_63619:
        /* <DEDUP_REMOVED lines=16> */
.L_x_63625:
[----:B------:R-:W-:Y:S05]  /*eb00*/  BSYNC B3 ;  /* 0x0000000000037941 */ /* 0x000fea0003800000 */
.L_x_63624:
        /* <DEDUP_REMOVED lines=44> */
.L_x_63623:
[----:B------:R-:W-:Y:S05]  /*edd0*/  BSYNC B2 ;  /* 0x0000000000027941 */ /* 0x000fea0003800000 */
.L_x_63622:
        /* <DEDUP_REMOVED lines=9> */
.L_x_63618:
        /* <DEDUP_REMOVED lines=12> */
.L_x_63627:
[----:B------:R-:W-:-:S07]  /*ef30*/  MOV R7, R10 ;  /* 0x0000000a00077202 */ /* 0x000fce0000000f00 */
.L_x_63628:
[----:B------:R-:W-:Y:S05]  /*ef40*/  BSYNC B2 ;  /* 0x0000000000027941 */ /* 0x000fea0003800000 */
.L_x_63626:
        /* <DEDUP_REMOVED lines=16> */
.L_x_63632:
[----:B------:R-:W-:Y:S05]  /*f050*/  BSYNC B3 ;  /* 0x0000000000037941 */ /* 0x000fea0003800000 */
.L_x_63631:
        /* <DEDUP_REMOVED lines=44> */
.L_x_63630:
[----:B------:R-:W-:Y:S05]  /*f320*/  BSYNC B2 ;  /* 0x0000000000027941 */ /* 0x000fea0003800000 */
.L_x_63629:
        /* <DEDUP_REMOVED lines=12> */
.L_x_63633:
        /* <DEDUP_REMOVED lines=12> */
.L_x_63636:
[----:B------:R-:W-:-:S07]  /*f4b0*/  IMAD.MOV.U32 R7, RZ, RZ, R10 ;  /* 0x000000ffff077224 */ /* 0x000fce00078e000a */
.L_x_63637:
[----:B------:R-:W-:Y:S05]  /*f4c0*/  BSYNC B2 ;  /* 0x0000000000027941 */ /* 0x000fea0003800000 */
.L_x_63635:
        /* <DEDUP_REMOVED lines=16> */
.L_x_63641:
[----:B------:R-:W-:Y:S05]  /*f5d0*/  BSYNC B3 ;  /* 0x0000000000037941 */ /* 0x000fea0003800000 */
.L_x_63640:
        /* <DEDUP_REMOVED lines=44> */
.L_x_63639:
[----:B------:R-:W-:Y:S05]  /*f8a0*/  BSYNC B2 ;  /* 0x0000000000027941 */ /* 0x000fea0003800000 */
.L_x_63638:
        /* <DEDUP_REMOVED lines=10> */
.L_x_63634:
        /* <DEDUP_REMOVED lines=12> */
.L_x_63643:
[----:B------:R-:W-:-:S07]  /*fa10*/  MOV R18, R10 ;  /* 0x0000000a00127202 */ /* 0x000fce0000000f00 */
.L_x_63644:
[----:B------:R-:W-:Y:S05]  /*fa20*/  BSYNC B2 ;  /* 0x0000000000027941 */ /* 0x000fea0003800000 */
.L_x_63642:
        /* <DEDUP_REMOVED lines=16> */
.L_x_63648:
[----:B------:R-:W-:Y:S05]  /*fb30*/  BSYNC B3 ;  /* 0x0000000000037941 */ /* 0x000fea0003800000 */
.L_x_63647:
        /* <DEDUP_REMOVED lines=44> */
.L_x_63646:
[----:B------:R-:W-:Y:S05]  /*fe00*/  BSYNC B2 ;  /* 0x0000000000027941 */ /* 0x000fea0003800000 */
.L_x_63645:
        /* <DEDUP_REMOVED lines=12> */
.L_x_63649:
        /* <DEDUP_REMOVED lines=12> */
.L_x_63652:
[----:B------:R-:W-:-:S07]  /*ff90*/  IMAD.MOV.U32 R16, RZ, RZ, R10 ;  /* 0x000000ffff107224 */ /* 0x000fce00078e000a */
.L_x_63653:
[----:B------:R-:W-:Y:S05]  /*ffa0*/  BSYNC B2 ;  /* 0x0000000000027941 */ /* 0x000fea0003800000 */
.L_x_63651:
        /* <DEDUP_REMOVED lines=16> */
.L_x_63657:
[----:B------:R-:W-:Y:S05]  /*100b0*/  BSYNC B3 ;  /* 0x0000000000037941 */ /* 0x000fea0003800000 */
.L_x_63656:
        /* <DEDUP_REMOVED lines=44> */
.L_x_63655:
[----:B------:R-:W-:Y:S05]  /*10380*/  BSYNC B2 ;  /* 0x0000000000027941 */ /* 0x000fea0003800000 */
.L_x_63654:
        /* <DEDUP_REMOVED lines=8> */
.L_x_63650:
        /* <DEDUP_REMOVED lines=27> */
.L_x_63658:
[----:B------:R-:W-:-:S07]  /*105c0*/  VIADD R11, R11, 0x20 ;  /* 0x000000200b0b7836 */ /* 0x000fce0000000000 */
.L_x_63593:
[----:B------:R-:W-:Y:S05]  /*105d0*/  BSYNC B1 ;  /* 0x0000000000017941 */ /* 0x000fea0003800000 */
.L_x_63592:
        /* <DEDUP_REMOVED lines=29> */
.L_x_63662:
[----:B------:R-:W-:-:S07]  /*107b0*/  IMAD.MOV.U32 R18, RZ, RZ, R10 ;  /* 0x000000ffff127224 */ /* 0x000fce00078e000a */
.L_x_63663:
[----:B------:R-:W-:Y:S05]  /*107c0*/  BSYNC B2 ;  /* 0x0000000000027941 */ /* 0x000fea0003800000 */
.L_x_63661:
        /* <DEDUP_REMOVED lines=16> */
.L_x_63667:
[----:B------:R-:W-:Y:S05]  /*108d0*/  BSYNC B3 ;  /* 0x0000000000037941 */ /* 0x000fea0003800000 */
.L_x_63666:
        /* <DEDUP_REMOVED lines=44> */
.L_x_63665:
[----:B------:R-:W-:Y:S05]  /*10ba0*/  BSYNC B2 ;  /* 0x0000000000027941 */ /* 0x000fea0003800000 */
.L_x_63664:
        /* <DEDUP_REMOVED lines=18> */
.L_x_63668:
        /* <DEDUP_REMOVED lines=12> */
.L_x_63671:
[----:B------:R-:W-:-:S07]  /*10d90*/  IMAD.MOV.U32 R7, RZ, RZ, R10 ;  /* 0x000000ffff077224 */ /* 0x000fce00078e000a */
.L_x_63672:
[----:B------:R-:W-:Y:S05]  /*10da0*/  BSYNC B2 ;  /* 0x0000000000027941 */ /* 0x000fea0003800000 */
.L_x_63670:
        /* <DEDUP_REMOVED lines=16> */
.L_x_63676:
[----:B------:R-:W-:Y:S05]  /*10eb0*/  BSYNC B3 ;  /* 0x0000000000037941 */ /* 0x000fea0003800000 */
.L_x_63675:
        /* <DEDUP_REMOVED lines=43> */
.L_x_63674:
[----:B------:R-:W-:Y:S05]  /*11170*/  BSYNC B2 ;  /* 0x0000000000027941 */ /* 0x000fea0003800000 */
.L_x_63673:
        /* <DEDUP_REMOVED lines=9> */
.L_x_63669:
        /* <DEDUP_REMOVED lines=12> */
.L_x_63678:
[----:B------:R-:W-:-:S07]  /*112d0*/  IMAD.MOV.U32 R18, RZ, RZ, R10 ;  /* 0x000000ffff127224 */ /* 0x000fce00078e000a */
.L_x_63679:
[----:B------:R-:W-:Y:S05]  /*112e0*/  BSYNC B2 ;  /* 0x0000000000027941 */ /* 0x000fea0003800000 */
.L_x_63677:
        /* <DEDUP_REMOVED lines=16> */
.L_x_63683:
[----:B------:R-:W-:Y:S05]  /*113f0*/  BSYNC B3 ;  /* 0x0000000000037941 */ /* 0x000fea0003800000 */
.L_x_63682:
        /* <DEDUP_REMOVED lines=44> */
.L_x_63681:
[----:B------:R-:W-:Y:S05]  /*116c0*/  BSYNC B2 ;  /* 0x0000000000027941 */ /* 0x000fea0003800000 */
.L_x_63680:
        /* <DEDUP_REMOVED lines=11> */
.L_x_63684:
        /* <DEDUP_REMOVED lines=12> */
.L_x_63687:
[----:B------:R-:W-:-:S07]  /*11840*/  MOV R14, R10 ;  /* 0x0000000a000e7202 */ /* 0x000fce0000000f00 */
.L_x_63688:
[----:B------:R-:W-:Y:S05]  /*11850*/  BSYNC B2 ;  /* 0x0000000000027941 */ /* 0x000fea0003800000 */
.L_x_63686:
        /* <DEDUP_REMOVED lines=16> */
.L_x_63692:
[----:B------:R-:W-:Y:S05]  /*11960*/  BSYNC B3 ;  /* 0x0000000000037941 */ /* 0x000fea0003800000 */
.L_x_63691:
        /* <DEDUP_REMOVED lines=44> */
.L_x_63690:
[----:B------:R-:W-:Y:S05]  /*11c30*/  BSYNC B2 ;  /* 0x0000000000027941 */ /* 0x000fea0003800000 */
.L_x_63689:
        /* <DEDUP_REMOVED lines=9> */
.L_x_63685:
        /* <DEDUP_REMOVED lines=12> */
.L_x_63694:
[----:B------:R-:W-:-:S07]  /*11d90*/  IMAD.MOV.U32 R7, RZ, RZ, R10 ;  /* 0x000000ffff077224 */ /* 0x000fce00078e000a */
.L_x_63695:
[----:B------:R-:W-:Y:S05]  /*11da0*/  BSYNC B2 ;  /* 0x0000000000027941 */ /* 0x000fea0003800000 */
.L_x_63693:
        /* <DEDUP_REMOVED lines=16> */
.L_x_63699:
[----:B------:R-:W-:Y:S05]  /*11eb0*/  BSYNC B3 ;  /* 0x0000000000037941 */ /* 0x000fea0003800000 */
.L_x_63698:
        /* <DEDUP_REMOVED lines=44> */
.L_x_63697:
[----:B------:R-:W-:Y:S05]  /*12180*/  BSYNC B2 ;  /* 0x0000000000027941 */ /* 0x000fea0003800000 */
.L_x_63696:
        /* <DEDUP_REMOVED lines=12> */
.L_x_63700:
        /* <DEDUP_REMOVED lines=12> */
.L_x_63703:
[----:B------:R-:W-:-:S07]  /*12310*/  MOV R7, R10 ;  /* 0x0000000a00077202 */ /* 0x000fce0000000f00 */
.L_x_63704:
[----:B------:R-:W-:Y:S05]  /*12320*/  BSYNC B2 ;  /* 0x0000000000027941 */ /* 0x000fea0003800000 */
.L_x_63702:
        /* <DEDUP_REMOVED lines=16> */
.L_x_63708:
[----:B------:R-:W-:Y:S05]  /*12430*/  BSYNC B3 ;  /* 0x0000000000037941 */ /* 0x000fea0003800000 */
.L_x_63707:
        /* <DEDUP_REMOVED lines=44> */
.L_x_63706:
[----:B------:R-:W-:Y:S05]  /*12700*/  BSYNC B2 ;  /* 0x0000000000027941 */ /* 0x000fea0003800000 */
.L_x_63705:
        /* <DEDUP_REMOVED lines=10> */
.L_x_63701:
        /* <DEDUP_REMOVED lines=12> */
.L_x_63710:
[----:B------:R-:W-:-:S07]  /*12870*/  IMAD.MOV.U32 R18, RZ, RZ, R10 ;  /* 0x000000ffff127224 */ /* 0x000fce00078e000a */
.L_x_63711:
[----:B------:R-:W-:Y:S05]  /*12880*/  BSYNC B2 ;  /* 0x0000000000027941 */ /* 0x000fea0003800000 */
.L_x_63709:
        /* <DEDUP_REMOVED lines=16> */
.L_x_63715:
[----:B------:R-:W-:Y:S05]  /*12990*/  BSYNC B3 ;  /* 0x0000000000037941 */ /* 0x000fea0003800000 */
.L_x_63714:
        /* <DEDUP_REMOVED lines=44> */
.L_x_63713:
[----:B------:R-:W-:Y:S05]  /*12c60*/  BSYNC B2 ;  /* 0x0000000000027941 */ /* 0x000fea0003800000 */
.L_x_63712:
        /* <DEDUP_REMOVED lines=12> */
.L_x_63716:
        /* <DEDUP_REMOVED lines=12> */
.L_x_63719:
[----:B------:R-:W-:-:S07]  /*12df0*/  MOV R16, R10 ;  /* 0x0000000a00107202 */ /* 0x000fce0000000f00 */
.L_x_63720:
[----:B------:R-:W-:Y:S05]  /*12e00*/  BSYNC B2 ;  /* 0x0000000000027941 */ /* 0x000fea0003800000 */
.L_x_63718:
        /* <DEDUP_REMOVED lines=16> */
.L_x_63724:
[----:B------:R-:W-:Y:S05]  /*12f10*/  BSYNC B3 ;  /* 0x0000000000037941 */ /* 0x000fea0003800000 */
.L_x_63723:
        /* <DEDUP_REMOVED lines=44> */
.L_x_63722:
[----:B------:R-:W-:Y:S05]  /*131e0*/  BSYNC B2 ;  /* 0x0000000000027941 */ /* 0x000fea0003800000 */
.L_x_63721:
        /* <DEDUP_REMOVED lines=8> */
.L_x_63717:
        /* <DEDUP_REMOVED lines=27> */
.L_x_63725:
[----:B------:R-:W-:-:S07]  /*13420*/  VIADD R11, R11, 0x20 ;  /* 0x000000200b0b7836 */ /* 0x000fce0000000000 */
.L_x_63660:
[----:B------:R-:W-:Y:S05]  /*13430*/  BSYNC B1 ;  /* 0x0000000000017941 */ /* 0x000fea0003800000 */
.L_x_63659:
        /* <DEDUP_REMOVED lines=29> */
.L_x_63729:
[----:B------:R-:W-:-:S07]  /*13610*/  IMAD.MOV.U32 R18, RZ, RZ, R10 ;  /* 0x000000ffff127224 */ /* 0x000fce00078e000a */
.L_x_63730:
[----:B------:R-:W-:Y:S05]  /*13620*/  BSYNC B2 ;  /* 0x0000000000027941 */ /* 0x000fea0003800000 */
.L_x_63728:
        /* <DEDUP_REMOVED lines=16> */
.L_x_63734:
[----:B------:R-:W-:Y:S05]  /*13730*/  BSYNC B3 ;  /* 0x0000000000037941 */ /* 0x000fea0003800000 */
.L_x_63733:
        /* <DEDUP_REMOVED lines=44> */
.L_x_63732:
[----:B------:R-:W-:Y:S05]  /*13a00*/  BSYNC B2 ;  /* 0x0000000000027941 */ /* 0x000fea0003800000 */
.L_x_63731:
        /* <DEDUP_REMOVED lines=18> */
.L_x_63735:
        /* <DEDUP_REMOVED lines=12> */
.L_x_63738:
[----:B------:R-:W-:-:S07]  /*13bf0*/  MOV R7, R10 ;  /* 0x0000000a00077202 */ /* 0x000fce0000000f00 */
.L_x_63739:
[----:B------:R-:W-:Y:S05]  /*13c00*/  BSYNC B2 ;  /* 0x0000000000027941 */ /* 0x000fea0003800000 */
.L_x_63737:
        /* <DEDUP_REMOVED lines=16> */
.L_x_63743:
[----:B------:R-:W-:Y:S05]  /*13d10*/  BSYNC B3 ;  /* 0x0000000000037941 */ /* 0x000fea0003800000 */
.L_x_63742:
        /* <DEDUP_REMOVED lines=43> */
.L_x_63741:
[----:B------:R-:W-:Y:S05]  /*13fd0*/  BSYNC B2 ;  /* 0x0000000000027941 */ /* 0x000fea0003800000 */
.L_x_63740:
        /* <DEDUP_REMOVED lines=9> */
.L_x_63736:
        /* <DEDUP_REMOVED lines=12> */
.L_x_63745:
[----:B------:R-:W-:-:S07]  /*14130*/  IMAD.MOV.U32 R18, RZ, RZ, R10 ;  /* 0x000000ffff127224 */ /* 0x000fce00078e000a */
.L_x_63746:
[----:B------:R-:W-:Y:S05]  /*14140*/  BSYNC B2 ;  /* 0x0000000000027941 */ /* 0x000fea0003800000 */
.L_x_63744:
        /* <DEDUP_REMOVED lines=16> */
.L_x_63750:
[----:B------:R-:W-:Y:S05]  /*14250*/  BSYNC B3 ;  /* 0x0000000000037941 */ /* 0x000fea0003800000 */
.L_x_63749:
        /* <DEDUP_REMOVED lines=44> */
.L_x_63748:
[----:B------:R-:W-:Y:S05]  /*14520*/  BSYNC B2 ;  /* 0x0000000000027941 */ /* 0x000fea0003800000 */
.L_x_63747:
        /* <DEDUP_REMOVED lines=11> */
.L_x_63751:
        /* <DEDUP_REMOVED lines=12> */
.L_x_63754:
[----:B------:R-:W-:-:S07]  /*146a0*/  MOV R14, R10 ;  /* 0x0000000a000e7202 */ /* 0x000fce0000000f00 */
.L_x_63755:
[----:B------:R-:W-:Y:S05]  /*146b0*/  BSYNC B2 ;  /* 0x0000000000027941 */ /* 0x000fea0003800000 */
.L_x_63753:
        /* <DEDUP_REMOVED lines=16> */
.L_x_63759:
[----:B------:R-:W-:Y:S05]  /*147c0*/  BSYNC B3 ;  /* 0x0000000000037941 */ /* 0x000fea0003800000 */
.L_x_63758:
        /* <DEDUP_REMOVED lines=44> */
.L_x_63757:
[----:B------:R-:W-:Y:S05]  /*14a90*/  BSYNC B2 ;  /* 0x0000000000027941 */ /* 0x000fea0003800000 */
.L_x_63756:
        /* <DEDUP_REMOVED lines=9> */
.L_x_63752:
        /* <DEDUP_REMOVED lines=12> */
.L_x_63761:
[----:B------:R-:W-:-:S07]  /*14bf0*/  MOV R7, R10 ;  /* 0x0000000a00077202 */ /* 0x000fce0000000f00 */
.L_x_63762:
[----:B------:R-:W-:Y:S05]  /*14c00*/  BSYNC B2 ;  /* 0x0000000000027941 */ /* 0x000fea0003800000 */
.L_x_63760:
        /* <DEDUP_REMOVED lines=16> */
.L_x_63766:
[----:B------:R-:W-:Y:S05]  /*14d10*/  BSYNC B3 ;  /* 0x0000000000037941 */ /* 0x000fea0003800000 */
.L_x_63765:
        /* <DEDUP_REMOVED lines=44> */
.L_x_63764:
[----:B------:R-:W-:Y:S05]  /*14fe0*/  BSYNC B2 ;  /* 0x0000000000027941 */ /* 0x000fea0003800000 */
.L_x_63763:
        /* <DEDUP_REMOVED lines=12> */
.L_x_63767:
        /* <DEDUP_REMOVED lines=12> */
.L_x_63770:
[----:B------:R-:W-:-:S07]  /*15170*/  IMAD.MOV.U32 R7, RZ, RZ, R10 ;  /* 0x000000ffff077224 */ /* 0x000fce00078e000a */
.L_x_63771:
[----:B------:R-:W-:Y:S05]  /*15180*/  BSYNC B2 ;  /* 0x0000000000027941 */ /* 0x000fea0003800000 */
.L_x_63769:
        /* <DEDUP_REMOVED lines=16> */
.L_x_63775:
[----:B------:R-:W-:Y:S05]  /*15290*/  BSYNC B3 ;  /* 0x0000000000037941 */ /* 0x000fea0003800000 */
.L_x_63774:
        /* <DEDUP_REMOVED lines=44> */
.L_x_63773:
[----:B------:R-:W-:Y:S05]  /*15560*/  BSYNC B2 ;  /* 0x0000000000027941 */ /* 0x000fea0003800000 */
.L_x_63772:
        /* <DEDUP_REMOVED lines=10> */
.L_x_63768:
        /* <DEDUP_REMOVED lines=12> */
.L_x_63777:
[----:B------:R-:W-:-:S07]  /*156d0*/  IMAD.MOV.U32 R18, RZ, RZ, R10 ;  /* 0x000000ffff127224 */ /* 0x000fce00078e000a */
.L_x_63778:
[----:B------:R-:W-:Y:S05]  /*156e0*/  BSYNC B2 ;  /* 0x0000000000027941 */ /* 0x000fea0003800000 */
.L_x_63776:
        /* <DEDUP_REMOVED lines=16> */
.L_x_63782:
[----:B------:R-:W-:Y:S05]  /*157f0*/  BSYNC B3 ;  /* 0x0000000000037941 */ /* 0x000fea0003800000 */
.L_x_63781:
        /* <DEDUP_REMOVED lines=44> */
.L_x_63780:
[----:B------:R-:W-:Y:S05]  /*15ac0*/  BSYNC B2 ;  /* 0x0000000000027941 */ /* 0x000fea0003800000 */
.L_x_63779:
        /* <DEDUP_REMOVED lines=12> */
.L_x_63783:
        /* <DEDUP_REMOVED lines=12> */
.L_x_63786:
[----:B------:R-:W-:-:S07]  /*15c50*/  IMAD.MOV.U32 R16, RZ, RZ, R10 ;  /* 0x000000ffff107224 */ /* 0x000fce00078e000a */
.L_x_63787:
[----:B------:R-:W-:Y:S05]  /*15c60*/  BSYNC B2 ;  /* 0x0000000000027941 */ /* 0x000fea0003800000 */
.L_x_63785:
        /* <DEDUP_REMOVED lines=16> */
.L_x_63791:
[----:B------:R-:W-:Y:S05]  /*15d70*/  BSYNC B3 ;  /* 0x0000000000037941 */ /* 0x000fea0003800000 */
.L_x_63790:
        /* <DEDUP_REMOVED lines=44> */
.L_x_63789:
[----:B------:R-:W-:Y:S05]  /*16040*/  BSYNC B2 ;  /* 0x0000000000027941 */ /* 0x000fea0003800000 */
.L_x_63788:
        /* <DEDUP_REMOVED lines=8> */
.L_x_63784:
        /* <DEDUP_REMOVED lines=27> */
.L_x_63792:
[----:B------:R-:W-:-:S07]  /*16280*/  IADD3 R11, R11, 0x20, RZ ;  /* 0x000000200b0b7810 */ /* 0x000fce0007ffe0ff */
.L_x_63727:
[----:B------:R-:W-:Y:S05]  /*16290*/  BSYNC B1 ;  /* 0x0000000000017941 */ /* 0x000fea0003800000 */
.L_x_63726:
        /* <DEDUP_REMOVED lines=29> */
.L_x_63796:
[----:B------:R-:W-:-:S07]  /*16470*/  IMAD.MOV.U32 R18, RZ, RZ, R10 ;  /* 0x000000ffff127224 */ /* 0x000fce00078e000a */
.L_x_63797:
[----:B------:R-:W-:Y:S05]  /*16480*/  BSYNC B2 ;  /* 0x0000000000027941 */ /* 0x000fea0003800000 */
.L_x_63795:
        /* <DEDUP_REMOVED lines=16> */
.L_x_63801:
[----:B------:R-:W-:Y:S05]  /*16590*/  BSYNC B3 ;  /* 0x0000000000037941 */ /* 0x000fea0003800000 */
.L_x_63800:
        /* <DEDUP_REMOVED lines=44> */
.L_x_63799:
[----:B------:R-:W-:Y:S05]  /*16860*/  BSYNC B2 ;  /* 0x0000000000027941 */ /* 0x000fea0003800000 */
.L_x_63798:
        /* <DEDUP_REMOVED lines=18> */
.L_x_63802:
        /* <DEDUP_REMOVED lines=12> */
.L_x_63805:
[----:B------:R-:W-:-:S07]  /*16a50*/  IMAD.MOV.U32 R7, RZ, RZ, R10 ;  /* 0x000000ffff077224 */ /* 0x000fce00078e000a */
.L_x_63806:
[----:B------:R-:W-:Y:S05]  /*16a60*/  BSYNC B2 ;  /* 0x0000000000027941 */ /* 0x000fea0003800000 */
.L_x_63804:
        /* <DEDUP_REMOVED lines=16> */
.L_x_63810:
[----:B------:R-:W-:Y:S05]  /*16b70*/  BSYNC B3 ;  /* 0x0000000000037941 */ /* 0x000fea0003800000 */
.L_x_63809:
        /* <DEDUP_REMOVED lines=43> */
.L_x_63808:
[----:B------:R-:W-:Y:S05]  /*16e30*/  BSYNC B2 ;  /* 0x0000000000027941 */ /* 0x000fea0003800000 */
.L_x_63807:
        /* <DEDUP_REMOVED lines=9> */
.L_x_63803:
        /* <DEDUP_REMOVED lines=12> */
.L_x_63812:
[----:B------:R-:W-:-:S07]  /*16f90*/  IMAD.MOV.U32 R18, RZ, RZ, R10 ;  /* 0x000000ffff127224 */ /* 0x000fce00078e000a */
.L_x_63813:
[----:B------:R-:W-:Y:S05]  /*16fa0*/  BSYNC B2 ;  /* 0x0000000000027941 */ /* 0x000fea0003800000 */
.L_x_63811:
        /* <DEDUP_REMOVED lines=16> */
.L_x_63817:
[----:B------:R-:W-:Y:S05]  /*170b0*/  BSYNC B3 ;  /* 0x0000000000037941 */ /* 0x000fea0003800000 */
.L_x_63816:
        /* <DEDUP_REMOVED lines=44> */
.L_x_63815:
[----:B------:R-:W-:Y:S05]  /*17380*/  BSYNC B2 ;  /* 0x0000000000027941 */ /* 0x000fea0003800000 */
.L_x_63814:
        /* <DEDUP_REMOVED lines=11> */
.L_x_63818:
        /* <DEDUP_REMOVED lines=12> */
.L_x_63821:
[----:B------:R-:W-:-:S07]  /*17500*/  MOV R14, R10 ;  /* 0x0000000a000e7202 */ /* 0x000fce0000000f00 */
.L_x_63822:
[----:B------:R-:W-:Y:S05]  /*17510*/  BSYNC B2 ;  /* 0x0000000000027941 */ /* 0x000fea0003800000 */
.L_x_63820:
        /* <DEDUP_REMOVED lines=16> */
.L_x_63826:
[----:B------:R-:W-:Y:S05]  /*17620*/  BSYNC B3 ;  /* 0x0000000000037941 */ /* 0x000fea0003800000 */
.L_x_63825:
        /* <DEDUP_REMOVED lines=44> */
.L_x_63824:
[----:B------:R-:W-:Y:S05]  /*178f0*/  BSYNC B2 ;  /* 0x0000000000027941 */ /* 0x000fea0003800000 */
.L_x_63823:
        /* <DEDUP_REMOVED lines=9> */
.L_x_63819:
        /* <DEDUP_REMOVED lines=12> */
.L_x_63828:
[----:B------:R-:W-:-:S07]  /*17a50*/  MOV R7, R10 ;  /* 0x0000000a00077202 */ /* 0x000fce0000000f00 */
.L_x_63829:
[----:B------:R-:W-:Y:S05]  /*17a60*/  BSYNC B2 ;  /* 0x0000000000027941 */ /* 0x000fea0003800000 */
.L_x_63827:
        /* <DEDUP_REMOVED lines=16> */
.L_x_63833:
[----:B------:R-:W-:Y:S05]  /*17b70*/  BSYNC B3 ;  /* 0x0000000000037941 */ /* 0x000fea0003800000 */
.L_x_63832:
        /* <DEDUP_REMOVED lines=44> */
.L_x_63831:
[----:B------:R-:W-:Y:S05]  /*17e40*/  BSYNC B2 ;  /* 0x0000000000027941 */ /* 0x000fea0003800000 */
.L_x_63830:
        /* <DEDUP_REMOVED lines=12> */
.L_x_63834:
        /* <DEDUP_REMOVED lines=12> */
.L_x_63837:
[----:B------:R-:W-:-:S07]  /*17fd0*/  IMAD.MOV.U32 R7, RZ, RZ, R10 ;  /* 0x000000ffff077224 */ /* 0x000fce00078e000a */
.L_x_63838:
[----:B------:R-:W-:Y:S05]  /*17fe0*/  BSYNC B2 ;  /* 0x0000000000027941 */ /* 0x000fea0003800000 */
.L_x_63836:
        /* <DEDUP_REMOVED lines=16> */
.L_x_63842:
[----:B------:R-:W-:Y:S05]  /*180f0*/  BSYNC B3 ;  /* 0x0000000000037941 */ /* 0x000fea0003800000 */
.L_x_63841:
        /* <DEDUP_REMOVED lines=44> */
.L_x_63840:
[----:B------:R-:W-:Y:S05]  /*183c0*/  BSYNC B2 ;  /* 0x0000000000027941 */ /* 0x000fea0003800000 */
.L_x_63839:
        /* <DEDUP_REMOVED lines=10> */
.L_x_63835:
        /* <DEDUP_REMOVED lines=12> */
.L_x_63844:
[----:B------:R-:W-:-:S07]  /*18530*/  IMAD.MOV.U32 R18, RZ, RZ, R10 ;  /* 0x000000ffff127224 */ /* 0x000fce00078e000a */
.L_x_63845:
[----:B------:R-:W-:Y:S05]  /*18540*/  BSYNC B2 ;  /* 0x0000000000027941 */ /* 0x000fea0003800000 */
.L_x_63843:
        /* <DEDUP_REMOVED lines=16> */
.L_x_63849:
[----:B------:R-:W-:Y:S05]  /*18650*/  BSYNC B3 ;  /* 0x0000000000037941 */ /* 0x000fea0003800000 */
.L_x_63848:
        /* <DEDUP_REMOVED lines=44> */
.L_x_63847:
[----:B------:R-:W-:Y:S05]  /*18920*/  BSYNC B2 ;  /* 0x0000000000027941 */ /* 0x000fea0003800000 */
.L_x_63846:
        /* <DEDUP_REMOVED lines=12> */
.L_x_63850:
        /* <DEDUP_REMOVED lines=12> */
.L_x_63853:
[----:B------:R-:W-:-:S07]  /*18ab0*/  IMAD.MOV.U32 R16, RZ, RZ, R10 ;  /* 0x000000ffff107224 */ /* 0x000fce00078e000a */
.L_x_63854:
[----:B------:R-:W-:Y:S05]  /*18ac0*/  BSYNC B2 ;  /* 0x0000000000027941 */ /* 0x000fea0003800000 */
.L_x_63852:
        /* <DEDUP_REMOVED lines=16> */
.L_x_63858:
[----:B------:R-:W-:Y:S05]  /*18bd0*/  BSYNC B3 ;  /* 0x0000000000037941 */ /* 0x000fea0003800000 */
.L_x_63857:
        /* <DEDUP_REMOVED lines=44> */
.L_x_63856:
[----:B------:R-:W-:Y:S05]  /*18ea0*/  BSYNC B2 ;  /* 0x0000000000027941 */ /* 0x000fea0003800000 */
.L_x_63855:
        /* <DEDUP_REMOVED lines=8> */
.L_x_63851:
        /* <DEDUP_REMOVED lines=27> */
.L_x_63859:
[----:B------:R-:W-:-:S07]  /*190e0*/  IADD3 R11, R11, 0x20, RZ ;  /* 0x000000200b0b7810 */ /* 0x000fce0007ffe0ff */
.L_x_63794:
[----:B------:R-:W-:Y:S05]  /*190f0*/  BSYNC B1 ;  /* 0x0000000000017941 */ /* 0x000fea0003800000 */
.L_x_63793:
        /* <DEDUP_REMOVED lines=29> */
.L_x_63863:
[----:B------:R-:W-:-:S07]  /*192d0*/  IMAD.MOV.U32 R18, RZ, RZ, R10 ;  /* 0x000000ffff127224 */ /* 0x000fce00078e000a */
.L_x_63864:
[----:B------:R-:W-:Y:S05]  /*192e0*/  BSYNC B2 ;  /* 0x0000000000027941 */ /* 0x000fea0003800000 */
.L_x_63862:
        /* <DEDUP_REMOVED lines=16> */
.L_x_63868:
[----:B------:R-:W-:Y:S05]  /*193f0*/  BSYNC B3 ;  /* 0x0000000000037941 */ /* 0x000fea0003800000 */
.L_x_63867:
        /* <DEDUP_REMOVED lines=44> */
.L_x_63866:
[----:B------:R-:W-:Y:S05]  /*196c0*/  BSYNC B2 ;  /* 0x0000000000027941 */ /* 0x000fea0003800000 */
.L_x_63865:
        /* <DEDUP_REMOVED lines=18> */
.L_x_63869:
        /* <DEDUP_REMOVED lines=12> */
.L_x_63872:
[----:B------:R-:W-:-:S07]  /*198b0*/  IMAD.MOV.U32 R7, RZ, RZ, R10 ;  /* 0x000000ffff077224 */ /* 0x000fce00078e000a */
.L_x_63873:
[----:B------:R-:W-:Y:S05]  /*198c0*/  BSYNC B2 ;  /* 0x0000000000027941 */ /* 0x000fea0003800000 */
.L_x_63871:
        /* <DEDUP_REMOVED lines=16> */
.L_x_63877:
[----:B------:R-:W-:Y:S05]  /*199d0*/  BSYNC B3 ;  /* 0x0000000000037941 */ /* 0x000fea0003800000 */
.L_x_63876:
        /* <DEDUP_REMOVED lines=43> */
.L_x_63875:
[----:B------:R-:W-:Y:S05]  /*19c90*/  BSYNC B2 ;  /* 0x0000000000027941 */ /* 0x000fea0003800000 */
.L_x_63874:
        /* <DEDUP_REMOVED lines=9> */
.L_x_63870:
        /* <DEDUP_REMOVED lines=12> */
.L_x_63879:
[----:B------:R-:W-:-:S07]  /*19df0*/  IMAD.MOV.U32 R18, RZ, RZ, R10 ;  /* 0x000000ffff127224 */ /* 0x000fce00078e000a */
.L_x_63880:
[----:B------:R-:W-:Y:S05]  /*19e00*/  BSYNC B2 ;  /* 0x0000000000027941 */ /* 0x000fea0003800000 */
.L_x_63878:
        /* <DEDUP_REMOVED lines=16> */
.L_x_63884:
[----:B------:R-:W-:Y:S05]  /*19f10*/  BSYNC B3 ;  /* 0x0000000000037941 */ /* 0x000fea0003800000 */
.L_x_63883:
        /* <DEDUP_REMOVED lines=44> */
.L_x_63882:
[----:B------:R-:W-:Y:S05]  /*1a1e0*/  BSYNC B2 ;  /* 0x0000000000027941 */ /* 0x000fea0003800000 */
.L_x_63881:
        /* <DEDUP_REMOVED lines=11> */
.L_x_63885:
        /* <DEDUP_REMOVED lines=12> */
.L_x_63888:
[----:B------:R-:W-:-:S07]  /*1a360*/  MOV R14, R10 ;  /* 0x0000000a000e7202 */ /* 0x000fce0000000f00 */
.L_x_63889:
[----:B------:R-:W-:Y:S05]  /*1a370*/  BSYNC B2 ;  /* 0x0000000000027941 */ /* 0x000fea0003800000 */
.L_x_63887:
        /* <DEDUP_REMOVED lines=16> */
.L_x_63893:
[----:B------:R-:W-:Y:S05]  /*1a480*/  BSYNC B3 ;  /* 0x0000000000037941 */ /* 0x000fea0003800000 */
.L_x_63892:
        /* <DEDUP_REMOVED lines=44> */
.L_x_63891:
[----:B------:R-:W-:Y:S05]  /*1a750*/  BSYNC B2 ;  /* 0x0000000000027941 */ /* 0x000fea0003800000 */
.L_x_63890:
        /* <DEDUP_REMOVED lines=9> */
.L_x_63886:
        /* <DEDUP_REMOVED lines=12> */
.L_x_63895:
[----:B------:R-:W-:-:S07]  /*1a8b0*/  MOV R7, R10 ;  /* 0x0000000a00077202 */ /* 0x000fce0000000f00 */
.L_x_63896:
[----:B------:R-:W-:Y:S05]  /*1a8c0*/  BSYNC B2 ;  /* 0x0000000000027941 */ /* 0x000fea0003800000 */
.L_x_63894:
        /* <DEDUP_REMOVED lines=16> */
.L_x_63900:
[----:B------:R-:W-:Y:S05]  /*1a9d0*/  BSYNC B3 ;  /* 0x0000000000037941 */ /* 0x000fea0003800000 */
.L_x_63899:
        /* <DEDUP_REMOVED lines=44> */
.L_x_63898:
[----:B------:R-:W-:Y:S05]  /*1aca0*/  BSYNC B2 ;  /* 0x0000000000027941 */ /* 0x000fea0003800000 */
.L_x_63897:
        /* <DEDUP_REMOVED lines=12> */
.L_x_63901:
        /* <DEDUP_REMOVED lines=12> */
.L_x_63904:
[----:B------:R-:W-:-:S07]  /*1ae30*/  IMAD.MOV.U32 R7, RZ, RZ, R10 ;  /* 0x000000ffff077224 */ /* 0x000fce00078e000a */
.L_x_63905:
[----:B------:R-:W-:Y:S05]  /*1ae40*/  BSYNC B2 ;  /* 0x0000000000027941 */ /* 0x000fea0003800000 */
.L_x_63903:
        /* <DEDUP_REMOVED lines=16> */
.L_x_63909:
[----:B------:R-:W-:Y:S05]  /*1af50*/  BSYNC B3 ;  /* 0x0000000000037941 */ /* 0x000fea0003800000 */
.L_x_63908:
        /* <DEDUP_REMOVED lines=44> */
.L_x_63907:
[----:B------:R-:W-:Y:S05]  /*1b220*/  BSYNC B2 ;  /* 0x0000000000027941 */ /* 0x000fea0003800000 */
.L_x_63906:
        /* <DEDUP_REMOVED lines=10> */
.L_x_63902:
        /* <DEDUP_REMOVED lines=12> */
.L_x_63911:
[----:B------:R-:W-:-:S07]  /*1b390*/  IMAD.MOV.U32 R18, RZ, RZ, R10 ;  /* 0x000000ffff127224 */ /* 0x000fce00078e000a */
.L_x_63912:
[----:B------:R-:W-:Y:S05]  /*1b3a0*/  BSYNC B2 ;  /* 0x0000000000027941 */ /* 0x000fea0003800000 */
.L_x_63910:
        /* <DEDUP_REMOVED lines=16> */
.L_x_63916:
[----:B------:R-:W-:Y:S05]  /*1b4b0*/  BSYNC B3 ;  /* 0x0000000000037941 */ /* 0x000fea0003800000 */
.L_x_63915:
        /* <DEDUP_REMOVED lines=44> */
.L_x_63914:
[----:B------:R-:W-:Y:S05]  /*1b780*/  BSYNC B2 ;  /* 0x0000000000027941 */ /* 0x000fea0003800000 */
.L_x_63913:
        /* <DEDUP_REMOVED lines=12> */
.L_x_63917:
        /* <DEDUP_REMOVED lines=12> */
.L_x_63920:
[----:B------:R-:W-:-:S07]  /*1b910*/  IMAD.MOV.U32 R16, RZ, RZ, R10 ;  /* 0x000000ffff107224 */ /* 0x000fce00078e000a */
.L_x_63921:
[----:B------:R-:W-:Y:S05]  /*1b920*/  BSYNC B2 ;  /* 0x0000000000027941 */ /* 0x000fea0003800000 */
.L_x_63919:
        /* <DEDUP_REMOVED lines=16> */
.L_x_63925:
[----:B------:R-:W-:Y:S05]  /*1ba30*/  BSYNC B3 ;  /* 0x0000000000037941 */ /* 0x000fea0003800000 */
.L_x_63924:
        /* <DEDUP_REMOVED lines=44> */
.L_x_63923:
[----:B------:R-:W-:Y:S05]  /*1bd00*/  BSYNC B2 ;  /* 0x0000000000027941 */ /* 0x000fea0003800000 */
.L_x_63922:
        /* <DEDUP_REMOVED lines=8> */
.L_x_63918:
        /* <DEDUP_REMOVED lines=27> */
.L_x_63926:
[----:B------:R-:W-:-:S07]  /*1bf40*/  IADD3 R11, R11, 0x20, RZ ;  /* 0x000000200b0b7810 */ /* 0x000fce0007ffe0ff */
.L_x_63861:
[----:B------:R-:W-:Y:S05]  /*1bf50*/  BSYNC B1 ;  /* 0x0000000000017941 */ /* 0x000fea0003800000 */
.L_x_63860:
        /* <DEDUP_REMOVED lines=29> */
.L_x_63930:
[----:B------:R-:W-:-:S07]  /*1c130*/  IMAD.MOV.U32 R18, RZ, RZ, R10 ;  /* 0x000000ffff127224 */ /* 0x000fce00078e000a */
.L_x_63931:
[----:B------:R-:W-:Y:S05]  /*1c140*/  BSYNC B2 ;  /* 0x0000000000027941 */ /* 0x000fea0003800000 */
.L_x_63929:
        /* <DEDUP_REMOVED lines=16> */
.L_x_63935:
[----:B------:R-:W-:Y:S05]  /*1c250*/  BSYNC B3 ;  /* 0x0000000000037941 */ /* 0x000fea0003800000 */
.L_x_63934:
        /* <DEDUP_REMOVED lines=44> */
.L_x_63933:
[----:B------:R-:W-:Y:S05]  /*1c520*/  BSYNC B2 ;  /* 0x0000000000027941 */ /* 0x000fea0003800000 */
.L_x_63932:
        /* <DEDUP_REMOVED lines=18> */
.L_x_63936:
        /* <DEDUP_REMOVED lines=12> */
.L_x_63939:
[----:B------:R-:W-:-:S07]  /*1c710*/  IMAD.MOV.U32 R7, RZ, RZ, R10 ;  /* 0x000000ffff077224 */ /* 0x000fce00078e000a */
.L_x_63940:
[----:B------:R-:W-:Y:S05]  /*1c720*/  BSYNC B2 ;  /* 0x0000000000027941 */ /* 0x000fea0003800000 */
.L_x_63938:
        /* <DEDUP_REMOVED lines=16> */
.L_x_63944:
[----:B------:R-:W-:Y:S05]  /*1c830*/  BSYNC B3 ;  /* 0x0000000000037941 */ /* 0x000fea0003800000 */
.L_x_63943:
        /* <DEDUP_REMOVED lines=43> */
.L_x_63942:
[----:B------:R-:W-:Y:S05]  /*1caf0*/  BSYNC B2 ;  /* 0x0000000000027941 */ /* 0x000fea0003800000 */
.L_x_63941:
        /* <DEDUP_REMOVED lines=9> */
.L_x_63937:
        /* <DEDUP_REMOVED lines=12> */
.L_x_63946:
[----:B------:R-:W-:-:S07]  /*1cc50*/  IMAD.MOV.U32 R18, RZ, RZ, R10 ;  /* 0x000000ffff127224 */ /* 0x000fce00078e000a */
.L_x_63947:
[----:B------:R-:W-:Y:S05]  /*1cc60*/  BSYNC B2 ;  /* 0x0000000000027941 */ /* 0x000fea0003800000 */
.L_x_63945:
        /* <DEDUP_REMOVED lines=16> */
.L_x_63951:
[----:B------:R-:W-:Y:S05]  /*1cd70*/  BSYNC B3 ;  /* 0x0000000000037941 */ /* 0x000fea0003800000 */
.L_x_63950:
        /* <DEDUP_REMOVED lines=44> */
.L_x_63949:
[----:B------:R-:W-:Y:S05]  /*1d040*/  BSYNC B2 ;  /* 0x0000000000027941 */ /* 0x000fea0003800000 */
.L_x_63948:
        /* <DEDUP_REMOVED lines=11> */
.L_x_63952:
        /* <DEDUP_REMOVED lines=12> */
.L_x_63955:
[----:B------:R-:W-:-:S07]  /*1d1c0*/  MOV R14, R10 ;  /* 0x0000000a000e7202 */ /* 0x000fce0000000f00 */
.L_x_63956:
[----:B------:R-:W-:Y:S05]  /*1d1d0*/  BSYNC B2 ;  /* 0x0000000000027941 */ /* 0x000fea0003800000 */
.L_x_63954:
        /* <DEDUP_REMOVED lines=16> */
.L_x_63960:
[----:B------:R-:W-:Y:S05]  /*1d2e0*/  BSYNC B3 ;  /* 0x0000000000037941 */ /* 0x000fea0003800000 */
.L_x_63959:
        /* <DEDUP_REMOVED lines=44> */
.L_x_63958:
[----:B------:R-:W-:Y:S05]  /*1d5b0*/  BSYNC B2 ;  /* 0x0000000000027941 */ /* 0x000fea0003800000 */
.L_x_63957:
        /* <DEDUP_REMOVED lines=9> */
.L_x_63953:
        /* <DEDUP_REMOVED lines=12> */
.L_x_63962:
[----:B------:R-:W-:-:S07]  /*1d710*/  MOV R7, R10 ;  /* 0x0000000a00077202 */ /* 0x000fce0000000f00 */
.L_x_63963:
[----:B------:R-:W-:Y:S05]  /*1d720*/  BSYNC B2 ;  /* 0x0000000000027941 */ /* 0x000fea0003800000 */
.L_x_63961:
        /* <DEDUP_REMOVED lines=16> */
.L_x_63967:
[----:B------:R-:W-:Y:S05]  /*1d830*/  BSYNC B3 ;  /* 0x0000000000037941 */ /* 0x000fea0003800000 */
.L_x_63966:
        /* <DEDUP_REMOVED lines=44> */
.L_x_63965:
[----:B------:R-:W-:Y:S05]  /*1db00*/  BSYNC B2 ;  /* 0x0000000000027941 */ /* 0x000fea0003800000 */
.L_x_63964:
        /* <DEDUP_REMOVED lines=12> */
.L_x_63968:
        /* <DEDUP_REMOVED lines=12> */
.L_x_63971:
[----:B------:R-:W-:-:S07]  /*1dc90*/  IMAD.MOV.U32 R7, RZ, RZ, R10 ;  /* 0x000000ffff077224 */ /* 0x000fce00078e000a */
.L_x_63972:
[----:B------:R-:W-:Y:S05]  /*1dca0*/  BSYNC B2 ;  /* 0x0000000000027941 */ /* 0x000fea0003800000 */
.L_x_63970:
        /* <DEDUP_REMOVED lines=16> */
.L_x_63976:
[----:B------:R-:W-:Y:S05]  /*1ddb0*/  BSYNC B3 ;  /* 0x0000000000037941 */ /* 0x000fea0003800000 */
.L_x_63975:
        /* <DEDUP_REMOVED lines=44> */
.L_x_63974:
[----:B------:R-:W-:Y:S05]  /*1e080*/  BSYNC B2 ;  /* 0x0000000000027941 */ /* 0x000fea0003800000 */
.L_x_63973:
        /* <DEDUP_REMOVED lines=10> */
.L_x_63969:
        /* <DEDUP_REMOVED lines=12> */
.L_x_63978:
[----:B------:R-:W-:-:S07]  /*1e1f0*/  IMAD.MOV.U32 R18, RZ, RZ, R10 ;  /* 0x000000ffff127224 */ /* 0x000fce00078e000a */
.L_x_63979:
[----:B------:R-:W-:Y:S05]  /*1e200*/  BSYNC B2 ;  /* 0x0000000000027941 */ /* 0x000fea0003800000 */
.L_x_63977:
        /* <DEDUP_REMOVED lines=16> */
.L_x_63983:
[----:B------:R-:W-:Y:S05]  /*1e310*/  BSYNC B3 ;  /* 0x0000000000037941 */ /* 0x000fea0003800000 */
.L_x_63982:
        /* <DEDUP_REMOVED lines=44> */
.L_x_63981:
[----:B------:R-:W-:Y:S05]  /*1e5e0*/  BSYNC B2 ;  /* 0x0000000000027941 */ /* 0x000fea0003800000 */
.L_x_63980:
        /* <DEDUP_REMOVED lines=12> */
.L_x_63984:
        /* <DEDUP_REMOVED lines=12> */
.L_x_63987:
[----:B------:R-:W-:-:S07]  /*1e770*/  IMAD.MOV.U32 R16, RZ, RZ, R10 ;  /* 0x000000ffff107224 */ /* 0x000fce00078e000a */
.L_x_63988:
[----:B------:R-:W-:Y:S05]  /*1e780*/  BSYNC B2 ;  /* 0x0000000000027941 */ /* 0x000fea0003800000 */
.L_x_63986:
        /* <DEDUP_REMOVED lines=16> */
.L_x_63992:
[----:B------:R-:W-:Y:S05]  /*1e890*/  BSYNC B3 ;  /* 0x0000000000037941 */ /* 0x000fea0003800000 */
.L_x_63991:
        /* <DEDUP_REMOVED lines=44> */
.L_x_63990:
[----:B------:R-:W-:Y:S05]  /*1eb60*/  BSYNC B2 ;  /* 0x0000000000027941 */ /* 0x000fea0003800000 */
.L_x_63989:
        /* <DEDUP_REMOVED lines=8> */
.L_x_63985:
        /* <DEDUP_REMOVED lines=27> */
.L_x_63993:
[----:B------:R-:W-:-:S07]  /*1eda0*/  IADD3 R11, R11, 0x20, RZ ;  /* 0x000000200b0b7810 */ /* 0x000fce0007ffe0ff */
.L_x_63928:
[----:B------:R-:W-:Y:S05]  /*1edb0*/  BSYNC B1 ;  /* 0x0000000000017941 */ /* 0x000fea0003800000 */
.L_x_63927:
        /* <DEDUP_REMOVED lines=29> */
.L_x_63997:
[----:B------:R-:W-:-:S07]  /*1ef90*/  IMAD.MOV.U32 R18, RZ, RZ, R10 ;  /* 0x000000ffff127224 */ /* 0x000fce00078e000a */
.L_x_63998:
[----:B------:R-:W-:Y:S05]  /*1efa0*/  BSYNC B2 ;  /* 0x0000000000027941 */ /* 0x000fea0003800000 */
.L_x_63996:
        /* <DEDUP_REMOVED lines=16> */
.L_x_64002:
[----:B------:R-:W-:Y:S05]  /*1f0b0*/  BSYNC B3 ;  /* 0x0000000000037941 */ /* 0x000fea0003800000 */
.L_x_64001:
        /* <DEDUP_REMOVED lines=44> */
.L_x_64000:
[----:B------:R-:W-:Y:S05]  /*1f380*/  BSYNC B2 ;  /* 0x0000000000027941 */ /* 0x000fea0003800000 */
.L_x_63999:
        /* <DEDUP_REMOVED lines=18> */
.L_x_64003:
        /* <DEDUP_REMOVED lines=12> */
.L_x_64006:
[----:B------:R-:W-:-:S07]  /*1f570*/  IMAD.MOV.U32 R7, RZ, RZ, R10 ;  /* 0x000000ffff077224 */ /* 0x000fce00078e000a */
.L_x_64007:
[----:B------:R-:W-:Y:S05]  /*1f580*/  BSYNC B2 ;  /* 0x0000000000027941 */ /* 0x000fea0003800000 */
.L_x_64005:
        /* <DEDUP_REMOVED lines=16> */
.L_x_64011:
[----:B------:R-:W-:Y:S05]  /*1f690*/  BSYNC B3 ;  /* 0x0000000000037941 */ /* 0x000fea0003800000 */
.L_x_64010:
        /* <DEDUP_REMOVED lines=43> */
.L_x_64009:
[----:B------:R-:W-:Y:S05]  /*1f950*/  BSYNC B2 ;  /* 0x0000000000027941 */ /* 0x000fea0003800000 */
.L_x_64008:
        /* <DEDUP_REMOVED lines=9> */
.L_x_64004:
        /* <DEDUP_REMOVED lines=12> */
.L_x_64013:
[----:B------:R-:W-:-:S07]  /*1fab0*/  IMAD.MOV.U32 R18, RZ, RZ, R10 ;  /* 0x000000ffff127224 */ /* 0x000fce00078e000a */
.L_x_64014:
[----:B------:R-:W-:Y:S05]  /*1fac0*/  BSYNC B2 ;  /* 0x0000000000027941 */ /* 0x000fea0003800000 */
.L_x_64012:
        /* <DEDUP_REMOVED lines=16> */
.L_x_64018:
[----:B------:R-:W-:Y:S05]  /*1fbd0*/  BSYNC B3 ;  /* 0x0000000000037941 */ /* 0x000fea0003800000 */
.L_x_64017:
        /* <DEDUP_REMOVED lines=44> */
.L_x_64016:
[----:B------:R-:W-:Y:S05]  /*1fea0*/  BSYNC B2 ;  /* 0x0000000000027941 */ /* 0x000fea0003800000 */
.L_x_64015:
        /* <DEDUP_REMOVED lines=11> */
.L_x_64019:
        /* <DEDUP_REMOVED lines=12> */
.L_x_64022:
[----:B------:R-:W-:-:S07]  /*20020*/  MOV R14, R10 ;  /* 0x0000000a000e7202 */ /* 0x000fce0000000f00 */
.L_x_64023:
[----:B------:R-:W-:Y:S05]  /*20030*/  BSYNC B2 ;  /* 0x0000000000027941 */ /* 0x000fea0003800000 */
.L_x_64021:
        /* <DEDUP_REMOVED lines=16> */
.L_x_64027:
[----:B------:R-:W-:Y:S05]  /*20140*/  BSYNC B3 ;  /* 0x0000000000037941 */ /* 0x000fea0003800000 */
.L_x_64026:
        /* <DEDUP_REMOVED lines=44> */
.L_x_64025:
[----:B------:R-:W-:Y:S05]  /*20410*/  BSYNC B2 ;  /* 0x0000000000027941 */ /* 0x000fea0003800000 */
.L_x_64024:
        /* <DEDUP_REMOVED lines=9> */
.L_x_64020:
        /* <DEDUP_REMOVED lines=12> */
.L_x_64029:
[----:B------:R-:W-:-:S07]  /*20570*/  MOV R7, R10 ;  /* 0x0000000a00077202 */ /* 0x000fce0000000f00 */
.L_x_64030:
[----:B------:R-:W-:Y:S05]  /*20580*/  BSYNC B2 ;  /* 0x0000000000027941 */ /* 0x000fea0003800000 */
.L_x_64028:
        /* <DEDUP_REMOVED lines=16> */
.L_x_64034:
[----:B------:R-:W-:Y:S05]  /*20690*/  BSYNC B3 ;  /* 0x0000000000037941 */ /* 0x000fea0003800000 */
.L_x_64033:
        /* <DEDUP_REMOVED lines=44> */
.L_x_64032:
[----:B------:R-:W-:Y:S05]  /*20960*/  BSYNC B2 ;  /* 0x0000000000027941 */ /* 0x000fea0003800000 */
.L_x_64031:
        /* <DEDUP_REMOVED lines=12> */
.L_x_64035:
        /* <DEDUP_REMOVED lines=12> */
.L_x_64038:
[----:B------:R-:W-:-:S07]  /*20af0*/  IMAD.MOV.U32 R7, RZ, RZ, R10 ;  /* 0x000000ffff077224 */ /* 0x000fce00078e000a */
.L_x_64039:
[----:B------:R-:W-:Y:S05]  /*20b00*/  BSYNC B2 ;  /* 0x0000000000027941 */ /* 0x000fea0003800000 */
.L_x_64037:
        /* <DEDUP_REMOVED lines=16> */
.L_x_64043:
[----:B------:R-:W-:Y:S05]  /*20c10*/  BSYNC B3 ;  /* 0x0000000000037941 */ /* 0x000fea0003800000 */
.L_x_64042:
        /* <DEDUP_REMOVED lines=44> */
.L_x_64041:
[----:B------:R-:W-:Y:S05]  /*20ee0*/  BSYNC B2 ;  /* 0x0000000000027941 */ /* 0x000fea0003800000 */
.L_x_64040:
        /* <DEDUP_REMOVED lines=10> */
.L_x_64036:
        /* <DEDUP_REMOVED lines=12> */
.L_x_64045:
[----:B------:R-:W-:-:S07]  /*21050*/  IMAD.MOV.U32 R18, RZ, RZ, R10 ;  /* 0x000000ffff127224 */ /* 0x000fce00078e000a */
.L_x_64046:
[----:B------:R-:W-:Y:S05]  /*21060*/  BSYNC B2 ;  /* 0x0000000000027941 */ /* 0x000fea0003800000 */
.L_x_64044:
        /* <DEDUP_REMOVED lines=16> */
.L_x_64050:
[----:B------:R-:W-:Y:S05]  /*21170*/  BSYNC B3 ;  /* 0x0000000000037941 */ /* 0x000fea0003800000 */
.L_x_64049:
        /* <DEDUP_REMOVED lines=44> */
.L_x_64048:
[----:B------:R-:W-:Y:S05]  /*21440*/  BSYNC B2 ;  /* 0x0000000000027941 */ /* 0x000fea0003800000 */
.L_x_64047:
        /* <DEDUP_REMOVED lines=12> */
.L_x_64051:
        /* <DEDUP_REMOVED lines=12> */
.L_x_64054:
[----:B------:R-:W-:-:S07]  /*215d0*/  IMAD.MOV.U32 R16, RZ, RZ, R10 ;  /* 0x000000ffff107224 */ /* 0x000fce00078e000a */
.L_x_64055:
[----:B------:R-:W-:Y:S05]  /*215e0*/  BSYNC B2 ;  /* 0x0000000000027941 */ /* 0x000fea0003800000 */
.L_x_64053:
        /* <DEDUP_REMOVED lines=16> */
.L_x_64059:
[----:B------:R-:W-:Y:S05]  /*216f0*/  BSYNC B3 ;  /* 0x0000000000037941 */ /* 0x000fea0003800000 */
.L_x_64058:
        /* <DEDUP_REMOVED lines=44> */
.L_x_64057:
[----:B------:R-:W-:Y:S05]  /*219c0*/  BSYNC B2 ;  /* 0x0000000000027941 */ /* 0x000fea0003800000 */
.L_x_64056:
        /* <DEDUP_REMOVED lines=8> */
.L_x_64052:
        /* <DEDUP_REMOVED lines=27> */
.L_x_64060:
[----:B------:R-:W-:-:S07]  /*21c00*/  IADD3 R11, R11, 0x20, RZ ;  /* 0x000000200b0b7810 */ /* 0x000fce0007ffe0ff */
.L_x_63995:
[----:B------:R-:W-:Y:S05]  /*21c10*/  BSYNC B1 ;  /* 0x0000000000017941 */ /* 0x000fea0003800000 */
.L_x_63994:
        /* <DEDUP_REMOVED lines=29> */
.L_x_64064:
[----:B------:R-:W-:-:S07]  /*21df0*/  IMAD.MOV.U32 R18, RZ, RZ, R10 ;  /* 0x000000ffff127224 */ /* 0x000fce00078e000a */
.L_x_64065:
[----:B------:R-:W-:Y:S05]  /*21e00*/  BSYNC B2 ;  /* 0x0000000000027941 */ /* 0x000fea0003800000 */
.L_x_64063:
        /* <DEDUP_REMOVED lines=16> */
.L_x_64069:
[----:B------:R-:W-:Y:S05]  /*21f10*/  BSYNC B3 ;  /* 0x0000000000037941 */ /* 0x000fea0003800000 */
.L_x_64068:
        /* <DEDUP_REMOVED lines=44> */
.L_x_64067:
[----:B------:R-:W-:Y:S05]  /*221e0*/  BSYNC B2 ;  /* 0x0000000000027941 */ /* 0x000fea0003800000 */
.L_x_64066:
        /* <DEDUP_REMOVED lines=18> */
.L_x_64070:
        /* <DEDUP_REMOVED lines=12> */
.L_x_64073:
[----:B------:R-:W-:-:S07]  /*223d0*/  IMAD.MOV.U32 R7, RZ, RZ, R10 ;  /* 0x000000ffff077224 */ /* 0x000fce00078e000a */
.L_x_64074:
[----:B------:R-:W-:Y:S05]  /*223e0*/  BSYNC B2 ;  /* 0x0000000000027941 */ /* 0x000fea0003800000 */
.L_x_64072:
        /* <DEDUP_REMOVED lines=16> */
.L_x_64078:
[----:B------:R-:W-:Y:S05]  /*224f0*/  BSYNC B3 ;  /* 0x0000000000037941 */ /* 0x000fea0003800000 */
.L_x_64077:
        /* <DEDUP_REMOVED lines=43> */
.L_x_64076:
[----:B------:R-:W-:Y:S05]  /*227b0*/  BSYNC B2 ;  /* 0x0000000000027941 */ /* 0x000fea0003800000 */
.L_x_64075:
        /* <DEDUP_REMOVED lines=9> */
.L_x_64071:
        /* <DEDUP_REMOVED lines=12> */
.L_x_64080:
[----:B------:R-:W-:-:S07]  /*22910*/  IMAD.MOV.U32 R18, RZ, RZ, R10 ;  /* 0x000000ffff127224 */ /* 0x000fce00078e000a */
.L_x_64081:
[----:B------:R-:W-:Y:S05]  /*22920*/  BSYNC B2 ;  /* 0x0000000000027941 */ /* 0x000fea0003800000 */
.L_x_64079:
        /* <DEDUP_REMOVED lines=16> */
.L_x_64085:
[----:B------:R-:W-:Y:S05]  /*22a30*/  BSYNC B3 ;  /* 0x0000000000037941 */ /* 0x000fea0003800000 */
.L_x_64084:
        /* <DEDUP_REMOVED lines=44> */
.L_x_64083:
[----:B------:R-:W-:Y:S05]  /*22d00*/  BSYNC B2 ;  /* 0x0000000000027941 */ /* 0x000fea0003800000 */
.L_x_64082:
        /* <DEDUP_REMOVED lines=11> */
.L_x_64086:
        /* <DEDUP_REMOVED lines=12> */
.L_x_64089:
[----:B------:R-:W-:-:S07]  /*22e80*/  MOV R14, R10 ;  /* 0x0000000a000e7202 */ /* 0x000fce0000000f00 */
.L_x_64090:
[----:B------:R-:W-:Y:S05]  /*22e90*/  BSYNC B2 ;  /* 0x0000000000027941 */ /* 0x000fea0003800000 */
.L_x_64088:
        /* <DEDUP_REMOVED lines=16> */
.L_x_64094:
[----:B------:R-:W-:Y:S05]  /*22fa0*/  BSYNC B3 ;  /* 0x0000000000037941 */ /* 0x000fea0003800000 */
.L_x_64093:
        /* <DEDUP_REMOVED lines=44> */
.L_x_64092:
[----:B------:R-:W-:Y:S05]  /*23270*/  BSYNC B2 ;  /* 0x0000000000027941 */ /* 0x000fea0003800000 */
.L_x_64091:
        /* <DEDUP_REMOVED lines=9> */
.L_x_64087:
        /* <DEDUP_REMOVED lines=12> */
.L_x_64096:
[----:B------:R-:W-:-:S07]  /*233d0*/  MOV R7, R10 ;  /* 0x0000000a00077202 */ /* 0x000fce0000000f00 */
.L_x_64097:
[----:B------:R-:W-:Y:S05]  /*233e0*/  BSYNC B2 ;  /* 0x0000000000027941 */ /* 0x000fea0003800000 */
.L_x_64095:
        /* <DEDUP_REMOVED lines=16> */
.L_x_64101:
[----:B------:R-:W-:Y:S05]  /*234f0*/  BSYNC B3 ;  /* 0x0000000000037941 */ /* 0x000fea0003800000 */
.L_x_64100:
        /* <DEDUP_REMOVED lines=44> */
.L_x_64099:
[----:B------:R-:W-:Y:S05]  /*237c0*/  BSYNC B2 ;  /* 0x0000000000027941 */ /* 0x000fea0003800000 */
.L_x_64098:
        /* <DEDUP_REMOVED lines=12> */
.L_x_64102:
        /* <DEDUP_REMOVED lines=12> */
.L_x_64105:
[----:B------:R-:W-:-:S07]  /*23950*/  IMAD.MOV.U32 R7, RZ, RZ, R10 ;  /* 0x000000ffff077224 */ /* 0x000fce00078e000a */
.L_x_64106:
[----:B------:R-:W-:Y:S05]  /*23960*/  BSYNC B2 ;  /* 0x0000000000027941 */ /* 0x000fea0003800000 */
.L_x_64104:
        /* <DEDUP_REMOVED lines=16> */
.L_x_64110:
[----:B------:R-:W-:Y:S05]  /*23a70*/  BSYNC B3 ;  /* 0x0000000000037941 */ /* 0x000fea0003800000 */
.L_x_64109:
        /* <DEDUP_REMOVED lines=44> */
.L_x_64108:
[----:B------:R-:W-:Y:S05]  /*23d40*/  BSYNC B2 ;  /* 0x0000000000027941 */ /* 0x000fea0003800000 */
.L_x_64107:
        /* <DEDUP_REMOVED lines=10> */
.L_x_64103:
        /* <DEDUP_REMOVED lines=12> */
.L_x_64112:
[----:B------:R-:W-:-:S07]  /*23eb0*/  IMAD.MOV.U32 R18, RZ, RZ, R10 ;  /* 0x000000ffff127224 */ /* 0x000fce00078e000a */
.L_x_64113:
[----:B------:R-:W-:Y:S05]  /*23ec0*/  BSYNC B2 ;  /* 0x0000000000027941 */ /* 0x000fea0003800000 */
.L_x_64111:
        /* <DEDUP_REMOVED lines=16> */
.L_x_64117:
[----:B------:R-:W-:Y:S05]  /*23fd0*/  BSYNC B3 ;  /* 0x0000000000037941 */ /* 0x000fea0003800000 */
.L_x_64116:
        /* <DEDUP_REMOVED lines=44> */
.L_x_64115:
[----:B------:R-:W-:Y:S05]  /*242a0*/  BSYNC B2 ;  /* 0x0000000000027941 */ /* 0x000fea0003800000 */
.L_x_64114:
        /* <DEDUP_REMOVED lines=12> */
.L_x_64118:
        /* <DEDUP_REMOVED lines=12> */
.L_x_64121:
[----:B------:R-:W-:-:S07]  /*24430*/  IMAD.MOV.U32 R16, RZ, RZ, R10 ;  /* 0x000000ffff107224 */ /* 0x000fce00078e000a */
.L_x_64122:
[----:B------:R-:W-:Y:S05]  /*24440*/  BSYNC B2 ;  /* 0x0000000000027941 */ /* 0x000fea0003800000 */
.L_x_64120:
        /* <DEDUP_REMOVED lines=16> */
.L_x_64126:
[----:B------:R-:W-:Y:S05]  /*24550*/  BSYNC B3 ;  /* 0x0000000000037941 */ /* 0x000fea0003800000 */
.L_x_64125:
        /* <DEDUP_REMOVED lines=44> */
.L_x_64124:
[----:B------:R-:W-:Y:S05]  /*24820*/  BSYNC B2 ;  /* 0x0000000000027941 */ /* 0x000fea0003800000 */
.L_x_64123:
        /* <DEDUP_REMOVED lines=8> */
.L_x_64119:
        /* <DEDUP_REMOVED lines=27> */
.L_x_64127:
[----:B------:R-:W-:-:S07]  /*24a60*/  IADD3 R11, R11, 0x20, RZ ;  /* 0x000000200b0b7810 */ /* 0x000fce0007ffe0ff */
.L_x_64062:
[----:B------:R-:W-:Y:S05]  /*24a70*/  BSYNC B1 ;  /* 0x0000000000017941 */ /* 0x000fea0003800000 */
.L_x_64061:
        /* <DEDUP_REMOVED lines=29> */
.L_x_64131:
[----:B------:R-:W-:-:S07]  /*24c50*/  IMAD.MOV.U32 R18, RZ, RZ, R10 ;  /* 0x000000ffff127224 */ /* 0x000fce00078e000a */
.L_x_64132:
[----:B------:R-:W-:Y:S05]  /*24c60*/  BSYNC B2 ;  /* 0x0000000000027941 */ /* 0x000fea0003800000 */
.L_x_64130:
        /* <DEDUP_REMOVED lines=16> */
.L_x_64136:
[----:B------:R-:W-:Y:S05]  /*24d70*/  BSYNC B3 ;  /* 0x0000000000037941 */ /* 0x000fea0003800000 */
.L_x_64135:
        /* <DEDUP_REMOVED lines=44> */
.L_x_64134:
[----:B------:R-:W-:Y:S05]  /*25040*/  BSYNC B2 ;  /* 0x0000000000027941 */ /* 0x000fea0003800000 */
.L_x_64133:
        /* <DEDUP_REMOVED lines=18> */
.L_x_64137:
        /* <DEDUP_REMOVED lines=12> */
.L_x_64140:
[----:B------:R-:W-:-:S07]  /*25230*/  IMAD.MOV.U32 R7, RZ, RZ, R10 ;  /* 0x000000ffff077224 */ /* 0x000fce00078e000a */
.L_x_64141:
[----:B------:R-:W-:Y:S05]  /*25240*/  BSYNC B2 ;  /* 0x0000000000027941 */ /* 0x000fea0003800000 */
.L_x_64139:
        /* <DEDUP_REMOVED lines=16> */
.L_x_64145:
[----:B------:R-:W-:Y:S05]  /*25350*/  BSYNC B3 ;  /* 0x0000000000037941 */ /* 0x000fea0003800000 */
.L_x_64144:
        /* <DEDUP_REMOVED lines=43> */
.L_x_64143:
[----:B------:R-:W-:Y:S05]  /*25610*/  BSYNC B2 ;  /* 0x0000000000027941 */ /* 0x000fea0003800000 */
.L_x_64142:
        /* <DEDUP_REMOVED lines=9> */
.L_x_64138:
        /* <DEDUP_REMOVED lines=12> */
.L_x_64147:
[----:B------:R-:W-:-:S07]  /*25770*/  IMAD.MOV.U32 R18, RZ, RZ, R10 ;  /* 0x000000ffff127224 */ /* 0x000fce00078e000a */
.L_x_64148:
[----:B------:R-:W-:Y:S05]  /*25780*/  BSYNC B2 ;  /* 0x0000000000027941 */ /* 0x000fea0003800000 */
.L_x_64146:
        /* <DEDUP_REMOVED lines=16> */
.L_x_64152:
[----:B------:R-:W-:Y:S05]  /*25890*/  BSYNC B3 ;  /* 0x0000000000037941 */ /* 0x000fea0003800000 */
.L_x_64151:
        /* <DEDUP_REMOVED lines=44> */
.L_x_64150:
[----:B------:R-:W-:Y:S05]  /*25b60*/  BSYNC B2 ;  /* 0x0000000000027941 */ /* 0x000fea0003800000 */
.L_x_64149:
        /* <DEDUP_REMOVED lines=11> */
.L_x_64153:
        /* <DEDUP_REMOVED lines=12> */
.L_x_64156:
[----:B------:R-:W-:-:S07]  /*25ce0*/  MOV R14, R10 ;  /* 0x0000000a000e7202 */ /* 0x000fce0000000f00 */
.L_x_64157:
[----:B------:R-:W-:Y:S05]  /*25cf0*/  BSYNC B2 ;  /* 0x0000000000027941 */ /* 0x000fea0003800000 */
.L_x_64155:
        /* <DEDUP_REMOVED lines=16> */
.L_x_64161:
[----:B------:R-:W-:Y:S05]  /*25e00*/  BSYNC B3 ;  /* 0x0000000000037941 */ /* 0x000fea0003800000 */
.L_x_64160:
        /* <DEDUP_REMOVED lines=44> */
.L_x_64159:
[----:B------:R-:W-:Y:S05]  /*260d0*/  BSYNC B2 ;  /* 0x0000000000027941 */ /* 0x000fea0003800000 */
.L_x_64158:
        /* <DEDUP_REMOVED lines=9> */
.L_x_64154:
        /* <DEDUP_REMOVED lines=12> */
.L_x_64163:
[----:B------:R-:W-:-:S07]  /*26230*/  MOV R7, R10 ;  /* 0x0000000a00077202 */ /* 0x000fce0000000f00 */
.L_x_64164:
[----:B------:R-:W-:Y:S05]  /*26240*/  BSYNC B2 ;  /* 0x0000000000027941 */ /* 0x000fea0003800000 */
.L_x_64162:
        /* <DEDUP_REMOVED lines=16> */
.L_x_64168:
[----:B------:R-:W-:Y:S05]  /*26350*/  BSYNC B3 ;  /* 0x0000000000037941 */ /* 0x000fea0003800000 */
.L_x_64167:
        /* <DEDUP_REMOVED lines=44> */
.L_x_64166:
[----:B------:R-:W-:Y:S05]  /*26620*/  BSYNC B2 ;  /* 0x0000000000027941 */ /* 0x000fea0003800000 */
.L_x_64165:
        /* <DEDUP_REMOVED lines=12> */
.L_x_64169:
        /* <DEDUP_REMOVED lines=12> */
.L_x_64172:
[----:B------:R-:W-:-:S07]  /*267b0*/  IMAD.MOV.U32 R7, RZ, RZ, R10 ;  /* 0x000000ffff077224 */ /* 0x000fce00078e000a */
.L_x_64173:
[----:B------:R-:W-:Y:S05]  /*267c0*/  BSYNC B2 ;  /* 0x0000000000027941 */ /* 0x000fea0003800000 */
.L_x_64171:
        /* <DEDUP_REMOVED lines=16> */
.L_x_64177:
[----:B------:R-:W-:Y:S05]  /*268d0*/  BSYNC B3 ;  /* 0x0000000000037941 */ /* 0x000fea0003800000 */
.L_x_64176:
        /* <DEDUP_REMOVED lines=44> */
.L_x_64175:
[----:B------:R-:W-:Y:S05]  /*26ba0*/  BSYNC B2 ;  /* 0x0000000000027941 */ /* 0x000fea0003800000 */
.L_x_64174:
        /* <DEDUP_REMOVED lines=10> */
.L_x_64170:
        /* <DEDUP_REMOVED lines=12> */
.L_x_64179:
[----:B------:R-:W-:-:S07]  /*26d10*/  IMAD.MOV.U32 R18, RZ, RZ, R10 ;  /* 0x000000ffff127224 */ /* 0x000fce00078e000a */
.L_x_64180:
[----:B------:R-:W-:Y:S05]  /*26d20*/  BSYNC B2 ;  /* 0x0000000000027941 */ /* 0x000fea0003800000 */
.L_x_64178:
        /* <DEDUP_REMOVED lines=16> */
.L_x_64184:
[----:B------:R-:W-:Y:S05]  /*26e30*/  BSYNC B3 ;  /* 0x0000000000037941 */ /* 0x000fea0003800000 */
.L_x_64183:
        /* <DEDUP_REMOVED lines=44> */
.L_x_64182:
[----:B------:R-:W-:Y:S05]  /*27100*/  BSYNC B2 ;  /* 0x0000000000027941 */ /* 0x000fea0003800000 */
.L_x_64181:
        /* <DEDUP_REMOVED lines=12> */
.L_x_64185:
        /* <DEDUP_REMOVED lines=12> */
.L_x_64188:
[----:B------:R-:W-:-:S07]  /*27290*/  IMAD.MOV.U32 R16, RZ, RZ, R10 ;  /* 0x000000ffff107224 */ /* 0x000fce00078e000a */
.L_x_64189:
[----:B------:R-:W-:Y:S05]  /*272a0*/  BSYNC B2 ;  /* 0x0000000000027941 */ /* 0x000fea0003800000 */
.L_x_64187:
        /* <DEDUP_REMOVED lines=16> */
.L_x_64193:
[----:B------:R-:W-:Y:S05]  /*273b0*/  BSYNC B3 ;  /* 0x0000000000037941 */ /* 0x000fea0003800000 */
.L_x_64192:
        /* <DEDUP_REMOVED lines=44> */
.L_x_64191:
[----:B------:R-:W-:Y:S05]  /*27680*/  BSYNC B2 ;  /* 0x0000000000027941 */ /* 0x000fea0003800000 */
.L_x_64190:
        /* <DEDUP_REMOVED lines=8> */
.L_x_64186:
        /* <DEDUP_REMOVED lines=27> */
.L_x_64194:
[----:B------:R-:W-:-:S07]  /*278c0*/  IADD3 R11, R11, 0x20, RZ ;  /* 0x000000200b0b7810 */ /* 0x000fce0007ffe0ff */
.L_x_64129:
[----:B------:R-:W-:Y:S05]  /*278d0*/  BSYNC B1 ;  /* 0x0000000000017941 */ /* 0x000fea0003800000 */
.L_x_64128:
        /* <DEDUP_REMOVED lines=29> */
.L_x_64198:
[----:B------:R-:W-:-:S07]  /*27ab0*/  IMAD.MOV.U32 R18, RZ, RZ, R10 ;  /* 0x000000ffff127224 */ /* 0x000fce00078e000a */
.L_x_64199:
[----:B------:R-:W-:Y:S05]  /*27ac0*/  BSYNC B2 ;  /* 0x0000000000027941 */ /* 0x000fea0003800000 */
.L_x_64197:
        /* <DEDUP_REMOVED lines=16> */
.L_x_64203:
[----:B------:R-:W-:Y:S05]  /*27bd0*/  BSYNC B3 ;  /* 0x0000000000037941 */ /* 0x000fea0003800000 */
.L_x_64202:
        /* <DEDUP_REMOVED lines=44> */
.L_x_64201:
[----:B------:R-:W-:Y:S05]  /*27ea0*/  BSYNC B2 ;  /* 0x0000000000027941 */ /* 0x000fea0003800000 */
.L_x_64200:
        /* <DEDUP_REMOVED lines=18> */
.L_x_64204:
        /* <DEDUP_REMOVED lines=12> */
.L_x_64207:
[----:B------:R-:W-:-:S07]  /*28090*/  IMAD.MOV.U32 R7, RZ, RZ, R10 ;  /* 0x000000ffff077224 */ /* 0x000fce00078e000a */
.L_x_64208:
[----:B------:R-:W-:Y:S05]  /*280a0*/  BSYNC B2 ;  /* 0x0000000000027941 */ /* 0x000fea0003800000 */
.L_x_64206:
        /* <DEDUP_REMOVED lines=16> */
.L_x_64212:
[----:B------:R-:W-:Y:S05]  /*281b0*/  BSYNC B3 ;  /* 0x0000000000037941 */ /* 0x000fea0003800000 */
.L_x_64211:
        /* <DEDUP_REMOVED lines=43> */
.L_x_64210:
[----:B------:R-:W-:Y:S05]  /*28470*/  BSYNC B2 ;  /* 0x0000000000027941 */ /* 0x000fea0003800000 */
.L_x_64209:
        /* <DEDUP_REMOVED lines=9> */
.L_x_64205:
        /* <DEDUP_REMOVED lines=12> */
.L_x_64214:
[----:B------:R-:W-:-:S07]  /*285d0*/  IMAD.MOV.U32 R18, RZ, RZ, R10 ;  /* 0x000000ffff127224 */ /* 0x000fce00078e000a */
.L_x_64215:
[----:B------:R-:W-:Y:S05]  /*285e0*/  BSYNC B2 ;  /* 0x0000000000027941 */ /* 0x000fea0003800000 */
.L_x_64213:
        /* <DEDUP_REMOVED lines=16> */
.L_x_64219:
[----:B------:R-:W-:Y:S05]  /*286f0*/  BSYNC B3 ;  /* 0x0000000000037941 */ /* 0x000fea0003800000 */
.L_x_64218:
        /* <DEDUP_REMOVED lines=44> */
.L_x_64217:
[----:B------:R-:W-:Y:S05]  /*289c0*/  BSYNC B2 ;  /* 0x0000000000027941 */ /* 0x000fea0003800000 */
.L_x_64216:
        /* <DEDUP_REMOVED lines=11> */
.L_x_64220:
        /* <DEDUP_REMOVED lines=12> */
.L_x_64223:
[----:B------:R-:W-:-:S07]  /*28b40*/  MOV R14, R10 ;  /* 0x0000000a000e7202 */ /* 0x000fce0000000f00 */
.L_x_64224:
[----:B------:R-:W-:Y:S05]  /*28b50*/  BSYNC B2 ;  /* 0x0000000000027941 */ /* 0x000fea0003800000 */
.L_x_64222:
        /* <DEDUP_REMOVED lines=16> */
.L_x_64228:
[----:B------:R-:W-:Y:S05]  /*28c60*/  BSYNC B3 ;  /* 0x0000000000037941 */ /* 0x000fea0003800000 */
.L_x_64227:
        /* <DEDUP_REMOVED lines=44> */
.L_x_64226:
[----:B------:R-:W-:Y:S05]  /*28f30*/  BSYNC B2 ;  /* 0x0000000000027941 */ /* 0x000fea0003800000 */
.L_x_64225:
        /* <DEDUP_REMOVED lines=9> */
.L_x_64221:
        /* <DEDUP_REMOVED lines=12> */
.L_x_64230:
[----:B------:R-:W-:-:S07]  /*29090*/  MOV R7, R10 ;  /* 0x0000000a00077202 */ /* 0x000fce0000000f00 */
.L_x_64231:
[----:B------:R-:W-:Y:S05]  /*290a0*/  BSYNC B2 ;  /* 0x0000000000027941 */ /* 0x000fea0003800000 */
.L_x_64229:
        /* <DEDUP_REMOVED lines=16> */
.L_x_64235:
[----:B------:R-:W-:Y:S05]  /*291b0*/  BSYNC B3 ;  /* 0x0000000000037941 */ /* 0x000fea0003800000 */
.L_x_64234:
        /* <DEDUP_REMOVED lines=44> */
.L_x_64233:
[----:B------:R-:W-:Y:S05]  /*29480*/  BSYNC B2 ;  /* 0x0000000000027941 */ /* 0x000fea0003800000 */
.L_x_64232:
        /* <DEDUP_REMOVED lines=12> */
.L_x_64236:
        /* <DEDUP_REMOVED lines=12> */
.L_x_64239:
[----:B------:R-:W-:-:S07]  /*29610*/  IMAD.MOV.U32 R7, RZ, RZ, R10 ;  /* 0x000000ffff077224 */ /* 0x000fce00078e000a */
.L_x_64240:
[----:B------:R-:W-:Y:S05]  /*29620*/  BSYNC B2 ;  /* 0x0000000000027941 */ /* 0x000fea0003800000 */
.L_x_64238:
        /* <DEDUP_REMOVED lines=16> */
.L_x_64244:
[----:B------:R-:W-:Y:S05]  /*29730*/  BSYNC B3 ;  /* 0x0000000000037941 */ /* 0x000fea0003800000 */
.L_x_64243:
        /* <DEDUP_REMOVED lines=44> */
.L_x_64242:
[----:B------:R-:W-:Y:S05]  /*29a00*/  BSYNC B2 ;  /* 0x0000000000027941 */ /* 0x000fea0003800000 */
.L_x_64241:
        /* <DEDUP_REMOVED lines=10> */
.L_x_64237:
        /* <DEDUP_REMOVED lines=12> */
.L_x_64246:
[----:B------:R-:W-:-:S07]  /*29b70*/  IMAD.MOV.U32 R18, RZ, RZ, R10 ;  /* 0x000000ffff127224 */ /* 0x000fce00078e000a */
.L_x_64247:
[----:B------:R-:W-:Y:S05]  /*29b80*/  BSYNC B2 ;  /* 0x0000000000027941 */ /* 0x000fea0003800000 */
.L_x_64245:
        /* <DEDUP_REMOVED lines=16> */
.L_x_64251:
[----:B------:R-:W-:Y:S05]  /*29c90*/  BSYNC B3 ;  /* 0x0000000000037941 */ /* 0x000fea0003800000 */
.L_x_64250:
        /* <DEDUP_REMOVED lines=44> */
.L_x_64249:
[----:B------:R-:W-:Y:S05]  /*29f60*/  BSYNC B2 ;  /* 0x0000000000027941 */ /* 0x000fea0003800000 */
.L_x_64248:
        /* <DEDUP_REMOVED lines=12> */
.L_x_64252:
        /* <DEDUP_REMOVED lines=12> */
.L_x_64255:
[----:B------:R-:W-:-:S07]  /*2a0f0*/  IMAD.MOV.U32 R16, RZ, RZ, R10 ;  /* 0x000000ffff107224 */ /* 0x000fce00078e000a */
.L_x_64256:
[----:B------:R-:W-:Y:S05]  /*2a100*/  BSYNC B2 ;  /* 0x0000000000027941 */ /* 0x000fea0003800000 */
.L_x_64254:
        /* <DEDUP_REMOVED lines=16> */
.L_x_64260:
[----:B------:R-:W-:Y:S05]  /*2a210*/  BSYNC B3 ;  /* 0x0000000000037941 */ /* 0x000fea0003800000 */
.L_x_64259:
        /* <DEDUP_REMOVED lines=44> */
.L_x_64258:
[----:B------:R-:W-:Y:S05]  /*2a4e0*/  BSYNC B2 ;  /* 0x0000000000027941 */ /* 0x000fea0003800000 */
.L_x_64257:
        /* <DEDUP_REMOVED lines=8> */
.L_x_64253:
        /* <DEDUP_REMOVED lines=27> */
.L_x_64261:
[----:B------:R-:W-:-:S07]  /*2a720*/  IADD3 R11, R11, 0x20, RZ ;  /* 0x000000200b0b7810 */ /* 0x000fce0007ffe0ff */
.L_x_64196:
[----:B------:R-:W-:Y:S05]  /*2a730*/  BSYNC B1 ;  /* 0x0000000000017941 */ /* 0x000fea0003800000 */
.L_x_64195:
        /* <DEDUP_REMOVED lines=29> */
.L_x_64265:
[----:B------:R-:W-:-:S07]  /*2a910*/  IMAD.MOV.U32 R18, RZ, RZ, R10 ;  /* 0x000000ffff127224 */ /* 0x000fce00078e000a */
.L_x_64266:
[----:B------:R-:W-:Y:S05]  /*2a920*/  BSYNC B2 ;  /* 0x0000000000027941 */ /* 0x000fea0003800000 */
.L_x_64264:
        /* <DEDUP_REMOVED lines=16> */
.L_x_64270:
[----:B------:R-:W-:Y:S05]  /*2aa30*/  BSYNC B3 ;  /* 0x0000000000037941 */ /* 0x000fea0003800000 */
.L_x_64269:
        /* <DEDUP_REMOVED lines=44> */
.L_x_64268:
[----:B------:R-:W-:Y:S05]  /*2ad00*/  BSYNC B2 ;  /* 0x0000000000027941 */ /* 0x000fea0003800000 */
.L_x_64267:
        /* <DEDUP_REMOVED lines=18> */
.L_x_64271:
        /* <DEDUP_REMOVED lines=12> */
.L_x_64274:
[----:B------:R-:W-:-:S07]  /*2aef0*/  IMAD.MOV.U32 R7, RZ, RZ, R10 ;  /* 0x000000ffff077224 */ /* 0x000fce00078e000a */
.L_x_64275:
[----:B------:R-:W-:Y:S05]  /*2af00*/  BSYNC B2 ;  /* 0x0000000000027941 */ /* 0x000fea0003800000 */
.L_x_64273:
        /* <DEDUP_REMOVED lines=16> */
.L_x_64279:
[----:B------:R-:W-:Y:S05]  /*2b010*/  BSYNC B3 ;  /* 0x0000000000037941 */ /* 0x000fea0003800000 */
.L_x_64278:
        /* <DEDUP_REMOVED lines=43> */
.L_x_64277:
[----:B------:R-:W-:Y:S05]  /*2b2d0*/  BSYNC B2 ;  /* 0x0000000000027941 */ /* 0x000fea0003800000 */
.L_x_64276:
        /* <DEDUP_REMOVED lines=9> */
.L_x_64272:
        /* <DEDUP_REMOVED lines=12> */
.L_x_64281:
[----:B------:R-:W-:-:S07]  /*2b430*/  IMAD.MOV.U32 R18, RZ, RZ, R10 ;  /* 0x000000ffff127224 */ /* 0x000fce00078e000a */
.L_x_64282:
[----:B------:R-:W-:Y:S05]  /*2b440*/  BSYNC B2 ;  /* 0x0000000000027941 */ /* 0x000fea0003800000 */
.L_x_64280:
        /* <DEDUP_REMOVED lines=16> */
.L_x_64286:
[----:B------:R-:W-:Y:S05]  /*2b550*/  BSYNC B3 ;  /* 0x0000000000037941 */ /* 0x000fea0003800000 */
.L_x_64285:
        /* <DEDUP_REMOVED lines=44> */
.L_x_64284:
[----:B------:R-:W-:Y:S05]  /*2b820*/  BSYNC B2 ;  /* 0x0000000000027941 */ /* 0x000fea0003800000 */
.L_x_64283:
        /* <DEDUP_REMOVED lines=11> */
.L_x_64287:
        /* <DEDUP_REMOVED lines=12> */
.L_x_64290:
[----:B------:R-:W-:-:S07]  /*2b9a0*/  MOV R14, R10 ;  /* 0x0000000a000e7202 */ /* 0x000fce0000000f00 */
.L_x_64291:
[----:B------:R-:W-:Y:S05]  /*2b9b0*/  BSYNC B2 ;  /* 0x0000000000027941 */ /* 0x000fea0003800000 */
.L_x_64289:
        /* <DEDUP_REMOVED lines=16> */
.L_x_64295:
[----:B------:R-:W-:Y:S05]  /*2bac0*/  BSYNC B3 ;  /* 0x0000000000037941 */ /* 0x000fea0003800000 */
.L_x_64294:
        /* <DEDUP_REMOVED lines=44> */
.L_x_64293:
[----:B------:R-:W-:Y:S05]  /*2bd90*/  BSYNC B2 ;  /* 0x0000000000027941 */ /* 0x000fea0003800000 */
.L_x_64292:
        /* <DEDUP_REMOVED lines=9> */
.L_x_64288:
        /* <DEDUP_REMOVED lines=12> */
.L_x_64297:
[----:B------:R-:W-:-:S07]  /*2bef0*/  MOV R7, R10 ;  /* 0x0000000a00077202 */ /* 0x000fce0000000f00 */
.L_x_64298:
[----:B------:R-:W-:Y:S05]  /*2bf00*/  BSYNC B2 ;  /* 0x0000000000027941 */ /* 0x000fea0003800000 */
.L_x_64296:
        /* <DEDUP_REMOVED lines=16> */
.L_x_64302:
[----:B------:R-:W-:Y:S05]  /*2c010*/  BSYNC B3 ;  /* 0x0000000000037941 */ /* 0x000fea0003800000 */
.L_x_64301:
        /* <DEDUP_REMOVED lines=44> */
.L_x_64300:
[----:B------:R-:W-:Y:S05]  /*2c2e0*/  BSYNC B2 ;  /* 0x0000000000027941 */ /* 0x000fea0003800000 */
.L_x_64299:
        /* <DEDUP_REMOVED lines=12> */
.L_x_64303:
        /* <DEDUP_REMOVED lines=12> */
.L_x_64306:
[----:B------:R-:W-:-:S07]  /*2c470*/  IMAD.MOV.U32 R7, RZ, RZ, R10 ;  /* 0x000000ffff077224 */ /* 0x000fce00078e000a */
.L_x_64307:
[----:B------:R-:W-:Y:S05]  /*2c480*/  BSYNC B2 ;  /* 0x0000000000027941 */ /* 0x000fea0003800000 */
.L_x_64305:
        /* <DEDUP_REMOVED lines=16> */
.L_x_64311:
[----:B------:R-:W-:Y:S05]  /*2c590*/  BSYNC B3 ;  /* 0x0000000000037941 */ /* 0x000fea0003800000 */
.L_x_64310:
        /* <DEDUP_REMOVED lines=44> */
.L_x_64309:
[----:B------:R-:W-:Y:S05]  /*2c860*/  BSYNC B2 ;  /* 0x0000000000027941 */ /* 0x000fea0003800000 */
.L_x_64308:
        /* <DEDUP_REMOVED lines=10> */
.L_x_64304:
        /* <DEDUP_REMOVED lines=12> */
.L_x_64313:
[----:B------:R-:W-:-:S07]  /*2c9d0*/  IMAD.MOV.U32 R18, RZ, RZ, R10 ;  /* 0x000000ffff127224 */ /* 0x000fce00078e000a */
.L_x_64314:
[----:B------:R-:W-:Y:S05]  /*2c9e0*/  BSYNC B2 ;  /* 0x0000000000027941 */ /* 0x000fea0003800000 */
.L_x_64312:
        /* <DEDUP_REMOVED lines=16> */
.L_x_64318:
[----:B------:R-:W-:Y:S05]  /*2caf0*/  BSYNC B3 ;  /* 0x0000000000037941 */ /* 0x000fea0003800000 */
.L_x_64317:
        /* <DEDUP_REMOVED lines=44> */
.L_x_64316:
[----:B------:R-:W-:Y:S05]  /*2cdc0*/  BSYNC B2 ;  /* 0x0000000000027941 */ /* 0x000fea0003800000 */
.L_x_64315:
        /* <DEDUP_REMOVED lines=12> */
.L_x_64319:
        /* <DEDUP_REMOVED lines=12> */
.L_x_64322:
[----:B------:R-:W-:-:S07]  /*2cf50*/  IMAD.MOV.U32 R16, RZ, RZ, R10 ;  /* 0x000000ffff107224 */ /* 0x000fce00078e000a */
.L_x_64323:
[----:B------:R-:W-:Y:S05]  /*2cf60*/  BSYNC B2 ;  /* 0x0000000000027941 */ /* 0x000fea0003800000 */
.L_x_64321:
        /* <DEDUP_REMOVED lines=16> */
.L_x_64327:
[----:B------:R-:W-:Y:S05]  /*2d070*/  BSYNC B3 ;  /* 0x0000000000037941 */ /* 0x000fea0003800000 */
.L_x_64326:
        /* <DEDUP_REMOVED lines=44> */
.L_x_64325:
[----:B------:R-:W-:Y:S05]  /*2d340*/  BSYNC B2 ;  /* 0x0000000000027941 */ /* 0x000fea0003800000 */
.L_x_64324:
        /* <DEDUP_REMOVED lines=8> */
.L_x_64320:
        /* <DEDUP_REMOVED lines=27> */
.L_x_64328:
[----:B------:R-:W-:-:S07]  /*2d580*/  IADD3 R11, R11, 0x20, RZ ;  /* 0x000000200b0b7810 */ /* 0x000fce0007ffe0ff */
.L_x_64263:
[----:B------:R-:W-:Y:S05]  /*2d590*/  BSYNC B1 ;  /* 0x0000000000017941 */ /* 0x000fea0003800000 */
.L_x_64262:
        /* <DEDUP_REMOVED lines=29> */
.L_x_64332:
[----:B------:R-:W-:-:S07]  /*2d770*/  IMAD.MOV.U32 R18, RZ, RZ, R10 ;  /* 0x000000ffff127224 */ /* 0x000fce00078e000a */
.L_x_64333:
[----:B------:R-:W-:Y:S05]  /*2d780*/  BSYNC B2 ;  /* 0x0000000000027941 */ /* 0x000fea0003800000 */
.L_x_64331:
        /* <DEDUP_REMOVED lines=16> */
.L_x_64337:
[----:B------:R-:W-:Y:S05]  /*2d890*/  BSYNC B3 ;  /* 0x0000000000037941 */ /* 0x000fea0003800000 */
.L_x_64336:
        /* <DEDUP_REMOVED lines=44> */
.L_x_64335:
[----:B------:R-:W-:Y:S05]  /*2db60*/  BSYNC B2 ;  /* 0x0000000000027941 */ /* 0x000fea0003800000 */
.L_x_64334:
        /* <DEDUP_REMOVED lines=18> */
.L_x_64338:
        /* <DEDUP_REMOVED lines=12> */
.L_x_64341:
[----:B------:R-:W-:-:S07]  /*2dd50*/  IMAD.MOV.U32 R7, RZ, RZ, R10 ;  /* 0x000000ffff077224 */ /* 0x000fce00078e000a */
.L_x_64342:
[----:B------:R-:W-:Y:S05]  /*2dd60*/  BSYNC B2 ;  /* 0x0000000000027941 */ /* 0x000fea0003800000 */
.L_x_64340:
        /* <DEDUP_REMOVED lines=16> */
.L_x_64346:
[----:B------:R-:W-:Y:S05]  /*2de70*/  BSYNC B3 ;  /* 0x0000000000037941 */ /* 0x000fea0003800000 */
.L_x_64345:
        /* <DEDUP_REMOVED lines=43> */
.L_x_64344:
[----:B------:R-:W-:Y:S05]  /*2e130*/  BSYNC B2 ;  /* 0x0000000000027941 */ /* 0x000fea0003800000 */
.L_x_64343:
        /* <DEDUP_REMOVED lines=9> */
.L_x_64339:
        /* <DEDUP_REMOVED lines=12> */
.L_x_64348:
[----:B------:R-:W-:-:S07]  /*2e290*/  IMAD.MOV.U32 R18, RZ, RZ, R10 ;  /* 0x000000ffff127224 */ /* 0x000fce00078e000a */
.L_x_64349:
[----:B------:R-:W-:Y:S05]  /*2e2a0*/  BSYNC B2 ;  /* 0x0000000000027941 */ /* 0x000fea0003800000 */
.L_x_64347:
        /* <DEDUP_REMOVED lines=16> */
.L_x_64353:
[----:B------:R-:W-:Y:S05]  /*2e3b0*/  BSYNC B3 ;  /* 0x0000000000037941 */ /* 0x000fea0003800000 */
.L_x_64352:
        /* <DEDUP_REMOVED lines=44> */
.L_x_64351:
[----:B------:R-:W-:Y:S05]  /*2e680*/  BSYNC B2 ;  /* 0x0000000000027941 */ /* 0x000fea0003800000 */
.L_x_64350:
        /* <DEDUP_REMOVED lines=11> */
.L_x_64354:
        /* <DEDUP_REMOVED lines=12> */
.L_x_64357:
[----:B------:R-:W-:-:S07]  /*2e800*/  MOV R14, R10 ;  /* 0x0000000a000e7202 */ /* 0x000fce0000000f00 */
.L_x_64358:
[----:B------:R-:W-:Y:S05]  /*2e810*/  BSYNC B2 ;  /* 0x0000000000027941 */ /* 0x000fea0003800000 */
.L_x_64356:
        /* <DEDUP_REMOVED lines=16> */
.L_x_64362:
[----:B------:R-:W-:Y:S05]  /*2e920*/  BSYNC B3 ;  /* 0x0000000000037941 */ /* 0x000fea0003800000 */
.L_x_64361:
        /* <DEDUP_REMOVED lines=44> */
.L_x_64360:
[----:B------:R-:W-:Y:S05]  /*2ebf0*/  BSYNC B2 ;  /* 0x0000000000027941 */ /* 0x000fea0003800000 */
.L_x_64359:
        /* <DEDUP_REMOVED lines=9> */
.L_x_64355:
        /* <DEDUP_REMOVED lines=12> */
.L_x_64364:
[----:B------:R-:W-:-:S07]  /*2ed50*/  MOV R7, R10 ;  /* 0x0000000a00077202 */ /* 0x000fce0000000f00 */
.L_x_64365:
[----:B------:R-:W-:Y:S05]  /*2ed60*/  BSYNC B2 ;  /* 0x0000000000027941 */ /* 0x000fea0003800000 */
.L_x_64363:
        /* <DEDUP_REMOVED lines=16> */
.L_x_64369:
[----:B------:R-:W-:Y:S05]  /*2ee70*/  BSYNC B3 ;  /* 0x0000000000037941 */ /* 0x000fea0003800000 */
.L_x_64368:
        /* <DEDUP_REMOVED lines=44> */
.L_x_64367:
[----:B------:R-:W-:Y:S05]  /*2f140*/  BSYNC B2 ;  /* 0x0000000000027941 */ /* 0x000fea0003800000 */
.L_x_64366:
        /* <DEDUP_REMOVED lines=12> */
.L_x_64370:
        /* <DEDUP_REMOVED lines=12> */
.L_x_64373:
[----:B------:R-:W-:-:S07]  /*2f2d0*/  IMAD.MOV.U32 R7, RZ, RZ, R10 ;  /* 0x000000ffff077224 */ /* 0x000fce00078e000a */
.L_x_64374:
[----:B------:R-:W-:Y:S05]  /*2f2e0*/  BSYNC B2 ;  /* 0x0000000000027941 */ /* 0x000fea0003800000 */
.L_x_64372:
        /* <DEDUP_REMOVED lines=16> */
.L_x_64378:
[----:B------:R-:W-:Y:S05]  /*2f3f0*/  BSYNC B3 ;  /* 0x0000000000037941 */ /* 0x000fea0003800000 */
.L_x_64377:
        /* <DEDUP_REMOVED lines=44> */
.L_x_64376:
[----:B------:R-:W-:Y:S05]  /*2f6c0*/  BSYNC B2 ;  /* 0x0000000000027941 */ /* 0x000fea0003800000 */
.L_x_64375:
        /* <DEDUP_REMOVED lines=10> */
.L_x_64371:
        /* <DEDUP_REMOVED lines=12> */
.L_x_64380:
[----:B------:R-:W-:-:S07]  /*2f830*/  IMAD.MOV.U32 R18, RZ, RZ, R10 ;  /* 0x000000ffff127224 */ /* 0x000fce00078e000a */
.L_x_64381:
[----:B------:R-:W-:Y:S05]  /*2f840*/  BSYNC B2 ;  /* 0x0000000000027941 */ /* 0x000fea0003800000 */
.L_x_64379:
        /* <DEDUP_REMOVED lines=16> */
.L_x_64385:
[----:B------:R-:W-:Y:S05]  /*2f950*/  BSYNC B3 ;  /* 0x0000000000037941 */ /* 0x000fea0003800000 */
.L_x_64384:
        /* <DEDUP_REMOVED lines=44> */
.L_x_64383:
[----:B------:R-:W-:Y:S05]  /*2fc20*/  BSYNC B2 ;  /* 0x0000000000027941 */ /* 0x000fea0003800000 */
.L_x_64382:
        /* <DEDUP_REMOVED lines=12> */
.L_x_64386:
        /* <DEDUP_REMOVED lines=12> */
.L_x_64389:
[----:B------:R-:W-:-:S07]  /*2fdb0*/  IMAD.MOV.U32 R16, RZ, RZ, R10 ;  /* 0x000000ffff107224 */ /* 0x000fce00078e000a */
.L_x_64390:
[----:B------:R-:W-:Y:S05]  /*2fdc0*/  BSYNC B2 ;  /* 0x0000000000027941 */ /* 0x000fea0003800000 */
.L_x_64388:
        /* <DEDUP_REMOVED lines=16> */
.L_x_64394:
[----:B------:R-:W-:Y:S05]  /*2fed0*/  BSYNC B3 ;  /* 0x0000000000037941 */ /* 0x000fea0003800000 */
.L_x_64393:
        /* <DEDUP_REMOVED lines=44> */
.L_x_64392:
[----:B------:R-:W-:Y:S05]  /*301a0*/  BSYNC B2 ;  /* 0x0000000000027941 */ /* 0x000fea0003800000 */
.L_x_64391:
        /* <DEDUP_REMOVED lines=8> */
.L_x_64387:
        /* <DEDUP_REMOVED lines=27> */
.L_x_64395:
[----:B------:R-:W-:-:S07]  /*303e0*/  IADD3 R11, R11, 0x20, RZ ;  /* 0x000000200b0b7810 */ /* 0x000fce0007ffe0ff */
.L_x_64330:
[----:B------:R-:W-:Y:S05]  /*303f0*/  BSYNC B1 ;  /* 0x0000000000017941 */ /* 0x000fea0003800000 */
.L_x_64329:
        /* <DEDUP_REMOVED lines=29> */
.L_x_64399:
[----:B------:R-:W-:-:S07]  /*305d0*/  IMAD.MOV.U32 R18, RZ, RZ, R10 ;  /* 0x000000ffff127224 */ /* 0x000fce00078e000a */
.L_x_64400:
[----:B------:R-:W-:Y:S05]  /*305e0*/  BSYNC B2 ;  /* 0x0000000000027941 */ /* 0x000fea0003800000 */
.L_x_64398:
        /* <DEDUP_REMOVED lines=16> */
.L_x_64404:
[----:B------:R-:W-:Y:S05]  /*306f0*/  BSYNC B3 ;  /* 0x0000000000037941 */ /* 0x000fea0003800000 */
.L_x_64403:
        /* <DEDUP_REMOVED lines=44> */
.L_x_64402:
[----:B------:R-:W-:Y:S05]  /*309c0*/  BSYNC B2 ;  /* 0x0000000000027941 */ /* 0x000fea0003800000 */
.L_x_64401:
        /* <DEDUP_REMOVED lines=18> */
.L_x_64405:
        /* <DEDUP_REMOVED lines=12> */
.L_x_64408:
[----:B------:R-:W-:-:S07]  /*30bb0*/  IMAD.MOV.U32 R7, RZ, RZ, R10 ;  /* 0x000000ffff077224 */ /* 0x000fce00078e000a */
.L_x_64409:
[----:B------:R-:W-:Y:S05]  /*30bc0*/  BSYNC B2 ;  /* 0x0000000000027941 */ /* 0x000fea0003800000 */
.L_x_64407:
        /* <DEDUP_REMOVED lines=16> */
.L_x_64413:
[----:B------:R-:W-:Y:S05]  /*30cd0*/  BSYNC B3 ;  /* 0x0000000000037941 */ /* 0x000fea0003800000 */
.L_x_64412:
        /* <DEDUP_REMOVED lines=43> */
.L_x_64411:
[----:B------:R-:W-:Y:S05]  /*30f90*/  BSYNC B2 ;  /* 0x0000000000027941 */ /* 0x000fea0003800000 */
.L_x_64410:
        /* <DEDUP_REMOVED lines=9> */
.L_x_64406:
        /* <DEDUP_REMOVED lines=12> */
.L_x_64415:
[----:B------:R-:W-:-:S07]  /*310f0*/  IMAD.MOV.U32 R18, RZ, RZ, R10 ;  /* 0x000000ffff127224 */ /* 0x000fce00078e000a */
.L_x_64416:
[----:B------:R-:W-:Y:S05]  /*31100*/  BSYNC B2 ;  /* 0x0000000000027941 */ /* 0x000fea0003800000 */
.L_x_64414:
        /* <DEDUP_REMOVED lines=16> */
.L_x_64420:
[----:B------:R-:W-:Y:S05]  /*31210*/  BSYNC B3 ;  /* 0x0000000000037941 */ /* 0x000fea0003800000 */
.L_x_64419:
        /* <DEDUP_REMOVED lines=44> */
.L_x_64418:
[----:B------:R-:W-:Y:S05]  /*314e0*/  BSYNC B2 ;  /* 0x0000000000027941 */ /* 0x000fea0003800000 */
.L_x_64417:
        /* <DEDUP_REMOVED lines=11> */
.L_x_64421:
        /* <DEDUP_REMOVED lines=12> */
.L_x_64424:
[----:B------:R-:W-:-:S07]  /*31660*/  MOV R14, R10 ;  /* 0x0000000a000e7202 */ /* 0x000fce0000000f00 */
.L_x_64425:
[----:B------:R-:W-:Y:S05]  /*31670*/  BSYNC B2 ;  /* 0x0000000000027941 */ /* 0x000fea0003800000 */
.L_x_64423:
        /* <DEDUP_REMOVED lines=16> */
.L_x_64429:
[----:B------:R-:W-:Y:S05]  /*31780*/  BSYNC B3 ;  /* 0x0000000000037941 */ /* 0x000fea0003800000 */
.L_x_64428:
        /* <DEDUP_REMOVED lines=44> */
.L_x_64427:
[----:B------:R-:W-:Y:S05]  /*31a50*/  BSYNC B2 ;  /* 0x0000000000027941 */ /* 0x000fea0003800000 */
.L_x_64426:
        /* <DEDUP_REMOVED lines=9> */
.L_x_64422:
        /* <DEDUP_REMOVED lines=12> */
.L_x_64431:
[----:B------:R-:W-:-:S07]  /*31bb0*/  MOV R7, R10 ;  /* 0x0000000a00077202 */ /* 0x000fce0000000f00 */
.L_x_64432:
[----:B------:R-:W-:Y:S05]  /*31bc0*/  BSYNC B2 ;  /* 0x0000000000027941 */ /* 0x000fea0003800000 */
.L_x_64430:
        /* <DEDUP_REMOVED lines=16> */
.L_x_64436:
[----:B------:R-:W-:Y:S05]  /*31cd0*/  BSYNC B3 ;  /* 0x0000000000037941 */ /* 0x000fea0003800000 */
.L_x_64435:
        /* <DEDUP_REMOVED lines=44> */
.L_x_64434:
[----:B------:R-:W-:Y:S05]  /*31fa0*/  BSYNC B2 ;  /* 0x0000000000027941 */ /* 0x000fea0003800000 */
.L_x_64433:
        /* <DEDUP_REMOVED lines=12> */
.L_x_64437:
        /* <DEDUP_REMOVED lines=12> */
.L_x_64440:
[----:B------:R-:W-:-:S07]  /*32130*/  IMAD.MOV.U32 R7, RZ, RZ, R10 ;  /* 0x000000ffff077224 */ /* 0x000fce00078e000a */
.L_x_64441:
[----:B------:R-:W-:Y:S05]  /*32140*/  BSYNC B2 ;  /* 0x0000000000027941 */ /* 0x000fea0003800000 */
.L_x_64439:
        /* <DEDUP_REMOVED lines=16> */
.L_x_64445:
[----:B------:R-:W-:Y:S05]  /*32250*/  BSYNC B3 ;  /* 0x0000000000037941 */ /* 0x000fea0003800000 */
.L_x_64444:
        /* <DEDUP_REMOVED lines=44> */
.L_x_64443:
[----:B------:R-:W-:Y:S05]  /*32520*/  BSYNC B2 ;  /* 0x0000000000027941 */ /* 0x000fea0003800000 */
.L_x_64442:
        /* <DEDUP_REMOVED lines=10> */
.L_x_64438:
        /* <DEDUP_REMOVED lines=12> */
.L_x_64447:
[----:B------:R-:W-:-:S07]  /*32690*/  IMAD.MOV.U32 R18, RZ, RZ, R10 ;  /* 0x000000ffff127224 */ /* 0x000fce00078e000a */
.L_x_64448:
[----:B------:R-:W-:Y:S05]  /*326a0*/  BSYNC B2 ;  /* 0x0000000000027941 */ /* 0x000fea0003800000 */
.L_x_64446:
        /* <DEDUP_REMOVED lines=16> */
.L_x_64452:
[----:B------:R-:W-:Y:S05]  /*327b0*/  BSYNC B3 ;  /* 0x0000000000037941 */ /* 0x000fea0003800000 */
.L_x_64451:
        /* <DEDUP_REMOVED lines=44> */
.L_x_64450:
[----:B------:R-:W-:Y:S05]  /*32a80*/  BSYNC B2 ;  /* 0x0000000000027941 */ /* 0x000fea0003800000 */
.L_x_64449:
        /* <DEDUP_REMOVED lines=12> */
.L_x_64453:
        /* <DEDUP_REMOVED lines=12> */
.L_x_64456:
[----:B------:R-:W-:-:S07]  /*32c10*/  IMAD.MOV.U32 R16, RZ, RZ, R10 ;  /* 0x000000ffff107224 */ /* 0x000fce00078e000a */
.L_x_64457:
[----:B------:R-:W-:Y:S05]  /*32c20*/  BSYNC B2 ;  /* 0x0000000000027941 */ /* 0x000fea0003800000 */
.L_x_64455:
        /* <DEDUP_REMOVED lines=16> */
.L_x_64461:
[----:B------:R-:W-:Y:S05]  /*32d30*/  BSYNC B3 ;  /* 0x0000000000037941 */ /* 0x000fea0003800000 */
.L_x_64460:
        /* <DEDUP_REMOVED lines=44> */
.L_x_64459:
[----:B------:R-:W-:Y:S05]  /*33000*/  BSYNC B2 ;  /* 0x0000000000027941 */ /* 0x000fea0003800000 */
.L_x_64458:
        /* <DEDUP_REMOVED lines=8> */
.L_x_64454:
        /* <DEDUP_REMOVED lines=27> */
.L_x_64462:
[----:B------:R-:W-:-:S07]  /*33240*/  IADD3 R11, R11, 0x20, RZ ;  /* 0x000000200b0b7810 */ /* 0x000fce0007ffe0ff */
.L_x_64397:
[----:B------:R-:W-:Y:S05]  /*33250*/  BSYNC B1 ;  /* 0x0000000000017941 */ /* 0x000fea0003800000 */
.L_x_64396:
        /* <DEDUP_REMOVED lines=29> */
.L_x_64466:
[----:B------:R-:W-:-:S07]  /*33430*/  IMAD.MOV.U32 R18, RZ, RZ, R10 ;  /* 0x000000ffff127224 */ /* 0x000fce00078e000a */
.L_x_64467:
[----:B------:R-:W-:Y:S05]  /*33440*/  BSYNC B2 ;  /* 0x0000000000027941 */ /* 0x000fea0003800000 */
.L_x_64465:
        /* <DEDUP_REMOVED lines=16> */
.L_x_64471:
[----:B------:R-:W-:Y:S05]  /*33550*/  BSYNC B3 ;  /* 0x0000000000037941 */ /* 0x000fea0003800000 */
.L_x_64470:
        /* <DEDUP_REMOVED lines=44> */
.L_x_64469:
[----:B------:R-:W-:Y:S05]  /*33820*/  BSYNC B2 ;  /* 0x0000000000027941 */ /* 0x000fea0003800000 */
.L_x_64468:
        /* <DEDUP_REMOVED lines=18> */
.L_x_64472:
        /* <DEDUP_REMOVED lines=12> */
.L_x_64475:
[----:B------:R-:W-:-:S07]  /*33a10*/  IMAD.MOV.U32 R7, RZ, RZ, R10 ;  /* 0x000000ffff077224 */ /* 0x000fce00078e000a */
.L_x_64476:
[----:B------:R-:W-:Y:S05]  /*33a20*/  BSYNC B2 ;  /* 0x0000000000027941 */ /* 0x000fea0003800000 */
.L_x_64474:
        /* <DEDUP_REMOVED lines=16> */
.L_x_64480:
[----:B------:R-:W-:Y:S05]  /*33b30*/  BSYNC B3 ;  /* 0x0000000000037941 */ /* 0x000fea0003800000 */
.L_x_64479:
        /* <DEDUP_REMOVED lines=43> */
.L_x_64478:
[----:B------:R-:W-:Y:S05]  /*33df0*/  BSYNC B2 ;  /* 0x0000000000027941 */ /* 0x000fea0003800000 */
.L_x_64477:
        /* <DEDUP_REMOVED lines=9> */
.L_x_64473:
        /* <DEDUP_REMOVED lines=12> */
.L_x_64482:
[----:B------:R-:W-:-:S07]  /*33f50*/  IMAD.MOV.U32 R18, RZ, RZ, R10 ;  /* 0x000000ffff127224 */ /* 0x000fce00078e000a */
.L_x_64483:
[----:B------:R-:W-:Y:S05]  /*33f60*/  BSYNC B2 ;  /* 0x0000000000027941 */ /* 0x000fea0003800000 */
.L_x_64481:
        /* <DEDUP_REMOVED lines=16> */
.L_x_64487:
[----:B------:R-:W-:Y:S05]  /*34070*/  BSYNC B3 ;  /* 0x0000000000037941 */ /* 0x000fea0003800000 */
.L_x_64486:
        /* <DEDUP_REMOVED lines=44> */
.L_x_64485:
[----:B------:R-:W-:Y:S05]  /*34340*/  BSYNC B2 ;  /* 0x0000000000027941 */ /* 0x000fea0003800000 */
.L_x_64484:
        /* <DEDUP_REMOVED lines=11> */
.L_x_64488:
        /* <DEDUP_REMOVED lines=12> */
.L_x_64491:
[----:B------:R-:W-:-:S07]  /*344c0*/  MOV R14, R10 ;  /* 0x0000000a000e7202 */ /* 0x000fce0000000f00 */
.L_x_64492:
[----:B------:R-:W-:Y:S05]  /*344d0*/  BSYNC B2 ;  /* 0x0000000000027941 */ /* 0x000fea0003800000 */
.L_x_64490:
        /* <DEDUP_REMOVED lines=16> */
.L_x_64496:
[----:B------:R-:W-:Y:S05]  /*345e0*/  BSYNC B3 ;  /* 0x0000000000037941 */ /* 0x000fea0003800000 */
.L_x_64495:
        /* <DEDUP_REMOVED lines=44> */
.L_x_64494:
[----:B------:R-:W-:Y:S05]  /*348b0*/  BSYNC B2 ;  /* 0x0000000000027941 */ /* 0x000fea0003800000 */
.L_x_64493:
        /* <DEDUP_REMOVED lines=9> */
.L_x_64489:
        /* <DEDUP_REMOVED lines=12> */
.L_x_64498:
[----:B------:R-:W-:-:S07]  /*34a10*/  MOV R7, R10 ;  /* 0x0000000a00077202 */ /* 0x000fce0000000f00 */
.L_x_64499:
[----:B------:R-:W-:Y:S05]  /*34a20*/  BSYNC B2 ;  /* 0x0000000000027941 */ /* 0x000fea0003800000 */
.L_x_64497:
        /* <DEDUP_REMOVED lines=16> */
.L_x_64503:
[----:B------:R-:W-:Y:S05]  /*34b30*/  BSYNC B3 ;  /* 0x0000000000037941 */ /* 0x000fea0003800000 */
.L_x_64502:
        /* <DEDUP_REMOVED lines=44> */
.L_x_64501:
[----:B------:R-:W-:Y:S05]  /*34e00*/  BSYNC B2 ;  /* 0x0000000000027941 */ /* 0x000fea0003800000 */
.L_x_64500:
        /* <DEDUP_REMOVED lines=12> */
.L_x_64504:
        /* <DEDUP_REMOVED lines=12> */
.L_x_64507:
[----:B------:R-:W-:-:S07]  /*34f90*/  IMAD.MOV.U32 R7, RZ, RZ, R10 ;  /* 0x000000ffff077224 */ /* 0x000fce00078e000a */
.L_x_64508:
[----:B------:R-:W-:Y:S05]  /*34fa0*/  BSYNC B2 ;  /* 0x0000000000027941 */ /* 0x000fea0003800000 */
.L_x_64506:
        /* <DEDUP_REMOVED lines=16> */
.L_x_64512:
[----:B------:R-:W-:Y:S05]  /*350b0*/  BSYNC B3 ;  /* 0x0000000000037941 */ /* 0x000fea0003800000 */
.L_x_64511:
        /* <DEDUP_REMOVED lines=44> */
.L_x_64510:
[----:B------:R-:W-:Y:S05]  /*35380*/  BSYNC B2 ;  /* 0x0000000000027941 */ /* 0x000fea0003800000 */
.L_x_64509:
        /* <DEDUP_REMOVED lines=10> */
.L_x_64505:
        /* <DEDUP_REMOVED lines=12> */
.L_x_64514:
[----:B------:R-:W-:-:S07]  /*354f0*/  IMAD.MOV.U32 R18, RZ, RZ, R10 ;  /* 0x000000ffff127224 */ /* 0x000fce00078e000a */
.L_x_64515:
[----:B------:R-:W-:Y:S05]  /*35500*/  BSYNC B2 ;  /* 0x0000000000027941 */ /* 0x000fea0003800000 */
.L_x_64513:
        /* <DEDUP_REMOVED lines=16> */
.L_x_64519:
[----:B------:R-:W-:Y:S05]  /*35610*/  BSYNC B3 ;  /* 0x0000000000037941 */ /* 0x000fea0003800000 */
.L_x_64518:
        /* <DEDUP_REMOVED lines=44> */
.L_x_64517:
[----:B------:R-:W-:Y:S05]  /*358e0*/  BSYNC B2 ;  /* 0x0000000000027941 */ /* 0x000fea0003800000 */
.L_x_64516:
        /* <DEDUP_REMOVED lines=12> */
.L_x_64520:
        /* <DEDUP_REMOVED lines=12> */
.L_x_64523:
[----:B------:R-:W-:-:S07]  /*35a70*/  IMAD.MOV.U32 R16, RZ, RZ, R10 ;  /* 0x000000ffff107224 */ /* 0x000fce00078e000a */
.L_x_64524:
[----:B------:R-:W-:Y:S05]  /*35a80*/  BSYNC B2 ;  /* 0x0000000000027941 */ /* 0x000fea0003800000 */
.L_x_64522:
        /* <DEDUP_REMOVED lines=16> */
.L_x_64528:
[----:B------:R-:W-:Y:S05]  /*35b90*/  BSYNC B3 ;  /* 0x0000000000037941 */ /* 0x000fea0003800000 */
.L_x_64527:
        /* <DEDUP_REMOVED lines=44> */
.L_x_64526:
[----:B------:R-:W-:Y:S05]  /*35e60*/  BSYNC B2 ;  /* 0x0000000000027941 */ /* 0x000fea0003800000 */
.L_x_64525:
        /* <DEDUP_REMOVED lines=8> */
.L_x_64521:
        /* <DEDUP_REMOVED lines=27> */
.L_x_64529:
[----:B------:R-:W-:-:S07]  /*360a0*/  IADD3 R11, R11, 0x20, RZ ;  /* 0x000000200b0b7810 */ /* 0x000fce0007ffe0ff */
.L_x_64464:
[----:B------:R-:W-:Y:S05]  /*360b0*/  BSYNC B1 ;  /* 0x0000000000017941 */ /* 0x000fea0003800000 */
.L_x_64463:
        /* <DEDUP_REMOVED lines=29> */
.L_x_64533:
[----:B------:R-:W-:-:S07]  /*36290*/  IMAD.MOV.U32 R18, RZ, RZ, R10 ;  /* 0x000000ffff127224 */ /* 0x000fce00078e000a */
.L_x_64534:
[----:B------:R-:W-:Y:S05]  /*362a0*/  BSYNC B2 ;  /* 0x0000000000027941 */ /* 0x000fea0003800000 */
.L_x_64532:
        /* <DEDUP_REMOVED lines=16> */
.L_x_64538:
[----:B------:R-:W-:Y:S05]  /*363b0*/  BSYNC B3 ;  /* 0x0000000000037941 */ /* 0x000fea0003800000 */
.L_x_64537:
        /* <DEDUP_REMOVED lines=44> */
.L_x_64536:
[----:B------:R-:W-:Y:S05]  /*36680*/  BSYNC B2 ;  /* 0x0000000000027941 */ /* 0x000fea0003800000 */
.L_x_64535:
        /* <DEDUP_REMOVED lines=18> */
.L_x_64539:
        /* <DEDUP_REMOVED lines=12> */
.L_x_64542:
[----:B------:R-:W-:-:S07]  /*36870*/  IMAD.MOV.U32 R7, RZ, RZ, R10 ;  /* 0x000000ffff077224 */ /* 0x000fce00078e000a */
.L_x_64543:
[----:B------:R-:W-:Y:S05]  /*36880*/  BSYNC B2 ;  /* 0x0000000000027941 */ /* 0x000fea0003800000 */
.L_x_64541:
        /* <DEDUP_REMOVED lines=16> */
.L_x_64547:
[----:B------:R-:W-:Y:S05]  /*36990*/  BSYNC B3 ;  /* 0x0000000000037941 */ /* 0x000fea0003800000 */
.L_x_64546:
        /* <DEDUP_REMOVED lines=43> */
.L_x_64545:
[----:B------:R-:W-:Y:S05]  /*36c50*/  BSYNC B2 ;  /* 0x0000000000027941 */ /* 0x000fea0003800000 */
.L_x_64544:
        /* <DEDUP_REMOVED lines=9> */
.L_x_64540:
        /* <DEDUP_REMOVED lines=12> */
.L_x_64549:
[----:B------:R-:W-:-:S07]  /*36db0*/  IMAD.MOV.U32 R18, RZ, RZ, R10 ;  /* 0x000000ffff127224 */ /* 0x000fce00078e000a */
.L_x_64550:
[----:B------:R-:W-:Y:S05]  /*36dc0*/  BSYNC B2 ;  /* 0x0000000000027941 */ /* 0x000fea0003800000 */
.L_x_64548:
        /* <DEDUP_REMOVED lines=16> */
.L_x_64554:
[----:B------:R-:W-:Y:S05]  /*36ed0*/  BSYNC B3 ;  /* 0x0000000000037941 */ /* 0x000fea0003800000 */
.L_x_64553:
        /* <DEDUP_REMOVED lines=44> */
.L_x_64552:
[----:B------:R-:W-:Y:S05]  /*371a0*/  BSYNC B2 ;  /* 0x0000000000027941 */ /* 0x000fea0003800000 */
.L_x_64551:
        /* <DEDUP_REMOVED lines=11> */
.L_x_64555:
        /* <DEDUP_REMOVED lines=12> */
.L_x_64558:
[----:B------:R-:W-:-:S07]  /*37320*/  MOV R14, R10 ;  /* 0x0000000a000e7202 */ /* 0x000fce0000000f00 */
.L_x_64559:
[----:B------:R-:W-:Y:S05]  /*37330*/  BSYNC B2 ;  /* 0x0000000000027941 */ /* 0x000fea0003800000 */
.L_x_64557:
        /* <DEDUP_REMOVED lines=16> */
.L_x_64563:
[----:B------:R-:W-:Y:S05]  /*37440*/  BSYNC B3 ;  /* 0x0000000000037941 */ /* 0x000fea0003800000 */
.L_x_64562:
        /* <DEDUP_REMOVED lines=44> */
.L_x_64561:
[----:B------:R-:W-:Y:S05]  /*37710*/  BSYNC B2 ;  /* 0x0000000000027941 */ /* 0x000fea0003800000 */
.L_x_64560:
        /* <DEDUP_REMOVED lines=9> */
.L_x_64556:
        /* <DEDUP_REMOVED lines=12> */
.L_x_64565:
[----:B------:R-:W-:-:S07]  /*37870*/  MOV R7, R10 ;  /* 0x0000000a00077202 */ /* 0x000fce0000000f00 */
.L_x_64566:
[----:B------:R-:W-:Y:S05]  /*37880*/  BSYNC B2 ;  /* 0x0000000000027941 */ /* 0x000fea0003800000 */
.L_x_64564:
        /* <DEDUP_REMOVED lines=16> */
.L_x_64570:
[----:B------:R-:W-:Y:S05]  /*37990*/  BSYNC B3 ;  /* 0x0000000000037941 */ /* 0x000fea0003800000 */
.L_x_64569:
        /* <DEDUP_REMOVED lines=44> */
.L_x_64568:
[----:B------:R-:W-:Y:S05]  /*37c60*/  BSYNC B2 ;  /* 0x0000000000027941 */ /* 0x000fea0003800000 */
.L_x_64567:
        /* <DEDUP_REMOVED lines=12> */
.L_x_64571:
        /* <DEDUP_REMOVED lines=12> */
.L_x_64574:
[----:B------:R-:W-:-:S07]  /*37df0*/  IMAD.MOV.U32 R7, RZ, RZ, R10 ;  /* 0x000000ffff077224 */ /* 0x000fce00078e000a */
.L_x_64575:
[----:B------:R-:W-:Y:S05]  /*37e00*/  BSYNC B2 ;  /* 0x0000000000027941 */ /* 0x000fea0003800000 */
.L_x_64573:
        /* <DEDUP_REMOVED lines=16> */
.L_x_64579:
[----:B------:R-:W-:Y:S05]  /*37f10*/  BSYNC B3 ;  /* 0x0000000000037941 */ /* 0x000fea0003800000 */
.L_x_64578:
        /* <DEDUP_REMOVED lines=44> */
.L_x_64577:
[----:B------:R-:W-:Y:S05]  /*381e0*/  BSYNC B2 ;  /* 0x0000000000027941 */ /* 0x000fea0003800000 */
.L_x_64576:
        /* <DEDUP_REMOVED lines=10> */
.L_x_64572:
        /* <DEDUP_REMOVED lines=12> */
.L_x_64581:
[----:B------:R-:W-:-:S07]  /*38350*/  IMAD.MOV.U32 R18, RZ, RZ, R10 ;  /* 0x000000ffff127224 */ /* 0x000fce00078e000a */
.L_x_64582:
[----:B------:R-:W-:Y:S05]  /*38360*/  BSYNC B2 ;  /* 0x0000000000027941 */ /* 0x000fea0003800000 */
.L_x_64580:
        /* <DEDUP_REMOVED lines=16> */
.L_x_64586:
[----:B------:R-:W-:Y:S05]  /*38470*/  BSYNC B3 ;  /* 0x0000000000037941 */ /* 0x000fea0003800000 */
.L_x_64585:
        /* <DEDUP_REMOVED lines=44> */
.L_x_64584:
[----:B------:R-:W-:Y:S05]  /*38740*/  BSYNC B2 ;  /* 0x0000000000027941 */ /* 0x000fea0003800000 */
.L_x_64583:
        /* <DEDUP_REMOVED lines=12> */
.L_x_64587:
        /* <DEDUP_REMOVED lines=12> */
.L_x_64590:
[----:B------:R-:W-:-:S07]  /*388d0*/  IMAD.MOV.U32 R16, RZ, RZ, R10 ;  /* 0x000000ffff107224 */ /* 0x000fce00078e000a */
.L_x_64591:
[----:B------:R-:W-:Y:S05]  /*388e0*/  BSYNC B2 ;  /* 0x0000000000027941 */ /* 0x000fea0003800000 */
.L_x_64589:
        /* <DEDUP_REMOVED lines=16> */
.L_x_64595:
[----:B------:R-:W-:Y:S05]  /*389f0*/  BSYNC B3 ;  /* 0x0000000000037941 */ /* 0x000fea0003800000 */
.L_x_64594:
        /* <DEDUP_REMOVED lines=44> */
.L_x_64593:
[----:B------:R-:W-:Y:S05]  /*38cc0*/  BSYNC B2 ;  /* 0x0000000000027941 */ /* 0x000fea0003800000 */
.L_x_64592:
        /* <DEDUP_REMOVED lines=8> */
.L_x_64588:
        /* <DEDUP_REMOVED lines=27> */
.L_x_64596:
[----:B------:R-:W-:-:S07]  /*38f00*/  IADD3 R11, R11, 0x20, RZ ;  /* 0x000000200b0b7810 */ /* 0x000fce0007ffe0ff */
.L_x_64531:
[----:B------:R-:W-:Y:S05]  /*38f10*/  BSYNC B1 ;  /* 0x0000000000017941 */ /* 0x000fea0003800000 */
.L_x_64530:
        /* <DEDUP_REMOVED lines=29> */
.L_x_64600:
[----:B------:R-:W-:-:S07]  /*390f0*/  IMAD.MOV.U32 R18, RZ, RZ, R10 ;  /* 0x000000ffff127224 */ /* 0x000fce00078e000a */
.L_x_64601:
[----:B------:R-:W-:Y:S05]  /*39100*/  BSYNC B2 ;  /* 0x0000000000027941 */ /* 0x000fea0003800000 */
.L_x_64599:
        /* <DEDUP_REMOVED lines=16> */
.L_x_64605:
[----:B------:R-:W-:Y:S05]  /*39210*/  BSYNC B3 ;  /* 0x0000000000037941 */ /* 0x000fea0003800000 */
.L_x_64604:
        /* <DEDUP_REMOVED lines=44> */
.L_x_64603:
[----:B------:R-:W-:Y:S05]  /*394e0*/  BSYNC B2 ;  /* 0x0000000000027941 */ /* 0x000fea0003800000 */
.L_x_64602:
        /* <DEDUP_REMOVED lines=18> */
.L_x_64606:
        /* <DEDUP_REMOVED lines=12> */
.L_x_64609:
[----:B------:R-:W-:-:S07]  /*396d0*/  IMAD.MOV.U32 R7, RZ, RZ, R10 ;  /* 0x000000ffff077224 */ /* 0x000fce00078e000a */
.L_x_64610:
[----:B------:R-:W-:Y:S05]  /*396e0*/  BSYNC B2 ;  /* 0x0000000000027941 */ /* 0x000fea0003800000 */
.L_x_64608:
        /* <DEDUP_REMOVED lines=16> */
.L_x_64614:
[----:B------:R-:W-:Y:S05]  /*397f0*/  BSYNC B3 ;  /* 0x0000000000037941 */ /* 0x000fea0003800000 */
.L_x_64613:
        /* <DEDUP_REMOVED lines=43> */
.L_x_64612:
[----:B------:R-:W-:Y:S05]  /*39ab0*/  BSYNC B2 ;  /* 0x0000000000027941 */ /* 0x000fea0003800000 */
.L_x_64611:
        /* <DEDUP_REMOVED lines=9> */
.L_x_64607:
        /* <DEDUP_REMOVED lines=12> */
.L_x_64616:
[----:B------:R-:W-:-:S07]  /*39c10*/  IMAD.MOV.U32 R18, RZ, RZ, R10 ;  /* 0x000000ffff127224 */ /* 0x000fce00078e000a */
.L_x_64617:
[----:B------:R-:W-:Y:S05]  /*39c20*/  BSYNC B2 ;  /* 0x0000000000027941 */ /* 0x000fea0003800000 */
.L_x_64615:
        /* <DEDUP_REMOVED lines=16> */
.L_x_64621:
[----:B------:R-:W-:Y:S05]  /*39d30*/  BSYNC B3 ;  /* 0x0000000000037941 */ /* 0x000fea0003800000 */
.L_x_64620:
        /* <DEDUP_REMOVED lines=44> */
.L_x_64619:
[----:B------:R-:W-:Y:S05]  /*3a000*/  BSYNC B2 ;  /* 0x0000000000027941 */ /* 0x000fea0003800000 */
.L_x_64618:
        /* <DEDUP_REMOVED lines=11> */
.L_x_64622:
        /* <DEDUP_REMOVED lines=12> */
.L_x_64625:
[----:B------:R-:W-:-:S07]  /*3a180*/  MOV R14, R10 ;  /* 0x0000000a000e7202 */ /* 0x000fce0000000f00 */
.L_x_64626:
[----:B------:R-:W-:Y:S05]  /*3a190*/  BSYNC B2 ;  /* 0x0000000000027941 */ /* 0x000fea0003800000 */
.L_x_64624:
        /* <DEDUP_REMOVED lines=16> */
.L_x_64630:
[----:B------:R-:W-:Y:S05]  /*3a2a0*/  BSYNC B3 ;  /* 0x0000000000037941 */ /* 0x000fea0003800000 */
.L_x_64629:
        /* <DEDUP_REMOVED lines=44> */
.L_x_64628:
[----:B------:R-:W-:Y:S05]  /*3a570*/  BSYNC B2 ;  /* 0x0000000000027941 */ /* 0x000fea0003800000 */
.L_x_64627:
        /* <DEDUP_REMOVED lines=9> */
.L_x_64623:
        /* <DEDUP_REMOVED lines=12> */
.L_x_64632:
[----:B------:R-:W-:-:S07]  /*3a6d0*/  MOV R7, R10 ;  /* 0x0000000a00077202 */ /* 0x000fce0000000f00 */
.L_x_64633:
[----:B------:R-:W-:Y:S05]  /*3a6e0*/  BSYNC B2 ;  /* 0x0000000000027941 */ /* 0x000fea0003800000 */
.L_x_64631:
        /* <DEDUP_REMOVED lines=16> */
.L_x_64637:
[----:B------:R-:W-:Y:S05]  /*3a7f0*/  BSYNC B3 ;  /* 0x0000000000037941 */ /* 0x000fea0003800000 */
.L_x_64636:
        /* <DEDUP_REMOVED lines=44> */
.L_x_64635:
[----:B------:R-:W-:Y:S05]  /*3aac0*/  BSYNC B2 ;  /* 0x0000000000027941 */ /* 0x000fea0003800000 */
.L_x_64634:
        /* <DEDUP_REMOVED lines=12> */
.L_x_64638:
        /* <DEDUP_REMOVED lines=12> */
.L_x_64641:
[----:B------:R-:W-:-:S07]  /*3ac50*/  IMAD.MOV.U32 R7, RZ, RZ, R10 ;  /* 0x000000ffff077224 */ /* 0x000fce00078e000a */
.L_x_64642:
[----:B------:R-:W-:Y:S05]  /*3ac60*/  BSYNC B2 ;  /* 0x0000000000027941 */ /* 0x000fea0003800000 */
.L_x_64640:
        /* <DEDUP_REMOVED lines=16> */
.L_x_64646:
[----:B------:R-:W-:Y:S05]  /*3ad70*/  BSYNC B3 ;  /* 0x0000000000037941 */ /* 0x000fea0003800000 */
.L_x_64645:
        /* <DEDUP_REMOVED lines=44> */
.L_x_64644:
[----:B------:R-:W-:Y:S05]  /*3b040*/  BSYNC B2 ;  /* 0x0000000000027941 */ /* 0x000fea0003800000 */
.L_x_64643:
        /* <DEDUP_REMOVED lines=10> */
.L_x_64639:
        /* <DEDUP_REMOVED lines=12> */
.L_x_64648:
[----:B------:R-:W-:-:S07]  /*3b1b0*/  IMAD.MOV.U32 R18, RZ, RZ, R10 ;  /* 0x000000ffff127224 */ /* 0x000fce00078e000a */
.L_x_64649:
[----:B------:R-:W-:Y:S05]  /*3b1c0*/  BSYNC B2 ;  /* 0x0000000000027941 */ /* 0x000fea0003800000 */
.L_x_64647:
        /* <DEDUP_REMOVED lines=16> */
.L_x_64653:
[----:B------:R-:W-:Y:S05]  /*3b2d0*/  BSYNC B3 ;  /* 0x0000000000037941 */ /* 0x000fea0003800000 */
.L_x_64652:
        /* <DEDUP_REMOVED lines=44> */
.L_x_64651:
[----:B------:R-:W-:Y:S05]  /*3b5a0*/  BSYNC B2 ;  /* 0x0000000000027941 */ /* 0x000fea0003800000 */
.L_x_64650:
        /* <DEDUP_REMOVED lines=12> */
.L_x_64654:
        /* <DEDUP_REMOVED lines=12> */
.L_x_64657:
[----:B------:R-:W-:-:S07]  /*3b730*/  IMAD.MOV.U32 R16, RZ, RZ, R10 ;  /* 0x000000ffff107224 */ /* 0x000fce00078e000a */
.L_x_64658:
[----:B------:R-:W-:Y:S05]  /*3b740*/  BSYNC B2 ;  /* 0x0000000000027941 */ /* 0x000fea0003800000 */
.L_x_64656:
        /* <DEDUP_REMOVED lines=16> */
.L_x_64662:
[----:B------:R-:W-:Y:S05]  /*3b850*/  BSYNC B3 ;  /* 0x0000000000037941 */ /* 0x000fea0003800000 */
.L_x_64661:
        /* <DEDUP_REMOVED lines=44> */
.L_x_64660:
[----:B------:R-:W-:Y:S05]  /*3bb20*/  BSYNC B2 ;  /* 0x0000000000027941 */ /* 0x000fea0003800000 */
.L_x_64659:
        /* <DEDUP_REMOVED lines=8> */
.L_x_64655:
[----:B------:R-:W-:Y:S02]  /*3bbb0*/  LEA R188, P0, R11, UR30, 0x4 ;  /* 0x0000001e0bbc7c11 */ /* 0x000fe4000f8020ff */
        /* <DEDUP_REMOVED lines=26> */
.L_x_64598:
[----:B------:R-:W-:Y:S05]  /*3bd60*/  BSYNC B1 ;  /* 0x0000000000017941 */ /* 0x000fea0003800000 */
.L_x_64597:
[----:B---3--:R-:W-:Y:S01]  /*3bd70*/  FADD.FTZ R11, RZ, R108 ;  /* 0x0000006cff0b7221 */ /* 0x008fe20000010000 */
[C---:B------:R-:W-:Y:S01]  /*3bd80*/  LOP3.LUT P0, RZ, R5.reuse, 0x4000, RZ, 0xc0, !PT ;  /* 0x0000400005ff7812 */ /* 0x040fe2000780c0ff */
[----:B012---:R-:W0:Y:S01]  /*3bd90*/  S2R R188, SR_TID.X ;  /* 0x0000000000bc7919 */ /* 0x007e220000002100 */
        /* <DEDUP_REMOVED lines=141> */
[----:B------:R-:W-:Y:S01]  /*3c670*/  @P5 LOP3.LUT R17, R17, 0x4, RZ, 0xfc, !PT ;  /* 0x0000000411115812 */ /* 0x000fe200078efcff */
[----:B0-----:R-:W-:Y:S01]  /*3c680*/  FADD.FTZ R18, R18, R11 ;  /* 0x0000000b12127221 */ /* 0x001fe20000010000 */
[----:B------:R-:W-:-:S04]  /*3c690*/  LOP3.LUT P5, RZ, R5, 0x2000, RZ, 0xc0, !PT ;  /* 0x0000200005ff7812 */ /* 0x000fc800078ac0ff */
        /* <DEDUP_REMOVED lines=193> */
.L_x_64716:
        /* <DEDUP_REMOVED lines=20> */
[----:B------:R-:W3:Y:S04]  /*3d3f0*/  LDL R252, [R1+0x5c] ;  /* 0x00005c0001fc7983 */ /* 0x000ee80000100800 */
[----:B------:R-:W3:Y:S04]  /*3d400*/  LDL R235, [R1+0x58] ;  /* 0x0000580001eb7983 */ /* 0x000ee80000100800 */
[----:B----4-:R-:W4:Y:S01]  /*3d410*/  LDL R0, [R1+0x54] ;  /* 0x0000540001007983 */ /* 0x010f220000100800 */
[----:B------:R-:W-:-:S05]  /*3d420*/  FSEL R191, R18, RZ, !P0 ;  /* 0x000000ff12bf7208 */ /* 0x000fca0004000000 */
[--C-:B-1----:R-:W-:Y:S01]  /*3d430*/  FADD.FTZ R188, R108, -R191.reuse ;  /* 0x800000bf6cbc7221 */ /* 0x102fe20000010000 */
[----:B------:R-:W-:-:S03]  /*3d440*/  FADD.FTZ R189, R109, -R191 ;  /* 0x800000bf6dbd7221 */ /* 0x000fc60000010000 */
[C---:B------:R-:W-:Y:S01]  /*3d450*/  FMUL.FTZ R188, R11.reuse, R188 ;  /* 0x000000bc0bbc7220 */ /* 0x040fe20000410000 */
[----:B------:R-:W-:Y:S01]  /*3d460*/  FMUL.FTZ R189, R11, R189 ;  /* 0x000000bd0bbd7220 */ /* 0x000fe20000410000 */
[--C-:B0-----:R-:W-:Y:S01]  /*3d470*/  FADD.FTZ R190, R110, -R191.reuse ;  /* 0x800000bf6ebe7221 */ /* 0x101fe20000010000 */
[----:B------:R-:W-:Y:S01]  /*3d480*/  FADD.FTZ R191, R111, -R191 ;  /* 0x800000bf6fbf7221 */ /* 0x000fe20000010000 */
[----:B--2--5:R-:W-:Y:S02]  /*3d490*/  FFMA.FTZ R188, R2, R188, R20 ;  /* 0x000000bc02bc7223 */ /* 0x024fe40000010014 */
[----:B------:R2:W5:Y:S01]  /*3d4a0*/  LDL.LU R2, [R1+0x64] ;  /* 0x0000640001027983 */ /* 0x0005620000300800 */
[----:B----4-:R-:W-:-:S03]  /*3d4b0*/  FFMA.FTZ R189, R0, R189, R21 ;  /* 0x000000bd00bd7223 */ /* 0x010fc60000010015 */
[----:B------:R2:W5:Y:S01]  /*3d4c0*/  LDL.LU R0, [R1+0x60] ;  /* 0x0000600001007983 */ /* 0x0005620000300800 */
[C---:B------:R-:W-:Y:S01]  /*3d4d0*/  FMUL.FTZ R191, R11.reuse, R191 ;  /* 0x000000bf0bbf7220 */ /* 0x040fe20000410000 */
[----:B------:R-:W-:Y:S01]  /*3d4e0*/  FMUL.FTZ R190, R11, R190 ;  /* 0x000000be0bbe7220 */ /* 0x000fe20000410000 */
[----:B---3--:R-:W-:-:S04]  /*3d4f0*/  IMAD.WIDE.U32 R232, R19, 0x10, R232 ;  /* 0x0000001013e87825 */ /* 0x008fc800078e00e8 */
[----:B------:R-:W-:Y:S01]  /*3d500*/  FFMA.FTZ R191, R252, R191, R23 ;  /* 0x000000bffcbf7223 */ /* 0x000fe20000010017 */
[----:B------:R-:W-:-:S05]  /*3d510*/  FFMA.FTZ R190, R235, R190, R22 ;  /* 0x000000beebbe7223 */ /* 0x000fca0000010016 */
[----:B------:R2:W-:Y:S01]  /*3d520*/  STG.E.128 desc[UR4][R232.64], R188 ;  /* 0x000000bce8007986 */ /* 0x0005e2000c101d04 */
[----:B------:R-:W-:-:S07]  /*3d530*/  IADD3 R19, R19, 0x20, RZ ;  /* 0x0000002013137810 */ /* 0x000fce0007ffe0ff */
.L_x_64665:
[----:B------:R-:W-:Y:S05]  /*3d540*/  BSYNC B1 ;  /* 0x0000000000017941 */ /* 0x000fea0003800000 */
.L_x_64664:
[----:B------:R-:W-:Y:S01]  /*3d550*/  LOP3.LUT P1, RZ, R17, 0x2, RZ, 0xc0, !PT ;  /* 0x0000000211ff7812 */ /* 0x000fe2000782c0ff */
[----:B------:R-:W-:-:S12]  /*3d560*/  BSSY B1, `(.L_x_64666) ;  /* 0x000001b000017945 */ /* 0x000fd80003800000 */
[----:B------:R-:W-:Y:S05]  /*3d570*/  @!P1 BRA `(.L_x_64667) ;  /* 0x0000000000649947 */ /* 0x000fea0003800000 */
[----:B-----5:R3:W-:Y:S01]  /*3d580*/  STL [R1+0x64], R2 ;  /* 0x0000640201007387 */ /* 0x0207e20000100800 */
[----:B--2---:R-:W2:Y:S03]  /*3d590*/  LDC.64 R232, c[0x0][0x2b8] ;  /* 0x0000ae00ffe87b82 */ /* 0x004ea60000000a00 */
[----:B---3--:R-:W3:Y:S04]  /*3d5a0*/  LDL R2, [R1+0x30] ;  /* 0x0000300001027983 */ /* 0x008ee80000100800 */
[----:B------:R4:W-:Y:S04]  /*3d5b0*/  STL [R1+0x60], R0 ;  /* 0x0000600001007387 */ /* 0x0009e80000100800 */
[----:B------:R-:W2:Y:S04]  /*3d5c0*/  LDL R252, [R1+0x3c] ;  /* 0x00003c0001fc7983 */ /* 0x000ea80000100800 */
[----:B------:R-:W2:Y:S04]  /*3d5d0*/  LDL R235, [R1+0x38] ;  /* 0x0000380001eb7983 */ /* 0x000ea80000100800 */
        /* <DEDUP_REMOVED lines=8> */
[----:B---3--:R-:W-:Y:S02]  /*3d660*/  FFMA.FTZ R188, R2, R188, R24 ;  /* 0x000000bc02bc7223 */ /* 0x008fe40000010018 */
[----:B------:R3:W5:Y:S01]  /*3d670*/  LDL.LU R2, [R1+0x64] ;  /* 0x0000640001027983 */ /* 0x0007620000300800 */
[----:B----4-:R-:W-:-:S03]  /*3d680*/  FFMA.FTZ R189, R0, R189, R25 ;  /* 0x000000bd00bd7223 */ /* 0x010fc60000010019 */
[----:B------:R3:W5:Y:S01]  /*3d690*/  LDL.LU R0, [R1+0x60] ;  /* 0x0000600001007983 */ /* 0x0007620000300800 */
[C---:B------:R-:W-:Y:S01]  /*3d6a0*/  FMUL.FTZ R191, R11.reuse, R191 ;  /* 0x000000bf0bbf7220 */ /* 0x040fe20000410000 */
[----:B------:R-:W-:Y:S01]  /*3d6b0*/  FMUL.FTZ R190, R11, R190 ;  /* 0x000000be0bbe7220 */ /* 0x000fe20000410000 */
[----:B--2---:R-:W-:-:S04]  /*3d6c0*/  IMAD.WIDE.U32 R232, R19, 0x10, R232 ;  /* 0x0000001013e87825 */ /* 0x004fc800078e00e8 */
[----:B------:R-:W-:Y:S01]  /*3d6d0*/  FFMA.FTZ R191, R252, R191, R27 ;  /* 0x000000bffcbf7223 */ /* 0x000fe2000001001b */
[----:B------:R-:W-:-:S05]  /*3d6e0*/  FFMA.FTZ R190, R235, R190, R26 ;  /* 0x000000beebbe7223 */ /* 0x000fca000001001a */
[----:B------:R3:W-:Y:S01]  /*3d6f0*/  STG.E.128 desc[UR4][R232.64], R188 ;  /* 0x000000bce8007986 */ /* 0x0007e2000c101d04 */
[----:B------:R-:W-:-:S07]  /*3d700*/  VIADD R19, R19, 0x20 ;  /* 0x0000002013137836 */ /* 0x000fce0000000000 */
.L_x_64667:
[----:B------:R-:W-:Y:S05]  /*3d710*/  BSYNC B1 ;  /* 0x0000000000017941 */ /* 0x000fea0003800000 */
.L_x_64666:
[----:B------:R-:W-:Y:S01]  /*3d720*/  LOP3.LUT P1, RZ, R17, 0x1, RZ, 0xc0, !PT ;  /* 0x0000000111ff7812 */ /* 0x000fe2000782c0ff */
[----:B------:R-:W-:-:S12]  /*3d730*/  BSSY B1, `(.L_x_64668) ;  /* 0x000001b000017945 */ /* 0x000fd80003800000 */
[----:B------:R-:W-:Y:S05]  /*3d740*/  @!P1 BRA `(.L_x_64669) ;  /* 0x0000000000649947 */ /* 0x000fea0003800000 */
[----:B-----5:R4:W-:Y:S01]  /*3d750*/  STL [R1+0x64], R2 ;  /* 0x0000640201007387 */ /* 0x0209e20000100800 */
[----:B--23--:R-:W2:Y:S03]  /*3d760*/  LDC.64 R232, c[0x0][0x2b8] ;  /* 0x0000ae00ffe87b82 */ /* 0x00cea60000000a00 */
[----:B----4-:R-:W3:Y:S04]  /*3d770*/  LDL R2, [R1+0x20] ;  /* 0x0000200001027983 */ /* 0x010ee80000100800 */
        /* <DEDUP_REMOVED lines=22> */
.L_x_64669:
[----:B------:R-:W-:Y:S05]  /*3d8e0*/  BSYNC B1 ;  /* 0x0000000000017941 */ /* 0x000fea0003800000 */
.L_x_64668:
[----:B------:R-:W-:Y:S01]  /*3d8f0*/  LOP3.LUT P1, RZ, R5, 0x80000000, RZ, 0xc0, !PT ;  /* 0x8000000005ff7812 */ /* 0x000fe2000782c0ff */
[----:B------:R-:W-:-:S12]  /*3d900*/  BSSY B1, `(.L_x_64670) ;  /* 0x000001b000017945 */ /* 0x000fd80003800000 */
[----:B------:R-:W-:Y:S05]  /*3d910*/  @!P1 BRA `(.L_x_64671) ;  /* 0x0000000000649947 */ /* 0x000fea0003800000 */
[----:B-----5:R4:W-:Y:S01]  /*3d920*/  STL [R1+0x64], R2 ;  /* 0x0000640201007387 */ /* 0x0209e20000100800 */
[----:B0-23--:R-:W0:Y:S03]  /*3d930*/  LDC.64 R232, c[0x0][0x2b8] ;  /* 0x0000ae00ffe87b82 */ /* 0x00de260000000a00 */
[----:B----4-:R-:W2:Y:S04]  /*3d940*/  LDL R2, [R1+0x10] ;  /* 0x0000100001027983 */ /* 0x010ea80000100800 */
[----:B------:R3:W-:Y:S04]  /*3d950*/  STL [R1+0x60], R0 ;  /* 0x0000600001007387 */ /* 0x0007e80000100800 */
[----:B------:R-:W4:Y:S04]  /*3d960*/  LDL R252, [R1+0x1c] ;  /* 0x00001c0001fc7983 */ /* 0x000f280000100800 */
[----:B------:R-:W4:Y:S04]  /*3d970*/  LDL R235, [R1+0x18] ;  /* 0x0000180001eb7983 */ /* 0x000f280000100800 */
[----:B---3--:R-:W3:Y:S01]  /*3d980*/  LDL R0, [R1+0x14] ;  /* 0x0000140001007983 */ /* 0x008ee20000100800 */
[----:B------:R-:W-:-:S05]  /*3d990*/  FSEL R191, R18, RZ, !P0 ;  /* 0x000000ff12bf7208 */ /* 0x000fca0004000000 */
[--C-:B-1----:R-:W-:Y:S01]  /*3d9a0*/  FADD.FTZ R188, R120, -R191.reuse ;  /* 0x800000bf78bc7221 */ /* 0x102fe20000010000 */
[----:B------:R-:W-:-:S03]  /*3d9b0*/  FADD.FTZ R189, R121, -R191 ;  /* 0x800000bf79bd7221 */ /* 0x000fc60000010000 */
[C---:B------:R-:W-:Y:S01]  /*3d9c0*/  FMUL.FTZ R188, R11.reuse, R188 ;  /* 0x000000bc0bbc7220 */ /* 0x040fe20000410000 */
[----:B------:R-:W-:Y:S01]  /*3d9d0*/  FMUL.FTZ R189, R11, R189 ;  /* 0x000000bd0bbd7220 */ /* 0x000fe20000410000 */
[--C-:B------:R-:W-:Y:S01]  /*3d9e0*/  FADD.FTZ R190, R122, -R191.reuse ;  /* 0x800000bf7abe7221 */ /* 0x100fe20000010000 */
[----:B------:R-:W-:Y:S01]  /*3d9f0*/  FADD.FTZ R191, R123, -R191 ;  /* 0x800000bf7bbf7221 */ /* 0x000fe20000010000 */
[----:B--2---:R-:W-:Y:S02]  /*3da00*/  FFMA.FTZ R188, R2, R188, R32 ;  /* 0x000000bc02bc7223 */ /* 0x004fe40000010020 */
[----:B------:R1:W5:Y:S01]  /*3da10*/  LDL.LU R2, [R1+0x64] ;  /* 0x0000640001027983 */ /* 0x0003620000300800 */
[----:B---3--:R-:W-:-:S03]  /*3da20*/  FFMA.FTZ R189, R0, R189, R33 ;  /* 0x000000bd00bd7223 */ /* 0x008fc60000010021 */
[----:B------:R1:W5:Y:S01]  /*3da30*/  LDL.LU R0, [R1+0x60] ;  /* 0x0000600001007983 */ /* 0x0003620000300800 */
[C---:B------:R-:W-:Y:S01]  /*3da40*/  FMUL.FTZ R191, R11.reuse, R191 ;  /* 0x000000bf0bbf7220 */ /* 0x040fe20000410000 */
[----:B------:R-:W-:Y:S01]  /*3da50*/  FMUL.FTZ R190, R11, R190 ;  /* 0x000000be0bbe7220 */ /* 0x000fe20000410000 */
[----:B0-----:R-:W-:-:S04]  /*3da60*/  IMAD.WIDE.U32 R232, R19, 0x10, R232 ;  /* 0x0000001013e87825 */ /* 0x001fc800078e00e8 */
[----:B----4-:R-:W-:Y:S01]  /*3da70*/  FFMA.FTZ R191, R252, R191, R35 ;  /* 0x000000bffcbf7223 */ /* 0x010fe20000010023 */
[----:B------:R-:W-:-:S05]  /*3da80*/  FFMA.FTZ R190, R235, R190, R34 ;  /* 0x000000beebbe7223 */ /* 0x000fca0000010022 */
[----:B------:R1:W-:Y:S01]  /*3da90*/  STG.E.128 desc[UR4][R232.64], R188 ;  /* 0x000000bce8007986 */ /* 0x0003e2000c101d04 */
[----:B------:R-:W-:-:S07]  /*3daa0*/  IADD3 R19, R19, 0x20, RZ ;  /* 0x0000002013137810 */ /* 0x000fce0007ffe0ff */
.L_x_64671:
[----:B------:R-:W-:Y:S05]  /*3dab0*/  BSYNC B1 ;  /* 0x0000000000017941 */ /* 0x000fea0003800000 */
.L_x_64670:
[----:B------:R-:W-:Y:S01]  /*3dac0*/  LOP3.LUT P1, RZ, R5, 0x40000000, RZ, 0xc0, !PT ;  /* 0x4000000005ff7812 */ /* 0x000fe2000782c0ff */
[----:B------:R-:W-:-:S12]  /*3dad0*/  BSSY B1, `(.L_x_64672) ;  /* 0x000001b000017945 */ /* 0x000fd80003800000 */
[----:B------:R-:W-:Y:S05]  /*3dae0*/  @!P1 BRA `(.L_x_64673) ;  /* 0x0000000000649947 */ /* 0x000fea0003800000 */
[----:B-----5:R4:W-:Y:S01]  /*3daf0*/  STL [R1+0x64], R2 ;  /* 0x0000640201007387 */ /* 0x0209e20000100800 */
[----:B0123--:R-:W0:Y:S03]  /*3db00*/  LDC.64 R232, c[0x0][0x2b8] ;  /* 0x0000ae00ffe87b82 */ /* 0x00fe260000000a00 */
[----:B----4-:R-:W2:Y:S04]  /*3db10*/  LDL R2, [R1] ;  /* 0x0000000001027983 */ /* 0x010ea80000100800 */
[----:B------:R1:W-:Y:S04]  /*3db20*/  STL [R1+0x60], R0 ;  /* 0x0000600001007387 */ /* 0x0003e80000100800 */
[----:B------:R-:W3:Y:S04]  /*3db30*/  LDL R252, [R1+0xc] ;  /* 0x00000c0001fc7983 */ /* 0x000ee80000100800 */
[----:B------:R-:W4:Y:S04]  /*3db40*/  LDL R235, [R1+0x8] ;  /* 0x0000080001eb7983 */ /* 0x000f280000100800 */
[----:B-1----:R-:W3:Y:S01]  /*3db50*/  LDL R0, [R1+0x4] ;  /* 0x0000040001007983 */ /* 0x002ee20000100800 */
[----:B------:R-:W-:-:S05]  /*3db60*/  FSEL R191, R18, RZ, !P0 ;  /* 0x000000ff12bf7208 */ /* 0x000fca0004000000 */
[--C-:B------:R-:W-:Y:S01]  /*3db70*/  FADD.FTZ R188, R124, -R191.reuse ;  /* 0x800000bf7cbc7221 */ /* 0x100fe20000010000 */
        /* <DEDUP_REMOVED lines=12> */
[----:B------:R-:W-:Y:S01]  /*3dc40*/  FFMA.FTZ R191, R252, R191, R39 ;  /* 0x000000bffcbf7223 */ /* 0x000fe20000010027 */
[----:B----4-:R-:W-:-:S05]  /*3dc50*/  FFMA.FTZ R190, R235, R190, R38 ;  /* 0x000000beebbe7223 */ /* 0x010fca0000010026 */
[----:B------:R1:W-:Y:S01]  /*3dc60*/  STG.E.128 desc[UR4][R232.64], R188 ;  /* 0x000000bce8007986 */ /* 0x0003e2000c101d04 */
[----:B------:R-:W-:-:S07]  /*3dc70*/  VIADD R19, R19, 0x20 ;  /* 0x0000002013137836 */ /* 0x000fce0000000000 */
.L_x_64673:
[----:B------:R-:W-:Y:S05]  /*3dc80*/  BSYNC B1 ;  /* 0x0000000000017941 */ /* 0x000fea0003800000 */
.L_x_64672:
        /* <DEDUP_REMOVED lines=17> */
[----:B0-----:R-:W-:-:S04]  /*3dda0*/  IMAD.WIDE.U32 R232, R19, 0x10, R232 ;  /* 0x0000001013e87825 */ /* 0x001fc800078e00e8 */
[----:B------:R-:W-:Y:S01]  /*3ddb0*/  VIADD R19, R19, 0x20 ;  /* 0x0000002013137836 */ /* 0x000fe20000000000 */
[----:B------:R4:W-:Y:S06]  /*3ddc0*/  STG.E.128 desc[UR4][R232.64], R188 ;  /* 0x000000bce8007986 */ /* 0x0009ec000c101d04 */
.L_x_64675:
[----:B------:R-:W-:Y:S05]  /*3ddd0*/  BSYNC B1 ;  /* 0x0000000000017941 */ /* 0x000fea0003800000 */
.L_x_64674:
        /* <DEDUP_REMOVED lines=17> */
[C---:B0-----:R-:W-:Y:S01]  /*3def0*/  IMAD.WIDE.U32 R232, R19.reuse, 0x10, R232 ;  /* 0x0000001013e87825 */ /* 0x041fe200078e00e8 */
[----:B------:R-:W-:-:S04]  /*3df00*/  IADD3 R19, R19, 0x20, RZ ;  /* 0x0000002013137810 */ /* 0x000fc80007ffe0ff */
[----:B------:R0:W-:Y:S03]  /*3df10*/  STG.E.128 desc[UR4][R232.64], R188 ;  /* 0x000000bce8007986 */ /* 0x0001e6000c101d04 */
.L_x_64677:
[----:B------:R-:W-:Y:S05]  /*3df20*/  BSYNC B1 ;  /* 0x0000000000017941 */ /* 0x000fea0003800000 */
.L_x_64676:
        /* <DEDUP_REMOVED lines=20> */
.L_x_64679:
[----:B------:R-:W-:Y:S05]  /*3e070*/  BSYNC B1 ;  /* 0x0000000000017941 */ /* 0x000fea0003800000 */
.L_x_64678:
        /* <DEDUP_REMOVED lines=20> */
.L_x_64681:
[----:B------:R-:W-:Y:S05]  /*3e1c0*/  BSYNC B1 ;  /* 0x0000000000017941 */ /* 0x000fea0003800000 */
.L_x_64680:
        /* <DEDUP_REMOVED lines=20> */
.L_x_64683:
[----:B------:R-:W-:Y:S05]  /*3e310*/  BSYNC B1 ;  /* 0x0000000000017941 */ /* 0x000fea0003800000 */
.L_x_64682:
        /* <DEDUP_REMOVED lines=20> */
.L_x_64685:
[----:B------:R-:W-:Y:S05]  /*3e460*/  BSYNC B1 ;  /* 0x0000000000017941 */ /* 0x000fea0003800000 */
.L_x_64684:
        /* <DEDUP_REMOVED lines=20> */
.L_x_64687:
[----:B------:R-:W-:Y:S05]  /*3e5b0*/  BSYNC B1 ;  /* 0x0000000000017941 */ /* 0x000fea0003800000 */
.L_x_64686:
        /* <DEDUP_REMOVED lines=20> */
.L_x_64689:
[----:B------:R-:W-:Y:S05]  /*3e700*/  BSYNC B1 ;  /* 0x0000000000017941 */ /* 0x000fea0003800000 */
.L_x_64688:
        /* <DEDUP_REMOVED lines=20> */
.L_x_64691:
[----:B------:R-:W-:Y:S05]  /*3e850*/  BSYNC B1 ;  /* 0x0000000000017941 */ /* 0x000fea0003800000 */
.L_x_64690:
        /* <DEDUP_REMOVED lines=20> */
.L_x_64693:
[----:B------:R-:W-:Y:S05]  /*3e9a0*/  BSYNC B1 ;  /* 0x0000000000017941 */ /* 0x000fea0003800000 */
.L_x_64692:
        /* <DEDUP_REMOVED lines=20> */
.L_x_64695:
[----:B------:R-:W-:Y:S05]  /*3eaf0*/  BSYNC B1 ;  /* 0x0000000000017941 */ /* 0x000fea0003800000 */
.L_x_64694:
        /* <DEDUP_REMOVED lines=20> */
.L_x_64697:
[----:B------:R-:W-:Y:S05]  /*3ec40*/  BSYNC B1 ;  /* 0x0000000000017941 */ /* 0x000fea0003800000 */
.L_x_64696:
        /* <DEDUP_REMOVED lines=20> */
.L_x_64699:
[----:B------:R-:W-:Y:S05]  /*3ed90*/  BSYNC B1 ;  /* 0x0000000000017941 */ /* 0x000fea0003800000 */
.L_x_64698:
        /* <DEDUP_REMOVED lines=20> */
.L_x_64701:
[----:B------:R-:W-:Y:S05]  /*3eee0*/  BSYNC B1 ;  /* 0x0000000000017941 */ /* 0x000fea0003800000 */
.L_x_64700:
[----:B------:R-:W-:Y:S01]  /*3eef0*/  LOP3.LUT P1, RZ, R5, 0x8000, RZ, 0xc0, !PT ;  /* 0x0000800005ff7812 */ /* 0x000fe2000782c0ff */
[----:B------:R-:W-:-:S12]  /*3ef00*/  BSSY B1, `(.L_x_64702) ;  /* 0x0000016000017945 */ /* 0x000fd80003800000 */
[----:B------:R-:W-:Y:S05]  /*3ef10*/  @!P1 BRA `(.L_x_64703) ;  /* 0x0000000000509947 */ /* 0x000fea0003800000 */
[----:B01234-:R-:W0:Y:S01]  /*3ef20*/  LDC.64 R232, c[0x0][0x2b8] ;  /* 0x0000ae00ffe87b82 */ /* 0x01fe220000000a00 */
[----:B------:R-:W-:Y:S01]  /*3ef30*/  FSEL R18, R18, RZ, !P0 ;  /* 0x000000ff12127208 */ /* 0x000fe20004000000 */
[----:B------:R-:W2:Y:S04]  /*3ef40*/  LDL R252, [R1+0x44] ;  /* 0x0000440001fc7983 */ /* 0x000ea80000100800 */
        /* <DEDUP_REMOVED lines=9> */
[----:B------:R-:W4:Y:S01]  /*3efe0*/  LDL R235, [R1+0x48] ;  /* 0x0000480001eb7983 */ /* 0x000f220000100800 */
[----:B0-----:R-:W-:-:S03]  /*3eff0*/  IMAD.WIDE.U32 R18, R19, 0x10, R232 ;  /* 0x0000001013127825 */ /* 0x001fc600078e00e8 */
[----:B------:R-:W4:Y:S01]  /*3f000*/  LDL R233, [R1+0x40] ;  /* 0x0000400001e97983 */ /* 0x000f220000100800 */
[----:B--2--5:R-:W-:Y:S01]  /*3f010*/  FFMA.FTZ R189, R252, R189, R97 ;  /* 0x000000bdfcbd7223 */ /* 0x024fe20000010061 */
[----:B---3--:R-:W-:Y:S01]  /*3f020*/  FFMA.FTZ R191, R191, R11, R99 ;  /* 0x0000000bbfbf7223 */ /* 0x008fe20000010063 */
[----:B----4-:R-:W-:Y:S01]  /*3f030*/  FFMA.FTZ R190, R235, R190, R98 ;  /* 0x000000beebbe7223 */ /* 0x010fe20000010062 */
[----:B------:R-:W-:-:S05]  /*3f040*/  FFMA.FTZ R188, R233, R188, R96 ;  /* 0x000000bce9bc7223 */ /* 0x000fca0000010060 */
[----:B------:R0:W-:Y:S02]  /*3f050*/  STG.E.128 desc[UR4][R18.64], R188 ;  /* 0x000000bc12007986 */ /* 0x0001e4000c101d04 */
.L_x_64703:
[----:B------:R-:W-:Y:S05]  /*3f060*/  BSYNC B1 ;  /* 0x0000000000017941 */ /* 0x000fea0003800000 */
.L_x_64702:
[----:B0-----:R-:W0:Y:S02]  /*3f070*/  LDC.64 R18, c[0x0][0x210] ;  /* 0x00008400ff127b82 */ /* 0x001e240000000a00 */
[----:B0-----:R-:W-:-:S05]  /*3f080*/  IMAD R234, R18, 0x4, R234 ;  /* 0x0000000412ea7824 */ /* 0x001fca00078e02ea */
[----:B------:R-:W-:-:S13]  /*3f090*/  ISETP.GE.AND P0, PT, R234, R19, PT ;  /* 0x00000013ea00720c */ /* 0x000fda0003f06270 */
[----:B------:R-:W-:Y:S05]  /*3f0a0*/  @!P0 BRA `(.L_x_64704) ;  /* 0xfffffc2c00548947 */ /* 0x000fea000383ffff */
[----:B------:R-:W-:Y:S05]  /*3f0b0*/  BSYNC B0 ;  /* 0x0000000000007941 */ /* 0x000fea0003800000 */
.L_x_63323:
[----:B------:R-:W-:Y:S05]  /*3f0c0*/  EXIT ;  /* 0x000000000000794d */ /* 0x000fea0003800000 */
.L_x_64663:
        /* <DEDUP_REMOVED lines=8> */
.L_x_64706:
[----:B------:R-:W-:Y:S05]  /*3f150*/  BSYNC B1 ;  /* 0x0000000000017941 */ /* 0x000fea0003800000 */
.L_x_64705:
        /* <DEDUP_REMOVED lines=10> */
.L_x_64707:
        /* <DEDUP_REMOVED lines=15> */
.L_x_64708:
[----:B------:R-:W-:Y:S02]  /*3f2f0*/  IMAD.MOV.U32 R189, RZ, RZ, 0x8 ;  /* 0x00000008ffbd7424 */ /* 0x000fe400078e00ff */
[----:B------:R-:W-:Y:S01]  /*3f300*/  FADD.FTZ R18, R18, R11 ;  /* 0x0000000b12127221 */ /* 0x000fe20000010000 */
[----:B------:R-:W-:-:S03]  /*3f310*/  MOV R11, 0xffffffff ;  /* 0xffffffff000b7802 */ /* 0x000fc60000000f00 */
[----:B------:R-:W-:-:S07]  /*3f320*/  IMAD.MOV.U32 R232, RZ, RZ, R18 ;  /* 0x000000ffffe87224 */ /* 0x000fce00078e0012 */
[----:B------:R-:W-:Y:S05]  /*3f330*/  WARPSYNC.COLLECTIVE R11, `(.L_x_64709) ;  /* 0x000000000b087348 */ /* 0x000fea0003c00000 */
[----:B------:R0:W1:Y:S02]  /*3f340*/  SHFL.BFLY P6, R11, R232, R189, R188 ;  /* 0x0c0000bde80b7389 */ /* 0x00006400000c00bc */
[----:B01----:R-:W-:Y:S01]  /*3f350*/  ENDCOLLECTIVE ;  /* 0x000000000000791b */ /* 0x003fe20003800000 */
.L_x_64709:
[----:B------:R-:W-:Y:S02]  /*3f360*/  IMAD.MOV.U32 R189, RZ, RZ, 0x10 ;  /* 0x00000010ffbd7424 */ /* 0x000fe400078e00ff */
[----:B------:R-:W-:Y:S01]  /*3f370*/  FADD.FTZ R18, R18, R11 ;  /* 0x0000000b12127221 */ /* 0x000fe20000010000 */
[----:B------:R-:W-:-:S03]  /*3f380*/  MOV R11, 0xffffffff ;  /* 0xffffffff000b7802 */ /* 0x000fc60000000f00 */
[----:B------:R-:W-:-:S07]  /*3f390*/  IMAD.MOV.U32 R232, RZ, RZ, R18 ;  /* 0x000000ffffe87224 */ /* 0x000fce00078e0012 */
[----:B------:R-:W-:Y:S05]  /*3f3a0*/  WARPSYNC.COLLECTIVE R11, `(.L_x_64710) ;  /* 0x000000000b087348 */ /* 0x000fea0003c00000 */
[----:B------:R0:W1:Y:S02]  /*3f3b0*/  SHFL.BFLY P6, R11, R232, R189, R188 ;  /* 0x0c0000bde80b7389 */ /* 0x00006400000c00bc */
[----:B01----:R-:W-:Y:S01]  /*3f3c0*/  ENDCOLLECTIVE ;  /* 0x000000000000791b */ /* 0x003fe20003800000 */
.L_x_64710:
        /* <DEDUP_REMOVED lines=185> */
.L_x_64711:
[----:B------:R-:W-:Y:S01]  /*3ff60*/  MOV R189, 0x2 ;  /* 0x0000000200bd7802 */ /* 0x000fe20000000f00 */
[----:B------:R-:W-:Y:S01]  /*3ff70*/  FADD.FTZ R190, R190, R11 ;  /* 0x0000000bbebe7221 */ /* 0x000fe20000010000 */
[----:B------:R-:W-:-:S03]  /*3ff80*/  IMAD.MOV.U32 R11, RZ, RZ, -0x1 ;  /* 0xffffffffff0b7424 */ /* 0x000fc600078e00ff */
[----:B------:R-:W-:-:S07]  /*3ff90*/  IMAD.MOV.U32 R232, RZ, RZ, R190 ;  /* 0x000000ffffe87224 */ /* 0x000fce00078e00be */
[----:B------:R-:W-:Y:S05]  /*3ffa0*/  WARPSYNC.COLLECTIVE R11, `(.L_x_64712) ;  /* 0x000000000b087348 */ /* 0x000fea0003c00000 */
[----:B------:R0:W1:Y:S02]  /*3ffb0*/  SHFL.BFLY P6, R11, R232, R189, R188 ;  /* 0x0c0000bde80b7389 */ /* 0x00006400000c00bc */
[----:B01----:R-:W-:Y:S01]  /*3ffc0*/  ENDCOLLECTIVE ;  /* 0x000000000000791b */ /* 0x003fe20003800000 */
.L_x_64712:
[----:B------:R-:W-:Y:S01]  /*3ffd0*/  HFMA2.MMA R189, -RZ, RZ, 0, 2.384185791015625e-07 ;  /* 0x00000004ffbd7435 */ /* 0x000fe200000001ff */
[----:B------:R-:W-:Y:S01]  /*3ffe0*/  FADD.FTZ R190, R190, R11 ;  /* 0x0000000bbebe7221 */ /* 0x000fe20000010000 */
[----:B------:R-:W-:-:S03]  /*3fff0*/  IMAD.MOV.U32 R11, RZ, RZ, -0x1 ;  /* 0xffffffffff0b7424 */ /* 0x000fc600078e00ff */
[----:B------:R-:W-:-:S07]  /*40000*/  IMAD.MOV.U32 R232, RZ, RZ, R190 ;  /* 0x000000ffffe87224 */ /* 0x000fce00078e00be */
[----:B------:R-:W-:Y:S05]  /*40010*/  WARPSYNC.COLLECTIVE R11, `(.L_x_64713) ;  /* 0x000000000b087348 */ /* 0x000fea0003c00000 */
[----:B------:R0:W1:Y:S02]  /*40020*/  SHFL.BFLY P6, R11, R232, R189, R188 ;  /* 0x0c0000bde80b7389 */ /* 0x00006400000c00bc */
[----:B01----:R-:W-:Y:S01]  /*40030*/  ENDCOLLECTIVE ;  /* 0x000000000000791b */ /* 0x003fe20003800000 */
.L_x_64713:
[----:B------:R-:W-:Y:S01]  /*40040*/  MOV R189, 0x8 ;  /* 0x0000000800bd7802 */ /* 0x000fe20000000f00 */
[----:B------:R-:W-:Y:S01]  /*40050*/  FADD.FTZ R190, R190, R11 ;  /* 0x0000000bbebe7221 */ /* 0x000fe20000010000 */
[----:B------:R-:W-:-:S03]  /*40060*/  IMAD.MOV.U32 R11, RZ, RZ, -0x1 ;  /* 0xffffffffff0b7424 */ /* 0x000fc600078e00ff */
[----:B------:R-:W-:-:S07]  /*40070*/  IMAD.MOV.U32 R232, RZ, RZ, R190 ;  /* 0x000000ffffe87224 */ /* 0x000fce00078e00be */
[----:B------:R-:W-:Y:S05]  /*40080*/  WARPSYNC.COLLECTIVE R11, `(.L_x_64714) ;  /* 0x000000000b087348 */ /* 0x000fea0003c00000 */
[----:B------:R0:W1:Y:S02]  /*40090*/  SHFL.BFLY P6, R11, R232, R189, R188 ;  /* 0x0c0000bde80b7389 */ /* 0x00006400000c00bc */
[----:B01----:R-:W-:Y:S01]  /*400a0*/  ENDCOLLECTIVE ;  /* 0x000000000000791b */ /* 0x003fe20003800000 */
.L_x_64714:
[----:B------:R-:W-:Y:S01]  /*400b0*/  HFMA2.MMA R189, -RZ, RZ, 0, 9.5367431640625e-07 ;  /* 0x00000010ffbd7435 */ /* 0x000fe200000001ff */
[----:B------:R-:W-:Y:S01]  /*400c0*/  FADD.FTZ R190, R190, R11 ;  /* 0x0000000bbebe7221 */ /* 0x000fe20000010000 */
[----:B------:R-:W-:-:S03]  /*400d0*/  IMAD.MOV.U32 R11, RZ, RZ, -0x1 ;  /* 0xffffffffff0b7424 */ /* 0x000fc600078e00ff */
[----:B------:R-:W-:-:S07]  /*400e0*/  IMAD.MOV.U32 R232, RZ, RZ, R190 ;  /* 0x000000ffffe87224 */ /* 0x000fce00078e00be */
[----:B------:R-:W-:Y:S05]  /*400f0*/  WARPSYNC.COLLECTIVE R11, `(.L_x_64715) ;  /* 0x000000000b087348 */ /* 0x000fea0003c00000 */
[----:B------:R0:W1:Y:S02]  /*40100*/  SHFL.BFLY P6, R11, R232, R189, R188 ;  /* 0x0c0000bde80b7389 */ /* 0x00006400000c00bc */
[----:B01----:R-:W-:Y:S01]  /*40110*/  ENDCOLLECTIVE ;  /* 0x000000000000791b */ /* 0x003fe20003800000 */
.L_x_64715:
[----:B------:R-:W-:Y:S05]  /*40120*/  BRA `(.L_x_64716) ;  /* 0xffffffd000607947 */ /* 0x000fea000383ffff */
.L_x_64717:
        /* <DEDUP_REMOVED lines=13> */
.L_x_66112:


//--------------------- .text._ZN10layer_norm31ln_parallel_residual_fwd_kernelINS_13Kernel_traitsIfffffjLj2560ELj1ELj4ELj1ELj16ENS_18Kernel_traits_baseILj2560EfffffjLj128EEEEELb1ELb1ELb1EEEvNS_9FwdParamsE --------------------------
	.section	.text._ZN10layer_norm31ln_parallel_residual_fwd_kernelINS_13Kernel_traitsIfffffjLj2560ELj1ELj4ELj1ELj16ENS_18Kernel_traits_baseILj2560EfffffjLj128EEEEELb1ELb1ELb1EEEvNS_9FwdParamsE,"ax",@progbits
	.align	128
        .global         _ZN10layer_norm31ln_parallel_residual_fwd_kernelINS_13Kernel_traitsIfffffjLj2560ELj1ELj4ELj1ELj16ENS_18Kernel_traits_baseILj2560EfffffjLj128EEEEELb1ELb1ELb1EEEvNS_9FwdParamsE
        .type           _ZN10layer_norm31ln_parallel_residual_fwd_kernelINS_13Kernel_traitsIfffffjLj2560ELj1ELj4ELj1ELj16ENS_18Kernel_traits_baseILj2560EfffffjLj128EEEEELb1ELb1ELb1EEEvNS_9FwdParamsE,@function
        .size           _ZN10layer_norm31ln_parallel_residual_fwd_kernelINS_13Kernel_traitsIfffffjLj2560ELj1ELj4ELj1ELj16ENS_18Kernel_traits_baseILj2560EfffffjLj128EEEEELb1ELb1ELb1EEEvNS_9FwdParamsE,(.L_x_66113 - _ZN10layer_norm31ln_parallel_residual_fwd_kernelINS_13Kernel_traitsIfffffjLj2560ELj1ELj4ELj1ELj16ENS_18Kernel_traits_baseILj2560EfffffjLj128EEEEELb1ELb1ELb1EEEvNS_9FwdParamsE)
        .other          _ZN10layer_norm31ln_parallel_residual_fwd_kernelINS_13Kernel_traitsIfffffjLj2560ELj1ELj4ELj1ELj16ENS_18Kernel_traits_baseILj2560EfffffjLj128EEEEELb1ELb1ELb1EEEvNS_9FwdParamsE,@"STO_CUDA_ENTRY STV_DEFAULT"
_ZN10layer_norm31ln_parallel_residual_fwd_kernelINS_13Kernel_traitsIfffffjLj2560ELj1ELj4ELj1ELj16ENS_18Kernel_traits_baseILj2560EfffffjLj128EEEEELb1ELb1ELb1EEEvNS_9FwdParamsE:
.text._ZN10layer_norm31ln_parallel_residual_fwd_kernelINS_13Kernel_traitsIfffffjLj2560ELj1ELj4ELj1ELj16ENS_18Kernel_traits_baseILj2560EfffffjLj128EEEEELb1ELb1ELb1EEEvNS_9FwdParamsE:
        /* <DEDUP_REMOVED lines=13> */
[----:B0-----:R-:W-:-:S06]  /*00d0*/  @P0 IMAD.MOV.U32 R5, RZ, RZ, R215 ;  /* 0x000000ffff050224 */ /* 0x001fcc00078e00d7 */
[----:B------:R-:W3:Y:S01]  /*00e0*/  @P0 LDG.E.64 R4, desc[UR4][R4.64] ;  /* 0x0000000404040981 */ /* 0x000ee2000c1e1b00 */
[----:B------:R-:W0:Y:S01]  /*00f0*/  S2R R223, SR_TID.X ;  /* 0x0000000000df7919 */ /* 0x000e220000002100 */
[----:B------:R-:W0:Y:S01]  /*0100*/  S2R R10, SR_CTAID.X ;  /* 0x00000000000a7919 */ /* 0x000e220000002500 */
[----:B------:R-:W-:Y:S02]  /*0110*/  ULDC UR8, c[0x0][0x0] ;  /* 0x0000000000087ab9 */ /* 0x000fe40000000800 */
[--C-:B0-----:R-:W-:Y:S01]  /*0120*/  IMAD R196, R10, UR8, R223.reuse ;  /* 0x000000080ac47c24 */ /* 0x101fe2000f8e02df */
[----:B------:R-:W-:Y:S01]  /*0130*/  ULDC.64 UR8, c[0x0][0x2c8] ;  /* 0x0000b20000087ab9 */ /* 0x000fe20000000a00 */
[----:B------:R-:W-:Y:S02]  /*0140*/  SHF.R.U32.HI R199, RZ, 0x5, R223 ;  /* 0x00000005ffc77819 */ /* 0x000fe400000116df */
[----:B------:R-:W-:-:S04]  /*0150*/  LOP3.LUT R223, R223, 0x1f, RZ, 0xc0, !PT ;  /* 0x0000001fdfdf7812 */ /* 0x000fc800078ec0ff */
[C---:B------:R-:W-:Y:S02]  /*0160*/  LOP3.LUT R49, R223.reuse, 0x40, RZ, 0xfc, !PT ;  /* 0x00000040df317812 */ /* 0x040fe400078efcff */
[C---:B------:R-:W-:Y:S02]  /*0170*/  LOP3.LUT R51, R223.reuse, 0x60, RZ, 0xfc, !PT ;  /* 0x00000060df337812 */ /* 0x040fe400078efcff */
[C---:B------:R-:W-:Y:S02]  /*0180*/  LOP3.LUT R55, R223.reuse, 0xa0, RZ, 0xfc, !PT ;  /* 0x000000a0df377812 */ /* 0x040fe400078efcff */
[C---:B------:R-:W-:Y:S01]  /*0190*/  LOP3.LUT R57, R223.reuse, 0xc0, RZ, 0xfc, !PT ;  /* 0x000000c0df397812 */ /* 0x040fe200078efcff */
        /* <DEDUP_REMOVED lines=9> */
[----:B------:R-:W-:Y:S02]  /*0230*/  CS2R R184, SRZ ;  /* 0x0000000000b87805 */ /* 0x000fe4000001ff00 */
[----:B------:R-:W-:Y:S02]  /*0240*/  CS2R R186, SRZ ;  /* 0x0000000000ba7805 */ /* 0x000fe4000001ff00 */
[C---:B------:R-:W-:Y:S02]  /*0250*/  LOP3.LUT R237, R223.reuse, 0x1c0, RZ, 0xfc, !PT ;  /* 0x000001c0dfed7812 */ /* 0x040fe400078efcff */
[C---:B------:R-:W-:Y:S02]  /*0260*/  LOP3.LUT R233, R223.reuse, 0x1e0, RZ, 0xfc, !PT ;  /* 0x000001e0dfe97812 */ /* 0x040fe400078efcff */
[C---:B------:R-:W-:Y:S02]  /*0270*/  LOP3.LUT R225, R223.reuse, 0x220, RZ, 0xfc, !PT ;  /* 0x00000220dfe17812 */ /* 0x040fe400078efcff */
[----:B------:R-:W-:-:S02]  /*0280*/  LOP3.LUT R109, R223, 0x240, RZ, 0xfc, !PT ;  /* 0x00000240df6d7812 */ /* 0x000fc400078efcff */
[C---:B------:R-:W-:Y:S02]  /*0290*/  LOP3.LUT R229, R223.reuse, 0x200, RZ, 0xfc, !PT ;  /* 0x00000200dfe57812 */ /* 0x040fe400078efcff */
[----:B------:R-:W-:Y:S02]  /*02a0*/  LOP3.LUT R105, R223, 0x260, RZ, 0xfc, !PT ;  /* 0x00000260df697812 */ /* 0x000fe400078efcff */
        /* <DEDUP_REMOVED lines=38> */
[----:B--2---:R-:W-:Y:S02]  /*0510*/  @P0 R2UR UR6, R2 ;  /* 0x00000000020602ca */ /* 0x004fe400000e0000 */
        /* <DEDUP_REMOVED lines=47> */
[----:B------:R-:W-:Y:S01]  /*0810*/  UIADD3 UR35, UR6, 0x5384540f, URZ ;  /* 0x5384540f06237890 */ /* 0x000fe2000fffe03f */
[----:B------:R-:W-:Y:S02]  /*0820*/  ISETP.NE.U32.AND P0, PT, RZ, UR8, PT ;  /* 0x00000008ff007c0c */ /* 0x000fe4000bf05070 */
[----:B------:R-:W-:Y:S01]  /*0830*/  IMAD.WIDE.U32 R8, R8, -0x326172a9, RZ ;  /* 0xcd9e8d5708087825 */ /* 0x000fe200078e00ff */
[----:B------:R-:W-:Y:S02]  /*0840*/  LOP3.LUT R0, R7, UR36, R2, 0x96, !PT ;  /* 0x0000002407007c12 */ /* 0x000fe4000f8e9602 */
[----:B------:R-:W-:Y:S02]  /*0850*/  ISETP.NE.AND.EX P0, PT, RZ, UR9, PT, P0 ;  /* 0x00000009ff007c0c */ /* 0x000fe4000bf05300 */
[----:B------:R-:W-:Y:S01]  /*0860*/  LOP3.LUT R2, R9, UR35, R4, 0x96, !PT ;  /* 0x0000002309027c12 */ /* 0x000fe2000f8e9604 */
[----:B------:R-:W-:-:S04]  /*0870*/  UIADD3 UR38, UR7, -0x24c28bd8, URZ ;  /* 0xdb3d742807267890 */ /* 0x000fc8000fffe03f */
[----:B------:R-:W-:Y:S01]  /*0880*/  IMAD.HI.U32 R3, R2, -0x2daee0ad, RZ ;  /* 0xd2511f5302037827 */ /* 0x000fe200078e00ff */
[----:B------:R-:W-:-:S03]  /*0890*/  UIADD3 UR37, UR6, -0xe443238, URZ ;  /* 0xf1bbcdc806257890 */ /* 0x000fc6000fffe03f */
[----:B------:R-:W-:Y:S01]  /*08a0*/  IMAD.HI.U32 R5, R0, -0x326172a9, RZ ;  /* 0xcd9e8d5700057827 */ /* 0x000fe200078e00ff */
[----:B------:R-:W-:Y:S02]  /*08b0*/  LOP3.LUT R18, R3, UR38, R6, 0x96, !PT ;  /* 0x0000002603127c12 */ /* 0x000fe4000f8e9606 */
[C---:B------:R-:W-:Y:S02]  /*08c0*/  LOP3.LUT R3, R223.reuse, 0x20, RZ, 0xfc, !PT ;  /* 0x00000020df037812 */ /* 0x040fe400078efcff */
[----:B------:R-:W-:Y:S02]  /*08d0*/  @P0 LEA R4, P6, R223, UR8, 0x4 ;  /* 0x00000008df040c11 */ /* 0x000fe4000f8c20ff */
[----:B------:R-:W-:Y:S02]  /*08e0*/  LOP3.LUT R16, R5, UR37, R8, 0x96, !PT ;  /* 0x0000002505107c12 */ /* 0x000fe4000f8e9608 */
[----:B------:R-:W-:Y:S01]  /*08f0*/  @P0 LEA R6, P1, R3, UR8, 0x4 ;  /* 0x0000000803060c11 */ /* 0x000fe2000f8220ff */
[----:B------:R-:W-:Y:S01]  /*0900*/  @P0 IMAD.X R5, RZ, RZ, UR9, P6 ;  /* 0x00000009ff050e24 */ /* 0x000fe2000b0e06ff */
[----:B------:R-:W-:-:S02]  /*0910*/  @P0 LEA R8, P2, R49, UR8, 0x4 ;  /* 0x0000000831080c11 */ /* 0x000fc4000f8420ff */
[----:B------:R-:W-:Y:S02]  /*0920*/  @P0 LEA R10, P3, R51, UR8, 0x4 ;  /* 0x00000008330a0c11 */ /* 0x000fe4000f8620ff */
[----:B------:R-:W-:Y:S02]  /*0930*/  @P0 LEA R14, P5, R55, UR8, 0x4 ;  /* 0x00000008370e0c11 */ /* 0x000fe4000f8a20ff */
[----:B------:R-:W-:Y:S02]  /*0940*/  @P0 LEA R20, P6, R57, UR8, 0x4 ;  /* 0x0000000839140c11 */ /* 0x000fe4000f8c20ff */
[----:B------:R-:W-:Y:S01]  /*0950*/  @P0 IADD3.X R7, RZ, UR9, RZ, P1, !PT ;  /* 0x00000009ff070c10 */ /* 0x000fe20008ffe4ff */
[----:B------:R0:W5:Y:S01]  /*0960*/  @P0 LDG.E.128 R184, desc[UR4][R4.64] ;  /* 0x0000000404b80981 */ /* 0x000162000c1e1d00 */
[----:B------:R-:W-:Y:S02]  /*0970*/  @P0 LEA R12, P4, R53, UR8, 0x4 ;  /* 0x00000008350c0c11 */ /* 0x000fe4000f8820ff */
[----:B------:R-:W-:Y:S01]  /*0980*/  @P0 LEA R22, P1, R59, UR8, 0x4 ;  /* 0x000000083b160c11 */ /* 0x000fe2000f8220ff */
[----:B------:R-:W-:Y:S01]  /*0990*/  @P0 IMAD.X R9, RZ, RZ, UR9, P2 ;  /* 0x00000009ff090e24 */ /* 0x000fe200090e06ff */
[----:B------:R-:W-:Y:S01]  /*09a0*/  @P0 LEA R24, P2, R61, UR8, 0x4 ;  /* 0x000000083d180c11 */ /* 0x000fe2000f8420ff */
[----:B------:R-:W-:Y:S01]  /*09b0*/  @P0 IMAD.X R11, RZ, RZ, UR9, P3 ;  /* 0x00000009ff0b0e24 */ /* 0x000fe200098e06ff */
[----:B------:R-:W-:Y:S01]  /*09c0*/  @P0 LEA R26, P3, R63, UR8, 0x4 ;  /* 0x000000083f1a0c11 */ /* 0x000fe2000f8620ff */
[----:B------:R-:W-:Y:S01]  /*09d0*/  @P0 IMAD.X R15, RZ, RZ, UR9, P5 ;  /* 0x00000009ff0f0e24 */ /* 0x000fe2000a8e06ff */
[----:B------:R-:W-:Y:S01]  /*09e0*/  @P0 LEA R30, P5, R249, UR8, 0x4 ;  /* 0x00000008f91e0c11 */ /* 0x000fe2000f8a20ff */
[----:B------:R-:W-:Y:S01]  /*09f0*/  @P0 IMAD.X R21, RZ, RZ, UR9, P6 ;  /* 0x00000009ff150e24 */ /* 0x000fe2000b0e06ff */
[----:B------:R-:W-:Y:S01]  /*0a00*/  @P0 LEA R32, P6, R245, UR8, 0x4 ;  /* 0x00000008f5200c11 */ /* 0x000fe2000f8c20ff */
[----:B0-----:R-:W0:Y:S01]  /*0a10*/  LDC.64 R4, c[0x0][0x260] ;  /* 0x00009800ff047b82 */ /* 0x001e220000000a00 */
[----:B------:R-:W-:Y:S01]  /*0a20*/  @P0 IADD3.X R13, RZ, UR9, RZ, P4, !PT ;  /* 0x00000009ff0d0c10 */ /* 0x000fe2000a7fe4ff */
[----:B------:R0:W5:Y:S01]  /*0a30*/  @P0 LDG.E.128 R180, desc[UR4][R6.64] ;  /* 0x0000000406b40981 */ /* 0x000162000c1e1d00 */
[----:B------:R-:W-:-:S02]  /*0a40*/  @P0 IADD3.X R23, RZ, UR9, RZ, P1, !PT ;  /* 0x00000009ff170c10 */ /* 0x000fc40008ffe4ff */
        /* <DEDUP_REMOVED lines=8> */
[----:B------:R-:W-:Y:S01]  /*0ad0*/  @P0 IADD3.X R29, RZ, UR9, RZ, P4, !PT ;  /* 0x00000009ff1d0c10 */ /* 0x000fe2000a7fe4ff */
[----:B------:R1:W5:Y:S01]  /*0ae0*/  @P0 LDG.E.128 R176, desc[UR4][R8.64] ;  /* 0x0000000408b00981 */ /* 0x000362000c1e1d00 */
[----:B------:R-:W-:-:S02]  /*0af0*/  @P0 LEA R42, P5, R225, UR8, 0x4 ;  /* 0x00000008e12a0c11 */ /* 0x000fc4000f8a20ff */
[----:B------:R-:W-:Y:S01]  /*0b00*/  @P0 LEA R44, P6, R109, UR8, 0x4 ;  /* 0x000000086d2c0c11 */ /* 0x000fe2000f8c20ff */
[----:B------:R2:W5:Y:S01]  /*0b10*/  @P0 LDG.E.128 R172, desc[UR4][R10.64] ;  /* 0x000000040aac0981 */ /* 0x000562000c1e1d00 */
[----:B------:R-:W-:Y:S02]  /*0b20*/  @P0 IADD3.X R35, RZ, UR9, RZ, P1, !PT ;  /* 0x00000009ff230c10 */ /* 0x000fe40008ffe4ff */
[----:B------:R-:W-:Y:S01]  /*0b30*/  @P0 LEA R40, P4, R229, UR8, 0x4 ;  /* 0x00000008e5280c11 */ /* 0x000fe2000f8820ff */
[----:B------:R-:W-:Y:S01]  /*0b40*/  @P0 IMAD.X R37, RZ, RZ, UR9, P2 ;  /* 0x00000009ff250e24 */ /* 0x000fe200090e06ff */
[----:B------:R-:W-:Y:S01]  /*0b50*/  @P0 LEA R46, P1, R105, UR8, 0x4 ;  /* 0x00000008692e0c11 */ /* 0x000fe2000f8220ff */
[----:B------:R-:W-:Y:S01]  /*0b60*/  @P0 IMAD.X R39, RZ, RZ, UR9, P3 ;  /* 0x00000009ff270e24 */ /* 0x000fe200098e06ff */
[----:B------:R-:W-:Y:S01]  /*0b70*/  @P0 IADD3.X R41, RZ, UR9, RZ, P4, !PT ;  /* 0x00000009ff290c10 */ /* 0x000fe2000a7fe4ff */
[----:B------:R-:W-:Y:S01]  /*0b80*/  @P0 IMAD.X R43, RZ, RZ, UR9, P5 ;  /* 0x00000009ff2b0e24 */ /* 0x000fe2000a8e06ff */
[----:B------:R-:W-:Y:S01]  /*0b90*/  @P0 IADD3.X R47, RZ, UR9, RZ, P1, !PT ;  /* 0x00000009ff2f0c10 */ /* 0x000fe20008ffe4ff */
[----:B------:R-:W-:Y:S01]  /*0ba0*/  @P0 IMAD.X R45, RZ, RZ, UR9, P6 ;  /* 0x00000009ff2d0e24 */ /* 0x000fe2000b0e06ff */
[----:B------:R-:W-:Y:S01]  /*0bb0*/  ULDC UR8, c[0x0][0x214] ;  /* 0x0000850000087ab9 */ /* 0x000fe20000000800 */
[----:B------:R3:W5:Y:S04]  /*0bc0*/  @P0 LDG.E.128 R168, desc[UR4][R12.64] ;  /* 0x000000040ca80981 */ /* 0x000768000c1e1d00 */
[----:B------:R-:W5:Y:S04]  /*0bd0*/  @P0 LDG.E.128 R188, desc[UR4][R46.64] ;  /* 0x000000042ebc0981 */ /* 0x000f68000c1e1d00 */
        /* <DEDUP_REMOVED lines=14> */
[----:B------:R-:W-:Y:S01]  /*0cc0*/  ISETP.GE.AND P0, PT, R199, UR8, PT ;  /* 0x00000008c7007c0c */ /* 0x000fe2000bf06270 */
[----:B0-----:R-:W-:-:S04]  /*0cd0*/  IMAD.WIDE.U32 R6, R3, 0x10, R4 ;  /* 0x0000001003067825 */ /* 0x001fc800078e0004 */
[----:B-1----:R-:W-:-:S04]  /*0ce0*/  IMAD.WIDE.U32 R8, R49, 0x10, R4 ;  /* 0x0000001031087825 */ /* 0x002fc800078e0004 */
[----:B--2---:R-:W-:-:S04]  /*0cf0*/  IMAD.WIDE.U32 R10, R51, 0x10, R4 ;  /* 0x00000010330a7825 */ /* 0x004fc800078e0004 */
[----:B---3--:R-:W-:-:S04]  /*0d00*/  IMAD.WIDE.U32 R12, R53, 0x10, R4 ;  /* 0x00000010350c7825 */ /* 0x008fc800078e0004 */
[----:B----4-:R-:W-:-:S04]  /*0d10*/  IMAD.WIDE.U32 R14, R55, 0x10, R4 ;  /* 0x00000010370e7825 */ /* 0x010fc800078e0004 */
        /* <DEDUP_REMOVED lines=32> */
[----:B------:R-:W-:Y:S01]  /*0f20*/  UIADD3 UR39, UR6, -0x700cb87f, URZ ;  /* 0x8ff3478106277890 */ /* 0x000fe2000fffe03f */
[----:B------:R-:W-:Y:S01]  /*0f30*/  IMAD R2, R2, -0x2daee0ad, RZ ;  /* 0xd2511f5302027824 */ /* 0x000fe200078e02ff */
[----:B------:R-:W-:Y:S01]  /*0f40*/  UIADD3 UR40, UR7, -0x695add53, URZ ;  /* 0x96a522ad07287890 */ /* 0x000fe2000fffe03f */
[----:B------:R-:W4:Y:S01]  /*0f50*/  LDG.E.128 R20, desc[UR4][R24.64] ;  /* 0x0000000418147981 */ /* 0x000f22000c1e1d00 */
[----:B------:R-:W-:Y:S01]  /*0f60*/  IMAD R0, R0, -0x326172a9, RZ ;  /* 0xcd9e8d5700007824 */ /* 0x000fe200078e02ff */
[----:B------:R-:W-:Y:S01]  /*0f70*/  ULDC.64 UR8, c[0x0][0x228] ;  /* 0x00008a0000087ab9 */ /* 0x000fe20000000a00 */
[----:B------:R-:W-:Y:S01]  /*0f80*/  IMAD.HI.U32 R3, R18, -0x326172a9, RZ ;  /* 0xcd9e8d5712037827 */ /* 0x000fe200078e00ff */
[----:B------:R-:W4:Y:S03]  /*0f90*/  LDG.E.128 R12, desc[UR4][R26.64] ;  /* 0x000000041a0c7981 */ /* 0x000f26000c1e1d00 */
[----:B------:R-:W-:Y:S01]  /*0fa0*/  IMAD.HI.U32 R197, R16, -0x2daee0ad, RZ ;  /* 0xd2511f5310c57827 */ /* 0x000fe200078e00ff */
[----:B------:R-:W4:Y:S01]  /*0fb0*/  LDG.E.128 R8, desc[UR4][R28.64] ;  /* 0x000000041c087981 */ /* 0x000f22000c1e1d00 */
[----:B------:R-:W-:Y:S01]  /*0fc0*/  LOP3.LUT R214, R214, 0x3, RZ, 0xc0, !PT ;  /* 0x00000003d6d67812 */ /* 0x000fe200078ec0ff */
[----:B------:R-:W-:Y:S01]  /*0fd0*/  ULDC UR21, c[0x0][0x218] ;  /* 0x0000860000157ab9 */ /* 0x000fe20000000800 */
[----:B------:R-:W-:Y:S01]  /*0fe0*/  ULDC.U8 UR41, c[0x0][0x2a0] ;  /* 0x0000a80000297ab9 */ /* 0x000fe20000000000 */
[----:B------:R-:W4:Y:S01]  /*0ff0*/  LDG.E.128 R4, desc[UR4][R4.64] ;  /* 0x0000000404047981 */ /* 0x000f22000c1e1d00 */
[----:B------:R-:W-:Y:S01]  /*1000*/  ISETP.NE.U32.AND P0, PT, RZ, UR8, PT ;  /* 0x00000008ff007c0c */ /* 0x000fe2000bf05070 */
[----:B------:R-:W-:Y:S01]  /*1010*/  BSSY B0, `(.L_x_64718) ;  /* 0x0003ad5000007945 */ /* 0x000fe20003800000 */
[----:B------:R-:W-:Y:S01]  /*1020*/  LOP3.LUT R198, R3, UR39, R0, 0x96, !PT ;  /* 0x0000002703c67c12 */ /* 0x000fe2000f8e9600 */
[----:B------:R-:W-:Y:S01]  /*1030*/  IMAD R18, R18, -0x326172a9, RZ ;  /* 0xcd9e8d5712127824 */ /* 0x000fe200078e02ff */
[----:B------:R-:W-:Y:S01]  /*1040*/  LOP3.LUT R197, R197, UR40, R2, 0x96, !PT ;  /* 0x00000028c5c57c12 */ /* 0x000fe2000f8e9602 */
[----:B------:R-:W-:Y:S01]  /*1050*/  IMAD R16, R16, -0x2daee0ad, RZ ;  /* 0xd2511f5310107824 */ /* 0x000fe200078e02ff */
[----:B------:R-:W-:Y:S01]  /*1060*/  ISETP.NE.AND.EX P0, PT, RZ, UR9, PT, P0 ;  /* 0x00000009ff007c0c */ /* 0x000fe2000bf05300 */
[----:B------:R-:W-:Y:S01]  /*1070*/  ULDC UR22, c[0x0][0x2d8] ;  /* 0x0000b60000167ab9 */ /* 0x000fe20000000800 */
[----:B------:R-:W-:Y:S01]  /*1080*/  ULDC.64 UR8, c[0x0][0x228] ;  /* 0x00008a0000087ab9 */ /* 0x000fe20000000a00 */
[----:B------:R-:W-:Y:S01]  /*1090*/  ULDC.64 UR10, c[0x0][0x230] ;  /* 0x00008c00000a7ab9 */ /* 0x000fe20000000a00 */
[----:B------:R-:W-:Y:S01]  /*10a0*/  ULDC.64 UR12, c[0x0][0x238] ;  /* 0x00008e00000c7ab9 */ /* 0x000fe20000000a00 */
[----:B------:R-:W-:Y:S01]  /*10b0*/  ULDC.64 UR14, c[0x0][0x240] ;  /* 0x00009000000e7ab9 */ /* 0x000fe20000000a00 */
[----:B------:R-:W-:Y:S01]  /*10c0*/  ULDC.64 UR16, c[0x0][0x248] ;  /* 0x0000920000107ab9 */ /* 0x000fe20000000a00 */
        /* <DEDUP_REMOVED lines=19> */
[----:B------:R1:W-:Y:S04]  /*1200*/  STL.64 [R1], R8 ;  /* 0x0000000801007387 */ /* 0x0003e80000100a00 */
[----:B------:R1:W-:Y:S04]  /*1210*/  STL.64 [R1+0x8], R10 ;  /* 0x0000080a01007387 */ /* 0x0003e80000100a00 */
[----:B------:R1:W-:Y:S04]  /*1220*/  STL.64 [R1+0xa0], R4 ;  /* 0x0000a00401007387 */ /* 0x0003e80000100a00 */
[----:B------:R1:W-:Y:S01]  /*1230*/  STL.64 [R1+0xa8], R6 ;  /* 0x0000a80601007387 */ /* 0x0003e20000100a00 */
[----:B0-----:R-:W-:-:S07]  /*1240*/  IMAD.MOV.U32 R15, RZ, RZ, RZ ;  /* 0x000000ffff0f7224 */ /* 0x001fce00078e00ff */
.L_x_66020:
[----:B-1----:R-:W0:Y:S01]  /*1250*/  @P0 LDC.64 R8, c[0x0][0x228] ;  /* 0x00008a00ff080b82 */ /* 0x002e220000000a00 */
[----:B------:R-:W-:Y:S01]  /*1260*/  ISETP.NE.U32.AND P1, PT, RZ, UR10, PT ;  /* 0x0000000aff007c0c */ /* 0x000fe2000bf25070 */
[----:B------:R-:W-:-:S03]  /*1270*/  IMAD R0, R199, UR21, RZ ;  /* 0x00000015c7007c24 */ /* 0x000fc6000f8e02ff */
[----:B------:R-:W-:Y:S02]  /*1280*/  ISETP.NE.AND.EX P1, PT, RZ, UR11, PT, P1 ;  /* 0x0000000bff007c0c */ /* 0x000fe4000bf25310 */
[----:B--2---:R-:W-:Y:S01]  /*1290*/  SHF.R.S32.HI R5, RZ, 0x1f, R0 ;  /* 0x0000001fff057819 */ /* 0x004fe20000011400 */
        /* <DEDUP_REMOVED lines=23> */
.L_x_64720:
[----:B------:R-:W-:-:S07]  /*1410*/  MOV R0, R18 ;  /* 0x0000001200007202 */ /* 0x000fce0000000f00 */
.L_x_64721:
[----:B------:R-:W-:Y:S05]  /*1420*/  BSYNC B1 ;  /* 0x0000000000017941 */ /* 0x000fea0003800000 */
.L_x_64719:
        /* <DEDUP_REMOVED lines=16> */
.L_x_64725:
[----:B------:R-:W-:Y:S05]  /*1530*/  BSYNC B2 ;  /* 0x0000000000027941 */ /* 0x000fea0003800000 */
.L_x_64724:
        /* <DEDUP_REMOVED lines=44> */
.L_x_64723:
[----:B------:R-:W-:Y:S05]  /*1800*/  BSYNC B1 ;  /* 0x0000000000017941 */ /* 0x000fea0003800000 */
.L_x_64722:
        /* <DEDUP_REMOVED lines=17> */
.L_x_64726:
        /* <DEDUP_REMOVED lines=12> */
.L_x_64729:
[----:B------:R-:W-:-:S07]  /*19e0*/  MOV R0, R18 ;  /* 0x0000001200007202 */ /* 0x000fce0000000f00 */
.L_x_64730:
[----:B------:R-:W-:Y:S05]  /*19f0*/  BSYNC B1 ;  /* 0x0000000000017941 */ /* 0x000fea0003800000 */
.L_x_64728:
        /* <DEDUP_REMOVED lines=16> */
.L_x_64734:
[----:B------:R-:W-:Y:S05]  /*1b00*/  BSYNC B2 ;  /* 0x0000000000027941 */ /* 0x000fea0003800000 */
.L_x_64733:
        /* <DEDUP_REMOVED lines=44> */
.L_x_64732:
[----:B------:R-:W-:Y:S05]  /*1dd0*/  BSYNC B1 ;  /* 0x0000000000017941 */ /* 0x000fea0003800000 */
.L_x_64731:
        /* <DEDUP_REMOVED lines=8> */
.L_x_64727:
        /* <DEDUP_REMOVED lines=12> */
.L_x_64736:
[----:B------:R-:W-:-:S07]  /*1f20*/  MOV R0, R18 ;  /* 0x0000001200007202 */ /* 0x000fce0000000f00 */
.L_x_64737:
[----:B------:R-:W-:Y:S05]  /*1f30*/  BSYNC B1 ;  /* 0x0000000000017941 */ /* 0x000fea0003800000 */
.L_x_64735:
        /* <DEDUP_REMOVED lines=16> */
.L_x_64741:
[----:B------:R-:W-:Y:S05]  /*2040*/  BSYNC B2 ;  /* 0x0000000000027941 */ /* 0x000fea0003800000 */
.L_x_64740:
        /* <DEDUP_REMOVED lines=44> */
.L_x_64739:
[----:B------:R-:W-:Y:S05]  /*2310*/  BSYNC B1 ;  /* 0x0000000000017941 */ /* 0x000fea0003800000 */
.L_x_64738:
        /* <DEDUP_REMOVED lines=11> */
.L_x_64742:
        /* <DEDUP_REMOVED lines=12> */
.L_x_64745:
[----:B------:R-:W-:-:S07]  /*2490*/  IMAD.MOV.U32 R0, RZ, RZ, R18 ;  /* 0x000000ffff007224 */ /* 0x000fce00078e0012 */
.L_x_64746:
[----:B------:R-:W-:Y:S05]  /*24a0*/  BSYNC B1 ;  /* 0x0000000000017941 */ /* 0x000fea0003800000 */
.L_x_64744:
        /* <DEDUP_REMOVED lines=16> */
.L_x_64750:
[----:B------:R-:W-:Y:S05]  /*25b0*/  BSYNC B2 ;  /* 0x0000000000027941 */ /* 0x000fea0003800000 */
.L_x_64749:
        /* <DEDUP_REMOVED lines=44> */
.L_x_64748:
[----:B------:R-:W-:Y:S05]  /*2880*/  BSYNC B1 ;  /* 0x0000000000017941 */ /* 0x000fea0003800000 */
.L_x_64747:
        /* <DEDUP_REMOVED lines=8> */
.L_x_64743:
        /* <DEDUP_REMOVED lines=12> */
.L_x_64752:
[----:B------:R-:W-:-:S07]  /*29d0*/  IMAD.MOV.U32 R0, RZ, RZ, R18 ;  /* 0x000000ffff007224 */ /* 0x000fce00078e0012 */
.L_x_64753:
[----:B------:R-:W-:Y:S05]  /*29e0*/  BSYNC B1 ;  /* 0x0000000000017941 */ /* 0x000fea0003800000 */
.L_x_64751:
        /* <DEDUP_REMOVED lines=16> */
.L_x_64757:
[----:B------:R-:W-:Y:S05]  /*2af0*/  BSYNC B2 ;  /* 0x0000000000027941 */ /* 0x000fea0003800000 */
.L_x_64756:
        /* <DEDUP_REMOVED lines=44> */
.L_x_64755:
[----:B------:R-:W-:Y:S05]  /*2dc0*/  BSYNC B1 ;  /* 0x0000000000017941 */ /* 0x000fea0003800000 */
.L_x_64754:
        /* <DEDUP_REMOVED lines=11> */
.L_x_64758:
        /* <DEDUP_REMOVED lines=12> */
.L_x_64761:
[----:B------:R-:W-:-:S07]  /*2f40*/  IMAD.MOV.U32 R0, RZ, RZ, R18 ;  /* 0x000000ffff007224 */ /* 0x000fce00078e0012 */
.L_x_64762:
[----:B------:R-:W-:Y:S05]  /*2f50*/  BSYNC B1 ;  /* 0x0000000000017941 */ /* 0x000fea0003800000 */
.L_x_64760:
        /* <DEDUP_REMOVED lines=16> */
.L_x_64766:
[----:B------:R-:W-:Y:S05]  /*3060*/  BSYNC B2 ;  /* 0x0000000000027941 */ /* 0x000fea0003800000 */
.L_x_64765:
        /* <DEDUP_REMOVED lines=44> */
.L_x_64764:
[----:B------:R-:W-:Y:S05]  /*3330*/  BSYNC B1 ;  /* 0x0000000000017941 */ /* 0x000fea0003800000 */
.L_x_64763:
        /* <DEDUP_REMOVED lines=8> */
.L_x_64759:
        /* <DEDUP_REMOVED lines=12> */
.L_x_64768:
[----:B------:R-:W-:-:S07]  /*3480*/  IMAD.MOV.U32 R0, RZ, RZ, R18 ;  /* 0x000000ffff007224 */ /* 0x000fce00078e0012 */
.L_x_64769:
[----:B------:R-:W-:Y:S05]  /*3490*/  BSYNC B1 ;  /* 0x0000000000017941 */ /* 0x000fea0003800000 */
.L_x_64767:
        /* <DEDUP_REMOVED lines=16> */
.L_x_64773:
[----:B------:R-:W-:Y:S05]  /*35a0*/  BSYNC B2 ;  /* 0x0000000000027941 */ /* 0x000fea0003800000 */
.L_x_64772:
        /* <DEDUP_REMOVED lines=44> */
.L_x_64771:
[----:B------:R-:W-:Y:S05]  /*3870*/  BSYNC B1 ;  /* 0x0000000000017941 */ /* 0x000fea0003800000 */
.L_x_64770:
        /* <DEDUP_REMOVED lines=11> */
.L_x_64774:
        /* <DEDUP_REMOVED lines=12> */
.L_x_64777:
[----:B------:R-:W-:-:S07]  /*39f0*/  MOV R0, R18 ;  /* 0x0000001200007202 */ /* 0x000fce0000000f00 */
.L_x_64778:
[----:B------:R-:W-:Y:S05]  /*3a00*/  BSYNC B1 ;  /* 0x0000000000017941 */ /* 0x000fea0003800000 */
.L_x_64776:
        /* <DEDUP_REMOVED lines=18> */
.L_x_64782:
[----:B------:R-:W-:Y:S05]  /*3b30*/  BSYNC B2 ;  /* 0x0000000000027941 */ /* 0x000fea0003800000 */
.L_x_64781:
        /* <DEDUP_REMOVED lines=44> */
.L_x_64780:
[----:B------:R-:W-:Y:S05]  /*3e00*/  BSYNC B1 ;  /* 0x0000000000017941 */ /* 0x000fea0003800000 */
.L_x_64779:
        /* <DEDUP_REMOVED lines=8> */
.L_x_64775:
        /* <DEDUP_REMOVED lines=10> */
[C---:B------:R-:W-:Y:S02]  /*3f30*/  LEA.HI.X R7, R205.reuse, UR13, RZ, 0x4, P3 ;  /* 0x0000000dcd077c11 */ /* 0x040fe400098f24ff */
[----:B------:R-:W-:Y:S01]  /*3f40*/  SHF.R.U32.HI R26, RZ, 0x1e, R205 ;  /* 0x0000001eff1a7819 */ /* 0x000fe200000116cd */
[----:B------:R-:W-:Y:S01]  /*3f50*/  IMAD.IADD R25, R0, 0x1, R5 ;  /* 0x0000000100197824 */ /* 0x000fe200078e0205 */
[----:B------:R-:W-:Y:S01]  /*3f60*/  IADD3 R22, P3, R24, UR14, RZ ;  /* 0x0000000e18167c10 */ /* 0x000fe2000ff7e0ff */
[----:B------:R2:W-:Y:S01]  /*3f70*/  STG.E.128 desc[UR4][R6.64], R92 ;  /* 0x0000005c06007986 */ /* 0x0005e2000c101d04 */
[----:B------:R-:W-:Y:S02]  /*3f80*/  IADD3 R204, R205, 0x20, RZ ;  /* 0x00000020cdcc7810 */ /* 0x000fe40007ffe0ff */
[----:B------:R-:W-:-:S03]  /*3f90*/  IADD3.X R23, R26, UR15, RZ, P3, !PT ;  /* 0x0000000f1a177c10 */ /* 0x000fc60009ffe4ff */
[C---:B------:R-:W-:Y:S02]  /*3fa0*/  IMAD.WIDE.U32 R4, R204.reuse, 0x10, R218 ;  /* 0x00000010cc047825 */ /* 0x040fe400078e00da */
[----:B------:R2:W-:Y:S02]  /*3fb0*/  STG.E desc[UR4][R22.64], R25 ;  /* 0x0000001916007986 */ /* 0x0005e4000c101904 */
[----:B0-----:R-:W-:-:S04]  /*3fc0*/  @P0 IMAD.WIDE.U32 R8, R204, 0x10, R8 ;  /* 0x00000010cc080825 */ /* 0x001fc800078e0008 */
[----:B-1----:R-:W-:Y:S01]  /*3fd0*/  @P1 IMAD.WIDE.U32 R20, R204, 0x10, R20 ;  /* 0x00000010cc141825 */ /* 0x002fe200078e0014 */
[----:B--2---:R-:W-:Y:S06]  /*3fe0*/  @!P0 BRA `(.L_x_64783) ;  /* 0x00000000002c8947 */ /* 0x004fec0003800000 */
        /* <DEDUP_REMOVED lines=11> */
.L_x_64783:
        /* <DEDUP_REMOVED lines=15> */
.L_x_64785:
[----:B------:R-:W-:-:S07]  /*4190*/  IMAD.MOV.U32 R0, RZ, RZ, R18 ;  /* 0x000000ffff007224 */ /* 0x000fce00078e0012 */
.L_x_64786:
[----:B------:R-:W-:Y:S05]  /*41a0*/  BSYNC B1 ;  /* 0x0000000000017941 */ /* 0x000fea0003800000 */
.L_x_64784:
        /* <DEDUP_REMOVED lines=16> */
.L_x_64790:
[----:B------:R-:W-:Y:S05]  /*42b0*/  BSYNC B2 ;  /* 0x0000000000027941 */ /* 0x000fea0003800000 */
.L_x_64789:
        /* <DEDUP_REMOVED lines=44> */
.L_x_64788:
[----:B------:R-:W-:Y:S05]  /*4580*/  BSYNC B1 ;  /* 0x0000000000017941 */ /* 0x000fea0003800000 */
.L_x_64787:
        /* <DEDUP_REMOVED lines=12> */
.L_x_64791:
        /* <DEDUP_REMOVED lines=12> */
.L_x_64794:
[----:B------:R-:W-:-:S07]  /*4710*/  MOV R0, R18 ;  /* 0x0000001200007202 */ /* 0x000fce0000000f00 */
.L_x_64795:
[----:B------:R-:W-:Y:S05]  /*4720*/  BSYNC B1 ;  /* 0x0000000000017941 */ /* 0x000fea0003800000 */
.L_x_64793:
        /* <DEDUP_REMOVED lines=16> */
.L_x_64799:
[----:B------:R-:W-:Y:S05]  /*4830*/  BSYNC B2 ;  /* 0x0000000000027941 */ /* 0x000fea0003800000 */
.L_x_64798:
        /* <DEDUP_REMOVED lines=44> */
.L_x_64797:
[----:B------:R-:W-:Y:S05]  /*4b00*/  BSYNC B1 ;  /* 0x0000000000017941 */ /* 0x000fea0003800000 */
.L_x_64796:
        /* <DEDUP_REMOVED lines=8> */
.L_x_64792:
        /* <DEDUP_REMOVED lines=12> */
.L_x_64801:
[----:B------:R-:W-:-:S07]  /*4c50*/  MOV R0, R18 ;  /* 0x0000001200007202 */ /* 0x000fce0000000f00 */
.L_x_64802:
[----:B------:R-:W-:Y:S05]  /*4c60*/  BSYNC B1 ;  /* 0x0000000000017941 */ /* 0x000fea0003800000 */
.L_x_64800:
        /* <DEDUP_REMOVED lines=16> */
.L_x_64806:
[----:B------:R-:W-:Y:S05]  /*4d70*/  BSYNC B2 ;  /* 0x0000000000027941 */ /* 0x000fea0003800000 */
.L_x_64805:
        /* <DEDUP_REMOVED lines=44> */
.L_x_64804:
[----:B------:R-:W-:Y:S05]  /*5040*/  BSYNC B1 ;  /* 0x0000000000017941 */ /* 0x000fea0003800000 */
.L_x_64803:
        /* <DEDUP_REMOVED lines=11> */
.L_x_64807:
        /* <DEDUP_REMOVED lines=12> */
.L_x_64810:
[----:B------:R-:W-:-:S07]  /*51c0*/  IMAD.MOV.U32 R0, RZ, RZ, R18 ;  /* 0x000000ffff007224 */ /* 0x000fce00078e0012 */
.L_x_64811:
[----:B------:R-:W-:Y:S05]  /*51d0*/  BSYNC B1 ;  /* 0x0000000000017941 */ /* 0x000fea0003800000 */
.L_x_64809:
        /* <DEDUP_REMOVED lines=16> */
.L_x_64815:
[----:B------:R-:W-:Y:S05]  /*52e0*/  BSYNC B2 ;  /* 0x0000000000027941 */ /* 0x000fea0003800000 */
.L_x_64814:
        /* <DEDUP_REMOVED lines=44> */
.L_x_64813:
[----:B------:R-:W-:Y:S05]  /*55b0*/  BSYNC B1 ;  /* 0x0000000000017941 */ /* 0x000fea0003800000 */
.L_x_64812:
        /* <DEDUP_REMOVED lines=8> */
.L_x_64808:
        /* <DEDUP_REMOVED lines=12> */
.L_x_64817:
[----:B------:R-:W-:-:S07]  /*5700*/  IMAD.MOV.U32 R0, RZ, RZ, R18 ;  /* 0x000000ffff007224 */ /* 0x000fce00078e0012 */
.L_x_64818:
[----:B------:R-:W-:Y:S05]  /*5710*/  BSYNC B1 ;  /* 0x0000000000017941 */ /* 0x000fea0003800000 */
.L_x_64816:
        /* <DEDUP_REMOVED lines=16> */
.L_x_64822:
[----:B------:R-:W-:Y:S05]  /*5820*/  BSYNC B2 ;  /* 0x0000000000027941 */ /* 0x000fea0003800000 */
.L_x_64821:
        /* <DEDUP_REMOVED lines=44> */
.L_x_64820:
[----:B------:R-:W-:Y:S05]  /*5af0*/  BSYNC B1 ;  /* 0x0000000000017941 */ /* 0x000fea0003800000 */
.L_x_64819:
        /* <DEDUP_REMOVED lines=11> */
.L_x_64823:
        /* <DEDUP_REMOVED lines=12> */
.L_x_64826:
[----:B------:R-:W-:-:S07]  /*5c70*/  IMAD.MOV.U32 R0, RZ, RZ, R18 ;  /* 0x000000ffff007224 */ /* 0x000fce00078e0012 */
.L_x_64827:
[----:B------:R-:W-:Y:S05]  /*5c80*/  BSYNC B1 ;  /* 0x0000000000017941 */ /* 0x000fea0003800000 */
.L_x_64825:
        /* <DEDUP_REMOVED lines=16> */
.L_x_64831:
[----:B------:R-:W-:Y:S05]  /*5d90*/  BSYNC B2 ;  /* 0x0000000000027941 */ /* 0x000fea0003800000 */
.L_x_64830:
        /* <DEDUP_REMOVED lines=44> */
.L_x_64829:
[----:B------:R-:W-:Y:S05]  /*6060*/  BSYNC B1 ;  /* 0x0000000000017941 */ /* 0x000fea0003800000 */
.L_x_64828:
        /* <DEDUP_REMOVED lines=8> */
.L_x_64824:
        /* <DEDUP_REMOVED lines=12> */
.L_x_64833:
[----:B------:R-:W-:-:S07]  /*61b0*/  IMAD.MOV.U32 R0, RZ, RZ, R18 ;  /* 0x000000ffff007224 */ /* 0x000fce00078e0012 */
.L_x_64834:
[----:B------:R-:W-:Y:S05]  /*61c0*/  BSYNC B1 ;  /* 0x0000000000017941 */ /* 0x000fea0003800000 */
.L_x_64832:
        /* <DEDUP_REMOVED lines=16> */
.L_x_64838:
[----:B------:R-:W-:Y:S05]  /*62d0*/  BSYNC B2 ;  /* 0x0000000000027941 */ /* 0x000fea0003800000 */
.L_x_64837:
        /* <DEDUP_REMOVED lines=44> */
.L_x_64836:
[----:B------:R-:W-:Y:S05]  /*65a0*/  BSYNC B1 ;  /* 0x0000000000017941 */ /* 0x000fea0003800000 */
.L_x_64835:
        /* <DEDUP_REMOVED lines=11> */
.L_x_64839:
        /* <DEDUP_REMOVED lines=12> */
.L_x_64842:
[----:B------:R-:W-:-:S07]  /*6720*/  MOV R0, R18 ;  /* 0x0000001200007202 */ /* 0x000fce0000000f00 */
.L_x_64843:
[----:B------:R-:W-:Y:S05]  /*6730*/  BSYNC B1 ;  /* 0x0000000000017941 */ /* 0x000fea0003800000 */
.L_x_64841:
        /* <DEDUP_REMOVED lines=18> */
.L_x_64847:
[----:B------:R-:W-:Y:S05]  /*6860*/  BSYNC B2 ;  /* 0x0000000000027941 */ /* 0x000fea0003800000 */
.L_x_64846:
        /* <DEDUP_REMOVED lines=44> */
.L_x_64845:
[----:B------:R-:W-:Y:S05]  /*6b30*/  BSYNC B1 ;  /* 0x0000000000017941 */ /* 0x000fea0003800000 */
.L_x_64844:
        /* <DEDUP_REMOVED lines=8> */
.L_x_64840:
[----:B------:R-:W0:Y:S01]  /*6bc0*/  LDC.64 R212, c[0x0][0x238] ;  /* 0x00008e00ffd47b82 */ /* 0x000e220000000a00 */
[----:B------:R-:W-:Y:S01]  /*6bd0*/  ISETP.NE.AND P6, PT, R2, RZ, PT ;  /* 0x000000ff0200720c */ /* 0x000fe20003fc5270 */
[----:B------:R-:W-:Y:S01]  /*6be0*/  VIADD R203, R205, 0x40 ;  /* 0x00000040cdcb7836 */ /* 0x000fe20000000000 */
[----:B------:R-:W-:Y:S02]  /*6bf0*/  SEL R0, RZ, 0x1000000, P5 ;  /* 0x01000000ff007807 */ /* 0x000fe40002800000 */
[----:B------:R-:W-:Y:S02]  /*6c00*/  SEL R5, RZ, 0x10000, P4 ;  /* 0x00010000ff057807 */ /* 0x000fe40002000000 */
[----:B------:R-:W-:Y:S01]  /*6c10*/  SEL R2, RZ, 0x100, P3 ;  /* 0x00000100ff027807 */ /* 0x000fe20001800000 */
[----:B------:R-:W1:Y:S03]  /*6c20*/  LDC.64 R220, c[0x0][0x240] ;  /* 0x00009000ffdc7b82 */ /* 0x000e660000000a00 */
[----:B------:R-:W-:-:S02]  /*6c30*/  IADD3 R0, R2, R0, R5 ;  /* 0x0000000002007210 */ /* 0x000fc40007ffe005 */
[----:B------:R-:W-:-:S03]  /*6c40*/  SEL R5, RZ, 0x1, P6 ;  /* 0x00000001ff057807 */ /* 0x000fc60003000000 */
[----:B------:R-:W2:Y:S01]  /*6c50*/  @P0 LDC.64 R8, c[0x0][0x228] ;  /* 0x00008a00ff080b82 */ /* 0x000ea20000000a00 */
[----:B------:R-:W-:Y:S01]  /*6c60*/  IADD3 R25, R0, R5, RZ ;  /* 0x0000000500197210 */ /* 0x000fe20007ffe0ff */
[----:B------:R-:W-:-:S04]  /*6c70*/  IMAD.WIDE.U32 R4, R203, 0x10, R218 ;  /* 0x00000010cb047825 */ /* 0x000fc800078e00da */
[C---:B0-----:R-:W-:Y:S02]  /*6c80*/  IMAD.WIDE.U32 R6, R204.reuse, 0x10, R212 ;  /* 0x00000010cc067825 */ /* 0x041fe400078e00d4 */
[----:B------:R-:W0:Y:S03]  /*6c90*/  @P1 LDC.64 R20, c[0x0][0x230] ;  /* 0x00008c00ff141b82 */ /* 0x000e260000000a00 */
[----:B------:R3:W-:Y:S01]  /*6ca0*/  STG.E.128 desc[UR4][R6.64], R88 ;  /* 0x0000005806007986 */ /* 0x0007e2000c101d04 */
[----:B-1----:R-:W-:-:S05]  /*6cb0*/  IMAD.WIDE.U32 R22, R204, 0x4, R220 ;  /* 0x00000004cc167825 */ /* 0x002fca00078e00dc */
[----:B------:R3:W-:Y:S01]  /*6cc0*/  STG.E desc[UR4][R22.64], R25 ;  /* 0x0000001916007986 */ /* 0x0007e2000c101904 */
[----:B--2---:R-:W-:-:S04]  /*6cd0*/  @P0 IMAD.WIDE.U32 R8, R203, 0x10, R8 ;  /* 0x00000010cb080825 */ /* 0x004fc800078e0008 */
[----:B0-----:R-:W-:Y:S01]  /*6ce0*/  @P1 IMAD.WIDE.U32 R20, R203, 0x10, R20 ;  /* 0x00000010cb141825 */ /* 0x001fe200078e0014 */
        /* <DEDUP_REMOVED lines=12> */
.L_x_64848:
        /* <DEDUP_REMOVED lines=15> */
.L_x_64850:
[----:B------:R-:W-:-:S07]  /*6ea0*/  MOV R0, R18 ;  /* 0x0000001200007202 */ /* 0x000fce0000000f00 */
.L_x_64851:
[----:B------:R-:W-:Y:S05]  /*6eb0*/  BSYNC B1 ;  /* 0x0000000000017941 */ /* 0x000fea0003800000 */
.L_x_64849:
        /* <DEDUP_REMOVED lines=16> */
.L_x_64855:
[----:B------:R-:W-:Y:S05]  /*6fc0*/  BSYNC B2 ;  /* 0x0000000000027941 */ /* 0x000fea0003800000 */
.L_x_64854:
        /* <DEDUP_REMOVED lines=44> */
.L_x_64853:
[----:B------:R-:W-:Y:S05]  /*7290*/  BSYNC B1 ;  /* 0x0000000000017941 */ /* 0x000fea0003800000 */
.L_x_64852:
        /* <DEDUP_REMOVED lines=12> */
.L_x_64856:
        /* <DEDUP_REMOVED lines=12> */
.L_x_64859:
[----:B------:R-:W-:-:S07]  /*7420*/  IMAD.MOV.U32 R0, RZ, RZ, R18 ;  /* 0x000000ffff007224 */ /* 0x000fce00078e0012 */
.L_x_64860:
[----:B------:R-:W-:Y:S05]  /*7430*/  BSYNC B1 ;  /* 0x0000000000017941 */ /* 0x000fea0003800000 */
.L_x_64858:
        /* <DEDUP_REMOVED lines=16> */
.L_x_64864:
[----:B------:R-:W-:Y:S05]  /*7540*/  BSYNC B2 ;  /* 0x0000000000027941 */ /* 0x000fea0003800000 */
.L_x_64863:
        /* <DEDUP_REMOVED lines=44> */
.L_x_64862:
[----:B------:R-:W-:Y:S05]  /*7810*/  BSYNC B1 ;  /* 0x0000000000017941 */ /* 0x000fea0003800000 */
.L_x_64861:
        /* <DEDUP_REMOVED lines=8> */
.L_x_64857:
        /* <DEDUP_REMOVED lines=12> */
.L_x_64866:
[----:B------:R-:W-:-:S07]  /*7960*/  IMAD.MOV.U32 R0, RZ, RZ, R18 ;  /* 0x000000ffff007224 */ /* 0x000fce00078e0012 */
.L_x_64867:
[----:B------:R-:W-:Y:S05]  /*7970*/  BSYNC B1 ;  /* 0x0000000000017941 */ /* 0x000fea0003800000 */
.L_x_64865:
        /* <DEDUP_REMOVED lines=16> */
.L_x_64871:
[----:B------:R-:W-:Y:S05]  /*7a80*/  BSYNC B2 ;  /* 0x0000000000027941 */ /* 0x000fea0003800000 */
.L_x_64870:
        /* <DEDUP_REMOVED lines=44> */
.L_x_64869:
[----:B------:R-:W-:Y:S05]  /*7d50*/  BSYNC B1 ;  /* 0x0000000000017941 */ /* 0x000fea0003800000 */
.L_x_64868:
        /* <DEDUP_REMOVED lines=11> */
.L_x_64872:
        /* <DEDUP_REMOVED lines=12> */
.L_x_64875:
[----:B------:R-:W-:-:S07]  /*7ed0*/  IMAD.MOV.U32 R0, RZ, RZ, R18 ;  /* 0x000000ffff007224 */ /* 0x000fce00078e0012 */
.L_x_64876:
[----:B------:R-:W-:Y:S05]  /*7ee0*/  BSYNC B1 ;  /* 0x0000000000017941 */ /* 0x000fea0003800000 */
.L_x_64874:
        /* <DEDUP_REMOVED lines=16> */
.L_x_64880:
[----:B------:R-:W-:Y:S05]  /*7ff0*/  BSYNC B2 ;  /* 0x0000000000027941 */ /* 0x000fea0003800000 */
.L_x_64879:
        /* <DEDUP_REMOVED lines=44> */
.L_x_64878:
[----:B------:R-:W-:Y:S05]  /*82c0*/  BSYNC B1 ;  /* 0x0000000000017941 */ /* 0x000fea0003800000 */
.L_x_64877:
        /* <DEDUP_REMOVED lines=8> */
.L_x_64873:
        /* <DEDUP_REMOVED lines=12> */
.L_x_64882:
[----:B------:R-:W-:-:S07]  /*8410*/  IMAD.MOV.U32 R0, RZ, RZ, R18 ;  /* 0x000000ffff007224 */ /* 0x000fce00078e0012 */
.L_x_64883:
[----:B------:R-:W-:Y:S05]  /*8420*/  BSYNC B1 ;  /* 0x0000000000017941 */ /* 0x000fea0003800000 */
.L_x_64881:
        /* <DEDUP_REMOVED lines=16> */
.L_x_64887:
[----:B------:R-:W-:Y:S05]  /*8530*/  BSYNC B2 ;  /* 0x0000000000027941 */ /* 0x000fea0003800000 */
.L_x_64886:
        /* <DEDUP_REMOVED lines=44> */
.L_x_64885:
[----:B------:R-:W-:Y:S05]  /*8800*/  BSYNC B1 ;  /* 0x0000000000017941 */ /* 0x000fea0003800000 */
.L_x_64884:
        /* <DEDUP_REMOVED lines=11> */
.L_x_64888:
        /* <DEDUP_REMOVED lines=12> */
.L_x_64891:
[----:B------:R-:W-:-:S07]  /*8980*/  MOV R0, R18 ;  /* 0x0000001200007202 */ /* 0x000fce0000000f00 */
.L_x_64892:
[----:B------:R-:W-:Y:S05]  /*8990*/  BSYNC B1 ;  /* 0x0000000000017941 */ /* 0x000fea0003800000 */
.L_x_64890:
        /* <DEDUP_REMOVED lines=16> */
.L_x_64896:
[----:B------:R-:W-:Y:S05]  /*8aa0*/  BSYNC B2 ;  /* 0x0000000000027941 */ /* 0x000fea0003800000 */
.L_x_64895:
        /* <DEDUP_REMOVED lines=44> */
.L_x_64894:
[----:B------:R-:W-:Y:S05]  /*8d70*/  BSYNC B1 ;  /* 0x0000000000017941 */ /* 0x000fea0003800000 */
.L_x_64893:
        /* <DEDUP_REMOVED lines=8> */
.L_x_64889:
        /* <DEDUP_REMOVED lines=12> */
.L_x_64898:
[----:B------:R-:W-:-:S07]  /*8ec0*/  MOV R0, R18 ;  /* 0x0000001200007202 */ /* 0x000fce0000000f00 */
.L_x_64899:
[----:B------:R-:W-:Y:S05]  /*8ed0*/  BSYNC B1 ;  /* 0x0000000000017941 */ /* 0x000fea0003800000 */
.L_x_64897:
        /* <DEDUP_REMOVED lines=16> */
.L_x_64903:
[----:B------:R-:W-:Y:S05]  /*8fe0*/  BSYNC B2 ;  /* 0x0000000000027941 */ /* 0x000fea0003800000 */
.L_x_64902:
        /* <DEDUP_REMOVED lines=44> */
.L_x_64901:
[----:B------:R-:W-:Y:S05]  /*92b0*/  BSYNC B1 ;  /* 0x0000000000017941 */ /* 0x000fea0003800000 */
.L_x_64900:
        /* <DEDUP_REMOVED lines=11> */
.L_x_64904:
        /* <DEDUP_REMOVED lines=12> */
.L_x_64907:
[----:B------:R-:W-:-:S07]  /*9430*/  IMAD.MOV.U32 R0, RZ, RZ, R18 ;  /* 0x000000ffff007224 */ /* 0x000fce00078e0012 */
.L_x_64908:
[----:B------:R-:W-:Y:S05]  /*9440*/  BSYNC B1 ;  /* 0x0000000000017941 */ /* 0x000fea0003800000 */
.L_x_64906:
        /* <DEDUP_REMOVED lines=18> */
.L_x_64912:
[----:B------:R-:W-:Y:S05]  /*9570*/  BSYNC B2 ;  /* 0x0000000000027941 */ /* 0x000fea0003800000 */
.L_x_64911:
        /* <DEDUP_REMOVED lines=44> */
.L_x_64910:
[----:B------:R-:W-:Y:S05]  /*9840*/  BSYNC B1 ;  /* 0x0000000000017941 */ /* 0x000fea0003800000 */
.L_x_64909:
        /* <DEDUP_REMOVED lines=8> */
.L_x_64905:
[----:B------:R-:W-:Y:S01]  /*98d0*/  SEL R0, RZ, 0x1000000, P5 ;  /* 0x01000000ff007807 */ /* 0x000fe20002800000 */
[C---:B------:R-:W-:Y:S01]  /*98e0*/  IMAD.WIDE.U32 R24, R203.reuse, 0x10, R212 ;  /* 0x00000010cb187825 */ /* 0x040fe200078e00d4 */
[----:B------:R-:W-:Y:S01]  /*98f0*/  SEL R9, RZ, 0x10000, P4 ;  /* 0x00010000ff097807 */ /* 0x000fe20002000000 */
[----:B------:R-:W0:Y:S01]  /*9900*/  @P0 LDC.64 R6, c[0x0][0x228] ;  /* 0x00008a00ff060b82 */ /* 0x000e220000000a00 */
[----:B------:R-:W-:Y:S01]  /*9910*/  SEL R8, RZ, 0x100, P3 ;  /* 0x00000100ff087807 */ /* 0x000fe20001800000 */
[----:B------:R-:W-:Y:S01]  /*9920*/  IMAD.WIDE.U32 R26, R203, 0x4, R220 ;  /* 0x00000004cb1a7825 */ /* 0x000fe200078e00dc */
[----:B------:R-:W-:Y:S01]  /*9930*/  ISETP.NE.AND P6, PT, R4, RZ, PT ;  /* 0x000000ff0400720c */ /* 0x000fe20003fc5270 */
[----:B------:R1:W-:Y:S01]  /*9940*/  STG.E.128 desc[UR4][R24.64], R84 ;  /* 0x0000005418007986 */ /* 0x0003e2000c101d04 */
[----:B------:R-:W-:Y:S01]  /*9950*/  IADD3 R0, R8, R0, R9 ;  /* 0x0000000008007210 */ /* 0x000fe20007ffe009 */
[----:B------:R-:W-:Y:S01]  /*9960*/  VIADD R201, R205, 0x60 ;  /* 0x00000060cdc97836 */ /* 0x000fe20000000000 */
[----:B------:R-:W-:Y:S01]  /*9970*/  SEL R9, RZ, 0x1, P6 ;  /* 0x00000001ff097807 */ /* 0x000fe20003000000 */
[----:B------:R-:W2:Y:S04]  /*9980*/  @P1 LDC.64 R4, c[0x0][0x230] ;  /* 0x00008c00ff041b82 */ /* 0x000ea80000000a00 */
[----:B------:R-:W-:-:S02]  /*9990*/  IMAD.IADD R29, R0, 0x1, R9 ;  /* 0x00000001001d7824 */ /* 0x000fc400078e0209 */
[----:B------:R-:W-:-:S03]  /*99a0*/  IMAD.WIDE.U32 R8, R201, 0x10, R218 ;  /* 0x00000010c9087825 */ /* 0x000fc600078e00da */
[----:B------:R1:W-:Y:S01]  /*99b0*/  STG.E desc[UR4][R26.64], R29 ;  /* 0x0000001d1a007986 */ /* 0x0003e2000c101904 */
[----:B0-----:R-:W-:-:S04]  /*99c0*/  @P0 IMAD.WIDE.U32 R20, R201, 0x10, R6 ;  /* 0x00000010c9140825 */ /* 0x001fc800078e0006 */
[----:B--2---:R-:W-:Y:S01]  /*99d0*/  @P1 IMAD.WIDE.U32 R22, R201, 0x10, R4 ;  /* 0x00000010c9161825 */ /* 0x004fe200078e0004 */
[----:B-1----:R-:W-:Y:S06]  /*99e0*/  @!P0 BRA `(.L_x_64913) ;  /* 0x00000000002c8947 */ /* 0x002fec0003800000 */
        /* <DEDUP_REMOVED lines=11> */
.L_x_64913:
[----:B------:R1:W5:Y:S04]  /*9aa0*/  @P0 LDG.E.128 R96, desc[UR4][R20.64] ;  /* 0x0000000414600981 */ /* 0x000368000c1e1d00 */
[----:B------:R1:W5:Y:S04]  /*9ab0*/  @P1 LDG.E.128 R100, desc[UR4][R22.64] ;  /* 0x0000000416641981 */ /* 0x000368000c1e1d00 */
[----:B0-----:R1:W5:Y:S01]  /*9ac0*/  LDG.E.128 R4, desc[UR4][R8.64] ;  /* 0x0000000408047981 */ /* 0x001362000c1e1d00 */
        /* <DEDUP_REMOVED lines=12> */
.L_x_64915:
[----:B------:R-:W-:-:S07]  /*9b90*/  IMAD.MOV.U32 R0, RZ, RZ, R18 ;  /* 0x000000ffff007224 */ /* 0x000fce00078e0012 */
.L_x_64916:
[----:B------:R-:W-:Y:S05]  /*9ba0*/  BSYNC B1 ;  /* 0x0000000000017941 */ /* 0x000fea0003800000 */
.L_x_64914:
        /* <DEDUP_REMOVED lines=16> */
.L_x_64920:
[----:B------:R-:W-:Y:S05]  /*9cb0*/  BSYNC B2 ;  /* 0x0000000000027941 */ /* 0x000fea0003800000 */
.L_x_64919:
        /* <DEDUP_REMOVED lines=44> */
.L_x_64918:
[----:B------:R-:W-:Y:S05]  /*9f80*/  BSYNC B1 ;  /* 0x0000000000017941 */ /* 0x000fea0003800000 */
.L_x_64917:
        /* <DEDUP_REMOVED lines=12> */
.L_x_64921:
        /* <DEDUP_REMOVED lines=12> */
.L_x_64924:
[----:B------:R-:W-:-:S07]  /*a110*/  IMAD.MOV.U32 R0, RZ, RZ, R18 ;  /* 0x000000ffff007224 */ /* 0x000fce00078e0012 */
.L_x_64925:
[----:B------:R-:W-:Y:S05]  /*a120*/  BSYNC B1 ;  /* 0x0000000000017941 */ /* 0x000fea0003800000 */
.L_x_64923:
        /* <DEDUP_REMOVED lines=16> */
.L_x_64929:
[----:B------:R-:W-:Y:S05]  /*a230*/  BSYNC B2 ;  /* 0x0000000000027941 */ /* 0x000fea0003800000 */
.L_x_64928:
        /* <DEDUP_REMOVED lines=44> */
.L_x_64927:
[----:B------:R-:W-:Y:S05]  /*a500*/  BSYNC B1 ;  /* 0x0000000000017941 */ /* 0x000fea0003800000 */
.L_x_64926:
        /* <DEDUP_REMOVED lines=8> */
.L_x_64922:
        /* <DEDUP_REMOVED lines=12> */
.L_x_64931:
[----:B------:R-:W-:-:S07]  /*a650*/  IMAD.MOV.U32 R0, RZ, RZ, R18 ;  /* 0x000000ffff007224 */ /* 0x000fce00078e0012 */
.L_x_64932:
[----:B------:R-:W-:Y:S05]  /*a660*/  BSYNC B1 ;  /* 0x0000000000017941 */ /* 0x000fea0003800000 */
.L_x_64930:
        /* <DEDUP_REMOVED lines=16> */
.L_x_64936:
[----:B------:R-:W-:Y:S05]  /*a770*/  BSYNC B2 ;  /* 0x0000000000027941 */ /* 0x000fea0003800000 */
.L_x_64935:
        /* <DEDUP_REMOVED lines=44> */
.L_x_64934:
[----:B------:R-:W-:Y:S05]  /*aa40*/  BSYNC B1 ;  /* 0x0000000000017941 */ /* 0x000fea0003800000 */
.L_x_64933:
        /* <DEDUP_REMOVED lines=11> */
.L_x_64937:
        /* <DEDUP_REMOVED lines=12> */
.L_x_64940:
[----:B------:R-:W-:-:S07]  /*abc0*/  MOV R0, R18 ;  /* 0x0000001200007202 */ /* 0x000fce0000000f00 */
.L_x_64941:
[----:B------:R-:W-:Y:S05]  /*abd0*/  BSYNC B1 ;  /* 0x0000000000017941 */ /* 0x000fea0003800000 */
.L_x_64939:
        /* <DEDUP_REMOVED lines=16> */
.L_x_64945:
[----:B------:R-:W-:Y:S05]  /*ace0*/  BSYNC B2 ;  /* 0x0000000000027941 */ /* 0x000fea0003800000 */
.L_x_64944:
        /* <DEDUP_REMOVED lines=44> */
.L_x_64943:
[----:B------:R-:W-:Y:S05]  /*afb0*/  BSYNC B1 ;  /* 0x0000000000017941 */ /* 0x000fea0003800000 */
.L_x_64942:
        /* <DEDUP_REMOVED lines=8> */
.L_x_64938:
        /* <DEDUP_REMOVED lines=12> */
.L_x_64947:
[----:B------:R-:W-:-:S07]  /*b100*/  MOV R0, R18 ;  /* 0x0000001200007202 */ /* 0x000fce0000000f00 */
.L_x_64948:
[----:B------:R-:W-:Y:S05]  /*b110*/  BSYNC B1 ;  /* 0x0000000000017941 */ /* 0x000fea0003800000 */
.L_x_64946:
        /* <DEDUP_REMOVED lines=16> */
.L_x_64952:
[----:B------:R-:W-:Y:S05]  /*b220*/  BSYNC B2 ;  /* 0x0000000000027941 */ /* 0x000fea0003800000 */
.L_x_64951:
        /* <DEDUP_REMOVED lines=44> */
.L_x_64950:
[----:B------:R-:W-:Y:S05]  /*b4f0*/  BSYNC B1 ;  /* 0x0000000000017941 */ /* 0x000fea0003800000 */
.L_x_64949:
        /* <DEDUP_REMOVED lines=11> */
.L_x_64953:
        /* <DEDUP_REMOVED lines=12> */
.L_x_64956:
[----:B------:R-:W-:-:S07]  /*b670*/  IMAD.MOV.U32 R0, RZ, RZ, R18 ;  /* 0x000000ffff007224 */ /* 0x000fce00078e0012 */
.L_x_64957:
[----:B------:R-:W-:Y:S05]  /*b680*/  BSYNC B1 ;  /* 0x0000000000017941 */ /* 0x000fea0003800000 */
.L_x_64955:
        /* <DEDUP_REMOVED lines=16> */
.L_x_64961:
[----:B------:R-:W-:Y:S05]  /*b790*/  BSYNC B2 ;  /* 0x0000000000027941 */ /* 0x000fea0003800000 */
.L_x_64960:
        /* <DEDUP_REMOVED lines=44> */
.L_x_64959:
[----:B------:R-:W-:Y:S05]  /*ba60*/  BSYNC B1 ;  /* 0x0000000000017941 */ /* 0x000fea0003800000 */
.L_x_64958:
        /* <DEDUP_REMOVED lines=8> */
.L_x_64954:
        /* <DEDUP_REMOVED lines=12> */
.L_x_64963:
[----:B------:R-:W-:-:S07]  /*bbb0*/  IMAD.MOV.U32 R0, RZ, RZ, R18 ;  /* 0x000000ffff007224 */ /* 0x000fce00078e0012 */
.L_x_64964:
[----:B------:R-:W-:Y:S05]  /*bbc0*/  BSYNC B1 ;  /* 0x0000000000017941 */ /* 0x000fea0003800000 */
.L_x_64962:
        /* <DEDUP_REMOVED lines=16> */
.L_x_64968:
[----:B------:R-:W-:Y:S05]  /*bcd0*/  BSYNC B2 ;  /* 0x0000000000027941 */ /* 0x000fea0003800000 */
.L_x_64967:
        /* <DEDUP_REMOVED lines=44> */
.L_x_64966:
[----:B------:R-:W-:Y:S05]  /*bfa0*/  BSYNC B1 ;  /* 0x0000000000017941 */ /* 0x000fea0003800000 */
.L_x_64965:
        /* <DEDUP_REMOVED lines=11> */
.L_x_64969:
        /* <DEDUP_REMOVED lines=12> */
.L_x_64972:
[----:B------:R-:W-:-:S07]  /*c120*/  IMAD.MOV.U32 R0, RZ, RZ, R18 ;  /* 0x000000ffff007224 */ /* 0x000fce00078e0012 */
.L_x_64973:
[----:B------:R-:W-:Y:S05]  /*c130*/  BSYNC B1 ;  /* 0x0000000000017941 */ /* 0x000fea0003800000 */
.L_x_64971:
        /* <DEDUP_REMOVED lines=18> */
.L_x_64977:
[----:B------:R-:W-:Y:S05]  /*c260*/  BSYNC B2 ;  /* 0x0000000000027941 */ /* 0x000fea0003800000 */
.L_x_64976:
        /* <DEDUP_REMOVED lines=44> */
.L_x_64975:
[----:B------:R-:W-:Y:S05]  /*c530*/  BSYNC B1 ;  /* 0x0000000000017941 */ /* 0x000fea0003800000 */
.L_x_64974:
        /* <DEDUP_REMOVED lines=8> */
.L_x_64970:
[----:B------:R-:W-:Y:S01]  /*c5c0*/  ISETP.NE.AND P6, PT, R2, RZ, PT ;  /* 0x000000ff0200720c */ /* 0x000fe20003fc5270 */
[----:B------:R-:W-:Y:S01]  /*c5d0*/  IMAD.WIDE.U32 R22, R201, 0x10, R212 ;  /* 0x00000010c9167825 */ /* 0x000fe200078e00d4 */
[----:B------:R-:W-:Y:S01]  /*c5e0*/  SEL R0, RZ, 0x1000000, P5 ;  /* 0x01000000ff007807 */ /* 0x000fe20002800000 */
[----:B------:R-:W0:Y:S01]  /*c5f0*/  @P0 LDC.64 R8, c[0x0][0x228] ;  /* 0x00008a00ff080b82 */ /* 0x000e220000000a00 */
[----:B------:R-:W-:Y:S02]  /*c600*/  SEL R5, RZ, 0x10000, P4 ;  /* 0x00010000ff057807 */ /* 0x000fe40002000000 */
[----:B------:R-:W-:Y:S01]  /*c610*/  SEL R2, RZ, 0x100, P3 ;  /* 0x00000100ff027807 */ /* 0x000fe20001800000 */
[----:B------:R1:W-:Y:S01]  /*c620*/  STG.E.128 desc[UR4][R22.64], R80 ;  /* 0x0000005016007986 */ /* 0x0003e2000c101d04 */
[----:B------:R-:W-:Y:S02]  /*c630*/  IADD3 R10, R205, 0x80, RZ ;  /* 0x00000080cd0a7810 */ /* 0x000fe40007ffe0ff */
[----:B------:R-:W-:Y:S01]  /*c640*/  IADD3 R0, R2, R0, R5 ;  /* 0x0000000002007210 */ /* 0x000fe20007ffe005 */
[----:B------:R-:W2:Y:S01]  /*c650*/  @P1 LDC.64 R20, c[0x0][0x230] ;  /* 0x00008c00ff141b82 */ /* 0x000ea20000000a00 */
[----:B------:R-:W-:Y:S01]  /*c660*/  SEL R5, RZ, 0x1, P6 ;  /* 0x00000001ff057807 */ /* 0x000fe20003000000 */
[----:B------:R-:W-:-:S04]  /*c670*/  IMAD.WIDE.U32 R6, R10, 0x10, R218 ;  /* 0x000000100a067825 */ /* 0x000fc800078e00da */
[----:B------:R-:W-:Y:S02]  /*c680*/  IMAD.IADD R25, R0, 0x1, R5 ;  /* 0x0000000100197824 */ /* 0x000fe400078e0205 */
[----:B------:R-:W-:-:S05]  /*c690*/  IMAD.WIDE.U32 R4, R201, 0x4, R220 ;  /* 0x00000004c9047825 */ /* 0x000fca00078e00dc */
[----:B------:R1:W-:Y:S01]  /*c6a0*/  STG.E desc[UR4][R4.64], R25 ;  /* 0x0000001904007986 */ /* 0x0003e2000c101904 */
[----:B0-----:R-:W-:-:S04]  /*c6b0*/  @P0 IMAD.WIDE.U32 R8, R10, 0x10, R8 ;  /* 0x000000100a080825 */ /* 0x001fc800078e0008 */
[----:B--2---:R-:W-:Y:S01]  /*c6c0*/  @P1 IMAD.WIDE.U32 R20, R10, 0x10, R20 ;  /* 0x000000100a141825 */ /* 0x004fe200078e0014 */
[----:B-1----:R-:W-:Y:S06]  /*c6d0*/  @!P0 BRA `(.L_x_64978) ;  /* 0x00000000002c8947 */ /* 0x002fec0003800000 */
        /* <DEDUP_REMOVED lines=11> */
.L_x_64978:
        /* <DEDUP_REMOVED lines=15> */
.L_x_64980:
[----:B------:R-:W-:-:S07]  /*c880*/  IMAD.MOV.U32 R0, RZ, RZ, R18 ;  /* 0x000000ffff007224 */ /* 0x000fce00078e0012 */
.L_x_64981:
[----:B------:R-:W-:Y:S05]  /*c890*/  BSYNC B1 ;  /* 0x0000000000017941 */ /* 0x000fea0003800000 */
.L_x_64979:
        /* <DEDUP_REMOVED lines=16> */
.L_x_64985:
[----:B------:R-:W-:Y:S05]  /*c9a0*/  BSYNC B2 ;  /* 0x0000000000027941 */ /* 0x000fea0003800000 */
.L_x_64984:
        /* <DEDUP_REMOVED lines=44> */
.L_x_64983:
[----:B------:R-:W-:Y:S05]  /*cc70*/  BSYNC B1 ;  /* 0x0000000000017941 */ /* 0x000fea0003800000 */
.L_x_64982:
        /* <DEDUP_REMOVED lines=12> */
.L_x_64986:
        /* <DEDUP_REMOVED lines=12> */
.L_x_64989:
[----:B------:R-:W-:-:S07]  /*ce00*/  MOV R0, R18 ;  /* 0x0000001200007202 */ /* 0x000fce0000000f00 */
.L_x_64990:
[----:B------:R-:W-:Y:S05]  /*ce10*/  BSYNC B1 ;  /* 0x0000000000017941 */ /* 0x000fea0003800000 */
.L_x_64988:
        /* <DEDUP_REMOVED lines=16> */
.L_x_64994:
[----:B------:R-:W-:Y:S05]  /*cf20*/  BSYNC B2 ;  /* 0x0000000000027941 */ /* 0x000fea0003800000 */
.L_x_64993:
        /* <DEDUP_REMOVED lines=44> */
.L_x_64992:
[----:B------:R-:W-:Y:S05]  /*d1f0*/  BSYNC B1 ;  /* 0x0000000000017941 */ /* 0x000fea0003800000 */
.L_x_64991:
        /* <DEDUP_REMOVED lines=8> */
.L_x_64987:
        /* <DEDUP_REMOVED lines=12> */
.L_x_64996:
[----:B------:R-:W-:-:S07]  /*d340*/  MOV R0, R18 ;  /* 0x0000001200007202 */ /* 0x000fce0000000f00 */
.L_x_64997:
[----:B------:R-:W-:Y:S05]  /*d350*/  BSYNC B1 ;  /* 0x0000000000017941 */ /* 0x000fea0003800000 */
.L_x_64995:
        /* <DEDUP_REMOVED lines=16> */
.L_x_65001:
[----:B------:R-:W-:Y:S05]  /*d460*/  BSYNC B2 ;  /* 0x0000000000027941 */ /* 0x000fea0003800000 */
.L_x_65000:
        /* <DEDUP_REMOVED lines=44> */
.L_x_64999:
[----:B------:R-:W-:Y:S05]  /*d730*/  BSYNC B1 ;  /* 0x0000000000017941 */ /* 0x000fea0003800000 */
.L_x_64998:
        /* <DEDUP_REMOVED lines=11> */
.L_x_65002:
        /* <DEDUP_REMOVED lines=12> */
.L_x_65005:
[----:B------:R-:W-:-:S07]  /*d8b0*/  IMAD.MOV.U32 R0, RZ, RZ, R18 ;  /* 0x000000ffff007224 */ /* 0x000fce00078e0012 */
.L_x_65006:
[----:B------:R-:W-:Y:S05]  /*d8c0*/  BSYNC B1 ;  /* 0x0000000000017941 */ /* 0x000fea0003800000 */
.L_x_65004:
        /* <DEDUP_REMOVED lines=16> */
.L_x_65010:
[----:B------:R-:W-:Y:S05]  /*d9d0*/  BSYNC B2 ;  /* 0x0000000000027941 */ /* 0x000fea0003800000 */
.L_x_65009:
        /* <DEDUP_REMOVED lines=44> */
.L_x_65008:
[----:B------:R-:W-:Y:S05]  /*dca0*/  BSYNC B1 ;  /* 0x0000000000017941 */ /* 0x000fea0003800000 */
.L_x_65007:
        /* <DEDUP_REMOVED lines=8> */
.L_x_65003:
        /* <DEDUP_REMOVED lines=12> */
.L_x_65012:
[----:B------:R-:W-:-:S07]  /*ddf0*/  IMAD.MOV.U32 R0, RZ, RZ, R18 ;  /* 0x000000ffff007224 */ /* 0x000fce00078e0012 */
.L_x_65013:
[----:B------:R-:W-:Y:S05]  /*de00*/  BSYNC B1 ;  /* 0x0000000000017941 */ /* 0x000fea0003800000 */
.L_x_65011:
        /* <DEDUP_REMOVED lines=16> */
.L_x_65017:
[----:B------:R-:W-:Y:S05]  /*df10*/  BSYNC B2 ;  /* 0x0000000000027941 */ /* 0x000fea0003800000 */
.L_x_65016:
        /* <DEDUP_REMOVED lines=44> */
.L_x_65015:
[----:B------:R-:W-:Y:S05]  /*e1e0*/  BSYNC B1 ;  /* 0x0000000000017941 */ /* 0x000fea0003800000 */
.L_x_65014:
        /* <DEDUP_REMOVED lines=11> */
.L_x_65018:
        /* <DEDUP_REMOVED lines=12> */
.L_x_65021:
[----:B------:R-:W-:-:S07]  /*e360*/  IMAD.MOV.U32 R0, RZ, RZ, R18 ;  /* 0x000000ffff007224 */ /* 0x000fce00078e0012 */
.L_x_65022:
[----:B------:R-:W-:Y:S05]  /*e370*/  BSYNC B1 ;  /* 0x0000000000017941 */ /* 0x000fea0003800000 */
.L_x_65020:
        /* <DEDUP_REMOVED lines=16> */
.L_x_65026:
[----:B------:R-:W-:Y:S05]  /*e480*/  BSYNC B2 ;  /* 0x0000000000027941 */ /* 0x000fea0003800000 */
.L_x_65025:
        /* <DEDUP_REMOVED lines=44> */
.L_x_65024:
[----:B------:R-:W-:Y:S05]  /*e750*/  BSYNC B1 ;  /* 0x0000000000017941 */ /* 0x000fea0003800000 */
.L_x_65023:
        /* <DEDUP_REMOVED lines=8> */
.L_x_65019:
        /* <DEDUP_REMOVED lines=12> */
.L_x_65028:
[----:B------:R-:W-:-:S07]  /*e8a0*/  IMAD.MOV.U32 R0, RZ, RZ, R18 ;  /* 0x000000ffff007224 */ /* 0x000fce00078e0012 */
.L_x_65029:
[----:B------:R-:W-:Y:S05]  /*e8b0*/  BSYNC B1 ;  /* 0x0000000000017941 */ /* 0x000fea0003800000 */
.L_x_65027:
        /* <DEDUP_REMOVED lines=16> */
.L_x_65033:
[----:B------:R-:W-:Y:S05]  /*e9c0*/  BSYNC B2 ;  /* 0x0000000000027941 */ /* 0x000fea0003800000 */
.L_x_65032:
        /* <DEDUP_REMOVED lines=44> */
.L_x_65031:
[----:B------:R-:W-:Y:S05]  /*ec90*/  BSYNC B1 ;  /* 0x0000000000017941 */ /* 0x000fea0003800000 */
.L_x_65030:
        /* <DEDUP_REMOVED lines=11> */
.L_x_65034:
        /* <DEDUP_REMOVED lines=12> */
.L_x_65037:
[----:B------:R-:W-:-:S07]  /*ee10*/  MOV R0, R18 ;  /* 0x0000001200007202 */ /* 0x000fce0000000f00 */
.L_x_65038:
[----:B------:R-:W-:Y:S05]  /*ee20*/  BSYNC B1 ;  /* 0x0000000000017941 */ /* 0x000fea0003800000 */
.L_x_65036:
        /* <DEDUP_REMOVED lines=18> */
.L_x_65042:
[----:B------:R-:W-:Y:S05]  /*ef50*/  BSYNC B2 ;  /* 0x0000000000027941 */ /* 0x000fea0003800000 */
.L_x_65041:
        /* <DEDUP_REMOVED lines=44> */
.L_x_65040:
[----:B------:R-:W-:Y:S05]  /*f220*/  BSYNC B1 ;  /* 0x0000000000017941 */ /* 0x000fea0003800000 */
.L_x_65039:
        /* <DEDUP_REMOVED lines=8> */
.L_x_65035:
[----:B------:R-:W-:Y:S01]  /*f2b0*/  SEL R0, RZ, 0x1000000, P5 ;  /* 0x01000000ff007807 */ /* 0x000fe20002800000 */
[----:B------:R-:W-:Y:S01]  /*f2c0*/  IMAD.WIDE.U32 R20, R10, 0x4, R220 ;  /* 0x000000040a147825 */ /* 0x000fe200078e00dc */
[----:B------:R-:W-:Y:S01]  /*f2d0*/  SEL R5, RZ, 0x10000, P4 ;  /* 0x00010000ff057807 */ /* 0x000fe20002000000 */
[----:B------:R-:W0:Y:S01]  /*f2e0*/  @P0 LDC.64 R22, c[0x0][0x228] ;  /* 0x00008a00ff160b82 */ /* 0x000e220000000a00 */
[----:B------:R-:W-:Y:S01]  /*f2f0*/  SEL R4, RZ, 0x100, P3 ;  /* 0x00000100ff047807 */ /* 0x000fe20001800000 */
[----:B------:R-:W-:Y:S01]  /*f300*/  VIADD R9, R205, 0xa0 ;  /* 0x000000a0cd097836 */ /* 0x000fe20000000000 */
[----:B------:R-:W-:Y:S01]  /*f310*/  ISETP.NE.AND P6, PT, R26, RZ, PT ;  /* 0x000000ff1a00720c */ /* 0x000fe20003fc5270 */
[----:B------:R-:W-:Y:S01]  /*f320*/  IMAD.WIDE.U32 R26, R10, 0x10, R212 ;  /* 0x000000100a1a7825 */ /* 0x000fe200078e00d4 */
[----:B------:R-:W-:Y:S02]  /*f330*/  IADD3 R0, R4, R0, R5 ;  /* 0x0000000004007210 */ /* 0x000fe40007ffe005 */
[----:B------:R-:W-:Y:S01]  /*f340*/  SEL R5, RZ, 0x1, P6 ;  /* 0x00000001ff057807 */ /* 0x000fe20003000000 */
[----:B------:R-:W1:Y:S01]  /*f350*/  @P1 LDC.64 R6, c[0x0][0x230] ;  /* 0x00008c00ff061b82 */ /* 0x000e620000000a00 */
[----:B------:R2:W-:Y:S02]  /*f360*/  STG.E.128 desc[UR4][R26.64], R76 ;  /* 0x0000004c1a007986 */ /* 0x0005e4000c101d04 */
[----:B------:R-:W-:Y:S01]  /*f370*/  IADD3 R29, R0, R5, RZ ;  /* 0x00000005001d7210 */ /* 0x000fe20007ffe0ff */
[----:B------:R-:W-:-:S04]  /*f380*/  IMAD.WIDE.U32 R4, R9, 0x10, R218 ;  /* 0x0000001009047825 */ /* 0x000fc800078e00da */
[----:B------:R2:W-:Y:S01]  /*f390*/  STG.E desc[UR4][R20.64], R29 ;  /* 0x0000001d14007986 */ /* 0x0005e2000c101904 */
[----:B0-----:R-:W-:-:S04]  /*f3a0*/  @P0 IMAD.WIDE.U32 R22, R9, 0x10, R22 ;  /* 0x0000001009160825 */ /* 0x001fc800078e0016 */
[----:B-1----:R-:W-:Y:S01]  /*f3b0*/  @P1 IMAD.WIDE.U32 R24, R9, 0x10, R6 ;  /* 0x0000001009181825 */ /* 0x002fe200078e0006 */
[----:B--2---:R-:W-:Y:S06]  /*f3c0*/  @!P0 BRA `(.L_x_65043) ;  /* 0x00000000002c8947 */ /* 0x004fec0003800000 */
        /* <DEDUP_REMOVED lines=11> */
.L_x_65043:
        /* <DEDUP_REMOVED lines=15> */
.L_x_65045:
[----:B------:R-:W-:-:S07]  /*f570*/  MOV R0, R18 ;  /* 0x0000001200007202 */ /* 0x000fce0000000f00 */
.L_x_65046:
[----:B------:R-:W-:Y:S05]  /*f580*/  BSYNC B1 ;  /* 0x0000000000017941 */ /* 0x000fea0003800000 */
.L_x_65044:
        /* <DEDUP_REMOVED lines=16> */
.L_x_65050:
[----:B------:R-:W-:Y:S05]  /*f690*/  BSYNC B2 ;  /* 0x0000000000027941 */ /* 0x000fea0003800000 */
.L_x_65049:
        /* <DEDUP_REMOVED lines=44> */
.L_x_65048:
[----:B------:R-:W-:Y:S05]  /*f960*/  BSYNC B1 ;  /* 0x0000000000017941 */ /* 0x000fea0003800000 */
.L_x_65047:
        /* <DEDUP_REMOVED lines=12> */
.L_x_65051:
        /* <DEDUP_REMOVED lines=12> */
.L_x_65054:
[----:B------:R-:W-:-:S07]  /*faf0*/  IMAD.MOV.U32 R2, RZ, RZ, R18 ;  /* 0x000000ffff027224 */ /* 0x000fce00078e0012 */
.L_x_65055:
[----:B------:R-:W-:Y:S05]  /*fb00*/  BSYNC B1 ;  /* 0x0000000000017941 */ /* 0x000fea0003800000 */
.L_x_65053:
        /* <DEDUP_REMOVED lines=16> */
.L_x_65059:
[----:B------:R-:W-:Y:S05]  /*fc10*/  BSYNC B2 ;  /* 0x0000000000027941 */ /* 0x000fea0003800000 */
.L_x_65058:
        /* <DEDUP_REMOVED lines=44> */
.L_x_65057:
[----:B------:R-:W-:Y:S05]  /*fee0*/  BSYNC B1 ;  /* 0x0000000000017941 */ /* 0x000fea0003800000 */
.L_x_65056:
        /* <DEDUP_REMOVED lines=8> */
.L_x_65052:
        /* <DEDUP_REMOVED lines=12> */
.L_x_65061:
[----:B------:R-:W-:-:S07]  /*10030*/  IMAD.MOV.U32 R2, RZ, RZ, R18 ;  /* 0x000000ffff027224 */ /* 0x000fce00078e0012 */
.L_x_65062:
[----:B------:R-:W-:Y:S05]  /*10040*/  BSYNC B1 ;  /* 0x0000000000017941 */ /* 0x000fea0003800000 */
.L_x_65060:
        /* <DEDUP_REMOVED lines=16> */
.L_x_65066:
[----:B------:R-:W-:Y:S05]  /*10150*/  BSYNC B2 ;  /* 0x0000000000027941 */ /* 0x000fea0003800000 */
.L_x_65065:
        /* <DEDUP_REMOVED lines=44> */
.L_x_65064:
[----:B------:R-:W-:Y:S05]  /*10420*/  BSYNC B1 ;  /* 0x0000000000017941 */ /* 0x000fea0003800000 */
.L_x_65063:
        /* <DEDUP_REMOVED lines=11> */
.L_x_65067:
        /* <DEDUP_REMOVED lines=12> */
.L_x_65070:
[----:B------:R-:W-:-:S07]  /*105a0*/  IMAD.MOV.U32 R2, RZ, RZ, R18 ;  /* 0x000000ffff027224 */ /* 0x000fce00078e0012 */
.L_x_65071:
[----:B------:R-:W-:Y:S05]  /*105b0*/  BSYNC B1 ;  /* 0x0000000000017941 */ /* 0x000fea0003800000 */
.L_x_65069:
        /* <DEDUP_REMOVED lines=16> */
.L_x_65075:
[----:B------:R-:W-:Y:S05]  /*106c0*/  BSYNC B2 ;  /* 0x0000000000027941 */ /* 0x000fea0003800000 */
.L_x_65074:
        /* <DEDUP_REMOVED lines=44> */
.L_x_65073:
[----:B------:R-:W-:Y:S05]  /*10990*/  BSYNC B1 ;  /* 0x0000000000017941 */ /* 0x000fea0003800000 */
.L_x_65072:
        /* <DEDUP_REMOVED lines=8> */
.L_x_65068:
        /* <DEDUP_REMOVED lines=12> */
.L_x_65077:
[----:B------:R-:W-:-:S07]  /*10ae0*/  IMAD.MOV.U32 R2, RZ, RZ, R18 ;  /* 0x000000ffff027224 */ /* 0x000fce00078e0012 */
.L_x_65078:
[----:B------:R-:W-:Y:S05]  /*10af0*/  BSYNC B1 ;  /* 0x0000000000017941 */ /* 0x000fea0003800000 */
.L_x_65076:
        /* <DEDUP_REMOVED lines=16> */
.L_x_65082:
[----:B------:R-:W-:Y:S05]  /*10c00*/  BSYNC B2 ;  /* 0x0000000000027941 */ /* 0x000fea0003800000 */
.L_x_65081:
        /* <DEDUP_REMOVED lines=44> */
.L_x_65080:
[----:B------:R-:W-:Y:S05]  /*10ed0*/  BSYNC B1 ;  /* 0x0000000000017941 */ /* 0x000fea0003800000 */
.L_x_65079:
        /* <DEDUP_REMOVED lines=11> */
.L_x_65083:
        /* <DEDUP_REMOVED lines=12> */
.L_x_65086:
[----:B------:R-:W-:-:S07]  /*11050*/  MOV R2, R18 ;  /* 0x0000001200027202 */ /* 0x000fce0000000f00 */
.L_x_65087:
[----:B------:R-:W-:Y:S05]  /*11060*/  BSYNC B1 ;  /* 0x0000000000017941 */ /* 0x000fea0003800000 */
.L_x_65085:
        /* <DEDUP_REMOVED lines=16> */
.L_x_65091:
[----:B------:R-:W-:Y:S05]  /*11170*/  BSYNC B2 ;  /* 0x0000000000027941 */ /* 0x000fea0003800000 */
.L_x_65090:
        /* <DEDUP_REMOVED lines=44> */
.L_x_65089:
[----:B------:R-:W-:Y:S05]  /*11440*/  BSYNC B1 ;  /* 0x0000000000017941 */ /* 0x000fea0003800000 */
.L_x_65088:
        /* <DEDUP_REMOVED lines=8> */
.L_x_65084:
        /* <DEDUP_REMOVED lines=12> */
.L_x_65093:
[----:B------:R-:W-:-:S07]  /*11590*/  MOV R2, R18 ;  /* 0x0000001200027202 */ /* 0x000fce0000000f00 */
.L_x_65094:
[----:B------:R-:W-:Y:S05]  /*115a0*/  BSYNC B1 ;  /* 0x0000000000017941 */ /* 0x000fea0003800000 */
.L_x_65092:
        /* <DEDUP_REMOVED lines=16> */
.L_x_65098:
[----:B------:R-:W-:Y:S05]  /*116b0*/  BSYNC B2 ;  /* 0x0000000000027941 */ /* 0x000fea0003800000 */
.L_x_65097:
        /* <DEDUP_REMOVED lines=44> */
.L_x_65096:
[----:B------:R-:W-:Y:S05]  /*11980*/  BSYNC B1 ;  /* 0x0000000000017941 */ /* 0x000fea0003800000 */
.L_x_65095:
        /* <DEDUP_REMOVED lines=11> */
.L_x_65099:
        /* <DEDUP_REMOVED lines=12> */
.L_x_65102:
[----:B------:R-:W-:-:S07]  /*11b00*/  IMAD.MOV.U32 R2, RZ, RZ, R18 ;  /* 0x000000ffff027224 */ /* 0x000fce00078e0012 */
.L_x_65103:
[----:B------:R-:W-:Y:S05]  /*11b10*/  BSYNC B1 ;  /* 0x0000000000017941 */ /* 0x000fea0003800000 */
.L_x_65101:
        /* <DEDUP_REMOVED lines=18> */
.L_x_65107:
[----:B------:R-:W-:Y:S05]  /*11c40*/  BSYNC B2 ;  /* 0x0000000000027941 */ /* 0x000fea0003800000 */
.L_x_65106:
        /* <DEDUP_REMOVED lines=44> */
.L_x_65105:
[----:B------:R-:W-:Y:S05]  /*11f10*/  BSYNC B1 ;  /* 0x0000000000017941 */ /* 0x000fea0003800000 */
.L_x_65104:
        /* <DEDUP_REMOVED lines=8> */
.L_x_65100:
        /* <DEDUP_REMOVED lines=23> */
[----:B------:R-:W-:-:S05]  /*12110*/  LOP3.LUT R25, R13, 0xff, RZ, 0xc0, !PT ;  /* 0x000000ff0d197812 */ /* 0x000fca00078ec0ff */
[----:B------:R-:W-:Y:S01]  /*12120*/  IMAD R0, R25, 0x100, R0 ;  /* 0x0000010019007824 */ /* 0x000fe200078e0200 */
[----:B------:R-:W-:-:S04]  /*12130*/  LOP3.LUT R25, R14, 0xff, RZ, 0xc0, !PT ;  /* 0x000000ff0e197812 */ /* 0x000fc800078ec0ff */
[----:B------:R-:W-:Y:S01]  /*12140*/  IADD3 R25, R0, R25, RZ ;  /* 0x0000001900197210 */ /* 0x000fe20007ffe0ff */
[----:B0-----:R-:W-:-:S05]  /*12150*/  IMAD.WIDE.U32 R20, R9, 0x4, R20 ;  /* 0x0000000409147825 */ /* 0x001fca00078e0014 */
[----:B------:R0:W-:Y:S02]  /*12160*/  STG.E desc[UR4][R20.64], R25 ;  /* 0x0000001914007986 */ /* 0x0001e4000c101904 */
.L_x_65108:
        /* <DEDUP_REMOVED lines=15> */
.L_x_65110:
[----:B------:R-:W-:-:S07]  /*12260*/  IMAD.MOV.U32 R0, RZ, RZ, R18 ;  /* 0x000000ffff007224 */ /* 0x000fce00078e0012 */
.L_x_65111:
[----:B------:R-:W-:Y:S05]  /*12270*/  BSYNC B1 ;  /* 0x0000000000017941 */ /* 0x000fea0003800000 */
.L_x_65109:
        /* <DEDUP_REMOVED lines=16> */
.L_x_65115:
[----:B------:R-:W-:Y:S05]  /*12380*/  BSYNC B2 ;  /* 0x0000000000027941 */ /* 0x000fea0003800000 */
.L_x_65114:
        /* <DEDUP_REMOVED lines=44> */
.L_x_65113:
[----:B------:R-:W-:Y:S05]  /*12650*/  BSYNC B1 ;  /* 0x0000000000017941 */ /* 0x000fea0003800000 */
.L_x_65112:
        /* <DEDUP_REMOVED lines=12> */
.L_x_65116:
        /* <DEDUP_REMOVED lines=12> */
.L_x_65119:
[----:B------:R-:W-:-:S07]  /*127e0*/  IMAD.MOV.U32 R2, RZ, RZ, R18 ;  /* 0x000000ffff027224 */ /* 0x000fce00078e0012 */
.L_x_65120:
[----:B------:R-:W-:Y:S05]  /*127f0*/  BSYNC B1 ;  /* 0x0000000000017941 */ /* 0x000fea0003800000 */
.L_x_65118:
        /* <DEDUP_REMOVED lines=16> */
.L_x_65124:
[----:B------:R-:W-:Y:S05]  /*12900*/  BSYNC B2 ;  /* 0x0000000000027941 */ /* 0x000fea0003800000 */
.L_x_65123:
        /* <DEDUP_REMOVED lines=44> */
.L_x_65122:
[----:B------:R-:W-:Y:S05]  /*12bd0*/  BSYNC B1 ;  /* 0x0000000000017941 */ /* 0x000fea0003800000 */
.L_x_65121:
        /* <DEDUP_REMOVED lines=8> */
.L_x_65117:
        /* <DEDUP_REMOVED lines=12> */
.L_x_65126:
[----:B------:R-:W-:-:S07]  /*12d20*/  IMAD.MOV.U32 R2, RZ, RZ, R18 ;  /* 0x000000ffff027224 */ /* 0x000fce00078e0012 */
.L_x_65127:
[----:B------:R-:W-:Y:S05]  /*12d30*/  BSYNC B1 ;  /* 0x0000000000017941 */ /* 0x000fea0003800000 */
.L_x_65125:
        /* <DEDUP_REMOVED lines=16> */
.L_x_65131:
[----:B------:R-:W-:Y:S05]  /*12e40*/  BSYNC B2 ;  /* 0x0000000000027941 */ /* 0x000fea0003800000 */
.L_x_65130:
        /* <DEDUP_REMOVED lines=44> */
.L_x_65129:
[----:B------:R-:W-:Y:S05]  /*13110*/  BSYNC B1 ;  /* 0x0000000000017941 */ /* 0x000fea0003800000 */
.L_x_65128:
        /* <DEDUP_REMOVED lines=11> */
.L_x_65132:
        /* <DEDUP_REMOVED lines=12> */
.L_x_65135:
[----:B------:R-:W-:-:S07]  /*13290*/  MOV R2, R18 ;  /* 0x0000001200027202 */ /* 0x000fce0000000f00 */
.L_x_65136:
[----:B------:R-:W-:Y:S05]  /*132a0*/  BSYNC B1 ;  /* 0x0000000000017941 */ /* 0x000fea0003800000 */
.L_x_65134:
        /* <DEDUP_REMOVED lines=16> */
.L_x_65140:
[----:B------:R-:W-:Y:S05]  /*133b0*/  BSYNC B2 ;  /* 0x0000000000027941 */ /* 0x000fea0003800000 */
.L_x_65139:
        /* <DEDUP_REMOVED lines=44> */
.L_x_65138:
[----:B------:R-:W-:Y:S05]  /*13680*/  BSYNC B1 ;  /* 0x0000000000017941 */ /* 0x000fea0003800000 */
.L_x_65137:
        /* <DEDUP_REMOVED lines=8> */
.L_x_65133:
        /* <DEDUP_REMOVED lines=12> */
.L_x_65142:
[----:B------:R-:W-:-:S07]  /*137d0*/  MOV R2, R18 ;  /* 0x0000001200027202 */ /* 0x000fce0000000f00 */
.L_x_65143:
[----:B------:R-:W-:Y:S05]  /*137e0*/  BSYNC B1 ;  /* 0x0000000000017941 */ /* 0x000fea0003800000 */
.L_x_65141:
        /* <DEDUP_REMOVED lines=16> */
.L_x_65147:
[----:B------:R-:W-:Y:S05]  /*138f0*/  BSYNC B2 ;  /* 0x0000000000027941 */ /* 0x000fea0003800000 */
.L_x_65146:
        /* <DEDUP_REMOVED lines=44> */
.L_x_65145:
[----:B------:R-:W-:Y:S05]  /*13bc0*/  BSYNC B1 ;  /* 0x0000000000017941 */ /* 0x000fea0003800000 */
.L_x_65144:
        /* <DEDUP_REMOVED lines=11> */
.L_x_65148:
        /* <DEDUP_REMOVED lines=12> */
.L_x_65151:
[----:B------:R-:W-:-:S07]  /*13d40*/  IMAD.MOV.U32 R2, RZ, RZ, R18 ;  /* 0x000000ffff027224 */ /* 0x000fce00078e0012 */
.L_x_65152:
[----:B------:R-:W-:Y:S05]  /*13d50*/  BSYNC B1 ;  /* 0x0000000000017941 */ /* 0x000fea0003800000 */
.L_x_65150:
        /* <DEDUP_REMOVED lines=16> */
.L_x_65156:
[----:B------:R-:W-:Y:S05]  /*13e60*/  BSYNC B2 ;  /* 0x0000000000027941 */ /* 0x000fea0003800000 */
.L_x_65155:
        /* <DEDUP_REMOVED lines=44> */
.L_x_65154:
[----:B------:R-:W-:Y:S05]  /*14130*/  BSYNC B1 ;  /* 0x0000000000017941 */ /* 0x000fea0003800000 */
.L_x_65153:
        /* <DEDUP_REMOVED lines=8> */
.L_x_65149:
        /* <DEDUP_REMOVED lines=12> */
.L_x_65158:
[----:B------:R-:W-:-:S07]  /*14280*/  IMAD.MOV.U32 R2, RZ, RZ, R18 ;  /* 0x000000ffff027224 */ /* 0x000fce00078e0012 */
.L_x_65159:
[----:B------:R-:W-:Y:S05]  /*14290*/  BSYNC B1 ;  /* 0x0000000000017941 */ /* 0x000fea0003800000 */
.L_x_65157:
        /* <DEDUP_REMOVED lines=16> */
.L_x_65163:
[----:B------:R-:W-:Y:S05]  /*143a0*/  BSYNC B2 ;  /* 0x0000000000027941 */ /* 0x000fea0003800000 */
.L_x_65162:
        /* <DEDUP_REMOVED lines=44> */
.L_x_65161:
[----:B------:R-:W-:Y:S05]  /*14670*/  BSYNC B1 ;  /* 0x0000000000017941 */ /* 0x000fea0003800000 */
.L_x_65160:
        /* <DEDUP_REMOVED lines=11> */
.L_x_65164:
        /* <DEDUP_REMOVED lines=12> */
.L_x_65167:
[----:B------:R-:W-:-:S07]  /*147f0*/  IMAD.MOV.U32 R4, RZ, RZ, R18 ;  /* 0x000000ffff047224 */ /* 0x000fce00078e0012 */
.L_x_65168:
[----:B------:R-:W-:Y:S05]  /*14800*/  BSYNC B1 ;  /* 0x0000000000017941 */ /* 0x000fea0003800000 */
.L_x_65166:
        /* <DEDUP_REMOVED lines=18> */
.L_x_65172:
[----:B------:R-:W-:Y:S05]  /*14930*/  BSYNC B2 ;  /* 0x0000000000027941 */ /* 0x000fea0003800000 */
.L_x_65171:
        /* <DEDUP_REMOVED lines=44> */
.L_x_65170:
[----:B------:R-:W-:Y:S05]  /*14c00*/  BSYNC B1 ;  /* 0x0000000000017941 */ /* 0x000fea0003800000 */
.L_x_65169:
        /* <DEDUP_REMOVED lines=8> */
.L_x_65165:
[----:B------:R-:W0:Y:S01]  /*14c90*/  @P0 LDC.64 R4, c[0x0][0x228] ;  /* 0x00008a00ff040b82 */ /* 0x000e220000000a00 */
[----:B------:R-:W-:Y:S02]  /*14ca0*/  ISETP.NE.AND P6, PT, R0, RZ, PT ;  /* 0x000000ff0000720c */ /* 0x000fe40003fc5270 */
[----:B------:R-:W-:Y:S02]  /*14cb0*/  SEL R0, RZ, 0x1000000, P5 ;  /* 0x01000000ff007807 */ /* 0x000fe40002800000 */
[----:B------:R-:W-:Y:S02]  /*14cc0*/  SEL R7, RZ, 0x10000, P4 ;  /* 0x00010000ff077807 */ /* 0x000fe40002000000 */
[----:B------:R-:W-:Y:S01]  /*14cd0*/  SEL R6, RZ, 0x100, P3 ;  /* 0x00000100ff067807 */ /* 0x000fe20001800000 */
[----:B------:R-:W1:Y:S01]  /*14ce0*/  @P1 LDC.64 R20, c[0x0][0x230] ;  /* 0x00008c00ff141b82 */ /* 0x000e620000000a00 */
[----:B------:R-:W-:Y:S02]  /*14cf0*/  SEL R23, RZ, 0x1, P6 ;  /* 0x00000001ff177807 */ /* 0x000fe40003000000 */
[----:B------:R-:W-:Y:S01]  /*14d00*/  IADD3 R0, R6, R0, R7 ;  /* 0x0000000006007210 */ /* 0x000fe20007ffe007 */
[----:B------:R-:W-:-:S03]  /*14d10*/  IMAD.WIDE.U32 R6, R8, 0x10, R212 ;  /* 0x0000001008067825 */ /* 0x000fc600078e00d4 */
[----:B------:R-:W-:Y:S01]  /*14d20*/  IADD3 R25, R0, R23, RZ ;  /* 0x0000001700197210 */ /* 0x000fe20007ffe0ff */
[----:B------:R-:W-:Y:S01]  /*14d30*/  IMAD.WIDE.U32 R22, R8, 0x4, R220 ;  /* 0x0000000408167825 */ /* 0x000fe200078e00dc */
[----:B------:R2:W-:Y:S04]  /*14d40*/  STG.E.128 desc[UR4][R6.64], R68 ;  /* 0x0000004406007986 */ /* 0x0005e8000c101d04 */
[----:B------:R3:W-:Y:S01]  /*14d50*/  STG.E desc[UR4][R22.64], R25 ;  /* 0x0000001916007986 */ /* 0x0007e2000c101904 */
[----:B--2---:R-:W-:-:S04]  /*14d60*/  VIADD R7, R205, 0xe0 ;  /* 0x000000e0cd077836 */ /* 0x004fc80000000000 */
[----:B0-----:R-:W-:-:S04]  /*14d70*/  @P0 IMAD.WIDE.U32 R4, R7, 0x10, R4 ;  /* 0x0000001007040825 */ /* 0x001fc800078e0004 */
[----:B-1----:R-:W-:-:S04]  /*14d80*/  @P1 IMAD.WIDE.U32 R20, R7, 0x10, R20 ;  /* 0x0000001007141825 */ /* 0x002fc800078e0014 */
[----:B---3--:R-:W-:Y:S01]  /*14d90*/  IMAD.WIDE.U32 R22, R7, 0x10, R218 ;  /* 0x0000001007167825 */ /* 0x008fe200078e00da */
[----:B------:R-:W-:Y:S06]  /*14da0*/  @!P0 BRA `(.L_x_65173) ;  /* 0x00000000002c8947 */ /* 0x000fec0003800000 */
[----:B------:R-:W0:Y:S01]  /*14db0*/  LDC.64 R24, c[0x0][0x248] ;  /* 0x00009200ff187b82 */ /* 0x000e220000000a00 */
[----:B------:R-:W-:-:S05]  /*14dc0*/  IMAD.U32 R0, R12, 0x10000, RZ ;  /* 0x000100000c007824 */ /* 0x000fca00078e00ff */
[----:B------:R-:W-:Y:S02]  /*14dd0*/  LOP3.LUT R27, R0, 0xff0000, RZ, 0xc0, !PT ;  /* 0x00ff0000001b7812 */ /* 0x000fe400078ec0ff */
[----:B------:R-:W-:-:S04]  /*14de0*/  LOP3.LUT R0, R11, 0xffff, RZ, 0xc0, !PT ;  /* 0x0000ffff0b007812 */ /* 0x000fc800078ec0ff */
[----:B------:R-:W-:Y:S02]  /*14df0*/  LEA R0, R0, R27, 0x18 ;  /* 0x0000001b00007211 */ /* 0x000fe400078ec0ff */
[----:B------:R-:W-:-:S05]  /*14e00*/  LOP3.LUT R27, R13, 0xff, RZ, 0xc0, !PT ;  /* 0x000000ff0d1b7812 */ /* 0x000fca00078ec0ff */
[----:B------:R-:W-:Y:S01]  /*14e10*/  IMAD R0, R27, 0x100, R0 ;  /* 0x000001001b007824 */ /* 0x000fe200078e0200 */
[----:B------:R-:W-:Y:S01]  /*14e20*/  LOP3.LUT R27, R14, 0xff, RZ, 0xc0, !PT ;  /* 0x000000ff0e1b7812 */ /* 0x000fe200078ec0ff */
[----:B0-----:R-:W-:-:S04]  /*14e30*/  IMAD.WIDE.U32 R24, R8, 0x4, R24 ;  /* 0x0000000408187825 */ /* 0x001fc800078e0018 */
[----:B------:R-:W-:-:S05]  /*14e40*/  IMAD.IADD R27, R0, 0x1, R27 ;  /* 0x00000001001b7824 */ /* 0x000fca00078e021b */
[----:B------:R0:W-:Y:S02]  /*14e50*/  STG.E desc[UR4][R24.64], R27 ;  /* 0x0000001b18007986 */ /* 0x0001e4000c101904 */
.L_x_65173:
[----:B------:R1:W5:Y:S04]  /*14e60*/  @P1 LDG.E.128 R100, desc[UR4][R20.64] ;  /* 0x0000000414641981 */ /* 0x000368000c1e1d00 */
[----:B------:R1:W5:Y:S04]  /*14e70*/  @P0 LDG.E.128 R96, desc[UR4][R4.64] ;  /* 0x0000000404600981 */ /* 0x000368000c1e1d00 */
        /* <DEDUP_REMOVED lines=13> */
.L_x_65175:
[----:B------:R-:W-:-:S07]  /*14f50*/  IMAD.MOV.U32 R0, RZ, RZ, R18 ;  /* 0x000000ffff007224 */ /* 0x000fce00078e0012 */
.L_x_65176:
[----:B------:R-:W-:Y:S05]  /*14f60*/  BSYNC B1 ;  /* 0x0000000000017941 */ /* 0x000fea0003800000 */
.L_x_65174:
        /* <DEDUP_REMOVED lines=16> */
.L_x_65180:
[----:B------:R-:W-:Y:S05]  /*15070*/  BSYNC B2 ;  /* 0x0000000000027941 */ /* 0x000fea0003800000 */
.L_x_65179:
[----:B------:R-:W-:Y:S01]  /*15080*/  LOP3.LUT R4, R4, UR7, R15, 0x96, !PT ;  /* 0x0000000704047c12 */ /* 0x000fe2000f8e960f */
[----:B------:R-:W-:-:S04]  /*15090*/  IMAD.HI.U32 R2, R196, -0x326172a9, RZ ;  /* 0xcd9e8d57c4027827 */ /* 0x000fc800078e00ff */
[----:B0-----:R-:W-:Y:S01]  /*150a0*/  IMAD R25, R196, -0x326172a9, RZ ;  /* 0xcd9e8d57c4197824 */ /* 0x001fe200078e02ff */
        /* <DEDUP_REMOVED lines=41> */
.L_x_65178:
[----:B------:R-:W-:Y:S05]  /*15340*/  BSYNC B1 ;  /* 0x0000000000017941 */ /* 0x000fea0003800000 */
.L_x_65177:
        /* <DEDUP_REMOVED lines=12> */
.L_x_65181:
        /* <DEDUP_REMOVED lines=12> */
.L_x_65184:
[----:B------:R-:W-:-:S07]  /*154d0*/  MOV R2, R18 ;  /* 0x0000001200027202 */ /* 0x000fce0000000f00 */
.L_x_65185:
[----:B------:R-:W-:Y:S05]  /*154e0*/  BSYNC B1 ;  /* 0x0000000000017941 */ /* 0x000fea0003800000 */
.L_x_65183:
        /* <DEDUP_REMOVED lines=16> */
.L_x_65189:
[----:B------:R-:W-:Y:S05]  /*155f0*/  BSYNC B2 ;  /* 0x0000000000027941 */ /* 0x000fea0003800000 */
.L_x_65188:
[----:B------:R-:W-:Y:S01]  /*15600*/  IMAD.HI.U32 R4, R196, -0x326172a9, RZ ;  /* 0xcd9e8d57c4047827 */ /* 0x000fe200078e00ff */
[----:B------:R-:W-:-:S03]  /*15610*/  LOP3.LUT R5, R6, UR7, R15, 0x96, !PT ;  /* 0x0000000706057c12 */ /* 0x000fc6000f8e960f */
[----:B0-----:R-:W-:Y:S01]  /*15620*/  IMAD R25, R196, -0x326172a9, RZ ;  /* 0xcd9e8d57c4197824 */ /* 0x001fe200078e02ff */
        /* <DEDUP_REMOVED lines=41> */
.L_x_65187:
[----:B------:R-:W-:Y:S05]  /*158c0*/  BSYNC B1 ;  /* 0x0000000000017941 */ /* 0x000fea0003800000 */
.L_x_65186:
        /* <DEDUP_REMOVED lines=8> */
.L_x_65182:
        /* <DEDUP_REMOVED lines=12> */
.L_x_65191:
[----:B------:R-:W-:-:S07]  /*15a10*/  MOV R2, R18 ;  /* 0x0000001200027202 */ /* 0x000fce0000000f00 */
.L_x_65192:
[----:B------:R-:W-:Y:S05]  /*15a20*/  BSYNC B1 ;  /* 0x0000000000017941 */ /* 0x000fea0003800000 */
.L_x_65190:
        /* <DEDUP_REMOVED lines=16> */
.L_x_65196:
[----:B------:R-:W-:Y:S05]  /*15b30*/  BSYNC B2 ;  /* 0x0000000000027941 */ /* 0x000fea0003800000 */
.L_x_65195:
        /* <DEDUP_REMOVED lines=44> */
.L_x_65194:
[----:B------:R-:W-:Y:S05]  /*15e00*/  BSYNC B1 ;  /* 0x0000000000017941 */ /* 0x000fea0003800000 */
.L_x_65193:
[----:B0-----:R-:W-:Y:S01]  /*15e10*/  I2FP.F32.U32 R25, R2 ;  /* 0x0000000200197245 */ /* 0x001fe20000201000 */
        /* <DEDUP_REMOVED lines=10> */
.L_x_65197:
        /* <DEDUP_REMOVED lines=12> */
.L_x_65200:
[----:B------:R-:W-:-:S07]  /*15f80*/  IMAD.MOV.U32 R2, RZ, RZ, R18 ;  /* 0x000000ffff027224 */ /* 0x000fce00078e0012 */
.L_x_65201:
[----:B------:R-:W-:Y:S05]  /*15f90*/  BSYNC B1 ;  /* 0x0000000000017941 */ /* 0x000fea0003800000 */
.L_x_65199:
        /* <DEDUP_REMOVED lines=16> */
.L_x_65205:
[----:B------:R-:W-:Y:S05]  /*160a0*/  BSYNC B2 ;  /* 0x0000000000027941 */ /* 0x000fea0003800000 */
.L_x_65204:
        /* <DEDUP_REMOVED lines=44> */
.L_x_65203:
[----:B------:R-:W-:Y:S05]  /*16370*/  BSYNC B1 ;  /* 0x0000000000017941 */ /* 0x000fea0003800000 */
.L_x_65202:
        /* <DEDUP_REMOVED lines=8> */
.L_x_65198:
        /* <DEDUP_REMOVED lines=12> */
.L_x_65207:
[----:B------:R-:W-:-:S07]  /*164c0*/  IMAD.MOV.U32 R2, RZ, RZ, R18 ;  /* 0x000000ffff027224 */ /* 0x000fce00078e0012 */
.L_x_65208:
[----:B------:R-:W-:Y:S05]  /*164d0*/  BSYNC B1 ;  /* 0x0000000000017941 */ /* 0x000fea0003800000 */
.L_x_65206:
        /* <DEDUP_REMOVED lines=16> */
.L_x_65212:
[----:B------:R-:W-:Y:S05]  /*165e0*/  BSYNC B2 ;  /* 0x0000000000027941 */ /* 0x000fea0003800000 */
.L_x_65211:
        /* <DEDUP_REMOVED lines=44> */
.L_x_65210:
[----:B------:R-:W-:Y:S05]  /*168b0*/  BSYNC B1 ;  /* 0x0000000000017941 */ /* 0x000fea0003800000 */
.L_x_65209:
        /* <DEDUP_REMOVED lines=11> */
.L_x_65213:
        /* <DEDUP_REMOVED lines=12> */
.L_x_65216:
[----:B------:R-:W-:-:S07]  /*16a30*/  IMAD.MOV.U32 R2, RZ, RZ, R18 ;  /* 0x000000ffff027224 */ /* 0x000fce00078e0012 */
.L_x_65217:
[----:B------:R-:W-:Y:S05]  /*16a40*/  BSYNC B1 ;  /* 0x0000000000017941 */ /* 0x000fea0003800000 */
.L_x_65215:
        /* <DEDUP_REMOVED lines=16> */
.L_x_65221:
[----:B------:R-:W-:Y:S05]  /*16b50*/  BSYNC B2 ;  /* 0x0000000000027941 */ /* 0x000fea0003800000 */
.L_x_65220:
        /* <DEDUP_REMOVED lines=44> */
.L_x_65219:
[----:B------:R-:W-:Y:S05]  /*16e20*/  BSYNC B1 ;  /* 0x0000000000017941 */ /* 0x000fea0003800000 */
.L_x_65218:
        /* <DEDUP_REMOVED lines=8> */
.L_x_65214:
        /* <DEDUP_REMOVED lines=12> */
.L_x_65223:
[----:B------:R-:W-:-:S07]  /*16f70*/  IMAD.MOV.U32 R2, RZ, RZ, R18 ;  /* 0x000000ffff027224 */ /* 0x000fce00078e0012 */
.L_x_65224:
[----:B------:R-:W-:Y:S05]  /*16f80*/  BSYNC B1 ;  /* 0x0000000000017941 */ /* 0x000fea0003800000 */
.L_x_65222:
        /* <DEDUP_REMOVED lines=16> */
.L_x_65228:
[----:B------:R-:W-:Y:S05]  /*17090*/  BSYNC B2 ;  /* 0x0000000000027941 */ /* 0x000fea0003800000 */
.L_x_65227:
        /* <DEDUP_REMOVED lines=44> */
.L_x_65226:
[----:B------:R-:W-:Y:S05]  /*17360*/  BSYNC B1 ;  /* 0x0000000000017941 */ /* 0x000fea0003800000 */
.L_x_65225:
        /* <DEDUP_REMOVED lines=11> */
.L_x_65229:
        /* <DEDUP_REMOVED lines=12> */
.L_x_65232:
[----:B------:R-:W-:-:S07]  /*174e0*/  MOV R2, R18 ;  /* 0x0000001200027202 */ /* 0x000fce0000000f00 */
.L_x_65233:
[----:B------:R-:W-:Y:S05]  /*174f0*/  BSYNC B1 ;  /* 0x0000000000017941 */ /* 0x000fea0003800000 */
.L_x_65231:
        /* <DEDUP_REMOVED lines=18> */
.L_x_65237:
[----:B------:R-:W-:Y:S05]  /*17620*/  BSYNC B2 ;  /* 0x0000000000027941 */ /* 0x000fea0003800000 */
.L_x_65236:
        /* <DEDUP_REMOVED lines=44> */
.L_x_65235:
[----:B------:R-:W-:Y:S05]  /*178f0*/  BSYNC B1 ;  /* 0x0000000000017941 */ /* 0x000fea0003800000 */
.L_x_65234:
        /* <DEDUP_REMOVED lines=8> */
.L_x_65230:
        /* <DEDUP_REMOVED lines=8> */
[----:B------:R-:W1:Y:S01]  /*17a00*/  @P0 LDC.64 R20, c[0x0][0x228] ;  /* 0x00008a00ff140b82 */ /* 0x000e620000000a00 */
[----:B------:R-:W-:Y:S02]  /*17a10*/  IADD3 R6, R205, 0x100, RZ ;  /* 0x00000100cd067810 */ /* 0x000fe40007ffe0ff */
[----:B------:R-:W-:Y:S02]  /*17a20*/  IMAD.IADD R25, R0, 0x1, R23 ;  /* 0x0000000100197824 */ /* 0x000fe400078e0217 */
[----:B------:R-:W-:-:S05]  /*17a30*/  IMAD.WIDE.U32 R22, R7, 0x4, R220 ;  /* 0x0000000407167825 */ /* 0x000fca00078e00dc */
[----:B------:R2:W-:Y:S01]  /*17a40*/  STG.E desc[UR4][R22.64], R25 ;  /* 0x0000001916007986 */ /* 0x0005e2000c101904 */
[----:B0-----:R-:W0:Y:S01]  /*17a50*/  @P1 LDC.64 R4, c[0x0][0x230] ;  /* 0x00008c00ff041b82 */ /* 0x001e220000000a00 */
[----:B-1----:R-:W-:Y:S01]  /*17a60*/  @P0 IMAD.WIDE.U32 R20, R6, 0x10, R20 ;  /* 0x0000001006140825 */ /* 0x002fe200078e0014 */
[----:B--2---:R-:W-:Y:S06]  /*17a70*/  @!P0 BRA `(.L_x_65238) ;  /* 0x00000000002c8947 */ /* 0x004fec0003800000 */
[----:B------:R-:W1:Y:S01]  /*17a80*/  LDC.64 R22, c[0x0][0x248] ;  /* 0x00009200ff167b82 */ /* 0x000e620000000a00 */
[----:B------:R-:W-:-:S05]  /*17a90*/  IMAD.U32 R0, R12, 0x10000, RZ ;  /* 0x000100000c007824 */ /* 0x000fca00078e00ff */
[----:B------:R-:W-:Y:S02]  /*17aa0*/  LOP3.LUT R25, R0, 0xff0000, RZ, 0xc0, !PT ;  /* 0x00ff000000197812 */ /* 0x000fe400078ec0ff */
[----:B------:R-:W-:-:S05]  /*17ab0*/  LOP3.LUT R0, R11, 0xffff, RZ, 0xc0, !PT ;  /* 0x0000ffff0b007812 */ /* 0x000fca00078ec0ff */
[----:B------:R-:W-:Y:S01]  /*17ac0*/  IMAD R0, R0, 0x1000000, R25 ;  /* 0x0100000000007824 */ /* 0x000fe200078e0219 */
[----:B------:R-:W-:-:S04]  /*17ad0*/  LOP3.LUT R25, R13, 0xff, RZ, 0xc0, !PT ;  /* 0x000000ff0d197812 */ /* 0x000fc800078ec0ff */
[----:B------:R-:W-:Y:S02]  /*17ae0*/  LEA R0, R25, R0, 0x8 ;  /* 0x0000000019007211 */ /* 0x000fe400078e40ff */
[----:B------:R-:W-:Y:S01]  /*17af0*/  LOP3.LUT R25, R14, 0xff, RZ, 0xc0, !PT ;  /* 0x000000ff0e197812 */ /* 0x000fe200078ec0ff */
[----:B-1----:R-:W-:-:S04]  /*17b00*/  IMAD.WIDE.U32 R22, R7, 0x4, R22 ;  /* 0x0000000407167825 */ /* 0x002fc800078e0016 */
[----:B------:R-:W-:-:S05]  /*17b10*/  IMAD.IADD R25, R0, 0x1, R25 ;  /* 0x0000000100197824 */ /* 0x000fca00078e0219 */
[----:B------:R1:W-:Y:S02]  /*17b20*/  STG.E desc[UR4][R22.64], R25 ;  /* 0x0000001916007986 */ /* 0x0003e4000c101904 */
.L_x_65238:
[C---:B0-----:R-:W-:Y:S01]  /*17b30*/  @P1 IMAD.WIDE.U32 R4, R6.reuse, 0x10, R4 ;  /* 0x0000001006041825 */ /* 0x041fe200078e0004 */
[----:B------:R-:W5:Y:S04]  /*17b40*/  @P0 LDG.E.128 R96, desc[UR4][R20.64] ;  /* 0x0000000414600981 */ /* 0x000f68000c1e1d00 */
[----:B------:R0:W5:Y:S02]  /*17b50*/  @P1 LDG.E.128 R100, desc[UR4][R4.64] ;  /* 0x0000000404641981 */ /* 0x000164000c1e1d00 */
[----:B0-----:R-:W-:-:S05]  /*17b60*/  IMAD.WIDE.U32 R4, R6, 0x10, R218 ;  /* 0x0000001006047825 */ /* 0x001fca00078e00da */
[----:B-1----:R0:W5:Y:S01]  /*17b70*/  LDG.E.128 R20, desc[UR4][R4.64] ;  /* 0x0000000404147981 */ /* 0x002162000c1e1d00 */
        /* <DEDUP_REMOVED lines=12> */
.L_x_65240:
[----:B------:R-:W-:-:S07]  /*17c40*/  MOV R0, R18 ;  /* 0x0000001200007202 */ /* 0x000fce0000000f00 */
.L_x_65241:
[----:B------:R-:W-:Y:S05]  /*17c50*/  BSYNC B1 ;  /* 0x0000000000017941 */ /* 0x000fea0003800000 */
.L_x_65239:
        /* <DEDUP_REMOVED lines=16> */
.L_x_65245:
[----:B------:R-:W-:Y:S05]  /*17d60*/  BSYNC B2 ;  /* 0x0000000000027941 */ /* 0x000fea0003800000 */
.L_x_65244:
        /* <DEDUP_REMOVED lines=38> */
[----:B------:R-:W-:-:S05]  /*17fd0*/  IMAD.WIDE.U32 R4, R5, -0x326172a9, RZ ;  /* 0xcd9e8d5705047825 */ /* 0x000fca00078e00ff */
[----:B------:R-:W-:Y:S02]  /*17fe0*/  LOP3.LUT R198, R5, UR39, R26, 0x96, !PT ;  /* 0x0000002705c67c12 */ /* 0x000fe4000f8e961a */
[----:B------:R-:W-:Y:S01]  /*17ff0*/  MOV R18, R4 ;  /* 0x0000000400127202 */ /* 0x000fe20000000f00 */
[----:B------:R-:W-:-:S04]  /*18000*/  IMAD.WIDE.U32 R4, R2, -0x2daee0ad, RZ ;  /* 0xd2511f5302047825 */ /* 0x000fc800078e00ff */
[----:B------:R-:W-:Y:S01]  /*18010*/  IMAD.MOV.U32 R16, RZ, RZ, R4 ;  /* 0x000000ffff107224 */ /* 0x000fe200078e0004 */
[----:B------:R-:W-:-:S07]  /*18020*/  LOP3.LUT R197, R5, UR40, R24, 0x96, !PT ;  /* 0x0000002805c57c12 */ /* 0x000fce000f8e9618 */
.L_x_65243:
[----:B------:R-:W-:Y:S05]  /*18030*/  BSYNC B1 ;  /* 0x0000000000017941 */ /* 0x000fea0003800000 */
.L_x_65242:
        /* <DEDUP_REMOVED lines=12> */
.L_x_65246:
        /* <DEDUP_REMOVED lines=12> */
.L_x_65249:
[----:B------:R-:W-:-:S07]  /*181c0*/  IMAD.MOV.U32 R2, RZ, RZ, R18 ;  /* 0x000000ffff027224 */ /* 0x000fce00078e0012 */
.L_x_65250:
[----:B------:R-:W-:Y:S05]  /*181d0*/  BSYNC B1 ;  /* 0x0000000000017941 */ /* 0x000fea0003800000 */
.L_x_65248:
        /* <DEDUP_REMOVED lines=16> */
.L_x_65254:
[----:B------:R-:W-:Y:S05]  /*182e0*/  BSYNC B2 ;  /* 0x0000000000027941 */ /* 0x000fea0003800000 */
.L_x_65253:
        /* <DEDUP_REMOVED lines=44> */
.L_x_65252:
[----:B------:R-:W-:Y:S05]  /*185b0*/  BSYNC B1 ;  /* 0x0000000000017941 */ /* 0x000fea0003800000 */
.L_x_65251:
        /* <DEDUP_REMOVED lines=8> */
.L_x_65247:
        /* <DEDUP_REMOVED lines=12> */
.L_x_65256:
[----:B------:R-:W-:-:S07]  /*18700*/  MOV R2, R18 ;  /* 0x0000001200027202 */ /* 0x000fce0000000f00 */
.L_x_65257:
[----:B------:R-:W-:Y:S05]  /*18710*/  BSYNC B1 ;  /* 0x0000000000017941 */ /* 0x000fea0003800000 */
.L_x_65255:
        /* <DEDUP_REMOVED lines=16> */
.L_x_65261:
[----:B------:R-:W-:Y:S05]  /*18820*/  BSYNC B2 ;  /* 0x0000000000027941 */ /* 0x000fea0003800000 */
.L_x_65260:
        /* <DEDUP_REMOVED lines=44> */
.L_x_65259:
[----:B------:R-:W-:Y:S05]  /*18af0*/  BSYNC B1 ;  /* 0x0000000000017941 */ /* 0x000fea0003800000 */
.L_x_65258:
        /* <DEDUP_REMOVED lines=11> */
.L_x_65262:
        /* <DEDUP_REMOVED lines=12> */
.L_x_65265:
[----:B------:R-:W-:-:S07]  /*18c70*/  IMAD.MOV.U32 R2, RZ, RZ, R18 ;  /* 0x000000ffff027224 */ /* 0x000fce00078e0012 */
.L_x_65266:
[----:B------:R-:W-:Y:S05]  /*18c80*/  BSYNC B1 ;  /* 0x0000000000017941 */ /* 0x000fea0003800000 */
.L_x_65264:
        /* <DEDUP_REMOVED lines=16> */
.L_x_65270:
[----:B------:R-:W-:Y:S05]  /*18d90*/  BSYNC B2 ;  /* 0x0000000000027941 */ /* 0x000fea0003800000 */
.L_x_65269:
        /* <DEDUP_REMOVED lines=44> */
.L_x_65268:
[----:B------:R-:W-:Y:S05]  /*19060*/  BSYNC B1 ;  /* 0x0000000000017941 */ /* 0x000fea0003800000 */
.L_x_65267:
        /* <DEDUP_REMOVED lines=8> */
.L_x_65263:
        /* <DEDUP_REMOVED lines=12> */
.L_x_65272:
[----:B------:R-:W-:-:S07]  /*191b0*/  MOV R2, R18 ;  /* 0x0000001200027202 */ /* 0x000fce0000000f00 */
.L_x_65273:
[----:B------:R-:W-:Y:S05]  /*191c0*/  BSYNC B1 ;  /* 0x0000000000017941 */ /* 0x000fea0003800000 */
.L_x_65271:
        /* <DEDUP_REMOVED lines=16> */
.L_x_65277:
[----:B------:R-:W-:Y:S05]  /*192d0*/  BSYNC B2 ;  /* 0x0000000000027941 */ /* 0x000fea0003800000 */
.L_x_65276:
        /* <DEDUP_REMOVED lines=44> */
.L_x_65275:
[----:B------:R-:W-:Y:S05]  /*195a0*/  BSYNC B1 ;  /* 0x0000000000017941 */ /* 0x000fea0003800000 */
.L_x_65274:
        /* <DEDUP_REMOVED lines=11> */
.L_x_65278:
        /* <DEDUP_REMOVED lines=12> */
.L_x_65281:
[----:B------:R-:W-:-:S07]  /*19720*/  IMAD.MOV.U32 R2, RZ, RZ, R18 ;  /* 0x000000ffff027224 */ /* 0x000fce00078e0012 */
.L_x_65282:
[----:B------:R-:W-:Y:S05]  /*19730*/  BSYNC B1 ;  /* 0x0000000000017941 */ /* 0x000fea0003800000 */
.L_x_65280:
        /* <DEDUP_REMOVED lines=16> */
.L_x_65286:
[----:B------:R-:W-:Y:S05]  /*19840*/  BSYNC B2 ;  /* 0x0000000000027941 */ /* 0x000fea0003800000 */
.L_x_65285:
        /* <DEDUP_REMOVED lines=44> */
.L_x_65284:
[----:B------:R-:W-:Y:S05]  /*19b10*/  BSYNC B1 ;  /* 0x0000000000017941 */ /* 0x000fea0003800000 */
.L_x_65283:
        /* <DEDUP_REMOVED lines=8> */
.L_x_65279:
        /* <DEDUP_REMOVED lines=12> */
.L_x_65288:
[----:B------:R-:W-:-:S07]  /*19c60*/  MOV R2, R18 ;  /* 0x0000001200027202 */ /* 0x000fce0000000f00 */
.L_x_65289:
[----:B------:R-:W-:Y:S05]  /*19c70*/  BSYNC B1 ;  /* 0x0000000000017941 */ /* 0x000fea0003800000 */
.L_x_65287:
        /* <DEDUP_REMOVED lines=16> */
.L_x_65293:
[----:B------:R-:W-:Y:S05]  /*19d80*/  BSYNC B2 ;  /* 0x0000000000027941 */ /* 0x000fea0003800000 */
.L_x_65292:
        /* <DEDUP_REMOVED lines=44> */
.L_x_65291:
[----:B------:R-:W-:Y:S05]  /*1a050*/  BSYNC B1 ;  /* 0x0000000000017941 */ /* 0x000fea0003800000 */
.L_x_65290:
        /* <DEDUP_REMOVED lines=11> */
.L_x_65294:
        /* <DEDUP_REMOVED lines=12> */
.L_x_65297:
[----:B------:R-:W-:-:S07]  /*1a1d0*/  IMAD.MOV.U32 R2, RZ, RZ, R18 ;  /* 0x000000ffff027224 */ /* 0x000fce00078e0012 */
.L_x_65298:
[----:B------:R-:W-:Y:S05]  /*1a1e0*/  BSYNC B1 ;  /* 0x0000000000017941 */ /* 0x000fea0003800000 */
.L_x_65296:
        /* <DEDUP_REMOVED lines=18> */
.L_x_65302:
[----:B------:R-:W-:Y:S05]  /*1a310*/  BSYNC B2 ;  /* 0x0000000000027941 */ /* 0x000fea0003800000 */
.L_x_65301:
        /* <DEDUP_REMOVED lines=44> */
.L_x_65300:
[----:B------:R-:W-:Y:S05]  /*1a5e0*/  BSYNC B1 ;  /* 0x0000000000017941 */ /* 0x000fea0003800000 */
.L_x_65299:
        /* <DEDUP_REMOVED lines=8> */
.L_x_65295:
[----:B------:R-:W-:Y:S01]  /*1a670*/  ISETP.NE.AND P6, PT, R0, RZ, PT ;  /* 0x000000ff0000720c */ /* 0x000fe20003fc5270 */
[----:B------:R-:W0:Y:S01]  /*1a680*/  @P0 LDC.64 R22, c[0x0][0x228] ;  /* 0x00008a00ff160b82 */ /* 0x000e220000000a00 */
[----:B------:R-:W-:Y:S01]  /*1a690*/  SEL R0, RZ, 0x1000000, P5 ;  /* 0x01000000ff007807 */ /* 0x000fe20002800000 */
[----:B------:R-:W-:Y:S01]  /*1a6a0*/  IMAD.WIDE.U32 R4, R6, 0x10, R212 ;  /* 0x0000001006047825 */ /* 0x000fe200078e00d4 */
[----:B------:R-:W-:Y:S02]  /*1a6b0*/  SEL R21, RZ, 0x10000, P4 ;  /* 0x00010000ff157807 */ /* 0x000fe40002000000 */
[----:B------:R-:W-:Y:S02]  /*1a6c0*/  SEL R2, RZ, 0x100, P3 ;  /* 0x00000100ff027807 */ /* 0x000fe40001800000 */
[----:B------:R1:W-:Y:S02]  /*1a6d0*/  STG.E.128 desc[UR4][R4.64], R60 ;  /* 0x0000003c04007986 */ /* 0x0003e4000c101d04 */
[----:B------:R-:W-:-:S02]  /*1a6e0*/  IADD3 R0, R2, R0, R21 ;  /* 0x0000000002007210 */ /* 0x000fc40007ffe015 */
[----:B------:R-:W-:-:S04]  /*1a6f0*/  SEL R21, RZ, 0x1, P6 ;  /* 0x00000001ff157807 */ /* 0x000fc80003000000 */
[----:B------:R-:W-:Y:S02]  /*1a700*/  IADD3 R25, R0, R21, RZ ;  /* 0x0000001500197210 */ /* 0x000fe40007ffe0ff */
[----:B------:R-:W2:Y:S01]  /*1a710*/  @P1 LDC.64 R20, c[0x0][0x230] ;  /* 0x00008c00ff141b82 */ /* 0x000ea20000000a00 */
[----:B-1----:R-:W-:-:S05]  /*1a720*/  IMAD.WIDE.U32 R4, R6, 0x4, R220 ;  /* 0x0000000406047825 */ /* 0x002fca00078e00dc */
[----:B------:R1:W-:Y:S02]  /*1a730*/  STG.E desc[UR4][R4.64], R25 ;  /* 0x0000001904007986 */ /* 0x0003e4000c101904 */
[----:B-1----:R-:W-:-:S04]  /*1a740*/  VIADD R5, R205, 0x120 ;  /* 0x00000120cd057836 */ /* 0x002fc80000000000 */
[----:B0-----:R-:W-:Y:S01]  /*1a750*/  @P0 IMAD.WIDE.U32 R22, R5, 0x10, R22 ;  /* 0x0000001005160825 */ /* 0x001fe200078e0016 */
        /* <DEDUP_REMOVED lines=12> */
.L_x_65303:
[C---:B--2---:R-:W-:Y:S01]  /*1a820*/  @P1 IMAD.WIDE.U32 R20, R5.reuse, 0x10, R20 ;  /* 0x0000001005141825 */ /* 0x044fe200078e0014 */
        /* <DEDUP_REMOVED lines=16> */
.L_x_65305:
[----:B------:R-:W-:-:S07]  /*1a930*/  MOV R0, R18 ;  /* 0x0000001200007202 */ /* 0x000fce0000000f00 */
.L_x_65306:
[----:B------:R-:W-:Y:S05]  /*1a940*/  BSYNC B1 ;  /* 0x0000000000017941 */ /* 0x000fea0003800000 */
.L_x_65304:
        /* <DEDUP_REMOVED lines=16> */
.L_x_65310:
[----:B------:R-:W-:Y:S05]  /*1aa50*/  BSYNC B2 ;  /* 0x0000000000027941 */ /* 0x000fea0003800000 */
.L_x_65309:
        /* <DEDUP_REMOVED lines=44> */
.L_x_65308:
[----:B------:R-:W-:Y:S05]  /*1ad20*/  BSYNC B1 ;  /* 0x0000000000017941 */ /* 0x000fea0003800000 */
.L_x_65307:
        /* <DEDUP_REMOVED lines=12> */
.L_x_65311:
        /* <DEDUP_REMOVED lines=12> */
.L_x_65314:
[----:B------:R-:W-:-:S07]  /*1aeb0*/  IMAD.MOV.U32 R2, RZ, RZ, R18 ;  /* 0x000000ffff027224 */ /* 0x000fce00078e0012 */
.L_x_65315:
[----:B------:R-:W-:Y:S05]  /*1aec0*/  BSYNC B1 ;  /* 0x0000000000017941 */ /* 0x000fea0003800000 */
.L_x_65313:
        /* <DEDUP_REMOVED lines=16> */
.L_x_65319:
[----:B------:R-:W-:Y:S05]  /*1afd0*/  BSYNC B2 ;  /* 0x0000000000027941 */ /* 0x000fea0003800000 */
.L_x_65318:
        /* <DEDUP_REMOVED lines=44> */
.L_x_65317:
[----:B------:R-:W-:Y:S05]  /*1b2a0*/  BSYNC B1 ;  /* 0x0000000000017941 */ /* 0x000fea0003800000 */
.L_x_65316:
        /* <DEDUP_REMOVED lines=8> */
.L_x_65312:
        /* <DEDUP_REMOVED lines=12> */
.L_x_65321:
[----:B------:R-:W-:-:S07]  /*1b3f0*/  MOV R2, R18 ;  /* 0x0000001200027202 */ /* 0x000fce0000000f00 */
.L_x_65322:
[----:B------:R-:W-:Y:S05]  /*1b400*/  BSYNC B1 ;  /* 0x0000000000017941 */ /* 0x000fea0003800000 */
.L_x_65320:
        /* <DEDUP_REMOVED lines=16> */
.L_x_65326:
[----:B------:R-:W-:Y:S05]  /*1b510*/  BSYNC B2 ;  /* 0x0000000000027941 */ /* 0x000fea0003800000 */
.L_x_65325:
        /* <DEDUP_REMOVED lines=44> */
.L_x_65324:
[----:B------:R-:W-:Y:S05]  /*1b7e0*/  BSYNC B1 ;  /* 0x0000000000017941 */ /* 0x000fea0003800000 */
.L_x_65323:
        /* <DEDUP_REMOVED lines=11> */
.L_x_65327:
        /* <DEDUP_REMOVED lines=12> */
.L_x_65330:
[----:B------:R-:W-:-:S07]  /*1b960*/  IMAD.MOV.U32 R2, RZ, RZ, R18 ;  /* 0x000000ffff027224 */ /* 0x000fce00078e0012 */
.L_x_65331:
[----:B------:R-:W-:Y:S05]  /*1b970*/  BSYNC B1 ;  /* 0x0000000000017941 */ /* 0x000fea0003800000 */
.L_x_65329:
        /* <DEDUP_REMOVED lines=16> */
.L_x_65335:
[----:B------:R-:W-:Y:S05]  /*1ba80*/  BSYNC B2 ;  /* 0x0000000000027941 */ /* 0x000fea0003800000 */
.L_x_65334:
        /* <DEDUP_REMOVED lines=44> */
.L_x_65333:
[----:B------:R-:W-:Y:S05]  /*1bd50*/  BSYNC B1 ;  /* 0x0000000000017941 */ /* 0x000fea0003800000 */
.L_x_65332:
        /* <DEDUP_REMOVED lines=8> */
.L_x_65328:
        /* <DEDUP_REMOVED lines=12> */
.L_x_65337:
[----:B------:R-:W-:-:S07]  /*1bea0*/  MOV R2, R18 ;  /* 0x0000001200027202 */ /* 0x000fce0000000f00 */
.L_x_65338:
[----:B------:R-:W-:Y:S05]  /*1beb0*/  BSYNC B1 ;  /* 0x0000000000017941 */ /* 0x000fea0003800000 */
.L_x_65336:
        /* <DEDUP_REMOVED lines=16> */
.L_x_65342:
[----:B------:R-:W-:Y:S05]  /*1bfc0*/  BSYNC B2 ;  /* 0x0000000000027941 */ /* 0x000fea0003800000 */
.L_x_65341:
        /* <DEDUP_REMOVED lines=44> */
.L_x_65340:
[----:B------:R-:W-:Y:S05]  /*1c290*/  BSYNC B1 ;  /* 0x0000000000017941 */ /* 0x000fea0003800000 */
.L_x_65339:
        /* <DEDUP_REMOVED lines=11> */
.L_x_65343:
        /* <DEDUP_REMOVED lines=12> */
.L_x_65346:
[----:B------:R-:W-:-:S07]  /*1c410*/  IMAD.MOV.U32 R2, RZ, RZ, R18 ;  /* 0x000000ffff027224 */ /* 0x000fce00078e0012 */
.L_x_65347:
[----:B------:R-:W-:Y:S05]  /*1c420*/  BSYNC B1 ;  /* 0x0000000000017941 */ /* 0x000fea0003800000 */
.L_x_65345:
        /* <DEDUP_REMOVED lines=16> */
.L_x_65351:
[----:B------:R-:W-:Y:S05]  /*1c530*/  BSYNC B2 ;  /* 0x0000000000027941 */ /* 0x000fea0003800000 */
.L_x_65350:
        /* <DEDUP_REMOVED lines=44> */
.L_x_65349:
[----:B------:R-:W-:Y:S05]  /*1c800*/  BSYNC B1 ;  /* 0x0000000000017941 */ /* 0x000fea0003800000 */
.L_x_65348:
        /* <DEDUP_REMOVED lines=8> */
.L_x_65344:
        /* <DEDUP_REMOVED lines=12> */
.L_x_65353:
[----:B------:R-:W-:-:S07]  /*1c950*/  MOV R2, R18 ;  /* 0x0000001200027202 */ /* 0x000fce0000000f00 */
.L_x_65354:
[----:B------:R-:W-:Y:S05]  /*1c960*/  BSYNC B1 ;  /* 0x0000000000017941 */ /* 0x000fea0003800000 */
.L_x_65352:
        /* <DEDUP_REMOVED lines=16> */
.L_x_65358:
[----:B------:R-:W-:Y:S05]  /*1ca70*/  BSYNC B2 ;  /* 0x0000000000027941 */ /* 0x000fea0003800000 */
.L_x_65357:
        /* <DEDUP_REMOVED lines=44> */
.L_x_65356:
[----:B------:R-:W-:Y:S05]  /*1cd40*/  BSYNC B1 ;  /* 0x0000000000017941 */ /* 0x000fea0003800000 */
.L_x_65355:
        /* <DEDUP_REMOVED lines=11> */
.L_x_65359:
        /* <DEDUP_REMOVED lines=12> */
.L_x_65362:
[----:B------:R-:W-:-:S07]  /*1cec0*/  IMAD.MOV.U32 R2, RZ, RZ, R18 ;  /* 0x000000ffff027224 */ /* 0x000fce00078e0012 */
.L_x_65363:
[----:B------:R-:W-:Y:S05]  /*1ced0*/  BSYNC B1 ;  /* 0x0000000000017941 */ /* 0x000fea0003800000 */
.L_x_65361:
        /* <DEDUP_REMOVED lines=18> */
.L_x_65367:
[----:B------:R-:W-:Y:S05]  /*1d000*/  BSYNC B2 ;  /* 0x0000000000027941 */ /* 0x000fea0003800000 */
.L_x_65366:
        /* <DEDUP_REMOVED lines=44> */
.L_x_65365:
[----:B------:R-:W-:Y:S05]  /*1d2d0*/  BSYNC B1 ;  /* 0x0000000000017941 */ /* 0x000fea0003800000 */
.L_x_65364:
        /* <DEDUP_REMOVED lines=8> */
.L_x_65360:
        /* <DEDUP_REMOVED lines=24> */
.L_x_65368:
        /* <DEDUP_REMOVED lines=20> */
.L_x_65370:
[----:B------:R-:W-:-:S07]  /*1d620*/  MOV R0, R18 ;  /* 0x0000001200007202 */ /* 0x000fce0000000f00 */
.L_x_65371:
[----:B------:R-:W-:Y:S05]  /*1d630*/  BSYNC B1 ;  /* 0x0000000000017941 */ /* 0x000fea0003800000 */
.L_x_65369:
        /* <DEDUP_REMOVED lines=16> */
.L_x_65375:
[----:B------:R-:W-:Y:S05]  /*1d740*/  BSYNC B2 ;  /* 0x0000000000027941 */ /* 0x000fea0003800000 */
.L_x_65374:
        /* <DEDUP_REMOVED lines=44> */
.L_x_65373:
[----:B------:R-:W-:Y:S05]  /*1da10*/  BSYNC B1 ;  /* 0x0000000000017941 */ /* 0x000fea0003800000 */
.L_x_65372:
        /* <DEDUP_REMOVED lines=13> */
.L_x_65376:
        /* <DEDUP_REMOVED lines=12> */
.L_x_65379:
[----:B------:R-:W-:-:S07]  /*1dbb0*/  IMAD.MOV.U32 R0, RZ, RZ, R18 ;  /* 0x000000ffff007224 */ /* 0x000fce00078e0012 */
.L_x_65380:
[----:B------:R-:W-:Y:S05]  /*1dbc0*/  BSYNC B1 ;  /* 0x0000000000017941 */ /* 0x000fea0003800000 */
.L_x_65378:
        /* <DEDUP_REMOVED lines=16> */
.L_x_65384:
[----:B------:R-:W-:Y:S05]  /*1dcd0*/  BSYNC B2 ;  /* 0x0000000000027941 */ /* 0x000fea0003800000 */
.L_x_65383:
        /* <DEDUP_REMOVED lines=44> */
.L_x_65382:
[----:B------:R-:W-:Y:S05]  /*1dfa0*/  BSYNC B1 ;  /* 0x0000000000017941 */ /* 0x000fea0003800000 */
.L_x_65381:
        /* <DEDUP_REMOVED lines=8> */
.L_x_65377:
        /* <DEDUP_REMOVED lines=12> */
.L_x_65386:
[----:B------:R-:W-:-:S07]  /*1e0f0*/  MOV R0, R18 ;  /* 0x0000001200007202 */ /* 0x000fce0000000f00 */
.L_x_65387:
[----:B------:R-:W-:Y:S05]  /*1e100*/  BSYNC B1 ;  /* 0x0000000000017941 */ /* 0x000fea0003800000 */
.L_x_65385:
        /* <DEDUP_REMOVED lines=16> */
.L_x_65391:
[----:B------:R-:W-:Y:S05]  /*1e210*/  BSYNC B2 ;  /* 0x0000000000027941 */ /* 0x000fea0003800000 */
.L_x_65390:
        /* <DEDUP_REMOVED lines=44> */
.L_x_65389:
[----:B------:R-:W-:Y:S05]  /*1e4e0*/  BSYNC B1 ;  /* 0x0000000000017941 */ /* 0x000fea0003800000 */
.L_x_65388:
        /* <DEDUP_REMOVED lines=11> */
.L_x_65392:
        /* <DEDUP_REMOVED lines=12> */
.L_x_65395:
[----:B------:R-:W-:-:S07]  /*1e660*/  IMAD.MOV.U32 R0, RZ, RZ, R18 ;  /* 0x000000ffff007224 */ /* 0x000fce00078e0012 */
.L_x_65396:
[----:B------:R-:W-:Y:S05]  /*1e670*/  BSYNC B1 ;  /* 0x0000000000017941 */ /* 0x000fea0003800000 */
.L_x_65394:
        /* <DEDUP_REMOVED lines=16> */
.L_x_65400:
[----:B------:R-:W-:Y:S05]  /*1e780*/  BSYNC B2 ;  /* 0x0000000000027941 */ /* 0x000fea0003800000 */
.L_x_65399:
        /* <DEDUP_REMOVED lines=44> */
.L_x_65398:
[----:B------:R-:W-:Y:S05]  /*1ea50*/  BSYNC B1 ;  /* 0x0000000000017941 */ /* 0x000fea0003800000 */
.L_x_65397:
        /* <DEDUP_REMOVED lines=8> */
.L_x_65393:
        /* <DEDUP_REMOVED lines=12> */
.L_x_65402:
[----:B------:R-:W-:-:S07]  /*1eba0*/  MOV R0, R18 ;  /* 0x0000001200007202 */ /* 0x000fce0000000f00 */
.L_x_65403:
[----:B------:R-:W-:Y:S05]  /*1ebb0*/  BSYNC B1 ;  /* 0x0000000000017941 */ /* 0x000fea0003800000 */
.L_x_65401:
        /* <DEDUP_REMOVED lines=16> */
.L_x_65407:
[----:B------:R-:W-:Y:S05]  /*1ecc0*/  BSYNC B2 ;  /* 0x0000000000027941 */ /* 0x000fea0003800000 */
.L_x_65406:
        /* <DEDUP_REMOVED lines=44> */
.L_x_65405:
[----:B------:R-:W-:Y:S05]  /*1ef90*/  BSYNC B1 ;  /* 0x0000000000017941 */ /* 0x000fea0003800000 */
.L_x_65404:
        /* <DEDUP_REMOVED lines=11> */
.L_x_65408:
        /* <DEDUP_REMOVED lines=12> */
.L_x_65411:
[----:B------:R-:W-:-:S07]  /*1f110*/  IMAD.MOV.U32 R0, RZ, RZ, R18 ;  /* 0x000000ffff007224 */ /* 0x000fce00078e0012 */
.L_x_65412:
[----:B------:R-:W-:Y:S05]  /*1f120*/  BSYNC B1 ;  /* 0x0000000000017941 */ /* 0x000fea0003800000 */
.L_x_65410:
        /* <DEDUP_REMOVED lines=16> */
.L_x_65416:
[----:B------:R-:W-:Y:S05]  /*1f230*/  BSYNC B2 ;  /* 0x0000000000027941 */ /* 0x000fea0003800000 */
.L_x_65415:
        /* <DEDUP_REMOVED lines=44> */
.L_x_65414:
[----:B------:R-:W-:Y:S05]  /*1f500*/  BSYNC B1 ;  /* 0x0000000000017941 */ /* 0x000fea0003800000 */
.L_x_65413:
        /* <DEDUP_REMOVED lines=8> */
.L_x_65409:
        /* <DEDUP_REMOVED lines=12> */
.L_x_65418:
[----:B------:R-:W-:-:S07]  /*1f650*/  MOV R0, R18 ;  /* 0x0000001200007202 */ /* 0x000fce0000000f00 */
.L_x_65419:
[----:B------:R-:W-:Y:S05]  /*1f660*/  BSYNC B1 ;  /* 0x0000000000017941 */ /* 0x000fea0003800000 */
.L_x_65417:
        /* <DEDUP_REMOVED lines=16> */
.L_x_65423:
[----:B------:R-:W-:Y:S05]  /*1f770*/  BSYNC B2 ;  /* 0x0000000000027941 */ /* 0x000fea0003800000 */
.L_x_65422:
        /* <DEDUP_REMOVED lines=44> */
.L_x_65421:
[----:B------:R-:W-:Y:S05]  /*1fa40*/  BSYNC B1 ;  /* 0x0000000000017941 */ /* 0x000fea0003800000 */
.L_x_65420:
        /* <DEDUP_REMOVED lines=11> */
.L_x_65424:
        /* <DEDUP_REMOVED lines=12> */
.L_x_65427:
[----:B------:R-:W-:-:S07]  /*1fbc0*/  IMAD.MOV.U32 R0, RZ, RZ, R18 ;  /* 0x000000ffff007224 */ /* 0x000fce00078e0012 */
.L_x_65428:
[----:B------:R-:W-:Y:S05]  /*1fbd0*/  BSYNC B1 ;  /* 0x0000000000017941 */ /* 0x000fea0003800000 */
.L_x_65426:
        /* <DEDUP_REMOVED lines=18> */
.L_x_65432:
[----:B------:R-:W-:Y:S05]  /*1fd00*/  BSYNC B2 ;  /* 0x0000000000027941 */ /* 0x000fea0003800000 */
.L_x_65431:
        /* <DEDUP_REMOVED lines=44> */
.L_x_65430:
[----:B------:R-:W-:Y:S05]  /*1ffd0*/  BSYNC B1 ;  /* 0x0000000000017941 */ /* 0x000fea0003800000 */
.L_x_65429:
        /* <DEDUP_REMOVED lines=8> */
.L_x_65425:
        /* <DEDUP_REMOVED lines=12> */
[----:B------:R-:W-:-:S05]  /*20120*/  IMAD.U32 R0, R12, 0x10000, RZ ;  /* 0x000100000c007824 */ /* 0x000fca00078e00ff */
[----:B0-----:R-:W-:Y:S02]  /*20130*/  LOP3.LUT R21, R0, 0xff0000, RZ, 0xc0, !PT ;  /* 0x00ff000000157812 */ /* 0x001fe400078ec0ff */
        /* <DEDUP_REMOVED lines=9> */
.L_x_65433:
        /* <DEDUP_REMOVED lines=21> */
.L_x_65435:
[----:B------:R-:W-:-:S07]  /*20320*/  MOV R0, R18 ;  /* 0x0000001200007202 */ /* 0x000fce0000000f00 */
.L_x_65436:
[----:B------:R-:W-:Y:S05]  /*20330*/  BSYNC B1 ;  /* 0x0000000000017941 */ /* 0x000fea0003800000 */
.L_x_65434:
        /* <DEDUP_REMOVED lines=16> */
.L_x_65440:
[----:B------:R-:W-:Y:S05]  /*20440*/  BSYNC B2 ;  /* 0x0000000000027941 */ /* 0x000fea0003800000 */
.L_x_65439:
        /* <DEDUP_REMOVED lines=44> */
.L_x_65438:
[----:B------:R-:W-:Y:S05]  /*20710*/  BSYNC B1 ;  /* 0x0000000000017941 */ /* 0x000fea0003800000 */
.L_x_65437:
        /* <DEDUP_REMOVED lines=13> */
.L_x_65441:
        /* <DEDUP_REMOVED lines=12> */
.L_x_65444:
[----:B------:R-:W-:-:S07]  /*208b0*/  IMAD.MOV.U32 R0, RZ, RZ, R18 ;  /* 0x000000ffff007224 */ /* 0x000fce00078e0012 */
.L_x_65445:
[----:B------:R-:W-:Y:S05]  /*208c0*/  BSYNC B1 ;  /* 0x0000000000017941 */ /* 0x000fea0003800000 */
.L_x_65443:
        /* <DEDUP_REMOVED lines=16> */
.L_x_65449:
[----:B------:R-:W-:Y:S05]  /*209d0*/  BSYNC B2 ;  /* 0x0000000000027941 */ /* 0x000fea0003800000 */
.L_x_65448:
        /* <DEDUP_REMOVED lines=44> */
.L_x_65447:
[----:B------:R-:W-:Y:S05]  /*20ca0*/  BSYNC B1 ;  /* 0x0000000000017941 */ /* 0x000fea0003800000 */
.L_x_65446:
        /* <DEDUP_REMOVED lines=8> */
.L_x_65442:
        /* <DEDUP_REMOVED lines=12> */
.L_x_65451:
[----:B------:R-:W-:-:S07]  /*20df0*/  MOV R0, R18 ;  /* 0x0000001200007202 */ /* 0x000fce0000000f00 */
.L_x_65452:
[----:B------:R-:W-:Y:S05]  /*20e00*/  BSYNC B1 ;  /* 0x0000000000017941 */ /* 0x000fea0003800000 */
.L_x_65450:
        /* <DEDUP_REMOVED lines=16> */
.L_x_65456:
[----:B------:R-:W-:Y:S05]  /*20f10*/  BSYNC B2 ;  /* 0x0000000000027941 */ /* 0x000fea0003800000 */
.L_x_65455:
        /* <DEDUP_REMOVED lines=44> */
.L_x_65454:
[----:B------:R-:W-:Y:S05]  /*211e0*/  BSYNC B1 ;  /* 0x0000000000017941 */ /* 0x000fea0003800000 */
.L_x_65453:
        /* <DEDUP_REMOVED lines=11> */
.L_x_65457:
        /* <DEDUP_REMOVED lines=12> */
.L_x_65460:
[----:B------:R-:W-:-:S07]  /*21360*/  IMAD.MOV.U32 R0, RZ, RZ, R18 ;  /* 0x000000ffff007224 */ /* 0x000fce00078e0012 */
.L_x_65461:
[----:B------:R-:W-:Y:S05]  /*21370*/  BSYNC B1 ;  /* 0x0000000000017941 */ /* 0x000fea0003800000 */
.L_x_65459:
        /* <DEDUP_REMOVED lines=16> */
.L_x_65465:
[----:B------:R-:W-:Y:S05]  /*21480*/  BSYNC B2 ;  /* 0x0000000000027941 */ /* 0x000fea0003800000 */
.L_x_65464:
        /* <DEDUP_REMOVED lines=44> */
.L_x_65463:
[----:B------:R-:W-:Y:S05]  /*21750*/  BSYNC B1 ;  /* 0x0000000000017941 */ /* 0x000fea0003800000 */
.L_x_65462:
        /* <DEDUP_REMOVED lines=8> */
.L_x_65458:
        /* <DEDUP_REMOVED lines=12> */
.L_x_65467:
[----:B------:R-:W-:-:S07]  /*218a0*/  MOV R0, R18 ;  /* 0x0000001200007202 */ /* 0x000fce0000000f00 */
.L_x_65468:
[----:B------:R-:W-:Y:S05]  /*218b0*/  BSYNC B1 ;  /* 0x0000000000017941 */ /* 0x000fea0003800000 */
.L_x_65466:
        /* <DEDUP_REMOVED lines=16> */
.L_x_65472:
[----:B------:R-:W-:Y:S05]  /*219c0*/  BSYNC B2 ;  /* 0x0000000000027941 */ /* 0x000fea0003800000 */
.L_x_65471:
        /* <DEDUP_REMOVED lines=44> */
.L_x_65470:
[----:B------:R-:W-:Y:S05]  /*21c90*/  BSYNC B1 ;  /* 0x0000000000017941 */ /* 0x000fea0003800000 */
.L_x_65469:
        /* <DEDUP_REMOVED lines=11> */
.L_x_65473:
        /* <DEDUP_REMOVED lines=12> */
.L_x_65476:
[----:B------:R-:W-:-:S07]  /*21e10*/  IMAD.MOV.U32 R0, RZ, RZ, R18 ;  /* 0x000000ffff007224 */ /* 0x000fce00078e0012 */
.L_x_65477:
[----:B------:R-:W-:Y:S05]  /*21e20*/  BSYNC B1 ;  /* 0x0000000000017941 */ /* 0x000fea0003800000 */
.L_x_65475:
        /* <DEDUP_REMOVED lines=16> */
.L_x_65481:
[----:B------:R-:W-:Y:S05]  /*21f30*/  BSYNC B2 ;  /* 0x0000000000027941 */ /* 0x000fea0003800000 */
.L_x_65480:
        /* <DEDUP_REMOVED lines=44> */
.L_x_65479:
[----:B------:R-:W-:Y:S05]  /*22200*/  BSYNC B1 ;  /* 0x0000000000017941 */ /* 0x000fea0003800000 */
.L_x_65478:
        /* <DEDUP_REMOVED lines=8> */
.L_x_65474:
        /* <DEDUP_REMOVED lines=12> */
.L_x_65483:
[----:B------:R-:W-:-:S07]  /*22350*/  MOV R0, R18 ;  /* 0x0000001200007202 */ /* 0x000fce0000000f00 */
.L_x_65484:
[----:B------:R-:W-:Y:S05]  /*22360*/  BSYNC B1 ;  /* 0x0000000000017941 */ /* 0x000fea0003800000 */
.L_x_65482:
        /* <DEDUP_REMOVED lines=16> */
.L_x_65488:
[----:B------:R-:W-:Y:S05]  /*22470*/  BSYNC B2 ;  /* 0x0000000000027941 */ /* 0x000fea0003800000 */
.L_x_65487:
        /* <DEDUP_REMOVED lines=44> */
.L_x_65486:
[----:B------:R-:W-:Y:S05]  /*22740*/  BSYNC B1 ;  /* 0x0000000000017941 */ /* 0x000fea0003800000 */
.L_x_65485:
        /* <DEDUP_REMOVED lines=11> */
.L_x_65489:
        /* <DEDUP_REMOVED lines=12> */
.L_x_65492:
[----:B------:R-:W-:-:S07]  /*228c0*/  IMAD.MOV.U32 R0, RZ, RZ, R18 ;  /* 0x000000ffff007224 */ /* 0x000fce00078e0012 */
.L_x_65493:
[----:B------:R-:W-:Y:S05]  /*228d0*/  BSYNC B1 ;  /* 0x0000000000017941 */ /* 0x000fea0003800000 */
.L_x_65491:
        /* <DEDUP_REMOVED lines=19> */
.L_x_65497:
[----:B------:R-:W-:Y:S05]  /*22a10*/  BSYNC B2 ;  /* 0x0000000000027941 */ /* 0x000fea0003800000 */
.L_x_65496:
        /* <DEDUP_REMOVED lines=44> */
.L_x_65495:
[----:B------:R-:W-:Y:S05]  /*22ce0*/  BSYNC B1 ;  /* 0x0000000000017941 */ /* 0x000fea0003800000 */
.L_x_65494:
        /* <DEDUP_REMOVED lines=8> */
.L_x_65490:
        /* <DEDUP_REMOVED lines=23> */
.L_x_65498:
        /* <DEDUP_REMOVED lines=21> */
.L_x_65500:
[----:B------:R-:W-:-:S07]  /*23030*/  MOV R24, R18 ;  /* 0x0000001200187202 */ /* 0x000fce0000000f00 */
.L_x_65501:
[----:B------:R-:W-:Y:S05]  /*23040*/  BSYNC B1 ;  /* 0x0000000000017941 */ /* 0x000fea0003800000 */
.L_x_65499:
        /* <DEDUP_REMOVED lines=16> */
.L_x_65505:
[----:B------:R-:W-:Y:S05]  /*23150*/  BSYNC B2 ;  /* 0x0000000000027941 */ /* 0x000fea0003800000 */
.L_x_65504:
        /* <DEDUP_REMOVED lines=44> */
.L_x_65503:
[----:B------:R-:W-:Y:S05]  /*23420*/  BSYNC B1 ;  /* 0x0000000000017941 */ /* 0x000fea0003800000 */
.L_x_65502:
        /* <DEDUP_REMOVED lines=13> */
.L_x_65506:
        /* <DEDUP_REMOVED lines=12> */
.L_x_65509:
[----:B------:R-:W-:-:S07]  /*235c0*/  IMAD.MOV.U32 R14, RZ, RZ, R18 ;  /* 0x000000ffff0e7224 */ /* 0x000fce00078e0012 */
.L_x_65510:
[----:B------:R-:W-:Y:S05]  /*235d0*/  BSYNC B1 ;  /* 0x0000000000017941 */ /* 0x000fea0003800000 */
.L_x_65508:
        /* <DEDUP_REMOVED lines=16> */
.L_x_65514:
[----:B------:R-:W-:Y:S05]  /*236e0*/  BSYNC B2 ;  /* 0x0000000000027941 */ /* 0x000fea0003800000 */
.L_x_65513:
        /* <DEDUP_REMOVED lines=44> */
.L_x_65512:
[----:B------:R-:W-:Y:S05]  /*239b0*/  BSYNC B1 ;  /* 0x0000000000017941 */ /* 0x000fea0003800000 */
.L_x_65511:
        /* <DEDUP_REMOVED lines=8> */
.L_x_65507:
        /* <DEDUP_REMOVED lines=12> */
.L_x_65516:
[----:B------:R-:W-:-:S07]  /*23b00*/  MOV R20, R18 ;  /* 0x0000001200147202 */ /* 0x000fce0000000f00 */
.L_x_65517:
[----:B------:R-:W-:Y:S05]  /*23b10*/  BSYNC B1 ;  /* 0x0000000000017941 */ /* 0x000fea0003800000 */
.L_x_65515:
        /* <DEDUP_REMOVED lines=16> */
.L_x_65521:
[----:B------:R-:W-:Y:S05]  /*23c20*/  BSYNC B2 ;  /* 0x0000000000027941 */ /* 0x000fea0003800000 */
.L_x_65520:
        /* <DEDUP_REMOVED lines=44> */
.L_x_65519:
[----:B------:R-:W-:Y:S05]  /*23ef0*/  BSYNC B1 ;  /* 0x0000000000017941 */ /* 0x000fea0003800000 */
.L_x_65518:
        /* <DEDUP_REMOVED lines=11> */
.L_x_65522:
        /* <DEDUP_REMOVED lines=12> */
.L_x_65525:
[----:B------:R-:W-:-:S07]  /*24070*/  IMAD.MOV.U32 R13, RZ, RZ, R18 ;  /* 0x000000ffff0d7224 */ /* 0x000fce00078e0012 */
.L_x_65526:
[----:B------:R-:W-:Y:S05]  /*24080*/  BSYNC B1 ;  /* 0x0000000000017941 */ /* 0x000fea0003800000 */
.L_x_65524:
        /* <DEDUP_REMOVED lines=16> */
.L_x_65530:
[----:B------:R-:W-:Y:S05]  /*24190*/  BSYNC B2 ;  /* 0x0000000000027941 */ /* 0x000fea0003800000 */
.L_x_65529:
        /* <DEDUP_REMOVED lines=44> */
.L_x_65528:
[----:B------:R-:W-:Y:S05]  /*24460*/  BSYNC B1 ;  /* 0x0000000000017941 */ /* 0x000fea0003800000 */
.L_x_65527:
        /* <DEDUP_REMOVED lines=8> */
.L_x_65523:
        /* <DEDUP_REMOVED lines=12> */
.L_x_65532:
[----:B------:R-:W-:-:S07]  /*245b0*/  MOV R20, R18 ;  /* 0x0000001200147202 */ /* 0x000fce0000000f00 */
.L_x_65533:
[----:B------:R-:W-:Y:S05]  /*245c0*/  BSYNC B1 ;  /* 0x0000000000017941 */ /* 0x000fea0003800000 */
.L_x_65531:
        /* <DEDUP_REMOVED lines=16> */
.L_x_65537:
[----:B------:R-:W-:Y:S05]  /*246d0*/  BSYNC B2 ;  /* 0x0000000000027941 */ /* 0x000fea0003800000 */
.L_x_65536:
        /* <DEDUP_REMOVED lines=44> */
.L_x_65535:
[----:B------:R-:W-:Y:S05]  /*249a0*/  BSYNC B1 ;  /* 0x0000000000017941 */ /* 0x000fea0003800000 */
.L_x_65534:
        /* <DEDUP_REMOVED lines=11> */
.L_x_65538:
        /* <DEDUP_REMOVED lines=12> */
.L_x_65541:
[----:B------:R-:W-:-:S07]  /*24b20*/  IMAD.MOV.U32 R12, RZ, RZ, R18 ;  /* 0x000000ffff0c7224 */ /* 0x000fce00078e0012 */
.L_x_65542:
[----:B------:R-:W-:Y:S05]  /*24b30*/  BSYNC B1 ;  /* 0x0000000000017941 */ /* 0x000fea0003800000 */
.L_x_65540:
        /* <DEDUP_REMOVED lines=16> */
.L_x_65546:
[----:B------:R-:W-:Y:S05]  /*24c40*/  BSYNC B2 ;  /* 0x0000000000027941 */ /* 0x000fea0003800000 */
.L_x_65545:
        /* <DEDUP_REMOVED lines=44> */
.L_x_65544:
[----:B------:R-:W-:Y:S05]  /*24f10*/  BSYNC B1 ;  /* 0x0000000000017941 */ /* 0x000fea0003800000 */
.L_x_65543:
        /* <DEDUP_REMOVED lines=8> */
.L_x_65539:
        /* <DEDUP_REMOVED lines=12> */
.L_x_65548:
[----:B------:R-:W-:-:S07]  /*25060*/  MOV R22, R18 ;  /* 0x0000001200167202 */ /* 0x000fce0000000f00 */
.L_x_65549:
[----:B------:R-:W-:Y:S05]  /*25070*/  BSYNC B1 ;  /* 0x0000000000017941 */ /* 0x000fea0003800000 */
.L_x_65547:
        /* <DEDUP_REMOVED lines=16> */
.L_x_65553:
[----:B------:R-:W-:Y:S05]  /*25180*/  BSYNC B2 ;  /* 0x0000000000027941 */ /* 0x000fea0003800000 */
.L_x_65552:
        /* <DEDUP_REMOVED lines=44> */
.L_x_65551:
[----:B------:R-:W-:Y:S05]  /*25450*/  BSYNC B1 ;  /* 0x0000000000017941 */ /* 0x000fea0003800000 */
.L_x_65550:
        /* <DEDUP_REMOVED lines=11> */
.L_x_65554:
        /* <DEDUP_REMOVED lines=12> */
.L_x_65557:
[----:B------:R-:W-:-:S07]  /*255d0*/  IMAD.MOV.U32 R11, RZ, RZ, R18 ;  /* 0x000000ffff0b7224 */ /* 0x000fce00078e0012 */
.L_x_65558:
[----:B------:R-:W-:Y:S05]  /*255e0*/  BSYNC B1 ;  /* 0x0000000000017941 */ /* 0x000fea0003800000 */
.L_x_65556:
        /* <DEDUP_REMOVED lines=19> */
.L_x_65562:
[----:B------:R-:W-:Y:S05]  /*25720*/  BSYNC B2 ;  /* 0x0000000000027941 */ /* 0x000fea0003800000 */
.L_x_65561:
        /* <DEDUP_REMOVED lines=44> */
.L_x_65560:
[----:B------:R-:W-:Y:S05]  /*259f0*/  BSYNC B1 ;  /* 0x0000000000017941 */ /* 0x000fea0003800000 */
.L_x_65559:
        /* <DEDUP_REMOVED lines=8> */
.L_x_65555:
        /* <DEDUP_REMOVED lines=23> */
.L_x_65563:
        /* <DEDUP_REMOVED lines=21> */
.L_x_65565:
[----:B------:R-:W-:-:S07]  /*25d40*/  MOV R28, R18 ;  /* 0x00000012001c7202 */ /* 0x000fce0000000f00 */
.L_x_65566:
[----:B------:R-:W-:Y:S05]  /*25d50*/  BSYNC B1 ;  /* 0x0000000000017941 */ /* 0x000fea0003800000 */
.L_x_65564:
        /* <DEDUP_REMOVED lines=16> */
.L_x_65570:
[----:B------:R-:W-:Y:S05]  /*25e60*/  BSYNC B2 ;  /* 0x0000000000027941 */ /* 0x000fea0003800000 */
.L_x_65569:
        /* <DEDUP_REMOVED lines=44> */
.L_x_65568:
[----:B------:R-:W-:Y:S05]  /*26130*/  BSYNC B1 ;  /* 0x0000000000017941 */ /* 0x000fea0003800000 */
.L_x_65567:
        /* <DEDUP_REMOVED lines=13> */
.L_x_65571:
        /* <DEDUP_REMOVED lines=12> */
.L_x_65574:
[----:B------:R-:W-:-:S07]  /*262d0*/  IMAD.MOV.U32 R14, RZ, RZ, R18 ;  /* 0x000000ffff0e7224 */ /* 0x000fce00078e0012 */
.L_x_65575:
[----:B------:R-:W-:Y:S05]  /*262e0*/  BSYNC B1 ;  /* 0x0000000000017941 */ /* 0x000fea0003800000 */
.L_x_65573:
        /* <DEDUP_REMOVED lines=16> */
.L_x_65579:
[----:B------:R-:W-:Y:S05]  /*263f0*/  BSYNC B2 ;  /* 0x0000000000027941 */ /* 0x000fea0003800000 */
.L_x_65578:
        /* <DEDUP_REMOVED lines=44> */
.L_x_65577:
[----:B------:R-:W-:Y:S05]  /*266c0*/  BSYNC B1 ;  /* 0x0000000000017941 */ /* 0x000fea0003800000 */
.L_x_65576:
        /* <DEDUP_REMOVED lines=8> */
.L_x_65572:
        /* <DEDUP_REMOVED lines=12> */
.L_x_65581:
[----:B------:R-:W-:-:S07]  /*26810*/  MOV R20, R18 ;  /* 0x0000001200147202 */ /* 0x000fce0000000f00 */
.L_x_65582:
[----:B------:R-:W-:Y:S05]  /*26820*/  BSYNC B1 ;  /* 0x0000000000017941 */ /* 0x000fea0003800000 */
.L_x_65580:
        /* <DEDUP_REMOVED lines=16> */
.L_x_65586:
[----:B------:R-:W-:Y:S05]  /*26930*/  BSYNC B2 ;  /* 0x0000000000027941 */ /* 0x000fea0003800000 */
.L_x_65585:
        /* <DEDUP_REMOVED lines=44> */
.L_x_65584:
[----:B------:R-:W-:Y:S05]  /*26c00*/  BSYNC B1 ;  /* 0x0000000000017941 */ /* 0x000fea0003800000 */
.L_x_65583:
        /* <DEDUP_REMOVED lines=11> */
.L_x_65587:
        /* <DEDUP_REMOVED lines=12> */
.L_x_65590:
[----:B------:R-:W-:-:S07]  /*26d80*/  IMAD.MOV.U32 R13, RZ, RZ, R18 ;  /* 0x000000ffff0d7224 */ /* 0x000fce00078e0012 */
.L_x_65591:
[----:B------:R-:W-:Y:S05]  /*26d90*/  BSYNC B1 ;  /* 0x0000000000017941 */ /* 0x000fea0003800000 */
.L_x_65589:
        /* <DEDUP_REMOVED lines=16> */
.L_x_65595:
[----:B------:R-:W-:Y:S05]  /*26ea0*/  BSYNC B2 ;  /* 0x0000000000027941 */ /* 0x000fea0003800000 */
.L_x_65594:
        /* <DEDUP_REMOVED lines=44> */
.L_x_65593:
[----:B------:R-:W-:Y:S05]  /*27170*/  BSYNC B1 ;  /* 0x0000000000017941 */ /* 0x000fea0003800000 */
.L_x_65592:
        /* <DEDUP_REMOVED lines=8> */
.L_x_65588:
        /* <DEDUP_REMOVED lines=12> */
.L_x_65597:
[----:B------:R-:W-:-:S07]  /*272c0*/  MOV R26, R18 ;  /* 0x00000012001a7202 */ /* 0x000fce0000000f00 */
.L_x_65598:
[----:B------:R-:W-:Y:S05]  /*272d0*/  BSYNC B1 ;  /* 0x0000000000017941 */ /* 0x000fea0003800000 */
.L_x_65596:
        /* <DEDUP_REMOVED lines=16> */
.L_x_65602:
[----:B------:R-:W-:Y:S05]  /*273e0*/  BSYNC B2 ;  /* 0x0000000000027941 */ /* 0x000fea0003800000 */
.L_x_65601:
        /* <DEDUP_REMOVED lines=44> */
.L_x_65600:
[----:B------:R-:W-:Y:S05]  /*276b0*/  BSYNC B1 ;  /* 0x0000000000017941 */ /* 0x000fea0003800000 */
.L_x_65599:
        /* <DEDUP_REMOVED lines=11> */
.L_x_65603:
        /* <DEDUP_REMOVED lines=12> */
.L_x_65606:
[----:B------:R-:W-:-:S07]  /*27830*/  IMAD.MOV.U32 R12, RZ, RZ, R18 ;  /* 0x000000ffff0c7224 */ /* 0x000fce00078e0012 */
.L_x_65607:
[----:B------:R-:W-:Y:S05]  /*27840*/  BSYNC B1 ;  /* 0x0000000000017941 */ /* 0x000fea0003800000 */
.L_x_65605:
        /* <DEDUP_REMOVED lines=16> */
.L_x_65611:
[----:B------:R-:W-:Y:S05]  /*27950*/  BSYNC B2 ;  /* 0x0000000000027941 */ /* 0x000fea0003800000 */
.L_x_65610:
        /* <DEDUP_REMOVED lines=44> */
.L_x_65609:
[----:B------:R-:W-:Y:S05]  /*27c20*/  BSYNC B1 ;  /* 0x0000000000017941 */ /* 0x000fea0003800000 */
.L_x_65608:
        /* <DEDUP_REMOVED lines=8> */
.L_x_65604:
        /* <DEDUP_REMOVED lines=12> */
.L_x_65613:
[----:B------:R-:W-:-:S07]  /*27d70*/  MOV R20, R18 ;  /* 0x0000001200147202 */ /* 0x000fce0000000f00 */
.L_x_65614:
[----:B------:R-:W-:Y:S05]  /*27d80*/  BSYNC B1 ;  /* 0x0000000000017941 */ /* 0x000fea0003800000 */
.L_x_65612:
        /* <DEDUP_REMOVED lines=16> */
.L_x_65618:
[----:B------:R-:W-:Y:S05]  /*27e90*/  BSYNC B2 ;  /* 0x0000000000027941 */ /* 0x000fea0003800000 */
.L_x_65617:
        /* <DEDUP_REMOVED lines=44> */
.L_x_65616:
[----:B------:R-:W-:Y:S05]  /*28160*/  BSYNC B1 ;  /* 0x0000000000017941 */ /* 0x000fea0003800000 */
.L_x_65615:
        /* <DEDUP_REMOVED lines=11> */
.L_x_65619:
        /* <DEDUP_REMOVED lines=12> */
.L_x_65622:
[----:B------:R-:W-:-:S07]  /*282e0*/  IMAD.MOV.U32 R11, RZ, RZ, R18 ;  /* 0x000000ffff0b7224 */ /* 0x000fce00078e0012 */
.L_x_65623:
[----:B------:R-:W-:Y:S05]  /*282f0*/  BSYNC B1 ;  /* 0x0000000000017941 */ /* 0x000fea0003800000 */
.L_x_65621:
        /* <DEDUP_REMOVED lines=19> */
.L_x_65627:
[----:B------:R-:W-:Y:S05]  /*28430*/  BSYNC B2 ;  /* 0x0000000000027941 */ /* 0x000fea0003800000 */
.L_x_65626:
        /* <DEDUP_REMOVED lines=44> */
.L_x_65625:
[----:B------:R-:W-:Y:S05]  /*28700*/  BSYNC B1 ;  /* 0x0000000000017941 */ /* 0x000fea0003800000 */
.L_x_65624:
        /* <DEDUP_REMOVED lines=8> */
.L_x_65620:
        /* <DEDUP_REMOVED lines=23> */
.L_x_65628:
        /* <DEDUP_REMOVED lines=21> */
.L_x_65630:
[----:B------:R-:W-:-:S07]  /*28a50*/  MOV R24, R18 ;  /* 0x0000001200187202 */ /* 0x000fce0000000f00 */
.L_x_65631:
[----:B------:R-:W-:Y:S05]  /*28a60*/  BSYNC B1 ;  /* 0x0000000000017941 */ /* 0x000fea0003800000 */
.L_x_65629:
        /* <DEDUP_REMOVED lines=16> */
.L_x_65635:
[----:B------:R-:W-:Y:S05]  /*28b70*/  BSYNC B2 ;  /* 0x0000000000027941 */ /* 0x000fea0003800000 */
.L_x_65634:
        /* <DEDUP_REMOVED lines=44> */
.L_x_65633:
[----:B------:R-:W-:Y:S05]  /*28e40*/  BSYNC B1 ;  /* 0x0000000000017941 */ /* 0x000fea0003800000 */
.L_x_65632:
        /* <DEDUP_REMOVED lines=13> */
.L_x_65636:
        /* <DEDUP_REMOVED lines=12> */
.L_x_65639:
[----:B------:R-:W-:-:S07]  /*28fe0*/  IMAD.MOV.U32 R14, RZ, RZ, R18 ;  /* 0x000000ffff0e7224 */ /* 0x000fce00078e0012 */
.L_x_65640:
[----:B------:R-:W-:Y:S05]  /*28ff0*/  BSYNC B1 ;  /* 0x0000000000017941 */ /* 0x000fea0003800000 */
.L_x_65638:
        /* <DEDUP_REMOVED lines=16> */
.L_x_65644:
[----:B------:R-:W-:Y:S05]  /*29100*/  BSYNC B2 ;  /* 0x0000000000027941 */ /* 0x000fea0003800000 */
.L_x_65643:
        /* <DEDUP_REMOVED lines=44> */
.L_x_65642:
[----:B------:R-:W-:Y:S05]  /*293d0*/  BSYNC B1 ;  /* 0x0000000000017941 */ /* 0x000fea0003800000 */
.L_x_65641:
        /* <DEDUP_REMOVED lines=8> */
.L_x_65637:
        /* <DEDUP_REMOVED lines=12> */
.L_x_65646:
[----:B------:R-:W-:-:S07]  /*29520*/  MOV R20, R18 ;  /* 0x0000001200147202 */ /* 0x000fce0000000f00 */
.L_x_65647:
[----:B------:R-:W-:Y:S05]  /*29530*/  BSYNC B1 ;  /* 0x0000000000017941 */ /* 0x000fea0003800000 */
.L_x_65645:
        /* <DEDUP_REMOVED lines=16> */
.L_x_65651:
[----:B------:R-:W-:Y:S05]  /*29640*/  BSYNC B2 ;  /* 0x0000000000027941 */ /* 0x000fea0003800000 */
.L_x_65650:
        /* <DEDUP_REMOVED lines=44> */
.L_x_65649:
[----:B------:R-:W-:Y:S05]  /*29910*/  BSYNC B1 ;  /* 0x0000000000017941 */ /* 0x000fea0003800000 */
.L_x_65648:
        /* <DEDUP_REMOVED lines=11> */
.L_x_65652:
        /* <DEDUP_REMOVED lines=12> */
.L_x_65655:
[----:B------:R-:W-:-:S07]  /*29a90*/  IMAD.MOV.U32 R13, RZ, RZ, R18 ;  /* 0x000000ffff0d7224 */ /* 0x000fce00078e0012 */
.L_x_65656:
[----:B------:R-:W-:Y:S05]  /*29aa0*/  BSYNC B1 ;  /* 0x0000000000017941 */ /* 0x000fea0003800000 */
.L_x_65654:
        /* <DEDUP_REMOVED lines=16> */
.L_x_65660:
[----:B------:R-:W-:Y:S05]  /*29bb0*/  BSYNC B2 ;  /* 0x0000000000027941 */ /* 0x000fea0003800000 */
.L_x_65659:
        /* <DEDUP_REMOVED lines=44> */
.L_x_65658:
[----:B------:R-:W-:Y:S05]  /*29e80*/  BSYNC B1 ;  /* 0x0000000000017941 */ /* 0x000fea0003800000 */
.L_x_65657:
        /* <DEDUP_REMOVED lines=8> */
.L_x_65653:
        /* <DEDUP_REMOVED lines=12> */
.L_x_65662:
[----:B------:R-:W-:-:S07]  /*29fd0*/  MOV R20, R18 ;  /* 0x0000001200147202 */ /* 0x000fce0000000f00 */
.L_x_65663:
[----:B------:R-:W-:Y:S05]  /*29fe0*/  BSYNC B1 ;  /* 0x0000000000017941 */ /* 0x000fea0003800000 */
.L_x_65661:
        /* <DEDUP_REMOVED lines=16> */
.L_x_65667:
[----:B------:R-:W-:Y:S05]  /*2a0f0*/  BSYNC B2 ;  /* 0x0000000000027941 */ /* 0x000fea0003800000 */
.L_x_65666:
        /* <DEDUP_REMOVED lines=44> */
.L_x_65665:
[----:B------:R-:W-:Y:S05]  /*2a3c0*/  BSYNC B1 ;  /* 0x0000000000017941 */ /* 0x000fea0003800000 */
.L_x_65664:
        /* <DEDUP_REMOVED lines=11> */
.L_x_65668:
        /* <DEDUP_REMOVED lines=12> */
.L_x_65671:
[----:B------:R-:W-:-:S07]  /*2a540*/  IMAD.MOV.U32 R12, RZ, RZ, R18 ;  /* 0x000000ffff0c7224 */ /* 0x000fce00078e0012 */
.L_x_65672:
[----:B------:R-:W-:Y:S05]  /*2a550*/  BSYNC B1 ;  /* 0x0000000000017941 */ /* 0x000fea0003800000 */
.L_x_65670:
        /* <DEDUP_REMOVED lines=16> */
.L_x_65676:
[----:B------:R-:W-:Y:S05]  /*2a660*/  BSYNC B2 ;  /* 0x0000000000027941 */ /* 0x000fea0003800000 */
.L_x_65675:
        /* <DEDUP_REMOVED lines=44> */
.L_x_65674:
[----:B------:R-:W-:Y:S05]  /*2a930*/  BSYNC B1 ;  /* 0x0000000000017941 */ /* 0x000fea0003800000 */
.L_x_65673:
        /* <DEDUP_REMOVED lines=8> */
.L_x_65669:
        /* <DEDUP_REMOVED lines=12> */
.L_x_65678:
[----:B------:R-:W-:-:S07]  /*2aa80*/  MOV R22, R18 ;  /* 0x0000001200167202 */ /* 0x000fce0000000f00 */
.L_x_65679:
[----:B------:R-:W-:Y:S05]  /*2aa90*/  BSYNC B1 ;  /* 0x0000000000017941 */ /* 0x000fea0003800000 */
.L_x_65677:
        /* <DEDUP_REMOVED lines=16> */
.L_x_65683:
[----:B------:R-:W-:Y:S05]  /*2aba0*/  BSYNC B2 ;  /* 0x0000000000027941 */ /* 0x000fea0003800000 */
.L_x_65682:
        /* <DEDUP_REMOVED lines=44> */
.L_x_65681:
[----:B------:R-:W-:Y:S05]  /*2ae70*/  BSYNC B1 ;  /* 0x0000000000017941 */ /* 0x000fea0003800000 */
.L_x_65680:
        /* <DEDUP_REMOVED lines=11> */
.L_x_65684:
        /* <DEDUP_REMOVED lines=12> */
.L_x_65687:
[----:B------:R-:W-:-:S07]  /*2aff0*/  IMAD.MOV.U32 R11, RZ, RZ, R18 ;  /* 0x000000ffff0b7224 */ /* 0x000fce00078e0012 */
.L_x_65688:
[----:B------:R-:W-:Y:S05]  /*2b000*/  BSYNC B1 ;  /* 0x0000000000017941 */ /* 0x000fea0003800000 */
.L_x_65686:
        /* <DEDUP_REMOVED lines=19> */
.L_x_65692:
[----:B------:R-:W-:Y:S05]  /*2b140*/  BSYNC B2 ;  /* 0x0000000000027941 */ /* 0x000fea0003800000 */
.L_x_65691:
        /* <DEDUP_REMOVED lines=44> */
.L_x_65690:
[----:B------:R-:W-:Y:S05]  /*2b410*/  BSYNC B1 ;  /* 0x0000000000017941 */ /* 0x000fea0003800000 */
.L_x_65689:
        /* <DEDUP_REMOVED lines=8> */
.L_x_65685:
        /* <DEDUP_REMOVED lines=23> */
.L_x_65693:
        /* <DEDUP_REMOVED lines=21> */
.L_x_65695:
[----:B------:R-:W-:-:S07]  /*2b760*/  MOV R28, R18 ;  /* 0x00000012001c7202 */ /* 0x000fce0000000f00 */
.L_x_65696:
[----:B------:R-:W-:Y:S05]  /*2b770*/  BSYNC B1 ;  /* 0x0000000000017941 */ /* 0x000fea0003800000 */
.L_x_65694:
        /* <DEDUP_REMOVED lines=16> */
.L_x_65700:
[----:B------:R-:W-:Y:S05]  /*2b880*/  BSYNC B2 ;  /* 0x0000000000027941 */ /* 0x000fea0003800000 */
.L_x_65699:
        /* <DEDUP_REMOVED lines=44> */
.L_x_65698:
[----:B------:R-:W-:Y:S05]  /*2bb50*/  BSYNC B1 ;  /* 0x0000000000017941 */ /* 0x000fea0003800000 */
.L_x_65697:
        /* <DEDUP_REMOVED lines=13> */
.L_x_65701:
        /* <DEDUP_REMOVED lines=12> */
.L_x_65704:
[----:B------:R-:W-:-:S07]  /*2bcf0*/  IMAD.MOV.U32 R14, RZ, RZ, R18 ;  /* 0x000000ffff0e7224 */ /* 0x000fce00078e0012 */
.L_x_65705:
[----:B------:R-:W-:Y:S05]  /*2bd00*/  BSYNC B1 ;  /* 0x0000000000017941 */ /* 0x000fea0003800000 */
.L_x_65703:
        /* <DEDUP_REMOVED lines=16> */
.L_x_65709:
[----:B------:R-:W-:Y:S05]  /*2be10*/  BSYNC B2 ;  /* 0x0000000000027941 */ /* 0x000fea0003800000 */
.L_x_65708:
        /* <DEDUP_REMOVED lines=44> */
.L_x_65707:
[----:B------:R-:W-:Y:S05]  /*2c0e0*/  BSYNC B1 ;  /* 0x0000000000017941 */ /* 0x000fea0003800000 */
.L_x_65706:
        /* <DEDUP_REMOVED lines=8> */
.L_x_65702:
        /* <DEDUP_REMOVED lines=12> */
.L_x_65711:
[----:B------:R-:W-:-:S07]  /*2c230*/  MOV R20, R18 ;  /* 0x0000001200147202 */ /* 0x000fce0000000f00 */
.L_x_65712:
[----:B------:R-:W-:Y:S05]  /*2c240*/  BSYNC B1 ;  /* 0x0000000000017941 */ /* 0x000fea0003800000 */
.L_x_65710:
        /* <DEDUP_REMOVED lines=16> */
.L_x_65716:
[----:B------:R-:W-:Y:S05]  /*2c350*/  BSYNC B2 ;  /* 0x0000000000027941 */ /* 0x000fea0003800000 */
.L_x_65715:
        /* <DEDUP_REMOVED lines=44> */
.L_x_65714:
[----:B------:R-:W-:Y:S05]  /*2c620*/  BSYNC B1 ;  /* 0x0000000000017941 */ /* 0x000fea0003800000 */
.L_x_65713:
        /* <DEDUP_REMOVED lines=11> */
.L_x_65717:
        /* <DEDUP_REMOVED lines=12> */
.L_x_65720:
[----:B------:R-:W-:-:S07]  /*2c7a0*/  IMAD.MOV.U32 R13, RZ, RZ, R18 ;  /* 0x000000ffff0d7224 */ /* 0x000fce00078e0012 */
.L_x_65721:
[----:B------:R-:W-:Y:S05]  /*2c7b0*/  BSYNC B1 ;  /* 0x0000000000017941 */ /* 0x000fea0003800000 */
.L_x_65719:
        /* <DEDUP_REMOVED lines=16> */
.L_x_65725:
[----:B------:R-:W-:Y:S05]  /*2c8c0*/  BSYNC B2 ;  /* 0x0000000000027941 */ /* 0x000fea0003800000 */
.L_x_65724:
        /* <DEDUP_REMOVED lines=44> */
.L_x_65723:
[----:B------:R-:W-:Y:S05]  /*2cb90*/  BSYNC B1 ;  /* 0x0000000000017941 */ /* 0x000fea0003800000 */
.L_x_65722:
        /* <DEDUP_REMOVED lines=8> */
.L_x_65718:
        /* <DEDUP_REMOVED lines=12> */
.L_x_65727:
[----:B------:R-:W-:-:S07]  /*2cce0*/  MOV R26, R18 ;  /* 0x00000012001a7202 */ /* 0x000fce0000000f00 */
.L_x_65728:
[----:B------:R-:W-:Y:S05]  /*2ccf0*/  BSYNC B1 ;  /* 0x0000000000017941 */ /* 0x000fea0003800000 */
.L_x_65726:
        /* <DEDUP_REMOVED lines=16> */
.L_x_65732:
[----:B------:R-:W-:Y:S05]  /*2ce00*/  BSYNC B2 ;  /* 0x0000000000027941 */ /* 0x000fea0003800000 */
.L_x_65731:
        /* <DEDUP_REMOVED lines=44> */
.L_x_65730:
[----:B------:R-:W-:Y:S05]  /*2d0d0*/  BSYNC B1 ;  /* 0x0000000000017941 */ /* 0x000fea0003800000 */
.L_x_65729:
        /* <DEDUP_REMOVED lines=11> */
.L_x_65733:
        /* <DEDUP_REMOVED lines=12> */
.L_x_65736:
[----:B------:R-:W-:-:S07]  /*2d250*/  IMAD.MOV.U32 R12, RZ, RZ, R18 ;  /* 0x000000ffff0c7224 */ /* 0x000fce00078e0012 */
.L_x_65737:
[----:B------:R-:W-:Y:S05]  /*2d260*/  BSYNC B1 ;  /* 0x0000000000017941 */ /* 0x000fea0003800000 */
.L_x_65735:
        /* <DEDUP_REMOVED lines=16> */
.L_x_65741:
[----:B------:R-:W-:Y:S05]  /*2d370*/  BSYNC B2 ;  /* 0x0000000000027941 */ /* 0x000fea0003800000 */
.L_x_65740:
        /* <DEDUP_REMOVED lines=44> */
.L_x_65739:
[----:B------:R-:W-:Y:S05]  /*2d640*/  BSYNC B1 ;  /* 0x0000000000017941 */ /* 0x000fea0003800000 */
.L_x_65738:
        /* <DEDUP_REMOVED lines=8> */
.L_x_65734:
        /* <DEDUP_REMOVED lines=12> */
.L_x_65743:
[----:B------:R-:W-:-:S07]  /*2d790*/  MOV R20, R18 ;  /* 0x0000001200147202 */ /* 0x000fce0000000f00 */
.L_x_65744:
[----:B------:R-:W-:Y:S05]  /*2d7a0*/  BSYNC B1 ;  /* 0x0000000000017941 */ /* 0x000fea0003800000 */
.L_x_65742:
        /* <DEDUP_REMOVED lines=16> */
.L_x_65748:
[----:B------:R-:W-:Y:S05]  /*2d8b0*/  BSYNC B2 ;  /* 0x0000000000027941 */ /* 0x000fea0003800000 */
.L_x_65747:
        /* <DEDUP_REMOVED lines=44> */
.L_x_65746:
[----:B------:R-:W-:Y:S05]  /*2db80*/  BSYNC B1 ;  /* 0x0000000000017941 */ /* 0x000fea0003800000 */
.L_x_65745:
        /* <DEDUP_REMOVED lines=11> */
.L_x_65749:
        /* <DEDUP_REMOVED lines=12> */
.L_x_65752:
[----:B------:R-:W-:-:S07]  /*2dd00*/  IMAD.MOV.U32 R11, RZ, RZ, R18 ;  /* 0x000000ffff0b7224 */ /* 0x000fce00078e0012 */
.L_x_65753:
[----:B------:R-:W-:Y:S05]  /*2dd10*/  BSYNC B1 ;  /* 0x0000000000017941 */ /* 0x000fea0003800000 */
.L_x_65751:
        /* <DEDUP_REMOVED lines=19> */
.L_x_65757:
[----:B------:R-:W-:Y:S05]  /*2de50*/  BSYNC B2 ;  /* 0x0000000000027941 */ /* 0x000fea0003800000 */
.L_x_65756:
        /* <DEDUP_REMOVED lines=44> */
.L_x_65755:
[----:B------:R-:W-:Y:S05]  /*2e120*/  BSYNC B1 ;  /* 0x0000000000017941 */ /* 0x000fea0003800000 */
.L_x_65754:
        /* <DEDUP_REMOVED lines=8> */
.L_x_65750:
        /* <DEDUP_REMOVED lines=23> */
.L_x_65758:
        /* <DEDUP_REMOVED lines=21> */
.L_x_65760:
[----:B------:R-:W-:-:S07]  /*2e470*/  MOV R24, R18 ;  /* 0x0000001200187202 */ /* 0x000fce0000000f00 */
.L_x_65761:
[----:B------:R-:W-:Y:S05]  /*2e480*/  BSYNC B1 ;  /* 0x0000000000017941 */ /* 0x000fea0003800000 */
.L_x_65759:
        /* <DEDUP_REMOVED lines=16> */
.L_x_65765:
[----:B------:R-:W-:Y:S05]  /*2e590*/  BSYNC B2 ;  /* 0x0000000000027941 */ /* 0x000fea0003800000 */
.L_x_65764:
        /* <DEDUP_REMOVED lines=44> */
.L_x_65763:
[----:B------:R-:W-:Y:S05]  /*2e860*/  BSYNC B1 ;  /* 0x0000000000017941 */ /* 0x000fea0003800000 */
.L_x_65762:
        /* <DEDUP_REMOVED lines=13> */
.L_x_65766:
        /* <DEDUP_REMOVED lines=12> */
.L_x_65769:
[----:B------:R-:W-:-:S07]  /*2ea00*/  IMAD.MOV.U32 R14, RZ, RZ, R18 ;  /* 0x000000ffff0e7224 */ /* 0x000fce00078e0012 */
.L_x_65770:
[----:B------:R-:W-:Y:S05]  /*2ea10*/  BSYNC B1 ;  /* 0x0000000000017941 */ /* 0x000fea0003800000 */
.L_x_65768:
        /* <DEDUP_REMOVED lines=16> */
.L_x_65774:
[----:B------:R-:W-:Y:S05]  /*2eb20*/  BSYNC B2 ;  /* 0x0000000000027941 */ /* 0x000fea0003800000 */
.L_x_65773:
        /* <DEDUP_REMOVED lines=44> */
.L_x_65772:
[----:B------:R-:W-:Y:S05]  /*2edf0*/  BSYNC B1 ;  /* 0x0000000000017941 */ /* 0x000fea0003800000 */
.L_x_65771:
        /* <DEDUP_REMOVED lines=8> */
.L_x_65767:
        /* <DEDUP_REMOVED lines=12> */
.L_x_65776:
[----:B------:R-:W-:-:S07]  /*2ef40*/  MOV R20, R18 ;  /* 0x0000001200147202 */ /* 0x000fce0000000f00 */
.L_x_65777:
[----:B------:R-:W-:Y:S05]  /*2ef50*/  BSYNC B1 ;  /* 0x0000000000017941 */ /* 0x000fea0003800000 */
.L_x_65775:
        /* <DEDUP_REMOVED lines=16> */
.L_x_65781:
[----:B------:R-:W-:Y:S05]  /*2f060*/  BSYNC B2 ;  /* 0x0000000000027941 */ /* 0x000fea0003800000 */
.L_x_65780:
        /* <DEDUP_REMOVED lines=44> */
.L_x_65779:
[----:B------:R-:W-:Y:S05]  /*2f330*/  BSYNC B1 ;  /* 0x0000000000017941 */ /* 0x000fea0003800000 */
.L_x_65778:
        /* <DEDUP_REMOVED lines=11> */
.L_x_65782:
        /* <DEDUP_REMOVED lines=12> */
.L_x_65785:
[----:B------:R-:W-:-:S07]  /*2f4b0*/  IMAD.MOV.U32 R13, RZ, RZ, R18 ;  /* 0x000000ffff0d7224 */ /* 0x000fce00078e0012 */
.L_x_65786:
[----:B------:R-:W-:Y:S05]  /*2f4c0*/  BSYNC B1 ;  /* 0x0000000000017941 */ /* 0x000fea0003800000 */
.L_x_65784:
        /* <DEDUP_REMOVED lines=16> */
.L_x_65790:
[----:B------:R-:W-:Y:S05]  /*2f5d0*/  BSYNC B2 ;  /* 0x0000000000027941 */ /* 0x000fea0003800000 */
.L_x_65789:
        /* <DEDUP_REMOVED lines=44> */
.L_x_65788:
[----:B------:R-:W-:Y:S05]  /*2f8a0*/  BSYNC B1 ;  /* 0x0000000000017941 */ /* 0x000fea0003800000 */
.L_x_65787:
        /* <DEDUP_REMOVED lines=8> */
.L_x_65783:
        /* <DEDUP_REMOVED lines=12> */
.L_x_65792:
[----:B------:R-:W-:-:S07]  /*2f9f0*/  MOV R20, R18 ;  /* 0x0000001200147202 */ /* 0x000fce0000000f00 */
.L_x_65793:
[----:B------:R-:W-:Y:S05]  /*2fa00*/  BSYNC B1 ;  /* 0x0000000000017941 */ /* 0x000fea0003800000 */
.L_x_65791:
        /* <DEDUP_REMOVED lines=16> */
.L_x_65797:
[----:B------:R-:W-:Y:S05]  /*2fb10*/  BSYNC B2 ;  /* 0x0000000000027941 */ /* 0x000fea0003800000 */
.L_x_65796:
        /* <DEDUP_REMOVED lines=44> */
.L_x_65795:
[----:B------:R-:W-:Y:S05]  /*2fde0*/  BSYNC B1 ;  /* 0x0000000000017941 */ /* 0x000fea0003800000 */
.L_x_65794:
        /* <DEDUP_REMOVED lines=11> */
.L_x_65798:
        /* <DEDUP_REMOVED lines=12> */
.L_x_65801:
[----:B------:R-:W-:-:S07]  /*2ff60*/  IMAD.MOV.U32 R12, RZ, RZ, R18 ;  /* 0x000000ffff0c7224 */ /* 0x000fce00078e0012 */
.L_x_65802:
[----:B------:R-:W-:Y:S05]  /*2ff70*/  BSYNC B1 ;  /* 0x0000000000017941 */ /* 0x000fea0003800000 */
.L_x_65800:
        /* <DEDUP_REMOVED lines=16> */
.L_x_65806:
[----:B------:R-:W-:Y:S05]  /*30080*/  BSYNC B2 ;  /* 0x0000000000027941 */ /* 0x000fea0003800000 */
.L_x_65805:
        /* <DEDUP_REMOVED lines=44> */
.L_x_65804:
[----:B------:R-:W-:Y:S05]  /*30350*/  BSYNC B1 ;  /* 0x0000000000017941 */ /* 0x000fea0003800000 */
.L_x_65803:
        /* <DEDUP_REMOVED lines=8> */
.L_x_65799:
        /* <DEDUP_REMOVED lines=12> */
.L_x_65808:
[----:B------:R-:W-:-:S07]  /*304a0*/  MOV R22, R18 ;  /* 0x0000001200167202 */ /* 0x000fce0000000f00 */
.L_x_65809:
[----:B------:R-:W-:Y:S05]  /*304b0*/  BSYNC B1 ;  /* 0x0000000000017941 */ /* 0x000fea0003800000 */
.L_x_65807:
        /* <DEDUP_REMOVED lines=16> */
.L_x_65813:
[----:B------:R-:W-:Y:S05]  /*305c0*/  BSYNC B2 ;  /* 0x0000000000027941 */ /* 0x000fea0003800000 */
.L_x_65812:
        /* <DEDUP_REMOVED lines=44> */
.L_x_65811:
[----:B------:R-:W-:Y:S05]  /*30890*/  BSYNC B1 ;  /* 0x0000000000017941 */ /* 0x000fea0003800000 */
.L_x_65810:
        /* <DEDUP_REMOVED lines=11> */
.L_x_65814:
        /* <DEDUP_REMOVED lines=12> */
.L_x_65817:
[----:B------:R-:W-:-:S07]  /*30a10*/  IMAD.MOV.U32 R11, RZ, RZ, R18 ;  /* 0x000000ffff0b7224 */ /* 0x000fce00078e0012 */
.L_x_65818:
[----:B------:R-:W-:Y:S05]  /*30a20*/  BSYNC B1 ;  /* 0x0000000000017941 */ /* 0x000fea0003800000 */
.L_x_65816:
        /* <DEDUP_REMOVED lines=19> */
.L_x_65822:
[----:B------:R-:W-:Y:S05]  /*30b60*/  BSYNC B2 ;  /* 0x0000000000027941 */ /* 0x000fea0003800000 */
.L_x_65821:
        /* <DEDUP_REMOVED lines=44> */
.L_x_65820:
[----:B------:R-:W-:Y:S05]  /*30e30*/  BSYNC B1 ;  /* 0x0000000000017941 */ /* 0x000fea0003800000 */
.L_x_65819:
        /* <DEDUP_REMOVED lines=8> */
.L_x_65815:
        /* <DEDUP_REMOVED lines=23> */
.L_x_65823:
        /* <DEDUP_REMOVED lines=21> */
.L_x_65825:
[----:B------:R-:W-:-:S07]  /*31180*/  MOV R192, R18 ;  /* 0x0000001200c07202 */ /* 0x000fce0000000f00 */
.L_x_65826:
[----:B------:R-:W-:Y:S05]  /*31190*/  BSYNC B1 ;  /* 0x0000000000017941 */ /* 0x000fea0003800000 */
.L_x_65824:
        /* <DEDUP_REMOVED lines=16> */
.L_x_65830:
[----:B------:R-:W-:Y:S05]  /*312a0*/  BSYNC B2 ;  /* 0x0000000000027941 */ /* 0x000fea0003800000 */
.L_x_65829:
        /* <DEDUP_REMOVED lines=44> */
.L_x_65828:
[----:B------:R-:W-:Y:S05]  /*31570*/  BSYNC B1 ;  /* 0x0000000000017941 */ /* 0x000fea0003800000 */
.L_x_65827:
        /* <DEDUP_REMOVED lines=13> */
.L_x_65831:
        /* <DEDUP_REMOVED lines=12> */
.L_x_65834:
[----:B------:R-:W-:-:S07]  /*31710*/  IMAD.MOV.U32 R14, RZ, RZ, R18 ;  /* 0x000000ffff0e7224 */ /* 0x000fce00078e0012 */
.L_x_65835:
[----:B------:R-:W-:Y:S05]  /*31720*/  BSYNC B1 ;  /* 0x0000000000017941 */ /* 0x000fea0003800000 */
.L_x_65833:
        /* <DEDUP_REMOVED lines=16> */
.L_x_65839:
[----:B------:R-:W-:Y:S05]  /*31830*/  BSYNC B2 ;  /* 0x0000000000027941 */ /* 0x000fea0003800000 */
.L_x_65838:
        /* <DEDUP_REMOVED lines=44> */
.L_x_65837:
[----:B------:R-:W-:Y:S05]  /*31b00*/  BSYNC B1 ;  /* 0x0000000000017941 */ /* 0x000fea0003800000 */
.L_x_65836:
        /* <DEDUP_REMOVED lines=8> */
.L_x_65832:
        /* <DEDUP_REMOVED lines=12> */
.L_x_65841:
[----:B------:R-:W-:-:S07]  /*31c50*/  MOV R20, R18 ;  /* 0x0000001200147202 */ /* 0x000fce0000000f00 */
.L_x_65842:
[----:B------:R-:W-:Y:S05]  /*31c60*/  BSYNC B1 ;  /* 0x0000000000017941 */ /* 0x000fea0003800000 */
.L_x_65840:
        /* <DEDUP_REMOVED lines=16> */
.L_x_65846:
[----:B------:R-:W-:Y:S05]  /*31d70*/  BSYNC B2 ;  /* 0x0000000000027941 */ /* 0x000fea0003800000 */
.L_x_65845:
        /* <DEDUP_REMOVED lines=44> */
.L_x_65844:
[----:B------:R-:W-:Y:S05]  /*32040*/  BSYNC B1 ;  /* 0x0000000000017941 */ /* 0x000fea0003800000 */
.L_x_65843:
        /* <DEDUP_REMOVED lines=11> */
.L_x_65847:
        /* <DEDUP_REMOVED lines=12> */
.L_x_65850:
[----:B------:R-:W-:-:S07]  /*321c0*/  IMAD.MOV.U32 R13, RZ, RZ, R18 ;  /* 0x000000ffff0d7224 */ /* 0x000fce00078e0012 */
.L_x_65851:
[----:B------:R-:W-:Y:S05]  /*321d0*/  BSYNC B1 ;  /* 0x0000000000017941 */ /* 0x000fea0003800000 */
.L_x_65849:
        /* <DEDUP_REMOVED lines=16> */
.L_x_65855:
[----:B------:R-:W-:Y:S05]  /*322e0*/  BSYNC B2 ;  /* 0x0000000000027941 */ /* 0x000fea0003800000 */
.L_x_65854:
        /* <DEDUP_REMOVED lines=44> */
.L_x_65853:
[----:B------:R-:W-:Y:S05]  /*325b0*/  BSYNC B1 ;  /* 0x0000000000017941 */ /* 0x000fea0003800000 */
.L_x_65852:
        /* <DEDUP_REMOVED lines=8> */
.L_x_65848:
        /* <DEDUP_REMOVED lines=12> */
.L_x_65857:
[----:B------:R-:W-:-:S07]  /*32700*/  MOV R192, R18 ;  /* 0x0000001200c07202 */ /* 0x000fce0000000f00 */
.L_x_65858:
[----:B------:R-:W-:Y:S05]  /*32710*/  BSYNC B1 ;  /* 0x0000000000017941 */ /* 0x000fea0003800000 */
.L_x_65856:
        /* <DEDUP_REMOVED lines=16> */
.L_x_65862:
[----:B------:R-:W-:Y:S05]  /*32820*/  BSYNC B2 ;  /* 0x0000000000027941 */ /* 0x000fea0003800000 */
.L_x_65861:
        /* <DEDUP_REMOVED lines=44> */
.L_x_65860:
[----:B------:R-:W-:Y:S05]  /*32af0*/  BSYNC B1 ;  /* 0x0000000000017941 */ /* 0x000fea0003800000 */
.L_x_65859:
        /* <DEDUP_REMOVED lines=11> */
.L_x_65863:
        /* <DEDUP_REMOVED lines=12> */
.L_x_65866:
[----:B------:R-:W-:-:S07]  /*32c70*/  IMAD.MOV.U32 R12, RZ, RZ, R18 ;  /* 0x000000ffff0c7224 */ /* 0x000fce00078e0012 */
.L_x_65867:
[----:B------:R-:W-:Y:S05]  /*32c80*/  BSYNC B1 ;  /* 0x0000000000017941 */ /* 0x000fea0003800000 */
.L_x_65865:
        /* <DEDUP_REMOVED lines=16> */
.L_x_65871:
[----:B------:R-:W-:Y:S05]  /*32d90*/  BSYNC B2 ;  /* 0x0000000000027941 */ /* 0x000fea0003800000 */
.L_x_65870:
        /* <DEDUP_REMOVED lines=44> */
.L_x_65869:
[----:B------:R-:W-:Y:S05]  /*33060*/  BSYNC B1 ;  /* 0x0000000000017941 */ /* 0x000fea0003800000 */
.L_x_65868:
        /* <DEDUP_REMOVED lines=8> */
.L_x_65864:
        /* <DEDUP_REMOVED lines=12> */
.L_x_65873:
[----:B------:R-:W-:-:S07]  /*331b0*/  MOV R22, R18 ;  /* 0x0000001200167202 */ /* 0x000fce0000000f00 */
.L_x_65874:
[----:B------:R-:W-:Y:S05]  /*331c0*/  BSYNC B1 ;  /* 0x0000000000017941 */ /* 0x000fea0003800000 */
.L_x_65872:
        /* <DEDUP_REMOVED lines=16> */
.L_x_65878:
[----:B------:R-:W-:Y:S05]  /*332d0*/  BSYNC B2 ;  /* 0x0000000000027941 */ /* 0x000fea0003800000 */
.L_x_65877:
        /* <DEDUP_REMOVED lines=44> */
.L_x_65876:
[----:B------:R-:W-:Y:S05]  /*335a0*/  BSYNC B1 ;  /* 0x0000000000017941 */ /* 0x000fea0003800000 */
.L_x_65875:
        /* <DEDUP_REMOVED lines=11> */
.L_x_65879:
        /* <DEDUP_REMOVED lines=12> */
.L_x_65882:
[----:B------:R-:W-:-:S07]  /*33720*/  IMAD.MOV.U32 R11, RZ, RZ, R18 ;  /* 0x000000ffff0b7224 */ /* 0x000fce00078e0012 */
.L_x_65883:
[----:B------:R-:W-:Y:S05]  /*33730*/  BSYNC B1 ;  /* 0x0000000000017941 */ /* 0x000fea0003800000 */
.L_x_65881:
        /* <DEDUP_REMOVED lines=19> */
.L_x_65887:
[----:B------:R-:W-:Y:S05]  /*33870*/  BSYNC B2 ;  /* 0x0000000000027941 */ /* 0x000fea0003800000 */
.L_x_65886:
        /* <DEDUP_REMOVED lines=44> */
.L_x_65885:
[----:B------:R-:W-:Y:S05]  /*33b40*/  BSYNC B1 ;  /* 0x0000000000017941 */ /* 0x000fea0003800000 */
.L_x_65884:
        /* <DEDUP_REMOVED lines=8> */
.L_x_65880:
        /* <DEDUP_REMOVED lines=23> */
.L_x_65888:
        /* <DEDUP_REMOVED lines=21> */
.L_x_65890:
[----:B------:R-:W-:-:S07]  /*33e90*/  MOV R192, R18 ;  /* 0x0000001200c07202 */ /* 0x000fce0000000f00 */
.L_x_65891:
[----:B------:R-:W-:Y:S05]  /*33ea0*/  BSYNC B1 ;  /* 0x0000000000017941 */ /* 0x000fea0003800000 */
.L_x_65889:
        /* <DEDUP_REMOVED lines=16> */
.L_x_65895:
[----:B------:R-:W-:Y:S05]  /*33fb0*/  BSYNC B2 ;  /* 0x0000000000027941 */ /* 0x000fea0003800000 */
.L_x_65894:
        /* <DEDUP_REMOVED lines=44> */
.L_x_65893:
[----:B------:R-:W-:Y:S05]  /*34280*/  BSYNC B1 ;  /* 0x0000000000017941 */ /* 0x000fea0003800000 */
.L_x_65892:
        /* <DEDUP_REMOVED lines=13> */
.L_x_65896:
        /* <DEDUP_REMOVED lines=12> */
.L_x_65899:
[----:B------:R-:W-:-:S07]  /*34420*/  IMAD.MOV.U32 R14, RZ, RZ, R18 ;  /* 0x000000ffff0e7224 */ /* 0x000fce00078e0012 */
.L_x_65900:
[----:B------:R-:W-:Y:S05]  /*34430*/  BSYNC B1 ;  /* 0x0000000000017941 */ /* 0x000fea0003800000 */
.L_x_65898:
        /* <DEDUP_REMOVED lines=16> */
.L_x_65904:
[----:B------:R-:W-:Y:S05]  /*34540*/  BSYNC B2 ;  /* 0x0000000000027941 */ /* 0x000fea0003800000 */
.L_x_65903:
        /* <DEDUP_REMOVED lines=44> */
.L_x_65902:
[----:B------:R-:W-:Y:S05]  /*34810*/  BSYNC B1 ;  /* 0x0000000000017941 */ /* 0x000fea0003800000 */
.L_x_65901:
        /* <DEDUP_REMOVED lines=8> */
.L_x_65897:
        /* <DEDUP_REMOVED lines=12> */
.L_x_65906:
[----:B------:R-:W-:-:S07]  /*34960*/  MOV R213, R18 ;  /* 0x0000001200d57202 */ /* 0x000fce0000000f00 */
.L_x_65907:
[----:B------:R-:W-:Y:S05]  /*34970*/  BSYNC B1 ;  /* 0x0000000000017941 */ /* 0x000fea0003800000 */
.L_x_65905:
        /* <DEDUP_REMOVED lines=16> */
.L_x_65911:
[----:B------:R-:W-:Y:S05]  /*34a80*/  BSYNC B2 ;  /* 0x0000000000027941 */ /* 0x000fea0003800000 */
.L_x_65910:
        /* <DEDUP_REMOVED lines=44> */
.L_x_65909:
[----:B------:R-:W-:Y:S05]  /*34d50*/  BSYNC B1 ;  /* 0x0000000000017941 */ /* 0x000fea0003800000 */
.L_x_65908:
        /* <DEDUP_REMOVED lines=11> */
.L_x_65912:
        /* <DEDUP_REMOVED lines=12> */
.L_x_65915:
[----:B------:R-:W-:-:S07]  /*34ed0*/  IMAD.MOV.U32 R13, RZ, RZ, R18 ;  /* 0x000000ffff0d7224 */ /* 0x000fce00078e0012 */
.L_x_65916:
[----:B------:R-:W-:Y:S05]  /*34ee0*/  BSYNC B1 ;  /* 0x0000000000017941 */ /* 0x000fea0003800000 */
.L_x_65914:
        /* <DEDUP_REMOVED lines=16> */
.L_x_65920:
[----:B------:R-:W-:Y:S05]  /*34ff0*/  BSYNC B2 ;  /* 0x0000000000027941 */ /* 0x000fea0003800000 */
.L_x_65919:
        /* <DEDUP_REMOVED lines=44> */
.L_x_65918:
[----:B------:R-:W-:Y:S05]  /*352c0*/  BSYNC B1 ;  /* 0x0000000000017941 */ /* 0x000fea0003800000 */
.L_x_65917:
        /* <DEDUP_REMOVED lines=8> */
.L_x_65913:
        /* <DEDUP_REMOVED lines=12> */
.L_x_65922:
[----:B------:R-:W-:-:S07]  /*35410*/  MOV R192, R18 ;  /* 0x0000001200c07202 */ /* 0x000fce0000000f00 */
.L_x_65923:
[----:B------:R-:W-:Y:S05]  /*35420*/  BSYNC B1 ;  /* 0x0000000000017941 */ /* 0x000fea0003800000 */
.L_x_65921:
        /* <DEDUP_REMOVED lines=16> */
.L_x_65927:
[----:B------:R-:W-:Y:S05]  /*35530*/  BSYNC B2 ;  /* 0x0000000000027941 */ /* 0x000fea0003800000 */
.L_x_65926:
        /* <DEDUP_REMOVED lines=44> */
.L_x_65925:
[----:B------:R-:W-:Y:S05]  /*35800*/  BSYNC B1 ;  /* 0x0000000000017941 */ /* 0x000fea0003800000 */
.L_x_65924:
        /* <DEDUP_REMOVED lines=11> */
.L_x_65928:
        /* <DEDUP_REMOVED lines=12> */
.L_x_65931:
[----:B------:R-:W-:-:S07]  /*35980*/  IMAD.MOV.U32 R12, RZ, RZ, R18 ;  /* 0x000000ffff0c7224 */ /* 0x000fce00078e0012 */
.L_x_65932:
[----:B------:R-:W-:Y:S05]  /*35990*/  BSYNC B1 ;  /* 0x0000000000017941 */ /* 0x000fea0003800000 */
.L_x_65930:
        /* <DEDUP_REMOVED lines=16> */
.L_x_65936:
[----:B------:R-:W-:Y:S05]  /*35aa0*/  BSYNC B2 ;  /* 0x0000000000027941 */ /* 0x000fea0003800000 */
.L_x_65935:
        /* <DEDUP_REMOVED lines=44> */
.L_x_65934:
[----:B------:R-:W-:Y:S05]  /*35d70*/  BSYNC B1 ;  /* 0x0000000000017941 */ /* 0x000fea0003800000 */
.L_x_65933:
        /* <DEDUP_REMOVED lines=8> */
.L_x_65929:
        /* <DEDUP_REMOVED lines=12> */
.L_x_65938:
[----:B------:R-:W-:-:S07]  /*35ec0*/  MOV R213, R18 ;  /* 0x0000001200d57202 */ /* 0x000fce0000000f00 */
.L_x_65939:
[----:B------:R-:W-:Y:S05]  /*35ed0*/  BSYNC B1 ;  /* 0x0000000000017941 */ /* 0x000fea0003800000 */
.L_x_65937:
        /* <DEDUP_REMOVED lines=16> */
.L_x_65943:
[----:B------:R-:W-:Y:S05]  /*35fe0*/  BSYNC B2 ;  /* 0x0000000000027941 */ /* 0x000fea0003800000 */
.L_x_65942:
        /* <DEDUP_REMOVED lines=44> */
.L_x_65941:
[----:B------:R-:W-:Y:S05]  /*362b0*/  BSYNC B1 ;  /* 0x0000000000017941 */ /* 0x000fea0003800000 */
.L_x_65940:
        /* <DEDUP_REMOVED lines=11> */
.L_x_65944:
        /* <DEDUP_REMOVED lines=12> */
.L_x_65947:
[----:B------:R-:W-:-:S07]  /*36430*/  IMAD.MOV.U32 R11, RZ, RZ, R18 ;  /* 0x000000ffff0b7224 */ /* 0x000fce00078e0012 */
.L_x_65948:
[----:B------:R-:W-:Y:S05]  /*36440*/  BSYNC B1 ;  /* 0x0000000000017941 */ /* 0x000fea0003800000 */
.L_x_65946:
        /* <DEDUP_REMOVED lines=19> */
.L_x_65952:
[----:B------:R-:W-:Y:S05]  /*36580*/  BSYNC B2 ;  /* 0x0000000000027941 */ /* 0x000fea0003800000 */
.L_x_65951:
        /* <DEDUP_REMOVED lines=44> */
.L_x_65950:
[----:B------:R-:W-:Y:S05]  /*36850*/  BSYNC B1 ;  /* 0x0000000000017941 */ /* 0x000fea0003800000 */
.L_x_65949:
        /* <DEDUP_REMOVED lines=8> */
.L_x_65945:
        /* <DEDUP_REMOVED lines=24> */
.L_x_65953:
        /* <DEDUP_REMOVED lines=21> */
.L_x_65955:
[----:B------:R-:W-:-:S07]  /*36bb0*/  MOV R218, R18 ;  /* 0x0000001200da7202 */ /* 0x000fce0000000f00 */
.L_x_65956:
[----:B------:R-:W-:Y:S05]  /*36bc0*/  BSYNC B1 ;  /* 0x0000000000017941 */ /* 0x000fea0003800000 */
.L_x_65954:
        /* <DEDUP_REMOVED lines=16> */
.L_x_65960:
[----:B------:R-:W-:Y:S05]  /*36cd0*/  BSYNC B2 ;  /* 0x0000000000027941 */ /* 0x000fea0003800000 */
.L_x_65959:
        /* <DEDUP_REMOVED lines=44> */
.L_x_65958:
[----:B------:R-:W-:Y:S05]  /*36fa0*/  BSYNC B1 ;  /* 0x0000000000017941 */ /* 0x000fea0003800000 */
.L_x_65957:
        /* <DEDUP_REMOVED lines=12> */
.L_x_65961:
        /* <DEDUP_REMOVED lines=12> */
.L_x_65964:
[----:B------:R-:W-:-:S07]  /*37130*/  IMAD.MOV.U32 R14, RZ, RZ, R18 ;  /* 0x000000ffff0e7224 */ /* 0x000fce00078e0012 */
.L_x_65965:
[----:B------:R-:W-:Y:S05]  /*37140*/  BSYNC B1 ;  /* 0x0000000000017941 */ /* 0x000fea0003800000 */
.L_x_65963:
        /* <DEDUP_REMOVED lines=16> */
.L_x_65969:
[----:B------:R-:W-:Y:S05]  /*37250*/  BSYNC B2 ;  /* 0x0000000000027941 */ /* 0x000fea0003800000 */
.L_x_65968:
        /* <DEDUP_REMOVED lines=44> */
.L_x_65967:
[----:B------:R-:W-:Y:S05]  /*37520*/  BSYNC B1 ;  /* 0x0000000000017941 */ /* 0x000fea0003800000 */
.L_x_65966:
        /* <DEDUP_REMOVED lines=8> */
.L_x_65962:
        /* <DEDUP_REMOVED lines=12> */
.L_x_65971:
[----:B------:R-:W-:-:S07]  /*37670*/  MOV R220, R18 ;  /* 0x0000001200dc7202 */ /* 0x000fce0000000f00 */
.L_x_65972:
[----:B------:R-:W-:Y:S05]  /*37680*/  BSYNC B1 ;  /* 0x0000000000017941 */ /* 0x000fea0003800000 */
.L_x_65970:
        /* <DEDUP_REMOVED lines=16> */
.L_x_65976:
[----:B------:R-:W-:Y:S05]  /*37790*/  BSYNC B2 ;  /* 0x0000000000027941 */ /* 0x000fea0003800000 */
.L_x_65975:
        /* <DEDUP_REMOVED lines=44> */
.L_x_65974:
[----:B------:R-:W-:Y:S05]  /*37a60*/  BSYNC B1 ;  /* 0x0000000000017941 */ /* 0x000fea0003800000 */
.L_x_65973:
        /* <DEDUP_REMOVED lines=11> */
.L_x_65977:
        /* <DEDUP_REMOVED lines=12> */
.L_x_65980:
[----:B------:R-:W-:-:S07]  /*37be0*/  IMAD.MOV.U32 R13, RZ, RZ, R18 ;  /* 0x000000ffff0d7224 */ /* 0x000fce00078e0012 */
.L_x_65981:
[----:B------:R-:W-:Y:S05]  /*37bf0*/  BSYNC B1 ;  /* 0x0000000000017941 */ /* 0x000fea0003800000 */
.L_x_65979:
        /* <DEDUP_REMOVED lines=16> */
.L_x_65985:
[----:B------:R-:W-:Y:S05]  /*37d00*/  BSYNC B2 ;  /* 0x0000000000027941 */ /* 0x000fea0003800000 */
.L_x_65984:
        /* <DEDUP_REMOVED lines=44> */
.L_x_65983:
[----:B------:R-:W-:Y:S05]  /*37fd0*/  BSYNC B1 ;  /* 0x0000000000017941 */ /* 0x000fea0003800000 */
.L_x_65982:
        /* <DEDUP_REMOVED lines=8> */
.L_x_65978:
        /* <DEDUP_REMOVED lines=12> */
.L_x_65987:
[----:B------:R-:W-:-:S07]  /*38120*/  MOV R218, R18 ;  /* 0x0000001200da7202 */ /* 0x000fce0000000f00 */
.L_x_65988:
[----:B------:R-:W-:Y:S05]  /*38130*/  BSYNC B1 ;  /* 0x0000000000017941 */ /* 0x000fea0003800000 */
.L_x_65986:
        /* <DEDUP_REMOVED lines=16> */
.L_x_65992:
[----:B------:R-:W-:Y:S05]  /*38240*/  BSYNC B2 ;  /* 0x0000000000027941 */ /* 0x000fea0003800000 */
.L_x_65991:
        /* <DEDUP_REMOVED lines=44> */
.L_x_65990:
[----:B------:R-:W-:Y:S05]  /*38510*/  BSYNC B1 ;  /* 0x0000000000017941 */ /* 0x000fea0003800000 */
.L_x_65989:
        /* <DEDUP_REMOVED lines=11> */
.L_x_65993:
        /* <DEDUP_REMOVED lines=12> */
.L_x_65996:
[----:B------:R-:W-:-:S07]  /*38690*/  IMAD.MOV.U32 R12, RZ, RZ, R18 ;  /* 0x000000ffff0c7224 */ /* 0x000fce00078e0012 */
.L_x_65997:
[----:B------:R-:W-:Y:S05]  /*386a0*/  BSYNC B1 ;  /* 0x0000000000017941 */ /* 0x000fea0003800000 */
.L_x_65995:
        /* <DEDUP_REMOVED lines=16> */
.L_x_66001:
[----:B------:R-:W-:Y:S05]  /*387b0*/  BSYNC B2 ;  /* 0x0000000000027941 */ /* 0x000fea0003800000 */
.L_x_66000:
        /* <DEDUP_REMOVED lines=44> */
.L_x_65999:
[----:B------:R-:W-:Y:S05]  /*38a80*/  BSYNC B1 ;  /* 0x0000000000017941 */ /* 0x000fea0003800000 */
.L_x_65998:
        /* <DEDUP_REMOVED lines=8> */
.L_x_65994:
        /* <DEDUP_REMOVED lines=12> */
.L_x_66003:
[----:B------:R-:W-:-:S07]  /*38bd0*/  MOV R220, R18 ;  /* 0x0000001200dc7202 */ /* 0x000fce0000000f00 */
.L_x_66004:
[----:B------:R-:W-:Y:S05]  /*38be0*/  BSYNC B1 ;  /* 0x0000000000017941 */ /* 0x000fea0003800000 */
.L_x_66002:
        /* <DEDUP_REMOVED lines=16> */
.L_x_66008:
[----:B------:R-:W-:Y:S05]  /*38cf0*/  BSYNC B2 ;  /* 0x0000000000027941 */ /* 0x000fea0003800000 */
.L_x_66007:
        /* <DEDUP_REMOVED lines=44> */
.L_x_66006:
[----:B------:R-:W-:Y:S05]  /*38fc0*/  BSYNC B1 ;  /* 0x0000000000017941 */ /* 0x000fea0003800000 */
.L_x_66005:
        /* <DEDUP_REMOVED lines=11> */
.L_x_66009:
        /* <DEDUP_REMOVED lines=12> */
.L_x_66012:
[----:B------:R-:W-:-:S07]  /*39140*/  IMAD.MOV.U32 R11, RZ, RZ, R18 ;  /* 0x000000ffff0b7224 */ /* 0x000fce00078e0012 */
.L_x_66013:
[----:B------:R-:W-:Y:S05]  /*39150*/  BSYNC B1 ;  /* 0x0000000000017941 */ /* 0x000fea0003800000 */
.L_x_66011:
        /* <DEDUP_REMOVED lines=16> */
.L_x_66017:
[----:B------:R-:W-:Y:S05]  /*39260*/  BSYNC B2 ;  /* 0x0000000000027941 */ /* 0x000fea0003800000 */
.L_x_66016:
        /* <DEDUP_REMOVED lines=44> */
.L_x_66015:
[----:B------:R-:W-:Y:S05]  /*39530*/  BSYNC B1 ;  /* 0x0000000000017941 */ /* 0x000fea0003800000 */
.L_x_66014:
        /* <DEDUP_REMOVED lines=8> */
.L_x_66010:
        /* <DEDUP_REMOVED lines=9> */
[----:B------:R-:W-:-:S04]  /*39650*/  SEL R207, RZ, 0x1, P1 ;  /* 0x00000001ffcf7807 */ /* 0x000fc80000800000 */
[----:B------:R-:W-:Y:S01]  /*39660*/  IADD3 R208, R206, R207, RZ ;  /* 0x000000cfced07210 */ /* 0x000fe20007ffe0ff */
[----:B-1----:R-:W-:-:S05]  /*39670*/  IMAD.WIDE.U32 R206, R213, 0x4, R216 ;  /* 0x00000004d5ce7825 */ /* 0x002fca00078e00d8 */
        /* <DEDUP_REMOVED lines=13> */
.L_x_66018:
        /* <DEDUP_REMOVED lines=264> */
.L_x_66032:
[----:B-1----:R-:W-:Y:S01]  /*3a7d0*/  FADD.FTZ R206, R215, R206 ;  /* 0x000000ced7ce7221 */ /* 0x002fe20000010000 */
[----:B------:R-:W2:Y:S03]  /*3a7e0*/  LDL R221, [R1+0xa8] ;  /* 0x0000a80001dd7983 */ /* 0x000ea60000100800 */
[----:B------:R-:W-:Y:S01]  /*3a7f0*/  FFMA.FTZ R208, R206, R216, UR22 ;  /* 0x00000016ced07e23 */ /* 0x000fe200080100d8 */
[----:B------:R-:W3:Y:S01]  /*3a800*/  LDL R220, [R1+0xa4] ;  /* 0x0000a40001dc7983 */ /* 0x000ee20000100800 */
[----:B------:R-:W1:Y:S01]  /*3a810*/  @!P1 LDC.64 R206, c[0x0][0x250] ;  /* 0x00009400ffce9b82 */ /* 0x000e620000000a00 */
[----:B------:R-:W-:Y:S02]  /*3a820*/  ISETP.NE.AND P2, PT, RZ, UR41, PT ;  /* 0x00000029ff007c0c */ /* 0x000fe4000bf45270 */
[----:B------:R-:W4:Y:S02]  /*3a830*/  LDL R219, [R1+0xa0] ;  /* 0x0000a00001db7983 */ /* 0x000f240000100800 */
[----:B0-----:R-:W-:-:S02]  /*3a840*/  FSEL R215, R217, RZ, !P2 ;  /* 0x000000ffd9d77208 */ /* 0x001fc40005000000 */
[----:B------:R-:W5:Y:S04]  /*3a850*/  LDL R252, [R1+0x98] ;  /* 0x0000980001fc7983 */ /* 0x000f680000100800 */
[----:B------:R-:W5:Y:S04]  /*3a860*/  LDL R222, [R1+0x94] ;  /* 0x0000940001de7983 */ /* 0x000f680000100800 */
[----:B------:R-:W5:Y:S04]  /*3a870*/  LDL R218, [R1+0x90] ;  /* 0x0000900001da7983 */ /* 0x000f680000100800 */
[----:B------:R-:W5:Y:S01]  /*3a880*/  LDL R216, [R1+0x9c] ;  /* 0x00009c0001d87983 */ /* 0x000f620000100800 */
[----:B-1----:R-:W-:-:S05]  /*3a890*/  @!P1 IMAD.WIDE R206, R199, 0x4, R206 ;  /* 0x00000004c7ce9825 */ /* 0x002fca00078e02ce */
[----:B------:R0:W-:Y:S02]  /*3a8a0*/  @!P1 STG.E desc[UR4][R206.64], R217 ;  /* 0x000000d9ce009986 */ /* 0x0001e4000c101904 */
[----:B0-----:R-:W-:Y:S02]  /*3a8b0*/  FMUL.FTZ R206, R217, R217 ;  /* 0x000000d9d9ce7220 */ /* 0x001fe40000410000 */
[----:B------:R-:W5:Y:S03]  /*3a8c0*/  LDL R217, [R1+0xac] ;  /* 0x0000ac0001d97983 */ /* 0x000f660000100800 */
[----:B------:R-:W-:-:S05]  /*3a8d0*/  FSEL R206, R206, RZ, P2 ;  /* 0x000000ffcece7208 */ /* 0x000fca0001000000 */
[----:B------:R-:W-:Y:S02]  /*3a8e0*/  FADD.FTZ R208, R208, R206 ;  /* 0x000000ced0d07221 */ /* 0x000fe40000010000 */
[----:B------:R-:W0:Y:S04]  /*3a8f0*/  @!P1 LDC.64 R206, c[0x0][0x258] ;  /* 0x00009600ffce9b82 */ /* 0x000e280000000a00 */
[----:B------:R-:W1:Y:S01]  /*3a900*/  MUFU.RSQ R208, R208 ;  /* 0x000000d000d07308 */ /* 0x000e620000001400 */
[C---:B------:R-:W-:Y:S01]  /*3a910*/  FADD.FTZ R94, -R215.reuse, R94 ;  /* 0x0000005ed75e7221 */ /* 0x040fe20000010100 */
[----:B------:R-:W-:-:S03]  /*3a920*/  FADD.FTZ R93, -R215, R93 ;  /* 0x0000005dd75d7221 */ /* 0x000fc60000010100 */
[C---:B-1----:R-:W-:Y:S01]  /*3a930*/  FMUL.FTZ R94, R208.reuse, R94 ;  /* 0x0000005ed05e7220 */ /* 0x042fe20000410000 */
[----:B------:R-:W-:Y:S01]  /*3a940*/  FMUL.FTZ R93, R208, R93 ;  /* 0x0000005dd05d7220 */ /* 0x000fe20000410000 */
[----:B0-----:R-:W-:-:S04]  /*3a950*/  @!P1 IMAD.WIDE R206, R199, 0x4, R206 ;  /* 0x00000004c7ce9825 */ /* 0x001fc800078e02ce */
[C---:B------:R-:W-:Y:S01]  /*3a960*/  FADD.FTZ R92, -R215.reuse, R92 ;  /* 0x0000005cd75c7221 */ /* 0x040fe20000010100 */
[C---:B------:R-:W-:Y:S01]  /*3a970*/  FADD.FTZ R95, -R215.reuse, R95 ;  /* 0x0000005fd75f7221 */ /* 0x040fe20000010100 */
[----:B------:R0:W-:Y:S03]  /*3a980*/  @!P1 STG.E desc[UR4][R206.64], R208 ;  /* 0x000000d0ce009986 */ /* 0x0001e6000c101904 */
[C---:B------:R-:W-:Y:S01]  /*3a990*/  FMUL.FTZ R95, R208.reuse, R95 ;  /* 0x0000005fd05f7220 */ /* 0x040fe20000410000 */
[C---:B------:R-:W-:Y:S01]  /*3a9a0*/  FMUL.FTZ R92, R208.reuse, R92 ;  /* 0x0000005cd05c7220 */ /* 0x040fe20000410000 */
[C---:B------:R-:W-:Y:S01]  /*3a9b0*/  FADD.FTZ R90, -R215.reuse, R90 ;  /* 0x0000005ad75a7221 */ /* 0x040fe20000010100 */
[----:B------:R-:W-:Y:S01]  /*3a9c0*/  FADD.FTZ R89, -R215, R89 ;  /* 0x00000059d7597221 */ /* 0x000fe20000010100 */
[C---:B0-----:R-:W-:Y:S02]  /*3a9d0*/  LEA R206, P1, R205.reuse, UR18, 0x4 ;  /* 0x00000012cdce7c11 */ /* 0x041fe4000f8220ff */
[C---:B------:R-:W-:Y:S01]  /*3a9e0*/  FMUL.FTZ R90, R208.reuse, R90 ;  /* 0x0000005ad05a7220 */ /* 0x040fe20000410000 */
[C---:B------:R-:W-:Y:S01]  /*3a9f0*/  FMUL.FTZ R89, R208.reuse, R89 ;  /* 0x00000059d0597220 */ /* 0x040fe20000410000 */
[----:B------:R-:W-:Y:S01]  /*3aa00*/  LEA.HI.X R207, R205, UR19, RZ, 0x4, P1 ;  /* 0x00000013cdcf7c11 */ /* 0x000fe200088f24ff */
        /* <DEDUP_REMOVED lines=12> */
[----:B------:R-:W5:Y:S01]  /*3aad0*/  LDL R205, [R1+0x68] ;  /* 0x0000680001cd7983 */ /* 0x000f620000100800 */
[----:B--2---:R-:W-:Y:S01]  /*3aae0*/  FFMA.FTZ R94, R221, R94, R186 ;  /* 0x0000005edd5e7223 */ /* 0x004fe200000100ba */
[----:B---3--:R-:W-:-:S02]  /*3aaf0*/  FFMA.FTZ R93, R220, R93, R185 ;  /* 0x0000005ddc5d7223 */ /* 0x008fc400000100b9 */
[----:B------:R-:W0:Y:S01]  /*3ab00*/  LDC.64 R220, c[0x0][0x2b8] ;  /* 0x0000ae00ffdc7b82 */ /* 0x000e220000000a00 */
[----:B----4-:R-:W-:Y:S02]  /*3ab10*/  FFMA.FTZ R92, R219, R92, R184 ;  /* 0x0000005cdb5c7223 */ /* 0x010fe400000100b8 */
[----:B------:R-:W2:Y:S01]  /*3ab20*/  LDL R219, [R1+0x80] ;  /* 0x0000800001db7983 */ /* 0x000ea20000100800 */
[----:B-----5:R-:W-:-:S03]  /*3ab30*/  FFMA.FTZ R90, R252, R90, R182 ;  /* 0x0000005afc5a7223 */ /* 0x020fc600000100b6 */
[----:B------:R-:W3:Y:S01]  /*3ab40*/  LDL R252, [R1+0x88] ;  /* 0x0000880001fc7983 */ /* 0x000ee20000100800 */
[----:B------:R-:W-:-:S03]  /*3ab50*/  FFMA.FTZ R89, R222, R89, R181 ;  /* 0x00000059de597223 */ /* 0x000fc600000100b5 */
[----:B------:R-:W4:Y:S01]  /*3ab60*/  LDL R222, [R1+0x84] ;  /* 0x0000840001de7983 */ /* 0x000f220000100800 */
[----:B------:R-:W-:-:S03]  /*3ab70*/  FFMA.FTZ R88, R218, R88, R180 ;  /* 0x00000058da587223 */ /* 0x000fc600000100b4 */
[----:B------:R-:W5:Y:S01]  /*3ab80*/  LDL R218, [R1+0x7c] ;  /* 0x00007c0001da7983 */ /* 0x000f620000100800 */
[----:B------:R-:W-:-:S03]  /*3ab90*/  FFMA.FTZ R91, R216, R91, R183 ;  /* 0x0000005bd85b7223 */ /* 0x000fc600000100b7 */
[----:B------:R-:W5:Y:S01]  /*3aba0*/  LDL R216, [R1+0x74] ;  /* 0x0000740001d87983 */ /* 0x000f620000100800 */
[----:B------:R-:W-:-:S03]  /*3abb0*/  FFMA.FTZ R95, R217, R95, R187 ;  /* 0x0000005fd95f7223 */ /* 0x000fc600000100bb */
[----:B------:R-:W5:Y:S04]  /*3abc0*/  LDL R217, [R1+0x78] ;  /* 0x0000780001d97983 */ /* 0x000f680000100800 */
[----:B------:R0:W-:Y:S02]  /*3abd0*/  STG.E.128 desc[UR4][R206.64], R92 ;  /* 0x0000005cce007986 */ /* 0x0001e4000c101d04 */
[--C-:B0-----:R-:W-:Y:S02]  /*3abe0*/  IMAD.WIDE.U32 R92, R204, 0x10, R220.reuse ;  /* 0x00000010cc5c7825 */ /* 0x101fe400078e00dc */
[----:B------:R-:W5:Y:S04]  /*3abf0*/  LDL R207, [R1+0x70] ;  /* 0x0000700001cf7983 */ /* 0x000f680000100800 */
[----:B------:R-:W5:Y:S01]  /*3ac00*/  LDL R204, [R1+0x8c] ;  /* 0x00008c0001cc7983 */ /* 0x000f620000100800 */
        /* <DEDUP_REMOVED lines=8> */
[----:B------:R-:W-:Y:S01]  /*3ac90*/  FMUL.FTZ R80, R208, R80 ;  /* 0x00000050d0507220 */ /* 0x000fe20000410000 */
[----:B------:R-:W5:Y:S04]  /*3aca0*/  LDL R206, [R1+0x6c] ;  /* 0x00006c0001ce7983 */ /* 0x000f680000100800 */
[----:B------:R-:W5:Y:S04]  /*3acb0*/  LDL R95, [R1+0x64] ;  /* 0x00006400015f7983 */ /* 0x000f680000100800 */
[----:B------:R-:W5:Y:S01]  /*3acc0*/  LDL R94, [R1+0x60] ;  /* 0x00006000015e7983 */ /* 0x000f620000100800 */
[----:B0-----:R-:W-:-:S04]  /*3acd0*/  IMAD.WIDE.U32 R88, R203, 0x10, R220 ;  /* 0x00000010cb587825 */ /* 0x001fc800078e00dc */
[----:B------:R-:W-:Y:S01]  /*3ace0*/  FADD.FTZ R68, -R215, R68 ;  /* 0x00000044d7447221 */ /* 0x000fe20000010100 */
[----:B--2---:R-:W-:Y:S02]  /*3acf0*/  FFMA.FTZ R84, R219, R84, R176 ;  /* 0x00000054db547223 */ /* 0x004fe400000100b0 */
[----:B------:R-:W2:Y:S01]  /*3ad00*/  LDL R219, [R1+0x50] ;  /* 0x0000500001db7983 */ /* 0x000ea20000100800 */
[----:B---3--:R-:W-:-:S03]  /*3ad10*/  FFMA.FTZ R86, R252, R86, R178 ;  /* 0x00000056fc567223 */ /* 0x008fc600000100b2 */
[----:B------:R-:W3:Y:S01]  /*3ad20*/  LDL R252, [R1+0x58] ;  /* 0x0000580001fc7983 */ /* 0x000ee20000100800 */
[----:B----4-:R-:W-:-:S03]  /*3ad30*/  FFMA.FTZ R85, R222, R85, R177 ;  /* 0x00000055de557223 */ /* 0x010fc600000100b1 */
[----:B------:R-:W4:Y:S01]  /*3ad40*/  LDL R222, [R1+0x54] ;  /* 0x0000540001de7983 */ /* 0x000f220000100800 */
[----:B-----5:R-:W-:Y:S01]  /*3ad50*/  FFMA.FTZ R83, R218, R83, R175 ;  /* 0x00000053da537223 */ /* 0x020fe200000100af */
[----:B------:R-:W-:Y:S01]  /*3ad60*/  FFMA.FTZ R81, R216, R81, R173 ;  /* 0x00000051d8517223 */ /* 0x000fe200000100ad */
[----:B------:R-:W-:Y:S01]  /*3ad70*/  FFMA.FTZ R82, R217, R82, R174 ;  /* 0x00000052d9527223 */ /* 0x000fe200000100ae */
[----:B------:R-:W-:Y:S01]  /*3ad80*/  FFMA.FTZ R87, R204, R87, R179 ;  /* 0x00000057cc577223 */ /* 0x000fe200000100b3 */
[----:B------:R-:W-:-:S04]  /*3ad90*/  FFMA.FTZ R80, R207, R80, R172 ;  /* 0x00000050cf507223 */ /* 0x000fc800000100ac */
[----:B------:R0:W-:Y:S02]  /*3ada0*/  STG.E.128 desc[UR4][R88.64], R84 ;  /* 0x0000005458007986 */ /* 0x0001e4000c101d04 */
[----:B0-----:R-:W-:-:S05]  /*3adb0*/  IMAD.WIDE.U32 R84, R201, 0x10, R220 ;  /* 0x00000010c9547825 */ /* 0x001fca00078e00dc */
[----:B------:R0:W-:Y:S02]  /*3adc0*/  STG.E.128 desc[UR4][R84.64], R80 ;  /* 0x0000005054007986 */ /* 0x0001e4000c101d04 */
[----:B0-----:R-:W-:-:S04]  /*3add0*/  IMAD.WIDE.U32 R80, R10, 0x10, R220 ;  /* 0x000000100a507825 */ /* 0x001fc800078e00dc */
[C---:B------:R-:W-:Y:S01]  /*3ade0*/  FADD.FTZ R10, -R215.reuse, R72 ;  /* 0x00000048d70a7221 */ /* 0x040fe20000010100 */
[C---:B------:R-:W-:Y:S01]  /*3adf0*/  FADD.FTZ R72, -R215.reuse, R70 ;  /* 0x00000046d7487221 */ /* 0x040fe20000010100 */
[C---:B------:R-:W-:Y:S02]  /*3ae00*/  FMUL.FTZ R70, R208.reuse, R68 ;  /* 0x00000044d0467220 */ /* 0x040fe40000410000 */
[----:B------:R-:W5:Y:S01]  /*3ae10*/  LDL R68, [R1+0x5c] ;  /* 0x00005c0001447983 */ /* 0x000f620000100800 */
        /* <DEDUP_REMOVED lines=87> */
[----:B------:R-:W5:Y:S01]  /*3b390*/  LDL R83, [R1+0x4c] ;  /* 0x00004c0001537983 */ /* 0x000f620000100800 */
[C---:B------:R-:W-:Y:S01]  /*3b3a0*/  FMUL.FTZ R41, R208.reuse, R57 ;  /* 0x00000039d0297220 */ /* 0x040fe20000410000 */
[----:B------:R-:W-:-:S02]  /*3b3b0*/  FMUL.FTZ R47, R208, R55 ;  /* 0x00000037d02f7220 */ /* 0x000fc40000410000 */
[----:B------:R-:W5:Y:S01]  /*3b3c0*/  LDL R82, [R1+0x48] ;  /* 0x0000480001527983 */ /* 0x000f620000100800 */
[----:B------:R-:W-:-:S03]  /*3b3d0*/  FMUL.FTZ R55, R208, R37 ;  /* 0x00000025d0377220 */ /* 0x000fc60000410000 */
[----:B------:R-:W5:Y:S01]  /*3b3e0*/  LDL R77, [R1+0x44] ;  /* 0x00004400014d7983 */ /* 0x000f620000100800 */
[----:B------:R-:W-:-:S03]  /*3b3f0*/  FMUL.FTZ R57, R208, R39 ;  /* 0x00000027d0397220 */ /* 0x000fc60000410000 */
        /* <DEDUP_REMOVED lines=47> */
[----:B------:R-:W5:Y:S01]  /*3b6f0*/  LDL R201, [R1] ;  /* 0x0000000001c97983 */ /* 0x000f620000100800 */
[----:B--2---:R-:W-:-:S03]  /*3b700*/  FFMA.FTZ R24, R219, R215, R164 ;  /* 0x000000d7db187223 */ /* 0x004fc600000100a4 */
[----:B------:R-:W2:Y:S01]  /*3b710*/  LDL R215, [R1+0x30] ;  /* 0x0000300001d77983 */ /* 0x000ea20000100800 */
[----:B---3--:R-:W-:-:S03]  /*3b720*/  FFMA.FTZ R26, R252, R217, R166 ;  /* 0x000000d9fc1a7223 */ /* 0x008fc600000100a6 */
[----:B------:R-:W3:Y:S01]  /*3b730*/  LDL R252, [R1+0x2c] ;  /* 0x00002c0001fc7983 */ /* 0x000ee20000100800 */
[----:B----4-:R-:W-:-:S03]  /*3b740*/  FFMA.FTZ R25, R222, R73, R165 ;  /* 0x00000049de197223 */ /* 0x010fc600000100a5 */
[----:B------:R-:W4:Y:S04]  /*3b750*/  LDL R222, [R1+0x28] ;  /* 0x0000280001de7983 */ /* 0x000f280000100800 */
[----:B------:R-:W4:Y:S04]  /*3b760*/  LDL R219, [R1+0x24] ;  /* 0x0000240001db7983 */ /* 0x000f280000100800 */
[----:B------:R-:W4:Y:S01]  /*3b770*/  LDL R217, [R1+0x1c] ;  /* 0x00001c0001d97983 */ /* 0x000f220000100800 */
[----:B-----5:R-:W-:-:S03]  /*3b780*/  FFMA.FTZ R27, R68, R218, R167 ;  /* 0x000000da441b7223 */ /* 0x020fc600000100a7 */
[----:B------:R-:W5:Y:S04]  /*3b790*/  LDL R218, [R1+0x20] ;  /* 0x0000200001da7983 */ /* 0x000f680000100800 */
[----:B------:R0:W-:Y:S04]  /*3b7a0*/  STG.E.128 desc[UR4][R42.64], R24 ;  /* 0x000000182a007986 */ /* 0x0001e8000c101d04 */
[----:B0-----:R-:W5:Y:S04]  /*3b7b0*/  LDL R42, [R1+0x3c] ;  /* 0x00003c00012a7983 */ /* 0x001f680000100800 */
[----:B------:R-:W5:Y:S01]  /*3b7c0*/  LDL R43, [R1+0x38] ;  /* 0x00003800012b7983 */ /* 0x000f620000100800 */
[----:B------:R-:W-:-:S04]  /*3b7d0*/  IMAD.WIDE.U32 R68, R7, 0x10, R220 ;  /* 0x0000001007447825 */ /* 0x000fc800078e00dc */
[----:B------:R-:W-:-:S04]  /*3b7e0*/  IMAD.WIDE.U32 R72, R6, 0x10, R220 ;  /* 0x0000001006487825 */ /* 0x000fc800078e00dc */
[----:B------:R-:W-:-:S04]  /*3b7f0*/  IMAD.WIDE.U32 R78, R5, 0x10, R220 ;  /* 0x00000010054e7825 */ /* 0x000fc800078e00dc */
[----:B------:R-:W-:-:S04]  /*3b800*/  IMAD.WIDE.U32 R80, R4, 0x10, R220 ;  /* 0x0000001004507825 */ /* 0x000fc800078e00dc */
        /* <DEDUP_REMOVED lines=8> */
[----:B------:R-:W-:-:S04]  /*3b890*/  IMAD.WIDE.U32 R66, R202, 0x10, R220 ;  /* 0x00000010ca427825 */ /* 0x000fc800078e00dc */
[----:B------:R-:W-:Y:S01]  /*3b8a0*/  FFMA.FTZ R7, R83, R75, R163 ;  /* 0x0000004b53077223 */ /* 0x000fe200000100a3 */
[----:B------:R-:W-:Y:S01]  /*3b8b0*/  FFMA.FTZ R6, R82, R74, R162 ;  /* 0x0000004a52067223 */ /* 0x000fe200000100a2 */
[----:B------:R-:W-:Y:S01]  /*3b8c0*/  FFMA.FTZ R5, R77, R71, R161 ;  /* 0x000000474d057223 */ /* 0x000fe200000100a1 */
[----:B------:R-:W-:-:S05]  /*3b8d0*/  FFMA.FTZ R4, R76, R70, R160 ;  /* 0x000000464c047223 */ /* 0x000fca00000100a0 */
[----:B------:R0:W-:Y:S01]  /*3b8e0*/  STG.E.128 desc[UR4][R24.64], R4 ;  /* 0x0000000418007986 */ /* 0x0001e2000c101d04 */
[----:B------:R-:W-:-:S04]  /*3b8f0*/  IMAD.WIDE.U32 R70, R209, 0x10, R220 ;  /* 0x00000010d1467825 */ /* 0x000fc800078e00dc */
[----:B------:R-:W-:-:S04]  /*3b900*/  IMAD.WIDE.U32 R74, R210, 0x10, R220 ;  /* 0x00000010d24a7825 */ /* 0x000fc800078e00dc */
[----:B0-----:R-:W-:Y:S01]  /*3b910*/  FFMA.FTZ R5, R208, R193, R157 ;  /* 0x000000c1d0057223 */ /* 0x001fe2000001009d */
[----:B------:R-:W-:Y:S01]  /*3b920*/  FFMA.FTZ R41, R207, R41, R149 ;  /* 0x00000029cf297223 */ /* 0x000fe20000010095 */
[----:B------:R-:W-:Y:S01]  /*3b930*/  FFMA.FTZ R40, R206, R40, R148 ;  /* 0x00000028ce287223 */ /* 0x000fe20000010094 */
[----:B------:R-:W-:Y:S01]  /*3b940*/  FFMA.FTZ R47, R205, R47, R147 ;  /* 0x0000002fcd2f7223 */ /* 0x000fe20000010093 */
[----:B------:R-:W-:Y:S01]  /*3b950*/  FFMA.FTZ R46, R204, R46, R146 ;  /* 0x0000002ecc2e7223 */ /* 0x000fe20000010092 */
[----:B------:R-:W-:Y:S01]  /*3b960*/  FFMA.FTZ R45, R203, R45, R145 ;  /* 0x0000002dcb2d7223 */ /* 0x000fe20000010091 */
[----:B------:R-:W-:Y:S01]  /*3b970*/  FFMA.FTZ R44, R201, R44, R144 ;  /* 0x0000002cc92c7223 */ /* 0x000fe20000010090 */
[----:B--2---:R-:W-:Y:S01]  /*3b980*/  FFMA.FTZ R4, R215, R192, R156 ;  /* 0x000000c0d7047223 */ /* 0x004fe2000001009c */
[----:B---3--:R-:W-:Y:S01]  /*3b990*/  FFMA.FTZ R27, R252, R95, R155 ;  /* 0x0000005ffc1b7223 */ /* 0x008fe2000001009b */
[----:B----4-:R-:W-:Y:S01]  /*3b9a0*/  FFMA.FTZ R26, R222, R94, R154 ;  /* 0x0000005ede1a7223 */ /* 0x010fe2000001009a */
[----:B------:R-:W-:Y:S01]  /*3b9b0*/  FFMA.FTZ R25, R219, R93, R153 ;  /* 0x0000005ddb197223 */ /* 0x000fe20000010099 */
[----:B------:R-:W-:-:S04]  /*3b9c0*/  IMAD.WIDE.U32 R76, R211, 0x10, R220 ;  /* 0x00000010d34c7825 */ /* 0x000fc800078e00dc */
[----:B------:R-:W-:-:S04]  /*3b9d0*/  IMAD.WIDE.U32 R82, R212, 0x10, R220 ;  /* 0x00000010d4527825 */ /* 0x000fc800078e00dc */
[----:B-----5:R-:W-:Y:S01]  /*3b9e0*/  FFMA.FTZ R24, R218, R92, R152 ;  /* 0x0000005cda187223 */ /* 0x020fe20000010098 */
[----:B------:R-:W-:Y:S01]  /*3b9f0*/  FFMA.FTZ R7, R42, R195, R159 ;  /* 0x000000c32a077223 */ /* 0x000fe2000001009f */
[----:B------:R-:W-:Y:S01]  /*3ba00*/  FFMA.FTZ R42, R216, R90, R150 ;  /* 0x0000005ad82a7223 */ /* 0x000fe20000010096 */
[----:B------:R-:W-:Y:S01]  /*3ba10*/  FFMA.FTZ R6, R43, R194, R158 ;  /* 0x000000c22b067223 */ /* 0x000fe2000001009e */
[----:B------:R-:W-:-:S04]  /*3ba20*/  FFMA.FTZ R43, R217, R91, R151 ;  /* 0x0000005bd92b7223 */ /* 0x000fc80000010097 */
[----:B------:R0:W-:Y:S04]  /*3ba30*/  STG.E.128 desc[UR4][R68.64], R4 ;  /* 0x0000000444007986 */ /* 0x0001e8000c101d04 */
[----:B------:R1:W-:Y:S04]  /*3ba40*/  STG.E.128 desc[UR4][R72.64], R24 ;  /* 0x0000001848007986 */ /* 0x0003e8000c101d04 */
[----:B------:R2:W-:Y:S04]  /*3ba50*/  STG.E.128 desc[UR4][R78.64], R40 ;  /* 0x000000284e007986 */ /* 0x0005e8000c101d04 */
        /* <DEDUP_REMOVED lines=13> */
[----:B------:R-:W-:Y:S04]  /*3bb30*/  STG.E.128 desc[UR4][R84.64], R48 ;  /* 0x0000003054007986 */ /* 0x000fe8000c101d04 */
[----:B------:R-:W-:Y:S04]  /*3bb40*/  STG.E.128 desc[UR4][R62.64], R4 ;  /* 0x000000043e007986 */ /* 0x000fe8000c101d04 */
[----:B------:R-:W-:Y:S04]  /*3bb50*/  STG.E.128 desc[UR4][R64.64], R24 ;  /* 0x0000001840007986 */ /* 0x000fe8000c101d04 */
[----:B------:R0:W-:Y:S01]  /*3bb60*/  STG.E.128 desc[UR4][R66.64], R40 ;  /* 0x0000002842007986 */ /* 0x0001e2000c101d04 */
[----:B---3--:R-:W-:Y:S01]  /*3bb70*/  FFMA.FTZ R47, R235, R53, R127 ;  /* 0x00000035eb2f7223 */ /* 0x008fe2000001007f */
[----:B------:R-:W-:Y:S01]  /*3bb80*/  FFMA.FTZ R46, R234, R52, R126 ;  /* 0x00000034ea2e7223 */ /* 0x000fe2000001007e */
[----:B------:R-:W-:Y:S01]  /*3bb90*/  FFMA.FTZ R45, R233, R39, R125 ;  /* 0x00000027e92d7223 */ /* 0x000fe2000001007d */
[----:B0-----:R-:W0:Y:S01]  /*3bba0*/  LDC.64 R40, c[0x0][0x210] ;  /* 0x00008400ff287b82 */ /* 0x001e220000000a00 */
[----:B------:R-:W-:Y:S01]  /*3bbb0*/  FFMA.FTZ R44, R232, R37, R124 ;  /* 0x00000025e82c7223 */ /* 0x000fe2000001007c */
[----:B------:R-:W-:Y:S01]  /*3bbc0*/  LEA R48, P1, R213, UR18, 0x4 ;  /* 0x00000012d5307c11 */ /* 0x000fe2000f8220ff */
        /* <DEDUP_REMOVED lines=12> */
[----:B------:R-:W-:Y:S01]  /*3bc90*/  LEA.HI.X R49, R213, UR19, RZ, 0x4, P1 ;  /* 0x00000013d5317c11 */ /* 0x000fe200088f24ff */
[----:B------:R-:W-:Y:S01]  /*3bca0*/  FFMA.FTZ R31, R107, R38, R191 ;  /* 0x000000266b1f7223 */ /* 0x000fe200000100bf */
[----:B------:R-:W-:Y:S01]  /*3bcb0*/  FFMA.FTZ R30, R106, R36, R190 ;  /* 0x000000246a1e7223 */ /* 0x000fe200000100be */
[----:B------:R-:W-:Y:S01]  /*3bcc0*/  FFMA.FTZ R29, R105, R35, R189 ;  /* 0x00000023691d7223 */ /* 0x000fe200000100bd */
[----:B------:R-:W-:Y:S01]  /*3bcd0*/  FFMA.FTZ R28, R104, R34, R188 ;  /* 0x00000022681c7223 */ /* 0x000fe200000100bc */
[----:B------:R2:W-:Y:S04]  /*3bce0*/  STG.E.128 desc[UR4][R70.64], R44 ;  /* 0x0000002c46007986 */ /* 0x0005e8000c101d04 */
        /* <DEDUP_REMOVED lines=8> */
.L_x_64718:
[----:B------:R-:W-:Y:S05]  /*3bd70*/  EXIT ;  /* 0x000000000000794d */ /* 0x000fea0003800000 */
.L_x_66019:
        /* <DEDUP_REMOVED lines=8> */
.L_x_66022:
[----:B------:R-:W-:Y:S05]  /*3be00*/  BSYNC B1 ;  /* 0x0000000000017941 */ /* 0x000fea0003800000 */
.L_x_66021:
        /* <DEDUP_REMOVED lines=9> */
.L_x_66023:
[----:B------:R-:W-:Y:S01]  /*3bea0*/  FADD.FTZ R215, R215, R206 ;  /* 0x000000ced7d77221 */ /* 0x000fe20000010000 */
[----:B------:R-:W-:-:S04]  /*3beb0*/  IMAD.MOV.U32 R206, RZ, RZ, 0x4 ;  /* 0x00000004ffce7424 */ /* 0x000fc800078e00ff */
[----:B------:R-:W-:-:S07]  /*3bec0*/  MOV R219, R215 ;  /* 0x000000d700db7202 */ /* 0x000fce0000000f00 */
[----:B------:R-:W-:Y:S05]  /*3bed0*/  WARPSYNC.COLLECTIVE R208, `(.L_x_66024) ;  /* 0x00000000d0087348 */ /* 0x000fea0003c00000 */
[----:B------:R0:W1:Y:S02]  /*3bee0*/  SHFL.BFLY P2, R206, R219, R206, R207 ;  /* 0x0c0000cedbce7389 */ /* 0x00006400000400cf */
[----:B01----:R-:W-:Y:S01]  /*3bef0*/  ENDCOLLECTIVE ;  /* 0x000000000000791b */ /* 0x003fe20003800000 */
.L_x_66024:
[----:B------:R-:W-:Y:S01]  /*3bf00*/  FADD.FTZ R215, R215, R206 ;  /* 0x000000ced7d77221 */ /* 0x000fe20000010000 */
[----:B------:R-:W-:-:S04]  /*3bf10*/  IMAD.MOV.U32 R206, RZ, RZ, 0x8 ;  /* 0x00000008ffce7424 */ /* 0x000fc800078e00ff */
[----:B------:R-:W-:-:S07]  /*3bf20*/  MOV R219, R215 ;  /* 0x000000d700db7202 */ /* 0x000fce0000000f00 */
[----:B------:R-:W-:Y:S05]  /*3bf30*/  WARPSYNC.COLLECTIVE R208, `(.L_x_66025) ;  /* 0x00000000d0087348 */ /* 0x000fea0003c00000 */
[----:B------:R0:W1:Y:S02]  /*3bf40*/  SHFL.BFLY P2, R206, R219, R206, R207 ;  /* 0x0c0000cedbce7389 */ /* 0x00006400000400cf */
[----:B01----:R-:W-:Y:S01]  /*3bf50*/  ENDCOLLECTIVE ;  /* 0x000000000000791b */ /* 0x003fe20003800000 */
.L_x_66025:
[----:B------:R-:W-:Y:S01]  /*3bf60*/  FADD.FTZ R215, R215, R206 ;  /* 0x000000ced7d77221 */ /* 0x000fe20000010000 */
[----:B------:R-:W-:-:S04]  /*3bf70*/  IMAD.MOV.U32 R206, RZ, RZ, 0x10 ;  /* 0x00000010ffce7424 */ /* 0x000fc800078e00ff */
[----:B------:R-:W-:-:S07]  /*3bf80*/  MOV R219, R215 ;  /* 0x000000d700db7202 */ /* 0x000fce0000000f00 */
[----:B------:R-:W-:Y:S05]  /*3bf90*/  WARPSYNC.COLLECTIVE R208, `(.L_x_66026) ;  /* 0x00000000d0087348 */ /* 0x000fea0003c00000 */
[----:B------:R0:W1:Y:S02]  /*3bfa0*/  SHFL.BFLY P2, R206, R219, R206, R207 ;  /* 0x0c0000cedbce7389 */ /* 0x00006400000400cf */
[----:B01----:R-:W-:Y:S01]  /*3bfb0*/  ENDCOLLECTIVE ;  /* 0x000000000000791b */ /* 0x003fe20003800000 */
.L_x_66026:
        /* <DEDUP_REMOVED lines=168> */
.L_x_66027:
[----:B------:R-:W-:Y:S01]  /*3ca40*/  FADD.FTZ R215, R215, R206 ;  /* 0x000000ced7d77221 */ /* 0x000fe20000010000 */
[----:B------:R-:W-:-:S03]  /*3ca50*/  MOV R206, 0x2 ;  /* 0x0000000200ce7802 */ /* 0x000fc60000000f00 */
[----:B------:R-:W-:-:S07]  /*3ca60*/  IMAD.MOV.U32 R219, RZ, RZ, R215 ;  /* 0x000000ffffdb7224 */ /* 0x000fce00078e00d7 */
[----:B------:R-:W-:Y:S05]  /*3ca70*/  WARPSYNC.COLLECTIVE R208, `(.L_x_66028) ;  /* 0x00000000d0087348 */ /* 0x000fea0003c00000 */
[----:B------:R0:W1:Y:S02]  /*3ca80*/  SHFL.BFLY P2, R206, R219, R206, R207 ;  /* 0x0c0000cedbce7389 */ /* 0x00006400000400cf */
[----:B01----:R-:W-:Y:S01]  /*3ca90*/  ENDCOLLECTIVE ;  /* 0x000000000000791b */ /* 0x003fe20003800000 */
.L_x_66028:
[----:B------:R-:W-:Y:S01]  /*3caa0*/  FADD.FTZ R215, R215, R206 ;  /* 0x000000ced7d77221 */ /* 0x000fe20000010000 */
[----:B------:R-:W-:-:S03]  /*3cab0*/  HFMA2.MMA R206, -RZ, RZ, 0, 2.384185791015625e-07 ;  /* 0x00000004ffce7435 */ /* 0x000fc600000001ff */
[----:B------:R-:W-:-:S08]  /*3cac0*/  IMAD.MOV.U32 R219, RZ, RZ, R215 ;  /* 0x000000ffffdb7224 */ /* 0x000fd000078e00d7 */
[----:B------:R-:W-:Y:S05]  /*3cad0*/  WARPSYNC.COLLECTIVE R208, `(.L_x_66029) ;  /* 0x00000000d0087348 */ /* 0x000fea0003c00000 */
[----:B------:R0:W1:Y:S02]  /*3cae0*/  SHFL.BFLY P2, R206, R219, R206, R207 ;  /* 0x0c0000cedbce7389 */ /* 0x00006400000400cf */
[----:B01----:R-:W-:Y:S01]  /*3caf0*/  ENDCOLLECTIVE ;  /* 0x000000000000791b */ /* 0x003fe20003800000 */
.L_x_66029:
[----:B------:R-:W-:Y:S01]  /*3cb00*/  FADD.FTZ R215, R215, R206 ;  /* 0x000000ced7d77221 */ /* 0x000fe20000010000 */
[----:B------:R-:W-:-:S03]  /*3cb10*/  MOV R206, 0x8 ;  /* 0x0000000800ce7802 */ /* 0x000fc60000000f00 */
[----:B------:R-:W-:-:S07]  /*3cb20*/  IMAD.MOV.U32 R219, RZ, RZ, R215 ;  /* 0x000000ffffdb7224 */ /* 0x000fce00078e00d7 */
[----:B------:R-:W-:Y:S05]  /*3cb30*/  WARPSYNC.COLLECTIVE R208, `(.L_x_66030) ;  /* 0x00000000d0087348 */ /* 0x000fea0003c00000 */
[----:B------:R0:W1:Y:S02]  /*3cb40*/  SHFL.BFLY P2, R206, R219, R206, R207 ;  /* 0x0c0000cedbce7389 */ /* 0x00006400000400cf */
[----:B01----:R-:W-:Y:S01]  /*3cb50*/  ENDCOLLECTIVE ;  /* 0x000000000000791b */ /* 0x003fe20003800000 */
.L_x_66030:
[----:B------:R-:W-:Y:S01]  /*3cb60*/  FADD.FTZ R215, R215, R206 ;  /* 0x000000ced7d77221 */ /* 0x000fe20000010000 */
[----:B------:R-:W-:-:S03]  /*3cb70*/  HFMA2.MMA R206, -RZ, RZ, 0, 9.5367431640625e-07 ;  /* 0x00000010ffce7435 */ /* 0x000fc600000001ff */
[----:B------:R-:W-:-:S08]  /*3cb80*/  IMAD.MOV.U32 R219, RZ, RZ, R215 ;  /* 0x000000ffffdb7224 */ /* 0x000fd000078e00d7 */
[----:B------:R-:W-:Y:S05]  /*3cb90*/  WARPSYNC.COLLECTIVE R208, `(.L_x_66031) ;  /* 0x00000000d0087348 */ /* 0x000fea0003c00000 */
[----:B------:R0:W1:Y:S02]  /*3cba0*/  SHFL.BFLY P2, R206, R219, R206, R207 ;  /* 0x0c0000cedbce7389 */ /* 0x00006400000400cf */
[----:B01----:R-:W-:Y:S01]  /*3cbb0*/  ENDCOLLECTIVE ;  /* 0x000000000000791b */ /* 0x003fe20003800000 */
.L_x_66031:
[----:B------:R-:W-:Y:S05]  /*3cbc0*/  BRA `(.L_x_66032) ;  /* 0xffffffdc00007947 */ /* 0x000fea000383ffff */
.L_x_66033:
        /* <DEDUP_REMOVED lines=11> */
.L_x_66113:


//--------------------- .nv.global.init           --------------------------
	.section	.nv.global.init,"aw",@progbits
	.align	4
.nv.global.init:
	.type		mrg32k3aM1SubSeq,@object
	.size		mrg32k3aM1SubSeq,(mrg32k3aM2SubSeq - mrg32k3aM1SubSeq)
mrg32k3aM1SubSeq:
        /* <DEDUP_REMOVED lines=126> */
	.type		mrg32k3aM2SubSeq,@object
	.size		mrg32k3aM2SubSeq,(mrg32k3aM1 - mrg32k3aM2SubSeq)
mrg32k3aM2SubSeq:
        /* <DEDUP_REMOVED lines=126> */
	.type		mrg32k3aM1,@object
	.size		mrg32k3aM1,(mrg32k3aM1Seq - mrg32k3aM1)
mrg32k3aM1:
        /* <DEDUP_REMOVED lines=144> */
	.type		mrg32k3aM1Seq,@object
	.size		mrg32k3aM1Seq,(mrg32k3aM2 - mrg32k3aM1Seq)
mrg32k3aM1Seq:
        /* <DEDUP_REMOVED lines=144> */
	.type		mrg32k3aM2,@object
	.size		mrg32k3aM2,(mrg32k3aM2Seq - mrg32k3aM2)
mrg32k3aM2:
        /* <DEDUP_REMOVED lines=144> */
	.type		mrg32k3aM2Seq,@object
	.size		mrg32k3aM2Seq,(precalc_xorwow_matrix - mrg32k3aM2Seq)
mrg32k3aM2Seq:
        /* <DEDUP_REMOVED lines=144> */
	.type		precalc_xorwow_matrix,@object
	.size		precalc_xorwow_matrix,(precalc_xorwow_offset_matrix - precalc_xorwow_matrix)
precalc_xorwow_matrix:
        /* <DEDUP_REMOVED lines=6400> */
	.type		precalc_xorwow_offset_matrix,@object
	.size		precalc_xorwow_offset_matrix,(.L_1 - precalc_xorwow_offset_matrix)
precalc_xorwow_offset_matrix:
        /* <DEDUP_REMOVED lines=6400> */
.L_1:


//--------------------- .nv.shared.reserved.0     --------------------------
	.section	.nv.shared.reserved.0,"aw",@nobits
	.weak		__nv_reservedSMEM_offset_0_alias
	.size		__nv_reservedSMEM_offset_0_alias, 0, 0
	.other		__nv_reservedSMEM_offset_0_alias,@"STO_CUDA_RESERVED_SHARED STV_DEFAULT"
__nv_reservedSMEM_offset_0_alias:
	.zero		0


//--------------------- .nv.constant0._ZN10layer_norm31ln_parallel_residual_fwd_kernelINS_13Kernel_traitsI13__nv_bfloat16S2_S2_S2_fjLj2560ELj1ELj4ELj1ELj16ENS_18Kernel_traits_baseILj2560ES2_S2_S2_S2_fjLj128EEEEELb0ELb0ELb0EEEvNS_9FwdParamsE --------------------------
	.section	.nv.constant0._ZN10layer_norm31ln_parallel_residual_fwd_kernelINS_13Kernel_traitsI13__nv_bfloat16S2_S2_S2_fjLj2560ELj1ELj4ELj1ELj16ENS_18Kernel_traits_baseILj2560ES2_S2_S2_S2_fjLj128EEEEELb0ELb0ELb0EEEvNS_9FwdParamsE,"a",@progbits
	.sectionflags	@""
	.align	4
.nv.constant0._ZN10layer_norm31ln_parallel_residual_fwd_kernelINS_13Kernel_traitsI13__nv_bfloat16S2_S2_S2_fjLj2560ELj1ELj4ELj1ELj16ENS_18Kernel_traits_baseILj2560ES2_S2_S2_S2_fjLj128EEEEELb0ELb0ELb0EEEvNS_9FwdParamsE:
	.zero		760


//--------------------- .nv.constant0._ZN10layer_norm31ln_parallel_residual_fwd_kernelINS_13Kernel_traitsI13__nv_bfloat16S2_S2_S2_fjLj2560ELj1ELj4ELj1ELj16ENS_18Kernel_traits_baseILj2560ES2_S2_S2_S2_fjLj128EEEEELb0ELb0ELb1EEEvNS_9FwdParamsE --------------------------
	.section	.nv.constant0._ZN10layer_norm31ln_parallel_residual_fwd_kernelINS_13Kernel_traitsI13__nv_bfloat16S2_S2_S2_fjLj2560ELj1ELj4ELj1ELj16ENS_18Kernel_traits_baseILj2560ES2_S2_S2_S2_fjLj128EEEEELb0ELb0ELb1EEEvNS_9FwdParamsE,"a",@progbits
	.sectionflags	@""
	.align	4
.nv.constant0._ZN10layer_norm31ln_parallel_residual_fwd_kernelINS_13Kernel_traitsI13__nv_bfloat16S2_S2_S2_fjLj2560ELj1ELj4ELj1ELj16ENS_18Kernel_traits_baseILj2560ES2_S2_S2_S2_fjLj128EEEEELb0ELb0ELb1EEEvNS_9FwdParamsE:
	.zero		760


//--------------------- .nv.constant0._ZN10layer_norm31ln_parallel_residual_fwd_kernelINS_13Kernel_traitsI13__nv_bfloat16S2_S2_S2_fjLj2560ELj1ELj4ELj1ELj16ENS_18Kernel_traits_baseILj2560ES2_S2_S2_S2_fjLj128EEEEELb0ELb1ELb0EEEvNS_9FwdParamsE --------------------------
	.section	.nv.constant0._ZN10layer_norm31ln_parallel_residual_fwd_kernelINS_13Kernel_traitsI13__nv_bfloat16S2_S2_S2_fjLj2560ELj1ELj4ELj1ELj16ENS_18Kernel_traits_baseILj2560ES2_S2_S2_S2_fjLj128EEEEELb0ELb1ELb0EEEvNS_9FwdParamsE,"a",@progbits
	.sectionflags	@""
	.align	4
.nv.constant0._ZN10layer_norm31ln_parallel_residual_fwd_kernelINS_13Kernel_traitsI13__nv_bfloat16S2_S2_S2_fjLj2560ELj1ELj4ELj1ELj16ENS_18Kernel_traits_baseILj2560ES2_S2_S2_S2_fjLj128EEEEELb0ELb1ELb0EEEvNS_9FwdParamsE:
	.zero		760


//--------------------- .nv.constant0._ZN10layer_norm31ln_parallel_residual_fwd_kernelINS_13Kernel_traitsI13__nv_bfloat16S2_S2_S2_fjLj2560ELj1ELj4ELj1ELj16ENS_18Kernel_traits_baseILj2560ES2_S2_S2_S2_fjLj128EEEEELb0ELb1ELb1EEEvNS_9FwdParamsE --------------------------
	.section	.nv.constant0._ZN10layer_norm31ln_parallel_residual_fwd_kernelINS_13Kernel_traitsI13__nv_bfloat16S2_S2_S2_fjLj2560ELj1ELj4ELj1ELj16ENS_18Kernel_traits_baseILj2560ES2_S2_S2_S2_fjLj128EEEEELb0ELb1ELb1EEEvNS_9FwdParamsE,"a",@progbits
	.sectionflags	@""
	.align	4
.nv.constant0._ZN10layer_norm31ln_parallel_residual_fwd_kernelINS_13Kernel_traitsI13__nv_bfloat16S2_S2_S2_fjLj2560ELj1ELj4ELj1ELj16ENS_18Kernel_traits_baseILj2560ES2_S2_S2_S2_fjLj128EEEEELb0ELb1ELb1EEEvNS_9FwdParamsE:
	.zero		760


//--------------------- .nv.constant0._ZN10layer_norm31ln_parallel_residual_fwd_kernelINS_13Kernel_traitsI13__nv_bfloat16S2_S2_S2_fjLj2560ELj1ELj4ELj1ELj16ENS_18Kernel_traits_baseILj2560ES2_S2_S2_S2_fjLj128EEEEELb1ELb0ELb0EEEvNS_9FwdParamsE --------------------------
	.section	.nv.constant0._ZN10layer_norm31ln_parallel_residual_fwd_kernelINS_13Kernel_traitsI13__nv_bfloat16S2_S2_S2_fjLj2560ELj1ELj4ELj1ELj16ENS_18Kernel_traits_baseILj2560ES2_S2_S2_S2_fjLj128EEEEELb1ELb0ELb0EEEvNS_9FwdParamsE,"a",@progbits
	.sectionflags	@""
	.align	4
.nv.constant0._ZN10layer_norm31ln_parallel_residual_fwd_kernelINS_13Kernel_traitsI13__nv_bfloat16S2_S2_S2_fjLj2560ELj1ELj4ELj1ELj16ENS_18Kernel_traits_baseILj2560ES2_S2_S2_S2_fjLj128EEEEELb1ELb0ELb0EEEvNS_9FwdParamsE:
	.zero		760


//--------------------- .nv.constant0._ZN10layer_norm31ln_parallel_residual_fwd_kernelINS_13Kernel_traitsI13__nv_bfloat16S2_S2_S2_fjLj2560ELj1ELj4ELj1ELj16ENS_18Kernel_traits_baseILj2560ES2_S2_S2_S2_fjLj128EEEEELb1ELb0ELb1EEEvNS_9FwdParamsE --------------------------
	.section	.nv.constant0._ZN10layer_norm31ln_parallel_residual_fwd_kernelINS_13Kernel_traitsI13__nv_bfloat16S2_S2_S2_fjLj2560ELj1ELj4ELj1ELj16ENS_18Kernel_traits_baseILj2560ES2_S2_S2_S2_fjLj128EEEEELb1ELb0ELb1EEEvNS_9FwdParamsE,"a",@progbits
	.sectionflags	@""
	.align	4
.nv.constant0._ZN10layer_norm31ln_parallel_residual_fwd_kernelINS_13Kernel_traitsI13__nv_bfloat16S2_S2_S2_fjLj2560ELj1ELj4ELj1ELj16ENS_18Kernel_traits_baseILj2560ES2_S2_S2_S2_fjLj128EEEEELb1ELb0ELb1EEEvNS_9FwdParamsE:
	.zero		760


//--------------------- .nv.constant0._ZN10layer_norm31ln_parallel_residual_fwd_kernelINS_13Kernel_traitsI13__nv_bfloat16S2_S2_S2_fjLj2560ELj1ELj4ELj1ELj16ENS_18Kernel_traits_baseILj2560ES2_S2_S2_S2_fjLj128EEEEELb1ELb1ELb0EEEvNS_9FwdParamsE --------------------------
	.section	.nv.constant0._ZN10layer_norm31ln_parallel_residual_fwd_kernelINS_13Kernel_traitsI13__nv_bfloat16S2_S2_S2_fjLj2560ELj1ELj4ELj1ELj16ENS_18Kernel_traits_baseILj2560ES2_S2_S2_S2_fjLj128EEEEELb1ELb1ELb0EEEvNS_9FwdParamsE,"a",@progbits
	.sectionflags	@""
	.align	4
.nv.constant0._ZN10layer_norm31ln_parallel_residual_fwd_kernelINS_13Kernel_traitsI13__nv_bfloat16S2_S2_S2_fjLj2560ELj1ELj4ELj1ELj16ENS_18Kernel_traits_baseILj2560ES2_S2_S2_S2_fjLj128EEEEELb1ELb1ELb0EEEvNS_9FwdParamsE:
	.zero		760


//--------------------- .nv.constant0._ZN10layer_norm31ln_parallel_residual_fwd_kernelINS_13Kernel_traitsI13__nv_bfloat16S2_S2_S2_fjLj2560ELj1ELj4ELj1ELj16ENS_18Kernel_traits_baseILj2560ES2_S2_S2_S2_fjLj128EEEEELb1ELb1ELb1EEEvNS_9FwdParamsE --------------------------
	.section	.nv.constant0._ZN10layer_norm31ln_parallel_residual_fwd_kernelINS_13Kernel_traitsI13__nv_bfloat16S2_S2_S2_fjLj2560ELj1ELj4ELj1ELj16ENS_18Kernel_traits_baseILj2560ES2_S2_S2_S2_fjLj128EEEEELb1ELb1ELb1EEEvNS_9FwdParamsE,"a",@progbits
	.sectionflags	@""
	.align	4
.nv.constant0._ZN10layer_norm31ln_parallel_residual_fwd_kernelINS_13Kernel_traitsI13__nv_bfloat16S2_S2_S2_fjLj2560ELj1ELj4ELj1ELj16ENS_18Kernel_traits_baseILj2560ES2_S2_S2_S2_fjLj128EEEEELb1ELb1ELb1EEEvNS_9FwdParamsE:
	.zero		760


//--------------------- .nv.constant0._ZN10layer_norm31ln_parallel_residual_fwd_kernelINS_13Kernel_traitsI6__halfS2_S2_S2_fjLj2560ELj1ELj4ELj1ELj16ENS_18Kernel_traits_baseILj2560ES2_S2_S2_S2_fjLj128EEEEELb0ELb0ELb0EEEvNS_9FwdParamsE --------------------------
	.section	.nv.constant0._ZN10layer_norm31ln_parallel_residual_fwd_kernelINS_13Kernel_traitsI6__halfS2_S2_S2_fjLj2560ELj1ELj4ELj1ELj16ENS_18Kernel_traits_baseILj2560ES2_S2_S2_S2_fjLj128EEEEELb0ELb0ELb0EEEvNS_9FwdParamsE,"a",@progbits
	.sectionflags	@""
	.align	4
.nv.constant0._ZN10layer_norm31ln_parallel_residual_fwd_kernelINS_13Kernel_traitsI6__halfS2_S2_S2_fjLj2560ELj1ELj4ELj1ELj16ENS_18Kernel_traits_baseILj2560ES2_S2_S2_S2_fjLj128EEEEELb0ELb0ELb0EEEvNS_9FwdParamsE:
	.zero		760


//--------------------- .nv.constant0._ZN10layer_norm31ln_parallel_residual_fwd_kernelINS_13Kernel_traitsI6__halfS2_S2_S2_fjLj2560ELj1ELj4ELj1ELj16ENS_18Kernel_traits_baseILj2560ES2_S2_S2_S2_fjLj128EEEEELb0ELb0ELb1EEEvNS_9FwdParamsE --------------------------
	.section	.nv.constant0._ZN10layer_norm31ln_parallel_residual_fwd_kernelINS_13Kernel_traitsI6__halfS2_S2_S2_fjLj2560ELj1ELj4ELj1ELj16ENS_18Kernel_traits_baseILj2560ES2_S2_S2_S2_fjLj128EEEEELb0ELb0ELb1EEEvNS_9FwdParamsE,"a",@progbits
	.sectionflags	@""
	.align	4
.nv.constant0._ZN10layer_norm31ln_parallel_residual_fwd_kernelINS_13Kernel_traitsI6__halfS2_S2_S2_fjLj2560ELj1ELj4ELj1ELj16ENS_18Kernel_traits_baseILj2560ES2_S2_S2_S2_fjLj128EEEEELb0ELb0ELb1EEEvNS_9FwdParamsE:
	.zero		760


//--------------------- .nv.constant0._ZN10layer_norm31ln_parallel_residual_fwd_kernelINS_13Kernel_traitsI6__halfS2_S2_S2_fjLj2560ELj1ELj4ELj1ELj16ENS_18Kernel_traits_baseILj2560ES2_S2_S2_S2_fjLj128EEEEELb0ELb1ELb0EEEvNS_9FwdParamsE --------------------------
	.section	.nv.constant0._ZN10layer_norm31ln_parallel_residual_fwd_kernelINS_13Kernel_traitsI6__halfS2_S2_S2_fjLj2560ELj1ELj4ELj1ELj16ENS_18Kernel_traits_baseILj2560ES2_S2_S2_S2_fjLj128EEEEELb0ELb1ELb0EEEvNS_9FwdParamsE,"a",@progbits
	.sectionflags	@""
	.align	4
.nv.constant0._ZN10layer_norm31ln_parallel_residual_fwd_kernelINS_13Kernel_traitsI6__halfS2_S2_S2_fjLj2560ELj1ELj4ELj1ELj16ENS_18Kernel_traits_baseILj2560ES2_S2_S2_S2_fjLj128EEEEELb0ELb1ELb0EEEvNS_9FwdParamsE:
	.zero		760


//--------------------- .nv.constant0._ZN10layer_norm31ln_parallel_residual_fwd_kernelINS_13Kernel_traitsI6__halfS2_S2_S2_fjLj2560ELj1ELj4ELj1ELj16ENS_18Kernel_traits_baseILj2560ES2_S2_S2_S2_fjLj128EEEEELb0ELb1ELb1EEEvNS_9FwdParamsE --------------------------
	.section	.nv.constant0._ZN10layer_norm31ln_parallel_residual_fwd_kernelINS_13Kernel_traitsI6__halfS2_S2_S2_fjLj2560ELj1ELj4ELj1ELj16ENS_18Kernel_traits_baseILj2560ES2_S2_S2_S2_fjLj128EEEEELb0ELb1ELb1EEEvNS_9FwdParamsE,"a",@progbits
	.sectionflags	@""
	.align	4
.nv.constant0._ZN10layer_norm31ln_parallel_residual_fwd_kernelINS_13Kernel_traitsI6__halfS2_S2_S2_fjLj2560ELj1ELj4ELj1ELj16ENS_18Kernel_traits_baseILj2560ES2_S2_S2_S2_fjLj128EEEEELb0ELb1ELb1EEEvNS_9FwdParamsE:
	.zero		760


//--------------------- .nv.constant0._ZN10layer_norm31ln_parallel_residual_fwd_kernelINS_13Kernel_traitsI6__halfS2_S2_S2_fjLj2560ELj1ELj4ELj1ELj16ENS_18Kernel_traits_baseILj2560ES2_S2_S2_S2_fjLj128EEEEELb1ELb0ELb0EEEvNS_9FwdParamsE --------------------------
	.section	.nv.constant0._ZN10layer_norm31ln_parallel_residual_fwd_kernelINS_13Kernel_traitsI6__halfS2_S2_S2_fjLj2560ELj1ELj4ELj1ELj16ENS_18Kernel_traits_baseILj2560ES2_S2_S2_S2_fjLj128EEEEELb1ELb0ELb0EEEvNS_9FwdParamsE,"a",@progbits
	.sectionflags	@""
	.align	4
.nv.constant0._ZN10layer_norm31ln_parallel_residual_fwd_kernelINS_13Kernel_traitsI6__halfS2_S2_S2_fjLj2560ELj1ELj4ELj1ELj16ENS_18Kernel_traits_baseILj2560ES2_S2_S2_S2_fjLj128EEEEELb1ELb0ELb0EEEvNS_9FwdParamsE:
	.zero		760


//--------------------- .nv.constant0._ZN10layer_norm31ln_parallel_residual_fwd_kernelINS_13Kernel_traitsI6__halfS2_S2_S2_fjLj2560ELj1ELj4ELj1ELj16ENS_18Kernel_traits_baseILj2560ES2_S2_S2_S2_fjLj128EEEEELb1ELb0ELb1EEEvNS_9FwdParamsE --------------------------
	.section	.nv.constant0._ZN10layer_norm31ln_parallel_residual_fwd_kernelINS_13Kernel_traitsI6__halfS2_S2_S2_fjLj2560ELj1ELj4ELj1ELj16ENS_18Kernel_traits_baseILj2560ES2_S2_S2_S2_fjLj128EEEEELb1ELb0ELb1EEEvNS_9FwdParamsE,"a",@progbits
	.sectionflags	@""
	.align	4
.nv.constant0._ZN10layer_norm31ln_parallel_residual_fwd_kernelINS_13Kernel_traitsI6__halfS2_S2_S2_fjLj2560ELj1ELj4ELj1ELj16ENS_18Kernel_traits_baseILj2560ES2_S2_S2_S2_fjLj128EEEEELb1ELb0ELb1EEEvNS_9FwdParamsE:
	.zero		760


//--------------------- .nv.constant0._ZN10layer_norm31ln_parallel_residual_fwd_kernelINS_13Kernel_traitsI6__halfS2_S2_S2_fjLj2560ELj1ELj4ELj1ELj16ENS_18Kernel_traits_baseILj2560ES2_S2_S2_S2_fjLj128EEEEELb1ELb1ELb0EEEvNS_9FwdParamsE --------------------------
	.section	.nv.constant0._ZN10layer_norm31ln_parallel_residual_fwd_kernelINS_13Kernel_traitsI6__halfS2_S2_S2_fjLj2560ELj1ELj4ELj1ELj16ENS_18Kernel_traits_baseILj2560ES2_S2_S2_S2_fjLj128EEEEELb1ELb1ELb0EEEvNS_9FwdParamsE,"a",@progbits
	.sectionflags	@""
	.align	4
.nv.constant0._ZN10layer_norm31ln_parallel_residual_fwd_kernelINS_13Kernel_traitsI6__halfS2_S2_S2_fjLj2560ELj1ELj4ELj1ELj16ENS_18Kernel_traits_baseILj2560ES2_S2_S2_S2_fjLj128EEEEELb1ELb1ELb0EEEvNS_9FwdParamsE:
	.zero		760


//--------------------- .nv.constant0._ZN10layer_norm31ln_parallel_residual_fwd_kernelINS_13Kernel_traitsI6__halfS2_S2_S2_fjLj2560ELj1ELj4ELj1ELj16ENS_18Kernel_traits_baseILj2560ES2_S2_S2_S2_fjLj128EEEEELb1ELb1ELb1EEEvNS_9FwdParamsE --------------------------
	.section	.nv.constant0._ZN10layer_norm31ln_parallel_residual_fwd_kernelINS_13Kernel_traitsI6__halfS2_S2_S2_fjLj2560ELj1ELj4ELj1ELj16ENS_18Kernel_traits_baseILj2560ES2_S2_S2_S2_fjLj128EEEEELb1ELb1ELb1EEEvNS_9FwdParamsE,"a",@progbits
	.sectionflags	@""
	.align	4
.nv.constant0._ZN10layer_norm31ln_parallel_residual_fwd_kernelINS_13Kernel_traitsI6__halfS2_S2_S2_fjLj2560ELj1ELj4ELj1ELj16ENS_18Kernel_traits_baseILj2560ES2_S2_S2_S2_fjLj128EEEEELb1ELb1ELb1EEEvNS_9FwdParamsE:
	.zero		760


//--------------------- .nv.constant0._ZN10layer_norm31ln_parallel_residual_fwd_kernelINS_13Kernel_traitsIf13__nv_bfloat16S2_S2_fjLj2560ELj1ELj4ELj1ELj16ENS_18Kernel_traits_baseILj2560EfS2_S2_S2_fjLj128EEEEELb0ELb0ELb0EEEvNS_9FwdParamsE --------------------------
	.section	.nv.constant0._ZN10layer_norm31ln_parallel_residual_fwd_kernelINS_13Kernel_traitsIf13__nv_bfloat16S2_S2_fjLj2560ELj1ELj4ELj1ELj16ENS_18Kernel_traits_baseILj2560EfS2_S2_S2_fjLj128EEEEELb0ELb0ELb0EEEvNS_9FwdParamsE,"a",@progbits
	.sectionflags	@""
	.align	4
.nv.constant0._ZN10layer_norm31ln_parallel_residual_fwd_kernelINS_13Kernel_traitsIf13__nv_bfloat16S2_S2_fjLj2560ELj1ELj4ELj1ELj16ENS_18Kernel_traits_baseILj2560EfS2_S2_S2_fjLj128EEEEELb0ELb0ELb0EEEvNS_9FwdParamsE:
	.zero		760


//--------------------- .nv.constant0._ZN10layer_norm31ln_parallel_residual_fwd_kernelINS_13Kernel_traitsIf13__nv_bfloat16S2_S2_fjLj2560ELj1ELj4ELj1ELj16ENS_18Kernel_traits_baseILj2560EfS2_S2_S2_fjLj128EEEEELb0ELb0ELb1EEEvNS_9FwdParamsE --------------------------
	.section	.nv.constant0._ZN10layer_norm31ln_parallel_residual_fwd_kernelINS_13Kernel_traitsIf13__nv_bfloat16S2_S2_fjLj2560ELj1ELj4ELj1ELj16ENS_18Kernel_traits_baseILj2560EfS2_S2_S2_fjLj128EEEEELb0ELb0ELb1EEEvNS_9FwdParamsE,"a",@progbits
	.sectionflags	@""
	.align	4
.nv.constant0._ZN10layer_norm31ln_parallel_residual_fwd_kernelINS_13Kernel_traitsIf13__nv_bfloat16S2_S2_fjLj2560ELj1ELj4ELj1ELj16ENS_18Kernel_traits_baseILj2560EfS2_S2_S2_fjLj128EEEEELb0ELb0ELb1EEEvNS_9FwdParamsE:
	.zero		760


//--------------------- .nv.constant0._ZN10layer_norm31ln_parallel_residual_fwd_kernelINS_13Kernel_traitsIf13__nv_bfloat16S2_S2_fjLj2560ELj1ELj4ELj1ELj16ENS_18Kernel_traits_baseILj2560EfS2_S2_S2_fjLj128EEEEELb0ELb1ELb0EEEvNS_9FwdParamsE --------------------------
	.section	.nv.constant0._ZN10layer_norm31ln_parallel_residual_fwd_kernelINS_13Kernel_traitsIf13__nv_bfloat16S2_S2_fjLj2560ELj1ELj4ELj1ELj16ENS_18Kernel_traits_baseILj2560EfS2_S2_S2_fjLj128EEEEELb0ELb1ELb0EEEvNS_9FwdParamsE,"a",@progbits
	.sectionflags	@""
	.align	4
.nv.constant0._ZN10layer_norm31ln_parallel_residual_fwd_kernelINS_13Kernel_traitsIf13__nv_bfloat16S2_S2_fjLj2560ELj1ELj4ELj1ELj16ENS_18Kernel_traits_baseILj2560EfS2_S2_S2_fjLj128EEEEELb0ELb1ELb0EEEvNS_9FwdParamsE:
	.zero		760


//--------------------- .nv.constant0._ZN10layer_norm31ln_parallel_residual_fwd_kernelINS_13Kernel_traitsIf13__nv_bfloat16S2_S2_fjLj2560ELj1ELj4ELj1ELj16ENS_18Kernel_traits_baseILj2560EfS2_S2_S2_fjLj128EEEEELb0ELb1ELb1EEEvNS_9FwdParamsE --------------------------
	.section	.nv.constant0._ZN10layer_norm31ln_parallel_residual_fwd_kernelINS_13Kernel_traitsIf13__nv_bfloat16S2_S2_fjLj2560ELj1ELj4ELj1ELj16ENS_18Kernel_traits_baseILj2560EfS2_S2_S2_fjLj128EEEEELb0ELb1ELb1EEEvNS_9FwdParamsE,"a",@progbits
	.sectionflags	@""
	.align	4
.nv.constant0._ZN10layer_norm31ln_parallel_residual_fwd_kernelINS_13Kernel_traitsIf13__nv_bfloat16S2_S2_fjLj2560ELj1ELj4ELj1ELj16ENS_18Kernel_traits_baseILj2560EfS2_S2_S2_fjLj128EEEEELb0ELb1ELb1EEEvNS_9FwdParamsE:
	.zero		760


//--------------------- .nv.constant0._ZN10layer_norm31ln_parallel_residual_fwd_kernelINS_13Kernel_traitsIf13__nv_bfloat16S2_S2_fjLj2560ELj1ELj4ELj1ELj16ENS_18Kernel_traits_baseILj2560EfS2_S2_S2_fjLj128EEEEELb1ELb0ELb0EEEvNS_9FwdParamsE --------------------------
	.section	.nv.constant0._ZN10layer_norm31ln_parallel_residual_fwd_kernelINS_13Kernel_traitsIf13__nv_bfloat16S2_S2_fjLj2560ELj1ELj4ELj1ELj16ENS_18Kernel_traits_baseILj2560EfS2_S2_S2_fjLj128EEEEELb1ELb0ELb0EEEvNS_9FwdParamsE,"a",@progbits
	.sectionflags	@""
	.align	4
.nv.constant0._ZN10layer_norm31ln_parallel_residual_fwd_kernelINS_13Kernel_traitsIf13__nv_bfloat16S2_S2_fjLj2560ELj1ELj4ELj1ELj16ENS_18Kernel_traits_baseILj2560EfS2_S2_S2_fjLj128EEEEELb1ELb0ELb0EEEvNS_9FwdParamsE:
	.zero		760


//--------------------- .nv.constant0._ZN10layer_norm31ln_parallel_residual_fwd_kernelINS_13Kernel_traitsIf13__nv_bfloat16S2_S2_fjLj2560ELj1ELj4ELj1ELj16ENS_18Kernel_traits_baseILj2560EfS2_S2_S2_fjLj128EEEEELb1ELb0ELb1EEEvNS_9FwdParamsE --------------------------
	.section	.nv.constant0._ZN10layer_norm31ln_parallel_residual_fwd_kernelINS_13Kernel_traitsIf13__nv_bfloat16S2_S2_fjLj2560ELj1ELj4ELj1ELj16ENS_18Kernel_traits_baseILj2560EfS2_S2_S2_fjLj128EEEEELb1ELb0ELb1EEEvNS_9FwdParamsE,"a",@progbits
	.sectionflags	@""
	.align	4
.nv.constant0._ZN10layer_norm31ln_parallel_residual_fwd_kernelINS_13Kernel_traitsIf13__nv_bfloat16S2_S2_fjLj2560ELj1ELj4ELj1ELj16ENS_18Kernel_traits_baseILj2560EfS2_S2_S2_fjLj128EEEEELb1ELb0ELb1EEEvNS_9FwdParamsE:
	.zero		760


//--------------------- .nv.constant0._ZN10layer_norm31ln_parallel_residual_fwd_kernelINS_13Kernel_traitsIf13__nv_bfloat16S2_S2_fjLj2560ELj1ELj4ELj1ELj16ENS_18Kernel_traits_baseILj2560EfS2_S2_S2_fjLj128EEEEELb1ELb1ELb0EEEvNS_9FwdParamsE --------------------------
	.section	.nv.constant0._ZN10layer_norm31ln_parallel_residual_fwd_kernelINS_13Kernel_traitsIf13__nv_bfloat16S2_S2_fjLj2560ELj1ELj4ELj1ELj16ENS_18Kernel_traits_baseILj2560EfS2_S2_S2_fjLj128EEEEELb1ELb1ELb0EEEvNS_9FwdParamsE,"a",@progbits
	.sectionflags	@""
	.align	4
.nv.constant0._ZN10layer_norm31ln_parallel_residual_fwd_kernelINS_13Kernel_traitsIf13__nv_bfloat16S2_S2_fjLj2560ELj1ELj4ELj1ELj16ENS_18Kernel_traits_baseILj2560EfS2_S2_S2_fjLj128EEEEELb1ELb1ELb0EEEvNS_9FwdParamsE:
	.zero		760


//--------------------- .nv.constant0._ZN10layer_norm31ln_parallel_residual_fwd_kernelINS_13Kernel_traitsIf13__nv_bfloat16S2_S2_fjLj2560ELj1ELj4ELj1ELj16ENS_18Kernel_traits_baseILj2560EfS2_S2_S2_fjLj128EEEEELb1ELb1ELb1EEEvNS_9FwdParamsE --------------------------
	.section	.nv.constant0._ZN10layer_norm31ln_parallel_residual_fwd_kernelINS_13Kernel_traitsIf13__nv_bfloat16S2_S2_fjLj2560ELj1ELj4ELj1ELj16ENS_18Kernel_traits_baseILj2560EfS2_S2_S2_fjLj128EEEEELb1ELb1ELb1EEEvNS_9FwdParamsE,"a",@progbits
	.sectionflags	@""
	.align	4
.nv.constant0._ZN10layer_norm31ln_parallel_residual_fwd_kernelINS_13Kernel_traitsIf13__nv_bfloat16S2_S2_fjLj2560ELj1ELj4ELj1ELj16ENS_18Kernel_traits_baseILj2560EfS2_S2_S2_fjLj128EEEEELb1ELb1ELb1EEEvNS_9FwdParamsE:
	.zero		760


//--------------------- .nv.constant0._ZN10layer_norm31ln_parallel_residual_fwd_kernelINS_13Kernel_traitsI13__nv_bfloat16S2_fS2_fjLj2560ELj1ELj4ELj1ELj16ENS_18Kernel_traits_baseILj2560ES2_S2_fS2_fjLj128EEEEELb0ELb0ELb0EEEvNS_9FwdParamsE --------------------------
	.section	.nv.constant0._ZN10layer_norm31ln_parallel_residual_fwd_kernelINS_13Kernel_traitsI13__nv_bfloat16S2_fS2_fjLj2560ELj1ELj4ELj1ELj16ENS_18Kernel_traits_baseILj2560ES2_S2_fS2_fjLj128EEEEELb0ELb0ELb0EEEvNS_9FwdParamsE,"a",@progbits
	.sectionflags	@""
	.align	4
.nv.constant0._ZN10layer_norm31ln_parallel_residual_fwd_kernelINS_13Kernel_traitsI13__nv_bfloat16S2_fS2_fjLj2560ELj1ELj4ELj1ELj16ENS_18Kernel_traits_baseILj2560ES2_S2_fS2_fjLj128EEEEELb0ELb0ELb0EEEvNS_9FwdParamsE:
	.zero		760


//--------------------- .nv.constant0._ZN10layer_norm31ln_parallel_residual_fwd_kernelINS_13Kernel_traitsI13__nv_bfloat16S2_fS2_fjLj2560ELj1ELj4ELj1ELj16ENS_18Kernel_traits_baseILj2560ES2_S2_fS2_fjLj128EEEEELb0ELb0ELb1EEEvNS_9FwdParamsE --------------------------
	.section	.nv.constant0._ZN10layer_norm31ln_parallel_residual_fwd_kernelINS_13Kernel_traitsI13__nv_bfloat16S2_fS2_fjLj2560ELj1ELj4ELj1ELj16ENS_18Kernel_traits_baseILj2560ES2_S2_fS2_fjLj128EEEEELb0ELb0ELb1EEEvNS_9FwdParamsE,"a",@progbits
	.sectionflags	@""
	.align	4
.nv.constant0._ZN10layer_norm31ln_parallel_residual_fwd_kernelINS_13Kernel_traitsI13__nv_bfloat16S2_fS2_fjLj2560ELj1ELj4ELj1ELj16ENS_18Kernel_traits_baseILj2560ES2_S2_fS2_fjLj128EEEEELb0ELb0ELb1EEEvNS_9FwdParamsE:
	.zero		760


//--------------------- .nv.constant0._ZN10layer_norm31ln_parallel_residual_fwd_kernelINS_13Kernel_traitsI13__nv_bfloat16S2_fS2_fjLj2560ELj1ELj4ELj1ELj16ENS_18Kernel_traits_baseILj2560ES2_S2_fS2_fjLj128EEEEELb0ELb1ELb0EEEvNS_9FwdParamsE --------------------------
	.section	.nv.constant0._ZN10layer_norm31ln_parallel_residual_fwd_kernelINS_13Kernel_traitsI13__nv_bfloat16S2_fS2_fjLj2560ELj1ELj4ELj1ELj16ENS_18Kernel_traits_baseILj2560ES2_S2_fS2_fjLj128EEEEELb0ELb1ELb0EEEvNS_9FwdParamsE,"a",@progbits
	.sectionflags	@""
	.align	4
.nv.constant0._ZN10layer_norm31ln_parallel_residual_fwd_kernelINS_13Kernel_traitsI13__nv_bfloat16S2_fS2_fjLj2560ELj1ELj4ELj1ELj16ENS_18Kernel_traits_baseILj2560ES2_S2_fS2_fjLj128EEEEELb0ELb1ELb0EEEvNS_9FwdParamsE:
	.zero		760


//--------------------- .nv.constant0._ZN10layer_norm31ln_parallel_residual_fwd_kernelINS_13Kernel_traitsI13__nv_bfloat16S2_fS2_fjLj2560ELj1ELj4ELj1ELj16ENS_18Kernel_traits_baseILj2560ES2_S2_fS2_fjLj128EEEEELb0ELb1ELb1EEEvNS_9FwdParamsE --------------------------
	.section	.nv.constant0._ZN10layer_norm31ln_parallel_residual_fwd_kernelINS_13Kernel_traitsI13__nv_bfloat16S2_fS2_fjLj2560ELj1ELj4ELj1ELj16ENS_18Kernel_traits_baseILj2560ES2_S2_fS2_fjLj128EEEEELb0ELb1ELb1EEEvNS_9FwdParamsE,"a",@progbits
	.sectionflags	@""
	.align	4
.nv.constant0._ZN10layer_norm31ln_parallel_residual_fwd_kernelINS_13Kernel_traitsI13__nv_bfloat16S2_fS2_fjLj2560ELj1ELj4ELj1ELj16ENS_18Kernel_traits_baseILj2560ES2_S2_fS2_fjLj128EEEEELb0ELb1ELb1EEEvNS_9FwdParamsE:
	.zero		760


//--------------------- .nv.constant0._ZN10layer_norm31ln_parallel_residual_fwd_kernelINS_13Kernel_traitsI13__nv_bfloat16S2_fS2_fjLj2560ELj1ELj4ELj1ELj16ENS_18Kernel_traits_baseILj2560ES2_S2_fS2_fjLj128EEEEELb1ELb0ELb0EEEvNS_9FwdParamsE --------------------------
	.section	.nv.constant0._ZN10layer_norm31ln_parallel_residual_fwd_kernelINS_13Kernel_traitsI13__nv_bfloat16S2_fS2_fjLj2560ELj1ELj4ELj1ELj16ENS_18Kernel_traits_baseILj2560ES2_S2_fS2_fjLj128EEEEELb1ELb0ELb0EEEvNS_9FwdParamsE,"a",@progbits
	.sectionflags	@""
	.align	4
.nv.constant0._ZN10layer_norm31ln_parallel_residual_fwd_kernelINS_13Kernel_traitsI13__nv_bfloat16S2_fS2_fjLj2560ELj1ELj4ELj1ELj16ENS_18Kernel_traits_baseILj2560ES2_S2_fS2_fjLj128EEEEELb1ELb0ELb0EEEvNS_9FwdParamsE:
	.zero		760


//--------------------- .nv.constant0._ZN10layer_norm31ln_parallel_residual_fwd_kernelINS_13Kernel_traitsI13__nv_bfloat16S2_fS2_fjLj2560ELj1ELj4ELj1ELj16ENS_18Kernel_traits_baseILj2560ES2_S2_fS2_fjLj128EEEEELb1ELb0ELb1EEEvNS_9FwdParamsE --------------------------
	.section	.nv.constant0._ZN10layer_norm31ln_parallel_residual_fwd_kernelINS_13Kernel_traitsI13__nv_bfloat16S2_fS2_fjLj2560ELj1ELj4ELj1ELj16ENS_18Kernel_traits_baseILj2560ES2_S2_fS2_fjLj128EEEEELb1ELb0ELb1EEEvNS_9FwdParamsE,"a",@progbits
	.sectionflags	@""
	.align	4
.nv.constant0._ZN10layer_norm31ln_parallel_residual_fwd_kernelINS_13Kernel_traitsI13__nv_bfloat16S2_fS2_fjLj2560ELj1ELj4ELj1ELj16ENS_18Kernel_traits_baseILj2560ES2_S2_fS2_fjLj128EEEEELb1ELb0ELb1EEEvNS_9FwdParamsE:
	.zero		760


//--------------------- .nv.constant0._ZN10layer_norm31ln_parallel_residual_fwd_kernelINS_13Kernel_traitsI13__nv_bfloat16S2_fS2_fjLj2560ELj1ELj4ELj1ELj16ENS_18Kernel_traits_baseILj2560ES2_S2_fS2_fjLj128EEEEELb1ELb1ELb0EEEvNS_9FwdParamsE --------------------------
	.section	.nv.constant0._ZN10layer_norm31ln_parallel_residual_fwd_kernelINS_13Kernel_traitsI13__nv_bfloat16S2_fS2_fjLj2560ELj1ELj4ELj1ELj16ENS_18Kernel_traits_baseILj2560ES2_S2_fS2_fjLj128EEEEELb1ELb1ELb0EEEvNS_9FwdParamsE,"a",@progbits
	.sectionflags	@""
	.align	4
.nv.constant0._ZN10layer_norm31ln_parallel_residual_fwd_kernelINS_13Kernel_traitsI13__nv_bfloat16S2_fS2_fjLj2560ELj1ELj4ELj1ELj16ENS_18Kernel_traits_baseILj2560ES2_S2_fS2_fjLj128EEEEELb1ELb1ELb0EEEvNS_9FwdParamsE:
	.zero		760


//--------------------- .nv.constant0._ZN10layer_norm31ln_parallel_residual_fwd_kernelINS_13Kernel_traitsI13__nv_bfloat16S2_fS2_fjLj2560ELj1ELj4ELj1ELj16ENS_18Kernel_traits_baseILj2560ES2_S2_fS2_fjLj128EEEEELb1ELb1ELb1EEEvNS_9FwdParamsE --------------------------
	.section	.nv.constant0._ZN10layer_norm31ln_parallel_residual_fwd_kernelINS_13Kernel_traitsI13__nv_bfloat16S2_fS2_fjLj2560ELj1ELj4ELj1ELj16ENS_18Kernel_traits_baseILj2560ES2_S2_fS2_fjLj128EEEEELb1ELb1ELb1EEEvNS_9FwdParamsE,"a",@progbits
	.sectionflags	@""
	.align	4
.nv.constant0._ZN10layer_norm31ln_parallel_residual_fwd_kernelINS_13Kernel_traitsI13__nv_bfloat16S2_fS2_fjLj2560ELj1ELj4ELj1ELj16ENS_18Kernel_traits_baseILj2560ES2_S2_fS2_fjLj128EEEEELb1ELb1ELb1EEEvNS_9FwdParamsE:
	.zero		760


//--------------------- .nv.constant0._ZN10layer_norm31ln_parallel_residual_fwd_kernelINS_13Kernel_traitsIf13__nv_bfloat16fS2_fjLj2560ELj1ELj4ELj1ELj16ENS_18Kernel_traits_baseILj2560EfS2_fS2_fjLj128EEEEELb0ELb0ELb0EEEvNS_9FwdParamsE --------------------------
	.section	.nv.constant0._ZN10layer_norm31ln_parallel_residual_fwd_kernelINS_13Kernel_traitsIf13__nv_bfloat16fS2_fjLj2560ELj1ELj4ELj1ELj16ENS_18Kernel_traits_baseILj2560EfS2_fS2_fjLj128EEEEELb0ELb0ELb0EEEvNS_9FwdParamsE,"a",@progbits
	.sectionflags	@""
	.align	4
.nv.constant0._ZN10layer_norm31ln_parallel_residual_fwd_kernelINS_13Kernel_traitsIf13__nv_bfloat16fS2_fjLj2560ELj1ELj4ELj1ELj16ENS_18Kernel_traits_baseILj2560EfS2_fS2_fjLj128EEEEELb0ELb0ELb0EEEvNS_9FwdParamsE:
	.zero		760


//--------------------- .nv.constant0._ZN10layer_norm31ln_parallel_residual_fwd_kernelINS_13Kernel_traitsIf13__nv_bfloat16fS2_fjLj2560ELj1ELj4ELj1ELj16ENS_18Kernel_traits_baseILj2560EfS2_fS2_fjLj128EEEEELb0ELb0ELb1EEEvNS_9FwdParamsE --------------------------
	.section	.nv.constant0._ZN10layer_norm31ln_parallel_residual_fwd_kernelINS_13Kernel_traitsIf13__nv_bfloat16fS2_fjLj2560ELj1ELj4ELj1ELj16ENS_18Kernel_traits_baseILj2560EfS2_fS2_fjLj128EEEEELb0ELb0ELb1EEEvNS_9FwdParamsE,"a",@progbits
	.sectionflags	@""
	.align	4
.nv.constant0._ZN10layer_norm31ln_parallel_residual_fwd_kernelINS_13Kernel_traitsIf13__nv_bfloat16fS2_fjLj2560ELj1ELj4ELj1ELj16ENS_18Kernel_traits_baseILj2560EfS2_fS2_fjLj128EEEEELb0ELb0ELb1EEEvNS_9FwdParamsE:
	.zero		760


//--------------------- .nv.constant0._ZN10layer_norm31ln_parallel_residual_fwd_kernelINS_13Kernel_traitsIf13__nv_bfloat16fS2_fjLj2560ELj1ELj4ELj1ELj16ENS_18Kernel_traits_baseILj2560EfS2_fS2_fjLj128EEEEELb0ELb1ELb0EEEvNS_9FwdParamsE --------------------------
	.section	.nv.constant0._ZN10layer_norm31ln_parallel_residual_fwd_kernelINS_13Kernel_traitsIf13__nv_bfloat16fS2_fjLj2560ELj1ELj4ELj1ELj16ENS_18Kernel_traits_baseILj2560EfS2_fS2_fjLj128EEEEELb0ELb1ELb0EEEvNS_9FwdParamsE,"a",@progbits
	.sectionflags	@""
	.align	4
.nv.constant0._ZN10layer_norm31ln_parallel_residual_fwd_kernelINS_13Kernel_traitsIf13__nv_bfloat16fS2_fjLj2560ELj1ELj4ELj1ELj16ENS_18Kernel_traits_baseILj2560EfS2_fS2_fjLj128EEEEELb0ELb1ELb0EEEvNS_9FwdParamsE:
	.zero		760


//--------------------- .nv.constant0._ZN10layer_norm31ln_parallel_residual_fwd_kernelINS_13Kernel_traitsIf13__nv_bfloat16fS2_fjLj2560ELj1ELj4ELj1ELj16ENS_18Kernel_traits_baseILj2560EfS2_fS2_fjLj128EEEEELb0ELb1ELb1EEEvNS_9FwdParamsE --------------------------
	.section	.nv.constant0._ZN10layer_norm31ln_parallel_residual_fwd_kernelINS_13Kernel_traitsIf13__nv_bfloat16fS2_fjLj2560ELj1ELj4ELj1ELj16ENS_18Kernel_traits_baseILj2560EfS2_fS2_fjLj128EEEEELb0ELb1ELb1EEEvNS_9FwdParamsE,"a",@progbits
	.sectionflags	@""
	.align	4
.nv.constant0._ZN10layer_norm31ln_parallel_residual_fwd_kernelINS_13Kernel_traitsIf13__nv_bfloat16fS2_fjLj2560ELj1ELj4ELj1ELj16ENS_18Kernel_traits_baseILj2560EfS2_fS2_fjLj128EEEEELb0ELb1ELb1EEEvNS_9FwdParamsE:
	.zero		760


//--------------------- .nv.constant0._ZN10layer_norm31ln_parallel_residual_fwd_kernelINS_13Kernel_traitsIf13__nv_bfloat16fS2_fjLj2560ELj1ELj4ELj1ELj16ENS_18Kernel_traits_baseILj2560EfS2_fS2_fjLj128EEEEELb1ELb0ELb0EEEvNS_9FwdParamsE --------------------------
	.section	.nv.constant0._ZN10layer_norm31ln_parallel_residual_fwd_kernelINS_13Kernel_traitsIf13__nv_bfloat16fS2_fjLj2560ELj1ELj4ELj1ELj16ENS_18Kernel_traits_baseILj2560EfS2_fS2_fjLj128EEEEELb1ELb0ELb0EEEvNS_9FwdParamsE,"a",@progbits
	.sectionflags	@""
	.align	4
.nv.constant0._ZN10layer_norm31ln_parallel_residual_fwd_kernelINS_13Kernel_traitsIf13__nv_bfloat16fS2_fjLj2560ELj1ELj4ELj1ELj16ENS_18Kernel_traits_baseILj2560EfS2_fS2_fjLj128EEEEELb1ELb0ELb0EEEvNS_9FwdParamsE:
	.zero		760


//--------------------- .nv.constant0._ZN10layer_norm31ln_parallel_residual_fwd_kernelINS_13Kernel_traitsIf13__nv_bfloat16fS2_fjLj2560ELj1ELj4ELj1ELj16ENS_18Kernel_traits_baseILj2560EfS2_fS2_fjLj128EEEEELb1ELb0ELb1EEEvNS_9FwdParamsE --------------------------
	.section	.nv.constant0._ZN10layer_norm31ln_parallel_residual_fwd_kernelINS_13Kernel_traitsIf13__nv_bfloat16fS2_fjLj2560ELj1ELj4ELj1ELj16ENS_18Kernel_traits_baseILj2560EfS2_fS2_fjLj128EEEEELb1ELb0ELb1EEEvNS_9FwdParamsE,"a",@progbits
	.sectionflags	@""
	.align	4
.nv.constant0._ZN10layer_norm31ln_parallel_residual_fwd_kernelINS_13Kernel_traitsIf13__nv_bfloat16fS2_fjLj2560ELj1ELj4ELj1ELj16ENS_18Kernel_traits_baseILj2560EfS2_fS2_fjLj128EEEEELb1ELb0ELb1EEEvNS_9FwdParamsE:
	.zero		760


//--------------------- .nv.constant0._ZN10layer_norm31ln_parallel_residual_fwd_kernelINS_13Kernel_traitsIf13__nv_bfloat16fS2_fjLj2560ELj1ELj4ELj1ELj16ENS_18Kernel_traits_baseILj2560EfS2_fS2_fjLj128EEEEELb1ELb1ELb0EEEvNS_9FwdParamsE --------------------------
	.section	.nv.constant0._ZN10layer_norm31ln_parallel_residual_fwd_kernelINS_13Kernel_traitsIf13__nv_bfloat16fS2_fjLj2560ELj1ELj4ELj1ELj16ENS_18Kernel_traits_baseILj2560EfS2_fS2_fjLj128EEEEELb1ELb1ELb0EEEvNS_9FwdParamsE,"a",@progbits
	.sectionflags	@""
	.align	4
.nv.constant0._ZN10layer_norm31ln_parallel_residual_fwd_kernelINS_13Kernel_traitsIf13__nv_bfloat16fS2_fjLj2560ELj1ELj4ELj1ELj16ENS_18Kernel_traits_baseILj2560EfS2_fS2_fjLj128EEEEELb1ELb1ELb0EEEvNS_9FwdParamsE:
	.zero		760


//--------------------- .nv.constant0._ZN10layer_norm31ln_parallel_residual_fwd_kernelINS_13Kernel_traitsIf13__nv_bfloat16fS2_fjLj2560ELj1ELj4ELj1ELj16ENS_18Kernel_traits_baseILj2560EfS2_fS2_fjLj128EEEEELb1ELb1ELb1EEEvNS_9FwdParamsE --------------------------
	.section	.nv.constant0._ZN10layer_norm31ln_parallel_residual_fwd_kernelINS_13Kernel_traitsIf13__nv_bfloat16fS2_fjLj2560ELj1ELj4ELj1ELj16ENS_18Kernel_traits_baseILj2560EfS2_fS2_fjLj128EEEEELb1ELb1ELb1EEEvNS_9FwdParamsE,"a",@progbits
	.sectionflags	@""
	.align	4
.nv.constant0._ZN10layer_norm31ln_parallel_residual_fwd_kernelINS_13Kernel_traitsIf13__nv_bfloat16fS2_fjLj2560ELj1ELj4ELj1ELj16ENS_18Kernel_traits_baseILj2560EfS2_fS2_fjLj128EEEEELb1ELb1ELb1EEEvNS_9FwdParamsE:
	.zero		760


//--------------------- .nv.constant0._ZN10layer_norm31ln_parallel_residual_fwd_kernelINS_13Kernel_traitsIf6__halfS2_S2_fjLj2560ELj1ELj4ELj1ELj16ENS_18Kernel_traits_baseILj2560EfS2_S2_S2_fjLj128EEEEELb0ELb0ELb0EEEvNS_9FwdParamsE --------------------------
	.section	.nv.constant0._ZN10layer_norm31ln_parallel_residual_fwd_kernelINS_13Kernel_traitsIf6__halfS2_S2_fjLj2560ELj1ELj4ELj1ELj16ENS_18Kernel_traits_baseILj2560EfS2_S2_S2_fjLj128EEEEELb0ELb0ELb0EEEvNS_9FwdParamsE,"a",@progbits
	.sectionflags	@""
	.align	4
.nv.constant0._ZN10layer_norm31ln_parallel_residual_fwd_kernelINS_13Kernel_traitsIf6__halfS2_S2_fjLj2560ELj1ELj4ELj1ELj16ENS_18Kernel_traits_baseILj2560EfS2_S2_S2_fjLj128EEEEELb0ELb0ELb0EEEvNS_9FwdParamsE:
	.zero		760


//--------------------- .nv.constant0._ZN10layer_norm31ln_parallel_residual_fwd_kernelINS_13Kernel_traitsIf6__halfS2_S2_fjLj2560ELj1ELj4ELj1ELj16ENS_18Kernel_traits_baseILj2560EfS2_S2_S2_fjLj128EEEEELb0ELb0ELb1EEEvNS_9FwdParamsE --------------------------
	.section	.nv.constant0._ZN10layer_norm31ln_parallel_residual_fwd_kernelINS_13Kernel_traitsIf6__halfS2_S2_fjLj2560ELj1ELj4ELj1ELj16ENS_18Kernel_traits_baseILj2560EfS2_S2_S2_fjLj128EEEEELb0ELb0ELb1EEEvNS_9FwdParamsE,"a",@progbits
	.sectionflags	@""
	.align	4
.nv.constant0._ZN10layer_norm31ln_parallel_residual_fwd_kernelINS_13Kernel_traitsIf6__halfS2_S2_fjLj2560ELj1ELj4ELj1ELj16ENS_18Kernel_traits_baseILj2560EfS2_S2_S2_fjLj128EEEEELb0ELb0ELb1EEEvNS_9FwdParamsE:
	.zero		760


//--------------------- .nv.constant0._ZN10layer_norm31ln_parallel_residual_fwd_kernelINS_13Kernel_traitsIf6__halfS2_S2_fjLj2560ELj1ELj4ELj1ELj16ENS_18Kernel_traits_baseILj2560EfS2_S2_S2_fjLj128EEEEELb0ELb1ELb0EEEvNS_9FwdParamsE --------------------------
	.section	.nv.constant0._ZN10layer_norm31ln_parallel_residual_fwd_kernelINS_13Kernel_traitsIf6__halfS2_S2_fjLj2560ELj1ELj4ELj1ELj16ENS_18Kernel_traits_baseILj2560EfS2_S2_S2_fjLj128EEEEELb0ELb1ELb0EEEvNS_9FwdParamsE,"a",@progbits
	.sectionflags	@""
	.align	4
.nv.constant0._ZN10layer_norm31ln_parallel_residual_fwd_kernelINS_13Kernel_traitsIf6__halfS2_S2_fjLj2560ELj1ELj4ELj1ELj16ENS_18Kernel_traits_baseILj2560EfS2_S2_S2_fjLj128EEEEELb0ELb1ELb0EEEvNS_9FwdParamsE:
	.zero		760


//--------------------- .nv.constant0._ZN10layer_norm31ln_parallel_residual_fwd_kernelINS_13Kernel_traitsIf6__halfS2_S2_fjLj2560ELj1ELj4ELj1ELj16ENS_18Kernel_traits_baseILj2560EfS2_S2_S2_fjLj128EEEEELb0ELb1ELb1EEEvNS_9FwdParamsE --------------------------
	.section	.nv.constant0._ZN10layer_norm31ln_parallel_residual_fwd_kernelINS_13Kernel_traitsIf6__halfS2_S2_fjLj2560ELj1ELj4ELj1ELj16ENS_18Kernel_traits_baseILj2560EfS2_S2_S2_fjLj128EEEEELb0ELb1ELb1EEEvNS_9FwdParamsE,"a",@progbits
	.sectionflags	@""
	.align	4
.nv.constant0._ZN10layer_norm31ln_parallel_residual_fwd_kernelINS_13Kernel_traitsIf6__halfS2_S2_fjLj2560ELj1ELj4ELj1ELj16ENS_18Kernel_traits_baseILj2560EfS2_S2_S2_fjLj128EEEEELb0ELb1ELb1EEEvNS_9FwdParamsE:
	.zero		760


//--------------------- .nv.constant0._ZN10layer_norm31ln_parallel_residual_fwd_kernelINS_13Kernel_traitsIf6__halfS2_S2_fjLj2560ELj1ELj4ELj1ELj16ENS_18Kernel_traits_baseILj2560EfS2_S2_S2_fjLj128EEEEELb1ELb0ELb0EEEvNS_9FwdParamsE --------------------------
	.section	.nv.constant0._ZN10layer_norm31ln_parallel_residual_fwd_kernelINS_13Kernel_traitsIf6__halfS2_S2_fjLj2560ELj1ELj4ELj1ELj16ENS_18Kernel_traits_baseILj2560EfS2_S2_S2_fjLj128EEEEELb1ELb0ELb0EEEvNS_9FwdParamsE,"a",@progbits
	.sectionflags	@""
	.align	4
.nv.constant0._ZN10layer_norm31ln_parallel_residual_fwd_kernelINS_13Kernel_traitsIf6__halfS2_S2_fjLj2560ELj1ELj4ELj1ELj16ENS_18Kernel_traits_baseILj2560EfS2_S2_S2_fjLj128EEEEELb1ELb0ELb0EEEvNS_9FwdParamsE:
	.zero		760


//--------------------- .nv.constant0._ZN10layer_norm31ln_parallel_residual_fwd_kernelINS_13Kernel_traitsIf6__halfS2_S2_fjLj2560ELj1ELj4ELj1ELj16ENS_18Kernel_traits_baseILj2560EfS2_S2_S2_fjLj128EEEEELb1ELb0ELb1EEEvNS_9FwdParamsE --------------------------
	.section	.nv.constant0._ZN10layer_norm31ln_parallel_residual_fwd_kernelINS_13Kernel_traitsIf6__halfS2_S2_fjLj2560ELj1ELj4ELj1ELj16ENS_18Kernel_traits_baseILj2560EfS2_S2_S2_fjLj128EEEEELb1ELb0ELb1EEEvNS_9FwdParamsE,"a",@progbits
	.sectionflags	@""
	.align	4
.nv.constant0._ZN10layer_norm31ln_parallel_residual_fwd_kernelINS_13Kernel_traitsIf6__halfS2_S2_fjLj2560ELj1ELj4ELj1ELj16ENS_18Kernel_traits_baseILj2560EfS2_S2_S2_fjLj128EEEEELb1ELb0ELb1EEEvNS_9FwdParamsE:
	.zero		760


//--------------------- .nv.constant0._ZN10layer_norm31ln_parallel_residual_fwd_kernelINS_13Kernel_traitsIf6__halfS2_S2_fjLj2560ELj1ELj4ELj1ELj16ENS_18Kernel_traits_baseILj2560EfS2_S2_S2_fjLj128EEEEELb1ELb1ELb0EEEvNS_9FwdParamsE --------------------------
	.section	.nv.constant0._ZN10layer_norm31ln_parallel_residual_fwd_kernelINS_13Kernel_traitsIf6__halfS2_S2_fjLj2560ELj1ELj4ELj1ELj16ENS_18Kernel_traits_baseILj2560EfS2_S2_S2_fjLj128EEEEELb1ELb1ELb0EEEvNS_9FwdParamsE,"a",@progbits
	.sectionflags	@""
	.align	4
.nv.constant0._ZN10layer_norm31ln_parallel_residual_fwd_kernelINS_13Kernel_traitsIf6__halfS2_S2_fjLj2560ELj1ELj4ELj1ELj16ENS_18Kernel_traits_baseILj2560EfS2_S2_S2_fjLj128EEEEELb1ELb1ELb0EEEvNS_9FwdParamsE:
	.zero		760


//--------------------- .nv.constant0._ZN10layer_norm31ln_parallel_residual_fwd_kernelINS_13Kernel_traitsIf6__halfS2_S2_fjLj2560ELj1ELj4ELj1ELj16ENS_18Kernel_traits_baseILj2560EfS2_S2_S2_fjLj128EEEEELb1ELb1ELb1EEEvNS_9FwdParamsE --------------------------
	.section	.nv.constant0._ZN10layer_norm31ln_parallel_residual_fwd_kernelINS_13Kernel_traitsIf6__halfS2_S2_fjLj2560ELj1ELj4ELj1ELj16ENS_18Kernel_traits_baseILj2560EfS2_S2_S2_fjLj128EEEEELb1ELb1ELb1EEEvNS_9FwdParamsE,"a",@progbits
	.sectionflags	@""
	.align	4
.nv.constant0._ZN10layer_norm31ln_parallel_residual_fwd_kernelINS_13Kernel_traitsIf6__halfS2_S2_fjLj2560ELj1ELj4ELj1ELj16ENS_18Kernel_traits_baseILj2560EfS2_S2_S2_fjLj128EEEEELb1ELb1ELb1EEEvNS_9FwdParamsE:
	.zero		760


//--------------------- .nv.constant0._ZN10layer_norm31ln_parallel_residual_fwd_kernelINS_13Kernel_traitsI6__halfS2_fS2_fjLj2560ELj1ELj4ELj1ELj16ENS_18Kernel_traits_baseILj2560ES2_S2_fS2_fjLj128EEEEELb0ELb0ELb0EEEvNS_9FwdParamsE --------------------------
	.section	.nv.constant0._ZN10layer_norm31ln_parallel_residual_fwd_kernelINS_13Kernel_traitsI6__halfS2_fS2_fjLj2560ELj1ELj4ELj1ELj16ENS_18Kernel_traits_baseILj2560ES2_S2_fS2_fjLj128EEEEELb0ELb0ELb0EEEvNS_9FwdParamsE,"a",@progbits
	.sectionflags	@""
	.align	4
.nv.constant0._ZN10layer_norm31ln_parallel_residual_fwd_kernelINS_13Kernel_traitsI6__halfS2_fS2_fjLj2560ELj1ELj4ELj1ELj16ENS_18Kernel_traits_baseILj2560ES2_S2_fS2_fjLj128EEEEELb0ELb0ELb0EEEvNS_9FwdParamsE:
	.zero		760


//--------------------- .nv.constant0._ZN10layer_norm31ln_parallel_residual_fwd_kernelINS_13Kernel_traitsI6__halfS2_fS2_fjLj2560ELj1ELj4ELj1ELj16ENS_18Kernel_traits_baseILj2560ES2_S2_fS2_fjLj128EEEEELb0ELb0ELb1EEEvNS_9FwdParamsE --------------------------
	.section	.nv.constant0._ZN10layer_norm31ln_parallel_residual_fwd_kernelINS_13Kernel_traitsI6__halfS2_fS2_fjLj2560ELj1ELj4ELj1ELj16ENS_18Kernel_traits_baseILj2560ES2_S2_fS2_fjLj128EEEEELb0ELb0ELb1EEEvNS_9FwdParamsE,"a",@progbits
	.sectionflags	@""
	.align	4
.nv.constant0._ZN10layer_norm31ln_parallel_residual_fwd_kernelINS_13Kernel_traitsI6__halfS2_fS2_fjLj2560ELj1ELj4ELj1ELj16ENS_18Kernel_traits_baseILj2560ES2_S2_fS2_fjLj128EEEEELb0ELb0ELb1EEEvNS_9FwdParamsE:
	.zero		760


//--------------------- .nv.constant0._ZN10layer_norm31ln_parallel_residual_fwd_kernelINS_13Kernel_traitsI6__halfS2_fS2_fjLj2560ELj1ELj4ELj1ELj16ENS_18Kernel_traits_baseILj2560ES2_S2_fS2_fjLj128EEEEELb0ELb1ELb0EEEvNS_9FwdParamsE --------------------------
	.section	.nv.constant0._ZN10layer_norm31ln_parallel_residual_fwd_kernelINS_13Kernel_traitsI6__halfS2_fS2_fjLj2560ELj1ELj4ELj1ELj16ENS_18Kernel_traits_baseILj2560ES2_S2_fS2_fjLj128EEEEELb0ELb1ELb0EEEvNS_9FwdParamsE,"a",@progbits
	.sectionflags	@""
	.align	4
.nv.constant0._ZN10layer_norm31ln_parallel_residual_fwd_kernelINS_13Kernel_traitsI6__halfS2_fS2_fjLj2560ELj1ELj4ELj1ELj16ENS_18Kernel_traits_baseILj2560ES2_S2_fS2_fjLj128EEEEELb0ELb1ELb0EEEvNS_9FwdParamsE:
	.zero		760


//--------------------- .nv.constant0._ZN10layer_norm31ln_parallel_residual_fwd_kernelINS_13Kernel_traitsI6__halfS2_fS2_fjLj2560ELj1ELj4ELj1ELj16ENS_18Kernel_traits_baseILj2560ES2_S2_fS2_fjLj128EEEEELb0ELb1ELb1EEEvNS_9FwdParamsE --------------------------
	.section	.nv.constant0._ZN10layer_norm31ln_parallel_residual_fwd_kernelINS_13Kernel_traitsI6__halfS2_fS2_fjLj2560ELj1ELj4ELj1ELj16ENS_18Kernel_traits_baseILj2560ES2_S2_fS2_fjLj128EEEEELb0ELb1ELb1EEEvNS_9FwdParamsE,"a",@progbits
	.sectionflags	@""
	.align	4
.nv.constant0._ZN10layer_norm31ln_parallel_residual_fwd_kernelINS_13Kernel_traitsI6__halfS2_fS2_fjLj2560ELj1ELj4ELj1ELj16ENS_18Kernel_traits_baseILj2560ES2_S2_fS2_fjLj128EEEEELb0ELb1ELb1EEEvNS_9FwdParamsE:
	.zero		760


//--------------------- .nv.constant0._ZN10layer_norm31ln_parallel_residual_fwd_kernelINS_13Kernel_traitsI6__halfS2_fS2_fjLj2560ELj1ELj4ELj1ELj16ENS_18Kernel_traits_baseILj2560ES2_S2_fS2_fjLj128EEEEELb1ELb0ELb0EEEvNS_9FwdParamsE --------------------------
	.section	.nv.constant0._ZN10layer_norm31ln_parallel_residual_fwd_kernelINS_13Kernel_traitsI6__halfS2_fS2_fjLj2560ELj1ELj4ELj1ELj16ENS_18Kernel_traits_baseILj2560ES2_S2_fS2_fjLj128EEEEELb1ELb0ELb0EEEvNS_9FwdParamsE,"a",@progbits
	.sectionflags	@""
	.align	4
.nv.constant0._ZN10layer_norm31ln_parallel_residual_fwd_kernelINS_13Kernel_traitsI6__halfS2_fS2_fjLj2560ELj1ELj4ELj1ELj16ENS_18Kernel_traits_baseILj2560ES2_S2_fS2_fjLj128EEEEELb1ELb0ELb0EEEvNS_9FwdParamsE:
	.zero		760


//--------------------- .nv.constant0._ZN10layer_norm31ln_parallel_residual_fwd_kernelINS_13Kernel_traitsI6__halfS2_fS2_fjLj2560ELj1ELj4ELj1ELj16ENS_18Kernel_traits_baseILj2560ES2_S2_fS2_fjLj128EEEEELb1ELb0ELb1EEEvNS_9FwdParamsE --------------------------
	.section	.nv.constant0._ZN10layer_norm31ln_parallel_residual_fwd_kernelINS_13Kernel_traitsI6__halfS2_fS2_fjLj2560ELj1ELj4ELj1ELj16ENS_18Kernel_traits_baseILj2560ES2_S2_fS2_fjLj128EEEEELb1ELb0ELb1EEEvNS_9FwdParamsE,"a",@progbits
	.sectionflags	@""
	.align	4
.nv.constant0._ZN10layer_norm31ln_parallel_residual_fwd_kernelINS_13Kernel_traitsI6__halfS2_fS2_fjLj2560ELj1ELj4ELj1ELj16ENS_18Kernel_traits_baseILj2560ES2_S2_fS2_fjLj128EEEEELb1ELb0ELb1EEEvNS_9FwdParamsE:
	.zero		760


//--------------------- .nv.constant0._ZN10layer_norm31ln_parallel_residual_fwd_kernelINS_13Kernel_traitsI6__halfS2_fS2_fjLj2560ELj1ELj4ELj1ELj16ENS_18Kernel_traits_baseILj2560ES2_S2_fS2_fjLj128EEEEELb1ELb1ELb0EEEvNS_9FwdParamsE --------------------------
	.section	.nv.constant0._ZN10layer_norm31ln_parallel_residual_fwd_kernelINS_13Kernel_traitsI6__halfS2_fS2_fjLj2560ELj1ELj4ELj1ELj16ENS_18Kernel_traits_baseILj2560ES2_S2_fS2_fjLj128EEEEELb1ELb1ELb0EEEvNS_9FwdParamsE,"a",@progbits
	.sectionflags	@""
	.align	4
.nv.constant0._ZN10layer_norm31ln_parallel_residual_fwd_kernelINS_13Kernel_traitsI6__halfS2_fS2_fjLj2560ELj1ELj4ELj1ELj16ENS_18Kernel_traits_baseILj2560ES2_S2_fS2_fjLj128EEEEELb1ELb1ELb0EEEvNS_9FwdParamsE:
	.zero		760


//--------------------- .nv.constant0._ZN10layer_norm31ln_parallel_residual_fwd_kernelINS_13Kernel_traitsI6__halfS2_fS2_fjLj2560ELj1ELj4ELj1ELj16ENS_18Kernel_traits_baseILj2560ES2_S2_fS2_fjLj128EEEEELb1ELb1ELb1EEEvNS_9FwdParamsE --------------------------
	.section	.nv.constant0._ZN10layer_norm31ln_parallel_residual_fwd_kernelINS_13Kernel_traitsI6__halfS2_fS2_fjLj2560ELj1ELj4ELj1ELj16ENS_18Kernel_traits_baseILj2560ES2_S2_fS2_fjLj128EEEEELb1ELb1ELb1EEEvNS_9FwdParamsE,"a",@progbits
	.sectionflags	@""
	.align	4
.nv.constant0._ZN10layer_norm31ln_parallel_residual_fwd_kernelINS_13Kernel_traitsI6__halfS2_fS2_fjLj2560ELj1ELj4ELj1ELj16ENS_18Kernel_traits_baseILj2560ES2_S2_fS2_fjLj128EEEEELb1ELb1ELb1EEEvNS_9FwdParamsE:
	.zero		760


//--------------------- .nv.constant0._ZN10layer_norm31ln_parallel_residual_fwd_kernelINS_13Kernel_traitsIf6__halffS2_fjLj2560ELj1ELj4ELj1ELj16ENS_18Kernel_traits_baseILj2560EfS2_fS2_fjLj128EEEEELb0ELb0ELb0EEEvNS_9FwdParamsE --------------------------
	.section	.nv.constant0._ZN10layer_norm31ln_parallel_residual_fwd_kernelINS_13Kernel_traitsIf6__halffS2_fjLj2560ELj1ELj4ELj1ELj16ENS_18Kernel_traits_baseILj2560EfS2_fS2_fjLj128EEEEELb0ELb0ELb0EEEvNS_9FwdParamsE,"a",@progbits
	.sectionflags	@""
	.align	4
.nv.constant0._ZN10layer_norm31ln_parallel_residual_fwd_kernelINS_13Kernel_traitsIf6__halffS2_fjLj2560ELj1ELj4ELj1ELj16ENS_18Kernel_traits_baseILj2560EfS2_fS2_fjLj128EEEEELb0ELb0ELb0EEEvNS_9FwdParamsE:
	.zero		760


//--------------------- .nv.constant0._ZN10layer_norm31ln_parallel_residual_fwd_kernelINS_13Kernel_traitsIf6__halffS2_fjLj2560ELj1ELj4ELj1ELj16ENS_18Kernel_traits_baseILj2560EfS2_fS2_fjLj128EEEEELb0ELb0ELb1EEEvNS_9FwdParamsE --------------------------
	.section	.nv.constant0._ZN10layer_norm31ln_parallel_residual_fwd_kernelINS_13Kernel_traitsIf6__halffS2_fjLj2560ELj1ELj4ELj1ELj16ENS_18Kernel_traits_baseILj2560EfS2_fS2_fjLj128EEEEELb0ELb0ELb1EEEvNS_9FwdParamsE,"a",@progbits
	.sectionflags	@""
	.align	4
.nv.constant0._ZN10layer_norm31ln_parallel_residual_fwd_kernelINS_13Kernel_traitsIf6__halffS2_fjLj2560ELj1ELj4ELj1ELj16ENS_18Kernel_traits_baseILj2560EfS2_fS2_fjLj128EEEEELb0ELb0ELb1EEEvNS_9FwdParamsE:
	.zero		760


//--------------------- .nv.constant0._ZN10layer_norm31ln_parallel_residual_fwd_kernelINS_13Kernel_traitsIf6__halffS2_fjLj2560ELj1ELj4ELj1ELj16ENS_18Kernel_traits_baseILj2560EfS2_fS2_fjLj128EEEEELb0ELb1ELb0EEEvNS_9FwdParamsE --------------------------
	.section	.nv.constant0._ZN10layer_norm31ln_parallel_residual_fwd_kernelINS_13Kernel_traitsIf6__halffS2_fjLj2560ELj1ELj4ELj1ELj16ENS_18Kernel_traits_baseILj2560EfS2_fS2_fjLj128EEEEELb0ELb1ELb0EEEvNS_9FwdParamsE,"a",@progbits
	.sectionflags	@""
	.align	4
.nv.constant0._ZN10layer_norm31ln_parallel_residual_fwd_kernelINS_13Kernel_traitsIf6__halffS2_fjLj2560ELj1ELj4ELj1ELj16ENS_18Kernel_traits_baseILj2560EfS2_fS2_fjLj128EEEEELb0ELb1ELb0EEEvNS_9FwdParamsE:
	.zero		760


//--------------------- .nv.constant0._ZN10layer_norm31ln_parallel_residual_fwd_kernelINS_13Kernel_traitsIf6__halffS2_fjLj2560ELj1ELj4ELj1ELj16ENS_18Kernel_traits_baseILj2560EfS2_fS2_fjLj128EEEEELb0ELb1ELb1EEEvNS_9FwdParamsE --------------------------
	.section	.nv.constant0._ZN10layer_norm31ln_parallel_residual_fwd_kernelINS_13Kernel_traitsIf6__halffS2_fjLj2560ELj1ELj4ELj1ELj16ENS_18Kernel_traits_baseILj2560EfS2_fS2_fjLj128EEEEELb0ELb1ELb1EEEvNS_9FwdParamsE,"a",@progbits
	.sectionflags	@""
	.align	4
.nv.constant0._ZN10layer_norm31ln_parallel_residual_fwd_kernelINS_13Kernel_traitsIf6__halffS2_fjLj2560ELj1ELj4ELj1ELj16ENS_18Kernel_traits_baseILj2560EfS2_fS2_fjLj128EEEEELb0ELb1ELb1EEEvNS_9FwdParamsE:
	.zero		760


//--------------------- .nv.constant0._ZN10layer_norm31ln_parallel_residual_fwd_kernelINS_13Kernel_traitsIf6__halffS2_fjLj2560ELj1ELj4ELj1ELj16ENS_18Kernel_traits_baseILj2560EfS2_fS2_fjLj128EEEEELb1ELb0ELb0EEEvNS_9FwdParamsE --------------------------
	.section	.nv.constant0._ZN10layer_norm31ln_parallel_residual_fwd_kernelINS_13Kernel_traitsIf6__halffS2_fjLj2560ELj1ELj4ELj1ELj16ENS_18Kernel_traits_baseILj2560EfS2_fS2_fjLj128EEEEELb1ELb0ELb0EEEvNS_9FwdParamsE,"a",@progbits
	.sectionflags	@""
	.align	4
.nv.constant0._ZN10layer_norm31ln_parallel_residual_fwd_kernelINS_13Kernel_traitsIf6__halffS2_fjLj2560ELj1ELj4ELj1ELj16ENS_18Kernel_traits_baseILj2560EfS2_fS2_fjLj128EEEEELb1ELb0ELb0EEEvNS_9FwdParamsE:
	.zero		760


//--------------------- .nv.constant0._ZN10layer_norm31ln_parallel_residual_fwd_kernelINS_13Kernel_traitsIf6__halffS2_fjLj2560ELj1ELj4ELj1ELj16ENS_18Kernel_traits_baseILj2560EfS2_fS2_fjLj128EEEEELb1ELb0ELb1EEEvNS_9FwdParamsE --------------------------
	.section	.nv.constant0._ZN10layer_norm31ln_parallel_residual_fwd_kernelINS_13Kernel_traitsIf6__halffS2_fjLj2560ELj1ELj4ELj1ELj16ENS_18Kernel_traits_baseILj2560EfS2_fS2_fjLj128EEEEELb1ELb0ELb1EEEvNS_9FwdParamsE,"a",@progbits
	.sectionflags	@""
	.align	4
.nv.constant0._ZN10layer_norm31ln_parallel_residual_fwd_kernelINS_13Kernel_traitsIf6__halffS2_fjLj2560ELj1ELj4ELj1ELj16ENS_18Kernel_traits_baseILj2560EfS2_fS2_fjLj128EEEEELb1ELb0ELb1EEEvNS_9FwdParamsE:
	.zero		760


//--------------------- .nv.constant0._ZN10layer_norm31ln_parallel_residual_fwd_kernelINS_13Kernel_traitsIf6__halffS2_fjLj2560ELj1ELj4ELj1ELj16ENS_18Kernel_traits_baseILj2560EfS2_fS2_fjLj128EEEEELb1ELb1ELb0EEEvNS_9FwdParamsE --------------------------
	.section	.nv.constant0._ZN10layer_norm31ln_parallel_residual_fwd_kernelINS_13Kernel_traitsIf6__halffS2_fjLj2560ELj1ELj4ELj1ELj16ENS_18Kernel_traits_baseILj2560EfS2_fS2_fjLj128EEEEELb1ELb1ELb0EEEvNS_9FwdParamsE,"a",@progbits
	.sectionflags	@""
	.align	4
.nv.constant0._ZN10layer_norm31ln_parallel_residual_fwd_kernelINS_13Kernel_traitsIf6__halffS2_fjLj2560ELj1ELj4ELj1ELj16ENS_18Kernel_traits_baseILj2560EfS2_fS2_fjLj128EEEEELb1ELb1ELb0EEEvNS_9FwdParamsE:
	.zero		760


//--------------------- .nv.constant0._ZN10layer_norm31ln_parallel_residual_fwd_kernelINS_13Kernel_traitsIf6__halffS2_fjLj2560ELj1ELj4ELj1ELj16ENS_18Kernel_traits_baseILj2560EfS2_fS2_fjLj128EEEEELb1ELb1ELb1EEEvNS_9FwdParamsE --------------------------
	.section	.nv.constant0._ZN10layer_norm31ln_parallel_residual_fwd_kernelINS_13Kernel_traitsIf6__halffS2_fjLj2560ELj1ELj4ELj1ELj16ENS_18Kernel_traits_baseILj2560EfS2_fS2_fjLj128EEEEELb1ELb1ELb1EEEvNS_9FwdParamsE,"a",@progbits
	.sectionflags	@""
	.align	4
.nv.constant0._ZN10layer_norm31ln_parallel_residual_fwd_kernelINS_13Kernel_traitsIf6__halffS2_fjLj2560ELj1ELj4ELj1ELj16ENS_18Kernel_traits_baseILj2560EfS2_fS2_fjLj128EEEEELb1ELb1ELb1EEEvNS_9FwdParamsE:
	.zero		760


//--------------------- .nv.constant0._ZN10layer_norm31ln_parallel_residual_fwd_kernelINS_13Kernel_traitsI6__halfffffjLj2560ELj1ELj4ELj1ELj16ENS_18Kernel_traits_baseILj2560ES2_ffffjLj128EEEEELb0ELb0ELb0EEEvNS_9FwdParamsE --------------------------
	.section	.nv.constant0._ZN10layer_norm31ln_parallel_residual_fwd_kernelINS_13Kernel_traitsI6__halfffffjLj2560ELj1ELj4ELj1ELj16ENS_18Kernel_traits_baseILj2560ES2_ffffjLj128EEEEELb0ELb0ELb0EEEvNS_9FwdParamsE,"a",@progbits
	.sectionflags	@""
	.align	4
.nv.constant0._ZN10layer_norm31ln_parallel_residual_fwd_kernelINS_13Kernel_traitsI6__halfffffjLj2560ELj1ELj4ELj1ELj16ENS_18Kernel_traits_baseILj2560ES2_ffffjLj128EEEEELb0ELb0ELb0EEEvNS_9FwdParamsE:
	.zero		760


//--------------------- .nv.constant0._ZN10layer_norm31ln_parallel_residual_fwd_kernelINS_13Kernel_traitsI6__halfffffjLj2560ELj1ELj4ELj1ELj16ENS_18Kernel_traits_baseILj2560ES2_ffffjLj128EEEEELb0ELb0ELb1EEEvNS_9FwdParamsE --------------------------
	.section	.nv.constant0._ZN10layer_norm31ln_parallel_residual_fwd_kernelINS_13Kernel_traitsI6__halfffffjLj2560ELj1ELj4ELj1ELj16ENS_18Kernel_traits_baseILj2560ES2_ffffjLj128EEEEELb0ELb0ELb1EEEvNS_9FwdParamsE,"a",@progbits
	.sectionflags	@""
	.align	4
.nv.constant0._ZN10layer_norm31ln_parallel_residual_fwd_kernelINS_13Kernel_traitsI6__halfffffjLj2560ELj1ELj4ELj1ELj16ENS_18Kernel_traits_baseILj2560ES2_ffffjLj128EEEEELb0ELb0ELb1EEEvNS_9FwdParamsE:
	.zero		760


//--------------------- .nv.constant0._ZN10layer_norm31ln_parallel_residual_fwd_kernelINS_13Kernel_traitsI6__halfffffjLj2560ELj1ELj4ELj1ELj16ENS_18Kernel_traits_baseILj2560ES2_ffffjLj128EEEEELb0ELb1ELb0EEEvNS_9FwdParamsE --------------------------
	.section	.nv.constant0._ZN10layer_norm31ln_parallel_residual_fwd_kernelINS_13Kernel_traitsI6__halfffffjLj2560ELj1ELj4ELj1ELj16ENS_18Kernel_traits_baseILj2560ES2_ffffjLj128EEEEELb0ELb1ELb0EEEvNS_9FwdParamsE,"a",@progbits
	.sectionflags	@""
	.align	4
.nv.constant0._ZN10layer_norm31ln_parallel_residual_fwd_kernelINS_13Kernel_traitsI6__halfffffjLj2560ELj1ELj4ELj1ELj16ENS_18Kernel_traits_baseILj2560ES2_ffffjLj128EEEEELb0ELb1ELb0EEEvNS_9FwdParamsE:
	.zero		760


//--------------------- .nv.constant0._ZN10layer_norm31ln_parallel_residual_fwd_kernelINS_13Kernel_traitsI6__halfffffjLj2560ELj1ELj4ELj1ELj16ENS_18Kernel_traits_baseILj2560ES2_ffffjLj128EEEEELb0ELb1ELb1EEEvNS_9FwdParamsE --------------------------
	.section	.nv.constant0._ZN10layer_norm31ln_parallel_residual_fwd_kernelINS_13Kernel_traitsI6__halfffffjLj2560ELj1ELj4ELj1ELj16ENS_18Kernel_traits_baseILj2560ES2_ffffjLj128EEEEELb0ELb1ELb1EEEvNS_9FwdParamsE,"a",@progbits
	.sectionflags	@""
	.align	4
.nv.constant0._ZN10layer_norm31ln_parallel_residual_fwd_kernelINS_13Kernel_traitsI6__halfffffjLj2560ELj1ELj4ELj1ELj16ENS_18Kernel_traits_baseILj2560ES2_ffffjLj128EEEEELb0ELb1ELb1EEEvNS_9FwdParamsE:
	.zero		760


//--------------------- .nv.constant0._ZN10layer_norm31ln_parallel_residual_fwd_kernelINS_13Kernel_traitsI6__halfffffjLj2560ELj1ELj4ELj1ELj16ENS_18Kernel_traits_baseILj2560ES2_ffffjLj128EEEEELb1ELb0ELb0EEEvNS_9FwdParamsE --------------------------
	.section	.nv.constant0._ZN10layer_norm31ln_parallel_residual_fwd_kernelINS_13Kernel_traitsI6__halfffffjLj2560ELj1ELj4ELj1ELj16ENS_18Kernel_traits_baseILj2560ES2_ffffjLj128EEEEELb1ELb0ELb0EEEvNS_9FwdParamsE,"a",@progbits
	.sectionflags	@""
	.align	4
.nv.constant0._ZN10layer_norm31ln_parallel_residual_fwd_kernelINS_13Kernel_traitsI6__halfffffjLj2560ELj1ELj4ELj1ELj16ENS_18Kernel_traits_baseILj2560ES2_ffffjLj128EEEEELb1ELb0ELb0EEEvNS_9FwdParamsE:
	.zero		760


//--------------------- .nv.constant0._ZN10layer_norm31ln_parallel_residual_fwd_kernelINS_13Kernel_traitsI6__halfffffjLj2560ELj1ELj4ELj1ELj16ENS_18Kernel_traits_baseILj2560ES2_ffffjLj128EEEEELb1ELb0ELb1EEEvNS_9FwdParamsE --------------------------
	.section	.nv.constant0._ZN10layer_norm31ln_parallel_residual_fwd_kernelINS_13Kernel_traitsI6__halfffffjLj2560ELj1ELj4ELj1ELj16ENS_18Kernel_traits_baseILj2560ES2_ffffjLj128EEEEELb1ELb0ELb1EEEvNS_9FwdParamsE,"a",@progbits
	.sectionflags	@""
	.align	4
.nv.constant0._ZN10layer_norm31ln_parallel_residual_fwd_kernelINS_13Kernel_traitsI6__halfffffjLj2560ELj1ELj4ELj1ELj16ENS_18Kernel_traits_baseILj2560ES2_ffffjLj128EEEEELb1ELb0ELb1EEEvNS_9FwdParamsE:
	.zero		760


//--------------------- .nv.constant0._ZN10layer_norm31ln_parallel_residual_fwd_kernelINS_13Kernel_traitsI6__halfffffjLj2560ELj1ELj4ELj1ELj16ENS_18Kernel_traits_baseILj2560ES2_ffffjLj128EEEEELb1ELb1ELb0EEEvNS_9FwdParamsE --------------------------
	.section	.nv.constant0._ZN10layer_norm31ln_parallel_residual_fwd_kernelINS_13Kernel_traitsI6__halfffffjLj2560ELj1ELj4ELj1ELj16ENS_18Kernel_traits_baseILj2560ES2_ffffjLj128EEEEELb1ELb1ELb0EEEvNS_9FwdParamsE,"a",@progbits
	.sectionflags	@""
	.align	4
.nv.constant0._ZN10layer_norm31ln_parallel_residual_fwd_kernelINS_13Kernel_traitsI6__halfffffjLj2560ELj1ELj4ELj1ELj16ENS_18Kernel_traits_baseILj2560ES2_ffffjLj128EEEEELb1ELb1ELb0EEEvNS_9FwdParamsE:
	.zero		760


//--------------------- .nv.constant0._ZN10layer_norm31ln_parallel_residual_fwd_kernelINS_13Kernel_traitsI6__halfffffjLj2560ELj1ELj4ELj1ELj16ENS_18Kernel_traits_baseILj2560ES2_ffffjLj128EEEEELb1ELb1ELb1EEEvNS_9FwdParamsE --------------------------
	.section	.nv.constant0._ZN10layer_norm31ln_parallel_residual_fwd_kernelINS_13Kernel_traitsI6__halfffffjLj2560ELj1ELj4ELj1ELj16ENS_18Kernel_traits_baseILj2560ES2_ffffjLj128EEEEELb1ELb1ELb1EEEvNS_9FwdParamsE,"a",@progbits
	.sectionflags	@""
	.align	4
.nv.constant0._ZN10layer_norm31ln_parallel_residual_fwd_kernelINS_13Kernel_traitsI6__halfffffjLj2560ELj1ELj4ELj1ELj16ENS_18Kernel_traits_baseILj2560ES2_ffffjLj128EEEEELb1ELb1ELb1EEEvNS_9FwdParamsE:
	.zero		760


//--------------------- .nv.constant0._ZN10layer_norm31ln_parallel_residual_fwd_kernelINS_13Kernel_traitsIfffffjLj2560ELj1ELj4ELj1ELj16ENS_18Kernel_traits_baseILj2560EfffffjLj128EEEEELb0ELb0ELb0EEEvNS_9FwdParamsE --------------------------
	.section	.nv.constant0._ZN10layer_norm31ln_parallel_residual_fwd_kernelINS_13Kernel_traitsIfffffjLj2560ELj1ELj4ELj1ELj16ENS_18Kernel_traits_baseILj2560EfffffjLj128EEEEELb0ELb0ELb0EEEvNS_9FwdParamsE,"a",@progbits
	.sectionflags	@""
	.align	4
.nv.constant0._ZN10layer_norm31ln_parallel_residual_fwd_kernelINS_13Kernel_traitsIfffffjLj2560ELj1ELj4ELj1ELj16ENS_18Kernel_traits_baseILj2560EfffffjLj128EEEEELb0ELb0ELb0EEEvNS_9FwdParamsE:
	.zero		760


//--------------------- .nv.constant0._ZN10layer_norm31ln_parallel_residual_fwd_kernelINS_13Kernel_traitsIfffffjLj2560ELj1ELj4ELj1ELj16ENS_18Kernel_traits_baseILj2560EfffffjLj128EEEEELb0ELb0ELb1EEEvNS_9FwdParamsE --------------------------
	.section	.nv.constant0._ZN10layer_norm31ln_parallel_residual_fwd_kernelINS_13Kernel_traitsIfffffjLj2560ELj1ELj4ELj1ELj16ENS_18Kernel_traits_baseILj2560EfffffjLj128EEEEELb0ELb0ELb1EEEvNS_9FwdParamsE,"a",@progbits
	.sectionflags	@""
	.align	4
.nv.constant0._ZN10layer_norm31ln_parallel_residual_fwd_kernelINS_13Kernel_traitsIfffffjLj2560ELj1ELj4ELj1ELj16ENS_18Kernel_traits_baseILj2560EfffffjLj128EEEEELb0ELb0ELb1EEEvNS_9FwdParamsE:
	.zero		760


//--------------------- .nv.constant0._ZN10layer_norm31ln_parallel_residual_fwd_kernelINS_13Kernel_traitsIfffffjLj2560ELj1ELj4ELj1ELj16ENS_18Kernel_traits_baseILj2560EfffffjLj128EEEEELb0ELb1ELb0EEEvNS_9FwdParamsE --------------------------
	.section	.nv.constant0._ZN10layer_norm31ln_parallel_residual_fwd_kernelINS_13Kernel_traitsIfffffjLj2560ELj1ELj4ELj1ELj16ENS_18Kernel_traits_baseILj2560EfffffjLj128EEEEELb0ELb1ELb0EEEvNS_9FwdParamsE,"a",@progbits
	.sectionflags	@""
	.align	4
.nv.constant0._ZN10layer_norm31ln_parallel_residual_fwd_kernelINS_13Kernel_traitsIfffffjLj2560ELj1ELj4ELj1ELj16ENS_18Kernel_traits_baseILj2560EfffffjLj128EEEEELb0ELb1ELb0EEEvNS_9FwdParamsE:
	.zero		760


//--------------------- .nv.constant0._ZN10layer_norm31ln_parallel_residual_fwd_kernelINS_13Kernel_traitsIfffffjLj2560ELj1ELj4ELj1ELj16ENS_18Kernel_traits_baseILj2560EfffffjLj128EEEEELb0ELb1ELb1EEEvNS_9FwdParamsE --------------------------
	.section	.nv.constant0._ZN10layer_norm31ln_parallel_residual_fwd_kernelINS_13Kernel_traitsIfffffjLj2560ELj1ELj4ELj1ELj16ENS_18Kernel_traits_baseILj2560EfffffjLj128EEEEELb0ELb1ELb1EEEvNS_9FwdParamsE,"a",@progbits
	.sectionflags	@""
	.align	4
.nv.constant0._ZN10layer_norm31ln_parallel_residual_fwd_kernelINS_13Kernel_traitsIfffffjLj2560ELj1ELj4ELj1ELj16ENS_18Kernel_traits_baseILj2560EfffffjLj128EEEEELb0ELb1ELb1EEEvNS_9FwdParamsE:
	.zero		760


//--------------------- .nv.constant0._ZN10layer_norm31ln_parallel_residual_fwd_kernelINS_13Kernel_traitsIfffffjLj2560ELj1ELj4ELj1ELj16ENS_18Kernel_traits_baseILj2560EfffffjLj128EEEEELb1ELb0ELb0EEEvNS_9FwdParamsE --------------------------
	.section	.nv.constant0._ZN10layer_norm31ln_parallel_residual_fwd_kernelINS_13Kernel_traitsIfffffjLj2560ELj1ELj4ELj1ELj16ENS_18Kernel_traits_baseILj2560EfffffjLj128EEEEELb1ELb0ELb0EEEvNS_9FwdParamsE,"a",@progbits
	.sectionflags	@""
	.align	4
.nv.constant0._ZN10layer_norm31ln_parallel_residual_fwd_kernelINS_13Kernel_traitsIfffffjLj2560ELj1ELj4ELj1ELj16ENS_18Kernel_traits_baseILj2560EfffffjLj128EEEEELb1ELb0ELb0EEEvNS_9FwdParamsE:
	.zero		760


//--------------------- .nv.constant0._ZN10layer_norm31ln_parallel_residual_fwd_kernelINS_13Kernel_traitsIfffffjLj2560ELj1ELj4ELj1ELj16ENS_18Kernel_traits_baseILj2560EfffffjLj128EEEEELb1ELb0ELb1EEEvNS_9FwdParamsE --------------------------
	.section	.nv.constant0._ZN10layer_norm31ln_parallel_residual_fwd_kernelINS_13Kernel_traitsIfffffjLj2560ELj1ELj4ELj1ELj16ENS_18Kernel_traits_baseILj2560EfffffjLj128EEEEELb1ELb0ELb1EEEvNS_9FwdParamsE,"a",@progbits
	.sectionflags	@""
	.align	4
.nv.constant0._ZN10layer_norm31ln_parallel_residual_fwd_kernelINS_13Kernel_traitsIfffffjLj2560ELj1ELj4ELj1ELj16ENS_18Kernel_traits_baseILj2560EfffffjLj128EEEEELb1ELb0ELb1EEEvNS_9FwdParamsE:
	.zero		760


//--------------------- .nv.constant0._ZN10layer_norm31ln_parallel_residual_fwd_kernelINS_13Kernel_traitsIfffffjLj2560ELj1ELj4ELj1ELj16ENS_18Kernel_traits_baseILj2560EfffffjLj128EEEEELb1ELb1ELb0EEEvNS_9FwdParamsE --------------------------
	.section	.nv.constant0._ZN10layer_norm31ln_parallel_residual_fwd_kernelINS_13Kernel_traitsIfffffjLj2560ELj1ELj4ELj1ELj16ENS_18Kernel_traits_baseILj2560EfffffjLj128EEEEELb1ELb1ELb0EEEvNS_9FwdParamsE,"a",@progbits
	.sectionflags	@""
	.align	4
.nv.constant0._ZN10layer_norm31ln_parallel_residual_fwd_kernelINS_13Kernel_traitsIfffffjLj2560ELj1ELj4ELj1ELj16ENS_18Kernel_traits_baseILj2560EfffffjLj128EEEEELb1ELb1ELb0EEEvNS_9FwdParamsE:
	.zero		760


//--------------------- .nv.constant0._ZN10layer_norm31ln_parallel_residual_fwd_kernelINS_13Kernel_traitsIfffffjLj2560ELj1ELj4ELj1ELj16ENS_18Kernel_traits_baseILj2560EfffffjLj128EEEEELb1ELb1ELb1EEEvNS_9FwdParamsE --------------------------
	.section	.nv.constant0._ZN10layer_norm31ln_parallel_residual_fwd_kernelINS_13Kernel_traitsIfffffjLj2560ELj1ELj4ELj1ELj16ENS_18Kernel_traits_baseILj2560EfffffjLj128EEEEELb1ELb1ELb1EEEvNS_9FwdParamsE,"a",@progbits
	.sectionflags	@""
	.align	4
.nv.constant0._ZN10layer_norm31ln_parallel_residual_fwd_kernelINS_13Kernel_traitsIfffffjLj2560ELj1ELj4ELj1ELj16ENS_18Kernel_traits_baseILj2560EfffffjLj128EEEEELb1ELb1ELb1EEEvNS_9FwdParamsE:
	.zero		760


//--------------------- SYMBOLS --------------------------

	.type		.nv.reservedSmem.offset0,@object
	.size		.nv.reservedSmem.offset0,0x4
